	.target	sm_100a

	.elftype	@"ET_EXEC"


//--------------------- .note.nv.tkinfo           --------------------------
	.section	.note.nv.tkinfo,"",@"SHT_NOTE"
	.sectionflags	@"SHF_NOTE_NV_TKINFO"
	.tkinfo
        /*0018*/ 	.word	0x00000002
        /*0030*/ 	.string	""
        /*0030*/ 	.string	"ptxas"
        /*0030*/ 	.string	"Cuda compilation tools, release 13.0, V13.0.88"
        /*0030*/ 	.string	"Build cuda_13.0.r13.0/compiler.36424714_0"
        /*0030*/ 	.string	"-arch sm_100a -m 64 "



//--------------------- .note.nv.cuinfo           --------------------------
	.section	.note.nv.cuinfo,"",@"SHT_NOTE"
	.sectionflags	@"SHF_NOTE_NV_CUINFO"
        /*0018*/ 	.short	0x0002
        /*001a*/ 	.short	0x0064
        /*001c*/ 	.short	0x0082
	.zero		2


//--------------------- .nv.info                  --------------------------
	.section	.nv.info,"",@"SHT_CUDA_INFO"
	.align	4


	//----- nvinfo : EIATTR_REGCOUNT
	.align		4
        /*0000*/ 	.byte	0x04, 0x2f
        /*0002*/ 	.short	(.L_12 - .L_11)
	.align		4
.L_11:
        /*0004*/ 	.word	index@(_ZN5flash16flash_fwd_kernelI23Flash_fwd_kernel_traitsILi32ELi128ELi128ELi4ELb0ELb0EN7cutlass6half_tE19Flash_kernel_traitsILi32ELi128ELi128ELi4ES3_EELb0ELb0ELb1ELb1ELb0ELb0ELb1ELb0EEEvNS_16Flash_fwd_paramsE)
        /*0008*/ 	.word	0x000000ff


	//----- nvinfo : EIATTR_FRAME_SIZE
	.align		4
.L_12:
        /*000c*/ 	.byte	0x04, 0x11
        /*000e*/ 	.short	(.L_14 - .L_13)
	.align		4
.L_13:
        /*0010*/ 	.word	index@(_ZN5flash16flash_fwd_kernelI23Flash_fwd_kernel_traitsILi32ELi128ELi128ELi4ELb0ELb0EN7cutlass6half_tE19Flash_kernel_traitsILi32ELi128ELi128ELi4ES3_EELb0ELb0ELb1ELb1ELb0ELb0ELb1ELb0EEEvNS_16Flash_fwd_paramsE)
        /*0014*/ 	.word	0x00000000


	//----- nvinfo : EIATTR_REGCOUNT
	.align		4
.L_14:
        /*0018*/ 	.byte	0x04, 0x2f
        /*001a*/ 	.short	(.L_16 - .L_15)
	.align		4
.L_15:
        /*001c*/ 	.word	index@(_ZN5flash16flash_fwd_kernelI23Flash_fwd_kernel_traitsILi32ELi128ELi128ELi4ELb0ELb0EN7cutlass6half_tE19Flash_kernel_traitsILi32ELi128ELi128ELi4ES3_EELb1ELb0ELb1ELb1ELb0ELb0ELb0ELb1EEEvNS_16Flash_fwd_paramsE)
        /*0020*/ 	.word	0x000000ff


	//----- nvinfo : EIATTR_FRAME_SIZE
	.align		4
.L_16:
        /*0024*/ 	.byte	0x04, 0x11
        /*0026*/ 	.short	(.L_18 - .L_17)
	.align		4
.L_17:
        /*0028*/ 	.word	index@(_ZN5flash16flash_fwd_kernelI23Flash_fwd_kernel_traitsILi32ELi128ELi128ELi4ELb0ELb0EN7cutlass6half_tE19Flash_kernel_traitsILi32ELi128ELi128ELi4ES3_EELb1ELb0ELb1ELb1ELb0ELb0ELb0ELb1EEEvNS_16Flash_fwd_paramsE)
        /*002c*/ 	.word	0x000004d8


	//----- nvinfo : EIATTR_REGCOUNT
	.align		4
.L_18:
        /*0030*/ 	.byte	0x04, 0x2f
        /*0032*/ 	.short	(.L_20 - .L_19)
	.align		4
.L_19:
        /*0034*/ 	.word	index@(_ZN5flash16flash_fwd_kernelI23Flash_fwd_kernel_traitsILi32ELi128ELi128ELi4ELb0ELb0EN7cutlass6half_tE19Flash_kernel_traitsILi32ELi128ELi128ELi4ES3_EELb0ELb0ELb1ELb0ELb0ELb0ELb1ELb0EEEvNS_16Flash_fwd_paramsE)
        /*0038*/ 	.word	0x000000ff


	//----- nvinfo : EIATTR_FRAME_SIZE
	.align		4
.L_20:
        /*003c*/ 	.byte	0x04, 0x11
        /*003e*/ 	.short	(.L_22 - .L_21)
	.align		4
.L_21:
        /*0040*/ 	.word	index@(_ZN5flash16flash_fwd_kernelI23Flash_fwd_kernel_traitsILi32ELi128ELi128ELi4ELb0ELb0EN7cutlass6half_tE19Flash_kernel_traitsILi32ELi128ELi128ELi4ES3_EELb0ELb0ELb1ELb0ELb0ELb0ELb1ELb0EEEvNS_16Flash_fwd_paramsE)
        /*0044*/ 	.word	0x00000018


	//----- nvinfo : EIATTR_REGCOUNT
	.align		4
.L_22:
        /*0048*/ 	.byte	0x04, 0x2f
        /*004a*/ 	.short	(.L_24 - .L_23)
	.align		4
.L_23:
        /*004c*/ 	.word	index@(_ZN5flash16flash_fwd_kernelI23Flash_fwd_kernel_traitsILi32ELi128ELi128ELi4ELb0ELb0EN7cutlass6half_tE19Flash_kernel_traitsILi32ELi128ELi128ELi4ES3_EELb1ELb0ELb1ELb0ELb0ELb0ELb0ELb1EEEvNS_16Flash_fwd_paramsE)
        /*0050*/ 	.word	0x000000ff


	//----- nvinfo : EIATTR_FRAME_SIZE
	.align		4
.L_24:
        /*0054*/ 	.byte	0x04, 0x11
        /*0056*/ 	.short	(.L_26 - .L_25)
	.align		4
.L_25:
        /*0058*/ 	.word	index@(_ZN5flash16flash_fwd_kernelI23Flash_fwd_kernel_traitsILi32ELi128ELi128ELi4ELb0ELb0EN7cutlass6half_tE19Flash_kernel_traitsILi32ELi128ELi128ELi4ES3_EELb1ELb0ELb1ELb0ELb0ELb0ELb0ELb1EEEvNS_16Flash_fwd_paramsE)
        /*005c*/ 	.word	0x000004d0


	//----- nvinfo : EIATTR_REGCOUNT
	.align		4
.L_26:
        /*0060*/ 	.byte	0x04, 0x2f
        /*0062*/ 	.short	(.L_28 - .L_27)
	.align		4
.L_27:
        /*0064*/ 	.word	index@(_ZN5flash16flash_fwd_kernelI23Flash_fwd_kernel_traitsILi32ELi128ELi128ELi4ELb0ELb0EN7cutlass6half_tE19Flash_kernel_traitsILi32ELi128ELi128ELi4ES3_EELb1ELb0ELb1ELb1ELb0ELb0ELb0ELb0EEEvNS_16Flash_fwd_paramsE)
        /*0068*/ 	.word	0x000000ff


	//----- nvinfo : EIATTR_FRAME_SIZE
	.align		4
.L_28:
        /*006c*/ 	.byte	0x04, 0x11
        /*006e*/ 	.short	(.L_30 - .L_29)
	.align		4
.L_29:
        /*0070*/ 	.word	index@(_ZN5flash16flash_fwd_kernelI23Flash_fwd_kernel_traitsILi32ELi128ELi128ELi4ELb0ELb0EN7cutlass6half_tE19Flash_kernel_traitsILi32ELi128ELi128ELi4ES3_EELb1ELb0ELb1ELb1ELb0ELb0ELb0ELb0EEEvNS_16Flash_fwd_paramsE)
        /*0074*/ 	.word	0x00000070


	//----- nvinfo : EIATTR_REGCOUNT
	.align		4
.L_30:
        /*0078*/ 	.byte	0x04, 0x2f
        /*007a*/ 	.short	(.L_32 - .L_31)
	.align		4
.L_31:
        /*007c*/ 	.word	index@(_ZN5flash16flash_fwd_kernelI23Flash_fwd_kernel_traitsILi32ELi128ELi128ELi4ELb0ELb0EN7cutlass6half_tE19Flash_kernel_traitsILi32ELi128ELi128ELi4ES3_EELb0ELb0ELb1ELb0ELb0ELb1ELb1ELb0EEEvNS_16Flash_fwd_paramsE)
        /*0080*/ 	.word	0x000000ff


	//----- nvinfo : EIATTR_FRAME_SIZE
	.align		4
.L_32:
        /*0084*/ 	.byte	0x04, 0x11
        /*0086*/ 	.short	(.L_34 - .L_33)
	.align		4
.L_33:
        /*0088*/ 	.word	index@(_ZN5flash16flash_fwd_kernelI23Flash_fwd_kernel_traitsILi32ELi128ELi128ELi4ELb0ELb0EN7cutlass6half_tE19Flash_kernel_traitsILi32ELi128ELi128ELi4ES3_EELb0ELb0ELb1ELb0ELb0ELb1ELb1ELb0EEEvNS_16Flash_fwd_paramsE)
        /*008c*/ 	.word	0x00000008


	//----- nvinfo : EIATTR_REGCOUNT
	.align		4
.L_34:
        /*0090*/ 	.byte	0x04, 0x2f
        /*0092*/ 	.short	(.L_36 - .L_35)
	.align		4
.L_35:
        /*0094*/ 	.word	index@(_ZN5flash16flash_fwd_kernelI23Flash_fwd_kernel_traitsILi32ELi128ELi128ELi4ELb0ELb0EN7cutlass6half_tE19Flash_kernel_traitsILi32ELi128ELi128ELi4ES3_EELb1ELb0ELb1ELb0ELb0ELb1ELb0ELb0EEEvNS_16Flash_fwd_paramsE)
        /*0098*/ 	.word	0x000000ff


	//----- nvinfo : EIATTR_FRAME_SIZE
	.align		4
.L_36:
        /*009c*/ 	.byte	0x04, 0x11
        /*009e*/ 	.short	(.L_38 - .L_37)
	.align		4
.L_37:
        /*00a0*/ 	.word	index@(_ZN5flash16flash_fwd_kernelI23Flash_fwd_kernel_traitsILi32ELi128ELi128ELi4ELb0ELb0EN7cutlass6half_tE19Flash_kernel_traitsILi32ELi128ELi128ELi4ES3_EELb1ELb0ELb1ELb0ELb0ELb1ELb0ELb0EEEvNS_16Flash_fwd_paramsE)
        /*00a4*/ 	.word	0x000000b0


	//----- nvinfo : EIATTR_REGCOUNT
	.align		4
.L_38:
        /*00a8*/ 	.byte	0x04, 0x2f
        /*00aa*/ 	.short	(.L_40 - .L_39)
	.align		4
.L_39:
        /*00ac*/ 	.word	index@(_ZN5flash16flash_fwd_kernelI23Flash_fwd_kernel_traitsILi32ELi128ELi128ELi4ELb0ELb0EN7cutlass6half_tE19Flash_kernel_traitsILi32ELi128ELi128ELi4ES3_EELb0ELb0ELb0ELb1ELb0ELb0ELb1ELb0EEEvNS_16Flash_fwd_paramsE)
        /*00b0*/ 	.word	0x000000ff


	//----- nvinfo : EIATTR_FRAME_SIZE
	.align		4
.L_40:
        /*00b4*/ 	.byte	0x04, 0x11
        /*00b6*/ 	.short	(.L_42 - .L_41)
	.align		4
.L_41:
        /*00b8*/ 	.word	index@(_ZN5flash16flash_fwd_kernelI23Flash_fwd_kernel_traitsILi32ELi128ELi128ELi4ELb0ELb0EN7cutlass6half_tE19Flash_kernel_traitsILi32ELi128ELi128ELi4ES3_EELb0ELb0ELb0ELb1ELb0ELb0ELb1ELb0EEEvNS_16Flash_fwd_paramsE)
        /*00bc*/ 	.word	0x00000000


	//----- nvinfo : EIATTR_REGCOUNT
	.align		4
.L_42:
        /*00c0*/ 	.byte	0x04, 0x2f
        /*00c2*/ 	.short	(.L_44 - .L_43)
	.align		4
.L_43:
        /*00c4*/ 	.word	index@(_ZN5flash16flash_fwd_kernelI23Flash_fwd_kernel_traitsILi32ELi128ELi128ELi4ELb0ELb0EN7cutlass6half_tE19Flash_kernel_traitsILi32ELi128ELi128ELi4ES3_EELb1ELb0ELb0ELb1ELb0ELb0ELb0ELb1EEEvNS_16Flash_fwd_paramsE)
        /*00c8*/ 	.word	0x000000ff


	//----- nvinfo : EIATTR_FRAME_SIZE
	.align		4
.L_44:
        /*00cc*/ 	.byte	0x04, 0x11
        /*00ce*/ 	.short	(.L_46 - .L_45)
	.align		4
.L_45:
        /*00d0*/ 	.word	index@(_ZN5flash16flash_fwd_kernelI23Flash_fwd_kernel_traitsILi32ELi128ELi128ELi4ELb0ELb0EN7cutlass6half_tE19Flash_kernel_traitsILi32ELi128ELi128ELi4ES3_EELb1ELb0ELb0ELb1ELb0ELb0ELb0ELb1EEEvNS_16Flash_fwd_paramsE)
        /*00d4*/ 	.word	0x000003b8


	//----- nvinfo : EIATTR_REGCOUNT
	.align		4
.L_46:
        /*00d8*/ 	.byte	0x04, 0x2f
        /*00da*/ 	.short	(.L_48 - .L_47)
	.align		4
.L_47:
        /*00dc*/ 	.word	index@(_ZN5flash16flash_fwd_kernelI23Flash_fwd_kernel_traitsILi32ELi128ELi128ELi4ELb0ELb0EN7cutlass6half_tE19Flash_kernel_traitsILi32ELi128ELi128ELi4ES3_EELb0ELb0ELb0ELb0ELb0ELb0ELb1ELb0EEEvNS_16Flash_fwd_paramsE)
        /*00e0*/ 	.word	0x000000ff


	//----- nvinfo : EIATTR_FRAME_SIZE
	.align		4
.L_48:
        /*00e4*/ 	.byte	0x04, 0x11
        /*00e6*/ 	.short	(.L_50 - .L_49)
	.align		4
.L_49:
        /*00e8*/ 	.word	index@(_ZN5flash16flash_fwd_kernelI23Flash_fwd_kernel_traitsILi32ELi128ELi128ELi4ELb0ELb0EN7cutlass6half_tE19Flash_kernel_traitsILi32ELi128ELi128ELi4ES3_EELb0ELb0ELb0ELb0ELb0ELb0ELb1ELb0EEEvNS_16Flash_fwd_paramsE)
        /*00ec*/ 	.word	0x00000018


	//----- nvinfo : EIATTR_REGCOUNT
	.align		4
.L_50:
        /*00f0*/ 	.byte	0x04, 0x2f
        /*00f2*/ 	.short	(.L_52 - .L_51)
	.align		4
.L_51:
        /*00f4*/ 	.word	index@(_ZN5flash16flash_fwd_kernelI23Flash_fwd_kernel_traitsILi32ELi128ELi128ELi4ELb0ELb0EN7cutlass6half_tE19Flash_kernel_traitsILi32ELi128ELi128ELi4ES3_EELb1ELb0ELb0ELb0ELb0ELb0ELb0ELb1EEEvNS_16Flash_fwd_paramsE)
        /*00f8*/ 	.word	0x000000ff


	//----- nvinfo : EIATTR_FRAME_SIZE
	.align		4
.L_52:
        /*00fc*/ 	.byte	0x04, 0x11
        /*00fe*/ 	.short	(.L_54 - .L_53)
	.align		4
.L_53:
        /*0100*/ 	.word	index@(_ZN5flash16flash_fwd_kernelI23Flash_fwd_kernel_traitsILi32ELi128ELi128ELi4ELb0ELb0EN7cutlass6half_tE19Flash_kernel_traitsILi32ELi128ELi128ELi4ES3_EELb1ELb0ELb0ELb0ELb0ELb0ELb0ELb1EEEvNS_16Flash_fwd_paramsE)
        /*0104*/ 	.word	0x000003b0


	//----- nvinfo : EIATTR_REGCOUNT
	.align		4
.L_54:
        /*0108*/ 	.byte	0x04, 0x2f
        /*010a*/ 	.short	(.L_56 - .L_55)
	.align		4
.L_55:
        /*010c*/ 	.word	index@(_ZN5flash16flash_fwd_kernelI23Flash_fwd_kernel_traitsILi32ELi128ELi128ELi4ELb0ELb0EN7cutlass6half_tE19Flash_kernel_traitsILi32ELi128ELi128ELi4ES3_EELb1ELb0ELb0ELb1ELb0ELb0ELb0ELb0EEEvNS_16Flash_fwd_paramsE)
        /*0110*/ 	.word	0x000000ff


	//----- nvinfo : EIATTR_FRAME_SIZE
	.align		4
.L_56:
        /*0114*/ 	.byte	0x04, 0x11
        /*0116*/ 	.short	(.L_58 - .L_57)
	.align		4
.L_57:
        /*0118*/ 	.word	index@(_ZN5flash16flash_fwd_kernelI23Flash_fwd_kernel_traitsILi32ELi128ELi128ELi4ELb0ELb0EN7cutlass6half_tE19Flash_kernel_traitsILi32ELi128ELi128ELi4ES3_EELb1ELb0ELb0ELb1ELb0ELb0ELb0ELb0EEEvNS_16Flash_fwd_paramsE)
        /*011c*/ 	.word	0x000000a8


	//----- nvinfo : EIATTR_REGCOUNT
	.align		4
.L_58:
        /*0120*/ 	.byte	0x04, 0x2f
        /*0122*/ 	.short	(.L_60 - .L_59)
	.align		4
.L_59:
        /*0124*/ 	.word	index@(_ZN5flash16flash_fwd_kernelI23Flash_fwd_kernel_traitsILi32ELi128ELi128ELi4ELb0ELb0EN7cutlass6half_tE19Flash_kernel_traitsILi32ELi128ELi128ELi4ES3_EELb0ELb0ELb0ELb0ELb1ELb1ELb1ELb0EEEvNS_16Flash_fwd_paramsE)
        /*0128*/ 	.word	0x000000ff


	//----- nvinfo : EIATTR_FRAME_SIZE
	.align		4
.L_60:
        /*012c*/ 	.byte	0x04, 0x11
        /*012e*/ 	.short	(.L_62 - .L_61)
	.align		4
.L_61:
        /*0130*/ 	.word	index@(_ZN5flash16flash_fwd_kernelI23Flash_fwd_kernel_traitsILi32ELi128ELi128ELi4ELb0ELb0EN7cutlass6half_tE19Flash_kernel_traitsILi32ELi128ELi128ELi4ES3_EELb0ELb0ELb0ELb0ELb1ELb1ELb1ELb0EEEvNS_16Flash_fwd_paramsE)
        /*0134*/ 	.word	0x00000010


	//----- nvinfo : EIATTR_REGCOUNT
	.align		4
.L_62:
        /*0138*/ 	.byte	0x04, 0x2f
        /*013a*/ 	.short	(.L_64 - .L_63)
	.align		4
.L_63:
        /*013c*/ 	.word	index@(_ZN5flash16flash_fwd_kernelI23Flash_fwd_kernel_traitsILi32ELi128ELi128ELi4ELb0ELb0EN7cutlass6half_tE19Flash_kernel_traitsILi32ELi128ELi128ELi4ES3_EELb1ELb0ELb0ELb0ELb1ELb1ELb0ELb0EEEvNS_16Flash_fwd_paramsE)
        /*0140*/ 	.word	0x000000ff


	//----- nvinfo : EIATTR_FRAME_SIZE
	.align		4
.L_64:
        /*0144*/ 	.byte	0x04, 0x11
        /*0146*/ 	.short	(.L_66 - .L_65)
	.align		4
.L_65:
        /*0148*/ 	.word	index@(_ZN5flash16flash_fwd_kernelI23Flash_fwd_kernel_traitsILi32ELi128ELi128ELi4ELb0ELb0EN7cutlass6half_tE19Flash_kernel_traitsILi32ELi128ELi128ELi4ES3_EELb1ELb0ELb0ELb0ELb1ELb1ELb0ELb0EEEvNS_16Flash_fwd_paramsE)
        /*014c*/ 	.word	0x000000b0


	//----- nvinfo : EIATTR_REGCOUNT
	.align		4
.L_66:
        /*0150*/ 	.byte	0x04, 0x2f
        /*0152*/ 	.short	(.L_68 - .L_67)
	.align		4
.L_67:
        /*0154*/ 	.word	index@(_ZN5flash16flash_fwd_kernelI23Flash_fwd_kernel_traitsILi32ELi128ELi128ELi4ELb0ELb0EN7cutlass6half_tE19Flash_kernel_traitsILi32ELi128ELi128ELi4ES3_EELb1ELb0ELb1ELb0ELb0ELb0ELb0ELb0EEEvNS_16Flash_fwd_paramsE)
        /*0158*/ 	.word	0x000000ff


	//----- nvinfo : EIATTR_FRAME_SIZE
	.align		4
.L_68:
        /*015c*/ 	.byte	0x04, 0x11
        /*015e*/ 	.short	(.L_70 - .L_69)
	.align		4
.L_69:
        /*0160*/ 	.word	index@(_ZN5flash16flash_fwd_kernelI23Flash_fwd_kernel_traitsILi32ELi128ELi128ELi4ELb0ELb0EN7cutlass6half_tE19Flash_kernel_traitsILi32ELi128ELi128ELi4ES3_EELb1ELb0ELb1ELb0ELb0ELb0ELb0ELb0EEEvNS_16Flash_fwd_paramsE)
        /*0164*/ 	.word	0x00000088


	//----- nvinfo : EIATTR_REGCOUNT
	.align		4
.L_70:
        /*0168*/ 	.byte	0x04, 0x2f
        /*016a*/ 	.short	(.L_72 - .L_71)
	.align		4
.L_71:
        /*016c*/ 	.word	index@(_ZN5flash16flash_fwd_kernelI23Flash_fwd_kernel_traitsILi32ELi128ELi128ELi4ELb0ELb0EN7cutlass6half_tE19Flash_kernel_traitsILi32ELi128ELi128ELi4ES3_EELb1ELb0ELb0ELb0ELb0ELb0ELb0ELb0EEEvNS_16Flash_fwd_paramsE)
        /*0170*/ 	.word	0x000000ff


	//----- nvinfo : EIATTR_FRAME_SIZE
	.align		4
.L_72:
        /*0174*/ 	.byte	0x04, 0x11
        /*0176*/ 	.short	(.L_74 - .L_73)
	.align		4
.L_73:
        /*0178*/ 	.word	index@(_ZN5flash16flash_fwd_kernelI23Flash_fwd_kernel_traitsILi32ELi128ELi128ELi4ELb0ELb0EN7cutlass6half_tE19Flash_kernel_traitsILi32ELi128ELi128ELi4ES3_EELb1ELb0ELb0ELb0ELb0ELb0ELb0ELb0EEEvNS_16Flash_fwd_paramsE)
        /*017c*/ 	.word	0x00000078


	//----- nvinfo : EIATTR_REGCOUNT
	.align		4
.L_74:
        /*0180*/ 	.byte	0x04, 0x2f
        /*0182*/ 	.short	(.L_76 - .L_75)
	.align		4
.L_75:
        /*0184*/ 	.word	index@(_ZN5flash16flash_fwd_kernelI23Flash_fwd_kernel_traitsILi32ELi128ELi128ELi4ELb0ELb0EN7cutlass6half_tE19Flash_kernel_traitsILi32ELi128ELi128ELi4ES3_EELb0ELb0ELb0ELb0ELb0ELb1ELb1ELb0EEEvNS_16Flash_fwd_paramsE)
        /*0188*/ 	.word	0x000000ff


	//----- nvinfo : EIATTR_FRAME_SIZE
	.align		4
.L_76:
        /*018c*/ 	.byte	0x04, 0x11
        /*018e*/ 	.short	(.L_78 - .L_77)
	.align		4
.L_77:
        /*0190*/ 	.word	index@(_ZN5flash16flash_fwd_kernelI23Flash_fwd_kernel_traitsILi32ELi128ELi128ELi4ELb0ELb0EN7cutlass6half_tE19Flash_kernel_traitsILi32ELi128ELi128ELi4ES3_EELb0ELb0ELb0ELb0ELb0ELb1ELb1ELb0EEEvNS_16Flash_fwd_paramsE)
        /*0194*/ 	.word	0x00000020


	//----- nvinfo : EIATTR_REGCOUNT
	.align		4
.L_78:
        /*0198*/ 	.byte	0x04, 0x2f
        /*019a*/ 	.short	(.L_80 - .L_79)
	.align		4
.L_79:
        /*019c*/ 	.word	index@(_ZN5flash16flash_fwd_kernelI23Flash_fwd_kernel_traitsILi32ELi128ELi128ELi4ELb0ELb0EN7cutlass6half_tE19Flash_kernel_traitsILi32ELi128ELi128ELi4ES3_EELb1ELb0ELb0ELb0ELb0ELb1ELb0ELb0EEEvNS_16Flash_fwd_paramsE)
        /*01a0*/ 	.word	0x000000ff


	//----- nvinfo : EIATTR_FRAME_SIZE
	.align		4
.L_80:
        /*01a4*/ 	.byte	0x04, 0x11
        /*01a6*/ 	.short	(.L_82 - .L_81)
	.align		4
.L_81:
        /*01a8*/ 	.word	index@(_ZN5flash16flash_fwd_kernelI23Flash_fwd_kernel_traitsILi32ELi128ELi128ELi4ELb0ELb0EN7cutlass6half_tE19Flash_kernel_traitsILi32ELi128ELi128ELi4ES3_EELb1ELb0ELb0ELb0ELb0ELb1ELb0ELb0EEEvNS_16Flash_fwd_paramsE)
        /*01ac*/ 	.word	0x00000108


	//----- nvinfo : EIATTR_REGCOUNT
	.align		4
.L_82:
        /*01b0*/ 	.byte	0x04, 0x2f
        /*01b2*/ 	.short	(.L_84 - .L_83)
	.align		4
.L_83:
        /*01b4*/ 	.word	index@(_ZN5flash16flash_fwd_kernelI23Flash_fwd_kernel_traitsILi32ELi128ELi128ELi4ELb0ELb0EN7cutlass6half_tE19Flash_kernel_traitsILi32ELi128ELi128ELi4ES3_EELb0ELb0ELb1ELb1ELb0ELb0ELb0ELb0EEEvNS_16Flash_fwd_paramsE)
        /*01b8*/ 	.word	0x000000ff


	//----- nvinfo : EIATTR_FRAME_SIZE
	.align		4
.L_84:
        /*01bc*/ 	.byte	0x04, 0x11
        /*01be*/ 	.short	(.L_86 - .L_85)
	.align		4
.L_85:
        /*01c0*/ 	.word	index@(_ZN5flash16flash_fwd_kernelI23Flash_fwd_kernel_traitsILi32ELi128ELi128ELi4ELb0ELb0EN7cutlass6half_tE19Flash_kernel_traitsILi32ELi128ELi128ELi4ES3_EELb0ELb0ELb1ELb1ELb0ELb0ELb0ELb0EEEvNS_16Flash_fwd_paramsE)
        /*01c4*/ 	.word	0x00000000


	//----- nvinfo : EIATTR_REGCOUNT
	.align		4
.L_86:
        /*01c8*/ 	.byte	0x04, 0x2f
        /*01ca*/ 	.short	(.L_88 - .L_87)
	.align		4
.L_87:
        /*01cc*/ 	.word	index@(_ZN5flash16flash_fwd_kernelI23Flash_fwd_kernel_traitsILi32ELi128ELi128ELi4ELb0ELb0EN7cutlass6half_tE19Flash_kernel_traitsILi32ELi128ELi128ELi4ES3_EELb0ELb0ELb1ELb0ELb0ELb0ELb0ELb0EEEvNS_16Flash_fwd_paramsE)
        /*01d0*/ 	.word	0x000000ff


	//----- nvinfo : EIATTR_FRAME_SIZE
	.align		4
.L_88:
        /*01d4*/ 	.byte	0x04, 0x11
        /*01d6*/ 	.short	(.L_90 - .L_89)
	.align		4
.L_89:
        /*01d8*/ 	.word	index@(_ZN5flash16flash_fwd_kernelI23Flash_fwd_kernel_traitsILi32ELi128ELi128ELi4ELb0ELb0EN7cutlass6half_tE19Flash_kernel_traitsILi32ELi128ELi128ELi4ES3_EELb0ELb0ELb1ELb0ELb0ELb0ELb0ELb0EEEvNS_16Flash_fwd_paramsE)
        /*01dc*/ 	.word	0x00000008


	//----- nvinfo : EIATTR_REGCOUNT
	.align		4
.L_90:
        /*01e0*/ 	.byte	0x04, 0x2f
        /*01e2*/ 	.short	(.L_92 - .L_91)
	.align		4
.L_91:
        /*01e4*/ 	.word	index@(_ZN5flash16flash_fwd_kernelI23Flash_fwd_kernel_traitsILi32ELi128ELi128ELi4ELb0ELb0EN7cutlass6half_tE19Flash_kernel_traitsILi32ELi128ELi128ELi4ES3_EELb0ELb0ELb1ELb0ELb0ELb1ELb0ELb0EEEvNS_16Flash_fwd_paramsE)
        /*01e8*/ 	.word	0x000000ff


	//----- nvinfo : EIATTR_FRAME_SIZE
	.align		4
.L_92:
        /*01ec*/ 	.byte	0x04, 0x11
        /*01ee*/ 	.short	(.L_94 - .L_93)
	.align		4
.L_93:
        /*01f0*/ 	.word	index@(_ZN5flash16flash_fwd_kernelI23Flash_fwd_kernel_traitsILi32ELi128ELi128ELi4ELb0ELb0EN7cutlass6half_tE19Flash_kernel_traitsILi32ELi128ELi128ELi4ES3_EELb0ELb0ELb1ELb0ELb0ELb1ELb0ELb0EEEvNS_16Flash_fwd_paramsE)
        /*01f4*/ 	.word	0x00000008


	//----- nvinfo : EIATTR_REGCOUNT
	.align		4
.L_94:
        /*01f8*/ 	.byte	0x04, 0x2f
        /*01fa*/ 	.short	(.L_96 - .L_95)
	.align		4
.L_95:
        /*01fc*/ 	.word	index@(_ZN5flash16flash_fwd_kernelI23Flash_fwd_kernel_traitsILi32ELi128ELi128ELi4ELb0ELb0EN7cutlass6half_tE19Flash_kernel_traitsILi32ELi128ELi128ELi4ES3_EELb0ELb0ELb0ELb1ELb0ELb0ELb0ELb0EEEvNS_16Flash_fwd_paramsE)
        /*0200*/ 	.word	0x000000ff


	//----- nvinfo : EIATTR_FRAME_SIZE
	.align		4
.L_96:
        /*0204*/ 	.byte	0x04, 0x11
        /*0206*/ 	.short	(.L_98 - .L_97)
	.align		4
.L_97:
        /*0208*/ 	.word	index@(_ZN5flash16flash_fwd_kernelI23Flash_fwd_kernel_traitsILi32ELi128ELi128ELi4ELb0ELb0EN7cutlass6half_tE19Flash_kernel_traitsILi32ELi128ELi128ELi4ES3_EELb0ELb0ELb0ELb1ELb0ELb0ELb0ELb0EEEvNS_16Flash_fwd_paramsE)
        /*020c*/ 	.word	0x00000000


	//----- nvinfo : EIATTR_REGCOUNT
	.align		4
.L_98:
        /*0210*/ 	.byte	0x04, 0x2f
        /*0212*/ 	.short	(.L_100 - .L_99)
	.align		4
.L_99:
        /*0214*/ 	.word	index@(_ZN5flash16flash_fwd_kernelI23Flash_fwd_kernel_traitsILi32ELi128ELi128ELi4ELb0ELb0EN7cutlass6half_tE19Flash_kernel_traitsILi32ELi128ELi128ELi4ES3_EELb0ELb0ELb0ELb0ELb0ELb0ELb0ELb0EEEvNS_16Flash_fwd_paramsE)
        /*0218*/ 	.word	0x000000ff


	//----- nvinfo : EIATTR_FRAME_SIZE
	.align		4
.L_100:
        /*021c*/ 	.byte	0x04, 0x11
        /*021e*/ 	.short	(.L_102 - .L_101)
	.align		4
.L_101:
        /*0220*/ 	.word	index@(_ZN5flash16flash_fwd_kernelI23Flash_fwd_kernel_traitsILi32ELi128ELi128ELi4ELb0ELb0EN7cutlass6half_tE19Flash_kernel_traitsILi32ELi128ELi128ELi4ES3_EELb0ELb0ELb0ELb0ELb0ELb0ELb0ELb0EEEvNS_16Flash_fwd_paramsE)
        /*0224*/ 	.word	0x00000000


	//----- nvinfo : EIATTR_REGCOUNT
	.align		4
.L_102:
        /*0228*/ 	.byte	0x04, 0x2f
        /*022a*/ 	.short	(.L_104 - .L_103)
	.align		4
.L_103:
        /*022c*/ 	.word	index@(_ZN5flash16flash_fwd_kernelI23Flash_fwd_kernel_traitsILi32ELi128ELi128ELi4ELb0ELb0EN7cutlass6half_tE19Flash_kernel_traitsILi32ELi128ELi128ELi4ES3_EELb0ELb0ELb0ELb0ELb1ELb1ELb0ELb0EEEvNS_16Flash_fwd_paramsE)
        /*0230*/ 	.word	0x000000f9


	//----- nvinfo : EIATTR_FRAME_SIZE
	.align		4
.L_104:
        /*0234*/ 	.byte	0x04, 0x11
        /*0236*/ 	.short	(.L_106 - .L_105)
	.align		4
.L_105:
        /*0238*/ 	.word	index@(_ZN5flash16flash_fwd_kernelI23Flash_fwd_kernel_traitsILi32ELi128ELi128ELi4ELb0ELb0EN7cutlass6half_tE19Flash_kernel_traitsILi32ELi128ELi128ELi4ES3_EELb0ELb0ELb0ELb0ELb1ELb1ELb0ELb0EEEvNS_16Flash_fwd_paramsE)
        /*023c*/ 	.word	0x00000000


	//----- nvinfo : EIATTR_REGCOUNT
	.align		4
.L_106:
        /*0240*/ 	.byte	0x04, 0x2f
        /*0242*/ 	.short	(.L_108 - .L_107)
	.align		4
.L_107:
        /*0244*/ 	.word	index@(_ZN5flash16flash_fwd_kernelI23Flash_fwd_kernel_traitsILi32ELi128ELi128ELi4ELb0ELb0EN7cutlass6half_tE19Flash_kernel_traitsILi32ELi128ELi128ELi4ES3_EELb0ELb0ELb0ELb0ELb0ELb1ELb0ELb0EEEvNS_16Flash_fwd_paramsE)
        /*0248*/ 	.word	0x000000ff


	//----- nvinfo : EIATTR_FRAME_SIZE
	.align		4
.L_108:
        /*024c*/ 	.byte	0x04, 0x11
        /*024e*/ 	.short	(.L_110 - .L_109)
	.align		4
.L_109:
        /*0250*/ 	.word	index@(_ZN5flash16flash_fwd_kernelI23Flash_fwd_kernel_traitsILi32ELi128ELi128ELi4ELb0ELb0EN7cutlass6half_tE19Flash_kernel_traitsILi32ELi128ELi128ELi4ES3_EELb0ELb0ELb0ELb0ELb0ELb1ELb0ELb0EEEvNS_16Flash_fwd_paramsE)
        /*0254*/ 	.word	0x00000010


	//----- nvinfo : EIATTR_MIN_STACK_SIZE
	.align		4
.L_110:
        /*0258*/ 	.byte	0x04, 0x12
        /*025a*/ 	.short	(.L_112 - .L_111)
	.align		4
.L_111:
        /*025c*/ 	.word	index@(_ZN5flash16flash_fwd_kernelI23Flash_fwd_kernel_traitsILi32ELi128ELi128ELi4ELb0ELb0EN7cutlass6half_tE19Flash_kernel_traitsILi32ELi128ELi128ELi4ES3_EELb0ELb0ELb0ELb0ELb0ELb1ELb0ELb0EEEvNS_16Flash_fwd_paramsE)
        /*0260*/ 	.word	0x00000010


	//----- nvinfo : EIATTR_MIN_STACK_SIZE
	.align		4
.L_112:
        /*0264*/ 	.byte	0x04, 0x12
        /*0266*/ 	.short	(.L_114 - .L_113)
	.align		4
.L_113:
        /*0268*/ 	.word	index@(_ZN5flash16flash_fwd_kernelI23Flash_fwd_kernel_traitsILi32ELi128ELi128ELi4ELb0ELb0EN7cutlass6half_tE19Flash_kernel_traitsILi32ELi128ELi128ELi4ES3_EELb0ELb0ELb0ELb0ELb1ELb1ELb0ELb0EEEvNS_16Flash_fwd_paramsE)
        /*026c*/ 	.word	0x00000000


	//----- nvinfo : EIATTR_MIN_STACK_SIZE
	.align		4
.L_114:
        /*0270*/ 	.byte	0x04, 0x12
        /*0272*/ 	.short	(.L_116 - .L_115)
	.align		4
.L_115:
        /*0274*/ 	.word	index@(_ZN5flash16flash_fwd_kernelI23Flash_fwd_kernel_traitsILi32ELi128ELi128ELi4ELb0ELb0EN7cutlass6half_tE19Flash_kernel_traitsILi32ELi128ELi128ELi4ES3_EELb0ELb0ELb0ELb0ELb0ELb0ELb0ELb0EEEvNS_16Flash_fwd_paramsE)
        /*0278*/ 	.word	0x00000000


	//----- nvinfo : EIATTR_MIN_STACK_SIZE
	.align		4
.L_116:
        /*027c*/ 	.byte	0x04, 0x12
        /*027e*/ 	.short	(.L_118 - .L_117)
	.align		4
.L_117:
        /*0280*/ 	.word	index@(_ZN5flash16flash_fwd_kernelI23Flash_fwd_kernel_traitsILi32ELi128ELi128ELi4ELb0ELb0EN7cutlass6half_tE19Flash_kernel_traitsILi32ELi128ELi128ELi4ES3_EELb0ELb0ELb0ELb1ELb0ELb0ELb0ELb0EEEvNS_16Flash_fwd_paramsE)
        /*0284*/ 	.word	0x00000000


	//----- nvinfo : EIATTR_MIN_STACK_SIZE
	.align		4
.L_118:
        /*0288*/ 	.byte	0x04, 0x12
        /*028a*/ 	.short	(.L_120 - .L_119)
	.align		4
.L_119:
        /*028c*/ 	.word	index@(_ZN5flash16flash_fwd_kernelI23Flash_fwd_kernel_traitsILi32ELi128ELi128ELi4ELb0ELb0EN7cutlass6half_tE19Flash_kernel_traitsILi32ELi128ELi128ELi4ES3_EELb0ELb0ELb1ELb0ELb0ELb1ELb0ELb0EEEvNS_16Flash_fwd_paramsE)
        /*0290*/ 	.word	0x00000008


	//----- nvinfo : EIATTR_MIN_STACK_SIZE
	.align		4
.L_120:
        /*0294*/ 	.byte	0x04, 0x12
        /*0296*/ 	.short	(.L_122 - .L_121)
	.align		4
.L_121:
        /*0298*/ 	.word	index@(_ZN5flash16flash_fwd_kernelI23Flash_fwd_kernel_traitsILi32ELi128ELi128ELi4ELb0ELb0EN7cutlass6half_tE19Flash_kernel_traitsILi32ELi128ELi128ELi4ES3_EELb0ELb0ELb1ELb0ELb0ELb0ELb0ELb0EEEvNS_16Flash_fwd_paramsE)
        /*029c*/ 	.word	0x00000008


	//----- nvinfo : EIATTR_MIN_STACK_SIZE
	.align		4
.L_122:
        /*02a0*/ 	.byte	0x04, 0x12
        /*02a2*/ 	.short	(.L_124 - .L_123)
	.align		4
.L_123:
        /*02a4*/ 	.word	index@(_ZN5flash16flash_fwd_kernelI23Flash_fwd_kernel_traitsILi32ELi128ELi128ELi4ELb0ELb0EN7cutlass6half_tE19Flash_kernel_traitsILi32ELi128ELi128ELi4ES3_EELb0ELb0ELb1ELb1ELb0ELb0ELb0ELb0EEEvNS_16Flash_fwd_paramsE)
        /*02a8*/ 	.word	0x00000000


	//----- nvinfo : EIATTR_MIN_STACK_SIZE
	.align		4
.L_124:
        /*02ac*/ 	.byte	0x04, 0x12
        /*02ae*/ 	.short	(.L_126 - .L_125)
	.align		4
.L_125:
        /*02b0*/ 	.word	index@(_ZN5flash16flash_fwd_kernelI23Flash_fwd_kernel_traitsILi32ELi128ELi128ELi4ELb0ELb0EN7cutlass6half_tE19Flash_kernel_traitsILi32ELi128ELi128ELi4ES3_EELb1ELb0ELb0ELb0ELb0ELb1ELb0ELb0EEEvNS_16Flash_fwd_paramsE)
        /*02b4*/ 	.word	0x00000108


	//----- nvinfo : EIATTR_MIN_STACK_SIZE
	.align		4
.L_126:
        /*02b8*/ 	.byte	0x04, 0x12
        /*02ba*/ 	.short	(.L_128 - .L_127)
	.align		4
.L_127:
        /*02bc*/ 	.word	index@(_ZN5flash16flash_fwd_kernelI23Flash_fwd_kernel_traitsILi32ELi128ELi128ELi4ELb0ELb0EN7cutlass6half_tE19Flash_kernel_traitsILi32ELi128ELi128ELi4ES3_EELb0ELb0ELb0ELb0ELb0ELb1ELb1ELb0EEEvNS_16Flash_fwd_paramsE)
        /*02c0*/ 	.word	0x00000020


	//----- nvinfo : EIATTR_MIN_STACK_SIZE
	.align		4
.L_128:
        /*02c4*/ 	.byte	0x04, 0x12
        /*02c6*/ 	.short	(.L_130 - .L_129)
	.align		4
.L_129:
        /*02c8*/ 	.word	index@(_ZN5flash16flash_fwd_kernelI23Flash_fwd_kernel_traitsILi32ELi128ELi128ELi4ELb0ELb0EN7cutlass6half_tE19Flash_kernel_traitsILi32ELi128ELi128ELi4ES3_EELb1ELb0ELb0ELb0ELb0ELb0ELb0ELb0EEEvNS_16Flash_fwd_paramsE)
        /*02cc*/ 	.word	0x00000078


	//----- nvinfo : EIATTR_MIN_STACK_SIZE
	.align		4
.L_130:
        /*02d0*/ 	.byte	0x04, 0x12
        /*02d2*/ 	.short	(.L_132 - .L_131)
	.align		4
.L_131:
        /*02d4*/ 	.word	index@(_ZN5flash16flash_fwd_kernelI23Flash_fwd_kernel_traitsILi32ELi128ELi128ELi4ELb0ELb0EN7cutlass6half_tE19Flash_kernel_traitsILi32ELi128ELi128ELi4ES3_EELb1ELb0ELb1ELb0ELb0ELb0ELb0ELb0EEEvNS_16Flash_fwd_paramsE)
        /*02d8*/ 	.word	0x00000088


	//----- nvinfo : EIATTR_MIN_STACK_SIZE
	.align		4
.L_132:
        /*02dc*/ 	.byte	0x04, 0x12
        /*02de*/ 	.short	(.L_134 - .L_133)
	.align		4
.L_133:
        /*02e0*/ 	.word	index@(_ZN5flash16flash_fwd_kernelI23Flash_fwd_kernel_traitsILi32ELi128ELi128ELi4ELb0ELb0EN7cutlass6half_tE19Flash_kernel_traitsILi32ELi128ELi128ELi4ES3_EELb1ELb0ELb0ELb0ELb1ELb1ELb0ELb0EEEvNS_16Flash_fwd_paramsE)
        /*02e4*/ 	.word	0x000000b0


	//----- nvinfo : EIATTR_MIN_STACK_SIZE
	.align		4
.L_134:
        /*02e8*/ 	.byte	0x04, 0x12
        /*02ea*/ 	.short	(.L_136 - .L_135)
	.align		4
.L_135:
        /*02ec*/ 	.word	index@(_ZN5flash16flash_fwd_kernelI23Flash_fwd_kernel_traitsILi32ELi128ELi128ELi4ELb0ELb0EN7cutlass6half_tE19Flash_kernel_traitsILi32ELi128ELi128ELi4ES3_EELb0ELb0ELb0ELb0ELb1ELb1ELb1ELb0EEEvNS_16Flash_fwd_paramsE)
        /*02f0*/ 	.word	0x00000010


	//----- nvinfo : EIATTR_MIN_STACK_SIZE
	.align		4
.L_136:
        /*02f4*/ 	.byte	0x04, 0x12
        /*02f6*/ 	.short	(.L_138 - .L_137)
	.align		4
.L_137:
        /*02f8*/ 	.word	index@(_ZN5flash16flash_fwd_kernelI23Flash_fwd_kernel_traitsILi32ELi128ELi128ELi4ELb0ELb0EN7cutlass6half_tE19Flash_kernel_traitsILi32ELi128ELi128ELi4ES3_EELb1ELb0ELb0ELb1ELb0ELb0ELb0ELb0EEEvNS_16Flash_fwd_paramsE)
        /*02fc*/ 	.word	0x000000a8


	//----- nvinfo : EIATTR_MIN_STACK_SIZE
	.align		4
.L_138:
        /*0300*/ 	.byte	0x04, 0x12
        /*0302*/ 	.short	(.L_140 - .L_139)
	.align		4
.L_139:
        /*0304*/ 	.word	index@(_ZN5flash16flash_fwd_kernelI23Flash_fwd_kernel_traitsILi32ELi128ELi128ELi4ELb0ELb0EN7cutlass6half_tE19Flash_kernel_traitsILi32ELi128ELi128ELi4ES3_EELb1ELb0ELb0ELb0ELb0ELb0ELb0ELb1EEEvNS_16Flash_fwd_paramsE)
        /*0308*/ 	.word	0x000003b0


	//----- nvinfo : EIATTR_MIN_STACK_SIZE
	.align		4
.L_140:
        /*030c*/ 	.byte	0x04, 0x12
        /*030e*/ 	.short	(.L_142 - .L_141)
	.align		4
.L_141:
        /*0310*/ 	.word	index@(_ZN5flash16flash_fwd_kernelI23Flash_fwd_kernel_traitsILi32ELi128ELi128ELi4ELb0ELb0EN7cutlass6half_tE19Flash_kernel_traitsILi32ELi128ELi128ELi4ES3_EELb0ELb0ELb0ELb0ELb0ELb0ELb1ELb0EEEvNS_16Flash_fwd_paramsE)
        /*0314*/ 	.word	0x00000018


	//----- nvinfo : EIATTR_MIN_STACK_SIZE
	.align		4
.L_142:
        /*0318*/ 	.byte	0x04, 0x12
        /*031a*/ 	.short	(.L_144 - .L_143)
	.align		4
.L_143:
        /*031c*/ 	.word	index@(_ZN5flash16flash_fwd_kernelI23Flash_fwd_kernel_traitsILi32ELi128ELi128ELi4ELb0ELb0EN7cutlass6half_tE19Flash_kernel_traitsILi32ELi128ELi128ELi4ES3_EELb1ELb0ELb0ELb1ELb0ELb0ELb0ELb1EEEvNS_16Flash_fwd_paramsE)
        /*0320*/ 	.word	0x000003b8


	//----- nvinfo : EIATTR_MIN_STACK_SIZE
	.align		4
.L_144:
        /*0324*/ 	.byte	0x04, 0x12
        /*0326*/ 	.short	(.L_146 - .L_145)
	.align		4
.L_145:
        /*0328*/ 	.word	index@(_ZN5flash16flash_fwd_kernelI23Flash_fwd_kernel_traitsILi32ELi128ELi128ELi4ELb0ELb0EN7cutlass6half_tE19Flash_kernel_traitsILi32ELi128ELi128ELi4ES3_EELb0ELb0ELb0ELb1ELb0ELb0ELb1ELb0EEEvNS_16Flash_fwd_paramsE)
        /*032c*/ 	.word	0x00000000


	//----- nvinfo : EIATTR_MIN_STACK_SIZE
	.align		4
.L_146:
        /*0330*/ 	.byte	0x04, 0x12
        /*0332*/ 	.short	(.L_148 - .L_147)
	.align		4
.L_147:
        /*0334*/ 	.word	index@(_ZN5flash16flash_fwd_kernelI23Flash_fwd_kernel_traitsILi32ELi128ELi128ELi4ELb0ELb0EN7cutlass6half_tE19Flash_kernel_traitsILi32ELi128ELi128ELi4ES3_EELb1ELb0ELb1ELb0ELb0ELb1ELb0ELb0EEEvNS_16Flash_fwd_paramsE)
        /*0338*/ 	.word	0x000000b0


	//----- nvinfo : EIATTR_MIN_STACK_SIZE
	.align		4
.L_148:
        /*033c*/ 	.byte	0x04, 0x12
        /*033e*/ 	.short	(.L_150 - .L_149)
	.align		4
.L_149:
        /*0340*/ 	.word	index@(_ZN5flash16flash_fwd_kernelI23Flash_fwd_kernel_traitsILi32ELi128ELi128ELi4ELb0ELb0EN7cutlass6half_tE19Flash_kernel_traitsILi32ELi128ELi128ELi4ES3_EELb0ELb0ELb1ELb0ELb0ELb1ELb1ELb0EEEvNS_16Flash_fwd_paramsE)
        /*0344*/ 	.word	0x00000008


	//----- nvinfo : EIATTR_MIN_STACK_SIZE
	.align		4
.L_150:
        /*0348*/ 	.byte	0x04, 0x12
        /*034a*/ 	.short	(.L_152 - .L_151)
	.align		4
.L_151:
        /*034c*/ 	.word	index@(_ZN5flash16flash_fwd_kernelI23Flash_fwd_kernel_traitsILi32ELi128ELi128ELi4ELb0ELb0EN7cutlass6half_tE19Flash_kernel_traitsILi32ELi128ELi128ELi4ES3_EELb1ELb0ELb1ELb1ELb0ELb0ELb0ELb0EEEvNS_16Flash_fwd_paramsE)
        /*0350*/ 	.word	0x00000070


	//----- nvinfo : EIATTR_MIN_STACK_SIZE
	.align		4
.L_152:
        /*0354*/ 	.byte	0x04, 0x12
        /*0356*/ 	.short	(.L_154 - .L_153)
	.align		4
.L_153:
        /*0358*/ 	.word	index@(_ZN5flash16flash_fwd_kernelI23Flash_fwd_kernel_traitsILi32ELi128ELi128ELi4ELb0ELb0EN7cutlass6half_tE19Flash_kernel_traitsILi32ELi128ELi128ELi4ES3_EELb1ELb0ELb1ELb0ELb0ELb0ELb0ELb1EEEvNS_16Flash_fwd_paramsE)
        /*035c*/ 	.word	0x000004d0


	//----- nvinfo : EIATTR_MIN_STACK_SIZE
	.align		4
.L_154:
        /*0360*/ 	.byte	0x04, 0x12
        /*0362*/ 	.short	(.L_156 - .L_155)
	.align		4
.L_155:
        /*0364*/ 	.word	index@(_ZN5flash16flash_fwd_kernelI23Flash_fwd_kernel_traitsILi32ELi128ELi128ELi4ELb0ELb0EN7cutlass6half_tE19Flash_kernel_traitsILi32ELi128ELi128ELi4ES3_EELb0ELb0ELb1ELb0ELb0ELb0ELb1ELb0EEEvNS_16Flash_fwd_paramsE)
        /*0368*/ 	.word	0x00000018


	//----- nvinfo : EIATTR_MIN_STACK_SIZE
	.align		4
.L_156:
        /*036c*/ 	.byte	0x04, 0x12
        /*036e*/ 	.short	(.L_158 - .L_157)
	.align		4
.L_157:
        /*0370*/ 	.word	index@(_ZN5flash16flash_fwd_kernelI23Flash_fwd_kernel_traitsILi32ELi128ELi128ELi4ELb0ELb0EN7cutlass6half_tE19Flash_kernel_traitsILi32ELi128ELi128ELi4ES3_EELb1ELb0ELb1ELb1ELb0ELb0ELb0ELb1EEEvNS_16Flash_fwd_paramsE)
        /*0374*/ 	.word	0x000004d8


	//----- nvinfo : EIATTR_MIN_STACK_SIZE
	.align		4
.L_158:
        /*0378*/ 	.byte	0x04, 0x12
        /*037a*/ 	.short	(.L_160 - .L_159)
	.align		4
.L_159:
        /*037c*/ 	.word	index@(_ZN5flash16flash_fwd_kernelI23Flash_fwd_kernel_traitsILi32ELi128ELi128ELi4ELb0ELb0EN7cutlass6half_tE19Flash_kernel_traitsILi32ELi128ELi128ELi4ES3_EELb0ELb0ELb1ELb1ELb0ELb0ELb1ELb0EEEvNS_16Flash_fwd_paramsE)
        /*0380*/ 	.word	0x00000000
.L_160:


//--------------------- .nv.compat                --------------------------
	.section	.nv.compat,"",@"SHT_CUDA_COMPAT_INFO"
	.align	4
        /*0000*/ 	.byte	0x02, 0x09, 0x01, 0x00, 0x02, 0x02, 0x01, 0x00, 0x02, 0x05, 0x05, 0x00, 0x03, 0x07, 0x01, 0x01
        /*0010*/ 	.byte	0x02, 0x03, 0x00, 0x00, 0x02, 0x06, 0x01, 0x00, 0x04, 0x0b, 0x08, 0x00, 0x01, 0x00, 0x00, 0x00
        /*0020*/ 	.byte	0x00, 0x00, 0x00, 0x00


//--------------------- .nv.info._ZN5flash16flash_fwd_kernelI23Flash_fwd_kernel_traitsILi32ELi128ELi128ELi4ELb0ELb0EN7cutlass6half_tE19Flash_kernel_traitsILi32ELi128ELi128ELi4ES3_EELb0ELb0ELb0ELb0ELb0ELb1ELb0ELb0EEEvNS_16Flash_fwd_paramsE --------------------------
	.section	.nv.info._ZN5flash16flash_fwd_kernelI23Flash_fwd_kernel_traitsILi32ELi128ELi128ELi4ELb0ELb0EN7cutlass6half_tE19Flash_kernel_traitsILi32ELi128ELi128ELi4ES3_EELb0ELb0ELb0ELb0ELb0ELb1ELb0ELb0EEEvNS_16Flash_fwd_paramsE,"",@"SHT_CUDA_INFO"
	.sectionflags	@""
	.align	4


	//----- nvinfo : EIATTR_CUDA_API_VERSION
	.align		4
        /*0000*/ 	.byte	0x04, 0x37
        /*0002*/ 	.short	(.L_162 - .L_161)
.L_161:
        /*0004*/ 	.word	0x00000082


	//----- nvinfo : EIATTR_KPARAM_INFO
	.align		4
.L_162:
        /*0008*/ 	.byte	0x04, 0x17
        /*000a*/ 	.short	(.L_164 - .L_163)
.L_163:
        /*000c*/ 	.word	0x00000000
        /*0010*/ 	.short	0x0000
        /*0012*/ 	.short	0x0000
        /*0014*/ 	.byte	0x00, 0xf0, 0x41, 0x07


	//----- nvinfo : EIATTR_SPARSE_MMA_MASK
	.align		4
.L_164:
        /*0018*/ 	.byte	0x03, 0x50
        /*001a*/ 	.short	0x0000


	//----- nvinfo : EIATTR_MAXREG_COUNT
	.align		4
        /*001c*/ 	.byte	0x03, 0x1b
        /*001e*/ 	.short	0x00ff


	//----- nvinfo : EIATTR_NUM_BARRIERS
	.align		4
        /*0020*/ 	.byte	0x02, 0x4c
        /*0022*/ 	.byte	0x01
	.zero		1


	//----- nvinfo : EIATTR_ANNOTATIONS
	.align		4
        /*0024*/ 	.byte	0x04, 0x55
        /*0026*/ 	.short	(.L_166 - .L_165)


	//   ....[0]....
.L_165:
        /*0028*/ 	.word	0x00000001
        /*002c*/ 	.byte	0xb0, 0x23, 0x00, 0x00, 0x01, 0x00, 0x00, 0x00, 0xc0, 0x23, 0x00, 0x00, 0x01, 0x00, 0x00, 0x00
        /*003c*/ 	.byte	0xf0, 0x32, 0x00, 0x00, 0x01, 0x00, 0x00, 0x00, 0x30, 0x33, 0x00, 0x00, 0x01, 0x00, 0x00, 0x00
        /*004c*/ 	.byte	0x60, 0x33, 0x00, 0x00, 0x01, 0x00, 0x00, 0x00, 0x90, 0x33, 0x00, 0x00


	//----- nvinfo : EIATTR_MERCURY_ISA_VERSION
	.align		4
.L_166:
        /*0058*/ 	.byte	0x03, 0x5f
        /*005a*/ 	.short	0x0101


	//----- nvinfo : EIATTR_COOP_GROUP_MASK_REGIDS
	.align		4
        /*005c*/ 	.byte	0x04, 0x29
        /*005e*/ 	.short	(.L_168 - .L_167)


	//   ....[0]....
.L_167:
        /*0060*/ 	.word	0xffffffff


	//   ....[1]....
        /*0064*/ 	.word	0xffffffff


	//   ....[2]....
        /*0068*/ 	.word	0xffffffff


	//   ....[3]....
        /*006c*/ 	.word	0xffffffff


	//   ....[4]....
        /*0070*/ 	.word	0xffffffff


	//   ....[5]....
        /*0074*/ 	.word	0xffffffff


	//   ....[6]....
        /*0078*/ 	.word	0xffffffff


	//   ....[7]....
        /*007c*/ 	.word	0xffffffff


	//   ....[8]....
        /*0080*/ 	.word	0xffffffff


	//   ....[9]....
        /*0084*/ 	.word	0xffffffff


	//   ....[10]....
        /*0088*/ 	.word	0xffffffff


	//   ....[11]....
        /*008c*/ 	.word	0xffffffff


	//   ....[12]....
        /*0090*/ 	.word	0xffffffff


	//   ....[13]....
        /*0094*/ 	.word	0xffffffff


	//   ....[14]....
        /*0098*/ 	.word	0xffffffff


	//   ....[15]....
        /*009c*/ 	.word	0xffffffff


	//   ....[16]....
        /*00a0*/ 	.word	0xffffffff


	//   ....[17]....
        /*00a4*/ 	.word	0xffffffff


	//   ....[18]....
        /*00a8*/ 	.word	0xffffffff


	//   ....[19]....
        /*00ac*/ 	.word	0xffffffff


	//   ....[20]....
        /*00b0*/ 	.word	0xffffffff


	//   ....[21]....
        /*00b4*/ 	.word	0xffffffff


	//   ....[22]....
        /*00b8*/ 	.word	0xffffffff


	//   ....[23]....
        /*00bc*/ 	.word	0xffffffff


	//----- nvinfo : EIATTR_COOP_GROUP_INSTR_OFFSETS
	.align		4
.L_168:
        /*00c0*/ 	.byte	0x04, 0x28
        /*00c2*/ 	.short	(.L_170 - .L_169)


	//   ....[0]....
.L_169:
        /*00c4*/ 	.word	0x00003450


	//   ....[1]....
        /*00c8*/ 	.word	0x00003510


	//   ....[2]....
        /*00cc*/ 	.word	0x00003660


	//   ....[3]....
        /*00d0*/ 	.word	0x00003680


	//   ....[4]....
        /*00d4*/ 	.word	0x00003f30


	//   ....[5]....
        /*00d8*/ 	.word	0x00003f90


	//   ....[6]....
        /*00dc*/ 	.word	0x00004000


	//   ....[7]....
        /*00e0*/ 	.word	0x00004090


	//   ....[8]....
        /*00e4*/ 	.word	0x000068e0


	//   ....[9]....
        /*00e8*/ 	.word	0x00006910


	//   ....[10]....
        /*00ec*/ 	.word	0x00006970


	//   ....[11]....
        /*00f0*/ 	.word	0x00006980


	//   ....[12]....
        /*00f4*/ 	.word	0x000069d0


	//   ....[13]....
        /*00f8*/ 	.word	0x000069e0


	//   ....[14]....
        /*00fc*/ 	.word	0x000069f0


	//   ....[15]....
        /*0100*/ 	.word	0x00006a00


	//   ....[16]....
        /*0104*/ 	.word	0x00008f60


	//   ....[17]....
        /*0108*/ 	.word	0x00008fa0


	//   ....[18]....
        /*010c*/ 	.word	0x00008fe0


	//   ....[19]....
        /*0110*/ 	.word	0x00009000


	//   ....[20]....
        /*0114*/ 	.word	0x00009050


	//   ....[21]....
        /*0118*/ 	.word	0x00009060


	//   ....[22]....
        /*011c*/ 	.word	0x000090d0


	//   ....[23]....
        /*0120*/ 	.word	0x00009100


	//----- nvinfo : EIATTR_VRC_CTA_INIT_COUNT
	.align		4
.L_170:
        /*0124*/ 	.byte	0x02, 0x4a
	.zero		1
	.zero		1


	//----- nvinfo : EIATTR_EXIT_INSTR_OFFSETS
	.align		4
        /*0128*/ 	.byte	0x04, 0x1c
        /*012a*/ 	.short	(.L_172 - .L_171)


	//   ....[0]....
.L_171:
        /*012c*/ 	.word	0x000003b0


	//   ....[1]....
        /*0130*/ 	.word	0x00000df0


	//   ....[2]....
        /*0134*/ 	.word	0x00000e80


	//   ....[3]....
        /*0138*/ 	.word	0x0000a1b0


	//   ....[4]....
        /*013c*/ 	.word	0x0000a290


	//----- nvinfo : EIATTR_CRS_STACK_SIZE
	.align		4
.L_172:
        /*0140*/ 	.byte	0x04, 0x1e
        /*0142*/ 	.short	(.L_174 - .L_173)
.L_173:
        /*0144*/ 	.word	0x00000000


	//----- nvinfo : EIATTR_CBANK_PARAM_SIZE
	.align		4
.L_174:
        /*0148*/ 	.byte	0x03, 0x19
        /*014a*/ 	.short	0x01d0


	//----- nvinfo : EIATTR_PARAM_CBANK
	.align		4
        /*014c*/ 	.byte	0x04, 0x0a
        /*014e*/ 	.short	(.L_176 - .L_175)
	.align		4
.L_175:
        /*0150*/ 	.word	index@(.nv.constant0._ZN5flash16flash_fwd_kernelI23Flash_fwd_kernel_traitsILi32ELi128ELi128ELi4ELb0ELb0EN7cutlass6half_tE19Flash_kernel_traitsILi32ELi128ELi128ELi4ES3_EELb0ELb0ELb0ELb0ELb0ELb1ELb0ELb0EEEvNS_16Flash_fwd_paramsE)
        /*0154*/ 	.short	0x0380
        /*0156*/ 	.short	0x01d0


	//----- nvinfo : EIATTR_SW_WAR
	.align		4
.L_176:
        /*0158*/ 	.byte	0x04, 0x36
        /*015a*/ 	.short	(.L_178 - .L_177)
.L_177:
        /*015c*/ 	.word	0x00000008
.L_178:


//--------------------- .nv.info._ZN5flash16flash_fwd_kernelI23Flash_fwd_kernel_traitsILi32ELi128ELi128ELi4ELb0ELb0EN7cutlass6half_tE19Flash_kernel_traitsILi32ELi128ELi128ELi4ES3_EELb0ELb0ELb0ELb0ELb1ELb1ELb0ELb0EEEvNS_16Flash_fwd_paramsE --------------------------
	.section	.nv.info._ZN5flash16flash_fwd_kernelI23Flash_fwd_kernel_traitsILi32ELi128ELi128ELi4ELb0ELb0EN7cutlass6half_tE19Flash_kernel_traitsILi32ELi128ELi128ELi4ES3_EELb0ELb0ELb0ELb0ELb1ELb1ELb0ELb0EEEvNS_16Flash_fwd_paramsE,"",@"SHT_CUDA_INFO"
	.sectionflags	@""
	.align	4


	//----- nvinfo : EIATTR_CUDA_API_VERSION
	.align		4
        /*0000*/ 	.byte	0x04, 0x37
        /*0002*/ 	.short	(.L_180 - .L_179)
.L_179:
        /*0004*/ 	.word	0x00000082


	//----- nvinfo : EIATTR_KPARAM_INFO
	.align		4
.L_180:
        /*0008*/ 	.byte	0x04, 0x17
        /*000a*/ 	.short	(.L_182 - .L_181)
.L_181:
        /*000c*/ 	.word	0x00000000
        /*0010*/ 	.short	0x0000
        /*0012*/ 	.short	0x0000
        /*0014*/ 	.byte	0x00, 0xf0, 0x41, 0x07


	//----- nvinfo : EIATTR_SPARSE_MMA_MASK
	.align		4
.L_182:
        /*0018*/ 	.byte	0x03, 0x50
        /*001a*/ 	.short	0x0000


	//----- nvinfo : EIATTR_MAXREG_COUNT
	.align		4
        /*001c*/ 	.byte	0x03, 0x1b
        /*001e*/ 	.short	0x00ff


	//----- nvinfo : EIATTR_NUM_BARRIERS
	.align		4
        /*0020*/ 	.byte	0x02, 0x4c
        /*0022*/ 	.byte	0x01
	.zero		1


	//----- nvinfo : EIATTR_MERCURY_ISA_VERSION
	.align		4
        /*0024*/ 	.byte	0x03, 0x5f
        /*0026*/ 	.short	0x0101


	//----- nvinfo : EIATTR_COOP_GROUP_MASK_REGIDS
	.align		4
        /*0028*/ 	.byte	0x04, 0x29
        /*002a*/ 	.short	(.L_184 - .L_183)


	//   ....[0]....
.L_183:
        /*002c*/ 	.word	0xffffffff


	//   ....[1]....
        /*0030*/ 	.word	0xffffffff


	//   ....[2]....
        /*0034*/ 	.word	0xffffffff


	//   ....[3]....
        /*0038*/ 	.word	0xffffffff


	//   ....[4]....
        /*003c*/ 	.word	0xffffffff


	//   ....[5]....
        /*0040*/ 	.word	0xffffffff


	//   ....[6]....
        /*0044*/ 	.word	0xffffffff


	//   ....[7]....
        /*0048*/ 	.word	0xffffffff


	//   ....[8]....
        /*004c*/ 	.word	0xffffffff


	//   ....[9]....
        /*0050*/ 	.word	0xffffffff


	//   ....[10]....
        /*0054*/ 	.word	0xffffffff


	//   ....[11]....
        /*0058*/ 	.word	0xffffffff


	//   ....[12]....
        /*005c*/ 	.word	0xffffffff


	//   ....[13]....
        /*0060*/ 	.word	0xffffffff


	//   ....[14]....
        /*0064*/ 	.word	0xffffffff


	//   ....[15]....
        /*0068*/ 	.word	0xffffffff


	//   ....[16]....
        /*006c*/ 	.word	0xffffffff


	//   ....[17]....
        /*0070*/ 	.word	0xffffffff


	//   ....[18]....
        /*0074*/ 	.word	0xffffffff


	//   ....[19]....
        /*0078*/ 	.word	0xffffffff


	//   ....[20]....
        /*007c*/ 	.word	0xffffffff


	//   ....[21]....
        /*0080*/ 	.word	0xffffffff


	//   ....[22]....
        /*0084*/ 	.word	0xffffffff


	//   ....[23]....
        /*0088*/ 	.word	0xffffffff


	//----- nvinfo : EIATTR_COOP_GROUP_INSTR_OFFSETS
	.align		4
.L_184:
        /*008c*/ 	.byte	0x04, 0x28
        /*008e*/ 	.short	(.L_186 - .L_185)


	//   ....[0]....
.L_185:
        /*0090*/ 	.word	0x000016b0


	//   ....[1]....
        /*0094*/ 	.word	0x000017b0


	//   ....[2]....
        /*0098*/ 	.word	0x00001b20


	//   ....[3]....
        /*009c*/ 	.word	0x00001b90


	//   ....[4]....
        /*00a0*/ 	.word	0x00001c70


	//   ....[5]....
        /*00a4*/ 	.word	0x00001cd0


	//   ....[6]....
        /*00a8*/ 	.word	0x00001d80


	//   ....[7]....
        /*00ac*/ 	.word	0x00001f10


	//   ....[8]....
        /*00b0*/ 	.word	0x00004970


	//   ....[9]....
        /*00b4*/ 	.word	0x000049c0


	//   ....[10]....
        /*00b8*/ 	.word	0x00004a00


	//   ....[11]....
        /*00bc*/ 	.word	0x00004a20


	//   ....[12]....
        /*00c0*/ 	.word	0x00004a60


	//   ....[13]....
        /*00c4*/ 	.word	0x00004a80


	//   ....[14]....
        /*00c8*/ 	.word	0x00004a90


	//   ....[15]....
        /*00cc*/ 	.word	0x00004aa0


	//   ....[16]....
        /*00d0*/ 	.word	0x00006ff0


	//   ....[17]....
        /*00d4*/ 	.word	0x00007020


	//   ....[18]....
        /*00d8*/ 	.word	0x00007040


	//   ....[19]....
        /*00dc*/ 	.word	0x00007060


	//   ....[20]....
        /*00e0*/ 	.word	0x000070e0


	//   ....[21]....
        /*00e4*/ 	.word	0x00007100


	//   ....[22]....
        /*00e8*/ 	.word	0x00007140


	//   ....[23]....
        /*00ec*/ 	.word	0x00007150


	//----- nvinfo : EIATTR_VRC_CTA_INIT_COUNT
	.align		4
.L_186:
        /*00f0*/ 	.byte	0x02, 0x4a
	.zero		1
	.zero		1


	//----- nvinfo : EIATTR_EXIT_INSTR_OFFSETS
	.align		4
        /*00f4*/ 	.byte	0x04, 0x1c
        /*00f6*/ 	.short	(.L_188 - .L_187)


	//   ....[0]....
.L_187:
        /*00f8*/ 	.word	0x00000140


	//   ....[1]....
        /*00fc*/ 	.word	0x00007f10


	//----- nvinfo : EIATTR_CRS_STACK_SIZE
	.align		4
.L_188:
        /*0100*/ 	.byte	0x04, 0x1e
        /*0102*/ 	.short	(.L_190 - .L_189)
.L_189:
        /*0104*/ 	.word	0x00000000


	//----- nvinfo : EIATTR_CBANK_PARAM_SIZE
	.align		4
.L_190:
        /*0108*/ 	.byte	0x03, 0x19
        /*010a*/ 	.short	0x01d0


	//----- nvinfo : EIATTR_PARAM_CBANK
	.align		4
        /*010c*/ 	.byte	0x04, 0x0a
        /*010e*/ 	.short	(.L_192 - .L_191)
	.align		4
.L_191:
        /*0110*/ 	.word	index@(.nv.constant0._ZN5flash16flash_fwd_kernelI23Flash_fwd_kernel_traitsILi32ELi128ELi128ELi4ELb0ELb0EN7cutlass6half_tE19Flash_kernel_traitsILi32ELi128ELi128ELi4ES3_EELb0ELb0ELb0ELb0ELb1ELb1ELb0ELb0EEEvNS_16Flash_fwd_paramsE)
        /*0114*/ 	.short	0x0380
        /*0116*/ 	.short	0x01d0


	//----- nvinfo : EIATTR_SW_WAR
	.align		4
.L_192:
        /*0118*/ 	.byte	0x04, 0x36
        /*011a*/ 	.short	(.L_194 - .L_193)
.L_193:
        /*011c*/ 	.word	0x00000008
.L_194:


//--------------------- .nv.info._ZN5flash16flash_fwd_kernelI23Flash_fwd_kernel_traitsILi32ELi128ELi128ELi4ELb0ELb0EN7cutlass6half_tE19Flash_kernel_traitsILi32ELi128ELi128ELi4ES3_EELb0ELb0ELb0ELb0ELb0ELb0ELb0ELb0EEEvNS_16Flash_fwd_paramsE --------------------------
	.section	.nv.info._ZN5flash16flash_fwd_kernelI23Flash_fwd_kernel_traitsILi32ELi128ELi128ELi4ELb0ELb0EN7cutlass6half_tE19Flash_kernel_traitsILi32ELi128ELi128ELi4ES3_EELb0ELb0ELb0ELb0ELb0ELb0ELb0ELb0EEEvNS_16Flash_fwd_paramsE,"",@"SHT_CUDA_INFO"
	.sectionflags	@""
	.align	4


	//----- nvinfo : EIATTR_CUDA_API_VERSION
	.align		4
        /*0000*/ 	.byte	0x04, 0x37
        /*0002*/ 	.short	(.L_196 - .L_195)
.L_195:
        /*0004*/ 	.word	0x00000082


	//----- nvinfo : EIATTR_KPARAM_INFO
	.align		4
.L_196:
        /*0008*/ 	.byte	0x04, 0x17
        /*000a*/ 	.short	(.L_198 - .L_197)
.L_197:
        /*000c*/ 	.word	0x00000000
        /*0010*/ 	.short	0x0000
        /*0012*/ 	.short	0x0000
        /*0014*/ 	.byte	0x00, 0xf0, 0x41, 0x07


	//----- nvinfo : EIATTR_SPARSE_MMA_MASK
	.align		4
.L_198:
        /*0018*/ 	.byte	0x03, 0x50
        /*001a*/ 	.short	0x0000


	//----- nvinfo : EIATTR_MAXREG_COUNT
	.align		4
        /*001c*/ 	.byte	0x03, 0x1b
        /*001e*/ 	.short	0x00ff


	//----- nvinfo : EIATTR_NUM_BARRIERS
	.align		4
        /*0020*/ 	.byte	0x02, 0x4c
        /*0022*/ 	.byte	0x01
	.zero		1


	//----- nvinfo : EIATTR_MERCURY_ISA_VERSION
	.align		4
        /*0024*/ 	.byte	0x03, 0x5f
        /*0026*/ 	.short	0x0101


	//----- nvinfo : EIATTR_COOP_GROUP_MASK_REGIDS
	.align		4
        /*0028*/ 	.byte	0x04, 0x29
        /*002a*/ 	.short	(.L_200 - .L_199)


	//   ....[0]....
.L_199:
        /*002c*/ 	.word	0xffffffff


	//   ....[1]....
        /*0030*/ 	.word	0xffffffff


	//   ....[2]....
        /*0034*/ 	.word	0xffffffff


	//   ....[3]....
        /*0038*/ 	.word	0xffffffff


	//   ....[4]....
        /*003c*/ 	.word	0xffffffff


	//   ....[5]....
        /*0040*/ 	.word	0xffffffff


	//   ....[6]....
        /*0044*/ 	.word	0xffffffff


	//   ....[7]....
        /*0048*/ 	.word	0xffffffff


	//   ....[8]....
        /*004c*/ 	.word	0xffffffff


	//   ....[9]....
        /*0050*/ 	.word	0xffffffff


	//   ....[10]....
        /*0054*/ 	.word	0xffffffff


	//   ....[11]....
        /*0058*/ 	.word	0xffffffff


	//   ....[12]....
        /*005c*/ 	.word	0xffffffff


	//   ....[13]....
        /*0060*/ 	.word	0xffffffff


	//   ....[14]....
        /*0064*/ 	.word	0xffffffff


	//   ....[15]....
        /*0068*/ 	.word	0xffffffff


	//   ....[16]....
        /*006c*/ 	.word	0xffffffff


	//   ....[17]....
        /*0070*/ 	.word	0xffffffff


	//   ....[18]....
        /*0074*/ 	.word	0xffffffff


	//   ....[19]....
        /*0078*/ 	.word	0xffffffff


	//   ....[20]....
        /*007c*/ 	.word	0xffffffff


	//   ....[21]....
        /*0080*/ 	.word	0xffffffff


	//   ....[22]....
        /*0084*/ 	.word	0xffffffff


	//   ....[23]....
        /*0088*/ 	.word	0xffffffff


	//----- nvinfo : EIATTR_COOP_GROUP_INSTR_OFFSETS
	.align		4
.L_200:
        /*008c*/ 	.byte	0x04, 0x28
        /*008e*/ 	.short	(.L_202 - .L_201)


	//   ....[0]....
.L_201:
        /*0090*/ 	.word	0x00003db0


	//   ....[1]....
        /*0094*/ 	.word	0x00003dd0


	//   ....[2]....
        /*0098*/ 	.word	0x00003e30


	//   ....[3]....
        /*009c*/ 	.word	0x00003e40


	//   ....[4]....
        /*00a0*/ 	.word	0x00004680


	//   ....[5]....
        /*00a4*/ 	.word	0x000046c0


	//   ....[6]....
        /*00a8*/ 	.word	0x000046d0


	//   ....[7]....
        /*00ac*/ 	.word	0x00004740


	//   ....[8]....
        /*00b0*/ 	.word	0x000072c0


	//   ....[9]....
        /*00b4*/ 	.word	0x000072f0


	//   ....[10]....
        /*00b8*/ 	.word	0x00007340


	//   ....[11]....
        /*00bc*/ 	.word	0x00007360


	//   ....[12]....
        /*00c0*/ 	.word	0x000073b0


	//   ....[13]....
        /*00c4*/ 	.word	0x000073c0


	//   ....[14]....
        /*00c8*/ 	.word	0x000073d0


	//   ....[15]....
        /*00cc*/ 	.word	0x000073e0


	//   ....[16]....
        /*00d0*/ 	.word	0x00009940


	//   ....[17]....
        /*00d4*/ 	.word	0x00009980


	//   ....[18]....
        /*00d8*/ 	.word	0x00009990


	//   ....[19]....
        /*00dc*/ 	.word	0x000099b0


	//   ....[20]....
        /*00e0*/ 	.word	0x00009a10


	//   ....[21]....
        /*00e4*/ 	.word	0x00009a30


	//   ....[22]....
        /*00e8*/ 	.word	0x00009a60


	//   ....[23]....
        /*00ec*/ 	.word	0x00009a70


	//----- nvinfo : EIATTR_VRC_CTA_INIT_COUNT
	.align		4
.L_202:
        /*00f0*/ 	.byte	0x02, 0x4a
	.zero		1
	.zero		1


	//----- nvinfo : EIATTR_EXIT_INSTR_OFFSETS
	.align		4
        /*00f4*/ 	.byte	0x04, 0x1c
        /*00f6*/ 	.short	(.L_204 - .L_203)


	//   ....[0]....
.L_203:
        /*00f8*/ 	.word	0x000003a0


	//   ....[1]....
        /*00fc*/ 	.word	0x00000df0


	//   ....[2]....
        /*0100*/ 	.word	0x00000e80


	//   ....[3]....
        /*0104*/ 	.word	0x0000ab00


	//   ....[4]....
        /*0108*/ 	.word	0x0000abe0


	//----- nvinfo : EIATTR_CRS_STACK_SIZE
	.align		4
.L_204:
        /*010c*/ 	.byte	0x04, 0x1e
        /*010e*/ 	.short	(.L_206 - .L_205)
.L_205:
        /*0110*/ 	.word	0x00000000


	//----- nvinfo : EIATTR_CBANK_PARAM_SIZE
	.align		4
.L_206:
        /*0114*/ 	.byte	0x03, 0x19
        /*0116*/ 	.short	0x01d0


	//----- nvinfo : EIATTR_PARAM_CBANK
	.align		4
        /*0118*/ 	.byte	0x04, 0x0a
        /*011a*/ 	.short	(.L_208 - .L_207)
	.align		4
.L_207:
        /*011c*/ 	.word	index@(.nv.constant0._ZN5flash16flash_fwd_kernelI23Flash_fwd_kernel_traitsILi32ELi128ELi128ELi4ELb0ELb0EN7cutlass6half_tE19Flash_kernel_traitsILi32ELi128ELi128ELi4ES3_EELb0ELb0ELb0ELb0ELb0ELb0ELb0ELb0EEEvNS_16Flash_fwd_paramsE)
        /*0120*/ 	.short	0x0380
        /*0122*/ 	.short	0x01d0


	//----- nvinfo : EIATTR_SW_WAR
	.align		4
.L_208:
        /*0124*/ 	.byte	0x04, 0x36
        /*0126*/ 	.short	(.L_210 - .L_209)
.L_209:
        /*0128*/ 	.word	0x00000008
.L_210:


//--------------------- .nv.info._ZN5flash16flash_fwd_kernelI23Flash_fwd_kernel_traitsILi32ELi128ELi128ELi4ELb0ELb0EN7cutlass6half_tE19Flash_kernel_traitsILi32ELi128ELi128ELi4ES3_EELb0ELb0ELb0ELb1ELb0ELb0ELb0ELb0EEEvNS_16Flash_fwd_paramsE --------------------------
	.section	.nv.info._ZN5flash16flash_fwd_kernelI23Flash_fwd_kernel_traitsILi32ELi128ELi128ELi4ELb0ELb0EN7cutlass6half_tE19Flash_kernel_traitsILi32ELi128ELi128ELi4ES3_EELb0ELb0ELb0ELb1ELb0ELb0ELb0ELb0EEEvNS_16Flash_fwd_paramsE,"",@"SHT_CUDA_INFO"
	.sectionflags	@""
	.align	4


	//----- nvinfo : EIATTR_CUDA_API_VERSION
	.align		4
        /*0000*/ 	.byte	0x04, 0x37
        /*0002*/ 	.short	(.L_212 - .L_211)
.L_211:
        /*0004*/ 	.word	0x00000082


	//----- nvinfo : EIATTR_KPARAM_INFO
	.align		4
.L_212:
        /*0008*/ 	.byte	0x04, 0x17
        /*000a*/ 	.short	(.L_214 - .L_213)
.L_213:
        /*000c*/ 	.word	0x00000000
        /*0010*/ 	.short	0x0000
        /*0012*/ 	.short	0x0000
        /*0014*/ 	.byte	0x00, 0xf0, 0x41, 0x07


	//----- nvinfo : EIATTR_SPARSE_MMA_MASK
	.align		4
.L_214:
        /*0018*/ 	.byte	0x03, 0x50
        /*001a*/ 	.short	0x0000


	//----- nvinfo : EIATTR_MAXREG_COUNT
	.align		4
        /*001c*/ 	.byte	0x03, 0x1b
        /*001e*/ 	.short	0x00ff


	//----- nvinfo : EIATTR_NUM_BARRIERS
	.align		4
        /*0020*/ 	.byte	0x02, 0x4c
        /*0022*/ 	.byte	0x01
	.zero		1


	//----- nvinfo : EIATTR_MERCURY_ISA_VERSION
	.align		4
        /*0024*/ 	.byte	0x03, 0x5f
        /*0026*/ 	.short	0x0101


	//----- nvinfo : EIATTR_COOP_GROUP_MASK_REGIDS
	.align		4
        /*0028*/ 	.byte	0x04, 0x29
        /*002a*/ 	.short	(.L_216 - .L_215)


	//   ....[0]....
.L_215:
        /*002c*/ 	.word	0xffffffff


	//   ....[1]....
        /*0030*/ 	.word	0xffffffff


	//   ....[2]....
        /*0034*/ 	.word	0xffffffff


	//   ....[3]....
        /*0038*/ 	.word	0xffffffff


	//   ....[4]....
        /*003c*/ 	.word	0xffffffff


	//   ....[5]....
        /*0040*/ 	.word	0xffffffff


	//   ....[6]....
        /*0044*/ 	.word	0xffffffff


	//   ....[7]....
        /*0048*/ 	.word	0xffffffff


	//   ....[8]....
        /*004c*/ 	.word	0xffffffff


	//   ....[9]....
        /*0050*/ 	.word	0xffffffff


	//   ....[10]....
        /*0054*/ 	.word	0xffffffff


	//   ....[11]....
        /*0058*/ 	.word	0xffffffff


	//   ....[12]....
        /*005c*/ 	.word	0xffffffff


	//   ....[13]....
        /*0060*/ 	.word	0xffffffff


	//   ....[14]....
        /*0064*/ 	.word	0xffffffff


	//   ....[15]....
        /*0068*/ 	.word	0xffffffff


	//   ....[16]....
        /*006c*/ 	.word	0xffffffff


	//   ....[17]....
        /*0070*/ 	.word	0xffffffff


	//   ....[18]....
        /*0074*/ 	.word	0xffffffff


	//   ....[19]....
        /*0078*/ 	.word	0xffffffff


	//   ....[20]....
        /*007c*/ 	.word	0xffffffff


	//   ....[21]....
        /*0080*/ 	.word	0xffffffff


	//   ....[22]....
        /*0084*/ 	.word	0xffffffff


	//   ....[23]....
        /*0088*/ 	.word	0xffffffff


	//----- nvinfo : EIATTR_COOP_GROUP_INSTR_OFFSETS
	.align		4
.L_216:
        /*008c*/ 	.byte	0x04, 0x28
        /*008e*/ 	.short	(.L_218 - .L_217)


	//   ....[0]....
.L_217:
        /*0090*/ 	.word	0x00006600


	//   ....[1]....
        /*0094*/ 	.word	0x00006620


	//   ....[2]....
        /*0098*/ 	.word	0x00006670


	//   ....[3]....
        /*009c*/ 	.word	0x00006680


	//   ....[4]....
        /*00a0*/ 	.word	0x00006ee0


	//   ....[5]....
        /*00a4*/ 	.word	0x00006f20


	//   ....[6]....
        /*00a8*/ 	.word	0x00006f30


	//   ....[7]....
        /*00ac*/ 	.word	0x00006fa0


	//   ....[8]....
        /*00b0*/ 	.word	0x0000ad00


	//   ....[9]....
        /*00b4*/ 	.word	0x0000ad70


	//   ....[10]....
        /*00b8*/ 	.word	0x0000add0


	//   ....[11]....
        /*00bc*/ 	.word	0x0000adf0


	//   ....[12]....
        /*00c0*/ 	.word	0x0000ae40


	//   ....[13]....
        /*00c4*/ 	.word	0x0000ae50


	//   ....[14]....
        /*00c8*/ 	.word	0x0000ae60


	//   ....[15]....
        /*00cc*/ 	.word	0x0000ae70


	//   ....[16]....
        /*00d0*/ 	.word	0x0000d3c0


	//   ....[17]....
        /*00d4*/ 	.word	0x0000d400


	//   ....[18]....
        /*00d8*/ 	.word	0x0000d410


	//   ....[19]....
        /*00dc*/ 	.word	0x0000d430


	//   ....[20]....
        /*00e0*/ 	.word	0x0000d490


	//   ....[21]....
        /*00e4*/ 	.word	0x0000d4b0


	//   ....[22]....
        /*00e8*/ 	.word	0x0000d4e0


	//   ....[23]....
        /*00ec*/ 	.word	0x0000d4f0


	//----- nvinfo : EIATTR_VRC_CTA_INIT_COUNT
	.align		4
.L_218:
        /*00f0*/ 	.byte	0x02, 0x4a
	.zero		1
	.zero		1


	//----- nvinfo : EIATTR_EXIT_INSTR_OFFSETS
	.align		4
        /*00f4*/ 	.byte	0x04, 0x1c
        /*00f6*/ 	.short	(.L_220 - .L_219)


	//   ....[0]....
.L_219:
        /*00f8*/ 	.word	0x000003a0


	//   ....[1]....
        /*00fc*/ 	.word	0x00000dc0


	//   ....[2]....
        /*0100*/ 	.word	0x00000e50


	//   ....[3]....
        /*0104*/ 	.word	0x0000e570


	//   ....[4]....
        /*0108*/ 	.word	0x0000e650


	//----- nvinfo : EIATTR_CRS_STACK_SIZE
	.align		4
.L_220:
        /*010c*/ 	.byte	0x04, 0x1e
        /*010e*/ 	.short	(.L_222 - .L_221)
.L_221:
        /*0110*/ 	.word	0x00000000


	//----- nvinfo : EIATTR_CBANK_PARAM_SIZE
	.align		4
.L_222:
        /*0114*/ 	.byte	0x03, 0x19
        /*0116*/ 	.short	0x01d0


	//----- nvinfo : EIATTR_PARAM_CBANK
	.align		4
        /*0118*/ 	.byte	0x04, 0x0a
        /*011a*/ 	.short	(.L_224 - .L_223)
	.align		4
.L_223:
        /*011c*/ 	.word	index@(.nv.constant0._ZN5flash16flash_fwd_kernelI23Flash_fwd_kernel_traitsILi32ELi128ELi128ELi4ELb0ELb0EN7cutlass6half_tE19Flash_kernel_traitsILi32ELi128ELi128ELi4ES3_EELb0ELb0ELb0ELb1ELb0ELb0ELb0ELb0EEEvNS_16Flash_fwd_paramsE)
        /*0120*/ 	.short	0x0380
        /*0122*/ 	.short	0x01d0


	//----- nvinfo : EIATTR_SW_WAR
	.align		4
.L_224:
        /*0124*/ 	.byte	0x04, 0x36
        /*0126*/ 	.short	(.L_226 - .L_225)
.L_225:
        /*0128*/ 	.word	0x00000008
.L_226:


//--------------------- .nv.info._ZN5flash16flash_fwd_kernelI23Flash_fwd_kernel_traitsILi32ELi128ELi128ELi4ELb0ELb0EN7cutlass6half_tE19Flash_kernel_traitsILi32ELi128ELi128ELi4ES3_EELb0ELb0ELb1ELb0ELb0ELb1ELb0ELb0EEEvNS_16Flash_fwd_paramsE --------------------------
	.section	.nv.info._ZN5flash16flash_fwd_kernelI23Flash_fwd_kernel_traitsILi32ELi128ELi128ELi4ELb0ELb0EN7cutlass6half_tE19Flash_kernel_traitsILi32ELi128ELi128ELi4ES3_EELb0ELb0ELb1ELb0ELb0ELb1ELb0ELb0EEEvNS_16Flash_fwd_paramsE,"",@"SHT_CUDA_INFO"
	.sectionflags	@""
	.align	4


	//----- nvinfo : EIATTR_CUDA_API_VERSION
	.align		4
        /*0000*/ 	.byte	0x04, 0x37
        /*0002*/ 	.short	(.L_228 - .L_227)
.L_227:
        /*0004*/ 	.word	0x00000082


	//----- nvinfo : EIATTR_KPARAM_INFO
	.align		4
.L_228:
        /*0008*/ 	.byte	0x04, 0x17
        /*000a*/ 	.short	(.L_230 - .L_229)
.L_229:
        /*000c*/ 	.word	0x00000000
        /*0010*/ 	.short	0x0000
        /*0012*/ 	.short	0x0000
        /*0014*/ 	.byte	0x00, 0xf0, 0x41, 0x07


	//----- nvinfo : EIATTR_SPARSE_MMA_MASK
	.align		4
.L_230:
        /*0018*/ 	.byte	0x03, 0x50
        /*001a*/ 	.short	0x0000


	//----- nvinfo : EIATTR_MAXREG_COUNT
	.align		4
        /*001c*/ 	.byte	0x03, 0x1b
        /*001e*/ 	.short	0x00ff


	//----- nvinfo : EIATTR_NUM_BARRIERS
	.align		4
        /*0020*/ 	.byte	0x02, 0x4c
        /*0022*/ 	.byte	0x01
	.zero		1


	//----- nvinfo : EIATTR_ANNOTATIONS
	.align		4
        /*0024*/ 	.byte	0x04, 0x55
        /*0026*/ 	.short	(.L_232 - .L_231)


	//   ....[0]....
.L_231:
        /*0028*/ 	.word	0x00000001
        /*002c*/ 	.byte	0xa0, 0xe2, 0x00, 0x00, 0x01, 0x00, 0x00, 0x00, 0x90, 0xe3, 0x00, 0x00, 0x01, 0x00, 0x00, 0x00
        /*003c*/ 	.byte	0x10, 0xf6, 0x00, 0x00, 0x01, 0x00, 0x00, 0x00, 0x40, 0xf6, 0x00, 0x00


	//----- nvinfo : EIATTR_MERCURY_ISA_VERSION
	.align		4
.L_232:
        /*0048*/ 	.byte	0x03, 0x5f
        /*004a*/ 	.short	0x0101


	//----- nvinfo : EIATTR_COOP_GROUP_MASK_REGIDS
	.align		4
        /*004c*/ 	.byte	0x04, 0x29
        /*004e*/ 	.short	(.L_234 - .L_233)


	//   ....[0]....
.L_233:
        /*0050*/ 	.word	0xffffffff


	//   ....[1]....
        /*0054*/ 	.word	0xffffffff


	//   ....[2]....
        /*0058*/ 	.word	0xffffffff


	//   ....[3]....
        /*005c*/ 	.word	0xffffffff


	//   ....[4]....
        /*0060*/ 	.word	0xffffffff


	//   ....[5]....
        /*0064*/ 	.word	0xffffffff


	//   ....[6]....
        /*0068*/ 	.word	0xffffffff


	//   ....[7]....
        /*006c*/ 	.word	0xffffffff


	//   ....[8]....
        /*0070*/ 	.word	0xffffffff


	//   ....[9]....
        /*0074*/ 	.word	0xffffffff


	//   ....[10]....
        /*0078*/ 	.word	0xffffffff


	//   ....[11]....
        /*007c*/ 	.word	0xffffffff


	//   ....[12]....
        /*0080*/ 	.word	0xffffffff


	//   ....[13]....
        /*0084*/ 	.word	0xffffffff


	//   ....[14]....
        /*0088*/ 	.word	0xffffffff


	//   ....[15]....
        /*008c*/ 	.word	0xffffffff


	//   ....[16]....
        /*0090*/ 	.word	0xffffffff


	//   ....[17]....
        /*0094*/ 	.word	0xffffffff


	//   ....[18]....
        /*0098*/ 	.word	0xffffffff


	//   ....[19]....
        /*009c*/ 	.word	0xffffffff


	//   ....[20]....
        /*00a0*/ 	.word	0xffffffff


	//   ....[21]....
        /*00a4*/ 	.word	0xffffffff


	//   ....[22]....
        /*00a8*/ 	.word	0xffffffff


	//   ....[23]....
        /*00ac*/ 	.word	0xffffffff


	//   ....[24]....
        /*00b0*/ 	.word	0xffffffff


	//   ....[25]....
        /*00b4*/ 	.word	0xffffffff


	//   ....[26]....
        /*00b8*/ 	.word	0xffffffff


	//   ....[27]....
        /*00bc*/ 	.word	0xffffffff


	//   ....[28]....
        /*00c0*/ 	.word	0xffffffff


	//   ....[29]....
        /*00c4*/ 	.word	0xffffffff


	//   ....[30]....
        /*00c8*/ 	.word	0xffffffff


	//   ....[31]....
        /*00cc*/ 	.word	0xffffffff


	//----- nvinfo : EIATTR_COOP_GROUP_INSTR_OFFSETS
	.align		4
.L_234:
        /*00d0*/ 	.byte	0x04, 0x28
        /*00d2*/ 	.short	(.L_236 - .L_235)


	//   ....[0]....
.L_235:
        /*00d4*/ 	.word	0x00003a60


	//   ....[1]....
        /*00d8*/ 	.word	0x00003b70


	//   ....[2]....
        /*00dc*/ 	.word	0x00004b50


	//   ....[3]....
        /*00e0*/ 	.word	0x00004c50


	//   ....[4]....
        /*00e4*/ 	.word	0x000055c0


	//   ....[5]....
        /*00e8*/ 	.word	0x00005800


	//   ....[6]....
        /*00ec*/ 	.word	0x00005820


	//   ....[7]....
        /*00f0*/ 	.word	0x000058a0


	//   ....[8]....
        /*00f4*/ 	.word	0x000088a0


	//   ....[9]....
        /*00f8*/ 	.word	0x00008cc0


	//   ....[10]....
        /*00fc*/ 	.word	0x00009d50


	//   ....[11]....
        /*0100*/ 	.word	0x00009e80


	//   ....[12]....
        /*0104*/ 	.word	0x0000a7c0


	//   ....[13]....
        /*0108*/ 	.word	0x0000aa00


	//   ....[14]....
        /*010c*/ 	.word	0x0000aa80


	//   ....[15]....
        /*0110*/ 	.word	0x0000ab90


	//   ....[16]....
        /*0114*/ 	.word	0x0000f670


	//   ....[17]....
        /*0118*/ 	.word	0x0000f8f0


	//   ....[18]....
        /*011c*/ 	.word	0x0000f970


	//   ....[19]....
        /*0120*/ 	.word	0x0000fa30


	//   ....[20]....
        /*0124*/ 	.word	0x0000faf0


	//   ....[21]....
        /*0128*/ 	.word	0x0000fc80


	//   ....[22]....
        /*012c*/ 	.word	0x0000feb0


	//   ....[23]....
        /*0130*/ 	.word	0x000100b0


	//   ....[24]....
        /*0134*/ 	.word	0x00012170


	//   ....[25]....
        /*0138*/ 	.word	0x000121b0


	//   ....[26]....
        /*013c*/ 	.word	0x000121f0


	//   ....[27]....
        /*0140*/ 	.word	0x00012230


	//   ....[28]....
        /*0144*/ 	.word	0x000122c0


	//   ....[29]....
        /*0148*/ 	.word	0x000122e0


	//   ....[30]....
        /*014c*/ 	.word	0x00012310


	//   ....[31]....
        /*0150*/ 	.word	0x00012320


	//----- nvinfo : EIATTR_VRC_CTA_INIT_COUNT
	.align		4
.L_236:
        /*0154*/ 	.byte	0x02, 0x4a
	.zero		1
	.zero		1


	//----- nvinfo : EIATTR_EXIT_INSTR_OFFSETS
	.align		4
        /*0158*/ 	.byte	0x04, 0x1c
        /*015a*/ 	.short	(.L_238 - .L_237)


	//   ....[0]....
.L_237:
        /*015c*/ 	.word	0x000003d0


	//   ....[1]....
        /*0160*/ 	.word	0x00000f70


	//   ....[2]....
        /*0164*/ 	.word	0x00001000


	//   ....[3]....
        /*0168*/ 	.word	0x00013310


	//   ....[4]....
        /*016c*/ 	.word	0x000133f0


	//----- nvinfo : EIATTR_CRS_STACK_SIZE
	.align		4
.L_238:
        /*0170*/ 	.byte	0x04, 0x1e
        /*0172*/ 	.short	(.L_240 - .L_239)
.L_239:
        /*0174*/ 	.word	0x00000000


	//----- nvinfo : EIATTR_CBANK_PARAM_SIZE
	.align		4
.L_240:
        /*0178*/ 	.byte	0x03, 0x19
        /*017a*/ 	.short	0x01d0


	//----- nvinfo : EIATTR_PARAM_CBANK
	.align		4
        /*017c*/ 	.byte	0x04, 0x0a
        /*017e*/ 	.short	(.L_242 - .L_241)
	.align		4
.L_241:
        /*0180*/ 	.word	index@(.nv.constant0._ZN5flash16flash_fwd_kernelI23Flash_fwd_kernel_traitsILi32ELi128ELi128ELi4ELb0ELb0EN7cutlass6half_tE19Flash_kernel_traitsILi32ELi128ELi128ELi4ES3_EELb0ELb0ELb1ELb0ELb0ELb1ELb0ELb0EEEvNS_16Flash_fwd_paramsE)
        /*0184*/ 	.short	0x0380
        /*0186*/ 	.short	0x01d0


	//----- nvinfo : EIATTR_SW_WAR
	.align		4
.L_242:
        /*0188*/ 	.byte	0x04, 0x36
        /*018a*/ 	.short	(.L_244 - .L_243)
.L_243:
        /*018c*/ 	.word	0x00000008
.L_244:


//--------------------- .nv.info._ZN5flash16flash_fwd_kernelI23Flash_fwd_kernel_traitsILi32ELi128ELi128ELi4ELb0ELb0EN7cutlass6half_tE19Flash_kernel_traitsILi32ELi128ELi128ELi4ES3_EELb0ELb0ELb1ELb0ELb0ELb0ELb0ELb0EEEvNS_16Flash_fwd_paramsE --------------------------
	.section	.nv.info._ZN5flash16flash_fwd_kernelI23Flash_fwd_kernel_traitsILi32ELi128ELi128ELi4ELb0ELb0EN7cutlass6half_tE19Flash_kernel_traitsILi32ELi128ELi128ELi4ES3_EELb0ELb0ELb1ELb0ELb0ELb0ELb0ELb0EEEvNS_16Flash_fwd_paramsE,"",@"SHT_CUDA_INFO"
	.sectionflags	@""
	.align	4


	//----- nvinfo : EIATTR_CUDA_API_VERSION
	.align		4
        /*0000*/ 	.byte	0x04, 0x37
        /*0002*/ 	.short	(.L_246 - .L_245)
.L_245:
        /*0004*/ 	.word	0x00000082


	//----- nvinfo : EIATTR_KPARAM_INFO
	.align		4
.L_246:
        /*0008*/ 	.byte	0x04, 0x17
        /*000a*/ 	.short	(.L_248 - .L_247)
.L_247:
        /*000c*/ 	.word	0x00000000
        /*0010*/ 	.short	0x0000
        /*0012*/ 	.short	0x0000
        /*0014*/ 	.byte	0x00, 0xf0, 0x41, 0x07


	//----- nvinfo : EIATTR_SPARSE_MMA_MASK
	.align		4
.L_248:
        /*0018*/ 	.byte	0x03, 0x50
        /*001a*/ 	.short	0x0000


	//----- nvinfo : EIATTR_MAXREG_COUNT
	.align		4
        /*001c*/ 	.byte	0x03, 0x1b
        /*001e*/ 	.short	0x00ff


	//----- nvinfo : EIATTR_NUM_BARRIERS
	.align		4
        /*0020*/ 	.byte	0x02, 0x4c
        /*0022*/ 	.byte	0x01
	.zero		1


	//----- nvinfo : EIATTR_ANNOTATIONS
	.align		4
        /*0024*/ 	.byte	0x04, 0x55
        /*0026*/ 	.short	(.L_250 - .L_249)


	//   ....[0]....
.L_249:
        /*0028*/ 	.word	0x00000001
        /*002c*/ 	.byte	0x60, 0xd5, 0x00, 0x00, 0x01, 0x00, 0x00, 0x00, 0x40, 0xd7, 0x00, 0x00


	//----- nvinfo : EIATTR_MERCURY_ISA_VERSION
	.align		4
.L_250:
        /*0038*/ 	.byte	0x03, 0x5f
        /*003a*/ 	.short	0x0101


	//----- nvinfo : EIATTR_COOP_GROUP_MASK_REGIDS
	.align		4
        /*003c*/ 	.byte	0x04, 0x29
        /*003e*/ 	.short	(.L_252 - .L_251)


	//   ....[0]....
.L_251:
        /*0040*/ 	.word	0xffffffff


	//   ....[1]....
        /*0044*/ 	.word	0xffffffff


	//   ....[2]....
        /*0048*/ 	.word	0xffffffff


	//   ....[3]....
        /*004c*/ 	.word	0xffffffff


	//   ....[4]....
        /*0050*/ 	.word	0xffffffff


	//   ....[5]....
        /*0054*/ 	.word	0xffffffff


	//   ....[6]....
        /*0058*/ 	.word	0xffffffff


	//   ....[7]....
        /*005c*/ 	.word	0xffffffff


	//   ....[8]....
        /*0060*/ 	.word	0xffffffff


	//   ....[9]....
        /*0064*/ 	.word	0xffffffff


	//   ....[10]....
        /*0068*/ 	.word	0xffffffff


	//   ....[11]....
        /*006c*/ 	.word	0xffffffff


	//   ....[12]....
        /*0070*/ 	.word	0xffffffff


	//   ....[13]....
        /*0074*/ 	.word	0xffffffff


	//   ....[14]....
        /*0078*/ 	.word	0xffffffff


	//   ....[15]....
        /*007c*/ 	.word	0xffffffff


	//   ....[16]....
        /*0080*/ 	.word	0xffffffff


	//   ....[17]....
        /*0084*/ 	.word	0xffffffff


	//   ....[18]....
        /*0088*/ 	.word	0xffffffff


	//   ....[19]....
        /*008c*/ 	.word	0xffffffff


	//   ....[20]....
        /*0090*/ 	.word	0xffffffff


	//   ....[21]....
        /*0094*/ 	.word	0xffffffff


	//   ....[22]....
        /*0098*/ 	.word	0xffffffff


	//   ....[23]....
        /*009c*/ 	.word	0xffffffff


	//   ....[24]....
        /*00a0*/ 	.word	0xffffffff


	//   ....[25]....
        /*00a4*/ 	.word	0xffffffff


	//   ....[26]....
        /*00a8*/ 	.word	0xffffffff


	//   ....[27]....
        /*00ac*/ 	.word	0xffffffff


	//   ....[28]....
        /*00b0*/ 	.word	0xffffffff


	//   ....[29]....
        /*00b4*/ 	.word	0xffffffff


	//   ....[30]....
        /*00b8*/ 	.word	0xffffffff


	//   ....[31]....
        /*00bc*/ 	.word	0xffffffff


	//----- nvinfo : EIATTR_COOP_GROUP_INSTR_OFFSETS
	.align		4
.L_252:
        /*00c0*/ 	.byte	0x04, 0x28
        /*00c2*/ 	.short	(.L_254 - .L_253)


	//   ....[0]....
.L_253:
        /*00c4*/ 	.word	0x00004270


	//   ....[1]....
        /*00c8*/ 	.word	0x00004370


	//   ....[2]....
        /*00cc*/ 	.word	0x00005240


	//   ....[3]....
        /*00d0*/ 	.word	0x00005390


	//   ....[4]....
        /*00d4*/ 	.word	0x00005d90


	//   ....[5]....
        /*00d8*/ 	.word	0x00006000


	//   ....[6]....
        /*00dc*/ 	.word	0x00006010


	//   ....[7]....
        /*00e0*/ 	.word	0x000060f0


	//   ....[8]....
        /*00e4*/ 	.word	0x0000ab20


	//   ....[9]....
        /*00e8*/ 	.word	0x0000ac20


	//   ....[10]....
        /*00ec*/ 	.word	0x0000ac60


	//   ....[11]....
        /*00f0*/ 	.word	0x0000aee0


	//   ....[12]....
        /*00f4*/ 	.word	0x0000af20


	//   ....[13]....
        /*00f8*/ 	.word	0x0000b180


	//   ....[14]....
        /*00fc*/ 	.word	0x0000b1c0


	//   ....[15]....
        /*0100*/ 	.word	0x0000b3a0


	//   ....[16]....
        /*0104*/ 	.word	0x00010570


	//   ....[17]....
        /*0108*/ 	.word	0x000106b0


	//   ....[18]....
        /*010c*/ 	.word	0x000108f0


	//   ....[19]....
        /*0110*/ 	.word	0x00010930


	//   ....[20]....
        /*0114*/ 	.word	0x00010ac0


	//   ....[21]....
        /*0118*/ 	.word	0x00010b20


	//   ....[22]....
        /*011c*/ 	.word	0x00010bc0


	//   ....[23]....
        /*0120*/ 	.word	0x00010e00


	//   ....[24]....
        /*0124*/ 	.word	0x00012fb0


	//   ....[25]....
        /*0128*/ 	.word	0x00012ff0


	//   ....[26]....
        /*012c*/ 	.word	0x00013010


	//   ....[27]....
        /*0130*/ 	.word	0x00013050


	//   ....[28]....
        /*0134*/ 	.word	0x00013090


	//   ....[29]....
        /*0138*/ 	.word	0x000130b0


	//   ....[30]....
        /*013c*/ 	.word	0x000130d0


	//   ....[31]....
        /*0140*/ 	.word	0x000130e0


	//----- nvinfo : EIATTR_VRC_CTA_INIT_COUNT
	.align		4
.L_254:
        /*0144*/ 	.byte	0x02, 0x4a
	.zero		1
	.zero		1


	//----- nvinfo : EIATTR_EXIT_INSTR_OFFSETS
	.align		4
        /*0148*/ 	.byte	0x04, 0x1c
        /*014a*/ 	.short	(.L_256 - .L_255)


	//   ....[0]....
.L_255:
        /*014c*/ 	.word	0x000003e0


	//   ....[1]....
        /*0150*/ 	.word	0x00000f90


	//   ....[2]....
        /*0154*/ 	.word	0x00001020


	//   ....[3]....
        /*0158*/ 	.word	0x00014110


	//   ....[4]....
        /*015c*/ 	.word	0x000141f0


	//----- nvinfo : EIATTR_CRS_STACK_SIZE
	.align		4
.L_256:
        /*0160*/ 	.byte	0x04, 0x1e
        /*0162*/ 	.short	(.L_258 - .L_257)
.L_257:
        /*0164*/ 	.word	0x00000000


	//----- nvinfo : EIATTR_CBANK_PARAM_SIZE
	.align		4
.L_258:
        /*0168*/ 	.byte	0x03, 0x19
        /*016a*/ 	.short	0x01d0


	//----- nvinfo : EIATTR_PARAM_CBANK
	.align		4
        /*016c*/ 	.byte	0x04, 0x0a
        /*016e*/ 	.short	(.L_260 - .L_259)
	.align		4
.L_259:
        /*0170*/ 	.word	index@(.nv.constant0._ZN5flash16flash_fwd_kernelI23Flash_fwd_kernel_traitsILi32ELi128ELi128ELi4ELb0ELb0EN7cutlass6half_tE19Flash_kernel_traitsILi32ELi128ELi128ELi4ES3_EELb0ELb0ELb1ELb0ELb0ELb0ELb0ELb0EEEvNS_16Flash_fwd_paramsE)
        /*0174*/ 	.short	0x0380
        /*0176*/ 	.short	0x01d0


	//----- nvinfo : EIATTR_SW_WAR
	.align		4
.L_260:
        /*0178*/ 	.byte	0x04, 0x36
        /*017a*/ 	.short	(.L_262 - .L_261)
.L_261:
        /*017c*/ 	.word	0x00000008
.L_262:


//--------------------- .nv.info._ZN5flash16flash_fwd_kernelI23Flash_fwd_kernel_traitsILi32ELi128ELi128ELi4ELb0ELb0EN7cutlass6half_tE19Flash_kernel_traitsILi32ELi128ELi128ELi4ES3_EELb0ELb0ELb1ELb1ELb0ELb0ELb0ELb0EEEvNS_16Flash_fwd_paramsE --------------------------
	.section	.nv.info._ZN5flash16flash_fwd_kernelI23Flash_fwd_kernel_traitsILi32ELi128ELi128ELi4ELb0ELb0EN7cutlass6half_tE19Flash_kernel_traitsILi32ELi128ELi128ELi4ES3_EELb0ELb0ELb1ELb1ELb0ELb0ELb0ELb0EEEvNS_16Flash_fwd_paramsE,"",@"SHT_CUDA_INFO"
	.sectionflags	@""
	.align	4


	//----- nvinfo : EIATTR_CUDA_API_VERSION
	.align		4
        /*0000*/ 	.byte	0x04, 0x37
        /*0002*/ 	.short	(.L_264 - .L_263)
.L_263:
        /*0004*/ 	.word	0x00000082


	//----- nvinfo : EIATTR_KPARAM_INFO
	.align		4
.L_264:
        /*0008*/ 	.byte	0x04, 0x17
        /*000a*/ 	.short	(.L_266 - .L_265)
.L_265:
        /*000c*/ 	.word	0x00000000
        /*0010*/ 	.short	0x0000
        /*0012*/ 	.short	0x0000
        /*0014*/ 	.byte	0x00, 0xf0, 0x41, 0x07


	//----- nvinfo : EIATTR_SPARSE_MMA_MASK
	.align		4
.L_266:
        /*0018*/ 	.byte	0x03, 0x50
        /*001a*/ 	.short	0x0000


	//----- nvinfo : EIATTR_MAXREG_COUNT
	.align		4
        /*001c*/ 	.byte	0x03, 0x1b
        /*001e*/ 	.short	0x00ff


	//----- nvinfo : EIATTR_NUM_BARRIERS
	.align		4
        /*0020*/ 	.byte	0x02, 0x4c
        /*0022*/ 	.byte	0x01
	.zero		1


	//----- nvinfo : EIATTR_MERCURY_ISA_VERSION
	.align		4
        /*0024*/ 	.byte	0x03, 0x5f
        /*0026*/ 	.short	0x0101


	//----- nvinfo : EIATTR_COOP_GROUP_MASK_REGIDS
	.align		4
        /*0028*/ 	.byte	0x04, 0x29
        /*002a*/ 	.short	(.L_268 - .L_267)


	//   ....[0]....
.L_267:
        /*002c*/ 	.word	0xffffffff


	//   ....[1]....
        /*0030*/ 	.word	0xffffffff


	//   ....[2]....
        /*0034*/ 	.word	0xffffffff


	//   ....[3]....
        /*0038*/ 	.word	0xffffffff


	//   ....[4]....
        /*003c*/ 	.word	0xffffffff


	//   ....[5]....
        /*0040*/ 	.word	0xffffffff


	//   ....[6]....
        /*0044*/ 	.word	0xffffffff


	//   ....[7]....
        /*0048*/ 	.word	0xffffffff


	//   ....[8]....
        /*004c*/ 	.word	0xffffffff


	//   ....[9]....
        /*0050*/ 	.word	0xffffffff


	//   ....[10]....
        /*0054*/ 	.word	0xffffffff


	//   ....[11]....
        /*0058*/ 	.word	0xffffffff


	//   ....[12]....
        /*005c*/ 	.word	0xffffffff


	//   ....[13]....
        /*0060*/ 	.word	0xffffffff


	//   ....[14]....
        /*0064*/ 	.word	0xffffffff


	//   ....[15]....
        /*0068*/ 	.word	0xffffffff


	//   ....[16]....
        /*006c*/ 	.word	0xffffffff


	//   ....[17]....
        /*0070*/ 	.word	0xffffffff


	//   ....[18]....
        /*0074*/ 	.word	0xffffffff


	//   ....[19]....
        /*0078*/ 	.word	0xffffffff


	//   ....[20]....
        /*007c*/ 	.word	0xffffffff


	//   ....[21]....
        /*0080*/ 	.word	0xffffffff


	//   ....[22]....
        /*0084*/ 	.word	0xffffffff


	//   ....[23]....
        /*0088*/ 	.word	0xffffffff


	//   ....[24]....
        /*008c*/ 	.word	0xffffffff


	//   ....[25]....
        /*0090*/ 	.word	0xffffffff


	//   ....[26]....
        /*0094*/ 	.word	0xffffffff


	//   ....[27]....
        /*0098*/ 	.word	0xffffffff


	//   ....[28]....
        /*009c*/ 	.word	0xffffffff


	//   ....[29]....
        /*00a0*/ 	.word	0xffffffff


	//   ....[30]....
        /*00a4*/ 	.word	0xffffffff


	//   ....[31]....
        /*00a8*/ 	.word	0xffffffff


	//----- nvinfo : EIATTR_COOP_GROUP_INSTR_OFFSETS
	.align		4
.L_268:
        /*00ac*/ 	.byte	0x04, 0x28
        /*00ae*/ 	.short	(.L_270 - .L_269)


	//   ....[0]....
.L_269:
        /*00b0*/ 	.word	0x00007c50


	//   ....[1]....
        /*00b4*/ 	.word	0x00007c80


	//   ....[2]....
        /*00b8*/ 	.word	0x00007ed0


	//   ....[3]....
        /*00bc*/ 	.word	0x00008040


	//   ....[4]....
        /*00c0*/ 	.word	0x00008240


	//   ....[5]....
        /*00c4*/ 	.word	0x000083f0


	//   ....[6]....
        /*00c8*/ 	.word	0x00008450


	//   ....[7]....
        /*00cc*/ 	.word	0x00008580


	//   ....[8]....
        /*00d0*/ 	.word	0x0000f840


	//   ....[9]....
        /*00d4*/ 	.word	0x0000f860


	//   ....[10]....
        /*00d8*/ 	.word	0x0000fc20


	//   ....[11]....
        /*00dc*/ 	.word	0x0000fcf0


	//   ....[12]....
        /*00e0*/ 	.word	0x0000fd20


	//   ....[13]....
        /*00e4*/ 	.word	0x0000fd60


	//   ....[14]....
        /*00e8*/ 	.word	0x00010140


	//   ....[15]....
        /*00ec*/ 	.word	0x00010310


	//   ....[16]....
        /*00f0*/ 	.word	0x00016800


	//   ....[17]....
        /*00f4*/ 	.word	0x00016910


	//   ....[18]....
        /*00f8*/ 	.word	0x00016940


	//   ....[19]....
        /*00fc*/ 	.word	0x00016cc0


	//   ....[20]....
        /*0100*/ 	.word	0x000182d0


	//   ....[21]....
        /*0104*/ 	.word	0x000182e0


	//   ....[22]....
        /*0108*/ 	.word	0x00018350


	//   ....[23]....
        /*010c*/ 	.word	0x00018360


	//   ....[24]....
        /*0110*/ 	.word	0x0001a010


	//   ....[25]....
        /*0114*/ 	.word	0x0001a040


	//   ....[26]....
        /*0118*/ 	.word	0x0001a060


	//   ....[27]....
        /*011c*/ 	.word	0x0001a0a0


	//   ....[28]....
        /*0120*/ 	.word	0x0001a130


	//   ....[29]....
        /*0124*/ 	.word	0x0001a160


	//   ....[30]....
        /*0128*/ 	.word	0x0001a190


	//   ....[31]....
        /*012c*/ 	.word	0x0001a1c0


	//----- nvinfo : EIATTR_VRC_CTA_INIT_COUNT
	.align		4
.L_270:
        /*0130*/ 	.byte	0x02, 0x4a
	.zero		1
	.zero		1


	//----- nvinfo : EIATTR_EXIT_INSTR_OFFSETS
	.align		4
        /*0134*/ 	.byte	0x04, 0x1c
        /*0136*/ 	.short	(.L_272 - .L_271)


	//   ....[0]....
.L_271:
        /*0138*/ 	.word	0x00000490


	//   ....[1]....
        /*013c*/ 	.word	0x00001080


	//   ....[2]....
        /*0140*/ 	.word	0x00001110


	//   ....[3]....
        /*0144*/ 	.word	0x0001b220


	//   ....[4]....
        /*0148*/ 	.word	0x0001b300


	//----- nvinfo : EIATTR_CRS_STACK_SIZE
	.align		4
.L_272:
        /*014c*/ 	.byte	0x04, 0x1e
        /*014e*/ 	.short	(.L_274 - .L_273)
.L_273:
        /*0150*/ 	.word	0x00000000


	//----- nvinfo : EIATTR_CBANK_PARAM_SIZE
	.align		4
.L_274:
        /*0154*/ 	.byte	0x03, 0x19
        /*0156*/ 	.short	0x01d0


	//----- nvinfo : EIATTR_PARAM_CBANK
	.align		4
        /*0158*/ 	.byte	0x04, 0x0a
        /*015a*/ 	.short	(.L_276 - .L_275)
	.align		4
.L_275:
        /*015c*/ 	.word	index@(.nv.constant0._ZN5flash16flash_fwd_kernelI23Flash_fwd_kernel_traitsILi32ELi128ELi128ELi4ELb0ELb0EN7cutlass6half_tE19Flash_kernel_traitsILi32ELi128ELi128ELi4ES3_EELb0ELb0ELb1ELb1ELb0ELb0ELb0ELb0EEEvNS_16Flash_fwd_paramsE)
        /*0160*/ 	.short	0x0380
        /*0162*/ 	.short	0x01d0


	//----- nvinfo : EIATTR_SW_WAR
	.align		4
.L_276:
        /*0164*/ 	.byte	0x04, 0x36
        /*0166*/ 	.short	(.L_278 - .L_277)
.L_277:
        /*0168*/ 	.word	0x00000008
.L_278:


//--------------------- .nv.info._ZN5flash16flash_fwd_kernelI23Flash_fwd_kernel_traitsILi32ELi128ELi128ELi4ELb0ELb0EN7cutlass6half_tE19Flash_kernel_traitsILi32ELi128ELi128ELi4ES3_EELb1ELb0ELb0ELb0ELb0ELb1ELb0ELb0EEEvNS_16Flash_fwd_paramsE --------------------------
	.section	.nv.info._ZN5flash16flash_fwd_kernelI23Flash_fwd_kernel_traitsILi32ELi128ELi128ELi4ELb0ELb0EN7cutlass6half_tE19Flash_kernel_traitsILi32ELi128ELi128ELi4ES3_EELb1ELb0ELb0ELb0ELb0ELb1ELb0ELb0EEEvNS_16Flash_fwd_paramsE,"",@"SHT_CUDA_INFO"
	.sectionflags	@""
	.align	4


	//----- nvinfo : EIATTR_CUDA_API_VERSION
	.align		4
        /*0000*/ 	.byte	0x04, 0x37
        /*0002*/ 	.short	(.L_280 - .L_279)
.L_279:
        /*0004*/ 	.word	0x00000082


	//----- nvinfo : EIATTR_KPARAM_INFO
	.align		4
.L_280:
        /*0008*/ 	.byte	0x04, 0x17
        /*000a*/ 	.short	(.L_282 - .L_281)
.L_281:
        /*000c*/ 	.word	0x00000000
        /*0010*/ 	.short	0x0000
        /*0012*/ 	.short	0x0000
        /*0014*/ 	.byte	0x00, 0xf0, 0x41, 0x07


	//----- nvinfo : EIATTR_SPARSE_MMA_MASK
	.align		4
.L_282:
        /*0018*/ 	.byte	0x03, 0x50
        /*001a*/ 	.short	0x0000


	//----- nvinfo : EIATTR_MAXREG_COUNT
	.align		4
        /*001c*/ 	.byte	0x03, 0x1b
        /*001e*/ 	.short	0x00ff


	//----- nvinfo : EIATTR_NUM_BARRIERS
	.align		4
        /*0020*/ 	.byte	0x02, 0x4c
        /*0022*/ 	.byte	0x01
	.zero		1


	//----- nvinfo : EIATTR_ANNOTATIONS
	.align		4
        /*0024*/ 	.byte	0x04, 0x55
        /*0026*/ 	.short	(.L_284 - .L_283)


	//   ....[0]....
.L_283:
        /*0028*/ 	.word	0x00000001
        /*002c*/ 	.byte	0x40, 0x04, 0x00, 0x00, 0x01, 0x00, 0x00, 0x00, 0x60, 0x05, 0x00, 0x00, 0x01, 0x00, 0x00, 0x00
        /* <DEDUP_REMOVED lines=58> */
        /*03dc*/ 	.byte	0xd0, 0x06, 0x01, 0x00, 0x01, 0x00, 0x00, 0x00, 0xe0, 0x06, 0x01, 0x00


	//----- nvinfo : EIATTR_MERCURY_ISA_VERSION
	.align		4
.L_284:
        /*03e8*/ 	.byte	0x03, 0x5f
        /*03ea*/ 	.short	0x0101


	//----- nvinfo : EIATTR_COOP_GROUP_MASK_REGIDS
	.align		4
        /*03ec*/ 	.byte	0x04, 0x29
        /*03ee*/ 	.short	(.L_286 - .L_285)


	//   ....[0]....
.L_285:
        /*03f0*/ 	.word	0xffffffff


	//   ....[1]....
        /*03f4*/ 	.word	0xffffffff


	//   ....[2]....
        /*03f8*/ 	.word	0xffffffff


	//   ....[3]....
        /*03fc*/ 	.word	0xffffffff


	//   ....[4]....
        /*0400*/ 	.word	0xffffffff


	//   ....[5]....
        /*0404*/ 	.word	0xffffffff


	//   ....[6]....
        /*0408*/ 	.word	0xffffffff


	//   ....[7]....
        /*040c*/ 	.word	0xffffffff


	//   ....[8]....
        /*0410*/ 	.word	0xffffffff


	//   ....[9]....
        /*0414*/ 	.word	0xffffffff


	//   ....[10]....
        /*0418*/ 	.word	0xffffffff


	//   ....[11]....
        /*041c*/ 	.word	0xffffffff


	//   ....[12]....
        /*0420*/ 	.word	0xffffffff


	//   ....[13]....
        /*0424*/ 	.word	0xffffffff


	//   ....[14]....
        /*0428*/ 	.word	0xffffffff


	//   ....[15]....
        /*042c*/ 	.word	0xffffffff


	//   ....[16]....
        /*0430*/ 	.word	0xffffffff


	//   ....[17]....
        /*0434*/ 	.word	0xffffffff


	//   ....[18]....
        /*0438*/ 	.word	0xffffffff


	//   ....[19]....
        /*043c*/ 	.word	0xffffffff


	//   ....[20]....
        /*0440*/ 	.word	0xffffffff


	//   ....[21]....
        /*0444*/ 	.word	0xffffffff


	//   ....[22]....
        /*0448*/ 	.word	0xffffffff


	//   ....[23]....
        /*044c*/ 	.word	0xffffffff


	//----- nvinfo : EIATTR_COOP_GROUP_INSTR_OFFSETS
	.align		4
.L_286:
        /*0450*/ 	.byte	0x04, 0x28
        /*0452*/ 	.short	(.L_288 - .L_287)


	//   ....[0]....
.L_287:
        /*0454*/ 	.word	0x000038b0


	//   ....[1]....
        /*0458*/ 	.word	0x00003a30


	//   ....[2]....
        /*045c*/ 	.word	0x00003c10


	//   ....[3]....
        /*0460*/ 	.word	0x00003c30


	//   ....[4]....
        /*0464*/ 	.word	0x00005300


	//   ....[5]....
        /*0468*/ 	.word	0x00005440


	//   ....[6]....
        /*046c*/ 	.word	0x00005830


	//   ....[7]....
        /*0470*/ 	.word	0x000059d0


	//   ....[8]....
        /*0474*/ 	.word	0x0000a750


	//   ....[9]....
        /*0478*/ 	.word	0x0000a790


	//   ....[10]....
        /*047c*/ 	.word	0x0000a7d0


	//   ....[11]....
        /*0480*/ 	.word	0x0000a950


	//   ....[12]....
        /*0484*/ 	.word	0x0000a980


	//   ....[13]....
        /*0488*/ 	.word	0x0000a9c0


	//   ....[14]....
        /*048c*/ 	.word	0x0000ac70


	//   ....[15]....
        /*0490*/ 	.word	0x0000aeb0


	//   ....[16]....
        /*0494*/ 	.word	0x0000f860


	//   ....[17]....
        /*0498*/ 	.word	0x0000f870


	//   ....[18]....
        /*049c*/ 	.word	0x0000f880


	//   ....[19]....
        /*04a0*/ 	.word	0x0000f8d0


	//   ....[20]....
        /*04a4*/ 	.word	0x0000f8f0


	//   ....[21]....
        /*04a8*/ 	.word	0x0000f9f0


	//   ....[22]....
        /*04ac*/ 	.word	0x0000fa10


	//   ....[23]....
        /*04b0*/ 	.word	0x0000fa20


	//----- nvinfo : EIATTR_VRC_CTA_INIT_COUNT
	.align		4
.L_288:
        /*04b4*/ 	.byte	0x02, 0x4a
	.zero		1
	.zero		1


	//----- nvinfo : EIATTR_EXIT_INSTR_OFFSETS
	.align		4
        /*04b8*/ 	.byte	0x04, 0x1c
        /*04ba*/ 	.short	(.L_290 - .L_289)


	//   ....[0]....
.L_289:
        /*04bc*/ 	.word	0x00000510


	//   ....[1]....
        /*04c0*/ 	.word	0x00000f60


	//   ....[2]....
        /*04c4*/ 	.word	0x00000ff0


	//   ....[3]....
        /*04c8*/ 	.word	0x00010ab0


	//   ....[4]....
        /*04cc*/ 	.word	0x00010b90


	//----- nvinfo : EIATTR_CRS_STACK_SIZE
	.align		4
.L_290:
        /*04d0*/ 	.byte	0x04, 0x1e
        /*04d2*/ 	.short	(.L_292 - .L_291)
.L_291:
        /*04d4*/ 	.word	0x00000000


	//----- nvinfo : EIATTR_CBANK_PARAM_SIZE
	.align		4
.L_292:
        /*04d8*/ 	.byte	0x03, 0x19
        /*04da*/ 	.short	0x01d0


	//----- nvinfo : EIATTR_PARAM_CBANK
	.align		4
        /*04dc*/ 	.byte	0x04, 0x0a
        /*04de*/ 	.short	(.L_294 - .L_293)
	.align		4
.L_293:
        /*04e0*/ 	.word	index@(.nv.constant0._ZN5flash16flash_fwd_kernelI23Flash_fwd_kernel_traitsILi32ELi128ELi128ELi4ELb0ELb0EN7cutlass6half_tE19Flash_kernel_traitsILi32ELi128ELi128ELi4ES3_EELb1ELb0ELb0ELb0ELb0ELb1ELb0ELb0EEEvNS_16Flash_fwd_paramsE)
        /*04e4*/ 	.short	0x0380
        /*04e6*/ 	.short	0x01d0


	//----- nvinfo : EIATTR_SW_WAR
	.align		4
.L_294:
        /*04e8*/ 	.byte	0x04, 0x36
        /*04ea*/ 	.short	(.L_296 - .L_295)
.L_295:
        /*04ec*/ 	.word	0x00000008
.L_296:


//--------------------- .nv.info._ZN5flash16flash_fwd_kernelI23Flash_fwd_kernel_traitsILi32ELi128ELi128ELi4ELb0ELb0EN7cutlass6half_tE19Flash_kernel_traitsILi32ELi128ELi128ELi4ES3_EELb0ELb0ELb0ELb0ELb0ELb1ELb1ELb0EEEvNS_16Flash_fwd_paramsE --------------------------
	.section	.nv.info._ZN5flash16flash_fwd_kernelI23Flash_fwd_kernel_traitsILi32ELi128ELi128ELi4ELb0ELb0EN7cutlass6half_tE19Flash_kernel_traitsILi32ELi128ELi128ELi4ES3_EELb0ELb0ELb0ELb0ELb0ELb1ELb1ELb0EEEvNS_16Flash_fwd_paramsE,"",@"SHT_CUDA_INFO"
	.sectionflags	@""
	.align	4


	//----- nvinfo : EIATTR_CUDA_API_VERSION
	.align		4
        /*0000*/ 	.byte	0x04, 0x37
        /*0002*/ 	.short	(.L_298 - .L_297)
.L_297:
        /*0004*/ 	.word	0x00000082


	//----- nvinfo : EIATTR_KPARAM_INFO
	.align		4
.L_298:
        /*0008*/ 	.byte	0x04, 0x17
        /*000a*/ 	.short	(.L_300 - .L_299)
.L_299:
        /*000c*/ 	.word	0x00000000
        /*0010*/ 	.short	0x0000
        /*0012*/ 	.short	0x0000
        /*0014*/ 	.byte	0x00, 0xf0, 0x41, 0x07


	//----- nvinfo : EIATTR_SPARSE_MMA_MASK
	.align		4
.L_300:
        /*0018*/ 	.byte	0x03, 0x50
        /*001a*/ 	.short	0x0000


	//----- nvinfo : EIATTR_MAXREG_COUNT
	.align		4
        /*001c*/ 	.byte	0x03, 0x1b
        /*001e*/ 	.short	0x00ff


	//----- nvinfo : EIATTR_NUM_BARRIERS
	.align		4
        /*0020*/ 	.byte	0x02, 0x4c
        /*0022*/ 	.byte	0x01
	.zero		1


	//----- nvinfo : EIATTR_ANNOTATIONS
	.align		4
        /*0024*/ 	.byte	0x04, 0x55
        /*0026*/ 	.short	(.L_302 - .L_301)


	//   ....[0]....
.L_301:
        /* <DEDUP_REMOVED lines=8> */
        /*009c*/ 	.byte	0xe0, 0xbe, 0x00, 0x00


	//----- nvinfo : EIATTR_MERCURY_ISA_VERSION
	.align		4
.L_302:
        /*00a0*/ 	.byte	0x03, 0x5f
        /*00a2*/ 	.short	0x0101


	//----- nvinfo : EIATTR_COOP_GROUP_MASK_REGIDS
	.align		4
        /*00a4*/ 	.byte	0x04, 0x29
        /*00a6*/ 	.short	(.L_304 - .L_303)


	//   ....[0]....
.L_303:
        /*00a8*/ 	.word	0xffffffff


	//   ....[1]....
        /*00ac*/ 	.word	0xffffffff


	//   ....[2]....
        /*00b0*/ 	.word	0xffffffff


	//   ....[3]....
        /*00b4*/ 	.word	0xffffffff


	//   ....[4]....
        /*00b8*/ 	.word	0xffffffff


	//   ....[5]....
        /*00bc*/ 	.word	0xffffffff


	//   ....[6]....
        /*00c0*/ 	.word	0xffffffff


	//   ....[7]....
        /*00c4*/ 	.word	0xffffffff


	//   ....[8]....
        /*00c8*/ 	.word	0xffffffff


	//   ....[9]....
        /*00cc*/ 	.word	0xffffffff


	//   ....[10]....
        /*00d0*/ 	.word	0xffffffff


	//   ....[11]....
        /*00d4*/ 	.word	0xffffffff


	//   ....[12]....
        /*00d8*/ 	.word	0xffffffff


	//   ....[13]....
        /*00dc*/ 	.word	0xffffffff


	//   ....[14]....
        /*00e0*/ 	.word	0xffffffff


	//   ....[15]....
        /*00e4*/ 	.word	0xffffffff


	//   ....[16]....
        /*00e8*/ 	.word	0xffffffff


	//   ....[17]....
        /*00ec*/ 	.word	0xffffffff


	//   ....[18]....
        /*00f0*/ 	.word	0xffffffff


	//   ....[19]....
        /*00f4*/ 	.word	0xffffffff


	//   ....[20]....
        /*00f8*/ 	.word	0xffffffff


	//   ....[21]....
        /*00fc*/ 	.word	0xffffffff


	//   ....[22]....
        /*0100*/ 	.word	0xffffffff


	//   ....[23]....
        /*0104*/ 	.word	0xffffffff


	//----- nvinfo : EIATTR_COOP_GROUP_INSTR_OFFSETS
	.align		4
.L_304:
        /*0108*/ 	.byte	0x04, 0x28
        /*010a*/ 	.short	(.L_306 - .L_305)


	//   ....[0]....
.L_305:
        /*010c*/ 	.word	0x000041f0


	//   ....[1]....
        /*0110*/ 	.word	0x00004290


	//   ....[2]....
        /*0114*/ 	.word	0x00004490


	//   ....[3]....
        /*0118*/ 	.word	0x000044b0


	//   ....[4]....
        /*011c*/ 	.word	0x00004ed0


	//   ....[5]....
        /*0120*/ 	.word	0x00004f40


	//   ....[6]....
        /*0124*/ 	.word	0x00004fa0


	//   ....[7]....
        /*0128*/ 	.word	0x000050e0


	//   ....[8]....
        /*012c*/ 	.word	0x000088b0


	//   ....[9]....
        /*0130*/ 	.word	0x00008900


	//   ....[10]....
        /*0134*/ 	.word	0x00008950


	//   ....[11]....
        /*0138*/ 	.word	0x00008960


	//   ....[12]....
        /*013c*/ 	.word	0x000089b0


	//   ....[13]....
        /*0140*/ 	.word	0x000089c0


	//   ....[14]....
        /*0144*/ 	.word	0x000089d0


	//   ....[15]....
        /*0148*/ 	.word	0x000089e0


	//   ....[16]....
        /*014c*/ 	.word	0x0000af70


	//   ....[17]....
        /*0150*/ 	.word	0x0000af80


	//   ....[18]....
        /*0154*/ 	.word	0x0000afa0


	//   ....[19]....
        /*0158*/ 	.word	0x0000b010


	//   ....[20]....
        /*015c*/ 	.word	0x0000b030


	//   ....[21]....
        /*0160*/ 	.word	0x0000b050


	//   ....[22]....
        /*0164*/ 	.word	0x0000b060


	//   ....[23]....
        /*0168*/ 	.word	0x0000b120


	//----- nvinfo : EIATTR_VRC_CTA_INIT_COUNT
	.align		4
.L_306:
        /*016c*/ 	.byte	0x02, 0x4a
	.zero		1
	.zero		1


	//----- nvinfo : EIATTR_EXIT_INSTR_OFFSETS
	.align		4
        /*0170*/ 	.byte	0x04, 0x1c
        /*0172*/ 	.short	(.L_308 - .L_307)


	//   ....[0]....
.L_307:
        /*0174*/ 	.word	0x000003c0


	//   ....[1]....
        /*0178*/ 	.word	0x00000e00


	//   ....[2]....
        /*017c*/ 	.word	0x00000e90


	//   ....[3]....
        /*0180*/ 	.word	0x0000c200


	//   ....[4]....
        /*0184*/ 	.word	0x0000c2e0


	//----- nvinfo : EIATTR_CRS_STACK_SIZE
	.align		4
.L_308:
        /*0188*/ 	.byte	0x04, 0x1e
        /*018a*/ 	.short	(.L_310 - .L_309)
.L_309:
        /*018c*/ 	.word	0x00000000


	//----- nvinfo : EIATTR_CBANK_PARAM_SIZE
	.align		4
.L_310:
        /*0190*/ 	.byte	0x03, 0x19
        /*0192*/ 	.short	0x01d0


	//----- nvinfo : EIATTR_PARAM_CBANK
	.align		4
        /*0194*/ 	.byte	0x04, 0x0a
        /*0196*/ 	.short	(.L_312 - .L_311)
	.align		4
.L_311:
        /*0198*/ 	.word	index@(.nv.constant0._ZN5flash16flash_fwd_kernelI23Flash_fwd_kernel_traitsILi32ELi128ELi128ELi4ELb0ELb0EN7cutlass6half_tE19Flash_kernel_traitsILi32ELi128ELi128ELi4ES3_EELb0ELb0ELb0ELb0ELb0ELb1ELb1ELb0EEEvNS_16Flash_fwd_paramsE)
        /*019c*/ 	.short	0x0380
        /*019e*/ 	.short	0x01d0


	//----- nvinfo : EIATTR_SW_WAR
	.align		4
.L_312:
        /*01a0*/ 	.byte	0x04, 0x36
        /*01a2*/ 	.short	(.L_314 - .L_313)
.L_313:
        /*01a4*/ 	.word	0x00000008
.L_314:


//--------------------- .nv.info._ZN5flash16flash_fwd_kernelI23Flash_fwd_kernel_traitsILi32ELi128ELi128ELi4ELb0ELb0EN7cutlass6half_tE19Flash_kernel_traitsILi32ELi128ELi128ELi4ES3_EELb1ELb0ELb0ELb0ELb0ELb0ELb0ELb0EEEvNS_16Flash_fwd_paramsE --------------------------
	.section	.nv.info._ZN5flash16flash_fwd_kernelI23Flash_fwd_kernel_traitsILi32ELi128ELi128ELi4ELb0ELb0EN7cutlass6half_tE19Flash_kernel_traitsILi32ELi128ELi128ELi4ES3_EELb1ELb0ELb0ELb0ELb0ELb0ELb0ELb0EEEvNS_16Flash_fwd_paramsE,"",@"SHT_CUDA_INFO"
	.sectionflags	@""
	.align	4


	//----- nvinfo : EIATTR_CUDA_API_VERSION
	.align		4
        /*0000*/ 	.byte	0x04, 0x37
        /*0002*/ 	.short	(.L_316 - .L_315)
.L_315:
        /*0004*/ 	.word	0x00000082


	//----- nvinfo : EIATTR_KPARAM_INFO
	.align		4
.L_316:
        /*0008*/ 	.byte	0x04, 0x17
        /*000a*/ 	.short	(.L_318 - .L_317)
.L_317:
        /*000c*/ 	.word	0x00000000
        /*0010*/ 	.short	0x0000
        /*0012*/ 	.short	0x0000
        /*0014*/ 	.byte	0x00, 0xf0, 0x41, 0x07


	//----- nvinfo : EIATTR_SPARSE_MMA_MASK
	.align		4
.L_318:
        /*0018*/ 	.byte	0x03, 0x50
        /*001a*/ 	.short	0x0000


	//----- nvinfo : EIATTR_MAXREG_COUNT
	.align		4
        /*001c*/ 	.byte	0x03, 0x1b
        /*001e*/ 	.short	0x00ff


	//----- nvinfo : EIATTR_NUM_BARRIERS
	.align		4
        /*0020*/ 	.byte	0x02, 0x4c
        /*0022*/ 	.byte	0x01
	.zero		1


	//----- nvinfo : EIATTR_ANNOTATIONS
	.align		4
        /*0024*/ 	.byte	0x04, 0x55
        /*0026*/ 	.short	(.L_320 - .L_319)


	//   ....[0]....
.L_319:
        /* <DEDUP_REMOVED lines=30> */


	//----- nvinfo : EIATTR_MERCURY_ISA_VERSION
	.align		4
.L_320:
        /*01f8*/ 	.byte	0x03, 0x5f
        /*01fa*/ 	.short	0x0101


	//----- nvinfo : EIATTR_COOP_GROUP_MASK_REGIDS
	.align		4
        /*01fc*/ 	.byte	0x04, 0x29
        /*01fe*/ 	.short	(.L_322 - .L_321)


	//   ....[0]....
.L_321:
        /*0200*/ 	.word	0xffffffff


	//   ....[1]....
        /*0204*/ 	.word	0xffffffff


	//   ....[2]....
        /*0208*/ 	.word	0xffffffff


	//   ....[3]....
        /*020c*/ 	.word	0xffffffff


	//   ....[4]....
        /*0210*/ 	.word	0xffffffff


	//   ....[5]....
        /*0214*/ 	.word	0xffffffff


	//   ....[6]....
        /*0218*/ 	.word	0xffffffff


	//   ....[7]....
        /*021c*/ 	.word	0xffffffff


	//   ....[8]....
        /*0220*/ 	.word	0xffffffff


	//   ....[9]....
        /*0224*/ 	.word	0xffffffff


	//   ....[10]....
        /*0228*/ 	.word	0xffffffff


	//   ....[11]....
        /*022c*/ 	.word	0xffffffff


	//   ....[12]....
        /*0230*/ 	.word	0xffffffff


	//   ....[13]....
        /*0234*/ 	.word	0xffffffff


	//   ....[14]....
        /*0238*/ 	.word	0xffffffff


	//   ....[15]....
        /*023c*/ 	.word	0xffffffff


	//   ....[16]....
        /*0240*/ 	.word	0xffffffff


	//   ....[17]....
        /*0244*/ 	.word	0xffffffff


	//   ....[18]....
        /*0248*/ 	.word	0xffffffff


	//   ....[19]....
        /*024c*/ 	.word	0xffffffff


	//   ....[20]....
        /*0250*/ 	.word	0xffffffff


	//   ....[21]....
        /*0254*/ 	.word	0xffffffff


	//   ....[22]....
        /*0258*/ 	.word	0xffffffff


	//   ....[23]....
        /*025c*/ 	.word	0xffffffff


	//----- nvinfo : EIATTR_COOP_GROUP_INSTR_OFFSETS
	.align		4
.L_322:
        /*0260*/ 	.byte	0x04, 0x28
        /*0262*/ 	.short	(.L_324 - .L_323)


	//   ....[0]....
.L_323:
        /*0264*/ 	.word	0x00004110


	//   ....[1]....
        /*0268*/ 	.word	0x00004260


	//   ....[2]....
        /*026c*/ 	.word	0x00004400


	//   ....[3]....
        /*0270*/ 	.word	0x00004600


	//   ....[4]....
        /*0274*/ 	.word	0x00004740


	//   ....[5]....
        /*0278*/ 	.word	0x00004840


	//   ....[6]....
        /*027c*/ 	.word	0x000048c0


	//   ....[7]....
        /*0280*/ 	.word	0x00004960


	//   ....[8]....
        /*0284*/ 	.word	0x0000aa20


	//   ....[9]....
        /*0288*/ 	.word	0x0000ab30


	//   ....[10]....
        /*028c*/ 	.word	0x0000ab60


	//   ....[11]....
        /*0290*/ 	.word	0x0000ace0


	//   ....[12]....
        /*0294*/ 	.word	0x0000ad20


	//   ....[13]....
        /*0298*/ 	.word	0x0000ad60


	//   ....[14]....
        /*029c*/ 	.word	0x0000b2b0


	//   ....[15]....
        /*02a0*/ 	.word	0x0000b480


	//   ....[16]....
        /*02a4*/ 	.word	0x0000fd30


	//   ....[17]....
        /*02a8*/ 	.word	0x0000fd40


	//   ....[18]....
        /*02ac*/ 	.word	0x0000fd50


	//   ....[19]....
        /*02b0*/ 	.word	0x0000fda0


	//   ....[20]....
        /*02b4*/ 	.word	0x0000fdc0


	//   ....[21]....
        /*02b8*/ 	.word	0x0000ff70


	//   ....[22]....
        /*02bc*/ 	.word	0x0000ff90


	//   ....[23]....
        /*02c0*/ 	.word	0x0000ffa0


	//----- nvinfo : EIATTR_VRC_CTA_INIT_COUNT
	.align		4
.L_324:
        /*02c4*/ 	.byte	0x02, 0x4a
	.zero		1
	.zero		1


	//----- nvinfo : EIATTR_EXIT_INSTR_OFFSETS
	.align		4
        /*02c8*/ 	.byte	0x04, 0x1c
        /*02ca*/ 	.short	(.L_326 - .L_325)


	//   ....[0]....
.L_325:
        /*02cc*/ 	.word	0x00000510


	//   ....[1]....
        /*02d0*/ 	.word	0x00000f60


	//   ....[2]....
        /*02d4*/ 	.word	0x00000ff0


	//   ....[3]....
        /*02d8*/ 	.word	0x00010f70


	//   ....[4]....
        /*02dc*/ 	.word	0x00011050


	//----- nvinfo : EIATTR_CRS_STACK_SIZE
	.align		4
.L_326:
        /*02e0*/ 	.byte	0x04, 0x1e
        /*02e2*/ 	.short	(.L_328 - .L_327)
.L_327:
        /*02e4*/ 	.word	0x00000000


	//----- nvinfo : EIATTR_CBANK_PARAM_SIZE
	.align		4
.L_328:
        /*02e8*/ 	.byte	0x03, 0x19
        /*02ea*/ 	.short	0x01d0


	//----- nvinfo : EIATTR_PARAM_CBANK
	.align		4
        /*02ec*/ 	.byte	0x04, 0x0a
        /*02ee*/ 	.short	(.L_330 - .L_329)
	.align		4
.L_329:
        /*02f0*/ 	.word	index@(.nv.constant0._ZN5flash16flash_fwd_kernelI23Flash_fwd_kernel_traitsILi32ELi128ELi128ELi4ELb0ELb0EN7cutlass6half_tE19Flash_kernel_traitsILi32ELi128ELi128ELi4ES3_EELb1ELb0ELb0ELb0ELb0ELb0ELb0ELb0EEEvNS_16Flash_fwd_paramsE)
        /*02f4*/ 	.short	0x0380
        /*02f6*/ 	.short	0x01d0


	//----- nvinfo : EIATTR_SW_WAR
	.align		4
.L_330:
        /*02f8*/ 	.byte	0x04, 0x36
        /*02fa*/ 	.short	(.L_332 - .L_331)
.L_331:
        /*02fc*/ 	.word	0x00000008
.L_332:


//--------------------- .nv.info._ZN5flash16flash_fwd_kernelI23Flash_fwd_kernel_traitsILi32ELi128ELi128ELi4ELb0ELb0EN7cutlass6half_tE19Flash_kernel_traitsILi32ELi128ELi128ELi4ES3_EELb1ELb0ELb1ELb0ELb0ELb0ELb0ELb0EEEvNS_16Flash_fwd_paramsE --------------------------
	.section	.nv.info._ZN5flash16flash_fwd_kernelI23Flash_fwd_kernel_traitsILi32ELi128ELi128ELi4ELb0ELb0EN7cutlass6half_tE19Flash_kernel_traitsILi32ELi128ELi128ELi4ES3_EELb1ELb0ELb1ELb0ELb0ELb0ELb0ELb0EEEvNS_16Flash_fwd_paramsE,"",@"SHT_CUDA_INFO"
	.sectionflags	@""
	.align	4


	//----- nvinfo : EIATTR_CUDA_API_VERSION
	.align		4
        /*0000*/ 	.byte	0x04, 0x37
        /*0002*/ 	.short	(.L_334 - .L_333)
.L_333:
        /*0004*/ 	.word	0x00000082


	//----- nvinfo : EIATTR_KPARAM_INFO
	.align		4
.L_334:
        /*0008*/ 	.byte	0x04, 0x17
        /*000a*/ 	.short	(.L_336 - .L_335)
.L_335:
        /*000c*/ 	.word	0x00000000
        /*0010*/ 	.short	0x0000
        /*0012*/ 	.short	0x0000
        /*0014*/ 	.byte	0x00, 0xf0, 0x41, 0x07


	//----- nvinfo : EIATTR_SPARSE_MMA_MASK
	.align		4
.L_336:
        /*0018*/ 	.byte	0x03, 0x50
        /*001a*/ 	.short	0x0000


	//----- nvinfo : EIATTR_MAXREG_COUNT
	.align		4
        /*001c*/ 	.byte	0x03, 0x1b
        /*001e*/ 	.short	0x00ff


	//----- nvinfo : EIATTR_NUM_BARRIERS
	.align		4
        /*0020*/ 	.byte	0x02, 0x4c
        /*0022*/ 	.byte	0x01
	.zero		1


	//----- nvinfo : EIATTR_ANNOTATIONS
	.align		4
        /*0024*/ 	.byte	0x04, 0x55
        /*0026*/ 	.short	(.L_338 - .L_337)


	//   ....[0]....
.L_337:
        /* <DEDUP_REMOVED lines=47> */


	//----- nvinfo : EIATTR_MERCURY_ISA_VERSION
	.align		4
.L_338:
        /*0300*/ 	.byte	0x03, 0x5f
        /*0302*/ 	.short	0x0101


	//----- nvinfo : EIATTR_COOP_GROUP_MASK_REGIDS
	.align		4
        /*0304*/ 	.byte	0x04, 0x29
        /*0306*/ 	.short	(.L_340 - .L_339)


	//   ....[0]....
.L_339:
        /*0308*/ 	.word	0xffffffff


	//   ....[1]....
        /*030c*/ 	.word	0xffffffff


	//   ....[2]....
        /*0310*/ 	.word	0xffffffff


	//   ....[3]....
        /*0314*/ 	.word	0xffffffff


	//   ....[4]....
        /*0318*/ 	.word	0xffffffff


	//   ....[5]....
        /*031c*/ 	.word	0xffffffff


	//   ....[6]....
        /*0320*/ 	.word	0xffffffff


	//   ....[7]....
        /*0324*/ 	.word	0xffffffff


	//   ....[8]....
        /*0328*/ 	.word	0xffffffff


	//   ....[9]....
        /*032c*/ 	.word	0xffffffff


	//   ....[10]....
        /*0330*/ 	.word	0xffffffff


	//   ....[11]....
        /*0334*/ 	.word	0xffffffff


	//   ....[12]....
        /*0338*/ 	.word	0xffffffff


	//   ....[13]....
        /*033c*/ 	.word	0xffffffff


	//   ....[14]....
        /*0340*/ 	.word	0xffffffff


	//   ....[15]....
        /*0344*/ 	.word	0xffffffff


	//   ....[16]....
        /*0348*/ 	.word	0xffffffff


	//   ....[17]....
        /*034c*/ 	.word	0xffffffff


	//   ....[18]....
        /*0350*/ 	.word	0xffffffff


	//   ....[19]....
        /*0354*/ 	.word	0xffffffff


	//   ....[20]....
        /*0358*/ 	.word	0xffffffff


	//   ....[21]....
        /*035c*/ 	.word	0xffffffff


	//   ....[22]....
        /*0360*/ 	.word	0xffffffff


	//   ....[23]....
        /*0364*/ 	.word	0xffffffff


	//   ....[24]....
        /*0368*/ 	.word	0xffffffff


	//   ....[25]....
        /*036c*/ 	.word	0xffffffff


	//   ....[26]....
        /*0370*/ 	.word	0xffffffff


	//   ....[27]....
        /*0374*/ 	.word	0xffffffff


	//   ....[28]....
        /*0378*/ 	.word	0xffffffff


	//   ....[29]....
        /*037c*/ 	.word	0xffffffff


	//   ....[30]....
        /*0380*/ 	.word	0xffffffff


	//   ....[31]....
        /*0384*/ 	.word	0xffffffff


	//----- nvinfo : EIATTR_COOP_GROUP_INSTR_OFFSETS
	.align		4
.L_340:
        /*0388*/ 	.byte	0x04, 0x28
        /*038a*/ 	.short	(.L_342 - .L_341)


	//   ....[0]....
.L_341:
        /*038c*/ 	.word	0x00005350


	//   ....[1]....
        /*0390*/ 	.word	0x00005490


	//   ....[2]....
        /*0394*/ 	.word	0x00006f50


	//   ....[3]....
        /*0398*/ 	.word	0x00007280


	//   ....[4]....
        /*039c*/ 	.word	0x000074f0


	//   ....[5]....
        /*03a0*/ 	.word	0x00007510


	//   ....[6]....
        /*03a4*/ 	.word	0x00007830


	//   ....[7]....
        /*03a8*/ 	.word	0x00007850


	//   ....[8]....
        /*03ac*/ 	.word	0x0000d470


	//   ....[9]....
        /*03b0*/ 	.word	0x0000d4f0


	//   ....[10]....
        /*03b4*/ 	.word	0x0000d510


	//   ....[11]....
        /*03b8*/ 	.word	0x0000d6d0


	//   ....[12]....
        /*03bc*/ 	.word	0x0000d830


	//   ....[13]....
        /*03c0*/ 	.word	0x0000dd70


	//   ....[14]....
        /*03c4*/ 	.word	0x0000ddc0


	//   ....[15]....
        /*03c8*/ 	.word	0x0000ded0


	//   ....[16]....
        /*03cc*/ 	.word	0x00015850


	//   ....[17]....
        /*03d0*/ 	.word	0x00015940


	//   ....[18]....
        /*03d4*/ 	.word	0x00015980


	//   ....[19]....
        /*03d8*/ 	.word	0x00015a70


	//   ....[20]....
        /*03dc*/ 	.word	0x00015c80


	//   ....[21]....
        /*03e0*/ 	.word	0x00015d20


	//   ....[22]....
        /*03e4*/ 	.word	0x00015e40


	//   ....[23]....
        /*03e8*/ 	.word	0x00015ee0


	//   ....[24]....
        /*03ec*/ 	.word	0x0001a4f0


	//   ....[25]....
        /*03f0*/ 	.word	0x0001a5b0


	//   ....[26]....
        /*03f4*/ 	.word	0x0001a5f0


	//   ....[27]....
        /*03f8*/ 	.word	0x0001a600


	//   ....[28]....
        /*03fc*/ 	.word	0x0001a610


	//   ....[29]....
        /*0400*/ 	.word	0x0001a630


	//   ....[30]....
        /*0404*/ 	.word	0x0001a660


	//   ....[31]....
        /*0408*/ 	.word	0x0001a670


	//----- nvinfo : EIATTR_VRC_CTA_INIT_COUNT
	.align		4
.L_342:
        /*040c*/ 	.byte	0x02, 0x4a
	.zero		1
	.zero		1


	//----- nvinfo : EIATTR_EXIT_INSTR_OFFSETS
	.align		4
        /*0410*/ 	.byte	0x04, 0x1c
        /*0412*/ 	.short	(.L_344 - .L_343)


	//   ....[0]....
.L_343:
        /*0414*/ 	.word	0x00000550


	//   ....[1]....
        /*0418*/ 	.word	0x000010d0


	//   ....[2]....
        /*041c*/ 	.word	0x00001160


	//   ....[3]....
        /*0420*/ 	.word	0x0001b6f0


	//   ....[4]....
        /*0424*/ 	.word	0x0001b7d0


	//----- nvinfo : EIATTR_CRS_STACK_SIZE
	.align		4
.L_344:
        /*0428*/ 	.byte	0x04, 0x1e
        /*042a*/ 	.short	(.L_346 - .L_345)
.L_345:
        /*042c*/ 	.word	0x00000000


	//----- nvinfo : EIATTR_CBANK_PARAM_SIZE
	.align		4
.L_346:
        /*0430*/ 	.byte	0x03, 0x19
        /*0432*/ 	.short	0x01d0


	//----- nvinfo : EIATTR_PARAM_CBANK
	.align		4
        /*0434*/ 	.byte	0x04, 0x0a
        /*0436*/ 	.short	(.L_348 - .L_347)
	.align		4
.L_347:
        /*0438*/ 	.word	index@(.nv.constant0._ZN5flash16flash_fwd_kernelI23Flash_fwd_kernel_traitsILi32ELi128ELi128ELi4ELb0ELb0EN7cutlass6half_tE19Flash_kernel_traitsILi32ELi128ELi128ELi4ES3_EELb1ELb0ELb1ELb0ELb0ELb0ELb0ELb0EEEvNS_16Flash_fwd_paramsE)
        /*043c*/ 	.short	0x0380
        /*043e*/ 	.short	0x01d0


	//----- nvinfo : EIATTR_SW_WAR
	.align		4
.L_348:
        /*0440*/ 	.byte	0x04, 0x36
        /*0442*/ 	.short	(.L_350 - .L_349)
.L_349:
        /*0444*/ 	.word	0x00000008
.L_350:


//--------------------- .nv.info._ZN5flash16flash_fwd_kernelI23Flash_fwd_kernel_traitsILi32ELi128ELi128ELi4ELb0ELb0EN7cutlass6half_tE19Flash_kernel_traitsILi32ELi128ELi128ELi4ES3_EELb1ELb0ELb0ELb0ELb1ELb1ELb0ELb0EEEvNS_16Flash_fwd_paramsE --------------------------
	.section	.nv.info._ZN5flash16flash_fwd_kernelI23Flash_fwd_kernel_traitsILi32ELi128ELi128ELi4ELb0ELb0EN7cutlass6half_tE19Flash_kernel_traitsILi32ELi128ELi128ELi4ES3_EELb1ELb0ELb0ELb0ELb1ELb1ELb0ELb0EEEvNS_16Flash_fwd_paramsE,"",@"SHT_CUDA_INFO"
	.sectionflags	@""
	.align	4


	//----- nvinfo : EIATTR_CUDA_API_VERSION
	.align		4
        /*0000*/ 	.byte	0x04, 0x37
        /*0002*/ 	.short	(.L_352 - .L_351)
.L_351:
        /*0004*/ 	.word	0x00000082


	//----- nvinfo : EIATTR_KPARAM_INFO
	.align		4
.L_352:
        /*0008*/ 	.byte	0x04, 0x17
        /*000a*/ 	.short	(.L_354 - .L_353)
.L_353:
        /*000c*/ 	.word	0x00000000
        /*0010*/ 	.short	0x0000
        /*0012*/ 	.short	0x0000
        /*0014*/ 	.byte	0x00, 0xf0, 0x41, 0x07


	//----- nvinfo : EIATTR_SPARSE_MMA_MASK
	.align		4
.L_354:
        /*0018*/ 	.byte	0x03, 0x50
        /*001a*/ 	.short	0x0000


	//----- nvinfo : EIATTR_MAXREG_COUNT
	.align		4
        /*001c*/ 	.byte	0x03, 0x1b
        /*001e*/ 	.short	0x00ff


	//----- nvinfo : EIATTR_NUM_BARRIERS
	.align		4
        /*0020*/ 	.byte	0x02, 0x4c
        /*0022*/ 	.byte	0x01
	.zero		1


	//----- nvinfo : EIATTR_ANNOTATIONS
	.align		4
        /*0024*/ 	.byte	0x04, 0x55
        /*0026*/ 	.short	(.L_356 - .L_355)


	//   ....[0]....
.L_355:
        /* <DEDUP_REMOVED lines=40> */


	//----- nvinfo : EIATTR_MERCURY_ISA_VERSION
	.align		4
.L_356:
        /*0290*/ 	.byte	0x03, 0x5f
        /*0292*/ 	.short	0x0101


	//----- nvinfo : EIATTR_COOP_GROUP_MASK_REGIDS
	.align		4
        /*0294*/ 	.byte	0x04, 0x29
        /*0296*/ 	.short	(.L_358 - .L_357)


	//   ....[0]....
.L_357:
        /*0298*/ 	.word	0xffffffff


	//   ....[1]....
        /*029c*/ 	.word	0xffffffff


	//   ....[2]....
        /*02a0*/ 	.word	0xffffffff


	//   ....[3]....
        /*02a4*/ 	.word	0xffffffff


	//   ....[4]....
        /*02a8*/ 	.word	0xffffffff


	//   ....[5]....
        /*02ac*/ 	.word	0xffffffff


	//   ....[6]....
        /*02b0*/ 	.word	0xffffffff


	//   ....[7]....
        /*02b4*/ 	.word	0xffffffff


	//   ....[8]....
        /*02b8*/ 	.word	0xffffffff


	//   ....[9]....
        /*02bc*/ 	.word	0xffffffff


	//   ....[10]....
        /*02c0*/ 	.word	0xffffffff


	//   ....[11]....
        /*02c4*/ 	.word	0xffffffff


	//   ....[12]....
        /*02c8*/ 	.word	0xffffffff


	//   ....[13]....
        /*02cc*/ 	.word	0xffffffff


	//   ....[14]....
        /*02d0*/ 	.word	0xffffffff


	//   ....[15]....
        /*02d4*/ 	.word	0xffffffff


	//   ....[16]....
        /*02d8*/ 	.word	0xffffffff


	//   ....[17]....
        /*02dc*/ 	.word	0xffffffff


	//   ....[18]....
        /*02e0*/ 	.word	0xffffffff


	//   ....[19]....
        /*02e4*/ 	.word	0xffffffff


	//   ....[20]....
        /*02e8*/ 	.word	0xffffffff


	//   ....[21]....
        /*02ec*/ 	.word	0xffffffff


	//   ....[22]....
        /*02f0*/ 	.word	0xffffffff


	//   ....[23]....
        /*02f4*/ 	.word	0xffffffff


	//----- nvinfo : EIATTR_COOP_GROUP_INSTR_OFFSETS
	.align		4
.L_358:
        /*02f8*/ 	.byte	0x04, 0x28
        /*02fa*/ 	.short	(.L_360 - .L_359)


	//   ....[0]....
.L_359:
        /*02fc*/ 	.word	0x00001960


	//   ....[1]....
        /*0300*/ 	.word	0x00001b50


	//   ....[2]....
        /*0304*/ 	.word	0x00001cf0


	//   ....[3]....
        /*0308*/ 	.word	0x00001eb0


	//   ....[4]....
        /*030c*/ 	.word	0x00002050


	//   ....[5]....
        /*0310*/ 	.word	0x00002240


	//   ....[6]....
        /*0314*/ 	.word	0x00002390


	//   ....[7]....
        /*0318*/ 	.word	0x000025d0


	//   ....[8]....
        /*031c*/ 	.word	0x000087d0


	//   ....[9]....
        /*0320*/ 	.word	0x00008800


	//   ....[10]....
        /*0324*/ 	.word	0x00008830


	//   ....[11]....
        /*0328*/ 	.word	0x000089f0


	//   ....[12]....
        /*032c*/ 	.word	0x00008a20


	//   ....[13]....
        /*0330*/ 	.word	0x00008a50


	//   ....[14]....
        /*0334*/ 	.word	0x00008dd0


	//   ....[15]....
        /*0338*/ 	.word	0x00008fd0


	//   ....[16]....
        /*033c*/ 	.word	0x0000d9c0


	//   ....[17]....
        /*0340*/ 	.word	0x0000d9d0


	//   ....[18]....
        /*0344*/ 	.word	0x0000d9f0


	//   ....[19]....
        /*0348*/ 	.word	0x0000da50


	//   ....[20]....
        /*034c*/ 	.word	0x0000da70


	//   ....[21]....
        /*0350*/ 	.word	0x0000da80


	//   ....[22]....
        /*0354*/ 	.word	0x0000dc20


	//   ....[23]....
        /*0358*/ 	.word	0x0000dc40


	//----- nvinfo : EIATTR_VRC_CTA_INIT_COUNT
	.align		4
.L_360:
        /*035c*/ 	.byte	0x02, 0x4a
	.zero		1
	.zero		1


	//----- nvinfo : EIATTR_EXIT_INSTR_OFFSETS
	.align		4
        /*0360*/ 	.byte	0x04, 0x1c
        /*0362*/ 	.short	(.L_362 - .L_361)


	//   ....[0]....
.L_361:
        /*0364*/ 	.word	0x000002c0


	//   ....[1]....
        /*0368*/ 	.word	0x0000e950


	//----- nvinfo : EIATTR_CRS_STACK_SIZE
	.align		4
.L_362:
        /*036c*/ 	.byte	0x04, 0x1e
        /*036e*/ 	.short	(.L_364 - .L_363)
.L_363:
        /*0370*/ 	.word	0x00000000


	//----- nvinfo : EIATTR_CBANK_PARAM_SIZE
	.align		4
.L_364:
        /*0374*/ 	.byte	0x03, 0x19
        /*0376*/ 	.short	0x01d0


	//----- nvinfo : EIATTR_PARAM_CBANK
	.align		4
        /*0378*/ 	.byte	0x04, 0x0a
        /*037a*/ 	.short	(.L_366 - .L_365)
	.align		4
.L_365:
        /*037c*/ 	.word	index@(.nv.constant0._ZN5flash16flash_fwd_kernelI23Flash_fwd_kernel_traitsILi32ELi128ELi128ELi4ELb0ELb0EN7cutlass6half_tE19Flash_kernel_traitsILi32ELi128ELi128ELi4ES3_EELb1ELb0ELb0ELb0ELb1ELb1ELb0ELb0EEEvNS_16Flash_fwd_paramsE)
        /*0380*/ 	.short	0x0380
        /*0382*/ 	.short	0x01d0


	//----- nvinfo : EIATTR_SW_WAR
	.align		4
.L_366:
        /*0384*/ 	.byte	0x04, 0x36
        /*0386*/ 	.short	(.L_368 - .L_367)
.L_367:
        /*0388*/ 	.word	0x00000008
.L_368:


//--------------------- .nv.info._ZN5flash16flash_fwd_kernelI23Flash_fwd_kernel_traitsILi32ELi128ELi128ELi4ELb0ELb0EN7cutlass6half_tE19Flash_kernel_traitsILi32ELi128ELi128ELi4ES3_EELb0ELb0ELb0ELb0ELb1ELb1ELb1ELb0EEEvNS_16Flash_fwd_paramsE --------------------------
	.section	.nv.info._ZN5flash16flash_fwd_kernelI23Flash_fwd_kernel_traitsILi32ELi128ELi128ELi4ELb0ELb0EN7cutlass6half_tE19Flash_kernel_traitsILi32ELi128ELi128ELi4ES3_EELb0ELb0ELb0ELb0ELb1ELb1ELb1ELb0EEEvNS_16Flash_fwd_paramsE,"",@"SHT_CUDA_INFO"
	.sectionflags	@""
	.align	4


	//----- nvinfo : EIATTR_CUDA_API_VERSION
	.align		4
        /*0000*/ 	.byte	0x04, 0x37
        /*0002*/ 	.short	(.L_370 - .L_369)
.L_369:
        /*0004*/ 	.word	0x00000082


	//----- nvinfo : EIATTR_KPARAM_INFO
	.align		4
.L_370:
        /*0008*/ 	.byte	0x04, 0x17
        /*000a*/ 	.short	(.L_372 - .L_371)
.L_371:
        /*000c*/ 	.word	0x00000000
        /*0010*/ 	.short	0x0000
        /*0012*/ 	.short	0x0000
        /*0014*/ 	.byte	0x00, 0xf0, 0x41, 0x07


	//----- nvinfo : EIATTR_SPARSE_MMA_MASK
	.align		4
.L_372:
        /*0018*/ 	.byte	0x03, 0x50
        /*001a*/ 	.short	0x0000


	//----- nvinfo : EIATTR_MAXREG_COUNT
	.align		4
        /*001c*/ 	.byte	0x03, 0x1b
        /*001e*/ 	.short	0x00ff


	//----- nvinfo : EIATTR_NUM_BARRIERS
	.align		4
        /*0020*/ 	.byte	0x02, 0x4c
        /*0022*/ 	.byte	0x01
	.zero		1


	//----- nvinfo : EIATTR_ANNOTATIONS
	.align		4
        /*0024*/ 	.byte	0x04, 0x55
        /*0026*/ 	.short	(.L_374 - .L_373)


	//   ....[0]....
.L_373:
        /*0028*/ 	.word	0x00000001
        /*002c*/ 	.byte	0xe0, 0x02, 0x00, 0x00, 0x01, 0x00, 0x00, 0x00, 0x40, 0x04, 0x00, 0x00, 0x01, 0x00, 0x00, 0x00
        /*003c*/ 	.byte	0x00, 0x99, 0x00, 0x00, 0x01, 0x00, 0x00, 0x00, 0x10, 0x9e, 0x00, 0x00


	//----- nvinfo : EIATTR_MERCURY_ISA_VERSION
	.align		4
.L_374:
        /*0048*/ 	.byte	0x03, 0x5f
        /*004a*/ 	.short	0x0101


	//----- nvinfo : EIATTR_COOP_GROUP_MASK_REGIDS
	.align		4
        /*004c*/ 	.byte	0x04, 0x29
        /*004e*/ 	.short	(.L_376 - .L_375)


	//   ....[0]....
.L_375:
        /*0050*/ 	.word	0xffffffff


	//   ....[1]....
        /*0054*/ 	.word	0xffffffff


	//   ....[2]....
        /*0058*/ 	.word	0xffffffff


	//   ....[3]....
        /*005c*/ 	.word	0xffffffff


	//   ....[4]....
        /*0060*/ 	.word	0xffffffff


	//   ....[5]....
        /*0064*/ 	.word	0xffffffff


	//   ....[6]....
        /*0068*/ 	.word	0xffffffff


	//   ....[7]....
        /*006c*/ 	.word	0xffffffff


	//   ....[8]....
        /*0070*/ 	.word	0xffffffff


	//   ....[9]....
        /*0074*/ 	.word	0xffffffff


	//   ....[10]....
        /*0078*/ 	.word	0xffffffff


	//   ....[11]....
        /*007c*/ 	.word	0xffffffff


	//   ....[12]....
        /*0080*/ 	.word	0xffffffff


	//   ....[13]....
        /*0084*/ 	.word	0xffffffff


	//   ....[14]....
        /*0088*/ 	.word	0xffffffff


	//   ....[15]....
        /*008c*/ 	.word	0xffffffff


	//   ....[16]....
        /*0090*/ 	.word	0xffffffff


	//   ....[17]....
        /*0094*/ 	.word	0xffffffff


	//   ....[18]....
        /*0098*/ 	.word	0xffffffff


	//   ....[19]....
        /*009c*/ 	.word	0xffffffff


	//   ....[20]....
        /*00a0*/ 	.word	0xffffffff


	//   ....[21]....
        /*00a4*/ 	.word	0xffffffff


	//   ....[22]....
        /*00a8*/ 	.word	0xffffffff


	//   ....[23]....
        /*00ac*/ 	.word	0xffffffff


	//----- nvinfo : EIATTR_COOP_GROUP_INSTR_OFFSETS
	.align		4
.L_376:
        /*00b0*/ 	.byte	0x04, 0x28
        /*00b2*/ 	.short	(.L_378 - .L_377)


	//   ....[0]....
.L_377:
        /*00b4*/ 	.word	0x000025b0


	//   ....[1]....
        /*00b8*/ 	.word	0x00002650


	//   ....[2]....
        /*00bc*/ 	.word	0x00002a40


	//   ....[3]....
        /*00c0*/ 	.word	0x00002a80


	//   ....[4]....
        /*00c4*/ 	.word	0x00003110


	//   ....[5]....
        /*00c8*/ 	.word	0x00003150


	//   ....[6]....
        /*00cc*/ 	.word	0x00003160


	//   ....[7]....
        /*00d0*/ 	.word	0x000032c0


	//   ....[8]....
        /*00d4*/ 	.word	0x000069d0


	//   ....[9]....
        /*00d8*/ 	.word	0x00006a10


	//   ....[10]....
        /*00dc*/ 	.word	0x00006a70


	//   ....[11]....
        /*00e0*/ 	.word	0x00006a80


	//   ....[12]....
        /*00e4*/ 	.word	0x00006ad0


	//   ....[13]....
        /*00e8*/ 	.word	0x00006ae0


	//   ....[14]....
        /*00ec*/ 	.word	0x00006af0


	//   ....[15]....
        /*00f0*/ 	.word	0x00006b00


	//   ....[16]....
        /*00f4*/ 	.word	0x00009050


	//   ....[17]....
        /*00f8*/ 	.word	0x00009080


	//   ....[18]....
        /*00fc*/ 	.word	0x000090a0


	//   ....[19]....
        /*0100*/ 	.word	0x000090c0


	//   ....[20]....
        /*0104*/ 	.word	0x00009130


	//   ....[21]....
        /*0108*/ 	.word	0x00009150


	//   ....[22]....
        /*010c*/ 	.word	0x00009170


	//   ....[23]....
        /*0110*/ 	.word	0x00009180


	//----- nvinfo : EIATTR_VRC_CTA_INIT_COUNT
	.align		4
.L_378:
        /*0114*/ 	.byte	0x02, 0x4a
	.zero		1
	.zero		1


	//----- nvinfo : EIATTR_EXIT_INSTR_OFFSETS
	.align		4
        /*0118*/ 	.byte	0x04, 0x1c
        /*011a*/ 	.short	(.L_380 - .L_379)


	//   ....[0]....
.L_379:
        /*011c*/ 	.word	0x00000150


	//   ....[1]....
        /*0120*/ 	.word	0x00009fa0


	//----- nvinfo : EIATTR_CRS_STACK_SIZE
	.align		4
.L_380:
        /*0124*/ 	.byte	0x04, 0x1e
        /*0126*/ 	.short	(.L_382 - .L_381)
.L_381:
        /*0128*/ 	.word	0x00000000


	//----- nvinfo : EIATTR_CBANK_PARAM_SIZE
	.align		4
.L_382:
        /*012c*/ 	.byte	0x03, 0x19
        /*012e*/ 	.short	0x01d0


	//----- nvinfo : EIATTR_PARAM_CBANK
	.align		4
        /*0130*/ 	.byte	0x04, 0x0a
        /*0132*/ 	.short	(.L_384 - .L_383)
	.align		4
.L_383:
        /*0134*/ 	.word	index@(.nv.constant0._ZN5flash16flash_fwd_kernelI23Flash_fwd_kernel_traitsILi32ELi128ELi128ELi4ELb0ELb0EN7cutlass6half_tE19Flash_kernel_traitsILi32ELi128ELi128ELi4ES3_EELb0ELb0ELb0ELb0ELb1ELb1ELb1ELb0EEEvNS_16Flash_fwd_paramsE)
        /*0138*/ 	.short	0x0380
        /*013a*/ 	.short	0x01d0


	//----- nvinfo : EIATTR_SW_WAR
	.align		4
.L_384:
        /*013c*/ 	.byte	0x04, 0x36
        /*013e*/ 	.short	(.L_386 - .L_385)
.L_385:
        /*0140*/ 	.word	0x00000008
.L_386:


//--------------------- .nv.info._ZN5flash16flash_fwd_kernelI23Flash_fwd_kernel_traitsILi32ELi128ELi128ELi4ELb0ELb0EN7cutlass6half_tE19Flash_kernel_traitsILi32ELi128ELi128ELi4ES3_EELb1ELb0ELb0ELb1ELb0ELb0ELb0ELb0EEEvNS_16Flash_fwd_paramsE --------------------------
	.section	.nv.info._ZN5flash16flash_fwd_kernelI23Flash_fwd_kernel_traitsILi32ELi128ELi128ELi4ELb0ELb0EN7cutlass6half_tE19Flash_kernel_traitsILi32ELi128ELi128ELi4ES3_EELb1ELb0ELb0ELb1ELb0ELb0ELb0ELb0EEEvNS_16Flash_fwd_paramsE,"",@"SHT_CUDA_INFO"
	.sectionflags	@""
	.align	4


	//----- nvinfo : EIATTR_CUDA_API_VERSION
	.align		4
        /*0000*/ 	.byte	0x04, 0x37
        /*0002*/ 	.short	(.L_388 - .L_387)
.L_387:
        /*0004*/ 	.word	0x00000082


	//----- nvinfo : EIATTR_KPARAM_INFO
	.align		4
.L_388:
        /*0008*/ 	.byte	0x04, 0x17
        /*000a*/ 	.short	(.L_390 - .L_389)
.L_389:
        /*000c*/ 	.word	0x00000000
        /*0010*/ 	.short	0x0000
        /*0012*/ 	.short	0x0000
        /*0014*/ 	.byte	0x00, 0xf0, 0x41, 0x07


	//----- nvinfo : EIATTR_SPARSE_MMA_MASK
	.align		4
.L_390:
        /*0018*/ 	.byte	0x03, 0x50
        /*001a*/ 	.short	0x0000


	//----- nvinfo : EIATTR_MAXREG_COUNT
	.align		4
        /*001c*/ 	.byte	0x03, 0x1b
        /*001e*/ 	.short	0x00ff


	//----- nvinfo : EIATTR_NUM_BARRIERS
	.align		4
        /*0020*/ 	.byte	0x02, 0x4c
        /*0022*/ 	.byte	0x01
	.zero		1


	//----- nvinfo : EIATTR_ANNOTATIONS
	.align		4
        /*0024*/ 	.byte	0x04, 0x55
        /*0026*/ 	.short	(.L_392 - .L_391)


	//   ....[0]....
.L_391:
        /* <DEDUP_REMOVED lines=41> */


	//----- nvinfo : EIATTR_MERCURY_ISA_VERSION
	.align		4
.L_392:
        /*02a0*/ 	.byte	0x03, 0x5f
        /*02a2*/ 	.short	0x0101


	//----- nvinfo : EIATTR_COOP_GROUP_MASK_REGIDS
	.align		4
        /*02a4*/ 	.byte	0x04, 0x29
        /*02a6*/ 	.short	(.L_394 - .L_393)


	//   ....[0]....
.L_393:
        /*02a8*/ 	.word	0xffffffff


	//   ....[1]....
        /*02ac*/ 	.word	0xffffffff


	//   ....[2]....
        /*02b0*/ 	.word	0xffffffff


	//   ....[3]....
        /*02b4*/ 	.word	0xffffffff


	//   ....[4]....
        /*02b8*/ 	.word	0xffffffff


	//   ....[5]....
        /*02bc*/ 	.word	0xffffffff


	//   ....[6]....
        /*02c0*/ 	.word	0xffffffff


	//   ....[7]....
        /*02c4*/ 	.word	0xffffffff


	//   ....[8]....
        /*02c8*/ 	.word	0xffffffff


	//   ....[9]....
        /*02cc*/ 	.word	0xffffffff


	//   ....[10]....
        /*02d0*/ 	.word	0xffffffff


	//   ....[11]....
        /*02d4*/ 	.word	0xffffffff


	//   ....[12]....
        /*02d8*/ 	.word	0xffffffff


	//   ....[13]....
        /*02dc*/ 	.word	0xffffffff


	//   ....[14]....
        /*02e0*/ 	.word	0xffffffff


	//   ....[15]....
        /*02e4*/ 	.word	0xffffffff


	//   ....[16]....
        /*02e8*/ 	.word	0xffffffff


	//   ....[17]....
        /*02ec*/ 	.word	0xffffffff


	//   ....[18]....
        /*02f0*/ 	.word	0xffffffff


	//   ....[19]....
        /*02f4*/ 	.word	0xffffffff


	//   ....[20]....
        /*02f8*/ 	.word	0xffffffff


	//   ....[21]....
        /*02fc*/ 	.word	0xffffffff


	//   ....[22]....
        /*0300*/ 	.word	0xffffffff


	//   ....[23]....
        /*0304*/ 	.word	0xffffffff


	//----- nvinfo : EIATTR_COOP_GROUP_INSTR_OFFSETS
	.align		4
.L_394:
        /*0308*/ 	.byte	0x04, 0x28
        /*030a*/ 	.short	(.L_396 - .L_395)


	//   ....[0]....
.L_395:
        /*030c*/ 	.word	0x000066d0


	//   ....[1]....
        /*0310*/ 	.word	0x00006780


	//   ....[2]....
        /*0314*/ 	.word	0x00006a50


	//   ....[3]....
        /*0318*/ 	.word	0x00006c00


	//   ....[4]....
        /*031c*/ 	.word	0x00006d10


	//   ....[5]....
        /*0320*/ 	.word	0x00006d60


	//   ....[6]....
        /*0324*/ 	.word	0x00006de0


	//   ....[7]....
        /*0328*/ 	.word	0x00006e90


	//   ....[8]....
        /*032c*/ 	.word	0x0000e550


	//   ....[9]....
        /*0330*/ 	.word	0x0000e580


	//   ....[10]....
        /*0334*/ 	.word	0x0000e680


	//   ....[11]....
        /*0338*/ 	.word	0x0000e6b0


	//   ....[12]....
        /*033c*/ 	.word	0x0000e8c0


	//   ....[13]....
        /*0340*/ 	.word	0x0000e980


	//   ....[14]....
        /*0344*/ 	.word	0x0000eb80


	//   ....[15]....
        /*0348*/ 	.word	0x0000ebc0


	//   ....[16]....
        /*034c*/ 	.word	0x00013910


	//   ....[17]....
        /*0350*/ 	.word	0x00013920


	//   ....[18]....
        /*0354*/ 	.word	0x000139c0


	//   ....[19]....
        /*0358*/ 	.word	0x000139d0


	//   ....[20]....
        /*035c*/ 	.word	0x00013b00


	//   ....[21]....
        /*0360*/ 	.word	0x00013b10


	//   ....[22]....
        /*0364*/ 	.word	0x00013b30


	//   ....[23]....
        /*0368*/ 	.word	0x00013b50


	//----- nvinfo : EIATTR_VRC_CTA_INIT_COUNT
	.align		4
.L_396:
        /*036c*/ 	.byte	0x02, 0x4a
	.zero		1
	.zero		1


	//----- nvinfo : EIATTR_EXIT_INSTR_OFFSETS
	.align		4
        /*0370*/ 	.byte	0x04, 0x1c
        /*0372*/ 	.short	(.L_398 - .L_397)


	//   ....[0]....
.L_397:
        /*0374*/ 	.word	0x00000510


	//   ....[1]....
        /*0378*/ 	.word	0x00000f30


	//   ....[2]....
        /*037c*/ 	.word	0x00000fc0


	//   ....[3]....
        /*0380*/ 	.word	0x00014b90


	//   ....[4]....
        /*0384*/ 	.word	0x00014c70


	//----- nvinfo : EIATTR_CRS_STACK_SIZE
	.align		4
.L_398:
        /*0388*/ 	.byte	0x04, 0x1e
        /*038a*/ 	.short	(.L_400 - .L_399)
.L_399:
        /*038c*/ 	.word	0x00000000


	//----- nvinfo : EIATTR_CBANK_PARAM_SIZE
	.align		4
.L_400:
        /*0390*/ 	.byte	0x03, 0x19
        /*0392*/ 	.short	0x01d0


	//----- nvinfo : EIATTR_PARAM_CBANK
	.align		4
        /*0394*/ 	.byte	0x04, 0x0a
        /*0396*/ 	.short	(.L_402 - .L_401)
	.align		4
.L_401:
        /*0398*/ 	.word	index@(.nv.constant0._ZN5flash16flash_fwd_kernelI23Flash_fwd_kernel_traitsILi32ELi128ELi128ELi4ELb0ELb0EN7cutlass6half_tE19Flash_kernel_traitsILi32ELi128ELi128ELi4ES3_EELb1ELb0ELb0ELb1ELb0ELb0ELb0ELb0EEEvNS_16Flash_fwd_paramsE)
        /*039c*/ 	.short	0x0380
        /*039e*/ 	.short	0x01d0


	//----- nvinfo : EIATTR_SW_WAR
	.align		4
.L_402:
        /*03a0*/ 	.byte	0x04, 0x36
        /*03a2*/ 	.short	(.L_404 - .L_403)
.L_403:
        /*03a4*/ 	.word	0x00000008
.L_404:


//--------------------- .nv.info._ZN5flash16flash_fwd_kernelI23Flash_fwd_kernel_traitsILi32ELi128ELi128ELi4ELb0ELb0EN7cutlass6half_tE19Flash_kernel_traitsILi32ELi128ELi128ELi4ES3_EELb1ELb0ELb0ELb0ELb0ELb0ELb0ELb1EEEvNS_16Flash_fwd_paramsE --------------------------
	.section	.nv.info._ZN5flash16flash_fwd_kernelI23Flash_fwd_kernel_traitsILi32ELi128ELi128ELi4ELb0ELb0EN7cutlass6half_tE19Flash_kernel_traitsILi32ELi128ELi128ELi4ES3_EELb1ELb0ELb0ELb0ELb0ELb0ELb0ELb1EEEvNS_16Flash_fwd_paramsE,"",@"SHT_CUDA_INFO"
	.sectionflags	@""
	.align	4


	//----- nvinfo : EIATTR_CUDA_API_VERSION
	.align		4
        /*0000*/ 	.byte	0x04, 0x37
        /*0002*/ 	.short	(.L_406 - .L_405)
.L_405:
        /*0004*/ 	.word	0x00000082


	//----- nvinfo : EIATTR_KPARAM_INFO
	.align		4
.L_406:
        /*0008*/ 	.byte	0x04, 0x17
        /*000a*/ 	.short	(.L_408 - .L_407)
.L_407:
        /*000c*/ 	.word	0x00000000
        /*0010*/ 	.short	0x0000
        /*0012*/ 	.short	0x0000
        /*0014*/ 	.byte	0x00, 0xf0, 0x41, 0x07


	//----- nvinfo : EIATTR_SPARSE_MMA_MASK
	.align		4
.L_408:
        /*0018*/ 	.byte	0x03, 0x50
        /*001a*/ 	.short	0x0000


	//----- nvinfo : EIATTR_MAXREG_COUNT
	.align		4
        /*001c*/ 	.byte	0x03, 0x1b
        /*001e*/ 	.short	0x00ff


	//----- nvinfo : EIATTR_NUM_BARRIERS
	.align		4
        /*0020*/ 	.byte	0x02, 0x4c
        /*0022*/ 	.byte	0x01
	.zero		1


	//----- nvinfo : EIATTR_ANNOTATIONS
	.align		4
        /*0024*/ 	.byte	0x04, 0x55
        /*0026*/ 	.short	(.L_410 - .L_409)


	//   ....[0]....
.L_409:
        /* <DEDUP_REMOVED lines=261> */


	//----- nvinfo : EIATTR_MERCURY_ISA_VERSION
	.align		4
.L_410:
        /*1068*/ 	.byte	0x03, 0x5f
        /*106a*/ 	.short	0x0101


	//----- nvinfo : EIATTR_INT_WARP_WIDE_INSTR_OFFSETS
	.align		4
        /*106c*/ 	.byte	0x04, 0x31
        /*106e*/ 	.short	(.L_412 - .L_411)


	//   ....[0]....
.L_411:
        /*1070*/ 	.word	0x00003e50


	//----- nvinfo : EIATTR_COOP_GROUP_MASK_REGIDS
	.align		4
.L_412:
        /*1074*/ 	.byte	0x04, 0x29
        /*1076*/ 	.short	(.L_414 - .L_413)


	//   ....[0]....
.L_413:
        /*1078*/ 	.word	0xffffffff


	//   ....[1]....
        /*107c*/ 	.word	0xffffffff


	//   ....[2]....
        /*1080*/ 	.word	0xffffffff


	//   ....[3]....
        /*1084*/ 	.word	0xffffffff


	//   ....[4]....
        /*1088*/ 	.word	0xffffffff


	//   ....[5]....
        /*108c*/ 	.word	0xffffffff


	//   ....[6]....
        /*1090*/ 	.word	0xffffffff


	//   ....[7]....
        /*1094*/ 	.word	0xffffffff


	//   ....[8]....
        /*1098*/ 	.word	0xffffffff


	//   ....[9]....
        /*109c*/ 	.word	0xffffffff


	//   ....[10]....
        /*10a0*/ 	.word	0xffffffff


	//   ....[11]....
        /*10a4*/ 	.word	0xffffffff


	//   ....[12]....
        /*10a8*/ 	.word	0xffffffff


	//   ....[13]....
        /*10ac*/ 	.word	0xffffffff


	//   ....[14]....
        /*10b0*/ 	.word	0xffffffff


	//   ....[15]....
        /*10b4*/ 	.word	0xffffffff


	//   ....[16]....
        /*10b8*/ 	.word	0xffffffff


	//   ....[17]....
        /*10bc*/ 	.word	0xffffffff


	//   ....[18]....
        /*10c0*/ 	.word	0xffffffff


	//   ....[19]....
        /*10c4*/ 	.word	0xffffffff


	//   ....[20]....
        /*10c8*/ 	.word	0xffffffff


	//   ....[21]....
        /*10cc*/ 	.word	0xffffffff


	//   ....[22]....
        /*10d0*/ 	.word	0xffffffff


	//   ....[23]....
        /*10d4*/ 	.word	0xffffffff


	//----- nvinfo : EIATTR_COOP_GROUP_INSTR_OFFSETS
	.align		4
.L_414:
        /*10d8*/ 	.byte	0x04, 0x28
        /*10da*/ 	.short	(.L_416 - .L_415)


	//   ....[0]....
.L_415:
        /*10dc*/ 	.word	0x00004500


	//   ....[1]....
        /*10e0*/ 	.word	0x00004630


	//   ....[2]....
        /*10e4*/ 	.word	0x000046e0


	//   ....[3]....
        /*10e8*/ 	.word	0x00004820


	//   ....[4]....
        /*10ec*/ 	.word	0x00004860


	//   ....[5]....
        /*10f0*/ 	.word	0x000049e0


	//   ....[6]....
        /*10f4*/ 	.word	0x00007470


	//   ....[7]....
        /*10f8*/ 	.word	0x00007510


	//   ....[8]....
        /*10fc*/ 	.word	0x0000f550


	//   ....[9]....
        /*1100*/ 	.word	0x0000f580


	//   ....[10]....
        /*1104*/ 	.word	0x0000f630


	//   ....[11]....
        /*1108*/ 	.word	0x0000f650


	//   ....[12]....
        /*110c*/ 	.word	0x0000f660


	//   ....[13]....
        /*1110*/ 	.word	0x0000f670


	//   ....[14]....
        /*1114*/ 	.word	0x0000f6d0


	//   ....[15]....
        /*1118*/ 	.word	0x0000f770


	//   ....[16]....
        /*111c*/ 	.word	0x00019460


	//   ....[17]....
        /*1120*/ 	.word	0x00019470


	//   ....[18]....
        /*1124*/ 	.word	0x00019480


	//   ....[19]....
        /*1128*/ 	.word	0x00019490


	//   ....[20]....
        /*112c*/ 	.word	0x000194c0


	//   ....[21]....
        /*1130*/ 	.word	0x000194d0


	//   ....[22]....
        /*1134*/ 	.word	0x00019520


	//   ....[23]....
        /*1138*/ 	.word	0x00019530


	//----- nvinfo : EIATTR_VRC_CTA_INIT_COUNT
	.align		4
.L_416:
        /*113c*/ 	.byte	0x02, 0x4a
	.zero		1
	.zero		1


	//----- nvinfo : EIATTR_EXIT_INSTR_OFFSETS
	.align		4
        /*1140*/ 	.byte	0x04, 0x1c
        /*1142*/ 	.short	(.L_418 - .L_417)


	//   ....[0]....
.L_417:
        /*1144*/ 	.word	0x000006b0


	//   ....[1]....
        /*1148*/ 	.word	0x00001110


	//   ....[2]....
        /*114c*/ 	.word	0x000011a0


	//   ....[3]....
        /*1150*/ 	.word	0x0001a580


	//   ....[4]....
        /*1154*/ 	.word	0x0001a660


	//----- nvinfo : EIATTR_CRS_STACK_SIZE
	.align		4
.L_418:
        /*1158*/ 	.byte	0x04, 0x1e
        /*115a*/ 	.short	(.L_420 - .L_419)
.L_419:
        /*115c*/ 	.word	0x00000000


	//----- nvinfo : EIATTR_CBANK_PARAM_SIZE
	.align		4
.L_420:
        /*1160*/ 	.byte	0x03, 0x19
        /*1162*/ 	.short	0x01d0


	//----- nvinfo : EIATTR_PARAM_CBANK
	.align		4
        /*1164*/ 	.byte	0x04, 0x0a
        /*1166*/ 	.short	(.L_422 - .L_421)
	.align		4
.L_421:
        /*1168*/ 	.word	index@(.nv.constant0._ZN5flash16flash_fwd_kernelI23Flash_fwd_kernel_traitsILi32ELi128ELi128ELi4ELb0ELb0EN7cutlass6half_tE19Flash_kernel_traitsILi32ELi128ELi128ELi4ES3_EELb1ELb0ELb0ELb0ELb0ELb0ELb0ELb1EEEvNS_16Flash_fwd_paramsE)
        /*116c*/ 	.short	0x0380
        /*116e*/ 	.short	0x01d0


	//----- nvinfo : EIATTR_SW_WAR
	.align		4
.L_422:
        /*1170*/ 	.byte	0x04, 0x36
        /*1172*/ 	.short	(.L_424 - .L_423)
.L_423:
        /*1174*/ 	.word	0x00000008
.L_424:


//--------------------- .nv.info._ZN5flash16flash_fwd_kernelI23Flash_fwd_kernel_traitsILi32ELi128ELi128ELi4ELb0ELb0EN7cutlass6half_tE19Flash_kernel_traitsILi32ELi128ELi128ELi4ES3_EELb0ELb0ELb0ELb0ELb0ELb0ELb1ELb0EEEvNS_16Flash_fwd_paramsE --------------------------
	.section	.nv.info._ZN5flash16flash_fwd_kernelI23Flash_fwd_kernel_traitsILi32ELi128ELi128ELi4ELb0ELb0EN7cutlass6half_tE19Flash_kernel_traitsILi32ELi128ELi128ELi4ES3_EELb0ELb0ELb0ELb0ELb0ELb0ELb1ELb0EEEvNS_16Flash_fwd_paramsE,"",@"SHT_CUDA_INFO"
	.sectionflags	@""
	.align	4


	//----- nvinfo : EIATTR_CUDA_API_VERSION
	.align		4
        /*0000*/ 	.byte	0x04, 0x37
        /*0002*/ 	.short	(.L_426 - .L_425)
.L_425:
        /*0004*/ 	.word	0x00000082


	//----- nvinfo : EIATTR_KPARAM_INFO
	.align		4
.L_426:
        /*0008*/ 	.byte	0x04, 0x17
        /*000a*/ 	.short	(.L_428 - .L_427)
.L_427:
        /*000c*/ 	.word	0x00000000
        /*0010*/ 	.short	0x0000
        /*0012*/ 	.short	0x0000
        /*0014*/ 	.byte	0x00, 0xf0, 0x41, 0x07


	//----- nvinfo : EIATTR_SPARSE_MMA_MASK
	.align		4
.L_428:
        /*0018*/ 	.byte	0x03, 0x50
        /*001a*/ 	.short	0x0000


	//----- nvinfo : EIATTR_MAXREG_COUNT
	.align		4
        /*001c*/ 	.byte	0x03, 0x1b
        /*001e*/ 	.short	0x00ff


	//----- nvinfo : EIATTR_NUM_BARRIERS
	.align		4
        /*0020*/ 	.byte	0x02, 0x4c
        /*0022*/ 	.byte	0x01
	.zero		1


	//----- nvinfo : EIATTR_ANNOTATIONS
	.align		4
        /*0024*/ 	.byte	0x04, 0x55
        /*0026*/ 	.short	(.L_430 - .L_429)


	//   ....[0]....
.L_429:
        /* <DEDUP_REMOVED lines=10> */


	//----- nvinfo : EIATTR_MERCURY_ISA_VERSION
	.align		4
.L_430:
        /*00b0*/ 	.byte	0x03, 0x5f
        /*00b2*/ 	.short	0x0101


	//----- nvinfo : EIATTR_COOP_GROUP_MASK_REGIDS
	.align		4
        /*00b4*/ 	.byte	0x04, 0x29
        /*00b6*/ 	.short	(.L_432 - .L_431)


	//   ....[0]....
.L_431:
        /*00b8*/ 	.word	0xffffffff


	//   ....[1]....
        /*00bc*/ 	.word	0xffffffff


	//   ....[2]....
        /*00c0*/ 	.word	0xffffffff


	//   ....[3]....
        /*00c4*/ 	.word	0xffffffff


	//   ....[4]....
        /*00c8*/ 	.word	0xffffffff


	//   ....[5]....
        /*00cc*/ 	.word	0xffffffff


	//   ....[6]....
        /*00d0*/ 	.word	0xffffffff


	//   ....[7]....
        /*00d4*/ 	.word	0xffffffff


	//   ....[8]....
        /*00d8*/ 	.word	0xffffffff


	//   ....[9]....
        /*00dc*/ 	.word	0xffffffff


	//   ....[10]....
        /*00e0*/ 	.word	0xffffffff


	//   ....[11]....
        /*00e4*/ 	.word	0xffffffff


	//   ....[12]....
        /*00e8*/ 	.word	0xffffffff


	//   ....[13]....
        /*00ec*/ 	.word	0xffffffff


	//   ....[14]....
        /*00f0*/ 	.word	0xffffffff


	//   ....[15]....
        /*00f4*/ 	.word	0xffffffff


	//   ....[16]....
        /*00f8*/ 	.word	0xffffffff


	//   ....[17]....
        /*00fc*/ 	.word	0xffffffff


	//   ....[18]....
        /*0100*/ 	.word	0xffffffff


	//   ....[19]....
        /*0104*/ 	.word	0xffffffff


	//   ....[20]....
        /*0108*/ 	.word	0xffffffff


	//   ....[21]....
        /*010c*/ 	.word	0xffffffff


	//   ....[22]....
        /*0110*/ 	.word	0xffffffff


	//   ....[23]....
        /*0114*/ 	.word	0xffffffff


	//----- nvinfo : EIATTR_COOP_GROUP_INSTR_OFFSETS
	.align		4
.L_432:
        /*0118*/ 	.byte	0x04, 0x28
        /*011a*/ 	.short	(.L_434 - .L_433)


	//   ....[0]....
.L_433:
        /*011c*/ 	.word	0x00004d30


	//   ....[1]....
        /*0120*/ 	.word	0x00004d50


	//   ....[2]....
        /*0124*/ 	.word	0x00005040


	//   ....[3]....
        /*0128*/ 	.word	0x00005090


	//   ....[4]....
        /*012c*/ 	.word	0x00005700


	//   ....[5]....
        /*0130*/ 	.word	0x00005740


	//   ....[6]....
        /*0134*/ 	.word	0x00005750


	//   ....[7]....
        /*0138*/ 	.word	0x000057b0


	//   ....[8]....
        /*013c*/ 	.word	0x00009330


	//   ....[9]....
        /*0140*/ 	.word	0x00009370


	//   ....[10]....
        /*0144*/ 	.word	0x000093d0


	//   ....[11]....
        /*0148*/ 	.word	0x000093e0


	//   ....[12]....
        /*014c*/ 	.word	0x00009440


	//   ....[13]....
        /*0150*/ 	.word	0x00009450


	//   ....[14]....
        /*0154*/ 	.word	0x00009460


	//   ....[15]....
        /*0158*/ 	.word	0x00009470


	//   ....[16]....
        /*015c*/ 	.word	0x0000ba20


	//   ....[17]....
        /*0160*/ 	.word	0x0000ba30


	//   ....[18]....
        /*0164*/ 	.word	0x0000ba60


	//   ....[19]....
        /*0168*/ 	.word	0x0000bb60


	//   ....[20]....
        /*016c*/ 	.word	0x0000bb70


	//   ....[21]....
        /*0170*/ 	.word	0x0000bba0


	//   ....[22]....
        /*0174*/ 	.word	0x0000bbb0


	//   ....[23]....
        /*0178*/ 	.word	0x0000bbc0


	//----- nvinfo : EIATTR_VRC_CTA_INIT_COUNT
	.align		4
.L_434:
        /*017c*/ 	.byte	0x02, 0x4a
	.zero		1
	.zero		1


	//----- nvinfo : EIATTR_EXIT_INSTR_OFFSETS
	.align		4
        /*0180*/ 	.byte	0x04, 0x1c
        /*0182*/ 	.short	(.L_436 - .L_435)


	//   ....[0]....
.L_435:
        /*0184*/ 	.word	0x000003c0


	//   ....[1]....
        /*0188*/ 	.word	0x00000e10


	//   ....[2]....
        /*018c*/ 	.word	0x00000ea0


	//   ....[3]....
        /*0190*/ 	.word	0x0000cc20


	//   ....[4]....
        /*0194*/ 	.word	0x0000cd00


	//----- nvinfo : EIATTR_CRS_STACK_SIZE
	.align		4
.L_436:
        /*0198*/ 	.byte	0x04, 0x1e
        /*019a*/ 	.short	(.L_438 - .L_437)
.L_437:
        /*019c*/ 	.word	0x00000000


	//----- nvinfo : EIATTR_CBANK_PARAM_SIZE
	.align		4
.L_438:
        /*01a0*/ 	.byte	0x03, 0x19
        /*01a2*/ 	.short	0x01d0


	//----- nvinfo : EIATTR_PARAM_CBANK
	.align		4
        /*01a4*/ 	.byte	0x04, 0x0a
        /*01a6*/ 	.short	(.L_440 - .L_439)
	.align		4
.L_439:
        /*01a8*/ 	.word	index@(.nv.constant0._ZN5flash16flash_fwd_kernelI23Flash_fwd_kernel_traitsILi32ELi128ELi128ELi4ELb0ELb0EN7cutlass6half_tE19Flash_kernel_traitsILi32ELi128ELi128ELi4ES3_EELb0ELb0ELb0ELb0ELb0ELb0ELb1ELb0EEEvNS_16Flash_fwd_paramsE)
        /*01ac*/ 	.short	0x0380
        /*01ae*/ 	.short	0x01d0


	//----- nvinfo : EIATTR_SW_WAR
	.align		4
.L_440:
        /*01b0*/ 	.byte	0x04, 0x36
        /*01b2*/ 	.short	(.L_442 - .L_441)
.L_441:
        /*01b4*/ 	.word	0x00000008
.L_442:


//--------------------- .nv.info._ZN5flash16flash_fwd_kernelI23Flash_fwd_kernel_traitsILi32ELi128ELi128ELi4ELb0ELb0EN7cutlass6half_tE19Flash_kernel_traitsILi32ELi128ELi128ELi4ES3_EELb1ELb0ELb0ELb1ELb0ELb0ELb0ELb1EEEvNS_16Flash_fwd_paramsE --------------------------
	.section	.nv.info._ZN5flash16flash_fwd_kernelI23Flash_fwd_kernel_traitsILi32ELi128ELi128ELi4ELb0ELb0EN7cutlass6half_tE19Flash_kernel_traitsILi32ELi128ELi128ELi4ES3_EELb1ELb0ELb0ELb1ELb0ELb0ELb0ELb1EEEvNS_16Flash_fwd_paramsE,"",@"SHT_CUDA_INFO"
	.sectionflags	@""
	.align	4


	//----- nvinfo : EIATTR_CUDA_API_VERSION
	.align		4
        /*0000*/ 	.byte	0x04, 0x37
        /*0002*/ 	.short	(.L_444 - .L_443)
.L_443:
        /*0004*/ 	.word	0x00000082


	//----- nvinfo : EIATTR_KPARAM_INFO
	.align		4
.L_444:
        /*0008*/ 	.byte	0x04, 0x17
        /*000a*/ 	.short	(.L_446 - .L_445)
.L_445:
        /*000c*/ 	.word	0x00000000
        /*0010*/ 	.short	0x0000
        /*0012*/ 	.short	0x0000
        /*0014*/ 	.byte	0x00, 0xf0, 0x41, 0x07


	//----- nvinfo : EIATTR_SPARSE_MMA_MASK
	.align		4
.L_446:
        /*0018*/ 	.byte	0x03, 0x50
        /*001a*/ 	.short	0x0000


	//----- nvinfo : EIATTR_MAXREG_COUNT
	.align		4
        /*001c*/ 	.byte	0x03, 0x1b
        /*001e*/ 	.short	0x00ff


	//----- nvinfo : EIATTR_NUM_BARRIERS
	.align		4
        /*0020*/ 	.byte	0x02, 0x4c
        /*0022*/ 	.byte	0x01
	.zero		1


	//----- nvinfo : EIATTR_ANNOTATIONS
	.align		4
        /*0024*/ 	.byte	0x04, 0x55
        /*0026*/ 	.short	(.L_448 - .L_447)


	//   ....[0]....
.L_447:
        /* <DEDUP_REMOVED lines=269> */


	//----- nvinfo : EIATTR_MERCURY_ISA_VERSION
	.align		4
.L_448:
        /*10e8*/ 	.byte	0x03, 0x5f
        /*10ea*/ 	.short	0x0101


	//----- nvinfo : EIATTR_COOP_GROUP_MASK_REGIDS
	.align		4
        /*10ec*/ 	.byte	0x04, 0x29
        /*10ee*/ 	.short	(.L_450 - .L_449)


	//   ....[0]....
.L_449:
        /*10f0*/ 	.word	0xffffffff


	//   ....[1]....
        /*10f4*/ 	.word	0xffffffff


	//   ....[2]....
        /*10f8*/ 	.word	0xffffffff


	//   ....[3]....
        /*10fc*/ 	.word	0xffffffff


	//   ....[4]....
        /*1100*/ 	.word	0xffffffff


	//   ....[5]....
        /*1104*/ 	.word	0xffffffff


	//   ....[6]....
        /*1108*/ 	.word	0xffffffff


	//   ....[7]....
        /*110c*/ 	.word	0xffffffff


	//   ....[8]....
        /*1110*/ 	.word	0xffffffff


	//   ....[9]....
        /*1114*/ 	.word	0xffffffff


	//   ....[10]....
        /*1118*/ 	.word	0xffffffff


	//   ....[11]....
        /*111c*/ 	.word	0xffffffff


	//   ....[12]....
        /*1120*/ 	.word	0xffffffff


	//   ....[13]....
        /*1124*/ 	.word	0xffffffff


	//   ....[14]....
        /*1128*/ 	.word	0xffffffff


	//   ....[15]....
        /*112c*/ 	.word	0xffffffff


	//   ....[16]....
        /*1130*/ 	.word	0xffffffff


	//   ....[17]....
        /*1134*/ 	.word	0xffffffff


	//   ....[18]....
        /*1138*/ 	.word	0xffffffff


	//   ....[19]....
        /*113c*/ 	.word	0xffffffff


	//   ....[20]....
        /*1140*/ 	.word	0xffffffff


	//   ....[21]....
        /*1144*/ 	.word	0xffffffff


	//   ....[22]....
        /*1148*/ 	.word	0xffffffff


	//   ....[23]....
        /*114c*/ 	.word	0xffffffff


	//----- nvinfo : EIATTR_COOP_GROUP_INSTR_OFFSETS
	.align		4
.L_450:
        /*1150*/ 	.byte	0x04, 0x28
        /*1152*/ 	.short	(.L_452 - .L_451)


	//   ....[0]....
.L_451:
        /*1154*/ 	.word	0x00006e00


	//   ....[1]....
        /*1158*/ 	.word	0x00006ec0


	//   ....[2]....
        /*115c*/ 	.word	0x00007030


	//   ....[3]....
        /*1160*/ 	.word	0x00007100


	//   ....[4]....
        /*1164*/ 	.word	0x00007130


	//   ....[5]....
        /*1168*/ 	.word	0x00007280


	//   ....[6]....
        /*116c*/ 	.word	0x00009ef0


	//   ....[7]....
        /*1170*/ 	.word	0x00009fa0


	//   ....[8]....
        /*1174*/ 	.word	0x00013050


	//   ....[9]....
        /*1178*/ 	.word	0x00013080


	//   ....[10]....
        /*117c*/ 	.word	0x00013180


	//   ....[11]....
        /*1180*/ 	.word	0x000131a0


	//   ....[12]....
        /*1184*/ 	.word	0x000131b0


	//   ....[13]....
        /*1188*/ 	.word	0x000131c0


	//   ....[14]....
        /*118c*/ 	.word	0x00013220


	//   ....[15]....
        /*1190*/ 	.word	0x000132c0


	//   ....[16]....
        /*1194*/ 	.word	0x0001cee0


	//   ....[17]....
        /*1198*/ 	.word	0x0001cef0


	//   ....[18]....
        /*119c*/ 	.word	0x0001cf00


	//   ....[19]....
        /*11a0*/ 	.word	0x0001cf10


	//   ....[20]....
        /*11a4*/ 	.word	0x0001cf40


	//   ....[21]....
        /*11a8*/ 	.word	0x0001cf50


	//   ....[22]....
        /*11ac*/ 	.word	0x0001cfa0


	//   ....[23]....
        /*11b0*/ 	.word	0x0001cfb0


	//----- nvinfo : EIATTR_VRC_CTA_INIT_COUNT
	.align		4
.L_452:
        /*11b4*/ 	.byte	0x02, 0x4a
	.zero		1
	.zero		1


	//----- nvinfo : EIATTR_EXIT_INSTR_OFFSETS
	.align		4
        /*11b8*/ 	.byte	0x04, 0x1c
        /*11ba*/ 	.short	(.L_454 - .L_453)


	//   ....[0]....
.L_453:
        /*11bc*/ 	.word	0x000006b0


	//   ....[1]....
        /*11c0*/ 	.word	0x00001100


	//   ....[2]....
        /*11c4*/ 	.word	0x00001190


	//   ....[3]....
        /*11c8*/ 	.word	0x0001e000


	//   ....[4]....
        /*11cc*/ 	.word	0x0001e0e0


	//----- nvinfo : EIATTR_CRS_STACK_SIZE
	.align		4
.L_454:
        /*11d0*/ 	.byte	0x04, 0x1e
        /*11d2*/ 	.short	(.L_456 - .L_455)
.L_455:
        /*11d4*/ 	.word	0x00000000


	//----- nvinfo : EIATTR_CBANK_PARAM_SIZE
	.align		4
.L_456:
        /*11d8*/ 	.byte	0x03, 0x19
        /*11da*/ 	.short	0x01d0


	//----- nvinfo : EIATTR_PARAM_CBANK
	.align		4
        /*11dc*/ 	.byte	0x04, 0x0a
        /*11de*/ 	.short	(.L_458 - .L_457)
	.align		4
.L_457:
        /*11e0*/ 	.word	index@(.nv.constant0._ZN5flash16flash_fwd_kernelI23Flash_fwd_kernel_traitsILi32ELi128ELi128ELi4ELb0ELb0EN7cutlass6half_tE19Flash_kernel_traitsILi32ELi128ELi128ELi4ES3_EELb1ELb0ELb0ELb1ELb0ELb0ELb0ELb1EEEvNS_16Flash_fwd_paramsE)
        /*11e4*/ 	.short	0x0380
        /*11e6*/ 	.short	0x01d0


	//----- nvinfo : EIATTR_SW_WAR
	.align		4
.L_458:
        /*11e8*/ 	.byte	0x04, 0x36
        /*11ea*/ 	.short	(.L_460 - .L_459)
.L_459:
        /*11ec*/ 	.word	0x00000008
.L_460:


//--------------------- .nv.info._ZN5flash16flash_fwd_kernelI23Flash_fwd_kernel_traitsILi32ELi128ELi128ELi4ELb0ELb0EN7cutlass6half_tE19Flash_kernel_traitsILi32ELi128ELi128ELi4ES3_EELb0ELb0ELb0ELb1ELb0ELb0ELb1ELb0EEEvNS_16Flash_fwd_paramsE --------------------------
	.section	.nv.info._ZN5flash16flash_fwd_kernelI23Flash_fwd_kernel_traitsILi32ELi128ELi128ELi4ELb0ELb0EN7cutlass6half_tE19Flash_kernel_traitsILi32ELi128ELi128ELi4ES3_EELb0ELb0ELb0ELb1ELb0ELb0ELb1ELb0EEEvNS_16Flash_fwd_paramsE,"",@"SHT_CUDA_INFO"
	.sectionflags	@""
	.align	4


	//----- nvinfo : EIATTR_CUDA_API_VERSION
	.align		4
        /*0000*/ 	.byte	0x04, 0x37
        /*0002*/ 	.short	(.L_462 - .L_461)
.L_461:
        /*0004*/ 	.word	0x00000082


	//----- nvinfo : EIATTR_KPARAM_INFO
	.align		4
.L_462:
        /*0008*/ 	.byte	0x04, 0x17
        /*000a*/ 	.short	(.L_464 - .L_463)
.L_463:
        /*000c*/ 	.word	0x00000000
        /*0010*/ 	.short	0x0000
        /*0012*/ 	.short	0x0000
        /*0014*/ 	.byte	0x00, 0xf0, 0x41, 0x07


	//----- nvinfo : EIATTR_SPARSE_MMA_MASK
	.align		4
.L_464:
        /*0018*/ 	.byte	0x03, 0x50
        /*001a*/ 	.short	0x0000


	//----- nvinfo : EIATTR_MAXREG_COUNT
	.align		4
        /*001c*/ 	.byte	0x03, 0x1b
        /*001e*/ 	.short	0x00ff


	//----- nvinfo : EIATTR_NUM_BARRIERS
	.align		4
        /*0020*/ 	.byte	0x02, 0x4c
        /*0022*/ 	.byte	0x01
	.zero		1


	//----- nvinfo : EIATTR_MERCURY_ISA_VERSION
	.align		4
        /*0024*/ 	.byte	0x03, 0x5f
        /*0026*/ 	.short	0x0101


	//----- nvinfo : EIATTR_COOP_GROUP_MASK_REGIDS
	.align		4
        /*0028*/ 	.byte	0x04, 0x29
        /*002a*/ 	.short	(.L_466 - .L_465)


	//   ....[0]....
.L_465:
        /*002c*/ 	.word	0xffffffff


	//   ....[1]....
        /*0030*/ 	.word	0xffffffff


	//   ....[2]....
        /*0034*/ 	.word	0xffffffff


	//   ....[3]....
        /*0038*/ 	.word	0xffffffff


	//   ....[4]....
        /*003c*/ 	.word	0xffffffff


	//   ....[5]....
        /*0040*/ 	.word	0xffffffff


	//   ....[6]....
        /*0044*/ 	.word	0xffffffff


	//   ....[7]....
        /*0048*/ 	.word	0xffffffff


	//   ....[8]....
        /*004c*/ 	.word	0xffffffff


	//   ....[9]....
        /*0050*/ 	.word	0xffffffff


	//   ....[10]....
        /*0054*/ 	.word	0xffffffff


	//   ....[11]....
        /*0058*/ 	.word	0xffffffff


	//   ....[12]....
        /*005c*/ 	.word	0xffffffff


	//   ....[13]....
        /*0060*/ 	.word	0xffffffff


	//   ....[14]....
        /*0064*/ 	.word	0xffffffff


	//   ....[15]....
        /*0068*/ 	.word	0xffffffff


	//   ....[16]....
        /*006c*/ 	.word	0xffffffff


	//   ....[17]....
        /*0070*/ 	.word	0xffffffff


	//   ....[18]....
        /*0074*/ 	.word	0xffffffff


	//   ....[19]....
        /*0078*/ 	.word	0xffffffff


	//   ....[20]....
        /*007c*/ 	.word	0xffffffff


	//   ....[21]....
        /*0080*/ 	.word	0xffffffff


	//   ....[22]....
        /*0084*/ 	.word	0xffffffff


	//   ....[23]....
        /*0088*/ 	.word	0xffffffff


	//----- nvinfo : EIATTR_COOP_GROUP_INSTR_OFFSETS
	.align		4
.L_466:
        /*008c*/ 	.byte	0x04, 0x28
        /*008e*/ 	.short	(.L_468 - .L_467)


	//   ....[0]....
.L_467:
        /*0090*/ 	.word	0x00006e60


	//   ....[1]....
        /*0094*/ 	.word	0x00006eb0


	//   ....[2]....
        /*0098*/ 	.word	0x00006ec0


	//   ....[3]....
        /*009c*/ 	.word	0x00006f10


	//   ....[4]....
        /*00a0*/ 	.word	0x000073f0


	//   ....[5]....
        /*00a4*/ 	.word	0x00007440


	//   ....[6]....
        /*00a8*/ 	.word	0x000075b0


	//   ....[7]....
        /*00ac*/ 	.word	0x00007610


	//   ....[8]....
        /*00b0*/ 	.word	0x0000c4e0


	//   ....[9]....
        /*00b4*/ 	.word	0x0000c520


	//   ....[10]....
        /*00b8*/ 	.word	0x0000c5b0


	//   ....[11]....
        /*00bc*/ 	.word	0x0000c5c0


	//   ....[12]....
        /*00c0*/ 	.word	0x0000c600


	//   ....[13]....
        /*00c4*/ 	.word	0x0000c620


	//   ....[14]....
        /*00c8*/ 	.word	0x0000c630


	//   ....[15]....
        /*00cc*/ 	.word	0x0000c640


	//   ....[16]....
        /*00d0*/ 	.word	0x0000eb90


	//   ....[17]....
        /*00d4*/ 	.word	0x0000ebd0


	//   ....[18]....
        /*00d8*/ 	.word	0x0000ebe0


	//   ....[19]....
        /*00dc*/ 	.word	0x0000ec00


	//   ....[20]....
        /*00e0*/ 	.word	0x0000ec50


	//   ....[21]....
        /*00e4*/ 	.word	0x0000ec70


	//   ....[22]....
        /*00e8*/ 	.word	0x0000ec90


	//   ....[23]....
        /*00ec*/ 	.word	0x0000eca0


	//----- nvinfo : EIATTR_VRC_CTA_INIT_COUNT
	.align		4
.L_468:
        /*00f0*/ 	.byte	0x02, 0x4a
	.zero		1
	.zero		1


	//----- nvinfo : EIATTR_EXIT_INSTR_OFFSETS
	.align		4
        /*00f4*/ 	.byte	0x04, 0x1c
        /*00f6*/ 	.short	(.L_470 - .L_469)


	//   ....[0]....
.L_469:
        /*00f8*/ 	.word	0x000003a0


	//   ....[1]....
        /*00fc*/ 	.word	0x00000dd0


	//   ....[2]....
        /*0100*/ 	.word	0x00000e60


	//   ....[3]....
        /*0104*/ 	.word	0x0000fcb0


	//   ....[4]....
        /*0108*/ 	.word	0x0000fd90


	//----- nvinfo : EIATTR_CRS_STACK_SIZE
	.align		4
.L_470:
        /*010c*/ 	.byte	0x04, 0x1e
        /*010e*/ 	.short	(.L_472 - .L_471)
.L_471:
        /*0110*/ 	.word	0x00000000


	//----- nvinfo : EIATTR_CBANK_PARAM_SIZE
	.align		4
.L_472:
        /*0114*/ 	.byte	0x03, 0x19
        /*0116*/ 	.short	0x01d0


	//----- nvinfo : EIATTR_PARAM_CBANK
	.align		4
        /*0118*/ 	.byte	0x04, 0x0a
        /*011a*/ 	.short	(.L_474 - .L_473)
	.align		4
.L_473:
        /*011c*/ 	.word	index@(.nv.constant0._ZN5flash16flash_fwd_kernelI23Flash_fwd_kernel_traitsILi32ELi128ELi128ELi4ELb0ELb0EN7cutlass6half_tE19Flash_kernel_traitsILi32ELi128ELi128ELi4ES3_EELb0ELb0ELb0ELb1ELb0ELb0ELb1ELb0EEEvNS_16Flash_fwd_paramsE)
        /*0120*/ 	.short	0x0380
        /*0122*/ 	.short	0x01d0


	//----- nvinfo : EIATTR_SW_WAR
	.align		4
.L_474:
        /*0124*/ 	.byte	0x04, 0x36
        /*0126*/ 	.short	(.L_476 - .L_475)
.L_475:
        /*0128*/ 	.word	0x00000008
.L_476:


//--------------------- .nv.info._ZN5flash16flash_fwd_kernelI23Flash_fwd_kernel_traitsILi32ELi128ELi128ELi4ELb0ELb0EN7cutlass6half_tE19Flash_kernel_traitsILi32ELi128ELi128ELi4ES3_EELb1ELb0ELb1ELb0ELb0ELb1ELb0ELb0EEEvNS_16Flash_fwd_paramsE --------------------------
	.section	.nv.info._ZN5flash16flash_fwd_kernelI23Flash_fwd_kernel_traitsILi32ELi128ELi128ELi4ELb0ELb0EN7cutlass6half_tE19Flash_kernel_traitsILi32ELi128ELi128ELi4ES3_EELb1ELb0ELb1ELb0ELb0ELb1ELb0ELb0EEEvNS_16Flash_fwd_paramsE,"",@"SHT_CUDA_INFO"
	.sectionflags	@""
	.align	4


	//----- nvinfo : EIATTR_CUDA_API_VERSION
	.align		4
        /*0000*/ 	.byte	0x04, 0x37
        /*0002*/ 	.short	(.L_478 - .L_477)
.L_477:
        /*0004*/ 	.word	0x00000082


	//----- nvinfo : EIATTR_KPARAM_INFO
	.align		4
.L_478:
        /*0008*/ 	.byte	0x04, 0x17
        /*000a*/ 	.short	(.L_480 - .L_479)
.L_479:
        /*000c*/ 	.word	0x00000000
        /*0010*/ 	.short	0x0000
        /*0012*/ 	.short	0x0000
        /*0014*/ 	.byte	0x00, 0xf0, 0x41, 0x07


	//----- nvinfo : EIATTR_SPARSE_MMA_MASK
	.align		4
.L_480:
        /*0018*/ 	.byte	0x03, 0x50
        /*001a*/ 	.short	0x0000


	//----- nvinfo : EIATTR_MAXREG_COUNT
	.align		4
        /*001c*/ 	.byte	0x03, 0x1b
        /*001e*/ 	.short	0x00ff


	//----- nvinfo : EIATTR_NUM_BARRIERS
	.align		4
        /*0020*/ 	.byte	0x02, 0x4c
        /*0022*/ 	.byte	0x01
	.zero		1


	//----- nvinfo : EIATTR_ANNOTATIONS
	.align		4
        /*0024*/ 	.byte	0x04, 0x55
        /*0026*/ 	.short	(.L_482 - .L_481)


	//   ....[0]....
.L_481:
        /* <DEDUP_REMOVED lines=66> */


	//----- nvinfo : EIATTR_MERCURY_ISA_VERSION
	.align		4
.L_482:
        /*0438*/ 	.byte	0x03, 0x5f
        /*043a*/ 	.short	0x0101


	//----- nvinfo : EIATTR_COOP_GROUP_MASK_REGIDS
	.align		4
        /*043c*/ 	.byte	0x04, 0x29
        /*043e*/ 	.short	(.L_484 - .L_483)


	//   ....[0]....
.L_483:
        /*0440*/ 	.word	0xffffffff


	//   ....[1]....
        /*0444*/ 	.word	0xffffffff


	//   ....[2]....
        /*0448*/ 	.word	0xffffffff


	//   ....[3]....
        /*044c*/ 	.word	0xffffffff


	//   ....[4]....
        /*0450*/ 	.word	0xffffffff


	//   ....[5]....
        /*0454*/ 	.word	0xffffffff


	//   ....[6]....
        /*0458*/ 	.word	0xffffffff


	//   ....[7]....
        /*045c*/ 	.word	0xffffffff


	//   ....[8]....
        /*0460*/ 	.word	0xffffffff


	//   ....[9]....
        /*0464*/ 	.word	0xffffffff


	//   ....[10]....
        /*0468*/ 	.word	0xffffffff


	//   ....[11]....
        /*046c*/ 	.word	0xffffffff


	//   ....[12]....
        /*0470*/ 	.word	0xffffffff


	//   ....[13]....
        /*0474*/ 	.word	0xffffffff


	//   ....[14]....
        /*0478*/ 	.word	0xffffffff


	//   ....[15]....
        /*047c*/ 	.word	0xffffffff


	//   ....[16]....
        /*0480*/ 	.word	0xffffffff


	//   ....[17]....
        /*0484*/ 	.word	0xffffffff


	//   ....[18]....
        /*0488*/ 	.word	0xffffffff


	//   ....[19]....
        /*048c*/ 	.word	0xffffffff


	//   ....[20]....
        /*0490*/ 	.word	0xffffffff


	//   ....[21]....
        /*0494*/ 	.word	0xffffffff


	//   ....[22]....
        /*0498*/ 	.word	0xffffffff


	//   ....[23]....
        /*049c*/ 	.word	0xffffffff


	//   ....[24]....
        /*04a0*/ 	.word	0xffffffff


	//   ....[25]....
        /*04a4*/ 	.word	0xffffffff


	//   ....[26]....
        /*04a8*/ 	.word	0xffffffff


	//   ....[27]....
        /*04ac*/ 	.word	0xffffffff


	//   ....[28]....
        /*04b0*/ 	.word	0xffffffff


	//   ....[29]....
        /*04b4*/ 	.word	0xffffffff


	//   ....[30]....
        /*04b8*/ 	.word	0xffffffff


	//   ....[31]....
        /*04bc*/ 	.word	0xffffffff


	//----- nvinfo : EIATTR_COOP_GROUP_INSTR_OFFSETS
	.align		4
.L_484:
        /*04c0*/ 	.byte	0x04, 0x28
        /*04c2*/ 	.short	(.L_486 - .L_485)


	//   ....[0]....
.L_485:
        /*04c4*/ 	.word	0x00004d90


	//   ....[1]....
        /*04c8*/ 	.word	0x00005190


	//   ....[2]....
        /*04cc*/ 	.word	0x00006ff0


	//   ....[3]....
        /*04d0*/ 	.word	0x000071c0


	//   ....[4]....
        /*04d4*/ 	.word	0x00007200


	//   ....[5]....
        /*04d8*/ 	.word	0x000076c0


	//   ....[6]....
        /*04dc*/ 	.word	0x00007f00


	//   ....[7]....
        /*04e0*/ 	.word	0x000081b0


	//   ....[8]....
        /*04e4*/ 	.word	0x0000db90


	//   ....[9]....
        /*04e8*/ 	.word	0x0000dbf0


	//   ....[10]....
        /*04ec*/ 	.word	0x0000dcc0


	//   ....[11]....
        /*04f0*/ 	.word	0x0000dd60


	//   ....[12]....
        /*04f4*/ 	.word	0x0000e6e0


	//   ....[13]....
        /*04f8*/ 	.word	0x0000e770


	//   ....[14]....
        /*04fc*/ 	.word	0x0000e7e0


	//   ....[15]....
        /*0500*/ 	.word	0x0000e880


	//   ....[16]....
        /*0504*/ 	.word	0x00016f30


	//   ....[17]....
        /*0508*/ 	.word	0x00016f60


	//   ....[18]....
        /*050c*/ 	.word	0x00017170


	//   ....[19]....
        /*0510*/ 	.word	0x00017240


	//   ....[20]....
        /*0514*/ 	.word	0x000172a0


	//   ....[21]....
        /*0518*/ 	.word	0x00017330


	//   ....[22]....
        /*051c*/ 	.word	0x00017520


	//   ....[23]....
        /*0520*/ 	.word	0x00017630


	//   ....[24]....
        /*0524*/ 	.word	0x0001c7c0


	//   ....[25]....
        /*0528*/ 	.word	0x0001c7d0


	//   ....[26]....
        /*052c*/ 	.word	0x0001c7e0


	//   ....[27]....
        /*0530*/ 	.word	0x0001c800


	//   ....[28]....
        /*0534*/ 	.word	0x0001c820


	//   ....[29]....
        /*0538*/ 	.word	0x0001c840


	//   ....[30]....
        /*053c*/ 	.word	0x0001c850


	//   ....[31]....
        /*0540*/ 	.word	0x0001c880


	//----- nvinfo : EIATTR_VRC_CTA_INIT_COUNT
	.align		4
.L_486:
        /*0544*/ 	.byte	0x02, 0x4a
	.zero		1
	.zero		1


	//----- nvinfo : EIATTR_EXIT_INSTR_OFFSETS
	.align		4
        /*0548*/ 	.byte	0x04, 0x1c
        /*054a*/ 	.short	(.L_488 - .L_487)


	//   ....[0]....
.L_487:
        /*054c*/ 	.word	0x00000580


	//   ....[1]....
        /*0550*/ 	.word	0x00001140


	//   ....[2]....
        /*0554*/ 	.word	0x000011d0


	//   ....[3]....
        /*0558*/ 	.word	0x0001d920


	//   ....[4]....
        /*055c*/ 	.word	0x0001da00


	//----- nvinfo : EIATTR_CRS_STACK_SIZE
	.align		4
.L_488:
        /*0560*/ 	.byte	0x04, 0x1e
        /*0562*/ 	.short	(.L_490 - .L_489)
.L_489:
        /*0564*/ 	.word	0x00000000


	//----- nvinfo : EIATTR_CBANK_PARAM_SIZE
	.align		4
.L_490:
        /*0568*/ 	.byte	0x03, 0x19
        /*056a*/ 	.short	0x01d0


	//----- nvinfo : EIATTR_PARAM_CBANK
	.align		4
        /*056c*/ 	.byte	0x04, 0x0a
        /*056e*/ 	.short	(.L_492 - .L_491)
	.align		4
.L_491:
        /*0570*/ 	.word	index@(.nv.constant0._ZN5flash16flash_fwd_kernelI23Flash_fwd_kernel_traitsILi32ELi128ELi128ELi4ELb0ELb0EN7cutlass6half_tE19Flash_kernel_traitsILi32ELi128ELi128ELi4ES3_EELb1ELb0ELb1ELb0ELb0ELb1ELb0ELb0EEEvNS_16Flash_fwd_paramsE)
        /*0574*/ 	.short	0x0380
        /*0576*/ 	.short	0x01d0


	//----- nvinfo : EIATTR_SW_WAR
	.align		4
.L_492:
        /*0578*/ 	.byte	0x04, 0x36
        /*057a*/ 	.short	(.L_494 - .L_493)
.L_493:
        /*057c*/ 	.word	0x00000008
.L_494:


//--------------------- .nv.info._ZN5flash16flash_fwd_kernelI23Flash_fwd_kernel_traitsILi32ELi128ELi128ELi4ELb0ELb0EN7cutlass6half_tE19Flash_kernel_traitsILi32ELi128ELi128ELi4ES3_EELb0ELb0ELb1ELb0ELb0ELb1ELb1ELb0EEEvNS_16Flash_fwd_paramsE --------------------------
	.section	.nv.info._ZN5flash16flash_fwd_kernelI23Flash_fwd_kernel_traitsILi32ELi128ELi128ELi4ELb0ELb0EN7cutlass6half_tE19Flash_kernel_traitsILi32ELi128ELi128ELi4ES3_EELb0ELb0ELb1ELb0ELb0ELb1ELb1ELb0EEEvNS_16Flash_fwd_paramsE,"",@"SHT_CUDA_INFO"
	.sectionflags	@""
	.align	4


	//----- nvinfo : EIATTR_CUDA_API_VERSION
	.align		4
        /*0000*/ 	.byte	0x04, 0x37
        /*0002*/ 	.short	(.L_496 - .L_495)
.L_495:
        /*0004*/ 	.word	0x00000082


	//----- nvinfo : EIATTR_KPARAM_INFO
	.align		4
.L_496:
        /*0008*/ 	.byte	0x04, 0x17
        /*000a*/ 	.short	(.L_498 - .L_497)
.L_497:
        /*000c*/ 	.word	0x00000000
        /*0010*/ 	.short	0x0000
        /*0012*/ 	.short	0x0000
        /*0014*/ 	.byte	0x00, 0xf0, 0x41, 0x07


	//----- nvinfo : EIATTR_SPARSE_MMA_MASK
	.align		4
.L_498:
        /*0018*/ 	.byte	0x03, 0x50
        /*001a*/ 	.short	0x0000


	//----- nvinfo : EIATTR_MAXREG_COUNT
	.align		4
        /*001c*/ 	.byte	0x03, 0x1b
        /*001e*/ 	.short	0x00ff


	//----- nvinfo : EIATTR_NUM_BARRIERS
	.align		4
        /*0020*/ 	.byte	0x02, 0x4c
        /*0022*/ 	.byte	0x01
	.zero		1


	//----- nvinfo : EIATTR_ANNOTATIONS
	.align		4
        /*0024*/ 	.byte	0x04, 0x55
        /*0026*/ 	.short	(.L_500 - .L_499)


	//   ....[0]....
.L_499:
        /*0028*/ 	.word	0x00000001
        /*002c*/ 	.byte	0x00, 0x06, 0x01, 0x00, 0x01, 0x00, 0x00, 0x00, 0x60, 0x16, 0x01, 0x00


	//----- nvinfo : EIATTR_MERCURY_ISA_VERSION
	.align		4
.L_500:
        /*0038*/ 	.byte	0x03, 0x5f
        /*003a*/ 	.short	0x0101


	//----- nvinfo : EIATTR_COOP_GROUP_MASK_REGIDS
	.align		4
        /*003c*/ 	.byte	0x04, 0x29
        /*003e*/ 	.short	(.L_502 - .L_501)


	//   ....[0]....
.L_501:
        /*0040*/ 	.word	0xffffffff


	//   ....[1]....
        /*0044*/ 	.word	0xffffffff


	//   ....[2]....
        /*0048*/ 	.word	0xffffffff


	//   ....[3]....
        /*004c*/ 	.word	0xffffffff


	//   ....[4]....
        /*0050*/ 	.word	0xffffffff


	//   ....[5]....
        /*0054*/ 	.word	0xffffffff


	//   ....[6]....
        /*0058*/ 	.word	0xffffffff


	//   ....[7]....
        /*005c*/ 	.word	0xffffffff


	//   ....[8]....
        /*0060*/ 	.word	0xffffffff


	//   ....[9]....
        /*0064*/ 	.word	0xffffffff


	//   ....[10]....
        /*0068*/ 	.word	0xffffffff


	//   ....[11]....
        /*006c*/ 	.word	0xffffffff


	//   ....[12]....
        /*0070*/ 	.word	0xffffffff


	//   ....[13]....
        /*0074*/ 	.word	0xffffffff


	//   ....[14]....
        /*0078*/ 	.word	0xffffffff


	//   ....[15]....
        /*007c*/ 	.word	0xffffffff


	//   ....[16]....
        /*0080*/ 	.word	0xffffffff


	//   ....[17]....
        /*0084*/ 	.word	0xffffffff


	//   ....[18]....
        /*0088*/ 	.word	0xffffffff


	//   ....[19]....
        /*008c*/ 	.word	0xffffffff


	//   ....[20]....
        /*0090*/ 	.word	0xffffffff


	//   ....[21]....
        /*0094*/ 	.word	0xffffffff


	//   ....[22]....
        /*0098*/ 	.word	0xffffffff


	//   ....[23]....
        /*009c*/ 	.word	0xffffffff


	//   ....[24]....
        /*00a0*/ 	.word	0xffffffff


	//   ....[25]....
        /*00a4*/ 	.word	0xffffffff


	//   ....[26]....
        /*00a8*/ 	.word	0xffffffff


	//   ....[27]....
        /*00ac*/ 	.word	0xffffffff


	//   ....[28]....
        /*00b0*/ 	.word	0xffffffff


	//   ....[29]....
        /*00b4*/ 	.word	0xffffffff


	//   ....[30]....
        /*00b8*/ 	.word	0xffffffff


	//   ....[31]....
        /*00bc*/ 	.word	0xffffffff


	//----- nvinfo : EIATTR_COOP_GROUP_INSTR_OFFSETS
	.align		4
.L_502:
        /*00c0*/ 	.byte	0x04, 0x28
        /*00c2*/ 	.short	(.L_504 - .L_503)


	//   ....[0]....
.L_503:
        /*00c4*/ 	.word	0x00004cf0


	//   ....[1]....
        /*00c8*/ 	.word	0x00004e20


	//   ....[2]....
        /*00cc*/ 	.word	0x00005bb0


	//   ....[3]....
        /*00d0*/ 	.word	0x00005d20


	//   ....[4]....
        /*00d4*/ 	.word	0x000066b0


	//   ....[5]....
        /*00d8*/ 	.word	0x00006910


	//   ....[6]....
        /*00dc*/ 	.word	0x00006950


	//   ....[7]....
        /*00e0*/ 	.word	0x00006ac0


	//   ....[8]....
        /*00e4*/ 	.word	0x0000ade0


	//   ....[9]....
        /*00e8*/ 	.word	0x0000aee0


	//   ....[10]....
        /*00ec*/ 	.word	0x0000bdf0


	//   ....[11]....
        /*00f0*/ 	.word	0x0000bf00


	//   ....[12]....
        /*00f4*/ 	.word	0x0000c850


	//   ....[13]....
        /*00f8*/ 	.word	0x0000c8d0


	//   ....[14]....
        /*00fc*/ 	.word	0x0000ca20


	//   ....[15]....
        /*0100*/ 	.word	0x0000ca80


	//   ....[16]....
        /*0104*/ 	.word	0x00011710


	//   ....[17]....
        /*0108*/ 	.word	0x00011860


	//   ....[18]....
        /*010c*/ 	.word	0x00011940


	//   ....[19]....
        /*0110*/ 	.word	0x00011990


	//   ....[20]....
        /*0114*/ 	.word	0x000131c0


	//   ....[21]....
        /*0118*/ 	.word	0x000132c0


	//   ....[22]....
        /*011c*/ 	.word	0x000132d0


	//   ....[23]....
        /*0120*/ 	.word	0x00013340


	//   ....[24]....
        /*0124*/ 	.word	0x00015070


	//   ....[25]....
        /*0128*/ 	.word	0x000150b0


	//   ....[26]....
        /*012c*/ 	.word	0x000150f0


	//   ....[27]....
        /*0130*/ 	.word	0x00015130


	//   ....[28]....
        /*0134*/ 	.word	0x00015210


	//   ....[29]....
        /*0138*/ 	.word	0x00015230


	//   ....[30]....
        /*013c*/ 	.word	0x00015260


	//   ....[31]....
        /*0140*/ 	.word	0x000152a0


	//----- nvinfo : EIATTR_VRC_CTA_INIT_COUNT
	.align		4
.L_504:
        /*0144*/ 	.byte	0x02, 0x4a
	.zero		1
	.zero		1


	//----- nvinfo : EIATTR_EXIT_INSTR_OFFSETS
	.align		4
        /*0148*/ 	.byte	0x04, 0x1c
        /*014a*/ 	.short	(.L_506 - .L_505)


	//   ....[0]....
.L_505:
        /*014c*/ 	.word	0x00000420


	//   ....[1]....
        /*0150*/ 	.word	0x00000fd0


	//   ....[2]....
        /*0154*/ 	.word	0x00001060


	//   ....[3]....
        /*0158*/ 	.word	0x00016220


	//   ....[4]....
        /*015c*/ 	.word	0x00016300


	//----- nvinfo : EIATTR_CRS_STACK_SIZE
	.align		4
.L_506:
        /*0160*/ 	.byte	0x04, 0x1e
        /*0162*/ 	.short	(.L_508 - .L_507)
.L_507:
        /*0164*/ 	.word	0x00000000


	//----- nvinfo : EIATTR_CBANK_PARAM_SIZE
	.align		4
.L_508:
        /*0168*/ 	.byte	0x03, 0x19
        /*016a*/ 	.short	0x01d0


	//----- nvinfo : EIATTR_PARAM_CBANK
	.align		4
        /*016c*/ 	.byte	0x04, 0x0a
        /*016e*/ 	.short	(.L_510 - .L_509)
	.align		4
.L_509:
        /*0170*/ 	.word	index@(.nv.constant0._ZN5flash16flash_fwd_kernelI23Flash_fwd_kernel_traitsILi32ELi128ELi128ELi4ELb0ELb0EN7cutlass6half_tE19Flash_kernel_traitsILi32ELi128ELi128ELi4ES3_EELb0ELb0ELb1ELb0ELb0ELb1ELb1ELb0EEEvNS_16Flash_fwd_paramsE)
        /*0174*/ 	.short	0x0380
        /*0176*/ 	.short	0x01d0


	//----- nvinfo : EIATTR_SW_WAR
	.align		4
.L_510:
        /*0178*/ 	.byte	0x04, 0x36
        /*017a*/ 	.short	(.L_512 - .L_511)
.L_511:
        /*017c*/ 	.word	0x00000008
.L_512:


//--------------------- .nv.info._ZN5flash16flash_fwd_kernelI23Flash_fwd_kernel_traitsILi32ELi128ELi128ELi4ELb0ELb0EN7cutlass6half_tE19Flash_kernel_traitsILi32ELi128ELi128ELi4ES3_EELb1ELb0ELb1ELb1ELb0ELb0ELb0ELb0EEEvNS_16Flash_fwd_paramsE --------------------------
	.section	.nv.info._ZN5flash16flash_fwd_kernelI23Flash_fwd_kernel_traitsILi32ELi128ELi128ELi4ELb0ELb0EN7cutlass6half_tE19Flash_kernel_traitsILi32ELi128ELi128ELi4ES3_EELb1ELb0ELb1ELb1ELb0ELb0ELb0ELb0EEEvNS_16Flash_fwd_paramsE,"",@"SHT_CUDA_INFO"
	.sectionflags	@""
	.align	4


	//----- nvinfo : EIATTR_CUDA_API_VERSION
	.align		4
        /*0000*/ 	.byte	0x04, 0x37
        /*0002*/ 	.short	(.L_514 - .L_513)
.L_513:
        /*0004*/ 	.word	0x00000082


	//----- nvinfo : EIATTR_KPARAM_INFO
	.align		4
.L_514:
        /*0008*/ 	.byte	0x04, 0x17
        /*000a*/ 	.short	(.L_516 - .L_515)
.L_515:
        /*000c*/ 	.word	0x00000000
        /*0010*/ 	.short	0x0000
        /*0012*/ 	.short	0x0000
        /*0014*/ 	.byte	0x00, 0xf0, 0x41, 0x07


	//----- nvinfo : EIATTR_SPARSE_MMA_MASK
	.align		4
.L_516:
        /*0018*/ 	.byte	0x03, 0x50
        /*001a*/ 	.short	0x0000


	//----- nvinfo : EIATTR_MAXREG_COUNT
	.align		4
        /*001c*/ 	.byte	0x03, 0x1b
        /*001e*/ 	.short	0x00ff


	//----- nvinfo : EIATTR_NUM_BARRIERS
	.align		4
        /*0020*/ 	.byte	0x02, 0x4c
        /*0022*/ 	.byte	0x01
	.zero		1


	//----- nvinfo : EIATTR_ANNOTATIONS
	.align		4
        /*0024*/ 	.byte	0x04, 0x55
        /*0026*/ 	.short	(.L_518 - .L_517)


	//   ....[0]....
.L_517:
        /* <DEDUP_REMOVED lines=37> */


	//----- nvinfo : EIATTR_MERCURY_ISA_VERSION
	.align		4
.L_518:
        /*0260*/ 	.byte	0x03, 0x5f
        /*0262*/ 	.short	0x0101


	//----- nvinfo : EIATTR_COOP_GROUP_MASK_REGIDS
	.align		4
        /*0264*/ 	.byte	0x04, 0x29
        /*0266*/ 	.short	(.L_520 - .L_519)


	//   ....[0]....
.L_519:
        /*0268*/ 	.word	0xffffffff


	//   ....[1]....
        /*026c*/ 	.word	0xffffffff


	//   ....[2]....
        /*0270*/ 	.word	0xffffffff


	//   ....[3]....
        /*0274*/ 	.word	0xffffffff


	//   ....[4]....
        /*0278*/ 	.word	0xffffffff


	//   ....[5]....
        /*027c*/ 	.word	0xffffffff


	//   ....[6]....
        /*0280*/ 	.word	0xffffffff


	//   ....[7]....
        /*0284*/ 	.word	0xffffffff


	//   ....[8]....
        /*0288*/ 	.word	0xffffffff


	//   ....[9]....
        /*028c*/ 	.word	0xffffffff


	//   ....[10]....
        /*0290*/ 	.word	0xffffffff


	//   ....[11]....
        /*0294*/ 	.word	0xffffffff


	//   ....[12]....
        /*0298*/ 	.word	0xffffffff


	//   ....[13]....
        /*029c*/ 	.word	0xffffffff


	//   ....[14]....
        /*02a0*/ 	.word	0xffffffff


	//   ....[15]....
        /*02a4*/ 	.word	0xffffffff


	//   ....[16]....
        /*02a8*/ 	.word	0xffffffff


	//   ....[17]....
        /*02ac*/ 	.word	0xffffffff


	//   ....[18]....
        /*02b0*/ 	.word	0xffffffff


	//   ....[19]....
        /*02b4*/ 	.word	0xffffffff


	//   ....[20]....
        /*02b8*/ 	.word	0xffffffff


	//   ....[21]....
        /*02bc*/ 	.word	0xffffffff


	//   ....[22]....
        /*02c0*/ 	.word	0xffffffff


	//   ....[23]....
        /*02c4*/ 	.word	0xffffffff


	//   ....[24]....
        /*02c8*/ 	.word	0xffffffff


	//   ....[25]....
        /*02cc*/ 	.word	0xffffffff


	//   ....[26]....
        /*02d0*/ 	.word	0xffffffff


	//   ....[27]....
        /*02d4*/ 	.word	0xffffffff


	//   ....[28]....
        /*02d8*/ 	.word	0xffffffff


	//   ....[29]....
        /*02dc*/ 	.word	0xffffffff


	//   ....[30]....
        /*02e0*/ 	.word	0xffffffff


	//   ....[31]....
        /*02e4*/ 	.word	0xffffffff


	//----- nvinfo : EIATTR_COOP_GROUP_INSTR_OFFSETS
	.align		4
.L_520:
        /*02e8*/ 	.byte	0x04, 0x28
        /*02ea*/ 	.short	(.L_522 - .L_521)


	//   ....[0]....
.L_521:
        /*02ec*/ 	.word	0x00008090


	//   ....[1]....
        /*02f0*/ 	.word	0x00008210


	//   ....[2]....
        /*02f4*/ 	.word	0x00008360


	//   ....[3]....
        /*02f8*/ 	.word	0x000084a0


	//   ....[4]....
        /*02fc*/ 	.word	0x000085c0


	//   ....[5]....
        /*0300*/ 	.word	0x00008790


	//   ....[6]....
        /*0304*/ 	.word	0x00008880


	//   ....[7]....
        /*0308*/ 	.word	0x00008a60


	//   ....[8]....
        /*030c*/ 	.word	0x00012200


	//   ....[9]....
        /*0310*/ 	.word	0x000122b0


	//   ....[10]....
        /*0314*/ 	.word	0x00012350


	//   ....[11]....
        /*0318*/ 	.word	0x00012370


	//   ....[12]....
        /*031c*/ 	.word	0x000123a0


	//   ....[13]....
        /*0320*/ 	.word	0x000123b0


	//   ....[14]....
        /*0324*/ 	.word	0x00012400


	//   ....[15]....
        /*0328*/ 	.word	0x00012440


	//   ....[16]....
        /*032c*/ 	.word	0x0001c300


	//   ....[17]....
        /*0330*/ 	.word	0x0001c330


	//   ....[18]....
        /*0334*/ 	.word	0x0001c440


	//   ....[19]....
        /*0338*/ 	.word	0x0001c480


	//   ....[20]....
        /*033c*/ 	.word	0x0001cfb0


	//   ....[21]....
        /*0340*/ 	.word	0x0001d0a0


	//   ....[22]....
        /*0344*/ 	.word	0x0001d200


	//   ....[23]....
        /*0348*/ 	.word	0x0001d390


	//   ....[24]....
        /*034c*/ 	.word	0x00021900


	//   ....[25]....
        /*0350*/ 	.word	0x00021910


	//   ....[26]....
        /*0354*/ 	.word	0x00021920


	//   ....[27]....
        /*0358*/ 	.word	0x00021930


	//   ....[28]....
        /*035c*/ 	.word	0x00021960


	//   ....[29]....
        /*0360*/ 	.word	0x00021980


	//   ....[30]....
        /*0364*/ 	.word	0x000219a0


	//   ....[31]....
        /*0368*/ 	.word	0x000219b0


	//----- nvinfo : EIATTR_VRC_CTA_INIT_COUNT
	.align		4
.L_522:
        /*036c*/ 	.byte	0x02, 0x4a
	.zero		1
	.zero		1


	//----- nvinfo : EIATTR_EXIT_INSTR_OFFSETS
	.align		4
        /*0370*/ 	.byte	0x04, 0x1c
        /*0372*/ 	.short	(.L_524 - .L_523)


	//   ....[0]....
.L_523:
        /*0374*/ 	.word	0x00000640


	//   ....[1]....
        /*0378*/ 	.word	0x00001200


	//   ....[2]....
        /*037c*/ 	.word	0x00001290


	//   ....[3]....
        /*0380*/ 	.word	0x00022a50


	//   ....[4]....
        /*0384*/ 	.word	0x00022b30


	//----- nvinfo : EIATTR_CRS_STACK_SIZE
	.align		4
.L_524:
        /*0388*/ 	.byte	0x04, 0x1e
        /*038a*/ 	.short	(.L_526 - .L_525)
.L_525:
        /*038c*/ 	.word	0x00000000


	//----- nvinfo : EIATTR_CBANK_PARAM_SIZE
	.align		4
.L_526:
        /*0390*/ 	.byte	0x03, 0x19
        /*0392*/ 	.short	0x01d0


	//----- nvinfo : EIATTR_PARAM_CBANK
	.align		4
        /*0394*/ 	.byte	0x04, 0x0a
        /*0396*/ 	.short	(.L_528 - .L_527)
	.align		4
.L_527:
        /*0398*/ 	.word	index@(.nv.constant0._ZN5flash16flash_fwd_kernelI23Flash_fwd_kernel_traitsILi32ELi128ELi128ELi4ELb0ELb0EN7cutlass6half_tE19Flash_kernel_traitsILi32ELi128ELi128ELi4ES3_EELb1ELb0ELb1ELb1ELb0ELb0ELb0ELb0EEEvNS_16Flash_fwd_paramsE)
        /*039c*/ 	.short	0x0380
        /*039e*/ 	.short	0x01d0


	//----- nvinfo : EIATTR_SW_WAR
	.align		4
.L_528:
        /*03a0*/ 	.byte	0x04, 0x36
        /*03a2*/ 	.short	(.L_530 - .L_529)
.L_529:
        /*03a4*/ 	.word	0x00000008
.L_530:


//--------------------- .nv.info._ZN5flash16flash_fwd_kernelI23Flash_fwd_kernel_traitsILi32ELi128ELi128ELi4ELb0ELb0EN7cutlass6half_tE19Flash_kernel_traitsILi32ELi128ELi128ELi4ES3_EELb1ELb0ELb1ELb0ELb0ELb0ELb0ELb1EEEvNS_16Flash_fwd_paramsE --------------------------
	.section	.nv.info._ZN5flash16flash_fwd_kernelI23Flash_fwd_kernel_traitsILi32ELi128ELi128ELi4ELb0ELb0EN7cutlass6half_tE19Flash_kernel_traitsILi32ELi128ELi128ELi4ES3_EELb1ELb0ELb1ELb0ELb0ELb0ELb0ELb1EEEvNS_16Flash_fwd_paramsE,"",@"SHT_CUDA_INFO"
	.sectionflags	@""
	.align	4


	//----- nvinfo : EIATTR_CUDA_API_VERSION
	.align		4
        /*0000*/ 	.byte	0x04, 0x37
        /*0002*/ 	.short	(.L_532 - .L_531)
.L_531:
        /*0004*/ 	.word	0x00000082


	//----- nvinfo : EIATTR_KPARAM_INFO
	.align		4
.L_532:
        /*0008*/ 	.byte	0x04, 0x17
        /*000a*/ 	.short	(.L_534 - .L_533)
.L_533:
        /*000c*/ 	.word	0x00000000
        /*0010*/ 	.short	0x0000
        /*0012*/ 	.short	0x0000
        /*0014*/ 	.byte	0x00, 0xf0, 0x41, 0x07


	//----- nvinfo : EIATTR_SPARSE_MMA_MASK
	.align		4
.L_534:
        /*0018*/ 	.byte	0x03, 0x50
        /*001a*/ 	.short	0x0000


	//----- nvinfo : EIATTR_MAXREG_COUNT
	.align		4
        /*001c*/ 	.byte	0x03, 0x1b
        /*001e*/ 	.short	0x00ff


	//----- nvinfo : EIATTR_NUM_BARRIERS
	.align		4
        /*0020*/ 	.byte	0x02, 0x4c
        /*0022*/ 	.byte	0x01
	.zero		1


	//----- nvinfo : EIATTR_ANNOTATIONS
	.align		4
        /*0024*/ 	.byte	0x04, 0x55
        /*0026*/ 	.short	(.L_536 - .L_535)


	//   ....[0]....
.L_535:
        /* <DEDUP_REMOVED lines=414> */


	//----- nvinfo : EIATTR_MERCURY_ISA_VERSION
	.align		4
.L_536:
        /*19f8*/ 	.byte	0x03, 0x5f
        /*19fa*/ 	.short	0x0101


	//----- nvinfo : EIATTR_INT_WARP_WIDE_INSTR_OFFSETS
	.align		4
        /*19fc*/ 	.byte	0x04, 0x31
        /*19fe*/ 	.short	(.L_538 - .L_537)


	//   ....[0]....
.L_537:
        /*1a00*/ 	.word	0x000034e0


	//----- nvinfo : EIATTR_COOP_GROUP_MASK_REGIDS
	.align		4
.L_538:
        /*1a04*/ 	.byte	0x04, 0x29
        /*1a06*/ 	.short	(.L_540 - .L_539)


	//   ....[0]....
.L_539:
        /*1a08*/ 	.word	0xffffffff


	//   ....[1]....
        /*1a0c*/ 	.word	0xffffffff


	//   ....[2]....
        /*1a10*/ 	.word	0xffffffff


	//   ....[3]....
        /*1a14*/ 	.word	0xffffffff


	//   ....[4]....
        /*1a18*/ 	.word	0xffffffff


	//   ....[5]....
        /*1a1c*/ 	.word	0xffffffff


	//   ....[6]....
        /*1a20*/ 	.word	0xffffffff


	//   ....[7]....
        /*1a24*/ 	.word	0xffffffff


	//   ....[8]....
        /*1a28*/ 	.word	0xffffffff


	//   ....[9]....
        /*1a2c*/ 	.word	0xffffffff


	//   ....[10]....
        /*1a30*/ 	.word	0xffffffff


	//   ....[11]....
        /*1a34*/ 	.word	0xffffffff


	//   ....[12]....
        /*1a38*/ 	.word	0xffffffff


	//   ....[13]....
        /*1a3c*/ 	.word	0xffffffff


	//   ....[14]....
        /*1a40*/ 	.word	0xffffffff


	//   ....[15]....
        /*1a44*/ 	.word	0xffffffff


	//   ....[16]....
        /*1a48*/ 	.word	0xffffffff


	//   ....[17]....
        /*1a4c*/ 	.word	0xffffffff


	//   ....[18]....
        /*1a50*/ 	.word	0xffffffff


	//   ....[19]....
        /*1a54*/ 	.word	0xffffffff


	//   ....[20]....
        /*1a58*/ 	.word	0xffffffff


	//   ....[21]....
        /*1a5c*/ 	.word	0xffffffff


	//   ....[22]....
        /*1a60*/ 	.word	0xffffffff


	//   ....[23]....
        /*1a64*/ 	.word	0xffffffff


	//   ....[24]....
        /*1a68*/ 	.word	0xffffffff


	//   ....[25]....
        /*1a6c*/ 	.word	0xffffffff


	//   ....[26]....
        /*1a70*/ 	.word	0xffffffff


	//   ....[27]....
        /*1a74*/ 	.word	0xffffffff


	//   ....[28]....
        /*1a78*/ 	.word	0xffffffff


	//   ....[29]....
        /*1a7c*/ 	.word	0xffffffff


	//   ....[30]....
        /*1a80*/ 	.word	0xffffffff


	//   ....[31]....
        /*1a84*/ 	.word	0xffffffff


	//----- nvinfo : EIATTR_COOP_GROUP_INSTR_OFFSETS
	.align		4
.L_540:
        /*1a88*/ 	.byte	0x04, 0x28
        /*1a8a*/ 	.short	(.L_542 - .L_541)


	//   ....[0]....
.L_541:
        /*1a8c*/ 	.word	0x00005ed0


	//   ....[1]....
        /*1a90*/ 	.word	0x00005f00


	//   ....[2]....
        /*1a94*/ 	.word	0x00006190


	//   ....[3]....
        /*1a98*/ 	.word	0x000061d0


	//   ....[4]....
        /*1a9c*/ 	.word	0x00006200


	//   ....[5]....
        /*1aa0*/ 	.word	0x00006230


	//   ....[6]....
        /*1aa4*/ 	.word	0x00006360


	//   ....[7]....
        /*1aa8*/ 	.word	0x000063b0


	//   ....[8]....
        /*1aac*/ 	.word	0x00013760


	//   ....[9]....
        /*1ab0*/ 	.word	0x000137b0


	//   ....[10]....
        /*1ab4*/ 	.word	0x00013810


	//   ....[11]....
        /*1ab8*/ 	.word	0x00013840


	//   ....[12]....
        /*1abc*/ 	.word	0x000149d0


	//   ....[13]....
        /*1ac0*/ 	.word	0x00014b50


	//   ....[14]....
        /*1ac4*/ 	.word	0x00014bc0


	//   ....[15]....
        /*1ac8*/ 	.word	0x00014d10


	//   ....[16]....
        /*1acc*/ 	.word	0x00021260


	//   ....[17]....
        /*1ad0*/ 	.word	0x000213d0


	//   ....[18]....
        /*1ad4*/ 	.word	0x00021400


	//   ....[19]....
        /*1ad8*/ 	.word	0x000215a0


	//   ....[20]....
        /*1adc*/ 	.word	0x00021f40


	//   ....[21]....
        /*1ae0*/ 	.word	0x00021f80


	//   ....[22]....
        /*1ae4*/ 	.word	0x000221c0


	//   ....[23]....
        /*1ae8*/ 	.word	0x000221e0


	//   ....[24]....
        /*1aec*/ 	.word	0x0002b630


	//   ....[25]....
        /*1af0*/ 	.word	0x0002b640


	//   ....[26]....
        /*1af4*/ 	.word	0x0002b650


	//   ....[27]....
        /*1af8*/ 	.word	0x0002b660


	//   ....[28]....
        /*1afc*/ 	.word	0x0002b6b0


	//   ....[29]....
        /*1b00*/ 	.word	0x0002b6d0


	//   ....[30]....
        /*1b04*/ 	.word	0x0002b6e0


	//   ....[31]....
        /*1b08*/ 	.word	0x0002b700


	//----- nvinfo : EIATTR_VRC_CTA_INIT_COUNT
	.align		4
.L_542:
        /*1b0c*/ 	.byte	0x02, 0x4a
	.zero		1
	.zero		1


	//----- nvinfo : EIATTR_EXIT_INSTR_OFFSETS
	.align		4
        /*1b10*/ 	.byte	0x04, 0x1c
        /*1b12*/ 	.short	(.L_544 - .L_543)


	//   ....[0]....
.L_543:
        /*1b14*/ 	.word	0x00000660


	//   ....[1]....
        /*1b18*/ 	.word	0x00001230


	//   ....[2]....
        /*1b1c*/ 	.word	0x000012c0


	//   ....[3]....
        /*1b20*/ 	.word	0x0002c720


	//   ....[4]....
        /*1b24*/ 	.word	0x0002c800


	//----- nvinfo : EIATTR_CRS_STACK_SIZE
	.align		4
.L_544:
        /*1b28*/ 	.byte	0x04, 0x1e
        /*1b2a*/ 	.short	(.L_546 - .L_545)
.L_545:
        /*1b2c*/ 	.word	0x00000000


	//----- nvinfo : EIATTR_CBANK_PARAM_SIZE
	.align		4
.L_546:
        /*1b30*/ 	.byte	0x03, 0x19
        /*1b32*/ 	.short	0x01d0


	//----- nvinfo : EIATTR_PARAM_CBANK
	.align		4
        /*1b34*/ 	.byte	0x04, 0x0a
        /*1b36*/ 	.short	(.L_548 - .L_547)
	.align		4
.L_547:
        /*1b38*/ 	.word	index@(.nv.constant0._ZN5flash16flash_fwd_kernelI23Flash_fwd_kernel_traitsILi32ELi128ELi128ELi4ELb0ELb0EN7cutlass6half_tE19Flash_kernel_traitsILi32ELi128ELi128ELi4ES3_EELb1ELb0ELb1ELb0ELb0ELb0ELb0ELb1EEEvNS_16Flash_fwd_paramsE)
        /*1b3c*/ 	.short	0x0380
        /*1b3e*/ 	.short	0x01d0


	//----- nvinfo : EIATTR_SW_WAR
	.align		4
.L_548:
        /*1b40*/ 	.byte	0x04, 0x36
        /*1b42*/ 	.short	(.L_550 - .L_549)
.L_549:
        /*1b44*/ 	.word	0x00000008
.L_550:


//--------------------- .nv.info._ZN5flash16flash_fwd_kernelI23Flash_fwd_kernel_traitsILi32ELi128ELi128ELi4ELb0ELb0EN7cutlass6half_tE19Flash_kernel_traitsILi32ELi128ELi128ELi4ES3_EELb0ELb0ELb1ELb0ELb0ELb0ELb1ELb0EEEvNS_16Flash_fwd_paramsE --------------------------
	.section	.nv.info._ZN5flash16flash_fwd_kernelI23Flash_fwd_kernel_traitsILi32ELi128ELi128ELi4ELb0ELb0EN7cutlass6half_tE19Flash_kernel_traitsILi32ELi128ELi128ELi4ES3_EELb0ELb0ELb1ELb0ELb0ELb0ELb1ELb0EEEvNS_16Flash_fwd_paramsE,"",@"SHT_CUDA_INFO"
	.sectionflags	@""
	.align	4


	//----- nvinfo : EIATTR_CUDA_API_VERSION
	.align		4
        /*0000*/ 	.byte	0x04, 0x37
        /*0002*/ 	.short	(.L_552 - .L_551)
.L_551:
        /*0004*/ 	.word	0x00000082


	//----- nvinfo : EIATTR_KPARAM_INFO
	.align		4
.L_552:
        /*0008*/ 	.byte	0x04, 0x17
        /*000a*/ 	.short	(.L_554 - .L_553)
.L_553:
        /*000c*/ 	.word	0x00000000
        /*0010*/ 	.short	0x0000
        /*0012*/ 	.short	0x0000
        /*0014*/ 	.byte	0x00, 0xf0, 0x41, 0x07


	//----- nvinfo : EIATTR_SPARSE_MMA_MASK
	.align		4
.L_554:
        /*0018*/ 	.byte	0x03, 0x50
        /*001a*/ 	.short	0x0000


	//----- nvinfo : EIATTR_MAXREG_COUNT
	.align		4
        /*001c*/ 	.byte	0x03, 0x1b
        /*001e*/ 	.short	0x00ff


	//----- nvinfo : EIATTR_NUM_BARRIERS
	.align		4
        /*0020*/ 	.byte	0x02, 0x4c
        /*0022*/ 	.byte	0x01
	.zero		1


	//----- nvinfo : EIATTR_ANNOTATIONS
	.align		4
        /*0024*/ 	.byte	0x04, 0x55
        /*0026*/ 	.short	(.L_556 - .L_555)


	//   ....[0]....
.L_555:
        /*0028*/ 	.word	0x00000001
        /*002c*/ 	.byte	0x50, 0x08, 0x01, 0x00, 0x01, 0x00, 0x00, 0x00, 0xc0, 0x09, 0x01, 0x00, 0x01, 0x00, 0x00, 0x00
        /*003c*/ 	.byte	0x00, 0x0c, 0x01, 0x00, 0x01, 0x00, 0x00, 0x00, 0x30, 0x0c, 0x01, 0x00, 0x01, 0x00, 0x00, 0x00
        /*004c*/ 	.byte	0x40, 0x0d, 0x01, 0x00, 0x01, 0x00, 0x00, 0x00, 0xa0, 0x0f, 0x01, 0x00, 0x01, 0x00, 0x00, 0x00
        /*005c*/ 	.byte	0xe0, 0x0f, 0x01, 0x00, 0x01, 0x00, 0x00, 0x00, 0x20, 0x10, 0x01, 0x00, 0x01, 0x00, 0x00, 0x00
        /*006c*/ 	.byte	0x60, 0x10, 0x01, 0x00, 0x01, 0x00, 0x00, 0x00, 0xa0, 0x10, 0x01, 0x00


	//----- nvinfo : EIATTR_MERCURY_ISA_VERSION
	.align		4
.L_556:
        /*0078*/ 	.byte	0x03, 0x5f
        /*007a*/ 	.short	0x0101


	//----- nvinfo : EIATTR_COOP_GROUP_MASK_REGIDS
	.align		4
        /*007c*/ 	.byte	0x04, 0x29
        /*007e*/ 	.short	(.L_558 - .L_557)


	//   ....[0]....
.L_557:
        /*0080*/ 	.word	0xffffffff


	//   ....[1]....
        /*0084*/ 	.word	0xffffffff


	//   ....[2]....
        /*0088*/ 	.word	0xffffffff


	//   ....[3]....
        /*008c*/ 	.word	0xffffffff


	//   ....[4]....
        /*0090*/ 	.word	0xffffffff


	//   ....[5]....
        /*0094*/ 	.word	0xffffffff


	//   ....[6]....
        /*0098*/ 	.word	0xffffffff


	//   ....[7]....
        /*009c*/ 	.word	0xffffffff


	//   ....[8]....
        /*00a0*/ 	.word	0xffffffff


	//   ....[9]....
        /*00a4*/ 	.word	0xffffffff


	//   ....[10]....
        /*00a8*/ 	.word	0xffffffff


	//   ....[11]....
        /*00ac*/ 	.word	0xffffffff


	//   ....[12]....
        /*00b0*/ 	.word	0xffffffff


	//   ....[13]....
        /*00b4*/ 	.word	0xffffffff


	//   ....[14]....
        /*00b8*/ 	.word	0xffffffff


	//   ....[15]....
        /*00bc*/ 	.word	0xffffffff


	//   ....[16]....
        /*00c0*/ 	.word	0xffffffff


	//   ....[17]....
        /*00c4*/ 	.word	0xffffffff


	//   ....[18]....
        /*00c8*/ 	.word	0xffffffff


	//   ....[19]....
        /*00cc*/ 	.word	0xffffffff


	//   ....[20]....
        /*00d0*/ 	.word	0xffffffff


	//   ....[21]....
        /*00d4*/ 	.word	0xffffffff


	//   ....[22]....
        /*00d8*/ 	.word	0xffffffff


	//   ....[23]....
        /*00dc*/ 	.word	0xffffffff


	//   ....[24]....
        /*00e0*/ 	.word	0xffffffff


	//   ....[25]....
        /*00e4*/ 	.word	0xffffffff


	//   ....[26]....
        /*00e8*/ 	.word	0xffffffff


	//   ....[27]....
        /*00ec*/ 	.word	0xffffffff


	//   ....[28]....
        /*00f0*/ 	.word	0xffffffff


	//   ....[29]....
        /*00f4*/ 	.word	0xffffffff


	//   ....[30]....
        /*00f8*/ 	.word	0xffffffff


	//   ....[31]....
        /*00fc*/ 	.word	0xffffffff


	//----- nvinfo : EIATTR_COOP_GROUP_INSTR_OFFSETS
	.align		4
.L_558:
        /*0100*/ 	.byte	0x04, 0x28
        /*0102*/ 	.short	(.L_560 - .L_559)


	//   ....[0]....
.L_559:
        /*0104*/ 	.word	0x00005190


	//   ....[1]....
        /*0108*/ 	.word	0x00005290


	//   ....[2]....
        /*010c*/ 	.word	0x00006260


	//   ....[3]....
        /*0110*/ 	.word	0x00006480


	//   ....[4]....
        /*0114*/ 	.word	0x00006d50


	//   ....[5]....
        /*0118*/ 	.word	0x00006f50


	//   ....[6]....
        /*011c*/ 	.word	0x00006f90


	//   ....[7]....
        /*0120*/ 	.word	0x000070a0


	//   ....[8]....
        /*0124*/ 	.word	0x0000ca40


	//   ....[9]....
        /*0128*/ 	.word	0x0000caa0


	//   ....[10]....
        /*012c*/ 	.word	0x0000cbc0


	//   ....[11]....
        /*0130*/ 	.word	0x0000cd50


	//   ....[12]....
        /*0134*/ 	.word	0x0000cf20


	//   ....[13]....
        /*0138*/ 	.word	0x0000cf80


	//   ....[14]....
        /*013c*/ 	.word	0x0000cf90


	//   ....[15]....
        /*0140*/ 	.word	0x0000d080


	//   ....[16]....
        /*0144*/ 	.word	0x00012670


	//   ....[17]....
        /*0148*/ 	.word	0x00012790


	//   ....[18]....
        /*014c*/ 	.word	0x00012810


	//   ....[19]....
        /*0150*/ 	.word	0x00012940


	//   ....[20]....
        /*0154*/ 	.word	0x00014100


	//   ....[21]....
        /*0158*/ 	.word	0x000141d0


	//   ....[22]....
        /*015c*/ 	.word	0x000141e0


	//   ....[23]....
        /*0160*/ 	.word	0x00014210


	//   ....[24]....
        /*0164*/ 	.word	0x00015fd0


	//   ....[25]....
        /*0168*/ 	.word	0x00016010


	//   ....[26]....
        /*016c*/ 	.word	0x00016050


	//   ....[27]....
        /*0170*/ 	.word	0x00016090


	//   ....[28]....
        /*0174*/ 	.word	0x00016150


	//   ....[29]....
        /*0178*/ 	.word	0x00016170


	//   ....[30]....
        /*017c*/ 	.word	0x000161a0


	//   ....[31]....
        /*0180*/ 	.word	0x000161d0


	//----- nvinfo : EIATTR_VRC_CTA_INIT_COUNT
	.align		4
.L_560:
        /*0184*/ 	.byte	0x02, 0x4a
	.zero		1
	.zero		1


	//----- nvinfo : EIATTR_EXIT_INSTR_OFFSETS
	.align		4
        /*0188*/ 	.byte	0x04, 0x1c
        /*018a*/ 	.short	(.L_562 - .L_561)


	//   ....[0]....
.L_561:
        /*018c*/ 	.word	0x00000350


	//   ....[1]....
        /*0190*/ 	.word	0x00000ef0


	//   ....[2]....
        /*0194*/ 	.word	0x00000f80


	//   ....[3]....
        /*0198*/ 	.word	0x000170d0


	//   ....[4]....
        /*019c*/ 	.word	0x000171b0


	//----- nvinfo : EIATTR_CRS_STACK_SIZE
	.align		4
.L_562:
        /*01a0*/ 	.byte	0x04, 0x1e
        /*01a2*/ 	.short	(.L_564 - .L_563)
.L_563:
        /*01a4*/ 	.word	0x00000000


	//----- nvinfo : EIATTR_CBANK_PARAM_SIZE
	.align		4
.L_564:
        /*01a8*/ 	.byte	0x03, 0x19
        /*01aa*/ 	.short	0x01d0


	//----- nvinfo : EIATTR_PARAM_CBANK
	.align		4
        /*01ac*/ 	.byte	0x04, 0x0a
        /*01ae*/ 	.short	(.L_566 - .L_565)
	.align		4
.L_565:
        /*01b0*/ 	.word	index@(.nv.constant0._ZN5flash16flash_fwd_kernelI23Flash_fwd_kernel_traitsILi32ELi128ELi128ELi4ELb0ELb0EN7cutlass6half_tE19Flash_kernel_traitsILi32ELi128ELi128ELi4ES3_EELb0ELb0ELb1ELb0ELb0ELb0ELb1ELb0EEEvNS_16Flash_fwd_paramsE)
        /*01b4*/ 	.short	0x0380
        /*01b6*/ 	.short	0x01d0


	//----- nvinfo : EIATTR_SW_WAR
	.align		4
.L_566:
        /*01b8*/ 	.byte	0x04, 0x36
        /*01ba*/ 	.short	(.L_568 - .L_567)
.L_567:
        /*01bc*/ 	.word	0x00000008
.L_568:


//--------------------- .nv.info._ZN5flash16flash_fwd_kernelI23Flash_fwd_kernel_traitsILi32ELi128ELi128ELi4ELb0ELb0EN7cutlass6half_tE19Flash_kernel_traitsILi32ELi128ELi128ELi4ES3_EELb1ELb0ELb1ELb1ELb0ELb0ELb0ELb1EEEvNS_16Flash_fwd_paramsE --------------------------
	.section	.nv.info._ZN5flash16flash_fwd_kernelI23Flash_fwd_kernel_traitsILi32ELi128ELi128ELi4ELb0ELb0EN7cutlass6half_tE19Flash_kernel_traitsILi32ELi128ELi128ELi4ES3_EELb1ELb0ELb1ELb1ELb0ELb0ELb0ELb1EEEvNS_16Flash_fwd_paramsE,"",@"SHT_CUDA_INFO"
	.sectionflags	@""
	.align	4


	//----- nvinfo : EIATTR_CUDA_API_VERSION
	.align		4
        /*0000*/ 	.byte	0x04, 0x37
        /*0002*/ 	.short	(.L_570 - .L_569)
.L_569:
        /*0004*/ 	.word	0x00000082


	//----- nvinfo : EIATTR_KPARAM_INFO
	.align		4
.L_570:
        /*0008*/ 	.byte	0x04, 0x17
        /*000a*/ 	.short	(.L_572 - .L_571)
.L_571:
        /*000c*/ 	.word	0x00000000
        /*0010*/ 	.short	0x0000
        /*0012*/ 	.short	0x0000
        /*0014*/ 	.byte	0x00, 0xf0, 0x41, 0x07


	//----- nvinfo : EIATTR_SPARSE_MMA_MASK
	.align		4
.L_572:
        /*0018*/ 	.byte	0x03, 0x50
        /*001a*/ 	.short	0x0000


	//----- nvinfo : EIATTR_MAXREG_COUNT
	.align		4
        /*001c*/ 	.byte	0x03, 0x1b
        /*001e*/ 	.short	0x00ff


	//----- nvinfo : EIATTR_NUM_BARRIERS
	.align		4
        /*0020*/ 	.byte	0x02, 0x4c
        /*0022*/ 	.byte	0x01
	.zero		1


	//----- nvinfo : EIATTR_ANNOTATIONS
	.align		4
        /*0024*/ 	.byte	0x04, 0x55
        /*0026*/ 	.short	(.L_574 - .L_573)


	//   ....[0]....
.L_573:
        /* <DEDUP_REMOVED lines=455> */


	//----- nvinfo : EIATTR_MERCURY_ISA_VERSION
	.align		4
.L_574:
        /*1c80*/ 	.byte	0x03, 0x5f
        /*1c82*/ 	.short	0x0101


	//----- nvinfo : EIATTR_COOP_GROUP_MASK_REGIDS
	.align		4
        /*1c84*/ 	.byte	0x04, 0x29
        /*1c86*/ 	.short	(.L_576 - .L_575)


	//   ....[0]....
.L_575:
        /*1c88*/ 	.word	0xffffffff


	//   ....[1]....
        /*1c8c*/ 	.word	0xffffffff


	//   ....[2]....
        /*1c90*/ 	.word	0xffffffff


	//   ....[3]....
        /*1c94*/ 	.word	0xffffffff


	//   ....[4]....
        /*1c98*/ 	.word	0xffffffff


	//   ....[5]....
        /*1c9c*/ 	.word	0xffffffff


	//   ....[6]....
        /*1ca0*/ 	.word	0xffffffff


	//   ....[7]....
        /*1ca4*/ 	.word	0xffffffff


	//   ....[8]....
        /*1ca8*/ 	.word	0xffffffff


	//   ....[9]....
        /*1cac*/ 	.word	0xffffffff


	//   ....[10]....
        /*1cb0*/ 	.word	0xffffffff


	//   ....[11]....
        /*1cb4*/ 	.word	0xffffffff


	//   ....[12]....
        /*1cb8*/ 	.word	0xffffffff


	//   ....[13]....
        /*1cbc*/ 	.word	0xffffffff


	//   ....[14]....
        /*1cc0*/ 	.word	0xffffffff


	//   ....[15]....
        /*1cc4*/ 	.word	0xffffffff


	//   ....[16]....
        /*1cc8*/ 	.word	0xffffffff


	//   ....[17]....
        /*1ccc*/ 	.word	0xffffffff


	//   ....[18]....
        /*1cd0*/ 	.word	0xffffffff


	//   ....[19]....
        /*1cd4*/ 	.word	0xffffffff


	//   ....[20]....
        /*1cd8*/ 	.word	0xffffffff


	//   ....[21]....
        /*1cdc*/ 	.word	0xffffffff


	//   ....[22]....
        /*1ce0*/ 	.word	0xffffffff


	//   ....[23]....
        /*1ce4*/ 	.word	0xffffffff


	//   ....[24]....
        /*1ce8*/ 	.word	0xffffffff


	//   ....[25]....
        /*1cec*/ 	.word	0xffffffff


	//   ....[26]....
        /*1cf0*/ 	.word	0xffffffff


	//   ....[27]....
        /*1cf4*/ 	.word	0xffffffff


	//   ....[28]....
        /*1cf8*/ 	.word	0xffffffff


	//   ....[29]....
        /*1cfc*/ 	.word	0xffffffff


	//   ....[30]....
        /*1d00*/ 	.word	0xffffffff


	//   ....[31]....
        /*1d04*/ 	.word	0xffffffff


	//----- nvinfo : EIATTR_COOP_GROUP_INSTR_OFFSETS
	.align		4
.L_576:
        /*1d08*/ 	.byte	0x04, 0x28
        /*1d0a*/ 	.short	(.L_578 - .L_577)


	//   ....[0]....
.L_577:
        /*1d0c*/ 	.word	0x000090a0


	//   ....[1]....
        /*1d10*/ 	.word	0x00009360


	//   ....[2]....
        /*1d14*/ 	.word	0x000093d0


	//   ....[3]....
        /*1d18*/ 	.word	0x000094b0


	//   ....[4]....
        /*1d1c*/ 	.word	0x000094f0


	//   ....[5]....
        /*1d20*/ 	.word	0x00009570


	//   ....[6]....
        /*1d24*/ 	.word	0x00009660


	//   ....[7]....
        /*1d28*/ 	.word	0x000096a0


	//   ....[8]....
        /*1d2c*/ 	.word	0x0001a430


	//   ....[9]....
        /*1d30*/ 	.word	0x0001a480


	//   ....[10]....
        /*1d34*/ 	.word	0x0001a4e0


	//   ....[11]....
        /*1d38*/ 	.word	0x0001a510


	//   ....[12]....
        /*1d3c*/ 	.word	0x0001b9d0


	//   ....[13]....
        /*1d40*/ 	.word	0x0001ba10


	//   ....[14]....
        /*1d44*/ 	.word	0x0001baa0


	//   ....[15]....
        /*1d48*/ 	.word	0x0001bda0


	//   ....[16]....
        /*1d4c*/ 	.word	0x0002a2f0


	//   ....[17]....
        /*1d50*/ 	.word	0x0002a470


	//   ....[18]....
        /*1d54*/ 	.word	0x0002a630


	//   ....[19]....
        /*1d58*/ 	.word	0x0002a7d0


	//   ....[20]....
        /*1d5c*/ 	.word	0x0002b7f0


	//   ....[21]....
        /*1d60*/ 	.word	0x0002b8f0


	//   ....[22]....
        /*1d64*/ 	.word	0x0002b940


	//   ....[23]....
        /*1d68*/ 	.word	0x0002b9e0


	//   ....[24]....
        /*1d6c*/ 	.word	0x00034670


	//   ....[25]....
        /*1d70*/ 	.word	0x00034680


	//   ....[26]....
        /*1d74*/ 	.word	0x00034690


	//   ....[27]....
        /*1d78*/ 	.word	0x000346a0


	//   ....[28]....
        /*1d7c*/ 	.word	0x000346d0


	//   ....[29]....
        /*1d80*/ 	.word	0x000346e0


	//   ....[30]....
        /*1d84*/ 	.word	0x00034710


	//   ....[31]....
        /*1d88*/ 	.word	0x00034720


	//----- nvinfo : EIATTR_VRC_CTA_INIT_COUNT
	.align		4
.L_578:
        /*1d8c*/ 	.byte	0x02, 0x4a
	.zero		1
	.zero		1


	//----- nvinfo : EIATTR_EXIT_INSTR_OFFSETS
	.align		4
        /*1d90*/ 	.byte	0x04, 0x1c
        /*1d92*/ 	.short	(.L_580 - .L_579)


	//   ....[0]....
.L_579:
        /*1d94*/ 	.word	0x00000660


	//   ....[1]....
        /*1d98*/ 	.word	0x00001250


	//   ....[2]....
        /*1d9c*/ 	.word	0x000012e0


	//   ....[3]....
        /*1da0*/ 	.word	0x00035780


	//   ....[4]....
        /*1da4*/ 	.word	0x00035860


	//----- nvinfo : EIATTR_CRS_STACK_SIZE
	.align		4
.L_580:
        /*1da8*/ 	.byte	0x04, 0x1e
        /*1daa*/ 	.short	(.L_582 - .L_581)
.L_581:
        /*1dac*/ 	.word	0x00000000


	//----- nvinfo : EIATTR_CBANK_PARAM_SIZE
	.align		4
.L_582:
        /*1db0*/ 	.byte	0x03, 0x19
        /*1db2*/ 	.short	0x01d0


	//----- nvinfo : EIATTR_PARAM_CBANK
	.align		4
        /*1db4*/ 	.byte	0x04, 0x0a
        /*1db6*/ 	.short	(.L_584 - .L_583)
	.align		4
.L_583:
        /*1db8*/ 	.word	index@(.nv.constant0._ZN5flash16flash_fwd_kernelI23Flash_fwd_kernel_traitsILi32ELi128ELi128ELi4ELb0ELb0EN7cutlass6half_tE19Flash_kernel_traitsILi32ELi128ELi128ELi4ES3_EELb1ELb0ELb1ELb1ELb0ELb0ELb0ELb1EEEvNS_16Flash_fwd_paramsE)
        /*1dbc*/ 	.short	0x0380
        /*1dbe*/ 	.short	0x01d0


	//----- nvinfo : EIATTR_SW_WAR
	.align		4
.L_584:
        /*1dc0*/ 	.byte	0x04, 0x36
        /*1dc2*/ 	.short	(.L_586 - .L_585)
.L_585:
        /*1dc4*/ 	.word	0x00000008
.L_586:


//--------------------- .nv.info._ZN5flash16flash_fwd_kernelI23Flash_fwd_kernel_traitsILi32ELi128ELi128ELi4ELb0ELb0EN7cutlass6half_tE19Flash_kernel_traitsILi32ELi128ELi128ELi4ES3_EELb0ELb0ELb1ELb1ELb0ELb0ELb1ELb0EEEvNS_16Flash_fwd_paramsE --------------------------
	.section	.nv.info._ZN5flash16flash_fwd_kernelI23Flash_fwd_kernel_traitsILi32ELi128ELi128ELi4ELb0ELb0EN7cutlass6half_tE19Flash_kernel_traitsILi32ELi128ELi128ELi4ES3_EELb0ELb0ELb1ELb1ELb0ELb0ELb1ELb0EEEvNS_16Flash_fwd_paramsE,"",@"SHT_CUDA_INFO"
	.sectionflags	@""
	.align	4


	//----- nvinfo : EIATTR_CUDA_API_VERSION
	.align		4
        /*0000*/ 	.byte	0x04, 0x37
        /*0002*/ 	.short	(.L_588 - .L_587)
.L_587:
        /*0004*/ 	.word	0x00000082


	//----- nvinfo : EIATTR_KPARAM_INFO
	.align		4
.L_588:
        /*0008*/ 	.byte	0x04, 0x17
        /*000a*/ 	.short	(.L_590 - .L_589)
.L_589:
        /*000c*/ 	.word	0x00000000
        /*0010*/ 	.short	0x0000
        /*0012*/ 	.short	0x0000
        /*0014*/ 	.byte	0x00, 0xf0, 0x41, 0x07


	//----- nvinfo : EIATTR_SPARSE_MMA_MASK
	.align		4
.L_590:
        /*0018*/ 	.byte	0x03, 0x50
        /*001a*/ 	.short	0x0000


	//----- nvinfo : EIATTR_MAXREG_COUNT
	.align		4
        /*001c*/ 	.byte	0x03, 0x1b
        /*001e*/ 	.short	0x00ff


	//----- nvinfo : EIATTR_NUM_BARRIERS
	.align		4
        /*0020*/ 	.byte	0x02, 0x4c
        /*0022*/ 	.byte	0x01
	.zero		1


	//----- nvinfo : EIATTR_MERCURY_ISA_VERSION
	.align		4
        /*0024*/ 	.byte	0x03, 0x5f
        /*0026*/ 	.short	0x0101


	//----- nvinfo : EIATTR_COOP_GROUP_MASK_REGIDS
	.align		4
        /*0028*/ 	.byte	0x04, 0x29
        /*002a*/ 	.short	(.L_592 - .L_591)


	//   ....[0]....
.L_591:
        /*002c*/ 	.word	0xffffffff


	//   ....[1]....
        /*0030*/ 	.word	0xffffffff


	//   ....[2]....
        /*0034*/ 	.word	0xffffffff


	//   ....[3]....
        /*0038*/ 	.word	0xffffffff


	//   ....[4]....
        /*003c*/ 	.word	0xffffffff


	//   ....[5]....
        /*0040*/ 	.word	0xffffffff


	//   ....[6]....
        /*0044*/ 	.word	0xffffffff


	//   ....[7]....
        /*0048*/ 	.word	0xffffffff


	//   ....[8]....
        /*004c*/ 	.word	0xffffffff


	//   ....[9]....
        /*0050*/ 	.word	0xffffffff


	//   ....[10]....
        /*0054*/ 	.word	0xffffffff


	//   ....[11]....
        /*0058*/ 	.word	0xffffffff


	//   ....[12]....
        /*005c*/ 	.word	0xffffffff


	//   ....[13]....
        /*0060*/ 	.word	0xffffffff


	//   ....[14]....
        /*0064*/ 	.word	0xffffffff


	//   ....[15]....
        /*0068*/ 	.word	0xffffffff


	//   ....[16]....
        /*006c*/ 	.word	0xffffffff


	//   ....[17]....
        /*0070*/ 	.word	0xffffffff


	//   ....[18]....
        /*0074*/ 	.word	0xffffffff


	//   ....[19]....
        /*0078*/ 	.word	0xffffffff


	//   ....[20]....
        /*007c*/ 	.word	0xffffffff


	//   ....[21]....
        /*0080*/ 	.word	0xffffffff


	//   ....[22]....
        /*0084*/ 	.word	0xffffffff


	//   ....[23]....
        /*0088*/ 	.word	0xffffffff


	//   ....[24]....
        /*008c*/ 	.word	0xffffffff


	//   ....[25]....
        /*0090*/ 	.word	0xffffffff


	//   ....[26]....
        /*0094*/ 	.word	0xffffffff


	//   ....[27]....
        /*0098*/ 	.word	0xffffffff


	//   ....[28]....
        /*009c*/ 	.word	0xffffffff


	//   ....[29]....
        /*00a0*/ 	.word	0xffffffff


	//   ....[30]....
        /*00a4*/ 	.word	0xffffffff


	//   ....[31]....
        /*00a8*/ 	.word	0xffffffff


	//----- nvinfo : EIATTR_COOP_GROUP_INSTR_OFFSETS
	.align		4
.L_592:
        /*00ac*/ 	.byte	0x04, 0x28
        /*00ae*/ 	.short	(.L_594 - .L_593)


	//   ....[0]....
.L_593:
        /*00b0*/ 	.word	0x00008c90


	//   ....[1]....
        /*00b4*/ 	.word	0x00008cb0


	//   ....[2]....
        /*00b8*/ 	.word	0x00009130


	//   ....[3]....
        /*00bc*/ 	.word	0x00009250


	//   ....[4]....
        /*00c0*/ 	.word	0x000092e0


	//   ....[5]....
        /*00c4*/ 	.word	0x00009360


	//   ....[6]....
        /*00c8*/ 	.word	0x00009530


	//   ....[7]....
        /*00cc*/ 	.word	0x000095b0


	//   ....[8]....
        /*00d0*/ 	.word	0x00011810


	//   ....[9]....
        /*00d4*/ 	.word	0x00011830


	//   ....[10]....
        /*00d8*/ 	.word	0x00011840


	//   ....[11]....
        /*00dc*/ 	.word	0x00011ab0


	//   ....[12]....
        /*00e0*/ 	.word	0x00011d40


	//   ....[13]....
        /*00e4*/ 	.word	0x00011ee0


	//   ....[14]....
        /*00e8*/ 	.word	0x00011f40


	//   ....[15]....
        /*00ec*/ 	.word	0x00012060


	//   ....[16]....
        /*00f0*/ 	.word	0x000194e0


	//   ....[17]....
        /*00f4*/ 	.word	0x00019890


	//   ....[18]....
        /*00f8*/ 	.word	0x00019920


	//   ....[19]....
        /*00fc*/ 	.word	0x00019aa0


	//   ....[20]....
        /*0100*/ 	.word	0x0001b0a0


	//   ....[21]....
        /*0104*/ 	.word	0x0001b0d0


	//   ....[22]....
        /*0108*/ 	.word	0x0001b130


	//   ....[23]....
        /*010c*/ 	.word	0x0001b140


	//   ....[24]....
        /*0110*/ 	.word	0x0001ce30


	//   ....[25]....
        /*0114*/ 	.word	0x0001ce70


	//   ....[26]....
        /*0118*/ 	.word	0x0001cea0


	//   ....[27]....
        /*011c*/ 	.word	0x0001ced0


	//   ....[28]....
        /*0120*/ 	.word	0x0001cf40


	//   ....[29]....
        /*0124*/ 	.word	0x0001cf80


	//   ....[30]....
        /*0128*/ 	.word	0x0001cfc0


	//   ....[31]....
        /*012c*/ 	.word	0x0001cff0


	//----- nvinfo : EIATTR_VRC_CTA_INIT_COUNT
	.align		4
.L_594:
        /*0130*/ 	.byte	0x02, 0x4a
	.zero		1
	.zero		1


	//----- nvinfo : EIATTR_EXIT_INSTR_OFFSETS
	.align		4
        /*0134*/ 	.byte	0x04, 0x1c
        /*0136*/ 	.short	(.L_596 - .L_595)


	//   ....[0]....
.L_595:
        /*0138*/ 	.word	0x00000490


	//   ....[1]....
        /*013c*/ 	.word	0x00001080


	//   ....[2]....
        /*0140*/ 	.word	0x00001110


	//   ....[3]....
        /*0144*/ 	.word	0x0001e040


	//   ....[4]....
        /*0148*/ 	.word	0x0001e120


	//----- nvinfo : EIATTR_CRS_STACK_SIZE
	.align		4
.L_596:
        /*014c*/ 	.byte	0x04, 0x1e
        /*014e*/ 	.short	(.L_598 - .L_597)
.L_597:
        /*0150*/ 	.word	0x00000000


	//----- nvinfo : EIATTR_CBANK_PARAM_SIZE
	.align		4
.L_598:
        /*0154*/ 	.byte	0x03, 0x19
        /*0156*/ 	.short	0x01d0


	//----- nvinfo : EIATTR_PARAM_CBANK
	.align		4
        /*0158*/ 	.byte	0x04, 0x0a
        /*015a*/ 	.short	(.L_600 - .L_599)
	.align		4
.L_599:
        /*015c*/ 	.word	index@(.nv.constant0._ZN5flash16flash_fwd_kernelI23Flash_fwd_kernel_traitsILi32ELi128ELi128ELi4ELb0ELb0EN7cutlass6half_tE19Flash_kernel_traitsILi32ELi128ELi128ELi4ES3_EELb0ELb0ELb1ELb1ELb0ELb0ELb1ELb0EEEvNS_16Flash_fwd_paramsE)
        /*0160*/ 	.short	0x0380
        /*0162*/ 	.short	0x01d0


	//----- nvinfo : EIATTR_SW_WAR
	.align		4
.L_600:
        /*0164*/ 	.byte	0x04, 0x36
        /*0166*/ 	.short	(.L_602 - .L_601)
.L_601:
        /*0168*/ 	.word	0x00000008
.L_602:


//--------------------- .nv.callgraph             --------------------------
	.section	.nv.callgraph,"",@"SHT_CUDA_CALLGRAPH"
	.align	4
	.sectionentsize	8
	.align		4
        /*0000*/ 	.word	0x00000000
	.align		4
        /*0004*/ 	.word	0xffffffff
	.align		4
        /*0008*/ 	.word	0x00000000
	.align		4
        /*000c*/ 	.word	0xfffffffe
	.align		4
        /*0010*/ 	.word	0x00000000
	.align		4
        /*0014*/ 	.word	0xfffffffd
	.align		4
        /*0018*/ 	.word	0x00000000
	.align		4
        /*001c*/ 	.word	0xfffffffc


//--------------------- .nv.constant4             --------------------------
	.section	.nv.constant4,"a",@progbits
	.align	8
	.align		8
.nv.constant4:
        /*0000*/ 	.dword	_ZN65_INTERNAL_adb80482_29_flash_fwd_hdim32_fp16_sm80_cu_e763cb1e_30894cuda3std3__45__cpo5beginE
	.align		8
        /*0008*/ 	.dword	_ZN65_INTERNAL_adb80482_29_flash_fwd_hdim32_fp16_sm80_cu_e763cb1e_30894cuda3std3__45__cpo3endE
	.align		8
        /*0010*/ 	.dword	_ZN65_INTERNAL_adb80482_29_flash_fwd_hdim32_fp16_sm80_cu_e763cb1e_30894cuda3std3__45__cpo6cbeginE
	.align		8
        /*0018*/ 	.dword	_ZN65_INTERNAL_adb80482_29_flash_fwd_hdim32_fp16_sm80_cu_e763cb1e_30894cuda3std3__45__cpo4cendE
	.align		8
        /*0020*/ 	.dword	_ZN65_INTERNAL_adb80482_29_flash_fwd_hdim32_fp16_sm80_cu_e763cb1e_30894cuda3std3__467_GLOBAL__N__adb80482_29_flash_fwd_hdim32_fp16_sm80_cu_e763cb1e_30896ignoreE
	.align		8
        /*0028*/ 	.dword	_ZN65_INTERNAL_adb80482_29_flash_fwd_hdim32_fp16_sm80_cu_e763cb1e_30894cuda3std3__419piecewise_constructE
	.align		8
        /*0030*/ 	.dword	_ZN65_INTERNAL_adb80482_29_flash_fwd_hdim32_fp16_sm80_cu_e763cb1e_30894cuda3std3__48in_placeE
	.align		8
        /*0038*/ 	.dword	_ZN65_INTERNAL_adb80482_29_flash_fwd_hdim32_fp16_sm80_cu_e763cb1e_30894cuda3std6ranges3__45__cpo4swapE
	.align		8
        /*0040*/ 	.dword	_ZN65_INTERNAL_adb80482_29_flash_fwd_hdim32_fp16_sm80_cu_e763cb1e_30894cuda3std6ranges3__45__cpo9iter_moveE
	.align		8
        /*0048*/ 	.dword	_ZN65_INTERNAL_adb80482_29_flash_fwd_hdim32_fp16_sm80_cu_e763cb1e_30894cute7productE
	.align		8
        /*0050*/ 	.dword	_ZN65_INTERNAL_adb80482_29_flash_fwd_hdim32_fp16_sm80_cu_e763cb1e_30894cute1_E


//--------------------- .text._ZN5flash16flash_fwd_kernelI23Flash_fwd_kernel_traitsILi32ELi128ELi128ELi4ELb0ELb0EN7cutlass6half_tE19Flash_kernel_traitsILi32ELi128ELi128ELi4ES3_EELb0ELb0ELb0ELb0ELb0ELb1ELb0ELb0EEEvNS_16Flash_fwd_paramsE --------------------------
	.section	.text._ZN5flash16flash_fwd_kernelI23Flash_fwd_kernel_traitsILi32ELi128ELi128ELi4ELb0ELb0EN7cutlass6half_tE19Flash_kernel_traitsILi32ELi128ELi128ELi4ES3_EELb0ELb0ELb0ELb0ELb0ELb1ELb0ELb0EEEvNS_16Flash_fwd_paramsE,"ax",@progbits
	.align	128
        .global         _ZN5flash16flash_fwd_kernelI23Flash_fwd_kernel_traitsILi32ELi128ELi128ELi4ELb0ELb0EN7cutlass6half_tE19Flash_kernel_traitsILi32ELi128ELi128ELi4ES3_EELb0ELb0ELb0ELb0ELb0ELb1ELb0ELb0EEEvNS_16Flash_fwd_paramsE
        .type           _ZN5flash16flash_fwd_kernelI23Flash_fwd_kernel_traitsILi32ELi128ELi128ELi4ELb0ELb0EN7cutlass6half_tE19Flash_kernel_traitsILi32ELi128ELi128ELi4ES3_EELb0ELb0ELb0ELb0ELb0ELb1ELb0ELb0EEEvNS_16Flash_fwd_paramsE,@function
        .size           _ZN5flash16flash_fwd_kernelI23Flash_fwd_kernel_traitsILi32ELi128ELi128ELi4ELb0ELb0EN7cutlass6half_tE19Flash_kernel_traitsILi32ELi128ELi128ELi4ES3_EELb0ELb0ELb0ELb0ELb0ELb1ELb0ELb0EEEvNS_16Flash_fwd_paramsE,(.L_x_1348 - _ZN5flash16flash_fwd_kernelI23Flash_fwd_kernel_traitsILi32ELi128ELi128ELi4ELb0ELb0EN7cutlass6half_tE19Flash_kernel_traitsILi32ELi128ELi128ELi4ES3_EELb0ELb0ELb0ELb0ELb0ELb1ELb0ELb0EEEvNS_16Flash_fwd_paramsE)
        .other          _ZN5flash16flash_fwd_kernelI23Flash_fwd_kernel_traitsILi32ELi128ELi128ELi4ELb0ELb0EN7cutlass6half_tE19Flash_kernel_traitsILi32ELi128ELi128ELi4ES3_EELb0ELb0ELb0ELb0ELb0ELb1ELb0ELb0EEEvNS_16Flash_fwd_paramsE,@"STO_CUDA_ENTRY STV_DEFAULT"
_ZN5flash16flash_fwd_kernelI23Flash_fwd_kernel_traitsILi32ELi128ELi128ELi4ELb0ELb0EN7cutlass6half_tE19Flash_kernel_traitsILi32ELi128ELi128ELi4ES3_EELb0ELb0ELb0ELb0ELb0ELb1ELb0ELb0EEEvNS_16Flash_fwd_paramsE:
.text._ZN5flash16flash_fwd_kernelI23Flash_fwd_kernel_traitsILi32ELi128ELi128ELi4ELb0ELb0EN7cutlass6half_tE19Flash_kernel_traitsILi32ELi128ELi128ELi4ES3_EELb0ELb0ELb0ELb0ELb0ELb1ELb0ELb0EEEvNS_16Flash_fwd_paramsE:
[----:B------:R-:W1:Y:S01]  /*0000*/  LDC R1, c[0x0][0x37c] ;  /* 0x0000df00ff017b82 */ /* 0x000e620000000800 */
[----:B------:R-:W2:Y:S01]  /*0010*/  S2R R24, SR_CTAID.Y ;  /* 0x0000000000187919 */ /* 0x000ea20000002600 */
[----:B------:R-:W3:Y:S06]  /*0020*/  LDCU.64 UR8, c[0x0][0x460] ;  /* 0x00008c00ff0877ac */ /* 0x000eec0008000a00 */
[----:B------:R-:W2:Y:S01]  /*0030*/  LDC.64 R2, c[0x0][0x460] ;  /* 0x00011800ff027b82 */ /* 0x000ea20000000a00 */
[----:B------:R-:W-:Y:S01]  /*0040*/  IMAD.MOV.U32 R245, RZ, RZ, -0x1 ;  /* 0xfffffffffff57424 */ /* 0x000fe200078e00ff */
[----:B------:R-:W4:Y:S01]  /*0050*/  LDCU.64 UR6, c[0x0][0x470] ;  /* 0x00008e00ff0677ac */ /* 0x000f220008000a00 */
[----:B-1----:R-:W-:Y:S01]  /*0060*/  VIADD R1, R1, 0xfffffff0 ;  /* 0xfffffff001017836 */ /* 0x002fe20000000000 */
[----:B------:R-:W1:Y:S04]  /*0070*/  LDCU.64 UR4, c[0x0][0x478] ;  /* 0x00008f00ff0477ac */ /* 0x000e680008000a00 */
[----:B------:R-:W2:Y:S01]  /*0080*/  LDC.64 R6, c[0x0][0x468] ;  /* 0x00011a00ff067b82 */ /* 0x000ea20000000a00 */
[----:B------:R-:W2:Y:S01]  /*0090*/  LDCU.64 UR12, c[0x0][0x358] ;  /* 0x00006b00ff0c77ac */ /* 0x000ea20008000a00 */
[----:B---3--:R-:W-:-:S02]  /*00a0*/  ISETP.NE.U32.AND P1, PT, RZ, UR8, PT ;  /* 0x00000008ff007c0c */ /* 0x008fc4000bf25070 */
[----:B------:R-:W-:Y:S02]  /*00b0*/  ISETP.NE.U32.AND P0, PT, RZ, UR8, PT ;  /* 0x00000008ff007c0c */ /* 0x000fe4000bf05070 */
[----:B----4-:R-:W-:Y:S02]  /*00c0*/  ISETP.NE.U32.AND P4, PT, RZ, UR6, PT ;  /* 0x00000006ff007c0c */ /* 0x010fe4000bf85070 */
[----:B------:R-:W-:Y:S02]  /*00d0*/  ISETP.NE.AND.EX P1, PT, RZ, UR9, PT, P1 ;  /* 0x00000009ff007c0c */ /* 0x000fe4000bf25310 */
[----:B-1----:R-:W-:Y:S02]  /*00e0*/  ISETP.NE.U32.AND P2, PT, RZ, UR4, PT ;  /* 0x00000004ff007c0c */ /* 0x002fe4000bf45070 */
[----:B------:R-:W-:Y:S02]  /*00f0*/  ISETP.NE.AND.EX P0, PT, RZ, UR9, PT, P0 ;  /* 0x00000009ff007c0c */ /* 0x000fe4000bf05300 */
[----:B------:R-:W-:Y:S01]  /*0100*/  ISETP.NE.AND.EX P4, PT, RZ, UR7, PT, P4 ;  /* 0x00000007ff007c0c */ /* 0x000fe2000bf85340 */
[----:B--2---:R-:W-:Y:S01]  /*0110*/  IMAD.WIDE.U32 R2, R24, 0x4, R2 ;  /* 0x0000000418027825 */ /* 0x004fe200078e0002 */
[----:B------:R-:W-:-:S03]  /*0120*/  ISETP.NE.AND.EX P2, PT, RZ, UR5, PT, P2 ;  /* 0x00000005ff007c0c */ /* 0x000fc6000bf45320 */
[----:B------:R-:W-:Y:S01]  /*0130*/  IMAD.SHL.U32 R10, R24, 0x4, RZ ;  /* 0x00000004180a7824 */ /* 0x000fe200078e00ff */
[----:B------:R-:W-:Y:S01]  /*0140*/  SHF.R.U32.HI R9, RZ, 0x1e, R24 ;  /* 0x0000001eff097819 */ /* 0x000fe20000011618 */
[----:B------:R-:W2:Y:S04]  /*0150*/  @P1 LDG.E R245, desc[UR12][R2.64] ;  /* 0x0000000c02f51981 */ /* 0x000ea8000c1e1900 */
[----:B------:R1:W2:Y:S01]  /*0160*/  @P0 LDG.E R8, desc[UR12][R2.64+0x4] ;  /* 0x0000040c02080981 */ /* 0x0002a2000c1e1900 */
[----:B------:R-:W-:Y:S01]  /*0170*/  IMAD.MOV.U32 R11, RZ, RZ, RZ ;  /* 0x000000ffff0b7224 */ /* 0x000fe200078e00ff */
[----:B------:R-:W-:-:S04]  /*0180*/  @P4 IADD3 R4, P3, PT, R10, UR6, RZ ;  /* 0x000000060a044c10 */ /* 0x000fc8000ff7e0ff */
[----:B------:R-:W-:-:S05]  /*0190*/  @P4 IADD3.X R5, PT, PT, R9, UR7, RZ, P3, !PT ;  /* 0x0000000709054c10 */ /* 0x000fca0009ffe4ff */
[----:B------:R3:W4:Y:S01]  /*01a0*/  @P4 LDG.E R11, desc[UR12][R4.64] ;  /* 0x0000000c040b4981 */ /* 0x000722000c1e1900 */
[----:B-1----:R-:W-:Y:S01]  /*01b0*/  @P2 IADD3 R2, P1, PT, R10, UR4, RZ ;  /* 0x000000040a022c10 */ /* 0x002fe2000ff3e0ff */
[----:B------:R-:W1:Y:S03]  /*01c0*/  LDCU.U8 UR4, c[0x0][0x532] ;  /* 0x0000a640ff0477ac */ /* 0x000e660008000000 */
[----:B------:R-:W-:-:S05]  /*01d0*/  @P2 IADD3.X R3, PT, PT, R9, UR5, RZ, P1, !PT ;  /* 0x0000000509032c10 */ /* 0x000fca0008ffe4ff */
[----:B------:R3:W4:Y:S01]  /*01e0*/  @P2 LDG.E R0, desc[UR12][R2.64] ;  /* 0x0000000c02002981 */ /* 0x000722000c1e1900 */
[----:B------:R-:W-:Y:S01]  /*01f0*/  ISETP.EQ.U32.AND P3, PT, R6, RZ, PT ;  /* 0x000000ff0600720c */ /* 0x000fe20003f62070 */
[----:B------:R-:W-:Y:S01]  /*0200*/  IMAD.MOV.U32 R12, RZ, RZ, -0x1 ;  /* 0xffffffffff0c7424 */ /* 0x000fe200078e00ff */
[----:B------:R-:W3:Y:S01]  /*0210*/  S2R R252, SR_CTAID.X ;  /* 0x0000000000fc7919 */ /* 0x000ee20000002500 */
[----:B------:R-:W2:Y:S01]  /*0220*/  @!P0 LDC R13, c[0x0][0x434] ;  /* 0x00010d00ff0d8b82 */ /* 0x000ea20000000800 */
[----:B-1----:R-:W-:-:S07]  /*0230*/  ISETP.NE.AND P4, PT, RZ, UR4, PT ;  /* 0x00000004ff007c0c */ /* 0x002fce000bf85270 */
[----:B---3--:R-:W1:Y:S01]  /*0240*/  @!P2 LDC.64 R4, c[0x0][0x488] ;  /* 0x00012200ff04ab82 */ /* 0x008e620000000a00 */
[----:B------:R-:W-:Y:S02]  /*0250*/  ISETP.EQ.OR.EX P3, PT, R7, RZ, !P4, P3 ;  /* 0x000000ff0700720c */ /* 0x000fe40006762730 */
[----:B------:R-:W-:-:S05]  /*0260*/  IADD3 R2, P1, PT, R10, R6, RZ ;  /* 0x000000060a027210 */ /* 0x000fca0007f3e0ff */
[----:B------:R-:W-:Y:S02]  /*0270*/  IMAD.X R3, R9, 0x1, R7, P1 ;  /* 0x0000000109037824 */ /* 0x000fe400008e0607 */
[----:B------:R-:W3:Y:S04]  /*0280*/  @!P2 LDC R9, c[0x0][0x43c] ;  /* 0x00010f00ff09ab82 */ /* 0x000ee80000000800 */
[----:B------:R1:W5:Y:S01]  /*0290*/  @!P3 LDG.E R12, desc[UR12][R2.64] ;  /* 0x0000000c020cb981 */ /* 0x000362000c1e1900 */
[----:B------:R-:W-:-:S04]  /*02a0*/  ISETP.NE.U32.AND P3, PT, R6, RZ, PT ;  /* 0x000000ff0600720c */ /* 0x000fc80003f65070 */
[----:B------:R-:W-:Y:S01]  /*02b0*/  ISETP.NE.AND.EX P3, PT, R7, RZ, PT, P3 ;  /* 0x000000ff0700720c */ /* 0x000fe20003f65330 */
[----:B------:R-:W1:Y:S01]  /*02c0*/  S2R R22, SR_CTAID.Z ;  /* 0x0000000000167919 */ /* 0x000e620000002700 */
[----:B------:R-:W1:Y:S01]  /*02d0*/  S2R R58, SR_TID.X ;  /* 0x00000000003a7919 */ /* 0x000e620000002100 */
[----:B------:R-:W-:Y:S02]  /*02e0*/  IMAD.SHL.U32 R23, R252, 0x80, RZ ;  /* 0x00000080fc177824 */ /* 0x000fe400078e00ff */
[----:B--2---:R-:W-:Y:S01]  /*02f0*/  @P0 IMAD.IADD R13, R8, 0x1, -R245 ;  /* 0x00000001080d0824 */ /* 0x004fe200078e0af5 */
[----:B-1----:R-:W-:-:S04]  /*0300*/  @!P2 ISETP.NE.U32.AND P0, PT, R4, RZ, PT ;  /* 0x000000ff0400a20c */ /* 0x002fc80003f05070 */
[----:B------:R-:W-:Y:S02]  /*0310*/  @!P2 ISETP.NE.AND.EX P0, PT, R5, RZ, PT, P0 ;  /* 0x000000ff0500a20c */ /* 0x000fe40003f05300 */
[----:B------:R-:W-:Y:S02]  /*0320*/  ISETP.GT.AND P1, PT, R13, R23, PT ;  /* 0x000000170d00720c */ /* 0x000fe40003f24270 */
[----:B---3--:R-:W-:Y:S01]  /*0330*/  @!P2 SEL R4, R9, RZ, P0 ;  /* 0x000000ff0904a207 */ /* 0x008fe20000000000 */
[----:B----4-:R-:W-:Y:S02]  /*0340*/  @P2 IMAD.IADD R20, R0, 0x1, -R11 ;  /* 0x0000000100142824 */ /* 0x010fe400078e0a0b */
[----:B------:R-:W1:Y:S01]  /*0350*/  @!P3 LDC R0, c[0x0][0x438] ;  /* 0x00010e00ff00bb82 */ /* 0x000e620000000800 */
[----:B------:R-:W-:Y:S07]  /*0360*/  @!P3 BRA `(.L_x_0) ;  /* 0x00000000000cb947 */ /* 0x000fee0003800000 */
[----:B-1----:R-:W2:Y:S02]  /*0370*/  @P4 LDG.E R0, desc[UR12][R2.64+0x4] ;  /* 0x0000040c02004981 */ /* 0x002ea4000c1e1900 */
[----:B--2--5:R-:W-:-:S06]  /*0380*/  @P4 IADD3 R0, PT, PT, R0, -R12, RZ ;  /* 0x8000000c00004210 */ /* 0x024fcc0007ffe0ff */
[----:B------:R2:W5:Y:S02]  /*0390*/  @!P4 LDG.E R0, desc[UR12][R2.64] ;  /* 0x0000000c0200c981 */ /* 0x000564000c1e1900 */
.L_x_0:
[----:B-1---5:R-:W-:Y:S01]  /*03a0*/  @!P2 IADD3 R20, PT, PT, R4, R0, -R11 ;  /* 0x000000000414a210 */ /* 0x022fe20007ffe80b */
[----:B------:R-:W-:Y:S06]  /*03b0*/  @!P1 EXIT ;  /* 0x000000000000994d */ /* 0x000fec0003800000 */
[C---:B------:R-:W-:Y:S01]  /*03c0*/  ISETP.GT.AND P0, PT, R20.reuse, RZ, PT ;  /* 0x000000ff1400720c */ /* 0x040fe20003f04270 */
[----:B------:R-:W-:-:S05]  /*03d0*/  VIADD R0, R20, 0x7f ;  /* 0x0000007f14007836 */ /* 0x000fca0000000000 */
[----:B--2---:R-:W-:-:S04]  /*03e0*/  SHF.R.S32.HI R2, RZ, 0x1f, R0 ;  /* 0x0000001fff027819 */ /* 0x004fc80000011400 */
[----:B------:R-:W-:-:S03]  /*03f0*/  LEA.HI R214, R2, R0, RZ, 0x7 ;  /* 0x0000000002d67211 */ /* 0x000fc600078f38ff */
[----:B------:R-:W-:Y:S05]  /*0400*/  @P0 BRA `(.L_x_1) ;  /* 0x0000000800a00947 */ /* 0x000fea0003800000 */
[----:B------:R-:W1:Y:S01]  /*0410*/  LDC.U8 R0, c[0x0][0x549] ;  /* 0x00015240ff007b82 */ /* 0x000e620000000000 */
[----:B------:R-:W-:-:S07]  /*0420*/  ISETP.NE.AND P1, PT, R245, -0x1, PT ;  /* 0xfffffffff500780c */ /* 0x000fce0003f25270 */
[----:B------:R-:W2:Y:S08]  /*0430*/  LDC.U8 R14, c[0x0][0x548] ;  /* 0x00015200ff0e7b82 */ /* 0x000eb00000000000 */
[----:B------:R-:W3:Y:S01]  /*0440*/  @!P1 LDC.64 R4, c[0x0][0x400] ;  /* 0x00010000ff049b82 */ /* 0x000ee20000000a00 */
[----:B-1----:R-:W-:-:S07]  /*0450*/  ISETP.NE.AND P0, PT, R0, RZ, PT ;  /* 0x000000ff0000720c */ /* 0x002fce0003f05270 */
[----:B------:R-:W1:Y:S01]  /*0460*/  @P1 LDC.64 R6, c[0x0][0x408] ;  /* 0x00010200ff061b82 */ /* 0x000e620000000a00 */
[----:B--2---:R-:W-:-:S07]  /*0470*/  ISETP.NE.AND P5, PT, R14, RZ, !P0 ;  /* 0x000000ff0e00720c */ /* 0x004fce00047a5270 */
[----:B------:R-:W2:Y:S01]  /*0480*/  LDC R12, c[0x0][0x434] ;  /* 0x00010d00ff0c7b82 */ /* 0x000ea20000000800 */
[----:B---3--:R-:W-:-:S07]  /*0490*/  @!P1 IMAD.WIDE.U32 R2, R24, R4, RZ ;  /* 0x0000000418029225 */ /* 0x008fce00078e00ff */
[----:B------:R-:W3:Y:S01]  /*04a0*/  @P0 LDC.64 R10, c[0x0][0x430] ;  /* 0x00010c00ff0a0b82 */ /* 0x000ee20000000a00 */
[----:B------:R-:W-:Y:S01]  /*04b0*/  @!P1 IMAD R9, R24, R5, R3 ;  /* 0x0000000518099224 */ /* 0x000fe200078e0203 */
[----:B------:R-:W-:-:S06]  /*04c0*/  @!P1 MOV R8, R2 ;  /* 0x0000000200089202 */ /* 0x000fcc0000000f00 */
[----:B------:R-:W4:Y:S01]  /*04d0*/  @P0 LDC R16, c[0x0][0x430] ;  /* 0x00010c00ff100b82 */ /* 0x000f220000000800 */
[----:B-1----:R-:W-:-:S04]  /*04e0*/  @P1 IMAD.WIDE.U32 R2, R245, R6, RZ ;  /* 0x00000006f5021225 */ /* 0x002fc800078e00ff */
[----:B------:R-:W-:Y:S01]  /*04f0*/  @P1 IMAD R9, R245, R7, R3 ;  /* 0x00000007f5091224 */ /* 0x000fe200078e0203 */
[----:B------:R-:W-:Y:S02]  /*0500*/  @P1 MOV R8, R2 ;  /* 0x0000000200081202 */ /* 0x000fe40000000f00 */
[----:B------:R-:W-:Y:S01]  /*0510*/  @P0 MOV R3, 0x1 ;  /* 0x0000000100030802 */ /* 0x000fe20000000f00 */
[----:B---3--:R-:W-:Y:S01]  /*0520*/  @P0 IMAD R0, R10, R11, RZ ;  /* 0x0000000b0a000224 */ /* 0x008fe200078e02ff */
[----:B--2---:R-:W-:Y:S06]  /*0530*/  @P0 BRA `(.L_x_2) ;  /* 0x0000000000280947 */ /* 0x004fec0003800000 */
[----:B------:R-:W-:Y:S01]  /*0540*/  ISETP.NE.AND P0, PT, R14, RZ, PT ;  /* 0x000000ff0e00720c */ /* 0x000fe20003f05270 */
[----:B------:R-:W1:-:S12]  /*0550*/  LDC R4, c[0x0][0x3e0] ;  /* 0x0000f800ff047b82 */ /* 0x000e580000000800 */
[----:B------:R-:W2:Y:S01]  /*0560*/  @P0 LDC R0, c[0x0][0x454] ;  /* 0x00011500ff000b82 */ /* 0x000ea20000000800 */
[----:B----4-:R-:W-:Y:S02]  /*0570*/  @P0 MOV R16, 0x1 ;  /* 0x0000000100100802 */ /* 0x010fe40000000f00 */
[----:B------:R-:W-:-:S05]  /*0580*/  @!P0 MOV R16, 0x1 ;  /* 0x0000000100108802 */ /* 0x000fca0000000f00 */
[----:B------:R-:W1:Y:S08]  /*0590*/  @P0 LDC R3, c[0x0][0x454] ;  /* 0x00011500ff030b82 */ /* 0x000e700000000800 */
[----:B------:R-:W3:Y:S08]  /*05a0*/  @!P0 LDC R2, c[0x0][0x434] ;  /* 0x00010d00ff028b82 */ /* 0x000ef00000000800 */
[----:B------:R-:W4:Y:S01]  /*05b0*/  @!P0 LDC R0, c[0x0][0x434] ;  /* 0x00010d00ff008b82 */ /* 0x000f220000000800 */
[----:B-1----:R-:W-:-:S02]  /*05c0*/  @P0 IMAD R3, R3, R4, RZ ;  /* 0x0000000403030224 */ /* 0x002fc400078e02ff */
[----:B--23--:R-:W-:-:S07]  /*05d0*/  @!P0 IMAD R3, R2, R4, RZ ;  /* 0x0000000402038224 */ /* 0x00cfce00078e02ff */
.L_x_2:
[----:B------:R-:W-:Y:S01]  /*05e0*/  IMAD.SHL.U32 R6, R58, 0x8, RZ ;  /* 0x000000083a067824 */ /* 0x000fe200078e00ff */
[----:B------:R-:W1:Y:S01]  /*05f0*/  LDCU.64 UR4, c[0x0][0x410] ;  /* 0x00008200ff0477ac */ /* 0x000e620008000a00 */
[----:B------:R-:W-:Y:S01]  /*0600*/  IMAD.IADD R2, R13, 0x1, -R23 ;  /* 0x000000010d027824 */ /* 0x000fe200078e0a17 */
[----:B------:R-:W-:Y:S01]  /*0610*/  SHF.R.U32.HI R4, RZ, 0x2, R58 ;  /* 0x00000002ff047819 */ /* 0x000fe2000001163a */
[----:B------:R-:W-:Y:S01]  /*0620*/  IMAD R5, R24, R12, RZ ;  /* 0x0000000c18057224 */ /* 0x000fe200078e02ff */
[----:B------:R-:W-:Y:S01]  /*0630*/  LOP3.LUT R6, R6, 0x18, RZ, 0xc0, !PT ;  /* 0x0000001806067812 */ /* 0x000fe200078ec0ff */
[----:B----4-:R-:W-:Y:S01]  /*0640*/  IMAD R15, R22, R0, RZ ;  /* 0x00000000160f7224 */ /* 0x010fe200078e02ff */
[C---:B------:R-:W-:Y:S01]  /*0650*/  ISETP.GE.AND P3, PT, R4.reuse, R2, PT ;  /* 0x000000020400720c */ /* 0x040fe20003f66270 */
[----:B------:R-:W-:Y:S01]  /*0660*/  VIADD R18, R4, 0x20 ;  /* 0x0000002004127836 */ /* 0x000fe20000000000 */
[----:B------:R-:W-:Y:S01]  /*0670*/  IADD3 R8, P4, PT, R6, R8, RZ ;  /* 0x0000000806087210 */ /* 0x000fe20007f9e0ff */
[C---:B------:R-:W-:Y:S01]  /*0680*/  VIADD R19, R4.reuse, 0x40 ;  /* 0x0000004004137836 */ /* 0x040fe20000000000 */
[----:B------:R-:W-:Y:S01]  /*0690*/  ISETP.NE.AND P0, PT, R245, -0x1, PT ;  /* 0xfffffffff500780c */ /* 0x000fe20003f05270 */
[----:B------:R-:W-:Y:S01]  /*06a0*/  VIADD R20, R4, 0x60 ;  /* 0x0000006004147836 */ /* 0x000fe20000000000 */
[----:B------:R-:W-:Y:S01]  /*06b0*/  LOP3.LUT P6, R14, R58, 0x3, RZ, 0xc0, !PT ;  /* 0x000000033a0e7812 */ /* 0x000fe200078cc0ff */
[----:B------:R-:W-:Y:S01]  /*06c0*/  IMAD.X R9, RZ, RZ, R9, P4 ;  /* 0x000000ffff097224 */ /* 0x000fe200020e0609 */
[----:B------:R-:W-:Y:S01]  /*06d0*/  SEL R5, R5, R245, !P0 ;  /* 0x000000f505057207 */ /* 0x000fe20004000000 */
[----:B------:R-:W-:Y:S01]  /*06e0*/  BSSY.RECONVERGENT B0, `(.L_x_3) ;  /* 0x000001a000007945 */ /* 0x000fe20003800200 */
[----:B------:R-:W-:Y:S01]  /*06f0*/  ISETP.GE.AND P1, PT, R18, R2, PT ;  /* 0x000000021200720c */ /* 0x000fe20003f26270 */
[----:B------:R-:W-:Y:S01]  /*0700*/  @!P5 IMAD R15, R24, R3, R15 ;  /* 0x00000003180fd224 */ /* 0x000fe200078e020f */
[----:B------:R-:W-:Y:S01]  /*0710*/  SHF.R.S32.HI R0, RZ, 0x1f, R5 ;  /* 0x0000001fff007819 */ /* 0x000fe20000011405 */
[----:B-1----:R-:W-:Y:S01]  /*0720*/  IMAD.WIDE.U32 R8, R22, UR4, R8 ;  /* 0x0000000416087c25 */ /* 0x002fe2000f8e0008 */
[----:B------:R-:W-:-:S02]  /*0730*/  SEL R17, R5, RZ, P5 ;  /* 0x000000ff05117207 */ /* 0x000fc40002800000 */
[-C--:B------:R-:W-:Y:S01]  /*0740*/  ISETP.GE.AND P2, PT, R19, R2.reuse, PT ;  /* 0x000000021300720c */ /* 0x080fe20003f46270 */
[----:B------:R-:W-:Y:S01]  /*0750*/  IMAD.MOV.U32 R5, RZ, RZ, RZ ;  /* 0x000000ffff057224 */ /* 0x000fe200078e00ff */
[-C--:B------:R-:W-:Y:S01]  /*0760*/  ISETP.GE.OR P6, PT, R4, R2.reuse, P6 ;  /* 0x000000020400720c */ /* 0x080fe200037c6670 */
[----:B------:R-:W-:Y:S01]  /*0770*/  IMAD R7, R22, UR5, R9 ;  /* 0x0000000516077c24 */ /* 0x000fe2000f8e0209 */
[----:B------:R-:W-:Y:S01]  /*0780*/  ISETP.GE.AND P0, PT, R20, R2, PT ;  /* 0x000000021400720c */ /* 0x000fe20003f06270 */
[----:B------:R-:W-:Y:S01]  /*0790*/  IMAD.WIDE.U32 R2, R252, 0x80, R4 ;  /* 0x00000080fc027825 */ /* 0x000fe200078e0004 */
[----:B------:R-:W-:Y:S02]  /*07a0*/  SEL R21, R0, RZ, P5 ;  /* 0x000000ff00157207 */ /* 0x000fe40002800000 */
[C---:B------:R-:W-:Y:S02]  /*07b0*/  ISETP.NE.OR P5, PT, R14.reuse, RZ, P1 ;  /* 0x000000ff0e00720c */ /* 0x040fe40000fa5670 */
[----:B------:R-:W-:Y:S01]  /*07c0*/  ISETP.NE.OR P4, PT, R14, RZ, P2 ;  /* 0x000000ff0e00720c */ /* 0x000fe20001785670 */
[----:B------:R-:W-:-:S12]  /*07d0*/  @P3 BRA `(.L_x_4) ;  /* 0x0000000000283947 */ /* 0x000fd80003800000 */
[----:B------:R-:W1:Y:S01]  /*07e0*/  LDCU.64 UR4, c[0x0][0x408] ;  /* 0x00008100ff0477ac */ /* 0x000e620008000a00 */
[----:B------:R-:W-:Y:S01]  /*07f0*/  MOV R6, R8 ;  /* 0x0000000800067202 */ /* 0x000fe20000000f00 */
[----:B------:R-:W2:Y:S01]  /*0800*/  LDCU.64 UR6, c[0x0][0x3f0] ;  /* 0x00007e00ff0677ac */ /* 0x000ea20008000a00 */
[----:B-1----:R-:W-:-:S03]  /*0810*/  IMAD R0, R3, UR4, RZ ;  /* 0x0000000403007c24 */ /* 0x002fc6000f8e02ff */
[----:B------:R-:W-:-:S04]  /*0820*/  IMAD.WIDE.U32 R10, R2, UR4, R6 ;  /* 0x00000004020a7c25 */ /* 0x000fc8000f8e0006 */
[----:B------:R-:W-:Y:S01]  /*0830*/  IMAD R0, R2, UR5, R0 ;  /* 0x0000000502007c24 */ /* 0x000fe2000f8e0200 */
[----:B--2---:R-:W-:-:S04]  /*0840*/  LEA R12, P3, R10, UR6, 0x1 ;  /* 0x000000060a0c7c11 */ /* 0x004fc8000f8608ff */
[----:B------:R-:W-:-:S04]  /*0850*/  IADD3 R0, PT, PT, R11, R0, RZ ;  /* 0x000000000b007210 */ /* 0x000fc80007ffe0ff */
[----:B------:R-:W-:-:S05]  /*0860*/  LEA.HI.X R13, R10, UR7, R0, 0x1, P3 ;  /* 0x000000070a0d7c11 */ /* 0x000fca00098f0c00 */
[----:B------:R1:W-:Y:S02]  /*0870*/  STG.E.128 desc[UR12][R12.64], RZ ;  /* 0x000000ff0c007986 */ /* 0x0003e4000c101d0c */
.L_x_4:
[----:B------:R-:W-:Y:S05]  /*0880*/  BSYNC.RECONVERGENT B0 ;  /* 0x0000000000007941 */ /* 0x000fea0003800200 */
.L_x_3:
[----:B------:R-:W-:Y:S01]  /*0890*/  BSSY.RECONVERGENT B0, `(.L_x_5) ;  /* 0x0000011000007945 */ /* 0x000fe20003800200 */
[----:B------:R-:W-:Y:S01]  /*08a0*/  ISETP.NE.OR P3, PT, R14, RZ, P0 ;  /* 0x000000ff0e00720c */ /* 0x000fe20000765670 */
[----:B------:R-:W-:Y:S02]  /*08b0*/  IMAD R14, R23, R16, RZ ;  /* 0x00000010170e7224 */ /* 0x000fe400078e02ff */
[----:B------:R-:W-:Y:S10]  /*08c0*/  @P1 BRA `(.L_x_6) ;  /* 0x0000000000341947 */ /* 0x000ff40003800000 */
[----:B------:R-:W1:Y:S01]  /*08d0*/  LDCU.64 UR6, c[0x0][0x408] ;  /* 0x00008100ff0677ac */ /* 0x000e620008000a00 */
[----:B------:R-:W-:Y:S02]  /*08e0*/  IADD3 R0, P1, PT, R2, 0x20, RZ ;  /* 0x0000002002007810 */ /* 0x000fe40007f3e0ff */
[----:B------:R-:W-:Y:S01]  /*08f0*/  MOV R11, R7 ;  /* 0x00000007000b7202 */ /* 0x000fe20000000f00 */
[----:B------:R-:W2:Y:S02]  /*0900*/  LDCU.64 UR4, c[0x0][0x3f0] ;  /* 0x00007e00ff0477ac */ /* 0x000ea40008000a00 */
[----:B------:R-:W-:-:S04]  /*0910*/  IMAD.X R10, RZ, RZ, R3, P1 ;  /* 0x000000ffff0a7224 */ /* 0x000fc800008e0603 */
[----:B-1----:R-:W-:Y:S02]  /*0920*/  IMAD R12, R10, UR6, RZ ;  /* 0x000000060a0c7c24 */ /* 0x002fe4000f8e02ff */
[----:B------:R-:W-:-:S04]  /*0930*/  IMAD.MOV.U32 R10, RZ, RZ, R8 ;  /* 0x000000ffff0a7224 */ /* 0x000fc800078e0008 */
[----:B------:R-:W-:-:S04]  /*0940*/  IMAD.WIDE.U32 R10, R0, UR6, R10 ;  /* 0x00000006000a7c25 */ /* 0x000fc8000f8e000a */
[----:B------:R-:W-:Y:S01]  /*0950*/  IMAD R0, R0, UR7, R12 ;  /* 0x0000000700007c24 */ /* 0x000fe2000f8e020c */
[----:B--2---:R-:W-:-:S04]  /*0960*/  LEA R12, P1, R10, UR4, 0x1 ;  /* 0x000000040a0c7c11 */ /* 0x004fc8000f8208ff */
[----:B------:R-:W-:-:S04]  /*0970*/  IADD3 R0, PT, PT, R11, R0, RZ ;  /* 0x000000000b007210 */ /* 0x000fc80007ffe0ff */
[----:B------:R-:W-:-:S05]  /*0980*/  LEA.HI.X R13, R10, UR5, R0, 0x1, P1 ;  /* 0x000000050a0d7c11 */ /* 0x000fca00088f0c00 */
[----:B------:R2:W-:Y:S02]  /*0990*/  STG.E.128 desc[UR12][R12.64], RZ ;  /* 0x000000ff0c007986 */ /* 0x0005e4000c101d0c */
.L_x_6:
[----:B------:R-:W-:Y:S05]  /*09a0*/  BSYNC.RECONVERGENT B0 ;  /* 0x0000000000007941 */ /* 0x000fea0003800200 */
.L_x_5:
[----:B------:R-:W-:Y:S04]  /*09b0*/  BSSY.RECONVERGENT B0, `(.L_x_7) ;  /* 0x000000f000007945 */ /* 0x000fe80003800200 */
[----:B------:R-:W-:Y:S05]  /*09c0*/  @P2 BRA `(.L_x_8) ;  /* 0x0000000000342947 */ /* 0x000fea0003800000 */
[----:B------:R-:W1:Y:S01]  /*09d0*/  LDCU.64 UR6, c[0x0][0x408] ;  /* 0x00008100ff0677ac */ /* 0x000e620008000a00 */
[----:B------:R-:W-:Y:S02]  /*09e0*/  IADD3 R0, P1, PT, R2, 0x40, RZ ;  /* 0x0000004002007810 */ /* 0x000fe40007f3e0ff */
[----:B------:R-:W-:Y:S01]  /*09f0*/  MOV R11, R7 ;  /* 0x00000007000b7202 */ /* 0x000fe20000000f00 */
[----:B------:R-:W3:Y:S02]  /*0a00*/  LDCU.64 UR4, c[0x0][0x3f0] ;  /* 0x00007e00ff0477ac */ /* 0x000ee40008000a00 */
[----:B------:R-:W-:-:S04]  /*0a10*/  IMAD.X R10, RZ, RZ, R3, P1 ;  /* 0x000000ffff0a7224 */ /* 0x000fc800008e0603 */
[----:B-12---:R-:W-:Y:S02]  /*0a20*/  IMAD R12, R10, UR6, RZ ;  /* 0x000000060a0c7c24 */ /* 0x006fe4000f8e02ff */
[----:B------:R-:W-:-:S04]  /*0a30*/  IMAD.MOV.U32 R10, RZ, RZ, R8 ;  /* 0x000000ffff0a7224 */ /* 0x000fc800078e0008 */
[----:B------:R-:W-:-:S04]  /*0a40*/  IMAD.WIDE.U32 R10, R0, UR6, R10 ;  /* 0x00000006000a7c25 */ /* 0x000fc8000f8e000a */
[----:B------:R-:W-:Y:S01]  /*0a50*/  IMAD R0, R0, UR7, R12 ;  /* 0x0000000700007c24 */ /* 0x000fe2000f8e020c */
[----:B---3--:R-:W-:-:S04]  /*0a60*/  LEA R12, P1, R10, UR4, 0x1 ;  /* 0x000000040a0c7c11 */ /* 0x008fc8000f8208ff */
[----:B------:R-:W-:-:S04]  /*0a70*/  IADD3 R0, PT, PT, R11, R0, RZ ;  /* 0x000000000b007210 */ /* 0x000fc80007ffe0ff */
[----:B------:R-:W-:-:S05]  /*0a80*/  LEA.HI.X R13, R10, UR5, R0, 0x1, P1 ;  /* 0x000000050a0d7c11 */ /* 0x000fca00088f0c00 */
[----:B------:R3:W-:Y:S02]  /*0a90*/  STG.E.128 desc[UR12][R12.64], RZ ;  /* 0x000000ff0c007986 */ /* 0x0007e4000c101d0c */
.L_x_8:
[----:B------:R-:W-:Y:S05]  /*0aa0*/  BSYNC.RECONVERGENT B0 ;  /* 0x0000000000007941 */ /* 0x000fea0003800200 */
.L_x_7:
[----:B------:R-:W-:Y:S01]  /*0ab0*/  BSSY.RECONVERGENT B0, `(.L_x_9) ;  /* 0x0000011000007945 */ /* 0x000fe20003800200 */
[--C-:B------:R-:W-:Y:S02]  /*0ac0*/  IADD3 R10, P2, P1, R14, R17, R15.reuse ;  /* 0x000000110e0a7210 */ /* 0x100fe4000795e00f */
[----:B------:R-:W-:Y:S02]  /*0ad0*/  SHF.R.S32.HI R14, RZ, 0x1f, R14 ;  /* 0x0000001fff0e7819 */ /* 0x000fe4000001140e */
[----:B------:R-:W-:Y:S01]  /*0ae0*/  SHF.R.S32.HI R15, RZ, 0x1f, R15 ;  /* 0x0000001fff0f7819 */ /* 0x000fe2000001140f */
[----:B------:R-:W-:Y:S05]  /*0af0*/  @P0 BRA `(.L_x_10) ;  /* 0x0000000000300947 */ /* 0x000fea0003800000 */
[----:B------:R-:W4:Y:S01]  /*0b00*/  LDCU.64 UR6, c[0x0][0x408] ;  /* 0x00008100ff0677ac */ /* 0x000f220008000a00 */
[----:B------:R-:W-:Y:S02]  /*0b10*/  IADD3 R0, P0, PT, R2, 0x60, RZ ;  /* 0x0000006002007810 */ /* 0x000fe40007f1e0ff */
[----:B------:R-:W-:Y:S01]  /*0b20*/  MOV R6, R8 ;  /* 0x0000000800067202 */ /* 0x000fe20000000f00 */
[----:B------:R-:W5:Y:S01]  /*0b30*/  LDCU.64 UR4, c[0x0][0x3f0] ;  /* 0x00007e00ff0477ac */ /* 0x000f620008000a00 */
[----:B------:R-:W-:-:S05]  /*0b40*/  IADD3.X R2, PT, PT, RZ, R3, RZ, P0, !PT ;  /* 0x00000003ff027210 */ /* 0x000fca00007fe4ff */
[----:B----4-:R-:W-:Y:S02]  /*0b50*/  IMAD R2, R2, UR6, RZ ;  /* 0x0000000602027c24 */ /* 0x010fe4000f8e02ff */
[----:B------:R-:W-:-:S04]  /*0b60*/  IMAD.WIDE.U32 R6, R0, UR6, R6 ;  /* 0x0000000600067c25 */ /* 0x000fc8000f8e0006 */
[----:B------:R-:W-:Y:S01]  /*0b70*/  IMAD R0, R0, UR7, R2 ;  /* 0x0000000700007c24 */ /* 0x000fe2000f8e0202 */
[----:B-----5:R-:W-:-:S04]  /*0b80*/  LEA R2, P0, R6, UR4, 0x1 ;  /* 0x0000000406027c11 */ /* 0x020fc8000f8008ff */
[----:B------:R-:W-:-:S04]  /*0b90*/  IADD3 R0, PT, PT, R7, R0, RZ ;  /* 0x0000000007007210 */ /* 0x000fc80007ffe0ff */
[----:B------:R-:W-:-:S05]  /*0ba0*/  LEA.HI.X R3, R6, UR5, R0, 0x1, P0 ;  /* 0x0000000506037c11 */ /* 0x000fca00080f0c00 */
[----:B------:R4:W-:Y:S02]  /*0bb0*/  STG.E.128 desc[UR12][R2.64], RZ ;  /* 0x000000ff02007986 */ /* 0x0009e4000c101d0c */
.L_x_10:
[----:B------:R-:W-:Y:S05]  /*0bc0*/  BSYNC.RECONVERGENT B0 ;  /* 0x0000000000007941 */ /* 0x000fea0003800200 */
.L_x_9:
[----:B------:R-:W-:Y:S01]  /*0bd0*/  BSSY.RECONVERGENT B0, `(.L_x_11) ;  /* 0x000000b000007945 */ /* 0x000fe20003800200 */
[----:B------:R-:W-:-:S03]  /*0be0*/  IADD3.X R6, PT, PT, R14, R21, R15, P2, P1 ;  /* 0x000000150e067210 */ /* 0x000fc600017e240f */
[----:B------:R-:W-:Y:S05]  /*0bf0*/  @P6 BRA `(.L_x_12) ;  /* 0x0000000000206947 */ /* 0x000fea0003800000 */
[----:B------:R-:W4:Y:S01]  /*0c00*/  LDCU.64 UR4, c[0x0][0x420] ;  /* 0x00008400ff0477ac */ /* 0x000f220008000a00 */
[----:B------:R-:W-:-:S05]  /*0c10*/  IMAD R4, R4, R16, RZ ;  /* 0x0000001004047224 */ /* 0x000fca00078e02ff */
[----:B------:R-:W-:-:S04]  /*0c20*/  IADD3 R0, P0, PT, R4, R10, RZ ;  /* 0x0000000a04007210 */ /* 0x000fc80007f1e0ff */
[----:B------:R-:W-:Y:S02]  /*0c30*/  LEA.HI.X.SX32 R4, R4, R6, 0x1, P0 ;  /* 0x0000000604047211 */ /* 0x000fe400000f0eff */
[----:B----4-:R-:W-:-:S04]  /*0c40*/  LEA R2, P0, R0, UR4, 0x2 ;  /* 0x0000000400027c11 */ /* 0x010fc8000f8010ff */
[----:B------:R-:W-:Y:S01]  /*0c50*/  LEA.HI.X R3, R0, UR5, R4, 0x2, P0 ;  /* 0x0000000500037c11 */ /* 0x000fe200080f1404 */
[----:B------:R-:W-:-:S05]  /*0c60*/  IMAD.MOV.U32 R0, RZ, RZ, 0x7f800000 ;  /* 0x7f800000ff007424 */ /* 0x000fca00078e00ff */
[----:B------:R4:W-:Y:S03]  /*0c70*/  STG.E desc[UR12][R2.64], R0 ;  /* 0x0000000002007986 */ /* 0x0009e6000c10190c */
.L_x_12:
[----:B------:R-:W-:Y:S05]  /*0c80*/  BSYNC.RECONVERGENT B0 ;  /* 0x0000000000007941 */ /* 0x000fea0003800200 */
.L_x_11:
[----:B------:R-:W-:Y:S04]  /*0c90*/  BSSY.RECONVERGENT B0, `(.L_x_13) ;  /* 0x000000a000007945 */ /* 0x000fe80003800200 */
[----:B------:R-:W-:Y:S05]  /*0ca0*/  @P5 BRA `(.L_x_14) ;  /* 0x0000000000205947 */ /* 0x000fea0003800000 */
[----:B------:R-:W5:Y:S01]  /*0cb0*/  LDCU.64 UR4, c[0x0][0x420] ;  /* 0x00008400ff0477ac */ /* 0x000f620008000a00 */
[----:B----4-:R-:W-:-:S05]  /*0cc0*/  IMAD R0, R18, R16, RZ ;  /* 0x0000001012007224 */ /* 0x010fca00078e02ff */
[----:B------:R-:W-:-:S04]  /*0cd0*/  IADD3 R3, P0, PT, R0, R10, RZ ;  /* 0x0000000a00037210 */ /* 0x000fc80007f1e0ff */
[----:B------:R-:W-:Y:S02]  /*0ce0*/  LEA.HI.X.SX32 R0, R0, R6, 0x1, P0 ;  /* 0x0000000600007211 */ /* 0x000fe400000f0eff */
[----:B-----5:R-:W-:-:S04]  /*0cf0*/  LEA R2, P0, R3, UR4, 0x2 ;  /* 0x0000000403027c11 */ /* 0x020fc8000f8010ff */
[----:B------:R-:W-:Y:S01]  /*0d00*/  LEA.HI.X R3, R3, UR5, R0, 0x2, P0 ;  /* 0x0000000503037c11 */ /* 0x000fe200080f1400 */
[----:B------:R-:W-:-:S05]  /*0d10*/  IMAD.MOV.U32 R0, RZ, RZ, 0x7f800000 ;  /* 0x7f800000ff007424 */ /* 0x000fca00078e00ff */
[----:B------:R4:W-:Y:S03]  /*0d20*/  STG.E desc[UR12][R2.64], R0 ;  /* 0x0000000002007986 */ /* 0x0009e6000c10190c */
.L_x_14:
[----:B------:R-:W-:Y:S05]  /*0d30*/  BSYNC.RECONVERGENT B0 ;  /* 0x0000000000007941 */ /* 0x000fea0003800200 */
.L_x_13:
        /* <DEDUP_REMOVED lines=10> */
.L_x_16:
[----:B------:R-:W-:Y:S05]  /*0de0*/  BSYNC.RECONVERGENT B0 ;  /* 0x0000000000007941 */ /* 0x000fea0003800200 */
.L_x_15:
[----:B------:R-:W-:Y:S05]  /*0df0*/  @P3 EXIT ;  /* 0x000000000000394d */ /* 0x000fea0003800000 */
[----:B------:R-:W5:Y:S01]  /*0e00*/  LDCU.64 UR4, c[0x0][0x420] ;  /* 0x00008400ff0477ac */ /* 0x000f620008000a00 */
[----:B----4-:R-:W-:-:S05]  /*0e10*/  IMAD R0, R20, R16, RZ ;  /* 0x0000001014007224 */ /* 0x010fca00078e02ff */
[----:B------:R-:W-:-:S04]  /*0e20*/  IADD3 R3, P0, PT, R0, R10, RZ ;  /* 0x0000000a00037210 */ /* 0x000fc80007f1e0ff */
[----:B------:R-:W-:Y:S02]  /*0e30*/  LEA.HI.X.SX32 R0, R0, R6, 0x1, P0 ;  /* 0x0000000600007211 */ /* 0x000fe400000f0eff */
[----:B-----5:R-:W-:-:S04]  /*0e40*/  LEA R2, P0, R3, UR4, 0x2 ;  /* 0x0000000403027c11 */ /* 0x020fc8000f8010ff */
[----:B------:R-:W-:Y:S01]  /*0e50*/  LEA.HI.X R3, R3, UR5, R0, 0x2, P0 ;  /* 0x0000000503037c11 */ /* 0x000fe200080f1400 */
[----:B------:R-:W-:-:S05]  /*0e60*/  IMAD.MOV.U32 R0, RZ, RZ, 0x7f800000 ;  /* 0x7f800000ff007424 */ /* 0x000fca00078e00ff */
[----:B------:R-:W-:Y:S01]  /*0e70*/  STG.E desc[UR12][R2.64], R0 ;  /* 0x0000000002007986 */ /* 0x000fe2000c10190c */
[----:B------:R-:W-:Y:S05]  /*0e80*/  EXIT ;  /* 0x000000000000794d */ /* 0x000fea0003800000 */
.L_x_1:
[----:B------:R-:W-:Y:S02]  /*0e90*/  ISETP.NE.AND P0, PT, R245, -0x1, PT ;  /* 0xfffffffff500780c */ /* 0x000fe40003f05270 */
[----:B------:R-:W-:-:S11]  /*0ea0*/  ISETP.NE.AND P2, PT, R12, -0x1, PT ;  /* 0xffffffff0c00780c */ /* 0x000fd60003f45270 */
[----:B------:R-:W1:Y:S08]  /*0eb0*/  @!P0 LDC.64 R6, c[0x0][0x398] ;  /* 0x0000e600ff068b82 */ /* 0x000e700000000a00 */
[----:B------:R-:W2:Y:S01]  /*0ec0*/  @P0 LDC.64 R8, c[0x0][0x3b0] ;  /* 0x0000ec00ff080b82 */ /* 0x000ea20000000a00 */
[----:B-1----:R-:W-:-:S04]  /*0ed0*/  @!P0 IMAD.WIDE.U32 R4, R24, R6, RZ ;  /* 0x0000000618048225 */ /* 0x002fc800078e00ff */
[----:B------:R-:W-:Y:S01]  /*0ee0*/  @!P0 IMAD R14, R24, R7, R5 ;  /* 0x00000007180e8224 */ /* 0x000fe200078e0205 */
[----:B------:R-:W-:Y:S01]  /*0ef0*/  @!P0 MOV R7, R4 ;  /* 0x0000000400078202 */ /* 0x000fe20000000f00 */
[----:B--2---:R-:W-:-:S04]  /*0f00*/  @P0 IMAD.WIDE.U32 R2, R245, R8, RZ ;  /* 0x00000008f5020225 */ /* 0x004fc800078e00ff */
[----:B------:R-:W-:Y:S01]  /*0f10*/  @P0 IMAD R14, R245, R9, R3 ;  /* 0x00000009f50e0224 */ /* 0x000fe200078e0203 */
[----:B------:R-:W-:Y:S01]  /*0f20*/  @P0 MOV R7, R2 ;  /* 0x0000000200070202 */ /* 0x000fe20000000f00 */
[----:B------:R-:W-:Y:S06]  /*0f30*/  @P2 BRA `(.L_x_17) ;  /* 0x0000000000342947 */ /* 0x000fec0003800000 */
[----:B------:R-:W1:Y:S01]  /*0f40*/  LDCU.64 UR4, c[0x0][0x3b8] ;  /* 0x00007700ff0477ac */ /* 0x000e620008000a00 */
[----:B------:R-:W-:Y:S01]  /*0f50*/  SHF.R.S32.HI R0, RZ, 0x1f, R11 ;  /* 0x0000001fff007819 */ /* 0x000fe2000001140b */
[----:B------:R-:W2:Y:S01]  /*0f60*/  LDCU.64 UR6, c[0x0][0x3a0] ;  /* 0x00007400ff0677ac */ /* 0x000ea20008000a00 */
[----:B-1----:R-:W-:Y:S02]  /*0f70*/  MOV R56, UR4 ;  /* 0x0000000400387c02 */ /* 0x002fe40008000f00 */
[----:B------:R-:W-:-:S03]  /*0f80*/  MOV R57, UR5 ;  /* 0x0000000500397c02 */ /* 0x000fc60008000f00 */
[-C--:B------:R-:W-:Y:S02]  /*0f90*/  IMAD R0, R0, R56.reuse, RZ ;  /* 0x0000003800007224 */ /* 0x080fe400078e02ff */
[----:B------:R-:W-:-:S04]  /*0fa0*/  IMAD.WIDE.U32 R2, R11, R56, RZ ;  /* 0x000000380b027225 */ /* 0x000fc800078e00ff */
[----:B------:R-:W-:-:S05]  /*0fb0*/  IMAD R0, R11, R57, R0 ;  /* 0x000000390b007224 */ /* 0x000fca00078e0200 */
[----:B------:R-:W-:-:S03]  /*0fc0*/  IADD3 R3, PT, PT, R3, R0, RZ ;  /* 0x0000000003037210 */ /* 0x000fc60007ffe0ff */
[----:B--2---:R-:W-:-:S04]  /*0fd0*/  IMAD.WIDE.U32 R2, R24, UR6, R2 ;  /* 0x0000000618027c25 */ /* 0x004fc8000f8e0002 */
[----:B------:R-:W-:Y:S01]  /*0fe0*/  IMAD R9, R24, UR7, R3 ;  /* 0x0000000718097c24 */ /* 0x000fe2000f8e0203 */
[----:B------:R-:W-:Y:S01]  /*0ff0*/  MOV R5, R2 ;  /* 0x0000000200057202 */ /* 0x000fe20000000f00 */
[----:B------:R-:W-:Y:S06]  /*1000*/  BRA `(.L_x_18) ;  /* 0x0000000000187947 */ /* 0x000fec0003800000 */
.L_x_17:
[----:B------:R-:W1:Y:S01]  /*1010*/  LDC.64 R56, c[0x0][0x3b8] ;  /* 0x0000ee00ff387b82 */ /* 0x000e620000000a00 */
[----:B------:R-:W-:-:S05]  /*1020*/  IADD3 R2, PT, PT, R11, R12, RZ ;  /* 0x0000000c0b027210 */ /* 0x000fca0007ffe0ff */
[C---:B-1----:R-:W-:Y:S02]  /*1030*/  IMAD R0, R2.reuse, R57, RZ ;  /* 0x0000003902007224 */ /* 0x042fe400078e02ff */
[----:B------:R-:W-:-:S05]  /*1040*/  IMAD.WIDE.U32 R2, R2, R56, RZ ;  /* 0x0000003802027225 */ /* 0x000fca00078e00ff */
[----:B------:R-:W-:Y:S02]  /*1050*/  IADD3 R9, PT, PT, R3, R0, RZ ;  /* 0x0000000003097210 */ /* 0x000fe40007ffe0ff */
[----:B------:R-:W-:-:S07]  /*1060*/  MOV R5, R2 ;  /* 0x0000000200057202 */ /* 0x000fce0000000f00 */
.L_x_18:
[----:B------:R-:W1:Y:S01]  /*1070*/  LDC R6, c[0x0][0x3e8] ;  /* 0x0000fa00ff067b82 */ /* 0x000e620000000800 */
[----:B------:R-:W-:Y:S02]  /*1080*/  IABS R8, R22 ;  /* 0x0000001600087213 */ /* 0x000fe40000000000 */
[----:B-1----:R-:W-:-:S04]  /*1090*/  IABS R4, R6 ;  /* 0x0000000600047213 */ /* 0x002fc80000000000 */
[----:B------:R-:W1:Y:S08]  /*10a0*/  I2F.RP R2, R4 ;  /* 0x0000000400027306 */ /* 0x000e700000209400 */
[----:B-1----:R-:W1:Y:S02]  /*10b0*/  MUFU.RCP R2, R2 ;  /* 0x0000000200027308 */ /* 0x002e640000001000 */
[----:B-1----:R-:W-:-:S06]  /*10c0*/  VIADD R2, R2, 0xffffffe ;  /* 0x0ffffffe02027836 */ /* 0x002fcc0000000000 */
[----:B------:R-:W1:Y:S02]  /*10d0*/  F2I.FTZ.U32.TRUNC.NTZ R3, R2 ;  /* 0x0000000200037305 */ /* 0x000e64000021f000 */
[----:B-1----:R-:W-:Y:S01]  /*10e0*/  IMAD.MOV R0, RZ, RZ, -R3 ;  /* 0x000000ffff007224 */ /* 0x002fe200078e0a03 */
[----:B------:R-:W-:-:S03]  /*10f0*/  MOV R2, RZ ;  /* 0x000000ff00027202 */ /* 0x000fc60000000f00 */
[----:B------:R-:W-:-:S04]  /*1100*/  IMAD R0, R0, R4, RZ ;  /* 0x0000000400007224 */ /* 0x000fc800078e02ff */
[----:B------:R-:W-:-:S04]  /*1110*/  IMAD.HI.U32 R0, R3, R0, R2 ;  /* 0x0000000003007227 */ /* 0x000fc800078e0002 */
[----:B------:R-:W-:-:S04]  /*1120*/  IMAD.MOV.U32 R3, RZ, RZ, R8 ;  /* 0x000000ffff037224 */ /* 0x000fc800078e0008 */
[----:B------:R-:W-:-:S04]  /*1130*/  IMAD.HI.U32 R0, R0, R3, RZ ;  /* 0x0000000300007227 */ /* 0x000fc800078e00ff */
[----:B------:R-:W-:-:S04]  /*1140*/  IMAD.MOV R2, RZ, RZ, -R0 ;  /* 0x000000ffff027224 */ /* 0x000fc800078e0a00 */
[----:B------:R-:W-:-:S05]  /*1150*/  IMAD R2, R4, R2, R3 ;  /* 0x0000000204027224 */ /* 0x000fca00078e0203 */
[----:B------:R-:W-:-:S13]  /*1160*/  ISETP.GT.U32.AND P1, PT, R4, R2, PT ;  /* 0x000000020400720c */ /* 0x000fda0003f24070 */
[-C--:B------:R-:W-:Y:S01]  /*1170*/  @!P1 IADD3 R2, PT, PT, R2, -R4.reuse, RZ ;  /* 0x8000000402029210 */ /* 0x080fe20007ffe0ff */
[----:B------:R-:W-:Y:S01]  /*1180*/  @!P1 VIADD R0, R0, 0x1 ;  /* 0x0000000100009836 */ /* 0x000fe20000000000 */
[----:B------:R-:W-:Y:S02]  /*1190*/  ISETP.NE.AND P1, PT, R6, RZ, PT ;  /* 0x000000ff0600720c */ /* 0x000fe40003f25270 */
[----:B------:R-:W-:Y:S02]  /*11a0*/  ISETP.GE.U32.AND P3, PT, R2, R4, PT ;  /* 0x000000040200720c */ /* 0x000fe40003f66070 */
[----:B------:R-:W-:-:S04]  /*11b0*/  LOP3.LUT R2, R22, R6, RZ, 0x3c, !PT ;  /* 0x0000000616027212 */ /* 0x000fc800078e3cff */
[----:B------:R-:W-:-:S07]  /*11c0*/  ISETP.GE.AND P0, PT, R2, RZ, PT ;  /* 0x000000ff0200720c */ /* 0x000fce0003f06270 */
[----:B------:R-:W-:-:S05]  /*11d0*/  @P3 IADD3 R0, PT, PT, R0, 0x1, RZ ;  /* 0x0000000100003810 */ /* 0x000fca0007ffe0ff */
[----:B------:R-:W-:-:S05]  /*11e0*/  IMAD.MOV.U32 R10, RZ, RZ, R0 ;  /* 0x000000ffff0a7224 */ /* 0x000fca00078e0000 */
[----:B------:R-:W-:Y:S02]  /*11f0*/  @!P0 IADD3 R10, PT, PT, -R10, RZ, RZ ;  /* 0x000000ff0a0a8210 */ /* 0x000fe40007ffe1ff */
[----:B------:R-:W-:Y:S01]  /*1200*/  @!P1 LOP3.LUT R10, RZ, R6, RZ, 0x33, !PT ;  /* 0x00000006ff0a9212 */ /* 0x000fe200078e33ff */
        /* <DEDUP_REMOVED lines=14> */
.L_x_19:
[----:B------:R-:W1:Y:S01]  /*12f0*/  LDC.64 R172, c[0x0][0x3c0] ;  /* 0x0000f000ffac7b82 */ /* 0x000e620000000a00 */
[----:B------:R-:W-:-:S05]  /*1300*/  IADD3 R0, PT, PT, R11, R12, RZ ;  /* 0x0000000c0b007210 */ /* 0x000fca0007ffe0ff */
[C---:B-1----:R-:W-:Y:S02]  /*1310*/  IMAD R4, R0.reuse, R173, RZ ;  /* 0x000000ad00047224 */ /* 0x042fe400078e02ff */
[----:B------:R-:W-:-:S05]  /*1320*/  IMAD.WIDE.U32 R2, R0, R172, RZ ;  /* 0x000000ac00027225 */ /* 0x000fca00078e00ff */
[----:B------:R-:W-:Y:S02]  /*1330*/  IADD3 R6, PT, PT, R3, R4, RZ ;  /* 0x0000000403067210 */ /* 0x000fe40007ffe0ff */
[----:B------:R-:W-:-:S07]  /*1340*/  MOV R8, R2 ;  /* 0x0000000200087202 */ /* 0x000fce0000000f00 */
.L_x_20:
[----:B------:R-:W-:Y:S01]  /*1350*/  IMAD.IADD R246, R13, 0x1, -R23 ;  /* 0x000000010df67824 */ /* 0x000fe200078e0a17 */
[----:B------:R-:W-:Y:S01]  /*1360*/  SHF.R.U32.HI R33, RZ, 0x2, R58 ;  /* 0x00000002ff217819 */ /* 0x000fe2000001163a */
[----:B------:R-:W-:Y:S01]  /*1370*/  IMAD.SHL.U32 R21, R58, 0x8, RZ ;  /* 0x000000083a157824 */ /* 0x000fe200078e00ff */
[----:B------:R-:W1:Y:S01]  /*1380*/  LDCU.64 UR8, c[0x0][0x3c8] ;  /* 0x00007900ff0877ac */ /* 0x000e620008000a00 */
[----:B------:R-:W-:Y:S01]  /*1390*/  SHF.R.S32.HI R0, RZ, 0x1f, R10 ;  /* 0x0000001fff007819 */ /* 0x000fe2000001140a */
[C---:B------:R-:W-:Y:S01]  /*13a0*/  IMAD.SHL.U32 R174, R56.reuse, 0x80, RZ ;  /* 0x0000008038ae7824 */ /* 0x040fe200078e00ff */
[CC--:B------:R-:W-:Y:S01]  /*13b0*/  ISETP.GE.AND P6, PT, R33.reuse, R246.reuse, PT ;  /* 0x000000f62100720c */ /* 0x0c0fe20003fc6270 */
[----:B------:R-:W-:Y:S01]  /*13c0*/  VIADD R31, R33, 0x20 ;  /* 0x00000020211f7836 */ /* 0x000fe20000000000 */
[----:B------:R-:W-:Y:S01]  /*13d0*/  LOP3.LUT R11, R21, 0x18, RZ, 0xc0, !PT ;  /* 0x00000018150b7812 */ /* 0x000fe200078ec0ff */
[----:B------:R-:W2:Y:S01]  /*13e0*/  LDCU.128 UR4, c[0x0][0x3d0] ;  /* 0x00007a00ff0477ac */ /* 0x000ea20008000c00 */
[C---:B------:R-:W-:Y:S01]  /*13f0*/  VIADD R32, R33.reuse, 0x40 ;  /* 0x0000004021207836 */ /* 0x040fe20000000000 */
[C---:B------:R-:W-:Y:S01]  /*1400*/  SHF.L.U64.HI R157, R56.reuse, 0x7, R57 ;  /* 0x00000007389d7819 */ /* 0x040fe20000010239 */
[----:B------:R-:W-:Y:S01]  /*1410*/  VIADD R30, R33, 0x60 ;  /* 0x00000060211e7836 */ /* 0x000fe20000000000 */
[----:B------:R-:W-:Y:S01]  /*1420*/  IADD3 R2, P0, PT, R11, R7, RZ ;  /* 0x000000070b027210 */ /* 0x000fe20007f1e0ff */
[----:B------:R-:W3:Y:S01]  /*1430*/  LDCU.64 UR10, c[0x0][0x388] ;  /* 0x00007100ff0a77ac */ /* 0x000ee20008000a00 */
[----:B------:R-:W-:Y:S01]  /*1440*/  ISETP.GE.AND P4, PT, R31, R246, PT ;  /* 0x000000f61f00720c */ /* 0x000fe20003f86270 */
[----:B------:R-:W-:Y:S01]  /*1450*/  IMAD.SHL.U32 R159, R56, 0x20, RZ ;  /* 0x00000020389f7824 */ /* 0x000fe200078e00ff */
[C---:B------:R-:W-:Y:S01]  /*1460*/  IADD3 R4, P1, PT, R11.reuse, R5, RZ ;  /* 0x000000050b047210 */ /* 0x040fe20007f3e0ff */
[----:B------:R-:W-:Y:S01]  /*1470*/  IMAD.X R3, RZ, RZ, R14, P0 ;  /* 0x000000ffff037224 */ /* 0x000fe200000e060e */
[----:B------:R-:W4:Y:S01]  /*1480*/  @!P6 LDC.64 R12, c[0x0][0x3b0] ;  /* 0x0000ec00ff0ceb82 */ /* 0x000f220000000a00 */
[----:B------:R-:W-:Y:S01]  /*1490*/  IADD3 R8, P0, PT, R11, R8, RZ ;  /* 0x000000080b087210 */ /* 0x000fe20007f1e0ff */
[----:B-1----:R-:W-:Y:S01]  /*14a0*/  IMAD.WIDE.U32 R2, R22, UR8, R2 ;  /* 0x0000000816027c25 */ /* 0x002fe2000f8e0002 */
[----:B------:R-:W-:-:S02]  /*14b0*/  ISETP.GE.AND P5, PT, R32, R246, PT ;  /* 0x000000f62000720c */ /* 0x000fc40003fa6270 */
[----:B------:R-:W-:Y:S01]  /*14c0*/  ISETP.GE.AND P3, PT, R30, R246, PT ;  /* 0x000000f61e00720c */ /* 0x000fe20003f66270 */
[----:B------:R-:W-:Y:S01]  /*14d0*/  IMAD.X R5, RZ, RZ, R9, P1 ;  /* 0x000000ffff057224 */ /* 0x000fe200008e0609 */
[----:B------:R-:W-:Y:S01]  /*14e0*/  SHF.L.U64.HI R156, R56, 0x5, R57 ;  /* 0x00000005389c7819 */ /* 0x000fe20000010239 */
[----:B------:R-:W-:Y:S01]  /*14f0*/  IMAD R3, R22, UR9, R3 ;  /* 0x0000000916037c24 */ /* 0x000fe2000f8e0203 */
[----:B------:R-:W1:Y:S01]  /*1500*/  @!P4 LDC.64 R16, c[0x0][0x3b0] ;  /* 0x0000ec00ff10cb82 */ /* 0x000e620000000a00 */
[C---:B------:R-:W-:Y:S01]  /*1510*/  IMAD.WIDE.U32 R4, R33.reuse, R56, R4 ;  /* 0x0000003821047225 */ /* 0x040fe200078e0004 */
[----:B------:R-:W5:Y:S01]  /*1520*/  LDCU.64 UR8, c[0x0][0x390] ;  /* 0x00007200ff0877ac */ /* 0x000f620008000a00 */
[----:B------:R-:W-:Y:S02]  /*1530*/  SHF.R.U32.HI R158, RZ, 0x1, R58 ;  /* 0x00000001ff9e7819 */ /* 0x000fe4000001163a */
[----:B------:R-:W-:Y:S01]  /*1540*/  IMAD.X R9, RZ, RZ, R6, P0 ;  /* 0x000000ffff097224 */ /* 0x000fe200000e0606 */
[C---:B------:R-:W-:Y:S01]  /*1550*/  LEA R247, P0, R252.reuse, R33, 0x7 ;  /* 0x00000021fcf77211 */ /* 0x040fe200078038ff */
[----:B------:R-:W-:Y:S01]  /*1560*/  IMAD R7, R33, R57, R5 ;  /* 0x0000003921077224 */ /* 0x000fe200078e0205 */
[----:B------:R-:W1:Y:S01]  /*1570*/  @!P6 LDC.64 R22, c[0x0][0x380] ;  /* 0x0000e000ff16eb82 */ /* 0x000e620000000a00 */
[----:B------:R-:W-:Y:S01]  /*1580*/  IMAD.MOV.U32 R6, RZ, RZ, R4 ;  /* 0x000000ffff067224 */ /* 0x000fe200078e0004 */
[----:B------:R-:W-:Y:S01]  /*1590*/  LEA.HI.X R252, R252, RZ, RZ, 0x7, P0 ;  /* 0x000000fffcfc7211 */ /* 0x000fe200000f3cff */
[----:B--2---:R-:W-:-:S02]  /*15a0*/  IMAD R11, R0, UR4, RZ ;  /* 0x00000004000b7c24 */ /* 0x004fc4000f8e02ff */
[----:B------:R-:W-:-:S03]  /*15b0*/  IMAD.WIDE.U32 R6, R10, UR4, R6 ;  /* 0x000000040a067c25 */ /* 0x000fc6000f8e0006 */
[----:B------:R-:W2:Y:S01]  /*15c0*/  S2UR UR4, SR_CgaCtaId ;  /* 0x00000000000479c3 */ /* 0x000ea20000008800 */
[----:B------:R-:W-:Y:S01]  /*15d0*/  IMAD.WIDE.U32 R8, R33, R172, R8 ;  /* 0x000000ac21087225 */ /* 0x000fe200078e0008 */
[----:B---3--:R-:W-:-:S03]  /*15e0*/  LEA R217, P2, R6, UR10, 0x1 ;  /* 0x0000000a06d97c11 */ /* 0x008fc6000f8408ff */
[----:B------:R-:W-:Y:S02]  /*15f0*/  IMAD R0, R0, UR6, RZ ;  /* 0x0000000600007c24 */ /* 0x000fe4000f8e02ff */
[C---:B------:R-:W-:Y:S01]  /*1600*/  IMAD R11, R10.reuse, UR5, R11 ;  /* 0x000000050a0b7c24 */ /* 0x040fe2000f8e020b */
[----:B------:R-:W3:Y:S01]  /*1610*/  @!P4 LDC.64 R24, c[0x0][0x380] ;  /* 0x0000e000ff18cb82 */ /* 0x000ee20000000a00 */
[----:B------:R-:W-:Y:S01]  /*1620*/  IMAD R5, R33, R173, R9 ;  /* 0x000000ad21057224 */ /* 0x000fe200078e0209 */
[----:B------:R-:W-:Y:S01]  /*1630*/  UMOV UR5, 0x400 ;  /* 0x0000040000057882 */ /* 0x000fe20000000000 */
[----:B------:R-:W-:Y:S01]  /*1640*/  IMAD.MOV.U32 R4, RZ, RZ, R8 ;  /* 0x000000ffff047224 */ /* 0x000fe200078e0008 */
[----:B------:R-:W-:Y:S01]  /*1650*/  @!P4 IADD3 R8, P0, PT, R247, 0x20, RZ ;  /* 0x00000020f708c810 */ /* 0x000fe20007f1e0ff */
[----:B------:R-:W-:Y:S02]  /*1660*/  IMAD R9, R10, UR7, R0 ;  /* 0x000000070a097c24 */ /* 0x000fe4000f8e0200 */
[----:B----4-:R-:W-:Y:S01]  /*1670*/  @!P6 IMAD R0, R252, R12, RZ ;  /* 0x0000000cfc00e224 */ /* 0x010fe200078e02ff */
[----:B------:R-:W4:Y:S01]  /*1680*/  @!P3 LDC.64 R14, c[0x0][0x3b0] ;  /* 0x0000ec00ff0ebb82 */ /* 0x000f220000000a00 */
[----:B------:R-:W-:-:S02]  /*1690*/  IMAD.IADD R7, R7, 0x1, R11 ;  /* 0x0000000107077824 */ /* 0x000fc400078e020b */
[----:B------:R-:W-:-:S03]  /*16a0*/  IMAD.WIDE.U32 R4, R10, UR6, R4 ;  /* 0x000000060a047c25 */ /* 0x000fc6000f8e0004 */
[----:B------:R-:W-:Y:S01]  /*16b0*/  LEA.HI.X R216, R6, UR11, R7, 0x1, P2 ;  /* 0x0000000b06d87c11 */ /* 0x000fe200090f0c07 */
[--C-:B------:R-:W-:Y:S01]  /*16c0*/  @!P4 IMAD.MOV.U32 R18, RZ, RZ, R2.reuse ;  /* 0x000000ffff12c224 */ /* 0x100fe200078e0002 */
[----:B-----5:R-:W-:Y:S01]  /*16d0*/  LEA R222, P1, R4, UR8, 0x1 ;  /* 0x0000000804de7c11 */ /* 0x020fe2000f8208ff */
[--C-:B------:R-:W-:Y:S01]  /*16e0*/  @!P4 IMAD.MOV.U32 R19, RZ, RZ, R3.reuse ;  /* 0x000000ffff13c224 */ /* 0x100fe200078e0003 */
[----:B--2---:R-:W-:Y:S01]  /*16f0*/  ULEA UR4, UR4, UR5, 0x18 ;  /* 0x0000000504047291 */ /* 0x004fe2000f8ec0ff */
[--C-:B------:R-:W-:Y:S02]  /*1700*/  @!P5 IMAD.MOV.U32 R26, RZ, RZ, R2.reuse ;  /* 0x000000ffff1ad224 */ /* 0x100fe400078e0002 */
[--C-:B------:R-:W-:Y:S02]  /*1710*/  @!P5 IMAD.MOV.U32 R27, RZ, RZ, R3.reuse ;  /* 0x000000ffff1bd224 */ /* 0x100fe400078e0003 */
[----:B------:R-:W-:Y:S02]  /*1720*/  @!P3 IMAD.MOV.U32 R28, RZ, RZ, R2 ;  /* 0x000000ffff1cb224 */ /* 0x000fe400078e0002 */
[----:B------:R-:W-:-:S02]  /*1730*/  @!P3 IMAD.MOV.U32 R29, RZ, RZ, R3 ;  /* 0x000000ffff1db224 */ /* 0x000fc400078e0003 */
[C---:B------:R-:W-:Y:S02]  /*1740*/  @!P6 IMAD R0, R247.reuse, R13, R0 ;  /* 0x0000000df700e224 */ /* 0x040fe400078e0200 */
[----:B------:R-:W-:Y:S02]  /*1750*/  @!P6 IMAD.WIDE.U32 R2, R247, R12, R2 ;  /* 0x0000000cf702e225 */ /* 0x000fe400078e0002 */
[----:B------:R-:W2:Y:S02]  /*1760*/  @!P5 LDC.64 R12, c[0x0][0x3b0] ;  /* 0x0000ec00ff0cdb82 */ /* 0x000ea40000000a00 */
[----:B------:R-:W-:Y:S02]  /*1770*/  IMAD.IADD R5, R5, 0x1, R9 ;  /* 0x0000000105057824 */ /* 0x000fe400078e0209 */
[----:B------:R-:W-:Y:S01]  /*1780*/  @!P4 IMAD.X R7, RZ, RZ, R252, P0 ;  /* 0x000000ffff07c224 */ /* 0x000fe200000e06fc */
[----:B-1----:R-:W-:Y:S01]  /*1790*/  @!P6 LEA R6, P0, R2, R22, 0x1 ;  /* 0x000000160206e211 */ /* 0x002fe200078008ff */
[----:B------:R-:W-:Y:S01]  /*17a0*/  @!P6 IMAD.IADD R3, R3, 0x1, R0 ;  /* 0x000000010303e824 */ /* 0x000fe200078e0200 */
[----:B------:R-:W-:Y:S01]  /*17b0*/  LEA.HI.X R219, R4, UR9, R5, 0x1, P1 ;  /* 0x0000000904db7c11 */ /* 0x000fe200088f0c05 */
[----:B------:R-:W-:Y:S01]  /*17c0*/  @!P4 IMAD R0, R7, R16, RZ ;  /* 0x000000100700c224 */ /* 0x000fe200078e02ff */
[----:B------:R-:W-:-:S02]  /*17d0*/  LOP3.LUT R4, R21, 0xd8, RZ, 0xc0, !PT ;  /* 0x000000d815047812 */ /* 0x000fc400078ec0ff */
[----:B------:R-:W-:Y:S01]  /*17e0*/  @!P6 LEA.HI.X R7, R2, R23, R3, 0x1, P0 ;  /* 0x000000170207e211 */ /* 0x000fe200000f0c03 */
[C---:B------:R-:W-:Y:S01]  /*17f0*/  @!P4 IMAD R0, R8.reuse, R17, R0 ;  /* 0x000000110800c224 */ /* 0x040fe200078e0200 */
[----:B------:R-:W1:Y:S01]  /*1800*/  @!P3 LDC.64 R22, c[0x0][0x380] ;  /* 0x0000e000ff16bb82 */ /* 0x000e620000000a00 */
[----:B------:R-:W-:Y:S01]  /*1810*/  @!P4 IMAD.WIDE.U32 R2, R8, R16, R18 ;  /* 0x000000100802c225 */ /* 0x000fe200078e0012 */
[----:B------:R-:W-:Y:S02]  /*1820*/  @!P5 IADD3 R8, P1, PT, R247, 0x40, RZ ;  /* 0x00000040f708d810 */ /* 0x000fe40007f3e0ff */
[----:B------:R-:W-:Y:S01]  /*1830*/  LOP3.LUT R4, R4, 0x18, R58, 0x78, !PT ;  /* 0x0000001804047812 */ /* 0x000fe200078e783a */
[----:B------:R-:W-:Y:S01]  /*1840*/  @!P4 IMAD.IADD R0, R3, 0x1, R0 ;  /* 0x000000010300c824 */ /* 0x000fe200078e0200 */
[----:B------:R-:W-:Y:S01]  /*1850*/  @!P3 IADD3 R9, P0, PT, R247, 0x60, RZ ;  /* 0x00000060f709b810 */ /* 0x000fe20007f1e0ff */
[----:B------:R-:W-:Y:S01]  /*1860*/  @!P5 IMAD.X R10, RZ, RZ, R252, P1 ;  /* 0x000000ffff0ad224 */ /* 0x000fe200008e06fc */
[----:B------:R-:W5:Y:S01]  /*1870*/  @!P5 LDC.64 R16, c[0x0][0x380] ;  /* 0x0000e000ff10db82 */ /* 0x000f620000000a00 */
[----:B------:R-:W-:-:S02]  /*1880*/  LOP3.LUT R5, R4, 0x1f20, R21, 0xf8, !PT ;  /* 0x00001f2004057812 */ /* 0x000fc400078ef815 */
[----:B---3--:R-:W-:Y:S02]  /*1890*/  @!P4 LEA R4, P1, R2, R24, 0x1 ;  /* 0x000000180204c211 */ /* 0x008fe400078208ff */
[----:B------:R-:W-:Y:S02]  /*18a0*/  LEA.HI.SX32 R21, R214, 0xffffffff, 0x19 ;  /* 0xffffffffd6157811 */ /* 0x000fe400078fcaff */
[----:B------:R-:W-:Y:S02]  /*18b0*/  LEA R215, R5, UR4, 0x1 ;  /* 0x0000000405d77c11 */ /* 0x000fe4000f8e08ff */
[----:B------:R-:W-:Y:S01]  /*18c0*/  @!P4 LEA.HI.X R5, R2, R25, R0, 0x1, P1 ;  /* 0x000000190205c211 */ /* 0x000fe200008f0c00 */
[----:B------:R-:W-:Y:S01]  /*18d0*/  @!P3 IMAD.X R0, RZ, RZ, R252, P0 ;  /* 0x000000ffff00b224 */ /* 0x000fe200000e06fc */
[----:B------:R-:W-:Y:S01]  /*18e0*/  SHF.R.S32.HI R18, RZ, 0x1f, R21 ;  /* 0x0000001fff127819 */ /* 0x000fe20000011415 */
[----:B------:R-:W-:Y:S01]  /*18f0*/  IMAD R19, R21, -0x80, R20 ;  /* 0xffffff8015137824 */ /* 0x000fe200078e0214 */
[----:B------:R-:W-:Y:S01]  /*1900*/  @!PT LDS RZ, [RZ] ;  /* 0x00000000fffff984 */ /* 0x000fe20000000800 */
[----:B------:R-:W-:Y:S01]  /*1910*/  @!PT LDS RZ, [RZ] ;  /* 0x00000000fffff984 */ /* 0x000fe20000000800 */
[----:B------:R-:W-:Y:S01]  /*1920*/  @!PT LDS RZ, [RZ] ;  /* 0x00000000fffff984 */ /* 0x000fe20000000800 */
[----:B------:R3:W-:Y:S01]  /*1930*/  @!P6 LDGSTS.E.BYPASS.LTC128B.128 [R215], desc[UR12][R6.64] ;  /* 0x0000000006d7efae */ /* 0x0007e2000b981a0c */
[----:B--2---:R-:W-:-:S02]  /*1940*/  @!P5 IMAD R2, R10, R12, RZ ;  /* 0x0000000c0a02d224 */ /* 0x004fc400078e02ff */
[----:B----4-:R-:W-:Y:S01]  /*1950*/  @!P3 IMAD R0, R0, R14, RZ ;  /* 0x0000000e0000b224 */ /* 0x010fe200078e02ff */
[-C--:B------:R-:W-:Y:S01]  /*1960*/  ISETP.GE.AND P6, PT, R33, R19.reuse, PT ;  /* 0x000000132100720c */ /* 0x080fe20003fc6270 */
[----:B------:R2:W-:Y:S01]  /*1970*/  @!P4 LDGSTS.E.BYPASS.LTC128B.128 [R215+0x800], desc[UR12][R4.64] ;  /* 0x0080000004d7cfae */ /* 0x0005e2000b981a0c */
[----:B------:R-:W-:Y:S01]  /*1980*/  ISETP.GE.AND P0, PT, R31, R19, PT ;  /* 0x000000131f00720c */ /* 0x000fe20003f06270 */
[C---:B------:R-:W-:Y:S02]  /*1990*/  @!P5 IMAD R2, R8.reuse, R13, R2 ;  /* 0x0000000d0802d224 */ /* 0x040fe400078e0202 */
[----:B------:R-:W-:Y:S02]  /*19a0*/  @!P3 IMAD R0, R9, R15, R0 ;  /* 0x0000000f0900b224 */ /* 0x000fe400078e0200 */
[----:B---3--:R-:W-:-:S04]  /*19b0*/  @!P5 IMAD.WIDE.U32 R6, R8, R12, R26 ;  /* 0x0000000c0806d225 */ /* 0x008fc800078e001a */
[----:B------:R-:W-:Y:S01]  /*19c0*/  IMAD R8, R157, R21, RZ ;  /* 0x000000159d087224 */ /* 0x000fe200078e02ff */
[----:B-----5:R-:W-:Y:S01]  /*19d0*/  @!P5 LEA R16, P2, R6, R16, 0x1 ;  /* 0x000000100610d211 */ /* 0x020fe200078408ff */
[----:B--2---:R-:W-:-:S04]  /*19e0*/  @!P3 IMAD.WIDE.U32 R4, R9, R14, R28 ;  /* 0x0000000e0904b225 */ /* 0x004fc800078e001c */
[----:B------:R-:W-:Y:S01]  /*19f0*/  @!P5 IMAD.IADD R7, R7, 0x1, R2 ;  /* 0x000000010707d824 */ /* 0x000fe200078e0202 */
[----:B-1----:R-:W-:Y:S01]  /*1a00*/  @!P3 LEA R14, P1, R4, R22, 0x1 ;  /* 0x00000016040eb211 */ /* 0x002fe200078208ff */
[----:B------:R-:W-:Y:S02]  /*1a10*/  @!P3 IMAD.IADD R5, R5, 0x1, R0 ;  /* 0x000000010505b824 */ /* 0x000fe400078e0200 */
[----:B------:R-:W-:Y:S01]  /*1a20*/  IMAD.WIDE.U32 R2, R174, R21, RZ ;  /* 0x00000015ae027225 */ /* 0x000fe200078e00ff */
[----:B------:R-:W-:Y:S02]  /*1a30*/  @!P5 LEA.HI.X R17, R6, R17, R7, 0x1, P2 ;  /* 0x000000110611d211 */ /* 0x000fe400010f0c07 */
[----:B------:R-:W-:Y:S01]  /*1a40*/  @!P3 LEA.HI.X R15, R4, R23, R5, 0x1, P1 ;  /* 0x00000017040fb211 */ /* 0x000fe200008f0c05 */
[----:B------:R-:W-:Y:S01]  /*1a50*/  IMAD R0, R18, R174, R8 ;  /* 0x000000ae12007224 */ /* 0x000fe200078e0208 */
[----:B------:R-:W-:Y:S01]  /*1a60*/  ISETP.GE.AND P2, PT, R32, R19, PT ;  /* 0x000000132000720c */ /* 0x000fe20003f46270 */
[----:B------:R-:W-:Y:S01]  /*1a70*/  IMAD.WIDE.U32 R4, R56, 0x40, RZ ;  /* 0x0000004038047825 */ /* 0x000fe200078e00ff */
[----:B------:R-:W-:Y:S01]  /*1a80*/  @!P6 LEA R10, P1, R2, R217, 0x1 ;  /* 0x000000d9020ae211 */ /* 0x000fe200078208ff */
[----:B------:R1:W-:Y:S01]  /*1a90*/  @!P5 LDGSTS.E.BYPASS.LTC128B.128 [R215+0x1000], desc[UR12][R16.64] ;  /* 0x0100000010d7dfae */ /* 0x0003e2000b981a0c */
[-C--:B------:R-:W-:Y:S01]  /*1aa0*/  ISETP.GE.AND P5, PT, R31, R19.reuse, PT ;  /* 0x000000131f00720c */ /* 0x080fe20003fa6270 */
[----:B------:R-:W-:Y:S01]  /*1ab0*/  IMAD.IADD R3, R3, 0x1, R0 ;  /* 0x0000000103037824 */ /* 0x000fe200078e0200 */
[----:B------:R-:W-:Y:S01]  /*1ac0*/  @!P0 IADD3 R0, P4, PT, R159, R2, RZ ;  /* 0x000000029f008210 */ /* 0x000fe20007f9e0ff */
[----:B------:R-:W-:Y:S01]  /*1ad0*/  @!P3 LDGSTS.E.BYPASS.LTC128B.128 [R215+0x1800], desc[UR12][R14.64] ;  /* 0x018000000ed7bfae */ /* 0x000fe2000b981a0c */
[----:B------:R-:W-:-:S02]  /*1ae0*/  ISETP.GE.AND P3, PT, R30, R19, PT ;  /* 0x000000131e00720c */ /* 0x000fc40003f66270 */
[-CC-:B------:R-:W-:Y:S01]  /*1af0*/  @!P6 LEA.HI.X R11, R2, R216.reuse, R3.reuse, 0x1, P1 ;  /* 0x000000d8020be211 */ /* 0x180fe200008f0c03 */
[----:B------:R-:W-:Y:S01]  /*1b00*/  @!P0 IMAD.X R6, R156, 0x1, R3, P4 ;  /* 0x000000019c068824 */ /* 0x000fe200020e0603 */
[----:B------:R-:W-:Y:S02]  /*1b10*/  ISETP.GE.AND P1, PT, R30, R19, PT ;  /* 0x000000131e00720c */ /* 0x000fe40003f26270 */
[C---:B------:R-:W-:Y:S01]  /*1b20*/  @!P0 LEA R8, P4, R0.reuse, R217, 0x1 ;  /* 0x000000d900088211 */ /* 0x040fe200078808ff */
[----:B------:R2:W-:Y:S03]  /*1b30*/  @!P6 LDGSTS.E.BYPASS.LTC128B.128 [R215+0x2000], desc[UR12][R10.64] ;  /* 0x020000000ad7efae */ /* 0x0005e6000b981a0c */
[----:B------:R-:W-:Y:S01]  /*1b40*/  @!P0 LEA.HI.X R9, R0, R216, R6, 0x1, P4 ;  /* 0x000000d800098211 */ /* 0x000fe200020f0c06 */
[----:B------:R-:W-:Y:S01]  /*1b50*/  IMAD.SHL.U32 R6, R57, 0x40, RZ ;  /* 0x0000004039067824 */ /* 0x000fe200078e00ff */
[----:B------:R-:W-:-:S02]  /*1b60*/  @!P2 IADD3 R0, P4, PT, R2, R4, RZ ;  /* 0x000000040200a210 */ /* 0x000fc40007f9e0ff */
[----:B------:R-:W-:Y:S01]  /*1b70*/  SHF.L.U64.HI R4, R172, 0x7, R173 ;  /* 0x00000007ac047819 */ /* 0x000fe200000102ad */
[----:B------:R3:W-:Y:S01]  /*1b80*/  @!P0 LDGSTS.E.BYPASS.LTC128B.128 [R215+0x2800], desc[UR12][R8.64] ;  /* 0x0280000008d78fae */ /* 0x0007e2000b981a0c */
[----:B------:R-:W-:Y:S01]  /*1b90*/  @!P2 IADD3.X R6, PT, PT, R3, R5, R6, P4, !PT ;  /* 0x000000050306a210 */ /* 0x000fe200027fe406 */
[----:B------:R-:W-:Y:S01]  /*1ba0*/  @!P1 IMAD R5, R57, 0x60, RZ ;  /* 0x0000006039059824 */ /* 0x000fe200078e02ff */
[----:B------:R-:W-:Y:S01]  /*1bb0*/  @!P2 LEA R12, P4, R0, R217, 0x1 ;  /* 0x000000d9000ca211 */ /* 0x000fe200078808ff */
[----:B------:R-:W-:-:S03]  /*1bc0*/  @!P1 IMAD.WIDE.U32 R2, R56, 0x60, R2 ;  /* 0x0000006038029825 */ /* 0x000fc600078e0002 */
[-C--:B------:R-:W-:Y:S01]  /*1bd0*/  @!P2 LEA.HI.X R13, R0, R216.reuse, R6, 0x1, P4 ;  /* 0x000000d8000da211 */ /* 0x080fe200020f0c06 */
[----:B------:R-:W-:Y:S01]  /*1be0*/  @!P1 IMAD.IADD R3, R3, 0x1, R5 ;  /* 0x0000000103039824 */ /* 0x000fe200078e0205 */
[----:B------:R-:W-:Y:S01]  /*1bf0*/  @!P1 LEA R6, P4, R2, R217, 0x1 ;  /* 0x000000d902069211 */ /* 0x000fe200078808ff */
[----:B------:R-:W-:Y:S02]  /*1c00*/  IMAD.SHL.U32 R0, R172, 0x80, RZ ;  /* 0x00000080ac007824 */ /* 0x000fe400078e00ff */
[----:B------:R4:W-:Y:S01]  /*1c10*/  @!P2 LDGSTS.E.BYPASS.LTC128B.128 [R215+0x3000], desc[UR12][R12.64] ;  /* 0x030000000cd7afae */ /* 0x0009e2000b981a0c */
[----:B------:R-:W-:Y:S01]  /*1c20*/  @!P1 LEA.HI.X R7, R2, R216, R3, 0x1, P4 ;  /* 0x000000d802079211 */ /* 0x000fe200020f0c03 */
[----:B------:R-:W-:Y:S01]  /*1c30*/  IMAD R4, R4, R21, RZ ;  /* 0x0000001504047224 */ /* 0x000fe200078e02ff */
[----:B------:R-:W-:Y:S01]  /*1c40*/  ISETP.GE.AND P4, PT, R32, R19, PT ;  /* 0x000000132000720c */ /* 0x000fe20003f86270 */
[----:B-1----:R-:W-:Y:S02]  /*1c50*/  IMAD.SHL.U32 R16, R58, 0x20, RZ ;  /* 0x000000203a107824 */ /* 0x002fe400078e00ff */
[----:B------:R1:W-:Y:S01]  /*1c60*/  @!P1 LDGSTS.E.BYPASS.LTC128B.128 [R215+0x3800], desc[UR12][R6.64] ;  /* 0x0380000006d79fae */ /* 0x0003e2000b981a0c */
[----:B------:R-:W-:-:S02]  /*1c70*/  IMAD R18, R18, R0, R4 ;  /* 0x0000000012127224 */ /* 0x000fc400078e0204 */
[----:B------:R-:W-:Y:S01]  /*1c80*/  IMAD.WIDE.U32 R2, R0, R21, RZ ;  /* 0x0000001500027225 */ /* 0x000fe200078e00ff */
[----:B------:R-:W0:Y:S01]  /*1c90*/  LDGDEPBAR ;  /* 0x00000000000079af */ /* 0x000e220000000000 */
[----:B--2---:R-:W-:Y:S02]  /*1ca0*/  LOP3.LUT R10, R16, 0xc0, RZ, 0xc0, !PT ;  /* 0x000000c0100a7812 */ /* 0x004fe400078ec0ff */
[----:B------:R-:W-:Y:S01]  /*1cb0*/  IMAD.WIDE.U32 R4, R172, 0x40, RZ ;  /* 0x00000040ac047825 */ /* 0x000fe200078e00ff */
[----:B------:R-:W-:-:S03]  /*1cc0*/  LOP3.LUT R208, R16, 0x120, RZ, 0xc0, !PT ;  /* 0x0000012010d07812 */ /* 0x000fc600078ec0ff */
[----:B------:R-:W-:Y:S01]  /*1cd0*/  IMAD.SHL.U32 R0, R173, 0x40, RZ ;  /* 0x00000040ad007824 */ /* 0x000fe200078e00ff */
[----:B------:R-:W-:Y:S01]  /*1ce0*/  @!P4 IADD3 R14, P0, PT, R2, R4, RZ ;  /* 0x00000004020ec210 */ /* 0x000fe20007f1e0ff */
[C---:B---3--:R-:W-:Y:S02]  /*1cf0*/  IMAD.SHL.U32 R8, R58.reuse, 0x4, RZ ;  /* 0x000000043a087824 */ /* 0x048fe400078e00ff */
[----:B------:R-:W-:Y:S02]  /*1d00*/  IMAD.IADD R3, R3, 0x1, R18 ;  /* 0x0000000103037824 */ /* 0x000fe400078e0212 */
[----:B------:R-:W-:Y:S01]  /*1d10*/  IMAD.SHL.U32 R17, R58, 0x10, RZ ;  /* 0x000000103a117824 */ /* 0x000fe200078e00ff */
[----:B------:R-:W-:Y:S02]  /*1d20*/  LOP3.LUT R10, R10, 0x18, R8, 0xf8, !PT ;  /* 0x000000180a0a7812 */ /* 0x000fe400078ef808 */
[----:B------:R-:W-:Y:S01]  /*1d30*/  @!P4 IADD3.X R15, PT, PT, R3, R5, R0, P0, !PT ;  /* 0x00000005030fc210 */ /* 0x000fe200007fe400 */
[----:B------:R-:W-:Y:S01]  /*1d40*/  @!P3 IMAD R0, R173, 0x60, RZ ;  /* 0x00000060ad00b824 */ /* 0x000fe200078e02ff */
[----:B------:R-:W-:Y:S01]  /*1d50*/  @!P6 LEA R8, P1, R2, R222, 0x1 ;  /* 0x000000de0208e211 */ /* 0x000fe200078208ff */
[----:B------:R-:W-:Y:S01]  /*1d60*/  @!P3 IMAD.WIDE.U32 R4, R172, 0x60, R2 ;  /* 0x00000060ac04b825 */ /* 0x000fe200078e0002 */
[----:B----4-:R-:W-:-:S02]  /*1d70*/  LOP3.LUT R13, R17, 0x100, RZ, 0xc0, !PT ;  /* 0x00000100110d7812 */ /* 0x010fc400078ec0ff */
[----:B------:R-:W-:Y:S01]  /*1d80*/  @!P6 LEA.HI.X R9, R2, R219, R3, 0x1, P1 ;  /* 0x000000db0209e211 */ /* 0x000fe200008f0c03 */
[----:B------:R-:W-:-:S04]  /*1d90*/  DEPBAR.LE SB0, 0x0 ;  /* 0x000080000000791a */ /* 0x000fc80000000000 */
[----:B------:R-:W-:Y:S01]  /*1da0*/  BAR.SYNC.DEFER_BLOCKING 0x0 ;  /* 0x0000000000007b1d */ /* 0x000fe20000010000 */
[----:B-1----:R-:W-:Y:S02]  /*1db0*/  @!P5 LEA R7, P0, R172, R2, 0x5 ;  /* 0x00000002ac07d211 */ /* 0x002fe400078028ff */
[----:B------:R-:W-:Y:S02]  /*1dc0*/  LOP3.LUT R13, R13, 0x20, R16, 0xf8, !PT ;  /* 0x000000200d0d7812 */ /* 0x000fe400078ef810 */
[----:B------:R-:W-:Y:S02]  /*1dd0*/  LOP3.LUT R11, R10, 0x8, R58, 0x78, !PT ;  /* 0x000000080a0b7812 */ /* 0x000fe400078e783a */
[----:B------:R-:W-:Y:S01]  /*1de0*/  @!P5 LEA.HI.X R12, R172, R3, R173, 0x5, P0 ;  /* 0x00000003ac0cd211 */ /* 0x000fe200000f2cad */
[----:B------:R-:W-:Y:S01]  /*1df0*/  @!P3 IMAD.IADD R3, R5, 0x1, R0 ;  /* 0x000000010503b824 */ /* 0x000fe200078e0200 */
[----:B------:R-:W-:Y:S01]  /*1e00*/  LOP3.LUT R158, R10, 0x8, R158, 0x78, !PT ;  /* 0x000000080a9e7812 */ /* 0x000fe200078e789e */
[----:B------:R-:W-:Y:S01]  /*1e10*/  IMAD.IADD R0, R11, 0x1, R13 ;  /* 0x000000010b007824 */ /* 0x000fe200078e020d */
[----:B------:R-:W-:-:S02]  /*1e20*/  @!P3 LEA R10, P0, R4, R222, 0x1 ;  /* 0x000000de040ab211 */ /* 0x000fc400078008ff */
[CC--:B------:R-:W-:Y:S02]  /*1e30*/  @!P5 LEA R2, P2, R7.reuse, R222.reuse, 0x1 ;  /* 0x000000de0702d211 */ /* 0x0c0fe400078408ff */
[-C--:B------:R-:W-:Y:S02]  /*1e40*/  @!P3 LEA.HI.X R11, R4, R219.reuse, R3, 0x1, P0 ;  /* 0x000000db040bb211 */ /* 0x080fe400000f0c03 */
[-C--:B------:R-:W-:Y:S02]  /*1e50*/  @!P5 LEA.HI.X R3, R7, R219.reuse, R12, 0x1, P2 ;  /* 0x000000db0703d211 */ /* 0x080fe400010f0c0c */
[----:B------:R-:W-:Y:S02]  /*1e60*/  LOP3.LUT R4, R17, 0x3e00, RZ, 0xc0, !PT ;  /* 0x00003e0011047812 */ /* 0x000fe400078ec0ff */
[----:B------:R-:W-:Y:S02]  /*1e70*/  @!P4 LEA R6, P1, R14, R222, 0x1 ;  /* 0x000000de0e06c211 */ /* 0x000fe400078208ff */
[----:B------:R-:W-:Y:S01]  /*1e80*/  LEA R209, R0, UR4, 0x1 ;  /* 0x0000000400d17c11 */ /* 0x000fe2000f8e08ff */
[----:B------:R-:W-:Y:S01]  /*1e90*/  @!PT LDS RZ, [RZ] ;  /* 0x00000000fffff984 */ /* 0x000fe20000000800 */
[----:B------:R-:W-:Y:S01]  /*1ea0*/  @!PT LDS RZ, [RZ] ;  /* 0x00000000fffff984 */ /* 0x000fe20000000800 */
[----:B------:R-:W-:Y:S01]  /*1eb0*/  @!PT LDS RZ, [RZ] ;  /* 0x00000000fffff984 */ /* 0x000fe20000000800 */
[----:B------:R-:W-:Y:S01]  /*1ec0*/  @!P6 LDGSTS.E.BYPASS.LTC128B.128 [R215+0x4000], desc[UR12][R8.64] ;  /* 0x0400000008d7efae */ /* 0x000fe2000b981a0c */
[----:B------:R-:W-:Y:S01]  /*1ed0*/  @!P4 LEA.HI.X R7, R14, R219, R15, 0x1, P1 ;  /* 0x000000db0e07c211 */ /* 0x000fe200008f0c0f */
[----:B------:R-:W-:Y:S01]  /*1ee0*/  IMAD.MOV.U32 R0, RZ, RZ, 0x20 ;  /* 0x00000020ff007424 */ /* 0x000fe200078e00ff */
[----:B------:R-:W-:Y:S01]  /*1ef0*/  LOP3.LUT P0, RZ, R58, 0x4, RZ, 0xc0, !PT ;  /* 0x000000043aff7812 */ /* 0x000fe2000780c0ff */
[----:B------:R-:W-:Y:S03]  /*1f00*/  @P6 STS.128 [R215+0x4000], RZ ;  /* 0x004000ffd7006388 */ /* 0x000fe60000000c00 */
[----:B------:R-:W-:Y:S01]  /*1f10*/  SEL R0, R0, 0xffffffe0, !P0 ;  /* 0xffffffe000007807 */ /* 0x000fe20004000000 */
[----:B------:R-:W-:Y:S04]  /*1f20*/  @P5 STS.128 [R215+0x4800], RZ ;  /* 0x004800ffd7005388 */ /* 0x000fe80000000c00 */
[----:B------:R-:W-:Y:S01]  /*1f30*/  @!PT LDS RZ, [RZ] ;  /* 0x00000000fffff984 */ /* 0x000fe20000000800 */
[----:B------:R-:W-:Y:S01]  /*1f40*/  @!PT LDS RZ, [RZ] ;  /* 0x00000000fffff984 */ /* 0x000fe20000000800 */
[----:B------:R-:W-:Y:S01]  /*1f50*/  @!PT LDS RZ, [RZ] ;  /* 0x00000000fffff984 */ /* 0x000fe20000000800 */
[----:B------:R1:W-:Y:S01]  /*1f60*/  @!P5 LDGSTS.E.BYPASS.LTC128B.128 [R215+0x4800], desc[UR12][R2.64] ;  /* 0x0480000002d7dfae */ /* 0x0003e2000b981a0c */
[----:B------:R-:W-:-:S03]  /*1f70*/  IMAD.IADD R211, R209, 0x1, R0 ;  /* 0x00000001d1d37824 */ /* 0x000fc600078e0200 */
[----:B------:R-:W-:Y:S04]  /*1f80*/  @P4 STS.128 [R215+0x5000], RZ ;  /* 0x005000ffd7004388 */ /* 0x000fe80000000c00 */
[----:B------:R-:W-:Y:S01]  /*1f90*/  @!PT LDS RZ, [RZ] ;  /* 0x00000000fffff984 */ /* 0x000fe20000000800 */
[----:B------:R-:W-:Y:S01]  /*1fa0*/  @!PT LDS RZ, [RZ] ;  /* 0x00000000fffff984 */ /* 0x000fe20000000800 */
[----:B------:R-:W-:Y:S01]  /*1fb0*/  @!PT LDS RZ, [RZ] ;  /* 0x00000000fffff984 */ /* 0x000fe20000000800 */
[----:B------:R2:W-:Y:S04]  /*1fc0*/  @!P4 LDGSTS.E.BYPASS.LTC128B.128 [R215+0x5000], desc[UR12][R6.64] ;  /* 0x0500000006d7cfae */ /* 0x0005e8000b981a0c */
[----:B------:R-:W-:Y:S04]  /*1fd0*/  @P3 STS.128 [R215+0x5800], RZ ;  /* 0x005800ffd7003388 */ /* 0x000fe80000000c00 */
[----:B------:R-:W-:Y:S01]  /*1fe0*/  @!PT LDS RZ, [RZ] ;  /* 0x00000000fffff984 */ /* 0x000fe20000000800 */
[----:B------:R-:W-:Y:S01]  /*1ff0*/  @!PT LDS RZ, [RZ] ;  /* 0x00000000fffff984 */ /* 0x000fe20000000800 */
[----:B------:R-:W-:Y:S01]  /*2000*/  @!PT LDS RZ, [RZ] ;  /* 0x00000000fffff984 */ /* 0x000fe20000000800 */
[----:B------:R3:W-:Y:S04]  /*2010*/  @!P3 LDGSTS.E.BYPASS.LTC128B.128 [R215+0x5800], desc[UR12][R10.64] ;  /* 0x058000000ad7bfae */ /* 0x0007e8000b981a0c */
[----:B------:R-:W-:Y:S04]  /*2020*/  LDSM.16.M88.4 R12, [R209+0x2000] ;  /* 0x00200000d10c783b */ /* 0x000fe80000000200 */
[----:B------:R-:W-:Y:S01]  /*2030*/  LDSM.16.M88.4 R24, [R209+0x3c00] ;  /* 0x003c0000d118783b */ /* 0x000fe20000000200 */
[----:B-1----:R-:W-:-:S03]  /*2040*/  IADD3 R2, PT, PT, R158, R208, R4 ;  /* 0x000000d09e027210 */ /* 0x002fc60007ffe004 */
[----:B------:R-:W-:Y:S01]  /*2050*/  LDSM.16.M88.4 R48, [R209+0x2400] ;  /* 0x00240000d130783b */ /* 0x000fe20000000200 */
[----:B------:R-:W-:-:S03]  /*2060*/  LEA R212, R2, UR4, 0x1 ;  /* 0x0000000402d47c11 */ /* 0x000fc6000f8e08ff */
[----:B------:R-:W-:Y:S01]  /*2070*/  LDSM.16.M88.4 R44, [R209+0x2800] ;  /* 0x00280000d12c783b */ /* 0x000fe20000000200 */
[----:B------:R-:W-:-:S03]  /*2080*/  IMAD.SHL.U32 R2, R58, 0x2, RZ ;  /* 0x000000023a027824 */ /* 0x000fc600078e00ff */
[----:B--2---:R-:W1:Y:S01]  /*2090*/  LDSM.16.M88.4 R4, [R212+0x1000] ;  /* 0x00100000d404783b */ /* 0x004e620000000200 */
[----:B------:R-:W-:Y:S01]  /*20a0*/  IMAD.IADD R213, R212, 0x1, R0 ;  /* 0x00000001d4d57824 */ /* 0x000fe200078e0200 */
[----:B------:R-:W-:Y:S02]  /*20b0*/  LOP3.LUT R2, R2, 0x6, RZ, 0xc0, !PT ;  /* 0x0000000602027812 */ /* 0x000fe400078ec0ff */
[----:B------:R-:W-:Y:S03]  /*20c0*/  LDSM.16.M88.4 R40, [R209+0x2c00] ;  /* 0x002c0000d128783b */ /* 0x000fe60000000200 */
[----:B------:R-:W-:Y:S01]  /*20d0*/  IMAD R2, R21, 0x80, R2 ;  /* 0x0000008015027824 */ /* 0x000fe200078e0202 */
[----:B---3--:R-:W2:Y:S03]  /*20e0*/  LDSM.16.M88.4 R8, [R212] ;  /* 0x00000000d408783b */ /* 0x008ea60000000200 */
[C---:B------:R-:W-:Y:S01]  /*20f0*/  VIADD R3, R2.reuse, 0x1 ;  /* 0x0000000102037836 */ /* 0x040fe20000000000 */
[----:B------:R-:W3:Y:S01]  /*2100*/  LDSM.16.M88.4 R36, [R209+0x3000] ;  /* 0x00300000d124783b */ /* 0x000ee20000000200 */
[----:B------:R-:W-:-:S03]  /*2110*/  ISETP.GE.AND P4, PT, R2, R20, PT ;  /* 0x000000140200720c */ /* 0x000fc60003f86270 */
[----:B------:R-:W4:Y:S01]  /*2120*/  LDSM.16.M88.4 R32, [R209+0x3400] ;  /* 0x00340000d120783b */ /* 0x000f220000000200 */
[-C--:B------:R-:W-:Y:S01]  /*2130*/  ISETP.GE.AND P3, PT, R3, R20.reuse, PT ;  /* 0x000000140300720c */ /* 0x080fe20003f66270 */
[C---:B------:R-:W-:Y:S02]  /*2140*/  VIADD R3, R2.reuse, 0x8 ;  /* 0x0000000802037836 */ /* 0x040fe40000000000 */
[----:B------:R-:W5:Y:S03]  /*2150*/  LDSM.16.M88.4 R28, [R209+0x3800] ;  /* 0x00380000d11c783b */ /* 0x000f660000000200 */
[----:B------:R-:W-:Y:S01]  /*2160*/  ISETP.GE.AND P2, PT, R3, R20, PT ;  /* 0x000000140300720c */ /* 0x000fe20003f46270 */
[----:B------:R-:W-:Y:S01]  /*2170*/  LDSM.16.M88.4 R164, [R211+0x3c00] ;  /* 0x003c0000d3a4783b */ /* 0x000fe20000000200 */
[----:B------:R-:W-:-:S03]  /*2180*/  VIADD R3, R2, 0x18 ;  /* 0x0000001802037836 */ /* 0x000fc60000000000 */
[----:B------:R-:W-:Y:S02]  /*2190*/  LDSM.16.M88.4 R16, [R213] ;  /* 0x00000000d510783b */ /* 0x000fe40000000200 */
[----:B------:R-:W-:Y:S01]  /*21a0*/  ISETP.GE.AND P5, PT, R3, R20, PT ;  /* 0x000000140300720c */ /* 0x000fe20003fa6270 */
[----:B------:R-:W-:Y:S01]  /*21b0*/  VIADD R3, R2, 0x19 ;  /* 0x0000001902037836 */ /* 0x000fe20000000000 */
[----:B------:R-:W-:Y:S04]  /*21c0*/  LDSM.16.M88.4 R52, [R211+0x2000] ;  /* 0x00200000d334783b */ /* 0x000fe80000000200 */
[----:B------:R-:W-:Y:S01]  /*21d0*/  LDSM.16.M88.4 R60, [R211+0x2400] ;  /* 0x00240000d33c783b */ /* 0x000fe20000000200 */
[-C--:B-1----:R-:W-:Y:S03]  /*21e0*/  HMMA.16816.F32 R72, R4, R12.reuse, RZ ;  /* 0x0000000c0448723c */ /* 0x082fe600000018ff */
[----:B------:R-:W-:Y:S04]  /*21f0*/  LDSM.16.M88.4 R132, [R211+0x3400] ;  /* 0x00340000d384783b */ /* 0x000fe80000000200 */
[----:B------:R-:W-:Y:S01]  /*2200*/  LDSM.16.M88.4 R160, [R211+0x3800] ;  /* 0x00380000d3a0783b */ /* 0x000fe20000000200 */
[----:B--2---:R-:W-:Y:S03]  /*2210*/  HMMA.16816.F32 R64, R8, R12, RZ ;  /* 0x0000000c0840723c */ /* 0x004fe600000018ff */
[----:B------:R-:W-:Y:S04]  /*2220*/  LDSM.16.M88.4 R68, [R211+0x2800] ;  /* 0x00280000d344783b */ /* 0x000fe80000000200 */
[----:B------:R-:W-:Y:S01]  /*2230*/  LDSM.16.M88.4 R84, [R211+0x2c00] ;  /* 0x002c0000d354783b */ /* 0x000fe20000000200 */
[-C--:B------:R-:W-:Y:S03]  /*2240*/  HMMA.16816.F32 R76, R4, R14.reuse, RZ ;  /* 0x0000000e044c723c */ /* 0x080fe600000018ff */
[----:B------:R-:W-:Y:S04]  /*2250*/  LDSM.16.M88.4 R96, [R211+0x3000] ;  /* 0x00300000d360783b */ /* 0x000fe80000000200 */
[----:B------:R-:W0:Y:S01]  /*2260*/  LDGDEPBAR ;  /* 0x00000000000079af */ /* 0x000e220000000000 */
[----:B------:R-:W-:Y:S03]  /*2270*/  HMMA.16816.F32 R80, R8, R14, RZ ;  /* 0x0000000e0850723c */ /* 0x000fe600000018ff */
[----:B------:R-:W1:Y:S05]  /*2280*/  LDSM.16.M88.4 R12, [R213+0x1000] ;  /* 0x00100000d50c783b */ /* 0x000e6a0000000200 */
[C---:B------:R-:W-:Y:S08]  /*2290*/  HMMA.16816.F32 R100, R4.reuse, R24, RZ ;  /* 0x000000180464723c */ /* 0x040ff000000018ff */
[----:B------:R-:W-:Y:S01]  /*22a0*/  HMMA.16816.F32 R88, R4, R48, RZ ;  /* 0x000000300458723c */ /* 0x000fe200000018ff */
[----:B------:R-:W-:-:S07]  /*22b0*/  DEPBAR.LE SB0, 0x0 ;  /* 0x000080000000791a */ /* 0x000fce0000000000 */
[C---:B------:R-:W-:Y:S08]  /*22c0*/  HMMA.16816.F32 R92, R4.reuse, R44, RZ ;  /* 0x0000002c045c723c */ /* 0x040ff000000018ff */
[C---:B------:R-:W-:Y:S08]  /*22d0*/  HMMA.16816.F32 R116, R4.reuse, R40, RZ ;  /* 0x000000280474723c */ /* 0x040ff000000018ff */
[C---:B---3--:R-:W-:Y:S08]  /*22e0*/  HMMA.16816.F32 R112, R4.reuse, R36, RZ ;  /* 0x000000240470723c */ /* 0x048ff000000018ff */
[C---:B----4-:R-:W-:Y:S08]  /*22f0*/  HMMA.16816.F32 R108, R4.reuse, R32, RZ ;  /* 0x00000020046c723c */ /* 0x050ff000000018ff */
[C---:B-----5:R-:W-:Y:S08]  /*2300*/  HMMA.16816.F32 R104, R4.reuse, R28, RZ ;  /* 0x0000001c0468723c */ /* 0x060ff000000018ff */
[C---:B------:R-:W-:Y:S08]  /*2310*/  HMMA.16816.F32 R120, R4.reuse, R50, RZ ;  /* 0x000000320478723c */ /* 0x040ff000000018ff */
[C---:B------:R-:W-:Y:S08]  /*2320*/  HMMA.16816.F32 R124, R4.reuse, R46, RZ ;  /* 0x0000002e047c723c */ /* 0x040ff000000018ff */
[C---:B------:R-:W-:Y:S08]  /*2330*/  HMMA.16816.F32 R128, R4.reuse, R42, RZ ;  /* 0x0000002a0480723c */ /* 0x040ff000000018ff */
[C---:B------:R-:W-:Y:S08]  /*2340*/  HMMA.16816.F32 R136, R4.reuse, R38, RZ ;  /* 0x000000260488723c */ /* 0x040ff000000018ff */
[C---:B------:R-:W-:Y:S08]  /*2350*/  HMMA.16816.F32 R140, R4.reuse, R34, RZ ;  /* 0x00000022048c723c */ /* 0x040ff000000018ff */
[C---:B------:R-:W-:Y:S08]  /*2360*/  HMMA.16816.F32 R152, R4.reuse, R30, RZ ;  /* 0x0000001e0498723c */ /* 0x040ff000000018ff */
[----:B------:R-:W-:Y:S08]  /*2370*/  HMMA.16816.F32 R144, R4, R26, RZ ;  /* 0x0000001a0490723c */ /* 0x000ff000000018ff */
[----:B-1----:R-:W-:Y:S08]  /*2380*/  HMMA.16816.F32 R4, R12, R164, R100 ;  /* 0x000000a40c04723c */ /* 0x002ff00000001864 */
[C---:B------:R-:W-:Y:S08]  /*2390*/  HMMA.16816.F32 R148, R8.reuse, R48, RZ ;  /* 0x000000300894723c */ /* 0x040ff000000018ff */
[C---:B------:R-:W-:Y:S03]  /*23a0*/  HMMA.16816.F32 R48, R8.reuse, R50, RZ ;  /* 0x000000320830723c */ /* 0x040fe600000018ff */
[----:B------:R1:W-:Y:S04]  /*23b0*/  STL.64 [R1], R4 ;  /* 0x0000000401007387 */ /* 0x0003e80000100a00 */
[----:B------:R2:W-:Y:S01]  /*23c0*/  STL.64 [R1+0x8], R6 ;  /* 0x0000080601007387 */ /* 0x0005e20000100a00 */
[C---:B------:R-:W-:Y:S08]  /*23d0*/  HMMA.16816.F32 R168, R8.reuse, R44, RZ ;  /* 0x0000002c08a8723c */ /* 0x040ff000000018ff */
[C---:B------:R-:W-:Y:S08]  /*23e0*/  HMMA.16816.F32 R176, R8.reuse, R46, RZ ;  /* 0x0000002e08b0723c */ /* 0x040ff000000018ff */
[----:B------:R-:W-:Y:S01]  /*23f0*/  HMMA.16816.F32 R180, R8, R40, RZ ;  /* 0x0000002808b4723c */ /* 0x000fe200000018ff */
[----:B-1----:R-:W-:-:S07]  /*2400*/  VIADD R5, R2, 0x10 ;  /* 0x0000001002057836 */ /* 0x002fce0000000000 */
[C---:B------:R-:W-:Y:S01]  /*2410*/  HMMA.16816.F32 R188, R8.reuse, R42, RZ ;  /* 0x0000002a08bc723c */ /* 0x040fe200000018ff */
[C---:B------:R-:W-:Y:S02]  /*2420*/  VIADD R4, R2.reuse, 0x11 ;  /* 0x0000001102047836 */ /* 0x040fe40000000000 */
[----:B--2---:R-:W-:Y:S01]  /*2430*/  VIADD R6, R2, 0x9 ;  /* 0x0000000902067836 */ /* 0x004fe20000000000 */
[-C--:B------:R-:W-:Y:S02]  /*2440*/  ISETP.GE.AND P0, PT, R5, R20.reuse, PT ;  /* 0x000000140500720c */ /* 0x080fe40003f06270 */
[-C--:B------:R-:W-:Y:S02]  /*2450*/  ISETP.GE.AND P6, PT, R4, R20.reuse, PT ;  /* 0x000000140400720c */ /* 0x080fe40003fc6270 */
[----:B------:R-:W-:Y:S01]  /*2460*/  HMMA.16816.F32 R192, R8, R36, RZ ;  /* 0x0000002408c0723c */ /* 0x000fe200000018ff */
[----:B------:R-:W-:-:S07]  /*2470*/  ISETP.GE.AND P1, PT, R6, R20, PT ;  /* 0x000000140600720c */ /* 0x000fce0003f26270 */
[C---:B------:R-:W-:Y:S08]  /*2480*/  HMMA.16816.F32 R196, R8.reuse, R38, RZ ;  /* 0x0000002608c4723c */ /* 0x040ff000000018ff */
[C---:B------:R-:W-:Y:S08]  /*2490*/  HMMA.16816.F32 R204, R8.reuse, R32, RZ ;  /* 0x0000002008cc723c */ /* 0x040ff000000018ff */
[C---:B------:R-:W-:Y:S08]  /*24a0*/  HMMA.16816.F32 R224, R8.reuse, R34, RZ ;  /* 0x0000002208e0723c */ /* 0x040ff000000018ff */
[C---:B------:R-:W-:Y:S08]  /*24b0*/  HMMA.16816.F32 R228, R8.reuse, R28, RZ ;  /* 0x0000001c08e4723c */ /* 0x040ff000000018ff */
[C---:B------:R-:W-:Y:S08]  /*24c0*/  HMMA.16816.F32 R236, R8.reuse, R30, RZ ;  /* 0x0000001e08ec723c */ /* 0x040ff000000018ff */
[C---:B------:R-:W-:Y:S08]  /*24d0*/  HMMA.16816.F32 R232, R8.reuse, R24, RZ ;  /* 0x0000001808e8723c */ /* 0x040ff000000018ff */
[----:B------:R-:W-:Y:S08]  /*24e0*/  HMMA.16816.F32 R240, R8, R26, RZ ;  /* 0x0000001a08f0723c */ /* 0x000ff000000018ff */
[-C--:B------:R-:W-:Y:S08]  /*24f0*/  HMMA.16816.F32 R24, R16, R52.reuse, R64 ;  /* 0x000000341018723c */ /* 0x080ff00000001840 */
[C---:B------:R-:W-:Y:S08]  /*2500*/  HMMA.16816.F32 R8, R12.reuse, R52, R72 ;  /* 0x000000340c08723c */ /* 0x040ff00000001848 */
[----:B------:R-:W-:Y:S03]  /*2510*/  HMMA.16816.F32 R28, R12, R54, R76 ;  /* 0x000000360c1c723c */ /* 0x000fe6000000184c */
[----:B------:R-:W-:-:S02]  /*2520*/  FSEL R73, R24, -INF , !P4 ;  /* 0xff80000018497808 */ /* 0x000fc40006000000 */
[----:B------:R-:W-:-:S03]  /*2530*/  FSEL R72, R25, -INF , !P3 ;  /* 0xff80000019487808 */ /* 0x000fc60005800000 */
[----:B------:R-:W-:Y:S03]  /*2540*/  HMMA.16816.F32 R52, R16, R54, R80 ;  /* 0x000000361034723c */ /* 0x000fe60000001850 */
[----:B------:R-:W-:Y:S02]  /*2550*/  FSEL R103, R8, -INF , !P4 ;  /* 0xff80000008677808 */ /* 0x000fe40006000000 */
[----:B------:R-:W-:-:S03]  /*2560*/  FSEL R101, R9, -INF , !P3 ;  /* 0xff80000009657808 */ /* 0x000fc60005800000 */
[----:B------:R-:W-:Y:S01]  /*2570*/  HMMA.16816.F32 R32, R12, R60, R88 ;  /* 0x0000003c0c20723c */ /* 0x000fe20000001858 */
[----:B------:R-:W-:Y:S02]  /*2580*/  FSEL R91, R26, -INF , !P4 ;  /* 0xff8000001a5b7808 */ /* 0x000fe40006000000 */
[----:B------:R-:W-:-:S05]  /*2590*/  FSEL R90, R27, -INF , !P3 ;  /* 0xff8000001b5a7808 */ /* 0x000fca0005800000 */
[C---:B------:R-:W-:Y:S01]  /*25a0*/  HMMA.16816.F32 R184, R12.reuse, R132, R108 ;  /* 0x000000840cb8723c */ /* 0x040fe2000000186c */
[----:B------:R-:W-:Y:S02]  /*25b0*/  FSEL R108, R10, -INF , !P4 ;  /* 0xff8000000a6c7808 */ /* 0x000fe40006000000 */
[-C--:B------:R-:W-:Y:S01]  /*25c0*/  ISETP.GE.AND P4, PT, R3, R20.reuse, PT ;  /* 0x000000140300720c */ /* 0x080fe20003f86270 */
[----:B------:R-:W-:Y:S01]  /*25d0*/  VIADD R3, R2, 0x20 ;  /* 0x0000002002037836 */ /* 0x000fe20000000000 */
[----:B------:R-:W-:Y:S02]  /*25e0*/  FSEL R83, R54, -INF , !P2 ;  /* 0xff80000036537808 */ /* 0x000fe40005000000 */
[----:B------:R-:W-:Y:S01]  /*25f0*/  FSEL R58, R52, -INF , !P2 ;  /* 0xff800000343a7808 */ /* 0x000fe20005000000 */
[----:B------:R-:W-:Y:S01]  /*2600*/  HMMA.16816.F32 R200, R12, R160, R104 ;  /* 0x000000a00cc8723c */ /* 0x000fe20000001868 */
[----:B------:R-:W-:Y:S02]  /*2610*/  FSEL R106, R11, -INF , !P3 ;  /* 0xff8000000b6a7808 */ /* 0x000fe40005800000 */
[----:B------:R-:W-:Y:S01]  /*2620*/  ISETP.GE.AND P3, PT, R3, R20, PT ;  /* 0x000000140300720c */ /* 0x000fe20003f66270 */
[----:B------:R-:W-:Y:S01]  /*2630*/  VIADD R3, R2, 0x21 ;  /* 0x0000002102037836 */ /* 0x000fe20000000000 */
[----:B------:R-:W-:-:S02]  /*2640*/  FSEL R105, R30, -INF , !P2 ;  /* 0xff8000001e697808 */ /* 0x000fc40005000000 */
[----:B------:R-:W-:Y:S01]  /*2650*/  FSEL R89, R55, -INF , !P1 ;  /* 0xff80000037597808 */ /* 0x000fe20004800000 */
[----:B------:R-:W-:Y:S01]  /*2660*/  HMMA.16816.F32 R4, R16, R60, R148 ;  /* 0x0000003c1004723c */ /* 0x000fe20000001894 */
[----:B------:R-:W-:Y:S02]  /*2670*/  FSEL R104, R31, -INF , !P1 ;  /* 0xff8000001f687808 */ /* 0x000fe40004800000 */
[----:B------:R-:W-:Y:S02]  /*2680*/  FSEL R55, R53, -INF , !P1 ;  /* 0xff80000035377808 */ /* 0x000fe40004800000 */
[----:B------:R-:W-:Y:S02]  /*2690*/  FSEL R109, R34, -INF , !P0 ;  /* 0xff800000226d7808 */ /* 0x000fe40004000000 */
[----:B------:R-:W-:Y:S01]  /*26a0*/  FSEL R102, R32, -INF , !P0 ;  /* 0xff80000020667808 */ /* 0x000fe20004000000 */
[----:B------:R-:W-:Y:S01]  /*26b0*/  HMMA.16816.F32 R40, R12, R68, R92 ;  /* 0x000000440c28723c */ /* 0x000fe2000000185c */
[----:B------:R-:W-:-:S02]  /*26c0*/  FSEL R94, R28, -INF , !P2 ;  /* 0xff8000001c5e7808 */ /* 0x000fc40005000000 */
[-C--:B------:R-:W-:Y:S01]  /*26d0*/  ISETP.GE.AND P2, PT, R3, R20.reuse, PT ;  /* 0x000000140300720c */ /* 0x080fe20003f46270 */
[C---:B------:R-:W-:Y:S01]  /*26e0*/  VIADD R3, R2.reuse, 0x28 ;  /* 0x0000002802037836 */ /* 0x040fe20000000000 */
[----:B------:R-:W-:Y:S02]  /*26f0*/  FSEL R93, R29, -INF , !P1 ;  /* 0xff8000001d5d7808 */ /* 0x000fe40004800000 */
[----:B------:R-:W-:Y:S01]  /*2700*/  FSEL R107, R35, -INF , !P6 ;  /* 0xff800000236b7808 */ /* 0x000fe20007000000 */
[----:B------:R-:W-:Y:S01]  /*2710*/  HMMA.16816.F32 R248, R12, R162, R152 ;  /* 0x000000a20cf8723c */ /* 0x000fe20000001898 */
[----:B------:R-:W-:Y:S01]  /*2720*/  ISETP.GE.AND P1, PT, R3, R20, PT ;  /* 0x000000140300720c */ /* 0x000fe20003f26270 */
[----:B------:R-:W-:Y:S01]  /*2730*/  VIADD R3, R2, 0x29 ;  /* 0x0000002902037836 */ /* 0x000fe20000000000 */
[----:B------:R-:W-:Y:S02]  /*2740*/  FSEL R88, R6, -INF , !P0 ;  /* 0xff80000006587808 */ /* 0x000fe40004000000 */
[----:B------:R-:W-:-:S02]  /*2750*/  FSEL R54, R4, -INF , !P0 ;  /* 0xff80000004367808 */ /* 0x000fc40004000000 */
[-C--:B------:R-:W-:Y:S01]  /*2760*/  ISETP.GE.AND P0, PT, R3, R20.reuse, PT ;  /* 0x000000140300720c */ /* 0x080fe20003f06270 */
[C---:B------:R-:W-:Y:S01]  /*2770*/  HMMA.16816.F32 R116, R12.reuse, R84, R116 ;  /* 0x000000540c74723c */ /* 0x040fe20000001874 */
[C---:B------:R-:W-:Y:S01]  /*2780*/  VIADD R3, R2.reuse, 0x30 ;  /* 0x0000003002037836 */ /* 0x040fe20000000000 */
[----:B------:R-:W-:Y:S02]  /*2790*/  FSEL R100, R33, -INF , !P6 ;  /* 0xff80000021647808 */ /* 0x000fe40007000000 */
[----:B------:R-:W-:Y:S02]  /*27a0*/  FSEL R82, R7, -INF , !P6 ;  /* 0xff80000007527808 */ /* 0x000fe40007000000 */
[----:B------:R-:W-:Y:S02]  /*27b0*/  FSEL R53, R5, -INF , !P6 ;  /* 0xff80000005357808 */ /* 0x000fe40007000000 */
[----:B------:R-:W-:Y:S01]  /*27c0*/  HMMA.16816.F32 R112, R12, R96, R112 ;  /* 0x000000600c70723c */ /* 0x000fe20000001870 */
[----:B------:R-:W-:Y:S01]  /*27d0*/  ISETP.GE.AND P6, PT, R3, R20, PT ;  /* 0x000000140300720c */ /* 0x000fe20003fc6270 */
[----:B------:R-:W-:Y:S01]  /*27e0*/  VIADD R3, R2, 0x31 ;  /* 0x0000003102037836 */ /* 0x000fe20000000000 */
[----:B------:R-:W-:-:S05]  /*27f0*/  FSEL R111, R41, -INF , !P2 ;  /* 0xff800000296f7808 */ /* 0x000fca0005000000 */
[C---:B------:R-:W-:Y:S01]  /*2800*/  HMMA.16816.F32 R36, R12.reuse, R62, R120 ;  /* 0x0000003e0c24723c */ /* 0x040fe20000001878 */
[----:B------:R-:W-:Y:S02]  /*2810*/  FSEL R123, R42, -INF , !P3 ;  /* 0xff8000002a7b7808 */ /* 0x000fe40005800000 */
[----:B------:R-:W-:Y:S02]  /*2820*/  FSEL R120, R40, -INF , !P3 ;  /* 0xff80000028787808 */ /* 0x000fe40005800000 */
[----:B------:R-:W-:Y:S02]  /*2830*/  FSEL R122, R43, -INF , !P2 ;  /* 0xff8000002b7a7808 */ /* 0x000fe40005000000 */
[----:B------:R-:W-:Y:S01]  /*2840*/  FSEL R118, R118, -INF , !P6 ;  /* 0xff80000076767808 */ /* 0x000fe20007000000 */
[----:B------:R-:W-:Y:S01]  /*2850*/  HMMA.16816.F32 R44, R12, R70, R124 ;  /* 0x000000460c2c723c */ /* 0x000fe2000000187c */
[----:B------:R-:W-:-:S07]  /*2860*/  FSEL R116, R116, -INF , !P6 ;  /* 0xff80000074747808 */ /* 0x000fce0007000000 */
[C---:B------:R-:W-:Y:S03]  /*2870*/  HMMA.16816.F32 R64, R12.reuse, R86, R128 ;  /* 0x000000560c40723c */ /* 0x040fe60000001880 */
[----:B------:R-:W-:Y:S02]  /*2880*/  FSEL R121, R38, -INF , !P5 ;  /* 0xff80000026797808 */ /* 0x000fe40006800000 */
[----:B------:R-:W-:Y:S02]  /*2890*/  FSEL R95, R36, -INF , !P5 ;  /* 0xff800000245f7808 */ /* 0x000fe40006800000 */
[----:B------:R-:W-:Y:S01]  /*28a0*/  FSEL R110, R39, -INF , !P4 ;  /* 0xff800000276e7808 */ /* 0x000fe20006000000 */
[----:B------:R-:W-:Y:S01]  /*28b0*/  HMMA.16816.F32 R76, R12, R98, R136 ;  /* 0x000000620c4c723c */ /* 0x000fe20000001888 */
[----:B------:R-:W-:Y:S02]  /*28c0*/  FSEL R92, R37, -INF , !P4 ;  /* 0xff800000255c7808 */ /* 0x000fe40006000000 */
[----:B------:R-:W-:-:S02]  /*28d0*/  FSEL R125, R46, -INF , !P1 ;  /* 0xff8000002e7d7808 */ /* 0x000fc40004800000 */
[----:B------:R-:W-:-:S03]  /*28e0*/  FSEL R124, R47, -INF , !P0 ;  /* 0xff8000002f7c7808 */ /* 0x000fc60004000000 */
[C---:B------:R-:W-:Y:S08]  /*28f0*/  HMMA.16816.F32 R140, R12.reuse, R134, R140 ;  /* 0x000000860c8c723c */ /* 0x040ff0000000188c */
[----:B------:R-:W-:Y:S08]  /*2900*/  HMMA.16816.F32 R152, R12, R166, R144 ;  /* 0x000000a60c98723c */ /* 0x000ff00000001890 */
[C---:B------:R-:W-:Y:S08]  /*2910*/  HMMA.16816.F32 R12, R16.reuse, R62, R48 ;  /* 0x0000003e100c723c */ /* 0x040ff00000001830 */
[C---:B------:R-:W-:Y:S08]  /*2920*/  HMMA.16816.F32 R24, R16.reuse, R68, R168 ;  /* 0x000000441018723c */ /* 0x040ff000000018a8 */
[----:B------:R-:W-:Y:S03]  /*2930*/  HMMA.16816.F32 R8, R16, R70, R176 ;  /* 0x000000461008723c */ /* 0x000fe600000018b0 */
[----:B------:R-:W-:-:S02]  /*2940*/  FSEL R81, R14, -INF , !P5 ;  /* 0xff8000000e517808 */ /* 0x000fc40006800000 */
[----:B------:R-:W-:Y:S02]  /*2950*/  FSEL R52, R12, -INF , !P5 ;  /* 0xff8000000c347808 */ /* 0x000fe40006800000 */
[-C--:B------:R-:W-:Y:S01]  /*2960*/  ISETP.GE.AND P5, PT, R3, R20.reuse, PT ;  /* 0x000000140300720c */ /* 0x080fe20003fa6270 */
[C---:B------:R-:W-:Y:S01]  /*2970*/  VIADD R3, R2.reuse, 0x38 ;  /* 0x0000003802037836 */ /* 0x040fe20000000000 */
[----:B------:R-:W-:Y:S01]  /*2980*/  FSEL R75, R15, -INF , !P4 ;  /* 0xff8000000f4b7808 */ /* 0x000fe20006000000 */
[----:B------:R-:W-:Y:S01]  /*2990*/  HMMA.16816.F32 R4, R16, R84, R180 ;  /* 0x000000541004723c */ /* 0x000fe200000018b4 */
[----:B------:R-:W-:Y:S02]  /*29a0*/  FSEL R51, R13, -INF , !P4 ;  /* 0xff8000000d337808 */ /* 0x000fe40006000000 */
[----:B------:R-:W-:Y:S01]  /*29b0*/  ISETP.GE.AND P4, PT, R3, R20, PT ;  /* 0x000000140300720c */ /* 0x000fe20003f86270 */
[----:B------:R-:W-:Y:S01]  /*29c0*/  VIADD R3, R2, 0x39 ;  /* 0x0000003902037836 */ /* 0x000fe20000000000 */
[----:B------:R-:W-:-:S02]  /*29d0*/  FSEL R80, R26, -INF , !P3 ;  /* 0xff8000001a507808 */ /* 0x000fc40005800000 */
[----:B------:R-:W-:Y:S01]  /*29e0*/  FSEL R50, R24, -INF , !P3 ;  /* 0xff80000018327808 */ /* 0x000fe20005800000 */
[C---:B------:R-:W-:Y:S01]  /*29f0*/  HMMA.16816.F32 R12, R16.reuse, R96, R192 ;  /* 0x00000060100c723c */ /* 0x040fe200000018c0 */
[-C--:B------:R-:W-:Y:S01]  /*2a00*/  ISETP.GE.AND P3, PT, R3, R20.reuse, PT ;  /* 0x000000140300720c */ /* 0x080fe20003f66270 */
[C---:B------:R-:W-:Y:S01]  /*2a10*/  VIADD R3, R2.reuse, 0x40 ;  /* 0x0000004002037836 */ /* 0x040fe20000000000 */
[----:B------:R-:W-:Y:S02]  /*2a20*/  FSEL R74, R27, -INF , !P2 ;  /* 0xff8000001b4a7808 */ /* 0x000fe40005000000 */
[----:B------:R-:W-:Y:S02]  /*2a30*/  FSEL R49, R25, -INF , !P2 ;  /* 0xff80000019317808 */ /* 0x000fe40005000000 */
[----:B------:R-:W-:Y:S01]  /*2a40*/  ISETP.GE.AND P2, PT, R3, R20, PT ;  /* 0x000000140300720c */ /* 0x000fe20003f46270 */
[----:B------:R-:W-:Y:S01]  /*2a50*/  VIADD R3, R2, 0x41 ;  /* 0x0000004102037836 */ /* 0x000fe20000000000 */
[----:B------:R-:W-:Y:S01]  /*2a60*/  FSEL R85, R44, -INF , !P1 ;  /* 0xff8000002c557808 */ /* 0x000fe20004800000 */
[----:B------:R-:W-:Y:S01]  /*2a70*/  HMMA.16816.F32 R24, R16, R86, R188 ;  /* 0x000000561018723c */ /* 0x000fe200000018bc */
[----:B------:R-:W-:-:S02]  /*2a80*/  FSEL R71, R10, -INF , !P1 ;  /* 0xff8000000a477808 */ /* 0x000fc40004800000 */
[----:B------:R-:W-:Y:S02]  /*2a90*/  FSEL R48, R8, -INF , !P1 ;  /* 0xff80000008307808 */ /* 0x000fe40004800000 */
[-C--:B------:R-:W-:Y:S01]  /*2aa0*/  ISETP.GE.AND P1, PT, R3, R20.reuse, PT ;  /* 0x000000140300720c */ /* 0x080fe20003f26270 */
[C---:B------:R-:W-:Y:S01]  /*2ab0*/  VIADD R3, R2.reuse, 0x48 ;  /* 0x0000004802037836 */ /* 0x040fe20000000000 */
[----:B------:R-:W-:Y:S01]  /*2ac0*/  FSEL R84, R45, -INF , !P0 ;  /* 0xff8000002d547808 */ /* 0x000fe20004000000 */
[C---:B------:R-:W-:Y:S01]  /*2ad0*/  HMMA.16816.F32 R36, R16.reuse, R164, R232 ;  /* 0x000000a41024723c */ /* 0x040fe200000018e8 */
[----:B------:R-:W-:Y:S02]  /*2ae0*/  FSEL R70, R11, -INF , !P0 ;  /* 0xff8000000b467808 */ /* 0x000fe40004000000 */
[----:B------:R-:W-:Y:S02]  /*2af0*/  FSEL R46, R9, -INF , !P0 ;  /* 0xff800000092e7808 */ /* 0x000fe40004000000 */
[----:B------:R-:W-:Y:S01]  /*2b00*/  ISETP.GE.AND P0, PT, R3, R20, PT ;  /* 0x000000140300720c */ /* 0x000fe20003f06270 */
[----:B------:R-:W-:Y:S01]  /*2b10*/  VIADD R3, R2, 0x49 ;  /* 0x0000004902037836 */ /* 0x000fe20000000000 */
[----:B------:R-:W-:Y:S01]  /*2b20*/  FSEL R69, R6, -INF , !P6 ;  /* 0xff80000006457808 */ /* 0x000fe20007000000 */
[----:B------:R-:W-:Y:S01]  /*2b30*/  HMMA.16816.F32 R8, R16, R132, R204 ;  /* 0x000000841008723c */ /* 0x000fe200000018cc */
[----:B------:R-:W-:-:S02]  /*2b40*/  FSEL R45, R4, -INF , !P6 ;  /* 0xff800000042d7808 */ /* 0x000fc40007000000 */
[-C--:B------:R-:W-:Y:S01]  /*2b50*/  ISETP.GE.AND P6, PT, R3, R20.reuse, PT ;  /* 0x000000140300720c */ /* 0x080fe20003fc6270 */
[C---:B------:R-:W-:Y:S01]  /*2b60*/  VIADD R3, R2.reuse, 0x50 ;  /* 0x0000005002037836 */ /* 0x040fe20000000000 */
[----:B------:R-:W-:Y:S02]  /*2b70*/  FSEL R119, R119, -INF , !P5 ;  /* 0xff80000077777808 */ /* 0x000fe40006800000 */
        /* <DEDUP_REMOVED lines=10> */
[----:B------:R-:W-:Y:S02]  /*2c20*/  FSEL R43, R24, -INF , !P4 ;  /* 0xff800000182b7808 */ /* 0x000fe40006000000 */
[----:B------:R-:W-:Y:S01]  /*2c30*/  ISETP.GE.AND P4, PT, R3, R20, PT ;  /* 0x000000140300720c */ /* 0x000fe20003f86270 */
[----:B------:R-:W-:Y:S01]  /*2c40*/  VIADD R3, R2, 0x58 ;  /* 0x0000005802037836 */ /* 0x000fe20000000000 */
[----:B------:R-:W-:Y:S02]  /*2c50*/  FSEL R117, R67, -INF , !P3 ;  /* 0xff80000043757808 */ /* 0x000fe40005800000 */
[----:B------:R-:W-:Y:S02]  /*2c60*/  FSEL R86, R65, -INF , !P3 ;  /* 0xff80000041567808 */ /* 0x000fe40005800000 */
[----:B------:R-:W-:-:S02]  /*2c70*/  FSEL R64, R27, -INF , !P3 ;  /* 0xff8000001b407808 */ /* 0x000fc40005800000 */
[----:B------:R-:W-:Y:S02]  /*2c80*/  FSEL R42, R25, -INF , !P3 ;  /* 0xff800000192a7808 */ /* 0x000fe40005800000 */
[----:B------:R-:W-:Y:S01]  /*2c90*/  ISETP.GE.AND P3, PT, R3, R20, PT ;  /* 0x000000140300720c */ /* 0x000fe20003f66270 */
[----:B------:R-:W-:Y:S01]  /*2ca0*/  VIADD R3, R2, 0x59 ;  /* 0x0000005902037836 */ /* 0x000fe20000000000 */
[----:B------:R-:W-:Y:S01]  /*2cb0*/  FSEL R130, R114, -INF , !P2 ;  /* 0xff80000072827808 */ /* 0x000fe20005000000 */
[----:B------:R-:W-:Y:S01]  /*2cc0*/  HMMA.16816.F32 R24, R16, R134, R224 ;  /* 0x000000861018723c */ /* 0x000fe200000018e0 */
[----:B------:R-:W-:Y:S02]  /*2cd0*/  FSEL R63, R14, -INF , !P2 ;  /* 0xff8000000e3f7808 */ /* 0x000fe40005000000 */
[----:B------:R-:W-:Y:S02]  /*2ce0*/  FSEL R114, R112, -INF , !P2 ;  /* 0xff80000070727808 */ /* 0x000fe40005000000 */
[----:B------:R-:W-:-:S02]  /*2cf0*/  FSEL R41, R12, -INF , !P2 ;  /* 0xff8000000c297808 */ /* 0x000fc40005000000 */
[-C--:B------:R-:W-:Y:S01]  /*2d00*/  ISETP.GE.AND P2, PT, R3, R20.reuse, PT ;  /* 0x000000140300720c */ /* 0x080fe20003f46270 */
[C---:B------:R-:W-:Y:S01]  /*2d10*/  VIADD R3, R2.reuse, 0x60 ;  /* 0x0000006002037836 */ /* 0x040fe20000000000 */
[----:B------:R-:W-:Y:S02]  /*2d20*/  FSEL R127, R115, -INF , !P1 ;  /* 0xff800000737f7808 */ /* 0x000fe40004800000 */
[----:B------:R-:W-:Y:S02]  /*2d30*/  FSEL R113, R113, -INF , !P1 ;  /* 0xff80000071717808 */ /* 0x000fe40004800000 */
        /* <DEDUP_REMOVED lines=8> */
[----:B------:R-:W-:Y:S01]  /*2dc0*/  FSEL R35, R4, -INF , !P0 ;  /* 0xff80000004237808 */ /* 0x000fe20004000000 */
[C---:B------:R-:W-:Y:S01]  /*2dd0*/  VIADD R4, R2.reuse, 0x70 ;  /* 0x0000007002047836 */ /* 0x040fe20000000000 */
[----:B------:R-:W-:Y:S01]  /*2de0*/  ISETP.GE.AND P0, PT, R3, R20, PT ;  /* 0x000000140300720c */ /* 0x000fe20003f06270 */
[----:B------:R-:W-:Y:S01]  /*2df0*/  VIADD R3, R2, 0x68 ;  /* 0x0000006802037836 */ /* 0x000fe20000000000 */
[----:B------:R-:W-:Y:S01]  /*2e00*/  FSEL R131, R79, -INF , !P6 ;  /* 0xff8000004f837808 */ /* 0x000fe20007000000 */
[----:B------:R-:W-:Y:S01]  /*2e10*/  HMMA.16816.F32 R16, R16, R166, R240 ;  /* 0x000000a61010723c */ /* 0x000fe200000018f0 */
[----:B------:R-:W-:Y:S02]  /*2e20*/  FSEL R99, R77, -INF , !P6 ;  /* 0xff8000004d637808 */ /* 0x000fe40007000000 */
[----:B------:R-:W-:-:S02]  /*2e30*/  FSEL R59, R7, -INF , !P6 ;  /* 0xff800000073b7808 */ /* 0x000fc40007000000 */
[----:B------:R-:W-:Y:S02]  /*2e40*/  FSEL R34, R5, -INF , !P6 ;  /* 0xff80000005227808 */ /* 0x000fe40007000000 */
[-C--:B------:R-:W-:Y:S01]  /*2e50*/  ISETP.GE.AND P6, PT, R3, R20.reuse, PT ;  /* 0x000000140300720c */ /* 0x080fe20003fc6270 */
[----:B------:R-:W-:Y:S01]  /*2e60*/  VIADD R3, R2, 0x69 ;  /* 0x0000006902037836 */ /* 0x000fe20000000000 */
[----:B------:R-:W-:Y:S02]  /*2e70*/  FSEL R78, R14, -INF , !P1 ;  /* 0xff8000000e4e7808 */ /* 0x000fe40004800000 */
[----:B------:R-:W-:Y:S02]  /*2e80*/  P2R R21, PR, RZ, 0x40 ;  /* 0x00000040ff157803 */ /* 0x000fe40000000000 */
[----:B------:R-:W-:Y:S02]  /*2e90*/  ISETP.GE.AND P6, PT, R3, R20, PT ;  /* 0x000000140300720c */ /* 0x000fe40003fc6270 */
[----:B------:R-:W-:-:S02]  /*2ea0*/  FMNMX3.FTZ R3, R73, R72, R58, !PT ;  /* 0x0000004849037276 */ /* 0x000fc4000781003a */
[----:B------:R-:W-:Y:S02]  /*2eb0*/  FSEL R150, R202, -INF , !P1 ;  /* 0xff800000ca967808 */ /* 0x000fe40004800000 */
[----:B------:R-:W-:Y:S02]  /*2ec0*/  FMNMX3.FTZ R3, R3, R55, R54, !PT ;  /* 0x0000003703037276 */ /* 0x000fe40007810036 */
[----:B------:R-:W-:Y:S02]  /*2ed0*/  FSEL R135, R200, -INF , !P1 ;  /* 0xff800000c8877808 */ /* 0x000fe40004800000 */
[----:B------:R-:W-:Y:S02]  /*2ee0*/  FMNMX3.FTZ R3, R3, R53, R52, !PT ;  /* 0x0000003503037276 */ /* 0x000fe40007810034 */
[----:B------:R-:W-:Y:S02]  /*2ef0*/  FSEL R14, R12, -INF , !P1 ;  /* 0xff8000000c0e7808 */ /* 0x000fe40004800000 */
[----:B------:R-:W-:-:S02]  /*2f00*/  FMNMX3.FTZ R3, R3, R51, R50, !PT ;  /* 0x0000003303037276 */ /* 0x000fc40007810032 */
[----:B------:R-:W-:Y:S02]  /*2f10*/  ISETP.GE.U32.AND P1, PT, R20, 0x81, PT ;  /* 0x000000811400780c */ /* 0x000fe40003f26070 */
[----:B------:R-:W-:Y:S02]  /*2f20*/  FMNMX3.FTZ R3, R3, R49, R48, !PT ;  /* 0x0000003103037276 */ /* 0x000fe40007810030 */
[----:B------:R-:W-:Y:S02]  /*2f30*/  FSEL R60, R10, -INF , !P5 ;  /* 0xff8000000a3c7808 */ /* 0x000fe40006800000 */
[----:B------:R-:W-:Y:S02]  /*2f40*/  FMNMX3.FTZ R3, R3, R46, R45, !PT ;  /* 0x0000002e03037276 */ /* 0x000fe4000781002d */
[----:B------:R-:W-:Y:S02]  /*2f50*/  FSEL R145, R186, -INF , !P5 ;  /* 0xff800000ba917808 */ /* 0x000fe40006800000 */
[----:B------:R-:W-:-:S02]  /*2f60*/  FMNMX3.FTZ R3, R3, R44, R43, !PT ;  /* 0x0000002c03037276 */ /* 0x000fc4000781002b */
[----:B------:R-:W-:Y:S02]  /*2f70*/  FSEL R129, R184, -INF , !P5 ;  /* 0xff800000b8817808 */ /* 0x000fe40006800000 */
[----:B------:R-:W-:Y:S02]  /*2f80*/  FSEL R33, R8, -INF , !P5 ;  /* 0xff80000008217808 */ /* 0x000fe40006800000 */
[----:B------:R-:W-:Y:S01]  /*2f90*/  ISETP.GE.AND P5, PT, R4, R20, PT ;  /* 0x000000140400720c */ /* 0x000fe20003fa6270 */
[----:B------:R-:W-:Y:S01]  /*2fa0*/  VIADD R4, R2, 0x71 ;  /* 0x0000007102047836 */ /* 0x000fe20000000000 */
[----:B------:R-:W-:Y:S02]  /*2fb0*/  FMNMX3.FTZ R3, R3, R42, R41, !PT ;  /* 0x0000002a03037276 */ /* 0x000fe40007810029 */
[----:B------:R-:W-:Y:S02]  /*2fc0*/  FSEL R144, R187, -INF , !P4 ;  /* 0xff800000bb907808 */ /* 0x000fe40006000000 */
[----:B------:R-:W-:-:S02]  /*2fd0*/  FMNMX3.FTZ R3, R3, R40, R35, !PT ;  /* 0x0000002803037276 */ /* 0x000fc40007810023 */
[----:B------:R-:W-:Y:S02]  /*2fe0*/  FSEL R132, R185, -INF , !P4 ;  /* 0xff800000b9847808 */ /* 0x000fe40006000000 */
[----:B------:R-:W-:Y:S02]  /*2ff0*/  FSEL R47, R11, -INF , !P4 ;  /* 0xff8000000b2f7808 */ /* 0x000fe40006000000 */
[----:B------:R-:W-:Y:S02]  /*3000*/  FSEL R32, R9, -INF , !P4 ;  /* 0xff80000009207808 */ /* 0x000fe40006000000 */
[----:B------:R-:W-:Y:S01]  /*3010*/  ISETP.GE.AND P4, PT, R4, R20, PT ;  /* 0x000000140400720c */ /* 0x000fe20003f86270 */
[----:B------:R-:W-:Y:S01]  /*3020*/  VIADD R4, R2, 0x78 ;  /* 0x0000007802047836 */ /* 0x000fe20000000000 */
[----:B------:R-:W-:Y:S02]  /*3030*/  FSEL R23, R24, -INF , !P3 ;  /* 0xff80000018177808 */ /* 0x000fe40005800000 */
[----:B------:R-:W-:-:S02]  /*3040*/  FMNMX3.FTZ R3, R3, R34, R33, !PT ;  /* 0x0000002203037276 */ /* 0x000fc40007810021 */
[----:B------:R-:W-:Y:S02]  /*3050*/  FSEL R149, R142, -INF , !P3 ;  /* 0xff8000008e957808 */ /* 0x000fe40005800000 */
[----:B------:R-:W-:Y:S02]  /*3060*/  FSEL R128, R140, -INF , !P3 ;  /* 0xff8000008c807808 */ /* 0x000fe40005800000 */
[----:B------:R-:W-:Y:S02]  /*3070*/  FSEL R76, R26, -INF , !P3 ;  /* 0xff8000001a4c7808 */ /* 0x000fe40005800000 */
[----:B------:R-:W-:Y:S02]  /*3080*/  FSEL R148, R143, -INF , !P2 ;  /* 0xff8000008f947808 */ /* 0x000fe40005000000 */
[----:B------:R-:W-:Y:S02]  /*3090*/  FSEL R115, R141, -INF , !P2 ;  /* 0xff8000008d737808 */ /* 0x000fe40005000000 */
[----:B------:R-:W-:-:S02]  /*30a0*/  FSEL R77, R27, -INF , !P2 ;  /* 0xff8000001b4d7808 */ /* 0x000fc40005000000 */
[----:B------:R-:W-:Y:S01]  /*30b0*/  FSEL R22, R25, -INF , !P2 ;  /* 0xff80000019167808 */ /* 0x000fe20005000000 */
[----:B------:R-:W-:Y:S01]  /*30c0*/  BAR.SYNC.DEFER_BLOCKING 0x0 ;  /* 0x0000000000007b1d */ /* 0x000fe20000010000 */
[----:B------:R-:W-:Y:S02]  /*30d0*/  ISETP.GE.AND P3, PT, R4, R20, PT ;  /* 0x000000140400720c */ /* 0x000fe40003f66270 */
[----:B------:R-:W-:Y:S02]  /*30e0*/  FSEL R151, R203, -INF , !P0 ;  /* 0xff800000cb977808 */ /* 0x000fe40004000000 */
[----:B------:R-:W-:Y:S02]  /*30f0*/  FSEL R139, R201, -INF , !P0 ;  /* 0xff800000c98b7808 */ /* 0x000fe40004000000 */
[----:B------:R-:W-:Y:S02]  /*3100*/  FSEL R98, R15, -INF , !P0 ;  /* 0xff8000000f627808 */ /* 0x000fe40004000000 */
[----:B------:R-:W-:-:S02]  /*3110*/  FSEL R13, R13, -INF , !P0 ;  /* 0xff8000000d0d7808 */ /* 0x000fc40004000000 */
[----:B------:R-:W-:Y:S01]  /*3120*/  FMNMX3.FTZ R12, R3, R32, R23, !PT ;  /* 0x00000020030c7276 */ /* 0x000fe20007810017 */
[----:B------:R-:W-:Y:S06]  /*3130*/  @!P1 BRA `(.L_x_21) ;  /* 0x0000000000689947 */ /* 0x000fec0003800000 */
[----:B------:R-:W-:-:S05]  /*3140*/  LEA.HI.SX32 R3, R214, 0xfffffffe, 0x19 ;  /* 0xfffffffed6037811 */ /* 0x000fca00078fcaff */
[-C--:B------:R-:W-:Y:S02]  /*3150*/  IMAD R6, R157, R3.reuse, RZ ;  /* 0x000000039d067224 */ /* 0x080fe400078e02ff */
[----:B------:R-:W-:-:S04]  /*3160*/  IMAD.WIDE.U32 R4, R174, R3, RZ ;  /* 0x00000003ae047225 */ /* 0x000fc800078e00ff */
[----:B------:R-:W-:Y:S01]  /*3170*/  IMAD.IADD R5, R5, 0x1, R6 ;  /* 0x0000000105057824 */ /* 0x000fe200078e0206 */
[----:B------:R-:W-:-:S04]  /*3180*/  LEA R10, P0, R4, R217, 0x1 ;  /* 0x000000d9040a7211 */ /* 0x000fc800078008ff */
[----:B------:R-:W-:Y:S02]  /*3190*/  LEA.HI.X R11, R4, R216, R5, 0x1, P0 ;  /* 0x000000d8040b7211 */ /* 0x000fe400000f0c05 */
[----:B------:R-:W-:-:S03]  /*31a0*/  IADD3 R3, P0, PT, R159, R4, RZ ;  /* 0x000000049f037210 */ /* 0x000fc60007f1e0ff */
[----:B------:R-:W-:Y:S01]  /*31b0*/  @!PT LDS RZ, [RZ] ;  /* 0x00000000fffff984 */ /* 0x000fe20000000800 */
[----:B------:R-:W-:Y:S01]  /*31c0*/  @!PT LDS RZ, [RZ] ;  /* 0x00000000fffff984 */ /* 0x000fe20000000800 */
[----:B------:R-:W-:Y:S01]  /*31d0*/  @!PT LDS RZ, [RZ] ;  /* 0x00000000fffff984 */ /* 0x000fe20000000800 */
[----:B------:R1:W-:Y:S02]  /*31e0*/  LDGSTS.E.BYPASS.LTC128B.128 [R215+0x2000], desc[UR12][R10.64] ;  /* 0x020000000ad77fae */ /* 0x0003e4000b981a0c */
[----:B------:R-:W-:Y:S01]  /*31f0*/  IMAD.X R4, R156, 0x1, R5, P0 ;  /* 0x000000019c047824 */ /* 0x000fe200000e0605 */
[----:B------:R-:W-:-:S05]  /*3200*/  IADD3 R5, P0, PT, R159, R3, RZ ;  /* 0x000000039f057210 */ /* 0x000fca0007f1e0ff */
[----:B------:R-:W-:Y:S01]  /*3210*/  IMAD.X R7, R156, 0x1, R4, P0 ;  /* 0x000000019c077824 */ /* 0x000fe200000e0604 */
[----:B------:R-:W-:-:S04]  /*3220*/  LEA R8, P0, R3, R217, 0x1 ;  /* 0x000000d903087211 */ /* 0x000fc800078008ff */
[----:B------:R-:W-:Y:S02]  /*3230*/  LEA.HI.X R9, R3, R216, R4, 0x1, P0 ;  /* 0x000000d803097211 */ /* 0x000fe400000f0c04 */
[----:B------:R-:W-:-:S03]  /*3240*/  LEA R6, P0, R5, R217, 0x1 ;  /* 0x000000d905067211 */ /* 0x000fc600078008ff */
[----:B------:R1:W-:Y:S01]  /*3250*/  LDGSTS.E.BYPASS.LTC128B.128 [R215+0x2800], desc[UR12][R8.64] ;  /* 0x0280000008d77fae */ /* 0x0003e2000b981a0c */
[----:B------:R-:W-:Y:S02]  /*3260*/  LEA.HI.X R7, R5, R216, R7, 0x1, P0 ;  /* 0x000000d805077211 */ /* 0x000fe400000f0c07 */
[----:B------:R-:W-:-:S03]  /*3270*/  LEA R3, P0, R56, R3, 0x6 ;  /* 0x0000000338037211 */ /* 0x000fc600078030ff */
[----:B------:R1:W-:Y:S01]  /*3280*/  LDGSTS.E.BYPASS.LTC128B.128 [R215+0x3000], desc[UR12][R6.64] ;  /* 0x0300000006d77fae */ /* 0x0003e2000b981a0c */
[----:B------:R-:W-:Y:S02]  /*3290*/  LEA.HI.X R5, R56, R4, R57, 0x6, P0 ;  /* 0x0000000438057211 */ /* 0x000fe400000f3439 */
[----:B------:R-:W-:-:S04]  /*32a0*/  LEA R4, P0, R3, R217, 0x1 ;  /* 0x000000d903047211 */ /* 0x000fc800078008ff */
[----:B------:R-:W-:-:S05]  /*32b0*/  LEA.HI.X R5, R3, R216, R5, 0x1, P0 ;  /* 0x000000d803057211 */ /* 0x000fca00000f0c05 */
[----:B------:R1:W-:Y:S04]  /*32c0*/  LDGSTS.E.BYPASS.LTC128B.128 [R215+0x3800], desc[UR12][R4.64] ;  /* 0x0380000004d77fae */ /* 0x0003e8000b981a0c */
[----:B------:R-:W0:Y:S02]  /*32d0*/  LDGDEPBAR ;  /* 0x00000000000079af */ /* 0x000e240000000000 */
.L_x_21:
[----:B-1----:R-:W-:Y:S01]  /*32e0*/  P2R R11, PR, RZ, 0x2 ;  /* 0x00000002ff0b7803 */ /* 0x002fe20000000000 */
[----:B------:R-:W2:Y:S01]  /*32f0*/  LDL.LU R57, [R1+0x4] ;  /* 0x0000040001397983 */ /* 0x000ea20000300800 */
[----:B------:R-:W-:Y:S01]  /*3300*/  ISETP.NE.AND P1, PT, R21, RZ, PT ;  /* 0x000000ff1500720c */ /* 0x000fe20003f25270 */
[----:B------:R-:W1:Y:S01]  /*3310*/  LDCU UR5, c[0x0][0x45c] ;  /* 0x00008b80ff0577ac */ /* 0x000e620008000800 */
[----:B------:R-:W-:Y:S01]  /*3320*/  FMNMX3.FTZ R3, R12, R22, R14, !PT ;  /* 0x000000160c037276 */ /* 0x000fe2000781000e */
[----:B------:R-:W3:Y:S01]  /*3330*/  LDL.LU R56, [R1+0x8] ;  /* 0x0000080001387983 */ /* 0x000ee20000300800 */
[----:B------:R-:W-:Y:S02]  /*3340*/  FSEL R10, R28, -INF , !P1 ;  /* 0xff8000001c0a7808 */ /* 0x000fe40004800000 */
[----:B------:R-:W-:Y:S01]  /*3350*/  IADD3 R4, PT, PT, R2, 0x79, RZ ;  /* 0x0000007902047810 */ /* 0x000fe20007ffe0ff */
[----:B------:R-:W4:Y:S01]  /*3360*/  LDL.LU R27, [R1+0xc] ;  /* 0x00000c00011b7983 */ /* 0x000f220000300800 */
[----:B------:R-:W-:-:S02]  /*3370*/  FSEL R9, R36, -INF , !P5 ;  /* 0xff80000024097808 */ /* 0x000fc40006800000 */
[----:B------:R-:W-:Y:S01]  /*3380*/  FSEL R8, R29, -INF , !P6 ;  /* 0xff8000001d087808 */ /* 0x000fe20007000000 */
[----:B------:R-:W5:Y:S01]  /*3390*/  LDL.LU R65, [R1] ;  /* 0x0000000001417983 */ /* 0x000f620000300800 */
[----:B------:R-:W-:Y:S02]  /*33a0*/  FMNMX3.FTZ R2, R3, R13, R10, !PT ;  /* 0x0000000d03027276 */ /* 0x000fe4000781000a */
[----:B------:R-:W-:Y:S02]  /*33b0*/  ISETP.GE.AND P2, PT, R4, R20, PT ;  /* 0x000000140400720c */ /* 0x000fe40003f46270 */
[----:B------:R-:W-:Y:S02]  /*33c0*/  FSEL R5, R37, -INF , !P4 ;  /* 0xff80000025057808 */ /* 0x000fe40006000000 */
[----:B------:R-:W-:Y:S02]  /*33d0*/  FSEL R7, R16, -INF , !P3 ;  /* 0xff80000010077808 */ /* 0x000fe40005800000 */
[----:B------:R-:W-:-:S02]  /*33e0*/  FMNMX3.FTZ R2, R2, R8, R9, !PT ;  /* 0x0000000802027276 */ /* 0x000fc40007810009 */
[----:B------:R-:W-:Y:S02]  /*33f0*/  FSEL R6, R17, -INF , !P2 ;  /* 0xff80000011067808 */ /* 0x000fe40005000000 */
[----:B------:R-:W-:Y:S02]  /*3400*/  FMNMX3.FTZ R2, R2, R5, R7, !PT ;  /* 0x0000000502027276 */ /* 0x000fe40007810007 */
[----:B------:R-:W-:Y:S02]  /*3410*/  FSEL R97, R30, -INF , !P1 ;  /* 0xff8000001e617808 */ /* 0x000fe40004800000 */
[----:B------:R-:W-:Y:S02]  /*3420*/  FMNMX.FTZ R2, R6, R2, !PT ;  /* 0x0000000206027209 */ /* 0x000fe40007810000 */
[----:B------:R-:W-:Y:S02]  /*3430*/  FSEL R134, R31, -INF , !P6 ;  /* 0xff8000001f867808 */ /* 0x000fe40007000000 */
[----:B------:R-:W-:Y:S01]  /*3440*/  FSEL R157, R38, -INF , !P5 ;  /* 0xff800000269d7808 */ /* 0x000fe20006800000 */
[----:B------:R-:W1:Y:S01]  /*3450*/  SHFL.BFLY PT, R3, R2, 0x2, 0x1f ;  /* 0x0c401f0002037f89 */ /* 0x000e6200000e0000 */
[----:B------:R-:W-:-:S02]  /*3460*/  FSEL R156, R39, -INF , !P4 ;  /* 0xff800000279c7808 */ /* 0x000fc40006000000 */
[----:B------:R-:W-:Y:S02]  /*3470*/  FSEL R159, R18, -INF , !P3 ;  /* 0xff800000129f7808 */ /* 0x000fe40005800000 */
[----:B------:R-:W-:Y:S02]  /*3480*/  FSEL R168, R19, -INF , !P2 ;  /* 0xff80000013a87808 */ /* 0x000fe40005000000 */
[----:B------:R-:W-:Y:S02]  /*3490*/  FSEL R20, R249, -INF , !P6 ;  /* 0xff800000f9147808 */ /* 0x000fe40007000000 */
[----:B------:R-:W-:Y:S02]  /*34a0*/  FSEL R79, R155, -INF , !P2 ;  /* 0xff8000009b4f7808 */ /* 0x000fe40005000000 */
[----:B------:R-:W-:-:S04]  /*34b0*/  IADD3 R208, PT, PT, R208, R158, RZ ;  /* 0x0000009ed0d07210 */ /* 0x000fc80007ffe0ff */
[----:B------:R-:W-:-:S04]  /*34c0*/  LEA R208, R208, UR4, 0x1 ;  /* 0x00000004d0d07c11 */ /* 0x000fc8000f8e08ff */
[----:B------:R-:W-:Y:S01]  /*34d0*/  IADD3 R210, PT, PT, R0, R208, RZ ;  /* 0x000000d000d27210 */ /* 0x000fe20007ffe0ff */
[----:B------:R-:W-:Y:S01]  /*34e0*/  LDSM.16.MT88.4 R16, [R208+0x4000] ;  /* 0x00400000d010783b */ /* 0x000fe20000004200 */
[----:B-1----:R-:W-:-:S03]  /*34f0*/  FMNMX.FTZ R2, R2, R3, !PT ;  /* 0x0000000302027209 */ /* 0x002fc60007810000 */
[----:B------:R-:W-:Y:S04]  /*3500*/  LDSM.16.MT88.4 R28, [R210+0x4400] ;  /* 0x00440000d21c783b */ /* 0x000fe80000004200 */
[----:B------:R-:W1:Y:S02]  /*3510*/  SHFL.BFLY PT, R3, R2, 0x1, 0x1f ;  /* 0x0c201f0002037f89 */ /* 0x000e6400000e0000 */
[----:B-1----:R-:W-:Y:S02]  /*3520*/  FMNMX.FTZ R138, R2, R3, !PT ;  /* 0x00000003028a7209 */ /* 0x002fe40007810000 */
[----:B------:R-:W-:Y:S02]  /*3530*/  FMNMX3.FTZ R3, R91, R90, R83, !PT ;  /* 0x0000005a5b037276 */ /* 0x000fe40007810053 */
[C---:B------:R-:W-:Y:S01]  /*3540*/  FSETP.NEU.FTZ.AND P0, PT, R138.reuse, -INF , PT ;  /* 0xff8000008a00780b */ /* 0x040fe20003f1d000 */
[----:B------:R-:W-:Y:S01]  /*3550*/  FMUL.FTZ R2, R138, UR5 ;  /* 0x000000058a027c20 */ /* 0x000fe20008410000 */
[----:B------:R-:W-:-:S04]  /*3560*/  FMNMX3.FTZ R3, R3, R89, R88, !PT ;  /* 0x0000005903037276 */ /* 0x000fc80007810058 */
[----:B------:R-:W-:Y:S02]  /*3570*/  FMNMX3.FTZ R3, R3, R82, R81, !PT ;  /* 0x0000005203037276 */ /* 0x000fe40007810051 */
[----:B------:R-:W-:Y:S02]  /*3580*/  FSEL R2, R2, RZ, P0 ;  /* 0x000000ff02027208 */ /* 0x000fe40000000000 */
[----:B------:R-:W-:-:S04]  /*3590*/  FMNMX3.FTZ R3, R3, R75, R80, !PT ;  /* 0x0000004b03037276 */ /* 0x000fc80007810050 */
        /* <DEDUP_REMOVED lines=11> */
[----:B------:R-:W-:-:S05]  /*3650*/  FMNMX.FTZ R3, R168, R3, !PT ;  /* 0x00000003a8037209 */ /* 0x000fca0007810000 */
[----:B------:R-:W1:Y:S02]  /*3660*/  SHFL.BFLY PT, R4, R3, 0x2, 0x1f ;  /* 0x0c401f0003047f89 */ /* 0x000e6400000e0000 */
[----:B-1----:R-:W-:-:S05]  /*3670*/  FMNMX.FTZ R3, R3, R4, !PT ;  /* 0x0000000403037209 */ /* 0x002fca0007810000 */
[----:B------:R-:W1:Y:S02]  /*3680*/  SHFL.BFLY PT, R4, R3, 0x1, 0x1f ;  /* 0x0c201f0003047f89 */ /* 0x000e6400000e0000 */
[----:B-1----:R-:W-:-:S04]  /*3690*/  FMNMX.FTZ R137, R3, R4, !PT ;  /* 0x0000000403897209 */ /* 0x002fc80007810000 */
[C---:B------:R-:W-:Y:S01]  /*36a0*/  FSETP.NEU.FTZ.AND P0, PT, R137.reuse, -INF , PT ;  /* 0xff8000008900780b */ /* 0x040fe20003f1d000 */
[----:B------:R-:W-:-:S05]  /*36b0*/  FMUL.FTZ R3, R137, UR5 ;  /* 0x0000000589037c20 */ /* 0x000fca0008410000 */
[----:B------:R-:W-:Y:S01]  /*36c0*/  FSEL R4, R3, RZ, P0 ;  /* 0x000000ff03047208 */ /* 0x000fe20000000000 */
[----:B------:R-:W-:Y:S01]  /*36d0*/  FFMA.FTZ R3, R73, UR5, -R2 ;  /* 0x0000000549037c23 */ /* 0x000fe20008010802 */
[----:B------:R-:W-:-:S03]  /*36e0*/  FSEL R73, R152, -INF , !P3 ;  /* 0xff80000098497808 */ /* 0x000fc60005800000 */
[----:B------:R1:W-:Y:S02]  /*36f0*/  MUFU.EX2 R226, R3 ;  /* 0x0000000300e27308 */ /* 0x0003e40000000800 */
[----:B-1----:R-:W-:-:S06]  /*3700*/  FFMA.FTZ R3, R72, UR5, -R2 ;  /* 0x0000000548037c23 */ /* 0x002fcc0008010802 */
[----:B------:R1:W1:Y:S02]  /*3710*/  MUFU.EX2 R224, R3 ;  /* 0x0000000300e07308 */ /* 0x0002640000000800 */
[----:B-1----:R-:W-:Y:S01]  /*3720*/  FFMA.FTZ R3, R58, UR5, -R2 ;  /* 0x000000053a037c23 */ /* 0x002fe20008010802 */
[----:B------:R-:W-:-:S05]  /*3730*/  F2FP.F16.F32.PACK_AB R12, R224, R226 ;  /* 0x000000e2e00c723e */ /* 0x000fca00000000ff */
[----:B------:R1:W-:Y:S02]  /*3740*/  MUFU.EX2 R225, R3 ;  /* 0x0000000300e17308 */ /* 0x0003e40000000800 */
[----:B-1----:R-:W-:-:S06]  /*3750*/  FFMA.FTZ R3, R55, UR5, -R2 ;  /* 0x0000000537037c23 */ /* 0x002fcc0008010802 */
[----:B------:R1:W-:Y:S02]  /*3760*/  MUFU.EX2 R227, R3 ;  /* 0x0000000300e37308 */ /* 0x0003e40000000800 */
[----:B-1----:R-:W-:-:S06]  /*3770*/  FFMA.FTZ R3, R54, UR5, -R2 ;  /* 0x0000000536037c23 */ /* 0x002fcc0008010802 */
[----:B------:R1:W-:Y:S01]  /*3780*/  MUFU.EX2 R228, R3 ;  /* 0x0000000300e47308 */ /* 0x0003e20000000800 */
[----:B-----5:R-:W-:Y:S01]  /*3790*/  FSEL R72, R65, -INF , !P5 ;  /* 0xff80000041487808 */ /* 0x020fe20006800000 */
[----:B-1----:R-:W-:-:S06]  /*37a0*/  FFMA.FTZ R3, R53, UR5, -R2 ;  /* 0x0000000535037c23 */ /* 0x002fcc0008010802 */
[----:B------:R1:W-:Y:S02]  /*37b0*/  MUFU.EX2 R229, R3 ;  /* 0x0000000300e57308 */ /* 0x0003e40000000800 */
        /* <DEDUP_REMOVED lines=30> */
[--C-:B-1----:R-:W-:Y:S02]  /*39a0*/  FFMA.FTZ R3, R32, UR5, -R2.reuse ;  /* 0x0000000520037c23 */ /* 0x102fe40008010802 */
[----:B------:R-:W-:Y:S04]  /*39b0*/  LDSM.16.MT88.4 R32, [R208+0x4400] ;  /* 0x00440000d020783b */ /* 0x000fe80000004200 */
[----:B------:R1:W-:Y:S02]  /*39c0*/  MUFU.EX2 R140, R3 ;  /* 0x00000003008c7308 */ /* 0x0003e40000000800 */
[----:B-1----:R-:W-:Y:S01]  /*39d0*/  FFMA.FTZ R3, R23, UR5, -R2 ;  /* 0x0000000517037c23 */ /* 0x002fe20008010802 */
[----:B------:R-:W-:-:S05]  /*39e0*/  FSEL R23, R251, -INF , !P6 ;  /* 0xff800000fb177808 */ /* 0x000fca0007000000 */
[----:B------:R1:W5:Y:S02]  /*39f0*/  MUFU.EX2 R15, R3 ;  /* 0x00000003000f7308 */ /* 0x0003640000000800 */
[----:B-1----:R-:W-:Y:S01]  /*3a00*/  FFMA.FTZ R3, R22, UR5, -R2 ;  /* 0x0000000516037c23 */ /* 0x002fe20008010802 */
[----:B------:R-:W-:Y:S02]  /*3a10*/  FSEL R22, R250, -INF , !P1 ;  /* 0xff800000fa167808 */ /* 0x000fe40004800000 */
[----:B-----5:R-:W-:-:S03]  /*3a20*/  MOV R251, R15 ;  /* 0x0000000f00fb7202 */ /* 0x020fc60000000f00 */
[----:B------:R1:W5:Y:S02]  /*3a30*/  MUFU.EX2 R24, R3 ;  /* 0x0000000300187308 */ /* 0x0003640000000800 */
[----:B-1----:R-:W-:Y:S01]  /*3a40*/  FFMA.FTZ R3, R14, UR5, -R2 ;  /* 0x000000050e037c23 */ /* 0x002fe20008010802 */
[----:B-----5:R-:W-:Y:S02]  /*3a50*/  MOV R250, R24 ;  /* 0x0000001800fa7202 */ /* 0x020fe40000000f00 */
[----:B------:R-:W-:-:S03]  /*3a60*/  F2FP.F16.F32.PACK_AB R14, R227, R225 ;  /* 0x000000e1e30e723e */ /* 0x000fc600000000ff */
[----:B------:R1:W5:Y:S02]  /*3a70*/  MUFU.EX2 R25, R3 ;  /* 0x0000000300197308 */ /* 0x0003640000000800 */
[----:B-1----:R-:W-:Y:S01]  /*3a80*/  FFMA.FTZ R3, R13, UR5, -R2 ;  /* 0x000000050d037c23 */ /* 0x002fe20008010802 */
[----:B-----5:R-:W-:-:S05]  /*3a90*/  MOV R249, R25 ;  /* 0x0000001900f97202 */ /* 0x020fca0000000f00 */
[----:B------:R1:W5:Y:S02]  /*3aa0*/  MUFU.EX2 R26, R3 ;  /* 0x00000003001a7308 */ /* 0x0003640000000800 */
        /* <DEDUP_REMOVED lines=8> */
[--C-:B-1----:R-:W-:Y:S01]  /*3b30*/  FFMA.FTZ R3, R7, UR5, -R2.reuse ;  /* 0x0000000507037c23 */ /* 0x102fe20008010802 */
[----:B------:R-:W-:Y:S01]  /*3b40*/  FFMA.FTZ R2, R6, UR5, -R2 ;  /* 0x0000000506027c23 */ /* 0x000fe20008010802 */
[----:B------:R-:W-:-:S04]  /*3b50*/  FSEL R7, R248, -INF , !P1 ;  /* 0xff800000f8077808 */ /* 0x000fc80004800000 */
[----:B------:R1:W-:Y:S01]  /*3b60*/  MUFU.EX2 R178, R3 ;  /* 0x0000000300b27308 */ /* 0x0003e20000000800 */
[----:B-----5:R-:W-:Y:S02]  /*3b70*/  MOV R248, R26 ;  /* 0x0000001a00f87202 */ /* 0x020fe40000000f00 */
[----:B------:R-:W-:-:S05]  /*3b80*/  ISETP.NE.AND P1, PT, R11, RZ, PT ;  /* 0x000000ff0b00720c */ /* 0x000fca0003f25270 */
[----:B------:R5:W-:Y:S01]  /*3b90*/  MUFU.EX2 R179, R2 ;  /* 0x0000000200b37308 */ /* 0x000be20000000800 */
[----:B-1----:R-:W-:-:S07]  /*3ba0*/  FFMA.FTZ R3, R89, UR5, -R4 ;  /* 0x0000000559037c23 */ /* 0x002fce0008010804 */
[----:B------:R1:W-:Y:S01]  /*3bb0*/  MUFU.EX2 R198, R3 ;  /* 0x0000000300c67308 */ /* 0x0003e20000000800 */
[----:B-----5:R-:W-:-:S07]  /*3bc0*/  FFMA.FTZ R2, R91, UR5, -R4 ;  /* 0x000000055b027c23 */ /* 0x020fce0008010804 */
[----:B------:R5:W-:Y:S01]  /*3bd0*/  MUFU.EX2 R188, R2 ;  /* 0x0000000200bc7308 */ /* 0x000be20000000800 */
[----:B-1----:R-:W-:-:S07]  /*3be0*/  FFMA.FTZ R3, R88, UR5, -R4 ;  /* 0x0000000558037c23 */ /* 0x002fce0008010804 */
[----:B------:R1:W-:Y:S01]  /*3bf0*/  MUFU.EX2 R206, R3 ;  /* 0x0000000300ce7308 */ /* 0x0003e20000000800 */
[----:B-----5:R-:W-:-:S07]  /*3c00*/  FFMA.FTZ R2, R90, UR5, -R4 ;  /* 0x000000055a027c23 */ /* 0x020fce0008010804 */
[----:B------:R5:W2:Y:S01]  /*3c10*/  MUFU.EX2 R171, R2 ;  /* 0x0000000200ab7308 */ /* 0x000aa20000000800 */
[----:B-1----:R-:W-:-:S07]  /*3c20*/  FFMA.FTZ R3, R82, UR5, -R4 ;  /* 0x0000000552037c23 */ /* 0x002fce0008010804 */
[----:B------:R1:W-:Y:S01]  /*3c30*/  MUFU.EX2 R205, R3 ;  /* 0x0000000300cd7308 */ /* 0x0003e20000000800 */
[----:B-----5:R-:W-:Y:S01]  /*3c40*/  FFMA.FTZ R2, R83, UR5, -R4 ;  /* 0x0000000553027c23 */ /* 0x020fe20008010804 */
[----:B--2---:R-:W-:-:S06]  /*3c50*/  F2FP.F16.F32.PACK_AB R13, R171, R188 ;  /* 0x000000bcab0d723e */ /* 0x004fcc00000000ff */
[----:B------:R2:W5:Y:S01]  /*3c60*/  MUFU.EX2 R194, R2 ;  /* 0x0000000200c27308 */ /* 0x0005620000000800 */
[----:B-1----:R-:W-:Y:S02]  /*3c70*/  FMNMX3.FTZ R3, R108, R106, R105, !PT ;  /* 0x0000006a6c037276 */ /* 0x002fe40007810069 */
[----:B--2---:R-:W-:Y:S02]  /*3c80*/  FMNMX3.FTZ R2, R103, R101, R94, !PT ;  /* 0x0000006567027276 */ /* 0x004fe4000781005e */
[----:B-----5:R-:W-:Y:S02]  /*3c90*/  F2FP.F16.F32.PACK_AB R15, R198, R194 ;  /* 0x000000c2c60f723e */ /* 0x020fe400000000ff */
[----:B------:R-:W-:-:S04]  /*3ca0*/  FMNMX3.FTZ R2, R2, R93, R102, !PT ;  /* 0x0000005d02027276 */ /* 0x000fc80007810066 */
[----:B------:R-:W-:-:S04]  /*3cb0*/  FMNMX3.FTZ R2, R2, R100, R95, !PT ;  /* 0x0000006402027276 */ /* 0x000fc8000781005f */
[----:B------:R-:W-:-:S04]  /*3cc0*/  FMNMX3.FTZ R2, R2, R92, R120, !PT ;  /* 0x0000005c02027276 */ /* 0x000fc80007810078 */
[----:B------:R-:W-:-:S04]  /*3cd0*/  FMNMX3.FTZ R2, R2, R111, R85, !PT ;  /* 0x0000006f02027276 */ /* 0x000fc80007810055 */
[----:B------:R-:W-:-:S04]  /*3ce0*/  FMNMX3.FTZ R2, R2, R84, R116, !PT ;  /* 0x0000005402027276 */ /* 0x000fc80007810074 */
[----:B------:R-:W-:Y:S01]  /*3cf0*/  FMNMX3.FTZ R5, R2, R96, R87, !PT ;  /* 0x0000006002057276 */ /* 0x000fe20007810057 */
[----:B------:R-:W-:-:S03]  /*3d00*/  FFMA.FTZ R2, R81, UR5, -R4 ;  /* 0x0000000551027c23 */ /* 0x000fc60008010804 */
[----:B------:R-:W-:Y:S01]  /*3d10*/  FMNMX3.FTZ R5, R5, R86, R114, !PT ;  /* 0x0000005605057276 */ /* 0x000fe20007810072 */
[----:B------:R1:W-:Y:S02]  /*3d20*/  MUFU.EX2 R218, R2 ;  /* 0x0000000200da7308 */ /* 0x0003e40000000800 */
[----:B-1----:R-:W-:Y:S02]  /*3d30*/  FMNMX3.FTZ R2, R3, R104, R109, !PT ;  /* 0x0000006803027276 */ /* 0x002fe4000781006d */
[----:B------:R-:W-:Y:S01]  /*3d40*/  FMNMX3.FTZ R3, R5, R113, R112, !PT ;  /* 0x0000007105037276 */ /* 0x000fe20007810070 */
[----:B------:R-:W-:Y:S01]  /*3d50*/  FFMA.FTZ R5, R75, UR5, -R4 ;  /* 0x000000054b057c23 */ /* 0x000fe20008010804 */
[----:B------:R-:W-:Y:S02]  /*3d60*/  FMNMX3.FTZ R2, R2, R107, R121, !PT ;  /* 0x0000006b02027276 */ /* 0x000fe40007810079 */
[----:B------:R-:W-:Y:S01]  /*3d70*/  FMNMX3.FTZ R3, R3, R99, R129, !PT ;  /* 0x0000006303037276 */ /* 0x000fe20007810081 */
[----:B------:R1:W-:Y:S01]  /*3d80*/  MUFU.EX2 R207, R5 ;  /* 0x0000000500cf7308 */ /* 0x0003e20000000800 */
[----:B------:R-:W-:-:S02]  /*3d90*/  FMNMX3.FTZ R2, R2, R110, R123, !PT ;  /* 0x0000006e02027276 */ /* 0x000fc4000781007b */
[----:B------:R-:W-:Y:S02]  /*3da0*/  FMNMX3.FTZ R3, R3, R132, R128, !PT ;  /* 0x0000008403037276 */ /* 0x000fe40007810080 */
[----:B------:R-:W-:Y:S02]  /*3db0*/  FMNMX3.FTZ R2, R2, R122, R125, !PT ;  /* 0x0000007a02027276 */ /* 0x000fe4000781007d */
[----:B------:R-:W-:Y:S02]  /*3dc0*/  FMNMX3.FTZ R3, R3, R115, R135, !PT ;  /* 0x0000007303037276 */ /* 0x000fe40007810087 */
[----:B------:R-:W-:Y:S02]  /*3dd0*/  FMNMX3.FTZ R2, R2, R124, R118, !PT ;  /* 0x0000007c02027276 */ /* 0x000fe40007810076 */
[----:B------:R-:W-:Y:S02]  /*3de0*/  FMNMX3.FTZ R3, R3, R139, R7, !PT ;  /* 0x0000008b03037276 */ /* 0x000fe40007810007 */
[----:B------:R-:W-:-:S02]  /*3df0*/  FMNMX3.FTZ R2, R2, R119, R126, !PT ;  /* 0x0000007702027276 */ /* 0x000fc4000781007e */
[----:B------:R-:W-:Y:S01]  /*3e00*/  FSEL R75, R57, -INF , !P4 ;  /* 0xff800000394b7808 */ /* 0x000fe20006000000 */
[----:B-1----:R-:W-:Y:S01]  /*3e10*/  FFMA.FTZ R5, R80, UR5, -R4 ;  /* 0x0000000550057c23 */ /* 0x002fe20008010804 */
[----:B------:R-:W-:Y:S02]  /*3e20*/  FMNMX3.FTZ R3, R3, R20, R72, !PT ;  /* 0x0000001403037276 */ /* 0x000fe40007810048 */
[----:B------:R-:W-:Y:S01]  /*3e30*/  FMNMX3.FTZ R2, R2, R117, R130, !PT ;  /* 0x0000007502027276 */ /* 0x000fe20007810082 */
[----:B------:R1:W-:Y:S03]  /*3e40*/  MUFU.EX2 R204, R5 ;  /* 0x0000000500cc7308 */ /* 0x0003e60000000800 */
[----:B------:R-:W-:-:S04]  /*3e50*/  FMNMX3.FTZ R2, R2, R127, R133, !PT ;  /* 0x0000007f02027276 */ /* 0x000fc80007810085 */
[----:B------:R-:W-:-:S04]  /*3e60*/  FMNMX3.FTZ R2, R2, R131, R145, !PT ;  /* 0x0000008302027276 */ /* 0x000fc80007810091 */
[----:B------:R-:W-:-:S04]  /*3e70*/  FMNMX3.FTZ R2, R2, R144, R149, !PT ;  /* 0x0000009002027276 */ /* 0x000fc80007810095 */
[----:B------:R-:W-:Y:S01]  /*3e80*/  FMNMX3.FTZ R2, R2, R148, R150, !PT ;  /* 0x0000009402027276 */ /* 0x000fe20007810096 */
[----:B-1----:R-:W-:Y:S01]  /*3e90*/  FFMA.FTZ R5, R74, UR5, -R4 ;  /* 0x000000054a057c23 */ /* 0x002fe20008010804 */
[----:B------:R-:W-:Y:S02]  /*3ea0*/  FSEL R74, R153, -INF , !P2 ;  /* 0xff800000994a7808 */ /* 0x000fe40005000000 */
[----:B------:R-:W-:Y:S01]  /*3eb0*/  FMNMX3.FTZ R2, R2, R151, R22, !PT ;  /* 0x0000009702027276 */ /* 0x000fe20007810016 */
[----:B------:R1:W-:Y:S02]  /*3ec0*/  MUFU.EX2 R203, R5 ;  /* 0x0000000500cb7308 */ /* 0x0003e40000000800 */
[----:B-1----:R-:W-:Y:S01]  /*3ed0*/  FMNMX3.FTZ R5, R3, R75, R73, !PT ;  /* 0x0000004b03057276 */ /* 0x002fe20007810049 */
[----:B------:R-:W-:Y:S01]  /*3ee0*/  FFMA.FTZ R3, R71, UR5, -R4 ;  /* 0x0000000547037c23 */ /* 0x000fe20008010804 */
[----:B------:R-:W-:Y:S02]  /*3ef0*/  FSEL R71, R154, -INF , !P3 ;  /* 0xff8000009a477808 */ /* 0x000fe40005800000 */
[----:B------:R-:W-:-:S02]  /*3f00*/  FMNMX.FTZ R5, R74, R5, !PT ;  /* 0x000000054a057209 */ /* 0x000fc40007810000 */
[----:B------:R1:W-:Y:S01]  /*3f10*/  MUFU.EX2 R201, R3 ;  /* 0x0000000300c97308 */ /* 0x0003e20000000800 */
[----:B------:R-:W-:Y:S04]  /*3f20*/  LDSM.16.MT88.4 R152, [R208+0x5c00] ;  /* 0x005c0000d098783b */ /* 0x000fe80000004200 */
[----:B------:R-:W2:Y:S01]  /*3f30*/  SHFL.BFLY PT, R136, R5, 0x2, 0x1f ;  /* 0x0c401f0005887f89 */ /* 0x000ea200000e0000 */
[----:B-1----:R-:W-:Y:S01]  /*3f40*/  FFMA.FTZ R3, R70, UR5, -R4 ;  /* 0x0000000546037c23 */ /* 0x002fe20008010804 */
[----:B---3--:R-:W-:-:S03]  /*3f50*/  FSEL R70, R56, -INF , !P5 ;  /* 0xff80000038467808 */ /* 0x008fc60006800000 */
[----:B------:R1:W-:Y:S01]  /*3f60*/  MUFU.EX2 R197, R3 ;  /* 0x0000000300c57308 */ /* 0x0003e20000000800 */
[----:B------:R-:W-:Y:S02]  /*3f70*/  FMNMX3.FTZ R2, R2, R23, R70, !PT ;  /* 0x0000001702027276 */ /* 0x000fe40007810046 */
[----:B--2---:R-:W-:-:S05]  /*3f80*/  FMNMX.FTZ R136, R5, R136, !PT ;  /* 0x0000008805887209 */ /* 0x004fca0007810000 */
[----:B------:R-:W2:Y:S01]  /*3f90*/  SHFL.BFLY PT, R6, R136, 0x1, 0x1f ;  /* 0x0c201f0088067f89 */ /* 0x000ea200000e0000 */
[----:B-1----:R-:W-:Y:S01]  /*3fa0*/  FFMA.FTZ R3, R69, UR5, -R4 ;  /* 0x0000000545037c23 */ /* 0x002fe20008010804 */
[----:B----4-:R-:W-:Y:S02]  /*3fb0*/  FSEL R69, R27, -INF , !P4 ;  /* 0xff8000001b457808 */ /* 0x010fe40006000000 */
[----:B------:R-:W-:Y:S01]  /*3fc0*/  LDSM.16.MT88.4 R24, [R210+0x4000] ;  /* 0x00400000d218783b */ /* 0x000fe20000004200 */
[----:B------:R1:W-:Y:S01]  /*3fd0*/  MUFU.EX2 R192, R3 ;  /* 0x0000000300c07308 */ /* 0x0003e20000000800 */
[----:B------:R-:W-:-:S04]  /*3fe0*/  FMNMX3.FTZ R2, R2, R69, R71, !PT ;  /* 0x0000004502027276 */ /* 0x000fc80007810047 */
[----:B------:R-:W-:-:S05]  /*3ff0*/  FMNMX.FTZ R2, R79, R2, !PT ;  /* 0x000000024f027209 */ /* 0x000fca0007810000 */
[----:B------:R-:W3:Y:S01]  /*4000*/  SHFL.BFLY PT, R5, R2, 0x2, 0x1f ;  /* 0x0c401f0002057f89 */ /* 0x000ee200000e0000 */
[----:B--2---:R-:W-:Y:S01]  /*4010*/  FMNMX.FTZ R136, R136, R6, !PT ;  /* 0x0000000688887209 */ /* 0x004fe20007810000 */
[----:B-1----:R-:W-:-:S03]  /*4020*/  FFMA.FTZ R3, R68, UR5, -R4 ;  /* 0x0000000544037c23 */ /* 0x002fc60008010804 */
[----:B------:R-:W-:Y:S01]  /*4030*/  FSETP.NEU.FTZ.AND P0, PT, R136, -INF , PT ;  /* 0xff8000008800780b */ /* 0x000fe20003f1d000 */
[----:B------:R1:W-:Y:S01]  /*4040*/  MUFU.EX2 R190, R3 ;  /* 0x0000000300be7308 */ /* 0x0003e20000000800 */
[----:B---3--:R-:W-:Y:S01]  /*4050*/  FMNMX.FTZ R5, R2, R5, !PT ;  /* 0x0000000502057209 */ /* 0x008fe20007810000 */
[--C-:B------:R-:W-:Y:S02]  /*4060*/  FFMA.FTZ R2, R59, UR5, -R4.reuse ;  /* 0x000000053b027c23 */ /* 0x100fe40008010804 */
[C---:B------:R-:W-:Y:S01]  /*4070*/  HMMA.16816.F32 R56, R12.reuse, R16, RZ ;  /* 0x000000100c38723c */ /* 0x040fe200000018ff */
[--C-:B-1----:R-:W-:Y:S01]  /*4080*/  FFMA.FTZ R3, R66, UR5, -R4.reuse ;  /* 0x0000000542037c23 */ /* 0x102fe20008010804 */
[----:B------:R-:W1:Y:S02]  /*4090*/  SHFL.BFLY PT, R6, R5, 0x1, 0x1f ;  /* 0x0c201f0005067f89 */ /* 0x000e6400000e0000 */
[----:B------:R2:W-:Y:S04]  /*40a0*/  MUFU.EX2 R195, R2 ;  /* 0x0000000200c37308 */ /* 0x0005e80000000800 */
[----:B------:R-:W-:Y:S04]  /*40b0*/  HMMA.16816.F32 R52, R12, R24, RZ ;  /* 0x000000180c34723c */ /* 0x000fe800000018ff */
[----:B------:R3:W-:Y:S01]  /*40c0*/  MUFU.EX2 R189, R3 ;  /* 0x0000000300bd7308 */ /* 0x0007e20000000800 */
[----:B--2---:R-:W-:-:S07]  /*40d0*/  FFMA.FTZ R2, R60, UR5, -R4 ;  /* 0x000000053c027c23 */ /* 0x004fce0008010804 */
[----:B------:R2:W-:Y:S01]  /*40e0*/  MUFU.EX2 R199, R2 ;  /* 0x0000000200c77308 */ /* 0x0005e20000000800 */
[----:B-1----:R-:W-:Y:S01]  /*40f0*/  FMNMX.FTZ R21, R5, R6, !PT ;  /* 0x0000000605157209 */ /* 0x002fe20007810000 */
[--C-:B---3--:R-:W-:Y:S02]  /*4100*/  FFMA.FTZ R3, R64, UR5, -R4.reuse ;  /* 0x0000000540037c23 */ /* 0x108fe40008010804 */
[----:B------:R-:W-:Y:S04]  /*4110*/  HMMA.16816.F32 R64, R12, R18, RZ ;  /* 0x000000120c40723c */ /* 0x000fe800000018ff */
[----:B------:R1:W-:Y:S01]  /*4120*/  MUFU.EX2 R191, R3 ;  /* 0x0000000300bf7308 */ /* 0x0003e20000000800 */
[----:B--2---:R-:W-:-:S07]  /*4130*/  FFMA.FTZ R2, R47, UR5, -R4 ;  /* 0x000000052f027c23 */ /* 0x004fce0008010804 */
[----:B------:R-:W-:Y:S01]  /*4140*/  MUFU.EX2 R202, R2 ;  /* 0x0000000200ca7308 */ /* 0x000fe20000000800 */
[----:B-1----:R-:W-:-:S07]  /*4150*/  FFMA.FTZ R3, R63, UR5, -R4 ;  /* 0x000000053f037c23 */ /* 0x002fce0008010804 */
[----:B------:R1:W-:Y:S02]  /*4160*/  MUFU.EX2 R193, R3 ;  /* 0x0000000300c17308 */ /* 0x0003e40000000800 */
[----:B-1----:R-:W-:-:S06]  /*4170*/  FFMA.FTZ R3, R62, UR5, -R4 ;  /* 0x000000053e037c23 */ /* 0x002fcc0008010804 */
[----:B------:R1:W-:Y:S02]  /*4180*/  MUFU.EX2 R196, R3 ;  /* 0x0000000300c47308 */ /* 0x0003e40000000800 */
[----:B-1----:R-:W-:-:S06]  /*4190*/  FFMA.FTZ R3, R61, UR5, -R4 ;  /* 0x000000053d037c23 */ /* 0x002fcc0008010804 */
[----:B------:R1:W-:Y:S02]  /*41a0*/  MUFU.EX2 R200, R3 ;  /* 0x0000000300c87308 */ /* 0x0003e40000000800 */
[----:B-1----:R-:W-:-:S05]  /*41b0*/  FMUL.FTZ R3, R136, UR5 ;  /* 0x0000000588037c20 */ /* 0x002fca0008410000 */
[----:B------:R-:W-:Y:S02]  /*41c0*/  FSEL R3, R3, RZ, P0 ;  /* 0x000000ff03037208 */ /* 0x000fe40000000000 */
[----:B------:R-:W-:-:S03]  /*41d0*/  FSETP.NEU.FTZ.AND P0, PT, R21, -INF , PT ;  /* 0xff8000001500780b */ /* 0x000fc60003f1d000 */
[--C-:B------:R-:W-:Y:S01]  /*41e0*/  FFMA.FTZ R2, R103, UR5, -R3.reuse ;  /* 0x0000000567027c23 */ /* 0x100fe20008010803 */
[----:B------:R-:W-:-:S03]  /*41f0*/  FFMA.FTZ R5, R93, UR5, -R3 ;  /* 0x000000055d057c23 */ /* 0x000fc60008010803 */
[----:B------:R1:W-:Y:S08]  /*4200*/  MUFU.EX2 R170, R2 ;  /* 0x0000000200aa7308 */ /* 0x0003f00000000800 */
[----:B------:R-:W-:Y:S01]  /*4210*/  MUFU.EX2 R184, R5 ;  /* 0x0000000500b87308 */ /* 0x000fe20000000800 */
[----:B-1----:R-:W-:-:S07]  /*4220*/  FFMA.FTZ R2, R101, UR5, -R3 ;  /* 0x0000000565027c23 */ /* 0x002fce0008010803 */
[----:B------:R1:W2:Y:S02]  /*4230*/  MUFU.EX2 R169, R2 ;  /* 0x0000000200a97308 */ /* 0x0002a40000000800 */
[----:B-1----:R-:W-:Y:S01]  /*4240*/  FFMA.FTZ R2, R94, UR5, -R3 ;  /* 0x000000055e027c23 */ /* 0x002fe20008010803 */
[----:B--2---:R-:W-:-:S05]  /*4250*/  F2FP.F16.F32.PACK_AB R8, R169, R170 ;  /* 0x000000aaa908723e */ /* 0x004fca00000000ff */
[----:B------:R1:W2:Y:S02]  /*4260*/  MUFU.EX2 R183, R2 ;  /* 0x0000000200b77308 */ /* 0x0002a40000000800 */
[----:B-1----:R-:W-:Y:S01]  /*4270*/  FMUL.FTZ R2, R21, UR5 ;  /* 0x0000000515027c20 */ /* 0x002fe20008410000 */
[----:B--2---:R-:W-:-:S04]  /*4280*/  F2FP.F16.F32.PACK_AB R10, R184, R183 ;  /* 0x000000b7b80a723e */ /* 0x004fc800000000ff */
[----:B------:R-:W-:-:S05]  /*4290*/  FSEL R2, R2, RZ, P0 ;  /* 0x000000ff02027208 */ /* 0x000fca0000000000 */
[--C-:B------:R-:W-:Y:S01]  /*42a0*/  FFMA.FTZ R5, R108, UR5, -R2.reuse ;  /* 0x000000056c057c23 */ /* 0x100fe20008010802 */
[----:B------:R-:W-:-:S03]  /*42b0*/  FFMA.FTZ R0, R106, UR5, -R2 ;  /* 0x000000056a007c23 */ /* 0x000fc60008010802 */
[----:B------:R-:W-:Y:S08]  /*42c0*/  MUFU.EX2 R6, R5 ;  /* 0x0000000500067308 */ /* 0x000ff00000000800 */
[----:B------:R1:W2:Y:S02]  /*42d0*/  MUFU.EX2 R5, R0 ;  /* 0x0000000000057308 */ /* 0x0002a40000000800 */
[----:B-1----:R-:W-:Y:S01]  /*42e0*/  FFMA.FTZ R0, R105, UR5, -R2 ;  /* 0x0000000569007c23 */ /* 0x002fe20008010802 */
[----:B--2---:R-:W-:-:S05]  /*42f0*/  F2FP.F16.F32.PACK_AB R9, R5, R6 ;  /* 0x000000060509723e */ /* 0x004fca00000000ff */
[----:B------:R1:W-:Y:S02]  /*4300*/  MUFU.EX2 R158, R0 ;  /* 0x00000000009e7308 */ /* 0x0003e40000000800 */
[----:B-1----:R-:W-:-:S06]  /*4310*/  FFMA.FTZ R0, R104, UR5, -R2 ;  /* 0x0000000568007c23 */ /* 0x002fcc0008010802 */
[----:B------:R1:W2:Y:S02]  /*4320*/  MUFU.EX2 R181, R0 ;  /* 0x0000000000b57308 */ /* 0x0002a40000000800 */
[----:B-1----:R-:W-:Y:S01]  /*4330*/  FFMA.FTZ R0, R102, UR5, -R3 ;  /* 0x0000000566007c23 */ /* 0x002fe20008010803 */
[----:B--2---:R-:W-:-:S05]  /*4340*/  F2FP.F16.F32.PACK_AB R11, R181, R158 ;  /* 0x0000009eb50b723e */ /* 0x004fca00000000ff */
[----:B------:R1:W-:Y:S02]  /*4350*/  MUFU.EX2 R182, R0 ;  /* 0x0000000000b67308 */ /* 0x0003e40000000800 */
[C---:B------:R-:W-:Y:S08]  /*4360*/  HMMA.16816.F32 R40, R8.reuse, R24, RZ ;  /* 0x000000180828723c */ /* 0x040ff000000018ff */
[----:B------:R-:W-:Y:S01]  /*4370*/  HMMA.16816.F32 R36, R8, R26, RZ ;  /* 0x0000001a0824723c */ /* 0x000fe200000018ff */
[----:B-1----:R-:W-:-:S07]  /*4380*/  FFMA.FTZ R0, R100, UR5, -R3 ;  /* 0x0000000564007c23 */ /* 0x002fce0008010803 */
[C---:B------:R-:W-:Y:S01]  /*4390*/  HMMA.16816.F32 R48, R8.reuse, R16, RZ ;  /* 0x000000100830723c */ /* 0x040fe200000018ff */
[----:B------:R1:W2:Y:S07]  /*43a0*/  MUFU.EX2 R185, R0 ;  /* 0x0000000000b97308 */ /* 0x0002ae0000000800 */
[----:B------:R-:W-:Y:S01]  /*43b0*/  HMMA.16816.F32 R44, R8, R18, RZ ;  /* 0x00000012082c723c */ /* 0x000fe200000018ff */
[----:B------:R-:W-:Y:S07]  /*43c0*/  LDSM.16.MT88.4 R16, [R210+0x4800] ;  /* 0x00480000d210783b */ /* 0x000fee0000004200 */
[----:B------:R-:W-:Y:S01]  /*43d0*/  HMMA.16816.F32 R24, R12, R26, RZ ;  /* 0x0000001a0c18723c */ /* 0x000fe200000018ff */
[----:B------:R-:W3:Y:S01]  /*43e0*/  LDSM.16.MT88.4 R12, [R208+0x4800] ;  /* 0x00480000d00c783b */ /* 0x000ee20000004200 */
[----:B-1----:R-:W-:Y:S01]  /*43f0*/  FFMA.FTZ R0, R95, UR5, -R3 ;  /* 0x000000055f007c23 */ /* 0x002fe20008010803 */
[----:B--2---:R-:W-:-:S03]  /*4400*/  F2FP.F16.F32.PACK_AB R8, R185, R182 ;  /* 0x000000b6b908723e */ /* 0x004fc600000000ff */
[----:B------:R1:W-:Y:S02]  /*4410*/  MUFU.EX2 R186, R0 ;  /* 0x0000000000ba7308 */ /* 0x0003e40000000800 */
[----:B-1----:R-:W-:-:S06]  /*4420*/  FFMA.FTZ R0, R92, UR5, -R3 ;  /* 0x000000055c007c23 */ /* 0x002fcc0008010803 */
        /* <DEDUP_REMOVED lines=14> */
[C---:B------:R-:W-:Y:S08]  /*4510*/  HMMA.16816.F32 R60, R8.reuse, R28, R40 ;  /* 0x0000001c083c723c */ /* 0x040ff00000001828 */
[----:B------:R-:W-:Y:S01]  /*4520*/  HMMA.16816.F32 R44, R8, R34, R44 ;  /* 0x00000022082c723c */ /* 0x000fe2000000182c */
[----:B-1----:R-:W-:Y:S01]  /*4530*/  FFMA.FTZ R0, R120, UR5, -R3 ;  /* 0x0000000578007c23 */ /* 0x002fe20008010803 */
[----:B------:R-:W-:-:S06]  /*4540*/  MOV R120, R140 ;  /* 0x0000008c00787202 */ /* 0x000fcc0000000f00 */
[C---:B------:R-:W-:Y:S01]  /*4550*/  HMMA.16816.F32 R140, R8.reuse, R32, R48 ;  /* 0x00000020088c723c */ /* 0x040fe20000001830 */
[----:B------:R1:W-:Y:S07]  /*4560*/  MUFU.EX2 R106, R0 ;  /* 0x00000000006a7308 */ /* 0x0003ee0000000800 */
[----:B------:R-:W-:Y:S01]  /*4570*/  HMMA.16816.F32 R36, R8, R30, R36 ;  /* 0x0000001e0824723c */ /* 0x000fe20000001824 */
[----:B------:R-:W-:Y:S02]  /*4580*/  F2FP.F16.F32.PACK_AB R8, R229, R228 ;  /* 0x000000e4e508723e */ /* 0x000fe400000000ff */
[----:B------:R-:W-:-:S02]  /*4590*/  F2FP.F16.F32.PACK_AB R9, R205, R206 ;  /* 0x000000cecd09723e */ /* 0x000fc400000000ff */
[----:B------:R-:W-:Y:S02]  /*45a0*/  F2FP.F16.F32.PACK_AB R10, R231, R230 ;  /* 0x000000e6e70a723e */ /* 0x000fe400000000ff */
[----:B------:R-:W-:Y:S01]  /*45b0*/  F2FP.F16.F32.PACK_AB R11, R207, R218 ;  /* 0x000000dacf0b723e */ /* 0x000fe200000000ff */
[----:B-1----:R-:W-:-:S04]  /*45c0*/  FFMA.FTZ R0, R111, UR5, -R3 ;  /* 0x000000056f007c23 */ /* 0x002fc80008010803 */
[----:B------:R1:W2:Y:S02]  /*45d0*/  MUFU.EX2 R107, R0 ;  /* 0x00000000006b7308 */ /* 0x0002a40000000800 */
[C---:B------:R-:W-:Y:S08]  /*45e0*/  HMMA.16816.F32 R56, R8.reuse, R32, R56 ;  /* 0x000000200838723c */ /* 0x040ff00000001838 */
[----:B------:R-:W-:Y:S01]  /*45f0*/  HMMA.16816.F32 R52, R8, R28, R52 ;  /* 0x0000001c0834723c */ /* 0x000fe20000001834 */
[----:B-1----:R-:W-:-:S07]  /*4600*/  FFMA.FTZ R0, R85, UR5, -R3 ;  /* 0x0000000555007c23 */ /* 0x002fce0008010803 */
[C---:B------:R-:W-:Y:S01]  /*4610*/  HMMA.16816.F32 R48, R8.reuse, R34, R64 ;  /* 0x000000220830723c */ /* 0x040fe20000001840 */
[----:B------:R1:W-:Y:S07]  /*4620*/  MUFU.EX2 R105, R0 ;  /* 0x0000000000697308 */ /* 0x0003ee0000000800 */
[----:B------:R-:W-:Y:S01]  /*4630*/  HMMA.16816.F32 R40, R8, R30, R24 ;  /* 0x0000001e0828723c */ /* 0x000fe20000001818 */
[----:B------:R-:W4:Y:S01]  /*4640*/  LDSM.16.MT88.4 R24, [R208+0x4c00] ;  /* 0x004c0000d018783b */ /* 0x000f220000004200 */
[----:B--2---:R-:W-:-:S03]  /*4650*/  F2FP.F16.F32.PACK_AB R8, R107, R106 ;  /* 0x0000006a6b08723e */ /* 0x004fc600000000ff */
[----:B------:R-:W2:Y:S01]  /*4660*/  LDSM.16.MT88.4 R28, [R210+0x4c00] ;  /* 0x004c0000d21c783b */ /* 0x000ea20000004200 */
[----:B-1----:R-:W-:-:S04]  /*4670*/  FFMA.FTZ R0, R84, UR5, -R3 ;  /* 0x0000000554007c23 */ /* 0x002fc80008010803 */
[----:B------:R1:W5:Y:S02]  /*4680*/  MUFU.EX2 R104, R0 ;  /* 0x0000000000687308 */ /* 0x0003640000000800 */
[----:B-1----:R-:W-:Y:S01]  /*4690*/  FFMA.FTZ R0, R123, UR5, -R2 ;  /* 0x000000057b007c23 */ /* 0x002fe20008010802 */
[----:B-----5:R-:W-:-:S05]  /*46a0*/  F2FP.F16.F32.PACK_AB R10, R104, R105 ;  /* 0x00000069680a723e */ /* 0x020fca00000000ff */
[----:B------:R1:W-:Y:S02]  /*46b0*/  MUFU.EX2 R101, R0 ;  /* 0x0000000000657308 */ /* 0x0003e40000000800 */
[----:B-1----:R-:W-:-:S06]  /*46c0*/  FFMA.FTZ R0, R122, UR5, -R2 ;  /* 0x000000057a007c23 */ /* 0x002fcc0008010802 */
        /* <DEDUP_REMOVED lines=9> */
[C---:B---3--:R-:W-:Y:S08]  /*4760*/  HMMA.16816.F32 R140, R8.reuse, R12, R140 ;  /* 0x0000000c088c723c */ /* 0x048ff0000000188c */
[----:B------:R-:W-:Y:S01]  /*4770*/  HMMA.16816.F32 R60, R8, R16, R60 ;  /* 0x00000010083c723c */ /* 0x000fe2000000183c */
[----:B-1----:R-:W-:-:S07]  /*4780*/  FFMA.FTZ R0, R116, UR5, -R3 ;  /* 0x0000000574007c23 */ /* 0x002fce0008010803 */
        /* <DEDUP_REMOVED lines=8> */
[----:B------:R1:W3:Y:S02]  /*4810*/  MUFU.EX2 R94, R0 ;  /* 0x00000000005e7308 */ /* 0x0002e40000000800 */
[C---:B------:R-:W-:Y:S08]  /*4820*/  HMMA.16816.F32 R56, R8.reuse, R12, R56 ;  /* 0x0000000c0838723c */ /* 0x040ff00000001838 */
[----:B------:R-:W-:Y:S01]  /*4830*/  HMMA.16816.F32 R48, R8, R14, R48 ;  /* 0x0000000e0830723c */ /* 0x000fe20000001830 */
[----:B------:R-:W5:Y:S01]  /*4840*/  LDSM.16.MT88.4 R12, [R208+0x5000] ;  /* 0x00500000d00c783b */ /* 0x000f620000004200 */
[----:B-1----:R-:W-:-:S06]  /*4850*/  FFMA.FTZ R0, R87, UR5, -R3 ;  /* 0x0000000557007c23 */ /* 0x002fcc0008010803 */
[C---:B------:R-:W-:Y:S01]  /*4860*/  HMMA.16816.F32 R36, R8.reuse, R16, R52 ;  /* 0x000000100824723c */ /* 0x040fe20000001834 */
[----:B------:R1:W-:Y:S07]  /*4870*/  MUFU.EX2 R93, R0 ;  /* 0x00000000005d7308 */ /* 0x0003ee0000000800 */
[----:B------:R-:W-:Y:S01]  /*4880*/  HMMA.16816.F32 R40, R8, R18, R40 ;  /* 0x000000120828723c */ /* 0x000fe20000001828 */
[----:B------:R-:W5:Y:S01]  /*4890*/  LDSM.16.MT88.4 R16, [R210+0x5000] ;  /* 0x00500000d210783b */ /* 0x000f620000004200 */
[----:B---3--:R-:W-:Y:S01]  /*48a0*/  F2FP.F16.F32.PACK_AB R8, R94, R95 ;  /* 0x0000005f5e08723e */ /* 0x008fe200000000ff */
[----:B-1----:R-:W-:-:S04]  /*48b0*/  FFMA.FTZ R0, R86, UR5, -R3 ;  /* 0x0000000556007c23 */ /* 0x002fc80008010803 */
[----:B------:R1:W3:Y:S02]  /*48c0*/  MUFU.EX2 R92, R0 ;  /* 0x00000000005c7308 */ /* 0x0002e40000000800 */
[----:B-1----:R-:W-:Y:S01]  /*48d0*/  FFMA.FTZ R0, R118, UR5, -R2 ;  /* 0x0000000576007c23 */ /* 0x002fe20008010802 */
[----:B---3--:R-:W-:-:S05]  /*48e0*/  F2FP.F16.F32.PACK_AB R10, R92, R93 ;  /* 0x0000005d5c0a723e */ /* 0x008fca00000000ff */
[----:B------:R1:W-:Y:S02]  /*48f0*/  MUFU.EX2 R89, R0 ;  /* 0x0000000000597308 */ /* 0x0003e40000000800 */
[----:B-1----:R-:W-:-:S06]  /*4900*/  FFMA.FTZ R0, R119, UR5, -R2 ;  /* 0x0000000577007c23 */ /* 0x002fcc0008010802 */
        /* <DEDUP_REMOVED lines=9> */
[C---:B----4-:R-:W-:Y:S08]  /*49a0*/  HMMA.16816.F32 R140, R8.reuse, R24, R140 ;  /* 0x00000018088c723c */ /* 0x050ff0000000188c */
[----:B------:R-:W-:Y:S01]  /*49b0*/  HMMA.16816.F32 R44, R8, R26, R44 ;  /* 0x0000001a082c723c */ /* 0x000fe2000000182c */
[----:B-1----:R-:W-:-:S07]  /*49c0*/  FFMA.FTZ R0, R114, UR5, -R3 ;  /* 0x0000000572007c23 */ /* 0x002fce0008010803 */
[C---:B--2---:R-:W-:Y:S01]  /*49d0*/  HMMA.16816.F32 R160, R8.reuse, R28, R60 ;  /* 0x0000001c08a0723c */ /* 0x044fe2000000183c */
        /* <DEDUP_REMOVED lines=10> */
[----:B------:R-:W3:Y:S01]  /*4a80*/  LDSM.16.MT88.4 R24, [R208+0x5400] ;  /* 0x00540000d018783b */ /* 0x000ee20000004200 */
[----:B-1----:R-:W-:-:S06]  /*4a90*/  FFMA.FTZ R0, R112, UR5, -R3 ;  /* 0x0000000570007c23 */ /* 0x002fcc0008010803 */
[C---:B------:R-:W-:Y:S01]  /*4aa0*/  HMMA.16816.F32 R48, R8.reuse, R28, R36 ;  /* 0x0000001c0830723c */ /* 0x040fe20000001824 */
[----:B------:R1:W-:Y:S07]  /*4ab0*/  MUFU.EX2 R84, R0 ;  /* 0x0000000000547308 */ /* 0x0003ee0000000800 */
[----:B------:R-:W-:Y:S01]  /*4ac0*/  HMMA.16816.F32 R40, R8, R30, R40 ;  /* 0x0000001e0828723c */ /* 0x000fe20000001828 */
[----:B--2---:R-:W-:Y:S01]  /*4ad0*/  F2FP.F16.F32.PACK_AB R8, R85, R86 ;  /* 0x000000565508723e */ /* 0x004fe200000000ff */
[----:B------:R-:W2:Y:S01]  /*4ae0*/  LDSM.16.MT88.4 R28, [R210+0x5400] ;  /* 0x00540000d21c783b */ /* 0x000ea20000004200 */
[----:B-1----:R-:W-:-:S04]  /*4af0*/  FFMA.FTZ R0, R99, UR5, -R3 ;  /* 0x0000000563007c23 */ /* 0x002fc80008010803 */
[----:B------:R1:W4:Y:S02]  /*4b00*/  MUFU.EX2 R83, R0 ;  /* 0x0000000000537308 */ /* 0x0003240000000800 */
[----:B-1----:R-:W-:Y:S01]  /*4b10*/  FFMA.FTZ R0, R130, UR5, -R2 ;  /* 0x0000000582007c23 */ /* 0x002fe20008010802 */
[----:B----4-:R-:W-:-:S05]  /*4b20*/  F2FP.F16.F32.PACK_AB R10, R83, R84 ;  /* 0x00000054530a723e */ /* 0x010fca00000000ff */
[----:B------:R1:W-:Y:S02]  /*4b30*/  MUFU.EX2 R80, R0 ;  /* 0x0000000000507308 */ /* 0x0003e40000000800 */
[----:B-1----:R-:W-:-:S06]  /*4b40*/  FFMA.FTZ R0, R127, UR5, -R2 ;  /* 0x000000057f007c23 */ /* 0x002fcc0008010802 */
        /* <DEDUP_REMOVED lines=9> */
[C---:B-----5:R-:W-:Y:S08]  /*4be0*/  HMMA.16816.F32 R140, R8.reuse, R12, R140 ;  /* 0x0000000c088c723c */ /* 0x060ff0000000188c */
        /* <DEDUP_REMOVED lines=10> */
[----:B------:R1:W4:Y:S02]  /*4c90*/  MUFU.EX2 R68, R0 ;  /* 0x0000000000447308 */ /* 0x0003240000000800 */
[C---:B------:R-:W-:Y:S08]  /*4ca0*/  HMMA.16816.F32 R32, R8.reuse, R18, R40 ;  /* 0x000000120820723c */ /* 0x040ff00000001828 */
[----:B------:R-:W-:Y:S01]  /*4cb0*/  HMMA.16816.F32 R48, R8, R16, R48 ;  /* 0x000000100830723c */ /* 0x000fe20000001830 */
[----:B------:R-:W-:Y:S01]  /*4cc0*/  LDSM.16.MT88.4 R16, [R210+0x5800] ;  /* 0x00580000d210783b */ /* 0x000fe20000004200 */
[----:B-1----:R-:W-:-:S06]  /*4cd0*/  FFMA.FTZ R0, R128, UR5, -R3 ;  /* 0x0000000580007c23 */ /* 0x002fcc0008010803 */
[----:B------:R-:W-:Y:S01]  /*4ce0*/  HMMA.16816.F32 R52, R8, R14, R52 ;  /* 0x0000000e0834723c */ /* 0x000fe20000001834 */
[----:B------:R1:W-:Y:S02]  /*4cf0*/  MUFU.EX2 R67, R0 ;  /* 0x0000000000437308 */ /* 0x0003e40000000800 */
[----:B-1----:R-:W-:-:S06]  /*4d00*/  FFMA.FTZ R0, R115, UR5, -R3 ;  /* 0x0000000573007c23 */ /* 0x002fcc0008010803 */
[----:B------:R1:W5:Y:S02]  /*4d10*/  MUFU.EX2 R66, R0 ;  /* 0x0000000000427308 */ /* 0x0003640000000800 */
[----:B-1----:R-:W-:-:S06]  /*4d20*/  FFMA.FTZ R0, R145, UR5, -R2 ;  /* 0x0000000591007c23 */ /* 0x002fcc0008010802 */
[----:B------:R1:W-:Y:S02]  /*4d30*/  MUFU.EX2 R64, R0 ;  /* 0x0000000000407308 */ /* 0x0003e40000000800 */
[--C-:B-1----:R-:W-:Y:S02]  /*4d40*/  FFMA.FTZ R0, R144, UR5, -R2.reuse ;  /* 0x0000000590007c23 */ /* 0x102fe40008010802 */
[----:B------:R-:W-:Y:S01]  /*4d50*/  HMMA.16816.F32 R144, R8, R12, R56 ;  /* 0x0000000c0890723c */ /* 0x000fe20000001838 */
[----:B------:R-:W1:Y:S03]  /*4d60*/  LDSM.16.MT88.4 R12, [R208+0x5800] ;  /* 0x00580000d00c783b */ /* 0x000e660000004200 */
[----:B------:R3:W2:Y:S01]  /*4d70*/  MUFU.EX2 R65, R0 ;  /* 0x0000000000417308 */ /* 0x0006a20000000800 */
[----:B----4-:R-:W-:Y:S02]  /*4d80*/  F2FP.F16.F32.PACK_AB R8, R68, R76 ;  /* 0x0000004c4408723e */ /* 0x010fe400000000ff */
[----:B-----5:R-:W-:Y:S01]  /*4d90*/  F2FP.F16.F32.PACK_AB R10, R66, R67 ;  /* 0x00000043420a723e */ /* 0x020fe200000000ff */
[----:B---3--:R-:W-:Y:S01]  /*4da0*/  FFMA.FTZ R0, R149, UR5, -R2 ;  /* 0x0000000595007c23 */ /* 0x008fe20008010802 */
[----:B--2---:R-:W-:-:S03]  /*4db0*/  F2FP.F16.F32.PACK_AB R9, R65, R64 ;  /* 0x000000404109723e */ /* 0x004fc600000000ff */
[----:B------:R2:W-:Y:S02]  /*4dc0*/  MUFU.EX2 R63, R0 ;  /* 0x00000000003f7308 */ /* 0x0005e40000000800 */
[----:B--2---:R-:W-:-:S06]  /*4dd0*/  FFMA.FTZ R0, R148, UR5, -R2 ;  /* 0x0000000594007c23 */ /* 0x004fcc0008010802 */
[----:B------:R2:W3:Y:S02]  /*4de0*/  MUFU.EX2 R61, R0 ;  /* 0x00000000003d7308 */ /* 0x0004e40000000800 */
[----:B--2---:R-:W-:Y:S01]  /*4df0*/  FFMA.FTZ R0, R97, UR5, -R4 ;  /* 0x0000000561007c23 */ /* 0x004fe20008010804 */
[----:B---3--:R-:W-:-:S05]  /*4e00*/  F2FP.F16.F32.PACK_AB R11, R61, R63 ;  /* 0x0000003f3d0b723e */ /* 0x008fca00000000ff */
[----:B------:R2:W-:Y:S02]  /*4e10*/  MUFU.EX2 R62, R0 ;  /* 0x00000000003e7308 */ /* 0x0005e40000000800 */
[C---:B------:R-:W-:Y:S08]  /*4e20*/  HMMA.16816.F32 R140, R8.reuse, R24, R140 ;  /* 0x00000018088c723c */ /* 0x040ff0000000188c */
[----:B------:R-:W-:Y:S01]  /*4e30*/  HMMA.16816.F32 R44, R8, R26, R44 ;  /* 0x0000001a082c723c */ /* 0x000fe2000000182c */
[----:B--2---:R-:W-:-:S07]  /*4e40*/  FFMA.FTZ R0, R135, UR5, -R3 ;  /* 0x0000000587007c23 */ /* 0x004fce0008010803 */
[C---:B------:R-:W-:Y:S01]  /*4e50*/  HMMA.16816.F32 R160, R8.reuse, R28, R160 ;  /* 0x0000001c08a0723c */ /* 0x040fe200000018a0 */
[----:B------:R2:W-:Y:S07]  /*4e60*/  MUFU.EX2 R60, R0 ;  /* 0x00000000003c7308 */ /* 0x0005ee0000000800 */
[----:B------:R-:W-:Y:S01]  /*4e70*/  HMMA.16816.F32 R36, R8, R30, R36 ;  /* 0x0000001e0824723c */ /* 0x000fe20000001824 */
[----:B------:R-:W-:Y:S02]  /*4e80*/  F2FP.F16.F32.PACK_AB R8, R120, R244 ;  /* 0x000000f47808723e */ /* 0x000fe400000000ff */
[----:B------:R-:W-:-:S02]  /*4e90*/  F2FP.F16.F32.PACK_AB R9, R202, R199 ;  /* 0x000000c7ca09723e */ /* 0x000fc400000000ff */
[----:B------:R-:W-:Y:S02]  /*4ea0*/  F2FP.F16.F32.PACK_AB R10, R250, R251 ;  /* 0x000000fbfa0a723e */ /* 0x000fe400000000ff */
[----:B------:R-:W-:Y:S01]  /*4eb0*/  F2FP.F16.F32.PACK_AB R11, R111, R121 ;  /* 0x000000796f0b723e */ /* 0x000fe200000000ff */
[----:B--2---:R-:W-:-:S04]  /*4ec0*/  FFMA.FTZ R0, R139, UR5, -R3 ;  /* 0x000000058b007c23 */ /* 0x004fc80008010803 */
[----:B------:R2:W3:Y:S02]  /*4ed0*/  MUFU.EX2 R59, R0 ;  /* 0x00000000003b7308 */ /* 0x0004e40000000800 */
[C---:B------:R-:W-:Y:S08]  /*4ee0*/  HMMA.16816.F32 R48, R8.reuse, R28, R48 ;  /* 0x0000001c0830723c */ /* 0x040ff00000001830 */
[----:B------:R-:W-:Y:S01]  /*4ef0*/  HMMA.16816.F32 R28, R8, R30, R32 ;  /* 0x0000001e081c723c */ /* 0x000fe20000001820 */
[----:B--2---:R-:W-:-:S07]  /*4f00*/  FFMA.FTZ R0, R7, UR5, -R3 ;  /* 0x0000000507007c23 */ /* 0x004fce0008010803 */
[----:B------:R-:W-:Y:S01]  /*4f10*/  HMMA.16816.F32 R144, R8, R24, R144 ;  /* 0x000000180890723c */ /* 0x000fe20000001890 */
[----:B------:R-:W-:Y:S01]  /*4f20*/  FADD.FTZ R7, R6, R5 ;  /* 0x0000000506077221 */ /* 0x000fe20000010000 */
[----:B------:R2:W-:Y:S03]  /*4f30*/  MUFU.EX2 R58, R0 ;  /* 0x00000000003a7308 */ /* 0x0005e60000000800 */
[----:B------:R-:W-:-:S03]  /*4f40*/  FADD.FTZ R7, R158, R7 ;  /* 0x000000079e077221 */ /* 0x000fc60000010000 */
[----:B------:R-:W-:Y:S01]  /*4f50*/  HMMA.16816.F32 R24, R8, R26, R52 ;  /* 0x0000001a0818723c */ /* 0x000fe20000001834 */
[----:B---3--:R-:W-:Y:S01]  /*4f60*/  F2FP.F16.F32.PACK_AB R8, R59, R60 ;  /* 0x0000003c3b08723e */ /* 0x008fe200000000ff */
[----:B--2---:R-:W-:-:S04]  /*4f70*/  FFMA.FTZ R0, R20, UR5, -R3 ;  /* 0x0000000514007c23 */ /* 0x004fc80008010803 */
[----:B------:R2:W3:Y:S02]  /*4f80*/  MUFU.EX2 R42, R0 ;  /* 0x00000000002a7308 */ /* 0x0004e40000000800 */
[----:B--2---:R-:W-:Y:S01]  /*4f90*/  FFMA.FTZ R0, R150, UR5, -R2 ;  /* 0x0000000596007c23 */ /* 0x004fe20008010802 */
[----:B---3--:R-:W-:-:S05]  /*4fa0*/  F2FP.F16.F32.PACK_AB R10, R42, R58 ;  /* 0x0000003a2a0a723e */ /* 0x008fca00000000ff */
[----:B------:R2:W-:Y:S02]  /*4fb0*/  MUFU.EX2 R56, R0 ;  /* 0x0000000000387308 */ /* 0x0005e40000000800 */
[----:B--2---:R-:W-:-:S06]  /*4fc0*/  FFMA.FTZ R0, R151, UR5, -R2 ;  /* 0x0000000597007c23 */ /* 0x004fcc0008010802 */
        /* <DEDUP_REMOVED lines=8> */
[----:B------:R2:W3:Y:S02]  /*5050*/  MUFU.EX2 R40, R0 ;  /* 0x0000000000287308 */ /* 0x0004e40000000800 */
[C---:B-1----:R-:W-:Y:S08]  /*5060*/  HMMA.16816.F32 R140, R8.reuse, R12, R140 ;  /* 0x0000000c088c723c */ /* 0x042ff0000000188c */
        /* <DEDUP_REMOVED lines=8> */
[----:B---3--:R-:W-:Y:S01]  /*50f0*/  F2FP.F16.F32.PACK_AB R11, R40, R62 ;  /* 0x0000003e280b723e */ /* 0x008fe200000000ff */
[----:B-1----:R-:W-:-:S04]  /*5100*/  FFMA.FTZ R0, R75, UR5, -R3 ;  /* 0x000000054b007c23 */ /* 0x002fc80008010803 */
[----:B------:R1:W2:Y:S02]  /*5110*/  MUFU.EX2 R33, R0 ;  /* 0x0000000000217308 */ /* 0x0002a40000000800 */
[C---:B------:R-:W-:Y:S08]  /*5120*/  HMMA.16816.F32 R48, R8.reuse, R16, R48 ;  /* 0x000000100830723c */ /* 0x040ff00000001830 */
[----:B------:R-:W-:Y:S01]  /*5130*/  HMMA.16816.F32 R144, R8, R12, R144 ;  /* 0x0000000c0890723c */ /* 0x000fe20000001890 */
[----:B-1----:R-:W-:-:S07]  /*5140*/  FFMA.FTZ R0, R73, UR5, -R3 ;  /* 0x0000000549007c23 */ /* 0x002fce0008010803 */
[----:B------:R-:W-:Y:S01]  /*5150*/  HMMA.16816.F32 R24, R8, R14, R24 ;  /* 0x0000000e0818723c */ /* 0x000fe20000001818 */
[----:B------:R-:W-:Y:S01]  /*5160*/  FFMA.FTZ R3, R74, UR5, -R3 ;  /* 0x000000054a037c23 */ /* 0x000fe20008010803 */
[----:B------:R-:W1:Y:S01]  /*5170*/  LDSM.16.MT88.4 R12, [R210+0x5c00] ;  /* 0x005c0000d20c783b */ /* 0x000e620000004200 */
[----:B------:R3:W-:Y:S01]  /*5180*/  MUFU.EX2 R32, R0 ;  /* 0x0000000000207308 */ /* 0x0007e20000000800 */
[----:B--2---:R-:W-:-:S04]  /*5190*/  F2FP.F16.F32.PACK_AB R164, R33, R34 ;  /* 0x0000002221a4723e */ /* 0x004fc800000000ff */
[----:B------:R-:W-:Y:S03]  /*51a0*/  HMMA.16816.F32 R28, R8, R18, R28 ;  /* 0x00000012081c723c */ /* 0x000fe6000000181c */
[----:B------:R-:W2:Y:S01]  /*51b0*/  MUFU.EX2 R223, R3 ;  /* 0x0000000300df7308 */ /* 0x000ea20000000800 */
[----:B---3--:R-:W-:-:S07]  /*51c0*/  FFMA.FTZ R0, R70, UR5, -R2 ;  /* 0x0000000546007c23 */ /* 0x008fce0008010802 */
[----:B------:R3:W-:Y:S01]  /*51d0*/  MUFU.EX2 R22, R0 ;  /* 0x0000000000167308 */ /* 0x0007e20000000800 */
[----:B--2---:R-:W-:Y:S01]  /*51e0*/  F2FP.F16.F32.PACK_AB R166, R223, R32 ;  /* 0x00000020dfa6723e */ /* 0x004fe200000000ff */
[----:B---3--:R-:W-:-:S06]  /*51f0*/  FFMA.FTZ R0, R69, UR5, -R2 ;  /* 0x0000000545007c23 */ /* 0x008fcc0008010802 */
[----:B------:R2:W3:Y:S02]  /*5200*/  MUFU.EX2 R23, R0 ;  /* 0x0000000000177308 */ /* 0x0004e40000000800 */
[--C-:B--2---:R-:W-:Y:S01]  /*5210*/  FFMA.FTZ R0, R71, UR5, -R2.reuse ;  /* 0x0000000547007c23 */ /* 0x104fe20008010802 */
[----:B------:R-:W-:Y:S01]  /*5220*/  FFMA.FTZ R2, R79, UR5, -R2 ;  /* 0x000000054f027c23 */ /* 0x000fe20008010802 */
[----:B---3--:R-:W-:-:S04]  /*5230*/  F2FP.F16.F32.PACK_AB R165, R23, R22 ;  /* 0x0000001617a5723e */ /* 0x008fc800000000ff */
[----:B------:R2:W-:Y:S08]  /*5240*/  MUFU.EX2 R20, R0 ;  /* 0x0000000000147308 */ /* 0x0005f00000000800 */
[----:B------:R3:W4:Y:S01]  /*5250*/  MUFU.EX2 R220, R2 ;  /* 0x0000000200dc7308 */ /* 0x0007220000000800 */
[----:B--2---:R-:W-:-:S07]  /*5260*/  FFMA.FTZ R0, R157, UR5, -R4 ;  /* 0x000000059d007c23 */ /* 0x004fce0008010804 */
[----:B------:R2:W-:Y:S01]  /*5270*/  MUFU.EX2 R16, R0 ;  /* 0x0000000000107308 */ /* 0x0005e20000000800 */
[----:B---3--:R-:W-:Y:S01]  /*5280*/  FADD.FTZ R2, R188, R171 ;  /* 0x000000abbc027221 */ /* 0x008fe20000010000 */
[----:B----4-:R-:W-:-:S03]  /*5290*/  F2FP.F16.F32.PACK_AB R167, R220, R20 ;  /* 0x00000014dca7723e */ /* 0x010fc600000000ff */
[----:B------:R-:W-:-:S04]  /*52a0*/  FADD.FTZ R2, R194, R2 ;  /* 0x00000002c2027221 */ /* 0x000fc80000010000 */
[----:B------:R-:W-:Y:S01]  /*52b0*/  FADD.FTZ R5, R198, R2 ;  /* 0x00000002c6057221 */ /* 0x000fe20000010000 */
[----:B------:R-:W-:Y:S01]  /*52c0*/  HMMA.16816.F32 R140, R164, R152, R140 ;  /* 0x00000098a48c723c */ /* 0x000fe2000000188c */
[----:B--2---:R-:W-:-:S04]  /*52d0*/  FFMA.FTZ R0, R156, UR5, -R4 ;  /* 0x000000059c007c23 */ /* 0x004fc80008010804 */
[----:B------:R2:W3:Y:S03]  /*52e0*/  MUFU.EX2 R9, R0 ;  /* 0x0000000000097308 */ /* 0x0004e60000000800 */
[C---:B------:R-:W-:Y:S08]  /*52f0*/  HMMA.16816.F32 R148, R164.reuse, R154, R148 ;  /* 0x0000009aa494723c */ /* 0x040ff00000001894 */
[----:B-1----:R-:W-:Y:S01]  /*5300*/  HMMA.16816.F32 R160, R164, R12, R160 ;  /* 0x0000000ca4a0723c */ /* 0x002fe200000018a0 */
[----:B--2---:R-:W-:-:S07]  /*5310*/  FFMA.FTZ R0, R159, UR5, -R4 ;  /* 0x000000059f007c23 */ /* 0x004fce0008010804 */
[----:B------:R-:W-:Y:S01]  /*5320*/  HMMA.16816.F32 R164, R164, R14, R36 ;  /* 0x0000000ea4a4723c */ /* 0x000fe20000001824 */
[----:B------:R1:W-:Y:S02]  /*5330*/  MUFU.EX2 R8, R0 ;  /* 0x0000000000087308 */ /* 0x0003e40000000800 */
[----:B-1----:R-:W-:Y:S01]  /*5340*/  FFMA.FTZ R0, R168, UR5, -R4 ;  /* 0x00000005a8007c23 */ /* 0x002fe20008010804 */
[----:B------:R-:W-:Y:S01]  /*5350*/  FADD.FTZ R4, R170, R169 ;  /* 0x000000a9aa047221 */ /* 0x000fe20000010000 */
[----:B------:R-:W-:-:S04]  /*5360*/  F2FP.F16.F32.PACK_AB R168, R177, R176 ;  /* 0x000000b0b1a8723e */ /* 0x000fc800000000ff */
[----:B------:R1:W2:Y:S01]  /*5370*/  MUFU.EX2 R221, R0 ;  /* 0x0000000000dd7308 */ /* 0x0002a20000000800 */
[----:B---3--:R-:W-:Y:S02]  /*5380*/  F2FP.F16.F32.PACK_AB R169, R9, R16 ;  /* 0x0000001009a9723e */ /* 0x008fe400000000ff */
[----:B------:R-:W-:Y:S01]  /*5390*/  F2FP.F16.F32.PACK_AB R170, R179, R178 ;  /* 0x000000b2b3aa723e */ /* 0x000fe200000000ff */
[----:B-1----:R-:W-:Y:S01]  /*53a0*/  FADD.FTZ R0, R226, R224 ;  /* 0x000000e0e2007221 */ /* 0x002fe20000010000 */
[----:B--2---:R-:W-:-:S03]  /*53b0*/  F2FP.F16.F32.PACK_AB R171, R221, R8 ;  /* 0x00000008ddab723e */ /* 0x004fc600000000ff */
[----:B------:R-:W-:Y:S01]  /*53c0*/  FADD.FTZ R3, R225, R0 ;  /* 0x00000000e1037221 */ /* 0x000fe20000010000 */
[----:B------:R-:W-:-:S03]  /*53d0*/  FADD.FTZ R0, R183, R4 ;  /* 0x00000004b7007221 */ /* 0x000fc60000010000 */
[----:B------:R-:W-:Y:S01]  /*53e0*/  FADD.FTZ R6, R227, R3 ;  /* 0x00000003e3067221 */ /* 0x000fe20000010000 */
        /* <DEDUP_REMOVED lines=14> */
[C---:B------:R-:W-:Y:S01]  /*54d0*/  HMMA.16816.F32 R144, R168.reuse, R152, R144 ;  /* 0x00000098a890723c */ /* 0x040fe20000001890 */
        /* <DEDUP_REMOVED lines=74> */
[----:B------:R-:W1:Y:S01]  /*5980*/  S2R R248, SR_TID.X ;  /* 0x0000000000f87919 */ /* 0x000e620000002100 */
        /* <DEDUP_REMOVED lines=26> */
[----:B------:R-:W-:Y:S01]  /*5b30*/  HMMA.16816.F32 R156, R168, R12, R48 ;  /* 0x0000000ca89c723c */ /* 0x000fe20000001830 */
[----:B------:R-:W-:Y:S01]  /*5b40*/  FADD.FTZ R220, R220, R0 ;  /* 0x00000000dcdc7221 */ /* 0x000fe20000010000 */
[----:B-1----:R-:W-:-:S06]  /*5b50*/  SHF.L.U32 R248, R248, 0x3, RZ ;  /* 0x00000003f8f87819 */ /* 0x002fcc00000006ff */
[----:B------:R-:W-:Y:S01]  /*5b60*/  HMMA.16816.F32 R168, R168, R14, R28 ;  /* 0x0000000ea8a8723c */ /* 0x000fe2000000181c */
[----:B------:R-:W-:Y:S01]  /*5b70*/  LOP3.LUT R248, R248, 0x20, RZ, 0xc0, !PT ;  /* 0x00000020f8f87812 */ /* 0x000fe200078ec0ff */
[----:B------:R-:W-:-:S03]  /*5b80*/  NOP ;  /* 0x0000000000007918 */ /* 0x000fc60000000000 */
[----:B------:R-:W-:-:S15]  /*5b90*/  @!P1 BRA `(.L_x_22) ;  /* 0x0000003000f09947 */ /* 0x000fde0003800000 */
[C-C-:B------:R-:W-:Y:S01]  /*5ba0*/  SHF.L.U64.HI R241, R172.reuse, 0x5, R173.reuse ;  /* 0x00000005acf17819 */ /* 0x140fe200000102ad */
[C---:B------:R-:W-:Y:S01]  /*5bb0*/  IMAD.SHL.U32 R242, R172.reuse, 0x20, RZ ;  /* 0x00000020acf27824 */ /* 0x040fe200078e00ff */
[C---:B------:R-:W-:Y:S01]  /*5bc0*/  SHF.L.U64.HI R243, R172.reuse, 0x6, R173 ;  /* 0x00000006acf37819 */ /* 0x040fe200000102ad */
[----:B------:R-:W-:Y:S01]  /*5bd0*/  IMAD.SHL.U32 R244, R172, 0x40, RZ ;  /* 0x00000040acf47824 */ /* 0x000fe200078e00ff */
[----:B------:R-:W-:Y:S01]  /*5be0*/  LEA.HI.SX32 R214, R214, 0xfffffffe, 0x19 ;  /* 0xfffffffed6d67811 */ /* 0x000fe200078fcaff */
[----:B------:R-:W-:Y:S01]  /*5bf0*/  IMAD.MOV.U32 R134, RZ, RZ, R136 ;  /* 0x000000ffff867224 */ /* 0x000fe200078e0088 */
[----:B------:R-:W-:Y:S01]  /*5c00*/  MOV R135, R21 ;  /* 0x0000001500877202 */ /* 0x000fe20000000f00 */
[----:B------:R-:W-:Y:S01]  /*5c10*/  IMAD.MOV.U32 R3, RZ, RZ, R138 ;  /* 0x000000ffff037224 */ /* 0x000fe200078e008a */
[----:B------:R-:W-:Y:S01]  /*5c20*/  MOV R133, R137 ;  /* 0x0000008900857202 */ /* 0x000fe20000000f00 */
[----:B------:R-:W1:Y:S01]  /*5c30*/  LDCU UR4, c[0x0][0x45c] ;  /* 0x00008b80ff0477ac */ /* 0x000e620008000800 */
[----:B------:R-:W2:Y:S01]  /*5c40*/  LDCU.64 UR6, c[0x0][0x3c0] ;  /* 0x00007800ff0677ac */ /* 0x000ea20008000a00 */
[----:B------:R-:W-:Y:S05]  /*5c50*/  BRA `(.L_x_23) ;  /* 0x0000000000747947 */ /* 0x000fea0003800000 */
.L_x_25:
[----:B------:R-:W1:Y:S01]  /*5c60*/  LDC.64 R138, c[0x0][0x3b8] ;  /* 0x0000ee00ff8a7b82 */ /* 0x000e620000000a00 */
[----:B------:R-:W-:Y:S01]  /*5c70*/  VIADD R0, R214, 0xffffffff ;  /* 0xffffffffd6007836 */ /* 0x000fe20000000000 */
[----:B-1----:R-:W-:Y:S03]  /*5c80*/  SHF.L.U64.HI R173, R138, 0x5, R139 ;  /* 0x000000058aad7819 */ /* 0x002fe6000001028b */
[----:B------:R-:W-:Y:S04]  /*5c90*/  IMAD.WIDE.U32 R136, R0, R138, RZ ;  /* 0x0000008a00887225 */ /* 0x000fe800078e00ff */
[----:B------:R-:W-:Y:S01]  /*5ca0*/  IMAD.SHL.U32 R132, R138, 0x20, RZ ;  /* 0x000000208a847824 */ /* 0x000fe200078e00ff */
[----:B------:R-:W-:Y:S01]  /*5cb0*/  LEA R174, P2, R136, R217, 0x8 ;  /* 0x000000d988ae7211 */ /* 0x000fe200078440ff */
[----:B------:R-:W-:Y:S03]  /*5cc0*/  IMAD R137, R0, R139, R137 ;  /* 0x0000008b00897224 */ /* 0x000fe600078e0289 */
[C---:B------:R-:W-:Y:S02]  /*5cd0*/  LEA R0, P0, R136.reuse, R132, 0x7 ;  /* 0x0000008488007211 */ /* 0x040fe400078038ff */
[C-C-:B------:R-:W-:Y:S02]  /*5ce0*/  LEA.HI.X R175, R136.reuse, R216, R137.reuse, 0x8, P2 ;  /* 0x000000d888af7211 */ /* 0x140fe400010f4489 */
[----:B------:R-:W-:Y:S02]  /*5cf0*/  LEA.HI.X R2, R136, R173, R137, 0x7, P0 ;  /* 0x000000ad88027211 */ /* 0x000fe400000f3c89 */
[-C--:B------:R-:W-:Y:S01]  /*5d00*/  IADD3 R132, P0, PT, R132, R0.reuse, RZ ;  /* 0x0000000084847210 */ /* 0x080fe20007f1e0ff */
[----:B------:R-:W-:Y:S01]  /*5d10*/  @!PT LDS RZ, [RZ] ;  /* 0x00000000fffff984 */ /* 0x000fe20000000800 */
[----:B------:R-:W-:Y:S01]  /*5d20*/  @!PT LDS RZ, [RZ] ;  /* 0x00000000fffff984 */ /* 0x000fe20000000800 */
[----:B------:R-:W-:Y:S01]  /*5d30*/  @!PT LDS RZ, [RZ] ;  /* 0x00000000fffff984 */ /* 0x000fe20000000800 */
[----:B------:R1:W-:Y:S01]  /*5d40*/  LDGSTS.E.BYPASS.LTC128B.128 [R215+0x2000], desc[UR12][R174.64] ;  /* 0x02000000aed77fae */ /* 0x0003e2000b981a0c */
[----:B------:R-:W-:Y:S02]  /*5d50*/  LEA R176, P1, R138, R0, 0x6 ;  /* 0x000000008ab07211 */ /* 0x000fe400078230ff */
[-C--:B------:R-:W-:Y:S01]  /*5d60*/  LEA R172, P2, R0, R217.reuse, 0x1 ;  /* 0x000000d900ac7211 */ /* 0x080fe200078408ff */
[--C-:B------:R-:W-:Y:S01]  /*5d70*/  IMAD.X R137, R173, 0x1, R2.reuse, P0 ;  /* 0x00000001ad897824 */ /* 0x100fe200000e0602 */
[----:B------:R-:W-:Y:S02]  /*5d80*/  LEA.HI.X R178, R138, R2, R139, 0x6, P1 ;  /* 0x000000028ab27211 */ /* 0x000fe400008f348b */
[-C--:B------:R-:W-:Y:S02]  /*5d90*/  LEA R138, P1, R132, R217.reuse, 0x1 ;  /* 0x000000d9848a7211 */ /* 0x080fe400078208ff */
[-C--:B------:R-:W-:Y:S02]  /*5da0*/  LEA.HI.X R173, R0, R216.reuse, R2, 0x1, P2 ;  /* 0x000000d800ad7211 */ /* 0x080fe400010f0c02 */
[----:B------:R-:W-:Y:S02]  /*5db0*/  LEA R136, P0, R176, R217, 0x1 ;  /* 0x000000d9b0887211 */ /* 0x000fe400078008ff */
[-C--:B------:R-:W-:Y:S01]  /*5dc0*/  LEA.HI.X R139, R132, R216.reuse, R137, 0x1, P1 ;  /* 0x000000d8848b7211 */ /* 0x080fe200008f0c89 */
[----:B------:R1:W-:Y:S01]  /*5dd0*/  LDGSTS.E.BYPASS.LTC128B.128 [R215+0x2800], desc[UR12][R172.64] ;  /* 0x02800000acd77fae */ /* 0x0003e2000b981a0c */
[----:B------:R-:W-:Y:S03]  /*5de0*/  LEA.HI.X R137, R176, R216, R178, 0x1, P0 ;  /* 0x000000d8b0897211 */ /* 0x000fe600000f0cb2 */
[----:B------:R1:W-:Y:S04]  /*5df0*/  LDGSTS.E.BYPASS.LTC128B.128 [R215+0x3000], desc[UR12][R138.64] ;  /* 0x030000008ad77fae */ /* 0x0003e8000b981a0c */
[----:B------:R1:W-:Y:S04]  /*5e00*/  LDGSTS.E.BYPASS.LTC128B.128 [R215+0x3800], desc[UR12][R136.64] ;  /* 0x0380000088d77fae */ /* 0x0003e8000b981a0c */
[----:B------:R-:W0:Y:S01]  /*5e10*/  LDGDEPBAR ;  /* 0x00000000000079af */ /* 0x000e220000000000 */
[----:B------:R-:W-:Y:S05]  /*5e20*/  BRA `(.L_x_24) ;  /* 0x0000000800a87947 */ /* 0x000fea0003800000 */
.L_x_23:
[----:B------:R-:W-:Y:S04]  /*5e30*/  DEPBAR.LE SB0, 0x0 ;  /* 0x000080000000791a */ /* 0x000fe80000000000 */
[----:B------:R-:W-:Y:S01]  /*5e40*/  BAR.SYNC.DEFER_BLOCKING 0x0 ;  /* 0x0000000000007b1d */ /* 0x000fe20000010000 */
[C---:B--2---:R-:W-:Y:S04]  /*5e50*/  IMAD.WIDE.U32 R14, R214.reuse, UR6, RZ ;  /* 0x00000006d60e7c25 */ /* 0x044fe8000f8e00ff */
[----:B------:R-:W-:Y:S01]  /*5e60*/  IMAD R5, R214, UR7, R15 ;  /* 0x00000007d6057c24 */ /* 0x000fe2000f8e020f */
[C---:B------:R-:W-:Y:S02]  /*5e70*/  LEA R10, P3, R14.reuse, R222, 0x8 ;  /* 0x000000de0e0a7211 */ /* 0x040fe400078640ff */
[C---:B------:R-:W-:Y:S02]  /*5e80*/  LEA R0, P0, R14.reuse, R242, 0x7 ;  /* 0x000000f20e007211 */ /* 0x040fe400078038ff */
[--C-:B------:R-:W-:Y:S02]  /*5e90*/  LEA.HI.X R11, R14, R219, R5.reuse, 0x8, P3 ;  /* 0x000000db0e0b7211 */ /* 0x100fe400018f4405 */
[----:B------:R-:W-:Y:S02]  /*5ea0*/  LEA R8, P2, R0, R222, 0x1 ;  /* 0x000000de00087211 */ /* 0x000fe400078408ff */
[----:B------:R-:W-:Y:S02]  /*5eb0*/  LEA.HI.X R2, R14, R241, R5, 0x7, P0 ;  /* 0x000000f10e027211 */ /* 0x000fe400000f3c05 */
[C---:B------:R-:W-:Y:S02]  /*5ec0*/  IADD3 R7, P1, PT, R0.reuse, R242, RZ ;  /* 0x000000f200077210 */ /* 0x040fe40007f3e0ff */
[CC--:B------:R-:W-:Y:S02]  /*5ed0*/  LEA.HI.X R9, R0.reuse, R219.reuse, R2, 0x1, P2 ;  /* 0x000000db00097211 */ /* 0x0c0fe400010f0c02 */
[----:B------:R-:W-:Y:S01]  /*5ee0*/  IADD3 R12, P0, PT, R0, R244, RZ ;  /* 0x000000f4000c7210 */ /* 0x000fe20007f1e0ff */
[C---:B------:R-:W-:Y:S01]  /*5ef0*/  IMAD.X R13, R2.reuse, 0x1, R241, P1 ;  /* 0x00000001020d7824 */ /* 0x040fe200008e06f1 */
[CC--:B------:R-:W-:Y:S01]  /*5f00*/  LEA R6, P1, R7.reuse, R222.reuse, 0x1 ;  /* 0x000000de07067211 */ /* 0x0c0fe200078208ff */
[----:B------:R-:W-:Y:S01]  /*5f10*/  @!PT LDS RZ, [RZ] ;  /* 0x00000000fffff984 */ /* 0x000fe20000000800 */
[----:B------:R-:W-:Y:S01]  /*5f20*/  @!PT LDS RZ, [RZ] ;  /* 0x00000000fffff984 */ /* 0x000fe20000000800 */
[----:B------:R-:W-:Y:S01]  /*5f30*/  @!PT LDS RZ, [RZ] ;  /* 0x00000000fffff984 */ /* 0x000fe20000000800 */
[----:B------:R-:W-:Y:S02]  /*5f40*/  LDGSTS.E.BYPASS.LTC128B.128 [R215+0x4000], desc[UR12][R10.64] ;  /* 0x040000000ad77fae */ /* 0x000fe4000b981a0c */
[----:B------:R-:W-:Y:S01]  /*5f50*/  IMAD.X R15, R2, 0x1, R243, P0 ;  /* 0x00000001020f7824 */ /* 0x000fe200000e06f3 */
[-C--:B------:R-:W-:Y:S02]  /*5f60*/  LEA.HI.X R7, R7, R219.reuse, R13, 0x1, P1 ;  /* 0x000000db07077211 */ /* 0x080fe400008f0c0d */
[C---:B------:R-:W-:Y:S03]  /*5f70*/  LEA R4, P0, R12.reuse, R222, 0x1 ;  /* 0x000000de0c047211 */ /* 0x040fe600078008ff */
[----:B------:R-:W-:Y:S01]  /*5f80*/  LDGSTS.E.BYPASS.LTC128B.128 [R215+0x4800], desc[UR12][R8.64] ;  /* 0x0480000008d77fae */ /* 0x000fe2000b981a0c */
[----:B------:R-:W-:Y:S02]  /*5f90*/  LEA.HI.X R5, R12, R219, R15, 0x1, P0 ;  /* 0x000000db0c057211 */ /* 0x000fe400000f0c0f */
[----:B------:R-:W-:Y:S05]  /*5fa0*/  ISETP.NE.AND P0, PT, R214, RZ, PT ;  /* 0x000000ffd600720c */ /* 0x000fea0003f05270 */
[----:B------:R-:W-:Y:S08]  /*5fb0*/  LDGSTS.E.BYPASS.LTC128B.128 [R215+0x5000], desc[UR12][R6.64] ;  /* 0x0500000006d77fae */ /* 0x000ff0000b981a0c */
[----:B------:R2:W-:Y:S08]  /*5fc0*/  LDGSTS.E.BYPASS.LTC128B.128 [R215+0x5800], desc[UR12][R4.64] ;  /* 0x0580000004d77fae */ /* 0x0005f0000b981a0c */
[----:B------:R-:W-:Y:S08]  /*5fd0*/  LDSM.16.M88.4 R128, [R212] ;  /* 0x00000000d480783b */ /* 0x000ff00000000200 */
[----:B------:R-:W2:Y:S08]  /*5fe0*/  LDSM.16.M88.4 R16, [R209+0x2000] ;  /* 0x00200000d110783b */ /* 0x000eb00000000200 */
[----:B------:R-:W3:Y:S08]  /*5ff0*/  LDSM.16.M88.4 R124, [R212+0x1000] ;  /* 0x00100000d47c783b */ /* 0x000ef00000000200 */
[----:B------:R-:W4:Y:S08]  /*6000*/  LDSM.16.M88.4 R32, [R209+0x2400] ;  /* 0x00240000d120783b */ /* 0x000f300000000200 */
[----:B------:R-:W0:Y:S08]  /*6010*/  LDGDEPBAR ;  /* 0x00000000000079af */ /* 0x000e300000000000 */
[----:B------:R-:W5:Y:S08]  /*6020*/  LDSM.16.M88.4 R48, [R209+0x2800] ;  /* 0x00280000d130783b */ /* 0x000f700000000200 */
[----:B------:R-:W1:Y:S01]  /*6030*/  LDSM.16.M88.4 R64, [R209+0x2c00] ;  /* 0x002c0000d140783b */ /* 0x000e620000000200 */
[-C--:B--2---:R-:W-:Y:S07]  /*6040*/  HMMA.16816.F32 R4, R128, R16.reuse, RZ ;  /* 0x000000108004723c */ /* 0x084fee00000018ff */
[----:B------:R-:W2:Y:S01]  /*6050*/  LDSM.16.M88.4 R80, [R209+0x3000] ;  /* 0x00300000d150783b */ /* 0x000ea20000000200 */
[C---:B---3--:R-:W-:Y:S07]  /*6060*/  HMMA.16816.F32 R8, R124.reuse, R16, RZ ;  /* 0x000000107c08723c */ /* 0x048fee00000018ff */
[----:B------:R-:W3:Y:S01]  /*6070*/  LDSM.16.M88.4 R96, [R209+0x3400] ;  /* 0x00340000d160783b */ /* 0x000ee20000000200 */
[-C--:B------:R-:W-:Y:S07]  /*6080*/  HMMA.16816.F32 R12, R124, R18.reuse, RZ ;  /* 0x000000127c0c723c */ /* 0x080fee00000018ff */
[----:B------:R-:W3:Y:S01]  /*6090*/  LDSM.16.M88.4 R112, [R209+0x3800] ;  /* 0x00380000d170783b */ /* 0x000ee20000000200 */
[C---:B------:R-:W-:Y:S07]  /*60a0*/  HMMA.16816.F32 R16, R128.reuse, R18, RZ ;  /* 0x000000128010723c */ /* 0x040fee00000018ff */
[----:B------:R-:W3:Y:S01]  /*60b0*/  LDSM.16.M88.4 R136, [R209+0x3c00] ;  /* 0x003c0000d188783b */ /* 0x000ee20000000200 */
[-C--:B----4-:R-:W-:Y:S07]  /*60c0*/  HMMA.16816.F32 R20, R128, R32.reuse, RZ ;  /* 0x000000208014723c */ /* 0x090fee00000018ff */
[----:B------:R-:W-:Y:S01]  /*60d0*/  LDSM.16.M88.4 R172, [R213] ;  /* 0x00000000d5ac783b */ /* 0x000fe20000000200 */
[C---:B------:R-:W-:Y:S07]  /*60e0*/  HMMA.16816.F32 R24, R124.reuse, R32, RZ ;  /* 0x000000207c18723c */ /* 0x040fee00000018ff */
[----:B------:R-:W4:Y:S01]  /*60f0*/  LDSM.16.M88.4 R176, [R211+0x2000] ;  /* 0x00200000d3b0783b */ /* 0x000f220000000200 */
[-C--:B------:R-:W-:Y:S07]  /*6100*/  HMMA.16816.F32 R28, R124, R34.reuse, RZ ;  /* 0x000000227c1c723c */ /* 0x080fee00000018ff */
[----:B------:R-:W4:Y:S01]  /*6110*/  LDSM.16.M88.4 R180, [R213+0x1000] ;  /* 0x00100000d5b4783b */ /* 0x000f220000000200 */
[C---:B------:R-:W-:Y:S07]  /*6120*/  HMMA.16816.F32 R32, R128.reuse, R34, RZ ;  /* 0x000000228020723c */ /* 0x040fee00000018ff */
[----:B------:R-:W4:Y:S01]  /*6130*/  LDSM.16.M88.4 R184, [R211+0x2400] ;  /* 0x00240000d3b8783b */ /* 0x000f220000000200 */
[-C--:B-----5:R-:W-:Y:S07]  /*6140*/  HMMA.16816.F32 R36, R128, R48.reuse, RZ ;  /* 0x000000308024723c */ /* 0x0a0fee00000018ff */
[----:B------:R-:W5:Y:S01]  /*6150*/  LDSM.16.M88.4 R188, [R211+0x2800] ;  /* 0x00280000d3bc783b */ /* 0x000f620000000200 */
[C---:B------:R-:W-:Y:S07]  /*6160*/  HMMA.16816.F32 R40, R124.reuse, R48, RZ ;  /* 0x000000307c28723c */ /* 0x040fee00000018ff */
[----:B------:R-:W5:Y:S01]  /*6170*/  LDSM.16.M88.4 R192, [R211+0x2c00] ;  /* 0x002c0000d3c0783b */ /* 0x000f620000000200 */
[-C--:B------:R-:W-:Y:S07]  /*6180*/  HMMA.16816.F32 R44, R124, R50.reuse, RZ ;  /* 0x000000327c2c723c */ /* 0x080fee00000018ff */
[----:B------:R-:W5:Y:S01]  /*6190*/  LDSM.16.M88.4 R196, [R211+0x3000] ;  /* 0x00300000d3c4783b */ /* 0x000f620000000200 */
[C---:B------:R-:W-:Y:S07]  /*61a0*/  HMMA.16816.F32 R48, R128.reuse, R50, RZ ;  /* 0x000000328030723c */ /* 0x040fee00000018ff */
[----:B------:R-:W5:Y:S01]  /*61b0*/  LDSM.16.M88.4 R200, [R211+0x3400] ;  /* 0x00340000d3c8783b */ /* 0x000f620000000200 */
[-C--:B-1----:R-:W-:Y:S07]  /*61c0*/  HMMA.16816.F32 R52, R128, R64.reuse, RZ ;  /* 0x000000408034723c */ /* 0x082fee00000018ff */
[----:B------:R-:W1:Y:S01]  /*61d0*/  LDSM.16.M88.4 R204, [R211+0x3800] ;  /* 0x00380000d3cc783b */ /* 0x000e620000000200 */
[C---:B------:R-:W-:Y:S08]  /*61e0*/  HMMA.16816.F32 R56, R124.reuse, R64, RZ ;  /* 0x000000407c38723c */ /* 0x040ff000000018ff */
[-C--:B------:R-:W-:Y:S08]  /*61f0*/  HMMA.16816.F32 R60, R124, R66.reuse, RZ ;  /* 0x000000427c3c723c */ /* 0x080ff000000018ff */
[C---:B------:R-:W-:Y:S08]  /*6200*/  HMMA.16816.F32 R64, R128.reuse, R66, RZ ;  /* 0x000000428040723c */ /* 0x040ff000000018ff */
[-C--:B--2---:R-:W-:Y:S08]  /*6210*/  HMMA.16816.F32 R68, R128, R80.reuse, RZ ;  /* 0x000000508044723c */ /* 0x084ff000000018ff */
[C---:B------:R-:W-:Y:S08]  /*6220*/  HMMA.16816.F32 R72, R124.reuse, R80, RZ ;  /* 0x000000507c48723c */ /* 0x040ff000000018ff */
[-C--:B------:R-:W-:Y:S08]  /*6230*/  HMMA.16816.F32 R76, R124, R82.reuse, RZ ;  /* 0x000000527c4c723c */ /* 0x080ff000000018ff */
[C---:B------:R-:W-:Y:S08]  /*6240*/  HMMA.16816.F32 R80, R128.reuse, R82, RZ ;  /* 0x000000528050723c */ /* 0x040ff000000018ff */
[-C--:B---3--:R-:W-:Y:S08]  /*6250*/  HMMA.16816.F32 R84, R128, R96.reuse, RZ ;  /* 0x000000608054723c */ /* 0x088ff000000018ff */
[C---:B------:R-:W-:Y:S08]  /*6260*/  HMMA.16816.F32 R88, R124.reuse, R96, RZ ;  /* 0x000000607c58723c */ /* 0x040ff000000018ff */
[-C--:B------:R-:W-:Y:S08]  /*6270*/  HMMA.16816.F32 R92, R124, R98.reuse, RZ ;  /* 0x000000627c5c723c */ /* 0x080ff000000018ff */
        /* <DEDUP_REMOVED lines=8> */
[----:B------:R-:W-:Y:S01]  /*6300*/  HMMA.16816.F32 R128, R128, R138, RZ ;  /* 0x0000008a8080723c */ /* 0x000fe200000018ff */
[----:B------:R-:W2:Y:S01]  /*6310*/  LDSM.16.M88.4 R136, [R211+0x3c00] ;  /* 0x003c0000d388783b */ /* 0x000ea20000000200 */
[----:B------:R-:W-:Y:S06]  /*6320*/  DEPBAR.LE SB0, 0x0 ;  /* 0x000080000000791a */ /* 0x000fec0000000000 */
[-C--:B----4-:R-:W-:Y:S01]  /*6330*/  HMMA.16816.F32 R4, R172, R176.reuse, R4 ;  /* 0x000000b0ac04723c */ /* 0x090fe20000001804 */
[----:B------:R-:W-:Y:S07]  /*6340*/  BAR.SYNC.DEFER_BLOCKING 0x0 ;  /* 0x0000000000007b1d */ /* 0x000fee0000010000 */
[C---:B------:R-:W-:Y:S08]  /*6350*/  HMMA.16816.F32 R8, R180.reuse, R176, R8 ;  /* 0x000000b0b408723c */ /* 0x040ff00000001808 */
[-C--:B------:R-:W-:Y:S03]  /*6360*/  HMMA.16816.F32 R12, R180, R178.reuse, R12 ;  /* 0x000000b2b40c723c */ /* 0x080fe6000000180c */
[----:B------:R-:W-:Y:S02]  /*6370*/  FMNMX3.FTZ R0, R3, R4, R5, !PT ;  /* 0x0000000403007276 */ /* 0x000fe40007810005 */
[----:B------:R-:W-:Y:S03]  /*6380*/  FMNMX3.FTZ R2, R133, R6, R7, !PT ;  /* 0x0000000685027276 */ /* 0x000fe60007810007 */
[C---:B------:R-:W-:Y:S08]  /*6390*/  HMMA.16816.F32 R16, R172.reuse, R178, R16 ;  /* 0x000000b2ac10723c */ /* 0x040ff00000001810 */
[-C--:B------:R-:W-:Y:S08]  /*63a0*/  HMMA.16816.F32 R20, R172, R184.reuse, R20 ;  /* 0x000000b8ac14723c */ /* 0x080ff00000001814 */
[C---:B------:R-:W-:Y:S04]  /*63b0*/  HMMA.16816.F32 R24, R180.reuse, R184, R24 ;  /* 0x000000b8b418723c */ /* 0x040fe80000001818 */
[----:B------:R-:W-:Y:S02]  /*63c0*/  FMNMX3.FTZ R132, R0, R16, R17, !PT ;  /* 0x0000001000847276 */ /* 0x000fe40007810011 */
[----:B------:R-:W-:Y:S02]  /*63d0*/  FMNMX3.FTZ R0, R2, R18, R19, !PT ;  /* 0x0000001202007276 */ /* 0x000fe40007810013 */
[-C--:B------:R-:W-:Y:S03]  /*63e0*/  HMMA.16816.F32 R28, R180, R186.reuse, R28 ;  /* 0x000000bab41c723c */ /* 0x080fe6000000181c */
[----:B------:R-:W-:Y:S02]  /*63f0*/  FMNMX3.FTZ R2, R132, R20, R21, !PT ;  /* 0x0000001484027276 */ /* 0x000fe40007810015 */
[----:B------:R-:W-:Y:S03]  /*6400*/  FMNMX3.FTZ R132, R134, R8, R9, !PT ;  /* 0x0000000886847276 */ /* 0x000fe60007810009 */
[C---:B------:R-:W-:Y:S08]  /*6410*/  HMMA.16816.F32 R32, R172.reuse, R186, R32 ;  /* 0x000000baac20723c */ /* 0x040ff00000001820 */
[-C--:B-----5:R-:W-:Y:S08]  /*6420*/  HMMA.16816.F32 R36, R172, R188.reuse, R36 ;  /* 0x000000bcac24723c */ /* 0x0a0ff00000001824 */
[C---:B------:R-:W-:Y:S08]  /*6430*/  HMMA.16816.F32 R40, R180.reuse, R188, R40 ;  /* 0x000000bcb428723c */ /* 0x040ff00000001828 */
[-C--:B------:R-:W-:Y:S08]  /*6440*/  HMMA.16816.F32 R44, R180, R190.reuse, R44 ;  /* 0x000000beb42c723c */ /* 0x080ff0000000182c */
        /* <DEDUP_REMOVED lines=13> */
[-C--:B-1----:R-:W-:Y:S08]  /*6520*/  HMMA.16816.F32 R100, R172, R204.reuse, R100 ;  /* 0x000000ccac64723c */ /* 0x082ff00000001864 */
[C---:B------:R-:W-:Y:S08]  /*6530*/  HMMA.16816.F32 R104, R180.reuse, R204, R104 ;  /* 0x000000ccb468723c */ /* 0x040ff00000001868 */
[-C--:B------:R-:W-:Y:S08]  /*6540*/  HMMA.16816.F32 R108, R180, R206.reuse, R108 ;  /* 0x000000ceb46c723c */ /* 0x080ff0000000186c */
[C---:B------:R-:W-:Y:S08]  /*6550*/  HMMA.16816.F32 R112, R172.reuse, R206, R112 ;  /* 0x000000ceac70723c */ /* 0x040ff00000001870 */
[-C--:B--2---:R-:W-:Y:S08]  /*6560*/  HMMA.16816.F32 R116, R172, R136.reuse, R116 ;  /* 0x00000088ac74723c */ /* 0x084ff00000001874 */
[C---:B------:R-:W-:Y:S04]  /*6570*/  HMMA.16816.F32 R120, R180.reuse, R136, R120 ;  /* 0x00000088b478723c */ /* 0x040fe80000001878 */
[----:B------:R-:W-:Y:S02]  /*6580*/  FMNMX3.FTZ R136, R0, R22, R23, !PT ;  /* 0x0000001600887276 */ /* 0x000fe40007810017 */
[----:B------:R-:W-:Y:S02]  /*6590*/  FMNMX3.FTZ R137, R2, R32, R33, !PT ;  /* 0x0000002002897276 */ /* 0x000fe40007810021 */
[----:B------:R-:W-:Y:S01]  /*65a0*/  FMNMX3.FTZ R0, R135, R10, R11, !PT ;  /* 0x0000000a87007276 */ /* 0x000fe2000781000b */
[-C--:B------:R-:W-:Y:S03]  /*65b0*/  HMMA.16816.F32 R124, R180, R138.reuse, R124 ;  /* 0x0000008ab47c723c */ /* 0x080fe6000000187c */
[----:B------:R-:W-:Y:S02]  /*65c0*/  FMNMX3.FTZ R2, R132, R12, R13, !PT ;  /* 0x0000000c84027276 */ /* 0x000fe4000781000d */
[----:B------:R-:W-:Y:S02]  /*65d0*/  FMNMX3.FTZ R132, R136, R34, R35, !PT ;  /* 0x0000002288847276 */ /* 0x000fe40007810023 */
[----:B------:R-:W-:Y:S01]  /*65e0*/  FMNMX3.FTZ R137, R137, R36, R37, !PT ;  /* 0x0000002489897276 */ /* 0x000fe20007810025 */
[----:B------:R-:W-:Y:S04]  /*65f0*/  HMMA.16816.F32 R128, R172, R138, R128 ;  /* 0x0000008aac80723c */ /* 0x000fe80000001880 */
[----:B------:R-:W-:Y:S02]  /*6600*/  FMNMX3.FTZ R0, R0, R14, R15, !PT ;  /* 0x0000000e00007276 */ /* 0x000fe4000781000f */
        /* <DEDUP_REMOVED lines=42> */
[----:B------:R-:W-:Y:S01]  /*68b0*/  FMNMX3.FTZ R177, R177, R128, R129, !PT ;  /* 0x00000080b1b17276 */ /* 0x000fe20007810081 */
[----:B------:R-:W-:Y:S06]  /*68c0*/  @P0 BRA `(.L_x_25) ;  /* 0xfffffff000e40947 */ /* 0x000fec000383ffff */
.L_x_24:
[----:B-1----:R-:W-:Y:S01]  /*68d0*/  FMNMX3.FTZ R136, R180, R130, R131, !PT ;  /* 0x00000082b4887276 */ /* 0x002fe20007810083 */
[----:B------:R-:W-:Y:S01]  /*68e0*/  SHFL.BFLY PT, R138, R177, 0x2, 0x1f ;  /* 0x0c401f00b18a7f89 */ /* 0x000fe200000e0000 */
[----:B------:R-:W-:Y:S02]  /*68f0*/  FMNMX3.FTZ R0, R181, R106, R107, !PT ;  /* 0x0000006ab5007276 */ /* 0x000fe4000781006b */
[----:B------:R-:W-:Y:S05]  /*6900*/  FMNMX3.FTZ R2, R179, R108, R109, !PT ;  /* 0x0000006cb3027276 */ /* 0x000fea000781006d */
[----:B------:R-:W-:Y:S01]  /*6910*/  SHFL.BFLY PT, R172, R136, 0x2, 0x1f ;  /* 0x0c401f0088ac7f89 */ /* 0x000fe200000e0000 */
[----:B------:R-:W-:Y:S02]  /*6920*/  FMNMX3.FTZ R0, R0, R110, R111, !PT ;  /* 0x0000006e00007276 */ /* 0x000fe4000781006f */
[----:B------:R-:W-:Y:S02]  /*6930*/  FMNMX3.FTZ R2, R2, R120, R121, !PT ;  /* 0x0000007802027276 */ /* 0x000fe40007810079 */
[----:B------:R-:W-:Y:S02]  /*6940*/  FMNMX3.FTZ R0, R0, R122, R123, !PT ;  /* 0x0000007a00007276 */ /* 0x000fe4000781007b */
[----:B------:R-:W-:Y:S02]  /*6950*/  FMNMX3.FTZ R132, R2, R124, R125, !PT ;  /* 0x0000007c02847276 */ /* 0x000fe4000781007d */
[----:B------:R-:W-:Y:S03]  /*6960*/  FMNMX3.FTZ R0, R0, R126, R127, !PT ;  /* 0x0000007e00007276 */ /* 0x000fe6000781007f */
[----:B------:R-:W-:Y:S08]  /*6970*/  SHFL.BFLY PT, R137, R132, 0x2, 0x1f ;  /* 0x0c401f0084897f89 */ /* 0x000ff000000e0000 */
[----:B------:R-:W1:Y:S02]  /*6980*/  SHFL.BFLY PT, R2, R0, 0x2, 0x1f ;  /* 0x0c401f0000027f89 */ /* 0x000e6400000e0000 */
[----:B-1----:R-:W-:Y:S02]  /*6990*/  FMNMX.FTZ R2, R0, R2, !PT ;  /* 0x0000000200027209 */ /* 0x002fe40007810000 */
[----:B------:R-:W-:Y:S02]  /*69a0*/  FMNMX.FTZ R174, R136, R172, !PT ;  /* 0x000000ac88ae7209 */ /* 0x000fe40007810000 */
[----:B------:R-:W-:Y:S02]  /*69b0*/  FMNMX.FTZ R138, R177, R138, !PT ;  /* 0x0000008ab18a7209 */ /* 0x000fe40007810000 */
[----:B------:R-:W-:Y:S01]  /*69c0*/  FMNMX.FTZ R136, R132, R137, !PT ;  /* 0x0000008984887209 */ /* 0x000fe20007810000 */
[----:B------:R-:W1:Y:S08]  /*69d0*/  SHFL.BFLY PT, R172, R174, 0x1, 0x1f ;  /* 0x0c201f00aeac7f89 */ /* 0x000e7000000e0000 */
[----:B------:R-:W2:Y:S08]  /*69e0*/  SHFL.BFLY PT, R139, R138, 0x1, 0x1f ;  /* 0x0c201f008a8b7f89 */ /* 0x000eb000000e0000 */
[----:B------:R-:W-:Y:S08]  /*69f0*/  SHFL.BFLY PT, R132, R2, 0x1, 0x1f ;  /* 0x0c201f0002847f89 */ /* 0x000ff000000e0000 */
[----:B------:R-:W3:Y:S01]  /*6a00*/  SHFL.BFLY PT, R173, R136, 0x1, 0x1f ;  /* 0x0c201f0088ad7f89 */ /* 0x000ee200000e0000 */
[----:B-1----:R-:W-:Y:S02]  /*6a10*/  FMNMX.FTZ R137, R174, R172, !PT ;  /* 0x000000acae897209 */ /* 0x002fe40007810000 */
[----:B--2---:R-:W-:Y:S04]  /*6a20*/  FMNMX.FTZ R138, R138, R139, !PT ;  /* 0x0000008b8a8a7209 */ /* 0x004fe80007810000 */
[C---:B------:R-:W-:Y:S01]  /*6a30*/  FSETP.NEU.FTZ.AND P0, PT, R138.reuse, -INF , PT ;  /* 0xff8000008a00780b */ /* 0x040fe20003f1d000 */
[----:B------:R-:W-:Y:S01]  /*6a40*/  FADD.FTZ R0, -R138, R3 ;  /* 0x000000038a007221 */ /* 0x000fe20000010100 */
[----:B---3--:R-:W-:Y:S03]  /*6a50*/  FMNMX.FTZ R136, R136, R173, !PT ;  /* 0x000000ad88887209 */ /* 0x008fe60007810000 */
[----:B------:R-:W-:Y:S01]  /*6a60*/  FMUL.FTZ R3, R0, UR4 ;  /* 0x0000000400037c20 */ /* 0x000fe20008410000 */
[C---:B------:R-:W-:Y:S03]  /*6a70*/  FADD.FTZ R0, -R137.reuse, R133 ;  /* 0x0000008589007221 */ /* 0x040fe60000010100 */
[----:B------:R1:W2:Y:S01]  /*6a80*/  MUFU.EX2 R133, R3 ;  /* 0x0000000300857308 */ /* 0x0002a20000000800 */
[----:B------:R-:W-:Y:S01]  /*6a90*/  FMUL.FTZ R139, R136, UR4 ;  /* 0x00000004888b7c20 */ /* 0x000fe20008410000 */
[----:B-1----:R-:W-:Y:S01]  /*6aa0*/  FMUL.FTZ R3, R0, UR4 ;  /* 0x0000000400037c20 */ /* 0x002fe20008410000 */
[----:B------:R-:W-:Y:S07]  /*6ab0*/  FADD.FTZ R0, -R136, R134 ;  /* 0x0000008688007221 */ /* 0x000fee0000010100 */
[----:B------:R1:W3:Y:S02]  /*6ac0*/  MUFU.EX2 R134, R3 ;  /* 0x0000000300867308 */ /* 0x0002e40000000800 */
[----:B-1----:R-:W-:Y:S01]  /*6ad0*/  FMNMX.FTZ R3, R2, R132, !PT ;  /* 0x0000008402037209 */ /* 0x002fe20007810000 */
[----:B------:R-:W-:Y:S01]  /*6ae0*/  FMUL.FTZ R132, R137, UR4 ;  /* 0x0000000489847c20 */ /* 0x000fe20008410000 */
[----:B------:R-:W-:Y:S03]  /*6af0*/  FMUL.FTZ R2, R0, UR4 ;  /* 0x0000000400027c20 */ /* 0x000fe60008410000 */
[C---:B------:R-:W-:Y:S01]  /*6b00*/  FMUL.FTZ R172, R3.reuse, UR4 ;  /* 0x0000000403ac7c20 */ /* 0x040fe20008410000 */
[----:B------:R-:W-:Y:S01]  /*6b10*/  FADD.FTZ R0, -R3, R135 ;  /* 0x0000008703007221 */ /* 0x000fe20000010100 */
[----:B------:R-:W-:Y:S01]  /*6b20*/  FMUL.FTZ R135, R138, UR4 ;  /* 0x000000048a877c20 */ /* 0x000fe20008410000 */
[----:B------:R-:W-:Y:S02]  /*6b30*/  MUFU.EX2 R2, R2 ;  /* 0x0000000200027308 */ /* 0x000fe40000000800 */
[----:B------:R-:W-:Y:S02]  /*6b40*/  FMUL.FTZ R0, R0, UR4 ;  /* 0x0000000400007c20 */ /* 0x000fe40008410000 */
[----:B------:R-:W-:Y:S02]  /*6b50*/  FSEL R135, R135, RZ, P0 ;  /* 0x000000ff87877208 */ /* 0x000fe40000000000 */
[----:B------:R-:W-:Y:S04]  /*6b60*/  FSETP.NEU.FTZ.AND P0, PT, R137, -INF , PT ;  /* 0xff8000008900780b */ /* 0x000fe80003f1d000 */
[----:B------:R-:W-:Y:S01]  /*6b70*/  MUFU.EX2 R0, R0 ;  /* 0x0000000000007308 */ /* 0x000fe20000000800 */
[--C-:B------:R-:W-:Y:S01]  /*6b80*/  FFMA.FTZ R20, R20, UR4, -R135.reuse ;  /* 0x0000000414147c23 */ /* 0x100fe20008010887 */
[--C-:B------:R-:W-:Y:S01]  /*6b90*/  FFMA.FTZ R21, R21, UR4, -R135.reuse ;  /* 0x0000000415157c23 */ /* 0x100fe20008010887 */
[--C-:B------:R-:W-:Y:S01]  /*6ba0*/  FFMA.FTZ R48, R48, UR4, -R135.reuse ;  /* 0x0000000430307c23 */ /* 0x100fe20008010887 */
[--C-:B------:R-:W-:Y:S01]  /*6bb0*/  FFMA.FTZ R49, R49, UR4, -R135.reuse ;  /* 0x0000000431317c23 */ /* 0x100fe20008010887 */
[--C-:B------:R-:W-:Y:S01]  /*6bc0*/  FFMA.FTZ R52, R52, UR4, -R135.reuse ;  /* 0x0000000434347c23 */ /* 0x100fe20008010887 */
[--C-:B------:R-:W-:Y:S01]  /*6bd0*/  FFMA.FTZ R53, R53, UR4, -R135.reuse ;  /* 0x0000000435357c23 */ /* 0x100fe20008010887 */
[----:B------:R-:W-:Y:S03]  /*6be0*/  FSEL R132, R132, RZ, P0 ;  /* 0x000000ff84847208 */ /* 0x000fe60000000000 */
[----:B------:R-:W-:Y:S01]  /*6bf0*/  MUFU.EX2 R187, R20 ;  /* 0x0000001400bb7308 */ /* 0x000fe20000000800 */
[--C-:B------:R-:W-:Y:S01]  /*6c00*/  FFMA.FTZ R16, R16, UR4, -R135.reuse ;  /* 0x0000000410107c23 */ /* 0x100fe20008010887 */
[--C-:B------:R-:W-:Y:S01]  /*6c10*/  FFMA.FTZ R17, R17, UR4, -R135.reuse ;  /* 0x0000000411117c23 */ /* 0x100fe20008010887 */
[----:B------:R-:W-:Y:S01]  /*6c20*/  FSETP.NEU.FTZ.AND P0, PT, R136, -INF , PT ;  /* 0xff8000008800780b */ /* 0x000fe20003f1d000 */
[--C-:B------:R-:W-:Y:S01]  /*6c30*/  FFMA.FTZ R22, R22, UR4, -R132.reuse ;  /* 0x0000000416167c23 */ /* 0x100fe20008010884 */
[--C-:B------:R-:W-:Y:S01]  /*6c40*/  FFMA.FTZ R23, R23, UR4, -R132.reuse ;  /* 0x0000000417177c23 */ /* 0x100fe20008010884 */
[--C-:B------:R-:W-:Y:S01]  /*6c50*/  FFMA.FTZ R50, R50, UR4, -R132.reuse ;  /* 0x0000000432327c23 */ /* 0x100fe20008010884 */
[--C-:B------:R-:W-:Y:S03]  /*6c60*/  FFMA.FTZ R51, R51, UR4, -R132.reuse ;  /* 0x0000000433337c23 */ /* 0x100fe60008010884 */
[----:B------:R-:W-:Y:S01]  /*6c70*/  MUFU.EX2 R199, R21 ;  /* 0x0000001500c77308 */ /* 0x000fe20000000800 */
[--C-:B------:R-:W-:Y:S01]  /*6c80*/  FFMA.FTZ R54, R54, UR4, -R132.reuse ;  /* 0x0000000436367c23 */ /* 0x100fe20008010884 */
[--C-:B------:R-:W-:Y:S01]  /*6c90*/  FFMA.FTZ R55, R55, UR4, -R132.reuse ;  /* 0x0000000437377c23 */ /* 0x100fe20008010884 */
[----:B------:R-:W-:Y:S01]  /*6ca0*/  FSEL R139, R139, RZ, P0 ;  /* 0x000000ff8b8b7208 */ /* 0x000fe20000000000 */
[--C-:B------:R-:W-:Y:S01]  /*6cb0*/  FFMA.FTZ R18, R18, UR4, -R132.reuse ;  /* 0x0000000412127c23 */ /* 0x100fe20008010884 */
[----:B------:R-:W-:Y:S01]  /*6cc0*/  FFMA.FTZ R19, R19, UR4, -R132 ;  /* 0x0000000413137c23 */ /* 0x000fe20008010884 */
[----:B------:R-:W-:Y:S01]  /*6cd0*/  FSETP.NEU.FTZ.AND P0, PT, R3, -INF , PT ;  /* 0xff8000000300780b */ /* 0x000fe20003f1d000 */
[----:B------:R-:W-:Y:S03]  /*6ce0*/  FFMA.FTZ R100, R100, UR4, -R135 ;  /* 0x0000000464647c23 */ /* 0x000fe60008010887 */
[----:B------:R-:W-:Y:S01]  /*6cf0*/  MUFU.EX2 R185, R22 ;  /* 0x0000001600b97308 */ /* 0x000fe20000000800 */
[--C-:B------:R-:W-:Y:S01]  /*6d00*/  FFMA.FTZ R40, R40, UR4, -R139.reuse ;  /* 0x0000000428287c23 */ /* 0x100fe2000801088b */
[--C-:B------:R-:W-:Y:S01]  /*6d10*/  FFMA.FTZ R41, R41, UR4, -R139.reuse ;  /* 0x0000000429297c23 */ /* 0x100fe2000801088b */
[--C-:B------:R-:W-:Y:S01]  /*6d20*/  FFMA.FTZ R44, R44, UR4, -R139.reuse ;  /* 0x000000042c2c7c23 */ /* 0x100fe2000801088b */
[--C-:B------:R-:W-:Y:S01]  /*6d30*/  FFMA.FTZ R45, R45, UR4, -R139.reuse ;  /* 0x000000042d2d7c23 */ /* 0x100fe2000801088b */
[----:B------:R-:W-:Y:S01]  /*6d40*/  FSEL R172, R172, RZ, P0 ;  /* 0x000000ffacac7208 */ /* 0x000fe20000000000 */
[--C-:B------:R-:W-:Y:S01]  /*6d50*/  FFMA.FTZ R25, R25, UR4, -R139.reuse ;  /* 0x0000000419197c23 */ /* 0x100fe2000801088b */
[----:B------:R-:W-:Y:S03]  /*6d60*/  FFMA.FTZ R28, R28, UR4, -R139 ;  /* 0x000000041c1c7c23 */ /* 0x000fe6000801088b */
[----:B------:R1:W-:Y:S01]  /*6d70*/  MUFU.EX2 R194, R23 ;  /* 0x0000001700c27308 */ /* 0x0003e20000000800 */
[--C-:B------:R-:W-:Y:S01]  /*6d80*/  FFMA.FTZ R101, R101, UR4, -R135.reuse ;  /* 0x0000000465657c23 */ /* 0x100fe20008010887 */
[--C-:B------:R-:W-:Y:S01]  /*6d90*/  FFMA.FTZ R42, R42, UR4, -R172.reuse ;  /* 0x000000042a2a7c23 */ /* 0x100fe200080108ac */
[--C-:B------:R-:W-:Y:S01]  /*6da0*/  FFMA.FTZ R43, R43, UR4, -R172.reuse ;  /* 0x000000042b2b7c23 */ /* 0x100fe200080108ac */
[--C-:B------:R-:W-:Y:S01]  /*6db0*/  FFMA.FTZ R46, R46, UR4, -R172.reuse ;  /* 0x000000042e2e7c23 */ /* 0x100fe200080108ac */
[--C-:B------:R-:W-:Y:S01]  /*6dc0*/  FFMA.FTZ R47, R47, UR4, -R172.reuse ;  /* 0x000000042f2f7c23 */ /* 0x100fe200080108ac */
[--C-:B------:R-:W-:Y:S01]  /*6dd0*/  FFMA.FTZ R27, R27, UR4, -R172.reuse ;  /* 0x000000041b1b7c23 */ /* 0x100fe200080108ac */
[----:B------:R-:W-:Y:S03]  /*6de0*/  FFMA.FTZ R30, R30, UR4, -R172 ;  /* 0x000000041e1e7c23 */ /* 0x000fe600080108ac */
[----:B------:R-:W-:Y:S01]  /*6df0*/  MUFU.EX2 R191, R40 ;  /* 0x0000002800bf7308 */ /* 0x000fe20000000800 */
[--C-:B------:R-:W-:Y:S01]  /*6e00*/  FFMA.FTZ R102, R102, UR4, -R132.reuse ;  /* 0x0000000466667c23 */ /* 0x100fe20008010884 */
[--C-:B------:R-:W-:Y:S01]  /*6e10*/  FFMA.FTZ R103, R103, UR4, -R132.reuse ;  /* 0x0000000467677c23 */ /* 0x100fe20008010884 */
[--C-:B------:R-:W-:Y:S01]  /*6e20*/  FFMA.FTZ R112, R112, UR4, -R135.reuse ;  /* 0x0000000470707c23 */ /* 0x100fe20008010887 */
[--C-:B------:R-:W-:Y:S01]  /*6e30*/  FFMA.FTZ R113, R113, UR4, -R135.reuse ;  /* 0x0000000471717c23 */ /* 0x100fe20008010887 */
[--C-:B------:R-:W-:Y:S01]  /*6e40*/  FFMA.FTZ R114, R114, UR4, -R132.reuse ;  /* 0x0000000472727c23 */ /* 0x100fe20008010884 */
[--C-:B------:R-:W-:Y:S01]  /*6e50*/  FFMA.FTZ R115, R115, UR4, -R132.reuse ;  /* 0x0000000473737c23 */ /* 0x100fe20008010884 */
[--C-:B------:R-:W-:Y:S03]  /*6e60*/  FFMA.FTZ R4, R4, UR4, -R135.reuse ;  /* 0x0000000404047c23 */ /* 0x100fe60008010887 */
[----:B------:R-:W-:Y:S01]  /*6e70*/  MUFU.EX2 R203, R41 ;  /* 0x0000002900cb7308 */ /* 0x000fe20000000800 */
[----:B-1----:R-:W1:Y:S01]  /*6e80*/  LDSM.16.MT88.4 R20, [R208+0x4000] ;  /* 0x00400000d014783b */ /* 0x002e620000004200 */
[--C-:B------:R-:W-:Y:S01]  /*6e90*/  FFMA.FTZ R5, R5, UR4, -R135.reuse ;  /* 0x0000000405057c23 */ /* 0x100fe20008010887 */
[--C-:B------:R-:W-:Y:S01]  /*6ea0*/  FFMA.FTZ R6, R6, UR4, -R132.reuse ;  /* 0x0000000406067c23 */ /* 0x100fe20008010884 */
[--C-:B------:R-:W-:Y:S01]  /*6eb0*/  FFMA.FTZ R7, R7, UR4, -R132.reuse ;  /* 0x0000000407077c23 */ /* 0x100fe20008010884 */
[--C-:B------:R-:W-:Y:S01]  /*6ec0*/  FFMA.FTZ R36, R36, UR4, -R135.reuse ;  /* 0x0000000424247c23 */ /* 0x100fe20008010887 */
[----:B------:R-:W-:Y:S01]  /*6ed0*/  FFMA.FTZ R37, R37, UR4, -R135 ;  /* 0x0000000425257c23 */ /* 0x000fe20008010887 */
[--C-:B------:R-:W-:Y:S03]  /*6ee0*/  FFMA.FTZ R38, R38, UR4, -R132.reuse ;  /* 0x0000000426267c23 */ /* 0x100fe60008010884 */
[----:B------:R-:W-:Y:S01]  /*6ef0*/  MUFU.EX2 R186, R42 ;  /* 0x0000002a00ba7308 */ /* 0x000fe20000000800 */
[----:B------:R-:W-:Y:S01]  /*6f00*/  FFMA.FTZ R39, R39, UR4, -R132 ;  /* 0x0000000427277c23 */ /* 0x000fe20008010884 */
[--C-:B------:R-:W-:Y:S01]  /*6f10*/  FFMA.FTZ R8, R8, UR4, -R139.reuse ;  /* 0x0000000408087c23 */ /* 0x100fe2000801088b */
[--C-:B------:R-:W-:Y:S01]  /*6f20*/  FFMA.FTZ R9, R9, UR4, -R139.reuse ;  /* 0x0000000409097c23 */ /* 0x100fe2000801088b */
[--C-:B------:R-:W-:Y:S01]  /*6f30*/  FFMA.FTZ R10, R10, UR4, -R172.reuse ;  /* 0x000000040a0a7c23 */ /* 0x100fe200080108ac */
[--C-:B------:R-:W-:Y:S01]  /*6f40*/  FFMA.FTZ R11, R11, UR4, -R172.reuse ;  /* 0x000000040b0b7c23 */ /* 0x100fe200080108ac */
[--C-:B------:R-:W-:Y:S01]  /*6f50*/  FFMA.FTZ R12, R12, UR4, -R139.reuse ;  /* 0x000000040c0c7c23 */ /* 0x100fe2000801088b */
[----:B------:R-:W-:Y:S03]  /*6f60*/  FFMA.FTZ R13, R13, UR4, -R139 ;  /* 0x000000040d0d7c23 */ /* 0x000fe6000801088b */
[----:B------:R4:W-:Y:S01]  /*6f70*/  MUFU.EX2 R195, R43 ;  /* 0x0000002b00c37308 */ /* 0x0009e20000000800 */
[--C-:B------:R-:W-:Y:S01]  /*6f80*/  FFMA.FTZ R14, R14, UR4, -R172.reuse ;  /* 0x000000040e0e7c23 */ /* 0x100fe200080108ac */
[----:B------:R-:W-:Y:S01]  /*6f90*/  FFMA.FTZ R15, R15, UR4, -R172 ;  /* 0x000000040f0f7c23 */ /* 0x000fe200080108ac */
[--C-:B------:R-:W-:Y:S01]  /*6fa0*/  FFMA.FTZ R32, R32, UR4, -R135.reuse ;  /* 0x0000000420207c23 */ /* 0x100fe20008010887 */
[----:B------:R-:W-:Y:S01]  /*6fb0*/  FFMA.FTZ R33, R33, UR4, -R135 ;  /* 0x0000000421217c23 */ /* 0x000fe20008010887 */
[--C-:B------:R-:W-:Y:S01]  /*6fc0*/  FFMA.FTZ R34, R34, UR4, -R132.reuse ;  /* 0x0000000422227c23 */ /* 0x100fe20008010884 */
[----:B------:R-:W-:Y:S01]  /*6fd0*/  FFMA.FTZ R35, R35, UR4, -R132 ;  /* 0x0000000423237c23 */ /* 0x000fe20008010884 */
[--C-:B------:R-:W-:Y:S03]  /*6fe0*/  FFMA.FTZ R24, R24, UR4, -R139.reuse ;  /* 0x0000000418187c23 */ /* 0x100fe6000801088b */
[----:B------:R2:W-:Y:S01]  /*6ff0*/  MUFU.EX2 R188, R4 ;  /* 0x0000000400bc7308 */ /* 0x0005e20000000800 */
[--C-:B------:R-:W-:Y:S01]  /*7000*/  FFMA.FTZ R26, R26, UR4, -R172.reuse ;  /* 0x000000041a1a7c23 */ /* 0x100fe200080108ac */
[----:B------:R-:W-:Y:S01]  /*7010*/  FFMA.FTZ R29, R29, UR4, -R139 ;  /* 0x000000041d1d7c23 */ /* 0x000fe2000801088b */
[----:B------:R-:W-:Y:S01]  /*7020*/  FFMA.FTZ R31, R31, UR4, -R172 ;  /* 0x000000041f1f7c23 */ /* 0x000fe200080108ac */
[--C-:B------:R-:W-:Y:S01]  /*7030*/  FFMA.FTZ R64, R64, UR4, -R135.reuse ;  /* 0x0000000440407c23 */ /* 0x100fe20008010887 */
[----:B------:R-:W-:Y:S01]  /*7040*/  FFMA.FTZ R65, R65, UR4, -R135 ;  /* 0x0000000441417c23 */ /* 0x000fe20008010887 */
[--C-:B------:R-:W-:Y:S01]  /*7050*/  FFMA.FTZ R66, R66, UR4, -R132.reuse ;  /* 0x0000000442427c23 */ /* 0x100fe20008010884 */
[----:B------:R-:W-:Y:S03]  /*7060*/  FFMA.FTZ R67, R67, UR4, -R132 ;  /* 0x0000000443437c23 */ /* 0x000fe60008010884 */
[----:B------:R5:W1:Y:S01]  /*7070*/  MUFU.EX2 R197, R5 ;  /* 0x0000000500c57308 */ /* 0x000a620000000800 */
[----:B----4-:R-:W4:Y:S01]  /*7080*/  LDSM.16.MT88.4 R40, [R210+0x4000] ;  /* 0x00400000d228783b */ /* 0x010f220000004200 */
[--C-:B------:R-:W-:Y:S01]  /*7090*/  FFMA.FTZ R56, R56, UR4, -R139.reuse ;  /* 0x0000000438387c23 */ /* 0x100fe2000801088b */
[--C-:B------:R-:W-:Y:S01]  /*70a0*/  FFMA.FTZ R57, R57, UR4, -R139.reuse ;  /* 0x0000000439397c23 */ /* 0x100fe2000801088b */
[--C-:B------:R-:W-:Y:S01]  /*70b0*/  FFMA.FTZ R58, R58, UR4, -R172.reuse ;  /* 0x000000043a3a7c23 */ /* 0x100fe200080108ac */
[--C-:B------:R-:W-:Y:S01]  /*70c0*/  FFMA.FTZ R59, R59, UR4, -R172.reuse ;  /* 0x000000043b3b7c23 */ /* 0x100fe200080108ac */
[--C-:B------:R-:W-:Y:S01]  /*70d0*/  FFMA.FTZ R60, R60, UR4, -R139.reuse ;  /* 0x000000043c3c7c23 */ /* 0x100fe2000801088b */
[----:B------:R-:W-:Y:S03]  /*70e0*/  FFMA.FTZ R61, R61, UR4, -R139 ;  /* 0x000000043d3d7c23 */ /* 0x000fe6000801088b */
[----:B------:R3:W-:Y:S01]  /*70f0*/  MUFU.EX2 R190, R6 ;  /* 0x0000000600be7308 */ /* 0x0007e20000000800 */
[----:B--2---:R-:W-:Y:S01]  /*7100*/  FMUL.FTZ R4, R133, R144 ;  /* 0x0000009085047220 */ /* 0x004fe20000410000 */
[--C-:B------:R-:W-:Y:S01]  /*7110*/  FFMA.FTZ R62, R62, UR4, -R172.reuse ;  /* 0x000000043e3e7c23 */ /* 0x100fe200080108ac */
[----:B------:R-:W-:Y:S01]  /*7120*/  FFMA.FTZ R63, R63, UR4, -R172 ;  /* 0x000000043f3f7c23 */ /* 0x000fe200080108ac */
[--C-:B------:R-:W-:Y:S01]  /*7130*/  FFMA.FTZ R68, R68, UR4, -R135.reuse ;  /* 0x0000000444447c23 */ /* 0x100fe20008010887 */
[--C-:B------:R-:W-:Y:S01]  /*7140*/  FFMA.FTZ R69, R69, UR4, -R135.reuse ;  /* 0x0000000445457c23 */ /* 0x100fe20008010887 */
[--C-:B------:R-:W-:Y:S01]  /*7150*/  FFMA.FTZ R70, R70, UR4, -R132.reuse ;  /* 0x0000000446467c23 */ /* 0x100fe20008010884 */
[--C-:B------:R-:W-:Y:S03]  /*7160*/  FFMA.FTZ R71, R71, UR4, -R132.reuse ;  /* 0x0000000447477c23 */ /* 0x100fe60008010884 */
[----:B------:R2:W4:Y:S01]  /*7170*/  MUFU.EX2 R192, R7 ;  /* 0x0000000700c07308 */ /* 0x0005220000000800 */
[----:B-----5:R-:W-:Y:S01]  /*7180*/  FMUL.FTZ R5, R133, R145 ;  /* 0x0000009185057220 */ /* 0x020fe20000410000 */
[--C-:B------:R-:W-:Y:S01]  /*7190*/  FFMA.FTZ R80, R80, UR4, -R135.reuse ;  /* 0x0000000450507c23 */ /* 0x100fe20008010887 */
[----:B------:R-:W-:Y:S01]  /*71a0*/  FFMA.FTZ R81, R81, UR4, -R135 ;  /* 0x0000000451517c23 */ /* 0x000fe20008010887 */
[--C-:B------:R-:W-:Y:S01]  /*71b0*/  FFMA.FTZ R82, R82, UR4, -R132.reuse ;  /* 0x0000000452527c23 */ /* 0x100fe20008010884 */
[----:B------:R-:W-:Y:S01]  /*71c0*/  FFMA.FTZ R83, R83, UR4, -R132 ;  /* 0x0000000453537c23 */ /* 0x000fe20008010884 */
[--C-:B------:R-:W-:Y:S01]  /*71d0*/  FFMA.FTZ R72, R72, UR4, -R139.reuse ;  /* 0x0000000448487c23 */ /* 0x100fe2000801088b */
[--C-:B------:R-:W-:Y:S03]  /*71e0*/  FFMA.FTZ R73, R73, UR4, -R139.reuse ;  /* 0x0000000449497c23 */ /* 0x100fe6000801088b */
[----:B------:R5:W-:Y:S01]  /*71f0*/  MUFU.EX2 R205, R16 ;  /* 0x0000001000cd7308 */ /* 0x000be20000000800 */
[----:B---3--:R-:W-:Y:S01]  /*7200*/  FMUL.FTZ R6, R134, R146 ;  /* 0x0000009286067220 */ /* 0x008fe20000410000 */
[--C-:B------:R-:W-:Y:S01]  /*7210*/  FFMA.FTZ R74, R74, UR4, -R172.reuse ;  /* 0x000000044a4a7c23 */ /* 0x100fe200080108ac */
[--C-:B------:R-:W-:Y:S01]  /*7220*/  FFMA.FTZ R75, R75, UR4, -R172.reuse ;  /* 0x000000044b4b7c23 */ /* 0x100fe200080108ac */
[--C-:B------:R-:W-:Y:S01]  /*7230*/  FFMA.FTZ R76, R76, UR4, -R139.reuse ;  /* 0x000000044c4c7c23 */ /* 0x100fe2000801088b */
[----:B------:R-:W-:Y:S01]  /*7240*/  FFMA.FTZ R77, R77, UR4, -R139 ;  /* 0x000000044d4d7c23 */ /* 0x000fe2000801088b */
[--C-:B------:R-:W-:Y:S01]  /*7250*/  FFMA.FTZ R78, R78, UR4, -R172.reuse ;  /* 0x000000044e4e7c23 */ /* 0x100fe200080108ac */
[----:B------:R-:W-:Y:S03]  /*7260*/  FFMA.FTZ R79, R79, UR4, -R172 ;  /* 0x000000044f4f7c23 */ /* 0x000fe600080108ac */
[----:B------:R3:W4:Y:S01]  /*7270*/  MUFU.EX2 R236, R17 ;  /* 0x0000001100ec7308 */ /* 0x0007220000000800 */
[----:B--2---:R-:W-:Y:S01]  /*7280*/  FMUL.FTZ R7, R134, R147 ;  /* 0x0000009386077220 */ /* 0x004fe20000410000 */
[--C-:B------:R-:W-:Y:S01]  /*7290*/  FFMA.FTZ R84, R84, UR4, -R135.reuse ;  /* 0x0000000454547c23 */ /* 0x100fe20008010887 */
[--C-:B------:R-:W-:Y:S01]  /*72a0*/  FFMA.FTZ R85, R85, UR4, -R135.reuse ;  /* 0x0000000455557c23 */ /* 0x100fe20008010887 */
[--C-:B------:R-:W-:Y:S01]  /*72b0*/  FFMA.FTZ R86, R86, UR4, -R132.reuse ;  /* 0x0000000456567c23 */ /* 0x100fe20008010884 */
[--C-:B------:R-:W-:Y:S01]  /*72c0*/  FFMA.FTZ R87, R87, UR4, -R132.reuse ;  /* 0x0000000457577c23 */ /* 0x100fe20008010884 */
[--C-:B------:R-:W-:Y:S01]  /*72d0*/  FFMA.FTZ R96, R96, UR4, -R135.reuse ;  /* 0x0000000460607c23 */ /* 0x100fe20008010887 */
[----:B------:R-:W-:Y:S03]  /*72e0*/  FFMA.FTZ R97, R97, UR4, -R135 ;  /* 0x0000000461617c23 */ /* 0x000fe60008010887 */
[----:B------:R2:W-:Y:S01]  /*72f0*/  MUFU.EX2 R196, R18 ;  /* 0x0000001200c47308 */ /* 0x0005e20000000800 */
[----:B-----5:R-:W-:Y:S01]  /*7300*/  FMUL.FTZ R16, R133, R152 ;  /* 0x0000009885107220 */ /* 0x020fe20000410000 */
[--C-:B------:R-:W-:Y:S01]  /*7310*/  FFMA.FTZ R98, R98, UR4, -R132.reuse ;  /* 0x0000000462627c23 */ /* 0x100fe20008010884 */
[----:B------:R-:W-:Y:S01]  /*7320*/  FFMA.FTZ R99, R99, UR4, -R132 ;  /* 0x0000000463637c23 */ /* 0x000fe20008010884 */
[--C-:B------:R-:W-:Y:S01]  /*7330*/  FFMA.FTZ R88, R88, UR4, -R139.reuse ;  /* 0x0000000458587c23 */ /* 0x100fe2000801088b */
[--C-:B------:R-:W-:Y:S01]  /*7340*/  FFMA.FTZ R89, R89, UR4, -R139.reuse ;  /* 0x0000000459597c23 */ /* 0x100fe2000801088b */
[--C-:B------:R-:W-:Y:S01]  /*7350*/  FFMA.FTZ R90, R90, UR4, -R172.reuse ;  /* 0x000000045a5a7c23 */ /* 0x100fe200080108ac */
[--C-:B------:R-:W-:Y:S03]  /*7360*/  FFMA.FTZ R91, R91, UR4, -R172.reuse ;  /* 0x000000045b5b7c23 */ /* 0x100fe600080108ac */
[----:B------:R5:W4:Y:S01]  /*7370*/  MUFU.EX2 R230, R19 ;  /* 0x0000001300e67308 */ /* 0x000b220000000800 */
[----:B---3--:R-:W-:Y:S01]  /*7380*/  FMUL.FTZ R17, R133, R153 ;  /* 0x0000009985117220 */ /* 0x008fe20000410000 */
[--C-:B------:R-:W-:Y:S01]  /*7390*/  FFMA.FTZ R92, R92, UR4, -R139.reuse ;  /* 0x000000045c5c7c23 */ /* 0x100fe2000801088b */
[--C-:B------:R-:W-:Y:S01]  /*73a0*/  FFMA.FTZ R93, R93, UR4, -R139.reuse ;  /* 0x000000045d5d7c23 */ /* 0x100fe2000801088b */
[--C-:B------:R-:W-:Y:S01]  /*73b0*/  FFMA.FTZ R94, R94, UR4, -R172.reuse ;  /* 0x000000045e5e7c23 */ /* 0x100fe200080108ac */
[--C-:B------:R-:W-:Y:S01]  /*73c0*/  FFMA.FTZ R95, R95, UR4, -R172.reuse ;  /* 0x000000045f5f7c23 */ /* 0x100fe200080108ac */
[--C-:B------:R-:W-:Y:S01]  /*73d0*/  FFMA.FTZ R104, R104, UR4, -R139.reuse ;  /* 0x0000000468687c23 */ /* 0x100fe2000801088b */
[--C-:B------:R-:W-:Y:S03]  /*73e0*/  FFMA.FTZ R105, R105, UR4, -R139.reuse ;  /* 0x0000000469697c23 */ /* 0x100fe6000801088b */
[----:B------:R1:W-:Y:S01]  /*73f0*/  MUFU.EX2 R231, R36 ;  /* 0x0000002400e77308 */ /* 0x0003e20000000800 */
[----:B--2---:R-:W-:Y:S01]  /*7400*/  FMUL.FTZ R18, R134, R154 ;  /* 0x0000009a86127220 */ /* 0x004fe20000410000 */
[--C-:B------:R-:W-:Y:S01]  /*7410*/  FFMA.FTZ R106, R106, UR4, -R172.reuse ;  /* 0x000000046a6a7c23 */ /* 0x100fe200080108ac */
[--C-:B------:R-:W-:Y:S01]  /*7420*/  FFMA.FTZ R107, R107, UR4, -R172.reuse ;  /* 0x000000046b6b7c23 */ /* 0x100fe200080108ac */
[--C-:B------:R-:W-:Y:S01]  /*7430*/  FFMA.FTZ R108, R108, UR4, -R139.reuse ;  /* 0x000000046c6c7c23 */ /* 0x100fe2000801088b */
[----:B------:R-:W-:Y:S01]  /*7440*/  FFMA.FTZ R109, R109, UR4, -R139 ;  /* 0x000000046d6d7c23 */ /* 0x000fe2000801088b */
[--C-:B------:R-:W-:Y:S01]  /*7450*/  FFMA.FTZ R110, R110, UR4, -R172.reuse ;  /* 0x000000046e6e7c23 */ /* 0x100fe200080108ac */
[----:B------:R-:W-:Y:S03]  /*7460*/  FFMA.FTZ R111, R111, UR4, -R172 ;  /* 0x000000046f6f7c23 */ /* 0x000fe600080108ac */
[----:B------:R4:W-:Y:S01]  /*7470*/  MUFU.EX2 R234, R37 ;  /* 0x0000002500ea7308 */ /* 0x0009e20000000800 */
[----:B-----5:R-:W-:Y:S01]  /*7480*/  FMUL.FTZ R19, R134, R155 ;  /* 0x0000009b86137220 */ /* 0x020fe20000410000 */
[--C-:B------:R-:W-:Y:S01]  /*7490*/  FFMA.FTZ R116, R116, UR4, -R135.reuse ;  /* 0x0000000474747c23 */ /* 0x100fe20008010887 */
[----:B------:R-:W-:Y:S01]  /*74a0*/  LDSM.16.MT88.4 R152, [R208+0x5c00] ;  /* 0x005c0000d098783b */ /* 0x000fe20000004200 */
[----:B------:R-:W-:Y:S01]  /*74b0*/  ISETP.GT.AND P0, PT, R214, RZ, PT ;  /* 0x000000ffd600720c */ /* 0x000fe20003f04270 */
[--C-:B------:R-:W-:Y:S01]  /*74c0*/  FFMA.FTZ R117, R117, UR4, -R135.reuse ;  /* 0x0000000475757c23 */ /* 0x100fe20008010887 */
[--C-:B------:R-:W-:Y:S01]  /*74d0*/  FFMA.FTZ R128, R128, UR4, -R135.reuse ;  /* 0x0000000480807c23 */ /* 0x100fe20008010887 */
[--C-:B------:R-:W-:Y:S03]  /*74e0*/  FFMA.FTZ R118, R118, UR4, -R132.reuse ;  /* 0x0000000476767c23 */ /* 0x100fe60008010884 */
[----:B------:R2:W-:Y:S01]  /*74f0*/  MUFU.EX2 R228, R38 ;  /* 0x0000002600e47308 */ /* 0x0005e20000000800 */
[----:B-1----:R-:W-:Y:S01]  /*7500*/  F2FP.F16.F32.PACK_AB R36, R197, R188 ;  /* 0x000000bcc524723e */ /* 0x002fe200000000ff */
[--C-:B------:R-:W-:Y:S01]  /*7510*/  FFMA.FTZ R119, R119, UR4, -R132.reuse ;  /* 0x0000000477777c23 */ /* 0x100fe20008010884 */
[--C-:B------:R-:W-:Y:S01]  /*7520*/  FFMA.FTZ R130, R130, UR4, -R132.reuse ;  /* 0x0000000482827c23 */ /* 0x100fe20008010884 */
[----:B------:R-:W-:Y:S01]  /*7530*/  FFMA.FTZ R135, R129, UR4, -R135 ;  /* 0x0000000481877c23 */ /* 0x000fe20008010887 */
[----:B------:R-:W-:Y:S01]  /*7540*/  FFMA.FTZ R132, R131, UR4, -R132 ;  /* 0x0000000483847c23 */ /* 0x000fe20008010884 */
[--C-:B------:R-:W-:Y:S01]  /*7550*/  FFMA.FTZ R120, R120, UR4, -R139.reuse ;  /* 0x0000000478787c23 */ /* 0x100fe2000801088b */
[--C-:B------:R-:W-:Y:S03]  /*7560*/  FFMA.FTZ R121, R121, UR4, -R139.reuse ;  /* 0x0000000479797c23 */ /* 0x100fe6000801088b */
[----:B------:R1:W-:Y:S01]  /*7570*/  MUFU.EX2 R235, R39 ;  /* 0x0000002700eb7308 */ /* 0x0003e20000000800 */
[----:B----4-:R-:W-:Y:S01]  /*7580*/  F2FP.F16.F32.PACK_AB R37, R192, R190 ;  /* 0x000000bec025723e */ /* 0x010fe200000000ff */
[--C-:B------:R-:W-:Y:S01]  /*7590*/  FFMA.FTZ R124, R124, UR4, -R139.reuse ;  /* 0x000000047c7c7c23 */ /* 0x100fe2000801088b */
[--C-:B------:R-:W-:Y:S01]  /*75a0*/  FFMA.FTZ R122, R122, UR4, -R172.reuse ;  /* 0x000000047a7a7c23 */ /* 0x100fe200080108ac */
[--C-:B------:R-:W-:Y:S01]  /*75b0*/  FFMA.FTZ R123, R123, UR4, -R172.reuse ;  /* 0x000000047b7b7c23 */ /* 0x100fe200080108ac */
[--C-:B------:R-:W-:Y:S01]  /*75c0*/  FFMA.FTZ R126, R126, UR4, -R172.reuse ;  /* 0x000000047e7e7c23 */ /* 0x100fe200080108ac */
[----:B------:R-:W-:Y:S01]  /*75d0*/  FFMA.FTZ R139, R125, UR4, -R139 ;  /* 0x000000047d8b7c23 */ /* 0x000fe2000801088b */
[----:B------:R-:W-:Y:S03]  /*75e0*/  FFMA.FTZ R172, R127, UR4, -R172 ;  /* 0x000000047fac7c23 */ /* 0x000fe600080108ac */
[----:B------:R3:W-:Y:S01]  /*75f0*/  MUFU.EX2 R175, R8 ;  /* 0x0000000800af7308 */ /* 0x0007e20000000800 */
[----:B--2---:R-:W-:Y:S09]  /*7600*/  F2FP.F16.F32.PACK_AB R38, R236, R205 ;  /* 0x000000cdec26723e */ /* 0x004ff200000000ff */
[----:B------:R2:W4:Y:S01]  /*7610*/  MUFU.EX2 R177, R9 ;  /* 0x0000000900b17308 */ /* 0x0005220000000800 */
[----:B-1----:R-:W-:Y:S09]  /*7620*/  F2FP.F16.F32.PACK_AB R39, R230, R196 ;  /* 0x000000c4e627723e */ /* 0x002ff200000000ff */
[----:B------:R1:W-:Y:S01]  /*7630*/  MUFU.EX2 R173, R10 ;  /* 0x0000000a00ad7308 */ /* 0x0003e20000000800 */
[-C--:B------:R-:W-:Y:S05]  /*7640*/  HMMA.16816.F32 R4, R36, R20.reuse, R4 ;  /* 0x000000142404723c */ /* 0x080fea0000001804 */
[C---:B---3--:R-:W-:Y:S04]  /*7650*/  FMUL.FTZ R8, R2.reuse, R140 ;  /* 0x0000008c02087220 */ /* 0x048fe80000410000 */
[----:B------:R3:W5:Y:S01]  /*7660*/  MUFU.EX2 R179, R11 ;  /* 0x0000000b00b37308 */ /* 0x0007620000000800 */
[----:B--2---:R-:W-:Y:S09]  /*7670*/  FMUL.FTZ R9, R2, R141 ;  /* 0x0000008d02097220 */ /* 0x004ff20000410000 */
[----:B------:R2:W-:Y:S01]  /*7680*/  MUFU.EX2 R184, R12 ;  /* 0x0000000c00b87308 */ /* 0x0005e20000000800 */
[C---:B-1----:R-:W-:Y:S09]  /*7690*/  FMUL.FTZ R10, R0.reuse, R142 ;  /* 0x0000008e000a7220 */ /* 0x042ff20000410000 */
[----:B------:R1:W5:Y:S01]  /*76a0*/  MUFU.EX2 R193, R13 ;  /* 0x0000000d00c17308 */ /* 0x0003620000000800 */
[----:B---3--:R-:W-:Y:S09]  /*76b0*/  FMUL.FTZ R11, R0, R143 ;  /* 0x0000008f000b7220 */ /* 0x008ff20000410000 */
[----:B------:R3:W-:Y:S01]  /*76c0*/  MUFU.EX2 R182, R14 ;  /* 0x0000000e00b67308 */ /* 0x0007e20000000800 */
[C---:B--2---:R-:W-:Y:S09]  /*76d0*/  FMUL.FTZ R12, R2.reuse, R148 ;  /* 0x00000094020c7220 */ /* 0x044ff20000410000 */
[----:B------:R2:W5:Y:S01]  /*76e0*/  MUFU.EX2 R189, R15 ;  /* 0x0000000f00bd7308 */ /* 0x0005620000000800 */
[----:B-1----:R-:W-:Y:S09]  /*76f0*/  FMUL.FTZ R13, R2, R149 ;  /* 0x00000095020d7220 */ /* 0x002ff20000410000 */
[----:B------:R4:W-:Y:S01]  /*7700*/  MUFU.EX2 R206, R32 ;  /* 0x0000002000ce7308 */ /* 0x0009e20000000800 */
[C---:B---3--:R-:W-:Y:S09]  /*7710*/  FMUL.FTZ R14, R0.reuse, R150 ;  /* 0x00000096000e7220 */ /* 0x048ff20000410000 */
[----:B------:R5:W-:Y:S01]  /*7720*/  MUFU.EX2 R227, R33 ;  /* 0x0000002100e37308 */ /* 0x000be20000000800 */
[----:B--2---:R-:W-:Y:S09]  /*7730*/  FMUL.FTZ R15, R0, R151 ;  /* 0x00000097000f7220 */ /* 0x004ff20000410000 */
[----:B------:R1:W-:Y:S01]  /*7740*/  MUFU.EX2 R198, R34 ;  /* 0x0000002200c67308 */ /* 0x0003e20000000800 */
[----:B----4-:R-:W-:Y:S09]  /*7750*/  F2FP.F16.F32.PACK_AB R32, R177, R175 ;  /* 0x000000afb120723e */ /* 0x010ff200000000ff */
[----:B------:R2:W-:Y:S01]  /*7760*/  MUFU.EX2 R204, R35 ;  /* 0x0000002300cc7308 */ /* 0x0005e20000000800 */
[----:B-----5:R-:W-:Y:S09]  /*7770*/  F2FP.F16.F32.PACK_AB R33, R179, R173 ;  /* 0x000000adb321723e */ /* 0x020ff200000000ff */
[----:B------:R-:W-:Y:S01]  /*7780*/  MUFU.EX2 R201, R44 ;  /* 0x0000002c00c97308 */ /* 0x000fe20000000800 */
[----:B-1----:R-:W-:Y:S09]  /*7790*/  F2FP.F16.F32.PACK_AB R34, R193, R184 ;  /* 0x000000b8c122723e */ /* 0x002ff200000000ff */
[----:B------:R-:W-:Y:S01]  /*77a0*/  MUFU.EX2 R229, R45 ;  /* 0x0000002d00e57308 */ /* 0x000fe20000000800 */
[----:B--2---:R-:W-:Y:S09]  /*77b0*/  F2FP.F16.F32.PACK_AB R35, R189, R182 ;  /* 0x000000b6bd23723e */ /* 0x004ff200000000ff */
[----:B------:R-:W-:Y:S01]  /*77c0*/  MUFU.EX2 R202, R46 ;  /* 0x0000002e00ca7308 */ /* 0x000fe20000000800 */
[C---:B------:R-:W-:Y:S04]  /*77d0*/  HMMA.16816.F32 R8, R32.reuse, R20, R8 ;  /* 0x000000142008723c */ /* 0x040fe80000001808 */
[C---:B------:R-:W-:Y:S01]  /*77e0*/  FMUL.FTZ R20, R133.reuse, R156 ;  /* 0x0000009c85147220 */ /* 0x040fe20000410000 */
[----:B------:R-:W-:Y:S04]  /*77f0*/  FMUL.FTZ R21, R133, R157 ;  /* 0x0000009d85157220 */ /* 0x000fe80000410000 */
[----:B------:R1:W-:Y:S01]  /*7800*/  MUFU.EX2 R225, R47 ;  /* 0x0000002f00e17308 */ /* 0x0003e20000000800 */
[-C--:B------:R-:W-:Y:S09]  /*7810*/  HMMA.16816.F32 R12, R32, R22.reuse, R12 ;  /* 0x00000016200c723c */ /* 0x080ff2000000180c */
[----:B------:R2:W-:Y:S01]  /*7820*/  MUFU.EX2 R178, R24 ;  /* 0x0000001800b27308 */ /* 0x0005e20000000800 */
[C---:B------:R-:W-:Y:S04]  /*7830*/  HMMA.16816.F32 R16, R36.reuse, R22, R16 ;  /* 0x000000162410723c */ /* 0x040fe80000001810 */
[C---:B------:R-:W-:Y:S01]  /*7840*/  FMUL.FTZ R22, R134.reuse, R158 ;  /* 0x0000009e86167220 */ /* 0x040fe20000410000 */
[----:B------:R-:W-:Y:S04]  /*7850*/  FMUL.FTZ R23, R134, R159 ;  /* 0x0000009f86177220 */ /* 0x000fe80000410000 */
[----:B------:R3:W4:Y:S01]  /*7860*/  MUFU.EX2 R181, R25 ;  /* 0x0000001900b57308 */ /* 0x0007220000000800 */
[----:B-1----:R-:W1:Y:S02]  /*7870*/  LDSM.16.MT88.4 R44, [R208+0x4400] ;  /* 0x00440000d02c783b */ /* 0x002e640000004200 */
[-C--:B------:R-:W-:Y:S07]  /*7880*/  HMMA.16816.F32 R20, R36, R40.reuse, R20 ;  /* 0x000000282414723c */ /* 0x080fee0000001814 */
[----:B------:R5:W-:Y:S01]  /*7890*/  MUFU.EX2 R174, R26 ;  /* 0x0000001a00ae7308 */ /* 0x000be20000000800 */
[C---:B--2---:R-:W-:Y:S09]  /*78a0*/  FMUL.FTZ R24, R2.reuse, R160 ;  /* 0x000000a002187220 */ /* 0x044ff20000410000 */
[----:B------:R2:W4:Y:S01]  /*78b0*/  MUFU.EX2 R176, R27 ;  /* 0x0000001b00b07308 */ /* 0x0005220000000800 */
[----:B---3--:R-:W-:Y:S09]  /*78c0*/  FMUL.FTZ R25, R2, R161 ;  /* 0x000000a102197220 */ /* 0x008ff20000410000 */
[----:B------:R3:W-:Y:S01]  /*78d0*/  MUFU.EX2 R183, R28 ;  /* 0x0000001c00b77308 */ /* 0x0007e20000000800 */
[C---:B-----5:R-:W-:Y:S09]  /*78e0*/  FMUL.FTZ R26, R0.reuse, R162 ;  /* 0x000000a2001a7220 */ /* 0x060ff20000410000 */
[----:B------:R5:W1:Y:S01]  /*78f0*/  MUFU.EX2 R207, R29 ;  /* 0x0000001d00cf7308 */ /* 0x000a620000000800 */
[----:B--2---:R-:W-:Y:S09]  /*7900*/  FMUL.FTZ R27, R0, R163 ;  /* 0x000000a3001b7220 */ /* 0x004ff20000410000 */
[----:B------:R2:W-:Y:S01]  /*7910*/  MUFU.EX2 R180, R30 ;  /* 0x0000001e00b47308 */ /* 0x0005e20000000800 */
[C---:B------:R-:W-:Y:S04]  /*7920*/  HMMA.16816.F32 R24, R32.reuse, R40, R24 ;  /* 0x000000282018723c */ /* 0x040fe80000001818 */
[----:B----4-:R-:W-:Y:S01]  /*7930*/  F2FP.F16.F32.PACK_AB R40, R181, R178 ;  /* 0x000000b2b528723e */ /* 0x010fe200000000ff */
[----:B---3--:R-:W-:Y:S01]  /*7940*/  FMUL.FTZ R28, R2, R164 ;  /* 0x000000a4021c7220 */ /* 0x008fe20000410000 */
[----:B------:R-:W-:Y:S03]  /*7950*/  F2FP.F16.F32.PACK_AB R41, R176, R174 ;  /* 0x000000aeb029723e */ /* 0x000fe600000000ff */
[----:B------:R3:W4:Y:S01]  /*7960*/  MUFU.EX2 R200, R31 ;  /* 0x0000001f00c87308 */ /* 0x0007220000000800 */
[C---:B-----5:R-:W-:Y:S01]  /*7970*/  FMUL.FTZ R29, R2.reuse, R165 ;  /* 0x000000a5021d7220 */ /* 0x060fe20000410000 */
[----:B------:R-:W-:Y:S08]  /*7980*/  FFMA.FTZ R2, R2, R223, R175 ;  /* 0x000000df02027223 */ /* 0x000ff000000100af */
[----:B------:R-:W-:Y:S01]  /*7990*/  MUFU.EX2 R238, R48 ;  /* 0x0000003000ee7308 */ /* 0x000fe20000000800 */
[C---:B--2---:R-:W-:Y:S09]  /*79a0*/  FMUL.FTZ R30, R0.reuse, R166 ;  /* 0x000000a6001e7220 */ /* 0x044ff20000410000 */
[----:B------:R-:W2:Y:S01]  /*79b0*/  MUFU.EX2 R240, R49 ;  /* 0x0000003100f07308 */ /* 0x000ea20000000800 */
[C---:B---3--:R-:W-:Y:S01]  /*79c0*/  FMUL.FTZ R31, R0.reuse, R167 ;  /* 0x000000a7001f7220 */ /* 0x048fe20000410000 */
[----:B------:R-:W-:Y:S04]  /*79d0*/  FFMA.FTZ R0, R0, R220, R173 ;  /* 0x000000dc00007223 */ /* 0x000fe800000100ad */
[----:B------:R-:W-:Y:S04]  /*79e0*/  FADD.FTZ R0, R179, R0 ;  /* 0x00000000b3007221 */ /* 0x000fe80000010000 */
[----:B------:R-:W-:Y:S01]  /*79f0*/  MUFU.EX2 R233, R50 ;  /* 0x0000003200e97308 */ /* 0x000fe20000000800 */
[-C--:B------:R-:W-:Y:S03]  /*7a00*/  HMMA.16816.F32 R28, R32, R42.reuse, R28 ;  /* 0x0000002a201c723c */ /* 0x080fe6000000181c */
[C---:B------:R-:W-:Y:S01]  /*7a10*/  FMUL.FTZ R32, R133.reuse, R168 ;  /* 0x000000a885207220 */ /* 0x040fe20000410000 */
[C---:B------:R-:W-:Y:S01]  /*7a20*/  FMUL.FTZ R33, R133.reuse, R169 ;  /* 0x000000a985217220 */ /* 0x040fe20000410000 */
[C---:B------:R-:W-:Y:S01]  /*7a30*/  FMUL.FTZ R34, R134.reuse, R170 ;  /* 0x000000aa86227220 */ /* 0x040fe20000410000 */
[C---:B------:R-:W-:Y:S03]  /*7a40*/  FMUL.FTZ R35, R134.reuse, R171 ;  /* 0x000000ab86237220 */ /* 0x040fe60000410000 */
[----:B------:R3:W5:Y:S01]  /*7a50*/  MUFU.EX2 R239, R51 ;  /* 0x0000003300ef7308 */ /* 0x0007620000000800 */
[----:B------:R-:W-:Y:S01]  /*7a60*/  FFMA.FTZ R133, R133, R218, R188 ;  /* 0x000000da85857223 */ /* 0x000fe200000100bc */
[----:B------:R-:W-:Y:S03]  /*7a70*/  FFMA.FTZ R134, R134, R221, R190 ;  /* 0x000000dd86867223 */ /* 0x000fe600000100be */
[----:B------:R-:W-:Y:S01]  /*7a80*/  FADD.FTZ R133, R197, R133 ;  /* 0x00000085c5857221 */ /* 0x000fe20000010000 */
[----:B------:R-:W-:Y:S04]  /*7a90*/  HMMA.16816.F32 R32, R36, R42, R32 ;  /* 0x0000002a2420723c */ /* 0x000fe80000001820 */
[----:B------:R-:W-:Y:S01]  /*7aa0*/  MUFU.EX2 R224, R52 ;  /* 0x0000003400e07308 */ /* 0x000fe20000000800 */
[----:B------:R-:W-:Y:S02]  /*7ab0*/  F2FP.F16.F32.PACK_AB R36, R199, R187 ;  /* 0x000000bbc724723e */ /* 0x000fe400000000ff */
[----:B------:R-:W-:Y:S02]  /*7ac0*/  F2FP.F16.F32.PACK_AB R37, R194, R185 ;  /* 0x000000b9c225723e */ /* 0x000fe400000000ff */
[----:B------:R-:W-:Y:S05]  /*7ad0*/  F2FP.F16.F32.PACK_AB R38, R227, R206 ;  /* 0x000000cee326723e */ /* 0x000fea00000000ff */
[----:B------:R-:W-:Y:S01]  /*7ae0*/  MUFU.EX2 R237, R53 ;  /* 0x0000003500ed7308 */ /* 0x000fe20000000800 */
[----:B---3--:R-:W3:Y:S01]  /*7af0*/  LDSM.16.MT88.4 R48, [R210+0x4400] ;  /* 0x00440000d230783b */ /* 0x008ee20000004200 */
[----:B------:R-:W-:Y:S02]  /*7b00*/  F2FP.F16.F32.PACK_AB R39, R204, R198 ;  /* 0x000000c6cc27723e */ /* 0x000fe400000000ff */
[----:B-1----:R-:W-:Y:S02]  /*7b10*/  F2FP.F16.F32.PACK_AB R42, R207, R183 ;  /* 0x000000b7cf2a723e */ /* 0x002fe400000000ff */
[----:B----4-:R-:W-:Y:S04]  /*7b20*/  F2FP.F16.F32.PACK_AB R43, R200, R180 ;  /* 0x000000b4c82b723e */ /* 0x010fe800000000ff */
[----:B------:R-:W-:Y:S01]  /*7b30*/  MUFU.EX2 R226, R54 ;  /* 0x0000003600e27308 */ /* 0x000fe20000000800 */
[-C--:B------:R-:W-:Y:S09]  /*7b40*/  HMMA.16816.F32 R4, R36, R44.reuse, R4 ;  /* 0x0000002c2404723c */ /* 0x080ff20000001804 */
[----:B------:R1:W-:Y:S01]  /*7b50*/  MUFU.EX2 R232, R55 ;  /* 0x0000003700e87308 */ /* 0x0003e20000000800 */
[C---:B------:R-:W-:Y:S09]  /*7b60*/  HMMA.16816.F32 R8, R40.reuse, R44, R8 ;  /* 0x0000002c2808723c */ /* 0x040ff20000001808 */
[----:B------:R-:W-:Y:S01]  /*7b70*/  MUFU.EX2 R64, R64 ;  /* 0x0000004000407308 */ /* 0x000fe20000000800 */
[-C--:B------:R-:W-:Y:S09]  /*7b80*/  HMMA.16816.F32 R12, R40, R46.reuse, R12 ;  /* 0x0000002e280c723c */ /* 0x080ff2000000180c */
[----:B------:R-:W-:Y:S01]  /*7b90*/  MUFU.EX2 R65, R65 ;  /* 0x0000004100417308 */ /* 0x000fe20000000800 */
[----:B-1----:R-:W1:Y:S01]  /*7ba0*/  LDSM.16.MT88.4 R52, [R208+0x4800] ;  /* 0x00480000d034783b */ /* 0x002e620000004200 */
[C---:B------:R-:W-:Y:S08]  /*7bb0*/  HMMA.16816.F32 R16, R36.reuse, R46, R16 ;  /* 0x0000002e2410723c */ /* 0x040ff00000001810 */
[----:B------:R-:W-:Y:S01]  /*7bc0*/  MUFU.EX2 R66, R66 ;  /* 0x0000004200427308 */ /* 0x000fe20000000800 */
[----:B------:R-:W4:Y:S01]  /*7bd0*/  LDSM.16.MT88.4 R44, [R210+0x4800] ;  /* 0x00480000d22c783b */ /* 0x000f220000004200 */
[-C--:B---3--:R-:W-:Y:S08]  /*7be0*/  HMMA.16816.F32 R20, R36, R48.reuse, R20 ;  /* 0x000000302414723c */ /* 0x088ff00000001814 */
[----:B------:R-:W-:Y:S01]  /*7bf0*/  MUFU.EX2 R67, R67 ;  /* 0x0000004300437308 */ /* 0x000fe20000000800 */
[C---:B------:R-:W-:Y:S09]  /*7c00*/  HMMA.16816.F32 R24, R40.reuse, R48, R24 ;  /* 0x000000302818723c */ /* 0x040ff20000001818 */
[----:B------:R-:W-:Y:S01]  /*7c10*/  MUFU.EX2 R56, R56 ;  /* 0x0000003800387308 */ /* 0x000fe20000000800 */
[-C--:B------:R-:W-:Y:S03]  /*7c20*/  HMMA.16816.F32 R28, R40, R50.reuse, R28 ;  /* 0x00000032281c723c */ /* 0x080fe6000000181c */
[----:B------:R-:W-:Y:S02]  /*7c30*/  F2FP.F16.F32.PACK_AB R40, R203, R191 ;  /* 0x000000bfcb28723e */ /* 0x000fe400000000ff */
[----:B------:R-:W-:Y:S04]  /*7c40*/  F2FP.F16.F32.PACK_AB R41, R195, R186 ;  /* 0x000000bac329723e */ /* 0x000fe800000000ff */
[----:B------:R-:W3:Y:S01]  /*7c50*/  MUFU.EX2 R57, R57 ;  /* 0x0000003900397308 */ /* 0x000ee20000000800 */
[----:B------:R-:W-:Y:S01]  /*7c60*/  F2FP.F16.F32.PACK_AB R42, R229, R201 ;  /* 0x000000c9e52a723e */ /* 0x000fe200000000ff */
[----:B------:R-:W-:Y:S01]  /*7c70*/  HMMA.16816.F32 R32, R36, R50, R32 ;  /* 0x000000322420723c */ /* 0x000fe20000001820 */
[----:B------:R-:W3:Y:S03]  /*7c80*/  LDSM.16.MT88.4 R48, [R208+0x4c00] ;  /* 0x004c0000d030783b */ /* 0x000ee60000004200 */
[----:B------:R-:W-:Y:S04]  /*7c90*/  F2FP.F16.F32.PACK_AB R36, R234, R231 ;  /* 0x000000e7ea24723e */ /* 0x000fe800000000ff */
[----:B------:R-:W-:Y:S01]  /*7ca0*/  MUFU.EX2 R58, R58 ;  /* 0x0000003a003a7308 */ /* 0x000fe20000000800 */
[----:B------:R-:W-:Y:S02]  /*7cb0*/  F2FP.F16.F32.PACK_AB R37, R235, R228 ;  /* 0x000000e4eb25723e */ /* 0x000fe400000000ff */
[----:B--2---:R-:W-:Y:S02]  /*7cc0*/  F2FP.F16.F32.PACK_AB R38, R240, R238 ;  /* 0x000000eef026723e */ /* 0x004fe400000000ff */
[----:B-----5:R-:W-:Y:S02]  /*7cd0*/  F2FP.F16.F32.PACK_AB R39, R239, R233 ;  /* 0x000000e9ef27723e */ /* 0x020fe400000000ff */
[----:B------:R-:W-:Y:S03]  /*7ce0*/  F2FP.F16.F32.PACK_AB R43, R225, R202 ;  /* 0x000000cae12b723e */ /* 0x000fe600000000ff */
[----:B------:R-:W2:Y:S02]  /*7cf0*/  MUFU.EX2 R59, R59 ;  /* 0x0000003b003b7308 */ /* 0x000ea40000000800 */
[-C--:B-1----:R-:W-:Y:S08]  /*7d00*/  HMMA.16816.F32 R4, R36, R52.reuse, R4 ;  /* 0x000000342404723c */ /* 0x082ff00000001804 */
[----:B------:R-:W-:Y:S01]  /*7d10*/  MUFU.EX2 R60, R60 ;  /* 0x0000003c003c7308 */ /* 0x000fe20000000800 */
[C---:B------:R-:W-:Y:S09]  /*7d20*/  HMMA.16816.F32 R8, R40.reuse, R52, R8 ;  /* 0x000000342808723c */ /* 0x040ff20000001808 */
[----:B------:R-:W1:Y:S01]  /*7d30*/  MUFU.EX2 R61, R61 ;  /* 0x0000003d003d7308 */ /* 0x000e620000000800 */
[-C--:B------:R-:W-:Y:S09]  /*7d40*/  HMMA.16816.F32 R12, R40, R54.reuse, R12 ;  /* 0x00000036280c723c */ /* 0x080ff2000000180c */
[----:B------:R-:W-:Y:S01]  /*7d50*/  MUFU.EX2 R62, R62 ;  /* 0x0000003e003e7308 */ /* 0x000fe20000000800 */
[C---:B------:R-:W-:Y:S01]  /*7d60*/  HMMA.16816.F32 R16, R36.reuse, R54, R16 ;  /* 0x000000362410723c */ /* 0x040fe20000001810 */
[----:B------:R-:W5:Y:S08]  /*7d70*/  LDSM.16.MT88.4 R52, [R210+0x4c00] ;  /* 0x004c0000d234783b */ /* 0x000f700000004200 */
[----:B------:R-:W5:Y:S01]  /*7d80*/  MUFU.EX2 R63, R63 ;  /* 0x0000003f003f7308 */ /* 0x000f620000000800 */
[-C--:B----4-:R-:W-:Y:S09]  /*7d90*/  HMMA.16816.F32 R20, R36, R44.reuse, R20 ;  /* 0x0000002c2414723c */ /* 0x090ff20000001814 */
[----:B------:R-:W-:Y:S01]  /*7da0*/  MUFU.EX2 R68, R68 ;  /* 0x0000004400447308 */ /* 0x000fe20000000800 */
[C---:B------:R-:W-:Y:S09]  /*7db0*/  HMMA.16816.F32 R24, R40.reuse, R44, R24 ;  /* 0x0000002c2818723c */ /* 0x040ff20000001818 */
[----:B------:R-:W-:Y:S01]  /*7dc0*/  MUFU.EX2 R69, R69 ;  /* 0x0000004500457308 */ /* 0x000fe20000000800 */
[-C--:B------:R-:W-:Y:S03]  /*7dd0*/  HMMA.16816.F32 R28, R40, R46.reuse, R28 ;  /* 0x0000002e281c723c */ /* 0x080fe6000000181c */
[----:B---3--:R-:W-:Y:S06]  /*7de0*/  F2FP.F16.F32.PACK_AB R40, R57, R56 ;  /* 0x000000383928723e */ /* 0x008fec00000000ff */
[----:B------:R-:W-:Y:S01]  /*7df0*/  MUFU.EX2 R70, R70 ;  /* 0x0000004600467308 */ /* 0x000fe20000000800 */
[----:B--2---:R-:W-:Y:S02]  /*7e00*/  F2FP.F16.F32.PACK_AB R41, R59, R58 ;  /* 0x0000003a3b29723e */ /* 0x004fe400000000ff */
[----:B-1----:R-:W-:Y:S01]  /*7e10*/  F2FP.F16.F32.PACK_AB R42, R61, R60 ;  /* 0x0000003c3d2a723e */ /* 0x002fe200000000ff */
[----:B------:R-:W-:Y:S01]  /*7e20*/  HMMA.16816.F32 R32, R36, R46, R32 ;  /* 0x0000002e2420723c */ /* 0x000fe20000001820 */
[----:B------:R-:W1:Y:S05]  /*7e30*/  LDSM.16.MT88.4 R44, [R208+0x5000] ;  /* 0x00500000d02c783b */ /* 0x000e6a0000004200 */
[----:B------:R-:W-:Y:S01]  /*7e40*/  MUFU.EX2 R71, R71 ;  /* 0x0000004700477308 */ /* 0x000fe20000000800 */
[----:B------:R-:W-:Y:S02]  /*7e50*/  F2FP.F16.F32.PACK_AB R36, R237, R224 ;  /* 0x000000e0ed24723e */ /* 0x000fe400000000ff */
[----:B------:R-:W-:Y:S02]  /*7e60*/  F2FP.F16.F32.PACK_AB R37, R232, R226 ;  /* 0x000000e2e825723e */ /* 0x000fe400000000ff */
[----:B------:R-:W-:Y:S02]  /*7e70*/  F2FP.F16.F32.PACK_AB R38, R65, R64 ;  /* 0x000000404126723e */ /* 0x000fe400000000ff */
[----:B------:R-:W-:Y:S03]  /*7e80*/  F2FP.F16.F32.PACK_AB R39, R67, R66 ;  /* 0x000000424327723e */ /* 0x000fe600000000ff */
[----:B------:R-:W-:Y:S01]  /*7e90*/  MUFU.EX2 R80, R80 ;  /* 0x0000005000507308 */ /* 0x000fe20000000800 */
[----:B-----5:R-:W-:Y:S03]  /*7ea0*/  F2FP.F16.F32.PACK_AB R43, R63, R62 ;  /* 0x0000003e3f2b723e */ /* 0x020fe600000000ff */
[-C--:B------:R-:W-:Y:S06]  /*7eb0*/  HMMA.16816.F32 R4, R36, R48.reuse, R4 ;  /* 0x000000302404723c */ /* 0x080fec0000001804 */
[----:B------:R-:W-:Y:S02]  /*7ec0*/  MUFU.EX2 R81, R81 ;  /* 0x0000005100517308 */ /* 0x000fe40000000800 */
[C---:B------:R-:W-:Y:S08]  /*7ed0*/  HMMA.16816.F32 R8, R40.reuse, R48, R8 ;  /* 0x000000302808723c */ /* 0x040ff00000001808 */
[----:B------:R-:W-:Y:S01]  /*7ee0*/  MUFU.EX2 R82, R82 ;  /* 0x0000005200527308 */ /* 0x000fe20000000800 */
[-C--:B------:R-:W-:Y:S09]  /*7ef0*/  HMMA.16816.F32 R12, R40, R50.reuse, R12 ;  /* 0x00000032280c723c */ /* 0x080ff2000000180c */
[----:B------:R-:W-:Y:S01]  /*7f00*/  MUFU.EX2 R83, R83 ;  /* 0x0000005300537308 */ /* 0x000fe20000000800 */
[C---:B------:R-:W-:Y:S01]  /*7f10*/  HMMA.16816.F32 R16, R36.reuse, R50, R16 ;  /* 0x000000322410723c */ /* 0x040fe20000001810 */
[----:B------:R-:W2:Y:S08]  /*7f20*/  LDSM.16.MT88.4 R48, [R210+0x5000] ;  /* 0x00500000d230783b */ /* 0x000eb00000004200 */
[----:B------:R-:W-:Y:S01]  /*7f30*/  MUFU.EX2 R72, R72 ;  /* 0x0000004800487308 */ /* 0x000fe20000000800 */
[-C--:B------:R-:W-:Y:S09]  /*7f40*/  HMMA.16816.F32 R20, R36, R52.reuse, R20 ;  /* 0x000000342414723c */ /* 0x080ff20000001814 */
[----:B------:R-:W3:Y:S01]  /*7f50*/  MUFU.EX2 R73, R73 ;  /* 0x0000004900497308 */ /* 0x000ee20000000800 */
[C---:B------:R-:W-:Y:S09]  /*7f60*/  HMMA.16816.F32 R24, R40.reuse, R52, R24 ;  /* 0x000000342818723c */ /* 0x040ff20000001818 */
[----:B------:R-:W-:Y:S01]  /*7f70*/  MUFU.EX2 R74, R74 ;  /* 0x0000004a004a7308 */ /* 0x000fe20000000800 */
[----:B------:R-:W-:Y:S01]  /*7f80*/  FADD.FTZ R52, R182, R0 ;  /* 0x00000000b6347221 */ /* 0x000fe20000010000 */
[----:B------:R-:W-:Y:S01]  /*7f90*/  FADD.FTZ R53, R192, R134 ;  /* 0x00000086c0357221 */ /* 0x000fe20000010000 */
[----:B------:R-:W-:Y:S01]  /*7fa0*/  MOV R134, R136 ;  /* 0x0000008800867202 */ /* 0x000fe20000000f00 */
[-C--:B------:R-:W-:Y:S06]  /*7fb0*/  HMMA.16816.F32 R28, R40, R54.reuse, R28 ;  /* 0x00000036281c723c */ /* 0x080fec000000181c */
[----:B------:R-:W4:Y:S01]  /*7fc0*/  MUFU.EX2 R75, R75 ;  /* 0x0000004b004b7308 */ /* 0x000f220000000800 */
[----:B---3--:R-:W-:Y:S01]  /*7fd0*/  F2FP.F16.F32.PACK_AB R40, R73, R72 ;  /* 0x000000484928723e */ /* 0x008fe200000000ff */
[----:B------:R-:W-:Y:S01]  /*7fe0*/  FADD.FTZ R53, R196, R53 ;  /* 0x00000035c4357221 */ /* 0x000fe20000010000 */
[----:B------:R-:W-:Y:S07]  /*7ff0*/  HMMA.16816.F32 R32, R36, R54, R32 ;  /* 0x000000362420723c */ /* 0x000fee0000001820 */
[----:B------:R-:W-:Y:S01]  /*8000*/  MUFU.EX2 R76, R76 ;  /* 0x0000004c004c7308 */ /* 0x000fe20000000800 */
[----:B------:R-:W-:Y:S01]  /*8010*/  F2FP.F16.F32.PACK_AB R36, R69, R68 ;  /* 0x000000444524723e */ /* 0x000fe200000000ff */
[----:B------:R-:W-:Y:S01]  /*8020*/  FADD.FTZ R0, R230, R53 ;  /* 0x00000035e6007221 */ /* 0x000fe20000010000 */
[----:B------:R-:W-:Y:S01]  /*8030*/  F2FP.F16.F32.PACK_AB R37, R71, R70 ;  /* 0x000000464725723e */ /* 0x000fe200000000ff */
[----:B------:R-:W-:Y:S01]  /*8040*/  FADD.FTZ R53, R189, R52 ;  /* 0x00000034bd357221 */ /* 0x000fe20000010000 */
[----:B------:R-:W-:Y:S01]  /*8050*/  F2FP.F16.F32.PACK_AB R38, R81, R80 ;  /* 0x000000505126723e */ /* 0x000fe200000000ff */
[----:B------:R-:W-:Y:S04]  /*8060*/  FADD.FTZ R52, R185, R0 ;  /* 0x00000000b9347221 */ /* 0x000fe80000010000 */
[----:B------:R-:W3:Y:S01]  /*8070*/  MUFU.EX2 R77, R77 ;  /* 0x0000004d004d7308 */ /* 0x000ee20000000800 */
[----:B------:R-:W-:Y:S01]  /*8080*/  F2FP.F16.F32.PACK_AB R39, R83, R82 ;  /* 0x000000525327723e */ /* 0x000fe200000000ff */
[----:B------:R-:W-:Y:S01]  /*8090*/  FADD.FTZ R0, R174, R53 ;  /* 0x00000035ae007221 */ /* 0x000fe20000010000 */
[----:B----4-:R-:W-:Y:S01]  /*80a0*/  F2FP.F16.F32.PACK_AB R41, R75, R74 ;  /* 0x0000004a4b29723e */ /* 0x010fe200000000ff */
[----:B------:R-:W-:Y:S01]  /*80b0*/  FADD.FTZ R52, R194, R52 ;  /* 0x00000034c2347221 */ /* 0x000fe20000010000 */
[----:B------:R-:W-:Y:S01]  /*80c0*/  FADD.FTZ R55, R177, R2 ;  /* 0x00000002b1377221 */ /* 0x000fe20000010000 */
[----:B------:R-:W-:Y:S01]  /*80d0*/  FADD.FTZ R2, R205, R133 ;  /* 0x00000085cd027221 */ /* 0x000fe20000010000 */
[----:B------:R-:W-:Y:S03]  /*80e0*/  MOV R133, R137 ;  /* 0x0000008900857202 */ /* 0x000fe60000000f00 */
[----:B------:R-:W-:Y:S01]  /*80f0*/  MUFU.EX2 R78, R78 ;  /* 0x0000004e004e7308 */ /* 0x000fe20000000800 */
[-C--:B-1----:R-:W-:Y:S03]  /*8100*/  HMMA.16816.F32 R4, R36, R44.reuse, R4 ;  /* 0x0000002c2404723c */ /* 0x082fe60000001804 */
[----:B------:R-:W-:Y:S01]  /*8110*/  FADD.FTZ R2, R236, R2 ;  /* 0x00000002ec027221 */ /* 0x000fe20000010000 */
[----:B------:R-:W-:Y:S05]  /*8120*/  FADD.FTZ R55, R184, R55 ;  /* 0x00000037b8377221 */ /* 0x000fea0000010000 */
[----:B------:R-:W1:Y:S01]  /*8130*/  MUFU.EX2 R79, R79 ;  /* 0x0000004f004f7308 */ /* 0x000e620000000800 */
[----:B---3--:R-:W-:Y:S01]  /*8140*/  F2FP.F16.F32.PACK_AB R42, R77, R76 ;  /* 0x0000004c4d2a723e */ /* 0x008fe200000000ff */
[----:B------:R-:W-:Y:S01]  /*8150*/  FADD.FTZ R55, R193, R55 ;  /* 0x00000037c1377221 */ /* 0x000fe20000010000 */
[----:B------:R-:W-:Y:S03]  /*8160*/  FADD.FTZ R54, R187, R2 ;  /* 0x00000002bb367221 */ /* 0x000fe60000010000 */
[----:B------:R-:W-:Y:S01]  /*8170*/  FADD.FTZ R2, R178, R55 ;  /* 0x00000037b2027221 */ /* 0x000fe20000010000 */
[----:B------:R-:W-:Y:S03]  /*8180*/  FADD.FTZ R53, R199, R54 ;  /* 0x00000036c7357221 */ /* 0x000fe60000010000 */
[----:B------:R-:W-:Y:S10]  /*8190*/  MUFU.EX2 R84, R84 ;  /* 0x0000005400547308 */ /* 0x000ff40000000800 */
[----:B------:R-:W3:Y:S01]  /*81a0*/  MUFU.EX2 R85, R85 ;  /* 0x0000005500557308 */ /* 0x000ee20000000800 */
[----:B-1----:R-:W-:Y:S09]  /*81b0*/  F2FP.F16.F32.PACK_AB R43, R79, R78 ;  /* 0x0000004e4f2b723e */ /* 0x002ff200000000ff */
[----:B------:R-:W-:Y:S01]  /*81c0*/  MUFU.EX2 R86, R86 ;  /* 0x0000005600567308 */ /* 0x000fe20000000800 */
[C---:B------:R-:W-:Y:S09]  /*81d0*/  HMMA.16816.F32 R8, R40.reuse, R44, R8 ;  /* 0x0000002c2808723c */ /* 0x040ff20000001808 */
[----:B------:R-:W1:Y:S01]  /*81e0*/  MUFU.EX2 R87, R87 ;  /* 0x0000005700577308 */ /* 0x000e620000000800 */
[-C--:B------:R-:W-:Y:S09]  /*81f0*/  HMMA.16816.F32 R12, R40, R46.reuse, R12 ;  /* 0x0000002e280c723c */ /* 0x080ff2000000180c */
[----:B------:R-:W-:Y:S01]  /*8200*/  MUFU.EX2 R96, R96 ;  /* 0x0000006000607308 */ /* 0x000fe20000000800 */
[C---:B------:R-:W-:Y:S01]  /*8210*/  HMMA.16816.F32 R16, R36.reuse, R46, R16 ;  /* 0x0000002e2410723c */ /* 0x040fe20000001810 */
[----:B------:R-:W4:Y:S08]  /*8220*/  LDSM.16.MT88.4 R44, [R208+0x5400] ;  /* 0x00540000d02c783b */ /* 0x000f300000004200 */
[----:B------:R-:W5:Y:S01]  /*8230*/  MUFU.EX2 R97, R97 ;  /* 0x0000006100617308 */ /* 0x000f620000000800 */
[-C--:B--2---:R-:W-:Y:S09]  /*8240*/  HMMA.16816.F32 R20, R36, R48.reuse, R20 ;  /* 0x000000302414723c */ /* 0x084ff20000001814 */
[----:B------:R-:W-:Y:S01]  /*8250*/  MUFU.EX2 R98, R98 ;  /* 0x0000006200627308 */ /* 0x000fe20000000800 */
[C---:B------:R-:W-:Y:S09]  /*8260*/  HMMA.16816.F32 R24, R40.reuse, R48, R24 ;  /* 0x000000302818723c */ /* 0x040ff20000001818 */
[----:B------:R-:W2:Y:S01]  /*8270*/  MUFU.EX2 R99, R99 ;  /* 0x0000006300637308 */ /* 0x000ea20000000800 */
[-C--:B------:R-:W-:Y:S09]  /*8280*/  HMMA.16816.F32 R28, R40, R50.reuse, R28 ;  /* 0x00000032281c723c */ /* 0x080ff2000000181c */
[----:B------:R-:W-:Y:S01]  /*8290*/  MUFU.EX2 R88, R88 ;  /* 0x0000005800587308 */ /* 0x000fe20000000800 */
[----:B------:R-:W-:Y:S01]  /*82a0*/  HMMA.16816.F32 R32, R36, R50, R32 ;  /* 0x000000322420723c */ /* 0x000fe20000001820 */
[----:B------:R-:W4:Y:S03]  /*82b0*/  LDSM.16.MT88.4 R48, [R210+0x5400] ;  /* 0x00540000d230783b */ /* 0x000f260000004200 */
[----:B---3--:R-:W-:Y:S02]  /*82c0*/  F2FP.F16.F32.PACK_AB R36, R85, R84 ;  /* 0x000000545524723e */ /* 0x008fe400000000ff */
[----:B-1----:R-:W-:Y:S03]  /*82d0*/  F2FP.F16.F32.PACK_AB R37, R87, R86 ;  /* 0x000000565725723e */ /* 0x002fe600000000ff */
[----:B------:R-:W1:Y:S01]  /*82e0*/  MUFU.EX2 R89, R89 ;  /* 0x0000005900597308 */ /* 0x000e620000000800 */
[----:B-----5:R-:W-:Y:S02]  /*82f0*/  F2FP.F16.F32.PACK_AB R38, R97, R96 ;  /* 0x000000606126723e */ /* 0x020fe400000000ff */
[----:B--2---:R-:W-:Y:S07]  /*8300*/  F2FP.F16.F32.PACK_AB R39, R99, R98 ;  /* 0x000000626327723e */ /* 0x004fee00000000ff */
[----:B------:R-:W-:Y:S01]  /*8310*/  MUFU.EX2 R90, R90 ;  /* 0x0000005a005a7308 */ /* 0x000fe20000000800 */
[-C--:B----4-:R-:W-:Y:S09]  /*8320*/  HMMA.16816.F32 R4, R36, R44.reuse, R4 ;  /* 0x0000002c2404723c */ /* 0x090ff20000001804 */
[----:B------:R-:W2:Y:S01]  /*8330*/  MUFU.EX2 R91, R91 ;  /* 0x0000005b005b7308 */ /* 0x000ea20000000800 */
[----:B-1----:R-:W-:Y:S09]  /*8340*/  F2FP.F16.F32.PACK_AB R40, R89, R88 ;  /* 0x000000585928723e */ /* 0x002ff200000000ff */
[----:B------:R-:W-:Y:S10]  /*8350*/  MUFU.EX2 R92, R92 ;  /* 0x0000005c005c7308 */ /* 0x000ff40000000800 */
[----:B------:R-:W1:Y:S01]  /*8360*/  MUFU.EX2 R93, R93 ;  /* 0x0000005d005d7308 */ /* 0x000e620000000800 */
[----:B--2---:R-:W-:Y:S09]  /*8370*/  F2FP.F16.F32.PACK_AB R41, R91, R90 ;  /* 0x0000005a5b29723e */ /* 0x004ff200000000ff */
[----:B------:R-:W-:Y:S10]  /*8380*/  MUFU.EX2 R94, R94 ;  /* 0x0000005e005e7308 */ /* 0x000ff40000000800 */
[----:B------:R-:W2:Y:S01]  /*8390*/  MUFU.EX2 R95, R95 ;  /* 0x0000005f005f7308 */ /* 0x000ea20000000800 */
[----:B-1----:R-:W-:Y:S09]  /*83a0*/  F2FP.F16.F32.PACK_AB R42, R93, R92 ;  /* 0x0000005c5d2a723e */ /* 0x002ff200000000ff */
[----:B------:R-:W-:Y:S10]  /*83b0*/  MUFU.EX2 R100, R100 ;  /* 0x0000006400647308 */ /* 0x000ff40000000800 */
[----:B------:R-:W1:Y:S01]  /*83c0*/  MUFU.EX2 R101, R101 ;  /* 0x0000006500657308 */ /* 0x000e620000000800 */
[----:B--2---:R-:W-:Y:S09]  /*83d0*/  F2FP.F16.F32.PACK_AB R43, R95, R94 ;  /* 0x0000005e5f2b723e */ /* 0x004ff200000000ff */
[----:B------:R-:W-:Y:S01]  /*83e0*/  MUFU.EX2 R102, R102 ;  /* 0x0000006600667308 */ /* 0x000fe20000000800 */
[C---:B------:R-:W-:Y:S09]  /*83f0*/  HMMA.16816.F32 R8, R40.reuse, R44, R8 ;  /* 0x0000002c2808723c */ /* 0x040ff20000001808 */
[----:B------:R-:W2:Y:S01]  /*8400*/  MUFU.EX2 R103, R103 ;  /* 0x0000006700677308 */ /* 0x000ea20000000800 */
[-C--:B------:R-:W-:Y:S09]  /*8410*/  HMMA.16816.F32 R12, R40, R46.reuse, R12 ;  /* 0x0000002e280c723c */ /* 0x080ff2000000180c */
[----:B------:R-:W-:Y:S01]  /*8420*/  MUFU.EX2 R112, R112 ;  /* 0x0000007000707308 */ /* 0x000fe20000000800 */
[C---:B------:R-:W-:Y:S01]  /*8430*/  HMMA.16816.F32 R16, R36.reuse, R46, R16 ;  /* 0x0000002e2410723c */ /* 0x040fe20000001810 */
[----:B------:R-:W3:Y:S08]  /*8440*/  LDSM.16.MT88.4 R44, [R208+0x5800] ;  /* 0x00580000d02c783b */ /* 0x000ef00000004200 */
[----:B------:R-:W4:Y:S01]  /*8450*/  MUFU.EX2 R113, R113 ;  /* 0x0000007100717308 */ /* 0x000f220000000800 */
[-C--:B------:R-:W-:Y:S09]  /*8460*/  HMMA.16816.F32 R20, R36, R48.reuse, R20 ;  /* 0x000000302414723c */ /* 0x080ff20000001814 */
[----:B------:R-:W-:Y:S01]  /*8470*/  MUFU.EX2 R114, R114 ;  /* 0x0000007200727308 */ /* 0x000fe20000000800 */
[C---:B------:R-:W-:Y:S04]  /*8480*/  HMMA.16816.F32 R24, R40.reuse, R48, R24 ;  /* 0x000000302818723c */ /* 0x040fe80000001818 */
[----:B------:R-:W-:Y:S01]  /*8490*/  FADD.FTZ R49, R181, R2 ;  /* 0x00000002b5317221 */ /* 0x000fe20000010000 */
[----:B------:R-:W-:Y:S01]  /*84a0*/  FADD.FTZ R48, R176, R0 ;  /* 0x00000000b0307221 */ /* 0x000fe20000010000 */
[----:B------:R-:W-:Y:S03]  /*84b0*/  FADD.FTZ R0, R198, R52 ;  /* 0x00000034c6007221 */ /* 0x000fe60000010000 */
[----:B------:R-:W5:Y:S01]  /*84c0*/  MUFU.EX2 R115, R115 ;  /* 0x0000007300737308 */ /* 0x000f620000000800 */
[-C--:B------:R-:W-:Y:S03]  /*84d0*/  HMMA.16816.F32 R28, R40, R50.reuse, R28 ;  /* 0x00000032281c723c */ /* 0x080fe6000000181c */
[----:B------:R-:W-:Y:S01]  /*84e0*/  FADD.FTZ R52, R183, R49 ;  /* 0x00000031b7347221 */ /* 0x000fe20000010000 */
[----:B------:R-:W-:Y:S01]  /*84f0*/  FADD.FTZ R40, R180, R48 ;  /* 0x00000030b4287221 */ /* 0x000fe20000010000 */
[----:B------:R-:W-:Y:S01]  /*8500*/  FADD.FTZ R2, R206, R53 ;  /* 0x00000035ce027221 */ /* 0x000fe20000010000 */
[----:B------:R-:W-:Y:S03]  /*8510*/  FADD.FTZ R54, R204, R0 ;  /* 0x00000000cc367221 */ /* 0x000fe60000010000 */
[----:B------:R-:W-:Y:S01]  /*8520*/  MUFU.EX2 R104, R104 ;  /* 0x0000006800687308 */ /* 0x000fe20000000800 */
[----:B------:R-:W-:Y:S01]  /*8530*/  HMMA.16816.F32 R32, R36, R50, R32 ;  /* 0x000000322420723c */ /* 0x000fe20000001820 */
[----:B------:R-:W3:Y:S03]  /*8540*/  LDSM.16.MT88.4 R48, [R210+0x5800] ;  /* 0x00580000d230783b */ /* 0x000ee60000004200 */
[----:B-1----:R-:W-:Y:S01]  /*8550*/  F2FP.F16.F32.PACK_AB R36, R101, R100 ;  /* 0x000000646524723e */ /* 0x002fe200000000ff */
[----:B------:R-:W-:Y:S01]  /*8560*/  FADD.FTZ R53, R227, R2 ;  /* 0x00000002e3357221 */ /* 0x000fe20000010000 */
[----:B--2---:R-:W-:Y:S03]  /*8570*/  F2FP.F16.F32.PACK_AB R37, R103, R102 ;  /* 0x000000666725723e */ /* 0x004fe600000000ff */
[----:B------:R-:W1:Y:S01]  /*8580*/  MUFU.EX2 R105, R105 ;  /* 0x0000006900697308 */ /* 0x000e620000000800 */
[----:B----4-:R-:W-:Y:S01]  /*8590*/  F2FP.F16.F32.PACK_AB R38, R113, R112 ;  /* 0x000000707126723e */ /* 0x010fe200000000ff */
[----:B------:R-:W-:Y:S01]  /*85a0*/  FADD.FTZ R2, R200, R40 ;  /* 0x00000028c8027221 */ /* 0x000fe20000010000 */
[----:B-----5:R-:W-:Y:S01]  /*85b0*/  F2FP.F16.F32.PACK_AB R39, R115, R114 ;  /* 0x000000727327723e */ /* 0x020fe200000000ff */
[----:B------:R-:W-:Y:S01]  /*85c0*/  FADD.FTZ R52, R207, R52 ;  /* 0x00000034cf347221 */ /* 0x000fe20000010000 */
[----:B------:R-:W-:Y:S01]  /*85d0*/  FADD.FTZ R0, R231, R53 ;  /* 0x00000035e7007221 */ /* 0x000fe20000010000 */
[----:B------:R-:W-:Y:S04]  /*85e0*/  FADD.FTZ R54, R228, R54 ;  /* 0x00000036e4367221 */ /* 0x000fe80000010000 */
[----:B------:R-:W-:Y:S01]  /*85f0*/  MUFU.EX2 R106, R106 ;  /* 0x0000006a006a7308 */ /* 0x000fe20000000800 */
[----:B------:R-:W-:Y:S01]  /*8600*/  FADD.FTZ R53, R191, R52 ;  /* 0x00000034bf357221 */ /* 0x000fe20000010000 */
[-C--:B---3--:R-:W-:Y:S03]  /*8610*/  HMMA.16816.F32 R4, R36, R44.reuse, R4 ;  /* 0x0000002c2404723c */ /* 0x088fe60000001804 */
[----:B------:R-:W-:Y:S01]  /*8620*/  FADD.FTZ R52, R186, R2 ;  /* 0x00000002ba347221 */ /* 0x000fe20000010000 */
[----:B------:R-:W-:Y:S01]  /*8630*/  FADD.FTZ R55, R234, R0 ;  /* 0x00000000ea377221 */ /* 0x000fe20000010000 */
[----:B------:R-:W-:Y:S03]  /*8640*/  FADD.FTZ R2, R235, R54 ;  /* 0x00000036eb027221 */ /* 0x000fe60000010000 */
[----:B------:R-:W2:Y:S01]  /*8650*/  MUFU.EX2 R107, R107 ;  /* 0x0000006b006b7308 */ /* 0x000ea20000000800 */
[----:B-1----:R-:W-:Y:S01]  /*8660*/  F2FP.F16.F32.PACK_AB R40, R105, R104 ;  /* 0x000000686928723e */ /* 0x002fe200000000ff */
[----:B------:R-:W-:Y:S01]  /*8670*/  FADD.FTZ R0, R203, R53 ;  /* 0x00000035cb007221 */ /* 0x000fe20000010000 */
[----:B------:R-:W-:Y:S07]  /*8680*/  FADD.FTZ R53, R238, R55 ;  /* 0x00000037ee357221 */ /* 0x000fee0000010000 */
        /* <DEDUP_REMOVED lines=8> */
[----:B--2---:R-:W-:Y:S07]  /*8710*/  F2FP.F16.F32.PACK_AB R43, R111, R110 ;  /* 0x0000006e6f2b723e */ /* 0x004fee00000000ff */
[C---:B------:R-:W-:Y:S02]  /*8720*/  HMMA.16816.F32 R8, R40.reuse, R44, R8 ;  /* 0x0000002c2808723c */ /* 0x040fe40000001808 */
[----:B------:R-:W-:Y:S02]  /*8730*/  MUFU.EX2 R118, R118 ;  /* 0x0000007600767308 */ /* 0x000fe40000000800 */
[----:B------:R-:W-:Y:S01]  /*8740*/  FADD.FTZ R44, R195, R52 ;  /* 0x00000034c32c7221 */ /* 0x000fe20000010000 */
[----:B------:R-:W-:Y:S01]  /*8750*/  FADD.FTZ R52, R233, R2 ;  /* 0x00000002e9347221 */ /* 0x000fe20000010000 */
[----:B------:R-:W-:Y:S01]  /*8760*/  FADD.FTZ R45, R201, R0 ;  /* 0x00000000c92d7221 */ /* 0x000fe20000010000 */
[----:B------:R-:W-:Y:S01]  /*8770*/  FADD.FTZ R2, R240, R53 ;  /* 0x00000035f0027221 */ /* 0x000fe20000010000 */
[-C--:B------:R-:W-:Y:S04]  /*8780*/  HMMA.16816.F32 R12, R40, R46.reuse, R12 ;  /* 0x0000002e280c723c */ /* 0x080fe8000000180c */
[----:B------:R-:W2:Y:S01]  /*8790*/  MUFU.EX2 R119, R119 ;  /* 0x0000007700777308 */ /* 0x000ea20000000800 */
[----:B-1----:R-:W-:Y:S01]  /*87a0*/  F2FP.F16.F32.PACK_AB R168, R117, R116 ;  /* 0x0000007475a8723e */ /* 0x002fe200000000ff */
[----:B------:R-:W-:Y:S01]  /*87b0*/  FADD.FTZ R0, R202, R44 ;  /* 0x0000002cca007221 */ /* 0x000fe20000010000 */
[----:B------:R-:W-:Y:S01]  /*87c0*/  FADD.FTZ R52, R239, R52 ;  /* 0x00000034ef347221 */ /* 0x000fe20000010000 */
[----:B------:R-:W-:Y:S01]  /*87d0*/  FADD.FTZ R44, R229, R45 ;  /* 0x0000002de52c7221 */ /* 0x000fe20000010000 */
[----:B------:R-:W-:Y:S01]  /*87e0*/  FADD.FTZ R53, R224, R2 ;  /* 0x00000002e0357221 */ /* 0x000fe20000010000 */
[C---:B------:R-:W-:Y:S04]  /*87f0*/  HMMA.16816.F32 R16, R36.reuse, R46, R16 ;  /* 0x0000002e2410723c */ /* 0x040fe80000001810 */
[----:B------:R-:W-:Y:S01]  /*8800*/  MUFU.EX2 R128, R128 ;  /* 0x0000008000807308 */ /* 0x000fe20000000800 */
[----:B------:R-:W-:Y:S01]  /*8810*/  FADD.FTZ R45, R225, R0 ;  /* 0x00000000e12d7221 */ /* 0x000fe20000010000 */
[----:B------:R-:W-:Y:S01]  /*8820*/  FADD.FTZ R0, R226, R52 ;  /* 0x00000034e2007221 */ /* 0x000fe20000010000 */
[----:B------:R-:W-:Y:S01]  /*8830*/  FADD.FTZ R2, R56, R44 ;  /* 0x0000002c38027221 */ /* 0x000fe20000010000 */
[----:B------:R-:W-:Y:S01]  /*8840*/  FADD.FTZ R47, R237, R53 ;  /* 0x00000035ed2f7221 */ /* 0x000fe20000010000 */
[-C--:B------:R-:W-:Y:S05]  /*8850*/  HMMA.16816.F32 R20, R36, R48.reuse, R20 ;  /* 0x000000302414723c */ /* 0x080fea0000001814 */
[----:B------:R-:W1:Y:S01]  /*8860*/  MUFU.EX2 R135, R135 ;  /* 0x0000008700877308 */ /* 0x000e620000000800 */
[----:B--2---:R-:W-:Y:S01]  /*8870*/  F2FP.F16.F32.PACK_AB R169, R119, R118 ;  /* 0x0000007677a9723e */ /* 0x004fe200000000ff */
        /* <DEDUP_REMOVED lines=11> */
[----:B------:R-:W2:Y:S01]  /*8930*/  MUFU.EX2 R132, R132 ;  /* 0x0000008400847308 */ /* 0x000ea20000000800 */
[----:B-1----:R-:W-:Y:S01]  /*8940*/  F2FP.F16.F32.PACK_AB R170, R135, R128 ;  /* 0x0000008087aa723e */ /* 0x002fe200000000ff */
[----:B------:R-:W-:Y:S01]  /*8950*/  FADD.FTZ R45, R62, R0 ;  /* 0x000000003e2d7221 */ /* 0x000fe20000010000 */
[----:B------:R-:W-:Y:S01]  /*8960*/  FADD.FTZ R0, R67, R44 ;  /* 0x0000002c43007221 */ /* 0x000fe20000010000 */
[----:B------:R-:W-:Y:S01]  /*8970*/  FADD.FTZ R46, R61, R46 ;  /* 0x0000002e3d2e7221 */ /* 0x000fe20000010000 */
[----:B------:R-:W-:Y:S01]  /*8980*/  FADD.FTZ R47, R68, R2 ;  /* 0x00000002442f7221 */ /* 0x000fe20000010000 */
[----:B------:R-:W-:Y:S04]  /*8990*/  HMMA.16816.F32 R32, R36, R50, R32 ;  /* 0x000000322420723c */ /* 0x000fe80000001820 */
[----:B------:R-:W-:Y:S01]  /*89a0*/  MUFU.EX2 R120, R120 ;  /* 0x0000007800787308 */ /* 0x000fe20000000800 */
[----:B------:R-:W1:Y:S01]  /*89b0*/  LDSM.16.MT88.4 R36, [R210+0x5c00] ;  /* 0x005c0000d224783b */ /* 0x000e620000004200 */
[----:B------:R-:W-:Y:S01]  /*89c0*/  FADD.FTZ R45, R63, R45 ;  /* 0x0000002d3f2d7221 */ /* 0x000fe20000010000 */
[----:B------:R-:W-:Y:S01]  /*89d0*/  FADD.FTZ R44, R70, R0 ;  /* 0x00000000462c7221 */ /* 0x000fe20000010000 */
[----:B------:R-:W-:Y:S01]  /*89e0*/  FADD.FTZ R2, R72, R46 ;  /* 0x0000002e48027221 */ /* 0x000fe20000010000 */
[----:B------:R-:W-:Y:S01]  /*89f0*/  FADD.FTZ R47, R69, R47 ;  /* 0x0000002f452f7221 */ /* 0x000fe20000010000 */
[----:B------:R-:W-:Y:S04]  /*8a00*/  FADD.FTZ R0, R74, R45 ;  /* 0x0000002d4a007221 */ /* 0x000fe80000010000 */
[----:B------:R-:W3:Y:S01]  /*8a10*/  MUFU.EX2 R121, R121 ;  /* 0x0000007900797308 */ /* 0x000ee20000000800 */
[----:B--2---:R-:W-:Y:S01]  /*8a20*/  F2FP.F16.F32.PACK_AB R171, R132, R130 ;  /* 0x0000008284ab723e */ /* 0x004fe200000000ff */
[----:B------:R-:W-:Y:S01]  /*8a30*/  FADD.FTZ R41, R71, R44 ;  /* 0x0000002c47297221 */ /* 0x000fe20000010000 */
[----:B------:R-:W-:Y:S01]  /*8a40*/  FADD.FTZ R40, R73, R2 ;  /* 0x0000000249287221 */ /* 0x000fe20000010000 */
[----:B------:R-:W-:Y:S01]  /*8a50*/  FADD.FTZ R0, R75, R0 ;  /* 0x000000004b007221 */ /* 0x000fe20000010000 */
[----:B------:R-:W-:Y:S01]  /*8a60*/  FADD.FTZ R2, R80, R47 ;  /* 0x0000002f50027221 */ /* 0x000fe20000010000 */
[----:B------:R-:W-:Y:S01]  /*8a70*/  FADD.FTZ R41, R82, R41 ;  /* 0x0000002952297221 */ /* 0x000fe20000010000 */
[----:B------:R-:W-:Y:S01]  /*8a80*/  FADD.FTZ R40, R76, R40 ;  /* 0x000000284c287221 */ /* 0x000fe20000010000 */
[-C--:B------:R-:W-:Y:S02]  /*8a90*/  HMMA.16816.F32 R144, R168, R152.reuse, R4 ;  /* 0x00000098a890723c */ /* 0x080fe40000001804 */
[----:B------:R-:W-:Y:S03]  /*8aa0*/  MUFU.EX2 R122, R122 ;  /* 0x0000007a007a7308 */ /* 0x000fe60000000800 */
[----:B------:R-:W-:Y:S01]  /*8ab0*/  FADD.FTZ R0, R78, R0 ;  /* 0x000000004e007221 */ /* 0x000fe20000010000 */
[----:B------:R-:W-:Y:S01]  /*8ac0*/  FADD.FTZ R2, R81, R2 ;  /* 0x0000000251027221 */ /* 0x000fe20000010000 */
[----:B------:R-:W-:Y:S01]  /*8ad0*/  FADD.FTZ R4, R83, R41 ;  /* 0x0000002953047221 */ /* 0x000fe20000010000 */
[----:B------:R-:W-:Y:S04]  /*8ae0*/  FADD.FTZ R40, R77, R40 ;  /* 0x000000284d287221 */ /* 0x000fe80000010000 */
[----:B------:R-:W2:Y:S01]  /*8af0*/  MUFU.EX2 R123, R123 ;  /* 0x0000007b007b7308 */ /* 0x000ea20000000800 */
[----:B---3--:R-:W-:Y:S01]  /*8b00*/  F2FP.F16.F32.PACK_AB R164, R121, R120 ;  /* 0x0000007879a4723e */ /* 0x008fe200000000ff */
[----:B------:R-:W-:Y:S01]  /*8b10*/  FADD.FTZ R0, R79, R0 ;  /* 0x000000004f007221 */ /* 0x000fe20000010000 */
[----:B------:R-:W-:Y:S01]  /*8b20*/  FADD.FTZ R5, R84, R2 ;  /* 0x0000000254057221 */ /* 0x000fe20000010000 */
[----:B------:R-:W-:Y:S01]  /*8b30*/  FADD.FTZ R4, R86, R4 ;  /* 0x0000000456047221 */ /* 0x000fe20000010000 */
[----:B------:R-:W-:Y:S01]  /*8b40*/  FADD.FTZ R2, R88, R40 ;  /* 0x0000002858027221 */ /* 0x000fe20000010000 */
[----:B------:R-:W-:Y:S04]  /*8b50*/  FADD.FTZ R0, R90, R0 ;  /* 0x000000005a007221 */ /* 0x000fe80000010000 */
[----:B------:R-:W-:Y:S01]  /*8b60*/  MUFU.EX2 R124, R124 ;  /* 0x0000007c007c7308 */ /* 0x000fe20000000800 */
[----:B------:R-:W-:Y:S01]  /*8b70*/  FADD.FTZ R7, R87, R4 ;  /* 0x0000000457077221 */ /* 0x000fe20000010000 */
[----:B------:R-:W-:Y:S03]  /*8b80*/  FADD.FTZ R6, R89, R2 ;  /* 0x0000000259067221 */ /* 0x000fe60000010000 */
[----:B------:R-:W-:Y:S05]  /*8b90*/  FADD.FTZ R2, R98, R7 ;  /* 0x0000000762027221 */ /* 0x000fea0000010000 */
[----:B------:R-:W3:Y:S01]  /*8ba0*/  MUFU.EX2 R139, R139 ;  /* 0x0000008b008b7308 */ /* 0x000ee20000000800 */
[----:B--2---:R-:W-:Y:S01]  /*8bb0*/  F2FP.F16.F32.PACK_AB R165, R123, R122 ;  /* 0x0000007a7ba5723e */ /* 0x004fe200000000ff */
[----:B------:R-:W-:Y:S04]  /*8bc0*/  FADD.FTZ R2, R99, R2 ;  /* 0x0000000263027221 */ /* 0x000fe80000010000 */
[----:B------:R-:W-:Y:S04]  /*8bd0*/  FADD.FTZ R2, R102, R2 ;  /* 0x0000000266027221 */ /* 0x000fe80000010000 */
[----:B------:R-:W-:Y:S10]  /*8be0*/  MUFU.EX2 R126, R126 ;  /* 0x0000007e007e7308 */ /* 0x000ff40000000800 */
[----:B------:R-:W2:Y:S01]  /*8bf0*/  MUFU.EX2 R172, R172 ;  /* 0x000000ac00ac7308 */ /* 0x000ea20000000800 */
[----:B---3--:R-:W-:Y:S02]  /*8c00*/  F2FP.F16.F32.PACK_AB R166, R139, R124 ;  /* 0x0000007c8ba6723e */ /* 0x008fe400000000ff */
[----:B--2---:R-:W-:Y:S07]  /*8c10*/  F2FP.F16.F32.PACK_AB R167, R172, R126 ;  /* 0x0000007eaca7723e */ /* 0x004fee00000000ff */
[C---:B------:R-:W-:Y:S04]  /*8c20*/  HMMA.16816.F32 R140, R164.reuse, R152, R8 ;  /* 0x00000098a48c723c */ /* 0x040fe80000001808 */
[----:B------:R-:W-:Y:S01]  /*8c30*/  FADD.FTZ R8, R85, R5 ;  /* 0x0000000555087221 */ /* 0x000fe20000010000 */
[----:B------:R-:W-:Y:S01]  /*8c40*/  FADD.FTZ R5, R91, R0 ;  /* 0x000000005b057221 */ /* 0x000fe20000010000 */
[----:B------:R-:W-:Y:S02]  /*8c50*/  FADD.FTZ R0, R92, R6 ;  /* 0x000000065c007221 */ /* 0x000fe40000010000 */
[-C--:B------:R-:W-:Y:S03]  /*8c60*/  HMMA.16816.F32 R148, R164, R154.reuse, R12 ;  /* 0x0000009aa494723c */ /* 0x080fe6000000180c */
[----:B------:R-:W-:Y:S01]  /*8c70*/  FADD.FTZ R4, R96, R8 ;  /* 0x0000000860047221 */ /* 0x000fe20000010000 */
[----:B------:R-:W-:Y:S01]  /*8c80*/  FADD.FTZ R5, R94, R5 ;  /* 0x000000055e057221 */ /* 0x000fe20000010000 */
[----:B------:R-:W-:Y:S02]  /*8c90*/  FADD.FTZ R6, R93, R0 ;  /* 0x000000005d067221 */ /* 0x000fe40000010000 */
[----:B------:R-:W-:Y:S01]  /*8ca0*/  FADD.FTZ R4, R97, R4 ;  /* 0x0000000461047221 */ /* 0x000fe20000010000 */
[C---:B------:R-:W-:Y:S04]  /*8cb0*/  HMMA.16816.F32 R152, R168.reuse, R154, R16 ;  /* 0x0000009aa898723c */ /* 0x040fe80000001810 */
[----:B------:R-:W-:Y:S01]  /*8cc0*/  FADD.FTZ R0, R95, R5 ;  /* 0x000000055f007221 */ /* 0x000fe20000010000 */
[----:B------:R-:W-:Y:S01]  /*8cd0*/  FADD.FTZ R4, R100, R4 ;  /* 0x0000000464047221 */ /* 0x000fe20000010000 */
[----:B------:R-:W-:Y:S01]  /*8ce0*/  FADD.FTZ R5, R104, R6 ;  /* 0x0000000668057221 */ /* 0x000fe20000010000 */
[----:B------:R-:W-:Y:S01]  /*8cf0*/  FADD.FTZ R6, R103, R2 ;  /* 0x0000000267067221 */ /* 0x000fe20000010000 */
[-C--:B-1----:R-:W-:Y:S03]  /*8d00*/  HMMA.16816.F32 R156, R168, R36.reuse, R20 ;  /* 0x00000024a89c723c */ /* 0x082fe60000001814 */
[----:B------:R-:W-:Y:S01]  /*8d10*/  FADD.FTZ R0, R106, R0 ;  /* 0x000000006a007221 */ /* 0x000fe20000010000 */
[----:B------:R-:W-:Y:S01]  /*8d20*/  FADD.FTZ R4, R101, R4 ;  /* 0x0000000465047221 */ /* 0x000fe20000010000 */
[----:B------:R-:W-:Y:S01]  /*8d30*/  FADD.FTZ R2, R105, R5 ;  /* 0x0000000569027221 */ /* 0x000fe20000010000 */
[----:B------:R-:W-:Y:S01]  /*8d40*/  FADD.FTZ R5, R114, R6 ;  /* 0x0000000672057221 */ /* 0x000fe20000010000 */
[----:B------:R-:W-:Y:S01]  /*8d50*/  FADD.FTZ R0, R107, R0 ;  /* 0x000000006b007221 */ /* 0x000fe20000010000 */
[C---:B------:R-:W-:Y:S04]  /*8d60*/  HMMA.16816.F32 R160, R164.reuse, R36, R24 ;  /* 0x00000024a4a0723c */ /* 0x040fe80000001818 */
[----:B------:R-:W-:Y:S01]  /*8d70*/  FADD.FTZ R4, R112, R4 ;  /* 0x0000000470047221 */ /* 0x000fe20000010000 */
[----:B------:R-:W-:Y:S01]  /*8d80*/  FADD.FTZ R2, R108, R2 ;  /* 0x000000026c027221 */ /* 0x000fe20000010000 */
[----:B------:R-:W-:Y:S01]  /*8d90*/  FADD.FTZ R0, R110, R0 ;  /* 0x000000006e007221 */ /* 0x000fe20000010000 */
[-C--:B------:R-:W-:Y:S01]  /*8da0*/  MOV R21, R3.reuse ;  /* 0x0000000300157202 */ /* 0x080fe20000000f00 */
[-C--:B------:R-:W-:Y:S03]  /*8db0*/  HMMA.16816.F32 R164, R164, R38.reuse, R28 ;  /* 0x00000026a4a4723c */ /* 0x080fe6000000181c */
[----:B------:R-:W-:Y:S01]  /*8dc0*/  FADD.FTZ R8, R113, R4 ;  /* 0x0000000471087221 */ /* 0x000fe20000010000 */
[----:B------:R-:W-:Y:S01]  /*8dd0*/  FADD.FTZ R4, R115, R5 ;  /* 0x0000000573047221 */ /* 0x000fe20000010000 */
[----:B------:R-:W-:Y:S01]  /*8de0*/  FADD.FTZ R2, R109, R2 ;  /* 0x000000026d027221 */ /* 0x000fe20000010000 */
[----:B------:R-:W-:Y:S01]  /*8df0*/  FADD.FTZ R0, R111, R0 ;  /* 0x000000006f007221 */ /* 0x000fe20000010000 */
[----:B------:R-:W-:Y:S01]  /*8e00*/  FADD.FTZ R8, R116, R8 ;  /* 0x0000000874087221 */ /* 0x000fe20000010000 */
[----:B------:R-:W-:Y:S04]  /*8e10*/  HMMA.16816.F32 R168, R168, R38, R32 ;  /* 0x00000026a8a8723c */ /* 0x000fe80000001820 */
        /* <DEDUP_REMOVED lines=10> */
[----:B------:R-:W-:Y:S01]  /*8ec0*/  IADD3 R0, PT, PT, R214, -0x1, RZ ;  /* 0xffffffffd6007810 */ /* 0x000fe20007ffe0ff */
[----:B------:R-:W-:Y:S01]  /*8ed0*/  FADD.FTZ R2, R126, R5 ;  /* 0x000000057e027221 */ /* 0x000fe20000010000 */
[----:B------:R-:W-:Y:S01]  /*8ee0*/  FADD.FTZ R218, R135, R7 ;  /* 0x0000000787da7221 */ /* 0x000fe20000010000 */
[----:B------:R-:W-:Y:S01]  /*8ef0*/  MOV R135, R3 ;  /* 0x0000000300877202 */ /* 0x000fe20000000f00 */
[----:B------:R-:W-:Y:S01]  /*8f00*/  FADD.FTZ R221, R132, R6 ;  /* 0x0000000684dd7221 */ /* 0x000fe20000010000 */
[----:B------:R-:W-:Y:S01]  /*8f10*/  MOV R214, R0 ;  /* 0x0000000000d67202 */ /* 0x000fe20000000f00 */
[----:B------:R-:W-:Y:S01]  /*8f20*/  FADD.FTZ R223, R139, R4 ;  /* 0x000000048bdf7221 */ /* 0x000fe20000010000 */
[----:B------:R-:W-:Y:S01]  /*8f30*/  MOV R3, R138 ;  /* 0x0000008a00037202 */ /* 0x000fe20000000f00 */
[----:B------:R-:W-:Y:S01]  /*8f40*/  FADD.FTZ R220, R172, R2 ;  /* 0x00000002acdc7221 */ /* 0x000fe20000010000 */
[----:B------:R-:W-:Y:S06]  /*8f50*/  @P0 BRA `(.L_x_23) ;  /* 0xffffffcc00b40947 */ /* 0x000fec000383ffff */
.L_x_22:
[----:B------:R-:W1:Y:S01]  /*8f60*/  SHFL.BFLY PT, R3, R221, 0x2, 0x1f ;  /* 0x0c401f00dd037f89 */ /* 0x000e6200000e0000 */
[----:B------:R-:W2:Y:S01]  /*8f70*/  LDC R37, c[0x0][0x434] ;  /* 0x00010d00ff257b82 */ /* 0x000ea20000000800 */
[----:B------:R-:W-:Y:S01]  /*8f80*/  UMOV UR4, 0x400 ;  /* 0x0000040000047882 */ /* 0x000fe20000000000 */
[----:B------:R-:W-:Y:S01]  /*8f90*/  MOV R30, 0x7f800000 ;  /* 0x7f800000001e7802 */ /* 0x000fe20000000f00 */
[----:B------:R-:W3:Y:S01]  /*8fa0*/  SHFL.BFLY PT, R2, R223, 0x2, 0x1f ;  /* 0x0c401f00df027f89 */ /* 0x000ee200000e0000 */
[----:B------:R-:W4:Y:S04]  /*8fb0*/  S2R R8, SR_TID.X ;  /* 0x0000000000087919 */ /* 0x000f280000002100 */
[----:B------:R-:W2:Y:S01]  /*8fc0*/  LDC R22, c[0x0][0x434] ;  /* 0x00010d00ff167b82 */ /* 0x000ea20000000800 */
[----:B------:R-:W5:Y:S01]  /*8fd0*/  S2R R36, SR_TID.X ;  /* 0x0000000000247919 */ /* 0x000f620000002100 */
[----:B------:R-:W4:Y:S06]  /*8fe0*/  SHFL.BFLY PT, R4, R218, 0x2, 0x1f ;  /* 0x0c401f00da047f89 */ /* 0x000f2c00000e0000 */
[----:B------:R-:W5:Y:S01]  /*8ff0*/  S2UR UR5, SR_CgaCtaId ;  /* 0x00000000000579c3 */ /* 0x000f620000008800 */
[----:B------:R-:W5:Y:S01]  /*9000*/  SHFL.BFLY PT, R0, R220, 0x2, 0x1f ;  /* 0x0c401f00dc007f89 */ /* 0x000f6200000e0000 */
[----:B-1----:R-:W-:Y:S01]  /*9010*/  FADD.FTZ R3, R3, R221 ;  /* 0x000000dd03037221 */ /* 0x002fe20000010000 */
[----:B------:R-:W1:Y:S05]  /*9020*/  S2R R11, SR_TID.X ;  /* 0x00000000000b7919 */ /* 0x000e6a0000002100 */
[----:B------:R-:W2:Y:S01]  /*9030*/  LDC.U8 R31, c[0x0][0x548] ;  /* 0x00015200ff1f7b82 */ /* 0x000ea20000000000 */
[----:B---3--:R-:W-:Y:S01]  /*9040*/  FADD.FTZ R2, R2, R223 ;  /* 0x000000df02027221 */ /* 0x008fe20000010000 */
[----:B------:R-:W3:Y:S04]  /*9050*/  SHFL.BFLY PT, R23, R3, 0x1, 0x1f ;  /* 0x0c201f0003177f89 */ /* 0x000ee800000e0000 */
[----:B------:R-:W1:Y:S01]  /*9060*/  SHFL.BFLY PT, R6, R2, 0x1, 0x1f ;  /* 0x0c201f0002067f89 */ /* 0x000e6200000e0000 */
[----:B----4-:R-:W-:Y:S01]  /*9070*/  SHF.R.U32.HI R8, RZ, 0x2, R8 ;  /* 0x00000002ff087819 */ /* 0x010fe20000011608 */
[----:B------:R-:W-:Y:S01]  /*9080*/  FADD.FTZ R4, R4, R218 ;  /* 0x000000da04047221 */ /* 0x000fe20000010000 */
[----:B-----5:R-:W-:Y:S01]  /*9090*/  ULEA UR5, UR5, UR4, 0x18 ;  /* 0x0000000405057291 */ /* 0x020fe2000f8ec0ff */
[----:B------:R-:W4:Y:S01]  /*90a0*/  S2UR UR4, SR_CTAID.Z ;  /* 0x00000000000479c3 */ /* 0x000f220000002700 */
[----:B------:R-:W-:Y:S01]  /*90b0*/  IADD3 R9, PT, PT, R8, 0x20, RZ ;  /* 0x0000002008097810 */ /* 0x000fe20007ffe0ff */
[----:B------:R-:W-:Y:S01]  /*90c0*/  FADD.FTZ R0, R0, R220 ;  /* 0x000000dc00007221 */ /* 0x000fe20000010000 */
[----:B------:R-:W5:Y:S01]  /*90d0*/  SHFL.BFLY PT, R7, R4, 0x1, 0x1f ;  /* 0x0c201f0004077f89 */ /* 0x000f6200000e0000 */
[----:B------:R-:W-:-:S02]  /*90e0*/  SHF.L.U32 R10, R36, 0x3, RZ ;  /* 0x00000003240a7819 */ /* 0x000fc400000006ff */
[----:B------:R-:W-:Y:S01]  /*90f0*/  ISETP.GE.AND P2, PT, R9, R246, PT ;  /* 0x000000f60900720c */ /* 0x000fe20003f46270 */
[----:B------:R-:W4:Y:S01]  /*9100*/  SHFL.BFLY PT, R5, R0, 0x1, 0x1f ;  /* 0x0c201f0000057f89 */ /* 0x000f2200000e0000 */
[C---:B------:R-:W-:Y:S01]  /*9110*/  SHF.L.U32 R9, R36.reuse, 0x4, RZ ;  /* 0x0000000424097819 */ /* 0x040fe200000006ff */
[----:B---3--:R-:W-:Y:S01]  /*9120*/  FADD.FTZ R23, R3, R23 ;  /* 0x0000001703177221 */ /* 0x008fe20000010000 */
[C---:B------:R-:W-:Y:S02]  /*9130*/  SHF.L.U32 R3, R36.reuse, 0x1, RZ ;  /* 0x0000000124037819 */ /* 0x040fe400000006ff */
[----:B------:R-:W-:Y:S01]  /*9140*/  SHF.L.U32 R25, R36, 0x2, RZ ;  /* 0x0000000224197819 */ /* 0x000fe200000006ff */
[----:B-1----:R-:W-:Y:S01]  /*9150*/  FADD.FTZ R29, R2, R6 ;  /* 0x00000006021d7221 */ /* 0x002fe20000010000 */
[----:B------:R-:W-:Y:S02]  /*9160*/  LOP3.LUT R3, R3, 0x6, RZ, 0xc0, !PT ;  /* 0x0000000603037812 */ /* 0x000fe400078ec0ff */
[----:B------:R-:W-:Y:S01]  /*9170*/  FSETP.NE.FTZ.AND P3, PT, R23, RZ, PT ;  /* 0x000000ff1700720b */ /* 0x000fe20003f75000 */
[----:B------:R-:W1:Y:S01]  /*9180*/  MUFU.RCP R6, R29 ;  /* 0x0000001d00067308 */ /* 0x000e620000001000 */
[----:B------:R-:W-:-:S02]  /*9190*/  LOP3.LUT R2, R3, 0x3e00, R9, 0xf8, !PT ;  /* 0x00003e0003027812 */ /* 0x000fc400078ef809 */
[----:B------:R-:W3:Y:S01]  /*91a0*/  LDC.U8 R9, c[0x0][0x549] ;  /* 0x00015240ff097b82 */ /* 0x000ee20000000000 */
[----:B------:R-:W-:Y:S02]  /*91b0*/  LOP3.LUT R3, R10, 0xc0, RZ, 0xc0, !PT ;  /* 0x000000c00a037812 */ /* 0x000fe400078ec0ff */
[----:B------:R-:W-:Y:S02]  /*91c0*/  SHF.R.U32.HI R11, RZ, 0x2, R11 ;  /* 0x00000002ff0b7819 */ /* 0x000fe4000001160b */
[----:B------:R-:W-:Y:S01]  /*91d0*/  LOP3.LUT R3, R3, 0x18, R36, 0xf8, !PT ;  /* 0x0000001803037812 */ /* 0x000fe200078ef824 */
[----:B-----5:R-:W-:Y:S01]  /*91e0*/  FADD.FTZ R4, R4, R7 ;  /* 0x0000000704047221 */ /* 0x020fe20000010000 */
[----:B------:R-:W-:Y:S01]  /*91f0*/  FSETP.NE.FTZ.AND P0, PT, R29, RZ, PT ;  /* 0x000000ff1d00720b */ /* 0x000fe20003f15000 */
[----:B------:R-:W5:Y:S01]  /*9200*/  MUFU.RCP R7, R23 ;  /* 0x0000001700077308 */ /* 0x000f620000001000 */
[----:B------:R-:W-:Y:S01]  /*9210*/  IADD3 R24, PT, PT, R3, R2, R248 ;  /* 0x0000000203187210 */ /* 0x000fe20007ffe0f8 */
[----:B----4-:R-:W-:Y:S01]  /*9220*/  FADD.FTZ R28, R0, R5 ;  /* 0x00000005001c7221 */ /* 0x010fe20000010000 */
[----:B------:R-:W-:-:S02]  /*9230*/  FSETP.NE.FTZ.AND P5, PT, R4, RZ, PT ;  /* 0x000000ff0400720b */ /* 0x000fc40003fb5000 */
[----:B------:R-:W-:Y:S02]  /*9240*/  IADD3 R11, PT, PT, R11, 0x40, RZ ;  /* 0x000000400b0b7810 */ /* 0x000fe40007ffe0ff */
[----:B------:R-:W-:Y:S01]  /*9250*/  FSETP.NE.FTZ.AND P6, PT, R28, RZ, PT ;  /* 0x000000ff1c00720b */ /* 0x000fe20003fd5000 */
[----:B------:R-:W4:Y:S01]  /*9260*/  MUFU.RCP R8, R4 ;  /* 0x0000000400087308 */ /* 0x000f220000001000 */
[----:B-1----:R-:W-:Y:S02]  /*9270*/  FSEL R2, R6, 1, P0 ;  /* 0x3f80000006027808 */ /* 0x002fe40000000000 */
[----:B------:R-:W-:Y:S02]  /*9280*/  ISETP.GE.AND P1, PT, R11, R246, PT ;  /* 0x000000f60b00720c */ /* 0x000fe40003f26270 */
[----:B------:R-:W-:Y:S01]  /*9290*/  LOP3.LUT R32, R25, 0x20, RZ, 0xc0, !PT ;  /* 0x0000002019207812 */ /* 0x000fe200078ec0ff */
[C---:B------:R-:W-:Y:S01]  /*92a0*/  FMUL.FTZ R140, R2.reuse, R140 ;  /* 0x0000008c028c7220 */ /* 0x040fe20000410000 */
[C---:B------:R-:W-:Y:S01]  /*92b0*/  FMUL.FTZ R148, R2.reuse, R148 ;  /* 0x0000009402947220 */ /* 0x040fe20000410000 */
[----:B---3--:R-:W-:Y:S01]  /*92c0*/  ISETP.NE.AND P4, PT, R9, RZ, PT ;  /* 0x000000ff0900720c */ /* 0x008fe20003f85270 */
[----:B------:R-:W1:Y:S01]  /*92d0*/  MUFU.RCP R5, R28 ;  /* 0x0000001c00057308 */ /* 0x000e620000001000 */
[----:B-----5:R-:W-:Y:S01]  /*92e0*/  FSEL R3, R7, 1, P3 ;  /* 0x3f80000007037808 */ /* 0x020fe20001800000 */
[----:B------:R-:W3:Y:S01]  /*92f0*/  @P5 LDC R9, c[0x0][0x458] ;  /* 0x00011600ff095b82 */ /* 0x000ee20000000800 */
[C---:B------:R-:W-:Y:S01]  /*9300*/  FMUL.FTZ R11, R2.reuse, R149 ;  /* 0x00000095020b7220 */ /* 0x040fe20000410000 */
[C---:B------:R-:W-:Y:S01]  /*9310*/  FMUL.FTZ R160, R2.reuse, R160 ;  /* 0x000000a002a07220 */ /* 0x040fe20000410000 */
[----:B------:R-:W-:Y:S01]  /*9320*/  FMUL.FTZ R16, R2, R161 ;  /* 0x000000a102107220 */ /* 0x000fe20000410000 */
[C---:B------:R-:W-:Y:S01]  /*9330*/  FMUL.FTZ R146, R3.reuse, R146 ;  /* 0x0000009203927220 */ /* 0x040fe20000410000 */
[C---:B------:R-:W-:Y:S01]  /*9340*/  FMUL.FTZ R147, R3.reuse, R147 ;  /* 0x0000009303937220 */ /* 0x040fe20000410000 */
[C---:B------:R-:W-:Y:S01]  /*9350*/  FMUL.FTZ R154, R3.reuse, R154 ;  /* 0x0000009a039a7220 */ /* 0x040fe20000410000 */
[C---:B------:R-:W-:Y:S01]  /*9360*/  FMUL.FTZ R155, R3.reuse, R155 ;  /* 0x0000009b039b7220 */ /* 0x040fe20000410000 */
[C---:B------:R-:W-:Y:S01]  /*9370*/  FMUL.FTZ R158, R3.reuse, R158 ;  /* 0x0000009e039e7220 */ /* 0x040fe20000410000 */
[C---:B------:R-:W-:Y:S01]  /*9380*/  FMUL.FTZ R17, R3.reuse, R159 ;  /* 0x0000009f03117220 */ /* 0x040fe20000410000 */
[----:B------:R-:W2:Y:S01]  /*9390*/  @P4 LDC R10, c[0x0][0x430] ;  /* 0x00010c00ff0a4b82 */ /* 0x000ea20000000800 */
[C---:B------:R-:W-:Y:S01]  /*93a0*/  FMUL.FTZ R170, R3.reuse, R170 ;  /* 0x000000aa03aa7220 */ /* 0x040fe20000410000 */
[----:B------:R-:W-:Y:S01]  /*93b0*/  FMUL.FTZ R13, R3, R171 ;  /* 0x000000ab030d7220 */ /* 0x000fe20000410000 */
[----:B----4-:R-:W-:Y:S01]  /*93c0*/  FSEL R0, R8, 1, P5 ;  /* 0x3f80000008007808 */ /* 0x010fe20002800000 */
[----:B------:R-:W4:Y:S01]  /*93d0*/  @P5 MUFU.LG2 R3, R4 ;  /* 0x0000000400035308 */ /* 0x000f220000000c00 */
[C---:B------:R-:W-:Y:S01]  /*93e0*/  FMUL.FTZ R164, R2.reuse, R164 ;  /* 0x000000a402a47220 */ /* 0x040fe20000410000 */
[----:B------:R-:W-:Y:S01]  /*93f0*/  FMUL.FTZ R165, R2, R165 ;  /* 0x000000a502a57220 */ /* 0x000fe20000410000 */
[----:B------:R-:W-:Y:S01]  /*9400*/  F2FP.F16.F32.PACK_AB R6, R147, R146 ;  /* 0x000000929306723e */ /* 0x000fe200000000ff */
[C---:B------:R-:W-:Y:S01]  /*9410*/  FMUL.FTZ R144, R0.reuse, R144 ;  /* 0x0000009000907220 */ /* 0x040fe20000410000 */
[C---:B------:R-:W-:Y:S01]  /*9420*/  FMUL.FTZ R7, R0.reuse, R145 ;  /* 0x0000009100077220 */ /* 0x040fe20000410000 */
[C---:B------:R-:W-:Y:S01]  /*9430*/  FMUL.FTZ R152, R0.reuse, R152 ;  /* 0x0000009800987220 */ /* 0x040fe20000410000 */
[C---:B------:R-:W-:Y:S01]  /*9440*/  FMUL.FTZ R153, R0.reuse, R153 ;  /* 0x0000009900997220 */ /* 0x040fe20000410000 */
[C---:B------:R-:W-:Y:S01]  /*9450*/  FMUL.FTZ R156, R0.reuse, R156 ;  /* 0x0000009c009c7220 */ /* 0x040fe20000410000 */
[C---:B------:R-:W-:Y:S01]  /*9460*/  FMUL.FTZ R18, R0.reuse, R157 ;  /* 0x0000009d00127220 */ /* 0x040fe20000410000 */
[C---:B------:R-:W-:Y:S01]  /*9470*/  FMUL.FTZ R168, R0.reuse, R168 ;  /* 0x000000a800a87220 */ /* 0x040fe20000410000 */
[----:B------:R-:W-:Y:S01]  /*9480*/  FMUL.FTZ R14, R0, R169 ;  /* 0x000000a9000e7220 */ /* 0x000fe20000410000 */
[----:B-1----:R-:W-:Y:S01]  /*9490*/  FSEL R0, R5, 1, P6 ;  /* 0x3f80000005007808 */ /* 0x002fe20003000000 */
[----:B------:R-:W-:Y:S01]  /*94a0*/  FMUL.FTZ R5, R2, R141 ;  /* 0x0000008d02057220 */ /* 0x000fe20000410000 */
[----:B------:R-:W-:-:S02]  /*94b0*/  F2FP.F16.F32.PACK_AB R7, R7, R144 ;  /* 0x000000900707723e */ /* 0x000fc400000000ff */
[----:B------:R-:W-:Y:S01]  /*94c0*/  F2FP.F16.F32.PACK_AB R2, R155, R154 ;  /* 0x0000009a9b02723e */ /* 0x000fe200000000ff */
[C---:B------:R-:W-:Y:S01]  /*94d0*/  FMUL.FTZ R142, R0.reuse, R142 ;  /* 0x0000008e008e7220 */ /* 0x040fe20000410000 */
[C---:B------:R-:W-:Y:S01]  /*94e0*/  FMUL.FTZ R12, R0.reuse, R143 ;  /* 0x0000008f000c7220 */ /* 0x040fe20000410000 */
[----:B------:R-:W-:Y:S01]  /*94f0*/  FMUL.FTZ R150, R0, R150 ;  /* 0x0000009600967220 */ /* 0x000fe20000410000 */
[----:B--2---:R-:W-:Y:S02]  /*9500*/  @P4 IMAD R22, R10, R37, RZ ;  /* 0x000000250a164224 */ /* 0x004fe400078e02ff */
[C---:B------:R-:W-:Y:S01]  /*9510*/  FMUL.FTZ R19, R0.reuse, R151 ;  /* 0x0000009700137220 */ /* 0x040fe20000410000 */
[----:B------:R-:W1:Y:S01]  /*9520*/  @P4 LDC R10, c[0x0][0x430] ;  /* 0x00010c00ff0a4b82 */ /* 0x000e620000000800 */
[C---:B------:R-:W-:Y:S01]  /*9530*/  FMUL.FTZ R162, R0.reuse, R162 ;  /* 0x000000a200a27220 */ /* 0x040fe20000410000 */
[C---:B------:R-:W-:Y:S01]  /*9540*/  FMUL.FTZ R15, R0.reuse, R163 ;  /* 0x000000a3000f7220 */ /* 0x040fe20000410000 */
[C---:B------:R-:W-:Y:S01]  /*9550*/  FMUL.FTZ R166, R0.reuse, R166 ;  /* 0x000000a600a67220 */ /* 0x040fe20000410000 */
[----:B------:R-:W-:Y:S01]  /*9560*/  FMUL.FTZ R8, R0, R167 ;  /* 0x000000a700087220 */ /* 0x000fe20000410000 */
[----:B----4-:R-:W-:Y:S01]  /*9570*/  @P5 FMUL.FTZ R0, R3, 0.69314718246459960938 ;  /* 0x3f31721803005820 */ /* 0x010fe20000410000 */
[----:B------:R-:W-:-:S02]  /*9580*/  F2FP.F16.F32.PACK_AB R5, R5, R140 ;  /* 0x0000008c0505723e */ /* 0x000fc400000000ff */
[----:B------:R-:W-:Y:S01]  /*9590*/  F2FP.F16.F32.PACK_AB R12, R12, R142 ;  /* 0x0000008e0c0c723e */ /* 0x000fe200000000ff */
[----:B---3--:R-:W-:Y:S01]  /*95a0*/  @P5 FFMA.FTZ R30, R138, R9, R0 ;  /* 0x000000098a1e5223 */ /* 0x008fe20000010000 */
[----:B------:R-:W-:Y:S02]  /*95b0*/  LEA R0, R24, UR5, 0x1 ;  /* 0x0000000518007c11 */ /* 0x000fe4000f8e08ff */
[----:B------:R-:W-:Y:S02]  /*95c0*/  F2FP.F16.F32.PACK_AB R4, R153, R152 ;  /* 0x000000989904723e */ /* 0x000fe400000000ff */
[----:B------:R-:W-:Y:S02]  /*95d0*/  F2FP.F16.F32.PACK_AB R11, R11, R148 ;  /* 0x000000940b0b723e */ /* 0x000fe400000000ff */
[----:B------:R-:W-:Y:S02]  /*95e0*/  F2FP.F16.F32.PACK_AB R19, R19, R150 ;  /* 0x000000961313723e */ /* 0x000fe400000000ff */
[----:B------:R-:W-:-:S02]  /*95f0*/  F2FP.F16.F32.PACK_AB R18, R18, R156 ;  /* 0x0000009c1212723e */ /* 0x000fc400000000ff */
[----:B------:R-:W-:Y:S02]  /*9600*/  F2FP.F16.F32.PACK_AB R17, R17, R158 ;  /* 0x0000009e1111723e */ /* 0x000fe400000000ff */
[----:B------:R-:W-:Y:S02]  /*9610*/  F2FP.F16.F32.PACK_AB R16, R16, R160 ;  /* 0x000000a01010723e */ /* 0x000fe400000000ff */
[----:B------:R-:W-:Y:S02]  /*9620*/  F2FP.F16.F32.PACK_AB R15, R15, R162 ;  /* 0x000000a20f0f723e */ /* 0x000fe400000000ff */
[----:B------:R-:W-:Y:S02]  /*9630*/  F2FP.F16.F32.PACK_AB R14, R14, R168 ;  /* 0x000000a80e0e723e */ /* 0x000fe400000000ff */
[----:B------:R-:W-:Y:S02]  /*9640*/  F2FP.F16.F32.PACK_AB R13, R13, R170 ;  /* 0x000000aa0d0d723e */ /* 0x000fe400000000ff */
[----:B------:R-:W-:Y:S01]  /*9650*/  @P4 MOV R20, 0x1 ;  /* 0x0000000100144802 */ /* 0x000fe20000000f00 */
[----:B------:R-:W-:Y:S06]  /*9660*/  @P4 BRA `(.L_x_26) ;  /* 0x0000000000204947 */ /* 0x000fec0003800000 */
[----:B------:R-:W-:Y:S01]  /*9670*/  ISETP.NE.AND P5, PT, R31, RZ, PT ;  /* 0x000000ff1f00720c */ /* 0x000fe20003fa5270 */
[----:B------:R-:W2:-:S12]  /*9680*/  LDC R3, c[0x0][0x3e0] ;  /* 0x0000f800ff037b82 */ /* 0x000e980000000800 */
[----:B------:R-:W2:Y:S01]  /*9690*/  @P5 LDC R20, c[0x0][0x454] ;  /* 0x00011500ff145b82 */ /* 0x000ea20000000800 */
[----:B-1----:R-:W-:Y:S02]  /*96a0*/  @P5 MOV R10, 0x1 ;  /* 0x00000001000a5802 */ /* 0x002fe40000000f00 */
[----:B------:R-:W-:-:S05]  /*96b0*/  @!P5 MOV R10, 0x1 ;  /* 0x00000001000ad802 */ /* 0x000fca0000000f00 */
[----:B------:R-:W3:Y:S01]  /*96c0*/  @P5 LDC R22, c[0x0][0x454] ;  /* 0x00011500ff165b82 */ /* 0x000ee20000000800 */
[-C--:B--2---:R-:W-:Y:S02]  /*96d0*/  @P5 IMAD R20, R20, R3.reuse, RZ ;  /* 0x0000000314145224 */ /* 0x084fe400078e02ff */
[----:B------:R-:W-:-:S07]  /*96e0*/  @!P5 IMAD R20, R37, R3, RZ ;  /* 0x000000032514d224 */ /* 0x000fce00078e02ff */
.L_x_26:
[----:B------:R-:W2:Y:S01]  /*96f0*/  S2R R38, SR_TID.X ;  /* 0x0000000000267919 */ /* 0x000ea20000002100 */
[----:B------:R-:W-:Y:S01]  /*9700*/  IMAD.IADD R3, R0, 0x1, -R32 ;  /* 0x0000000100037824 */ /* 0x000fe200078e0a20 */
[----:B------:R-:W-:Y:S01]  /*9710*/  LOP3.LUT R25, R25, 0x40, RZ, 0xc0, !PT ;  /* 0x0000004019197812 */ /* 0x000fe200078ec0ff */
[----:B------:R-:W-:Y:S01]  /*9720*/  BSSY.RECONVERGENT B0, `(.L_x_27) ;  /* 0x0000077000007945 */ /* 0x000fe20003800200 */
[----:B------:R4:W-:Y:S01]  /*9730*/  STS [R0], R7 ;  /* 0x0000000700007388 */ /* 0x0009e20000000800 */
[----:B------:R-:W-:Y:S02]  /*9740*/  ISETP.NE.AND P5, PT, R245, -0x1, PT ;  /* 0xfffffffff500780c */ /* 0x000fe40003fa5270 */
[----:B------:R-:W-:Y:S01]  /*9750*/  F2FP.F16.F32.PACK_AB R9, R165, R164 ;  /* 0x000000a4a509723e */ /* 0x000fe200000000ff */
[----:B------:R-:W-:Y:S01]  /*9760*/  STS [R0+0x200], R6 ;  /* 0x0002000600007388 */ /* 0x000fe20000000800 */
[----:B------:R-:W-:Y:S02]  /*9770*/  F2FP.F16.F32.PACK_AB R8, R8, R166 ;  /* 0x000000a60808723e */ /* 0x000fe400000000ff */
[----:B------:R-:W-:Y:S01]  /*9780*/  ISETP.NE.AND P4, PT, R31, RZ, !P4 ;  /* 0x000000ff1f00720c */ /* 0x000fe20006785270 */
[----:B------:R5:W-:Y:S04]  /*9790*/  STS [R3+0x10], R4 ;  /* 0x0000100403007388 */ /* 0x000be80000000800 */
[----:B------:R3:W-:Y:S02]  /*97a0*/  STS [R3+0x210], R2 ;  /* 0x0002100203007388 */ /* 0x0007e40000000800 */
[----:B------:R-:W1:Y:S02]  /*97b0*/  @P5 LDC.64 R26, c[0x0][0x408] ;  /* 0x00010200ff1a5b82 */ /* 0x000e640000000a00 */
[----:B------:R-:W-:Y:S04]  /*97c0*/  STS [R0+0x1000], R5 ;  /* 0x0010000500007388 */ /* 0x000fe80000000800 */
[----:B------:R3:W-:Y:S04]  /*97d0*/  STS [R0+0x1200], R12 ;  /* 0x0012000c00007388 */ /* 0x0007e80000000800 */
[----:B------:R1:W-:Y:S01]  /*97e0*/  STS [R3+0x1010], R11 ;  /* 0x0010100b03007388 */ /* 0x0003e20000000800 */
[----:B----4-:R4:W-:Y:S03]  /*97f0*/  @P3 MUFU.LG2 R7, R23 ;  /* 0x0000001700073308 */ /* 0x0109e60000000c00 */
[----:B------:R-:W-:Y:S01]  /*9800*/  STS [R3+0x1210], R19 ;  /* 0x0012101303007388 */ /* 0x000fe20000000800 */
[----:B--2---:R-:W-:Y:S01]  /*9810*/  SHF.R.U32.HI R38, RZ, 0x2, R38 ;  /* 0x00000002ff267819 */ /* 0x004fe20000011626 */
[----:B------:R-:W2:Y:S03]  /*9820*/  S2R R40, SR_CTAID.Y ;  /* 0x0000000000287919 */ /* 0x000ea60000002600 */
[----:B-----5:R5:W2:Y:S01]  /*9830*/  @P0 MUFU.LG2 R4, R29 ;  /* 0x0000001d00040308 */ /* 0x020aa20000000c00 */
[----:B------:R-:W-:Y:S01]  /*9840*/  IADD3 R38, PT, PT, R38, 0x60, RZ ;  /* 0x0000006026267810 */ /* 0x000fe20007ffe0ff */
[----:B---3--:R-:W-:-:S02]  /*9850*/  IMAD.IADD R2, R0, 0x1, -R25 ;  /* 0x0000000100027824 */ /* 0x008fc400078e0a19 */
[----:B------:R-:W3:Y:S04]  /*9860*/  @!P5 LDC.64 R24, c[0x0][0x400] ;  /* 0x00010000ff18db82 */ /* 0x000ee80000000a00 */
[----:B------:R-:W3:Y:S01]  /*9870*/  @P6 MUFU.LG2 R6, R28 ;  /* 0x0000001c00066308 */ /* 0x000ee20000000c00 */
[----:B------:R2:W-:Y:S01]  /*9880*/  STS [R2+0x20], R18 ;  /* 0x0000201202007388 */ /* 0x0005e20000000800 */
[----:B----4-:R-:W-:Y:S01]  /*9890*/  IMAD.MOV.U32 R23, RZ, RZ, 0x7f800000 ;  /* 0x7f800000ff177424 */ /* 0x010fe200078e00ff */
[----:B------:R-:W-:Y:S02]  /*98a0*/  IADD3 R0, PT, PT, -R32, R2, RZ ;  /* 0x0000000220007210 */ /* 0x000fe40007ffe1ff */
[----:B------:R-:W-:Y:S01]  /*98b0*/  STS [R2+0x220], R17 ;  /* 0x0002201102007388 */ /* 0x000fe20000000800 */
[----:B------:R-:W4:Y:S03]  /*98c0*/  @P3 LDC R5, c[0x0][0x458] ;  /* 0x00011600ff053b82 */ /* 0x000f260000000800 */
[----:B------:R-:W-:Y:S01]  /*98d0*/  STS [R0+0x30], R14 ;  /* 0x0000300e00007388 */ /* 0x000fe20000000800 */
[----:B-----5:R-:W-:-:S03]  /*98e0*/  IMAD.MOV.U32 R29, RZ, RZ, 0x7f800000 ;  /* 0x7f800000ff1d7424 */ /* 0x020fc600078e00ff */
[----:B------:R-:W-:Y:S01]  /*98f0*/  STS [R0+0x230], R13 ;  /* 0x0002300d00007388 */ /* 0x000fe20000000800 */
[----:B-1----:R-:W1:Y:S03]  /*9900*/  @P0 LDC R11, c[0x0][0x458] ;  /* 0x00011600ff0b0b82 */ /* 0x002e660000000800 */
[----:B------:R5:W-:Y:S04]  /*9910*/  STS [R2+0x1020], R16 ;  /* 0x0010201002007388 */ /* 0x000be80000000800 */
[----:B------:R3:W-:Y:S04]  /*9920*/  STS [R2+0x1220], R15 ;  /* 0x0012200f02007388 */ /* 0x0007e80000000800 */
[----:B------:R-:W-:Y:S01]  /*9930*/  STS [R0+0x1030], R9 ;  /* 0x0010300900007388 */ /* 0x000fe20000000800 */
[----:B--2---:R-:W2:Y:S03]  /*9940*/  LDC.64 R18, c[0x0][0x410] ;  /* 0x00010400ff127b82 */ /* 0x004ea60000000a00 */
[----:B------:R4:W-:Y:S05]  /*9950*/  STS [R0+0x1230], R8 ;  /* 0x0012300800007388 */ /* 0x0009ea0000000800 */
[----:B------:R-:W-:Y:S01]  /*9960*/  BAR.SYNC.DEFER_BLOCKING 0x0 ;  /* 0x0000000000007b1d */ /* 0x000fe20000010000 */
[----:B-----5:R-:W-:-:S02]  /*9970*/  IMAD.MOV.U32 R16, RZ, RZ, 0x7f800000 ;  /* 0x7f800000ff107424 */ /* 0x020fc400078e00ff */
[----:B---3--:R-:W-:-:S04]  /*9980*/  @P0 FMUL.FTZ R2, R4, 0.69314718246459960938 ;  /* 0x3f31721804020820 */ /* 0x008fc80000410000 */
[----:B-1----:R-:W-:Y:S01]  /*9990*/  @P0 FFMA.FTZ R23, R136, R11, R2 ;  /* 0x0000000b88170223 */ /* 0x002fe20000010002 */
[----:B------:R-:W-:Y:S01]  /*99a0*/  ISETP.GE.AND P0, PT, R38, R246, PT ;  /* 0x000000f62600720c */ /* 0x000fe20003f06270 */
[----:B------:R-:W-:Y:S01]  /*99b0*/  @P5 IMAD.WIDE.U32 R2, R245, R26, RZ ;  /* 0x0000001af5025225 */ /* 0x000fe200078e00ff */
[----:B------:R-:W1:Y:S03]  /*99c0*/  S2R R38, SR_TID.X ;  /* 0x0000000000267919 */ /* 0x000e660000002100 */
[----:B----4-:R-:W-:Y:S01]  /*99d0*/  @P3 FMUL.FTZ R0, R7, 0.69314718246459960938 ;  /* 0x3f31721807003820 */ /* 0x010fe20000410000 */
[----:B------:R-:W3:Y:S01]  /*99e0*/  @P6 LDC R8, c[0x0][0x458] ;  /* 0x00011600ff086b82 */ /* 0x000ee20000000800 */
[----:B------:R4:W1:Y:S02]  /*99f0*/  LDS.128 R32, [R215+0x1800] ;  /* 0x00180000d7207984 */ /* 0x0008640000000c00 */
[----:B------:R-:W-:Y:S01]  /*9a00*/  @P3 FFMA.FTZ R29, R137, R5, R0 ;  /* 0x00000005891d3223 */ /* 0x000fe20000010000 */
[----:B------:R-:W-:Y:S01]  /*9a10*/  @!P5 IMAD.WIDE.U32 R4, R40, R24, RZ ;  /* 0x000000182804d225 */ /* 0x000fe200078e00ff */
[----:B------:R-:W-:-:S02]  /*9a20*/  @P5 MOV R4, R2 ;  /* 0x0000000200045202 */ /* 0x000fc40000000f00 */
[C---:B------:R-:W-:Y:S01]  /*9a30*/  ISETP.NE.AND P3, PT, R245.reuse, -0x1, PT ;  /* 0xfffffffff500780c */ /* 0x040fe20003f65270 */
[----:B------:R-:W-:Y:S02]  /*9a40*/  @!P5 IMAD R7, R40, R25, R5 ;  /* 0x000000192807d224 */ /* 0x000fe400078e0205 */
[----:B------:R-:W-:Y:S02]  /*9a50*/  @P5 IMAD R7, R245, R27, R3 ;  /* 0x0000001bf5075224 */ /* 0x000fe400078e0203 */
[----:B------:R-:W-:Y:S01]  /*9a60*/  @P6 FMUL.FTZ R3, R6, 0.69314718246459960938 ;  /* 0x3f31721806036820 */ /* 0x000fe20000410000 */
[----:B------:R-:W-:-:S04]  /*9a70*/  IMAD R0, R22, UR4, RZ ;  /* 0x0000000416007c24 */ /* 0x000fc8000f8e02ff */
[----:B------:R-:W-:-:S03]  /*9a80*/  @!P4 IMAD R0, R40, R20, R0 ;  /* 0x000000142800c224 */ /* 0x000fc600078e0200 */
[----:B------:R-:W-:Y:S02]  /*9a90*/  @!P3 IMAD R245, R40, R37, RZ ;  /* 0x0000002528f5b224 */ /* 0x000fe400078e02ff */
[----:B---3--:R-:W-:Y:S01]  /*9aa0*/  @P6 FFMA.FTZ R16, R21, R8, R3 ;  /* 0x0000000815106223 */ /* 0x008fe20000010003 */
[----:B------:R-:W-:Y:S02]  /*9ab0*/  LOP3.LUT P6, RZ, R36, 0x3, RZ, 0xc0, !PT ;  /* 0x0000000324ff7812 */ /* 0x000fe400078cc0ff */
[----:B------:R-:W-:Y:S02]  /*9ac0*/  SHF.R.S32.HI R5, RZ, 0x1f, R245 ;  /* 0x0000001fff057819 */ /* 0x000fe400000114f5 */
[----:B------:R-:W-:Y:S01]  /*9ad0*/  SEL R6, R245, RZ, P4 ;  /* 0x000000fff5067207 */ /* 0x000fe20002000000 */
[----:B-1----:R-:W-:-:S05]  /*9ae0*/  IMAD.SHL.U32 R38, R38, 0x8, RZ ;  /* 0x0000000826267824 */ /* 0x002fca00078e00ff */
[----:B------:R-:W-:Y:S02]  /*9af0*/  LOP3.LUT R39, R38, 0x18, RZ, 0xc0, !PT ;  /* 0x0000001826277812 */ /* 0x000fe400078ec0ff */
[----:B------:R-:W1:Y:S02]  /*9b00*/  S2R R38, SR_TID.X ;  /* 0x0000000000267919 */ /* 0x000e640000002100 */
[----:B------:R-:W-:Y:S02]  /*9b10*/  IADD3 R2, P5, PT, R39, R4, RZ ;  /* 0x0000000427027210 */ /* 0x000fe40007fbe0ff */
[----:B------:R-:W3:Y:S02]  /*9b20*/  S2R R39, SR_CTAID.X ;  /* 0x0000000000277919 */ /* 0x000ee40000002500 */
[----:B------:R-:W-:Y:S02]  /*9b30*/  IADD3.X R3, PT, PT, RZ, R7, RZ, P5, !PT ;  /* 0x00000007ff037210 */ /* 0x000fe40002ffe4ff */
[----:B------:R-:W-:Y:S01]  /*9b40*/  SEL R7, R5, RZ, P4 ;  /* 0x000000ff05077207 */ /* 0x000fe20002000000 */
[----:B--2---:R-:W-:Y:S01]  /*9b50*/  IMAD.WIDE.U32 R12, R18, UR4, R2 ;  /* 0x00000004120c7c25 */ /* 0x004fe2000f8e0002 */
[----:B-1----:R-:W-:-:S03]  /*9b60*/  SHF.R.U32.HI R38, RZ, 0x2, R38 ;  /* 0x00000002ff267819 */ /* 0x002fc60000011626 */
[----:B---3--:R-:W-:Y:S01]  /*9b70*/  IMAD.SHL.U32 R39, R39, 0x80, RZ ;  /* 0x0000008027277824 */ /* 0x008fe200078e00ff */
[----:B------:R-:W-:-:S03]  /*9b80*/  ISETP.GE.AND P3, PT, R38, R246, PT ;  /* 0x000000f62600720c */ /* 0x000fc60003f66270 */
[----:B------:R-:W-:-:S05]  /*9b90*/  IMAD R4, R39, R10, RZ ;  /* 0x0000000a27047224 */ /* 0x000fca00078e02ff */
[----:B------:R-:W-:Y:S02]  /*9ba0*/  IADD3 R5, P5, P4, R4, R6, R0 ;  /* 0x0000000604057210 */ /* 0x000fe40007cbe000 */
[----:B------:R-:W-:Y:S02]  /*9bb0*/  SHF.R.S32.HI R4, RZ, 0x1f, R4 ;  /* 0x0000001fff047819 */ /* 0x000fe40000011404 */
[----:B------:R-:W-:-:S04]  /*9bc0*/  SHF.R.S32.HI R0, RZ, 0x1f, R0 ;  /* 0x0000001fff007819 */ /* 0x000fc80000011400 */
[----:B------:R-:W-:Y:S01]  /*9bd0*/  IADD3.X R4, PT, PT, R4, R7, R0, P5, P4 ;  /* 0x0000000704047210 */ /* 0x000fe20002fe8400 */
[----:B----4-:R-:W-:Y:S06]  /*9be0*/  @P6 BRA `(.L_x_28) ;  /* 0x0000000000a86947 */ /* 0x010fec0003800000 */
[----:B------:R-:W-:Y:S02]  /*9bf0*/  SHF.R.U32.HI R0, RZ, 0x1, R36 ;  /* 0x00000001ff007819 */ /* 0x000fe40000011624 */
[----:B------:R-:W-:Y:S02]  /*9c00*/  P2R R18, PR, RZ, 0x2 ;  /* 0x00000002ff127803 */ /* 0x000fe40000000000 */
[----:B------:R-:W-:Y:S02]  /*9c10*/  LOP3.LUT R0, R0, 0x30, RZ, 0xc0, !PT ;  /* 0x0000003000007812 */ /* 0x000fe400078ec0ff */
[----:B------:R-:W-:Y:S02]  /*9c20*/  P2R R17, PR, RZ, 0x1 ;  /* 0x00000001ff117803 */ /* 0x000fe40000000000 */
[----:B------:R-:W-:-:S04]  /*9c30*/  LOP3.LUT R0, R0, 0x7, R38, 0xf8, !PT ;  /* 0x0000000700007812 */ /* 0x000fc800078ef826 */
[C---:B------:R-:W-:Y:S01]  /*9c40*/  ISETP.GE.AND P1, PT, R0.reuse, R246, PT ;  /* 0x000000f60000720c */ /* 0x040fe20003f26270 */
[----:B------:R-:W-:-:S05]  /*9c50*/  VIADD R2, R0, 0x8 ;  /* 0x0000000800027836 */ /* 0x000fca0000000000 */
[----:B------:R-:W-:-:S07]  /*9c60*/  ISETP.GE.AND P0, PT, R2, R246, PT ;  /* 0x000000f60200720c */ /* 0x000fce0003f06270 */
[----:B------:R-:W-:-:S05]  /*9c70*/  @!P1 IMAD R3, R0, R10, RZ ;  /* 0x0000000a00039224 */ /* 0x000fca00078e02ff */
[----:B------:R-:W-:Y:S01]  /*9c80*/  @!P1 IADD3 R6, P4, PT, R3, R5, RZ ;  /* 0x0000000503069210 */ /* 0x000fe20007f9e0ff */
[----:B------:R-:W-:-:S03]  /*9c90*/  @!P0 IMAD R2, R2, R10, RZ ;  /* 0x0000000a02028224 */ /* 0x000fc600078e02ff */
[----:B------:R-:W-:Y:S02]  /*9ca0*/  @!P1 LEA.HI.X.SX32 R9, R3, R4, 0x1, P4 ;  /* 0x0000000403099211 */ /* 0x000fe400020f0eff */
[C---:B------:R-:W-:Y:S01]  /*9cb0*/  LOP3.LUT R3, R0.reuse, 0x40, RZ, 0xfc, !PT ;  /* 0x0000004000037812 */ /* 0x040fe200078efcff */
[----:B------:R-:W-:Y:S01]  /*9cc0*/  VIADD R0, R0, 0x48 ;  /* 0x0000004800007836 */ /* 0x000fe20000000000 */
[C---:B------:R-:W-:Y:S02]  /*9cd0*/  @!P0 IADD3 R7, P4, PT, R2.reuse, R5, RZ ;  /* 0x0000000502078210 */ /* 0x040fe40007f9e0ff */
[----:B------:R-:W-:Y:S02]  /*9ce0*/  ISETP.GE.AND P6, PT, R3, R246, PT ;  /* 0x000000f60300720c */ /* 0x000fe40003fc6270 */
[----:B------:R-:W-:Y:S02]  /*9cf0*/  @!P0 LEA.HI.X.SX32 R14, R2, R4, 0x1, P4 ;  /* 0x00000004020e8211 */ /* 0x000fe400020f0eff */
[----:B------:R-:W-:-:S09]  /*9d00*/  ISETP.GE.AND P5, PT, R0, R246, PT ;  /* 0x000000f60000720c */ /* 0x000fd20003fa6270 */
[----:B------:R-:W-:-:S04]  /*9d10*/  @!P6 IMAD R2, R3, R10, RZ ;  /* 0x0000000a0302e224 */ /* 0x000fc800078e02ff */
[----:B------:R-:W-:Y:S01]  /*9d20*/  @!P5 IMAD R0, R0, R10, RZ ;  /* 0x0000000a0000d224 */ /* 0x000fe200078e02ff */
[----:B------:R-:W-:-:S04]  /*9d30*/  @!P6 IADD3 R11, P4, PT, R2, R5, RZ ;  /* 0x00000005020be210 */ /* 0x000fc80007f9e0ff */
[----:B------:R-:W-:Y:S02]  /*9d40*/  @!P6 LEA.HI.X.SX32 R15, R2, R4, 0x1, P4 ;  /* 0x00000004020fe211 */ /* 0x000fe400020f0eff */
[----:B------:R-:W1:Y:S01]  /*9d50*/  @!P1 LDC.64 R2, c[0x0][0x420] ;  /* 0x00010800ff029b82 */ /* 0x000e620000000a00 */
[----:B------:R-:W-:-:S04]  /*9d60*/  @!P5 IADD3 R10, P4, PT, R0, R5, RZ ;  /* 0x00000005000ad210 */ /* 0x000fc80007f9e0ff */
[----:B------:R-:W-:Y:S02]  /*9d70*/  @!P5 LEA.HI.X.SX32 R0, R0, R4, 0x1, P4 ;  /* 0x000000040000d211 */ /* 0x000fe400020f0eff */
[----:B-1----:R-:W-:-:S04]  /*9d80*/  @!P1 LEA R8, P4, R6, R2, 0x2 ;  /* 0x0000000206089211 */ /* 0x002fc800078810ff */
[----:B------:R-:W-:Y:S02]  /*9d90*/  @!P1 LEA.HI.X R9, R6, R3, R9, 0x2, P4 ;  /* 0x0000000306099211 */ /* 0x000fe400020f1409 */
[----:B------:R-:W1:Y:S03]  /*9da0*/  @!P0 LDC.64 R2, c[0x0][0x420] ;  /* 0x00010800ff028b82 */ /* 0x000e660000000a00 */
[----:B------:R2:W-:Y:S01]  /*9db0*/  @!P1 STG.E desc[UR12][R8.64], R30 ;  /* 0x0000001e08009986 */ /* 0x0005e2000c10190c */
[----:B------:R-:W-:Y:S02]  /*9dc0*/  ISETP.NE.AND P1, PT, R18, RZ, PT ;  /* 0x000000ff1200720c */ /* 0x000fe40003f25270 */
        /* <DEDUP_REMOVED lines=9> */
[----:B-1----:R-:W-:-:S04]  /*9e60*/  @!P5 LEA R2, P4, R10, R2, 0x2 ;  /* 0x000000020a02d211 */ /* 0x002fc800078810ff */
[----:B------:R-:W-:-:S05]  /*9e70*/  @!P5 LEA.HI.X R3, R10, R3, R0, 0x2, P4 ;  /* 0x000000030a03d211 */ /* 0x000fca00020f1400 */
[----:B------:R2:W-:Y:S04]  /*9e80*/  @!P5 STG.E desc[UR12][R2.64], R16 ;  /* 0x000000100200d986 */ /* 0x0005e8000c10190c */
.L_x_28:
[----:B------:R-:W-:Y:S05]  /*9e90*/  BSYNC.RECONVERGENT B0 ;  /* 0x0000000000007941 */ /* 0x000fea0003800200 */
.L_x_27:
[----:B--2---:R1:W2:Y:S01]  /*9ea0*/  LDS.128 R8, [R215] ;  /* 0x00000000d7087984 */ /* 0x0042a20000000c00 */
[----:B------:R-:W-:Y:S01]  /*9eb0*/  BSSY.RECONVERGENT B0, `(.L_x_29) ;  /* 0x000000d000007945 */ /* 0x000fe20003800200 */
[----:B------:R-:W-:-:S03]  /*9ec0*/  IMAD R7, R19, UR4, R13 ;  /* 0x0000000413077c24 */ /* 0x000fc6000f8e020d */
[----:B------:R-:W-:Y:S05]  /*9ed0*/  @P3 BRA `(.L_x_30) ;  /* 0x0000000000283947 */ /* 0x000fea0003800000 */
[----:B------:R-:W3:Y:S01]  /*9ee0*/  LDCU.64 UR6, c[0x0][0x408] ;  /* 0x00008100ff0677ac */ /* 0x000ee20008000a00 */
[----:B------:R-:W-:Y:S01]  /*9ef0*/  MOV R6, R12 ;  /* 0x0000000c00067202 */ /* 0x000fe20000000f00 */
[----:B------:R-:W4:Y:S01]  /*9f00*/  LDCU.64 UR4, c[0x0][0x3f0] ;  /* 0x00007e00ff0477ac */ /* 0x000f220008000a00 */
[----:B---3--:R-:W-:-:S03]  /*9f10*/  IMAD R0, R252, UR6, RZ ;  /* 0x00000006fc007c24 */ /* 0x008fc6000f8e02ff */
[----:B------:R-:W-:-:S04]  /*9f20*/  IMAD.WIDE.U32 R4, R247, UR6, R6 ;  /* 0x00000006f7047c25 */ /* 0x000fc8000f8e0006 */
[----:B------:R-:W-:Y:S01]  /*9f30*/  IMAD R0, R247, UR7, R0 ;  /* 0x00000007f7007c24 */ /* 0x000fe2000f8e0200 */
[----:B----4-:R-:W-:-:S04]  /*9f40*/  LEA R2, P3, R4, UR4, 0x1 ;  /* 0x0000000404027c11 */ /* 0x010fc8000f8608ff */
[----:B------:R-:W-:-:S04]  /*9f50*/  IADD3 R0, PT, PT, R5, R0, RZ ;  /* 0x0000000005007210 */ /* 0x000fc80007ffe0ff */
[----:B------:R-:W-:-:S05]  /*9f60*/  LEA.HI.X R3, R4, UR5, R0, 0x1, P3 ;  /* 0x0000000504037c11 */ /* 0x000fca00098f0c00 */
[----:B--2---:R3:W-:Y:S02]  /*9f70*/  STG.E.128 desc[UR12][R2.64], R8 ;  /* 0x0000000802007986 */ /* 0x0047e4000c101d0c */
.L_x_30:
[----:B------:R-:W-:Y:S05]  /*9f80*/  BSYNC.RECONVERGENT B0 ;  /* 0x0000000000007941 */ /* 0x000fea0003800200 */
.L_x_29:
[----:B--23--:R2:W3:Y:S01]  /*9f90*/  LDS.128 R8, [R215+0x800] ;  /* 0x00080000d7087984 */ /* 0x00c4e20000000c00 */
[----:B------:R-:W-:Y:S04]  /*9fa0*/  BSSY.RECONVERGENT B0, `(.L_x_31) ;  /* 0x000000f000007945 */ /* 0x000fe80003800200 */
[----:B------:R-:W-:Y:S05]  /*9fb0*/  @P2 BRA `(.L_x_32) ;  /* 0x0000000000342947 */ /* 0x000fea0003800000 */
[----:B------:R-:W4:Y:S01]  /*9fc0*/  LDCU.64 UR6, c[0x0][0x408] ;  /* 0x00008100ff0677ac */ /* 0x000f220008000a00 */
[----:B------:R-:W-:Y:S01]  /*9fd0*/  IADD3 R4, P2, PT, R247, 0x20, RZ ;  /* 0x00000020f7047810 */ /* 0x000fe20007f5e0ff */
[----:B------:R-:W-:Y:S01]  /*9fe0*/  IMAD.MOV.U32 R2, RZ, RZ, R12 ;  /* 0x000000ffff027224 */ /* 0x000fe200078e000c */
[----:B------:R-:W-:Y:S01]  /*9ff0*/  MOV R3, R7 ;  /* 0x0000000700037202 */ /* 0x000fe20000000f00 */
[----:B------:R-:W5:Y:S02]  /*a000*/  LDCU.64 UR4, c[0x0][0x3f0] ;  /* 0x00007e00ff0477ac */ /* 0x000f640008000a00 */
[----:B------:R-:W-:-:S04]  /*a010*/  IMAD.X R0, RZ, RZ, R252, P2 ;  /* 0x000000ffff007224 */ /* 0x000fc800010e06fc */
[----:B----4-:R-:W-:Y:S02]  /*a020*/  IMAD R0, R0, UR6, RZ ;  /* 0x0000000600007c24 */ /* 0x010fe4000f8e02ff */
[----:B------:R-:W-:-:S04]  /*a030*/  IMAD.WIDE.U32 R2, R4, UR6, R2 ;  /* 0x0000000604027c25 */ /* 0x000fc8000f8e0002 */
[----:B------:R-:W-:Y:S01]  /*a040*/  IMAD R0, R4, UR7, R0 ;  /* 0x0000000704007c24 */ /* 0x000fe2000f8e0200 */
[----:B-----5:R-:W-:-:S04]  /*a050*/  LEA R4, P2, R2, UR4, 0x1 ;  /* 0x0000000402047c11 */ /* 0x020fc8000f8408ff */
[----:B------:R-:W-:-:S04]  /*a060*/  IADD3 R0, PT, PT, R3, R0, RZ ;  /* 0x0000000003007210 */ /* 0x000fc80007ffe0ff */
[----:B------:R-:W-:-:S05]  /*a070*/  LEA.HI.X R5, R2, UR5, R0, 0x1, P2 ;  /* 0x0000000502057c11 */ /* 0x000fca00090f0c00 */
[----:B---3--:R4:W-:Y:S02]  /*a080*/  STG.E.128 desc[UR12][R4.64], R8 ;  /* 0x0000000804007986 */ /* 0x0089e4000c101d0c */
.L_x_32:
[----:B------:R-:W-:Y:S05]  /*a090*/  BSYNC.RECONVERGENT B0 ;  /* 0x0000000000007941 */ /* 0x000fea0003800200 */
.L_x_31:
[----:B---34-:R3:W4:Y:S01]  /*a0a0*/  LDS.128 R8, [R215+0x1000] ;  /* 0x00100000d7087984 */ /* 0x0187220000000c00 */
[----:B------:R-:W-:Y:S04]  /*a0b0*/  BSSY.RECONVERGENT B0, `(.L_x_33) ;  /* 0x000000f000007945 */ /* 0x000fe80003800200 */
[----:B------:R-:W-:Y:S05]  /*a0c0*/  @P1 BRA `(.L_x_34) ;  /* 0x0000000000341947 */ /* 0x000fea0003800000 */
[----:B------:R-:W5:Y:S01]  /*a0d0*/  LDCU.64 UR6, c[0x0][0x408] ;  /* 0x00008100ff0677ac */ /* 0x000f620008000a00 */
[----:B------:R-:W-:Y:S01]  /*a0e0*/  IADD3 R4, P1, PT, R247, 0x40, RZ ;  /* 0x00000040f7047810 */ /* 0x000fe20007f3e0ff */
[----:B------:R-:W-:Y:S01]  /*a0f0*/  IMAD.MOV.U32 R2, RZ, RZ, R12 ;  /* 0x000000ffff027224 */ /* 0x000fe200078e000c */
[----:B------:R-:W-:Y:S01]  /*a100*/  MOV R3, R7 ;  /* 0x0000000700037202 */ /* 0x000fe20000000f00 */
[----:B------:R-:W1:Y:S02]  /*a110*/  LDCU.64 UR4, c[0x0][0x3f0] ;  /* 0x00007e00ff0477ac */ /* 0x000e640008000a00 */
[----:B------:R-:W-:-:S04]  /*a120*/  IMAD.X R0, RZ, RZ, R252, P1 ;  /* 0x000000ffff007224 */ /* 0x000fc800008e06fc */
[----:B-----5:R-:W-:Y:S02]  /*a130*/  IMAD R0, R0, UR6, RZ ;  /* 0x0000000600007c24 */ /* 0x020fe4000f8e02ff */
[----:B------:R-:W-:-:S04]  /*a140*/  IMAD.WIDE.U32 R2, R4, UR6, R2 ;  /* 0x0000000604027c25 */ /* 0x000fc8000f8e0002 */
[----:B------:R-:W-:Y:S01]  /*a150*/  IMAD R0, R4, UR7, R0 ;  /* 0x0000000704007c24 */ /* 0x000fe2000f8e0200 */
[----:B-1----:R-:W-:-:S04]  /*a160*/  LEA R4, P1, R2, UR4, 0x1 ;  /* 0x0000000402047c11 */ /* 0x002fc8000f8208ff */
[----:B------:R-:W-:-:S04]  /*a170*/  IADD3 R0, PT, PT, R3, R0, RZ ;  /* 0x0000000003007210 */ /* 0x000fc80007ffe0ff */
[----:B------:R-:W-:-:S05]  /*a180*/  LEA.HI.X R5, R2, UR5, R0, 0x1, P1 ;  /* 0x0000000502057c11 */ /* 0x000fca00088f0c00 */
[----:B----4-:R1:W-:Y:S02]  /*a190*/  STG.E.128 desc[UR12][R4.64], R8 ;  /* 0x0000000804007986 */ /* 0x0103e4000c101d0c */
.L_x_34:
[----:B------:R-:W-:Y:S05]  /*a1a0*/  BSYNC.RECONVERGENT B0 ;  /* 0x0000000000007941 */ /* 0x000fea0003800200 */
.L_x_33:
[----:B------:R-:W-:Y:S05]  /*a1b0*/  @P0 EXIT ;  /* 0x000000000000094d */ /* 0x000fea0003800000 */
[----:B------:R-:W5:Y:S01]  /*a1c0*/  LDCU.64 UR6, c[0x0][0x408] ;  /* 0x00008100ff0677ac */ /* 0x000f620008000a00 */
[----:B-1----:R-:W-:Y:S01]  /*a1d0*/  IADD3 R4, P0, PT, R247, 0x60, RZ ;  /* 0x00000060f7047810 */ /* 0x002fe20007f1e0ff */
        /* <DEDUP_REMOVED lines=10> */
[----:B------:R-:W-:Y:S01]  /*a280*/  STG.E.128 desc[UR12][R2.64], R32 ;  /* 0x0000002002007986 */ /* 0x000fe2000c101d0c */
[----:B------:R-:W-:Y:S05]  /*a290*/  EXIT ;  /* 0x000000000000794d */ /* 0x000fea0003800000 */
.L_x_35:
[----:B------:R-:W-:-:S00]  /*a2a0*/  BRA `(.L_x_35) ;  /* 0xfffffffc00fc7947 */ /* 0x000fc0000383ffff */
[----:B------:R-:W-:-:S00]  /*a2b0*/  NOP ;  /* 0x0000000000007918 */ /* 0x000fc00000000000 */
        /* <DEDUP_REMOVED lines=12> */
.L_x_1348:


//--------------------- .text._ZN5flash16flash_fwd_kernelI23Flash_fwd_kernel_traitsILi32ELi128ELi128ELi4ELb0ELb0EN7cutlass6half_tE19Flash_kernel_traitsILi32ELi128ELi128ELi4ES3_EELb0ELb0ELb0ELb0ELb1ELb1ELb0ELb0EEEvNS_16Flash_fwd_paramsE --------------------------
	.section	.text._ZN5flash16flash_fwd_kernelI23Flash_fwd_kernel_traitsILi32ELi128ELi128ELi4ELb0ELb0EN7cutlass6half_tE19Flash_kernel_traitsILi32ELi128ELi128ELi4ES3_EELb0ELb0ELb0ELb0ELb1ELb1ELb0ELb0EEEvNS_16Flash_fwd_paramsE,"ax",@progbits
	.align	128
        .global         _ZN5flash16flash_fwd_kernelI23Flash_fwd_kernel_traitsILi32ELi128ELi128ELi4ELb0ELb0EN7cutlass6half_tE19Flash_kernel_traitsILi32ELi128ELi128ELi4ES3_EELb0ELb0ELb0ELb0ELb1ELb1ELb0ELb0EEEvNS_16Flash_fwd_paramsE
        .type           _ZN5flash16flash_fwd_kernelI23Flash_fwd_kernel_traitsILi32ELi128ELi128ELi4ELb0ELb0EN7cutlass6half_tE19Flash_kernel_traitsILi32ELi128ELi128ELi4ES3_EELb0ELb0ELb0ELb0ELb1ELb1ELb0ELb0EEEvNS_16Flash_fwd_paramsE,@function
        .size           _ZN5flash16flash_fwd_kernelI23Flash_fwd_kernel_traitsILi32ELi128ELi128ELi4ELb0ELb0EN7cutlass6half_tE19Flash_kernel_traitsILi32ELi128ELi128ELi4ES3_EELb0ELb0ELb0ELb0ELb1ELb1ELb0ELb0EEEvNS_16Flash_fwd_paramsE,(.L_x_1349 - _ZN5flash16flash_fwd_kernelI23Flash_fwd_kernel_traitsILi32ELi128ELi128ELi4ELb0ELb0EN7cutlass6half_tE19Flash_kernel_traitsILi32ELi128ELi128ELi4ES3_EELb0ELb0ELb0ELb0ELb1ELb1ELb0ELb0EEEvNS_16Flash_fwd_paramsE)
        .other          _ZN5flash16flash_fwd_kernelI23Flash_fwd_kernel_traitsILi32ELi128ELi128ELi4ELb0ELb0EN7cutlass6half_tE19Flash_kernel_traitsILi32ELi128ELi128ELi4ES3_EELb0ELb0ELb0ELb0ELb1ELb1ELb0ELb0EEEvNS_16Flash_fwd_paramsE,@"STO_CUDA_ENTRY STV_DEFAULT"
_ZN5flash16flash_fwd_kernelI23Flash_fwd_kernel_traitsILi32ELi128ELi128ELi4ELb0ELb0EN7cutlass6half_tE19Flash_kernel_traitsILi32ELi128ELi128ELi4ES3_EELb0ELb0ELb0ELb0ELb1ELb1ELb0ELb0EEEvNS_16Flash_fwd_paramsE:
.text._ZN5flash16flash_fwd_kernelI23Flash_fwd_kernel_traitsILi32ELi128ELi128ELi4ELb0ELb0EN7cutlass6half_tE19Flash_kernel_traitsILi32ELi128ELi128ELi4ES3_EELb0ELb0ELb0ELb0ELb1ELb1ELb0ELb0EEEvNS_16Flash_fwd_paramsE:
[----:B------:R-:W-:Y:S08]  /*0000*/  LDC R1, c[0x0][0x37c] ;  /* 0x0000df00ff017b82 */ /* 0x000ff00000000800 */
[----:B------:R-:W1:Y:S01]  /*0010*/  LDC.64 R2, c[0x0][0x470] ;  /* 0x00011c00ff027b82 */ /* 0x000e620000000a00 */
[----:B------:R-:W2:Y:S01]  /*0020*/  S2R R17, SR_CTAID.Y ;  /* 0x0000000000117919 */ /* 0x000ea20000002600 */
[----:B------:R-:W3:Y:S01]  /*0030*/  LDCU.64 UR6, c[0x0][0x358] ;  /* 0x00006b00ff0677ac */ /* 0x000ee20008000a00 */
[----:B------:R-:W-:Y:S01]  /*0040*/  IMAD.MOV.U32 R11, RZ, RZ, RZ ;  /* 0x000000ffff0b7224 */ /* 0x000fe200078e00ff */
[----:B------:R-:W4:Y:S01]  /*0050*/  S2R R235, SR_CTAID.X ;  /* 0x0000000000eb7919 */ /* 0x000f220000002500 */
[----:B------:R-:W3:Y:S01]  /*0060*/  LDCU UR4, c[0x0][0x434] ;  /* 0x00008680ff0477ac */ /* 0x000ee20008000800 */
[----:B-1----:R-:W-:-:S04]  /*0070*/  ISETP.NE.U32.AND P0, PT, R2, RZ, PT ;  /* 0x000000ff0200720c */ /* 0x002fc80003f05070 */
[----:B------:R-:W-:Y:S02]  /*0080*/  ISETP.NE.AND.EX P0, PT, R3, RZ, PT, P0 ;  /* 0x000000ff0300720c */ /* 0x000fe40003f05300 */
[----:B------:R-:W1:Y:S11]  /*0090*/  LDC.64 R2, c[0x0][0x478] ;  /* 0x00011e00ff027b82 */ /* 0x000e760000000a00 */
[----:B------:R-:W2:Y:S01]  /*00a0*/  @P0 LDC.64 R4, c[0x0][0x470] ;  /* 0x00011c00ff040b82 */ /* 0x000ea20000000a00 */
[----:B-1----:R-:W-:-:S04]  /*00b0*/  ISETP.NE.U32.AND P4, PT, R2, RZ, PT ;  /* 0x000000ff0200720c */ /* 0x002fc80003f85070 */
[----:B------:R-:W-:Y:S01]  /*00c0*/  ISETP.NE.AND.EX P4, PT, R3, RZ, PT, P4 ;  /* 0x000000ff0300720c */ /* 0x000fe20003f85340 */
[----:B----4-:R-:W-:Y:S02]  /*00d0*/  IMAD.SHL.U32 R231, R235, 0x80, RZ ;  /* 0x00000080ebe77824 */ /* 0x010fe400078e00ff */
[----:B--2---:R-:W-:-:S05]  /*00e0*/  @P0 IMAD.WIDE.U32 R4, R17, 0x4, R4 ;  /* 0x0000000411040825 */ /* 0x004fca00078e0004 */
[----:B---3--:R1:W5:Y:S05]  /*00f0*/  @P0 LDG.E R11, desc[UR6][R4.64] ;  /* 0x00000006040b0981 */ /* 0x00836a000c1e1900 */
[----:B------:R-:W2:Y:S02]  /*0100*/  @P4 LDC.64 R2, c[0x0][0x478] ;  /* 0x00011e00ff024b82 */ /* 0x000ea40000000a00 */
[----:B--2---:R-:W-:-:S05]  /*0110*/  @P4 IMAD.WIDE.U32 R2, R17, 0x4, R2 ;  /* 0x0000000411024825 */ /* 0x004fca00078e0002 */
[----:B------:R1:W5:Y:S01]  /*0120*/  @P4 LDG.E R14, desc[UR6][R2.64] ;  /* 0x00000006020e4981 */ /* 0x000362000c1e1900 */
[----:B------:R-:W-:-:S13]  /*0130*/  ISETP.GE.AND P0, PT, R231, UR4, PT ;  /* 0x00000004e7007c0c */ /* 0x000fda000bf06270 */
[----:B------:R-:W-:Y:S05]  /*0140*/  @P0 EXIT ;  /* 0x000000000000094d */ /* 0x000fea0003800000 */
[----:B------:R-:W2:Y:S01]  /*0150*/  LDC R6, c[0x0][0x3e8] ;  /* 0x0000fa00ff067b82 */ /* 0x000ea20000000800 */
[----:B-1----:R-:W1:Y:S01]  /*0160*/  S2R R2, SR_TID.X ;  /* 0x0000000000027919 */ /* 0x002e620000002100 */
[----:B------:R-:W3:Y:S01]  /*0170*/  LDCU.128 UR16, c[0x0][0x390] ;  /* 0x00007200ff1077ac */ /* 0x000ee20008000c00 */
[----:B------:R-:W-:Y:S01]  /*0180*/  IMAD.MOV.U32 R233, RZ, RZ, RZ ;  /* 0x000000ffffe97224 */ /* 0x000fe200078e00ff */
[----:B------:R-:W4:Y:S01]  /*0190*/  S2R R15, SR_CTAID.Z ;  /* 0x00000000000f7919 */ /* 0x000f220000002700 */
[----:B------:R-:W3:Y:S01]  /*01a0*/  LDCU.128 UR12, c[0x0][0x3b0] ;  /* 0x00007600ff0c77ac */ /* 0x000ee20008000c00 */
[----:B------:R-:W-:Y:S01]  /*01b0*/  IMAD.MOV.U32 R19, RZ, RZ, RZ ;  /* 0x000000ffff137224 */ /* 0x000fe200078e00ff */
[----:B------:R-:W4:Y:S01]  /*01c0*/  LDCU.128 UR20, c[0x0][0x3c0] ;  /* 0x00007800ff1477ac */ /* 0x000f220008000c00 */
[----:B------:R-:W4:Y:S01]  /*01d0*/  LDCU.128 UR8, c[0x0][0x380] ;  /* 0x00007000ff0877ac */ /* 0x000f220008000c00 */
[----:B------:R-:W4:Y:S01]  /*01e0*/  LDCU.128 UR24, c[0x0][0x3a0] ;  /* 0x00007400ff1877ac */ /* 0x000f220008000c00 */
[----:B--2---:R-:W-:Y:S01]  /*01f0*/  IABS R0, R6 ;  /* 0x0000000600007213 */ /* 0x004fe20000000000 */
[----:B---3--:R-:W-:-:S02]  /*0200*/  USHF.L.U64.HI UR5, UR12, 0x5, UR13 ;  /* 0x000000050c057899 */ /* 0x008fc4000801020d */
[----:B------:R-:W-:Y:S01]  /*0210*/  USHF.L.U64.HI UR4, UR12, 0x6, UR13 ;  /* 0x000000060c047899 */ /* 0x000fe2000801020d */
[----:B------:R-:W2:Y:S03]  /*0220*/  I2F.RP R28, R0 ;  /* 0x00000000001c7306 */ /* 0x000ea60000209400 */
[----:B------:R-:W-:Y:S02]  /*0230*/  IMAD.U32 R23, RZ, RZ, UR5 ;  /* 0x00000005ff177e24 */ /* 0x000fe4000f8e00ff */
[C---:B-1----:R-:W-:Y:S01]  /*0240*/  IMAD.SHL.U32 R181, R2.reuse, 0x8, RZ ;  /* 0x0000000802b57824 */ /* 0x042fe200078e00ff */
[----:B------:R-:W-:Y:S01]  /*0250*/  SHF.R.U32.HI R18, RZ, 0x2, R2 ;  /* 0x00000002ff127819 */ /* 0x000fe20000011602 */
[----:B------:R-:W-:Y:S02]  /*0260*/  IMAD.U32 R9, RZ, RZ, UR4 ;  /* 0x00000004ff097e24 */ /* 0x000fe4000f8e00ff */
[----:B------:R-:W-:Y:S01]  /*0270*/  IMAD.SHL.U32 R7, R2, 0x20, RZ ;  /* 0x0000002002077824 */ /* 0x000fe200078e00ff */
[----:B------:R-:W-:Y:S01]  /*0280*/  LOP3.LUT R232, R181, 0x18, RZ, 0xc0, !PT ;  /* 0x00000018b5e87812 */ /* 0x000fe200078ec0ff */
[----:B------:R-:W-:Y:S01]  /*0290*/  IMAD.WIDE.U32 R234, R235, 0x80, R18 ;  /* 0x00000080ebea7825 */ /* 0x000fe200078e0012 */
[----:B----4-:R-:W-:Y:S01]  /*02a0*/  IABS R16, R15 ;  /* 0x0000000f00107213 */ /* 0x010fe20000000000 */
[----:B------:R-:W1:Y:S01]  /*02b0*/  S2UR UR4, SR_CgaCtaId ;  /* 0x00000000000479c3 */ /* 0x000e620000008800 */
[----:B------:R-:W-:Y:S01]  /*02c0*/  LOP3.LUT R4, R7, 0xc0, RZ, 0xc0, !PT ;  /* 0x000000c007047812 */ /* 0x000fe200078ec0ff */
[----:B--2---:R-:W2:Y:S01]  /*02d0*/  MUFU.RCP R28, R28 ;  /* 0x0000001c001c7308 */ /* 0x004ea20000001000 */
[----:B------:R-:W-:Y:S01]  /*02e0*/  IMAD.WIDE.U32 R26, R17, UR18, R232 ;  /* 0x00000012111a7c25 */ /* 0x000fe2000f8e00e8 */
[----:B------:R-:W-:Y:S01]  /*02f0*/  USHF.L.U32 UR18, UR12, 0x5, URZ ;  /* 0x000000050c127899 */ /* 0x000fe200080006ff */
[----:B------:R-:W-:-:S02]  /*0300*/  LOP3.LUT R225, R7, 0x120, RZ, 0xc0, !PT ;  /* 0x0000012007e17812 */ /* 0x000fc400078ec0ff */
[----:B------:R-:W-:Y:S01]  /*0310*/  IMAD R27, R17, UR19, R27 ;  /* 0x00000013111b7c24 */ /* 0x000fe2000f8e021b */
[----:B------:R-:W-:Y:S01]  /*0320*/  USHF.L.U32 UR19, UR12, 0x6, URZ ;  /* 0x000000060c137899 */ /* 0x000fe200080006ff */
[----:B------:R-:W-:Y:S02]  /*0330*/  IMAD R5, R235, UR12, RZ ;  /* 0x0000000ceb057c24 */ /* 0x000fe4000f8e02ff */
[----:B------:R-:W-:Y:S02]  /*0340*/  IMAD.U32 R22, RZ, RZ, UR18 ;  /* 0x00000012ff167e24 */ /* 0x000fe4000f8e00ff */
[C---:B------:R-:W-:Y:S01]  /*0350*/  IMAD R20, R234.reuse, UR13, R5 ;  /* 0x0000000dea147c24 */ /* 0x040fe2000f8e0205 */
[----:B------:R-:W-:Y:S01]  /*0360*/  USHF.L.U64.HI UR13, UR14, 0x6, UR15 ;  /* 0x000000060e0d7899 */ /* 0x000fe2000801020f */
[----:B------:R-:W-:Y:S01]  /*0370*/  IMAD.U32 R8, RZ, RZ, UR19 ;  /* 0x00000013ff087e24 */ /* 0x000fe2000f8e00ff */
[----:B------:R-:W-:Y:S01]  /*0380*/  USHF.L.U64.HI UR19, UR20, 0x5, UR21 ;  /* 0x0000000514137899 */ /* 0x000fe20008010215 */
[----:B------:R-:W-:-:S04]  /*0390*/  IMAD.WIDE.U32 R22, R234, UR12, R22 ;  /* 0x0000000cea167c25 */ /* 0x000fc8000f8e0016 */
[----:B--2---:R-:W-:Y:S02]  /*03a0*/  VIADD R28, R28, 0xffffffe ;  /* 0x0ffffffe1c1c7836 */ /* 0x004fe40000000000 */
[----:B------:R-:W-:Y:S02]  /*03b0*/  IMAD.WIDE.U32 R8, R234, UR12, R8 ;  /* 0x0000000cea087c25 */ /* 0x000fe4000f8e0008 */
[----:B------:R-:W2:Y:S02]  /*03c0*/  F2I.FTZ.U32.TRUNC.NTZ R29, R28 ;  /* 0x0000001c001d7305 */ /* 0x000ea4000021f000 */
[----:B------:R-:W-:Y:S01]  /*03d0*/  IMAD.WIDE.U32 R26, R15, UR22, R26 ;  /* 0x000000160f1a7c25 */ /* 0x000fe2000f8e001a */
[----:B------:R-:W-:-:S03]  /*03e0*/  USHF.L.U32 UR22, UR20, 0x5, URZ ;  /* 0x0000000514167899 */ /* 0x000fc600080006ff */
[----:B------:R-:W-:Y:S01]  /*03f0*/  IMAD.SHL.U32 R3, R2, 0x4, RZ ;  /* 0x0000000402037824 */ /* 0x000fe200078e00ff */
[----:B------:R-:W-:Y:S01]  /*0400*/  IADD3 R13, P2, PT, R26, R8, RZ ;  /* 0x000000081a0d7210 */ /* 0x000fe20007f5e0ff */
[----:B------:R-:W-:Y:S01]  /*0410*/  IMAD.IADD R21, R20, 0x1, R9 ;  /* 0x0000000114157824 */ /* 0x000fe200078e0209 */
[----:B------:R-:W-:Y:S01]  /*0420*/  IADD3 R9, P3, PT, R26, R22, RZ ;  /* 0x000000161a097210 */ /* 0x000fe20007f7e0ff */
[----:B------:R-:W-:Y:S01]  /*0430*/  IMAD R27, R15, UR23, R27 ;  /* 0x000000170f1b7c24 */ /* 0x000fe2000f8e021b */
[----:B------:R-:W-:Y:S01]  /*0440*/  LOP3.LUT R3, R4, 0x18, R3, 0xf8, !PT ;  /* 0x0000001804037812 */ /* 0x000fe200078ef803 */
[----:B-----5:R-:W-:Y:S01]  /*0450*/  IMAD.WIDE.U32 R32, R11, UR14, R232 ;  /* 0x0000000e0b207c25 */ /* 0x020fe2000f8e00e8 */
[----:B------:R-:W-:Y:S01]  /*0460*/  IADD3 R19, P1, P0, R26, UR18, R8 ;  /* 0x000000121a137c10 */ /* 0x000fe2000f83e008 */
[----:B------:R-:W-:Y:S01]  /*0470*/  USHF.L.U32 UR18, UR20, 0x7, URZ ;  /* 0x0000000714127899 */ /* 0x000fe200080006ff */
[----:B------:R-:W-:Y:S01]  /*0480*/  IADD3.X R4, PT, PT, R27, R20, R23, P3, !PT ;  /* 0x000000141b047210 */ /* 0x000fe20001ffe417 */
[----:B--2---:R-:W-:Y:S01]  /*0490*/  IMAD.MOV R5, RZ, RZ, -R29 ;  /* 0x000000ffff057224 */ /* 0x004fe200078e0a1d */
[----:B------:R-:W-:Y:S01]  /*04a0*/  LEA R24, P3, R9, UR8, 0x1 ;  /* 0x0000000809187c11 */ /* 0x000fe2000f8608ff */
[----:B------:R-:W-:Y:S01]  /*04b0*/  IMAD.X R8, R21, 0x1, R27, P2 ;  /* 0x0000000115087824 */ /* 0x000fe200010e061b */
[----:B------:R-:W-:Y:S01]  /*04c0*/  LEA R22, P2, R13, UR8, 0x1 ;  /* 0x000000080d167c11 */ /* 0x000fe2000f8408ff */
[----:B------:R-:W-:Y:S01]  /*04d0*/  IMAD R5, R5, R0, RZ ;  /* 0x0000000005057224 */ /* 0x000fe200078e02ff */
[----:B------:R-:W-:Y:S01]  /*04e0*/  IADD3.X R10, PT, PT, R27, UR5, R21, P1, P0 ;  /* 0x000000051b0a7c10 */ /* 0x000fe20008fe0415 */
[----:B------:R-:W-:Y:S01]  /*04f0*/  IMAD.MOV.U32 R28, RZ, RZ, RZ ;  /* 0x000000ffff1c7224 */ /* 0x000fe200078e00ff */
[----:B------:R-:W-:Y:S01]  /*0500*/  LEA.HI.X R25, R9, UR9, R4, 0x1, P3 ;  /* 0x0000000909197c11 */ /* 0x000fe200098f0c04 */
[----:B------:R-:W-:Y:S01]  /*0510*/  IMAD.WIDE.U32 R30, R11, UR20, R232 ;  /* 0x000000140b1e7c25 */ /* 0x000fe2000f8e00e8 */
[----:B------:R-:W-:Y:S01]  /*0520*/  LEA R12, P0, R19, UR8, 0x1 ;  /* 0x00000008130c7c11 */ /* 0x000fe2000f8008ff */
[----:B------:R-:W-:Y:S01]  /*0530*/  UMOV UR5, 0x400 ;  /* 0x0000040000057882 */ /* 0x000fe20000000000 */
[----:B------:R-:W-:Y:S01]  /*0540*/  SHF.R.S32.HI R4, RZ, 0x1f, R11 ;  /* 0x0000001fff047819 */ /* 0x000fe2000001140b */
[----:B------:R-:W-:Y:S01]  /*0550*/  IMAD.HI.U32 R21, R29, R5, R28 ;  /* 0x000000051d157227 */ /* 0x000fe200078e001c */
[----:B------:R-:W-:Y:S01]  /*0560*/  LEA.HI.X R23, R13, UR9, R8, 0x1, P2 ;  /* 0x000000090d177c11 */ /* 0x000fe200090f0c08 */
[----:B-1----:R-:W-:Y:S01]  /*0570*/  ULEA UR4, UR4, UR5, 0x18 ;  /* 0x0000000504047291 */ /* 0x002fe2000f8ec0ff */
[----:B------:R-:W-:Y:S01]  /*0580*/  LEA.HI.X R13, R19, UR9, R10, 0x1, P0 ;  /* 0x00000009130d7c11 */ /* 0x000fe200080f0c0a */
[C---:B------:R-:W-:Y:S01]  /*0590*/  IMAD R10, R4.reuse, UR14, RZ ;  /* 0x0000000e040a7c24 */ /* 0x040fe2000f8e02ff */
[----:B------:R-:W-:Y:S01]  /*05a0*/  LOP3.LUT R19, R181, 0xd8, RZ, 0xc0, !PT ;  /* 0x000000d8b5137812 */ /* 0x000fe200078ec0ff */
[----:B------:R-:W-:Y:S01]  /*05b0*/  IMAD R4, R4, UR20, RZ ;  /* 0x0000001404047c24 */ /* 0x000fe2000f8e02ff */
[----:B------:R-:W1:Y:S01]  /*05c0*/  @!P4 LDC.64 R8, c[0x0][0x488] ;  /* 0x00012200ff08cb82 */ /* 0x000e620000000a00 */
[----:B------:R-:W-:Y:S01]  /*05d0*/  IMAD R5, R11, UR15, R10 ;  /* 0x0000000f0b057c24 */ /* 0x000fe2000f8e020a */
[----:B------:R-:W-:Y:S01]  /*05e0*/  LOP3.LUT R230, R19, 0x18, R2, 0x78, !PT ;  /* 0x0000001813e67812 */ /* 0x000fe200078e7802 */
[----:B------:R-:W-:Y:S01]  /*05f0*/  IMAD.HI.U32 R10, R21, R16, RZ ;  /* 0x00000010150a7227 */ /* 0x000fe200078e00ff */
[----:B------:R-:W-:Y:S01]  /*0600*/  LOP3.LUT R15, R15, R6, RZ, 0x3c, !PT ;  /* 0x000000060f0f7212 */ /* 0x000fe200078e3cff */
[----:B------:R-:W-:Y:S01]  /*0610*/  USHF.L.U64.HI UR5, UR14, 0x7, UR15 ;  /* 0x000000070e057899 */ /* 0x000fe2000801020f */
[----:B------:R-:W-:Y:S01]  /*0620*/  LOP3.LUT R230, R230, 0x1f20, R181, 0xf8, !PT ;  /* 0x00001f20e6e67812 */ /* 0x000fe200078ef8b5 */
[----:B------:R-:W-:Y:S01]  /*0630*/  IMAD R4, R11, UR21, R4 ;  /* 0x000000150b047c24 */ /* 0x000fe2000f8e0204 */
[----:B------:R-:W-:Y:S01]  /*0640*/  USHF.L.U64.HI UR23, UR20, 0x6, UR21 ;  /* 0x0000000614177899 */ /* 0x000fe20008010215 */
[----:B------:R-:W-:Y:S01]  /*0650*/  IMAD.MOV R19, RZ, RZ, -R10 ;  /* 0x000000ffff137224 */ /* 0x000fe200078e0a0a */
[----:B------:R-:W-:Y:S01]  /*0660*/  LEA R230, R230, UR4, 0x1 ;  /* 0x00000004e6e67c11 */ /* 0x000fe2000f8e08ff */
[----:B------:R-:W-:-:S02]  /*0670*/  IMAD.IADD R33, R33, 0x1, R5 ;  /* 0x0000000121217824 */ /* 0x000fc400078e0205 */
[----:B------:R-:W-:Y:S02]  /*0680*/  IMAD.IADD R31, R31, 0x1, R4 ;  /* 0x000000011f1f7824 */ /* 0x000fe400078e0204 */
[----:B------:R-:W-:Y:S01]  /*0690*/  IMAD R19, R0, R19, R16 ;  /* 0x0000001300137224 */ /* 0x000fe200078e0210 */
[----:B------:R-:W2:Y:S01]  /*06a0*/  @!P4 LDC.64 R4, c[0x0][0x438] ;  /* 0x00010e00ff04cb82 */ /* 0x000ea20000000a00 */
[----:B------:R-:W-:Y:S01]  /*06b0*/  IMAD.WIDE.U32 R26, R234, UR12, R26 ;  /* 0x0000000cea1a7c25 */ /* 0x000fe2000f8e001a */
[----:B------:R-:W-:Y:S02]  /*06c0*/  USHF.L.U32 UR12, UR14, 0x5, URZ ;  /* 0x000000050e0c7899 */ /* 0x000fe400080006ff */
[----:B------:R-:W-:Y:S01]  /*06d0*/  ISETP.GT.U32.AND P1, PT, R0, R19, PT ;  /* 0x000000130000720c */ /* 0x000fe20003f24070 */
[----:B------:R-:W-:Y:S01]  /*06e0*/  IMAD.IADD R20, R27, 0x1, R20 ;  /* 0x000000011b147824 */ /* 0x000fe200078e0214 */
[----:B------:R-:W-:Y:S01]  /*06f0*/  LEA R28, P0, R26, UR8, 0x1 ;  /* 0x000000081a1c7c11 */ /* 0x000fe2000f8008ff */
[C---:B------:R-:W-:Y:S01]  /*0700*/  IMAD.WIDE.U32 R30, R17.reuse, UR26, R30 ;  /* 0x0000001a111e7c25 */ /* 0x040fe2000f8e001e */
[----:B-1----:R-:W-:Y:S01]  /*0710*/  @!P4 ISETP.NE.U32.AND P2, PT, R8, RZ, PT ;  /* 0x000000ff0800c20c */ /* 0x002fe20003f45070 */
[----:B------:R-:W-:Y:S01]  /*0720*/  USHF.L.U32 UR8, UR14, 0x7, URZ ;  /* 0x000000070e087899 */ /* 0x000fe200080006ff */
[----:B------:R-:W-:Y:S01]  /*0730*/  LEA.HI.X R29, R26, UR9, R20, 0x1, P0 ;  /* 0x000000091a1d7c11 */ /* 0x000fe200080f0c14 */
[----:B------:R-:W-:Y:S01]  /*0740*/  IMAD.WIDE.U32 R20, R17, UR24, R32 ;  /* 0x0000001811147c25 */ /* 0x000fe2000f8e0020 */
[----:B------:R-:W-:Y:S01]  /*0750*/  @!P4 ISETP.NE.AND.EX P2, PT, R9, RZ, PT, P2 ;  /* 0x000000ff0900c20c */ /* 0x000fe20003f45320 */
[----:B------:R-:W-:Y:S01]  /*0760*/  USHF.L.U64.HI UR9, UR14, 0x5, UR15 ;  /* 0x000000050e097899 */ /* 0x000fe2000801020f */
[----:B------:R-:W-:Y:S01]  /*0770*/  ISETP.GE.AND P0, PT, R15, RZ, PT ;  /* 0x000000ff0f00720c */ /* 0x000fe20003f06270 */
[----:B------:R-:W-:Y:S01]  /*0780*/  IMAD R21, R17, UR25, R21 ;  /* 0x0000001911157c24 */ /* 0x000fe2000f8e0215 */
[----:B------:R-:W-:Y:S01]  /*0790*/  @!PT LDS RZ, [RZ] ;  /* 0x00000000fffff984 */ /* 0x000fe20000000800 */
[----:B------:R-:W-:Y:S01]  /*07a0*/  @!PT LDS RZ, [RZ] ;  /* 0x00000000fffff984 */ /* 0x000fe20000000800 */
[----:B------:R-:W-:Y:S01]  /*07b0*/  @!PT LDS RZ, [RZ] ;  /* 0x00000000fffff984 */ /* 0x000fe20000000800 */
[----:B------:R-:W-:Y:S01]  /*07c0*/  LDGSTS.E.BYPASS.LTC128B.128 [R230], desc[UR6][R28.64] ;  /* 0x000000001ce67fae */ /* 0x000fe2000b981a06 */
[----:B------:R-:W-:-:S02]  /*07d0*/  @!P1 IMAD.IADD R19, R19, 0x1, -R0 ;  /* 0x0000000113139824 */ /* 0x000fc400078e0a00 */
[----:B------:R-:W-:Y:S01]  /*07e0*/  @!P1 VIADD R10, R10, 0x1 ;  /* 0x000000010a0a9836 */ /* 0x000fe20000000000 */
[----:B------:R-:W-:Y:S01]  /*07f0*/  ISETP.NE.AND P1, PT, R6, RZ, PT ;  /* 0x000000ff0600720c */ /* 0x000fe20003f25270 */
[----:B------:R-:W-:Y:S01]  /*0800*/  IMAD R17, R17, UR27, R31 ;  /* 0x0000001b11117c24 */ /* 0x000fe2000f8e021f */
[----:B------:R-:W-:Y:S01]  /*0810*/  ISETP.GE.U32.AND P3, PT, R19, R0, PT ;  /* 0x000000001300720c */ /* 0x000fe20003f66070 */
[----:B------:R-:W-:Y:S01]  /*0820*/  @P4 IMAD.IADD R0, R14, 0x1, -R11 ;  /* 0x000000010e004824 */ /* 0x000fe200078e0a0b */
[----:B--2---:R-:W-:Y:S01]  /*0830*/  @!P4 SEL R5, R5, RZ, P2 ;  /* 0x000000ff0505c207 */ /* 0x004fe20001000000 */
[----:B------:R-:W1:Y:S01]  /*0840*/  LDCU.128 UR24, c[0x0][0x3d0] ;  /* 0x00007a00ff1877ac */ /* 0x000e620008000c00 */
[C---:B------:R-:W-:Y:S01]  /*0850*/  IMAD.WIDE.U32 R8, R18.reuse, UR14, R20 ;  /* 0x0000000e12087c25 */ /* 0x040fe2000f8e0014 */
[----:B------:R2:W-:Y:S01]  /*0860*/  LDGSTS.E.BYPASS.LTC128B.128 [R230+0x800], desc[UR6][R24.64] ;  /* 0x0080000018e67fae */ /* 0x0005e2000b981a06 */
[----:B------:R-:W-:Y:S01]  /*0870*/  @!P4 IADD3 R0, PT, PT, R5, R4, -R11 ;  /* 0x000000040500c210 */ /* 0x000fe20007ffe80b */
[----:B------:R-:W-:Y:S01]  /*0880*/  USHF.L.U32 UR14, UR14, 0x6, URZ ;  /* 0x000000060e0e7899 */ /* 0x000fe200080006ff */
[----:B------:R-:W-:Y:S01]  /*0890*/  IMAD R9, R18, UR15, R9 ;  /* 0x0000000f12097c24 */ /* 0x000fe2000f8e0209 */
[----:B------:R3:W-:Y:S01]  /*08a0*/  LDGSTS.E.BYPASS.LTC128B.128 [R230+0x1000], desc[UR6][R22.64] ;  /* 0x0100000016e67fae */ /* 0x0007e2000b981a06 */
[----:B------:R-:W-:Y:S01]  /*08b0*/  IMAD.MOV.U32 R16, RZ, RZ, R30 ;  /* 0x000000ffff107224 */ /* 0x000fe200078e001e */
[----:B------:R-:W-:Y:S01]  /*08c0*/  USHF.L.U64.HI UR15, UR20, 0x7, UR21 ;  /* 0x00000007140f7899 */ /* 0x000fe20008010215 */
[----:B------:R-:W-:Y:S01]  /*08d0*/  VIADD R5, R0, 0x7f ;  /* 0x0000007f00057836 */ /* 0x000fe20000000000 */
[----:B------:R4:W-:Y:S01]  /*08e0*/  LDGSTS.E.BYPASS.LTC128B.128 [R230+0x1800], desc[UR6][R12.64] ;  /* 0x018000000ce67fae */ /* 0x0009e2000b981a06 */
[----:B------:R-:W-:-:S02]  /*08f0*/  @P3 VIADD R10, R10, 0x1 ;  /* 0x000000010a0a3836 */ /* 0x000fc40000000000 */
[----:B------:R-:W-:Y:S01]  /*0900*/  IMAD.SHL.U32 R224, R2, 0x10, RZ ;  /* 0x0000001002e07824 */ /* 0x000fe200078e00ff */
[----:B------:R-:W-:Y:S01]  /*0910*/  SHF.R.S32.HI R180, RZ, 0x1f, R5 ;  /* 0x0000001fffb47819 */ /* 0x000fe20000011405 */
[----:B------:R-:W-:Y:S01]  /*0920*/  @!P0 IMAD.MOV R10, RZ, RZ, -R10 ;  /* 0x000000ffff0a8224 */ /* 0x000fe200078e0a0a */
[----:B------:R-:W-:Y:S02]  /*0930*/  @!P1 LOP3.LUT R10, RZ, R6, RZ, 0x33, !PT ;  /* 0x00000006ff0a9212 */ /* 0x000fe400078e33ff */
[----:B------:R-:W-:Y:S02]  /*0940*/  LEA.HI R180, R180, R5, RZ, 0x7 ;  /* 0x00000005b4b47211 */ /* 0x000fe400078f38ff */
[----:B------:R-:W-:Y:S01]  /*0950*/  SHF.R.S32.HI R4, RZ, 0x1f, R10 ;  /* 0x0000001fff047819 */ /* 0x000fe2000001140a */
[----:B-1----:R-:W-:Y:S01]  /*0960*/  IMAD.WIDE.U32 R14, R10, UR24, R8 ;  /* 0x000000180a0e7c25 */ /* 0x002fe2000f8e0008 */
[----:B------:R-:W-:Y:S02]  /*0970*/  LEA.HI.SX32 R20, R180, 0xffffffff, 0x19 ;  /* 0xffffffffb4147811 */ /* 0x000fe400078fcaff */
[----:B------:R-:W-:Y:S01]  /*0980*/  LOP3.LUT R225, R225, 0x3e00, R224, 0xf8, !PT ;  /* 0x00003e00e1e17812 */ /* 0x000fe200078ef8e0 */
[----:B------:R-:W-:Y:S01]  /*0990*/  IMAD R5, R4, UR24, RZ ;  /* 0x0000001804057c24 */ /* 0x000fe2000f8e02ff */
[----:B------:R-:W-:Y:S01]  /*09a0*/  SHF.R.S32.HI R11, RZ, 0x1f, R20 ;  /* 0x0000001fff0b7819 */ /* 0x000fe20000011414 */
[----:B------:R-:W-:Y:S01]  /*09b0*/  IMAD R6, R20, UR5, RZ ;  /* 0x0000000514067c24 */ /* 0x000fe2000f8e02ff */
[----:B------:R-:W-:Y:S01]  /*09c0*/  LEA R229, P1, R14, UR10, 0x1 ;  /* 0x0000000a0ee57c11 */ /* 0x000fe2000f8208ff */
[----:B------:R-:W-:Y:S01]  /*09d0*/  IMAD R228, R10, UR25, R5 ;  /* 0x000000190ae47c24 */ /* 0x000fe2000f8e0205 */
[----:B------:R-:W-:Y:S01]  /*09e0*/  LOP3.LUT R224, R224, 0x100, RZ, 0xc0, !PT ;  /* 0x00000100e0e07812 */ /* 0x000fe200078ec0ff */
[----:B--2---:R-:W-:-:S03]  /*09f0*/  IMAD.WIDE.U32 R24, R20, UR8, RZ ;  /* 0x0000000814187c25 */ /* 0x004fc6000f8e00ff */
[----:B------:R-:W-:Y:S01]  /*0a00*/  LOP3.LUT R224, R224, 0x20, R7, 0xf8, !PT ;  /* 0x00000020e0e07812 */ /* 0x000fe200078ef807 */
[----:B------:R-:W-:Y:S01]  /*0a10*/  IMAD R9, R11, UR8, R6 ;  /* 0x000000080b097c24 */ /* 0x000fe2000f8e0206 */
[----:B------:R-:W-:Y:S01]  /*0a20*/  IADD3 R6, P0, PT, R24, UR12, RZ ;  /* 0x0000000c18067c10 */ /* 0x000fe2000ff1e0ff */
[----:B---3--:R-:W-:Y:S01]  /*0a30*/  IMAD.WIDE.U32 R22, R18, UR20, R16 ;  /* 0x0000001412167c25 */ /* 0x008fe2000f8e0010 */
[----:B------:R-:W-:-:S03]  /*0a40*/  USHF.L.U32 UR20, UR20, 0x6, URZ ;  /* 0x0000000614147899 */ /* 0x000fc600080006ff */
[----:B------:R-:W-:Y:S02]  /*0a50*/  IMAD.IADD R228, R15, 0x1, R228 ;  /* 0x000000010fe47824 */ /* 0x000fe400078e02e4 */
[----:B------:R-:W-:Y:S02]  /*0a60*/  IMAD.IADD R9, R25, 0x1, R9 ;  /* 0x0000000119097824 */ /* 0x000fe400078e0209 */
[----:B------:R-:W-:Y:S01]  /*0a70*/  IMAD R23, R18, UR21, R23 ;  /* 0x0000001512177c24 */ /* 0x000fe2000f8e0217 */
[----:B------:R-:W-:Y:S01]  /*0a80*/  LEA.HI.X R228, R14, UR11, R228, 0x1, P1 ;  /* 0x0000000b0ee47c11 */ /* 0x000fe200088f0ce4 */
[----:B------:R-:W-:Y:S01]  /*0a90*/  IMAD R16, R20, UR15, RZ ;  /* 0x0000000f14107c24 */ /* 0x000fe2000f8e02ff */
[----:B------:R-:W-:Y:S01]  /*0aa0*/  LEA R18, P2, R24, R229, 0x1 ;  /* 0x000000e518127211 */ /* 0x000fe200078408ff */
[----:B----4-:R-:W-:Y:S01]  /*0ab0*/  IMAD.WIDE.U32 R12, R10, UR26, R22 ;  /* 0x0000001a0a0c7c25 */ /* 0x010fe2000f8e0016 */
[C---:B------:R-:W-:Y:S02]  /*0ac0*/  IADD3 R8, P1, PT, R6.reuse, UR12, RZ ;  /* 0x0000000c06087c10 */ /* 0x040fe4000ff3e0ff */
[----:B------:R-:W-:Y:S01]  /*0ad0*/  IADD3.X R5, PT, PT, R9, UR9, RZ, P0, !PT ;  /* 0x0000000909057c10 */ /* 0x000fe200087fe4ff */
[----:B------:R-:W-:Y:S01]  /*0ae0*/  IMAD R11, R11, UR18, R16 ;  /* 0x000000120b0b7c24 */ /* 0x000fe2000f8e0210 */
[----:B------:R-:W-:Y:S01]  /*0af0*/  IADD3 R14, P0, PT, R6, UR14, RZ ;  /* 0x0000000e060e7c10 */ /* 0x000fe2000ff1e0ff */
[----:B------:R-:W-:Y:S01]  /*0b00*/  IMAD R17, R4, UR26, RZ ;  /* 0x0000001a04117c24 */ /* 0x000fe2000f8e02ff */
[----:B------:R-:W-:Y:S01]  /*0b10*/  LEA.HI.X R19, R24, R228, R9, 0x1, P2 ;  /* 0x000000e418137211 */ /* 0x000fe200010f0c09 */
[----:B------:R-:W-:Y:S01]  /*0b20*/  IMAD.WIDE.U32 R20, R20, UR18, RZ ;  /* 0x0000001214147c25 */ /* 0x000fe2000f8e00ff */
[----:B------:R-:W-:-:S02]  /*0b30*/  IADD3.X R9, PT, PT, R5, UR9, RZ, P1, !PT ;  /* 0x0000000905097c10 */ /* 0x000fc40008ffe4ff */
[-C--:B------:R-:W-:Y:S01]  /*0b40*/  LEA R24, P2, R6, R229.reuse, 0x1 ;  /* 0x000000e506187211 */ /* 0x080fe200078408ff */
[----:B------:R-:W-:Y:S01]  /*0b50*/  IMAD R226, R10, UR27, R17 ;  /* 0x0000001b0ae27c24 */ /* 0x000fe2000f8e0211 */
[----:B------:R-:W-:Y:S01]  /*0b60*/  IADD3.X R15, PT, PT, R5, UR13, RZ, P0, !PT ;  /* 0x0000000d050f7c10 */ /* 0x000fe200087fe4ff */
[----:B------:R1:W-:Y:S01]  /*0b70*/  LDGSTS.E.BYPASS.LTC128B.128 [R230+0x2000], desc[UR6][R18.64] ;  /* 0x0200000012e67fae */ /* 0x0003e2000b981a06 */
[-C--:B------:R-:W-:Y:S01]  /*0b80*/  LEA R22, P1, R8, R229.reuse, 0x1 ;  /* 0x000000e508167211 */ /* 0x080fe200078208ff */
[----:B------:R-:W-:Y:S01]  /*0b90*/  IMAD.IADD R226, R13, 0x1, R226 ;  /* 0x000000010de27824 */ /* 0x000fe200078e02e2 */
[----:B------:R-:W-:Y:S02]  /*0ba0*/  LEA R16, P0, R14, R229, 0x1 ;  /* 0x000000e50e107211 */ /* 0x000fe400078008ff */
[-C--:B------:R-:W-:Y:S02]  /*0bb0*/  LEA.HI.X R25, R6, R228.reuse, R5, 0x1, P2 ;  /* 0x000000e406197211 */ /* 0x080fe400010f0c05 */
[----:B------:R-:W-:-:S02]  /*0bc0*/  LEA.HI.X R23, R8, R228, R9, 0x1, P1 ;  /* 0x000000e408177211 */ /* 0x000fc400008f0c09 */
[----:B------:R-:W-:Y:S01]  /*0bd0*/  LEA.HI.X R17, R14, R228, R15, 0x1, P0 ;  /* 0x000000e40e117211 */ /* 0x000fe200000f0c0f */
[----:B------:R-:W-:Y:S01]  /*0be0*/  LDGSTS.E.BYPASS.LTC128B.128 [R230+0x2800], desc[UR6][R24.64] ;  /* 0x0280000018e67fae */ /* 0x000fe2000b981a06 */
[--C-:B------:R-:W-:Y:S02]  /*0bf0*/  SHF.R.U32.HI R4, RZ, 0x1, R2.reuse ;  /* 0x00000001ff047819 */ /* 0x100fe40000011602 */
[C---:B------:R-:W-:Y:S01]  /*0c00*/  LOP3.LUT R9, R3.reuse, 0x8, R2, 0x78, !PT ;  /* 0x0000000803097812 */ /* 0x040fe200078e7802 */
[----:B------:R-:W-:Y:S01]  /*0c10*/  LDGSTS.E.BYPASS.LTC128B.128 [R230+0x3000], desc[UR6][R22.64] ;  /* 0x0300000016e67fae */ /* 0x000fe2000b981a06 */
[----:B------:R-:W-:Y:S01]  /*0c20*/  LOP3.LUT R4, R3, 0x8, R4, 0x78, !PT ;  /* 0x0000000803047812 */ /* 0x000fe200078e7804 */
[----:B------:R-:W-:Y:S01]  /*0c30*/  IMAD.IADD R3, R21, 0x1, R11 ;  /* 0x0000000115037824 */ /* 0x000fe200078e020b */
[----:B------:R-:W-:Y:S01]  /*0c40*/  IADD3 R5, P0, PT, R20, UR22, RZ ;  /* 0x0000001614057c10 */ /* 0x000fe2000ff1e0ff */
[----:B------:R2:W-:Y:S01]  /*0c50*/  LDGSTS.E.BYPASS.LTC128B.128 [R230+0x3800], desc[UR6][R16.64] ;  /* 0x0380000010e67fae */ /* 0x0005e2000b981a06 */
[----:B------:R-:W-:-:S02]  /*0c60*/  LEA R227, P2, R12, UR16, 0x1 ;  /* 0x000000100ce37c11 */ /* 0x000fc4000f8408ff */
[----:B------:R-:W-:Y:S01]  /*0c70*/  IADD3 R8, P1, PT, R5, UR22, RZ ;  /* 0x0000001605087c10 */ /* 0x000fe2000ff3e0ff */
[----:B------:R-:W0:Y:S01]  /*0c80*/  LDGDEPBAR ;  /* 0x00000000000079af */ /* 0x000e220000000000 */
[----:B------:R-:W-:Y:S02]  /*0c90*/  IADD3.X R6, PT, PT, R3, UR19, RZ, P0, !PT ;  /* 0x0000001303067c10 */ /* 0x000fe400087fe4ff */
[----:B------:R-:W-:Y:S02]  /*0ca0*/  IADD3 R10, P0, PT, R5, UR20, RZ ;  /* 0x00000014050a7c10 */ /* 0x000fe4000ff1e0ff */
[----:B------:R-:W-:Y:S02]  /*0cb0*/  LOP3.LUT R224, R224, R9, RZ, 0xfc, !PT ;  /* 0x00000009e0e07212 */ /* 0x000fe400078efcff */
[----:B------:R-:W-:Y:S02]  /*0cc0*/  LEA.HI.X R226, R12, UR17, R226, 0x1, P2 ;  /* 0x000000110ce27c11 */ /* 0x000fe400090f0ce2 */
[----:B-1----:R-:W-:-:S02]  /*0cd0*/  LEA R18, P3, R20, R227, 0x1 ;  /* 0x000000e314127211 */ /* 0x002fc400078608ff */
[C---:B------:R-:W-:Y:S02]  /*0ce0*/  IADD3.X R9, PT, PT, R6.reuse, UR19, RZ, P1, !PT ;  /* 0x0000001306097c10 */ /* 0x040fe40008ffe4ff */
[----:B------:R-:W-:Y:S02]  /*0cf0*/  IADD3.X R11, PT, PT, R6, UR23, RZ, P0, !PT ;  /* 0x00000017060b7c10 */ /* 0x000fe400087fe4ff */
[-C--:B------:R-:W-:Y:S02]  /*0d00*/  LEA R14, P1, R8, R227.reuse, 0x1 ;  /* 0x000000e3080e7211 */ /* 0x080fe400078208ff */
[----:B------:R-:W-:Y:S02]  /*0d10*/  LEA R12, P0, R10, R227, 0x1 ;  /* 0x000000e30a0c7211 */ /* 0x000fe400078008ff */
[----:B------:R-:W-:Y:S02]  /*0d20*/  LEA.HI.X R19, R20, R226, R3, 0x1, P3 ;  /* 0x000000e214137211 */ /* 0x000fe400018f0c03 */
[----:B------:R-:W-:-:S02]  /*0d30*/  LOP3.LUT R225, R225, R4, RZ, 0xfc, !PT ;  /* 0x00000004e1e17212 */ /* 0x000fc400078efcff */
[----:B--2---:R-:W-:Y:S01]  /*0d40*/  LEA R16, P2, R5, R227, 0x1 ;  /* 0x000000e305107211 */ /* 0x004fe200078408ff */
[----:B------:R-:W-:-:S04]  /*0d50*/  DEPBAR.LE SB0, 0x0 ;  /* 0x000080000000791a */ /* 0x000fc80000000000 */
[----:B------:R-:W-:Y:S01]  /*0d60*/  BAR.SYNC.DEFER_BLOCKING 0x0 ;  /* 0x0000000000007b1d */ /* 0x000fe20000010000 */
[-C--:B------:R-:W-:Y:S01]  /*0d70*/  LEA.HI.X R17, R5, R226.reuse, R6, 0x1, P2 ;  /* 0x000000e205117211 */ /* 0x080fe200010f0c06 */
[----:B------:R-:W-:Y:S01]  /*0d80*/  IMAD.MOV.U32 R5, RZ, RZ, 0x20 ;  /* 0x00000020ff057424 */ /* 0x000fe200078e00ff */
[-C--:B------:R-:W-:Y:S02]  /*0d90*/  LEA.HI.X R15, R8, R226.reuse, R9, 0x1, P1 ;  /* 0x000000e2080f7211 */ /* 0x080fe400008f0c09 */
[----:B------:R-:W-:Y:S02]  /*0da0*/  LEA.HI.X R13, R10, R226, R11, 0x1, P0 ;  /* 0x000000e20a0d7211 */ /* 0x000fe400000f0c0b */
[----:B------:R-:W-:Y:S02]  /*0db0*/  LEA R225, R225, UR4, 0x1 ;  /* 0x00000004e1e17c11 */ /* 0x000fe4000f8e08ff */
[----:B------:R-:W-:Y:S02]  /*0dc0*/  LEA R224, R224, UR4, 0x1 ;  /* 0x00000004e0e07c11 */ /* 0x000fe4000f8e08ff */
[----:B------:R-:W-:-:S02]  /*0dd0*/  LOP3.LUT P0, RZ, R2, 0x4, RZ, 0xc0, !PT ;  /* 0x0000000402ff7812 */ /* 0x000fc4000780c0ff */
[----:B------:R-:W-:Y:S02]  /*0de0*/  ISETP.GE.AND P3, PT, R0, 0x81, PT ;  /* 0x000000810000780c */ /* 0x000fe40003f66270 */
[----:B------:R-:W-:-:S05]  /*0df0*/  SEL R5, R5, 0xffffffe0, !P0 ;  /* 0xffffffe005057807 */ /* 0x000fca0004000000 */
[C---:B------:R-:W-:Y:S02]  /*0e00*/  IMAD.IADD R223, R5.reuse, 0x1, R225 ;  /* 0x0000000105df7824 */ /* 0x040fe400078e02e1 */
[----:B------:R-:W-:Y:S01]  /*0e10*/  IMAD.IADD R221, R5, 0x1, R224 ;  /* 0x0000000105dd7824 */ /* 0x000fe200078e02e0 */
[----:B------:R-:W-:Y:S01]  /*0e20*/  @!PT LDS RZ, [RZ] ;  /* 0x00000000fffff984 */ /* 0x000fe20000000800 */
[----:B------:R-:W-:Y:S01]  /*0e30*/  @!PT LDS RZ, [RZ] ;  /* 0x00000000fffff984 */ /* 0x000fe20000000800 */
[----:B------:R-:W-:Y:S01]  /*0e40*/  @!PT LDS RZ, [RZ] ;  /* 0x00000000fffff984 */ /* 0x000fe20000000800 */
[----:B------:R-:W-:Y:S04]  /*0e50*/  LDGSTS.E.BYPASS.LTC128B.128 [R230+0x4000], desc[UR6][R18.64] ;  /* 0x0400000012e67fae */ /* 0x000fe8000b981a06 */
[----:B------:R1:W-:Y:S04]  /*0e60*/  LDGSTS.E.BYPASS.LTC128B.128 [R230+0x4800], desc[UR6][R16.64] ;  /* 0x0480000010e67fae */ /* 0x0003e8000b981a06 */
[----:B------:R-:W-:Y:S04]  /*0e70*/  LDGSTS.E.BYPASS.LTC128B.128 [R230+0x5000], desc[UR6][R14.64] ;  /* 0x050000000ee67fae */ /* 0x000fe8000b981a06 */
[----:B------:R2:W-:Y:S04]  /*0e80*/  LDGSTS.E.BYPASS.LTC128B.128 [R230+0x5800], desc[UR6][R12.64] ;  /* 0x058000000ce67fae */ /* 0x0005e8000b981a06 */
[----:B------:R-:W-:Y:S04]  /*0e90*/  LDSM.16.M88.4 R8, [R225] ;  /* 0x00000000e108783b */ /* 0x000fe80000000200 */
[----:B------:R-:W3:Y:S04]  /*0ea0*/  LDSM.16.M88.4 R64, [R224+0x2000] ;  /* 0x00200000e040783b */ /* 0x000ee80000000200 */
[----:B------:R-:W4:Y:S04]  /*0eb0*/  LDSM.16.M88.4 R72, [R225+0x1000] ;  /* 0x00100000e148783b */ /* 0x000f280000000200 */
[----:B------:R-:W2:Y:S04]  /*0ec0*/  LDSM.16.M88.4 R56, [R224+0x2400] ;  /* 0x00240000e038783b */ /* 0x000ea80000000200 */
[----:B------:R-:W2:Y:S04]  /*0ed0*/  LDSM.16.M88.4 R48, [R224+0x2800] ;  /* 0x00280000e030783b */ /* 0x000ea80000000200 */
[----:B------:R-:W2:Y:S04]  /*0ee0*/  LDSM.16.M88.4 R40, [R224+0x2c00] ;  /* 0x002c0000e028783b */ /* 0x000ea80000000200 */
[----:B------:R-:W-:Y:S04]  /*0ef0*/  LDSM.16.M88.4 R172, [R223] ;  /* 0x00000000dfac783b */ /* 0x000fe80000000200 */
[----:B------:R-:W2:Y:S04]  /*0f00*/  LDSM.16.M88.4 R164, [R221+0x2000] ;  /* 0x00200000dda4783b */ /* 0x000ea80000000200 */
[----:B------:R-:W2:Y:S04]  /*0f10*/  LDSM.16.M88.4 R160, [R221+0x2400] ;  /* 0x00240000dda0783b */ /* 0x000ea80000000200 */
[----:B------:R-:W2:Y:S04]  /*0f20*/  LDSM.16.M88.4 R32, [R224+0x3000] ;  /* 0x00300000e020783b */ /* 0x000ea80000000200 */
[----:B------:R-:W2:Y:S04]  /*0f30*/  LDSM.16.M88.4 R156, [R221+0x2800] ;  /* 0x00280000dd9c783b */ /* 0x000ea80000000200 */
[----:B------:R-:W2:Y:S01]  /*0f40*/  LDSM.16.M88.4 R24, [R224+0x3400] ;  /* 0x00340000e018783b */ /* 0x000ea20000000200 */
[-C--:B---3--:R-:W-:Y:S03]  /*0f50*/  HMMA.16816.F32 R68, R8, R64.reuse, RZ ;  /* 0x000000400844723c */ /* 0x088fe600000018ff */
[----:B------:R-:W3:Y:S04]  /*0f60*/  LDSM.16.M88.4 R152, [R221+0x2c00] ;  /* 0x002c0000dd98783b */ /* 0x000ee80000000200 */
[----:B-1----:R-:W1:Y:S01]  /*0f70*/  LDSM.16.M88.4 R16, [R224+0x3800] ;  /* 0x00380000e010783b */ /* 0x002e620000000200 */
[C---:B----4-:R-:W-:Y:S03]  /*0f80*/  HMMA.16816.F32 R132, R72.reuse, R64, RZ ;  /* 0x000000404884723c */ /* 0x050fe600000018ff */
[----:B------:R-:W4:Y:S04]  /*0f90*/  LDSM.16.M88.4 R148, [R221+0x3000] ;  /* 0x00300000dd94783b */ /* 0x000f280000000200 */
[----:B------:R-:W4:Y:S01]  /*0fa0*/  LDSM.16.M88.4 R176, [R224+0x3c00] ;  /* 0x003c0000e0b0783b */ /* 0x000f220000000200 */
[-C--:B------:R-:W-:Y:S03]  /*0fb0*/  HMMA.16816.F32 R128, R72, R66.reuse, RZ ;  /* 0x000000424880723c */ /* 0x080fe600000018ff */
[----:B------:R-:W4:Y:S04]  /*0fc0*/  LDSM.16.M88.4 R144, [R221+0x3400] ;  /* 0x00340000dd90783b */ /* 0x000f280000000200 */
[----:B------:R-:W4:Y:S01]  /*0fd0*/  LDSM.16.M88.4 R140, [R221+0x3800] ;  /* 0x00380000dd8c783b */ /* 0x000f220000000200 */
[C---:B------:R-:W-:Y:S03]  /*0fe0*/  HMMA.16816.F32 R64, R8.reuse, R66, RZ ;  /* 0x000000420840723c */ /* 0x040fe600000018ff */
[----:B------:R-:W4:Y:S04]  /*0ff0*/  LDSM.16.M88.4 R136, [R221+0x3c00] ;  /* 0x003c0000dd88783b */ /* 0x000f280000000200 */
[----:B------:R-:W4:Y:S01]  /*1000*/  LDSM.16.M88.4 R168, [R223+0x1000] ;  /* 0x00100000dfa8783b */ /* 0x000f220000000200 */
[-C--:B--2---:R-:W-:Y:S03]  /*1010*/  HMMA.16816.F32 R60, R8, R56.reuse, RZ ;  /* 0x00000038083c723c */ /* 0x084fe600000018ff */
[----:B------:R-:W0:Y:S05]  /*1020*/  LDGDEPBAR ;  /* 0x00000000000079af */ /* 0x000e2a0000000000 */
[C---:B------:R-:W-:Y:S08]  /*1030*/  HMMA.16816.F32 R124, R72.reuse, R56, RZ ;  /* 0x00000038487c723c */ /* 0x040ff000000018ff */
[-C--:B------:R-:W-:Y:S08]  /*1040*/  HMMA.16816.F32 R120, R72, R58.reuse, RZ ;  /* 0x0000003a4878723c */ /* 0x080ff000000018ff */
[----:B------:R-:W-:Y:S01]  /*1050*/  HMMA.16816.F32 R56, R8, R58, RZ ;  /* 0x0000003a0838723c */ /* 0x000fe200000018ff */
[----:B------:R-:W-:-:S07]  /*1060*/  DEPBAR.LE SB0, 0x0 ;  /* 0x000080000000791a */ /* 0x000fce0000000000 */
[-C--:B------:R-:W-:Y:S08]  /*1070*/  HMMA.16816.F32 R52, R8, R48.reuse, RZ ;  /* 0x000000300834723c */ /* 0x080ff000000018ff */
[C---:B------:R-:W-:Y:S08]  /*1080*/  HMMA.16816.F32 R116, R72.reuse, R48, RZ ;  /* 0x000000304874723c */ /* 0x040ff000000018ff */
[-C--:B------:R-:W-:Y:S08]  /*1090*/  HMMA.16816.F32 R112, R72, R50.reuse, RZ ;  /* 0x000000324870723c */ /* 0x080ff000000018ff */
[C---:B------:R-:W-:Y:S08]  /*10a0*/  HMMA.16816.F32 R48, R8.reuse, R50, RZ ;  /* 0x000000320830723c */ /* 0x040ff000000018ff */
[----:B------:R-:W-:Y:S08]  /*10b0*/  HMMA.16816.F32 R44, R8, R40, RZ ;  /* 0x00000028082c723c */ /* 0x000ff000000018ff */
[C---:B------:R-:W-:Y:S08]  /*10c0*/  HMMA.16816.F32 R68, R172.reuse, R164, R68 ;  /* 0x000000a4ac44723c */ /* 0x040ff00000001844 */
[----:B------:R-:W-:Y:S08]  /*10d0*/  HMMA.16816.F32 R64, R172, R166, R64 ;  /* 0x000000a6ac40723c */ /* 0x000ff00000001840 */
[C---:B------:R-:W-:Y:S08]  /*10e0*/  HMMA.16816.F32 R108, R72.reuse, R40, RZ ;  /* 0x00000028486c723c */ /* 0x040ff000000018ff */
[----:B------:R-:W-:Y:S03]  /*10f0*/  HMMA.16816.F32 R104, R72, R42, RZ ;  /* 0x0000002a4868723c */ /* 0x000fe600000018ff */
[----:B------:R-:W-:-:S05]  /*1100*/  FMNMX3.FTZ R2, R68, R69, R64, !PT ;  /* 0x0000004544027276 */ /* 0x000fca0007810040 */
[----:B------:R-:W-:Y:S08]  /*1110*/  HMMA.16816.F32 R40, R8, R42, RZ ;  /* 0x0000002a0828723c */ /* 0x000ff000000018ff */
[----:B------:R-:W-:Y:S08]  /*1120*/  HMMA.16816.F32 R60, R172, R160, R60 ;  /* 0x000000a0ac3c723c */ /* 0x000ff0000000183c */
[----:B------:R-:W-:Y:S08]  /*1130*/  HMMA.16816.F32 R36, R8, R32, RZ ;  /* 0x000000200824723c */ /* 0x000ff000000018ff */
[----:B------:R-:W-:Y:S03]  /*1140*/  HMMA.16816.F32 R56, R172, R162, R56 ;  /* 0x000000a2ac38723c */ /* 0x000fe60000001838 */
[----:B------:R-:W-:-:S05]  /*1150*/  FMNMX3.FTZ R2, R2, R65, R60, !PT ;  /* 0x0000004102027276 */ /* 0x000fca000781003c */
        /* <DEDUP_REMOVED lines=12> */
[----:B---3--:R-:W-:Y:S08]  /*1220*/  HMMA.16816.F32 R44, R172, R152, R44 ;  /* 0x00000098ac2c723c */ /* 0x008ff0000000182c */
[----:B-1----:R-:W-:Y:S08]  /*1230*/  HMMA.16816.F32 R20, R8, R16, RZ ;  /* 0x000000100814723c */ /* 0x002ff000000018ff */
[----:B------:R-:W-:Y:S03]  /*1240*/  HMMA.16816.F32 R40, R172, R154, R40 ;  /* 0x0000009aac28723c */ /* 0x000fe60000001828 */
[----:B------:R-:W-:-:S05]  /*1250*/  FMNMX3.FTZ R2, R2, R49, R44, !PT ;  /* 0x0000003102027276 */ /* 0x000fca000781002c */
[C---:B------:R-:W-:Y:S08]  /*1260*/  HMMA.16816.F32 R84, R72.reuse, R16, RZ ;  /* 0x000000104854723c */ /* 0x040ff000000018ff */
[----:B------:R-:W-:Y:S03]  /*1270*/  HMMA.16816.F32 R80, R72, R18, RZ ;  /* 0x000000124850723c */ /* 0x000fe600000018ff */
[----:B------:R-:W-:-:S05]  /*1280*/  FMNMX3.FTZ R2, R2, R45, R40, !PT ;  /* 0x0000002d02027276 */ /* 0x000fca0007810028 */
[----:B------:R-:W-:Y:S08]  /*1290*/  HMMA.16816.F32 R16, R8, R18, RZ ;  /* 0x000000120810723c */ /* 0x000ff000000018ff */
[----:B----4-:R-:W-:Y:S08]  /*12a0*/  HMMA.16816.F32 R36, R172, R148, R36 ;  /* 0x00000094ac24723c */ /* 0x010ff00000001824 */
[----:B------:R-:W-:Y:S08]  /*12b0*/  HMMA.16816.F32 R12, R8, R176, RZ ;  /* 0x000000b0080c723c */ /* 0x000ff000000018ff */
[----:B------:R-:W-:Y:S03]  /*12c0*/  HMMA.16816.F32 R32, R172, R150, R32 ;  /* 0x00000096ac20723c */ /* 0x000fe60000001820 */
[----:B------:R-:W-:-:S05]  /*12d0*/  FMNMX3.FTZ R2, R2, R41, R36, !PT ;  /* 0x0000002902027276 */ /* 0x000fca0007810024 */
[----:B------:R-:W-:Y:S08]  /*12e0*/  HMMA.16816.F32 R8, R8, R178, RZ ;  /* 0x000000b20808723c */ /* 0x000ff000000018ff */
[----:B------:R-:W-:Y:S03]  /*12f0*/  HMMA.16816.F32 R28, R172, R144, R28 ;  /* 0x00000090ac1c723c */ /* 0x000fe6000000181c */
[----:B------:R-:W-:-:S05]  /*1300*/  FMNMX3.FTZ R2, R2, R37, R32, !PT ;  /* 0x0000002502027276 */ /* 0x000fca0007810020 */
[C---:B------:R-:W-:Y:S08]  /*1310*/  HMMA.16816.F32 R24, R172.reuse, R146, R24 ;  /* 0x00000092ac18723c */ /* 0x040ff00000001818 */
[----:B------:R-:W-:Y:S03]  /*1320*/  HMMA.16816.F32 R20, R172, R140, R20 ;  /* 0x0000008cac14723c */ /* 0x000fe60000001814 */
[----:B------:R-:W-:-:S05]  /*1330*/  FMNMX3.FTZ R2, R2, R33, R28, !PT ;  /* 0x0000002102027276 */ /* 0x000fca000781001c */
[----:B------:R-:W-:Y:S03]  /*1340*/  HMMA.16816.F32 R16, R172, R142, R16 ;  /* 0x0000008eac10723c */ /* 0x000fe60000001810 */
[----:B------:R-:W-:-:S05]  /*1350*/  FMNMX3.FTZ R2, R2, R29, R24, !PT ;  /* 0x0000001d02027276 */ /* 0x000fca0007810018 */
[----:B------:R-:W-:Y:S03]  /*1360*/  HMMA.16816.F32 R12, R172, R136, R12 ;  /* 0x00000088ac0c723c */ /* 0x000fe6000000180c */
[----:B------:R-:W-:-:S05]  /*1370*/  FMNMX3.FTZ R2, R2, R25, R20, !PT ;  /* 0x0000001902027276 */ /* 0x000fca0007810014 */
[----:B------:R-:W-:Y:S03]  /*1380*/  HMMA.16816.F32 R76, R72, R176, RZ ;  /* 0x000000b0484c723c */ /* 0x000fe600000018ff */
[----:B------:R-:W-:-:S05]  /*1390*/  FMNMX3.FTZ R2, R2, R21, R16, !PT ;  /* 0x0000001502027276 */ /* 0x000fca0007810010 */
[----:B------:R-:W-:Y:S03]  /*13a0*/  HMMA.16816.F32 R72, R72, R178, RZ ;  /* 0x000000b24848723c */ /* 0x000fe600000018ff */
[----:B------:R-:W-:-:S05]  /*13b0*/  FMNMX3.FTZ R2, R2, R17, R12, !PT ;  /* 0x0000001102027276 */ /* 0x000fca000781000c */
[----:B------:R-:W-:Y:S08]  /*13c0*/  HMMA.16816.F32 R8, R172, R138, R8 ;  /* 0x0000008aac08723c */ /* 0x000ff00000001808 */
[C---:B------:R-:W-:Y:S08]  /*13d0*/  HMMA.16816.F32 R132, R168.reuse, R164, R132 ;  /* 0x000000a4a884723c */ /* 0x040ff00000001884 */
[----:B------:R-:W-:Y:S03]  /*13e0*/  HMMA.16816.F32 R124, R168, R160, R124 ;  /* 0x000000a0a87c723c */ /* 0x000fe6000000187c */
[----:B------:R-:W-:-:S05]  /*13f0*/  FMNMX3.FTZ R2, R2, R13, R8, !PT ;  /* 0x0000000d02027276 */ /* 0x000fca0007810008 */
[C---:B------:R-:W-:Y:S08]  /*1400*/  HMMA.16816.F32 R116, R168.reuse, R156, R116 ;  /* 0x0000009ca874723c */ /* 0x040ff00000001874 */
        /* <DEDUP_REMOVED lines=12> */
[----:B------:R-:W-:Y:S01]  /*14d0*/  HMMA.16816.F32 R72, R168, R138, R72 ;  /* 0x0000008aa848723c */ /* 0x000fe20000001848 */
[----:B------:R-:W-:Y:S01]  /*14e0*/  FMNMX.FTZ R138, R9, R2, !PT ;  /* 0x00000002098a7209 */ /* 0x000fe20007810000 */
[----:B------:R-:W-:Y:S06]  /*14f0*/  BAR.SYNC.DEFER_BLOCKING 0x0 ;  /* 0x0000000000007b1d */ /* 0x000fec0000010000 */
[----:B------:R-:W-:-:S12]  /*1500*/  @!P3 BRA `(.L_x_36) ;  /* 0x000000000068b947 */ /* 0x000fd80003800000 */
[----:B------:R-:W-:-:S05]  /*1510*/  LEA.HI.SX32 R136, R180, 0xfffffffe, 0x19 ;  /* 0xfffffffeb4887811 */ /* 0x000fca00078fcaff */
[C---:B------:R-:W-:Y:S02]  /*1520*/  IMAD R3, R136.reuse, UR5, RZ ;  /* 0x0000000588037c24 */ /* 0x040fe4000f8e02ff */
[----:B------:R-:W-:-:S04]  /*1530*/  IMAD.WIDE.U32 R136, R136, UR8, RZ ;  /* 0x0000000888887c25 */ /* 0x000fc8000f8e00ff */
[----:B------:R-:W-:Y:S01]  /*1540*/  IMAD.IADD R137, R137, 0x1, R3 ;  /* 0x0000000189897824 */ /* 0x000fe200078e0203 */
[C---:B------:R-:W-:Y:S02]  /*1550*/  IADD3 R0, P0, PT, R136.reuse, UR12, RZ ;  /* 0x0000000c88007c10 */ /* 0x040fe4000ff1e0ff */
[----:B------:R-:W-:Y:S02]  /*1560*/  LEA R144, P2, R136, R229, 0x1 ;  /* 0x000000e588907211 */ /* 0x000fe400078408ff */
[----:B------:R-:W-:Y:S02]  /*1570*/  IADD3.X R3, PT, PT, R137, UR9, RZ, P0, !PT ;  /* 0x0000000989037c10 */ /* 0x000fe400087fe4ff */
[C---:B------:R-:W-:Y:S02]  /*1580*/  IADD3 R2, P1, PT, R0.reuse, UR12, RZ ;  /* 0x0000000c00027c10 */ /* 0x040fe4000ff3e0ff */
[----:B------:R-:W-:Y:S02]  /*1590*/  IADD3 R6, P0, PT, R0, UR14, RZ ;  /* 0x0000000e00067c10 */ /* 0x000fe4000ff1e0ff */
[----:B------:R-:W-:-:S02]  /*15a0*/  LEA.HI.X R145, R136, R228, R137, 0x1, P2 ;  /* 0x000000e488917211 */ /* 0x000fc400010f0c89 */
[-C--:B------:R-:W-:Y:S02]  /*15b0*/  LEA R142, P2, R0, R229.reuse, 0x1 ;  /* 0x000000e5008e7211 */ /* 0x080fe400078408ff */
[C---:B------:R-:W-:Y:S01]  /*15c0*/  IADD3.X R137, PT, PT, R3.reuse, UR9, RZ, P1, !PT ;  /* 0x0000000903897c10 */ /* 0x040fe20008ffe4ff */
[----:B------:R-:W-:Y:S01]  /*15d0*/  @!PT LDS RZ, [RZ] ;  /* 0x00000000fffff984 */ /* 0x000fe20000000800 */
[----:B------:R-:W-:Y:S01]  /*15e0*/  @!PT LDS RZ, [RZ] ;  /* 0x00000000fffff984 */ /* 0x000fe20000000800 */
[----:B------:R-:W-:Y:S01]  /*15f0*/  @!PT LDS RZ, [RZ] ;  /* 0x00000000fffff984 */ /* 0x000fe20000000800 */
[----:B------:R1:W-:Y:S01]  /*1600*/  LDGSTS.E.BYPASS.LTC128B.128 [R230+0x2000], desc[UR6][R144.64] ;  /* 0x0200000090e67fae */ /* 0x0003e2000b981a06 */
[----:B------:R-:W-:Y:S02]  /*1610*/  IADD3.X R139, PT, PT, R3, UR13, RZ, P0, !PT ;  /* 0x0000000d038b7c10 */ /* 0x000fe400087fe4ff */
[-C--:B------:R-:W-:Y:S02]  /*1620*/  LEA R140, P1, R2, R229.reuse, 0x1 ;  /* 0x000000e5028c7211 */ /* 0x080fe400078208ff */
[----:B------:R-:W-:Y:S02]  /*1630*/  LEA R136, P0, R6, R229, 0x1 ;  /* 0x000000e506887211 */ /* 0x000fe400078008ff */
[----:B------:R-:W-:-:S02]  /*1640*/  LEA.HI.X R143, R0, R228, R3, 0x1, P2 ;  /* 0x000000e4008f7211 */ /* 0x000fc400010f0c03 */
[-C--:B------:R-:W-:Y:S02]  /*1650*/  LEA.HI.X R141, R2, R228.reuse, R137, 0x1, P1 ;  /* 0x000000e4028d7211 */ /* 0x080fe400008f0c89 */
[----:B------:R-:W-:Y:S01]  /*1660*/  LEA.HI.X R137, R6, R228, R139, 0x1, P0 ;  /* 0x000000e406897211 */ /* 0x000fe200000f0c8b */
[----:B------:R1:W-:Y:S04]  /*1670*/  LDGSTS.E.BYPASS.LTC128B.128 [R230+0x2800], desc[UR6][R142.64] ;  /* 0x028000008ee67fae */ /* 0x0003e8000b981a06 */
[----:B------:R1:W-:Y:S04]  /*1680*/  LDGSTS.E.BYPASS.LTC128B.128 [R230+0x3000], desc[UR6][R140.64] ;  /* 0x030000008ce67fae */ /* 0x0003e8000b981a06 */
[----:B------:R1:W-:Y:S04]  /*1690*/  LDGSTS.E.BYPASS.LTC128B.128 [R230+0x3800], desc[UR6][R136.64] ;  /* 0x0380000088e67fae */ /* 0x0003e8000b981a06 */
[----:B------:R-:W0:Y:S02]  /*16a0*/  LDGDEPBAR ;  /* 0x00000000000079af */ /* 0x000e240000000000 */
.L_x_36:
[----:B------:R-:W2:Y:S01]  /*16b0*/  SHFL.BFLY PT, R3, R138, 0x2, 0x1f ;  /* 0x0c401f008a037f89 */ /* 0x000ea200000e0000 */
[----:B------:R-:W3:Y:S01]  /*16c0*/  LDCU UR10, c[0x0][0x45c] ;  /* 0x00008b80ff0a77ac */ /* 0x000ee20008000800 */
[----:B------:R-:W-:Y:S02]  /*16d0*/  FMNMX3.FTZ R6, R132, R133, R128, !PT ;  /* 0x0000008584067276 */ /* 0x000fe40007810080 */
[----:B------:R-:W-:Y:S02]  /*16e0*/  FMNMX3.FTZ R2, R70, R71, R66, !PT ;  /* 0x0000004746027276 */ /* 0x000fe40007810042 */
[----:B------:R-:W-:Y:S02]  /*16f0*/  FMNMX3.FTZ R6, R6, R129, R124, !PT ;  /* 0x0000008106067276 */ /* 0x000fe4000781007c */
[----:B------:R-:W-:Y:S02]  /*1700*/  FMNMX3.FTZ R2, R2, R67, R62, !PT ;  /* 0x0000004302027276 */ /* 0x000fe4000781003e */
[----:B------:R-:W-:-:S02]  /*1710*/  FMNMX3.FTZ R6, R6, R125, R120, !PT ;  /* 0x0000007d06067276 */ /* 0x000fc40007810078 */
[----:B------:R-:W-:Y:S02]  /*1720*/  FMNMX3.FTZ R2, R2, R63, R58, !PT ;  /* 0x0000003f02027276 */ /* 0x000fe4000781003a */
[----:B------:R-:W-:Y:S02]  /*1730*/  FMNMX3.FTZ R6, R6, R121, R116, !PT ;  /* 0x0000007906067276 */ /* 0x000fe40007810074 */
[----:B------:R-:W-:Y:S02]  /*1740*/  FMNMX3.FTZ R2, R2, R59, R54, !PT ;  /* 0x0000003b02027276 */ /* 0x000fe40007810036 */
[----:B------:R-:W-:Y:S02]  /*1750*/  FMNMX3.FTZ R6, R6, R117, R112, !PT ;  /* 0x0000007506067276 */ /* 0x000fe40007810070 */
[----:B------:R-:W-:Y:S02]  /*1760*/  FMNMX3.FTZ R2, R2, R55, R50, !PT ;  /* 0x0000003702027276 */ /* 0x000fe40007810032 */
[----:B------:R-:W-:-:S02]  /*1770*/  FMNMX3.FTZ R6, R6, R113, R108, !PT ;  /* 0x0000007106067276 */ /* 0x000fc4000781006c */
[----:B--2---:R-:W-:Y:S02]  /*1780*/  FMNMX.FTZ R3, R138, R3, !PT ;  /* 0x000000038a037209 */ /* 0x004fe40007810000 */
[----:B------:R-:W-:Y:S02]  /*1790*/  FMNMX3.FTZ R6, R6, R109, R104, !PT ;  /* 0x0000006d06067276 */ /* 0x000fe40007810068 */
[----:B------:R-:W-:Y:S01]  /*17a0*/  FMNMX3.FTZ R2, R2, R51, R46, !PT ;  /* 0x0000003302027276 */ /* 0x000fe2000781002e */
[----:B------:R-:W2:Y:S01]  /*17b0*/  SHFL.BFLY PT, R164, R3, 0x1, 0x1f ;  /* 0x0c201f0003a47f89 */ /* 0x000ea200000e0000 */
        /* <DEDUP_REMOVED lines=12> */
[----:B--2---:R-:W-:Y:S02]  /*1880*/  FMNMX.FTZ R164, R3, R164, !PT ;  /* 0x000000a403a47209 */ /* 0x004fe40007810000 */
[----:B------:R-:W-:Y:S02]  /*1890*/  FMNMX3.FTZ R6, R6, R81, R76, !PT ;  /* 0x0000005106067276 */ /* 0x000fe4000781004c */
[C---:B------:R-:W-:Y:S01]  /*18a0*/  FSETP.NEU.FTZ.AND P0, PT, R164.reuse, -INF , PT ;  /* 0xff800000a400780b */ /* 0x040fe20003f1d000 */
[----:B---3--:R-:W-:Y:S01]  /*18b0*/  FMUL.FTZ R0, R164, UR10 ;  /* 0x0000000aa4007c20 */ /* 0x008fe20008410000 */
[----:B------:R-:W-:-:S02]  /*18c0*/  FMNMX3.FTZ R6, R6, R77, R72, !PT ;  /* 0x0000004d06067276 */ /* 0x000fc40007810048 */
[----:B------:R-:W-:Y:S02]  /*18d0*/  FMNMX3.FTZ R2, R2, R23, R18, !PT ;  /* 0x0000001702027276 */ /* 0x000fe40007810012 */
[----:B------:R-:W-:Y:S02]  /*18e0*/  FSEL R0, R0, RZ, P0 ;  /* 0x000000ff00007208 */ /* 0x000fe40000000000 */
[----:B------:R-:W-:Y:S02]  /*18f0*/  FMNMX.FTZ R6, R73, R6, !PT ;  /* 0x0000000649067209 */ /* 0x000fe40007810000 */
[----:B------:R-:W-:Y:S01]  /*1900*/  FMNMX3.FTZ R2, R2, R19, R14, !PT ;  /* 0x0000001302027276 */ /* 0x000fe2000781000e */
[--C-:B-1----:R-:W-:Y:S01]  /*1910*/  FFMA.FTZ R136, R68, UR10, -R0.reuse ;  /* 0x0000000a44887c23 */ /* 0x102fe20008010800 */
[--C-:B------:R-:W-:Y:S01]  /*1920*/  FFMA.FTZ R137, R69, UR10, -R0.reuse ;  /* 0x0000000a45897c23 */ /* 0x100fe20008010800 */
        /* <DEDUP_REMOVED lines=29> */
[----:B------:R-:W-:Y:S01]  /*1b00*/  FFMA.FTZ R9, R9, UR10, -R0 ;  /* 0x0000000a09097c23 */ /* 0x000fe20008010800 */
[----:B------:R-:W-:Y:S01]  /*1b10*/  FMNMX3.FTZ R0, R134, R135, R130, !PT ;  /* 0x0000008786007276 */ /* 0x000fe20007810082 */
[----:B------:R-:W1:Y:S01]  /*1b20*/  SHFL.BFLY PT, R21, R6, 0x2, 0x1f ;  /* 0x0c401f0006157f89 */ /* 0x000e6200000e0000 */
[----:B------:R-:W-:Y:S01]  /*1b30*/  FMNMX3.FTZ R2, R2, R15, R10, !PT ;  /* 0x0000000f02027276 */ /* 0x000fe2000781000a */
[----:B------:R-:W-:Y:S01]  /*1b40*/  MUFU.EX2 R136, R136 ;  /* 0x0000008800887308 */ /* 0x000fe20000000800 */
[----:B------:R-:W-:-:S02]  /*1b50*/  FMNMX3.FTZ R0, R0, R131, R126, !PT ;  /* 0x0000008300007276 */ /* 0x000fc4000781007e */
[----:B------:R-:W-:Y:S02]  /*1b60*/  FMNMX.FTZ R3, R11, R2, !PT ;  /* 0x000000020b037209 */ /* 0x000fe40007810000 */
[----:B------:R-:W-:Y:S02]  /*1b70*/  FMNMX3.FTZ R0, R0, R127, R122, !PT ;  /* 0x0000007f00007276 */ /* 0x000fe4000781007a */
[----:B------:R-:W-:Y:S01]  /*1b80*/  LOP3.LUT R4, R4, 0x120, R7, 0xf8, !PT ;  /* 0x0000012004047812 */ /* 0x000fe200078ef807 */
[----:B------:R-:W2:Y:S01]  /*1b90*/  SHFL.BFLY PT, R2, R3, 0x2, 0x1f ;  /* 0x0c401f0003027f89 */ /* 0x000ea200000e0000 */
[----:B------:R-:W-:Y:S01]  /*1ba0*/  FMNMX3.FTZ R0, R0, R123, R118, !PT ;  /* 0x0000007b00007276 */ /* 0x000fe20007810076 */
[----:B------:R-:W3:Y:S01]  /*1bb0*/  MUFU.EX2 R137, R137 ;  /* 0x0000008900897308 */ /* 0x000ee20000000800 */
[----:B------:R-:W-:Y:S02]  /*1bc0*/  LEA R222, R4, UR4, 0x1 ;  /* 0x0000000404de7c11 */ /* 0x000fe4000f8e08ff */
[----:B------:R-:W-:-:S02]  /*1bd0*/  FMNMX3.FTZ R0, R0, R119, R114, !PT ;  /* 0x0000007700007276 */ /* 0x000fc40007810072 */
[----:B------:R-:W-:Y:S02]  /*1be0*/  IADD3 R220, PT, PT, R5, R222, RZ ;  /* 0x000000de05dc7210 */ /* 0x000fe40007ffe0ff */
[----:B------:R-:W-:Y:S01]  /*1bf0*/  FMNMX3.FTZ R0, R0, R115, R110, !PT ;  /* 0x0000007300007276 */ /* 0x000fe2000781006e */
[----:B------:R-:W-:Y:S01]  /*1c00*/  MUFU.EX2 R139, R139 ;  /* 0x0000008b008b7308 */ /* 0x000fe20000000800 */
[----:B------:R-:W-:Y:S02]  /*1c10*/  LOP3.LUT R237, R181, 0x20, RZ, 0xc0, !PT ;  /* 0x00000020b5ed7812 */ /* 0x000fe400078ec0ff */
[----:B------:R-:W-:Y:S02]  /*1c20*/  FMNMX3.FTZ R0, R0, R111, R106, !PT ;  /* 0x0000006f00007276 */ /* 0x000fe4000781006a */
[----:B-1----:R-:W-:Y:S02]  /*1c30*/  FMNMX.FTZ R6, R6, R21, !PT ;  /* 0x0000001506067209 */ /* 0x002fe40007810000 */
[----:B------:R-:W-:Y:S01]  /*1c40*/  FMNMX3.FTZ R0, R0, R107, R102, !PT ;  /* 0x0000006b00007276 */ /* 0x000fe20007810066 */
[----:B------:R-:W1:Y:S01]  /*1c50*/  MUFU.EX2 R148, R148 ;  /* 0x0000009400947308 */ /* 0x000e620000000800 */
[----:B---3--:R-:W-:Y:S01]  /*1c60*/  F2FP.F16.F32.PACK_AB R56, R137, R136 ;  /* 0x000000888938723e */ /* 0x008fe200000000ff */
[----:B------:R-:W-:Y:S01]  /*1c70*/  SHFL.BFLY PT, R25, R6, 0x1, 0x1f ;  /* 0x0c201f0006197f89 */ /* 0x000fe200000e0000 */
[----:B------:R-:W-:Y:S01]  /*1c80*/  FMNMX3.FTZ R0, R0, R103, R98, !PT ;  /* 0x0000006700007276 */ /* 0x000fe20007810062 */
[----:B------:R-:W-:Y:S01]  /*1c90*/  FADD.FTZ R136, R136, R137 ;  /* 0x0000008988887221 */ /* 0x000fe20000010000 */
[----:B--2---:R-:W-:-:S02]  /*1ca0*/  FMNMX.FTZ R2, R3, R2, !PT ;  /* 0x0000000203027209 */ /* 0x004fc40007810000 */
[----:B------:R-:W-:Y:S01]  /*1cb0*/  FMNMX3.FTZ R0, R0, R99, R94, !PT ;  /* 0x0000006300007276 */ /* 0x000fe2000781005e */
[----:B------:R-:W-:Y:S02]  /*1cc0*/  MUFU.EX2 R146, R146 ;  /* 0x0000009200927308 */ /* 0x000fe40000000800 */
[----:B------:R-:W2:Y:S01]  /*1cd0*/  SHFL.BFLY PT, R3, R2, 0x1, 0x1f ;  /* 0x0c201f0002037f89 */ /* 0x000ea200000e0000 */
[----:B------:R-:W-:-:S04]  /*1ce0*/  FMNMX3.FTZ R0, R0, R95, R90, !PT ;  /* 0x0000005f00007276 */ /* 0x000fc8000781005a */
[----:B------:R-:W-:Y:S01]  /*1cf0*/  FMNMX3.FTZ R0, R0, R91, R86, !PT ;  /* 0x0000005b00007276 */ /* 0x000fe20007810056 */
[----:B------:R-:W-:Y:S03]  /*1d00*/  MUFU.EX2 R147, R147 ;  /* 0x0000009300937308 */ /* 0x000fe60000000800 */
[----:B------:R-:W-:-:S04]  /*1d10*/  FMNMX3.FTZ R0, R0, R87, R82, !PT ;  /* 0x0000005700007276 */ /* 0x000fc80007810052 */
[----:B------:R-:W-:Y:S01]  /*1d20*/  FMNMX3.FTZ R0, R0, R83, R78, !PT ;  /* 0x0000005300007276 */ /* 0x000fe2000781004e */
[----:B------:R-:W-:Y:S03]  /*1d30*/  MUFU.EX2 R144, R144 ;  /* 0x0000009000907308 */ /* 0x000fe60000000800 */
[----:B------:R-:W-:-:S04]  /*1d40*/  FMNMX3.FTZ R0, R0, R79, R74, !PT ;  /* 0x0000004f00007276 */ /* 0x000fc8000781004a */
[----:B------:R-:W-:Y:S01]  /*1d50*/  FMNMX.FTZ R0, R75, R0, !PT ;  /* 0x000000004b007209 */ /* 0x000fe20007810000 */
[----:B------:R-:W-:Y:S01]  /*1d60*/  MUFU.EX2 R145, R145 ;  /* 0x0000009100917308 */ /* 0x000fe20000000800 */
[----:B--2---:R-:W-:-:S03]  /*1d70*/  FMNMX.FTZ R3, R2, R3, !PT ;  /* 0x0000000302037209 */ /* 0x004fc60007810000 */
[----:B------:R-:W2:Y:S01]  /*1d80*/  SHFL.BFLY PT, R21, R0, 0x2, 0x1f ;  /* 0x0c401f0000157f89 */ /* 0x000ea200000e0000 */
[----:B------:R-:W-:Y:S01]  /*1d90*/  FMNMX.FTZ R2, R6, R25, !PT ;  /* 0x0000001906027209 */ /* 0x000fe20007810000 */
[C---:B------:R-:W-:Y:S01]  /*1da0*/  FMUL.FTZ R140, R3.reuse, UR10 ;  /* 0x0000000a038c7c20 */ /* 0x040fe20008410000 */
[----:B------:R-:W-:Y:S01]  /*1db0*/  FSETP.NEU.FTZ.AND P0, PT, R3, -INF , PT ;  /* 0xff8000000300780b */ /* 0x000fe20003f1d000 */
[----:B------:R-:W-:Y:S02]  /*1dc0*/  LDSM.16.MT88.4 R4, [R220+0x4000] ;  /* 0x00400000dc04783b */ /* 0x000fe40000004200 */
[----:B------:R-:W-:Y:S01]  /*1dd0*/  FMUL.FTZ R141, R2, UR10 ;  /* 0x0000000a028d7c20 */ /* 0x000fe20008410000 */
[----:B------:R-:W-:Y:S01]  /*1de0*/  MUFU.EX2 R170, R170 ;  /* 0x000000aa00aa7308 */ /* 0x000fe20000000800 */
[----:B------:R-:W-:Y:S02]  /*1df0*/  FSEL R140, R140, RZ, P0 ;  /* 0x000000ff8c8c7208 */ /* 0x000fe40000000000 */
[----:B------:R-:W-:-:S03]  /*1e00*/  FSETP.NEU.FTZ.AND P0, PT, R2, -INF , PT ;  /* 0xff8000000200780b */ /* 0x000fc60003f1d000 */
[--C-:B------:R-:W-:Y:S01]  /*1e10*/  FFMA.FTZ R199, R30, UR10, -R140.reuse ;  /* 0x0000000a1ec77c23 */ /* 0x100fe2000801088c */
[----:B------:R-:W-:Y:S01]  /*1e20*/  FSEL R141, R141, RZ, P0 ;  /* 0x000000ff8d8d7208 */ /* 0x000fe20000000000 */
[--C-:B------:R-:W-:Y:S01]  /*1e30*/  FFMA.FTZ R200, R31, UR10, -R140.reuse ;  /* 0x0000000a1fc87c23 */ /* 0x100fe2000801088c */
[--C-:B------:R-:W-:Y:S01]  /*1e40*/  FFMA.FTZ R190, R54, UR10, -R140.reuse ;  /* 0x0000000a36be7c23 */ /* 0x100fe2000801088c */
[----:B------:R-:W-:Y:S01]  /*1e50*/  LDSM.16.MT88.4 R28, [R222+0x4000] ;  /* 0x00400000de1c783b */ /* 0x000fe20000004200 */
[--C-:B------:R-:W-:Y:S01]  /*1e60*/  FFMA.FTZ R185, R55, UR10, -R140.reuse ;  /* 0x0000000a37b97c23 */ /* 0x100fe2000801088c */
[--C-:B------:R-:W-:Y:S01]  /*1e70*/  FFMA.FTZ R162, R132, UR10, -R141.reuse ;  /* 0x0000000a84a27c23 */ /* 0x100fe2000801088d */
[--C-:B------:R-:W-:Y:S01]  /*1e80*/  FFMA.FTZ R201, R133, UR10, -R141.reuse ;  /* 0x0000000a85c97c23 */ /* 0x100fe2000801088d */
[--C-:B------:R-:W-:Y:S01]  /*1e90*/  FFMA.FTZ R128, R128, UR10, -R141.reuse ;  /* 0x0000000a80807c23 */ /* 0x100fe2000801088d */
[--C-:B------:R-:W-:Y:S01]  /*1ea0*/  FFMA.FTZ R129, R129, UR10, -R141.reuse ;  /* 0x0000000a81817c23 */ /* 0x100fe2000801088d */
[--C-:B------:R-:W-:Y:S01]  /*1eb0*/  FFMA.FTZ R186, R50, UR10, -R140.reuse ;  /* 0x0000000a32ba7c23 */ /* 0x100fe2000801088c */
[----:B--2---:R-:W-:Y:S01]  /*1ec0*/  FMNMX.FTZ R0, R0, R21, !PT ;  /* 0x0000001500007209 */ /* 0x004fe20007810000 */
[----:B------:R-:W-:Y:S01]  /*1ed0*/  MUFU.EX2 R162, R162 ;  /* 0x000000a200a27308 */ /* 0x000fe20000000800 */
[--C-:B------:R-:W-:Y:S01]  /*1ee0*/  FFMA.FTZ R187, R51, UR10, -R140.reuse ;  /* 0x0000000a33bb7c23 */ /* 0x100fe2000801088c */
[--C-:B------:R-:W-:Y:S01]  /*1ef0*/  FFMA.FTZ R138, R70, UR10, -R140.reuse ;  /* 0x0000000a468a7c23 */ /* 0x100fe2000801088c */
[--C-:B------:R-:W-:Y:S01]  /*1f00*/  FFMA.FTZ R161, R71, UR10, -R140.reuse ;  /* 0x0000000a47a17c23 */ /* 0x100fe2000801088c */
[----:B------:R-:W2:Y:S01]  /*1f10*/  SHFL.BFLY PT, R21, R0, 0x1, 0x1f ;  /* 0x0c201f0000157f89 */ /* 0x000ea200000e0000 */
[--C-:B------:R-:W-:Y:S01]  /*1f20*/  FFMA.FTZ R151, R66, UR10, -R140.reuse ;  /* 0x0000000a42977c23 */ /* 0x100fe2000801088c */
[--C-:B------:R-:W-:Y:S01]  /*1f30*/  FFMA.FTZ R160, R67, UR10, -R140.reuse ;  /* 0x0000000a43a07c23 */ /* 0x100fe2000801088c */
[--C-:B------:R-:W-:Y:S01]  /*1f40*/  FFMA.FTZ R191, R42, UR10, -R140.reuse ;  /* 0x0000000a2abf7c23 */ /* 0x100fe2000801088c */
[----:B------:R-:W3:Y:S01]  /*1f50*/  MUFU.EX2 R201, R201 ;  /* 0x000000c900c97308 */ /* 0x000ee20000000800 */
[----:B------:R-:W4:Y:S01]  /*1f60*/  LDSM.16.MT88.4 R52, [R222+0x4400] ;  /* 0x00440000de34783b */ /* 0x000f220000004200 */
[--C-:B------:R-:W-:Y:S01]  /*1f70*/  FFMA.FTZ R194, R43, UR10, -R140.reuse ;  /* 0x0000000a2bc27c23 */ /* 0x100fe2000801088c */
[--C-:B------:R-:W-:Y:S01]  /*1f80*/  FFMA.FTZ R189, R46, UR10, -R140.reuse ;  /* 0x0000000a2ebd7c23 */ /* 0x100fe2000801088c */
[--C-:B------:R-:W-:Y:S01]  /*1f90*/  FFMA.FTZ R192, R47, UR10, -R140.reuse ;  /* 0x0000000a2fc07c23 */ /* 0x100fe2000801088c */
[----:B------:R-:W5:Y:S01]  /*1fa0*/  LDSM.16.MT88.4 R48, [R220+0x4400] ;  /* 0x00440000dc30783b */ /* 0x000f620000004200 */
[--C-:B------:R-:W-:Y:S01]  /*1fb0*/  FFMA.FTZ R195, R38, UR10, -R140.reuse ;  /* 0x0000000a26c37c23 */ /* 0x100fe2000801088c */
[--C-:B------:R-:W-:Y:S01]  /*1fc0*/  FFMA.FTZ R196, R39, UR10, -R140.reuse ;  /* 0x0000000a27c47c23 */ /* 0x100fe2000801088c */
[----:B------:R-:W-:Y:S01]  /*1fd0*/  MUFU.EX2 R128, R128 ;  /* 0x0000008000807308 */ /* 0x000fe20000000800 */
[--C-:B------:R-:W-:Y:S01]  /*1fe0*/  FFMA.FTZ R197, R34, UR10, -R140.reuse ;  /* 0x0000000a22c57c23 */ /* 0x100fe2000801088c */
[--C-:B------:R-:W-:Y:S01]  /*1ff0*/  FFMA.FTZ R198, R35, UR10, -R140.reuse ;  /* 0x0000000a23c67c23 */ /* 0x100fe2000801088c */
[--C-:B------:R-:W-:Y:S01]  /*2000*/  FFMA.FTZ R193, R58, UR10, -R140.reuse ;  /* 0x0000000a3ac17c23 */ /* 0x100fe2000801088c */
[--C-:B------:R-:W-:Y:S01]  /*2010*/  FFMA.FTZ R188, R59, UR10, -R140.reuse ;  /* 0x0000000a3bbc7c23 */ /* 0x100fe2000801088c */
[----:B-1----:R-:W-:Y:S01]  /*2020*/  F2FP.F16.F32.PACK_AB R58, R148, R139 ;  /* 0x0000008b943a723e */ /* 0x002fe200000000ff */
[--C-:B------:R-:W-:Y:S01]  /*2030*/  FFMA.FTZ R149, R62, UR10, -R140.reuse ;  /* 0x0000000a3e957c23 */ /* 0x100fe2000801088c */
[--C-:B------:R-:W-:Y:S01]  /*2040*/  FFMA.FTZ R150, R63, UR10, -R140.reuse ;  /* 0x0000000a3f967c23 */ /* 0x100fe2000801088c */
[----:B------:R-:W1:Y:S01]  /*2050*/  MUFU.EX2 R129, R129 ;  /* 0x0000008100817308 */ /* 0x000e620000000800 */
[----:B---3--:R-:W-:Y:S01]  /*2060*/  F2FP.F16.F32.PACK_AB R40, R201, R162 ;  /* 0x000000a2c928723e */ /* 0x008fe200000000ff */
[----:B------:R-:W3:Y:S01]  /*2070*/  LDSM.16.MT88.4 R68, [R222+0x4800] ;  /* 0x00480000de44783b */ /* 0x000ee20000004200 */
[--C-:B------:R-:W-:Y:S01]  /*2080*/  FFMA.FTZ R206, R117, UR10, -R141.reuse ;  /* 0x0000000a75ce7c23 */ /* 0x100fe2000801088d */
[----:B--2---:R-:W-:Y:S01]  /*2090*/  FMNMX.FTZ R0, R0, R21, !PT ;  /* 0x0000001500007209 */ /* 0x004fe20007810000 */
[--C-:B------:R-:W-:Y:S01]  /*20a0*/  FFMA.FTZ R112, R112, UR10, -R141.reuse ;  /* 0x0000000a70707c23 */ /* 0x100fe2000801088d */
[--C-:B------:R-:W-:Y:S01]  /*20b0*/  FFMA.FTZ R113, R113, UR10, -R141.reuse ;  /* 0x0000000a71717c23 */ /* 0x100fe2000801088d */
[--C-:B------:R-:W-:Y:S01]  /*20c0*/  FFMA.FTZ R108, R108, UR10, -R141.reuse ;  /* 0x0000000a6c6c7c23 */ /* 0x100fe2000801088d */
[C---:B------:R-:W-:Y:S01]  /*20d0*/  FSETP.NEU.FTZ.AND P0, PT, R0.reuse, -INF , PT ;  /* 0xff8000000000780b */ /* 0x040fe20003f1d000 */
[----:B------:R-:W-:Y:S01]  /*20e0*/  FMUL.FTZ R132, R0, UR10 ;  /* 0x0000000a00847c20 */ /* 0x000fe20008410000 */
[----:B------:R-:W-:Y:S01]  /*20f0*/  MUFU.EX2 R138, R138 ;  /* 0x0000008a008a7308 */ /* 0x000fe20000000800 */
[--C-:B------:R-:W-:Y:S01]  /*2100*/  FFMA.FTZ R109, R109, UR10, -R141.reuse ;  /* 0x0000000a6d6d7c23 */ /* 0x100fe2000801088d */
[--C-:B------:R-:W-:Y:S01]  /*2110*/  FFMA.FTZ R104, R104, UR10, -R141.reuse ;  /* 0x0000000a68687c23 */ /* 0x100fe2000801088d */
[--C-:B------:R-:W-:Y:S01]  /*2120*/  FFMA.FTZ R105, R105, UR10, -R141.reuse ;  /* 0x0000000a69697c23 */ /* 0x100fe2000801088d */
[----:B------:R-:W-:Y:S01]  /*2130*/  FSEL R132, R132, RZ, P0 ;  /* 0x000000ff84847208 */ /* 0x000fe20000000000 */
[----:B------:R-:W-:Y:S01]  /*2140*/  FFMA.FTZ R207, R27, UR10, -R140 ;  /* 0x0000000a1bcf7c23 */ /* 0x000fe2000801088c */
[--C-:B------:R-:W-:Y:S01]  /*2150*/  FFMA.FTZ R100, R100, UR10, -R141.reuse ;  /* 0x0000000a64647c23 */ /* 0x100fe2000801088d */
[----:B-1----:R-:W-:Y:S01]  /*2160*/  F2FP.F16.F32.PACK_AB R42, R129, R128 ;  /* 0x00000080812a723e */ /* 0x002fe200000000ff */
[----:B------:R-:W1:Y:S01]  /*2170*/  MUFU.EX2 R161, R161 ;  /* 0x000000a100a17308 */ /* 0x000e620000000800 */
[--C-:B------:R-:W-:Y:S01]  /*2180*/  FFMA.FTZ R163, R130, UR10, -R132.reuse ;  /* 0x0000000a82a37c23 */ /* 0x100fe20008010884 */
[--C-:B------:R-:W-:Y:S01]  /*2190*/  FFMA.FTZ R202, R134, UR10, -R132.reuse ;  /* 0x0000000a86ca7c23 */ /* 0x100fe20008010884 */
[--C-:B------:R-:W-:Y:S01]  /*21a0*/  FFMA.FTZ R203, R135, UR10, -R132.reuse ;  /* 0x0000000a87cb7c23 */ /* 0x100fe20008010884 */
[--C-:B------:R-:W-:Y:S01]  /*21b0*/  FFMA.FTZ R130, R131, UR10, -R132.reuse ;  /* 0x0000000a83827c23 */ /* 0x100fe20008010884 */
[--C-:B------:R-:W-:Y:S01]  /*21c0*/  FFMA.FTZ R131, R124, UR10, -R141.reuse ;  /* 0x0000000a7c837c23 */ /* 0x100fe2000801088d */
[--C-:B------:R-:W-:Y:S01]  /*21d0*/  FFMA.FTZ R124, R125, UR10, -R141.reuse ;  /* 0x0000000a7d7c7c23 */ /* 0x100fe2000801088d */
[--C-:B------:R-:W-:Y:S01]  /*21e0*/  FFMA.FTZ R125, R120, UR10, -R141.reuse ;  /* 0x0000000a787d7c23 */ /* 0x100fe2000801088d */
[----:B------:R-:W-:Y:S01]  /*21f0*/  MUFU.EX2 R202, R202 ;  /* 0x000000ca00ca7308 */ /* 0x000fe20000000800 */
[--C-:B------:R-:W-:Y:S01]  /*2200*/  FFMA.FTZ R120, R121, UR10, -R141.reuse ;  /* 0x0000000a79787c23 */ /* 0x100fe2000801088d */
[--C-:B------:R-:W-:Y:S01]  /*2210*/  FFMA.FTZ R126, R126, UR10, -R132.reuse ;  /* 0x0000000a7e7e7c23 */ /* 0x100fe20008010884 */
[--C-:B------:R-:W-:Y:S01]  /*2220*/  FFMA.FTZ R121, R127, UR10, -R132.reuse ;  /* 0x0000000a7f797c23 */ /* 0x100fe20008010884 */
[--C-:B------:R-:W-:Y:S01]  /*2230*/  FFMA.FTZ R204, R122, UR10, -R132.reuse ;  /* 0x0000000a7acc7c23 */ /* 0x100fe20008010884 */
[--C-:B------:R-:W-:Y:S01]  /*2240*/  FFMA.FTZ R123, R123, UR10, -R132.reuse ;  /* 0x0000000a7b7b7c23 */ /* 0x100fe20008010884 */
[--C-:B------:R-:W-:Y:S01]  /*2250*/  FFMA.FTZ R127, R116, UR10, -R141.reuse ;  /* 0x0000000a747f7c23 */ /* 0x100fe2000801088d */
[--C-:B------:R-:W-:Y:S01]  /*2260*/  FFMA.FTZ R208, R118, UR10, -R132.reuse ;  /* 0x0000000a76d07c23 */ /* 0x100fe20008010884 */
[----:B------:R-:W2:Y:S01]  /*2270*/  MUFU.EX2 R203, R203 ;  /* 0x000000cb00cb7308 */ /* 0x000ea20000000800 */
[----:B-1----:R-:W-:Y:S01]  /*2280*/  F2FP.F16.F32.PACK_AB R57, R161, R138 ;  /* 0x0000008aa139723e */ /* 0x002fe200000000ff */
[--C-:B------:R-:W-:Y:S01]  /*2290*/  FFMA.FTZ R205, R119, UR10, -R132.reuse ;  /* 0x0000000a77cd7c23 */ /* 0x100fe20008010884 */
[--C-:B------:R-:W-:Y:S01]  /*22a0*/  FFMA.FTZ R114, R114, UR10, -R132.reuse ;  /* 0x0000000a72727c23 */ /* 0x100fe20008010884 */
[--C-:B------:R-:W-:Y:S01]  /*22b0*/  FFMA.FTZ R115, R115, UR10, -R132.reuse ;  /* 0x0000000a73737c23 */ /* 0x100fe20008010884 */
[----:B------:R-:W-:Y:S01]  /*22c0*/  F2FP.F16.F32.PACK_AB R116, R147, R146 ;  /* 0x000000929374723e */ /* 0x000fe200000000ff */
[--C-:B------:R-:W-:Y:S01]  /*22d0*/  FFMA.FTZ R110, R110, UR10, -R132.reuse ;  /* 0x0000000a6e6e7c23 */ /* 0x100fe20008010884 */
[----:B------:R-:W-:Y:S01]  /*22e0*/  F2FP.F16.F32.PACK_AB R118, R145, R144 ;  /* 0x000000909176723e */ /* 0x000fe200000000ff */
[----:B------:R-:W-:Y:S01]  /*22f0*/  MUFU.EX2 R163, R163 ;  /* 0x000000a300a37308 */ /* 0x000fe20000000800 */
[--C-:B------:R-:W-:Y:S01]  /*2300*/  FFMA.FTZ R111, R111, UR10, -R132.reuse ;  /* 0x0000000a6f6f7c23 */ /* 0x100fe20008010884 */
[--C-:B------:R-:W-:Y:S01]  /*2310*/  FFMA.FTZ R106, R106, UR10, -R132.reuse ;  /* 0x0000000a6a6a7c23 */ /* 0x100fe20008010884 */
[----:B------:R-:W-:Y:S01]  /*2320*/  FFMA.FTZ R107, R107, UR10, -R132 ;  /* 0x0000000a6b6b7c23 */ /* 0x000fe20008010884 */
[----:B------:R-:W-:Y:S01]  /*2330*/  FFMA.FTZ R122, R26, UR10, -R140 ;  /* 0x0000000a1a7a7c23 */ /* 0x000fe2000801088c */
[--C-:B------:R-:W-:Y:S01]  /*2340*/  FFMA.FTZ R101, R101, UR10, -R141.reuse ;  /* 0x0000000a65657c23 */ /* 0x100fe2000801088d */
[--C-:B------:R-:W-:Y:S01]  /*2350*/  FFMA.FTZ R96, R96, UR10, -R141.reuse ;  /* 0x0000000a60607c23 */ /* 0x100fe2000801088d */
[--C-:B------:R-:W-:Y:S01]  /*2360*/  FFMA.FTZ R97, R97, UR10, -R141.reuse ;  /* 0x0000000a61617c23 */ /* 0x100fe2000801088d */
[----:B------:R-:W1:Y:S01]  /*2370*/  MUFU.EX2 R130, R130 ;  /* 0x0000008200827308 */ /* 0x000e620000000800 */
[----:B--2---:R-:W-:Y:S01]  /*2380*/  F2FP.F16.F32.PACK_AB R41, R203, R202 ;  /* 0x000000cacb29723e */ /* 0x004fe200000000ff */
        /* <DEDUP_REMOVED lines=16> */
[----:B------:R-:W-:Y:S01]  /*2490*/  FFMA.FTZ R83, R83, UR10, -R132 ;  /* 0x0000000a53537c23 */ /* 0x000fe20008010884 */
[--C-:B------:R-:W-:Y:S01]  /*24a0*/  FFMA.FTZ R18, R18, UR10, -R140.reuse ;  /* 0x0000000a12127c23 */ /* 0x100fe2000801088c */
[----:B------:R-:W-:Y:S01]  /*24b0*/  FFMA.FTZ R19, R19, UR10, -R140 ;  /* 0x0000000a13137c23 */ /* 0x000fe2000801088c */
[--C-:B------:R-:W-:Y:S01]  /*24c0*/  FFMA.FTZ R239, R73, UR10, -R141.reuse ;  /* 0x0000000a49ef7c23 */ /* 0x100fe2000801088d */
[--C-:B------:R-:W-:Y:S01]  /*24d0*/  FFMA.FTZ R73, R74, UR10, -R132.reuse ;  /* 0x0000000a4a497c23 */ /* 0x100fe20008010884 */
[----:B------:R-:W-:Y:S01]  /*24e0*/  FFMA.FTZ R238, R75, UR10, -R132 ;  /* 0x0000000a4bee7c23 */ /* 0x000fe20008010884 */
[----:B------:R-:W-:Y:S01]  /*24f0*/  MUFU.EX2 R131, R131 ;  /* 0x0000008300837308 */ /* 0x000fe20000000800 */
[C---:B------:R-:W-:Y:S01]  /*2500*/  HMMA.16816.F32 R32, R40.reuse, R28, RZ ;  /* 0x0000001c2820723c */ /* 0x040fe200000018ff */
[----:B------:R-:W-:Y:S01]  /*2510*/  FFMA.FTZ R76, R76, UR10, -R141 ;  /* 0x0000000a4c4c7c23 */ /* 0x000fe2000801088d */
[--C-:B------:R-:W-:Y:S01]  /*2520*/  FFMA.FTZ R14, R14, UR10, -R140.reuse ;  /* 0x0000000a0e0e7c23 */ /* 0x100fe2000801088c */
[--C-:B------:R-:W-:Y:S01]  /*2530*/  FFMA.FTZ R15, R15, UR10, -R140.reuse ;  /* 0x0000000a0f0f7c23 */ /* 0x100fe2000801088c */
[--C-:B------:R-:W-:Y:S01]  /*2540*/  FFMA.FTZ R10, R10, UR10, -R140.reuse ;  /* 0x0000000a0a0a7c23 */ /* 0x100fe2000801088c */
[----:B------:R-:W-:Y:S01]  /*2550*/  FFMA.FTZ R11, R11, UR10, -R140 ;  /* 0x0000000a0b0b7c23 */ /* 0x000fe2000801088c */
[----:B------:R-:W-:Y:S01]  /*2560*/  FADD.FTZ R201, R162, R201 ;  /* 0x000000c9a2c97221 */ /* 0x000fe20000010000 */
[----:B------:R-:W1:Y:S01]  /*2570*/  MUFU.EX2 R124, R124 ;  /* 0x0000007c007c7308 */ /* 0x000e620000000800 */
[----:B------:R-:W-:Y:S01]  /*2580*/  HMMA.16816.F32 R36, R40, R4, RZ ;  /* 0x000000042824723c */ /* 0x000fe200000018ff */
[----:B--2---:R-:W-:Y:S01]  /*2590*/  F2FP.F16.F32.PACK_AB R59, R160, R151 ;  /* 0x00000097a03b723e */ /* 0x004fe200000000ff */
[----:B------:R-:W-:Y:S01]  /*25a0*/  FADD.FTZ R202, R202, R203 ;  /* 0x000000cbcaca7221 */ /* 0x000fe20000010000 */
[----:B------:R-:W-:-:S04]  /*25b0*/  FADD.FTZ R128, R128, R201 ;  /* 0x000000c980807221 */ /* 0x000fc80000010000 */
[----:B------:R-:W-:Y:S01]  /*25c0*/  MUFU.EX2 R125, R125 ;  /* 0x0000007d007d7308 */ /* 0x000fe20000000800 */
[----:B------:R-:W-:Y:S01]  /*25d0*/  HMMA.16816.F32 R44, R40, R30, RZ ;  /* 0x0000001e282c723c */ /* 0x000fe200000018ff */
[----:B------:R-:W-:-:S06]  /*25e0*/  FADD.FTZ R128, R129, R128 ;  /* 0x0000008081807221 */ /* 0x000fcc0000010000 */
[----:B------:R-:W-:Y:S01]  /*25f0*/  MUFU.EX2 R120, R120 ;  /* 0x0000007800787308 */ /* 0x000fe20000000800 */
[----:B------:R-:W-:Y:S07]  /*2600*/  HMMA.16816.F32 R40, R40, R6, RZ ;  /* 0x000000062828723c */ /* 0x000fee00000018ff */
[----:B------:R-:W-:Y:S01]  /*2610*/  MUFU.EX2 R126, R126 ;  /* 0x0000007e007e7308 */ /* 0x000fe20000000800 */
[C---:B------:R-:W-:Y:S07]  /*2620*/  HMMA.16816.F32 R60, R56.reuse, R28, RZ ;  /* 0x0000001c383c723c */ /* 0x040fee00000018ff */
[----:B------:R-:W2:Y:S01]  /*2630*/  MUFU.EX2 R121, R121 ;  /* 0x0000007900797308 */ /* 0x000ea20000000800 */
[C---:B------:R-:W-:Y:S07]  /*2640*/  HMMA.16816.F32 R28, R56.reuse, R30, RZ ;  /* 0x0000001e381c723c */ /* 0x040fee00000018ff */
[----:B------:R-:W-:Y:S01]  /*2650*/  MUFU.EX2 R204, R204 ;  /* 0x000000cc00cc7308 */ /* 0x000fe20000000800 */
[----:B------:R-:W-:Y:S01]  /*2660*/  HMMA.16816.F32 R64, R56, R4, RZ ;  /* 0x000000043840723c */ /* 0x000fe200000018ff */
[----:B-1----:R-:W-:Y:S01]  /*2670*/  F2FP.F16.F32.PACK_AB R4, R124, R131 ;  /* 0x000000837c04723e */ /* 0x002fe200000000ff */
[----:B------:R-:W-:-:S04]  /*2680*/  FADD.FTZ R131, R131, R128 ;  /* 0x0000008083837221 */ /* 0x000fc80000010000 */
[----:B------:R-:W-:Y:S01]  /*2690*/  FADD.FTZ R124, R124, R131 ;  /* 0x000000837c7c7221 */ /* 0x000fe20000010000 */
[----:B------:R-:W1:Y:S01]  /*26a0*/  MUFU.EX2 R123, R123 ;  /* 0x0000007b007b7308 */ /* 0x000e620000000800 */
[----:B------:R-:W-:Y:S01]  /*26b0*/  HMMA.16816.F32 R56, R56, R6, RZ ;  /* 0x000000063838723c */ /* 0x000fe200000018ff */
[----:B--2---:R-:W-:Y:S02]  /*26c0*/  F2FP.F16.F32.PACK_AB R5, R121, R126 ;  /* 0x0000007e7905723e */ /* 0x004fe400000000ff */
[----:B------:R-:W-:Y:S01]  /*26d0*/  F2FP.F16.F32.PACK_AB R6, R120, R125 ;  /* 0x0000007d7806723e */ /* 0x000fe200000000ff */
[----:B------:R-:W-:-:S03]  /*26e0*/  FADD.FTZ R125, R125, R124 ;  /* 0x0000007c7d7d7221 */ /* 0x000fc60000010000 */
[----:B------:R-:W-:Y:S01]  /*26f0*/  MUFU.EX2 R149, R149 ;  /* 0x0000009500957308 */ /* 0x000fe20000000800 */
[----:B------:R-:W-:-:S07]  /*2700*/  FADD.FTZ R120, R120, R125 ;  /* 0x0000007d78787221 */ /* 0x000fce0000010000 */
[----:B------:R-:W2:Y:S01]  /*2710*/  MUFU.EX2 R150, R150 ;  /* 0x0000009600967308 */ /* 0x000ea20000000800 */
[----:B-1----:R-:W-:-:S07]  /*2720*/  F2FP.F16.F32.PACK_AB R7, R123, R204 ;  /* 0x000000cc7b07723e */ /* 0x002fce00000000ff */
[----:B------:R-:W-:Y:S01]  /*2730*/  MUFU.EX2 R193, R193 ;  /* 0x000000c100c17308 */ /* 0x000fe20000000800 */
[C---:B----4-:R-:W-:Y:S07]  /*2740*/  HMMA.16816.F32 R32, R4.reuse, R52, R32 ;  /* 0x000000340420723c */ /* 0x050fee0000001820 */
[----:B------:R-:W1:Y:S01]  /*2750*/  MUFU.EX2 R188, R188 ;  /* 0x000000bc00bc7308 */ /* 0x000e620000000800 */
[----:B-----5:R-:W-:Y:S01]  /*2760*/  HMMA.16816.F32 R36, R4, R48, R36 ;  /* 0x000000300424723c */ /* 0x020fe20000001824 */
[----:B--2---:R-:W-:-:S06]  /*2770*/  F2FP.F16.F32.PACK_AB R117, R150, R149 ;  /* 0x000000959675723e */ /* 0x004fcc00000000ff */
[----:B------:R-:W-:Y:S01]  /*2780*/  MUFU.EX2 R127, R127 ;  /* 0x0000007f007f7308 */ /* 0x000fe20000000800 */
[C---:B------:R-:W-:Y:S07]  /*2790*/  HMMA.16816.F32 R44, R4.reuse, R54, R44 ;  /* 0x00000036042c723c */ /* 0x040fee000000182c */
[----:B------:R-:W2:Y:S01]  /*27a0*/  MUFU.EX2 R206, R206 ;  /* 0x000000ce00ce7308 */ /* 0x000ea20000000800 */
[----:B------:R-:W-:Y:S01]  /*27b0*/  HMMA.16816.F32 R40, R4, R50, R40 ;  /* 0x000000320428723c */ /* 0x000fe20000001828 */
[----:B------:R-:W4:Y:S01]  /*27c0*/  LDSM.16.MT88.4 R4, [R220+0x4800] ;  /* 0x00480000dc04783b */ /* 0x000f220000004200 */
[----:B-1----:R-:W-:-:S05]  /*27d0*/  F2FP.F16.F32.PACK_AB R119, R188, R193 ;  /* 0x000000c1bc77723e */ /* 0x002fca00000000ff */
[----:B------:R-:W-:Y:S02]  /*27e0*/  MUFU.EX2 R112, R112 ;  /* 0x0000007000707308 */ /* 0x000fe40000000800 */
[C---:B------:R-:W-:Y:S06]  /*27f0*/  HMMA.16816.F32 R60, R116.reuse, R52, R60 ;  /* 0x00000034743c723c */ /* 0x040fec000000183c */
[----:B------:R-:W1:Y:S01]  /*2800*/  MUFU.EX2 R113, R113 ;  /* 0x0000007100717308 */ /* 0x000e620000000800 */
[----:B--2---:R-:W-:Y:S01]  /*2810*/  F2FP.F16.F32.PACK_AB R24, R206, R127 ;  /* 0x0000007fce18723e */ /* 0x004fe200000000ff */
[----:B------:R-:W-:Y:S01]  /*2820*/  HMMA.16816.F32 R64, R116, R48, R64 ;  /* 0x000000307440723c */ /* 0x000fe20000001840 */
[----:B------:R-:W-:-:S04]  /*2830*/  FADD.FTZ R127, R127, R120 ;  /* 0x000000787f7f7221 */ /* 0x000fc80000010000 */
[----:B------:R-:W-:Y:S01]  /*2840*/  FADD.FTZ R127, R206, R127 ;  /* 0x0000007fce7f7221 */ /* 0x000fe20000010000 */
[----:B------:R-:W-:Y:S02]  /*2850*/  MUFU.EX2 R208, R208 ;  /* 0x000000d000d07308 */ /* 0x000fe40000000800 */
[C---:B------:R-:W-:Y:S01]  /*2860*/  HMMA.16816.F32 R28, R116.reuse, R54, R28 ;  /* 0x00000036741c723c */ /* 0x040fe2000000181c */
[----:B------:R-:W-:Y:S05]  /*2870*/  LDSM.16.MT88.4 R52, [R220+0x4c00] ;  /* 0x004c0000dc34783b */ /* 0x000fea0000004200 */
[----:B------:R-:W2:Y:S01]  /*2880*/  MUFU.EX2 R205, R205 ;  /* 0x000000cd00cd7308 */ /* 0x000ea20000000800 */
[----:B-1----:R-:W-:Y:S01]  /*2890*/  F2FP.F16.F32.PACK_AB R26, R113, R112 ;  /* 0x00000070711a723e */ /* 0x002fe200000000ff */
[----:B------:R-:W-:Y:S01]  /*28a0*/  HMMA.16816.F32 R56, R116, R50, R56 ;  /* 0x000000327438723c */ /* 0x000fe20000001838 */
[----:B------:R-:W1:Y:S01]  /*28b0*/  LDSM.16.MT88.4 R48, [R222+0x4c00] ;  /* 0x004c0000de30783b */ /* 0x000e620000004200 */
[--C-:B------:R-:W-:Y:S01]  /*28c0*/  FFMA.FTZ R116, R22, UR10, -R140.reuse ;  /* 0x0000000a16747c23 */ /* 0x100fe2000801088c */
[----:B------:R-:W-:Y:S01]  /*28d0*/  FFMA.FTZ R117, R23, UR10, -R140 ;  /* 0x0000000a17757c23 */ /* 0x000fe2000801088c */
[----:B------:R-:W-:-:S02]  /*28e0*/  FADD.FTZ R112, R112, R127 ;  /* 0x0000007f70707221 */ /* 0x000fc40000010000 */
[----:B------:R-:W-:Y:S02]  /*28f0*/  MUFU.EX2 R114, R114 ;  /* 0x0000007200727308 */ /* 0x000fe40000000800 */
[----:B------:R-:W-:-:S06]  /*2900*/  FADD.FTZ R113, R113, R112 ;  /* 0x0000007071717221 */ /* 0x000fcc0000010000 */
[----:B------:R-:W5:Y:S01]  /*2910*/  MUFU.EX2 R115, R115 ;  /* 0x0000007300737308 */ /* 0x000f620000000800 */
[----:B--2---:R-:W-:-:S07]  /*2920*/  F2FP.F16.F32.PACK_AB R25, R205, R208 ;  /* 0x000000d0cd19723e */ /* 0x004fce00000000ff */
[----:B------:R-:W2:Y:S08]  /*2930*/  MUFU.EX2 R165, R165 ;  /* 0x000000a500a57308 */ /* 0x000eb00000000800 */
[----:B------:R-:W-:Y:S01]  /*2940*/  MUFU.EX2 R166, R166 ;  /* 0x000000a600a67308 */ /* 0x000fe20000000800 */
[----:B-----5:R-:W-:-:S07]  /*2950*/  F2FP.F16.F32.PACK_AB R27, R115, R114 ;  /* 0x00000072731b723e */ /* 0x020fce00000000ff */
[----:B------:R-:W5:Y:S01]  /*2960*/  MUFU.EX2 R167, R167 ;  /* 0x000000a700a77308 */ /* 0x000f620000000800 */
[C---:B---3--:R-:W-:Y:S07]  /*2970*/  HMMA.16816.F32 R32, R24.reuse, R68, R32 ;  /* 0x000000441820723c */ /* 0x048fee0000001820 */
[----:B------:R-:W-:Y:S01]  /*2980*/  MUFU.EX2 R190, R190 ;  /* 0x000000be00be7308 */ /* 0x000fe20000000800 */
[C---:B----4-:R-:W-:Y:S07]  /*2990*/  HMMA.16816.F32 R36, R24.reuse, R4, R36 ;  /* 0x000000041824723c */ /* 0x050fee0000001824 */
[----:B------:R-:W3:Y:S01]  /*29a0*/  MUFU.EX2 R185, R185 ;  /* 0x000000b900b97308 */ /* 0x000ee20000000800 */
[C---:B------:R-:W-:Y:S07]  /*29b0*/  HMMA.16816.F32 R44, R24.reuse, R70, R44 ;  /* 0x00000046182c723c */ /* 0x040fee000000182c */
[----:B------:R-:W-:Y:S01]  /*29c0*/  MUFU.EX2 R186, R186 ;  /* 0x000000ba00ba7308 */ /* 0x000fe20000000800 */
[----:B------:R-:W-:Y:S01]  /*29d0*/  HMMA.16816.F32 R40, R24, R6, R40 ;  /* 0x000000061828723c */ /* 0x000fe20000001828 */
[----:B--2---:R-:W-:-:S02]  /*29e0*/  F2FP.F16.F32.PACK_AB R24, R165, R170 ;  /* 0x000000aaa518723e */ /* 0x004fc400000000ff */
[----:B-----5:R-:W-:-:S04]  /*29f0*/  F2FP.F16.F32.PACK_AB R26, R167, R166 ;  /* 0x000000a6a71a723e */ /* 0x020fc800000000ff */
[----:B------:R-:W2:Y:S01]  /*2a00*/  MUFU.EX2 R187, R187 ;  /* 0x000000bb00bb7308 */ /* 0x000ea20000000800 */
[----:B---3--:R-:W-:-:S07]  /*2a10*/  F2FP.F16.F32.PACK_AB R25, R185, R190 ;  /* 0x000000beb919723e */ /* 0x008fce00000000ff */
[----:B------:R-:W-:Y:S08]  /*2a20*/  MUFU.EX2 R108, R108 ;  /* 0x0000006c006c7308 */ /* 0x000ff00000000800 */
[----:B------:R-:W3:Y:S01]  /*2a30*/  MUFU.EX2 R109, R109 ;  /* 0x0000006d006d7308 */ /* 0x000ee20000000800 */
[----:B--2---:R-:W-:-:S07]  /*2a40*/  F2FP.F16.F32.PACK_AB R27, R187, R186 ;  /* 0x000000babb1b723e */ /* 0x004fce00000000ff */
[----:B------:R-:W-:Y:S01]  /*2a50*/  MUFU.EX2 R104, R104 ;  /* 0x0000006800687308 */ /* 0x000fe20000000800 */
[C---:B------:R-:W-:Y:S07]  /*2a60*/  HMMA.16816.F32 R64, R24.reuse, R4, R64 ;  /* 0x000000041840723c */ /* 0x040fee0000001840 */
[----:B------:R-:W2:Y:S01]  /*2a70*/  MUFU.EX2 R105, R105 ;  /* 0x0000006900697308 */ /* 0x000ea20000000800 */
[----:B------:R-:W-:Y:S01]  /*2a80*/  HMMA.16816.F32 R56, R24, R6, R56 ;  /* 0x000000061838723c */ /* 0x000fe20000001838 */
[----:B---3--:R-:W-:Y:S01]  /*2a90*/  F2FP.F16.F32.PACK_AB R4, R109, R108 ;  /* 0x0000006c6d04723e */ /* 0x008fe200000000ff */
[----:B------:R-:W-:-:S04]  /*2aa0*/  FADD.FTZ R108, R108, R113 ;  /* 0x000000716c6c7221 */ /* 0x000fc80000010000 */
[----:B------:R-:W-:Y:S01]  /*2ab0*/  FADD.FTZ R109, R109, R108 ;  /* 0x0000006c6d6d7221 */ /* 0x000fe20000010000 */
[----:B------:R-:W-:Y:S01]  /*2ac0*/  MUFU.EX2 R110, R110 ;  /* 0x0000006e006e7308 */ /* 0x000fe20000000800 */
[C---:B------:R-:W-:Y:S07]  /*2ad0*/  HMMA.16816.F32 R60, R24.reuse, R68, R60 ;  /* 0x00000044183c723c */ /* 0x040fee000000183c */
[----:B------:R-:W3:Y:S01]  /*2ae0*/  MUFU.EX2 R111, R111 ;  /* 0x0000006f006f7308 */ /* 0x000ee20000000800 */
[----:B--2---:R-:W-:Y:S01]  /*2af0*/  F2FP.F16.F32.PACK_AB R6, R105, R104 ;  /* 0x000000686906723e */ /* 0x004fe200000000ff */
[----:B------:R-:W-:Y:S01]  /*2b00*/  HMMA.16816.F32 R28, R24, R70, R28 ;  /* 0x00000046181c723c */ /* 0x000fe2000000181c */
[----:B------:R-:W-:Y:S01]  /*2b10*/  LDSM.16.MT88.4 R68, [R220+0x5000] ;  /* 0x00500000dc44783b */ /* 0x000fe20000004200 */
[----:B------:R-:W-:-:S04]  /*2b20*/  FADD.FTZ R104, R104, R109 ;  /* 0x0000006d68687221 */ /* 0x000fc80000010000 */
[----:B------:R-:W-:Y:S01]  /*2b30*/  MUFU.EX2 R106, R106 ;  /* 0x0000006a006a7308 */ /* 0x000fe20000000800 */
[----:B------:R-:W-:-:S07]  /*2b40*/  FADD.FTZ R105, R105, R104 ;  /* 0x0000006869697221 */ /* 0x000fce0000010000 */
[----:B------:R-:W2:Y:S01]  /*2b50*/  MUFU.EX2 R107, R107 ;  /* 0x0000006b006b7308 */ /* 0x000ea20000000800 */
[----:B---3--:R-:W-:-:S07]  /*2b60*/  F2FP.F16.F32.PACK_AB R5, R111, R110 ;  /* 0x0000006e6f05723e */ /* 0x008fce00000000ff */
[----:B------:R-:W-:Y:S08]  /*2b70*/  MUFU.EX2 R168, R168 ;  /* 0x000000a800a87308 */ /* 0x000ff00000000800 */
[----:B------:R-:W3:Y:S01]  /*2b80*/  MUFU.EX2 R169, R169 ;  /* 0x000000a900a97308 */ /* 0x000ee20000000800 */
[----:B--2---:R-:W-:-:S07]  /*2b90*/  F2FP.F16.F32.PACK_AB R7, R107, R106 ;  /* 0x0000006a6b07723e */ /* 0x004fce00000000ff */
[C---:B-1----:R-:W-:Y:S01]  /*2ba0*/  HMMA.16816.F32 R32, R4.reuse, R48, R32 ;  /* 0x000000300420723c */ /* 0x042fe20000001820 */
[----:B------:R-:W-:Y:S07]  /*2bb0*/  MUFU.EX2 R171, R171 ;  /* 0x000000ab00ab7308 */ /* 0x000fee0000000800 */
[----:B------:R-:W-:Y:S01]  /*2bc0*/  HMMA.16816.F32 R44, R4, R50, R44 ;  /* 0x00000032042c723c */ /* 0x000fe2000000182c */
[----:B------:R-:W1:Y:S01]  /*2bd0*/  MUFU.EX2 R172, R172 ;  /* 0x000000ac00ac7308 */ /* 0x000e620000000800 */
[----:B---3--:R-:W-:-:S06]  /*2be0*/  F2FP.F16.F32.PACK_AB R24, R169, R168 ;  /* 0x000000a8a918723e */ /* 0x008fcc00000000ff */
[C---:B------:R-:W-:Y:S01]  /*2bf0*/  HMMA.16816.F32 R36, R4.reuse, R52, R36 ;  /* 0x000000340424723c */ /* 0x040fe20000001824 */
[----:B------:R-:W-:Y:S07]  /*2c00*/  MUFU.EX2 R189, R189 ;  /* 0x000000bd00bd7308 */ /* 0x000fee0000000800 */
[----:B------:R-:W-:Y:S01]  /*2c10*/  HMMA.16816.F32 R40, R4, R54, R40 ;  /* 0x000000360428723c */ /* 0x000fe20000001828 */
[----:B------:R-:W2:Y:S01]  /*2c20*/  LDSM.16.MT88.4 R4, [R222+0x5000] ;  /* 0x00500000de04783b */ /* 0x000ea20000004200 */
[----:B------:R-:W3:Y:S01]  /*2c30*/  MUFU.EX2 R192, R192 ;  /* 0x000000c000c07308 */ /* 0x000ee20000000800 */
[----:B-1----:R-:W-:-:S07]  /*2c40*/  F2FP.F16.F32.PACK_AB R26, R172, R171 ;  /* 0x000000abac1a723e */ /* 0x002fce00000000ff */
[----:B------:R-:W-:Y:S08]  /*2c50*/  MUFU.EX2 R191, R191 ;  /* 0x000000bf00bf7308 */ /* 0x000ff00000000800 */
[----:B------:R-:W1:Y:S01]  /*2c60*/  MUFU.EX2 R194, R194 ;  /* 0x000000c200c27308 */ /* 0x000e620000000800 */
[----:B---3--:R-:W-:-:S07]  /*2c70*/  F2FP.F16.F32.PACK_AB R25, R192, R189 ;  /* 0x000000bdc019723e */ /* 0x008fce00000000ff */
[----:B------:R-:W-:Y:S08]  /*2c80*/  MUFU.EX2 R100, R100 ;  /* 0x0000006400647308 */ /* 0x000ff00000000800 */
[----:B------:R-:W3:Y:S01]  /*2c90*/  MUFU.EX2 R101, R101 ;  /* 0x0000006500657308 */ /* 0x000ee20000000800 */
[----:B-1----:R-:W-:-:S07]  /*2ca0*/  F2FP.F16.F32.PACK_AB R27, R194, R191 ;  /* 0x000000bfc21b723e */ /* 0x002fce00000000ff */
[----:B------:R-:W-:Y:S01]  /*2cb0*/  MUFU.EX2 R96, R96 ;  /* 0x0000006000607308 */ /* 0x000fe20000000800 */
[C---:B------:R-:W-:Y:S07]  /*2cc0*/  HMMA.16816.F32 R60, R24.reuse, R48, R60 ;  /* 0x00000030183c723c */ /* 0x040fee000000183c */
[----:B------:R-:W1:Y:S01]  /*2cd0*/  MUFU.EX2 R97, R97 ;  /* 0x0000006100617308 */ /* 0x000e620000000800 */
[----:B------:R-:W-:Y:S01]  /*2ce0*/  HMMA.16816.F32 R28, R24, R50, R28 ;  /* 0x00000032181c723c */ /* 0x000fe2000000181c */
[----:B---3--:R-:W-:Y:S01]  /*2cf0*/  F2FP.F16.F32.PACK_AB R20, R101, R100 ;  /* 0x000000646514723e */ /* 0x008fe200000000ff */
[----:B------:R-:W-:-:S04]  /*2d00*/  FADD.FTZ R100, R100, R105 ;  /* 0x0000006964647221 */ /* 0x000fc80000010000 */
[----:B------:R-:W-:Y:S01]  /*2d10*/  FADD.FTZ R101, R101, R100 ;  /* 0x0000006465657221 */ /* 0x000fe20000010000 */
[----:B------:R-:W-:Y:S01]  /*2d20*/  MUFU.EX2 R102, R102 ;  /* 0x0000006600667308 */ /* 0x000fe20000000800 */
[C---:B------:R-:W-:Y:S07]  /*2d30*/  HMMA.16816.F32 R64, R24.reuse, R52, R64 ;  /* 0x000000341840723c */ /* 0x040fee0000001840 */
[----:B------:R-:W3:Y:S01]  /*2d40*/  MUFU.EX2 R103, R103 ;  /* 0x0000006700677308 */ /* 0x000ee20000000800 */
[----:B-1----:R-:W-:Y:S01]  /*2d50*/  F2FP.F16.F32.PACK_AB R22, R97, R96 ;  /* 0x000000606116723e */ /* 0x002fe200000000ff */
[----:B------:R-:W-:Y:S01]  /*2d60*/  HMMA.16816.F32 R56, R24, R54, R56 ;  /* 0x000000361838723c */ /* 0x000fe20000001838 */
[----:B------:R-:W1:Y:S01]  /*2d70*/  LDSM.16.MT88.4 R24, [R222+0x5400] ;  /* 0x00540000de18783b */ /* 0x000e620000004200 */
[----:B------:R-:W-:-:S03]  /*2d80*/  FADD.FTZ R96, R96, R101 ;  /* 0x0000006560607221 */ /* 0x000fc60000010000 */
[----:B------:R-:W-:Y:S01]  /*2d90*/  LDSM.16.MT88.4 R52, [R220+0x5800] ;  /* 0x00580000dc34783b */ /* 0x000fe20000004200 */
[----:B------:R-:W-:Y:S01]  /*2da0*/  MUFU.EX2 R98, R98 ;  /* 0x0000006200627308 */ /* 0x000fe20000000800 */
[----:B------:R-:W-:-:S07]  /*2db0*/  FADD.FTZ R97, R97, R96 ;  /* 0x0000006061617221 */ /* 0x000fce0000010000 */
[----:B------:R-:W4:Y:S01]  /*2dc0*/  MUFU.EX2 R99, R99 ;  /* 0x0000006300637308 */ /* 0x000f220000000800 */
[----:B---3--:R-:W-:-:S07]  /*2dd0*/  F2FP.F16.F32.PACK_AB R21, R103, R102 ;  /* 0x000000666715723e */ /* 0x008fce00000000ff */
[----:B------:R-:W-:Y:S08]  /*2de0*/  MUFU.EX2 R173, R173 ;  /* 0x000000ad00ad7308 */ /* 0x000ff00000000800 */
[----:B------:R-:W3:Y:S01]  /*2df0*/  MUFU.EX2 R174, R174 ;  /* 0x000000ae00ae7308 */ /* 0x000ee20000000800 */
[----:B----4-:R-:W-:-:S07]  /*2e00*/  F2FP.F16.F32.PACK_AB R23, R99, R98 ;  /* 0x000000626317723e */ /* 0x010fce00000000ff */
[----:B------:R-:W-:Y:S01]  /*2e10*/  MUFU.EX2 R175, R175 ;  /* 0x000000af00af7308 */ /* 0x000fe20000000800 */
[C---:B--2---:R-:W-:Y:S07]  /*2e20*/  HMMA.16816.F32 R32, R20.reuse, R4, R32 ;  /* 0x000000041420723c */ /* 0x044fee0000001820 */
[----:B------:R-:W2:Y:S01]  /*2e30*/  MUFU.EX2 R176, R176 ;  /* 0x000000b000b07308 */ /* 0x000ea20000000800 */
[C---:B------:R-:W-:Y:S07]  /*2e40*/  HMMA.16816.F32 R44, R20.reuse, R6, R44 ;  /* 0x00000006142c723c */ /* 0x040fee000000182c */
[----:B------:R-:W-:Y:S01]  /*2e50*/  MUFU.EX2 R195, R195 ;  /* 0x000000c300c37308 */ /* 0x000fe20000000800 */
[C---:B------:R-:W-:Y:S07]  /*2e60*/  HMMA.16816.F32 R36, R20.reuse, R68, R36 ;  /* 0x000000441424723c */ /* 0x040fee0000001824 */
[----:B------:R-:W4:Y:S01]  /*2e70*/  MUFU.EX2 R196, R196 ;  /* 0x000000c400c47308 */ /* 0x000f220000000800 */
[----:B------:R-:W-:Y:S01]  /*2e80*/  HMMA.16816.F32 R40, R20, R70, R40 ;  /* 0x000000461428723c */ /* 0x000fe20000001828 */
[----:B---3--:R-:W-:-:S02]  /*2e90*/  F2FP.F16.F32.PACK_AB R20, R174, R173 ;  /* 0x000000adae14723e */ /* 0x008fc400000000ff */
[----:B--2---:R-:W-:-:S04]  /*2ea0*/  F2FP.F16.F32.PACK_AB R22, R176, R175 ;  /* 0x000000afb016723e */ /* 0x004fc800000000ff */
[----:B------:R-:W-:Y:S08]  /*2eb0*/  MUFU.EX2 R197, R197 ;  /* 0x000000c500c57308 */ /* 0x000ff00000000800 */
[----:B------:R-:W2:Y:S01]  /*2ec0*/  MUFU.EX2 R198, R198 ;  /* 0x000000c600c67308 */ /* 0x000ea20000000800 */
[----:B----4-:R-:W-:-:S07]  /*2ed0*/  F2FP.F16.F32.PACK_AB R21, R196, R195 ;  /* 0x000000c3c415723e */ /* 0x010fce00000000ff */
[----:B------:R-:W-:Y:S08]  /*2ee0*/  MUFU.EX2 R92, R92 ;  /* 0x0000005c005c7308 */ /* 0x000ff00000000800 */
[----:B------:R-:W3:Y:S01]  /*2ef0*/  MUFU.EX2 R93, R93 ;  /* 0x0000005d005d7308 */ /* 0x000ee20000000800 */
[----:B--2---:R-:W-:-:S07]  /*2f00*/  F2FP.F16.F32.PACK_AB R23, R198, R197 ;  /* 0x000000c5c617723e */ /* 0x004fce00000000ff */
[C---:B------:R-:W-:Y:S01]  /*2f10*/  HMMA.16816.F32 R60, R20.reuse, R4, R60 ;  /* 0x00000004143c723c */ /* 0x040fe2000000183c */
[----:B------:R-:W-:Y:S07]  /*2f20*/  MUFU.EX2 R88, R88 ;  /* 0x0000005800587308 */ /* 0x000fee0000000800 */
[C---:B------:R-:W-:Y:S01]  /*2f30*/  HMMA.16816.F32 R28, R20.reuse, R6, R28 ;  /* 0x00000006141c723c */ /* 0x040fe2000000181c */
[----:B------:R-:W2:Y:S01]  /*2f40*/  LDSM.16.MT88.4 R4, [R220+0x5400] ;  /* 0x00540000dc04783b */ /* 0x000ea20000004200 */
[----:B------:R-:W4:Y:S06]  /*2f50*/  MUFU.EX2 R89, R89 ;  /* 0x0000005900597308 */ /* 0x000f2c0000000800 */
[----:B------:R-:W-:Y:S01]  /*2f60*/  HMMA.16816.F32 R64, R20, R68, R64 ;  /* 0x000000441440723c */ /* 0x000fe20000001840 */
[--C-:B------:R-:W-:Y:S01]  /*2f70*/  FFMA.FTZ R68, R84, UR10, -R141.reuse ;  /* 0x0000000a54447c23 */ /* 0x100fe2000801088d */
[----:B------:R-:W-:Y:S01]  /*2f80*/  MUFU.EX2 R94, R94 ;  /* 0x0000005e005e7308 */ /* 0x000fe20000000800 */
[----:B------:R-:W-:-:S05]  /*2f90*/  FFMA.FTZ R69, R85, UR10, -R141 ;  /* 0x0000000a55457c23 */ /* 0x000fca000801088d */
[----:B------:R-:W-:Y:S01]  /*2fa0*/  HMMA.16816.F32 R56, R20, R70, R56 ;  /* 0x000000461438723c */ /* 0x000fe20000001838 */
[----:B---3--:R-:W-:Y:S01]  /*2fb0*/  F2FP.F16.F32.PACK_AB R20, R93, R92 ;  /* 0x0000005c5d14723e */ /* 0x008fe200000000ff */
[----:B------:R-:W3:Y:S01]  /*2fc0*/  MUFU.EX2 R95, R95 ;  /* 0x0000005f005f7308 */ /* 0x000ee20000000800 */
[----:B----4-:R-:W-:Y:S01]  /*2fd0*/  F2FP.F16.F32.PACK_AB R22, R89, R88 ;  /* 0x000000585916723e */ /* 0x010fe200000000ff */
[--C-:B------:R-:W-:Y:S01]  /*2fe0*/  FFMA.FTZ R70, R80, UR10, -R141.reuse ;  /* 0x0000000a50467c23 */ /* 0x100fe2000801088d */
[----:B------:R-:W-:Y:S01]  /*2ff0*/  FFMA.FTZ R71, R81, UR10, -R141 ;  /* 0x0000000a51477c23 */ /* 0x000fe2000801088d */
[--C-:B------:R-:W-:Y:S01]  /*3000*/  FFMA.FTZ R80, R86, UR10, -R132.reuse ;  /* 0x0000000a56507c23 */ /* 0x100fe20008010884 */
[----:B------:R-:W-:Y:S01]  /*3010*/  FFMA.FTZ R81, R87, UR10, -R132 ;  /* 0x0000000a57517c23 */ /* 0x000fe20008010884 */
[----:B------:R-:W-:Y:S02]  /*3020*/  FADD.FTZ R92, R92, R97 ;  /* 0x000000615c5c7221 */ /* 0x000fe40000010000 */
[----:B------:R-:W-:Y:S02]  /*3030*/  MUFU.EX2 R90, R90 ;  /* 0x0000005a005a7308 */ /* 0x000fe40000000800 */
[----:B------:R-:W-:-:S04]  /*3040*/  FADD.FTZ R93, R93, R92 ;  /* 0x0000005c5d5d7221 */ /* 0x000fc80000010000 */
[----:B------:R-:W-:Y:S02]  /*3050*/  FADD.FTZ R88, R88, R93 ;  /* 0x0000005d58587221 */ /* 0x000fe40000010000 */
[----:B------:R-:W4:Y:S01]  /*3060*/  MUFU.EX2 R91, R91 ;  /* 0x0000005b005b7308 */ /* 0x000f220000000800 */
[----:B---3--:R-:W-:Y:S01]  /*3070*/  F2FP.F16.F32.PACK_AB R21, R95, R94 ;  /* 0x0000005e5f15723e */ /* 0x008fe200000000ff */
[----:B------:R-:W-:-:S06]  /*3080*/  FADD.FTZ R89, R89, R88 ;  /* 0x0000005859597221 */ /* 0x000fcc0000010000 */
[----:B------:R-:W-:Y:S08]  /*3090*/  MUFU.EX2 R177, R177 ;  /* 0x000000b100b17308 */ /* 0x000ff00000000800 */
[----:B------:R-:W3:Y:S01]  /*30a0*/  MUFU.EX2 R178, R178 ;  /* 0x000000b200b27308 */ /* 0x000ee20000000800 */
[----:B----4-:R-:W-:-:S07]  /*30b0*/  F2FP.F16.F32.PACK_AB R23, R91, R90 ;  /* 0x0000005a5b17723e */ /* 0x010fce00000000ff */
[C---:B-1----:R-:W-:Y:S01]  /*30c0*/  HMMA.16816.F32 R32, R20.reuse, R24, R32 ;  /* 0x000000181420723c */ /* 0x042fe20000001820 */
[----:B------:R-:W-:Y:S07]  /*30d0*/  MUFU.EX2 R179, R179 ;  /* 0x000000b300b37308 */ /* 0x000fee0000000800 */
[----:B------:R-:W-:Y:S01]  /*30e0*/  HMMA.16816.F32 R44, R20, R26, R44 ;  /* 0x0000001a142c723c */ /* 0x000fe2000000182c */
[----:B------:R-:W1:Y:S01]  /*30f0*/  MUFU.EX2 R182, R182 ;  /* 0x000000b600b67308 */ /* 0x000e620000000800 */
[----:B---3--:R-:W-:-:S06]  /*3100*/  F2FP.F16.F32.PACK_AB R48, R178, R177 ;  /* 0x000000b1b230723e */ /* 0x008fcc00000000ff */
[C---:B--2---:R-:W-:Y:S01]  /*3110*/  HMMA.16816.F32 R36, R20.reuse, R4, R36 ;  /* 0x000000041424723c */ /* 0x044fe20000001824 */
        /* <DEDUP_REMOVED lines=23> */
[--C-:B------:R-:W-:Y:S01]  /*3290*/  FFMA.FTZ R50, R72, UR10, -R141.reuse ;  /* 0x0000000a48327c23 */ /* 0x100fe2000801088d */
[--C-:B------:R-:W-:Y:S01]  /*32a0*/  FFMA.FTZ R51, R78, UR10, -R132.reuse ;  /* 0x0000000a4e337c23 */ /* 0x100fe20008010884 */
[----:B------:R-:W-:Y:S01]  /*32b0*/  FFMA.FTZ R72, R79, UR10, -R132 ;  /* 0x0000000a4f487c23 */ /* 0x000fe20008010884 */
[----:B------:R-:W-:Y:S01]  /*32c0*/  FFMA.FTZ R49, R77, UR10, -R141 ;  /* 0x0000000a4d317c23 */ /* 0x000fe2000801088d */
[----:B------:R-:W-:Y:S01]  /*32d0*/  LDSM.16.MT88.4 R132, [R220+0x5c00] ;  /* 0x005c0000dc84783b */ /* 0x000fe20000004200 */
[----:B------:R-:W-:Y:S01]  /*32e0*/  MUFU.EX2 R82, R82 ;  /* 0x0000005200527308 */ /* 0x000fe20000000800 */
[----:B------:R-:W-:-:S04]  /*32f0*/  FADD.FTZ R70, R70, R69 ;  /* 0x0000004546467221 */ /* 0x000fc80000010000 */
[----:B------:R-:W-:-:S03]  /*3300*/  FADD.FTZ R71, R71, R70 ;  /* 0x0000004647477221 */ /* 0x000fc60000010000 */
[----:B------:R-:W1:Y:S01]  /*3310*/  MUFU.EX2 R83, R83 ;  /* 0x0000005300537308 */ /* 0x000e620000000800 */
[----:B---3--:R-:W-:-:S07]  /*3320*/  F2FP.F16.F32.PACK_AB R5, R81, R80 ;  /* 0x000000505105723e */ /* 0x008fce00000000ff */
[----:B------:R-:W-:Y:S08]  /*3330*/  MUFU.EX2 R183, R183 ;  /* 0x000000b700b77308 */ /* 0x000ff00000000800 */
[----:B------:R-:W3:Y:S01]  /*3340*/  MUFU.EX2 R184, R184 ;  /* 0x000000b800b87308 */ /* 0x000ee20000000800 */
[----:B-1----:R-:W-:-:S07]  /*3350*/  F2FP.F16.F32.PACK_AB R7, R83, R82 ;  /* 0x000000525307723e */ /* 0x002fce00000000ff */
[C---:B--2---:R-:W-:Y:S01]  /*3360*/  HMMA.16816.F32 R32, R4.reuse, R20, R32 ;  /* 0x000000140420723c */ /* 0x044fe20000001820 */
        /* <DEDUP_REMOVED lines=26> */
[----:B------:R-:W-:Y:S01]  /*3510*/  HMMA.16816.F32 R56, R24, R54, R56 ;  /* 0x000000361838723c */ /* 0x000fe20000001838 */
[----:B-1----:R-:W-:Y:S01]  /*3520*/  F2FP.F16.F32.PACK_AB R22, R239, R50 ;  /* 0x00000032ef16723e */ /* 0x002fe200000000ff */
[----:B------:R-:W-:Y:S01]  /*3530*/  FADD.FTZ R24, R138, R161 ;  /* 0x000000a18a187221 */ /* 0x000fe20000010000 */
[----:B------:R-:W-:Y:S01]  /*3540*/  FADD.FTZ R25, R139, R136 ;  /* 0x000000888b197221 */ /* 0x000fe20000010000 */
[----:B------:R-:W-:Y:S01]  /*3550*/  FADD.FTZ R27, R163, R202 ;  /* 0x000000caa31b7221 */ /* 0x000fe20000010000 */
[----:B------:R-:W-:Y:S01]  /*3560*/  FADD.FTZ R50, R50, R49 ;  /* 0x0000003132327221 */ /* 0x000fe20000010000 */
[----:B------:R-:W-:Y:S01]  /*3570*/  FADD.FTZ R151, R151, R24 ;  /* 0x0000001897977221 */ /* 0x000fe20000010000 */
[----:B------:R-:W-:Y:S01]  /*3580*/  MUFU.EX2 R73, R73 ;  /* 0x0000004900497308 */ /* 0x000fe20000000800 */
[----:B------:R-:W-:Y:S01]  /*3590*/  FADD.FTZ R25, R148, R25 ;  /* 0x0000001994197221 */ /* 0x000fe20000010000 */
[----:B------:R-:W-:Y:S01]  /*35a0*/  FADD.FTZ R27, R130, R27 ;  /* 0x0000001b821b7221 */ /* 0x000fe20000010000 */
[----:B------:R-:W-:Y:S01]  /*35b0*/  FADD.FTZ R24, R160, R151 ;  /* 0x00000097a0187221 */ /* 0x000fe20000010000 */
[----:B------:R-:W-:Y:S01]  /*35c0*/  FADD.FTZ R239, R239, R50 ;  /* 0x00000032efef7221 */ /* 0x000fe20000010000 */
[----:B------:R-:W-:Y:S01]  /*35d0*/  FADD.FTZ R146, R146, R25 ;  /* 0x0000001992927221 */ /* 0x000fe20000010000 */
[----:B------:R-:W-:Y:S01]  /*35e0*/  FADD.FTZ R126, R126, R27 ;  /* 0x0000001b7e7e7221 */ /* 0x000fe20000010000 */
[----:B------:R-:W-:Y:S01]  /*35f0*/  FADD.FTZ R149, R149, R24 ;  /* 0x0000001895957221 */ /* 0x000fe20000010000 */
[----:B------:R-:W1:Y:S01]  /*3600*/  MUFU.EX2 R238, R238 ;  /* 0x000000ee00ee7308 */ /* 0x000e620000000800 */
[----:B---3--:R-:W-:Y:S01]  /*3610*/  F2FP.F16.F32.PACK_AB R21, R72, R51 ;  /* 0x000000334815723e */ /* 0x008fe200000000ff */
[----:B------:R-:W-:Y:S01]  /*3620*/  FADD.FTZ R147, R147, R146 ;  /* 0x0000009293937221 */ /* 0x000fe20000010000 */
[----:B------:R-:W-:-:S03]  /*3630*/  FADD.FTZ R121, R121, R126 ;  /* 0x0000007e79797221 */ /* 0x000fc60000010000 */
[----:B------:R-:W-:Y:S01]  /*3640*/  FADD.FTZ R144, R144, R147 ;  /* 0x0000009390907221 */ /* 0x000fe20000010000 */
[----:B------:R-:W-:Y:S01]  /*3650*/  FADD.FTZ R204, R204, R121 ;  /* 0x00000079cccc7221 */ /* 0x000fe20000010000 */
[----:B------:R-:W-:Y:S03]  /*3660*/  MUFU.EX2 R12, R12 ;  /* 0x0000000c000c7308 */ /* 0x000fe60000000800 */
[----:B------:R-:W-:-:S04]  /*3670*/  FADD.FTZ R123, R123, R204 ;  /* 0x000000cc7b7b7221 */ /* 0x000fc80000010000 */
[----:B------:R-:W-:Y:S01]  /*3680*/  FADD.FTZ R208, R208, R123 ;  /* 0x0000007bd0d07221 */ /* 0x000fe20000010000 */
[----:B------:R-:W3:Y:S01]  /*3690*/  MUFU.EX2 R13, R13 ;  /* 0x0000000d000d7308 */ /* 0x000ee20000000800 */
[----:B-1----:R-:W-:Y:S02]  /*36a0*/  F2FP.F16.F32.PACK_AB R23, R238, R73 ;  /* 0x00000049ee17723e */ /* 0x002fe400000000ff */
[----:B------:R-:W-:-:S04]  /*36b0*/  FADD.FTZ R205, R205, R208 ;  /* 0x000000d0cdcd7221 */ /* 0x000fc80000010000 */
[----:B------:R-:W-:Y:S01]  /*36c0*/  FADD.FTZ R114, R114, R205 ;  /* 0x000000cd72727221 */ /* 0x000fe20000010000 */
[----:B------:R-:W-:Y:S01]  /*36d0*/  MUFU.EX2 R8, R8 ;  /* 0x0000000800087308 */ /* 0x000fe20000000800 */
[----:B--2---:R-:W-:Y:S02]  /*36e0*/  HMMA.16816.F32 R156, R20, R4, R32 ;  /* 0x00000004149c723c */ /* 0x004fe40000001820 */
[----:B------:R-:W-:-:S04]  /*36f0*/  FADD.FTZ R115, R115, R114 ;  /* 0x0000007273737221 */ /* 0x000fc80000010000 */
[----:B------:R-:W-:Y:S01]  /*3700*/  FADD.FTZ R110, R110, R115 ;  /* 0x000000736e6e7221 */ /* 0x000fe20000010000 */
[----:B------:R-:W1:Y:S01]  /*3710*/  MUFU.EX2 R9, R9 ;  /* 0x0000000900097308 */ /* 0x000e620000000800 */
[----:B------:R-:W-:Y:S02]  /*3720*/  HMMA.16816.F32 R152, R20, R6, R44 ;  /* 0x000000061498723c */ /* 0x000fe4000000182c */
[----:B------:R-:W-:-:S04]  /*3730*/  FADD.FTZ R111, R111, R110 ;  /* 0x0000006e6f6f7221 */ /* 0x000fc80000010000 */
[----:B------:R-:W-:Y:S01]  /*3740*/  FADD.FTZ R106, R106, R111 ;  /* 0x0000006f6a6a7221 */ /* 0x000fe20000010000 */
[----:B------:R-:W-:Y:S01]  /*3750*/  MUFU.EX2 R14, R14 ;  /* 0x0000000e000e7308 */ /* 0x000fe20000000800 */
[----:B------:R-:W-:Y:S02]  /*3760*/  HMMA.16816.F32 R140, R20, R132, R36 ;  /* 0x00000084148c723c */ /* 0x000fe40000001824 */
[----:B------:R-:W-:-:S04]  /*3770*/  FADD.FTZ R107, R107, R106 ;  /* 0x0000006a6b6b7221 */ /* 0x000fc80000010000 */
[----:B------:R-:W-:Y:S01]  /*3780*/  FADD.FTZ R102, R102, R107 ;  /* 0x0000006b66667221 */ /* 0x000fe20000010000 */
[----:B------:R-:W2:Y:S01]  /*3790*/  MUFU.EX2 R15, R15 ;  /* 0x0000000f000f7308 */ /* 0x000ea20000000800 */
[----:B------:R-:W-:Y:S01]  /*37a0*/  HMMA.16816.F32 R136, R20, R134, R40 ;  /* 0x000000861488723c */ /* 0x000fe20000001828 */
[----:B---3--:R-:W-:Y:S01]  /*37b0*/  F2FP.F16.F32.PACK_AB R20, R13, R12 ;  /* 0x0000000c0d14723e */ /* 0x008fe200000000ff */
[----:B------:R-:W-:Y:S01]  /*37c0*/  FADD.FTZ R103, R103, R102 ;  /* 0x0000006667677221 */ /* 0x000fe20000010000 */
[----:B-1----:R-:W-:-:S03]  /*37d0*/  F2FP.F16.F32.PACK_AB R22, R9, R8 ;  /* 0x000000080916723e */ /* 0x002fc600000000ff */
[----:B------:R-:W-:Y:S01]  /*37e0*/  FADD.FTZ R98, R98, R103 ;  /* 0x0000006762627221 */ /* 0x000fe20000010000 */
[----:B------:R-:W-:Y:S03]  /*37f0*/  MUFU.EX2 R10, R10 ;  /* 0x0000000a000a7308 */ /* 0x000fe60000000800 */
[----:B------:R-:W-:-:S04]  /*3800*/  FADD.FTZ R99, R99, R98 ;  /* 0x0000006263637221 */ /* 0x000fc80000010000 */
[----:B------:R-:W-:Y:S01]  /*3810*/  FADD.FTZ R94, R94, R99 ;  /* 0x000000635e5e7221 */ /* 0x000fe20000010000 */
[----:B------:R-:W1:Y:S01]  /*3820*/  MUFU.EX2 R11, R11 ;  /* 0x0000000b000b7308 */ /* 0x000e620000000800 */
[----:B--2---:R-:W-:Y:S02]  /*3830*/  F2FP.F16.F32.PACK_AB R21, R15, R14 ;  /* 0x0000000e0f15723e */ /* 0x004fe400000000ff */
[----:B------:R-:W-:-:S04]  /*3840*/  FADD.FTZ R95, R95, R94 ;  /* 0x0000005e5f5f7221 */ /* 0x000fc80000010000 */
[----:B------:R-:W-:-:S04]  /*3850*/  FADD.FTZ R90, R90, R95 ;  /* 0x0000005f5a5a7221 */ /* 0x000fc80000010000 */
[----:B------:R-:W-:-:S04]  /*3860*/  FADD.FTZ R91, R91, R90 ;  /* 0x0000005a5b5b7221 */ /* 0x000fc80000010000 */
[----:B------:R-:W-:Y:S01]  /*3870*/  FADD.FTZ R80, R80, R91 ;  /* 0x0000005b50507221 */ /* 0x000fe20000010000 */
[----:B-1----:R-:W-:-:S03]  /*3880*/  F2FP.F16.F32.PACK_AB R23, R11, R10 ;  /* 0x0000000a0b17723e */ /* 0x002fc600000000ff */
[----:B------:R-:W-:-:S04]  /*3890*/  FADD.FTZ R81, R81, R80 ;  /* 0x0000005051517221 */ /* 0x000fc80000010000 */
[----:B------:R-:W-:Y:S01]  /*38a0*/  FADD.FTZ R82, R82, R81 ;  /* 0x0000005152527221 */ /* 0x000fe20000010000 */
[C---:B------:R-:W-:Y:S01]  /*38b0*/  HMMA.16816.F32 R160, R20.reuse, R4, R60 ;  /* 0x0000000414a0723c */ /* 0x040fe2000000183c */
[----:B------:R-:W-:Y:S01]  /*38c0*/  FADD.FTZ R4, R150, R149 ;  /* 0x0000009596047221 */ /* 0x000fe20000010000 */
[----:B------:R-:W-:Y:S01]  /*38d0*/  FADD.FTZ R5, R145, R144 ;  /* 0x0000009091057221 */ /* 0x000fe20000010000 */
[----:B------:R-:W-:Y:S02]  /*38e0*/  FADD.FTZ R82, R83, R82 ;  /* 0x0000005253527221 */ /* 0x000fe40000010000 */
[----:B------:R-:W-:Y:S01]  /*38f0*/  FADD.FTZ R193, R193, R4 ;  /* 0x00000004c1c17221 */ /* 0x000fe20000010000 */
[----:B------:R-:W-:Y:S01]  /*3900*/  FADD.FTZ R170, R170, R5 ;  /* 0x00000005aaaa7221 */ /* 0x000fe20000010000 */
[----:B------:R-:W-:Y:S01]  /*3910*/  FADD.FTZ R51, R51, R82 ;  /* 0x0000005233337221 */ /* 0x000fe20000010000 */
[----:B------:R-:W-:Y:S01]  /*3920*/  HMMA.16816.F32 R144, R20, R132, R64 ;  /* 0x000000841490723c */ /* 0x000fe20000001840 */
[----:B------:R-:W-:Y:S01]  /*3930*/  FADD.FTZ R193, R188, R193 ;  /* 0x000000c1bcc17221 */ /* 0x000fe20000010000 */
[----:B------:R-:W-:Y:S01]  /*3940*/  FADD.FTZ R165, R165, R170 ;  /* 0x000000aaa5a57221 */ /* 0x000fe20000010000 */
[----:B------:R-:W-:-:S02]  /*3950*/  FADD.FTZ R72, R72, R51 ;  /* 0x0000003348487221 */ /* 0x000fc40000010000 */
[----:B------:R-:W-:Y:S01]  /*3960*/  FADD.FTZ R190, R190, R193 ;  /* 0x000000c1bebe7221 */ /* 0x000fe20000010000 */
[----:B------:R-:W-:Y:S01]  /*3970*/  FADD.FTZ R166, R166, R165 ;  /* 0x000000a5a6a67221 */ /* 0x000fe20000010000 */
[----:B------:R-:W-:Y:S01]  /*3980*/  FADD.FTZ R73, R73, R72 ;  /* 0x0000004849497221 */ /* 0x000fe20000010000 */
[C---:B------:R-:W-:Y:S01]  /*3990*/  HMMA.16816.F32 R148, R20.reuse, R6, R28 ;  /* 0x000000061494723c */ /* 0x040fe2000000181c */
[----:B------:R-:W-:Y:S01]  /*39a0*/  FADD.FTZ R185, R185, R190 ;  /* 0x000000beb9b97221 */ /* 0x000fe20000010000 */
[----:B------:R-:W-:Y:S01]  /*39b0*/  FADD.FTZ R167, R167, R166 ;  /* 0x000000a6a7a77221 */ /* 0x000fe20000010000 */
[----:B------:R-:W-:Y:S02]  /*39c0*/  FADD.FTZ R238, R238, R73 ;  /* 0x00000049eeee7221 */ /* 0x000fe40000010000 */
[----:B------:R-:W-:Y:S01]  /*39d0*/  FADD.FTZ R186, R186, R185 ;  /* 0x000000b9baba7221 */ /* 0x000fe20000010000 */
[----:B------:R-:W-:Y:S02]  /*39e0*/  FADD.FTZ R168, R168, R167 ;  /* 0x000000a7a8a87221 */ /* 0x000fe40000010000 */
[----:B------:R-:W-:Y:S01]  /*39f0*/  HMMA.16816.F32 R132, R20, R134, R56 ;  /* 0x000000861484723c */ /* 0x000fe20000001838 */
[----:B------:R-:W-:Y:S01]  /*3a00*/  FADD.FTZ R186, R187, R186 ;  /* 0x000000babbba7221 */ /* 0x000fe20000010000 */
[----:B------:R-:W-:-:S03]  /*3a10*/  FADD.FTZ R168, R169, R168 ;  /* 0x000000a8a9a87221 */ /* 0x000fc60000010000 */
        /* <DEDUP_REMOVED lines=36> */
[----:B------:R-:W-:-:S04]  /*3c60*/  FADD.FTZ R10, R10, R15 ;  /* 0x0000000f0a0a7221 */ /* 0x000fc80000010000 */
[----:B------:R-:W-:Y:S01]  /*3c70*/  FADD.FTZ R240, R11, R10 ;  /* 0x0000000a0bf07221 */ /* 0x000fe20000010000 */
[----:B------:R-:W-:Y:S06]  /*3c80*/  @!P3 BRA `(.L_x_37) ;  /* 0x0000003000d8b947 */ /* 0x000fec0003800000 */
[----:B------:R-:W-:Y:S01]  /*3c90*/  LEA.HI.SX32 R236, R180, 0xfffffffe, 0x19 ;  /* 0xfffffffeb4ec7811 */ /* 0x000fe200078fcaff */
[----:B------:R-:W-:Y:S01]  /*3ca0*/  IMAD.MOV.U32 R165, RZ, RZ, R0 ;  /* 0x000000ffffa57224 */ /* 0x000fe200078e0000 */
[----:B------:R-:W-:Y:S01]  /*3cb0*/  MOV R166, R3 ;  /* 0x0000000300a67202 */ /* 0x000fe20000000f00 */
[----:B------:R-:W-:Y:S01]  /*3cc0*/  IMAD.MOV.U32 R167, RZ, RZ, R2 ;  /* 0x000000ffffa77224 */ /* 0x000fe200078e0002 */
[----:B------:R-:W-:Y:S01]  /*3cd0*/  MOV R169, R164 ;  /* 0x000000a400a97202 */ /* 0x000fe20000000f00 */
[----:B------:R-:W1:Y:S01]  /*3ce0*/  LDCU UR4, c[0x0][0x45c] ;  /* 0x00008b80ff0477ac */ /* 0x000e620008000800 */
[----:B------:R-:W-:Y:S05]  /*3cf0*/  BRA `(.L_x_38) ;  /* 0x00000000006c7947 */ /* 0x000fea0003800000 */
.L_x_40:
[----:B------:R-:W-:Y:S04]  /*3d00*/  VIADD R172, R236, 0xffffffff ;  /* 0xffffffffecac7836 */ /* 0x000fe80000000000 */
[C---:B------:R-:W-:Y:S02]  /*3d10*/  IMAD R171, R172.reuse, UR5, RZ ;  /* 0x00000005acab7c24 */ /* 0x040fe4000f8e02ff */
[----:B------:R-:W-:Y:S04]  /*3d20*/  IMAD.WIDE.U32 R172, R172, UR8, RZ ;  /* 0x00000008acac7c25 */ /* 0x000fe8000f8e00ff */
[----:B------:R-:W-:Y:S01]  /*3d30*/  IMAD.IADD R171, R173, 0x1, R171 ;  /* 0x00000001adab7824 */ /* 0x000fe200078e02ab */
[C---:B------:R-:W-:Y:S02]  /*3d40*/  IADD3 R0, P1, PT, R172.reuse, UR12, RZ ;  /* 0x0000000cac007c10 */ /* 0x040fe4000ff3e0ff */
[-C--:B------:R-:W-:Y:S02]  /*3d50*/  LEA R180, P0, R172, R229.reuse, 0x1 ;  /* 0x000000e5acb47211 */ /* 0x080fe400078008ff */
[----:B------:R-:W-:Y:S02]  /*3d60*/  IADD3.X R3, PT, PT, R171, UR9, RZ, P1, !PT ;  /* 0x00000009ab037c10 */ /* 0x000fe40008ffe4ff */
[----:B------:R-:W-:Y:S02]  /*3d70*/  IADD3 R164, P1, PT, R0, UR12, RZ ;  /* 0x0000000c00a47c10 */ /* 0x000fe4000ff3e0ff */
[-C--:B------:R-:W-:Y:S02]  /*3d80*/  LEA.HI.X R181, R172, R228.reuse, R171, 0x1, P0 ;  /* 0x000000e4acb57211 */ /* 0x080fe400000f0cab */
[CC--:B------:R-:W-:Y:S02]  /*3d90*/  LEA R178, P2, R0.reuse, R229.reuse, 0x1 ;  /* 0x000000e500b27211 */ /* 0x0c0fe400078408ff */
[----:B------:R-:W-:Y:S01]  /*3da0*/  IADD3 R168, P0, PT, R0, UR14, RZ ;  /* 0x0000000e00a87c10 */ /* 0x000fe2000ff1e0ff */
[----:B------:R-:W-:Y:S01]  /*3db0*/  @!PT LDS RZ, [RZ] ;  /* 0x00000000fffff984 */ /* 0x000fe20000000800 */
[----:B------:R-:W-:Y:S01]  /*3dc0*/  @!PT LDS RZ, [RZ] ;  /* 0x00000000fffff984 */ /* 0x000fe20000000800 */
[----:B------:R-:W-:Y:S01]  /*3dd0*/  @!PT LDS RZ, [RZ] ;  /* 0x00000000fffff984 */ /* 0x000fe20000000800 */
[----:B------:R1:W-:Y:S01]  /*3de0*/  LDGSTS.E.BYPASS.LTC128B.128 [R230+0x2000], desc[UR6][R180.64] ;  /* 0x02000000b4e67fae */ /* 0x0003e2000b981a06 */
[C---:B------:R-:W-:Y:S02]  /*3df0*/  IADD3.X R171, PT, PT, R3.reuse, UR9, RZ, P1, !PT ;  /* 0x0000000903ab7c10 */ /* 0x040fe40008ffe4ff */
[-C--:B------:R-:W-:Y:S02]  /*3e00*/  LEA R176, P1, R164, R229.reuse, 0x1 ;  /* 0x000000e5a4b07211 */ /* 0x080fe400078208ff */
[-C--:B------:R-:W-:Y:S02]  /*3e10*/  LEA.HI.X R179, R0, R228.reuse, R3, 0x1, P2 ;  /* 0x000000e400b37211 */ /* 0x080fe400010f0c03 */
[----:B------:R-:W-:Y:S02]  /*3e20*/  IADD3.X R173, PT, PT, R3, UR13, RZ, P0, !PT ;  /* 0x0000000d03ad7c10 */ /* 0x000fe400087fe4ff */
[----:B------:R-:W-:Y:S01]  /*3e30*/  LEA R174, P0, R168, R229, 0x1 ;  /* 0x000000e5a8ae7211 */ /* 0x000fe200078008ff */
[----:B------:R1:W-:Y:S01]  /*3e40*/  LDGSTS.E.BYPASS.LTC128B.128 [R230+0x2800], desc[UR6][R178.64] ;  /* 0x02800000b2e67fae */ /* 0x0003e2000b981a06 */
[-C--:B------:R-:W-:Y:S02]  /*3e50*/  LEA.HI.X R177, R164, R228.reuse, R171, 0x1, P1 ;  /* 0x000000e4a4b17211 */ /* 0x080fe400008f0cab */
[----:B------:R-:W-:Y:S03]  /*3e60*/  LEA.HI.X R175, R168, R228, R173, 0x1, P0 ;  /* 0x000000e4a8af7211 */ /* 0x000fe600000f0cad */
[----:B------:R1:W-:Y:S04]  /*3e70*/  LDGSTS.E.BYPASS.LTC128B.128 [R230+0x3000], desc[UR6][R176.64] ;  /* 0x03000000b0e67fae */ /* 0x0003e8000b981a06 */
[----:B------:R1:W-:Y:S04]  /*3e80*/  LDGSTS.E.BYPASS.LTC128B.128 [R230+0x3800], desc[UR6][R174.64] ;  /* 0x03800000aee67fae */ /* 0x0003e8000b981a06 */
[----:B------:R-:W0:Y:S01]  /*3e90*/  LDGDEPBAR ;  /* 0x00000000000079af */ /* 0x000e220000000000 */
[----:B------:R-:W-:Y:S05]  /*3ea0*/  BRA `(.L_x_39) ;  /* 0x0000000800b07947 */ /* 0x000fea0003800000 */
.L_x_38:
[----:B------:R-:W-:Y:S04]  /*3eb0*/  DEPBAR.LE SB0, 0x0 ;  /* 0x000080000000791a */ /* 0x000fe80000000000 */
[----:B------:R-:W-:Y:S01]  /*3ec0*/  BAR.SYNC.DEFER_BLOCKING 0x0 ;  /* 0x0000000000007b1d */ /* 0x000fe20000010000 */
[C---:B------:R-:W-:Y:S04]  /*3ed0*/  IMAD.WIDE.U32 R128, R236.reuse, UR18, RZ ;  /* 0x00000012ec807c25 */ /* 0x040fe8000f8e00ff */
[----:B------:R-:W-:Y:S01]  /*3ee0*/  IMAD R3, R236, UR15, RZ ;  /* 0x0000000fec037c24 */ /* 0x000fe2000f8e02ff */
[CC--:B------:R-:W-:Y:S02]  /*3ef0*/  LEA R242, P3, R128.reuse, R227.reuse, 0x1 ;  /* 0x000000e380f27211 */ /* 0x0c0fe400078608ff */
[----:B------:R-:W-:Y:S01]  /*3f00*/  IADD3 R0, P0, PT, R128, UR22, RZ ;  /* 0x0000001680007c10 */ /* 0x000fe2000ff1e0ff */
[----:B------:R-:W-:Y:S03]  /*3f10*/  IMAD.IADD R3, R129, 0x1, R3 ;  /* 0x0000000181037824 */ /* 0x000fe600078e0203 */
[-C--:B------:R-:W-:Y:S02]  /*3f20*/  LEA R170, P2, R0, R227.reuse, 0x1 ;  /* 0x000000e300aa7211 */ /* 0x080fe400078408ff */
[-C--:B------:R-:W-:Y:S02]  /*3f30*/  LEA.HI.X R243, R128, R226.reuse, R3, 0x1, P3 ;  /* 0x000000e280f37211 */ /* 0x080fe400018f0c03 */
[----:B------:R-:W-:Y:S02]  /*3f40*/  IADD3.X R125, PT, PT, R3, UR19, RZ, P0, !PT ;  /* 0x00000013037d7c10 */ /* 0x000fe400087fe4ff */
[C---:B------:R-:W-:Y:S02]  /*3f50*/  IADD3 R2, P1, PT, R0.reuse, UR22, RZ ;  /* 0x0000001600027c10 */ /* 0x040fe4000ff3e0ff */
[-C--:B------:R-:W-:Y:S02]  /*3f60*/  LEA.HI.X R171, R0, R226.reuse, R125, 0x1, P2 ;  /* 0x000000e200ab7211 */ /* 0x080fe400010f0c7d */
[C---:B------:R-:W-:Y:S01]  /*3f70*/  IADD3.X R127, PT, PT, R125.reuse, UR19, RZ, P1, !PT ;  /* 0x000000137d7f7c10 */ /* 0x040fe20008ffe4ff */
[----:B------:R-:W-:Y:S01]  /*3f80*/  @!PT LDS RZ, [RZ] ;  /* 0x00000000fffff984 */ /* 0x000fe20000000800 */
[----:B------:R-:W-:Y:S01]  /*3f90*/  @!PT LDS RZ, [RZ] ;  /* 0x00000000fffff984 */ /* 0x000fe20000000800 */
[----:B------:R-:W-:Y:S01]  /*3fa0*/  @!PT LDS RZ, [RZ] ;  /* 0x00000000fffff984 */ /* 0x000fe20000000800 */
[----:B------:R-:W-:Y:S01]  /*3fb0*/  LDGSTS.E.BYPASS.LTC128B.128 [R230+0x4000], desc[UR6][R242.64] ;  /* 0x04000000f2e67fae */ /* 0x000fe2000b981a06 */
[-C--:B------:R-:W-:Y:S02]  /*3fc0*/  LEA R130, P1, R2, R227.reuse, 0x1 ;  /* 0x000000e302827211 */ /* 0x080fe400078208ff */
[----:B------:R-:W-:Y:S02]  /*3fd0*/  IADD3 R124, P0, PT, R0, UR20, RZ ;  /* 0x00000014007c7c10 */ /* 0x000fe4000ff1e0ff */
[-C--:B------:R-:W-:Y:S02]  /*3fe0*/  LEA.HI.X R131, R2, R226.reuse, R127, 0x1, P1 ;  /* 0x000000e202837211 */ /* 0x080fe400008f0c7f */
[----:B------:R-:W-:Y:S01]  /*3ff0*/  IADD3.X R129, PT, PT, R125, UR23, RZ, P0, !PT ;  /* 0x000000177d817c10 */ /* 0x000fe200087fe4ff */
[----:B------:R-:W-:Y:S01]  /*4000*/  LDGSTS.E.BYPASS.LTC128B.128 [R230+0x4800], desc[UR6][R170.64] ;  /* 0x04800000aae67fae */ /* 0x000fe2000b981a06 */
[C---:B------:R-:W-:Y:S04]  /*4010*/  LEA R126, P0, R124.reuse, R227, 0x1 ;  /* 0x000000e37c7e7211 */ /* 0x040fe800078008ff */
[----:B------:R-:W-:Y:S02]  /*4020*/  LEA.HI.X R127, R124, R226, R129, 0x1, P0 ;  /* 0x000000e27c7f7211 */ /* 0x000fe400000f0c81 */
[----:B------:R-:W-:Y:S01]  /*4030*/  ISETP.NE.AND P0, PT, R236, RZ, PT ;  /* 0x000000ffec00720c */ /* 0x000fe20003f05270 */
[----:B------:R-:W-:Y:S08]  /*4040*/  LDGSTS.E.BYPASS.LTC128B.128 [R230+0x5000], desc[UR6][R130.64] ;  /* 0x0500000082e67fae */ /* 0x000ff0000b981a06 */
[----:B------:R2:W-:Y:S08]  /*4050*/  LDGSTS.E.BYPASS.LTC128B.128 [R230+0x5800], desc[UR6][R126.64] ;  /* 0x058000007ee67fae */ /* 0x0005f0000b981a06 */
[----:B------:R-:W-:Y:S08]  /*4060*/  LDSM.16.M88.4 R172, [R225] ;  /* 0x00000000e1ac783b */ /* 0x000ff00000000200 */
[----:B------:R-:W3:Y:S08]  /*4070*/  LDSM.16.M88.4 R176, [R224+0x2000] ;  /* 0x00200000e0b0783b */ /* 0x000ef00000000200 */
[----:B------:R-:W4:Y:S08]  /*4080*/  LDSM.16.M88.4 R180, [R225+0x1000] ;  /* 0x00100000e1b4783b */ /* 0x000f300000000200 */
[----:B------:R-:W5:Y:S08]  /*4090*/  LDSM.16.M88.4 R184, [R224+0x2400] ;  /* 0x00240000e0b8783b */ /* 0x000f700000000200 */
[----:B------:R-:W0:Y:S08]  /*40a0*/  LDGDEPBAR ;  /* 0x00000000000079af */ /* 0x000e300000000000 */
[----:B------:R-:W1:Y:S08]  /*40b0*/  LDSM.16.M88.4 R188, [R224+0x2800] ;  /* 0x00280000e0bc783b */ /* 0x000e700000000200 */
[----:B------:R-:W2:Y:S01]  /*40c0*/  LDSM.16.M88.4 R192, [R224+0x2c00] ;  /* 0x002c0000e0c0783b */ /* 0x000ea20000000200 */
[-C--:B---3--:R-:W-:Y:S07]  /*40d0*/  HMMA.16816.F32 R4, R172, R176.reuse, RZ ;  /* 0x000000b0ac04723c */ /* 0x088fee00000018ff */
[----:B------:R-:W3:Y:S01]  /*40e0*/  LDSM.16.M88.4 R196, [R224+0x3000] ;  /* 0x00300000e0c4783b */ /* 0x000ee20000000200 */
[C---:B----4-:R-:W-:Y:S07]  /*40f0*/  HMMA.16816.F32 R8, R180.reuse, R176, RZ ;  /* 0x000000b0b408723c */ /* 0x050fee00000018ff */
[----:B------:R-:W4:Y:S01]  /*4100*/  LDSM.16.M88.4 R200, [R224+0x3400] ;  /* 0x00340000e0c8783b */ /* 0x000f220000000200 */
[-C--:B------:R-:W-:Y:S07]  /*4110*/  HMMA.16816.F32 R12, R180, R178.reuse, RZ ;  /* 0x000000b2b40c723c */ /* 0x080fee00000018ff */
[----:B------:R-:W-:Y:S01]  /*4120*/  LDSM.16.M88.4 R204, [R221+0x2c00] ;  /* 0x002c0000ddcc783b */ /* 0x000fe20000000200 */
[C---:B------:R-:W-:Y:S07]  /*4130*/  HMMA.16816.F32 R16, R172.reuse, R178, RZ ;  /* 0x000000b2ac10723c */ /* 0x040fee00000018ff */
[----:B------:R-:W4:Y:S01]  /*4140*/  LDSM.16.M88.4 R176, [R224+0x3800] ;  /* 0x00380000e0b0783b */ /* 0x000f220000000200 */
[-C--:B-----5:R-:W-:Y:S07]  /*4150*/  HMMA.16816.F32 R20, R172, R184.reuse, RZ ;  /* 0x000000b8ac14723c */ /* 0x0a0fee00000018ff */
[----:B------:R-:W-:Y:S01]  /*4160*/  LDSM.16.M88.4 R208, [R221+0x3000] ;  /* 0x00300000ddd0783b */ /* 0x000fe20000000200 */
[C---:B------:R-:W-:Y:S07]  /*4170*/  HMMA.16816.F32 R24, R180.reuse, R184, RZ ;  /* 0x000000b8b418723c */ /* 0x040fee00000018ff */
[----:B------:R-:W-:Y:S01]  /*4180*/  LDSM.16.M88.4 R212, [R221+0x3400] ;  /* 0x00340000ddd4783b */ /* 0x000fe20000000200 */
[-C--:B------:R-:W-:Y:S07]  /*4190*/  HMMA.16816.F32 R28, R180, R186.reuse, RZ ;  /* 0x000000bab41c723c */ /* 0x080fee00000018ff */
[----:B------:R-:W-:Y:S01]  /*41a0*/  LDSM.16.M88.4 R216, [R221+0x3800] ;  /* 0x00380000ddd8783b */ /* 0x000fe20000000200 */
[C---:B------:R-:W-:Y:S07]  /*41b0*/  HMMA.16816.F32 R32, R172.reuse, R186, RZ ;  /* 0x000000baac20723c */ /* 0x040fee00000018ff */
[----:B------:R-:W5:Y:S01]  /*41c0*/  LDSM.16.M88.4 R184, [R224+0x3c00] ;  /* 0x003c0000e0b8783b */ /* 0x000f620000000200 */
[-C--:B-1----:R-:W-:Y:S08]  /*41d0*/  HMMA.16816.F32 R36, R172, R188.reuse, RZ ;  /* 0x000000bcac24723c */ /* 0x082ff000000018ff */
[C---:B------:R-:W-:Y:S08]  /*41e0*/  HMMA.16816.F32 R40, R180.reuse, R188, RZ ;  /* 0x000000bcb428723c */ /* 0x040ff000000018ff */
[-C--:B------:R-:W-:Y:S08]  /*41f0*/  HMMA.16816.F32 R44, R180, R190.reuse, RZ ;  /* 0x000000beb42c723c */ /* 0x080ff000000018ff */
[C---:B------:R-:W-:Y:S01]  /*4200*/  HMMA.16816.F32 R48, R172.reuse, R190, RZ ;  /* 0x000000beac30723c */ /* 0x040fe200000018ff */
[----:B------:R-:W-:Y:S07]  /*4210*/  LDSM.16.M88.4 R188, [R223] ;  /* 0x00000000dfbc783b */ /* 0x000fee0000000200 */
[-C--:B--2---:R-:W-:Y:S08]  /*4220*/  HMMA.16816.F32 R52, R172, R192.reuse, RZ ;  /* 0x000000c0ac34723c */ /* 0x084ff000000018ff */
[C---:B------:R-:W-:Y:S08]  /*4230*/  HMMA.16816.F32 R56, R180.reuse, R192, RZ ;  /* 0x000000c0b438723c */ /* 0x040ff000000018ff */
[-C--:B------:R-:W-:Y:S08]  /*4240*/  HMMA.16816.F32 R60, R180, R194.reuse, RZ ;  /* 0x000000c2b43c723c */ /* 0x080ff000000018ff */
[C---:B------:R-:W-:Y:S01]  /*4250*/  HMMA.16816.F32 R64, R172.reuse, R194, RZ ;  /* 0x000000c2ac40723c */ /* 0x040fe200000018ff */
[----:B------:R-:W1:Y:S07]  /*4260*/  LDSM.16.M88.4 R192, [R221+0x2000] ;  /* 0x00200000ddc0783b */ /* 0x000e6e0000000200 */
[-C--:B---3--:R-:W-:Y:S08]  /*4270*/  HMMA.16816.F32 R68, R172, R196.reuse, RZ ;  /* 0x000000c4ac44723c */ /* 0x088ff000000018ff */
[C---:B------:R-:W-:Y:S08]  /*4280*/  HMMA.16816.F32 R72, R180.reuse, R196, RZ ;  /* 0x000000c4b448723c */ /* 0x040ff000000018ff */
[-C--:B------:R-:W-:Y:S08]  /*4290*/  HMMA.16816.F32 R76, R180, R198.reuse, RZ ;  /* 0x000000c6b44c723c */ /* 0x080ff000000018ff */
[C---:B------:R-:W-:Y:S01]  /*42a0*/  HMMA.16816.F32 R80, R172.reuse, R198, RZ ;  /* 0x000000c6ac50723c */ /* 0x040fe200000018ff */
[----:B------:R-:W2:Y:S07]  /*42b0*/  LDSM.16.M88.4 R196, [R223+0x1000] ;  /* 0x00100000dfc4783b */ /* 0x000eae0000000200 */
[-C--:B----4-:R-:W-:Y:S08]  /*42c0*/  HMMA.16816.F32 R84, R172, R200.reuse, RZ ;  /* 0x000000c8ac54723c */ /* 0x090ff000000018ff */
[C---:B------:R-:W-:Y:S08]  /*42d0*/  HMMA.16816.F32 R88, R180.reuse, R200, RZ ;  /* 0x000000c8b458723c */ /* 0x040ff000000018ff */
[-C--:B------:R-:W-:Y:S08]  /*42e0*/  HMMA.16816.F32 R92, R180, R202.reuse, RZ ;  /* 0x000000cab45c723c */ /* 0x080ff000000018ff */
[C---:B------:R-:W-:Y:S01]  /*42f0*/  HMMA.16816.F32 R96, R172.reuse, R202, RZ ;  /* 0x000000caac60723c */ /* 0x040fe200000018ff */
[----:B------:R-:W3:Y:S07]  /*4300*/  LDSM.16.M88.4 R200, [R221+0x2400] ;  /* 0x00240000ddc8783b */ /* 0x000eee0000000200 */
[-C--:B------:R-:W-:Y:S08]  /*4310*/  HMMA.16816.F32 R100, R172, R176.reuse, RZ ;  /* 0x000000b0ac64723c */ /* 0x080ff000000018ff */
[C---:B------:R-:W-:Y:S08]  /*4320*/  HMMA.16816.F32 R104, R180.reuse, R176, RZ ;  /* 0x000000b0b468723c */ /* 0x040ff000000018ff */
[-C--:B------:R-:W-:Y:S08]  /*4330*/  HMMA.16816.F32 R108, R180, R178.reuse, RZ ;  /* 0x000000b2b46c723c */ /* 0x080ff000000018ff */
[C---:B------:R-:W-:Y:S01]  /*4340*/  HMMA.16816.F32 R112, R172.reuse, R178, RZ ;  /* 0x000000b2ac70723c */ /* 0x040fe200000018ff */
[----:B------:R-:W4:Y:S07]  /*4350*/  LDSM.16.M88.4 R176, [R221+0x2800] ;  /* 0x00280000ddb0783b */ /* 0x000f2e0000000200 */
[-C--:B-----5:R-:W-:Y:S08]  /*4360*/  HMMA.16816.F32 R116, R172, R184.reuse, RZ ;  /* 0x000000b8ac74723c */ /* 0x0a0ff000000018ff */
[C---:B------:R-:W-:Y:S08]  /*4370*/  HMMA.16816.F32 R120, R180.reuse, R184, RZ ;  /* 0x000000b8b478723c */ /* 0x040ff000000018ff */
[-C--:B------:R-:W-:Y:S08]  /*4380*/  HMMA.16816.F32 R124, R180, R186.reuse, RZ ;  /* 0x000000bab47c723c */ /* 0x080ff000000018ff */
[----:B------:R-:W-:Y:S01]  /*4390*/  HMMA.16816.F32 R128, R172, R186, RZ ;  /* 0x000000baac80723c */ /* 0x000fe200000018ff */
[----:B------:R-:W5:Y:S01]  /*43a0*/  LDSM.16.M88.4 R172, [R221+0x3c00] ;  /* 0x003c0000ddac783b */ /* 0x000f620000000200 */
[----:B------:R-:W-:Y:S06]  /*43b0*/  DEPBAR.LE SB0, 0x0 ;  /* 0x000080000000791a */ /* 0x000fec0000000000 */
[-C--:B-1----:R-:W-:Y:S01]  /*43c0*/  HMMA.16816.F32 R4, R188, R192.reuse, R4 ;  /* 0x000000c0bc04723c */ /* 0x082fe20000001804 */
[----:B------:R-:W-:Y:S07]  /*43d0*/  BAR.SYNC.DEFER_BLOCKING 0x0 ;  /* 0x0000000000007b1d */ /* 0x000fee0000010000 */
[C---:B--2---:R-:W-:Y:S08]  /*43e0*/  HMMA.16816.F32 R8, R196.reuse, R192, R8 ;  /* 0x000000c0c408723c */ /* 0x044ff00000001808 */
[-C--:B------:R-:W-:Y:S03]  /*43f0*/  HMMA.16816.F32 R12, R196, R194.reuse, R12 ;  /* 0x000000c2c40c723c */ /* 0x080fe6000000180c */
[----:B------:R-:W-:Y:S02]  /*4400*/  FMNMX3.FTZ R2, R169, R4, R5, !PT ;  /* 0x00000004a9027276 */ /* 0x000fe40007810005 */
[----:B------:R-:W-:Y:S03]  /*4410*/  FMNMX3.FTZ R0, R166, R6, R7, !PT ;  /* 0x00000006a6007276 */ /* 0x000fe60007810007 */
[C---:B------:R-:W-:Y:S04]  /*4420*/  HMMA.16816.F32 R16, R188.reuse, R194, R16 ;  /* 0x000000c2bc10723c */ /* 0x040fe80000001810 */
[----:B------:R-:W-:Y:S02]  /*4430*/  FMNMX3.FTZ R242, R167, R8, R9, !PT ;  /* 0x00000008a7f27276 */ /* 0x000fe40007810009 */
[----:B------:R-:W-:Y:S02]  /*4440*/  FMNMX3.FTZ R170, R165, R10, R11, !PT ;  /* 0x0000000aa5aa7276 */ /* 0x000fe4000781000b */
[-C--:B---3--:R-:W-:Y:S03]  /*4450*/  HMMA.16816.F32 R20, R188, R200.reuse, R20 ;  /* 0x000000c8bc14723c */ /* 0x088fe60000001814 */
[----:B------:R-:W-:Y:S02]  /*4460*/  FMNMX3.FTZ R242, R242, R12, R13, !PT ;  /* 0x0000000cf2f27276 */ /* 0x000fe4000781000d */
[----:B------:R-:W-:Y:S03]  /*4470*/  FMNMX3.FTZ R170, R170, R14, R15, !PT ;  /* 0x0000000eaaaa7276 */ /* 0x000fe6000781000f */
[C---:B------:R-:W-:Y:S04]  /*4480*/  HMMA.16816.F32 R24, R196.reuse, R200, R24 ;  /* 0x000000c8c418723c */ /* 0x040fe80000001818 */
[----:B------:R-:W-:Y:S02]  /*4490*/  FMNMX3.FTZ R2, R2, R16, R17, !PT ;  /* 0x0000001002027276 */ /* 0x000fe40007810011 */
[----:B------:R-:W-:Y:S02]  /*44a0*/  FMNMX3.FTZ R0, R0, R18, R19, !PT ;  /* 0x0000001200007276 */ /* 0x000fe40007810013 */
[-C--:B------:R-:W-:Y:S03]  /*44b0*/  HMMA.16816.F32 R28, R196, R202.reuse, R28 ;  /* 0x000000cac41c723c */ /* 0x080fe6000000181c */
[----:B------:R-:W-:Y:S02]  /*44c0*/  FMNMX3.FTZ R2, R2, R20, R21, !PT ;  /* 0x0000001402027276 */ /* 0x000fe40007810015 */
[----:B------:R-:W-:Y:S03]  /*44d0*/  FMNMX3.FTZ R243, R0, R22, R23, !PT ;  /* 0x0000001600f37276 */ /* 0x000fe60007810017 */
[C---:B------:R-:W-:Y:S04]  /*44e0*/  HMMA.16816.F32 R32, R188.reuse, R202, R32 ;  /* 0x000000cabc20723c */ /* 0x040fe80000001820 */
[----:B------:R-:W-:Y:S02]  /*44f0*/  FMNMX3.FTZ R242, R242, R24, R25, !PT ;  /* 0x00000018f2f27276 */ /* 0x000fe40007810019 */
[----:B------:R-:W-:Y:S02]  /*4500*/  FMNMX3.FTZ R170, R170, R26, R27, !PT ;  /* 0x0000001aaaaa7276 */ /* 0x000fe4000781001b */
[-C--:B----4-:R-:W-:Y:S03]  /*4510*/  HMMA.16816.F32 R36, R188, R176.reuse, R36 ;  /* 0x000000b0bc24723c */ /* 0x090fe60000001824 */
        /* <DEDUP_REMOVED lines=57> */
[----:B------:R-:W-:Y:S04]  /*48b0*/  FMNMX3.FTZ R242, R242, R104, R105, !PT ;  /* 0x00000068f2f27276 */ /* 0x000fe80007810069 */
[-C--:B-----5:R-:W-:Y:S08]  /*48c0*/  HMMA.16816.F32 R116, R188, R172.reuse, R116 ;  /* 0x000000acbc74723c */ /* 0x0a0ff00000001874 */
[C---:B------:R-:W-:Y:S04]  /*48d0*/  HMMA.16816.F32 R120, R196.reuse, R172, R120 ;  /* 0x000000acc478723c */ /* 0x040fe80000001878 */
[----:B------:R-:W-:Y:S02]  /*48e0*/  FMNMX3.FTZ R2, R2, R112, R113, !PT ;  /* 0x0000007002027276 */ /* 0x000fe40007810071 */
[----:B------:R-:W-:Y:S02]  /*48f0*/  FMNMX3.FTZ R243, R243, R114, R115, !PT ;  /* 0x00000072f3f37276 */ /* 0x000fe40007810073 */
[-C--:B------:R-:W-:Y:S03]  /*4900*/  HMMA.16816.F32 R124, R196, R174.reuse, R124 ;  /* 0x000000aec47c723c */ /* 0x080fe6000000187c */
[----:B------:R-:W-:Y:S02]  /*4910*/  FMNMX3.FTZ R2, R2, R116, R117, !PT ;  /* 0x0000007402027276 */ /* 0x000fe40007810075 */
[----:B------:R-:W-:Y:S03]  /*4920*/  FMNMX3.FTZ R243, R243, R118, R119, !PT ;  /* 0x00000076f3f37276 */ /* 0x000fe60007810077 */
[----:B------:R-:W-:Y:S11]  /*4930*/  HMMA.16816.F32 R128, R188, R174, R128 ;  /* 0x000000aebc80723c */ /* 0x000ff60000001880 */
[----:B------:R-:W-:Y:S08]  /*4940*/  @!UPT UIADD3 URZ, UPT, UPT, URZ, URZ, URZ ;  /* 0x000000fffffff290 */ /* 0x000ff0000fffe0ff */
[----:B------:R-:W-:Y:S01]  /*4950*/  FMNMX3.FTZ R2, R2, R128, R129, !PT ;  /* 0x0000008002027276 */ /* 0x000fe20007810081 */
[----:B------:R-:W-:Y:S06]  /*4960*/  @P0 BRA `(.L_x_40) ;  /* 0xfffffff000e40947 */ /* 0x000fec000383ffff */
.L_x_39:
[----:B-1----:R-:W-:Y:S01]  /*4970*/  SHFL.BFLY PT, R177, R2, 0x2, 0x1f ;  /* 0x0c401f0002b17f89 */ /* 0x002fe200000e0000 */
[----:B------:R-:W-:Y:S02]  /*4980*/  FMNMX3.FTZ R243, R243, R130, R131, !PT ;  /* 0x00000082f3f37276 */ /* 0x000fe40007810083 */
[----:B------:R-:W-:Y:S02]  /*4990*/  FMNMX3.FTZ R164, R242, R108, R109, !PT ;  /* 0x0000006cf2a47276 */ /* 0x000fe4000781006d */
[----:B------:R-:W-:Y:S02]  /*49a0*/  FMNMX3.FTZ R0, R170, R106, R107, !PT ;  /* 0x0000006aaa007276 */ /* 0x000fe4000781006b */
[----:B------:R-:W-:Y:S01]  /*49b0*/  FMNMX3.FTZ R164, R164, R120, R121, !PT ;  /* 0x00000078a4a47276 */ /* 0x000fe20007810079 */
[----:B------:R-:W-:Y:S01]  /*49c0*/  SHFL.BFLY PT, R170, R243, 0x2, 0x1f ;  /* 0x0c401f00f3aa7f89 */ /* 0x000fe200000e0000 */
[----:B------:R-:W-:Y:S02]  /*49d0*/  FMNMX3.FTZ R0, R0, R110, R111, !PT ;  /* 0x0000006e00007276 */ /* 0x000fe4000781006f */
[----:B------:R-:W-:Y:S02]  /*49e0*/  FMNMX3.FTZ R168, R164, R124, R125, !PT ;  /* 0x0000007ca4a87276 */ /* 0x000fe4000781007d */
[----:B------:R-:W-:Y:S03]  /*49f0*/  FMNMX3.FTZ R0, R0, R122, R123, !PT ;  /* 0x0000007a00007276 */ /* 0x000fe6000781007b */
[----:B------:R-:W-:Y:S01]  /*4a00*/  SHFL.BFLY PT, R179, R168, 0x2, 0x1f ;  /* 0x0c401f00a8b37f89 */ /* 0x000fe200000e0000 */
[----:B------:R-:W-:Y:S07]  /*4a10*/  FMNMX3.FTZ R3, R0, R126, R127, !PT ;  /* 0x0000007e00037276 */ /* 0x000fee000781007f */
[----:B------:R-:W1:Y:S02]  /*4a20*/  SHFL.BFLY PT, R0, R3, 0x2, 0x1f ;  /* 0x0c401f0003007f89 */ /* 0x000e6400000e0000 */
[----:B-1----:R-:W-:Y:S02]  /*4a30*/  FMNMX.FTZ R171, R3, R0, !PT ;  /* 0x0000000003ab7209 */ /* 0x002fe40007810000 */
[----:B------:R-:W-:Y:S02]  /*4a40*/  FMNMX.FTZ R177, R2, R177, !PT ;  /* 0x000000b102b17209 */ /* 0x000fe40007810000 */
[----:B------:R-:W-:Y:S02]  /*4a50*/  FMNMX.FTZ R175, R243, R170, !PT ;  /* 0x000000aaf3af7209 */ /* 0x000fe40007810000 */
[----:B------:R-:W1:Y:S01]  /*4a60*/  SHFL.BFLY PT, R0, R171, 0x1, 0x1f ;  /* 0x0c201f00ab007f89 */ /* 0x000e6200000e0000 */
[----:B------:R-:W-:Y:S07]  /*4a70*/  FMNMX.FTZ R173, R168, R179, !PT ;  /* 0x000000b3a8ad7209 */ /* 0x000fee0007810000 */
[----:B------:R-:W2:Y:S08]  /*4a80*/  SHFL.BFLY PT, R164, R177, 0x1, 0x1f ;  /* 0x0c201f00b1a47f89 */ /* 0x000eb000000e0000 */
[----:B------:R-:W3:Y:S08]  /*4a90*/  SHFL.BFLY PT, R172, R175, 0x1, 0x1f ;  /* 0x0c201f00afac7f89 */ /* 0x000ef000000e0000 */
[----:B------:R-:W4:Y:S01]  /*4aa0*/  SHFL.BFLY PT, R170, R173, 0x1, 0x1f ;  /* 0x0c201f00adaa7f89 */ /* 0x000f2200000e0000 */
[----:B-1----:R-:W-:Y:S02]  /*4ab0*/  FMNMX.FTZ R0, R171, R0, !PT ;  /* 0x00000000ab007209 */ /* 0x002fe40007810000 */
[----:B--2---:R-:W-:Y:S03]  /*4ac0*/  FMNMX.FTZ R164, R177, R164, !PT ;  /* 0x000000a4b1a47209 */ /* 0x004fe60007810000 */
[C---:B------:R-:W-:Y:S01]  /*4ad0*/  FMUL.FTZ R245, R0.reuse, UR4 ;  /* 0x0000000400f57c20 */ /* 0x040fe20008410000 */
[----:B------:R-:W-:Y:S01]  /*4ae0*/  FADD.FTZ R165, -R0, R165 ;  /* 0x000000a500a57221 */ /* 0x000fe20000010100 */
[----:B---3--:R-:W-:Y:S01]  /*4af0*/  FMNMX.FTZ R3, R175, R172, !PT ;  /* 0x000000acaf037209 */ /* 0x008fe20007810000 */
[C---:B------:R-:W-:Y:S01]  /*4b00*/  FMUL.FTZ R210, R164.reuse, UR4 ;  /* 0x00000004a4d27c20 */ /* 0x040fe20008410000 */
[C---:B------:R-:W-:Y:S01]  /*4b10*/  FSETP.NEU.FTZ.AND P0, PT, R164.reuse, -INF , PT ;  /* 0xff800000a400780b */ /* 0x040fe20003f1d000 */
[----:B------:R-:W-:Y:S01]  /*4b20*/  FADD.FTZ R2, -R164, R169 ;  /* 0x000000a9a4027221 */ /* 0x000fe20000010100 */
[----:B------:R-:W-:Y:S01]  /*4b30*/  FMUL.FTZ R171, R165, UR4 ;  /* 0x00000004a5ab7c20 */ /* 0x000fe20008410000 */
[C---:B------:R-:W-:Y:S01]  /*4b40*/  FMUL.FTZ R216, R3.reuse, UR4 ;  /* 0x0000000403d87c20 */ /* 0x040fe20008410000 */
[----:B------:R-:W-:Y:S01]  /*4b50*/  FSEL R210, R210, RZ, P0 ;  /* 0x000000ffd2d27208 */ /* 0x000fe20000000000 */
[----:B------:R-:W-:Y:S01]  /*4b60*/  FMUL.FTZ R168, R2, UR4 ;  /* 0x0000000402a87c20 */ /* 0x000fe20008410000 */
[----:B------:R-:W-:Y:S01]  /*4b70*/  MUFU.EX2 R165, R171 ;  /* 0x000000ab00a57308 */ /* 0x000fe20000000800 */
[C---:B------:R-:W-:Y:S01]  /*4b80*/  FSETP.NEU.FTZ.AND P0, PT, R3.reuse, -INF , PT ;  /* 0xff8000000300780b */ /* 0x040fe20003f1d000 */
[----:B------:R-:W-:Y:S01]  /*4b90*/  FADD.FTZ R166, -R3, R166 ;  /* 0x000000a603a67221 */ /* 0x000fe20000010100 */
[--C-:B------:R-:W-:Y:S01]  /*4ba0*/  FFMA.FTZ R207, R20, UR4, -R210.reuse ;  /* 0x0000000414cf7c23 */ /* 0x100fe200080108d2 */
[--C-:B------:R-:W-:Y:S01]  /*4bb0*/  FFMA.FTZ R196, R21, UR4, -R210.reuse ;  /* 0x0000000415c47c23 */ /* 0x100fe200080108d2 */
[--C-:B------:R-:W-:Y:S01]  /*4bc0*/  FFMA.FTZ R172, R48, UR4, -R210.reuse ;  /* 0x0000000430ac7c23 */ /* 0x100fe200080108d2 */
[----:B------:R-:W-:Y:S01]  /*4bd0*/  FSEL R216, R216, RZ, P0 ;  /* 0x000000ffd8d87208 */ /* 0x000fe20000000000 */
[--C-:B------:R-:W-:Y:S03]  /*4be0*/  FFMA.FTZ R194, R16, UR4, -R210.reuse ;  /* 0x0000000410c27c23 */ /* 0x100fe600080108d2 */
[----:B------:R-:W1:Y:S01]  /*4bf0*/  MUFU.EX2 R168, R168 ;  /* 0x000000a800a87308 */ /* 0x000e620000000800 */
[----:B------:R-:W-:Y:S01]  /*4c00*/  FFMA.FTZ R175, R17, UR4, -R210 ;  /* 0x0000000411af7c23 */ /* 0x000fe200080108d2 */
[----:B------:R-:W-:Y:S01]  /*4c10*/  FMUL.FTZ R169, R166, UR4 ;  /* 0x00000004a6a97c20 */ /* 0x000fe20008410000 */
[--C-:B------:R-:W-:Y:S01]  /*4c20*/  FFMA.FTZ R208, R22, UR4, -R216.reuse ;  /* 0x0000000416d07c23 */ /* 0x100fe200080108d8 */
[--C-:B------:R-:W-:Y:S01]  /*4c30*/  FFMA.FTZ R203, R23, UR4, -R216.reuse ;  /* 0x0000000417cb7c23 */ /* 0x100fe200080108d8 */
[--C-:B------:R-:W-:Y:S01]  /*4c40*/  FFMA.FTZ R177, R50, UR4, -R216.reuse ;  /* 0x0000000432b17c23 */ /* 0x100fe200080108d8 */
[----:B------:R-:W2:Y:S01]  /*4c50*/  LDSM.16.MT88.4 R20, [R222+0x4000] ;  /* 0x00400000de14783b */ /* 0x000ea20000004200 */
[--C-:B------:R-:W-:Y:S03]  /*4c60*/  FFMA.FTZ R201, R18, UR4, -R216.reuse ;  /* 0x0000000412c97c23 */ /* 0x100fe600080108d8 */
[----:B------:R-:W-:Y:S01]  /*4c70*/  MUFU.EX2 R194, R194 ;  /* 0x000000c200c27308 */ /* 0x000fe20000000800 */
[----:B------:R-:W-:Y:S01]  /*4c80*/  FFMA.FTZ R180, R19, UR4, -R216 ;  /* 0x0000000413b47c23 */ /* 0x000fe200080108d8 */
[----:B----4-:R-:W-:Y:S01]  /*4c90*/  FMNMX.FTZ R2, R173, R170, !PT ;  /* 0x000000aaad027209 */ /* 0x010fe20007810000 */
[--C-:B------:R-:W-:Y:S01]  /*4ca0*/  FFMA.FTZ R209, R4, UR4, -R210.reuse ;  /* 0x0000000404d17c23 */ /* 0x100fe200080108d2 */
[----:B------:R-:W-:Y:S01]  /*4cb0*/  FFMA.FTZ R197, R5, UR4, -R210 ;  /* 0x0000000405c57c23 */ /* 0x000fe200080108d2 */
[--C-:B------:R-:W-:Y:S01]  /*4cc0*/  FFMA.FTZ R200, R6, UR4, -R216.reuse ;  /* 0x0000000406c87c23 */ /* 0x100fe200080108d8 */
[C---:B------:R-:W-:Y:S01]  /*4cd0*/  FSETP.NEU.FTZ.AND P0, PT, R2.reuse, -INF , PT ;  /* 0xff8000000200780b */ /* 0x040fe20003f1d000 */
[----:B------:R-:W-:Y:S03]  /*4ce0*/  FMUL.FTZ R243, R2, UR4 ;  /* 0x0000000402f37c20 */ /* 0x000fe60008410000 */
[----:B------:R-:W-:Y:S01]  /*4cf0*/  MUFU.EX2 R175, R175 ;  /* 0x000000af00af7308 */ /* 0x000fe20000000800 */
[C---:B-1----:R-:W-:Y:S01]  /*4d00*/  FMUL.FTZ R16, R168.reuse, R148 ;  /* 0x00000094a8107220 */ /* 0x042fe20000410000 */
[----:B------:R-:W-:Y:S01]  /*4d10*/  FMUL.FTZ R17, R168, R149 ;  /* 0x00000095a8117220 */ /* 0x000fe20000410000 */
[----:B------:R-:W-:Y:S01]  /*4d20*/  FADD.FTZ R166, -R2, R167 ;  /* 0x000000a702a67221 */ /* 0x000fe20000010100 */
[----:B------:R-:W-:Y:S01]  /*4d30*/  FSEL R243, R243, RZ, P0 ;  /* 0x000000fff3f37208 */ /* 0x000fe20000000000 */
[----:B------:R-:W-:Y:S01]  /*4d40*/  FMUL.FTZ R4, R168, R160 ;  /* 0x000000a0a8047220 */ /* 0x000fe20000410000 */
[----:B------:R-:W-:Y:S01]  /*4d50*/  FSETP.NEU.FTZ.AND P0, PT, R0, -INF , PT ;  /* 0xff8000000000780b */ /* 0x000fe20003f1d000 */
[----:B------:R-:W-:Y:S03]  /*4d60*/  FMUL.FTZ R170, R166, UR4 ;  /* 0x00000004a6aa7c20 */ /* 0x000fe60008410000 */
[----:B------:R-:W1:Y:S01]  /*4d70*/  MUFU.EX2 R167, R169 ;  /* 0x000000a900a77308 */ /* 0x000e620000000800 */
[--C-:B------:R-:W-:Y:S01]  /*4d80*/  FFMA.FTZ R189, R40, UR4, -R243.reuse ;  /* 0x0000000428bd7c23 */ /* 0x100fe200080108f3 */
[--C-:B------:R-:W-:Y:S01]  /*4d90*/  FFMA.FTZ R182, R41, UR4, -R243.reuse ;  /* 0x0000000429b67c23 */ /* 0x100fe200080108f3 */
[--C-:B------:R-:W-:Y:S01]  /*4da0*/  FFMA.FTZ R190, R44, UR4, -R243.reuse ;  /* 0x000000042cbe7c23 */ /* 0x100fe200080108f3 */
[--C-:B------:R-:W-:Y:S01]  /*4db0*/  FFMA.FTZ R181, R45, UR4, -R243.reuse ;  /* 0x000000042db57c23 */ /* 0x100fe200080108f3 */
[----:B------:R-:W-:Y:S01]  /*4dc0*/  FSEL R245, R245, RZ, P0 ;  /* 0x000000fff5f57208 */ /* 0x000fe20000000000 */
[----:B------:R-:W-:Y:S01]  /*4dd0*/  FMUL.FTZ R5, R168, R161 ;  /* 0x000000a1a8057220 */ /* 0x000fe20000410000 */
[----:B------:R-:W-:Y:S03]  /*4de0*/  FFMA.FTZ R205, R7, UR4, -R216 ;  /* 0x0000000407cd7c23 */ /* 0x000fe600080108d8 */
[----:B------:R-:W-:Y:S01]  /*4df0*/  MUFU.EX2 R209, R209 ;  /* 0x000000d100d17308 */ /* 0x000fe20000000800 */
[----:B------:R-:W-:Y:S01]  /*4e00*/  FFMA.FTZ R215, R8, UR4, -R243 ;  /* 0x0000000408d77c23 */ /* 0x000fe200080108f3 */
[--C-:B------:R-:W-:Y:S01]  /*4e10*/  FFMA.FTZ R198, R42, UR4, -R245.reuse ;  /* 0x000000042ac67c23 */ /* 0x100fe200080108f5 */
[--C-:B------:R-:W-:Y:S01]  /*4e20*/  FFMA.FTZ R187, R43, UR4, -R245.reuse ;  /* 0x000000042bbb7c23 */ /* 0x100fe200080108f5 */
[--C-:B------:R-:W-:Y:S01]  /*4e30*/  FFMA.FTZ R184, R46, UR4, -R245.reuse ;  /* 0x000000042eb87c23 */ /* 0x100fe200080108f5 */
[----:B------:R-:W3:Y:S01]  /*4e40*/  LDSM.16.MT88.4 R40, [R220+0x4000] ;  /* 0x00400000dc28783b */ /* 0x000ee20000004200 */
[----:B------:R-:W-:Y:S01]  /*4e50*/  FFMA.FTZ R185, R47, UR4, -R245 ;  /* 0x000000042fb97c23 */ /* 0x000fe200080108f5 */
[----:B------:R-:W-:Y:S03]  /*4e60*/  FFMA.FTZ R242, R9, UR4, -R243 ;  /* 0x0000000409f27c23 */ /* 0x000fe600080108f3 */
[----:B------:R-:W4:Y:S01]  /*4e70*/  MUFU.EX2 R197, R197 ;  /* 0x000000c500c57308 */ /* 0x000f220000000800 */
[C---:B-1----:R-:W-:Y:S01]  /*4e80*/  FMUL.FTZ R18, R167.reuse, R150 ;  /* 0x00000096a7127220 */ /* 0x042fe20000410000 */
[----:B------:R-:W-:Y:S01]  /*4e90*/  FMUL.FTZ R19, R167, R151 ;  /* 0x00000097a7137220 */ /* 0x000fe20000410000 */
[--C-:B------:R-:W-:Y:S01]  /*4ea0*/  FFMA.FTZ R169, R49, UR4, -R210.reuse ;  /* 0x0000000431a97c23 */ /* 0x100fe200080108d2 */
[C---:B------:R-:W-:Y:S01]  /*4eb0*/  FMUL.FTZ R6, R167.reuse, R162 ;  /* 0x000000a2a7067220 */ /* 0x040fe20000410000 */
[----:B------:R-:W1:Y:S01]  /*4ec0*/  LDSM.16.MT88.4 R44, [R222+0x4400] ;  /* 0x00440000de2c783b */ /* 0x000e620000004200 */
[----:B------:R-:W-:Y:S01]  /*4ed0*/  FMUL.FTZ R7, R167, R163 ;  /* 0x000000a3a7077220 */ /* 0x000fe20000410000 */
[--C-:B------:R-:W-:Y:S03]  /*4ee0*/  FFMA.FTZ R244, R10, UR4, -R245.reuse ;  /* 0x000000040af47c23 */ /* 0x100fe600080108f5 */
[----:B------:R-:W-:Y:S01]  /*4ef0*/  MUFU.EX2 R200, R200 ;  /* 0x000000c800c87308 */ /* 0x000fe20000000800 */
[----:B------:R-:W-:Y:S01]  /*4f00*/  FMUL.FTZ R10, R165, R158 ;  /* 0x0000009ea50a7220 */ /* 0x000fe20000410000 */
[----:B------:R-:W-:Y:S01]  /*4f10*/  FFMA.FTZ R212, R11, UR4, -R245 ;  /* 0x000000040bd47c23 */ /* 0x000fe200080108f5 */
[----:B------:R-:W-:Y:S01]  /*4f20*/  FMUL.FTZ R11, R165, R159 ;  /* 0x0000009fa50b7220 */ /* 0x000fe20000410000 */
[--C-:B------:R-:W-:Y:S01]  /*4f30*/  FFMA.FTZ R206, R12, UR4, -R243.reuse ;  /* 0x000000040cce7c23 */ /* 0x100fe200080108f3 */
[----:B------:R-:W-:Y:S01]  /*4f40*/  LDSM.16.MT88.4 R148, [R222+0x5c00] ;  /* 0x005c0000de94783b */ /* 0x000fe20000004200 */
[----:B------:R-:W-:Y:S01]  /*4f50*/  FFMA.FTZ R193, R13, UR4, -R243 ;  /* 0x000000040dc17c23 */ /* 0x000fe200080108f3 */
[--C-:B------:R-:W-:Y:S03]  /*4f60*/  FFMA.FTZ R211, R14, UR4, -R245.reuse ;  /* 0x000000040ed37c23 */ /* 0x100fe600080108f5 */
[----:B------:R-:W5:Y:S01]  /*4f70*/  MUFU.EX2 R205, R205 ;  /* 0x000000cd00cd7308 */ /* 0x000f620000000800 */
[----:B------:R-:W-:Y:S01]  /*4f80*/  FMUL.FTZ R14, R165, R154 ;  /* 0x0000009aa50e7220 */ /* 0x000fe20000410000 */
[----:B------:R-:W-:Y:S01]  /*4f90*/  FFMA.FTZ R202, R15, UR4, -R245 ;  /* 0x000000040fca7c23 */ /* 0x000fe200080108f5 */
[----:B------:R-:W-:Y:S01]  /*4fa0*/  FMUL.FTZ R15, R165, R155 ;  /* 0x0000009ba50f7220 */ /* 0x000fe20000410000 */
[--C-:B------:R-:W-:Y:S01]  /*4fb0*/  FFMA.FTZ R173, R36, UR4, -R210.reuse ;  /* 0x0000000424ad7c23 */ /* 0x100fe200080108d2 */
[----:B----4-:R-:W-:Y:S01]  /*4fc0*/  F2FP.F16.F32.PACK_AB R36, R197, R209 ;  /* 0x000000d1c524723e */ /* 0x010fe200000000ff */
[----:B------:R-:W-:Y:S01]  /*4fd0*/  FFMA.FTZ R176, R37, UR4, -R210 ;  /* 0x0000000425b07c23 */ /* 0x000fe200080108d2 */
[--C-:B------:R-:W-:Y:S03]  /*4fe0*/  FFMA.FTZ R178, R38, UR4, -R216.reuse ;  /* 0x0000000426b27c23 */ /* 0x100fe600080108d8 */
[----:B------:R-:W-:Y:S01]  /*4ff0*/  MUFU.EX2 R201, R201 ;  /* 0x000000c900c97308 */ /* 0x000fe20000000800 */
[----:B------:R-:W-:Y:S01]  /*5000*/  F2FP.F16.F32.PACK_AB R38, R175, R194 ;  /* 0x000000c2af26723e */ /* 0x000fe200000000ff */
[----:B------:R-:W-:Y:S01]  /*5010*/  FFMA.FTZ R171, R39, UR4, -R216 ;  /* 0x0000000427ab7c23 */ /* 0x000fe200080108d8 */
[--C-:B------:R-:W-:Y:S01]  /*5020*/  FFMA.FTZ R192, R32, UR4, -R210.reuse ;  /* 0x0000000420c07c23 */ /* 0x100fe200080108d2 */
[----:B------:R-:W-:Y:S01]  /*5030*/  FFMA.FTZ R195, R33, UR4, -R210 ;  /* 0x0000000421c37c23 */ /* 0x000fe200080108d2 */
[--C-:B------:R-:W-:Y:S01]  /*5040*/  FFMA.FTZ R199, R34, UR4, -R216.reuse ;  /* 0x0000000422c77c23 */ /* 0x100fe200080108d8 */
[----:B------:R-:W-:Y:S01]  /*5050*/  FFMA.FTZ R204, R35, UR4, -R216 ;  /* 0x0000000423cc7c23 */ /* 0x000fe200080108d8 */
[--C-:B------:R-:W-:Y:S03]  /*5060*/  FFMA.FTZ R213, R24, UR4, -R243.reuse ;  /* 0x0000000418d57c23 */ /* 0x100fe600080108f3 */
[----:B------:R-:W4:Y:S01]  /*5070*/  MUFU.EX2 R180, R180 ;  /* 0x000000b400b47308 */ /* 0x000f220000000800 */
[----:B-----5:R-:W-:Y:S01]  /*5080*/  F2FP.F16.F32.PACK_AB R37, R205, R200 ;  /* 0x000000c8cd25723e */ /* 0x020fe200000000ff */
[----:B------:R-:W-:Y:S01]  /*5090*/  FFMA.FTZ R218, R25, UR4, -R243 ;  /* 0x0000000419da7c23 */ /* 0x000fe200080108f3 */
[--C-:B------:R-:W-:Y:S01]  /*50a0*/  FFMA.FTZ R219, R26, UR4, -R245.reuse ;  /* 0x000000041adb7c23 */ /* 0x100fe200080108f5 */
[----:B------:R-:W-:Y:S01]  /*50b0*/  FMUL.FTZ R26, R165, R142 ;  /* 0x0000008ea51a7220 */ /* 0x000fe20000410000 */
[----:B------:R-:W-:Y:S01]  /*50c0*/  FFMA.FTZ R246, R27, UR4, -R245 ;  /* 0x000000041bf67c23 */ /* 0x000fe200080108f5 */
[----:B------:R-:W-:Y:S01]  /*50d0*/  FMUL.FTZ R27, R165, R143 ;  /* 0x0000008fa51b7220 */ /* 0x000fe20000410000 */
[--C-:B------:R-:W-:Y:S03]  /*50e0*/  FFMA.FTZ R214, R28, UR4, -R243.reuse ;  /* 0x000000041cd67c23 */ /* 0x100fe600080108f3 */
[----:B------:R5:W3:Y:S01]  /*50f0*/  MUFU.EX2 R166, R170 ;  /* 0x000000aa00a67308 */ /* 0x000ae20000000800 */
[----:B------:R-:W-:Y:S01]  /*5100*/  FFMA.FTZ R183, R29, UR4, -R243 ;  /* 0x000000041db77c23 */ /* 0x000fe200080108f3 */
[--C-:B------:R-:W-:Y:S01]  /*5110*/  FFMA.FTZ R217, R30, UR4, -R245.reuse ;  /* 0x000000041ed97c23 */ /* 0x100fe200080108f5 */
[----:B------:R-:W-:Y:S01]  /*5120*/  FMUL.FTZ R30, R165, R138 ;  /* 0x0000008aa51e7220 */ /* 0x000fe20000410000 */
[--C-:B------:R-:W-:Y:S01]  /*5130*/  FFMA.FTZ R188, R31, UR4, -R245.reuse ;  /* 0x000000041fbc7c23 */ /* 0x100fe200080108f5 */
[----:B------:R-:W-:Y:S01]  /*5140*/  FMUL.FTZ R31, R165, R139 ;  /* 0x0000008ba51f7220 */ /* 0x000fe20000410000 */
[--C-:B------:R-:W-:Y:S01]  /*5150*/  FFMA.FTZ R191, R52, UR4, -R210.reuse ;  /* 0x0000000434bf7c23 */ /* 0x100fe200080108d2 */
[----:B------:R-:W-:Y:S03]  /*5160*/  FFMA.FTZ R174, R53, UR4, -R210 ;  /* 0x0000000435ae7c23 */ /* 0x000fe600080108d2 */
[----:B------:R-:W-:Y:S01]  /*5170*/  MUFU.EX2 R215, R215 ;  /* 0x000000d700d77308 */ /* 0x000fe20000000800 */
[----:B----4-:R-:W-:Y:S01]  /*5180*/  F2FP.F16.F32.PACK_AB R39, R180, R201 ;  /* 0x000000c9b427723e */ /* 0x010fe200000000ff */
[--C-:B------:R-:W-:Y:S01]  /*5190*/  FFMA.FTZ R186, R54, UR4, -R216.reuse ;  /* 0x0000000436ba7c23 */ /* 0x100fe200080108d8 */
[----:B------:R-:W-:Y:S01]  /*51a0*/  FFMA.FTZ R179, R55, UR4, -R216 ;  /* 0x0000000437b37c23 */ /* 0x000fe200080108d8 */
[--C-:B------:R-:W-:Y:S01]  /*51b0*/  FFMA.FTZ R55, R64, UR4, -R210.reuse ;  /* 0x0000000440377c23 */ /* 0x100fe200080108d2 */
[----:B------:R-:W-:Y:S01]  /*51c0*/  FFMA.FTZ R52, R65, UR4, -R210 ;  /* 0x0000000441347c23 */ /* 0x000fe200080108d2 */
[--C-:B------:R-:W-:Y:S01]  /*51d0*/  FFMA.FTZ R54, R66, UR4, -R216.reuse ;  /* 0x0000000442367c23 */ /* 0x100fe200080108d8 */
[--C-:B------:R-:W-:Y:S03]  /*51e0*/  FFMA.FTZ R53, R67, UR4, -R216.reuse ;  /* 0x0000000443357c23 */ /* 0x100fe600080108d8 */
[----:B------:R-:W4:Y:S01]  /*51f0*/  MUFU.EX2 R242, R242 ;  /* 0x000000f200f27308 */ /* 0x000f220000000800 */
[----:B-----5:R-:W-:Y:S01]  /*5200*/  FFMA.FTZ R170, R51, UR4, -R216 ;  /* 0x0000000433aa7c23 */ /* 0x020fe200080108d8 */
[-C--:B--2---:R-:W-:Y:S01]  /*5210*/  HMMA.16816.F32 R4, R36, R20.reuse, R4 ;  /* 0x000000142404723c */ /* 0x084fe20000001804 */
[----:B------:R-:W2:Y:S04]  /*5220*/  LDSM.16.MT88.4 R48, [R220+0x4400] ;  /* 0x00440000dc30783b */ /* 0x000ea80000004200 */
[C---:B---3--:R-:W-:Y:S03]  /*5230*/  FMUL.FTZ R8, R166.reuse, R156 ;  /* 0x0000009ca6087220 */ /* 0x048fe60000410000 */
[----:B------:R-:W-:Y:S01]  /*5240*/  MUFU.EX2 R244, R244 ;  /* 0x000000f400f47308 */ /* 0x000fe20000000800 */
[C---:B------:R-:W-:Y:S01]  /*5250*/  FMUL.FTZ R9, R166.reuse, R157 ;  /* 0x0000009da6097220 */ /* 0x040fe20000410000 */
[C---:B------:R-:W-:Y:S01]  /*5260*/  FMUL.FTZ R12, R166.reuse, R152 ;  /* 0x00000098a60c7220 */ /* 0x040fe20000410000 */
[C---:B------:R-:W-:Y:S01]  /*5270*/  FMUL.FTZ R13, R166.reuse, R153 ;  /* 0x00000099a60d7220 */ /* 0x040fe20000410000 */
[C---:B------:R-:W-:Y:S01]  /*5280*/  FMUL.FTZ R24, R166.reuse, R140 ;  /* 0x0000008ca6187220 */ /* 0x040fe20000410000 */
[C---:B------:R-:W-:Y:S01]  /*5290*/  FMUL.FTZ R25, R166.reuse, R141 ;  /* 0x0000008da6197220 */ /* 0x040fe20000410000 */
[C---:B------:R-:W-:Y:S01]  /*52a0*/  FMUL.FTZ R28, R166.reuse, R136 ;  /* 0x00000088a61c7220 */ /* 0x040fe20000410000 */
[----:B------:R-:W-:Y:S03]  /*52b0*/  FMUL.FTZ R29, R166, R137 ;  /* 0x00000089a61d7220 */ /* 0x000fe60000410000 */
[----:B------:R-:W3:Y:S01]  /*52c0*/  MUFU.EX2 R212, R212 ;  /* 0x000000d400d47308 */ /* 0x000ee20000000800 */
[----:B----4-:R-:W-:Y:S01]  /*52d0*/  F2FP.F16.F32.PACK_AB R32, R242, R215 ;  /* 0x000000d7f220723e */ /* 0x010fe200000000ff */
[----:B------:R-:W-:Y:S01]  /*52e0*/  FFMA.FTZ R65, R58, UR4, -R245 ;  /* 0x000000043a417c23 */ /* 0x000fe200080108f5 */
[----:B------:R-:W-:Y:S01]  /*52f0*/  FFMA.FTZ R64, R56, UR4, -R243 ;  /* 0x0000000438407c23 */ /* 0x000fe200080108f3 */
[----:B------:R-:W-:Y:S01]  /*5300*/  FFMA.FTZ R58, R59, UR4, -R245 ;  /* 0x000000043b3a7c23 */ /* 0x000fe200080108f5 */
[--C-:B------:R-:W-:Y:S01]  /*5310*/  FFMA.FTZ R59, R60, UR4, -R243.reuse ;  /* 0x000000043c3b7c23 */ /* 0x100fe200080108f3 */
[--C-:B------:R-:W-:Y:S01]  /*5320*/  FFMA.FTZ R56, R61, UR4, -R243.reuse ;  /* 0x000000043d387c23 */ /* 0x100fe200080108f3 */
[----:B------:R-:W-:Y:S03]  /*5330*/  FFMA.FTZ R57, R57, UR4, -R243 ;  /* 0x0000000439397c23 */ /* 0x000fe600080108f3 */
[----:B------:R-:W-:Y:S01]  /*5340*/  MUFU.EX2 R206, R206 ;  /* 0x000000ce00ce7308 */ /* 0x000fe20000000800 */
[--C-:B------:R-:W-:Y:S01]  /*5350*/  FFMA.FTZ R60, R62, UR4, -R245.reuse ;  /* 0x000000043e3c7c23 */ /* 0x100fe200080108f5 */
[--C-:B------:R-:W-:Y:S01]  /*5360*/  FFMA.FTZ R61, R63, UR4, -R245.reuse ;  /* 0x000000043f3d7c23 */ /* 0x100fe200080108f5 */
[--C-:B------:R-:W-:Y:S01]  /*5370*/  FFMA.FTZ R62, R68, UR4, -R210.reuse ;  /* 0x00000004443e7c23 */ /* 0x100fe200080108d2 */
[----:B------:R-:W-:Y:S01]  /*5380*/  FFMA.FTZ R63, R69, UR4, -R210 ;  /* 0x00000004453f7c23 */ /* 0x000fe200080108d2 */
[--C-:B------:R-:W-:Y:S01]  /*5390*/  FFMA.FTZ R68, R70, UR4, -R216.reuse ;  /* 0x0000000446447c23 */ /* 0x100fe200080108d8 */
[----:B------:R-:W-:Y:S01]  /*53a0*/  FFMA.FTZ R69, R71, UR4, -R216 ;  /* 0x0000000447457c23 */ /* 0x000fe200080108d8 */
[--C-:B------:R-:W-:Y:S03]  /*53b0*/  FFMA.FTZ R66, R80, UR4, -R210.reuse ;  /* 0x0000000450427c23 */ /* 0x100fe600080108d2 */
[----:B------:R-:W4:Y:S01]  /*53c0*/  MUFU.EX2 R193, R193 ;  /* 0x000000c100c17308 */ /* 0x000f220000000800 */
[----:B---3--:R-:W-:Y:S01]  /*53d0*/  F2FP.F16.F32.PACK_AB R33, R212, R244 ;  /* 0x000000f4d421723e */ /* 0x008fe200000000ff */
[----:B------:R-:W-:Y:S01]  /*53e0*/  FFMA.FTZ R67, R81, UR4, -R210 ;  /* 0x0000000451437c23 */ /* 0x000fe200080108d2 */
[--C-:B------:R-:W-:Y:S01]  /*53f0*/  FFMA.FTZ R71, R82, UR4, -R216.reuse ;  /* 0x0000000452477c23 */ /* 0x100fe200080108d8 */
[----:B------:R-:W-:Y:S01]  /*5400*/  FFMA.FTZ R70, R83, UR4, -R216 ;  /* 0x0000000453467c23 */ /* 0x000fe200080108d8 */
[----:B------:R-:W-:Y:S01]  /*5410*/  FFMA.FTZ R81, R75, UR4, -R245 ;  /* 0x000000044b517c23 */ /* 0x000fe200080108f5 */
[----:B------:R-:W-:Y:S01]  /*5420*/  FFMA.FTZ R75, R77, UR4, -R243 ;  /* 0x000000044d4b7c23 */ /* 0x000fe200080108f3 */
[----:B------:R-:W-:Y:S03]  /*5430*/  FFMA.FTZ R77, R78, UR4, -R245 ;  /* 0x000000044e4d7c23 */ /* 0x000fe600080108f5 */
[----:B------:R-:W-:Y:S01]  /*5440*/  MUFU.EX2 R211, R211 ;  /* 0x000000d300d37308 */ /* 0x000fe20000000800 */
[--C-:B------:R-:W-:Y:S01]  /*5450*/  FFMA.FTZ R72, R72, UR4, -R243.reuse ;  /* 0x0000000448487c23 */ /* 0x100fe200080108f3 */
[----:B------:R-:W-:Y:S01]  /*5460*/  FFMA.FTZ R73, R73, UR4, -R243 ;  /* 0x0000000449497c23 */ /* 0x000fe200080108f3 */
[----:B------:R-:W-:Y:S01]  /*5470*/  FFMA.FTZ R74, R74, UR4, -R245 ;  /* 0x000000044a4a7c23 */ /* 0x000fe200080108f5 */
[----:B------:R-:W-:Y:S01]  /*5480*/  FFMA.FTZ R76, R76, UR4, -R243 ;  /* 0x000000044c4c7c23 */ /* 0x000fe200080108f3 */
[----:B------:R-:W-:Y:S01]  /*5490*/  FFMA.FTZ R78, R79, UR4, -R245 ;  /* 0x000000044f4e7c23 */ /* 0x000fe200080108f5 */
[--C-:B------:R-:W-:Y:S01]  /*54a0*/  FFMA.FTZ R80, R85, UR4, -R210.reuse ;  /* 0x0000000455507c23 */ /* 0x100fe200080108d2 */
[----:B------:R-:W-:Y:S03]  /*54b0*/  FFMA.FTZ R79, R84, UR4, -R210 ;  /* 0x00000004544f7c23 */ /* 0x000fe600080108d2 */
[----:B------:R-:W3:Y:S01]  /*54c0*/  MUFU.EX2 R202, R202 ;  /* 0x000000ca00ca7308 */ /* 0x000ee20000000800 */
[----:B----4-:R-:W-:Y:S01]  /*54d0*/  F2FP.F16.F32.PACK_AB R34, R193, R206 ;  /* 0x000000cec122723e */ /* 0x010fe200000000ff */
[--C-:B------:R-:W-:Y:S01]  /*54e0*/  FFMA.FTZ R82, R86, UR4, -R216.reuse ;  /* 0x0000000456527c23 */ /* 0x100fe200080108d8 */
[----:B------:R-:W-:Y:S01]  /*54f0*/  FFMA.FTZ R85, R87, UR4, -R216 ;  /* 0x0000000457557c23 */ /* 0x000fe200080108d8 */
[--C-:B------:R-:W-:Y:S01]  /*5500*/  FFMA.FTZ R83, R96, UR4, -R210.reuse ;  /* 0x0000000460537c23 */ /* 0x100fe200080108d2 */
[--C-:B------:R-:W-:Y:S01]  /*5510*/  FFMA.FTZ R96, R100, UR4, -R210.reuse ;  /* 0x0000000464607c23 */ /* 0x100fe200080108d2 */
[--C-:B------:R-:W-:Y:S01]  /*5520*/  FFMA.FTZ R100, R112, UR4, -R210.reuse ;  /* 0x0000000470647c23 */ /* 0x100fe200080108d2 */
[--C-:B------:R-:W-:Y:S03]  /*5530*/  FFMA.FTZ R84, R97, UR4, -R210.reuse ;  /* 0x0000000461547c23 */ /* 0x100fe600080108d2 */
[----:B------:R-:W-:Y:S01]  /*5540*/  MUFU.EX2 R207, R207 ;  /* 0x000000cf00cf7308 */ /* 0x000fe20000000800 */
[--C-:B------:R-:W-:Y:S01]  /*5550*/  FFMA.FTZ R97, R101, UR4, -R210.reuse ;  /* 0x0000000465617c23 */ /* 0x100fe200080108d2 */
[----:B------:R-:W-:Y:S01]  /*5560*/  FFMA.FTZ R101, R113, UR4, -R210 ;  /* 0x0000000471657c23 */ /* 0x000fe200080108d2 */
[--C-:B------:R-:W-:Y:S01]  /*5570*/  FFMA.FTZ R86, R98, UR4, -R216.reuse ;  /* 0x0000000462567c23 */ /* 0x100fe200080108d8 */
[--C-:B------:R-:W-:Y:S01]  /*5580*/  FFMA.FTZ R98, R102, UR4, -R216.reuse ;  /* 0x0000000466627c23 */ /* 0x100fe200080108d8 */
[--C-:B------:R-:W-:Y:S01]  /*5590*/  FFMA.FTZ R102, R114, UR4, -R216.reuse ;  /* 0x0000000472667c23 */ /* 0x100fe200080108d8 */
[--C-:B------:R-:W-:Y:S01]  /*55a0*/  FFMA.FTZ R87, R99, UR4, -R216.reuse ;  /* 0x0000000463577c23 */ /* 0x100fe200080108d8 */
[--C-:B------:R-:W-:Y:S03]  /*55b0*/  FFMA.FTZ R99, R103, UR4, -R216.reuse ;  /* 0x0000000467637c23 */ /* 0x100fe600080108d8 */
[----:B------:R-:W4:Y:S01]  /*55c0*/  MUFU.EX2 R196, R196 ;  /* 0x000000c400c47308 */ /* 0x000f220000000800 */
[----:B---3--:R-:W-:Y:S01]  /*55d0*/  F2FP.F16.F32.PACK_AB R35, R202, R211 ;  /* 0x000000d3ca23723e */ /* 0x008fe200000000ff */
[----:B------:R-:W-:Y:S01]  /*55e0*/  FFMA.FTZ R103, R115, UR4, -R216 ;  /* 0x0000000473677c23 */ /* 0x000fe200080108d8 */
[--C-:B------:R-:W-:Y:S01]  /*55f0*/  FFMA.FTZ R88, R88, UR4, -R243.reuse ;  /* 0x0000000458587c23 */ /* 0x100fe200080108f3 */
[----:B------:R-:W-:Y:S01]  /*5600*/  FFMA.FTZ R89, R89, UR4, -R243 ;  /* 0x0000000459597c23 */ /* 0x000fe200080108f3 */
[--C-:B------:R-:W-:Y:S01]  /*5610*/  FFMA.FTZ R90, R90, UR4, -R245.reuse ;  /* 0x000000045a5a7c23 */ /* 0x100fe200080108f5 */
[----:B------:R-:W-:Y:S01]  /*5620*/  FFMA.FTZ R91, R91, UR4, -R245 ;  /* 0x000000045b5b7c23 */ /* 0x000fe200080108f5 */
[--C-:B------:R-:W-:Y:S03]  /*5630*/  FFMA.FTZ R92, R92, UR4, -R243.reuse ;  /* 0x000000045c5c7c23 */ /* 0x100fe600080108f3 */
[----:B------:R-:W-:Y:S01]  /*5640*/  MUFU.EX2 R208, R208 ;  /* 0x000000d000d07308 */ /* 0x000fe20000000800 */
[C---:B------:R-:W-:Y:S04]  /*5650*/  HMMA.16816.F32 R8, R32.reuse, R20, R8 ;  /* 0x000000142008723c */ /* 0x040fe80000001808 */
[C---:B------:R-:W-:Y:S01]  /*5660*/  FMUL.FTZ R20, R168.reuse, R144 ;  /* 0x00000090a8147220 */ /* 0x040fe20000410000 */
[----:B------:R-:W-:Y:S01]  /*5670*/  FMUL.FTZ R21, R168, R145 ;  /* 0x00000091a8157220 */ /* 0x000fe20000410000 */
[----:B------:R-:W-:Y:S03]  /*5680*/  FFMA.FTZ R93, R93, UR4, -R243 ;  /* 0x000000045d5d7c23 */ /* 0x000fe600080108f3 */
[----:B------:R-:W3:Y:S01]  /*5690*/  MUFU.EX2 R203, R203 ;  /* 0x000000cb00cb7308 */ /* 0x000ee20000000800 */
[-C--:B------:R-:W-:Y:S03]  /*56a0*/  HMMA.16816.F32 R12, R32, R22.reuse, R12 ;  /* 0x00000016200c723c */ /* 0x080fe6000000180c */
[--C-:B------:R-:W-:Y:S01]  /*56b0*/  FFMA.FTZ R94, R94, UR4, -R245.reuse ;  /* 0x000000045e5e7c23 */ /* 0x100fe200080108f5 */
[----:B------:R-:W-:Y:S01]  /*56c0*/  FFMA.FTZ R95, R95, UR4, -R245 ;  /* 0x000000045f5f7c23 */ /* 0x000fe200080108f5 */
[--C-:B------:R-:W-:Y:S01]  /*56d0*/  FFMA.FTZ R104, R104, UR4, -R243.reuse ;  /* 0x0000000468687c23 */ /* 0x100fe200080108f3 */
[----:B------:R-:W-:Y:S03]  /*56e0*/  FFMA.FTZ R105, R105, UR4, -R243 ;  /* 0x0000000469697c23 */ /* 0x000fe600080108f3 */
[----:B------:R-:W-:Y:S01]  /*56f0*/  MUFU.EX2 R192, R192 ;  /* 0x000000c000c07308 */ /* 0x000fe20000000800 */
[C---:B------:R-:W-:Y:S04]  /*5700*/  HMMA.16816.F32 R16, R36.reuse, R22, R16 ;  /* 0x000000162410723c */ /* 0x040fe80000001810 */
[C---:B------:R-:W-:Y:S01]  /*5710*/  FMUL.FTZ R22, R167.reuse, R146 ;  /* 0x00000092a7167220 */ /* 0x040fe20000410000 */
[----:B------:R-:W-:Y:S01]  /*5720*/  FMUL.FTZ R23, R167, R147 ;  /* 0x00000093a7177220 */ /* 0x000fe20000410000 */
[--C-:B------:R-:W-:Y:S03]  /*5730*/  FFMA.FTZ R106, R106, UR4, -R245.reuse ;  /* 0x000000046a6a7c23 */ /* 0x100fe600080108f5 */
[----:B------:R-:W5:Y:S01]  /*5740*/  MUFU.EX2 R195, R195 ;  /* 0x000000c300c37308 */ /* 0x000f620000000800 */
[----:B------:R-:W-:Y:S01]  /*5750*/  FFMA.FTZ R107, R107, UR4, -R245 ;  /* 0x000000046b6b7c23 */ /* 0x000fe200080108f5 */
[--C-:B------:R-:W-:Y:S01]  /*5760*/  FFMA.FTZ R108, R108, UR4, -R243.reuse ;  /* 0x000000046c6c7c23 */ /* 0x100fe200080108f3 */
[----:B------:R-:W-:Y:S01]  /*5770*/  FFMA.FTZ R109, R109, UR4, -R243 ;  /* 0x000000046d6d7c23 */ /* 0x000fe200080108f3 */
[----:B------:R-:W-:Y:S01]  /*5780*/  FFMA.FTZ R209, R168, R241, R209 ;  /* 0x000000f1a8d17223 */ /* 0x000fe200000100d1 */
[-C--:B------:R-:W-:Y:S05]  /*5790*/  HMMA.16816.F32 R20, R36, R40.reuse, R20 ;  /* 0x000000282414723c */ /* 0x080fea0000001814 */
[----:B------:R-:W-:Y:S01]  /*57a0*/  MUFU.EX2 R199, R199 ;  /* 0x000000c700c77308 */ /* 0x000fe20000000800 */
[----:B------:R-:W-:Y:S01]  /*57b0*/  ISETP.GT.AND P0, PT, R236, RZ, PT ;  /* 0x000000ffec00720c */ /* 0x000fe20003f04270 */
[----:B------:R-:W-:Y:S01]  /*57c0*/  FFMA.FTZ R200, R167, R240, R200 ;  /* 0x000000f0a7c87223 */ /* 0x000fe200000100c8 */
[----:B------:R-:W-:Y:S01]  /*57d0*/  FFMA.FTZ R215, R166, R239, R215 ;  /* 0x000000efa6d77223 */ /* 0x000fe200000100d7 */
[----:B------:R-:W-:Y:S01]  /*57e0*/  FFMA.FTZ R244, R165, R238, R244 ;  /* 0x000000eea5f47223 */ /* 0x000fe200000100f4 */
[C---:B------:R-:W-:Y:S05]  /*57f0*/  HMMA.16816.F32 R24, R32.reuse, R40, R24 ;  /* 0x000000282018723c */ /* 0x040fea0000001818 */
[----:B------:R-:W1:Y:S01]  /*5800*/  MUFU.EX2 R204, R204 ;  /* 0x000000cc00cc7308 */ /* 0x000e620000000800 */
[----:B------:R-:W-:Y:S01]  /*5810*/  FADD.FTZ R209, R197, R209 ;  /* 0x000000d1c5d17221 */ /* 0x000fe20000010000 */
[----:B------:R-:W-:Y:S01]  /*5820*/  FADD.FTZ R200, R205, R200 ;  /* 0x000000c8cdc87221 */ /* 0x000fe20000010000 */
[----:B------:R-:W-:Y:S01]  /*5830*/  FADD.FTZ R215, R242, R215 ;  /* 0x000000d7f2d77221 */ /* 0x000fe20000010000 */
[----:B------:R-:W-:Y:S01]  /*5840*/  FADD.FTZ R244, R212, R244 ;  /* 0x000000f4d4f47221 */ /* 0x000fe20000010000 */
[-C--:B------:R-:W-:Y:S05]  /*5850*/  HMMA.16816.F32 R28, R32, R42.reuse, R28 ;  /* 0x0000002a201c723c */ /* 0x080fea000000181c */
[----:B------:R-:W-:Y:S01]  /*5860*/  MUFU.EX2 R213, R213 ;  /* 0x000000d500d57308 */ /* 0x000fe20000000800 */
[C---:B------:R-:W-:Y:S01]  /*5870*/  FMUL.FTZ R32, R168.reuse, R132 ;  /* 0x00000084a8207220 */ /* 0x040fe20000410000 */
[----:B------:R-:W-:Y:S01]  /*5880*/  FMUL.FTZ R33, R168, R133 ;  /* 0x00000085a8217220 */ /* 0x000fe20000410000 */
[C---:B------:R-:W-:Y:S01]  /*5890*/  FMUL.FTZ R34, R167.reuse, R134 ;  /* 0x00000086a7227220 */ /* 0x040fe20000410000 */
[----:B------:R-:W-:Y:S01]  /*58a0*/  FMUL.FTZ R35, R167, R135 ;  /* 0x00000087a7237220 */ /* 0x000fe20000410000 */
[----:B------:R-:W-:Y:S01]  /*58b0*/  FADD.FTZ R194, R194, R209 ;  /* 0x000000d1c2c27221 */ /* 0x000fe20000010000 */
[----:B------:R-:W-:Y:S01]  /*58c0*/  FADD.FTZ R201, R201, R200 ;  /* 0x000000c8c9c97221 */ /* 0x000fe20000010000 */
[----:B------:R-:W-:Y:S03]  /*58d0*/  FADD.FTZ R206, R206, R215 ;  /* 0x000000d7cece7221 */ /* 0x000fe60000010000 */
[----:B------:R-:W2:Y:S01]  /*58e0*/  MUFU.EX2 R218, R218 ;  /* 0x000000da00da7308 */ /* 0x000ea20000000800 */
[----:B------:R-:W-:Y:S01]  /*58f0*/  FADD.FTZ R211, R211, R244 ;  /* 0x000000f4d3d37221 */ /* 0x000fe20000010000 */
[----:B------:R-:W-:Y:S01]  /*5900*/  FADD.FTZ R194, R175, R194 ;  /* 0x000000c2afc27221 */ /* 0x000fe20000010000 */
[----:B------:R-:W-:Y:S04]  /*5910*/  HMMA.16816.F32 R32, R36, R42, R32 ;  /* 0x0000002a2420723c */ /* 0x000fe80000001820 */
[----:B----4-:R-:W-:Y:S03]  /*5920*/  F2FP.F16.F32.PACK_AB R36, R196, R207 ;  /* 0x000000cfc424723e */ /* 0x010fe600000000ff */
[----:B------:R-:W-:Y:S01]  /*5930*/  MUFU.EX2 R219, R219 ;  /* 0x000000db00db7308 */ /* 0x000fe20000000800 */
[----:B---3--:R-:W-:Y:S01]  /*5940*/  F2FP.F16.F32.PACK_AB R37, R203, R208 ;  /* 0x000000d0cb25723e */ /* 0x008fe200000000ff */
[----:B------:R-:W-:Y:S01]  /*5950*/  FADD.FTZ R201, R180, R201 ;  /* 0x000000c9b4c97221 */ /* 0x000fe20000010000 */
[----:B-----5:R-:W-:Y:S01]  /*5960*/  F2FP.F16.F32.PACK_AB R38, R195, R192 ;  /* 0x000000c0c326723e */ /* 0x020fe200000000ff */
[----:B------:R-:W-:Y:S01]  /*5970*/  FADD.FTZ R206, R193, R206 ;  /* 0x000000cec1ce7221 */ /* 0x000fe20000010000 */
[----:B-1----:R-:W-:Y:S01]  /*5980*/  F2FP.F16.F32.PACK_AB R39, R204, R199 ;  /* 0x000000c7cc27723e */ /* 0x002fe200000000ff */
[----:B------:R-:W-:Y:S01]  /*5990*/  FADD.FTZ R202, R202, R211 ;  /* 0x000000d3caca7221 */ /* 0x000fe20000010000 */
[----:B------:R-:W-:Y:S03]  /*59a0*/  IADD3 R236, PT, PT, R236, -0x1, RZ ;  /* 0xffffffffecec7810 */ /* 0x000fe60007ffe0ff */
[----:B------:R-:W1:Y:S01]  /*59b0*/  MUFU.EX2 R246, R246 ;  /* 0x000000f600f67308 */ /* 0x000e620000000800 */
[----:B--2---:R-:W-:Y:S01]  /*59c0*/  F2FP.F16.F32.PACK_AB R40, R218, R213 ;  /* 0x000000d5da28723e */ /* 0x004fe200000000ff */
[----:B------:R-:W-:Y:S01]  /*59d0*/  FADD.FTZ R207, R207, R194 ;  /* 0x000000c2cfcf7221 */ /* 0x000fe20000010000 */
[----:B------:R-:W-:Y:S01]  /*59e0*/  MOV R165, R0 ;  /* 0x0000000000a57202 */ /* 0x000fe20000000f00 */
[-C--:B------:R-:W-:Y:S03]  /*59f0*/  HMMA.16816.F32 R4, R36, R44.reuse, R4 ;  /* 0x0000002c2404723c */ /* 0x080fe60000001804 */
[----:B------:R-:W-:Y:S03]  /*5a00*/  FADD.FTZ R208, R208, R201 ;  /* 0x000000c9d0d07221 */ /* 0x000fe60000010000 */
[----:B------:R-:W-:Y:S01]  /*5a10*/  MUFU.EX2 R214, R214 ;  /* 0x000000d600d67308 */ /* 0x000fe20000000800 */
[----:B------:R-:W-:Y:S01]  /*5a20*/  FADD.FTZ R213, R213, R206 ;  /* 0x000000ced5d57221 */ /* 0x000fe20000010000 */
[--C-:B------:R-:W-:Y:S01]  /*5a30*/  FFMA.FTZ R113, R117, UR4, -R210.reuse ;  /* 0x0000000475717c23 */ /* 0x100fe200080108d2 */
[----:B------:R-:W-:Y:S01]  /*5a40*/  FFMA.FTZ R112, R116, UR4, -R210 ;  /* 0x0000000474707c23 */ /* 0x000fe200080108d2 */
[--C-:B------:R-:W-:Y:S01]  /*5a50*/  FFMA.FTZ R114, R118, UR4, -R216.reuse ;  /* 0x0000000476727c23 */ /* 0x100fe200080108d8 */
[--C-:B------:R-:W-:Y:S01]  /*5a60*/  FFMA.FTZ R115, R119, UR4, -R216.reuse ;  /* 0x0000000477737c23 */ /* 0x100fe200080108d8 */
[----:B------:R-:W-:Y:S01]  /*5a70*/  FFMA.FTZ R117, R130, UR4, -R216 ;  /* 0x0000000482757c23 */ /* 0x000fe200080108d8 */
[----:B------:R-:W-:Y:S03]  /*5a80*/  FFMA.FTZ R116, R128, UR4, -R210 ;  /* 0x0000000480747c23 */ /* 0x000fe600080108d2 */
[----:B------:R-:W2:Y:S01]  /*5a90*/  MUFU.EX2 R183, R183 ;  /* 0x000000b700b77308 */ /* 0x000ea20000000800 */
[----:B-1----:R-:W-:Y:S01]  /*5aa0*/  F2FP.F16.F32.PACK_AB R41, R246, R219 ;  /* 0x000000dbf629723e */ /* 0x002fe200000000ff */
[----:B------:R-:W-:Y:S01]  /*5ab0*/  FADD.FTZ R219, R219, R202 ;  /* 0x000000cadbdb7221 */ /* 0x000fe20000010000 */
[----:B------:R-:W-:Y:S01]  /*5ac0*/  MOV R167, R2 ;  /* 0x0000000200a77202 */ /* 0x000fe20000000f00 */
[----:B------:R-:W-:Y:S01]  /*5ad0*/  FFMA.FTZ R216, R131, UR4, -R216 ;  /* 0x0000000483d87c23 */ /* 0x000fe200080108d8 */
[----:B------:R-:W-:Y:S01]  /*5ae0*/  FADD.FTZ R207, R196, R207 ;  /* 0x000000cfc4cf7221 */ /* 0x000fe20000010000 */
[----:B------:R-:W-:Y:S01]  /*5af0*/  FADD.FTZ R208, R203, R208 ;  /* 0x000000d0cbd07221 */ /* 0x000fe20000010000 */
[----:B------:R-:W-:Y:S03]  /*5b00*/  FADD.FTZ R213, R218, R213 ;  /* 0x000000d5dad57221 */ /* 0x000fe60000010000 */
[----:B------:R-:W-:Y:S01]  /*5b10*/  MUFU.EX2 R217, R217 ;  /* 0x000000d900d97308 */ /* 0x000fe20000000800 */
[----:B------:R-:W-:Y:S01]  /*5b20*/  FADD.FTZ R246, R246, R219 ;  /* 0x000000dbf6f67221 */ /* 0x000fe20000010000 */
[----:B------:R-:W-:Y:S01]  /*5b30*/  FFMA.FTZ R210, R129, UR4, -R210 ;  /* 0x0000000481d27c23 */ /* 0x000fe200080108d2 */
[----:B------:R-:W-:Y:S01]  /*5b40*/  FADD.FTZ R118, R192, R207 ;  /* 0x000000cfc0767221 */ /* 0x000fe20000010000 */
[----:B------:R-:W-:Y:S01]  /*5b50*/  FADD.FTZ R119, R199, R208 ;  /* 0x000000d0c7777221 */ /* 0x000fe20000010000 */
[--C-:B------:R-:W-:Y:S01]  /*5b60*/  FFMA.FTZ R120, R120, UR4, -R243.reuse ;  /* 0x0000000478787c23 */ /* 0x100fe200080108f3 */
[--C-:B------:R-:W-:Y:S01]  /*5b70*/  FFMA.FTZ R121, R121, UR4, -R243.reuse ;  /* 0x0000000479797c23 */ /* 0x100fe200080108f3 */
[----:B------:R-:W-:Y:S03]  /*5b80*/  FFMA.FTZ R124, R124, UR4, -R243 ;  /* 0x000000047c7c7c23 */ /* 0x000fe600080108f3 */
[----:B------:R-:W1:Y:S01]  /*5b90*/  MUFU.EX2 R188, R188 ;  /* 0x000000bc00bc7308 */ /* 0x000e620000000800 */
[----:B--2---:R-:W-:Y:S01]  /*5ba0*/  F2FP.F16.F32.PACK_AB R42, R183, R214 ;  /* 0x000000d6b72a723e */ /* 0x004fe200000000ff */
[----:B------:R-:W-:Y:S01]  /*5bb0*/  FADD.FTZ R214, R214, R213 ;  /* 0x000000d5d6d67221 */ /* 0x000fe20000010000 */
[----:B------:R-:W-:Y:S01]  /*5bc0*/  MOV R166, R3 ;  /* 0x0000000300a67202 */ /* 0x000fe20000000f00 */
[--C-:B------:R-:W-:Y:S01]  /*5bd0*/  FFMA.FTZ R122, R122, UR4, -R245.reuse ;  /* 0x000000047a7a7c23 */ /* 0x100fe200080108f5 */
[--C-:B------:R-:W-:Y:S01]  /*5be0*/  FFMA.FTZ R123, R123, UR4, -R245.reuse ;  /* 0x000000047b7b7c23 */ /* 0x100fe200080108f5 */
[----:B------:R-:W-:Y:S01]  /*5bf0*/  FFMA.FTZ R126, R126, UR4, -R245 ;  /* 0x000000047e7e7c23 */ /* 0x000fe200080108f5 */
[----:B------:R-:W-:Y:S03]  /*5c00*/  FFMA.FTZ R243, R125, UR4, -R243 ;  /* 0x000000047df37c23 */ /* 0x000fe600080108f3 */
[----:B------:R-:W-:Y:S01]  /*5c10*/  MUFU.EX2 R173, R173 ;  /* 0x000000ad00ad7308 */ /* 0x000fe20000000800 */
[----:B------:R-:W-:Y:S01]  /*5c20*/  FADD.FTZ R118, R195, R118 ;  /* 0x00000076c3767221 */ /* 0x000fe20000010000 */
[----:B------:R-:W-:Y:S01]  /*5c30*/  FADD.FTZ R119, R204, R119 ;  /* 0x00000077cc777221 */ /* 0x000fe20000010000 */
[----:B------:R-:W-:Y:S07]  /*5c40*/  FADD.FTZ R214, R183, R214 ;  /* 0x000000d6b7d67221 */ /* 0x000fee0000010000 */
[----:B------:R-:W2:Y:S01]  /*5c50*/  MUFU.EX2 R176, R176 ;  /* 0x000000b000b07308 */ /* 0x000ea20000000800 */
[C---:B-1----:R-:W-:Y:S01]  /*5c60*/  F2FP.F16.F32.PACK_AB R43, R188.reuse, R217 ;  /* 0x000000d9bc2b723e */ /* 0x042fe200000000ff */
[----:B------:R-:W-:Y:S04]  /*5c70*/  FADD.FTZ R217, R217, R246 ;  /* 0x000000f6d9d97221 */ /* 0x000fe80000010000 */
[----:B------:R-:W-:Y:S04]  /*5c80*/  FADD.FTZ R217, R188, R217 ;  /* 0x000000d9bcd97221 */ /* 0x000fe80000010000 */
[----:B------:R-:W-:Y:S01]  /*5c90*/  MUFU.EX2 R178, R178 ;  /* 0x000000b200b27308 */ /* 0x000fe20000000800 */
[C---:B------:R-:W-:Y:S09]  /*5ca0*/  HMMA.16816.F32 R8, R40.reuse, R44, R8 ;  /* 0x0000002c2808723c */ /* 0x040ff20000001808 */
[----:B------:R-:W1:Y:S01]  /*5cb0*/  MUFU.EX2 R171, R171 ;  /* 0x000000ab00ab7308 */ /* 0x000e620000000800 */
[-C--:B------:R-:W-:Y:S09]  /*5cc0*/  HMMA.16816.F32 R12, R40, R46.reuse, R12 ;  /* 0x0000002e280c723c */ /* 0x080ff2000000180c */
[----:B------:R-:W-:Y:S01]  /*5cd0*/  MUFU.EX2 R172, R172 ;  /* 0x000000ac00ac7308 */ /* 0x000fe20000000800 */
[C---:B------:R-:W-:Y:S01]  /*5ce0*/  HMMA.16816.F32 R16, R36.reuse, R46, R16 ;  /* 0x0000002e2410723c */ /* 0x040fe20000001810 */
[----:B------:R-:W3:Y:S08]  /*5cf0*/  LDSM.16.MT88.4 R44, [R222+0x4800] ;  /* 0x00480000de2c783b */ /* 0x000ef00000004200 */
[----:B------:R-:W4:Y:S01]  /*5d00*/  MUFU.EX2 R169, R169 ;  /* 0x000000a900a97308 */ /* 0x000f220000000800 */
[-C--:B------:R-:W-:Y:S09]  /*5d10*/  HMMA.16816.F32 R20, R36, R48.reuse, R20 ;  /* 0x000000302414723c */ /* 0x080ff20000001814 */
[----:B------:R-:W-:Y:S01]  /*5d20*/  MUFU.EX2 R177, R177 ;  /* 0x000000b100b17308 */ /* 0x000fe20000000800 */
[C---:B------:R-:W-:Y:S09]  /*5d30*/  HMMA.16816.F32 R24, R40.reuse, R48, R24 ;  /* 0x000000302818723c */ /* 0x040ff20000001818 */
[----:B------:R-:W5:Y:S01]  /*5d40*/  MUFU.EX2 R170, R170 ;  /* 0x000000aa00aa7308 */ /* 0x000f620000000800 */
[-C--:B------:R-:W-:Y:S09]  /*5d50*/  HMMA.16816.F32 R28, R40, R50.reuse, R28 ;  /* 0x00000032281c723c */ /* 0x080ff2000000181c */
[----:B------:R-:W-:Y:S01]  /*5d60*/  MUFU.EX2 R189, R189 ;  /* 0x000000bd00bd7308 */ /* 0x000fe20000000800 */
[----:B------:R-:W-:Y:S01]  /*5d70*/  HMMA.16816.F32 R32, R36, R50, R32 ;  /* 0x000000322420723c */ /* 0x000fe20000001820 */
[----:B------:R-:W3:Y:S03]  /*5d80*/  LDSM.16.MT88.4 R48, [R220+0x4800] ;  /* 0x00480000dc30783b */ /* 0x000ee60000004200 */
[----:B--2---:R-:W-:Y:S01]  /*5d90*/  F2FP.F16.F32.PACK_AB R36, R176, R173 ;  /* 0x000000adb024723e */ /* 0x004fe200000000ff */
[----:B------:R-:W-:Y:S01]  /*5da0*/  FADD.FTZ R173, R173, R118 ;  /* 0x00000076adad7221 */ /* 0x000fe20000010000 */
[----:B-1----:R-:W-:Y:S03]  /*5db0*/  F2FP.F16.F32.PACK_AB R37, R171, R178 ;  /* 0x000000b2ab25723e */ /* 0x002fe600000000ff */
[----:B------:R-:W1:Y:S01]  /*5dc0*/  MUFU.EX2 R182, R182 ;  /* 0x000000b600b67308 */ /* 0x000e620000000800 */
[----:B----4-:R-:W-:Y:S01]  /*5dd0*/  F2FP.F16.F32.PACK_AB R38, R169, R172 ;  /* 0x000000aca926723e */ /* 0x010fe200000000ff */
[----:B------:R-:W-:Y:S01]  /*5de0*/  FADD.FTZ R178, R178, R119 ;  /* 0x00000077b2b27221 */ /* 0x000fe20000010000 */
[----:B-----5:R-:W-:Y:S01]  /*5df0*/  F2FP.F16.F32.PACK_AB R39, R170, R177 ;  /* 0x000000b1aa27723e */ /* 0x020fe200000000ff */
[----:B------:R-:W-:Y:S02]  /*5e00*/  FADD.FTZ R173, R176, R173 ;  /* 0x000000adb0ad7221 */ /* 0x000fe40000010000 */
[----:B------:R-:W-:Y:S04]  /*5e10*/  FADD.FTZ R178, R171, R178 ;  /* 0x000000b2abb27221 */ /* 0x000fe80000010000 */
[----:B------:R-:W-:Y:S01]  /*5e20*/  MUFU.EX2 R198, R198 ;  /* 0x000000c600c67308 */ /* 0x000fe20000000800 */
[----:B------:R-:W-:Y:S01]  /*5e30*/  FADD.FTZ R172, R172, R173 ;  /* 0x000000adacac7221 */ /* 0x000fe20000010000 */
[-C--:B---3--:R-:W-:Y:S03]  /*5e40*/  HMMA.16816.F32 R4, R36, R44.reuse, R4 ;  /* 0x0000002c2404723c */ /* 0x088fe60000001804 */
[----:B------:R-:W-:Y:S01]  /*5e50*/  FADD.FTZ R177, R177, R178 ;  /* 0x000000b2b1b17221 */ /* 0x000fe20000010000 */
[----:B------:R-:W-:Y:S01]  /*5e60*/  FADD.FTZ R172, R169, R172 ;  /* 0x000000aca9ac7221 */ /* 0x000fe20000010000 */
[----:B------:R-:W-:Y:S03]  /*5e70*/  MOV R169, R164 ;  /* 0x000000a400a97202 */ /* 0x000fe60000000f00 */
[----:B------:R-:W2:Y:S01]  /*5e80*/  MUFU.EX2 R187, R187 ;  /* 0x000000bb00bb7308 */ /* 0x000ea20000000800 */
[----:B-1----:R-:W-:Y:S01]  /*5e90*/  F2FP.F16.F32.PACK_AB R40, R182, R189 ;  /* 0x000000bdb628723e */ /* 0x002fe200000000ff */
[----:B------:R-:W-:Y:S01]  /*5ea0*/  FADD.FTZ R189, R189, R214 ;  /* 0x000000d6bdbd7221 */ /* 0x000fe20000010000 */
[----:B------:R-:W-:Y:S03]  /*5eb0*/  FADD.FTZ R177, R170, R177 ;  /* 0x000000b1aab17221 */ /* 0x000fe60000010000 */
[----:B------:R-:W-:Y:S04]  /*5ec0*/  FADD.FTZ R189, R182, R189 ;  /* 0x000000bdb6bd7221 */ /* 0x000fe80000010000 */
[----:B------:R-:W-:Y:S10]  /*5ed0*/  MUFU.EX2 R190, R190 ;  /* 0x000000be00be7308 */ /* 0x000ff40000000800 */
[----:B------:R-:W1:Y:S01]  /*5ee0*/  MUFU.EX2 R181, R181 ;  /* 0x000000b500b57308 */ /* 0x000e620000000800 */
[C---:B--2---:R-:W-:Y:S01]  /*5ef0*/  F2FP.F16.F32.PACK_AB R41, R187.reuse, R198 ;  /* 0x000000c6bb29723e */ /* 0x044fe200000000ff */
[----:B------:R-:W-:Y:S04]  /*5f00*/  FADD.FTZ R198, R198, R217 ;  /* 0x000000d9c6c67221 */ /* 0x000fe80000010000 */
[----:B------:R-:W-:Y:S04]  /*5f10*/  FADD.FTZ R187, R187, R198 ;  /* 0x000000c6bbbb7221 */ /* 0x000fe80000010000 */
[----:B------:R-:W-:Y:S10]  /*5f20*/  MUFU.EX2 R184, R184 ;  /* 0x000000b800b87308 */ /* 0x000ff40000000800 */
[----:B------:R-:W2:Y:S01]  /*5f30*/  MUFU.EX2 R185, R185 ;  /* 0x000000b900b97308 */ /* 0x000ea20000000800 */
[C---:B-1----:R-:W-:Y:S01]  /*5f40*/  F2FP.F16.F32.PACK_AB R42, R181.reuse, R190 ;  /* 0x000000beb52a723e */ /* 0x042fe200000000ff */
[----:B------:R-:W-:Y:S04]  /*5f50*/  FADD.FTZ R190, R190, R189 ;  /* 0x000000bdbebe7221 */ /* 0x000fe80000010000 */
[----:B------:R-:W-:Y:S04]  /*5f60*/  FADD.FTZ R181, R181, R190 ;  /* 0x000000beb5b57221 */ /* 0x000fe80000010000 */
        /* <DEDUP_REMOVED lines=32> */
[----:B------:R-:W-:Y:S04]  /*6170*/  FADD.FTZ R55, R52, R55 ;  /* 0x0000003734377221 */ /* 0x000fe80000010000 */
[----:B------:R-:W2:Y:S01]  /*6180*/  MUFU.EX2 R58, R58 ;  /* 0x0000003a003a7308 */ /* 0x000ea20000000800 */
[----:B-1----:R-:W-:Y:S01]  /*6190*/  F2FP.F16.F32.PACK_AB R40, R57, R64 ;  /* 0x000000403928723e */ /* 0x002fe200000000ff */
[----:B------:R-:W-:Y:S01]  /*61a0*/  FADD.FTZ R64, R64, R181 ;  /* 0x000000b540407221 */ /* 0x000fe20000010000 */
[----:B------:R-:W-:Y:S03]  /*61b0*/  FADD.FTZ R53, R53, R54 ;  /* 0x0000003635357221 */ /* 0x000fe60000010000 */
[----:B------:R-:W-:Y:S04]  /*61c0*/  FADD.FTZ R64, R57, R64 ;  /* 0x0000004039407221 */ /* 0x000fe80000010000 */
[----:B------:R-:W-:Y:S10]  /*61d0*/  MUFU.EX2 R59, R59 ;  /* 0x0000003b003b7308 */ /* 0x000ff40000000800 */
[----:B------:R-:W1:Y:S01]  /*61e0*/  MUFU.EX2 R56, R56 ;  /* 0x0000003800387308 */ /* 0x000e620000000800 */
[----:B--2---:R-:W-:Y:S09]  /*61f0*/  F2FP.F16.F32.PACK_AB R41, R58, R65 ;  /* 0x000000413a29723e */ /* 0x004ff200000000ff */
        /* <DEDUP_REMOVED lines=39> */
[C---:B-1----:R-:W-:Y:S01]  /*6470*/  F2FP.F16.F32.PACK_AB R40, R73.reuse, R72 ;  /* 0x000000484928723e */ /* 0x042fe200000000ff */
        /* <DEDUP_REMOVED lines=26> */
[-C--:B------:R-:W-:Y:S03]  /*6620*/  HMMA.16816.F32 R28, R40, R50.reuse, R28 ;  /* 0x00000032281c723c */ /* 0x080fe6000000181c */
[--C-:B------:R-:W-:Y:S01]  /*6630*/  FFMA.FTZ R42, R110, UR4, -R245.reuse ;  /* 0x000000046e2a7c23 */ /* 0x100fe200080108f5 */
[--C-:B------:R-:W-:Y:S01]  /*6640*/  FFMA.FTZ R110, R111, UR4, -R245.reuse ;  /* 0x000000046f6e7c23 */ /* 0x100fe200080108f5 */
[----:B------:R-:W-:Y:S04]  /*6650*/  FFMA.FTZ R245, R127, UR4, -R245 ;  /* 0x000000047ff57c23 */ /* 0x000fe800080108f5 */
        /* <DEDUP_REMOVED lines=23> */
[----:B------:R-:W-:Y:S01]  /*67d0*/  MUFU.EX2 R93, R93 ;  /* 0x0000005d005d7308 */ /* 0x000fe20000000800 */
[----:B--2---:R-:W-:Y:S09]  /*67e0*/  F2FP.F16.F32.PACK_AB R41, R91, R90 ;  /* 0x0000005a5b29723e */ /* 0x004ff200000000ff */
[----:B------:R-:W-:Y:S10]  /*67f0*/  MUFU.EX2 R94, R94 ;  /* 0x0000005e005e7308 */ /* 0x000ff40000000800 */
[----:B------:R-:W1:Y:S10]  /*6800*/  MUFU.EX2 R95, R95 ;  /* 0x0000005f005f7308 */ /* 0x000e740000000800 */
[----:B------:R2:W-:Y:S10]  /*6810*/  MUFU.EX2 R111, R42 ;  /* 0x0000002a006f7308 */ /* 0x0005f40000000800 */
[----:B------:R-:W-:Y:S01]  /*6820*/  MUFU.EX2 R96, R96 ;  /* 0x0000006000607308 */ /* 0x000fe20000000800 */
[----:B-1----:R-:W-:Y:S09]  /*6830*/  F2FP.F16.F32.PACK_AB R43, R95, R94 ;  /* 0x0000005e5f2b723e */ /* 0x002ff200000000ff */
[----:B------:R-:W1:Y:S01]  /*6840*/  MUFU.EX2 R97, R97 ;  /* 0x0000006100617308 */ /* 0x000e620000000800 */
[C---:B--2---:R-:W-:Y:S01]  /*6850*/  F2FP.F16.F32.PACK_AB R42, R93.reuse, R92 ;  /* 0x0000005c5d2a723e */ /* 0x044fe200000000ff */
[----:B------:R-:W-:Y:S04]  /*6860*/  FADD.FTZ R92, R92, R89 ;  /* 0x000000595c5c7221 */ /* 0x000fe80000010000 */
[----:B------:R-:W-:Y:S04]  /*6870*/  FADD.FTZ R93, R93, R92 ;  /* 0x0000005c5d5d7221 */ /* 0x000fe80000010000 */
        /* <DEDUP_REMOVED lines=38> */
[----:B------:R-:W2:Y:S10]  /*6ae0*/  MUFU.EX2 R110, R110 ;  /* 0x0000006e006e7308 */ /* 0x000eb40000000800 */
[----:B------:R-:W-:Y:S01]  /*6af0*/  MUFU.EX2 R112, R112 ;  /* 0x0000007000707308 */ /* 0x000fe20000000800 */
[C---:B-1----:R-:W-:Y:S01]  /*6b00*/  F2FP.F16.F32.PACK_AB R42, R109.reuse, R108 ;  /* 0x0000006c6d2a723e */ /* 0x042fe200000000ff */
[----:B------:R-:W-:Y:S04]  /*6b10*/  FADD.FTZ R108, R108, R105 ;  /* 0x000000696c6c7221 */ /* 0x000fe80000010000 */
[----:B------:R-:W-:Y:S04]  /*6b20*/  FADD.FTZ R109, R109, R108 ;  /* 0x0000006c6d6d7221 */ /* 0x000fe80000010000 */
[----:B------:R-:W1:Y:S01]  /*6b30*/  MUFU.EX2 R113, R113 ;  /* 0x0000007100717308 */ /* 0x000e620000000800 */
[----:B--2---:R-:W-:Y:S07]  /*6b40*/  F2FP.F16.F32.PACK_AB R43, R110, R111 ;  /* 0x0000006f6e2b723e */ /* 0x004fee00000000ff */
[C---:B------:R-:W-:Y:S02]  /*6b50*/  HMMA.16816.F32 R8, R40.reuse, R44, R8 ;  /* 0x0000002c2808723c */ /* 0x040fe40000001808 */
[----:B------:R-:W-:Y:S02]  /*6b60*/  MUFU.EX2 R114, R114 ;  /* 0x0000007200727308 */ /* 0x000fe40000000800 */
[----:B------:R-:W-:Y:S04]  /*6b70*/  FADD.FTZ R44, R184, R187 ;  /* 0x000000bbb82c7221 */ /* 0x000fe80000010000 */
[-C--:B------:R-:W-:Y:S04]  /*6b80*/  HMMA.16816.F32 R12, R40, R46.reuse, R12 ;  /* 0x0000002e280c723c */ /* 0x080fe8000000180c */
[----:B------:R-:W2:Y:S01]  /*6b90*/  MUFU.EX2 R115, R115 ;  /* 0x0000007300737308 */ /* 0x000ea20000000800 */
[----:B-1----:R-:W-:Y:S01]  /*6ba0*/  F2FP.F16.F32.PACK_AB R132, R113, R112 ;  /* 0x000000707184723e */ /* 0x002fe200000000ff */
[----:B------:R-:W-:Y:S01]  /*6bb0*/  FADD.FTZ R44, R185, R44 ;  /* 0x0000002cb92c7221 */ /* 0x000fe20000010000 */
[----:B------:R-:W-:Y:S01]  /*6bc0*/  FADD.FTZ R112, R112, R101 ;  /* 0x0000006570707221 */ /* 0x000fe20000010000 */
[C---:B------:R-:W-:Y:S06]  /*6bd0*/  HMMA.16816.F32 R16, R36.reuse, R46, R16 ;  /* 0x0000002e2410723c */ /* 0x040fec0000001810 */
[----:B------:R-:W-:Y:S01]  /*6be0*/  MUFU.EX2 R116, R116 ;  /* 0x0000007400747308 */ /* 0x000fe20000000800 */
[----:B------:R-:W-:Y:S01]  /*6bf0*/  FADD.FTZ R65, R65, R44 ;  /* 0x0000002c41417221 */ /* 0x000fe20000010000 */
[----:B------:R-:W-:Y:S01]  /*6c00*/  FADD.FTZ R113, R113, R112 ;  /* 0x0000007071717221 */ /* 0x000fe20000010000 */
[-C--:B------:R-:W-:Y:S07]  /*6c10*/  HMMA.16816.F32 R20, R36, R48.reuse, R20 ;  /* 0x000000302414723c */ /* 0x080fee0000001814 */
[----:B------:R-:W1:Y:S01]  /*6c20*/  MUFU.EX2 R241, R210 ;  /* 0x000000d200f17308 */ /* 0x000e620000000800 */
[C---:B--2---:R-:W-:Y:S01]  /*6c30*/  F2FP.F16.F32.PACK_AB R133, R115.reuse, R114 ;  /* 0x000000727385723e */ /* 0x044fe200000000ff */
[----:B------:R-:W-:Y:S01]  /*6c40*/  FADD.FTZ R65, R58, R65 ;  /* 0x000000413a417221 */ /* 0x000fe20000010000 */
[----:B------:R-:W-:Y:S01]  /*6c50*/  FADD.FTZ R114, R114, R103 ;  /* 0x0000006772727221 */ /* 0x000fe20000010000 */
[C---:B------:R-:W-:Y:S06]  /*6c60*/  HMMA.16816.F32 R24, R40.reuse, R48, R24 ;  /* 0x000000302818723c */ /* 0x040fec0000001818 */
[----:B------:R-:W-:Y:S01]  /*6c70*/  MUFU.EX2 R117, R117 ;  /* 0x0000007500757308 */ /* 0x000fe20000000800 */
[----:B------:R-:W-:Y:S01]  /*6c80*/  FADD.FTZ R60, R60, R65 ;  /* 0x000000413c3c7221 */ /* 0x000fe20000010000 */
[----:B------:R-:W-:Y:S01]  /*6c90*/  FADD.FTZ R114, R115, R114 ;  /* 0x0000007273727221 */ /* 0x000fe20000010000 */
[-C--:B------:R-:W-:Y:S07]  /*6ca0*/  HMMA.16816.F32 R28, R40, R50.reuse, R28 ;  /* 0x00000032281c723c */ /* 0x080fee000000181c */
[----:B------:R-:W2:Y:S01]  /*6cb0*/  MUFU.EX2 R216, R216 ;  /* 0x000000d800d87308 */ /* 0x000ea20000000800 */
[----:B-1----:R-:W-:Y:S01]  /*6cc0*/  F2FP.F16.F32.PACK_AB R134, R241, R116 ;  /* 0x00000074f186723e */ /* 0x002fe200000000ff */
[----:B------:R-:W-:Y:S01]  /*6cd0*/  FADD.FTZ R61, R61, R60 ;  /* 0x0000003c3d3d7221 */ /* 0x000fe20000010000 */
[----:B------:R-:W-:Y:S01]  /*6ce0*/  FADD.FTZ R116, R116, R113 ;  /* 0x0000007174747221 */ /* 0x000fe20000010000 */
[----:B------:R-:W-:Y:S06]  /*6cf0*/  HMMA.16816.F32 R32, R36, R50, R32 ;  /* 0x000000322420723c */ /* 0x000fec0000001820 */
[----:B------:R-:W-:Y:S01]  /*6d00*/  MUFU.EX2 R120, R120 ;  /* 0x0000007800787308 */ /* 0x000fe20000000800 */
[----:B------:R-:W1:Y:S01]  /*6d10*/  LDSM.16.MT88.4 R36, [R220+0x5c00] ;  /* 0x005c0000dc24783b */ /* 0x000e620000004200 */
[----:B------:R-:W-:Y:S01]  /*6d20*/  FADD.FTZ R40, R74, R61 ;  /* 0x0000003d4a287221 */ /* 0x000fe20000010000 */
[----:B------:R-:W-:Y:S03]  /*6d30*/  FADD.FTZ R241, R241, R116 ;  /* 0x00000074f1f17221 */ /* 0x000fe60000010000 */
[----:B------:R-:W-:Y:S04]  /*6d40*/  FADD.FTZ R40, R81, R40 ;  /* 0x0000002851287221 */ /* 0x000fe80000010000 */
[----:B------:R-:W3:Y:S01]  /*6d50*/  MUFU.EX2 R121, R121 ;  /* 0x0000007900797308 */ /* 0x000ee20000000800 */
[C---:B--2---:R-:W-:Y:S01]  /*6d60*/  F2FP.F16.F32.PACK_AB R135, R216.reuse, R117 ;  /* 0x00000075d887723e */ /* 0x044fe200000000ff */
[----:B------:R-:W-:Y:S01]  /*6d70*/  FADD.FTZ R117, R117, R114 ;  /* 0x0000007275757221 */ /* 0x000fe20000010000 */
[----:B------:R-:W-:Y:S03]  /*6d80*/  FADD.FTZ R77, R77, R40 ;  /* 0x000000284d4d7221 */ /* 0x000fe60000010000 */
[----:B------:R-:W-:Y:S01]  /*6d90*/  FADD.FTZ R240, R216, R117 ;  /* 0x00000075d8f07221 */ /* 0x000fe20000010000 */
[----:B------:R-:W-:Y:S01]  /*6da0*/  FADD.FTZ R77, R78, R77 ;  /* 0x0000004d4e4d7221 */ /* 0x000fe20000010000 */
[-C--:B------:R-:W-:Y:S02]  /*6db0*/  HMMA.16816.F32 R160, R132, R148.reuse, R4 ;  /* 0x0000009484a0723c */ /* 0x080fe40000001804 */
[----:B------:R-:W-:Y:S03]  /*6dc0*/  MUFU.EX2 R122, R122 ;  /* 0x0000007a007a7308 */ /* 0x000fe60000000800 */
[----:B------:R-:W-:Y:S07]  /*6dd0*/  FADD.FTZ R90, R90, R77 ;  /* 0x0000004d5a5a7221 */ /* 0x000fee0000010000 */
[----:B------:R-:W2:Y:S01]  /*6de0*/  MUFU.EX2 R123, R123 ;  /* 0x0000007b007b7308 */ /* 0x000ea20000000800 */
[----:B---3--:R-:W-:Y:S01]  /*6df0*/  F2FP.F16.F32.PACK_AB R136, R121, R120 ;  /* 0x000000787988723e */ /* 0x008fe200000000ff */
[----:B------:R-:W-:Y:S01]  /*6e00*/  FADD.FTZ R91, R91, R90 ;  /* 0x0000005a5b5b7221 */ /* 0x000fe20000010000 */
[----:B------:R-:W-:Y:S03]  /*6e10*/  FADD.FTZ R120, R120, R109 ;  /* 0x0000006d78787221 */ /* 0x000fe60000010000 */
[----:B------:R-:W-:Y:S01]  /*6e20*/  FADD.FTZ R94, R94, R91 ;  /* 0x0000005b5e5e7221 */ /* 0x000fe20000010000 */
[----:B------:R-:W-:Y:S03]  /*6e30*/  FADD.FTZ R121, R121, R120 ;  /* 0x0000007879797221 */ /* 0x000fe60000010000 */
[----:B------:R-:W-:Y:S01]  /*6e40*/  MUFU.EX2 R124, R124 ;  /* 0x0000007c007c7308 */ /* 0x000fe20000000800 */
[----:B------:R-:W-:Y:S04]  /*6e50*/  FADD.FTZ R95, R95, R94 ;  /* 0x0000005e5f5f7221 */ /* 0x000fe80000010000 */
[----:B------:R-:W-:Y:S05]  /*6e60*/  FADD.FTZ R106, R106, R95 ;  /* 0x0000005f6a6a7221 */ /* 0x000fea0000010000 */
[----:B------:R-:W3:Y:S01]  /*6e70*/  MUFU.EX2 R243, R243 ;  /* 0x000000f300f37308 */ /* 0x000ee20000000800 */
[----:B--2---:R-:W-:Y:S01]  /*6e80*/  F2FP.F16.F32.PACK_AB R137, R123, R122 ;  /* 0x0000007a7b89723e */ /* 0x004fe200000000ff */
[----:B------:R-:W-:Y:S04]  /*6e90*/  FADD.FTZ R106, R107, R106 ;  /* 0x0000006a6b6a7221 */ /* 0x000fe80000010000 */
[----:B------:R-:W-:Y:S04]  /*6ea0*/  FADD.FTZ R111, R111, R106 ;  /* 0x0000006a6f6f7221 */ /* 0x000fe80000010000 */
[----:B------:R-:W-:Y:S01]  /*6eb0*/  MUFU.EX2 R126, R126 ;  /* 0x0000007e007e7308 */ /* 0x000fe20000000800 */
[----:B------:R-:W-:Y:S04]  /*6ec0*/  FADD.FTZ R111, R110, R111 ;  /* 0x0000006f6e6f7221 */ /* 0x000fe80000010000 */
[----:B------:R-:W-:Y:S05]  /*6ed0*/  FADD.FTZ R122, R122, R111 ;  /* 0x0000006f7a7a7221 */ /* 0x000fea0000010000 */
[----:B------:R-:W2:Y:S01]  /*6ee0*/  MUFU.EX2 R245, R245 ;  /* 0x000000f500f57308 */ /* 0x000ea20000000800 */
[----:B---3--:R-:W-:Y:S01]  /*6ef0*/  F2FP.F16.F32.PACK_AB R138, R243, R124 ;  /* 0x0000007cf38a723e */ /* 0x008fe200000000ff */
[----:B------:R-:W-:Y:S01]  /*6f00*/  FADD.FTZ R123, R123, R122 ;  /* 0x0000007a7b7b7221 */ /* 0x000fe20000010000 */
[----:B------:R-:W-:Y:S04]  /*6f10*/  FADD.FTZ R124, R124, R121 ;  /* 0x000000797c7c7221 */ /* 0x000fe80000010000 */
[----:B------:R-:W-:Y:S01]  /*6f20*/  FADD.FTZ R239, R243, R124 ;  /* 0x0000007cf3ef7221 */ /* 0x000fe20000010000 */
[C---:B--2---:R-:W-:Y:S01]  /*6f30*/  F2FP.F16.F32.PACK_AB R139, R245.reuse, R126 ;  /* 0x0000007ef58b723e */ /* 0x044fe200000000ff */
[----:B------:R-:W-:Y:S04]  /*6f40*/  FADD.FTZ R126, R126, R123 ;  /* 0x0000007b7e7e7221 */ /* 0x000fe80000010000 */
[----:B------:R-:W-:Y:S02]  /*6f50*/  FADD.FTZ R238, R245, R126 ;  /* 0x0000007ef5ee7221 */ /* 0x000fe40000010000 */
[C---:B------:R-:W-:Y:S08]  /*6f60*/  HMMA.16816.F32 R156, R136.reuse, R148, R8 ;  /* 0x00000094889c723c */ /* 0x040ff00000001808 */
[-C--:B------:R-:W-:Y:S08]  /*6f70*/  HMMA.16816.F32 R152, R136, R150.reuse, R12 ;  /* 0x000000968898723c */ /* 0x080ff0000000180c */
[C---:B------:R-:W-:Y:S08]  /*6f80*/  HMMA.16816.F32 R148, R132.reuse, R150, R16 ;  /* 0x000000968494723c */ /* 0x040ff00000001810 */
[-C--:B-1----:R-:W-:Y:S08]  /*6f90*/  HMMA.16816.F32 R144, R132, R36.reuse, R20 ;  /* 0x000000248490723c */ /* 0x082ff00000001814 */
[C---:B------:R-:W-:Y:S08]  /*6fa0*/  HMMA.16816.F32 R140, R136.reuse, R36, R24 ;  /* 0x00000024888c723c */ /* 0x040ff00000001818 */
[-C--:B------:R-:W-:Y:S08]  /*6fb0*/  HMMA.16816.F32 R136, R136, R38.reuse, R28 ;  /* 0x000000268888723c */ /* 0x080ff0000000181c */
[----:B------:R-:W-:Y:S01]  /*6fc0*/  HMMA.16816.F32 R132, R132, R38, R32 ;  /* 0x000000268484723c */ /* 0x000fe20000001820 */
[----:B------:R-:W-:Y:S08]  /*6fd0*/  @!UPT UIADD3 URZ, UPT, UPT, URZ, URZ, URZ ;  /* 0x000000fffffff290 */ /* 0x000ff0000fffe0ff */
[----:B------:R-:W-:Y:S11]  /*6fe0*/  @P0 BRA `(.L_x_38) ;  /* 0xffffffcc00b00947 */ /* 0x000ff6000383ffff */
.L_x_37:
[----:B------:R-:W1:Y:S01]  /*6ff0*/  SHFL.BFLY PT, R10, R241, 0x2, 0x1f ;  /* 0x0c401f00f10a7f89 */ /* 0x000e6200000e0000 */
[----:B------:R-:W2:Y:S01]  /*7000*/  S2UR UR4, SR_CgaCtaId ;  /* 0x00000000000479c3 */ /* 0x000ea20000008800 */
[----:B------:R-:W3:Y:S02]  /*7010*/  LDCU.U8 UR8, c[0x0][0x549] ;  /* 0x0000a920ff0877ac */ /* 0x000ee40008000000 */
[----:B------:R-:W4:Y:S01]  /*7020*/  SHFL.BFLY PT, R5, R240, 0x2, 0x1f ;  /* 0x0c401f00f0057f89 */ /* 0x000f2200000e0000 */
[----:B------:R-:W-:-:S03]  /*7030*/  UMOV UR5, 0x400 ;  /* 0x0000040000057882 */ /* 0x000fc60000000000 */
[----:B------:R-:W5:Y:S01]  /*7040*/  SHFL.BFLY PT, R12, R239, 0x2, 0x1f ;  /* 0x0c401f00ef0c7f89 */ /* 0x000f6200000e0000 */
[----:B------:R-:W5:Y:S03]  /*7050*/  LDC R20, c[0x0][0x434] ;  /* 0x00010d00ff147b82 */ /* 0x000f660000000800 */
[----:B------:R-:W5:Y:S01]  /*7060*/  SHFL.BFLY PT, R15, R238, 0x2, 0x1f ;  /* 0x0c401f00ee0f7f89 */ /* 0x000f6200000e0000 */
[----:B------:R-:W5:Y:S04]  /*7070*/  S2R R4, SR_TID.X ;  /* 0x0000000000047919 */ /* 0x000f680000002100 */
[----:B------:R-:W5:Y:S01]  /*7080*/  S2UR UR9, SR_CTAID.Y ;  /* 0x00000000000979c3 */ /* 0x000f620000002600 */
[----:B---3--:R-:W-:Y:S01]  /*7090*/  ISETP.NE.AND P1, PT, RZ, UR8, PT ;  /* 0x00000008ff007c0c */ /* 0x008fe2000bf25270 */
[----:B-1----:R-:W-:Y:S01]  /*70a0*/  FADD.FTZ R10, R10, R241 ;  /* 0x000000f10a0a7221 */ /* 0x002fe20000010000 */
[----:B--2---:R-:W-:-:S05]  /*70b0*/  ULEA UR4, UR4, UR5, 0x18 ;  /* 0x0000000504047291 */ /* 0x004fca000f8ec0ff */
[----:B------:R-:W1:Y:S01]  /*70c0*/  S2UR UR8, SR_CTAID.Z ;  /* 0x00000000000879c3 */ /* 0x000e620000002700 */
[----:B----4-:R-:W-:Y:S01]  /*70d0*/  FADD.FTZ R5, R5, R240 ;  /* 0x000000f005057221 */ /* 0x010fe20000010000 */
[----:B------:R-:W2:Y:S01]  /*70e0*/  SHFL.BFLY PT, R9, R10, 0x1, 0x1f ;  /* 0x0c201f000a097f89 */ /* 0x000ea200000e0000 */
[----:B-----5:R-:W-:-:S03]  /*70f0*/  FADD.FTZ R12, R12, R239 ;  /* 0x000000ef0c0c7221 */ /* 0x020fc60000010000 */
[----:B------:R-:W3:Y:S02]  /*7100*/  SHFL.BFLY PT, R8, R5, 0x1, 0x1f ;  /* 0x0c201f0005087f89 */ /* 0x000ee400000e0000 */
[----:B------:R-:W4:Y:S01]  /*7110*/  @P1 LDC R22, c[0x0][0x430] ;  /* 0x00010c00ff161b82 */ /* 0x000f220000000800 */
[----:B------:R-:W-:Y:S01]  /*7120*/  @P1 MOV R29, 0x1 ;  /* 0x00000001001d1802 */ /* 0x000fe20000000f00 */
[----:B------:R-:W-:Y:S01]  /*7130*/  FADD.FTZ R15, R15, R238 ;  /* 0x000000ee0f0f7221 */ /* 0x000fe20000010000 */
[----:B------:R-:W5:Y:S04]  /*7140*/  SHFL.BFLY PT, R7, R12, 0x1, 0x1f ;  /* 0x0c201f000c077f89 */ /* 0x000f6800000e0000 */
[----:B------:R-:W1:Y:S01]  /*7150*/  SHFL.BFLY PT, R6, R15, 0x1, 0x1f ;  /* 0x0c201f000f067f89 */ /* 0x000e6200000e0000 */
[----:B------:R-:W-:-:S04]  /*7160*/  SHF.L.U32 R11, R4, 0x3, RZ ;  /* 0x00000003040b7819 */ /* 0x000fc800000006ff */
[----:B------:R-:W-:Y:S01]  /*7170*/  LOP3.LUT R11, R11, 0xc0, RZ, 0xc0, !PT ;  /* 0x000000c00b0b7812 */ /* 0x000fe200078ec0ff */
[----:B--2---:R-:W-:Y:S01]  /*7180*/  FADD.FTZ R9, R10, R9 ;  /* 0x000000090a097221 */ /* 0x004fe20000010000 */
[C---:B------:R-:W-:Y:S02]  /*7190*/  SHF.L.U32 R10, R4.reuse, 0x1, RZ ;  /* 0x00000001040a7819 */ /* 0x040fe400000006ff */
[----:B------:R-:W-:Y:S01]  /*71a0*/  LOP3.LUT R11, R11, 0x18, R4, 0xf8, !PT ;  /* 0x000000180b0b7812 */ /* 0x000fe200078ef804 */
[----:B---3--:R-:W-:Y:S01]  /*71b0*/  FADD.FTZ R8, R5, R8 ;  /* 0x0000000805087221 */ /* 0x008fe20000010000 */
[----:B------:R-:W-:Y:S01]  /*71c0*/  SHF.L.U32 R5, R4, 0x4, RZ ;  /* 0x0000000404057819 */ /* 0x000fe200000006ff */
[----:B------:R-:W2:Y:S01]  /*71d0*/  MUFU.RCP R14, R9 ;  /* 0x00000009000e7308 */ /* 0x000ea20000001000 */
[----:B------:R-:W-:Y:S01]  /*71e0*/  LOP3.LUT R10, R10, 0x6, RZ, 0xc0, !PT ;  /* 0x000000060a0a7812 */ /* 0x000fe200078ec0ff */
[----:B-----5:R-:W-:Y:S01]  /*71f0*/  FADD.FTZ R7, R12, R7 ;  /* 0x000000070c077221 */ /* 0x020fe20000010000 */
[----:B------:R-:W-:-:S02]  /*7200*/  FSETP.NE.FTZ.AND P5, PT, R9, RZ, PT ;  /* 0x000000ff0900720b */ /* 0x000fc40003fb5000 */
[----:B------:R-:W-:Y:S01]  /*7210*/  LOP3.LUT R10, R10, 0x3e00, R5, 0xf8, !PT ;  /* 0x00003e000a0a7812 */ /* 0x000fe200078ef805 */
[----:B-1----:R-:W-:Y:S01]  /*7220*/  FADD.FTZ R6, R15, R6 ;  /* 0x000000060f067221 */ /* 0x002fe20000010000 */
[----:B------:R-:W-:Y:S01]  /*7230*/  FSETP.NE.FTZ.AND P4, PT, R8, RZ, PT ;  /* 0x000000ff0800720b */ /* 0x000fe20003f95000 */
[----:B------:R-:W1:Y:S01]  /*7240*/  MUFU.RCP R13, R8 ;  /* 0x00000008000d7308 */ /* 0x000e620000001000 */
[----:B------:R-:W-:Y:S02]  /*7250*/  FSETP.NE.FTZ.AND P3, PT, R7, RZ, PT ;  /* 0x000000ff0700720b */ /* 0x000fe40003f75000 */
[----:B------:R-:W-:Y:S02]  /*7260*/  FSETP.NE.FTZ.AND P2, PT, R6, RZ, PT ;  /* 0x000000ff0600720b */ /* 0x000fe40003f55000 */
[----:B------:R-:W-:Y:S02]  /*7270*/  IADD3 R10, PT, PT, R11, R10, R237 ;  /* 0x0000000a0b0a7210 */ /* 0x000fe40007ffe0ed */
[----:B------:R-:W-:Y:S01]  /*7280*/  SHF.L.U32 R11, R4, 0x2, RZ ;  /* 0x00000002040b7819 */ /* 0x000fe200000006ff */
[----:B------:R-:W3:Y:S01]  /*7290*/  MUFU.RCP R12, R7 ;  /* 0x00000007000c7308 */ /* 0x000ee20000001000 */
[----:B--2---:R-:W-:Y:S01]  /*72a0*/  FSEL R14, R14, 1, P5 ;  /* 0x3f8000000e0e7808 */ /* 0x004fe20002800000 */
[----:B------:R-:W2:Y:S01]  /*72b0*/  @P5 LDC R27, c[0x0][0x458] ;  /* 0x00011600ff1b5b82 */ /* 0x000ea20000000800 */
[----:B------:R-:W-:Y:S01]  /*72c0*/  LEA R15, R10, UR4, 0x1 ;  /* 0x000000040a0f7c11 */ /* 0x000fe2000f8e08ff */
[----:B------:R-:W2:Y:S01]  /*72d0*/  LDCU.U8 UR4, c[0x0][0x548] ;  /* 0x0000a900ff0477ac */ /* 0x000ea20008000000 */
[----:B------:R-:W-:Y:S01]  /*72e0*/  LOP3.LUT R10, R11, 0x40, RZ, 0xc0, !PT ;  /* 0x000000400b0a7812 */ /* 0x000fe200078ec0ff */
[C---:B------:R-:W-:Y:S01]  /*72f0*/  FMUL.FTZ R160, R14.reuse, R160 ;  /* 0x000000a00ea07220 */ /* 0x040fe20000410000 */
[C---:B------:R-:W-:Y:S01]  /*7300*/  FMUL.FTZ R161, R14.reuse, R161 ;  /* 0x000000a10ea17220 */ /* 0x040fe20000410000 */
[----:B------:R-:W5:Y:S01]  /*7310*/  MUFU.RCP R5, R6 ;  /* 0x0000000600057308 */ /* 0x000f620000001000 */
[----:B-1----:R-:W-:Y:S01]  /*7320*/  FSEL R13, R13, 1, P4 ;  /* 0x3f8000000d0d7808 */ /* 0x002fe20002000000 */
[C---:B------:R-:W-:Y:S01]  /*7330*/  FMUL.FTZ R148, R14.reuse, R148 ;  /* 0x000000940e947220 */ /* 0x040fe20000410000 */
[C---:B------:R-:W-:Y:S01]  /*7340*/  FMUL.FTZ R149, R14.reuse, R149 ;  /* 0x000000950e957220 */ /* 0x040fe20000410000 */
[C---:B------:R-:W-:Y:S01]  /*7350*/  FMUL.FTZ R144, R14.reuse, R144 ;  /* 0x000000900e907220 */ /* 0x040fe20000410000 */
[----:B------:R-:W-:Y:S01]  /*7360*/  FMUL.FTZ R145, R14, R145 ;  /* 0x000000910e917220 */ /* 0x000fe20000410000 */
[C---:B------:R-:W-:Y:S01]  /*7370*/  FMUL.FTZ R162, R13.reuse, R162 ;  /* 0x000000a20da27220 */ /* 0x040fe20000410000 */
[C---:B------:R-:W-:Y:S01]  /*7380*/  FMUL.FTZ R163, R13.reuse, R163 ;  /* 0x000000a30da37220 */ /* 0x040fe20000410000 */
[C---:B------:R-:W-:Y:S01]  /*7390*/  FMUL.FTZ R150, R13.reuse, R150 ;  /* 0x000000960d967220 */ /* 0x040fe20000410000 */
[----:B---3--:R-:W-:Y:S01]  /*73a0*/  FSEL R12, R12, 1, P3 ;  /* 0x3f8000000c0c7808 */ /* 0x008fe20001800000 */
[C---:B------:R-:W-:Y:S01]  /*73b0*/  FMUL.FTZ R151, R13.reuse, R151 ;  /* 0x000000970d977220 */ /* 0x040fe20000410000 */
[C---:B------:R-:W-:Y:S01]  /*73c0*/  FMUL.FTZ R146, R13.reuse, R146 ;  /* 0x000000920d927220 */ /* 0x040fe20000410000 */
[C---:B------:R-:W-:Y:S01]  /*73d0*/  FMUL.FTZ R147, R13.reuse, R147 ;  /* 0x000000930d937220 */ /* 0x040fe20000410000 */
[----:B------:R-:W-:Y:S01]  /*73e0*/  FMUL.FTZ R134, R13, R134 ;  /* 0x000000860d867220 */ /* 0x000fe20000410000 */
[C---:B------:R-:W-:Y:S01]  /*73f0*/  FMUL.FTZ R156, R12.reuse, R156 ;  /* 0x0000009c0c9c7220 */ /* 0x040fe20000410000 */
[C---:B------:R-:W-:Y:S01]  /*7400*/  FMUL.FTZ R157, R12.reuse, R157 ;  /* 0x0000009d0c9d7220 */ /* 0x040fe20000410000 */
[C---:B------:R-:W-:Y:S01]  /*7410*/  FMUL.FTZ R152, R12.reuse, R152 ;  /* 0x000000980c987220 */ /* 0x040fe20000410000 */
[----:B-----5:R-:W-:Y:S01]  /*7420*/  FSEL R5, R5, 1, P2 ;  /* 0x3f80000005057808 */ /* 0x020fe20001000000 */
[C---:B------:R-:W-:Y:S01]  /*7430*/  FMUL.FTZ R153, R12.reuse, R153 ;  /* 0x000000990c997220 */ /* 0x040fe20000410000 */
[C---:B------:R-:W-:Y:S01]  /*7440*/  FMUL.FTZ R140, R12.reuse, R140 ;  /* 0x0000008c0c8c7220 */ /* 0x040fe20000410000 */
[C---:B------:R-:W-:Y:S01]  /*7450*/  FMUL.FTZ R141, R12.reuse, R141 ;  /* 0x0000008d0c8d7220 */ /* 0x040fe20000410000 */
[C---:B------:R-:W-:Y:S01]  /*7460*/  FMUL.FTZ R136, R12.reuse, R136 ;  /* 0x000000880c887220 */ /* 0x040fe20000410000 */
[----:B------:R-:W-:Y:S01]  /*7470*/  FMUL.FTZ R137, R12, R137 ;  /* 0x000000890c897220 */ /* 0x000fe20000410000 */
[C---:B------:R-:W-:Y:S01]  /*7480*/  FMUL.FTZ R158, R5.reuse, R158 ;  /* 0x0000009e059e7220 */ /* 0x040fe20000410000 */
[----:B------:R-:W-:Y:S01]  /*7490*/  FMUL.FTZ R159, R5, R159 ;  /* 0x0000009f059f7220 */ /* 0x000fe20000410000 */
[----:B------:R-:W-:Y:S01]  /*74a0*/  LOP3.LUT R12, R11, 0x20, RZ, 0xc0, !PT ;  /* 0x000000200b0c7812 */ /* 0x000fe200078ec0ff */
[C---:B------:R-:W-:Y:S01]  /*74b0*/  FMUL.FTZ R154, R5.reuse, R154 ;  /* 0x0000009a059a7220 */ /* 0x040fe20000410000 */
[----:B------:R-:W-:Y:S01]  /*74c0*/  FMUL.FTZ R155, R5, R155 ;  /* 0x0000009b059b7220 */ /* 0x000fe20000410000 */
[C---:B------:R-:W-:Y:S01]  /*74d0*/  FMUL.FTZ R132, R14.reuse, R132 ;  /* 0x000000840e847220 */ /* 0x040fe20000410000 */
[----:B------:R-:W-:Y:S01]  /*74e0*/  FMUL.FTZ R133, R14, R133 ;  /* 0x000000850e857220 */ /* 0x000fe20000410000 */
[----:B------:R-:W-:Y:S01]  /*74f0*/  FMUL.FTZ R13, R13, R135 ;  /* 0x000000870d0d7220 */ /* 0x000fe20000410000 */
[----:B------:R-:W-:Y:S01]  /*7500*/  F2FP.F16.F32.PACK_AB R160, R161, R160 ;  /* 0x000000a0a1a0723e */ /* 0x000fe200000000ff */
[----:B------:R-:W-:Y:S01]  /*7510*/  FMUL.FTZ R142, R5, R142 ;  /* 0x0000008e058e7220 */ /* 0x000fe20000410000 */
[----:B------:R-:W-:Y:S01]  /*7520*/  F2FP.F16.F32.PACK_AB R162, R163, R162 ;  /* 0x000000a2a3a2723e */ /* 0x000fe200000000ff */
[C---:B------:R-:W-:Y:S01]  /*7530*/  FMUL.FTZ R143, R5.reuse, R143 ;  /* 0x0000008f058f7220 */ /* 0x040fe20000410000 */
[----:B------:R-:W-:Y:S01]  /*7540*/  FMUL.FTZ R138, R5, R138 ;  /* 0x0000008a058a7220 */ /* 0x000fe20000410000 */
[----:B------:R-:W-:Y:S01]  /*7550*/  F2FP.F16.F32.PACK_AB R148, R149, R148 ;  /* 0x000000949594723e */ /* 0x000fe200000000ff */
[----:B------:R-:W-:Y:S01]  /*7560*/  FMUL.FTZ R5, R5, R139 ;  /* 0x0000008b05057220 */ /* 0x000fe20000410000 */
[----:B------:R-:W-:Y:S01]  /*7570*/  F2FP.F16.F32.PACK_AB R150, R151, R150 ;  /* 0x000000969796723e */ /* 0x000fe200000000ff */
[----:B------:R1:W-:Y:S01]  /*7580*/  STS [R15], R160 ;  /* 0x000000a00f007388 */ /* 0x0003e20000000800 */
[C---:B------:R-:W-:Y:S01]  /*7590*/  IADD3 R17, PT, PT, R15.reuse, -R12, RZ ;  /* 0x8000000c0f117210 */ /* 0x040fe20007ffe0ff */
[----:B------:R-:W3:Y:S01]  /*75a0*/  @P4 LDC R26, c[0x0][0x458] ;  /* 0x00011600ff1a4b82 */ /* 0x000ee20000000800 */
[----:B------:R-:W-:Y:S01]  /*75b0*/  IADD3 R19, PT, PT, R15, -R10, RZ ;  /* 0x8000000a0f137210 */ /* 0x000fe20007ffe0ff */
[----:B------:R1:W-:Y:S01]  /*75c0*/  STS [R15+0x200], R162 ;  /* 0x000200a20f007388 */ /* 0x0003e20000000800 */
[----:B------:R-:W-:Y:S01]  /*75d0*/  F2FP.F16.F32.PACK_AB R156, R157, R156 ;  /* 0x0000009c9d9c723e */ /* 0x000fe200000000ff */
[----:B------:R-:W1:Y:S01]  /*75e0*/  @P5 MUFU.LG2 R9, R9 ;  /* 0x0000000900095308 */ /* 0x000e620000000c00 */
[----:B------:R-:W-:Y:S01]  /*75f0*/  F2FP.F16.F32.PACK_AB R158, R159, R158 ;  /* 0x0000009e9f9e723e */ /* 0x000fe200000000ff */
[----:B------:R1:W-:Y:S01]  /*7600*/  STS [R17+0x10], R148 ;  /* 0x0000109411007388 */ /* 0x0003e20000000800 */
[----:B------:R-:W-:Y:S01]  /*7610*/  F2FP.F16.F32.PACK_AB R152, R153, R152 ;  /* 0x000000989998723e */ /* 0x000fe200000000ff */
[----:B------:R-:W1:Y:S01]  /*7620*/  LDC.64 R10, c[0x0][0x400] ;  /* 0x00010000ff0a7b82 */ /* 0x000e620000000a00 */
[----:B------:R-:W-:Y:S01]  /*7630*/  F2FP.F16.F32.PACK_AB R154, R155, R154 ;  /* 0x0000009a9b9a723e */ /* 0x000fe200000000ff */
[----:B------:R1:W-:Y:S01]  /*7640*/  STS [R17+0x210], R150 ;  /* 0x0002109611007388 */ /* 0x0003e20000000800 */
[----:B------:R-:W-:Y:S01]  /*7650*/  F2FP.F16.F32.PACK_AB R144, R145, R144 ;  /* 0x000000909190723e */ /* 0x000fe200000000ff */
[----:B------:R-:W1:Y:S01]  /*7660*/  @P4 MUFU.LG2 R8, R8 ;  /* 0x0000000800084308 */ /* 0x000e620000000c00 */
[----:B------:R-:W-:Y:S01]  /*7670*/  F2FP.F16.F32.PACK_AB R146, R147, R146 ;  /* 0x000000929392723e */ /* 0x000fe200000000ff */
[----:B------:R1:W-:Y:S01]  /*7680*/  STS [R15+0x1000], R156 ;  /* 0x0010009c0f007388 */ /* 0x0003e20000000800 */
[----:B------:R-:W-:-:S02]  /*7690*/  F2FP.F16.F32.PACK_AB R132, R133, R132 ;  /* 0x000000848584723e */ /* 0x000fc400000000ff */
[----:B------:R-:W-:Y:S01]  /*76a0*/  F2FP.F16.F32.PACK_AB R134, R13, R134 ;  /* 0x000000860d86723e */ /* 0x000fe200000000ff */
[----:B------:R1:W-:Y:S01]  /*76b0*/  STS [R15+0x1200], R158 ;  /* 0x0012009e0f007388 */ /* 0x0003e20000000800 */
[----:B------:R-:W-:Y:S02]  /*76c0*/  IADD3 R21, PT, PT, -R12, R19, RZ ;  /* 0x000000130c157210 */ /* 0x000fe40007ffe1ff */
[----:B------:R-:W-:Y:S01]  /*76d0*/  F2FP.F16.F32.PACK_AB R140, R141, R140 ;  /* 0x0000008c8d8c723e */ /* 0x000fe200000000ff */
[----:B------:R1:W-:Y:S01]  /*76e0*/  STS [R17+0x1010], R152 ;  /* 0x0010109811007388 */ /* 0x0003e20000000800 */
[----:B------:R-:W-:Y:S01]  /*76f0*/  F2FP.F16.F32.PACK_AB R142, R143, R142 ;  /* 0x0000008e8f8e723e */ /* 0x000fe200000000ff */
[----:B------:R-:W5:Y:S01]  /*7700*/  @P1 LDC.64 R12, c[0x0][0x430] ;  /* 0x00010c00ff0c1b82 */ /* 0x000f620000000a00 */
[----:B------:R-:W-:Y:S01]  /*7710*/  F2FP.F16.F32.PACK_AB R136, R137, R136 ;  /* 0x000000888988723e */ /* 0x000fe200000000ff */
[----:B------:R1:W-:Y:S01]  /*7720*/  STS [R17+0x1210], R154 ;  /* 0x0012109a11007388 */ /* 0x0003e20000000800 */
[----:B------:R-:W-:-:S02]  /*7730*/  F2FP.F16.F32.PACK_AB R138, R5, R138 ;  /* 0x0000008a058a723e */ /* 0x000fc400000000ff */
[----:B------:R1:W1:Y:S01]  /*7740*/  @P3 MUFU.LG2 R5, R7 ;  /* 0x0000000700053308 */ /* 0x0002620000000c00 */
[----:B------:R1:W-:Y:S04]  /*7750*/  STS [R19+0x20], R144 ;  /* 0x0000209013007388 */ /* 0x0003e80000000800 */
[----:B------:R1:W-:Y:S04]  /*7760*/  STS [R19+0x220], R146 ;  /* 0x0002209213007388 */ /* 0x0003e80000000800 */
[----:B------:R1:W-:Y:S04]  /*7770*/  STS [R21+0x30], R132 ;  /* 0x0000308415007388 */ /* 0x0003e80000000800 */
[----:B------:R1:W-:Y:S04]  /*7780*/  STS [R21+0x230], R134 ;  /* 0x0002308615007388 */ /* 0x0003e80000000800 */
[----:B------:R1:W-:Y:S01]  /*7790*/  STS [R19+0x1020], R140 ;  /* 0x0010208c13007388 */ /* 0x0003e20000000800 */
[----:B-----5:R-:W-:-:S03]  /*77a0*/  @P1 IMAD R30, R13, R12, RZ ;  /* 0x0000000c0d1e1224 */ /* 0x020fc600078e02ff */
[----:B------:R1:W-:Y:S04]  /*77b0*/  STS [R19+0x1220], R142 ;  /* 0x0012208e13007388 */ /* 0x0003e80000000800 */
[----:B------:R1:W-:Y:S04]  /*77c0*/  STS [R21+0x1030], R136 ;  /* 0x0010308815007388 */ /* 0x0003e80000000800 */
[----:B------:R1:W-:Y:S01]  /*77d0*/  STS [R21+0x1230], R138 ;  /* 0x0012308a15007388 */ /* 0x0003e20000000800 */
[----:B--234-:R-:W-:Y:S05]  /*77e0*/  @P1 BRA `(.L_x_41) ;  /* 0x0000000000281947 */ /* 0x01cfea0003800000 */
[----:B------:R-:W-:Y:S01]  /*77f0*/  ISETP.NE.AND P0, PT, RZ, UR4, PT ;  /* 0x00000004ff007c0c */ /* 0x000fe2000bf05270 */
[----:B------:R-:W2:-:S12]  /*7800*/  LDC R12, c[0x0][0x3e0] ;  /* 0x0000f800ff0c7b82 */ /* 0x000e980000000800 */
[----:B------:R-:W3:Y:S01]  /*7810*/  @P0 LDC R30, c[0x0][0x454] ;  /* 0x00011500ff1e0b82 */ /* 0x000ee20000000800 */
[----:B------:R-:W-:Y:S02]  /*7820*/  @P0 MOV R22, 0x1 ;  /* 0x0000000100160802 */ /* 0x000fe40000000f00 */
[----:B------:R-:W-:-:S05]  /*7830*/  @!P0 MOV R22, 0x1 ;  /* 0x0000000100168802 */ /* 0x000fca0000000f00 */
[----:B------:R-:W2:Y:S08]  /*7840*/  @P0 LDC R29, c[0x0][0x454] ;  /* 0x00011500ff1d0b82 */ /* 0x000eb00000000800 */
[----:B-1----:R-:W1:Y:S08]  /*7850*/  @!P0 LDC R7, c[0x0][0x434] ;  /* 0x00010d00ff078b82 */ /* 0x002e700000000800 */
[----:B------:R-:W4:Y:S01]  /*7860*/  @!P0 LDC R30, c[0x0][0x434] ;  /* 0x00010d00ff1e8b82 */ /* 0x000f220000000800 */
[----:B--2---:R-:W-:-:S02]  /*7870*/  @P0 IMAD R29, R29, R12, RZ ;  /* 0x0000000c1d1d0224 */ /* 0x004fc400078e02ff */
[----:B-1-3--:R-:W-:-:S07]  /*7880*/  @!P0 IMAD R29, R7, R12, RZ ;  /* 0x0000000c071d8224 */ /* 0x00afce00078e02ff */
.L_x_41:
[----:B------:R-:W-:Y:S01]  /*7890*/  BAR.SYNC.DEFER_BLOCKING 0x0 ;  /* 0x0000000000007b1d */ /* 0x000fe20000010000 */
[----:B------:R-:W-:Y:S01]  /*78a0*/  ISETP.NE.AND P1, PT, RZ, UR4, !P1 ;  /* 0x00000004ff007c0c */ /* 0x000fe2000cf25270 */
[----:B-1----:R-:W-:Y:S01]  /*78b0*/  @P5 FMUL.FTZ R9, R9, 0.69314718246459960938 ;  /* 0x3f31721809095820 */ /* 0x002fe20000410000 */
[----:B------:R-:W-:Y:S01]  /*78c0*/  @P4 FMUL.FTZ R8, R8, 0.69314718246459960938 ;  /* 0x3f31721808084820 */ /* 0x000fe20000410000 */
[----:B------:R-:W-:Y:S01]  /*78d0*/  MOV R24, 0x7f800000 ;  /* 0x7f80000000187802 */ /* 0x000fe20000000f00 */
[----:B----4-:R-:W-:-:S03]  /*78e0*/  IMAD R30, R30, UR8, RZ ;  /* 0x000000081e1e7c24 */ /* 0x010fc6000f8e02ff */
[----:B------:R-:W1:Y:S01]  /*78f0*/  @P2 LDC R21, c[0x0][0x458] ;  /* 0x00011600ff152b82 */ /* 0x000e620000000800 */
[----:B------:R-:W2:Y:S01]  /*7900*/  @P2 MUFU.LG2 R25, R6 ;  /* 0x0000000600192308 */ /* 0x000ea20000000c00 */
[----:B------:R-:W-:Y:S01]  /*7910*/  MOV R23, 0x7f800000 ;  /* 0x7f80000000177802 */ /* 0x000fe20000000f00 */
[----:B------:R-:W-:Y:S01]  /*7920*/  @P5 FFMA.FTZ R24, R164, R27, R9 ;  /* 0x0000001ba4185223 */ /* 0x000fe20000010009 */
[----:B------:R-:W-:Y:S01]  /*7930*/  @P4 FFMA.FTZ R23, R3, R26, R8 ;  /* 0x0000001a03174223 */ /* 0x000fe20000010008 */
[----:B------:R-:W-:Y:S01]  /*7940*/  MOV R28, R232 ;  /* 0x000000e8001c7202 */ /* 0x000fe20000000f00 */
[----:B------:R-:W-:Y:S01]  /*7950*/  IMAD R3, R20, UR9, RZ ;  /* 0x0000000914037c24 */ /* 0x000fe2000f8e02ff */
[----:B------:R-:W-:Y:S01]  /*7960*/  LOP3.LUT P5, RZ, R4, 0x3, RZ, 0xc0, !PT ;  /* 0x0000000304ff7812 */ /* 0x000fe200078ac0ff */
[----:B------:R-:W3:Y:S01]  /*7970*/  @P3 LDC R31, c[0x0][0x458] ;  /* 0x00011600ff1f3b82 */ /* 0x000ee20000000800 */
[----:B------:R-:W-:Y:S01]  /*7980*/  @!P1 IMAD R30, R29, UR9, R30 ;  /* 0x000000091d1e9c24 */ /* 0x000fe2000f8e021e */
[----:B------:R-:W-:Y:S01]  /*7990*/  MOV R29, RZ ;  /* 0x000000ff001d7202 */ /* 0x000fe20000000f00 */
[----:B------:R-:W-:-:S02]  /*79a0*/  IMAD R33, R231, R22, RZ ;  /* 0x00000016e7217224 */ /* 0x000fc400078e02ff */
[----:B------:R-:W-:Y:S01]  /*79b0*/  @P3 FMUL.FTZ R5, R5, 0.69314718246459960938 ;  /* 0x3f31721805053820 */ /* 0x000fe20000410000 */
[----:B------:R-:W-:Y:S01]  /*79c0*/  BSSY.RECONVERGENT B0, `(.L_x_42) ;  /* 0x000003c000007945 */ /* 0x000fe20003800200 */
[----:B------:R-:W-:Y:S01]  /*79d0*/  MOV R26, 0x7f800000 ;  /* 0x7f800000001a7802 */ /* 0x000fe20000000f00 */
[----:B------:R-:W-:Y:S01]  /*79e0*/  IMAD.WIDE.U32 R28, R10, UR9, R28 ;  /* 0x000000090a1c7c25 */ /* 0x000fe2000f8e001c */
[----:B------:R-:W4:Y:S01]  /*79f0*/  LDC.64 R8, c[0x0][0x410] ;  /* 0x00010400ff087b82 */ /* 0x000f220000000a00 */
[----:B------:R-:W-:Y:S01]  /*7a00*/  SEL R10, R3, RZ, P1 ;  /* 0x000000ff030a7207 */ /* 0x000fe20000800000 */
[----:B------:R1:W4:Y:S01]  /*7a10*/  LDS.128 R16, [R230] ;  /* 0x00000000e6107984 */ /* 0x0003220000000c00 */
[----:B------:R-:W-:Y:S01]  /*7a20*/  SHF.R.S32.HI R3, RZ, 0x1f, R3 ;  /* 0x0000001fff037819 */ /* 0x000fe20000011403 */
[----:B--2---:R-:W-:Y:S01]  /*7a30*/  @P2 FMUL.FTZ R35, R25, 0.69314718246459960938 ;  /* 0x3f31721819232820 */ /* 0x004fe20000410000 */
[--C-:B------:R-:W-:Y:S01]  /*7a40*/  IADD3 R25, P4, P0, R33, R10, R30.reuse ;  /* 0x0000000a21197210 */ /* 0x100fe2000789e01e */
[----:B------:R2:W2:Y:S01]  /*7a50*/  LDS.128 R12, [R230+0x800] ;  /* 0x00080000e60c7984 */ /* 0x0004a20000000c00 */
[----:B------:R-:W-:Y:S01]  /*7a60*/  SHF.R.S32.HI R10, RZ, 0x1f, R33 ;  /* 0x0000001fff0a7819 */ /* 0x000fe20000011421 */
[----:B------:R-:W2:Y:S01]  /*7a70*/  LDC.64 R6, c[0x0][0x408] ;  /* 0x00010200ff067b82 */ /* 0x000ea20000000a00 */
[----:B------:R-:W-:Y:S01]  /*7a80*/  SEL R3, R3, RZ, P1 ;  /* 0x000000ff03037207 */ /* 0x000fe20000800000 */
[----:B-1----:R-:W-:Y:S01]  /*7a90*/  @P2 FFMA.FTZ R26, R0, R21, R35 ;  /* 0x00000015001a2223 */ /* 0x002fe20000010023 */
[----:B------:R-:W-:Y:S01]  /*7aa0*/  SHF.R.S32.HI R30, RZ, 0x1f, R30 ;  /* 0x0000001fff1e7819 */ /* 0x000fe2000001141e */
[----:B------:R-:W-:Y:S01]  /*7ab0*/  IMAD R37, R11, UR9, R29 ;  /* 0x000000090b257c24 */ /* 0x000fe2000f8e021d */
[----:B------:R-:W-:-:S02]  /*7ac0*/  MOV R27, 0x7f800000 ;  /* 0x7f800000001b7802 */ /* 0x000fc40000000f00 */
[----:B------:R-:W-:Y:S01]  /*7ad0*/  IADD3.X R0, PT, PT, R10, R3, R30, P4, P0 ;  /* 0x000000030a007210 */ /* 0x000fe200027e041e */
[----:B---3--:R-:W-:Y:S01]  /*7ae0*/  @P3 FFMA.FTZ R27, R2, R31, R5 ;  /* 0x0000001f021b3223 */ /* 0x008fe20000010005 */
[----:B------:R-:W-:Y:S06]  /*7af0*/  @P5 BRA `(.L_x_43) ;  /* 0x0000000000a05947 */ /* 0x000fec0003800000 */
[--C-:B------:R-:W-:Y:S01]  /*7b00*/  SHF.R.U32.HI R2, RZ, 0x1, R4.reuse ;  /* 0x00000001ff027819 */ /* 0x100fe20000011604 */
[----:B------:R-:W-:Y:S01]  /*7b10*/  IMAD.IADD R20, R20, 0x1, -R231 ;  /* 0x0000000114147824 */ /* 0x000fe200078e0ae7 */
[----:B------:R-:W-:Y:S02]  /*7b20*/  SHF.R.U32.HI R33, RZ, 0x2, R4 ;  /* 0x00000002ff217819 */ /* 0x000fe40000011604 */
[----:B------:R-:W-:-:S04]  /*7b30*/  LOP3.LUT R2, R2, 0x30, RZ, 0xc0, !PT ;  /* 0x0000003002027812 */ /* 0x000fc800078ec0ff */
[----:B------:R-:W-:-:S04]  /*7b40*/  LOP3.LUT R33, R2, 0x7, R33, 0xf8, !PT ;  /* 0x0000000702217812 */ /* 0x000fc800078ef821 */
[C---:B------:R-:W-:Y:S01]  /*7b50*/  LOP3.LUT R31, R33.reuse, 0x40, RZ, 0xfc, !PT ;  /* 0x00000040211f7812 */ /* 0x040fe200078efcff */
[C---:B------:R-:W-:Y:S01]  /*7b60*/  VIADD R39, R33.reuse, 0x8 ;  /* 0x0000000821277836 */ /* 0x040fe20000000000 */
[CC--:B------:R-:W-:Y:S01]  /*7b70*/  ISETP.GE.AND P6, PT, R33.reuse, R20.reuse, PT ;  /* 0x000000142100720c */ /* 0x0c0fe20003fc6270 */
[----:B------:R-:W-:Y:S01]  /*7b80*/  VIADD R35, R33, 0x48 ;  /* 0x0000004821237836 */ /* 0x000fe20000000000 */
[-C--:B------:R-:W-:Y:S02]  /*7b90*/  ISETP.GE.AND P4, PT, R31, R20.reuse, PT ;  /* 0x000000141f00720c */ /* 0x080fe40003f86270 */
[-C--:B------:R-:W-:Y:S02]  /*7ba0*/  ISETP.GE.AND P5, PT, R39, R20.reuse, PT ;  /* 0x000000142700720c */ /* 0x080fe40003fa6270 */
[----:B------:R-:W-:-:S07]  /*7bb0*/  ISETP.GE.AND P3, PT, R35, R20, PT ;  /* 0x000000142300720c */ /* 0x000fce0003f66270 */
[----:B------:R-:W1:Y:S01]  /*7bc0*/  @!P6 LDC.64 R20, c[0x0][0x420] ;  /* 0x00010800ff14eb82 */ /* 0x000e620000000a00 */
[-C--:B------:R-:W-:Y:S02]  /*7bd0*/  @!P6 IMAD R34, R33, R22.reuse, RZ ;  /* 0x000000162122e224 */ /* 0x080fe400078e02ff */
[-C--:B------:R-:W-:Y:S02]  /*7be0*/  @!P4 IMAD R31, R31, R22.reuse, RZ ;  /* 0x000000161f1fc224 */ /* 0x080fe400078e02ff */
[-C--:B------:R-:W-:Y:S01]  /*7bf0*/  @!P5 IMAD R32, R39, R22.reuse, RZ ;  /* 0x000000162720d224 */ /* 0x080fe200078e02ff */
[C---:B------:R-:W-:Y:S01]  /*7c00*/  @!P6 IADD3 R30, P0, PT, R34.reuse, R25, RZ ;  /* 0x00000019221ee210 */ /* 0x040fe20007f1e0ff */
[----:B------:R-:W-:Y:S01]  /*7c10*/  @!P3 IMAD R35, R35, R22, RZ ;  /* 0x000000162323b224 */ /* 0x000fe200078e02ff */
[----:B------:R-:W3:Y:S02]  /*7c20*/  @!P5 LDC.64 R10, c[0x0][0x420] ;  /* 0x00010800ff0adb82 */ /* 0x000ee40000000a00 */
[----:B------:R-:W-:-:S02]  /*7c30*/  @!P6 LEA.HI.X.SX32 R22, R34, R0, 0x1, P0 ;  /* 0x000000002216e211 */ /* 0x000fc400000f0eff */
[CC--:B------:R-:W-:Y:S02]  /*7c40*/  @!P4 IADD3 R34, P1, PT, R31.reuse, R25.reuse, RZ ;  /* 0x000000191f22c210 */ /* 0x0c0fe40007f3e0ff */
[CC--:B------:R-:W-:Y:S02]  /*7c50*/  @!P5 IADD3 R33, P2, PT, R32.reuse, R25.reuse, RZ ;  /* 0x000000192021d210 */ /* 0x0c0fe40007f5e0ff */
[----:B------:R-:W5:Y:S01]  /*7c60*/  @!P4 LDC.64 R4, c[0x0][0x420] ;  /* 0x00010800ff04cb82 */ /* 0x000f620000000a00 */
[-C--:B------:R-:W-:Y:S02]  /*7c70*/  @!P4 LEA.HI.X.SX32 R31, R31, R0.reuse, 0x1, P1 ;  /* 0x000000001f1fc211 */ /* 0x080fe400008f0eff */
[----:B------:R-:W-:Y:S02]  /*7c80*/  @!P5 LEA.HI.X.SX32 R32, R32, R0, 0x1, P2 ;  /* 0x000000002020d211 */ /* 0x000fe400010f0eff */
[----:B------:R-:W-:-:S03]  /*7c90*/  @!P3 IADD3 R25, P0, PT, R35, R25, RZ ;  /* 0x000000192319b210 */ /* 0x000fc60007f1e0ff */
[----:B------:R-:W4:Y:S01]  /*7ca0*/  @!P3 LDC.64 R2, c[0x0][0x420] ;  /* 0x00010800ff02bb82 */ /* 0x000f220000000a00 */
[C---:B-1----:R-:W-:Y:S02]  /*7cb0*/  @!P6 LEA R20, P2, R30.reuse, R20, 0x2 ;  /* 0x000000141e14e211 */ /* 0x042fe400078410ff */
[----:B------:R-:W-:Y:S02]  /*7cc0*/  @!P3 LEA.HI.X.SX32 R0, R35, R0, 0x1, P0 ;  /* 0x000000002300b211 */ /* 0x000fe400000f0eff */
[----:B------:R-:W-:Y:S02]  /*7cd0*/  @!P6 LEA.HI.X R21, R30, R21, R22, 0x2, P2 ;  /* 0x000000151e15e211 */ /* 0x000fe400010f1416 */
[----:B---3--:R-:W-:-:S03]  /*7ce0*/  @!P5 LEA R10, P1, R33, R10, 0x2 ;  /* 0x0000000a210ad211 */ /* 0x008fc600078210ff */
[----:B------:R1:W-:Y:S01]  /*7cf0*/  @!P6 STG.E desc[UR6][R20.64], R24 ;  /* 0x000000181400e986 */ /* 0x0003e2000c101906 */
[----:B------:R-:W-:Y:S02]  /*7d00*/  @!P5 LEA.HI.X R11, R33, R11, R32, 0x2, P1 ;  /* 0x0000000b210bd211 */ /* 0x000fe400008f1420 */
[----:B-----5:R-:W-:-:S03]  /*7d10*/  @!P4 LEA R4, P1, R34, R4, 0x2 ;  /* 0x000000042204c211 */ /* 0x020fc600078210ff */
[----:B------:R1:W-:Y:S01]  /*7d20*/  @!P5 STG.E desc[UR6][R10.64], R23 ;  /* 0x000000170a00d986 */ /* 0x0003e2000c101906 */
[----:B------:R-:W-:Y:S02]  /*7d30*/  @!P4 LEA.HI.X R5, R34, R5, R31, 0x2, P1 ;  /* 0x000000052205c211 */ /* 0x000fe400008f141f */
[----:B----4-:R-:W-:-:S03]  /*7d40*/  @!P3 LEA R2, P0, R25, R2, 0x2 ;  /* 0x000000021902b211 */ /* 0x010fc600078010ff */
[----:B------:R1:W-:Y:S01]  /*7d50*/  @!P4 STG.E desc[UR6][R4.64], R27 ;  /* 0x0000001b0400c986 */ /* 0x0003e2000c101906 */
[----:B------:R-:W-:-:S05]  /*7d60*/  @!P3 LEA.HI.X R3, R25, R3, R0, 0x2, P0 ;  /* 0x000000031903b211 */ /* 0x000fca00000f1400 */
[----:B------:R1:W-:Y:S04]  /*7d70*/  @!P3 STG.E desc[UR6][R2.64], R26 ;  /* 0x0000001a0200b986 */ /* 0x0003e8000c101906 */
.L_x_43:
[----:B------:R-:W-:Y:S05]  /*7d80*/  BSYNC.RECONVERGENT B0 ;  /* 0x0000000000007941 */ /* 0x000fea0003800200 */
.L_x_42:
[----:B-1----:R-:W1:Y:S01]  /*7d90*/  LDS.128 R20, [R230+0x1000] ;  /* 0x00100000e6147984 */ /* 0x002e620000000c00 */
[----:B------:R-:W3:Y:S01]  /*7da0*/  LDCU.64 UR4, c[0x0][0x3f0] ;  /* 0x00007e00ff0477ac */ /* 0x000ee20008000a00 */
[----:B------:R-:W-:Y:S02]  /*7db0*/  IMAD.MOV.U32 R36, RZ, RZ, R28 ;  /* 0x000000ffff247224 */ /* 0x000fe400078e001c */
[----:B------:R-:W5:Y:S01]  /*7dc0*/  LDS.128 R24, [R230+0x1800] ;  /* 0x00180000e6187984 */ /* 0x000f620000000c00 */
[----:B--2---:R-:W-:Y:S02]  /*7dd0*/  IMAD R0, R235, R6, RZ ;  /* 0x00000006eb007224 */ /* 0x004fe400078e02ff */
[----:B----4-:R-:W-:-:S04]  /*7de0*/  IMAD.WIDE.U32 R2, R8, UR8, R36 ;  /* 0x0000000808027c25 */ /* 0x010fc8000f8e0024 */
[----:B------:R-:W-:Y:S02]  /*7df0*/  IMAD R3, R9, UR8, R3 ;  /* 0x0000000809037c24 */ /* 0x000fe4000f8e0203 */
[C---:B------:R-:W-:Y:S02]  /*7e00*/  IMAD R0, R234.reuse, R7, R0 ;  /* 0x00000007ea007224 */ /* 0x040fe400078e0200 */
[----:B------:R-:W-:-:S04]  /*7e10*/  IMAD.WIDE.U32 R234, R234, R6, R2 ;  /* 0x00000006eaea7225 */ /* 0x000fc800078e0002 */
[----:B------:R-:W-:Y:S01]  /*7e20*/  IMAD.SHL.U32 R2, R6, 0x40, RZ ;  /* 0x0000004006027824 */ /* 0x000fe200078e00ff */
[----:B------:R-:W-:Y:S02]  /*7e30*/  IADD3 R0, PT, PT, R235, R0, RZ ;  /* 0x00000000eb007210 */ /* 0x000fe40007ffe0ff */
[----:B---3--:R-:W-:-:S04]  /*7e40*/  LEA R4, P0, R234, UR4, 0x1 ;  /* 0x00000004ea047c11 */ /* 0x008fc8000f8008ff */
[----:B------:R-:W-:Y:S02]  /*7e50*/  LEA.HI.X R5, R234, UR5, R0, 0x1, P0 ;  /* 0x00000005ea057c11 */ /* 0x000fe400080f0c00 */
[CC--:B------:R-:W-:Y:S02]  /*7e60*/  LEA R8, P0, R6.reuse, R4.reuse, 0x7 ;  /* 0x0000000406087211 */ /* 0x0c0fe400078038ff */
[--C-:B------:R-:W-:Y:S01]  /*7e70*/  SHF.L.U64.HI R0, R6, 0x6, R7.reuse ;  /* 0x0000000606007819 */ /* 0x100fe20000010207 */
[----:B------:R-:W-:Y:S01]  /*7e80*/  STG.E.128 desc[UR6][R4.64], R16 ;  /* 0x0000001004007986 */ /* 0x000fe2000c101d06 */
[----:B------:R-:W-:Y:S02]  /*7e90*/  IADD3 R10, P1, PT, R2, R4, RZ ;  /* 0x00000004020a7210 */ /* 0x000fe40007f3e0ff */
[----:B------:R-:W-:Y:S02]  /*7ea0*/  LEA.HI.X R9, R6, R5, R7, 0x7, P0 ;  /* 0x0000000506097211 */ /* 0x000fe400000f3c07 */
[----:B------:R-:W-:-:S02]  /*7eb0*/  IADD3 R2, P0, PT, R8, R2, RZ ;  /* 0x0000000208027210 */ /* 0x000fc40007f1e0ff */
[----:B------:R-:W-:-:S03]  /*7ec0*/  IADD3.X R11, PT, PT, R0, R5, RZ, P1, !PT ;  /* 0x00000005000b7210 */ /* 0x000fc60000ffe4ff */
[----:B------:R-:W-:Y:S02]  /*7ed0*/  IMAD.X R3, R9, 0x1, R0, P0 ;  /* 0x0000000109037824 */ /* 0x000fe400000e0600 */
[----:B------:R-:W-:Y:S04]  /*7ee0*/  STG.E.128 desc[UR6][R10.64], R12 ;  /* 0x0000000c0a007986 */ /* 0x000fe8000c101d06 */
[----:B-1----:R-:W-:Y:S04]  /*7ef0*/  STG.E.128 desc[UR6][R8.64], R20 ;  /* 0x0000001408007986 */ /* 0x002fe8000c101d06 */
[----:B-----5:R-:W-:Y:S01]  /*7f00*/  STG.E.128 desc[UR6][R2.64], R24 ;  /* 0x0000001802007986 */ /* 0x020fe2000c101d06 */
[----:B------:R-:W-:Y:S05]  /*7f10*/  EXIT ;  /* 0x000000000000794d */ /* 0x000fea0003800000 */
.L_x_44:
        /* <DEDUP_REMOVED lines=14> */
.L_x_1349:


//--------------------- .text._ZN5flash16flash_fwd_kernelI23Flash_fwd_kernel_traitsILi32ELi128ELi128ELi4ELb0ELb0EN7cutlass6half_tE19Flash_kernel_traitsILi32ELi128ELi128ELi4ES3_EELb0ELb0ELb0ELb0ELb0ELb0ELb0ELb0EEEvNS_16Flash_fwd_paramsE --------------------------
	.section	.text._ZN5flash16flash_fwd_kernelI23Flash_fwd_kernel_traitsILi32ELi128ELi128ELi4ELb0ELb0EN7cutlass6half_tE19Flash_kernel_traitsILi32ELi128ELi128ELi4ES3_EELb0ELb0ELb0ELb0ELb0ELb0ELb0ELb0EEEvNS_16Flash_fwd_paramsE,"ax",@progbits
	.align	128
        .global         _ZN5flash16flash_fwd_kernelI23Flash_fwd_kernel_traitsILi32ELi128ELi128ELi4ELb0ELb0EN7cutlass6half_tE19Flash_kernel_traitsILi32ELi128ELi128ELi4ES3_EELb0ELb0ELb0ELb0ELb0ELb0ELb0ELb0EEEvNS_16Flash_fwd_paramsE
        .type           _ZN5flash16flash_fwd_kernelI23Flash_fwd_kernel_traitsILi32ELi128ELi128ELi4ELb0ELb0EN7cutlass6half_tE19Flash_kernel_traitsILi32ELi128ELi128ELi4ES3_EELb0ELb0ELb0ELb0ELb0ELb0ELb0ELb0EEEvNS_16Flash_fwd_paramsE,@function
        .size           _ZN5flash16flash_fwd_kernelI23Flash_fwd_kernel_traitsILi32ELi128ELi128ELi4ELb0ELb0EN7cutlass6half_tE19Flash_kernel_traitsILi32ELi128ELi128ELi4ES3_EELb0ELb0ELb0ELb0ELb0ELb0ELb0ELb0EEEvNS_16Flash_fwd_paramsE,(.L_x_1350 - _ZN5flash16flash_fwd_kernelI23Flash_fwd_kernel_traitsILi32ELi128ELi128ELi4ELb0ELb0EN7cutlass6half_tE19Flash_kernel_traitsILi32ELi128ELi128ELi4ES3_EELb0ELb0ELb0ELb0ELb0ELb0ELb0ELb0EEEvNS_16Flash_fwd_paramsE)
        .other          _ZN5flash16flash_fwd_kernelI23Flash_fwd_kernel_traitsILi32ELi128ELi128ELi4ELb0ELb0EN7cutlass6half_tE19Flash_kernel_traitsILi32ELi128ELi128ELi4ES3_EELb0ELb0ELb0ELb0ELb0ELb0ELb0ELb0EEEvNS_16Flash_fwd_paramsE,@"STO_CUDA_ENTRY STV_DEFAULT"
_ZN5flash16flash_fwd_kernelI23Flash_fwd_kernel_traitsILi32ELi128ELi128ELi4ELb0ELb0EN7cutlass6half_tE19Flash_kernel_traitsILi32ELi128ELi128ELi4ES3_EELb0ELb0ELb0ELb0ELb0ELb0ELb0ELb0EEEvNS_16Flash_fwd_paramsE:
.text._ZN5flash16flash_fwd_kernelI23Flash_fwd_kernel_traitsILi32ELi128ELi128ELi4ELb0ELb0EN7cutlass6half_tE19Flash_kernel_traitsILi32ELi128ELi128ELi4ES3_EELb0ELb0ELb0ELb0ELb0ELb0ELb0ELb0EEEvNS_16Flash_fwd_paramsE:
[----:B------:R-:W-:Y:S01]  /*0000*/  LDC R1, c[0x0][0x37c] ;  /* 0x0000df00ff017b82 */ /* 0x000fe20000000800 */
[----:B------:R-:W1:Y:S01]  /*0010*/  S2R R26, SR_CTAID.Y ;  /* 0x00000000001a7919 */ /* 0x000e620000002600 */
[----:B------:R-:W2:Y:S06]  /*0020*/  LDCU.64 UR8, c[0x0][0x460] ;  /* 0x00008c00ff0877ac */ /* 0x000eac0008000a00 */
[----:B------:R-:W1:Y:S01]  /*0030*/  LDC.64 R2, c[0x0][0x460] ;  /* 0x00011800ff027b82 */ /* 0x000e620000000a00 */
[----:B------:R-:W-:Y:S01]  /*0040*/  IMAD.MOV.U32 R244, RZ, RZ, -0x1 ;  /* 0xfffffffffff47424 */ /* 0x000fe200078e00ff */
[----:B------:R-:W3:Y:S01]  /*0050*/  LDCU.64 UR6, c[0x0][0x470] ;  /* 0x00008e00ff0677ac */ /* 0x000ee20008000a00 */
[----:B------:R-:W4:Y:S05]  /*0060*/  LDCU.64 UR4, c[0x0][0x478] ;  /* 0x00008f00ff0477ac */ /* 0x000f2a0008000a00 */
[----:B------:R-:W1:Y:S01]  /*0070*/  LDC.64 R6, c[0x0][0x468] ;  /* 0x00011a00ff067b82 */ /* 0x000e620000000a00 */
[----:B------:R-:W1:Y:S01]  /*0080*/  LDCU.64 UR14, c[0x0][0x358] ;  /* 0x00006b00ff0e77ac */ /* 0x000e620008000a00 */
[----:B--2---:R-:W-:-:S02]  /*0090*/  ISETP.NE.U32.AND P1, PT, RZ, UR8, PT ;  /* 0x00000008ff007c0c */ /* 0x004fc4000bf25070 */
[----:B------:R-:W-:Y:S02]  /*00a0*/  ISETP.NE.U32.AND P0, PT, RZ, UR8, PT ;  /* 0x00000008ff007c0c */ /* 0x000fe4000bf05070 */
[----:B---3--:R-:W-:Y:S02]  /*00b0*/  ISETP.NE.U32.AND P4, PT, RZ, UR6, PT ;  /* 0x00000006ff007c0c */ /* 0x008fe4000bf85070 */
[----:B------:R-:W-:Y:S02]  /*00c0*/  ISETP.NE.AND.EX P1, PT, RZ, UR9, PT, P1 ;  /* 0x00000009ff007c0c */ /* 0x000fe4000bf25310 */
[----:B----4-:R-:W-:Y:S02]  /*00d0*/  ISETP.NE.U32.AND P2, PT, RZ, UR4, PT ;  /* 0x00000004ff007c0c */ /* 0x010fe4000bf45070 */
[----:B------:R-:W-:Y:S02]  /*00e0*/  ISETP.NE.AND.EX P0, PT, RZ, UR9, PT, P0 ;  /* 0x00000009ff007c0c */ /* 0x000fe4000bf05300 */
[----:B------:R-:W-:Y:S01]  /*00f0*/  ISETP.NE.AND.EX P4, PT, RZ, UR7, PT, P4 ;  /* 0x00000007ff007c0c */ /* 0x000fe2000bf85340 */
[----:B-1----:R-:W-:Y:S01]  /*0100*/  IMAD.WIDE.U32 R2, R26, 0x4, R2 ;  /* 0x000000041a027825 */ /* 0x002fe200078e0002 */
        /* <DEDUP_REMOVED lines=14> */
[----:B------:R-:W3:Y:S01]  /*01f0*/  S2R R247, SR_CTAID.X ;  /* 0x0000000000f77919 */ /* 0x000ee20000002500 */
[----:B------:R-:W2:Y:S01]  /*0200*/  @!P0 LDC R12, c[0x0][0x434] ;  /* 0x00010d00ff0c8b82 */ /* 0x000ea20000000800 */
[----:B-1----:R-:W-:-:S07]  /*0210*/  ISETP.NE.AND P4, PT, RZ, UR4, PT ;  /* 0x00000004ff007c0c */ /* 0x002fce000bf85270 */
[----:B---3--:R-:W1:Y:S01]  /*0220*/  @!P2 LDC.64 R4, c[0x0][0x488] ;  /* 0x00012200ff04ab82 */ /* 0x008e620000000a00 */
[----:B------:R-:W-:Y:S02]  /*0230*/  ISETP.EQ.OR.EX P3, PT, R7, RZ, !P4, P3 ;  /* 0x000000ff0700720c */ /* 0x000fe40006762730 */
[----:B------:R-:W-:Y:S01]  /*0240*/  IADD3 R2, P1, PT, R11, R6, RZ ;  /* 0x000000060b027210 */ /* 0x000fe20007f3e0ff */
[----:B------:R-:W-:-:S04]  /*0250*/  IMAD.MOV.U32 R11, RZ, RZ, -0x1 ;  /* 0xffffffffff0b7424 */ /* 0x000fc800078e00ff */
[----:B------:R-:W-:Y:S02]  /*0260*/  IMAD.X R3, R9, 0x1, R7, P1 ;  /* 0x0000000109037824 */ /* 0x000fe400008e0607 */
[----:B------:R-:W3:Y:S04]  /*0270*/  @!P2 LDC R9, c[0x0][0x43c] ;  /* 0x00010f00ff09ab82 */ /* 0x000ee80000000800 */
[----:B------:R1:W5:Y:S01]  /*0280*/  @!P3 LDG.E R11, desc[UR14][R2.64] ;  /* 0x0000000e020bb981 */ /* 0x000362000c1e1900 */
[----:B------:R-:W-:-:S04]  /*0290*/  ISETP.NE.U32.AND P3, PT, R6, RZ, PT ;  /* 0x000000ff0600720c */ /* 0x000fc80003f65070 */
[----:B------:R-:W-:Y:S01]  /*02a0*/  ISETP.NE.AND.EX P3, PT, R7, RZ, PT, P3 ;  /* 0x000000ff0700720c */ /* 0x000fe20003f65330 */
[----:B------:R-:W1:Y:S01]  /*02b0*/  S2R R148, SR_TID.X ;  /* 0x0000000000947919 */ /* 0x000e620000002100 */
[----:B------:R-:W1:Y:S01]  /*02c0*/  S2R R24, SR_CTAID.Z ;  /* 0x0000000000187919 */ /* 0x000e620000002700 */
        /* <DEDUP_REMOVED lines=12> */
.L_x_45:
        /* <DEDUP_REMOVED lines=10> */
[----:B------:R-:W3:Y:S01]  /*0430*/  LDC R7, c[0x0][0x434] ;  /* 0x00010d00ff077b82 */ /* 0x000ee20000000800 */
[----:B-1----:R-:W-:-:S07]  /*0440*/  ISETP.NE.AND P0, PT, R0, RZ, PT ;  /* 0x000000ff0000720c */ /* 0x002fce0003f05270 */
[----:B------:R-:W1:Y:S01]  /*0450*/  @!P1 LDC.64 R8, c[0x0][0x400] ;  /* 0x00010000ff089b82 */ /* 0x000e620000000a00 */
[----:B--2---:R-:W-:-:S07]  /*0460*/  ISETP.NE.AND P2, PT, R4, RZ, !P0 ;  /* 0x000000ff0400720c */ /* 0x004fce0004745270 */
[----:B------:R-:W2:Y:S01]  /*0470*/  @P1 LDC.64 R10, c[0x0][0x408] ;  /* 0x00010200ff0a1b82 */ /* 0x000ea20000000a00 */
[----:B------:R-:W-:-:S07]  /*0480*/  @P0 IMAD.MOV.U32 R0, RZ, RZ, 0x1 ;  /* 0x00000001ff000424 */ /* 0x000fce00078e00ff */
[----:B------:R-:W4:Y:S08]  /*0490*/  @P0 LDC.64 R2, c[0x0][0x430] ;  /* 0x00010c00ff020b82 */ /* 0x000f300000000a00 */
[----:B------:R-:W1:Y:S01]  /*04a0*/  @P0 LDC R16, c[0x0][0x430] ;  /* 0x00010c00ff100b82 */ /* 0x000e620000000800 */
[----:B----4-:R-:W-:Y:S01]  /*04b0*/  @P0 IMAD R6, R2, R3, RZ ;  /* 0x0000000302060224 */ /* 0x010fe200078e02ff */
[----:B--23--:R-:W-:Y:S06]  /*04c0*/  @P0 BRA `(.L_x_47) ;  /* 0x0000000000280947 */ /* 0x00cfec0003800000 */
[----:B------:R-:W-:Y:S01]  /*04d0*/  ISETP.NE.AND P0, PT, R4, RZ, PT ;  /* 0x000000ff0400720c */ /* 0x000fe20003f05270 */
[----:B------:R-:W2:-:S12]  /*04e0*/  LDC R3, c[0x0][0x3e0] ;  /* 0x0000f800ff037b82 */ /* 0x000e980000000800 */
[----:B------:R-:W3:Y:S01]  /*04f0*/  @P0 LDC R6, c[0x0][0x454] ;  /* 0x00011500ff060b82 */ /* 0x000ee20000000800 */
[----:B-1----:R-:W-:Y:S02]  /*0500*/  @P0 MOV R16, 0x1 ;  /* 0x0000000100100802 */ /* 0x002fe40000000f00 */
[----:B------:R-:W-:-:S05]  /*0510*/  @!P0 MOV R16, 0x1 ;  /* 0x0000000100108802 */ /* 0x000fca0000000f00 */
[----:B------:R-:W2:Y:S08]  /*0520*/  @P0 LDC R0, c[0x0][0x454] ;  /* 0x00011500ff000b82 */ /* 0x000eb00000000800 */
[----:B------:R-:W1:Y:S08]  /*0530*/  @!P0 LDC R2, c[0x0][0x434] ;  /* 0x00010d00ff028b82 */ /* 0x000e700000000800 */
[----:B------:R-:W4:Y:S01]  /*0540*/  @!P0 LDC R6, c[0x0][0x434] ;  /* 0x00010d00ff068b82 */ /* 0x000f220000000800 */
[----:B--2---:R-:W-:-:S02]  /*0550*/  @P0 IMAD R0, R0, R3, RZ ;  /* 0x0000000300000224 */ /* 0x004fc400078e02ff */
[----:B-1-3--:R-:W-:-:S07]  /*0560*/  @!P0 IMAD R0, R2, R3, RZ ;  /* 0x0000000302008224 */ /* 0x00afce00078e02ff */
.L_x_47:
[----:B------:R-:W2:Y:S01]  /*0570*/  LDCU UR4, c[0x0][0x440] ;  /* 0x00008800ff0477ac */ /* 0x000ea20008000800 */
[----:B-1----:R-:W-:Y:S01]  /*0580*/  @!P1 IMAD.WIDE.U32 R4, R26, R8, RZ ;  /* 0x000000081a049225 */ /* 0x002fe200078e00ff */
[----:B------:R-:W-:Y:S01]  /*0590*/  ISETP.NE.AND P4, PT, R244, -0x1, PT ;  /* 0xfffffffff400780c */ /* 0x000fe20003f85270 */
[----:B------:R-:W-:Y:S02]  /*05a0*/  BSSY.RECONVERGENT B0, `(.L_x_48) ;  /* 0x000002d000007945 */ /* 0x000fe40003800200 */
[----:B------:R-:W-:Y:S02]  /*05b0*/  @!P1 IMAD R9, R26, R9, R5 ;  /* 0x000000091a099224 */ /* 0x000fe400078e0205 */
[----:B------:R-:W-:-:S04]  /*05c0*/  @P1 IMAD.WIDE.U32 R2, R244, R10, RZ ;  /* 0x0000000af4021225 */ /* 0x000fc800078e00ff */
[----:B------:R-:W-:Y:S02]  /*05d0*/  IMAD.SHL.U32 R5, R148, 0x8, RZ ;  /* 0x0000000894057824 */ /* 0x000fe400078e00ff */
[----:B------:R-:W-:Y:S02]  /*05e0*/  @P1 IMAD R9, R244, R11, R3 ;  /* 0x0000000bf4091224 */ /* 0x000fe400078e0203 */
[----:B------:R-:W-:Y:S01]  /*05f0*/  @P1 IMAD.MOV.U32 R4, RZ, RZ, R2 ;  /* 0x000000ffff041224 */ /* 0x000fe200078e0002 */
[----:B------:R-:W-:Y:S01]  /*0600*/  LOP3.LUT R3, R5, 0x18, RZ, 0xc0, !PT ;  /* 0x0000001805037812 */ /* 0x000fe200078ec0ff */
[----:B------:R-:W-:Y:S01]  /*0610*/  IMAD R2, R26, R7, RZ ;  /* 0x000000071a027224 */ /* 0x000fe200078e02ff */
[----:B------:R-:W-:Y:S01]  /*0620*/  MOV R5, RZ ;  /* 0x000000ff00057202 */ /* 0x000fe20000000f00 */
[----:B----4-:R-:W-:Y:S01]  /*0630*/  IMAD R14, R24, R6, RZ ;  /* 0x00000006180e7224 */ /* 0x010fe200078e02ff */
[C---:B--2---:R-:W-:Y:S01]  /*0640*/  ISETP.GE.AND P0, PT, R3.reuse, UR4, PT ;  /* 0x0000000403007c0c */ /* 0x044fe2000bf06270 */
[----:B------:R-:W1:Y:S01]  /*0650*/  LDCU.64 UR4, c[0x0][0x410] ;  /* 0x00008200ff0477ac */ /* 0x000e620008000a00 */
[----:B------:R-:W-:Y:S01]  /*0660*/  SEL R2, R2, R244, !P4 ;  /* 0x000000f402027207 */ /* 0x000fe20006000000 */
[----:B------:R-:W-:Y:S01]  /*0670*/  @!P2 IMAD R14, R26, R0, R14 ;  /* 0x000000001a0ea224 */ /* 0x000fe200078e020e */
[C---:B------:R-:W-:Y:S01]  /*0680*/  ISETP.NE.AND P3, PT, R3.reuse, RZ, PT ;  /* 0x000000ff0300720c */ /* 0x040fe20003f65270 */
[----:B------:R-:W-:Y:S01]  /*0690*/  IMAD.IADD R0, R12, 0x1, -R25 ;  /* 0x000000010c007824 */ /* 0x000fe200078e0a19 */
[----:B------:R-:W-:-:S02]  /*06a0*/  IADD3 R8, P1, PT, R3, R4, RZ ;  /* 0x0000000403087210 */ /* 0x000fc40007f3e0ff */
[----:B------:R-:W-:Y:S02]  /*06b0*/  SHF.R.S32.HI R3, RZ, 0x1f, R2 ;  /* 0x0000001fff037819 */ /* 0x000fe40000011402 */
[----:B------:R-:W-:Y:S01]  /*06c0*/  SHF.R.U32.HI R4, RZ, 0x2, R148 ;  /* 0x00000002ff047819 */ /* 0x000fe20000011694 */
[----:B------:R-:W-:Y:S01]  /*06d0*/  IMAD.X R9, RZ, RZ, R9, P1 ;  /* 0x000000ffff097224 */ /* 0x000fe200008e0609 */
[----:B------:R-:W-:Y:S02]  /*06e0*/  SEL R20, R2, RZ, P2 ;  /* 0x000000ff02147207 */ /* 0x000fe40001000000 */
[----:B------:R-:W-:Y:S01]  /*06f0*/  SEL R21, R3, RZ, P2 ;  /* 0x000000ff03157207 */ /* 0x000fe20001000000 */
[C---:B------:R-:W-:Y:S01]  /*0700*/  VIADD R17, R4.reuse, 0x20 ;  /* 0x0000002004117836 */ /* 0x040fe20000000000 */
[CC--:B------:R-:W-:Y:S01]  /*0710*/  ISETP.GE.OR P2, PT, R4.reuse, R0.reuse, P0 ;  /* 0x000000000400720c */ /* 0x0c0fe20000746670 */
[C---:B------:R-:W-:Y:S01]  /*0720*/  VIADD R19, R4.reuse, 0x60 ;  /* 0x0000006004137836 */ /* 0x040fe20000000000 */
[----:B------:R-:W-:Y:S01]  /*0730*/  IADD3 R18, PT, PT, R4, 0x40, RZ ;  /* 0x0000004004127810 */ /* 0x000fe20007ffe0ff */
[----:B-1----:R-:W-:Y:S01]  /*0740*/  IMAD.WIDE.U32 R8, R24, UR4, R8 ;  /* 0x0000000418087c25 */ /* 0x002fe2000f8e0008 */
[----:B------:R-:W-:-:S02]  /*0750*/  ISETP.GE.OR P6, PT, R4, R0, P3 ;  /* 0x000000000400720c */ /* 0x000fc40001fc6670 */
[-C--:B------:R-:W-:Y:S01]  /*0760*/  ISETP.GE.OR P5, PT, R17, R0.reuse, P3 ;  /* 0x000000001100720c */ /* 0x080fe20001fa6670 */
[----:B------:R-:W-:Y:S01]  /*0770*/  IMAD R7, R24, UR5, R9 ;  /* 0x0000000518077c24 */ /* 0x000fe2000f8e0209 */
[-C--:B------:R-:W-:Y:S01]  /*0780*/  ISETP.GE.OR P4, PT, R18, R0.reuse, P3 ;  /* 0x000000001200720c */ /* 0x080fe20001f86670 */
[----:B------:R-:W-:Y:S01]  /*0790*/  IMAD.WIDE.U32 R2, R247, 0x80, R4 ;  /* 0x00000080f7027825 */ /* 0x000fe200078e0004 */
[-C--:B------:R-:W-:Y:S02]  /*07a0*/  ISETP.GE.OR P3, PT, R19, R0.reuse, P3 ;  /* 0x000000001300720c */ /* 0x080fe40001f66670 */
[----:B------:R-:W-:Y:S01]  /*07b0*/  ISETP.GE.OR P1, PT, R17, R0, P0 ;  /* 0x000000001100720c */ /* 0x000fe20000726670 */
        /* <DEDUP_REMOVED lines=11> */
.L_x_49:
[----:B------:R-:W-:Y:S05]  /*0870*/  BSYNC.RECONVERGENT B0 ;  /* 0x0000000000007941 */ /* 0x000fea0003800200 */
.L_x_48:
[----:B------:R-:W-:Y:S01]  /*0880*/  BSSY.RECONVERGENT B0, `(.L_x_50) ;  /* 0x0000012000007945 */ /* 0x000fe20003800200 */
[----:B------:R-:W-:Y:S01]  /*0890*/  ISETP.GE.OR P2, PT, R18, R0, P0 ;  /* 0x000000001200720c */ /* 0x000fe20000746670 */
[----:B------:R-:W-:Y:S01]  /*08a0*/  IMAD R15, R25, R16, RZ ;  /* 0x00000010190f7224 */ /* 0x000fe200078e02ff */
[----:B------:R-:W-:Y:S01]  /*08b0*/  ISETP.GE.OR P0, PT, R19, R0, P0 ;  /* 0x000000001300720c */ /* 0x000fe20000706670 */
[----:B------:R-:W-:-:S12]  /*08c0*/  @P1 BRA `(.L_x_51) ;  /* 0x0000000000341947 */ /* 0x000fd80003800000 */
        /* <DEDUP_REMOVED lines=13> */
.L_x_51:
[----:B------:R-:W-:Y:S05]  /*09a0*/  BSYNC.RECONVERGENT B0 ;  /* 0x0000000000007941 */ /* 0x000fea0003800200 */
.L_x_50:
        /* <DEDUP_REMOVED lines=15> */
.L_x_53:
[----:B------:R-:W-:Y:S05]  /*0aa0*/  BSYNC.RECONVERGENT B0 ;  /* 0x0000000000007941 */ /* 0x000fea0003800200 */
.L_x_52:
        /* <DEDUP_REMOVED lines=17> */
.L_x_55:
[----:B------:R-:W-:Y:S05]  /*0bc0*/  BSYNC.RECONVERGENT B0 ;  /* 0x0000000000007941 */ /* 0x000fea0003800200 */
.L_x_54:
        /* <DEDUP_REMOVED lines=11> */
.L_x_57:
[----:B------:R-:W-:Y:S05]  /*0c80*/  BSYNC.RECONVERGENT B0 ;  /* 0x0000000000007941 */ /* 0x000fea0003800200 */
.L_x_56:
        /* <DEDUP_REMOVED lines=10> */
.L_x_59:
[----:B------:R-:W-:Y:S05]  /*0d30*/  BSYNC.RECONVERGENT B0 ;  /* 0x0000000000007941 */ /* 0x000fea0003800200 */
.L_x_58:
        /* <DEDUP_REMOVED lines=10> */
.L_x_61:
[----:B------:R-:W-:Y:S05]  /*0de0*/  BSYNC.RECONVERGENT B0 ;  /* 0x0000000000007941 */ /* 0x000fea0003800200 */
.L_x_60:
        /* <DEDUP_REMOVED lines=10> */
.L_x_46:
        /* <DEDUP_REMOVED lines=24> */
.L_x_62:
[----:B------:R-:W1:Y:S01]  /*1010*/  LDC.64 R22, c[0x0][0x3b8] ;  /* 0x0000ee00ff167b82 */ /* 0x000e620000000a00 */
[----:B------:R-:W-:-:S05]  /*1020*/  IADD3 R2, PT, PT, R10, R11, RZ ;  /* 0x0000000b0a027210 */ /* 0x000fca0007ffe0ff */
[C---:B-1----:R-:W-:Y:S02]  /*1030*/  IMAD R0, R2.reuse, R23, RZ ;  /* 0x0000001702007224 */ /* 0x042fe400078e02ff */
[----:B------:R-:W-:-:S05]  /*1040*/  IMAD.WIDE.U32 R2, R2, R22, RZ ;  /* 0x0000001602027225 */ /* 0x000fca00078e00ff */
[----:B------:R-:W-:Y:S02]  /*1050*/  IADD3 R6, PT, PT, R3, R0, RZ ;  /* 0x0000000003067210 */ /* 0x000fe40007ffe0ff */
[----:B------:R-:W-:-:S07]  /*1060*/  MOV R5, R2 ;  /* 0x0000000200057202 */ /* 0x000fce0000000f00 */
.L_x_63:
        /* <DEDUP_REMOVED lines=38> */
[----:B------:R-:W-:Y:S06]  /*12d0*/  BRA `(.L_x_65) ;  /* 0x0000000000147947 */ /* 0x000fec0003800000 */
.L_x_64:
[----:B------:R-:W1:Y:S01]  /*12e0*/  LDC.64 R14, c[0x0][0x3c0] ;  /* 0x0000f000ff0e7b82 */ /* 0x000e620000000a00 */
[----:B------:R-:W-:-:S05]  /*12f0*/  IADD3 R0, PT, PT, R10, R11, RZ ;  /* 0x0000000b0a007210 */ /* 0x000fca0007ffe0ff */
[C---:B-1----:R-:W-:Y:S02]  /*1300*/  IMAD R4, R0.reuse, R15, RZ ;  /* 0x0000000f00047224 */ /* 0x042fe400078e02ff */
[----:B------:R-:W-:-:S05]  /*1310*/  IMAD.WIDE.U32 R2, R0, R14, RZ ;  /* 0x0000000e00027225 */ /* 0x000fca00078e00ff */
[----:B------:R-:W-:-:S07]  /*1320*/  IADD3 R0, PT, PT, R3, R4, RZ ;  /* 0x0000000403007210 */ /* 0x000fce0007ffe0ff */
.L_x_65:
[C---:B------:R-:W-:Y:S01]  /*1330*/  IMAD.SHL.U32 R11, R148.reuse, 0x8, RZ ;  /* 0x00000008940b7824 */ /* 0x040fe200078e00ff */
[----:B------:R-:W1:Y:S01]  /*1340*/  LDCU.128 UR4, c[0x0][0x3d0] ;  /* 0x00007a00ff0477ac */ /* 0x000e620008000c00 */
[----:B------:R-:W-:Y:S01]  /*1350*/  IMAD.SHL.U32 R18, R148, 0x20, RZ ;  /* 0x0000002094127824 */ /* 0x000fe200078e00ff */
[----:B------:R-:W2:Y:S01]  /*1360*/  S2UR UR16, SR_CgaCtaId ;  /* 0x00000000001079c3 */ /* 0x000ea20000008800 */
[----:B------:R-:W-:Y:S01]  /*1370*/  SHF.R.U32.HI R26, RZ, 0x2, R148 ;  /* 0x00000002ff1a7819 */ /* 0x000fe20000011694 */
[----:B------:R-:W3:Y:S01]  /*1380*/  LDCU.64 UR12, c[0x0][0x388] ;  /* 0x00007100ff0c77ac */ /* 0x000ee20008000a00 */
[----:B------:R-:W-:Y:S01]  /*1390*/  LOP3.LUT R216, R11, 0x18, RZ, 0xc0, !PT ;  /* 0x000000180bd87812 */ /* 0x000fe200078ec0ff */
[----:B------:R-:W-:Y:S01]  /*13a0*/  IMAD.IADD R245, R12, 0x1, -R25 ;  /* 0x000000010cf57824 */ /* 0x000fe200078e0a19 */
[----:B------:R-:W-:Y:S01]  /*13b0*/  LOP3.LUT R17, R18, 0xc0, RZ, 0xc0, !PT ;  /* 0x000000c012117812 */ /* 0x000fe200078ec0ff */
[----:B------:R-:W4:Y:S01]  /*13c0*/  LDCU.64 UR10, c[0x0][0x390] ;  /* 0x00007200ff0a77ac */ /* 0x000f220008000a00 */
[C---:B------:R-:W-:Y:S01]  /*13d0*/  IADD3 R4, P1, PT, R216.reuse, R5, RZ ;  /* 0x00000005d8047210 */ /* 0x040fe20007f3e0ff */
[----:B------:R-:W-:Y:S01]  /*13e0*/  BSSY.RECONVERGENT B0, `(.L_x_66) ;  /* 0x0000038000007945 */ /* 0x000fe20003800200 */
[----:B------:R-:W-:Y:S01]  /*13f0*/  IADD3 R2, P0, PT, R216, R2, RZ ;  /* 0x00000002d8027210 */ /* 0x000fe20007f1e0ff */
[----:B------:R-:W5:Y:S01]  /*1400*/  LDCU.64 UR8, c[0x0][0x3c8] ;  /* 0x00007900ff0877ac */ /* 0x000f620008000a00 */
[----:B------:R-:W-:Y:S01]  /*1410*/  ISETP.GE.AND P3, PT, R26, R245, PT ;  /* 0x000000f51a00720c */ /* 0x000fe20003f66270 */
[----:B------:R-:W-:Y:S01]  /*1420*/  IMAD.X R5, RZ, RZ, R6, P1 ;  /* 0x000000ffff057224 */ /* 0x000fe200008e0606 */
[----:B------:R-:W-:Y:S01]  /*1430*/  SHF.L.U32 R6, R148, 0x2, RZ ;  /* 0x0000000294067819 */ /* 0x000fe200000006ff */
[----:B------:R-:W-:Y:S01]  /*1440*/  IMAD.X R3, RZ, RZ, R0, P0 ;  /* 0x000000ffff037224 */ /* 0x000fe200000e0600 */
[----:B------:R-:W-:Y:S01]  /*1450*/  SHF.R.S32.HI R0, RZ, 0x1f, R8 ;  /* 0x0000001fff007819 */ /* 0x000fe20000011408 */
[----:B------:R-:W-:Y:S01]  /*1460*/  IMAD.WIDE.U32 R4, R26, R22, R4 ;  /* 0x000000161a047225 */ /* 0x000fe200078e0004 */
[----:B------:R-:W-:-:S02]  /*1470*/  LOP3.LUT R17, R17, 0x18, R6, 0xf8, !PT ;  /* 0x0000001811117812 */ /* 0x000fc400078ef806 */
[----:B------:R-:W-:Y:S01]  /*1480*/  LOP3.LUT R214, R11, 0xd8, RZ, 0xc0, !PT ;  /* 0x000000d80bd67812 */ /* 0x000fe200078ec0ff */
[----:B-1----:R-:W-:Y:S02]  /*1490*/  IMAD R6, R0, UR4, RZ ;  /* 0x0000000400067c24 */ /* 0x002fe4000f8e02ff */
[----:B------:R-:W-:Y:S01]  /*14a0*/  IMAD R5, R26, R23, R5 ;  /* 0x000000171a057224 */ /* 0x000fe200078e0205 */
[----:B------:R-:W-:Y:S01]  /*14b0*/  LOP3.LUT R214, R214, 0x18, R148, 0x78, !PT ;  /* 0x00000018d6d67812 */ /* 0x000fe200078e7894 */
[----:B------:R-:W-:-:S03]  /*14c0*/  IMAD.WIDE.U32 R2, R26, R14, R2 ;  /* 0x0000000e1a027225 */ /* 0x000fc600078e0002 */
[----:B------:R-:W-:Y:S01]  /*14d0*/  LOP3.LUT R214, R214, 0x1f20, R11, 0xf8, !PT ;  /* 0x00001f20d6d67812 */ /* 0x000fe200078ef80b */
[C---:B------:R-:W-:Y:S02]  /*14e0*/  IMAD R10, R8.reuse, UR5, R6 ;  /* 0x00000005080a7c24 */ /* 0x040fe4000f8e0206 */
[----:B------:R-:W-:Y:S01]  /*14f0*/  IMAD.WIDE.U32 R6, R8, UR4, R4 ;  /* 0x0000000408067c25 */ /* 0x000fe2000f8e0004 */
[----:B------:R-:W-:Y:S01]  /*1500*/  IADD3 R4, P0, PT, R216, R13, RZ ;  /* 0x0000000dd8047210 */ /* 0x000fe20007f1e0ff */
[----:B------:R-:W-:Y:S02]  /*1510*/  UMOV UR4, 0x400 ;  /* 0x0000040000047882 */ /* 0x000fe40000000000 */
[----:B------:R-:W-:Y:S01]  /*1520*/  IMAD R3, R26, R15, R3 ;  /* 0x0000000f1a037224 */ /* 0x000fe200078e0203 */
[----:B---3--:R-:W-:Y:S01]  /*1530*/  LEA R220, P2, R6, UR12, 0x1 ;  /* 0x0000000c06dc7c11 */ /* 0x008fe2000f8408ff */
[----:B------:R-:W-:Y:S01]  /*1540*/  IMAD R0, R0, UR6, RZ ;  /* 0x0000000600007c24 */ /* 0x000fe2000f8e02ff */
[----:B--2---:R-:W-:Y:S01]  /*1550*/  ULEA UR4, UR16, UR4, 0x18 ;  /* 0x0000000410047291 */ /* 0x004fe2000f8ec0ff */
[----:B------:R-:W-:-:S04]  /*1560*/  IMAD.WIDE.U32 R2, R8, UR6, R2 ;  /* 0x0000000608027c25 */ /* 0x000fc8000f8e0002 */
[----:B------:R-:W-:Y:S01]  /*1570*/  IMAD R9, R8, UR7, R0 ;  /* 0x0000000708097c24 */ /* 0x000fe2000f8e0200 */
[----:B------:R-:W-:Y:S01]  /*1580*/  IADD3 R0, PT, PT, R7, R10, RZ ;  /* 0x0000000a07007210 */ /* 0x000fe20007ffe0ff */
[----:B------:R-:W-:Y:S01]  /*1590*/  IMAD.X R5, RZ, RZ, R16, P0 ;  /* 0x000000ffff057224 */ /* 0x000fe200000e0610 */
[----:B----4-:R-:W-:Y:S01]  /*15a0*/  LEA R222, P1, R2, UR10, 0x1 ;  /* 0x0000000a02de7c11 */ /* 0x010fe2000f8208ff */
[----:B------:R-:W-:Y:S01]  /*15b0*/  IMAD.IADD R3, R3, 0x1, R9 ;  /* 0x0000000103037824 */ /* 0x000fe200078e0209 */
[C---:B------:R-:W-:Y:S01]  /*15c0*/  LEA R246, P0, R247.reuse, R26, 0x7 ;  /* 0x0000001af7f67211 */ /* 0x040fe200078038ff */
[----:B-----5:R-:W-:Y:S01]  /*15d0*/  IMAD.WIDE.U32 R8, R24, UR8, R4 ;  /* 0x0000000818087c25 */ /* 0x020fe2000f8e0004 */
[----:B------:R-:W-:Y:S02]  /*15e0*/  LEA.HI.X R217, R6, UR13, R0, 0x1, P2 ;  /* 0x0000000d06d97c11 */ /* 0x000fe400090f0c00 */
[----:B------:R-:W-:Y:S01]  /*15f0*/  LEA.HI.X R221, R2, UR11, R3, 0x1, P1 ;  /* 0x0000000b02dd7c11 */ /* 0x000fe200088f0c03 */
[----:B------:R-:W-:Y:S01]  /*1600*/  IMAD R7, R24, UR9, R9 ;  /* 0x0000000918077c24 */ /* 0x000fe2000f8e0209 */
[----:B------:R-:W-:-:S02]  /*1610*/  LEA.HI.X R247, R247, RZ, RZ, 0x7, P0 ;  /* 0x000000fff7f77211 */ /* 0x000fc400000f3cff */
[----:B------:R-:W-:Y:S01]  /*1620*/  LEA R214, R214, UR4, 0x1 ;  /* 0x00000004d6d67c11 */ /* 0x000fe2000f8e08ff */
[----:B------:R-:W-:Y:S06]  /*1630*/  @P3 BRA `(.L_x_67) ;  /* 0x0000000000483947 */ /* 0x000fec0003800000 */
[----:B------:R-:W1:Y:S02]  /*1640*/  LDCU UR5, c[0x0][0x440] ;  /* 0x00008800ff0577ac */ /* 0x000e640008000800 */
[----:B-1----:R-:W-:-:S13]  /*1650*/  ISETP.GE.AND P0, PT, R216, UR5, PT ;  /* 0x00000005d8007c0c */ /* 0x002fda000bf06270 */
[----:B------:R-:W-:Y:S05]  /*1660*/  @P0 BRA `(.L_x_68) ;  /* 0x0000000000380947 */ /* 0x000fea0003800000 */
        /* <DEDUP_REMOVED lines=9> */
[----:B------:R-:W-:Y:S01]  /*1700*/  @!PT LDS RZ, [RZ] ;  /* 0x00000000fffff984 */ /* 0x000fe20000000800 */
[----:B------:R-:W-:Y:S01]  /*1710*/  @!PT LDS RZ, [RZ] ;  /* 0x00000000fffff984 */ /* 0x000fe20000000800 */
[----:B------:R-:W-:Y:S01]  /*1720*/  @!PT LDS RZ, [RZ] ;  /* 0x00000000fffff984 */ /* 0x000fe20000000800 */
[----:B------:R2:W-:Y:S01]  /*1730*/  LDGSTS.E.BYPASS.LTC128B.128 [R214], desc[UR14][R2.64] ;  /* 0x0000000002d67fae */ /* 0x0005e2000b981a0e */
[----:B------:R-:W-:Y:S05]  /*1740*/  BRA `(.L_x_67) ;  /* 0x0000000000047947 */ /* 0x000fea0003800000 */
.L_x_68:
[----:B------:R1:W-:Y:S02]  /*1750*/  STS.128 [R214], RZ ;  /* 0x000000ffd6007388 */ /* 0x0003e40000000c00 */
.L_x_67:
[----:B------:R-:W-:Y:S05]  /*1760*/  BSYNC.RECONVERGENT B0 ;  /* 0x0000000000007941 */ /* 0x000fea0003800200 */
.L_x_66:
[C---:B------:R-:W-:Y:S01]  /*1770*/  VIADD R25, R26.reuse, 0x20 ;  /* 0x000000201a197836 */ /* 0x040fe20000000000 */
[----:B------:R-:W-:Y:S01]  /*1780*/  LEA.HI.SX32 R21, R215, 0xffffffff, 0x19 ;  /* 0xffffffffd7157811 */ /* 0x000fe200078fcaff */
[----:B------:R-:W-:Y:S01]  /*1790*/  VIADD R24, R26, 0x40 ;  /* 0x000000401a187836 */ /* 0x000fe20000000000 */
[C---:B------:R-:W-:Y:S01]  /*17a0*/  SHF.L.U64.HI R143, R22.reuse, 0x7, R23 ;  /* 0x00000007168f7819 */ /* 0x040fe20000010217 */
[----:B------:R-:W-:Y:S01]  /*17b0*/  IMAD.SHL.U32 R140, R22, 0x80, RZ ;  /* 0x00000080168c7824 */ /* 0x000fe200078e00ff */
[----:B------:R-:W-:Y:S01]  /*17c0*/  ISETP.GE.AND P0, PT, R25, R245, PT ;  /* 0x000000f51900720c */ /* 0x000fe20003f06270 */
[----:B------:R-:W-:Y:S01]  /*17d0*/  IMAD R12, R21, -0x80, R20 ;  /* 0xffffff80150c7824 */ /* 0x000fe200078e0214 */
[----:B------:R-:W-:Y:S01]  /*17e0*/  SHF.R.S32.HI R13, RZ, 0x1f, R21 ;  /* 0x0000001fff0d7819 */ /* 0x000fe20000011415 */
[----:B------:R-:W-:Y:S01]  /*17f0*/  IMAD R0, R143, R21, RZ ;  /* 0x000000158f007224 */ /* 0x000fe200078e02ff */
[----:B------:R-:W-:Y:S01]  /*1800*/  IADD3 R19, PT, PT, R26, 0x60, RZ ;  /* 0x000000601a137810 */ /* 0x000fe20007ffe0ff */
[----:B------:R-:W-:Y:S01]  /*1810*/  BSSY.RECONVERGENT B0, `(.L_x_69) ;  /* 0x000001b000007945 */ /* 0x000fe20003800200 */
[----:B------:R-:W-:Y:S01]  /*1820*/  ISETP.GE.AND P2, PT, R24, R245, PT ;  /* 0x000000f51800720c */ /* 0x000fe20003f46270 */
[----:B------:R-:W-:Y:S01]  /*1830*/  IMAD.WIDE.U32 R10, R140, R21, RZ ;  /* 0x000000158c0a7225 */ /* 0x000fe200078e00ff */
[----:B------:R-:W-:-:S02]  /*1840*/  ISETP.GE.AND P1, PT, R19, R245, PT ;  /* 0x000000f51300720c */ /* 0x000fc40003f26270 */
[----:B------:R-:W-:Y:S01]  /*1850*/  ISETP.GE.AND P3, PT, R26, R12, PT ;  /* 0x0000000c1a00720c */ /* 0x000fe20003f66270 */
[----:B------:R-:W-:Y:S02]  /*1860*/  IMAD R16, R13, R140, R0 ;  /* 0x0000008c0d107224 */ /* 0x000fe400078e0200 */
[----:B------:R-:W-:Y:S10]  /*1870*/  @P0 BRA `(.L_x_70) ;  /* 0x0000000000500947 */ /* 0x000ff40003800000 */
[----:B------:R-:W3:Y:S02]  /*1880*/  LDCU UR5, c[0x0][0x440] ;  /* 0x00008800ff0577ac */ /* 0x000ee40008000800 */
[----:B---3--:R-:W-:-:S13]  /*1890*/  ISETP.GE.AND P0, PT, R216, UR5, PT ;  /* 0x00000005d8007c0c */ /* 0x008fda000bf06270 */
[----:B------:R3:W-:Y:S01]  /*18a0*/  @P0 STS.128 [R214+0x800], RZ ;  /* 0x000800ffd6000388 */ /* 0x0007e20000000c00 */
[----:B------:R-:W-:Y:S05]  /*18b0*/  @P0 BRA `(.L_x_70) ;  /* 0x0000000000400947 */ /* 0x000fea0003800000 */
[----:B------:R-:W4:Y:S01]  /*18c0*/  LDCU.64 UR8, c[0x0][0x3b0] ;  /* 0x00007600ff0877ac */ /* 0x000f220008000a00 */
[----:B------:R-:W-:Y:S02]  /*18d0*/  IADD3 R0, P0, PT, R246, 0x20, RZ ;  /* 0x00000020f6007810 */ /* 0x000fe40007f1e0ff */
[----:B--2---:R-:W-:Y:S01]  /*18e0*/  MOV R3, R7 ;  /* 0x0000000700037202 */ /* 0x004fe20000000f00 */
[----:B------:R-:W2:Y:S02]  /*18f0*/  LDCU.64 UR6, c[0x0][0x380] ;  /* 0x00007000ff0677ac */ /* 0x000ea40008000a00 */
[----:B------:R-:W-:-:S04]  /*1900*/  IMAD.X R2, RZ, RZ, R247, P0 ;  /* 0x000000ffff027224 */ /* 0x000fc800000e06f7 */
[----:B----4-:R-:W-:Y:S02]  /*1910*/  IMAD R4, R2, UR8, RZ ;  /* 0x0000000802047c24 */ /* 0x010fe4000f8e02ff */
[----:B------:R-:W-:-:S04]  /*1920*/  IMAD.MOV.U32 R2, RZ, RZ, R8 ;  /* 0x000000ffff027224 */ /* 0x000fc800078e0008 */
        /* <DEDUP_REMOVED lines=8> */
[----:B------:R4:W-:Y:S02]  /*19b0*/  LDGSTS.E.BYPASS.LTC128B.128 [R214+0x800], desc[UR14][R4.64] ;  /* 0x0080000004d67fae */ /* 0x0009e4000b981a0e */
.L_x_70:
[----:B------:R-:W-:Y:S05]  /*19c0*/  BSYNC.RECONVERGENT B0 ;  /* 0x0000000000007941 */ /* 0x000fea0003800200 */
.L_x_69:
[----:B------:R-:W-:Y:S04]  /*19d0*/  BSSY.RECONVERGENT B0, `(.L_x_71) ;  /* 0x0000016000007945 */ /* 0x000fe80003800200 */
[----:B------:R-:W-:Y:S05]  /*19e0*/  @P2 BRA `(.L_x_72) ;  /* 0x0000000000502947 */ /* 0x000fea0003800000 */
[----:B------:R-:W5:Y:S02]  /*19f0*/  LDCU UR5, c[0x0][0x440] ;  /* 0x00008800ff0577ac */ /* 0x000f640008000800 */
[----:B-----5:R-:W-:-:S13]  /*1a00*/  ISETP.GE.AND P0, PT, R216, UR5, PT ;  /* 0x00000005d8007c0c */ /* 0x020fda000bf06270 */
        /* <DEDUP_REMOVED lines=18> */
.L_x_72:
[----:B------:R-:W-:Y:S05]  /*1b30*/  BSYNC.RECONVERGENT B0 ;  /* 0x0000000000007941 */ /* 0x000fea0003800200 */
.L_x_71:
[----:B------:R-:W-:Y:S04]  /*1b40*/  BSSY.RECONVERGENT B0, `(.L_x_73) ;  /* 0x0000016000007945 */ /* 0x000fe80003800200 */
[----:B------:R-:W-:Y:S05]  /*1b50*/  @P1 BRA `(.L_x_74) ;  /* 0x0000000000501947 */ /* 0x000fea0003800000 */
[----:B------:R-:W5:Y:S02]  /*1b60*/  LDCU UR5, c[0x0][0x440] ;  /* 0x00008800ff0577ac */ /* 0x000f640008000800 */
[----:B-----5:R-:W-:-:S13]  /*1b70*/  ISETP.GE.AND P0, PT, R216, UR5, PT ;  /* 0x00000005d8007c0c */ /* 0x020fda000bf06270 */
[----:B------:R1:W-:Y:S01]  /*1b80*/  @P0 STS.128 [R214+0x1800], RZ ;  /* 0x001800ffd6000388 */ /* 0x0003e20000000c00 */
[----:B------:R-:W-:Y:S05]  /*1b90*/  @P0 BRA `(.L_x_74) ;  /* 0x0000000000400947 */ /* 0x000fea0003800000 */
[----:B------:R-:W5:Y:S01]  /*1ba0*/  LDCU.64 UR8, c[0x0][0x3b0] ;  /* 0x00007600ff0877ac */ /* 0x000f620008000a00 */
[----:B------:R-:W-:Y:S02]  /*1bb0*/  IADD3 R0, P0, PT, R246, 0x60, RZ ;  /* 0x00000060f6007810 */ /* 0x000fe40007f1e0ff */
[----:B--2---:R-:W-:Y:S01]  /*1bc0*/  MOV R3, R7 ;  /* 0x0000000700037202 */ /* 0x004fe20000000f00 */
[----:B------:R-:W2:Y:S02]  /*1bd0*/  LDCU.64 UR6, c[0x0][0x380] ;  /* 0x00007000ff0677ac */ /* 0x000ea40008000a00 */
[----:B------:R-:W-:-:S04]  /*1be0*/  IMAD.X R2, RZ, RZ, R247, P0 ;  /* 0x000000ffff027224 */ /* 0x000fc800000e06f7 */
[----:B-----5:R-:W-:Y:S02]  /*1bf0*/  IMAD R6, R2, UR8, RZ ;  /* 0x0000000802067c24 */ /* 0x020fe4000f8e02ff */
[----:B------:R-:W-:-:S04]  /*1c00*/  IMAD.MOV.U32 R2, RZ, RZ, R8 ;  /* 0x000000ffff027224 */ /* 0x000fc800078e0008 */
[----:B----4-:R-:W-:-:S04]  /*1c10*/  IMAD.WIDE.U32 R4, R0, UR8, R2 ;  /* 0x0000000800047c25 */ /* 0x010fc8000f8e0002 */
        /* <DEDUP_REMOVED lines=8> */
.L_x_74:
[----:B------:R-:W-:Y:S05]  /*1ca0*/  BSYNC.RECONVERGENT B0 ;  /* 0x0000000000007941 */ /* 0x000fea0003800200 */
.L_x_73:
[----:B------:R-:W-:Y:S01]  /*1cb0*/  BSSY.RECONVERGENT B0, `(.L_x_75) ;  /* 0x000000e000007945 */ /* 0x000fe20003800200 */
[----:B--2---:R-:W-:-:S03]  /*1cc0*/  IADD3 R3, PT, PT, R11, R16, RZ ;  /* 0x000000100b037210 */ /* 0x004fc60007ffe0ff */
[----:B------:R-:W-:Y:S05]  /*1cd0*/  @P3 BRA `(.L_x_76) ;  /* 0x00000000002c3947 */ /* 0x000fea0003800000 */
[----:B------:R-:W2:Y:S02]  /*1ce0*/  LDCU UR5, c[0x0][0x440] ;  /* 0x00008800ff0577ac */ /* 0x000ea40008000800 */
[----:B--2---:R-:W-:-:S13]  /*1cf0*/  ISETP.GE.AND P0, PT, R216, UR5, PT ;  /* 0x00000005d8007c0c */ /* 0x004fda000bf06270 */
[----:B------:R-:W-:Y:S05]  /*1d00*/  @P0 BRA `(.L_x_77) ;  /* 0x00000000001c0947 */ /* 0x000fea0003800000 */
[----:B----4-:R-:W-:-:S04]  /*1d10*/  LEA R4, P0, R10, R220, 0x1 ;  /* 0x000000dc0a047211 */ /* 0x010fc800078008ff */
[----:B------:R-:W-:-:S05]  /*1d20*/  LEA.HI.X R5, R10, R217, R3, 0x1, P0 ;  /* 0x000000d90a057211 */ /* 0x000fca00000f0c03 */
[----:B------:R-:W-:Y:S01]  /*1d30*/  @!PT LDS RZ, [RZ] ;  /* 0x00000000fffff984 */ /* 0x000fe20000000800 */
[----:B------:R-:W-:Y:S01]  /*1d40*/  @!PT LDS RZ, [RZ] ;  /* 0x00000000fffff984 */ /* 0x000fe20000000800 */
[----:B------:R-:W-:Y:S01]  /*1d50*/  @!PT LDS RZ, [RZ] ;  /* 0x00000000fffff984 */ /* 0x000fe20000000800 */
[----:B------:R2:W-:Y:S01]  /*1d60*/  LDGSTS.E.BYPASS.LTC128B.128 [R214+0x2000], desc[UR14][R4.64] ;  /* 0x0200000004d67fae */ /* 0x0005e2000b981a0e */
[----:B------:R-:W-:Y:S05]  /*1d70*/  BRA `(.L_x_76) ;  /* 0x0000000000047947 */ /* 0x000fea0003800000 */
.L_x_77:
[----:B------:R2:W-:Y:S02]  /*1d80*/  STS.128 [R214+0x2000], RZ ;  /* 0x002000ffd6007388 */ /* 0x0005e40000000c00 */
.L_x_76:
[----:B------:R-:W-:Y:S05]  /*1d90*/  BSYNC.RECONVERGENT B0 ;  /* 0x0000000000007941 */ /* 0x000fea0003800200 */
.L_x_75:
[-C--:B------:R-:W-:Y:S01]  /*1da0*/  ISETP.GE.AND P0, PT, R25, R12.reuse, PT ;  /* 0x0000000c1900720c */ /* 0x080fe20003f06270 */
[----:B------:R-:W-:Y:S01]  /*1db0*/  BSSY.RECONVERGENT B0, `(.L_x_78) ;  /* 0x0000012000007945 */ /* 0x000fe20003800200 */
[-C--:B------:R-:W-:Y:S01]  /*1dc0*/  ISETP.GE.AND P2, PT, R24, R12.reuse, PT ;  /* 0x0000000c1800720c */ /* 0x080fe20003f46270 */
[C---:B------:R-:W-:Y:S01]  /*1dd0*/  IMAD.SHL.U32 R141, R22.reuse, 0x20, RZ ;  /* 0x00000020168d7824 */ /* 0x040fe200078e00ff */
[----:B------:R-:W-:Y:S02]  /*1de0*/  ISETP.GE.AND P1, PT, R19, R12, PT ;  /* 0x0000000c1300720c */ /* 0x000fe40003f26270 */
[----:B------:R-:W-:-:S07]  /*1df0*/  SHF.L.U64.HI R142, R22, 0x5, R23 ;  /* 0x00000005168e7819 */ /* 0x000fce0000010217 */
[----:B------:R-:W-:Y:S05]  /*1e00*/  @P0 BRA `(.L_x_79) ;  /* 0x0000000000300947 */ /* 0x000fea0003800000 */
[----:B------:R-:W5:Y:S02]  /*1e10*/  LDCU UR5, c[0x0][0x440] ;  /* 0x00008800ff0577ac */ /* 0x000f640008000800 */
[----:B-----5:R-:W-:-:S13]  /*1e20*/  ISETP.GE.AND P0, PT, R216, UR5, PT ;  /* 0x00000005d8007c0c */ /* 0x020fda000bf06270 */
[----:B------:R1:W-:Y:S01]  /*1e30*/  @P0 STS.128 [R214+0x2800], RZ ;  /* 0x002800ffd6000388 */ /* 0x0003e20000000c00 */
[----:B------:R-:W-:Y:S05]  /*1e40*/  @P0 BRA `(.L_x_79) ;  /* 0x0000000000200947 */ /* 0x000fea0003800000 */
[----:B------:R-:W-:-:S05]  /*1e50*/  IADD3 R0, P0, PT, R141, R10, RZ ;  /* 0x0000000a8d007210 */ /* 0x000fca0007f1e0ff */
[----:B--2-4-:R-:W-:Y:S01]  /*1e60*/  IMAD.X R5, R142, 0x1, R3, P0 ;  /* 0x000000018e057824 */ /* 0x014fe200000e0603 */
[----:B------:R-:W-:-:S04]  /*1e70*/  LEA R4, P0, R0, R220, 0x1 ;  /* 0x000000dc00047211 */ /* 0x000fc800078008ff */
[----:B------:R-:W-:-:S05]  /*1e80*/  LEA.HI.X R5, R0, R217, R5, 0x1, P0 ;  /* 0x000000d900057211 */ /* 0x000fca00000f0c05 */
[----:B------:R-:W-:Y:S01]  /*1e90*/  @!PT LDS RZ, [RZ] ;  /* 0x00000000fffff984 */ /* 0x000fe20000000800 */
[----:B------:R-:W-:Y:S01]  /*1ea0*/  @!PT LDS RZ, [RZ] ;  /* 0x00000000fffff984 */ /* 0x000fe20000000800 */
[----:B------:R-:W-:Y:S01]  /*1eb0*/  @!PT LDS RZ, [RZ] ;  /* 0x00000000fffff984 */ /* 0x000fe20000000800 */
[----:B------:R2:W-:Y:S04]  /*1ec0*/  LDGSTS.E.BYPASS.LTC128B.128 [R214+0x2800], desc[UR14][R4.64] ;  /* 0x0280000004d67fae */ /* 0x0005e8000b981a0e */
.L_x_79:
[----:B------:R-:W-:Y:S05]  /*1ed0*/  BSYNC.RECONVERGENT B0 ;  /* 0x0000000000007941 */ /* 0x000fea0003800200 */
.L_x_78:
[----:B------:R-:W-:Y:S04]  /*1ee0*/  BSSY.RECONVERGENT B0, `(.L_x_80) ;  /* 0x000000e000007945 */ /* 0x000fe80003800200 */
[----:B------:R-:W-:Y:S05]  /*1ef0*/  @P2 BRA `(.L_x_81) ;  /* 0x0000000000302947 */ /* 0x000fea0003800000 */
[----:B------:R-:W5:Y:S02]  /*1f00*/  LDCU UR5, c[0x0][0x440] ;  /* 0x00008800ff0577ac */ /* 0x000f640008000800 */
[----:B-----5:R-:W-:-:S13]  /*1f10*/  ISETP.GE.AND P0, PT, R216, UR5, PT ;  /* 0x00000005d8007c0c */ /* 0x020fda000bf06270 */
[----:B------:R1:W-:Y:S01]  /*1f20*/  @P0 STS.128 [R214+0x3000], RZ ;  /* 0x003000ffd6000388 */ /* 0x0003e20000000c00 */
[----:B------:R-:W-:Y:S05]  /*1f30*/  @P0 BRA `(.L_x_81) ;  /* 0x0000000000200947 */ /* 0x000fea0003800000 */
[----:B------:R-:W-:-:S04]  /*1f40*/  LEA R0, P0, R22, R10, 0x6 ;  /* 0x0000000a16007211 */ /* 0x000fc800078030ff */
[----:B--2-4-:R-:W-:Y:S02]  /*1f50*/  LEA.HI.X R5, R22, R3, R23, 0x6, P0 ;  /* 0x0000000316057211 */ /* 0x014fe400000f3417 */
[----:B------:R-:W-:-:S04]  /*1f60*/  LEA R4, P0, R0, R220, 0x1 ;  /* 0x000000dc00047211 */ /* 0x000fc800078008ff */
[----:B------:R-:W-:-:S05]  /*1f70*/  LEA.HI.X R5, R0, R217, R5, 0x1, P0 ;  /* 0x000000d900057211 */ /* 0x000fca00000f0c05 */
[----:B------:R-:W-:Y:S01]  /*1f80*/  @!PT LDS RZ, [RZ] ;  /* 0x00000000fffff984 */ /* 0x000fe20000000800 */
[----:B------:R-:W-:Y:S01]  /*1f90*/  @!PT LDS RZ, [RZ] ;  /* 0x00000000fffff984 */ /* 0x000fe20000000800 */
[----:B------:R-:W-:Y:S01]  /*1fa0*/  @!PT LDS RZ, [RZ] ;  /* 0x00000000fffff984 */ /* 0x000fe20000000800 */
[----:B------:R2:W-:Y:S04]  /*1fb0*/  LDGSTS.E.BYPASS.LTC128B.128 [R214+0x3000], desc[UR14][R4.64] ;  /* 0x0300000004d67fae */ /* 0x0005e8000b981a0e */
.L_x_81:
[----:B------:R-:W-:Y:S05]  /*1fc0*/  BSYNC.RECONVERGENT B0 ;  /* 0x0000000000007941 */ /* 0x000fea0003800200 */
.L_x_80:
[----:B------:R-:W-:Y:S04]  /*1fd0*/  BSSY.RECONVERGENT B0, `(.L_x_82) ;  /* 0x0000010000007945 */ /* 0x000fe80003800200 */
[----:B------:R-:W-:Y:S05]  /*1fe0*/  @P1 BRA `(.L_x_83) ;  /* 0x0000000000381947 */ /* 0x000fea0003800000 */
[----:B------:R-:W5:Y:S02]  /*1ff0*/  LDCU UR5, c[0x0][0x440] ;  /* 0x00008800ff0577ac */ /* 0x000f640008000800 */
[----:B-----5:R-:W-:-:S13]  /*2000*/  ISETP.GE.AND P0, PT, R216, UR5, PT ;  /* 0x00000005d8007c0c */ /* 0x020fda000bf06270 */
[----:B------:R1:W-:Y:S01]  /*2010*/  @P0 STS.128 [R214+0x3800], RZ ;  /* 0x003800ffd6000388 */ /* 0x0003e20000000c00 */
[----:B------:R-:W-:Y:S05]  /*2020*/  @P0 BRA `(.L_x_83) ;  /* 0x0000000000280947 */ /* 0x000fea0003800000 */
[----:B------:R-:W-:Y:S01]  /*2030*/  MOV R2, R10 ;  /* 0x0000000a00027202 */ /* 0x000fe20000000f00 */
[----:B------:R-:W-:-:S04]  /*2040*/  IMAD R0, R23, 0x60, RZ ;  /* 0x0000006017007824 */ /* 0x000fc800078e02ff */
[----:B------:R-:W-:-:S05]  /*2050*/  IMAD.WIDE.U32 R2, R22, 0x60, R2 ;  /* 0x0000006016027825 */ /* 0x000fca00078e0002 */
[----:B------:R-:W-:Y:S02]  /*2060*/  IADD3 R0, PT, PT, R3, R0, RZ ;  /* 0x0000000003007210 */ /* 0x000fe40007ffe0ff */
[----:B--2-4-:R-:W-:-:S04]  /*2070*/  LEA R4, P0, R2, R220, 0x1 ;  /* 0x000000dc02047211 */ /* 0x014fc800078008ff */
[----:B------:R-:W-:-:S05]  /*2080*/  LEA.HI.X R5, R2, R217, R0, 0x1, P0 ;  /* 0x000000d902057211 */ /* 0x000fca00000f0c00 */
[----:B------:R-:W-:Y:S01]  /*2090*/  @!PT LDS RZ, [RZ] ;  /* 0x00000000fffff984 */ /* 0x000fe20000000800 */
[----:B------:R-:W-:Y:S01]  /*20a0*/  @!PT LDS RZ, [RZ] ;  /* 0x00000000fffff984 */ /* 0x000fe20000000800 */
[----:B------:R-:W-:Y:S01]  /*20b0*/  @!PT LDS RZ, [RZ] ;  /* 0x00000000fffff984 */ /* 0x000fe20000000800 */
[----:B------:R2:W-:Y:S04]  /*20c0*/  LDGSTS.E.BYPASS.LTC128B.128 [R214+0x3800], desc[UR14][R4.64] ;  /* 0x0380000004d67fae */ /* 0x0005e8000b981a0e */
.L_x_83:
[----:B------:R-:W-:Y:S05]  /*20d0*/  BSYNC.RECONVERGENT B0 ;  /* 0x0000000000007941 */ /* 0x000fea0003800200 */
.L_x_82:
[----:B------:R-:W0:Y:S01]  /*20e0*/  LDGDEPBAR ;  /* 0x00000000000079af */ /* 0x000e220000000000 */
[C---:B------:R-:W-:Y:S01]  /*20f0*/  SHF.L.U64.HI R2, R14.reuse, 0x7, R15 ;  /* 0x000000070e027819 */ /* 0x040fe2000001020f */
[----:B------:R-:W-:Y:S01]  /*2100*/  BSSY.RECONVERGENT B0, `(.L_x_84) ;  /* 0x0000016000007945 */ /* 0x000fe20003800200 */
[----:B------:R-:W-:-:S03]  /*2110*/  SHF.L.U32 R0, R14, 0x7, RZ ;  /* 0x000000070e007819 */ /* 0x000fc600000006ff */
[-C--:B------:R-:W-:Y:S02]  /*2120*/  IMAD R2, R2, R21.reuse, RZ ;  /* 0x0000001502027224 */ /* 0x080fe400078e02ff */
[----:B------:R-:W-:-:S04]  /*2130*/  IMAD.WIDE.U32 R8, R0, R21, RZ ;  /* 0x0000001500087225 */ /* 0x000fc800078e00ff */
[----:B------:R-:W-:-:S05]  /*2140*/  IMAD R0, R13, R0, R2 ;  /* 0x000000000d007224 */ /* 0x000fca00078e0202 */
[----:B--2-4-:R-:W-:Y:S01]  /*2150*/  IADD3 R5, PT, PT, R9, R0, RZ ;  /* 0x0000000009057210 */ /* 0x014fe20007ffe0ff */
[----:B------:R-:W-:-:S04]  /*2160*/  DEPBAR.LE SB0, 0x0 ;  /* 0x000080000000791a */ /* 0x000fc80000000000 */
[----:B------:R-:W-:Y:S06]  /*2170*/  BAR.SYNC.DEFER_BLOCKING 0x0 ;  /* 0x0000000000007b1d */ /* 0x000fec0000010000 */
[----:B------:R-:W-:Y:S05]  /*2180*/  @P3 BRA `(.L_x_85) ;  /* 0x0000000000303947 */ /* 0x000fea0003800000 */
[----:B------:R-:W2:Y:S02]  /*2190*/  LDCU UR5, c[0x0][0x440] ;  /* 0x00008800ff0577ac */ /* 0x000ea40008000800 */
[----:B--2---:R-:W-:-:S13]  /*21a0*/  ISETP.GE.AND P0, PT, R216, UR5, PT ;  /* 0x00000005d8007c0c */ /* 0x004fda000bf06270 */
[----:B------:R-:W-:Y:S05]  /*21b0*/  @P0 BRA `(.L_x_86) ;  /* 0x00000000001c0947 */ /* 0x000fea0003800000 */
[----:B------:R-:W-:-:S04]  /*21c0*/  LEA R2, P0, R8, R222, 0x1 ;  /* 0x000000de08027211 */ /* 0x000fc800078008ff */
[----:B------:R-:W-:-:S05]  /*21d0*/  LEA.HI.X R3, R8, R221, R5, 0x1, P0 ;  /* 0x000000dd08037211 */ /* 0x000fca00000f0c05 */
[----:B------:R-:W-:Y:S01]  /*21e0*/  @!PT LDS RZ, [RZ] ;  /* 0x00000000fffff984 */ /* 0x000fe20000000800 */
[----:B------:R-:W-:Y:S01]  /*21f0*/  @!PT LDS RZ, [RZ] ;  /* 0x00000000fffff984 */ /* 0x000fe20000000800 */
[----:B------:R-:W-:Y:S01]  /*2200*/  @!PT LDS RZ, [RZ] ;  /* 0x00000000fffff984 */ /* 0x000fe20000000800 */
[----:B------:R2:W-:Y:S01]  /*2210*/  LDGSTS.E.BYPASS.LTC128B.128 [R214+0x4000], desc[UR14][R2.64] ;  /* 0x0400000002d67fae */ /* 0x0005e2000b981a0e */
[----:B------:R-:W-:Y:S05]  /*2220*/  BRA `(.L_x_87) ;  /* 0x00000000000c7947 */ /* 0x000fea0003800000 */
.L_x_86:
[----:B------:R4:W-:Y:S01]  /*2230*/  STS.128 [R214+0x4000], RZ ;  /* 0x004000ffd6007388 */ /* 0x0009e20000000c00 */
[----:B------:R-:W-:Y:S05]  /*2240*/  BRA `(.L_x_87) ;  /* 0x0000000000047947 */ /* 0x000fea0003800000 */
.L_x_85:
[----:B------:R2:W-:Y:S02]  /*2250*/  STS.128 [R214+0x4000], RZ ;  /* 0x004000ffd6007388 */ /* 0x0005e40000000c00 */
.L_x_87:
[----:B------:R-:W-:Y:S05]  /*2260*/  BSYNC.RECONVERGENT B0 ;  /* 0x0000000000007941 */ /* 0x000fea0003800200 */
.L_x_84:
[----:B------:R-:W-:Y:S01]  /*2270*/  ISETP.GE.AND P0, PT, R25, R12, PT ;  /* 0x0000000c1900720c */ /* 0x000fe20003f06270 */
[----:B--2---:R-:W-:Y:S01]  /*2280*/  IMAD.SHL.U32 R2, R148, 0x10, RZ ;  /* 0x0000001094027824 */ /* 0x004fe200078e00ff */
[----:B------:R-:W-:Y:S01]  /*2290*/  SHF.R.U32.HI R208, RZ, 0x1, R148 ;  /* 0x00000001ffd07819 */ /* 0x000fe20000011694 */
[----:B------:R-:W-:Y:S01]  /*22a0*/  BSSY.RECONVERGENT B0, `(.L_x_88) ;  /* 0x000001b000007945 */ /* 0x000fe20003800200 */
[----:B------:R-:W-:Y:S02]  /*22b0*/  LOP3.LUT R210, R18, 0x120, RZ, 0xc0, !PT ;  /* 0x0000012012d27812 */ /* 0x000fe400078ec0ff */
[----:B------:R-:W-:Y:S02]  /*22c0*/  LOP3.LUT R0, R2, 0x100, RZ, 0xc0, !PT ;  /* 0x0000010002007812 */ /* 0x000fe400078ec0ff */
[----:B------:R-:W-:Y:S02]  /*22d0*/  LOP3.LUT R208, R17, 0x8, R208, 0x78, !PT ;  /* 0x0000000811d07812 */ /* 0x000fe400078e78d0 */
[----:B------:R-:W-:-:S02]  /*22e0*/  LOP3.LUT R0, R0, 0x20, R18, 0xf8, !PT ;  /* 0x0000002000007812 */ /* 0x000fc400078ef812 */
[----:B------:R-:W-:Y:S01]  /*22f0*/  LOP3.LUT R3, R17, 0x8, R148, 0x78, !PT ;  /* 0x0000000811037812 */ /* 0x000fe200078e7894 */
[----:B------:R2:W-:Y:S01]  /*2300*/  @P0 STS.128 [R214+0x4800], RZ ;  /* 0x004800ffd6000388 */ /* 0x0005e20000000c00 */
[----:B------:R-:W-:Y:S02]  /*2310*/  LOP3.LUT R2, R210, 0x3e00, R2, 0xf8, !PT ;  /* 0x00003e00d2027812 */ /* 0x000fe400078ef802 */
[-C--:B------:R-:W-:Y:S01]  /*2320*/  ISETP.GE.AND P2, PT, R24, R12.reuse, PT ;  /* 0x0000000c1800720c */ /* 0x080fe20003f46270 */
[----:B------:R-:W-:Y:S01]  /*2330*/  IMAD.IADD R0, R3, 0x1, R0 ;  /* 0x0000000103007824 */ /* 0x000fe200078e0200 */
[----:B------:R-:W-:Y:S01]  /*2340*/  ISETP.GE.AND P1, PT, R19, R12, PT ;  /* 0x0000000c1300720c */ /* 0x000fe20003f26270 */
[----:B------:R-:W-:Y:S01]  /*2350*/  IMAD.IADD R2, R2, 0x1, R208 ;  /* 0x0000000102027824 */ /* 0x000fe200078e02d0 */
[----:B------:R-:W-:Y:S11]  /*2360*/  @P0 BRA `(.L_x_89) ;  /* 0x0000000000380947 */ /* 0x000ff60003800000 */
[----:B------:R-:W5:Y:S02]  /*2370*/  LDCU UR5, c[0x0][0x440] ;  /* 0x00008800ff0577ac */ /* 0x000f640008000800 */
[----:B-----5:R-:W-:-:S13]  /*2380*/  ISETP.GE.AND P0, PT, R216, UR5, PT ;  /* 0x00000005d8007c0c */ /* 0x020fda000bf06270 */
[----:B------:R1:W-:Y:S01]  /*2390*/  @P0 STS.128 [R214+0x4800], RZ ;  /* 0x004800ffd6000388 */ /* 0x0003e20000000c00 */
[----:B------:R-:W-:Y:S05]  /*23a0*/  @P0 BRA `(.L_x_89) ;  /* 0x0000000000280947 */ /* 0x000fea0003800000 */
[----:B------:R-:W-:-:S04]  /*23b0*/  IMAD.WIDE.U32 R6, R14, 0x20, RZ ;  /* 0x000000200e067825 */ /* 0x000fc800078e00ff */
[----:B------:R-:W-:Y:S01]  /*23c0*/  IMAD.SHL.U32 R10, R15, 0x20, RZ ;  /* 0x000000200f0a7824 */ /* 0x000fe200078e00ff */
[----:B------:R-:W-:-:S04]  /*23d0*/  IADD3 R3, P0, PT, R8, R6, RZ ;  /* 0x0000000608037210 */ /* 0x000fc80007f1e0ff */
[----:B------:R-:W-:Y:S02]  /*23e0*/  IADD3.X R10, PT, PT, R5, R7, R10, P0, !PT ;  /* 0x00000007050a7210 */ /* 0x000fe400007fe40a */
[----:B------:R-:W-:-:S04]  /*23f0*/  LEA R6, P0, R3, R222, 0x1 ;  /* 0x000000de03067211 */ /* 0x000fc800078008ff */
[----:B------:R-:W-:-:S05]  /*2400*/  LEA.HI.X R7, R3, R221, R10, 0x1, P0 ;  /* 0x000000dd03077211 */ /* 0x000fca00000f0c0a */
[----:B------:R-:W-:Y:S01]  /*2410*/  @!PT LDS RZ, [RZ] ;  /* 0x00000000fffff984 */ /* 0x000fe20000000800 */
[----:B------:R-:W-:Y:S01]  /*2420*/  @!PT LDS RZ, [RZ] ;  /* 0x00000000fffff984 */ /* 0x000fe20000000800 */
[----:B------:R-:W-:Y:S01]  /*2430*/  @!PT LDS RZ, [RZ] ;  /* 0x00000000fffff984 */ /* 0x000fe20000000800 */
[----:B------:R1:W-:Y:S04]  /*2440*/  LDGSTS.E.BYPASS.LTC128B.128 [R214+0x4800], desc[UR14][R6.64] ;  /* 0x0480000006d67fae */ /* 0x0003e8000b981a0e */
.L_x_89:
[----:B------:R-:W-:Y:S05]  /*2450*/  BSYNC.RECONVERGENT B0 ;  /* 0x0000000000007941 */ /* 0x000fea0003800200 */
.L_x_88:
[----:B------:R1:W-:Y:S01]  /*2460*/  @P2 STS.128 [R214+0x5000], RZ ;  /* 0x005000ffd6002388 */ /* 0x0003e20000000c00 */
[----:B------:R-:W-:Y:S01]  /*2470*/  BSSY.RECONVERGENT B0, `(.L_x_90) ;  /* 0x0000010000007945 */ /* 0x000fe20003800200 */
[----:B------:R-:W-:Y:S02]  /*2480*/  LEA R212, R2, UR4, 0x1 ;  /* 0x0000000402d47c11 */ /* 0x000fe4000f8e08ff */
[----:B------:R-:W-:Y:S01]  /*2490*/  LEA R209, R0, UR4, 0x1 ;  /* 0x0000000400d17c11 */ /* 0x000fe2000f8e08ff */
[----:B------:R-:W-:Y:S05]  /*24a0*/  @P2 BRA `(.L_x_91) ;  /* 0x0000000000302947 */ /* 0x000fea0003800000 */
[----:B------:R-:W5:Y:S02]  /*24b0*/  LDCU UR5, c[0x0][0x440] ;  /* 0x00008800ff0577ac */ /* 0x000f640008000800 */
[----:B-----5:R-:W-:-:S13]  /*24c0*/  ISETP.GE.AND P0, PT, R216, UR5, PT ;  /* 0x00000005d8007c0c */ /* 0x020fda000bf06270 */
[----:B------:R1:W-:Y:S01]  /*24d0*/  @P0 STS.128 [R214+0x5000], RZ ;  /* 0x005000ffd6000388 */ /* 0x0003e20000000c00 */
[----:B------:R-:W-:Y:S05]  /*24e0*/  @P0 BRA `(.L_x_91) ;  /* 0x0000000000200947 */ /* 0x000fea0003800000 */
[----:B------:R-:W-:-:S04]  /*24f0*/  LEA R0, P0, R14, R8, 0x6 ;  /* 0x000000080e007211 */ /* 0x000fc800078030ff */
[----:B------:R-:W-:Y:S02]  /*2500*/  LEA.HI.X R3, R14, R5, R15, 0x6, P0 ;  /* 0x000000050e037211 */ /* 0x000fe400000f340f */
[----:B------:R-:W-:-:S04]  /*2510*/  LEA R2, P0, R0, R222, 0x1 ;  /* 0x000000de00027211 */ /* 0x000fc800078008ff */
[----:B------:R-:W-:-:S05]  /*2520*/  LEA.HI.X R3, R0, R221, R3, 0x1, P0 ;  /* 0x000000dd00037211 */ /* 0x000fca00000f0c03 */
[----:B------:R-:W-:Y:S01]  /*2530*/  @!PT LDS RZ, [RZ] ;  /* 0x00000000fffff984 */ /* 0x000fe20000000800 */
[----:B------:R-:W-:Y:S01]  /*2540*/  @!PT LDS RZ, [RZ] ;  /* 0x00000000fffff984 */ /* 0x000fe20000000800 */
[----:B------:R-:W-:Y:S01]  /*2550*/  @!PT LDS RZ, [RZ] ;  /* 0x00000000fffff984 */ /* 0x000fe20000000800 */
[----:B------:R1:W-:Y:S04]  /*2560*/  LDGSTS.E.BYPASS.LTC128B.128 [R214+0x5000], desc[UR14][R2.64] ;  /* 0x0500000002d67fae */ /* 0x0003e8000b981a0e */
.L_x_91:
[----:B------:R-:W-:Y:S05]  /*2570*/  BSYNC.RECONVERGENT B0 ;  /* 0x0000000000007941 */ /* 0x000fea0003800200 */
.L_x_90:
[----:B------:R1:W-:Y:S01]  /*2580*/  @P1 STS.128 [R214+0x5800], RZ ;  /* 0x005800ffd6001388 */ /* 0x0003e20000000c00 */
        /* <DEDUP_REMOVED lines=8> */
[----:B-1----:R-:W-:-:S05]  /*2610*/  IMAD.WIDE.U32 R2, R14, 0x60, R4 ;  /* 0x000000600e027825 */ /* 0x002fca00078e0004 */
[----:B------:R-:W-:Y:S02]  /*2620*/  IADD3 R0, PT, PT, R3, R0, RZ ;  /* 0x0000000003007210 */ /* 0x000fe40007ffe0ff */
[----:B------:R-:W-:-:S04]  /*2630*/  LEA R4, P0, R2, R222, 0x1 ;  /* 0x000000de02047211 */ /* 0x000fc800078008ff */
[----:B------:R-:W-:-:S05]  /*2640*/  LEA.HI.X R5, R2, R221, R0, 0x1, P0 ;  /* 0x000000dd02057211 */ /* 0x000fca00000f0c00 */
[----:B------:R-:W-:Y:S01]  /*2650*/  @!PT LDS RZ, [RZ] ;  /* 0x00000000fffff984 */ /* 0x000fe20000000800 */
[----:B------:R-:W-:Y:S01]  /*2660*/  @!PT LDS RZ, [RZ] ;  /* 0x00000000fffff984 */ /* 0x000fe20000000800 */
[----:B------:R-:W-:Y:S01]  /*2670*/  @!PT LDS RZ, [RZ] ;  /* 0x00000000fffff984 */ /* 0x000fe20000000800 */
[----:B------:R1:W-:Y:S04]  /*2680*/  LDGSTS.E.BYPASS.LTC128B.128 [R214+0x5800], desc[UR14][R4.64] ;  /* 0x0580000004d67fae */ /* 0x0003e8000b981a0e */
.L_x_93:
[----:B------:R-:W-:Y:S05]  /*2690*/  BSYNC.RECONVERGENT B0 ;  /* 0x0000000000007941 */ /* 0x000fea0003800200 */
.L_x_92:
[----:B------:R-:W-:Y:S01]  /*26a0*/  LDSM.16.M88.4 R8, [R212] ;  /* 0x00000000d408783b */ /* 0x000fe20000000200 */
[----:B------:R-:W-:Y:S01]  /*26b0*/  IMAD.MOV.U32 R0, RZ, RZ, 0x20 ;  /* 0x00000020ff007424 */ /* 0x000fe200078e00ff */
[C---:B------:R-:W-:Y:S01]  /*26c0*/  LOP3.LUT P0, RZ, R148.reuse, 0x4, RZ, 0xc0, !PT ;  /* 0x0000000494ff7812 */ /* 0x040fe2000780c0ff */
[----:B-1----:R-:W-:Y:S01]  /*26d0*/  IMAD.SHL.U32 R2, R148, 0x2, RZ ;  /* 0x0000000294027824 */ /* 0x002fe200078e00ff */
[----:B------:R-:W1:Y:S02]  /*26e0*/  LDSM.16.M88.4 R12, [R209+0x2000] ;  /* 0x00200000d10c783b */ /* 0x000e640000000200 */
[----:B------:R-:W-:Y:S02]  /*26f0*/  SEL R0, R0, 0xffffffe0, !P0 ;  /* 0xffffffe000007807 */ /* 0x000fe40004000000 */
[----:B------:R-:W5:Y:S01]  /*2700*/  LDSM.16.M88.4 R4, [R212+0x1000] ;  /* 0x00100000d404783b */ /* 0x000f620000000200 */
[----:B------:R-:W-:Y:S02]  /*2710*/  LOP3.LUT R2, R2, 0x6, RZ, 0xc0, !PT ;  /* 0x0000000602027812 */ /* 0x000fe400078ec0ff */
[--C-:B------:R-:W-:Y:S01]  /*2720*/  IMAD.IADD R213, R212, 0x1, R0.reuse ;  /* 0x00000001d4d57824 */ /* 0x100fe200078e0200 */
[----:B------:R-:W2:Y:S01]  /*2730*/  LDSM.16.M88.4 R32, [R209+0x2800] ;  /* 0x00280000d120783b */ /* 0x000ea20000000200 */
[----:B------:R-:W-:-:S02]  /*2740*/  IMAD.IADD R211, R209, 0x1, R0 ;  /* 0x00000001d1d37824 */ /* 0x000fc400078e0200 */
[----:B------:R-:W-:Y:S01]  /*2750*/  IMAD R2, R21, 0x80, R2 ;  /* 0x0000008015027824 */ /* 0x000fe200078e0202 */
[----:B------:R-:W3:Y:S03]  /*2760*/  LDSM.16.M88.4 R28, [R209+0x2c00] ;  /* 0x002c0000d11c783b */ /* 0x000ee60000000200 */
[C---:B------:R-:W-:Y:S01]  /*2770*/  VIADD R3, R2.reuse, 0x8 ;  /* 0x0000000802037836 */ /* 0x040fe20000000000 */
[----:B------:R-:W4:Y:S01]  /*2780*/  LDSM.16.M88.4 R24, [R209+0x3000] ;  /* 0x00300000d118783b */ /* 0x000f220000000200 */
[----:B------:R-:W-:-:S03]  /*2790*/  ISETP.GE.AND P5, PT, R2, R20, PT ;  /* 0x000000140200720c */ /* 0x000fc60003fa6270 */
[----:B------:R-:W4:Y:S01]  /*27a0*/  LDSM.16.M88.4 R36, [R209+0x2400] ;  /* 0x00240000d124783b */ /* 0x000f220000000200 */
[-C--:B------:R-:W-:Y:S01]  /*27b0*/  ISETP.GE.AND P6, PT, R3, R20.reuse, PT ;  /* 0x000000140300720c */ /* 0x080fe20003fc6270 */
[C---:B------:R-:W-:Y:S02]  /*27c0*/  VIADD R3, R2.reuse, 0x18 ;  /* 0x0000001802037836 */ /* 0x040fe40000000000 */
[----:B------:R-:W4:Y:S03]  /*27d0*/  LDSM.16.M88.4 R44, [R209+0x3400] ;  /* 0x00340000d12c783b */ /* 0x000f260000000200 */
[----:B------:R-:W-:Y:S01]  /*27e0*/  ISETP.GE.AND P3, PT, R3, R20, PT ;  /* 0x000000140300720c */ /* 0x000fe20003f66270 */
[----:B------:R-:W4:Y:S01]  /*27f0*/  LDSM.16.M88.4 R52, [R209+0x3800] ;  /* 0x00380000d134783b */ /* 0x000f220000000200 */
[----:B------:R-:W-:-:S03]  /*2800*/  VIADD R3, R2, 0x19 ;  /* 0x0000001902037836 */ /* 0x000fc60000000000 */
[----:B------:R-:W4:Y:S04]  /*2810*/  LDSM.16.M88.4 R48, [R209+0x3c00] ;  /* 0x003c0000d130783b */ /* 0x000f280000000200 */
[----:B------:R-:W-:Y:S01]  /*2820*/  LDSM.16.M88.4 R16, [R213] ;  /* 0x00000000d510783b */ /* 0x000fe20000000200 */
[-C--:B-1----:R-:W-:Y:S03]  /*2830*/  HMMA.16816.F32 R84, R8, R12.reuse, RZ ;  /* 0x0000000c0854723c */ /* 0x082fe600000018ff */
[----:B------:R-:W1:Y:S04]  /*2840*/  LDSM.16.M88.4 R40, [R211+0x2000] ;  /* 0x00200000d328783b */ /* 0x000e680000000200 */
[----:B------:R-:W-:Y:S01]  /*2850*/  LDSM.16.M88.4 R68, [R211+0x3000] ;  /* 0x00300000d344783b */ /* 0x000fe20000000200 */
[C---:B-----5:R-:W-:Y:S03]  /*2860*/  HMMA.16816.F32 R88, R4.reuse, R12, RZ ;  /* 0x0000000c0458723c */ /* 0x060fe600000018ff */
[----:B------:R-:W-:Y:S04]  /*2870*/  LDSM.16.M88.4 R72, [R211+0x3400] ;  /* 0x00340000d348783b */ /* 0x000fe80000000200 */
[----:B------:R-:W-:Y:S01]  /*2880*/  LDSM.16.M88.4 R56, [R211+0x2400] ;  /* 0x00240000d338783b */ /* 0x000fe20000000200 */
[-C--:B------:R-:W-:Y:S03]  /*2890*/  HMMA.16816.F32 R112, R4, R14.reuse, RZ ;  /* 0x0000000e0470723c */ /* 0x080fe600000018ff */
[----:B------:R-:W-:Y:S04]  /*28a0*/  LDSM.16.M88.4 R60, [R211+0x2800] ;  /* 0x00280000d33c783b */ /* 0x000fe80000000200 */
[----:B------:R-:W-:Y:S01]  /*28b0*/  LDSM.16.M88.4 R64, [R211+0x2c00] ;  /* 0x002c0000d340783b */ /* 0x000fe20000000200 */
[----:B------:R-:W-:Y:S03]  /*28c0*/  HMMA.16816.F32 R116, R8, R14, RZ ;  /* 0x0000000e0874723c */ /* 0x000fe600000018ff */
[----:B------:R-:W5:Y:S04]  /*28d0*/  LDSM.16.M88.4 R12, [R213+0x1000] ;  /* 0x00100000d50c783b */ /* 0x000f680000000200 */
[----:B------:R-:W0:Y:S01]  /*28e0*/  LDGDEPBAR ;  /* 0x00000000000079af */ /* 0x000e220000000000 */
[C---:B--2---:R-:W-:Y:S08]  /*28f0*/  HMMA.16816.F32 R96, R4.reuse, R32, RZ ;  /* 0x000000200460723c */ /* 0x044ff000000018ff */
[----:B------:R-:W-:Y:S08]  /*2900*/  HMMA.16816.F32 R136, R4, R34, RZ ;  /* 0x000000220488723c */ /* 0x000ff000000018ff */
[C---:B------:R-:W-:Y:S08]  /*2910*/  HMMA.16816.F32 R76, R8.reuse, R32, RZ ;  /* 0x00000020084c723c */ /* 0x040ff000000018ff */
[----:B------:R-:W-:Y:S08]  /*2920*/  HMMA.16816.F32 R132, R8, R34, RZ ;  /* 0x000000220884723c */ /* 0x000ff000000018ff */
[C---:B---3--:R-:W-:Y:S08]  /*2930*/  HMMA.16816.F32 R108, R4.reuse, R28, RZ ;  /* 0x0000001c046c723c */ /* 0x048ff000000018ff */
[----:B------:R-:W-:Y:S08]  /*2940*/  HMMA.16816.F32 R164, R4, R30, RZ ;  /* 0x0000001e04a4723c */ /* 0x000ff000000018ff */
[C---:B------:R-:W-:Y:S08]  /*2950*/  HMMA.16816.F32 R32, R8.reuse, R28, RZ ;  /* 0x0000001c0820723c */ /* 0x040ff000000018ff */
[C---:B------:R-:W-:Y:S08]  /*2960*/  HMMA.16816.F32 R160, R8.reuse, R30, RZ ;  /* 0x0000001e08a0723c */ /* 0x040ff000000018ff */
[----:B----4-:R-:W-:Y:S08]  /*2970*/  HMMA.16816.F32 R28, R8, R24, RZ ;  /* 0x00000018081c723c */ /* 0x010ff000000018ff */
[C---:B------:R-:W-:Y:S08]  /*2980*/  HMMA.16816.F32 R92, R4.reuse, R36, RZ ;  /* 0x00000024045c723c */ /* 0x040ff000000018ff */
        /* <DEDUP_REMOVED lines=8> */
[----:B------:R-:W-:Y:S08]  /*2a10*/  HMMA.16816.F32 R204, R4, R50, RZ ;  /* 0x0000003204cc723c */ /* 0x000ff000000018ff */
[C---:B------:R-:W-:Y:S08]  /*2a20*/  HMMA.16816.F32 R4, R8.reuse, R44, RZ ;  /* 0x0000002c0804723c */ /* 0x040ff000000018ff */
[C---:B------:R-:W-:Y:S08]  /*2a30*/  HMMA.16816.F32 R80, R8.reuse, R36, RZ ;  /* 0x000000240850723c */ /* 0x040ff000000018ff */
[C---:B------:R-:W-:Y:S08]  /*2a40*/  HMMA.16816.F32 R120, R8.reuse, R38, RZ ;  /* 0x000000260878723c */ /* 0x040ff000000018ff */
[----:B------:R-:W-:Y:S08]  /*2a50*/  HMMA.16816.F32 R176, R8, R46, RZ ;  /* 0x0000002e08b0723c */ /* 0x000ff000000018ff */
[-C--:B-1----:R-:W-:Y:S08]  /*2a60*/  HMMA.16816.F32 R44, R16, R40.reuse, R84 ;  /* 0x00000028102c723c */ /* 0x082ff00000001854 */
[----:B-----5:R-:W-:Y:S08]  /*2a70*/  HMMA.16816.F32 R36, R12, R40, R88 ;  /* 0x000000280c24723c */ /* 0x020ff00000001858 */
[----:B------:R-:W-:Y:S08]  /*2a80*/  HMMA.16816.F32 R144, R16, R68, R28 ;  /* 0x000000441090723c */ /* 0x000ff0000000181c */
[----:B------:R-:W-:Y:S03]  /*2a90*/  HMMA.16816.F32 R28, R12, R42, R112 ;  /* 0x0000002a0c1c723c */ /* 0x000fe60000001870 */
[----:B------:R-:W-:-:S05]  /*2aa0*/  FSEL R115, R36, -INF , !P5 ;  /* 0xff80000024737808 */ /* 0x000fca0006800000 */
[----:B------:R-:W-:Y:S01]  /*2ab0*/  HMMA.16816.F32 R40, R16, R42, R116 ;  /* 0x0000002a1028723c */ /* 0x000fe20000001874 */
[----:B------:R-:W-:-:S07]  /*2ac0*/  FSEL R118, R38, -INF , !P5 ;  /* 0xff80000026767808 */ /* 0x000fce0006800000 */
[-C--:B------:R-:W-:Y:S01]  /*2ad0*/  HMMA.16816.F32 R152, R16, R72.reuse, R4 ;  /* 0x000000481098723c */ /* 0x080fe20000001804 */
[C---:B------:R-:W-:Y:S02]  /*2ae0*/  VIADD R4, R2.reuse, 0x1 ;  /* 0x0000000102047836 */ /* 0x040fe40000000000 */
[----:B------:R-:W-:Y:S01]  /*2af0*/  VIADD R6, R2, 0x9 ;  /* 0x0000000902067836 */ /* 0x000fe20000000000 */
[----:B------:R-:W-:Y:S01]  /*2b00*/  FSEL R117, R30, -INF , !P6 ;  /* 0xff8000001e757808 */ /* 0x000fe20007000000 */
[----:B------:R-:W-:Y:S01]  /*2b10*/  VIADD R5, R2, 0x10 ;  /* 0x0000001002057836 */ /* 0x000fe20000000000 */
[----:B------:R-:W-:Y:S01]  /*2b20*/  ISETP.GE.AND P4, PT, R4, R20, PT ;  /* 0x000000140400720c */ /* 0x000fe20003f86270 */
[----:B------:R-:W-:Y:S01]  /*2b30*/  VIADD R4, R2, 0x11 ;  /* 0x0000001102047836 */ /* 0x000fe20000000000 */
[----:B------:R-:W-:Y:S01]  /*2b40*/  HMMA.16816.F32 R148, R12, R72, R100 ;  /* 0x000000480c94723c */ /* 0x000fe20000001864 */
[----:B------:R-:W-:Y:S02]  /*2b50*/  FSEL R100, R46, -INF , !P5 ;  /* 0xff8000002e647808 */ /* 0x000fe40006800000 */
[----:B------:R-:W-:-:S02]  /*2b60*/  FSEL R73, R44, -INF , !P5 ;  /* 0xff8000002c497808 */ /* 0x000fc40006800000 */
[-C--:B------:R-:W-:Y:S01]  /*2b70*/  ISETP.GE.AND P5, PT, R3, R20.reuse, PT ;  /* 0x000000140300720c */ /* 0x080fe20003fa6270 */
[----:B------:R-:W-:Y:S01]  /*2b80*/  VIADD R3, R2, 0x20 ;  /* 0x0000002002037836 */ /* 0x000fe20000000000 */
[----:B------:R-:W-:Y:S01]  /*2b90*/  FSEL R114, R37, -INF , !P4 ;  /* 0xff80000025727808 */ /* 0x000fe20006000000 */
[C---:B------:R-:W-:Y:S01]  /*2ba0*/  HMMA.16816.F32 R168, R8.reuse, R26, RZ ;  /* 0x0000001a08a8723c */ /* 0x040fe200000018ff */
[----:B------:R-:W-:Y:S02]  /*2bb0*/  FSEL R72, R45, -INF , !P4 ;  /* 0xff8000002d487808 */ /* 0x000fe40006000000 */
[----:B------:R-:W-:Y:S02]  /*2bc0*/  FSEL R101, R28, -INF , !P6 ;  /* 0xff8000001c657808 */ /* 0x000fe40007000000 */
[-C--:B------:R-:W-:Y:S02]  /*2bd0*/  ISETP.GE.AND P2, PT, R6, R20.reuse, PT ;  /* 0x000000140600720c */ /* 0x080fe40003f46270 */
[-C--:B------:R-:W-:Y:S01]  /*2be0*/  ISETP.GE.AND P0, PT, R5, R20.reuse, PT ;  /* 0x000000140500720c */ /* 0x080fe20003f06270 */
[----:B------:R-:W-:Y:S01]  /*2bf0*/  HMMA.16816.F32 R128, R8, R52, RZ ;  /* 0x000000340880723c */ /* 0x000fe200000018ff */
[----:B------:R-:W-:-:S02]  /*2c00*/  ISETP.GE.AND P1, PT, R4, R20, PT ;  /* 0x000000140400720c */ /* 0x000fc40003f26270 */
[----:B------:R-:W-:-:S05]  /*2c10*/  FSEL R113, R29, -INF , !P2 ;  /* 0xff8000001d717808 */ /* 0x000fca0005000000 */
[C---:B------:R-:W-:Y:S08]  /*2c20*/  HMMA.16816.F32 R192, R8.reuse, R54, RZ ;  /* 0x0000003608c0723c */ /* 0x040ff000000018ff */
[C---:B------:R-:W-:Y:S08]  /*2c30*/  HMMA.16816.F32 R180, R8.reuse, R48, RZ ;  /* 0x0000003008b4723c */ /* 0x040ff000000018ff */
[----:B------:R-:W-:Y:S01]  /*2c40*/  HMMA.16816.F32 R196, R8, R50, RZ ;  /* 0x0000003208c4723c */ /* 0x000fe200000018ff */
[----:B------:R-:W1:Y:S07]  /*2c50*/  LDSM.16.M88.4 R8, [R211+0x3800] ;  /* 0x00380000d308783b */ /* 0x000e6e0000000200 */
[-C--:B------:R-:W-:Y:S08]  /*2c60*/  HMMA.16816.F32 R80, R16, R56.reuse, R80 ;  /* 0x000000381050723c */ /* 0x080ff00000001850 */
[C---:B------:R-:W-:Y:S08]  /*2c70*/  HMMA.16816.F32 R52, R12.reuse, R56, R92 ;  /* 0x000000380c34723c */ /* 0x040ff0000000185c */
[----:B------:R-:W-:Y:S01]  /*2c80*/  HMMA.16816.F32 R48, R12, R60, R96 ;  /* 0x0000003c0c30723c */ /* 0x000fe20000001860 */
[----:B------:R-:W-:-:S02]  /*2c90*/  FSEL R99, R47, -INF , !P4 ;  /* 0xff8000002f637808 */ /* 0x000fc40006000000 */
[----:B------:R-:W-:Y:S02]  /*2ca0*/  FSEL R96, R42, -INF , !P6 ;  /* 0xff8000002a607808 */ /* 0x000fe40007000000 */
        /* <DEDUP_REMOVED lines=10> */
[----:B------:R-:W-:Y:S01]  /*2d50*/  ISETP.GE.AND P6, PT, R3, R20, PT ;  /* 0x000000140300720c */ /* 0x000fe20003fc6270 */
[----:B------:R-:W-:Y:S01]  /*2d60*/  VIADD R3, R2, 0x28 ;  /* 0x0000002802037836 */ /* 0x000fe20000000000 */
[----:B------:R-:W-:Y:S02]  /*2d70*/  FSEL R69, R41, -INF , !P2 ;  /* 0xff80000029457808 */ /* 0x000fe40005000000 */
[----:B------:R-:W-:Y:S01]  /*2d80*/  FSEL R112, R53, -INF , !P1 ;  /* 0xff80000035707808 */ /* 0x000fe20004800000 */
[----:B------:R-:W-:Y:S01]  /*2d90*/  HMMA.16816.F32 R4, R16, R58, R120 ;  /* 0x0000003a1004723c */ /* 0x000fe20000001878 */
[----:B------:R-:W-:-:S02]  /*2da0*/  FSEL R120, R31, -INF , !P2 ;  /* 0xff8000001f787808 */ /* 0x000fc40005000000 */
[----:B------:R-:W-:Y:S01]  /*2db0*/  ISETP.GE.AND P2, PT, R3, R20, PT ;  /* 0x000000140300720c */ /* 0x000fe20003f46270 */
[----:B------:R-:W-:Y:S01]  /*2dc0*/  VIADD R3, R2, 0x29 ;  /* 0x0000002902037836 */ /* 0x000fe20000000000 */
[----:B------:R-:W-:Y:S02]  /*2dd0*/  FSEL R123, R54, -INF , !P0 ;  /* 0xff800000367b7808 */ /* 0x000fe40004000000 */
[----:B------:R-:W-:Y:S01]  /*2de0*/  FSEL R91, R83, -INF , !P1 ;  /* 0xff800000535b7808 */ /* 0x000fe20004800000 */
[----:B------:R-:W-:Y:S01]  /*2df0*/  HMMA.16816.F32 R92, R16, R64, R32 ;  /* 0x00000040105c723c */ /* 0x000fe20000001820 */
[----:B------:R-:W-:Y:S02]  /*2e00*/  FSEL R127, R26, -INF , !P3 ;  /* 0xff8000001a7f7808 */ /* 0x000fe40005800000 */
[----:B------:R-:W-:Y:S02]  /*2e10*/  FSEL R103, R24, -INF , !P3 ;  /* 0xff80000018677808 */ /* 0x000fe40005800000 */
[----:B------:R-:W-:-:S02]  /*2e20*/  FSEL R126, R27, -INF , !P5 ;  /* 0xff8000001b7e7808 */ /* 0x000fc40006800000 */
[----:B------:R-:W-:Y:S01]  /*2e30*/  FSEL R102, R25, -INF , !P5 ;  /* 0xff80000019667808 */ /* 0x000fe20006800000 */
[----:B------:R-:W-:Y:S01]  /*2e40*/  HMMA.16816.F32 R108, R12, R64, R108 ;  /* 0x000000400c6c723c */ /* 0x000fe2000000186c */
[----:B------:R-:W-:Y:S02]  /*2e50*/  FSEL R65, R80, -INF , !P0 ;  /* 0xff80000050417808 */ /* 0x000fe40004000000 */
[-C--:B------:R-:W-:Y:S01]  /*2e60*/  ISETP.GE.AND P0, PT, R3, R20.reuse, PT ;  /* 0x000000140300720c */ /* 0x080fe20003f06270 */
[----:B------:R-:W-:Y:S01]  /*2e70*/  VIADD R3, R2, 0x30 ;  /* 0x0000003002037836 */ /* 0x000fe20000000000 */
[----:B------:R-:W-:Y:S02]  /*2e80*/  FSEL R64, R81, -INF , !P1 ;  /* 0xff80000051407808 */ /* 0x000fe40004800000 */
[----:B------:R-:W-:Y:S01]  /*2e90*/  FSEL R90, R6, -INF , !P3 ;  /* 0xff800000065a7808 */ /* 0x000fe20005800000 */
[----:B------:R-:W-:Y:S01]  /*2ea0*/  HMMA.16816.F32 R76, R16, R60, R76 ;  /* 0x0000003c104c723c */ /* 0x000fe2000000184c */
[----:B------:R-:W-:Y:S01]  /*2eb0*/  ISETP.GE.AND P1, PT, R3, R20, PT ;  /* 0x000000140300720c */ /* 0x000fe20003f26270 */
[----:B------:R-:W-:Y:S01]  /*2ec0*/  VIADD R3, R2, 0x31 ;  /* 0x0000003102037836 */ /* 0x000fe20000000000 */
[----:B------:R-:W-:-:S02]  /*2ed0*/  FSEL R59, R4, -INF , !P3 ;  /* 0xff800000043b7808 */ /* 0x000fc40005800000 */
[----:B------:R-:W-:Y:S02]  /*2ee0*/  FSEL R89, R7, -INF , !P5 ;  /* 0xff80000007597808 */ /* 0x000fe40006800000 */
[-C--:B------:R-:W-:Y:S01]  /*2ef0*/  ISETP.GE.AND P3, PT, R3, R20.reuse, PT ;  /* 0x000000140300720c */ /* 0x080fe20003f66270 */
[----:B------:R-:W-:Y:S01]  /*2f00*/  VIADD R3, R2, 0x38 ;  /* 0x0000003802037836 */ /* 0x000fe20000000000 */
[-C--:B------:R-:W-:Y:S01]  /*2f10*/  HMMA.16816.F32 R36, R12, R62.reuse, R136 ;  /* 0x0000003e0c24723c */ /* 0x080fe20000001888 */
[----:B------:R-:W-:Y:S02]  /*2f20*/  FSEL R58, R5, -INF , !P5 ;  /* 0xff800000053a7808 */ /* 0x000fe40006800000 */
[----:B------:R-:W-:Y:S01]  /*2f30*/  FSEL R122, R48, -INF , !P4 ;  /* 0xff800000307a7808 */ /* 0x000fe20006000000 */
[----:B------:R-:W2:Y:S01]  /*2f40*/  LDSM.16.M88.4 R4, [R211+0x3c00] ;  /* 0x003c0000d304783b */ /* 0x000ea20000000200 */
[----:B------:R-:W-:Y:S01]  /*2f50*/  ISETP.GE.AND P5, PT, R3, R20, PT ;  /* 0x000000140300720c */ /* 0x000fe20003fa6270 */
[----:B------:R-:W-:Y:S01]  /*2f60*/  VIADD R3, R2, 0x39 ;  /* 0x0000003902037836 */ /* 0x000fe20000000000 */
[----:B------:R-:W-:Y:S01]  /*2f70*/  FSEL R85, R94, -INF , !P1 ;  /* 0xff8000005e557808 */ /* 0x000fe20004800000 */
[----:B------:R-:W-:Y:S01]  /*2f80*/  HMMA.16816.F32 R28, R16, R62, R132 ;  /* 0x0000003e101c723c */ /* 0x000fe20000001884 */
[----:B------:R-:W-:Y:S01]  /*2f90*/  FSEL R110, R110, -INF , !P1 ;  /* 0xff8000006e6e7808 */ /* 0x000fe20004800000 */
[----:B------:R-:W-:-:S04]  /*2fa0*/  DEPBAR.LE SB0, 0x0 ;  /* 0x000080000000791a */ /* 0x000fc80000000000 */
[----:B------:R-:W-:Y:S02]  /*2fb0*/  FSEL R88, R78, -INF , !P4 ;  /* 0xff8000004e587808 */ /* 0x000fe40006000000 */
[----:B-1----:R-:W-:Y:S01]  /*2fc0*/  HMMA.16816.F32 R80, R16, R8, R128 ;  /* 0x000000081050723c */ /* 0x002fe20000001880 */
        /* <DEDUP_REMOVED lines=11> */
[----:B------:R-:W-:Y:S01]  /*3080*/  FSEL R132, R38, -INF , !P2 ;  /* 0xff80000026847808 */ /* 0x000fe20005000000 */
[----:B------:R-:W-:Y:S01]  /*3090*/  HMMA.16816.F32 R32, R16, R66, R160 ;  /* 0x000000421020723c */ /* 0x000fe200000018a0 */
        /* <DEDUP_REMOVED lines=11> */
[----:B------:R-:W-:Y:S01]  /*3150*/  VIADD R3, R2, 0x49 ;  /* 0x0000004902037836 */ /* 0x000fe20000000000 */
[----:B------:R-:W-:Y:S01]  /*3160*/  FSEL R94, R108, -INF , !P1 ;  /* 0xff8000006c5e7808 */ /* 0x000fe20004800000 */
[C---:B------:R-:W-:Y:S01]  /*3170*/  HMMA.16816.F32 R28, R12.reuse, R70, R172 ;  /* 0x000000460c1c723c */ /* 0x040fe200000018ac */
[----:B------:R-:W-:Y:S02]  /*3180*/  FSEL R53, R92, -INF , !P1 ;  /* 0xff8000005c357808 */ /* 0x000fe40004800000 */
[----:B------:R-:W-:Y:S01]  /*3190*/  ISETP.GE.AND P1, PT, R3, R20, PT ;  /* 0x000000140300720c */ /* 0x000fe20003f26270 */
[----:B------:R-:W-:Y:S01]  /*31a0*/  VIADD R3, R2, 0x50 ;  /* 0x0000005002037836 */ /* 0x000fe20000000000 */
[----:B------:R-:W-:Y:S02]  /*31b0*/  FSEL R111, R111, -INF , !P3 ;  /* 0xff8000006f6f7808 */ /* 0x000fe40005800000 */
[----:B------:R-:W-:Y:S01]  /*31c0*/  FSEL R109, R109, -INF , !P3 ;  /* 0xff8000006d6d7808 */ /* 0x000fe20005800000 */
[----:B------:R-:W-:Y:S01]  /*31d0*/  HMMA.16816.F32 R36, R12, R74, R184 ;  /* 0x0000004a0c24723c */ /* 0x000fe200000018b8 */
        /* <DEDUP_REMOVED lines=13> */
[----:B------:R-:W-:Y:S01]  /*32b0*/  FSEL R77, R35, -INF , !P4 ;  /* 0xff800000234d7808 */ /* 0x000fe20006000000 */
[----:B--2---:R-:W-:Y:S01]  /*32c0*/  HMMA.16816.F32 R40, R16, R4, R180 ;  /* 0x000000041028723c */ /* 0x004fe200000018b4 */
        /* <DEDUP_REMOVED lines=8> */
[----:B------:R-:W-:Y:S01]  /*3350*/  ISETP.GE.AND P6, PT, R3, R20, PT ;  /* 0x000000140300720c */ /* 0x000fe20003fc6270 */
[----:B------:R-:W-:Y:S01]  /*3360*/  VIADD R3, R2, 0x60 ;  /* 0x0000006002037836 */ /* 0x000fe20000000000 */
[----:B------:R-:W-:Y:S02]  /*3370*/  FSEL R135, R107, -INF , !P2 ;  /* 0xff8000006b877808 */ /* 0x000fe40005000000 */
        /* <DEDUP_REMOVED lines=11> */
[----:B------:R-:W-:Y:S02]  /*3430*/  FSEL R144, R31, -INF , !P1 ;  /* 0xff8000001f907808 */ /* 0x000fe40004800000 */
[----:B------:R-:W-:Y:S02]  /*3440*/  FSEL R95, R29, -INF , !P1 ;  /* 0xff8000001d5f7808 */ /* 0x000fe40004800000 */
[----:B------:R-:W-:Y:S01]  /*3450*/  FSEL R67, R27, -INF , !P1 ;  /* 0xff8000001b437808 */ /* 0x000fe20004800000 */
[----:B------:R-:W-:Y:S01]  /*3460*/  HMMA.16816.F32 R28, R12, R10, R200 ;  /* 0x0000000a0c1c723c */ /* 0x000fe200000018c8 */
[----:B------:R-:W-:-:S02]  /*3470*/  FSEL R46, R25, -INF , !P1 ;  /* 0xff800000192e7808 */ /* 0x000fc40004800000 */
[-C--:B------:R-:W-:Y:S01]  /*3480*/  ISETP.GE.AND P1, PT, R3, R20.reuse, PT ;  /* 0x000000140300720c */ /* 0x080fe20003f26270 */
[----:B------:R-:W-:Y:S01]  /*3490*/  VIADD R3, R2, 0x71 ;  /* 0x0000007102037836 */ /* 0x000fe20000000000 */
        /* <DEDUP_REMOVED lines=13> */
[----:B------:R-:W-:Y:S01]  /*3570*/  HMMA.16816.F32 R8, R16, R10, R192 ;  /* 0x0000000a1008723c */ /* 0x000fe200000018c0 */
[----:B------:R-:W-:Y:S01]  /*3580*/  FSEL R145, R36, -INF , !P4 ;  /* 0xff80000024917808 */ /* 0x000fe20006000000 */
[----:B------:R-:W-:Y:S01]  /*3590*/  VIADD R3, R2, 0x69 ;  /* 0x0000006902037836 */ /* 0x000fe20000000000 */
[----:B------:R-:W-:Y:S02]  /*35a0*/  FSEL R36, R32, -INF , !P4 ;  /* 0xff80000020247808 */ /* 0x000fe40006000000 */
[----:B------:R-:W-:-:S02]  /*35b0*/  FSEL R159, R63, -INF , !P0 ;  /* 0xff8000003f9f7808 */ /* 0x000fc40004000000 */
[----:B------:R-:W-:Y:S01]  /*35c0*/  FSEL R155, R61, -INF , !P0 ;  /* 0xff8000003d9b7808 */ /* 0x000fe20004000000 */
[----:B------:R-:W-:Y:S01]  /*35d0*/  HMMA.16816.F32 R16, R16, R6, R196 ;  /* 0x000000061010723c */ /* 0x000fe200000018c4 */
[----:B------:R-:W-:Y:S02]  /*35e0*/  FSEL R83, R83, -INF , !P0 ;  /* 0xff80000053537808 */ /* 0x000fe40004000000 */
[----:B------:R-:W-:Y:S02]  /*35f0*/  FSEL R32, R81, -INF , !P0 ;  /* 0xff80000051207808 */ /* 0x000fe40004000000 */
[----:B------:R-:W-:Y:S02]  /*3600*/  ISETP.GE.U32.AND P0, PT, R20, 0x81, PT ;  /* 0x000000811400780c */ /* 0x000fe40003f06070 */
[----:B------:R-:W-:Y:S02]  /*3610*/  FSEL R153, R38, -INF , !P4 ;  /* 0xff80000026997808 */ /* 0x000fe40006000000 */
[----:B------:R-:W-:-:S02]  /*3620*/  FSEL R75, R34, -INF , !P4 ;  /* 0xff800000224b7808 */ /* 0x000fc40006000000 */
[----:B------:R-:W-:Y:S01]  /*3630*/  ISETP.GE.AND P4, PT, R3, R20, PT ;  /* 0x000000140300720c */ /* 0x000fe20003f86270 */
[----:B------:R-:W-:Y:S01]  /*3640*/  VIADD R3, R2, 0x78 ;  /* 0x0000007802037836 */ /* 0x000fe20000000000 */
[----:B------:R-:W-:Y:S01]  /*3650*/  FSEL R82, R82, -INF , !P2 ;  /* 0xff80000052527808 */ /* 0x000fe20005000000 */
[----:B------:R-:W-:Y:S01]  /*3660*/  VIADD R2, R2, 0x79 ;  /* 0x0000007902027836 */ /* 0x000fe20000000000 */
[----:B------:R-:W-:Y:S02]  /*3670*/  FSEL R164, R62, -INF , !P2 ;  /* 0xff8000003ea47808 */ /* 0x000fe40005000000 */
[----:B------:R-:W-:Y:S02]  /*3680*/  FSEL R154, R60, -INF , !P2 ;  /* 0xff8000003c9a7808 */ /* 0x000fe40005000000 */
[----:B------:R-:W-:Y:S02]  /*3690*/  FSEL R34, R80, -INF , !P2 ;  /* 0xff80000050227808 */ /* 0x000fe40005000000 */
[----:B------:R-:W-:-:S02]  /*36a0*/  FSEL R176, R42, -INF , !P1 ;  /* 0xff8000002ab07808 */ /* 0x000fc40004800000 */
[----:B------:R-:W-:Y:S02]  /*36b0*/  FSEL R172, R26, -INF , !P1 ;  /* 0xff8000001aac7808 */ /* 0x000fe40004800000 */
[----:B------:R-:W-:Y:S02]  /*36c0*/  FSEL R168, R24, -INF , !P1 ;  /* 0xff80000018a87808 */ /* 0x000fe40004800000 */
[----:B------:R-:W-:Y:S02]  /*36d0*/  FSEL R21, R40, -INF , !P1 ;  /* 0xff80000028157808 */ /* 0x000fe40004800000 */
[-C--:B------:R-:W-:Y:S02]  /*36e0*/  ISETP.GE.AND P2, PT, R3, R20.reuse, PT ;  /* 0x000000140300720c */ /* 0x080fe40003f46270 */
[----:B------:R-:W-:Y:S02]  /*36f0*/  ISETP.GE.AND P1, PT, R2, R20, PT ;  /* 0x000000140200720c */ /* 0x000fe40003f26270 */
[----:B------:R-:W-:-:S02]  /*3700*/  FSEL R169, R14, -INF , !P2 ;  /* 0xff8000000ea97808 */ /* 0x000fc40005000000 */
[----:B------:R-:W-:Y:S02]  /*3710*/  FSEL R170, R15, -INF , !P1 ;  /* 0xff8000000faa7808 */ /* 0x000fe40004800000 */
[----:B------:R-:W-:Y:S02]  /*3720*/  FSEL R171, R27, -INF , !P3 ;  /* 0xff8000001bab7808 */ /* 0x000fe40005800000 */
[----:B------:R-:W-:Y:S02]  /*3730*/  FSEL R167, R25, -INF , !P3 ;  /* 0xff80000019a77808 */ /* 0x000fe40005800000 */
[----:B------:R-:W-:Y:S02]  /*3740*/  FSEL R175, R43, -INF , !P3 ;  /* 0xff8000002baf7808 */ /* 0x000fe40005800000 */
[----:B------:R-:W-:Y:S02]  /*3750*/  FSEL R41, R41, -INF , !P3 ;  /* 0xff80000029297808 */ /* 0x000fe40005800000 */
        /* <DEDUP_REMOVED lines=17> */
[----:B------:R-:W-:Y:S01]  /*3870*/  FSEL R17, R17, -INF , !P1 ;  /* 0xff80000011117808 */ /* 0x000fe20004800000 */
[----:B------:R-:W-:Y:S06]  /*3880*/  BAR.SYNC.DEFER_BLOCKING 0x0 ;  /* 0x0000000000007b1d */ /* 0x000fec0000010000 */
[----:B------:R-:W-:Y:S05]  /*3890*/  @!P0 BRA `(.L_x_94) ;  /* 0x0000000000bc8947 */ /* 0x000fea0003800000 */
[----:B------:R-:W1:Y:S01]  /*38a0*/  LDCU UR5, c[0x0][0x440] ;  /* 0x00008800ff0577ac */ /* 0x000e620008000800 */
[----:B------:R-:W-:Y:S01]  /*38b0*/  LEA.HI.SX32 R2, R215, 0xfffffffe, 0x19 ;  /* 0xfffffffed7027811 */ /* 0x000fe200078fcaff */
[----:B------:R-:W-:Y:S04]  /*38c0*/  BSSY.RECONVERGENT B0, `(.L_x_95) ;  /* 0x000002b000007945 */ /* 0x000fe80003800200 */
[-C--:B------:R-:W-:Y:S02]  /*38d0*/  IMAD R4, R143, R2.reuse, RZ ;  /* 0x000000028f047224 */ /* 0x080fe400078e02ff */
[----:B------:R-:W-:-:S04]  /*38e0*/  IMAD.WIDE.U32 R2, R140, R2, RZ ;  /* 0x000000028c027225 */ /* 0x000fc800078e00ff */
[----:B------:R-:W-:Y:S01]  /*38f0*/  IMAD.IADD R5, R3, 0x1, R4 ;  /* 0x0000000103057824 */ /* 0x000fe200078e0204 */
[C---:B-1----:R-:W-:Y:S02]  /*3900*/  ISETP.GE.AND P1, PT, R216.reuse, UR5, PT ;  /* 0x00000005d8007c0c */ /* 0x042fe4000bf26270 */
[----:B------:R-:W-:-:S11]  /*3910*/  ISETP.GE.AND P2, PT, R216, UR5, PT ;  /* 0x00000005d8007c0c */ /* 0x000fd6000bf46270 */
[-C--:B------:R-:W-:Y:S02]  /*3920*/  @!P1 IADD3 R7, P4, PT, R141, R2.reuse, RZ ;  /* 0x000000028d079210 */ /* 0x080fe40007f9e0ff */
[----:B------:R-:W-:Y:S02]  /*3930*/  @!P1 LEA R12, P3, R22, R2, 0x6 ;  /* 0x00000002160c9211 */ /* 0x000fe400078630ff */
[-C--:B------:R-:W-:Y:S01]  /*3940*/  @!P2 LEA R10, P5, R2, R220.reuse, 0x1 ;  /* 0x000000dc020aa211 */ /* 0x080fe200078a08ff */
[----:B------:R-:W-:Y:S01]  /*3950*/  @!P1 IMAD.X R9, R142, 0x1, R5, P4 ;  /* 0x000000018e099824 */ /* 0x000fe200020e0605 */
[-C--:B------:R-:W-:Y:S02]  /*3960*/  @!P1 LEA R8, P4, R7, R220.reuse, 0x1 ;  /* 0x000000dc07089211 */ /* 0x080fe400078808ff */
[----:B------:R-:W-:Y:S02]  /*3970*/  @!P1 LEA.HI.X R13, R22, R5, R23, 0x6, P3 ;  /* 0x00000005160d9211 */ /* 0x000fe400018f3417 */
[----:B------:R-:W-:-:S02]  /*3980*/  @!P1 LEA R6, P3, R12, R220, 0x1 ;  /* 0x000000dc0c069211 */ /* 0x000fc400078608ff */
[-C--:B------:R-:W-:Y:S02]  /*3990*/  @!P2 LEA.HI.X R11, R2, R217.reuse, R5, 0x1, P5 ;  /* 0x000000d9020ba211 */ /* 0x080fe400028f0c05 */
[-C--:B------:R-:W-:Y:S02]  /*39a0*/  @!P1 LEA.HI.X R9, R7, R217.reuse, R9, 0x1, P4 ;  /* 0x000000d907099211 */ /* 0x080fe400020f0c09 */
[----:B------:R-:W-:Y:S01]  /*39b0*/  @!P1 LEA.HI.X R7, R12, R217, R13, 0x1, P3 ;  /* 0x000000d90c079211 */ /* 0x000fe200018f0c0d */
[----:B------:R-:W-:Y:S01]  /*39c0*/  @!PT LDS RZ, [RZ] ;  /* 0x00000000fffff984 */ /* 0x000fe20000000800 */
[----:B------:R-:W-:Y:S01]  /*39d0*/  @!PT LDS RZ, [RZ] ;  /* 0x00000000fffff984 */ /* 0x000fe20000000800 */
[----:B------:R-:W-:Y:S01]  /*39e0*/  @!PT LDS RZ, [RZ] ;  /* 0x00000000fffff984 */ /* 0x000fe20000000800 */
[----:B------:R1:W-:Y:S04]  /*39f0*/  @!P2 LDGSTS.E.BYPASS.LTC128B.128 [R214+0x2000], desc[UR14][R10.64] ;  /* 0x020000000ad6afae */ /* 0x0003e8000b981a0e */
[----:B------:R1:W-:Y:S04]  /*3a00*/  @P2 STS.128 [R214+0x2000], RZ ;  /* 0x002000ffd6002388 */ /* 0x0003e80000000c00 */
[----:B------:R1:W-:Y:S04]  /*3a10*/  @P1 STS.128 [R214+0x2800], RZ ;  /* 0x002800ffd6001388 */ /* 0x0003e80000000c00 */
[----:B------:R-:W-:Y:S01]  /*3a20*/  @!PT LDS RZ, [RZ] ;  /* 0x00000000fffff984 */ /* 0x000fe20000000800 */
[----:B------:R-:W-:Y:S01]  /*3a30*/  @!PT LDS RZ, [RZ] ;  /* 0x00000000fffff984 */ /* 0x000fe20000000800 */
[----:B------:R-:W-:Y:S01]  /*3a40*/  @!PT LDS RZ, [RZ] ;  /* 0x00000000fffff984 */ /* 0x000fe20000000800 */
[----:B------:R1:W-:Y:S04]  /*3a50*/  @!P1 LDGSTS.E.BYPASS.LTC128B.128 [R214+0x2800], desc[UR14][R8.64] ;  /* 0x0280000008d69fae */ /* 0x0003e8000b981a0e */
[----:B------:R1:W-:Y:S04]  /*3a60*/  @P1 STS.128 [R214+0x3000], RZ ;  /* 0x003000ffd6001388 */ /* 0x0003e80000000c00 */
[----:B------:R-:W-:Y:S01]  /*3a70*/  @!PT LDS RZ, [RZ] ;  /* 0x00000000fffff984 */ /* 0x000fe20000000800 */
[----:B------:R-:W-:Y:S01]  /*3a80*/  @!PT LDS RZ, [RZ] ;  /* 0x00000000fffff984 */ /* 0x000fe20000000800 */
[----:B------:R-:W-:Y:S01]  /*3a90*/  @!PT LDS RZ, [RZ] ;  /* 0x00000000fffff984 */ /* 0x000fe20000000800 */
[----:B------:R1:W-:Y:S04]  /*3aa0*/  @!P1 LDGSTS.E.BYPASS.LTC128B.128 [R214+0x3000], desc[UR14][R6.64] ;  /* 0x0300000006d69fae */ /* 0x0003e8000b981a0e */
[----:B------:R1:W-:Y:S01]  /*3ab0*/  @P1 STS.128 [R214+0x3800], RZ ;  /* 0x003800ffd6001388 */ /* 0x0003e20000000c00 */
[----:B------:R-:W-:Y:S05]  /*3ac0*/  @P1 BRA `(.L_x_96) ;  /* 0x0000000000281947 */ /* 0x000fea0003800000 */
[----:B------:R-:W-:Y:S01]  /*3ad0*/  MOV R4, R2 ;  /* 0x0000000200047202 */ /* 0x000fe20000000f00 */
[----:B------:R-:W-:-:S04]  /*3ae0*/  IMAD R2, R23, 0x60, RZ ;  /* 0x0000006017027824 */ /* 0x000fc800078e02ff */
[----:B------:R-:W-:-:S05]  /*3af0*/  IMAD.WIDE.U32 R4, R22, 0x60, R4 ;  /* 0x0000006016047825 */ /* 0x000fca00078e0004 */
[----:B------:R-:W-:Y:S02]  /*3b00*/  IADD3 R3, PT, PT, R2, R5, RZ ;  /* 0x0000000502037210 */ /* 0x000fe40007ffe0ff */
[----:B------:R-:W-:-:S04]  /*3b10*/  LEA R2, P1, R4, R220, 0x1 ;  /* 0x000000dc04027211 */ /* 0x000fc800078208ff */
[----:B------:R-:W-:-:S05]  /*3b20*/  LEA.HI.X R3, R4, R217, R3, 0x1, P1 ;  /* 0x000000d904037211 */ /* 0x000fca00008f0c03 */
[----:B------:R-:W-:Y:S01]  /*3b30*/  @!PT LDS RZ, [RZ] ;  /* 0x00000000fffff984 */ /* 0x000fe20000000800 */
[----:B------:R-:W-:Y:S01]  /*3b40*/  @!PT LDS RZ, [RZ] ;  /* 0x00000000fffff984 */ /* 0x000fe20000000800 */
[----:B------:R-:W-:Y:S01]  /*3b50*/  @!PT LDS RZ, [RZ] ;  /* 0x00000000fffff984 */ /* 0x000fe20000000800 */
[----:B------:R2:W-:Y:S04]  /*3b60*/  LDGSTS.E.BYPASS.LTC128B.128 [R214+0x3800], desc[UR14][R2.64] ;  /* 0x0380000002d67fae */ /* 0x0005e8000b981a0e */
.L_x_96:
[----:B------:R-:W-:Y:S05]  /*3b70*/  BSYNC.RECONVERGENT B0 ;  /* 0x0000000000007941 */ /* 0x000fea0003800200 */
.L_x_95:
[----:B------:R-:W0:Y:S02]  /*3b80*/  LDGDEPBAR ;  /* 0x00000000000079af */ /* 0x000e240000000000 */
.L_x_94:
[----:B------:R-:W-:Y:S01]  /*3b90*/  FMNMX3.FTZ R138, R73, R72, R68, !PT ;  /* 0x00000048498a7276 */ /* 0x000fe20007810044 */
        /* <DEDUP_REMOVED lines=30> */
[----:B------:R-:W-:Y:S02]  /*3d80*/  FMNMX.FTZ R138, R17, R138, !PT ;  /* 0x0000008a118a7209 */ /* 0x000fe40007810000 */
[----:B------:R-:W-:Y:S02]  /*3d90*/  FMNMX.FTZ R137, R174, R137, !PT ;  /* 0x00000089ae897209 */ /* 0x000fe40007810000 */
[----:B------:R-:W-:Y:S01]  /*3da0*/  IADD3 R208, PT, PT, R210, R208, RZ ;  /* 0x000000d0d2d07210 */ /* 0x000fe20007ffe0ff */
[----:B--2---:R-:W2:Y:S03]  /*3db0*/  SHFL.BFLY PT, R2, R138, 0x2, 0x1f ;  /* 0x0c401f008a027f89 */ /* 0x004ea600000e0000 */
[----:B------:R-:W-:Y:S01]  /*3dc0*/  LEA R208, R208, UR4, 0x1 ;  /* 0x00000004d0d07c11 */ /* 0x000fe2000f8e08ff */
[----:B------:R-:W4:Y:S03]  /*3dd0*/  SHFL.BFLY PT, R4, R137, 0x2, 0x1f ;  /* 0x0c401f0089047f89 */ /* 0x000f2600000e0000 */
[----:B------:R-:W-:-:S05]  /*3de0*/  IADD3 R210, PT, PT, R0, R208, RZ ;  /* 0x000000d000d27210 */ /* 0x000fca0007ffe0ff */
[----:B------:R-:W-:Y:S04]  /*3df0*/  LDSM.16.MT88.4 R24, [R210+0x4000] ;  /* 0x00400000d218783b */ /* 0x000fe80000004200 */
[----:B------:R-:W-:Y:S01]  /*3e00*/  LDSM.16.MT88.4 R28, [R210+0x4400] ;  /* 0x00440000d21c783b */ /* 0x000fe20000004200 */
[----:B--2---:R-:W-:Y:S02]  /*3e10*/  FMNMX.FTZ R138, R138, R2, !PT ;  /* 0x000000028a8a7209 */ /* 0x004fe40007810000 */
[----:B----4-:R-:W-:-:S03]  /*3e20*/  FMNMX.FTZ R137, R137, R4, !PT ;  /* 0x0000000489897209 */ /* 0x010fc60007810000 */
[----:B------:R-:W2:Y:S04]  /*3e30*/  SHFL.BFLY PT, R2, R138, 0x1, 0x1f ;  /* 0x0c201f008a027f89 */ /* 0x000ea800000e0000 */
[----:B------:R-:W4:Y:S01]  /*3e40*/  SHFL.BFLY PT, R4, R137, 0x1, 0x1f ;  /* 0x0c201f0089047f89 */ /* 0x000f2200000e0000 */
[----:B--2---:R-:W-:-:S04]  /*3e50*/  FMNMX.FTZ R138, R138, R2, !PT ;  /* 0x000000028a8a7209 */ /* 0x004fc80007810000 */
[C---:B------:R-:W-:Y:S01]  /*3e60*/  FSETP.NEU.FTZ.AND P1, PT, R138.reuse, -INF , PT ;  /* 0xff8000008a00780b */ /* 0x040fe20003f3d000 */
[----:B---3--:R-:W-:Y:S01]  /*3e70*/  FMUL.FTZ R2, R138, UR5 ;  /* 0x000000058a027c20 */ /* 0x008fe20008410000 */
[----:B----4-:R-:W-:-:S04]  /*3e80*/  FMNMX.FTZ R137, R137, R4, !PT ;  /* 0x0000000489897209 */ /* 0x010fc80007810000 */
[----:B------:R-:W-:Y:S01]  /*3e90*/  FSEL R2, R2, RZ, P1 ;  /* 0x000000ff02027208 */ /* 0x000fe20000800000 */
[C---:B------:R-:W-:Y:S01]  /*3ea0*/  FMUL.FTZ R4, R137.reuse, UR5 ;  /* 0x0000000589047c20 */ /* 0x040fe20008410000 */
[----:B------:R-:W-:-:S03]  /*3eb0*/  FSETP.NEU.FTZ.AND P1, PT, R137, -INF , PT ;  /* 0xff8000008900780b */ /* 0x000fc60003f3d000 */
[----:B------:R-:W-:Y:S01]  /*3ec0*/  FFMA.FTZ R3, R73, UR5, -R2 ;  /* 0x0000000549037c23 */ /* 0x000fe20008010802 */
[----:B------:R-:W-:-:S03]  /*3ed0*/  FSEL R4, R4, RZ, P1 ;  /* 0x000000ff04047208 */ /* 0x000fc60000800000 */
[----:B------:R2:W-:Y:S02]  /*3ee0*/  MUFU.EX2 R204, R3 ;  /* 0x0000000300cc7308 */ /* 0x0005e40000000800 */
[----:B--2---:R-:W-:-:S06]  /*3ef0*/  FFMA.FTZ R3, R72, UR5, -R2 ;  /* 0x0000000548037c23 */ /* 0x004fcc0008010802 */
[----:B------:R2:W-:Y:S02]  /*3f00*/  MUFU.EX2 R202, R3 ;  /* 0x0000000300ca7308 */ /* 0x0005e40000000800 */
[----:B--2---:R-:W-:-:S06]  /*3f10*/  FFMA.FTZ R3, R68, UR5, -R2 ;  /* 0x0000000544037c23 */ /* 0x004fcc0008010802 */
[----:B------:R2:W-:Y:S02]  /*3f20*/  MUFU.EX2 R203, R3 ;  /* 0x0000000300cb7308 */ /* 0x0005e40000000800 */
[----:B--2---:R-:W-:-:S06]  /*3f30*/  FFMA.FTZ R3, R69, UR5, -R2 ;  /* 0x0000000545037c23 */ /* 0x004fcc0008010802 */
[----:B------:R2:W3:Y:S02]  /*3f40*/  MUFU.EX2 R205, R3 ;  /* 0x0000000300cd7308 */ /* 0x0004e40000000800 */
[----:B--2---:R-:W-:-:S06]  /*3f50*/  FFMA.FTZ R3, R65, UR5, -R2 ;  /* 0x0000000541037c23 */ /* 0x004fcc0008010802 */
[----:B------:R2:W-:Y:S02]  /*3f60*/  MUFU.EX2 R206, R3 ;  /* 0x0000000300ce7308 */ /* 0x0005e40000000800 */
        /* <DEDUP_REMOVED lines=40> */
[--C-:B--2---:R-:W-:Y:S02]  /*41f0*/  FFMA.FTZ R3, R32, UR5, -R2.reuse ;  /* 0x0000000520037c23 */ /* 0x104fe40008010802 */
[----:B------:R-:W-:Y:S04]  /*4200*/  LDSM.16.MT88.4 R32, [R208+0x4400] ;  /* 0x00440000d020783b */ /* 0x000fe80000004200 */
[----:B------:R2:W-:Y:S02]  /*4210*/  MUFU.EX2 R243, R3 ;  /* 0x0000000300f37308 */ /* 0x0005e40000000800 */
[----:B--2---:R-:W-:-:S06]  /*4220*/  FFMA.FTZ R3, R15, UR5, -R2 ;  /* 0x000000050f037c23 */ /* 0x004fcc0008010802 */
[----:B------:R2:W-:Y:S02]  /*4230*/  MUFU.EX2 R248, R3 ;  /* 0x0000000300f87308 */ /* 0x0005e40000000800 */
[----:B--2---:R-:W-:Y:S01]  /*4240*/  FFMA.FTZ R3, R14, UR5, -R2 ;  /* 0x000000050e037c23 */ /* 0x004fe20008010802 */
[----:B---3--:R-:W-:-:S05]  /*4250*/  F2FP.F16.F32.PACK_AB R14, R205, R203 ;  /* 0x000000cbcd0e723e */ /* 0x008fca00000000ff */
[----:B------:R2:W-:Y:S02]  /*4260*/  MUFU.EX2 R249, R3 ;  /* 0x0000000300f97308 */ /* 0x0005e40000000800 */
[--C-:B--2---:R-:W-:Y:S02]  /*4270*/  FFMA.FTZ R3, R21, UR5, -R2.reuse ;  /* 0x0000000515037c23 */ /* 0x104fe40008010802 */
[----:B------:R-:W-:Y:S04]  /*4280*/  LDSM.16.MT88.4 R20, [R208+0x4000] ;  /* 0x00400000d014783b */ /* 0x000fe80000004200 */
[----:B------:R2:W-:Y:S02]  /*4290*/  MUFU.EX2 R251, R3 ;  /* 0x0000000300fb7308 */ /* 0x0005e40000000800 */
[----:B--2---:R-:W-:-:S06]  /*42a0*/  FFMA.FTZ R3, R41, UR5, -R2 ;  /* 0x0000000529037c23 */ /* 0x004fcc0008010802 */
[----:B------:R2:W-:Y:S02]  /*42b0*/  MUFU.EX2 R250, R3 ;  /* 0x0000000300fa7308 */ /* 0x0005e40000000800 */
[--C-:B--2---:R-:W-:Y:S01]  /*42c0*/  FFMA.FTZ R3, R16, UR5, -R2.reuse ;  /* 0x0000000510037c23 */ /* 0x104fe20008010802 */
[----:B------:R-:W-:-:S05]  /*42d0*/  FFMA.FTZ R2, R17, UR5, -R2 ;  /* 0x0000000511027c23 */ /* 0x000fca0008010802 */
[----:B------:R2:W-:Y:S08]  /*42e0*/  MUFU.EX2 R12, R3 ;  /* 0x00000003000c7308 */ /* 0x0005f00000000800 */
[----:B------:R3:W-:Y:S01]  /*42f0*/  MUFU.EX2 R252, R2 ;  /* 0x0000000200fc7308 */ /* 0x0007e20000000800 */
[----:B--2---:R-:W-:-:S07]  /*4300*/  FFMA.FTZ R3, R98, UR5, -R4 ;  /* 0x0000000562037c23 */ /* 0x004fce0008010804 */
[----:B------:R2:W-:Y:S01]  /*4310*/  MUFU.EX2 R183, R3 ;  /* 0x0000000300b77308 */ /* 0x0005e20000000800 */
[----:B---3--:R-:W-:-:S07]  /*4320*/  FFMA.FTZ R2, R100, UR5, -R4 ;  /* 0x0000000564027c23 */ /* 0x008fce0008010804 */
[----:B------:R3:W-:Y:S01]  /*4330*/  MUFU.EX2 R181, R2 ;  /* 0x0000000200b57308 */ /* 0x0007e20000000800 */
[----:B--2---:R-:W-:-:S07]  /*4340*/  FFMA.FTZ R3, R97, UR5, -R4 ;  /* 0x0000000561037c23 */ /* 0x004fce0008010804 */
[----:B------:R2:W-:Y:S01]  /*4350*/  MUFU.EX2 R185, R3 ;  /* 0x0000000300b97308 */ /* 0x0005e20000000800 */
[----:B---3--:R-:W-:-:S07]  /*4360*/  FFMA.FTZ R2, R99, UR5, -R4 ;  /* 0x0000000563027c23 */ /* 0x008fce0008010804 */
[----:B------:R3:W4:Y:S01]  /*4370*/  MUFU.EX2 R180, R2 ;  /* 0x0000000200b47308 */ /* 0x0007220000000800 */
[----:B--2---:R-:W-:-:S07]  /*4380*/  FFMA.FTZ R3, R91, UR5, -R4 ;  /* 0x000000055b037c23 */ /* 0x004fce0008010804 */
[----:B------:R2:W-:Y:S01]  /*4390*/  MUFU.EX2 R184, R3 ;  /* 0x0000000300b87308 */ /* 0x0005e20000000800 */
[----:B---3--:R-:W-:Y:S01]  /*43a0*/  FFMA.FTZ R2, R96, UR5, -R4 ;  /* 0x0000000560027c23 */ /* 0x008fe20008010804 */
[----:B----4-:R-:W-:-:S06]  /*43b0*/  F2FP.F16.F32.PACK_AB R13, R180, R181 ;  /* 0x000000b5b40d723e */ /* 0x010fcc00000000ff */
[----:B------:R3:W4:Y:S01]  /*43c0*/  MUFU.EX2 R182, R2 ;  /* 0x0000000200b67308 */ /* 0x0007220000000800 */
[----:B--2---:R-:W-:Y:S02]  /*43d0*/  FMNMX3.FTZ R3, R118, R124, R117, !PT ;  /* 0x0000007c76037276 */ /* 0x004fe40007810075 */
[----:B---3--:R-:W-:Y:S02]  /*43e0*/  FMNMX3.FTZ R2, R115, R114, R101, !PT ;  /* 0x0000007273027276 */ /* 0x008fe40007810065 */
[----:B----4-:R-:W-:Y:S02]  /*43f0*/  F2FP.F16.F32.PACK_AB R15, R183, R182 ;  /* 0x000000b6b70f723e */ /* 0x010fe400000000ff */
        /* <DEDUP_REMOVED lines=9> */
[----:B--2---:R-:W-:Y:S02]  /*4490*/  FMNMX3.FTZ R2, R3, R120, R123, !PT ;  /* 0x0000007803027276 */ /* 0x004fe4000781007b */
        /* <DEDUP_REMOVED lines=12> */
[----:B------:R-:W-:Y:S01]  /*4560*/  FMNMX3.FTZ R3, R3, R151, R168, !PT ;  /* 0x0000009703037276 */ /* 0x000fe200078100a8 */
[----:B--2---:R-:W-:Y:S01]  /*4570*/  FFMA.FTZ R5, R88, UR5, -R4 ;  /* 0x0000000558057c23 */ /* 0x004fe20008010804 */
[----:B------:R-:W-:-:S03]  /*4580*/  FMNMX3.FTZ R2, R2, R133, R146, !PT ;  /* 0x0000008502027276 */ /* 0x000fc60007810092 */
[----:B------:R2:W-:Y:S01]  /*4590*/  MUFU.EX2 R191, R5 ;  /* 0x0000000500bf7308 */ /* 0x0005e20000000800 */
[----:B------:R-:W-:-:S04]  /*45a0*/  FMNMX3.FTZ R2, R2, R135, R134, !PT ;  /* 0x0000008702027276 */ /* 0x000fc80007810086 */
[----:B------:R-:W-:-:S04]  /*45b0*/  FMNMX3.FTZ R2, R2, R144, R150, !PT ;  /* 0x0000009002027276 */ /* 0x000fc80007810096 */
[----:B------:R-:W-:-:S04]  /*45c0*/  FMNMX3.FTZ R2, R2, R152, R153, !PT ;  /* 0x0000009802027276 */ /* 0x000fc80007810099 */
[----:B------:R-:W-:Y:S01]  /*45d0*/  FMNMX3.FTZ R2, R2, R148, R164, !PT ;  /* 0x0000009402027276 */ /* 0x000fe200078100a4 */
[----:B--2---:R-:W-:-:S03]  /*45e0*/  FFMA.FTZ R5, R87, UR5, -R4 ;  /* 0x0000000557057c23 */ /* 0x004fc60008010804 */
[----:B------:R-:W-:Y:S01]  /*45f0*/  FMNMX3.FTZ R2, R2, R159, R156, !PT ;  /* 0x0000009f02027276 */ /* 0x000fe2000781009c */
[----:B------:R2:W-:Y:S03]  /*4600*/  MUFU.EX2 R194, R5 ;  /* 0x0000000500c27308 */ /* 0x0005e60000000800 */
[----:B------:R-:W-:-:S04]  /*4610*/  FMNMX3.FTZ R2, R2, R158, R172, !PT ;  /* 0x0000009e02027276 */ /* 0x000fc800078100ac */
[----:B------:R-:W-:-:S04]  /*4620*/  FMNMX3.FTZ R2, R2, R171, R169, !PT ;  /* 0x000000ab02027276 */ /* 0x000fc800078100a9 */
[----:B------:R-:W-:Y:S02]  /*4630*/  FMNMX.FTZ R2, R170, R2, !PT ;  /* 0x00000002aa027209 */ /* 0x000fe40007810000 */
[----:B--2---:R-:W-:Y:S01]  /*4640*/  FMNMX3.FTZ R5, R3, R167, R165, !PT ;  /* 0x000000a703057276 */ /* 0x004fe200078100a5 */
[----:B------:R-:W-:-:S03]  /*4650*/  FFMA.FTZ R3, R86, UR5, -R4 ;  /* 0x0000000556037c23 */ /* 0x000fc60008010804 */
[----:B------:R-:W-:Y:S01]  /*4660*/  FMNMX.FTZ R5, R166, R5, !PT ;  /* 0x00000005a6057209 */ /* 0x000fe20007810000 */
[----:B------:R2:W-:Y:S04]  /*4670*/  MUFU.EX2 R190, R3 ;  /* 0x0000000300be7308 */ /* 0x0005e80000000800 */
[----:B------:R-:W3:Y:S01]  /*4680*/  SHFL.BFLY PT, R136, R5, 0x2, 0x1f ;  /* 0x0c401f0005887f89 */ /* 0x000ee200000e0000 */
[----:B--2---:R-:W-:-:S04]  /*4690*/  FFMA.FTZ R3, R84, UR5, -R4 ;  /* 0x0000000554037c23 */ /* 0x004fc80008010804 */
[----:B------:R2:W-:Y:S01]  /*46a0*/  MUFU.EX2 R189, R3 ;  /* 0x0000000300bd7308 */ /* 0x0005e20000000800 */
[----:B---3--:R-:W-:Y:S02]  /*46b0*/  FMNMX.FTZ R136, R5, R136, !PT ;  /* 0x0000008805887209 */ /* 0x008fe40007810000 */
[----:B------:R-:W3:Y:S04]  /*46c0*/  SHFL.BFLY PT, R5, R2, 0x2, 0x1f ;  /* 0x0c401f0002057f89 */ /* 0x000ee800000e0000 */
[----:B-1----:R-:W1:Y:S01]  /*46d0*/  SHFL.BFLY PT, R6, R136, 0x1, 0x1f ;  /* 0x0c201f0088067f89 */ /* 0x002e6200000e0000 */
[----:B--2---:R-:W-:-:S04]  /*46e0*/  FFMA.FTZ R3, R85, UR5, -R4 ;  /* 0x0000000555037c23 */ /* 0x004fc80008010804 */
[----:B------:R2:W-:Y:S01]  /*46f0*/  MUFU.EX2 R188, R3 ;  /* 0x0000000300bc7308 */ /* 0x0005e20000000800 */
[----:B---3--:R-:W-:Y:S01]  /*4700*/  FMNMX.FTZ R2, R2, R5, !PT ;  /* 0x0000000502027209 */ /* 0x008fe20007810000 */
[--C-:B------:R-:W-:Y:S01]  /*4710*/  FFMA.FTZ R5, R66, UR5, -R4.reuse ;  /* 0x0000000542057c23 */ /* 0x100fe20008010804 */
[----:B-1----:R-:W-:Y:S01]  /*4720*/  FMNMX.FTZ R136, R136, R6, !PT ;  /* 0x0000000688887209 */ /* 0x002fe20007810000 */
[----:B--2---:R-:W-:Y:S02]  /*4730*/  FFMA.FTZ R3, R79, UR5, -R4 ;  /* 0x000000054f037c23 */ /* 0x004fe40008010804 */
[----:B------:R-:W1:Y:S02]  /*4740*/  SHFL.BFLY PT, R6, R2, 0x1, 0x1f ;  /* 0x0c201f0002067f89 */ /* 0x000e6400000e0000 */
[----:B------:R2:W-:Y:S01]  /*4750*/  MUFU.EX2 R199, R5 ;  /* 0x0000000500c77308 */ /* 0x0005e20000000800 */
[----:B------:R-:W-:-:S07]  /*4760*/  FSETP.NEU.FTZ.AND P1, PT, R136, -INF , PT ;  /* 0xff8000008800780b */ /* 0x000fce0003f3d000 */
[----:B------:R3:W-:Y:S01]  /*4770*/  MUFU.EX2 R187, R3 ;  /* 0x0000000300bb7308 */ /* 0x0007e20000000800 */
[----:B--2---:R-:W-:-:S07]  /*4780*/  FFMA.FTZ R5, R70, UR5, -R4 ;  /* 0x0000000546057c23 */ /* 0x004fce0008010804 */
[----:B------:R-:W-:Y:S01]  /*4790*/  MUFU.EX2 R201, R5 ;  /* 0x0000000500c97308 */ /* 0x000fe20000000800 */
[----:B-1----:R-:W-:Y:S01]  /*47a0*/  FMNMX.FTZ R19, R2, R6, !PT ;  /* 0x0000000602137209 */ /* 0x002fe20007810000 */
[----:B---3--:R-:W-:-:S06]  /*47b0*/  FFMA.FTZ R3, R78, UR5, -R4 ;  /* 0x000000054e037c23 */ /* 0x008fcc0008010804 */
        /* <DEDUP_REMOVED lines=17> */
[----:B------:R2:W-:Y:S01]  /*48d0*/  MUFU.EX2 R115, R5 ;  /* 0x0000000500737308 */ /* 0x0005e20000000800 */
[----:B-1----:R-:W-:-:S05]  /*48e0*/  FMUL.FTZ R2, R19, UR5 ;  /* 0x0000000513027c20 */ /* 0x002fca0008410000 */
[----:B------:R-:W-:Y:S01]  /*48f0*/  FSEL R2, R2, RZ, P1 ;  /* 0x000000ff02027208 */ /* 0x000fe20000800000 */
[----:B--2---:R-:W-:-:S04]  /*4900*/  FFMA.FTZ R5, R114, UR5, -R3 ;  /* 0x0000000572057c23 */ /* 0x004fc80008010803 */
[----:B------:R-:W-:Y:S01]  /*4910*/  FFMA.FTZ R0, R124, UR5, -R2 ;  /* 0x000000057c007c23 */ /* 0x000fe20008010802 */
[----:B------:R1:W2:Y:S08]  /*4920*/  MUFU.EX2 R114, R5 ;  /* 0x0000000500727308 */ /* 0x0002b00000000800 */
[----:B------:R3:W-:Y:S01]  /*4930*/  MUFU.EX2 R7, R0 ;  /* 0x0000000000077308 */ /* 0x0007e20000000800 */
[----:B-1----:R-:W-:Y:S01]  /*4940*/  FFMA.FTZ R5, R113, UR5, -R3 ;  /* 0x0000000571057c23 */ /* 0x002fe20008010803 */
[----:B--2---:R-:W-:-:S06]  /*4950*/  F2FP.F16.F32.PACK_AB R8, R114, R115 ;  /* 0x000000737208723e */ /* 0x004fcc00000000ff */
[----:B------:R1:W2:Y:S01]  /*4960*/  MUFU.EX2 R178, R5 ;  /* 0x0000000500b27308 */ /* 0x0002a20000000800 */
[----:B---3--:R-:W-:-:S07]  /*4970*/  FFMA.FTZ R0, R117, UR5, -R2 ;  /* 0x0000000575007c23 */ /* 0x008fce0008010802 */
[----:B------:R3:W-:Y:S01]  /*4980*/  MUFU.EX2 R6, R0 ;  /* 0x0000000000067308 */ /* 0x0007e20000000800 */
[----:B-1----:R-:W-:Y:S01]  /*4990*/  FFMA.FTZ R5, R118, UR5, -R2 ;  /* 0x0000000576057c23 */ /* 0x002fe20008010802 */
[----:B--2---:R-:W-:-:S06]  /*49a0*/  F2FP.F16.F32.PACK_AB R10, R178, R177 ;  /* 0x000000b1b20a723e */ /* 0x004fcc00000000ff */
[----:B------:R-:W1:Y:S01]  /*49b0*/  MUFU.EX2 R5, R5 ;  /* 0x0000000500057308 */ /* 0x000e620000000800 */
[----:B---3--:R-:W-:-:S07]  /*49c0*/  FFMA.FTZ R0, R120, UR5, -R2 ;  /* 0x0000000578007c23 */ /* 0x008fce0008010802 */
[----:B------:R2:W3:Y:S01]  /*49d0*/  MUFU.EX2 R117, R0 ;  /* 0x0000000000757308 */ /* 0x0004e20000000800 */
[----:B-1----:R-:W-:Y:S01]  /*49e0*/  F2FP.F16.F32.PACK_AB R9, R7, R5 ;  /* 0x000000050709723e */ /* 0x002fe200000000ff */
[----:B------:R-:W-:-:S04]  /*49f0*/  FADD.FTZ R7, R5, R7 ;  /* 0x0000000705077221 */ /* 0x000fc80000010000 */
[----:B------:R-:W-:Y:S01]  /*4a00*/  FADD.FTZ R7, R6, R7 ;  /* 0x0000000706077221 */ /* 0x000fe20000010000 */
[----:B--2---:R-:W-:Y:S01]  /*4a10*/  FFMA.FTZ R0, R116, UR5, -R3 ;  /* 0x0000000574007c23 */ /* 0x004fe20008010803 */
[----:B---3--:R-:W-:-:S03]  /*4a20*/  F2FP.F16.F32.PACK_AB R11, R117, R6 ;  /* 0x00000006750b723e */ /* 0x008fc600000000ff */
[----:B------:R1:W-:Y:S04]  /*4a30*/  MUFU.EX2 R118, R0 ;  /* 0x0000000000767308 */ /* 0x0003e80000000800 */
[C---:B------:R-:W-:Y:S08]  /*4a40*/  HMMA.16816.F32 R40, R8.reuse, R24, RZ ;  /* 0x000000180828723c */ /* 0x040ff000000018ff */
[----:B------:R-:W-:Y:S01]  /*4a50*/  HMMA.16816.F32 R36, R8, R26, RZ ;  /* 0x0000001a0824723c */ /* 0x000fe200000018ff */
[----:B-1----:R-:W-:-:S07]  /*4a60*/  FFMA.FTZ R0, R112, UR5, -R3 ;  /* 0x0000000570007c23 */ /* 0x002fce0008010803 */
[C---:B------:R-:W-:Y:S01]  /*4a70*/  HMMA.16816.F32 R48, R8.reuse, R20, RZ ;  /* 0x000000140830723c */ /* 0x040fe200000018ff */
[----:B------:R1:W2:Y:S07]  /*4a80*/  MUFU.EX2 R120, R0 ;  /* 0x0000000000787308 */ /* 0x0002ae0000000800 */
[----:B------:R-:W-:Y:S01]  /*4a90*/  HMMA.16816.F32 R44, R8, R22, RZ ;  /* 0x00000016082c723c */ /* 0x000fe200000018ff */
[----:B-1----:R-:W-:Y:S01]  /*4aa0*/  FFMA.FTZ R0, R103, UR5, -R3 ;  /* 0x0000000567007c23 */ /* 0x002fe20008010803 */
[----:B--2---:R-:W-:-:S03]  /*4ab0*/  F2FP.F16.F32.PACK_AB R8, R120, R118 ;  /* 0x000000767808723e */ /* 0x004fc600000000ff */
[----:B------:R1:W-:Y:S02]  /*4ac0*/  MUFU.EX2 R124, R0 ;  /* 0x00000000007c7308 */ /* 0x0003e40000000800 */
[----:B-1----:R-:W-:-:S06]  /*4ad0*/  FFMA.FTZ R0, R102, UR5, -R3 ;  /* 0x0000000566007c23 */ /* 0x002fcc0008010803 */
[----:B------:R1:W2:Y:S02]  /*4ae0*/  MUFU.EX2 R179, R0 ;  /* 0x0000000000b37308 */ /* 0x0002a40000000800 */
[----:B-1----:R-:W-:Y:S01]  /*4af0*/  FFMA.FTZ R0, R123, UR5, -R2 ;  /* 0x000000057b007c23 */ /* 0x002fe20008010802 */
[----:B------:R-:W-:Y:S02]  /*4b00*/  MOV R123, R12 ;  /* 0x0000000c007b7202 */ /* 0x000fe40000000f00 */
[----:B------:R-:W-:-:S03]  /*4b10*/  F2FP.F16.F32.PACK_AB R12, R202, R204 ;  /* 0x000000ccca0c723e */ /* 0x000fc600000000ff */
[----:B------:R1:W-:Y:S01]  /*4b20*/  MUFU.EX2 R102, R0 ;  /* 0x0000000000667308 */ /* 0x0003e20000000800 */
[----:B--2---:R-:W-:-:S03]  /*4b30*/  F2FP.F16.F32.PACK_AB R10, R179, R124 ;  /* 0x0000007cb30a723e */ /* 0x004fc600000000ff */
[C---:B------:R-:W-:Y:S08]  /*4b40*/  HMMA.16816.F32 R52, R12.reuse, R24, RZ ;  /* 0x000000180c34723c */ /* 0x040ff000000018ff */
[----:B------:R-:W-:Y:S01]  /*4b50*/  HMMA.16816.F32 R56, R12, R20, RZ ;  /* 0x000000140c38723c */ /* 0x000fe200000018ff */
[----:B-1----:R-:W-:-:S04]  /*4b60*/  FFMA.FTZ R0, R119, UR5, -R2 ;  /* 0x0000000577007c23 */ /* 0x002fc80008010802 */
[----:B------:R1:W2:Y:S03]  /*4b70*/  MUFU.EX2 R113, R0 ;  /* 0x0000000000717308 */ /* 0x0002a60000000800 */
[C---:B------:R-:W-:Y:S01]  /*4b80*/  HMMA.16816.F32 R64, R12.reuse, R22, RZ ;  /* 0x000000160c40723c */ /* 0x040fe200000018ff */
        /* <DEDUP_REMOVED lines=135> */
[C---:B------:R-:W-:Y:S01]  /*5400*/  HMMA.16816.F32 R52, R8.reuse, R14, R52 ;  /* 0x0000000e0834723c */ /* 0x040fe20000001834 */
[----:B------:R1:W-:Y:S07]  /*5410*/  MUFU.EX2 R67, R0 ;  /* 0x0000000000437308 */ /* 0x0003ee0000000800 */
[----:B------:R-:W-:Y:S01]  /*5420*/  HMMA.16816.F32 R144, R8, R12, R56 ;  /* 0x0000000c0890723c */ /* 0x000fe20000001838 */
[----:B----4-:R-:W-:Y:S01]  /*5430*/  F2FP.F16.F32.PACK_AB R8, R68, R69 ;  /* 0x000000454408723e */ /* 0x010fe200000000ff */
[----:B------:R-:W4:Y:S01]  /*5440*/  LDSM.16.MT88.4 R12, [R208+0x5800] ;  /* 0x00580000d00c783b */ /* 0x000f220000004200 */
        /* <DEDUP_REMOVED lines=25> */
[--C-:B-1----:R-:W-:Y:S02]  /*55e0*/  FFMA.FTZ R0, R155, UR5, -R3.reuse ;  /* 0x000000059b007c23 */ /* 0x102fe40008010803 */
[----:B------:R-:W1:Y:S02]  /*55f0*/  LDSM.16.MT88.4 R152, [R208+0x5c00] ;  /* 0x005c0000d098783b */ /* 0x000e640000004200 */
[----:B------:R2:W3:Y:S02]  /*5600*/  MUFU.EX2 R59, R0 ;  /* 0x00000000003b7308 */ /* 0x0004e40000000800 */
[C---:B------:R-:W-:Y:S08]  /*5610*/  HMMA.16816.F32 R48, R8.reuse, R28, R48 ;  /* 0x0000001c0830723c */ /* 0x040ff00000001830 */
[----:B------:R-:W-:Y:S01]  /*5620*/  HMMA.16816.F32 R28, R8, R30, R32 ;  /* 0x0000001e081c723c */ /* 0x000fe20000001820 */
[----:B--2---:R-:W-:-:S07]  /*5630*/  FFMA.FTZ R0, R149, UR5, -R3 ;  /* 0x0000000595007c23 */ /* 0x004fce0008010803 */
[C---:B------:R-:W-:Y:S01]  /*5640*/  HMMA.16816.F32 R144, R8.reuse, R24, R144 ;  /* 0x000000180890723c */ /* 0x040fe20000001890 */
[----:B------:R2:W-:Y:S07]  /*5650*/  MUFU.EX2 R58, R0 ;  /* 0x00000000003a7308 */ /* 0x0005ee0000000800 */
        /* <DEDUP_REMOVED lines=17> */
[C---:B----4-:R-:W-:Y:S08]  /*5770*/  HMMA.16816.F32 R140, R8.reuse, R12, R140 ;  /* 0x0000000c088c723c */ /* 0x050ff0000000188c */
[----:B------:R-:W-:Y:S01]  /*5780*/  HMMA.16816.F32 R148, R8, R14, R44 ;  /* 0x0000000e0894723c */ /* 0x000fe2000000182c */
[----:B--2---:R-:W-:Y:S01]  /*5790*/  FFMA.FTZ R0, R168, UR5, -R3 ;  /* 0x00000005a8007c23 */ /* 0x004fe20008010803 */
[----:B------:R-:W-:-:S06]  /*57a0*/  F2FP.F16.F32.PACK_AB R168, R250, R251 ;  /* 0x000000fbfaa8723e */ /* 0x000fcc00000000ff */
[C---:B------:R-:W-:Y:S01]  /*57b0*/  HMMA.16816.F32 R160, R8.reuse, R20, R160 ;  /* 0x0000001408a0723c */ /* 0x040fe200000018a0 */
[----:B------:R2:W-:Y:S07]  /*57c0*/  MUFU.EX2 R35, R0 ;  /* 0x0000000000237308 */ /* 0x0005ee0000000800 */
[----:B------:R-:W-:Y:S01]  /*57d0*/  HMMA.16816.F32 R36, R8, R22, R36 ;  /* 0x000000160824723c */ /* 0x000fe20000001824 */
[----:B------:R-:W-:Y:S02]  /*57e0*/  F2FP.F16.F32.PACK_AB R8, R243, R241 ;  /* 0x000000f1f308723e */ /* 0x000fe400000000ff */
[----:B------:R-:W-:-:S02]  /*57f0*/  F2FP.F16.F32.PACK_AB R9, R74, R82 ;  /* 0x000000524a09723e */ /* 0x000fc400000000ff */
[----:B------:R-:W-:Y:S02]  /*5800*/  F2FP.F16.F32.PACK_AB R10, R249, R248 ;  /* 0x000000f8f90a723e */ /* 0x000fe400000000ff */
[----:B---3--:R-:W-:Y:S01]  /*5810*/  F2FP.F16.F32.PACK_AB R11, R40, R62 ;  /* 0x0000003e280b723e */ /* 0x008fe200000000ff */
[----:B--2---:R-:W-:-:S04]  /*5820*/  FFMA.FTZ R0, R167, UR5, -R3 ;  /* 0x00000005a7007c23 */ /* 0x004fc80008010803 */
[----:B------:R2:W3:Y:S02]  /*5830*/  MUFU.EX2 R34, R0 ;  /* 0x0000000000227308 */ /* 0x0004e40000000800 */
[C---:B------:R-:W-:Y:S08]  /*5840*/  HMMA.16816.F32 R144, R8.reuse, R12, R144 ;  /* 0x0000000c0890723c */ /* 0x040ff00000001890 */
[----:B------:R-:W-:Y:S01]  /*5850*/  HMMA.16816.F32 R24, R8, R14, R24 ;  /* 0x0000000e0818723c */ /* 0x000fe20000001818 */
[----:B------:R-:W4:Y:S01]  /*5860*/  LDSM.16.MT88.4 R12, [R210+0x5c00] ;  /* 0x005c0000d20c783b */ /* 0x000f220000004200 */
[----:B--2---:R-:W-:-:S06]  /*5870*/  FFMA.FTZ R0, R165, UR5, -R3 ;  /* 0x00000005a5007c23 */ /* 0x004fcc0008010803 */
[C---:B------:R-:W-:Y:S01]  /*5880*/  HMMA.16816.F32 R48, R8.reuse, R20, R48 ;  /* 0x000000140830723c */ /* 0x040fe20000001830 */
[----:B------:R-:W-:Y:S01]  /*5890*/  FFMA.FTZ R3, R166, UR5, -R3 ;  /* 0x00000005a6037c23 */ /* 0x000fe20008010803 */
[----:B---3--:R-:W-:Y:S01]  /*58a0*/  F2FP.F16.F32.PACK_AB R164, R34, R35 ;  /* 0x0000002322a4723e */ /* 0x008fe200000000ff */
[----:B------:R2:W-:Y:S05]  /*58b0*/  MUFU.EX2 R33, R0 ;  /* 0x0000000000217308 */ /* 0x0005ea0000000800 */
[----:B------:R-:W-:Y:S03]  /*58c0*/  HMMA.16816.F32 R28, R8, R22, R28 ;  /* 0x00000016081c723c */ /* 0x000fe6000000181c */
[----:B------:R-:W3:Y:S01]  /*58d0*/  MUFU.EX2 R225, R3 ;  /* 0x0000000300e17308 */ /* 0x000ee20000000800 */
[----:B--2---:R-:W-:-:S07]  /*58e0*/  FFMA.FTZ R0, R172, UR5, -R2 ;  /* 0x00000005ac007c23 */ /* 0x004fce0008010802 */
[----:B------:R2:W-:Y:S01]  /*58f0*/  MUFU.EX2 R18, R0 ;  /* 0x0000000000127308 */ /* 0x0005e20000000800 */
[----:B---3--:R-:W-:Y:S01]  /*5900*/  F2FP.F16.F32.PACK_AB R166, R225, R33 ;  /* 0x00000021e1a6723e */ /* 0x008fe200000000ff */
[----:B--2---:R-:W-:-:S06]  /*5910*/  FFMA.FTZ R0, R171, UR5, -R2 ;  /* 0x00000005ab007c23 */ /* 0x004fcc0008010802 */
[----:B------:R2:W3:Y:S02]  /*5920*/  MUFU.EX2 R32, R0 ;  /* 0x0000000000207308 */ /* 0x0004e40000000800 */
[--C-:B--2---:R-:W-:Y:S01]  /*5930*/  FFMA.FTZ R0, R169, UR5, -R2.reuse ;  /* 0x00000005a9007c23 */ /* 0x104fe20008010802 */
[----:B------:R-:W-:Y:S01]  /*5940*/  FFMA.FTZ R2, R170, UR5, -R2 ;  /* 0x00000005aa027c23 */ /* 0x000fe20008010802 */
[----:B---3--:R-:W-:-:S04]  /*5950*/  F2FP.F16.F32.PACK_AB R165, R32, R18 ;  /* 0x0000001220a5723e */ /* 0x008fc800000000ff */
[----:B------:R2:W-:Y:S01]  /*5960*/  MUFU.EX2 R17, R0 ;  /* 0x0000000000117308 */ /* 0x0005e20000000800 */
[----:B------:R-:W-:-:S07]  /*5970*/  F2FP.F16.F32.PACK_AB R170, R252, R123 ;  /* 0x0000007bfcaa723e */ /* 0x000fce00000000ff */
[----:B------:R3:W5:Y:S01]  /*5980*/  MUFU.EX2 R224, R2 ;  /* 0x0000000200e07308 */ /* 0x0007620000000800 */
[----:B--2---:R-:W-:-:S07]  /*5990*/  FFMA.FTZ R0, R176, UR5, -R4 ;  /* 0x00000005b0007c23 */ /* 0x004fce0008010804 */
[----:B------:R2:W-:Y:S01]  /*59a0*/  MUFU.EX2 R16, R0 ;  /* 0x0000000000107308 */ /* 0x0005e20000000800 */
[----:B---3--:R-:W-:Y:S01]  /*59b0*/  FADD.FTZ R2, R181, R180 ;  /* 0x000000b4b5027221 */ /* 0x008fe20000010000 */
[----:B-----5:R-:W-:-:S03]  /*59c0*/  F2FP.F16.F32.PACK_AB R167, R224, R17 ;  /* 0x00000011e0a7723e */ /* 0x020fc600000000ff */
[----:B------:R-:W-:-:S04]  /*59d0*/  FADD.FTZ R2, R182, R2 ;  /* 0x00000002b6027221 */ /* 0x000fc80000010000 */
[----:B-1----:R-:W-:Y:S01]  /*59e0*/  HMMA.16816.F32 R140, R164, R152, R140 ;  /* 0x00000098a48c723c */ /* 0x002fe2000000188c */
[----:B--2---:R-:W-:-:S07]  /*59f0*/  FFMA.FTZ R0, R175, UR5, -R4 ;  /* 0x00000005af007c23 */ /* 0x004fce0008010804 */
[C---:B------:R-:W-:Y:S01]  /*5a00*/  HMMA.16816.F32 R148, R164.reuse, R154, R148 ;  /* 0x0000009aa494723c */ /* 0x040fe20000001894 */
[----:B------:R1:W2:Y:S07]  /*5a10*/  MUFU.EX2 R9, R0 ;  /* 0x0000000000097308 */ /* 0x0002ae0000000800 */
[C---:B----4-:R-:W-:Y:S08]  /*5a20*/  HMMA.16816.F32 R160, R164.reuse, R12, R160 ;  /* 0x0000000ca4a0723c */ /* 0x050ff000000018a0 */
[----:B------:R-:W-:Y:S01]  /*5a30*/  HMMA.16816.F32 R164, R164, R14, R36 ;  /* 0x0000000ea4a4723c */ /* 0x000fe20000001824 */
[----:B-1----:R-:W-:Y:S01]  /*5a40*/  FFMA.FTZ R0, R173, UR5, -R4 ;  /* 0x00000005ad007c23 */ /* 0x002fe20008010804 */
[----:B--2---:R-:W-:-:S03]  /*5a50*/  F2FP.F16.F32.PACK_AB R169, R9, R16 ;  /* 0x0000001009a9723e */ /* 0x004fc600000000ff */
[----:B------:R1:W-:Y:S02]  /*5a60*/  MUFU.EX2 R8, R0 ;  /* 0x0000000000087308 */ /* 0x0003e40000000800 */
[----:B-1----:R-:W-:Y:S01]  /*5a70*/  FFMA.FTZ R0, R174, UR5, -R4 ;  /* 0x00000005ae007c23 */ /* 0x002fe20008010804 */
[----:B------:R-:W-:-:S05]  /*5a80*/  FADD.FTZ R4, R115, R114 ;  /* 0x0000007273047221 */ /* 0x000fca0000010000 */
[----:B------:R1:W2:Y:S02]  /*5a90*/  MUFU.EX2 R226, R0 ;  /* 0x0000000000e27308 */ /* 0x0002a40000000800 */
[----:B-1----:R-:W-:Y:S01]  /*5aa0*/  FADD.FTZ R0, R204, R202 ;  /* 0x000000cacc007221 */ /* 0x002fe20000010000 */
[----:B--2---:R-:W-:-:S03]  /*5ab0*/  F2FP.F16.F32.PACK_AB R171, R226, R8 ;  /* 0x00000008e2ab723e */ /* 0x004fc600000000ff */
[----:B------:R-:W-:Y:S01]  /*5ac0*/  FADD.FTZ R3, R203, R0 ;  /* 0x00000000cb037221 */ /* 0x000fe20000010000 */
[----:B------:R-:W-:Y:S01]  /*5ad0*/  FADD.FTZ R0, R177, R4 ;  /* 0x00000004b1007221 */ /* 0x000fe20000010000 */
[----:B------:R-:W-:Y:S02]  /*5ae0*/  FADD.FTZ R4, R183, R2 ;  /* 0x00000002b7047221 */ /* 0x000fe40000010000 */
        /* <DEDUP_REMOVED lines=117> */
[----:B------:R-:W-:-:S07]  /*6240*/  FADD.FTZ R224, R224, R0 ;  /* 0x00000000e0e07221 */ /* 0x000fce0000010000 */
[----:B------:R-:W-:Y:S01]  /*6250*/  HMMA.16816.F32 R168, R168, R14, R28 ;  /* 0x0000000ea8a8723c */ /* 0x000fe2000000181c */
[----:B------:R-:W-:-:S04]  /*6260*/  NOP ;  /* 0x0000000000007918 */ /* 0x000fc80000000000 */
[----:B------:R-:W-:-:S15]  /*6270*/  @!P0 BRA `(.L_x_97) ;  /* 0x0000003400b08947 */ /* 0x000fde0003800000 */
[----:B------:R-:W1:Y:S01]  /*6280*/  LDC.64 R218, c[0x0][0x3c0] ;  /* 0x0000f000ffda7b82 */ /* 0x000e620000000a00 */
[----:B------:R-:W2:Y:S01]  /*6290*/  LDCU UR6, c[0x0][0x440] ;  /* 0x00008800ff0677ac */ /* 0x000ea20008000800 */
[----:B------:R-:W-:Y:S01]  /*62a0*/  LEA.HI.SX32 R215, R215, 0xfffffffe, 0x19 ;  /* 0xfffffffed7d77811 */ /* 0x000fe200078fcaff */
[----:B------:R-:W-:Y:S01]  /*62b0*/  IMAD.MOV.U32 R135, RZ, RZ, R19 ;  /* 0x000000ffff877224 */ /* 0x000fe200078e0013 */
[----:B------:R-:W-:Y:S01]  /*62c0*/  MOV R133, R137 ;  /* 0x0000008900857202 */ /* 0x000fe20000000f00 */
[----:B------:R-:W-:Y:S01]  /*62d0*/  IMAD.MOV.U32 R134, RZ, RZ, R136 ;  /* 0x000000ffff867224 */ /* 0x000fe200078e0088 */
[----:B------:R-:W3:Y:S01]  /*62e0*/  LDCU UR5, c[0x0][0x440] ;  /* 0x00008800ff0577ac */ /* 0x000ee20008000800 */
[----:B------:R-:W-:Y:S01]  /*62f0*/  IMAD.MOV.U32 R3, RZ, RZ, R138 ;  /* 0x000000ffff037224 */ /* 0x000fe200078e008a */
[----:B------:R-:W4:Y:S01]  /*6300*/  LDCU UR4, c[0x0][0x45c] ;  /* 0x00008b80ff0477ac */ /* 0x000f220008000800 */
[----:B--2---:R-:W-:Y:S01]  /*6310*/  ISETP.GE.AND P1, PT, R216, UR6, PT ;  /* 0x00000006d8007c0c */ /* 0x004fe2000bf26270 */
[----:B------:R-:W-:-:S12]  /*6320*/  BRA `(.L_x_98) ;  /* 0x0000000000f47947 */ /* 0x000fd80003800000 */
.L_x_100:
[C---:B------:R-:W-:Y:S01]  /*6330*/  @!P0 VIADD R0, R215.reuse, 0xffffffff ;  /* 0xffffffffd7008836 */ /* 0x040fe20000000000 */
[----:B------:R-:W1:Y:S01]  /*6340*/  @!P0 LDC.64 R174, c[0x0][0x3b8] ;  /* 0x0000ee00ffae8b82 */ /* 0x000e620000000a00 */
[C---:B------:R-:W-:Y:S01]  /*6350*/  @!P0 VIADD R2, R215.reuse, 0xffffffff ;  /* 0xffffffffd7028836 */ /* 0x040fe20000000000 */
[----:B------:R-:W-:Y:S06]  /*6360*/  ISETP.GE.AND P1, PT, R216, UR5, PT ;  /* 0x00000005d8007c0c */ /* 0x000fec000bf26270 */
[----:B------:R-:W2:Y:S07]  /*6370*/  @!P0 LDC.64 R178, c[0x0][0x3b8] ;  /* 0x0000ee00ffb28b82 */ /* 0x000eae0000000a00 */
[----:B------:R-:W-:Y:S01]  /*6380*/  @!P1 VIADD R132, R215, 0xffffffff ;  /* 0xffffffffd7849836 */ /* 0x000fe20000000000 */
[----:B------:R-:W3:Y:S08]  /*6390*/  @!P0 LDC.64 R176, c[0x0][0x3b8] ;  /* 0x0000ee00ffb08b82 */ /* 0x000ef00000000a00 */
[----:B------:R-:W4:Y:S02]  /*63a0*/  @!P1 LDC.64 R182, c[0x0][0x3b8] ;  /* 0x0000ee00ffb69b82 */ /* 0x000f240000000a00 */
[----:B----4-:R-:W-:Y:S04]  /*63b0*/  @!P1 IMAD.WIDE.U32 R172, R132, R182, RZ ;  /* 0x000000b684ac9225 */ /* 0x010fe800078e00ff */
[C---:B-1----:R-:W-:Y:S04]  /*63c0*/  @!P0 IMAD.WIDE.U32 R136, R0.reuse, R174, RZ ;  /* 0x000000ae00888225 */ /* 0x042fe800078e00ff */
[----:B------:R-:W-:Y:S01]  /*63d0*/  @!P0 IMAD R137, R0, R175, R137 ;  /* 0x000000af00898224 */ /* 0x000fe200078e0289 */
[----:B------:R-:W-:Y:S01]  /*63e0*/  @!P0 SHF.L.U32 R180, R136, 0x7, RZ ;  /* 0x0000000788b48819 */ /* 0x000fe200000006ff */
[----:B---3--:R-:W-:Y:S03]  /*63f0*/  @!P0 IMAD.WIDE.U32 R138, R2, R176, RZ ;  /* 0x000000b0028a8225 */ /* 0x008fe600078e00ff */
[----:B------:R-:W-:Y:S01]  /*6400*/  @!P0 SHF.L.U64.HI R184, R136, 0x7, R137 ;  /* 0x0000000788b88819 */ /* 0x000fe20000010289 */
[----:B--2---:R-:W-:Y:S01]  /*6410*/  @!P0 IMAD.WIDE.U32 R136, R0, R178, RZ ;  /* 0x000000b200888225 */ /* 0x004fe200078e00ff */
[----:B------:R-:W-:Y:S03]  /*6420*/  @!P0 LEA R180, P2, R174, R180, 0x5 ;  /* 0x000000b4aeb48211 */ /* 0x000fe600078428ff */
[----:B------:R-:W-:Y:S01]  /*6430*/  @!P0 IMAD R137, R0, R179, R137 ;  /* 0x000000b300898224 */ /* 0x000fe200078e0289 */
[----:B------:R-:W-:Y:S01]  /*6440*/  @!P0 LEA.HI.X R184, R174, R184, R175, 0x5, P2 ;  /* 0x000000b8aeb88211 */ /* 0x000fe200010f2caf */
[----:B------:R-:W-:Y:S02]  /*6450*/  @!P0 IMAD R139, R2, R177, R139 ;  /* 0x000000b1028b8224 */ /* 0x000fe400078e028b */
[----:B------:R-:W-:Y:S01]  /*6460*/  @!P0 IMAD.SHL.U32 R0, R138, 0x80, RZ ;  /* 0x000000808a008824 */ /* 0x000fe200078e00ff */
[----:B------:R-:W-:Y:S01]  /*6470*/  @!P0 SHF.L.U64.HI R175, R136, 0x7, R137 ;  /* 0x0000000788af8819 */ /* 0x000fe20000010289 */
[----:B------:R-:W-:Y:S01]  /*6480*/  @!P1 IMAD R173, R132, R183, R173 ;  /* 0x000000b784ad9224 */ /* 0x000fe200078e02ad */
[----:B------:R-:W-:Y:S01]  /*6490*/  @!P0 SHF.L.U64.HI R139, R138, 0x7, R139 ;  /* 0x000000078a8b8819 */ /* 0x000fe2000001028b */
[----:B------:R-:W-:Y:S01]  /*64a0*/  @!P0 IMAD R2, R179, 0x60, RZ ;  /* 0x00000060b3028824 */ /* 0x000fe200078e02ff */
[----:B------:R-:W-:Y:S01]  /*64b0*/  @!P1 LEA R179, P4, R172, R220, 0x8 ;  /* 0x000000dcacb39211 */ /* 0x000fe200078840ff */
[----:B------:R-:W-:Y:S01]  /*64c0*/  @!P0 IMAD.SHL.U32 R174, R136, 0x80, RZ ;  /* 0x0000008088ae8824 */ /* 0x000fe200078e00ff */
[----:B------:R-:W-:Y:S02]  /*64d0*/  @!P0 LEA R0, P2, R176, R0, 0x6 ;  /* 0x00000000b0008211 */ /* 0x000fe400078430ff */
[----:B------:R-:W-:Y:S01]  /*64e0*/  @!P1 LEA.HI.X R132, R172, R217, R173, 0x8, P4 ;  /* 0x000000d9ac849211 */ /* 0x000fe200020f44ad */
[----:B------:R-:W-:Y:S01]  /*64f0*/  @!P0 IMAD.WIDE.U32 R136, R178, 0x60, R174 ;  /* 0x00000060b2888825 */ /* 0x000fe200078e00ae */
[----:B------:R-:W-:Y:S02]  /*6500*/  @!P0 LEA.HI.X R176, R176, R139, R177, 0x6, P2 ;  /* 0x0000008bb0b08211 */ /* 0x000fe400010f34b1 */
[C---:B------:R-:W-:Y:S02]  /*6510*/  @!P0 LEA R172, P2, R0.reuse, R220, 0x1 ;  /* 0x000000dc00ac8211 */ /* 0x040fe400078408ff */
[----:B------:R-:W-:Y:S02]  /*6520*/  @!P1 MOV R177, R132 ;  /* 0x0000008400b19202 */ /* 0x000fe40000000f00 */
[----:B------:R-:W-:Y:S01]  /*6530*/  @!P0 LEA.HI.X R173, R0, R217, R176, 0x1, P2 ;  /* 0x000000d900ad8211 */ /* 0x000fe200010f0cb0 */
[----:B------:R-:W-:Y:S01]  /*6540*/  @!P1 IMAD.MOV.U32 R176, RZ, RZ, R179 ;  /* 0x000000ffffb09224 */ /* 0x000fe200078e00b3 */
[-C--:B------:R-:W-:Y:S02]  /*6550*/  @!P0 LEA R174, P3, R180, R220.reuse, 0x1 ;  /* 0x000000dcb4ae8211 */ /* 0x080fe400078608ff */
[----:B------:R-:W-:Y:S02]  /*6560*/  @!P0 IADD3 R2, PT, PT, R2, R137, RZ ;  /* 0x0000008902028210 */ /* 0x000fe40007ffe0ff */
[----:B------:R-:W-:Y:S01]  /*6570*/  @!PT LDS RZ, [RZ] ;  /* 0x00000000fffff984 */ /* 0x000fe20000000800 */
[----:B------:R-:W-:Y:S01]  /*6580*/  @!PT LDS RZ, [RZ] ;  /* 0x00000000fffff984 */ /* 0x000fe20000000800 */
[----:B------:R-:W-:Y:S01]  /*6590*/  @!PT LDS RZ, [RZ] ;  /* 0x00000000fffff984 */ /* 0x000fe20000000800 */
[----:B------:R1:W-:Y:S01]  /*65a0*/  @!P1 LDGSTS.E.BYPASS.LTC128B.128 [R214+0x2000], desc[UR14][R176.64] ;  /* 0x02000000b0d69fae */ /* 0x0003e2000b981a0e */
[-C--:B------:R-:W-:Y:S02]  /*65b0*/  @!P0 LEA.HI.X R175, R180, R217.reuse, R184, 0x1, P3 ;  /* 0x000000d9b4af8211 */ /* 0x080fe400018f0cb8 */
[C---:B------:R-:W-:Y:S02]  /*65c0*/  @!P0 LEA R138, P3, R136.reuse, R220, 0x1 ;  /* 0x000000dc888a8211 */ /* 0x040fe400078608ff */
[----:B------:R1:W-:Y:S02]  /*65d0*/  @P1 STS.128 [R214+0x2000], RZ ;  /* 0x002000ffd6001388 */ /* 0x0003e40000000c00 */
[----:B------:R-:W-:Y:S03]  /*65e0*/  @!P0 LEA.HI.X R139, R136, R217, R2, 0x1, P3 ;  /* 0x000000d9888b8211 */ /* 0x000fe600018f0c02 */
[----:B------:R1:W-:Y:S05]  /*65f0*/  @P0 STS.128 [R214+0x2800], RZ ;  /* 0x002800ffd6000388 */ /* 0x0003ea0000000c00 */
[----:B------:R-:W-:Y:S01]  /*6600*/  @!PT LDS RZ, [RZ] ;  /* 0x00000000fffff984 */ /* 0x000fe20000000800 */
[----:B------:R-:W-:Y:S01]  /*6610*/  @!PT LDS RZ, [RZ] ;  /* 0x00000000fffff984 */ /* 0x000fe20000000800 */
[----:B------:R-:W-:Y:S01]  /*6620*/  @!PT LDS RZ, [RZ] ;  /* 0x00000000fffff984 */ /* 0x000fe20000000800 */
[----:B------:R1:W-:Y:S05]  /*6630*/  @!P0 LDGSTS.E.BYPASS.LTC128B.128 [R214+0x2800], desc[UR14][R174.64] ;  /* 0x02800000aed68fae */ /* 0x0003ea000b981a0e */
        /* <DEDUP_REMOVED lines=10> */
[----:B------:R-:W0:Y:S01]  /*66e0*/  LDGDEPBAR ;  /* 0x00000000000079af */ /* 0x000e220000000000 */
[----:B------:R-:W-:Y:S05]  /*66f0*/  BRA `(.L_x_99) ;  /* 0x0000000800ec7947 */ /* 0x000fea0003800000 */
.L_x_98:
[----:B------:R-:W-:Y:S04]  /*6700*/  DEPBAR.LE SB0, 0x0 ;  /* 0x000080000000791a */ /* 0x000fe80000000000 */
[----:B------:R-:W-:Y:S01]  /*6710*/  BAR.SYNC.DEFER_BLOCKING 0x0 ;  /* 0x0000000000007b1d */ /* 0x000fe20000010000 */
[C---:B-1----:R-:W-:Y:S01]  /*6720*/  IMAD.WIDE.U32 R6, R215.reuse, R218, RZ ;  /* 0x000000dad7067225 */ /* 0x042fe200078e00ff */
[----:B---3--:R-:W-:Y:S03]  /*6730*/  ISETP.GE.AND P0, PT, R216, UR5, PT ;  /* 0x00000005d8007c0c */ /* 0x008fe6000bf06270 */
[----:B------:R-:W-:Y:S02]  /*6740*/  IMAD.SHL.U32 R4, R6, 0x80, RZ ;  /* 0x0000008006047824 */ /* 0x000fe400078e00ff */
[----:B------:R-:W-:Y:S03]  /*6750*/  IMAD R7, R215, R219, R7 ;  /* 0x000000dbd7077224 */ /* 0x000fe600078e0207 */
[----:B------:R-:W-:Y:S02]  /*6760*/  @!P1 LEA R12, P4, R4, R222, 0x1 ;  /* 0x000000de040c9211 */ /* 0x000fe400078808ff */
[----:B------:R-:W-:Y:S03]  /*6770*/  SHF.L.U64.HI R5, R6, 0x7, R7 ;  /* 0x0000000706057819 */ /* 0x000fe60000010207 */
[----:B------:R-:W-:Y:S02]  /*6780*/  @!P0 LEA R0, P3, R218, R4, 0x5 ;  /* 0x00000004da008211 */ /* 0x000fe400078628ff */
[----:B------:R-:W-:Y:S02]  /*6790*/  @!P1 LEA.HI.X R13, R4, R221, R5, 0x1, P4 ;  /* 0x000000dd040d9211 */ /* 0x000fe400020f0c05 */
[--C-:B------:R-:W-:Y:S02]  /*67a0*/  @!P0 LEA.HI.X R6, R218, R5, R219.reuse, 0x5, P3 ;  /* 0x00000005da068211 */ /* 0x100fe400018f2cdb */
[----:B------:R-:W-:Y:S02]  /*67b0*/  @!P0 LEA R10, P3, R0, R222, 0x1 ;  /* 0x000000de000a8211 */ /* 0x000fe400078608ff */
[----:B------:R-:W-:Y:S01]  /*67c0*/  @!P0 LEA R2, P2, R218, R4, 0x6 ;  /* 0x00000004da028211 */ /* 0x000fe200078430ff */
[----:B------:R-:W-:Y:S01]  /*67d0*/  @!PT LDS RZ, [RZ] ;  /* 0x00000000fffff984 */ /* 0x000fe20000000800 */
[----:B------:R-:W-:Y:S01]  /*67e0*/  @!PT LDS RZ, [RZ] ;  /* 0x00000000fffff984 */ /* 0x000fe20000000800 */
[----:B------:R-:W-:Y:S01]  /*67f0*/  @!PT LDS RZ, [RZ] ;  /* 0x00000000fffff984 */ /* 0x000fe20000000800 */
[----:B------:R-:W-:Y:S01]  /*6800*/  @!P1 LDGSTS.E.BYPASS.LTC128B.128 [R214+0x4000], desc[UR14][R12.64] ;  /* 0x040000000cd69fae */ /* 0x000fe2000b981a0e */
[----:B------:R-:W-:Y:S01]  /*6810*/  @!P0 LEA.HI.X R11, R0, R221, R6, 0x1, P3 ;  /* 0x000000dd000b8211 */ /* 0x000fe200018f0c06 */
[----:B------:R-:W-:Y:S01]  /*6820*/  @!P0 IMAD R0, R219, 0x60, RZ ;  /* 0x00000060db008824 */ /* 0x000fe200078e02ff */
[C---:B------:R-:W-:Y:S01]  /*6830*/  @!P0 LEA.HI.X R7, R218.reuse, R5, R219, 0x6, P2 ;  /* 0x00000005da078211 */ /* 0x040fe200010f34db */
[----:B------:R-:W-:Y:S01]  /*6840*/  @!P0 IMAD.WIDE.U32 R4, R218, 0x60, R4 ;  /* 0x00000060da048825 */ /* 0x000fe200078e0004 */
[CC--:B------:R-:W-:Y:S03]  /*6850*/  @!P0 LEA R8, P2, R2.reuse, R222.reuse, 0x1 ;  /* 0x000000de02088211 */ /* 0x0c0fe600078408ff */
[----:B------:R-:W-:Y:S01]  /*6860*/  @P1 STS.128 [R214+0x4000], RZ ;  /* 0x004000ffd6001388 */ /* 0x000fe20000000c00 */
[-C--:B------:R-:W-:Y:S01]  /*6870*/  @!P0 LEA.HI.X R9, R2, R221.reuse, R7, 0x1, P2 ;  /* 0x000000dd02098211 */ /* 0x080fe200010f0c07 */
[----:B------:R-:W-:Y:S01]  /*6880*/  @!P0 IMAD.IADD R0, R0, 0x1, R5 ;  /* 0x0000000100008824 */ /* 0x000fe200078e0205 */
[C---:B------:R-:W-:Y:S04]  /*6890*/  @!P0 LEA R6, P2, R4.reuse, R222, 0x1 ;  /* 0x000000de04068211 */ /* 0x040fe800078408ff */
[----:B------:R-:W-:Y:S01]  /*68a0*/  @!P0 LEA.HI.X R7, R4, R221, R0, 0x1, P2 ;  /* 0x000000dd04078211 */ /* 0x000fe200010f0c00 */
[----:B------:R-:W-:Y:S01]  /*68b0*/  @P0 STS.128 [R214+0x4800], RZ ;  /* 0x004800ffd6000388 */ /* 0x000fe20000000c00 */
[----:B------:R-:W-:Y:S07]  /*68c0*/  ISETP.NE.AND P2, PT, R215, RZ, PT ;  /* 0x000000ffd700720c */ /* 0x000fee0003f45270 */
[----:B------:R-:W-:Y:S01]  /*68d0*/  @!PT LDS RZ, [RZ] ;  /* 0x00000000fffff984 */ /* 0x000fe20000000800 */
[----:B------:R-:W-:Y:S01]  /*68e0*/  @!PT LDS RZ, [RZ] ;  /* 0x00000000fffff984 */ /* 0x000fe20000000800 */
[----:B------:R-:W-:Y:S01]  /*68f0*/  @!PT LDS RZ, [RZ] ;  /* 0x00000000fffff984 */ /* 0x000fe20000000800 */
[----:B------:R-:W-:Y:S08]  /*6900*/  @!P0 LDGSTS.E.BYPASS.LTC128B.128 [R214+0x4800], desc[UR14][R10.64] ;  /* 0x048000000ad68fae */ /* 0x000ff0000b981a0e */
[----:B------:R-:W-:Y:S08]  /*6910*/  @P0 STS.128 [R214+0x5000], RZ ;  /* 0x005000ffd6000388 */ /* 0x000ff00000000c00 */
        /* <DEDUP_REMOVED lines=8> */
[----:B------:R1:W-:Y:S08]  /*69a0*/  @!P0 LDGSTS.E.BYPASS.LTC128B.128 [R214+0x5800], desc[UR14][R6.64] ;  /* 0x0580000006d68fae */ /* 0x0003f0000b981a0e */
[----:B------:R-:W-:Y:S08]  /*69b0*/  LDSM.16.M88.4 R128, [R212] ;  /* 0x00000000d480783b */ /* 0x000ff00000000200 */
[----:B------:R-:W1:Y:S08]  /*69c0*/  LDSM.16.M88.4 R16, [R209+0x2000] ;  /* 0x00200000d110783b */ /* 0x000e700000000200 */
[----:B------:R-:W2:Y:S08]  /*69d0*/  LDSM.16.M88.4 R124, [R212+0x1000] ;  /* 0x00100000d47c783b */ /* 0x000eb00000000200 */
[----:B------:R-:W3:Y:S08]  /*69e0*/  LDSM.16.M88.4 R32, [R209+0x2400] ;  /* 0x00240000d120783b */ /* 0x000ef00000000200 */
[----:B------:R-:W0:Y:S08]  /*69f0*/  LDGDEPBAR ;  /* 0x00000000000079af */ /* 0x000e300000000000 */
[----:B------:R-:W5:Y:S08]  /*6a00*/  LDSM.16.M88.4 R48, [R209+0x2800] ;  /* 0x00280000d130783b */ /* 0x000f700000000200 */
[----:B------:R-:W4:Y:S01]  /*6a10*/  LDSM.16.M88.4 R64, [R209+0x2c00] ;  /* 0x002c0000d140783b */ /* 0x000f220000000200 */
[-C--:B-1----:R-:W-:Y:S07]  /*6a20*/  HMMA.16816.F32 R4, R128, R16.reuse, RZ ;  /* 0x000000108004723c */ /* 0x082fee00000018ff */
[----:B------:R-:W1:Y:S01]  /*6a30*/  LDSM.16.M88.4 R80, [R209+0x3000] ;  /* 0x00300000d150783b */ /* 0x000e620000000200 */
[C---:B--2---:R-:W-:Y:S07]  /*6a40*/  HMMA.16816.F32 R8, R124.reuse, R16, RZ ;  /* 0x000000107c08723c */ /* 0x044fee00000018ff */
[----:B------:R-:W2:Y:S01]  /*6a50*/  LDSM.16.M88.4 R96, [R209+0x3400] ;  /* 0x00340000d160783b */ /* 0x000ea20000000200 */
[-C--:B------:R-:W-:Y:S07]  /*6a60*/  HMMA.16816.F32 R12, R124, R18.reuse, RZ ;  /* 0x000000127c0c723c */ /* 0x080fee00000018ff */
[----:B------:R-:W2:Y:S01]  /*6a70*/  LDSM.16.M88.4 R112, [R209+0x3800] ;  /* 0x00380000d170783b */ /* 0x000ea20000000200 */
[C---:B------:R-:W-:Y:S07]  /*6a80*/  HMMA.16816.F32 R16, R128.reuse, R18, RZ ;  /* 0x000000128010723c */ /* 0x040fee00000018ff */
[----:B------:R-:W2:Y:S01]  /*6a90*/  LDSM.16.M88.4 R136, [R209+0x3c00] ;  /* 0x003c0000d188783b */ /* 0x000ea20000000200 */
[-C--:B---3--:R-:W-:Y:S07]  /*6aa0*/  HMMA.16816.F32 R20, R128, R32.reuse, RZ ;  /* 0x000000208014723c */ /* 0x088fee00000018ff */
[----:B------:R-:W-:Y:S01]  /*6ab0*/  LDSM.16.M88.4 R172, [R213] ;  /* 0x00000000d5ac783b */ /* 0x000fe20000000200 */
[C---:B------:R-:W-:Y:S07]  /*6ac0*/  HMMA.16816.F32 R24, R124.reuse, R32, RZ ;  /* 0x000000207c18723c */ /* 0x040fee00000018ff */
[----:B------:R-:W3:Y:S01]  /*6ad0*/  LDSM.16.M88.4 R176, [R211+0x2000] ;  /* 0x00200000d3b0783b */ /* 0x000ee20000000200 */
[-C--:B------:R-:W-:Y:S07]  /*6ae0*/  HMMA.16816.F32 R28, R124, R34.reuse, RZ ;  /* 0x000000227c1c723c */ /* 0x080fee00000018ff */
[----:B------:R-:W3:Y:S01]  /*6af0*/  LDSM.16.M88.4 R180, [R213+0x1000] ;  /* 0x00100000d5b4783b */ /* 0x000ee20000000200 */
[C---:B------:R-:W-:Y:S07]  /*6b00*/  HMMA.16816.F32 R32, R128.reuse, R34, RZ ;  /* 0x000000228020723c */ /* 0x040fee00000018ff */
[----:B------:R-:W3:Y:S01]  /*6b10*/  LDSM.16.M88.4 R184, [R211+0x2400] ;  /* 0x00240000d3b8783b */ /* 0x000ee20000000200 */
        /* <DEDUP_REMOVED lines=8> */
[-C--:B----4-:R-:W-:Y:S07]  /*6ba0*/  HMMA.16816.F32 R52, R128, R64.reuse, RZ ;  /* 0x000000408034723c */ /* 0x090fee00000018ff */
[----:B------:R-:W4:Y:S01]  /*6bb0*/  LDSM.16.M88.4 R204, [R211+0x3800] ;  /* 0x00380000d3cc783b */ /* 0x000f220000000200 */
[C---:B------:R-:W-:Y:S08]  /*6bc0*/  HMMA.16816.F32 R56, R124.reuse, R64, RZ ;  /* 0x000000407c38723c */ /* 0x040ff000000018ff */
[-C--:B------:R-:W-:Y:S08]  /*6bd0*/  HMMA.16816.F32 R60, R124, R66.reuse, RZ ;  /* 0x000000427c3c723c */ /* 0x080ff000000018ff */
[C---:B------:R-:W-:Y:S08]  /*6be0*/  HMMA.16816.F32 R64, R128.reuse, R66, RZ ;  /* 0x000000428040723c */ /* 0x040ff000000018ff */
[-C--:B-1----:R-:W-:Y:S08]  /*6bf0*/  HMMA.16816.F32 R68, R128, R80.reuse, RZ ;  /* 0x000000508044723c */ /* 0x082ff000000018ff */
[C---:B------:R-:W-:Y:S08]  /*6c00*/  HMMA.16816.F32 R72, R124.reuse, R80, RZ ;  /* 0x000000507c48723c */ /* 0x040ff000000018ff */
[-C--:B------:R-:W-:Y:S08]  /*6c10*/  HMMA.16816.F32 R76, R124, R82.reuse, RZ ;  /* 0x000000527c4c723c */ /* 0x080ff000000018ff */
[C---:B------:R-:W-:Y:S08]  /*6c20*/  HMMA.16816.F32 R80, R128.reuse, R82, RZ ;  /* 0x000000528050723c */ /* 0x040ff000000018ff */
[-C--:B--2---:R-:W-:Y:S08]  /*6c30*/  HMMA.16816.F32 R84, R128, R96.reuse, RZ ;  /* 0x000000608054723c */ /* 0x084ff000000018ff */
        /* <DEDUP_REMOVED lines=11> */
[----:B------:R-:W1:Y:S01]  /*6cf0*/  LDSM.16.M88.4 R136, [R211+0x3c00] ;  /* 0x003c0000d388783b */ /* 0x000e620000000200 */
[----:B------:R-:W-:Y:S06]  /*6d00*/  DEPBAR.LE SB0, 0x0 ;  /* 0x000080000000791a */ /* 0x000fec0000000000 */
[-C--:B---3--:R-:W-:Y:S01]  /*6d10*/  HMMA.16816.F32 R4, R172, R176.reuse, R4 ;  /* 0x000000b0ac04723c */ /* 0x088fe20000001804 */
        /* <DEDUP_REMOVED lines=30> */
[-C--:B----4-:R-:W-:Y:S08]  /*6f00*/  HMMA.16816.F32 R100, R172, R204.reuse, R100 ;  /* 0x000000ccac64723c */ /* 0x090ff00000001864 */
[C---:B------:R-:W-:Y:S08]  /*6f10*/  HMMA.16816.F32 R104, R180.reuse, R204, R104 ;  /* 0x000000ccb468723c */ /* 0x040ff00000001868 */
[-C--:B------:R-:W-:Y:S08]  /*6f20*/  HMMA.16816.F32 R108, R180, R206.reuse, R108 ;  /* 0x000000ceb46c723c */ /* 0x080ff0000000186c */
[C---:B------:R-:W-:Y:S08]  /*6f30*/  HMMA.16816.F32 R112, R172.reuse, R206, R112 ;  /* 0x000000ceac70723c */ /* 0x040ff00000001870 */
[-C--:B-1----:R-:W-:Y:S08]  /*6f40*/  HMMA.16816.F32 R116, R172, R136.reuse, R116 ;  /* 0x00000088ac74723c */ /* 0x082ff00000001874 */
        /* <DEDUP_REMOVED lines=54> */
.L_x_99:
[----:B------:R-:W-:Y:S01]  /*72b0*/  FMNMX3.FTZ R136, R186, R130, R131, !PT ;  /* 0x00000082ba887276 */ /* 0x000fe20007810083 */
[----:B-1----:R-:W-:Y:S01]  /*72c0*/  SHFL.BFLY PT, R138, R181, 0x2, 0x1f ;  /* 0x0c401f00b58a7f89 */ /* 0x002fe200000e0000 */
[----:B------:R-:W-:Y:S02]  /*72d0*/  FMNMX3.FTZ R2, R185, R108, R109, !PT ;  /* 0x0000006cb9027276 */ /* 0x000fe4000781006d */
[----:B------:R-:W-:Y:S05]  /*72e0*/  FMNMX3.FTZ R0, R187, R106, R107, !PT ;  /* 0x0000006abb007276 */ /* 0x000fea000781006b */
[----:B------:R-:W-:Y:S01]  /*72f0*/  SHFL.BFLY PT, R172, R136, 0x2, 0x1f ;  /* 0x0c401f0088ac7f89 */ /* 0x000fe200000e0000 */
[----:B------:R-:W-:Y:S02]  /*7300*/  FMNMX3.FTZ R2, R2, R120, R121, !PT ;  /* 0x0000007802027276 */ /* 0x000fe40007810079 */
        /* <DEDUP_REMOVED lines=14> */
[----:B-1----:R-:W-:Y:S04]  /*73f0*/  FMNMX.FTZ R138, R138, R139, !PT ;  /* 0x0000008b8a8a7209 */ /* 0x002fe80007810000 */
[C---:B------:R-:W-:Y:S01]  /*7400*/  FSETP.NEU.FTZ.AND P0, PT, R138.reuse, -INF , PT ;  /* 0xff8000008a00780b */ /* 0x040fe20003f1d000 */
[----:B------:R-:W-:Y:S01]  /*7410*/  FADD.FTZ R0, -R138, R3 ;  /* 0x000000038a007221 */ /* 0x000fe20000010100 */
[----:B--2---:R-:W-:Y:S03]  /*7420*/  FMNMX.FTZ R137, R174, R172, !PT ;  /* 0x000000acae897209 */ /* 0x004fe60007810000 */
[----:B------:R-:W-:Y:S02]  /*7430*/  FMUL.FTZ R3, R0, UR4 ;  /* 0x0000000400037c20 */ /* 0x000fe40008410000 */
[----:B------:R-:W-:Y:S01]  /*7440*/  FADD.FTZ R0, -R137, R133 ;  /* 0x0000008589007221 */ /* 0x000fe20000010100 */
[----:B---3--:R-:W-:Y:S01]  /*7450*/  FMNMX.FTZ R136, R136, R173, !PT ;  /* 0x000000ad88887209 */ /* 0x008fe20007810000 */
[----:B------:R1:W2:Y:S04]  /*7460*/  MUFU.EX2 R133, R3 ;  /* 0x0000000300857308 */ /* 0x0002a80000000800 */
[----:B------:R-:W-:Y:S01]  /*7470*/  FMUL.FTZ R172, R136, UR4 ;  /* 0x0000000488ac7c20 */ /* 0x000fe20008410000 */
[----:B-1----:R-:W-:Y:S01]  /*7480*/  FMUL.FTZ R3, R0, UR4 ;  /* 0x0000000400037c20 */ /* 0x002fe20008410000 */
[----:B------:R-:W-:Y:S04]  /*7490*/  FADD.FTZ R0, -R136, R134 ;  /* 0x0000008688007221 */ /* 0x000fe80000010100 */
[----:B------:R1:W3:Y:S02]  /*74a0*/  MUFU.EX2 R134, R3 ;  /* 0x0000000300867308 */ /* 0x0002e40000000800 */
[----:B-1----:R-:W-:Y:S01]  /*74b0*/  FMNMX.FTZ R3, R2, R132, !PT ;  /* 0x0000008402037209 */ /* 0x002fe20007810000 */
[----:B------:R-:W-:Y:S01]  /*74c0*/  FMUL.FTZ R132, R138, UR4 ;  /* 0x000000048a847c20 */ /* 0x000fe20008410000 */
[----:B------:R-:W-:Y:S03]  /*74d0*/  FMUL.FTZ R2, R0, UR4 ;  /* 0x0000000400027c20 */ /* 0x000fe60008410000 */
[C---:B------:R-:W-:Y:S01]  /*74e0*/  FMUL.FTZ R139, R3.reuse, UR4 ;  /* 0x00000004038b7c20 */ /* 0x040fe20008410000 */
[----:B------:R-:W-:Y:S01]  /*74f0*/  FSEL R132, R132, RZ, P0 ;  /* 0x000000ff84847208 */ /* 0x000fe20000000000 */
[----:B------:R-:W-:Y:S01]  /*7500*/  FADD.FTZ R0, -R3, R135 ;  /* 0x0000008703007221 */ /* 0x000fe20000010100 */
[----:B------:R-:W-:Y:S01]  /*7510*/  MUFU.EX2 R2, R2 ;  /* 0x0000000200027308 */ /* 0x000fe20000000800 */
[C---:B------:R-:W-:Y:S01]  /*7520*/  FMUL.FTZ R135, R137.reuse, UR4 ;  /* 0x0000000489877c20 */ /* 0x040fe20008410000 */
[----:B------:R-:W-:Y:S01]  /*7530*/  FSETP.NEU.FTZ.AND P0, PT, R137, -INF , PT ;  /* 0xff8000008900780b */ /* 0x000fe20003f1d000 */
[--C-:B------:R-:W-:Y:S01]  /*7540*/  FFMA.FTZ R20, R20, UR4, -R132.reuse ;  /* 0x0000000414147c23 */ /* 0x100fe20008010884 */
[--C-:B------:R-:W-:Y:S01]  /*7550*/  FFMA.FTZ R21, R21, UR4, -R132.reuse ;  /* 0x0000000415157c23 */ /* 0x100fe20008010884 */
[--C-:B------:R-:W-:Y:S01]  /*7560*/  FFMA.FTZ R48, R48, UR4, -R132.reuse ;  /* 0x0000000430307c23 */ /* 0x100fe20008010884 */
[--C-:B------:R-:W-:Y:S01]  /*7570*/  FFMA.FTZ R49, R49, UR4, -R132.reuse ;  /* 0x0000000431317c23 */ /* 0x100fe20008010884 */
[--C-:B------:R-:W-:Y:S03]  /*7580*/  FFMA.FTZ R52, R52, UR4, -R132.reuse ;  /* 0x0000000434347c23 */ /* 0x100fe60008010884 */
[----:B------:R-:W-:Y:S01]  /*7590*/  MUFU.EX2 R187, R20 ;  /* 0x0000001400bb7308 */ /* 0x000fe20000000800 */
[--C-:B------:R-:W-:Y:S01]  /*75a0*/  FFMA.FTZ R53, R53, UR4, -R132.reuse ;  /* 0x0000000435357c23 */ /* 0x100fe20008010884 */
[----:B------:R-:W-:Y:S01]  /*75b0*/  FSEL R135, R135, RZ, P0 ;  /* 0x000000ff87877208 */ /* 0x000fe20000000000 */
[--C-:B------:R-:W-:Y:S01]  /*75c0*/  FFMA.FTZ R16, R16, UR4, -R132.reuse ;  /* 0x0000000410107c23 */ /* 0x100fe20008010884 */
[--C-:B------:R-:W-:Y:S01]  /*75d0*/  FFMA.FTZ R17, R17, UR4, -R132.reuse ;  /* 0x0000000411117c23 */ /* 0x100fe20008010884 */
[----:B------:R-:W-:Y:S01]  /*75e0*/  FSETP.NEU.FTZ.AND P0, PT, R136, -INF , PT ;  /* 0xff8000008800780b */ /* 0x000fe20003f1d000 */
[----:B------:R-:W-:Y:S01]  /*75f0*/  FFMA.FTZ R100, R100, UR4, -R132 ;  /* 0x0000000464647c23 */ /* 0x000fe20008010884 */
[--C-:B------:R-:W-:Y:S03]  /*7600*/  FFMA.FTZ R22, R22, UR4, -R135.reuse ;  /* 0x0000000416167c23 */ /* 0x100fe60008010887 */
[----:B------:R-:W-:Y:S01]  /*7610*/  MUFU.EX2 R199, R21 ;  /* 0x0000001500c77308 */ /* 0x000fe20000000800 */
[--C-:B------:R-:W-:Y:S01]  /*7620*/  FFMA.FTZ R23, R23, UR4, -R135.reuse ;  /* 0x0000000417177c23 */ /* 0x100fe20008010887 */
[--C-:B------:R-:W-:Y:S01]  /*7630*/  FFMA.FTZ R50, R50, UR4, -R135.reuse ;  /* 0x0000000432327c23 */ /* 0x100fe20008010887 */
[--C-:B------:R-:W-:Y:S01]  /*7640*/  FFMA.FTZ R51, R51, UR4, -R135.reuse ;  /* 0x0000000433337c23 */ /* 0x100fe20008010887 */
[--C-:B------:R-:W-:Y:S01]  /*7650*/  FFMA.FTZ R54, R54, UR4, -R135.reuse ;  /* 0x0000000436367c23 */ /* 0x100fe20008010887 */
[--C-:B------:R-:W-:Y:S01]  /*7660*/  FFMA.FTZ R55, R55, UR4, -R135.reuse ;  /* 0x0000000437377c23 */ /* 0x100fe20008010887 */
[----:B------:R-:W-:Y:S01]  /*7670*/  FSEL R172, R172, RZ, P0 ;  /* 0x000000ffacac7208 */ /* 0x000fe20000000000 */
[--C-:B------:R-:W-:Y:S03]  /*7680*/  FFMA.FTZ R18, R18, UR4, -R135.reuse ;  /* 0x0000000412127c23 */ /* 0x100fe60008010887 */
[----:B------:R-:W-:Y:S01]  /*7690*/  MUFU.EX2 R185, R22 ;  /* 0x0000001600b97308 */ /* 0x000fe20000000800 */
[----:B------:R-:W-:Y:S01]  /*76a0*/  FFMA.FTZ R19, R19, UR4, -R135 ;  /* 0x0000000413137c23 */ /* 0x000fe20008010887 */
[----:B------:R-:W-:Y:S01]  /*76b0*/  FSETP.NEU.FTZ.AND P0, PT, R3, -INF , PT ;  /* 0xff8000000300780b */ /* 0x000fe20003f1d000 */
[--C-:B------:R-:W-:Y:S01]  /*76c0*/  FFMA.FTZ R40, R40, UR4, -R172.reuse ;  /* 0x0000000428287c23 */ /* 0x100fe200080108ac */
[--C-:B------:R-:W-:Y:S01]  /*76d0*/  FFMA.FTZ R41, R41, UR4, -R172.reuse ;  /* 0x0000000429297c23 */ /* 0x100fe200080108ac */
[--C-:B------:R-:W-:Y:S01]  /*76e0*/  FFMA.FTZ R44, R44, UR4, -R172.reuse ;  /* 0x000000042c2c7c23 */ /* 0x100fe200080108ac */
[--C-:B------:R-:W-:Y:S01]  /*76f0*/  FFMA.FTZ R45, R45, UR4, -R172.reuse ;  /* 0x000000042d2d7c23 */ /* 0x100fe200080108ac */
[----:B------:R-:W-:Y:S03]  /*7700*/  FSEL R139, R139, RZ, P0 ;  /* 0x000000ff8b8b7208 */ /* 0x000fe60000000000 */
[----:B------:R1:W-:Y:S01]  /*7710*/  MUFU.EX2 R194, R23 ;  /* 0x0000001700c27308 */ /* 0x0003e20000000800 */
[--C-:B------:R-:W-:Y:S01]  /*7720*/  FFMA.FTZ R25, R25, UR4, -R172.reuse ;  /* 0x0000000419197c23 */ /* 0x100fe200080108ac */
[----:B------:R-:W-:Y:S01]  /*7730*/  FFMA.FTZ R28, R28, UR4, -R172 ;  /* 0x000000041c1c7c23 */ /* 0x000fe200080108ac */
[--C-:B------:R-:W-:Y:S01]  /*7740*/  FFMA.FTZ R101, R101, UR4, -R132.reuse ;  /* 0x0000000465657c23 */ /* 0x100fe20008010884 */
        /* <DEDUP_REMOVED lines=18> */
[--C-:B------:R-:W-:Y:S01]  /*7870*/  FFMA.FTZ R7, R7, UR4, -R135.reuse ;  /* 0x0000000407077c23 */ /* 0x100fe20008010887 */
[--C-:B------:R-:W-:Y:S03]  /*7880*/  FFMA.FTZ R36, R36, UR4, -R132.reuse ;  /* 0x0000000424247c23 */ /* 0x100fe60008010884 */
[----:B------:R-:W-:Y:S01]  /*7890*/  MUFU.EX2 R186, R42 ;  /* 0x0000002a00ba7308 */ /* 0x000fe20000000800 */
[----:B------:R-:W-:Y:S01]  /*78a0*/  FFMA.FTZ R37, R37, UR4, -R132 ;  /* 0x0000000425257c23 */ /* 0x000fe20008010884 */
[--C-:B------:R-:W-:Y:S01]  /*78b0*/  FFMA.FTZ R38, R38, UR4, -R135.reuse ;  /* 0x0000000426267c23 */ /* 0x100fe20008010887 */
[----:B------:R-:W-:Y:S01]  /*78c0*/  FFMA.FTZ R39, R39, UR4, -R135 ;  /* 0x0000000427277c23 */ /* 0x000fe20008010887 */
[--C-:B------:R-:W-:Y:S01]  /*78d0*/  FFMA.FTZ R8, R8, UR4, -R172.reuse ;  /* 0x0000000408087c23 */ /* 0x100fe200080108ac */
[--C-:B------:R-:W-:Y:S01]  /*78e0*/  FFMA.FTZ R9, R9, UR4, -R172.reuse ;  /* 0x0000000409097c23 */ /* 0x100fe200080108ac */
[--C-:B------:R-:W-:Y:S01]  /*78f0*/  FFMA.FTZ R10, R10, UR4, -R139.reuse ;  /* 0x000000040a0a7c23 */ /* 0x100fe2000801088b */
[--C-:B------:R-:W-:Y:S03]  /*7900*/  FFMA.FTZ R11, R11, UR4, -R139.reuse ;  /* 0x000000040b0b7c23 */ /* 0x100fe6000801088b */
        /* <DEDUP_REMOVED lines=9> */
[----:B------:R-:W-:Y:S01]  /*79a0*/  FFMA.FTZ R35, R35, UR4, -R135 ;  /* 0x0000000423237c23 */ /* 0x000fe20008010887 */
[--C-:B------:R-:W-:Y:S01]  /*79b0*/  FFMA.FTZ R24, R24, UR4, -R172.reuse ;  /* 0x0000000418187c23 */ /* 0x100fe200080108ac */
[--C-:B------:R-:W-:Y:S01]  /*79c0*/  FFMA.FTZ R26, R26, UR4, -R139.reuse ;  /* 0x000000041a1a7c23 */ /* 0x100fe2000801088b */
[----:B------:R-:W-:Y:S01]  /*79d0*/  FFMA.FTZ R29, R29, UR4, -R172 ;  /* 0x000000041d1d7c23 */ /* 0x000fe200080108ac */
[----:B------:R-:W-:Y:S01]  /*79e0*/  FFMA.FTZ R31, R31, UR4, -R139 ;  /* 0x000000041f1f7c23 */ /* 0x000fe2000801088b */
[--C-:B------:R-:W-:Y:S01]  /*79f0*/  FFMA.FTZ R64, R64, UR4, -R132.reuse ;  /* 0x0000000440407c23 */ /* 0x100fe20008010884 */
[----:B------:R-:W-:Y:S03]  /*7a00*/  FFMA.FTZ R65, R65, UR4, -R132 ;  /* 0x0000000441417c23 */ /* 0x000fe60008010884 */
[----:B------:R5:W1:Y:S01]  /*7a10*/  MUFU.EX2 R197, R5 ;  /* 0x0000000500c57308 */ /* 0x000a620000000800 */
[----:B----4-:R-:W4:Y:S01]  /*7a20*/  LDSM.16.MT88.4 R40, [R210+0x4000] ;  /* 0x00400000d228783b */ /* 0x010f220000004200 */
[--C-:B------:R-:W-:Y:S01]  /*7a30*/  FFMA.FTZ R66, R66, UR4, -R135.reuse ;  /* 0x0000000442427c23 */ /* 0x100fe20008010887 */
[----:B------:R-:W-:Y:S01]  /*7a40*/  FFMA.FTZ R67, R67, UR4, -R135 ;  /* 0x0000000443437c23 */ /* 0x000fe20008010887 */
[--C-:B------:R-:W-:Y:S01]  /*7a50*/  FFMA.FTZ R56, R56, UR4, -R172.reuse ;  /* 0x0000000438387c23 */ /* 0x100fe200080108ac */
[--C-:B------:R-:W-:Y:S01]  /*7a60*/  FFMA.FTZ R57, R57, UR4, -R172.reuse ;  /* 0x0000000439397c23 */ /* 0x100fe200080108ac */
[--C-:B------:R-:W-:Y:S01]  /*7a70*/  FFMA.FTZ R58, R58, UR4, -R139.reuse ;  /* 0x000000043a3a7c23 */ /* 0x100fe2000801088b */
[--C-:B------:R-:W-:Y:S03]  /*7a80*/  FFMA.FTZ R59, R59, UR4, -R139.reuse ;  /* 0x000000043b3b7c23 */ /* 0x100fe6000801088b */
[----:B------:R3:W-:Y:S01]  /*7a90*/  MUFU.EX2 R190, R6 ;  /* 0x0000000600be7308 */ /* 0x0007e20000000800 */
[----:B--2---:R-:W-:Y:S01]  /*7aa0*/  FMUL.FTZ R4, R133, R144 ;  /* 0x0000009085047220 */ /* 0x004fe20000410000 */
[--C-:B------:R-:W-:Y:S01]  /*7ab0*/  FFMA.FTZ R60, R60, UR4, -R172.reuse ;  /* 0x000000043c3c7c23 */ /* 0x100fe200080108ac */
[----:B------:R-:W-:Y:S01]  /*7ac0*/  FFMA.FTZ R61, R61, UR4, -R172 ;  /* 0x000000043d3d7c23 */ /* 0x000fe200080108ac */
[--C-:B------:R-:W-:Y:S01]  /*7ad0*/  FFMA.FTZ R62, R62, UR4, -R139.reuse ;  /* 0x000000043e3e7c23 */ /* 0x100fe2000801088b */
[----:B------:R-:W-:Y:S01]  /*7ae0*/  FFMA.FTZ R63, R63, UR4, -R139 ;  /* 0x000000043f3f7c23 */ /* 0x000fe2000801088b */
[--C-:B------:R-:W-:Y:S01]  /*7af0*/  FFMA.FTZ R68, R68, UR4, -R132.reuse ;  /* 0x0000000444447c23 */ /* 0x100fe20008010884 */
[--C-:B------:R-:W-:Y:S03]  /*7b00*/  FFMA.FTZ R69, R69, UR4, -R132.reuse ;  /* 0x0000000445457c23 */ /* 0x100fe60008010884 */
[----:B------:R2:W4:Y:S01]  /*7b10*/  MUFU.EX2 R192, R7 ;  /* 0x0000000700c07308 */ /* 0x0005220000000800 */
[----:B-----5:R-:W-:Y:S01]  /*7b20*/  FMUL.FTZ R5, R133, R145 ;  /* 0x0000009185057220 */ /* 0x020fe20000410000 */
[--C-:B------:R-:W-:Y:S01]  /*7b30*/  FFMA.FTZ R70, R70, UR4, -R135.reuse ;  /* 0x0000000446467c23 */ /* 0x100fe20008010887 */
[--C-:B------:R-:W-:Y:S01]  /*7b40*/  FFMA.FTZ R71, R71, UR4, -R135.reuse ;  /* 0x0000000447477c23 */ /* 0x100fe20008010887 */
[--C-:B------:R-:W-:Y:S01]  /*7b50*/  FFMA.FTZ R80, R80, UR4, -R132.reuse ;  /* 0x0000000450507c23 */ /* 0x100fe20008010884 */
[----:B------:R-:W-:Y:S01]  /*7b60*/  FFMA.FTZ R81, R81, UR4, -R132 ;  /* 0x0000000451517c23 */ /* 0x000fe20008010884 */
[--C-:B------:R-:W-:Y:S01]  /*7b70*/  FFMA.FTZ R82, R82, UR4, -R135.reuse ;  /* 0x0000000452527c23 */ /* 0x100fe20008010887 */
[----:B------:R-:W-:Y:S03]  /*7b80*/  FFMA.FTZ R83, R83, UR4, -R135 ;  /* 0x0000000453537c23 */ /* 0x000fe60008010887 */
[----:B------:R5:W-:Y:S01]  /*7b90*/  MUFU.EX2 R205, R16 ;  /* 0x0000001000cd7308 */ /* 0x000be20000000800 */
[----:B---3--:R-:W-:Y:S01]  /*7ba0*/  FMUL.FTZ R6, R134, R146 ;  /* 0x0000009286067220 */ /* 0x008fe20000410000 */
[--C-:B------:R-:W-:Y:S01]  /*7bb0*/  FFMA.FTZ R72, R72, UR4, -R172.reuse ;  /* 0x0000000448487c23 */ /* 0x100fe200080108ac */
[--C-:B------:R-:W-:Y:S01]  /*7bc0*/  FFMA.FTZ R73, R73, UR4, -R172.reuse ;  /* 0x0000000449497c23 */ /* 0x100fe200080108ac */
[--C-:B------:R-:W-:Y:S01]  /*7bd0*/  FFMA.FTZ R74, R74, UR4, -R139.reuse ;  /* 0x000000044a4a7c23 */ /* 0x100fe2000801088b */
[--C-:B------:R-:W-:Y:S01]  /*7be0*/  FFMA.FTZ R75, R75, UR4, -R139.reuse ;  /* 0x000000044b4b7c23 */ /* 0x100fe2000801088b */
[--C-:B------:R-:W-:Y:S01]  /*7bf0*/  FFMA.FTZ R76, R76, UR4, -R172.reuse ;  /* 0x000000044c4c7c23 */ /* 0x100fe200080108ac */
[----:B------:R-:W-:Y:S03]  /*7c00*/  FFMA.FTZ R77, R77, UR4, -R172 ;  /* 0x000000044d4d7c23 */ /* 0x000fe600080108ac */
[----:B------:R3:W4:Y:S01]  /*7c10*/  MUFU.EX2 R239, R17 ;  /* 0x0000001100ef7308 */ /* 0x0007220000000800 */
[----:B--2---:R-:W-:Y:S01]  /*7c20*/  FMUL.FTZ R7, R134, R147 ;  /* 0x0000009386077220 */ /* 0x004fe20000410000 */
[--C-:B------:R-:W-:Y:S01]  /*7c30*/  FFMA.FTZ R78, R78, UR4, -R139.reuse ;  /* 0x000000044e4e7c23 */ /* 0x100fe2000801088b */
[----:B------:R-:W-:Y:S01]  /*7c40*/  FFMA.FTZ R79, R79, UR4, -R139 ;  /* 0x000000044f4f7c23 */ /* 0x000fe2000801088b */
[--C-:B------:R-:W-:Y:S01]  /*7c50*/  FFMA.FTZ R84, R84, UR4, -R132.reuse ;  /* 0x0000000454547c23 */ /* 0x100fe20008010884 */
[--C-:B------:R-:W-:Y:S01]  /*7c60*/  FFMA.FTZ R85, R85, UR4, -R132.reuse ;  /* 0x0000000455557c23 */ /* 0x100fe20008010884 */
[--C-:B------:R-:W-:Y:S01]  /*7c70*/  FFMA.FTZ R86, R86, UR4, -R135.reuse ;  /* 0x0000000456567c23 */ /* 0x100fe20008010887 */
[--C-:B------:R-:W-:Y:S03]  /*7c80*/  FFMA.FTZ R87, R87, UR4, -R135.reuse ;  /* 0x0000000457577c23 */ /* 0x100fe60008010887 */
[----:B------:R2:W-:Y:S01]  /*7c90*/  MUFU.EX2 R196, R18 ;  /* 0x0000001200c47308 */ /* 0x0005e20000000800 */
[----:B-----5:R-:W-:Y:S01]  /*7ca0*/  FMUL.FTZ R16, R133, R152 ;  /* 0x0000009885107220 */ /* 0x020fe20000410000 */
[--C-:B------:R-:W-:Y:S01]  /*7cb0*/  FFMA.FTZ R96, R96, UR4, -R132.reuse ;  /* 0x0000000460607c23 */ /* 0x100fe20008010884 */
[----:B------:R-:W-:Y:S01]  /*7cc0*/  FFMA.FTZ R97, R97, UR4, -R132 ;  /* 0x0000000461617c23 */ /* 0x000fe20008010884 */
[--C-:B------:R-:W-:Y:S01]  /*7cd0*/  FFMA.FTZ R98, R98, UR4, -R135.reuse ;  /* 0x0000000462627c23 */ /* 0x100fe20008010887 */
[----:B------:R-:W-:Y:S01]  /*7ce0*/  FFMA.FTZ R99, R99, UR4, -R135 ;  /* 0x0000000463637c23 */ /* 0x000fe20008010887 */
        /* <DEDUP_REMOVED lines=12> */
[----:B------:R-:W-:Y:S01]  /*7db0*/  FMUL.FTZ R0, R0, UR4 ;  /* 0x0000000400007c20 */ /* 0x000fe20008410000 */
[--C-:B------:R-:W-:Y:S01]  /*7dc0*/  FFMA.FTZ R104, R104, UR4, -R172.reuse ;  /* 0x0000000468687c23 */ /* 0x100fe200080108ac */
[--C-:B------:R-:W-:Y:S01]  /*7dd0*/  FFMA.FTZ R105, R105, UR4, -R172.reuse ;  /* 0x0000000469697c23 */ /* 0x100fe200080108ac */
[--C-:B------:R-:W-:Y:S01]  /*7de0*/  FFMA.FTZ R106, R106, UR4, -R139.reuse ;  /* 0x000000046a6a7c23 */ /* 0x100fe2000801088b */
[--C-:B------:R-:W-:Y:S01]  /*7df0*/  FFMA.FTZ R107, R107, UR4, -R139.reuse ;  /* 0x000000046b6b7c23 */ /* 0x100fe2000801088b */
[--C-:B------:R-:W-:Y:S03]  /*7e00*/  FFMA.FTZ R108, R108, UR4, -R172.reuse ;  /* 0x000000046c6c7c23 */ /* 0x100fe600080108ac */
[----:B------:R4:W-:Y:S01]  /*7e10*/  MUFU.EX2 R237, R37 ;  /* 0x0000002500ed7308 */ /* 0x0009e20000000800 */
[----:B-----5:R-:W-:Y:S01]  /*7e20*/  FMUL.FTZ R19, R134, R155 ;  /* 0x0000009b86137220 */ /* 0x020fe20000410000 */
[----:B------:R-:W-:Y:S01]  /*7e30*/  FFMA.FTZ R109, R109, UR4, -R172 ;  /* 0x000000046d6d7c23 */ /* 0x000fe200080108ac */
[----:B------:R-:W-:Y:S01]  /*7e40*/  LDSM.16.MT88.4 R152, [R208+0x5c00] ;  /* 0x005c0000d098783b */ /* 0x000fe20000004200 */
[--C-:B------:R-:W-:Y:S01]  /*7e50*/  FFMA.FTZ R110, R110, UR4, -R139.reuse ;  /* 0x000000046e6e7c23 */ /* 0x100fe2000801088b */
[----:B------:R-:W-:Y:S01]  /*7e60*/  FFMA.FTZ R111, R111, UR4, -R139 ;  /* 0x000000046f6f7c23 */ /* 0x000fe2000801088b */
[--C-:B------:R-:W-:Y:S01]  /*7e70*/  FFMA.FTZ R116, R116, UR4, -R132.reuse ;  /* 0x0000000474747c23 */ /* 0x100fe20008010884 */
[----:B------:R-:W-:Y:S03]  /*7e80*/  ISETP.GT.AND P0, PT, R215, RZ, PT ;  /* 0x000000ffd700720c */ /* 0x000fe60003f04270 */
[----:B------:R2:W-:Y:S01]  /*7e90*/  MUFU.EX2 R231, R38 ;  /* 0x0000002600e77308 */ /* 0x0005e20000000800 */
[----:B-1----:R-:W-:Y:S01]  /*7ea0*/  F2FP.F16.F32.PACK_AB R36, R197, R188 ;  /* 0x000000bcc524723e */ /* 0x002fe200000000ff */
[--C-:B------:R-:W-:Y:S01]  /*7eb0*/  FFMA.FTZ R117, R117, UR4, -R132.reuse ;  /* 0x0000000475757c23 */ /* 0x100fe20008010884 */
[--C-:B------:R-:W-:Y:S01]  /*7ec0*/  FFMA.FTZ R128, R128, UR4, -R132.reuse ;  /* 0x0000000480807c23 */ /* 0x100fe20008010884 */
[--C-:B------:R-:W-:Y:S01]  /*7ed0*/  FFMA.FTZ R118, R118, UR4, -R135.reuse ;  /* 0x0000000476767c23 */ /* 0x100fe20008010887 */
[--C-:B------:R-:W-:Y:S01]  /*7ee0*/  FFMA.FTZ R119, R119, UR4, -R135.reuse ;  /* 0x0000000477777c23 */ /* 0x100fe20008010887 */
[--C-:B------:R-:W-:Y:S01]  /*7ef0*/  FFMA.FTZ R130, R130, UR4, -R135.reuse ;  /* 0x0000000482827c23 */ /* 0x100fe20008010887 */
[----:B------:R-:W-:Y:S03]  /*7f00*/  FFMA.FTZ R132, R129, UR4, -R132 ;  /* 0x0000000481847c23 */ /* 0x000fe60008010884 */
[----:B------:R1:W-:Y:S01]  /*7f10*/  MUFU.EX2 R238, R39 ;  /* 0x0000002700ee7308 */ /* 0x0003e20000000800 */
[----:B----4-:R-:W-:Y:S01]  /*7f20*/  F2FP.F16.F32.PACK_AB R37, R192, R190 ;  /* 0x000000bec025723e */ /* 0x010fe200000000ff */
[----:B------:R-:W-:Y:S01]  /*7f30*/  FFMA.FTZ R135, R131, UR4, -R135 ;  /* 0x0000000483877c23 */ /* 0x000fe20008010887 */
[--C-:B------:R-:W-:Y:S01]  /*7f40*/  FFMA.FTZ R120, R120, UR4, -R172.reuse ;  /* 0x0000000478787c23 */ /* 0x100fe200080108ac */
[--C-:B------:R-:W-:Y:S01]  /*7f50*/  FFMA.FTZ R121, R121, UR4, -R172.reuse ;  /* 0x0000000479797c23 */ /* 0x100fe200080108ac */
[--C-:B------:R-:W-:Y:S01]  /*7f60*/  FFMA.FTZ R124, R124, UR4, -R172.reuse ;  /* 0x000000047c7c7c23 */ /* 0x100fe200080108ac */
[--C-:B------:R-:W-:Y:S01]  /*7f70*/  FFMA.FTZ R122, R122, UR4, -R139.reuse ;  /* 0x000000047a7a7c23 */ /* 0x100fe2000801088b */
[--C-:B------:R-:W-:Y:S03]  /*7f80*/  FFMA.FTZ R123, R123, UR4, -R139.reuse ;  /* 0x000000047b7b7c23 */ /* 0x100fe6000801088b */
[----:B------:R-:W3:Y:S01]  /*7f90*/  MUFU.EX2 R0, R0 ;  /* 0x0000000000007308 */ /* 0x000ee20000000800 */
[----:B--2---:R-:W-:Y:S01]  /*7fa0*/  F2FP.F16.F32.PACK_AB R38, R239, R205 ;  /* 0x000000cdef26723e */ /* 0x004fe200000000ff */
[--C-:B------:R-:W-:Y:S01]  /*7fb0*/  FFMA.FTZ R126, R126, UR4, -R139.reuse ;  /* 0x000000047e7e7c23 */ /* 0x100fe2000801088b */
[----:B------:R-:W-:Y:S01]  /*7fc0*/  FFMA.FTZ R172, R125, UR4, -R172 ;  /* 0x000000047dac7c23 */ /* 0x000fe200080108ac */
[----:B------:R-:W-:Y:S06]  /*7fd0*/  FFMA.FTZ R139, R127, UR4, -R139 ;  /* 0x000000047f8b7c23 */ /* 0x000fec000801088b */
[----:B------:R2:W-:Y:S01]  /*7fe0*/  MUFU.EX2 R175, R8 ;  /* 0x0000000800af7308 */ /* 0x0005e20000000800 */
[----:B-1----:R-:W-:Y:S09]  /*7ff0*/  F2FP.F16.F32.PACK_AB R39, R233, R196 ;  /* 0x000000c4e927723e */ /* 0x002ff200000000ff */
[----:B------:R1:W4:Y:S01]  /*8000*/  MUFU.EX2 R177, R9 ;  /* 0x0000000900b17308 */ /* 0x0003220000000800 */
[-C--:B------:R-:W-:Y:S09]  /*8010*/  HMMA.16816.F32 R4, R36, R20.reuse, R4 ;  /* 0x000000142404723c */ /* 0x080ff20000001804 */
[----:B------:R3:W-:Y:S01]  /*8020*/  MUFU.EX2 R173, R10 ;  /* 0x0000000a00ad7308 */ /* 0x0007e20000000800 */
[C---:B--2---:R-:W-:Y:S09]  /*8030*/  FMUL.FTZ R8, R2.reuse, R140 ;  /* 0x0000008c02087220 */ /* 0x044ff20000410000 */
[----:B------:R2:W5:Y:S01]  /*8040*/  MUFU.EX2 R179, R11 ;  /* 0x0000000b00b37308 */ /* 0x0005620000000800 */
[----:B-1----:R-:W-:Y:S09]  /*8050*/  FMUL.FTZ R9, R2, R141 ;  /* 0x0000008d02097220 */ /* 0x002ff20000410000 */
[----:B------:R1:W-:Y:S01]  /*8060*/  MUFU.EX2 R184, R12 ;  /* 0x0000000c00b87308 */ /* 0x0003e20000000800 */
[C---:B---3--:R-:W-:Y:S09]  /*8070*/  FMUL.FTZ R10, R0.reuse, R142 ;  /* 0x0000008e000a7220 */ /* 0x048ff20000410000 */
        /* <DEDUP_REMOVED lines=8> */
[----:B------:R5:W-:Y:S01]  /*8100*/  MUFU.EX2 R230, R33 ;  /* 0x0000002100e67308 */ /* 0x000be20000000800 */
[----:B-1----:R-:W-:Y:S09]  /*8110*/  FMUL.FTZ R15, R0, R151 ;  /* 0x00000097000f7220 */ /* 0x002ff20000410000 */
        /* <DEDUP_REMOVED lines=70> */
[----:B-1----:R-:W-:Y:S01]  /*8580*/  LDSM.16.MT88.4 R52, [R210+0x5000] ;  /* 0x00500000d234783b */ /* 0x002fe20000004200 */
[C---:B------:R-:W-:Y:S08]  /*8590*/  HMMA.16816.F32 R16, R36.reuse, R46, R16 ;  /* 0x0000002e2410723c */ /* 0x040ff00000001810 */
[----:B------:R-:W-:Y:S01]  /*85a0*/  MUFU.EX2 R66, R66 ;  /* 0x0000004200427308 */ /* 0x000fe20000000800 */
[----:B------:R-:W1:Y:S01]  /*85b0*/  LDSM.16.MT88.4 R44, [R208+0x4800] ;  /* 0x00480000d02c783b */ /* 0x000e620000004200 */
        /* <DEDUP_REMOVED lines=10> */
[----:B------:R-:W4:Y:S03]  /*8660*/  LDSM.16.MT88.4 R48, [R210+0x4800] ;  /* 0x00480000d230783b */ /* 0x000f260000004200 */
        /* <DEDUP_REMOVED lines=43> */
[-C--:B-1----:R-:W-:Y:S09]  /*8920*/  HMMA.16816.F32 R20, R36, R48.reuse, R20 ;  /* 0x000000302414723c */ /* 0x082ff20000001814 */
[----:B------:R-:W1:Y:S01]  /*8930*/  MUFU.EX2 R73, R73 ;  /* 0x0000004900497308 */ /* 0x000e620000000800 */
[C---:B------:R-:W-:Y:S09]  /*8940*/  HMMA.16816.F32 R24, R40.reuse, R48, R24 ;  /* 0x000000302818723c */ /* 0x040ff20000001818 */
[----:B------:R-:W-:Y:S01]  /*8950*/  MUFU.EX2 R74, R74 ;  /* 0x0000004a004a7308 */ /* 0x000fe20000000800 */
[-C--:B------:R-:W-:Y:S09]  /*8960*/  HMMA.16816.F32 R28, R40, R50.reuse, R28 ;  /* 0x00000032281c723c */ /* 0x080ff2000000181c */
[----:B------:R-:W3:Y:S01]  /*8970*/  MUFU.EX2 R75, R75 ;  /* 0x0000004b004b7308 */ /* 0x000ee20000000800 */
[----:B-1----:R-:W-:Y:S01]  /*8980*/  F2FP.F16.F32.PACK_AB R40, R73, R72 ;  /* 0x000000484928723e */ /* 0x002fe200000000ff */
[----:B------:R-:W-:Y:S01]  /*8990*/  HMMA.16816.F32 R32, R36, R50, R32 ;  /* 0x000000322420723c */ /* 0x000fe20000001820 */
[----:B------:R-:W-:Y:S07]  /*89a0*/  LDSM.16.MT88.4 R48, [R210+0x5400] ;  /* 0x00540000d230783b */ /* 0x000fee0000004200 */
[----:B------:R-:W-:Y:S01]  /*89b0*/  MUFU.EX2 R76, R76 ;  /* 0x0000004c004c7308 */ /* 0x000fe20000000800 */
[----:B------:R-:W-:Y:S02]  /*89c0*/  F2FP.F16.F32.PACK_AB R36, R69, R68 ;  /* 0x000000444524723e */ /* 0x000fe400000000ff */
[----:B------:R-:W-:Y:S02]  /*89d0*/  F2FP.F16.F32.PACK_AB R37, R71, R70 ;  /* 0x000000464725723e */ /* 0x000fe400000000ff */
[----:B------:R-:W-:Y:S05]  /*89e0*/  F2FP.F16.F32.PACK_AB R38, R81, R80 ;  /* 0x000000505126723e */ /* 0x000fea00000000ff */
[----:B------:R-:W1:Y:S01]  /*89f0*/  MUFU.EX2 R77, R77 ;  /* 0x0000004d004d7308 */ /* 0x000e620000000800 */
[----:B------:R-:W-:Y:S02]  /*8a00*/  F2FP.F16.F32.PACK_AB R39, R83, R82 ;  /* 0x000000525327723e */ /* 0x000fe400000000ff */
[----:B---3--:R-:W-:Y:S07]  /*8a10*/  F2FP.F16.F32.PACK_AB R41, R75, R74 ;  /* 0x0000004a4b29723e */ /* 0x008fee00000000ff */
[----:B------:R-:W-:Y:S01]  /*8a20*/  MUFU.EX2 R78, R78 ;  /* 0x0000004e004e7308 */ /* 0x000fe20000000800 */
[-C--:B--2---:R-:W-:Y:S09]  /*8a30*/  HMMA.16816.F32 R4, R36, R44.reuse, R4 ;  /* 0x0000002c2404723c */ /* 0x084ff20000001804 */
        /* <DEDUP_REMOVED lines=18> */
[----:B------:R-:W-:Y:S03]  /*8b60*/  MOV R134, R136 ;  /* 0x0000008800867202 */ /* 0x000fe60000000f00 */
[----:B------:R-:W5:Y:S01]  /*8b70*/  MUFU.EX2 R99, R99 ;  /* 0x0000006300637308 */ /* 0x000f620000000800 */
[-C--:B------:R-:W-:Y:S03]  /*8b80*/  HMMA.16816.F32 R28, R40, R54.reuse, R28 ;  /* 0x00000036281c723c */ /* 0x080fe6000000181c */
[----:B------:R-:W-:Y:S06]  /*8b90*/  FADD.FTZ R53, R196, R53 ;  /* 0x00000035c4357221 */ /* 0x000fec0000010000 */
[----:B------:R-:W-:Y:S01]  /*8ba0*/  MUFU.EX2 R88, R88 ;  /* 0x0000005800587308 */ /* 0x000fe20000000800 */
[----:B------:R-:W-:Y:S04]  /*8bb0*/  HMMA.16816.F32 R32, R36, R54, R32 ;  /* 0x000000362420723c */ /* 0x000fe80000001820 */
        /* <DEDUP_REMOVED lines=9> */
[----:B------:R-:W-:Y:S01]  /*8c50*/  FADD.FTZ R0, R174, R53 ;  /* 0x00000035ae007221 */ /* 0x000fe20000010000 */
[----:B------:R-:W-:Y:S03]  /*8c60*/  FADD.FTZ R2, R205, R133 ;  /* 0x00000085cd027221 */ /* 0x000fe60000010000 */
        /* <DEDUP_REMOVED lines=10> */
[----:B------:R-:W-:Y:S01]  /*8d10*/  FADD.FTZ R2, R178, R55 ;  /* 0x00000037b2027221 */ /* 0x000fe20000010000 */
[----:B------:R-:W-:Y:S03]  /*8d20*/  FADD.FTZ R53, R199, R54 ;  /* 0x00000036c7357221 */ /* 0x000fe60000010000 */
        /* <DEDUP_REMOVED lines=193> */
.L_x_97:
[----:B------:R-:W1:Y:S01]  /*9940*/  SHFL.BFLY PT, R4, R223, 0x2, 0x1f ;  /* 0x0c401f00df047f89 */ /* 0x000e6200000e0000 */
[----:B------:R-:W2:Y:S01]  /*9950*/  S2UR UR4, SR_CgaCtaId ;  /* 0x00000000000479c3 */ /* 0x000ea20000008800 */
[----:B------:R-:W-:Y:S01]  /*9960*/  UMOV UR5, 0x400 ;  /* 0x0000040000057882 */ /* 0x000fe20000000000 */
[----:B------:R-:W-:Y:S01]  /*9970*/  ISETP.NE.AND P2, PT, R244, -0x1, PT ;  /* 0xfffffffff400780c */ /* 0x000fe20003f45270 */
[----:B------:R-:W3:Y:S04]  /*9980*/  SHFL.BFLY PT, R3, R226, 0x2, 0x1f ;  /* 0x0c401f00e2037f89 */ /* 0x000ee800000e0000 */
[----:B------:R-:W4:Y:S01]  /*9990*/  SHFL.BFLY PT, R2, R225, 0x2, 0x1f ;  /* 0x0c401f00e1027f89 */ /* 0x000f2200000e0000 */
[----:B------:R-:W5:Y:S03]  /*99a0*/  LDC.U8 R27, c[0x0][0x549] ;  /* 0x00015240ff1b7b82 */ /* 0x000f660000000000 */
[----:B------:R-:W5:Y:S01]  /*99b0*/  SHFL.BFLY PT, R0, R224, 0x2, 0x1f ;  /* 0x0c401f00e0007f89 */ /* 0x000f6200000e0000 */
[----:B------:R-:W5:Y:S01]  /*99c0*/  S2R R36, SR_TID.X ;  /* 0x0000000000247919 */ /* 0x000f620000002100 */
[----:B------:R-:W5:Y:S01]  /*99d0*/  S2R R37, SR_CTAID.Y ;  /* 0x0000000000257919 */ /* 0x000f620000002600 */
[----:B-1----:R-:W-:Y:S01]  /*99e0*/  FADD.FTZ R4, R4, R223 ;  /* 0x000000df04047221 */ /* 0x002fe20000010000 */
[----:B--2---:R-:W-:Y:S01]  /*99f0*/  ULEA UR4, UR4, UR5, 0x18 ;  /* 0x0000000504047291 */ /* 0x004fe2000f8ec0ff */
[----:B---3--:R-:W-:-:S03]  /*9a00*/  FADD.FTZ R3, R3, R226 ;  /* 0x000000e203037221 */ /* 0x008fc60000010000 */
[----:B------:R-:W1:Y:S01]  /*9a10*/  SHFL.BFLY PT, R20, R4, 0x1, 0x1f ;  /* 0x0c201f0004147f89 */ /* 0x000e6200000e0000 */
[----:B----4-:R-:W-:-:S03]  /*9a20*/  FADD.FTZ R2, R2, R225 ;  /* 0x000000e102027221 */ /* 0x010fc60000010000 */
[----:B------:R-:W2:Y:S01]  /*9a30*/  SHFL.BFLY PT, R21, R3, 0x1, 0x1f ;  /* 0x0c201f0003157f89 */ /* 0x000ea200000e0000 */
[----:B-----5:R-:W-:Y:S01]  /*9a40*/  ISETP.NE.AND P1, PT, R27, RZ, PT ;  /* 0x000000ff1b00720c */ /* 0x020fe20003f25270 */
[----:B------:R-:W-:Y:S02]  /*9a50*/  FADD.FTZ R0, R0, R224 ;  /* 0x000000e000007221 */ /* 0x000fe40000010000 */
[----:B------:R-:W3:Y:S04]  /*9a60*/  SHFL.BFLY PT, R5, R2, 0x1, 0x1f ;  /* 0x0c201f0002057f89 */ /* 0x000ee800000e0000 */
[----:B------:R-:W4:Y:S01]  /*9a70*/  SHFL.BFLY PT, R6, R0, 0x1, 0x1f ;  /* 0x0c201f0000067f89 */ /* 0x000f2200000e0000 */
[C---:B------:R-:W-:Y:S02]  /*9a80*/  SHF.L.U32 R7, R36.reuse, 0x1, RZ ;  /* 0x0000000124077819 */ /* 0x040fe400000006ff */
[----:B------:R-:W-:-:S02]  /*9a90*/  SHF.L.U32 R8, R36, 0x4, RZ ;  /* 0x0000000424087819 */ /* 0x000fc400000006ff */
[----:B------:R-:W-:Y:S01]  /*9aa0*/  SHF.R.U32.HI R31, RZ, 0x2, R36 ;  /* 0x00000002ff1f7819 */ /* 0x000fe20000011624 */
[----:B-1----:R-:W-:Y:S01]  /*9ab0*/  FADD.FTZ R20, R4, R20 ;  /* 0x0000001404147221 */ /* 0x002fe20000010000 */
[----:B------:R-:W-:-:S03]  /*9ac0*/  SHF.L.U32 R26, R36, 0x2, RZ ;  /* 0x00000002241a7819 */ /* 0x000fc600000006ff */
[----:B------:R-:W1:Y:S01]  /*9ad0*/  MUFU.RCP R4, R20 ;  /* 0x0000001400047308 */ /* 0x000e620000001000 */
[----:B--2---:R-:W-:Y:S01]  /*9ae0*/  FADD.FTZ R21, R3, R21 ;  /* 0x0000001503157221 */ /* 0x004fe20000010000 */
[----:B------:R-:W-:Y:S01]  /*9af0*/  LOP3.LUT R3, R7, 0x6, RZ, 0xc0, !PT ;  /* 0x0000000607037812 */ /* 0x000fe200078ec0ff */
[----:B---3--:R-:W-:Y:S01]  /*9b00*/  FADD.FTZ R22, R2, R5 ;  /* 0x0000000502167221 */ /* 0x008fe20000010000 */
[----:B------:R-:W-:Y:S02]  /*9b10*/  SHF.L.U32 R2, R31, 0x5, RZ ;  /* 0x000000051f027819 */ /* 0x000fe400000006ff */
[----:B------:R-:W-:Y:S01]  /*9b20*/  LOP3.LUT R3, R3, 0x3e00, R8, 0xf8, !PT ;  /* 0x00003e0003037812 */ /* 0x000fe200078ef808 */
[----:B----4-:R-:W-:Y:S01]  /*9b30*/  FADD.FTZ R23, R0, R6 ;  /* 0x0000000600177221 */ /* 0x010fe20000010000 */
[----:B------:R-:W-:Y:S01]  /*9b40*/  SHF.L.U32 R8, R36, 0x3, RZ ;  /* 0x0000000324087819 */ /* 0x000fe200000006ff */
[----:B------:R-:W2:Y:S01]  /*9b50*/  MUFU.RCP R7, R21 ;  /* 0x0000001500077308 */ /* 0x000ea20000001000 */
[----:B------:R-:W-:-:S02]  /*9b60*/  FSETP.NE.FTZ.AND P6, PT, R20, RZ, PT ;  /* 0x000000ff1400720b */ /* 0x000fc40003fd5000 */
[----:B------:R-:W-:Y:S02]  /*9b70*/  LOP3.LUT R0, R8, 0xc0, RZ, 0xc0, !PT ;  /* 0x000000c008007812 */ /* 0x000fe400078ec0ff */
[----:B------:R-:W-:Y:S02]  /*9b80*/  LOP3.LUT R2, R3, 0x20, R2, 0xf8, !PT ;  /* 0x0000002003027812 */ /* 0x000fe400078ef802 */
[----:B------:R-:W-:Y:S01]  /*9b90*/  LOP3.LUT R3, R0, 0x18, R36, 0xf8, !PT ;  /* 0x0000001800037812 */ /* 0x000fe200078ef824 */
[----:B------:R-:W3:Y:S01]  /*9ba0*/  MUFU.RCP R5, R22 ;  /* 0x0000001600057308 */ /* 0x000ee20000001000 */
[----:B-1----:R-:W-:Y:S02]  /*9bb0*/  FSEL R0, R4, 1, P6 ;  /* 0x3f80000004007808 */ /* 0x002fe40003000000 */
[----:B------:R-:W-:Y:S02]  /*9bc0*/  FSETP.NE.FTZ.AND P5, PT, R21, RZ, PT ;  /* 0x000000ff1500720b */ /* 0x000fe40003fb5000 */
[----:B------:R-:W-:Y:S01]  /*9bd0*/  FSETP.NE.FTZ.AND P3, PT, R23, RZ, PT ;  /* 0x000000ff1700720b */ /* 0x000fe20003f75000 */
[----:B------:R-:W-:Y:S01]  /*9be0*/  FMUL.FTZ R144, R0, R144 ;  /* 0x0000009000907220 */ /* 0x000fe20000410000 */
[----:B------:R-:W-:Y:S01]  /*9bf0*/  LOP3.LUT R24, R2, R3, RZ, 0xfc, !PT ;  /* 0x0000000302187212 */ /* 0x000fe200078efcff */
[----:B------:R-:W1:Y:S01]  /*9c00*/  MUFU.RCP R4, R23 ;  /* 0x0000001700047308 */ /* 0x000e620000001000 */
[----:B------:R-:W-:Y:S01]  /*9c10*/  FSETP.NE.FTZ.AND P4, PT, R22, RZ, PT ;  /* 0x000000ff1600720b */ /* 0x000fe20003f95000 */
[C---:B------:R-:W-:Y:S01]  /*9c20*/  FMUL.FTZ R152, R0.reuse, R152 ;  /* 0x0000009800987220 */ /* 0x040fe20000410000 */
[----:B--2---:R-:W-:Y:S01]  /*9c30*/  FSEL R3, R7, 1, P5 ;  /* 0x3f80000007037808 */ /* 0x004fe20002800000 */
[C---:B------:R-:W-:Y:S01]  /*9c40*/  FMUL.FTZ R7, R0.reuse, R145 ;  /* 0x0000009100077220 */ /* 0x040fe20000410000 */
[C---:B------:R-:W-:Y:S01]  /*9c50*/  FMUL.FTZ R153, R0.reuse, R153 ;  /* 0x0000009900997220 */ /* 0x040fe20000410000 */
[C---:B------:R-:W-:Y:S01]  /*9c60*/  FMUL.FTZ R156, R0.reuse, R156 ;  /* 0x0000009c009c7220 */ /* 0x040fe20000410000 */
[C---:B------:R-:W-:Y:S01]  /*9c70*/  FMUL.FTZ R12, R0.reuse, R157 ;  /* 0x0000009d000c7220 */ /* 0x040fe20000410000 */
[C---:B------:R-:W-:Y:S01]  /*9c80*/  FMUL.FTZ R168, R0.reuse, R168 ;  /* 0x000000a800a87220 */ /* 0x040fe20000410000 */
[----:B------:R-:W-:Y:S01]  /*9c90*/  FMUL.FTZ R10, R0, R169 ;  /* 0x000000a9000a7220 */ /* 0x000fe20000410000 */
[----:B---3--:R-:W-:Y:S01]  /*9ca0*/  FSEL R2, R5, 1, P4 ;  /* 0x3f80000005027808 */ /* 0x008fe20002000000 */
        /* <DEDUP_REMOVED lines=8> */
[----:B------:R-:W-:Y:S01]  /*9d30*/  LOP3.LUT R25, R26, 0x20, RZ, 0xc0, !PT ;  /* 0x000000201a197812 */ /* 0x000fe200078ec0ff */
[----:B------:R-:W-:Y:S01]  /*9d40*/  FMUL.FTZ R14, R2, R149 ;  /* 0x00000095020e7220 */ /* 0x000fe20000410000 */
[C---:B------:R-:W-:Y:S01]  /*9d50*/  FMUL.FTZ R158, R3.reuse, R158 ;  /* 0x0000009e039e7220 */ /* 0x040fe20000410000 */
        /* <DEDUP_REMOVED lines=8> */
[----:B------:R-:W-:Y:S01]  /*9de0*/  LEA R0, R24, UR4, 0x1 ;  /* 0x0000000418007c11 */ /* 0x000fe2000f8e08ff */
[C---:B------:R-:W-:Y:S01]  /*9df0*/  FMUL.FTZ R11, R3.reuse, R159 ;  /* 0x0000009f030b7220 */ /* 0x040fe20000410000 */
[C---:B------:R-:W-:Y:S01]  /*9e00*/  FMUL.FTZ R170, R3.reuse, R170 ;  /* 0x000000aa03aa7220 */ /* 0x040fe20000410000 */
[----:B------:R-:W-:Y:S01]  /*9e10*/  FMUL.FTZ R9, R3, R171 ;  /* 0x000000ab03097220 */ /* 0x000fe20000410000 */
[C---:B------:R-:W-:Y:S01]  /*9e20*/  FMUL.FTZ R160, R2.reuse, R160 ;  /* 0x000000a002a07220 */ /* 0x040fe20000410000 */
[C---:B------:R-:W-:Y:S01]  /*9e30*/  FMUL.FTZ R18, R2.reuse, R161 ;  /* 0x000000a102127220 */ /* 0x040fe20000410000 */
[C---:B------:R-:W-:Y:S01]  /*9e40*/  FMUL.FTZ R164, R2.reuse, R164 ;  /* 0x000000a402a47220 */ /* 0x040fe20000410000 */
[----:B------:R-:W-:Y:S01]  /*9e50*/  FMUL.FTZ R16, R2, R165 ;  /* 0x000000a502107220 */ /* 0x000fe20000410000 */
[----:B------:R-:W-:-:S02]  /*9e60*/  F2FP.F16.F32.PACK_AB R7, R7, R144 ;  /* 0x000000900707723e */ /* 0x000fc400000000ff */
[----:B------:R-:W-:Y:S02]  /*9e70*/  F2FP.F16.F32.PACK_AB R6, R6, R146 ;  /* 0x000000920606723e */ /* 0x000fe400000000ff */
[----:B------:R-:W-:Y:S01]  /*9e80*/  F2FP.F16.F32.PACK_AB R4, R153, R152 ;  /* 0x000000989904723e */ /* 0x000fe200000000ff */
[----:B------:R1:W-:Y:S01]  /*9e90*/  STS [R0], R7 ;  /* 0x0000000700007388 */ /* 0x0003e20000000800 */
[----:B------:R-:W-:Y:S02]  /*9ea0*/  F2FP.F16.F32.PACK_AB R2, R155, R154 ;  /* 0x0000009a9b02723e */ /* 0x000fe400000000ff */
[----:B------:R-:W-:Y:S01]  /*9eb0*/  IADD3 R3, PT, PT, R0, -R25, RZ ;  /* 0x8000001900037210 */ /* 0x000fe20007ffe0ff */
[----:B------:R2:W-:Y:S01]  /*9ec0*/  STS [R0+0x200], R6 ;  /* 0x0002000600007388 */ /* 0x0005e20000000800 */
[----:B------:R-:W-:Y:S02]  /*9ed0*/  F2FP.F16.F32.PACK_AB R5, R5, R140 ;  /* 0x0000008c0505723e */ /* 0x000fe400000000ff */
[----:B------:R-:W-:Y:S01]  /*9ee0*/  F2FP.F16.F32.PACK_AB R8, R8, R142 ;  /* 0x0000008e0808723e */ /* 0x000fe200000000ff */
[----:B------:R3:W-:Y:S01]  /*9ef0*/  STS [R3+0x10], R4 ;  /* 0x0000100403007388 */ /* 0x0007e20000000800 */
[----:B------:R-:W-:-:S02]  /*9f00*/  F2FP.F16.F32.PACK_AB R14, R14, R148 ;  /* 0x000000940e0e723e */ /* 0x000fc400000000ff */
[----:B------:R-:W-:Y:S01]  /*9f10*/  F2FP.F16.F32.PACK_AB R13, R13, R150 ;  /* 0x000000960d0d723e */ /* 0x000fe200000000ff */
[----:B------:R4:W-:Y:S01]  /*9f20*/  STS [R3+0x210], R2 ;  /* 0x0002100203007388 */ /* 0x0009e20000000800 */
[----:B------:R-:W-:Y:S02]  /*9f30*/  F2FP.F16.F32.PACK_AB R12, R12, R156 ;  /* 0x0000009c0c0c723e */ /* 0x000fe400000000ff */
[----:B------:R-:W-:Y:S01]  /*9f40*/  F2FP.F16.F32.PACK_AB R11, R11, R158 ;  /* 0x0000009e0b0b723e */ /* 0x000fe200000000ff */
[----:B------:R-:W-:Y:S01]  /*9f50*/  STS [R0+0x1000], R5 ;  /* 0x0010000500007388 */ /* 0x000fe20000000800 */
[----:B------:R-:W-:Y:S02]  /*9f60*/  F2FP.F16.F32.PACK_AB R10, R10, R168 ;  /* 0x000000a80a0a723e */ /* 0x000fe400000000ff */
[----:B------:R-:W-:Y:S01]  /*9f70*/  F2FP.F16.F32.PACK_AB R9, R9, R170 ;  /* 0x000000aa0909723e */ /* 0x000fe200000000ff */
[----:B------:R5:W-:Y:S01]  /*9f80*/  STS [R0+0x1200], R8 ;  /* 0x0012000800007388 */ /* 0x000be20000000800 */
[----:B------:R-:W-:-:S02]  /*9f90*/  F2FP.F16.F32.PACK_AB R18, R18, R160 ;  /* 0x000000a01212723e */ /* 0x000fc400000000ff */
[----:B------:R-:W-:Y:S01]  /*9fa0*/  F2FP.F16.F32.PACK_AB R17, R17, R162 ;  /* 0x000000a21111723e */ /* 0x000fe200000000ff */
[----:B------:R5:W-:Y:S01]  /*9fb0*/  STS [R3+0x1010], R14 ;  /* 0x0010100e03007388 */ /* 0x000be20000000800 */
[----:B------:R-:W-:Y:S01]  /*9fc0*/  F2FP.F16.F32.PACK_AB R16, R16, R164 ;  /* 0x000000a41010723e */ /* 0x000fe200000000ff */
[----:B-1----:R-:W1:Y:S01]  /*9fd0*/  @P5 LDC R7, c[0x0][0x458] ;  /* 0x00011600ff075b82 */ /* 0x002e620000000800 */
[----:B------:R-:W-:Y:S01]  /*9fe0*/  F2FP.F16.F32.PACK_AB R15, R15, R166 ;  /* 0x000000a60f0f723e */ /* 0x000fe200000000ff */
[----:B------:R5:W-:Y:S01]  /*9ff0*/  STS [R3+0x1210], R13 ;  /* 0x0012100d03007388 */ /* 0x000be20000000800 */
[----:B--2---:R-:W-:-:S05]  /*a000*/  LOP3.LUT R6, R26, 0x40, RZ, 0xc0, !PT ;  /* 0x000000401a067812 */ /* 0x004fca00078ec0ff */
[----:B---3--:R-:W2:Y:S01]  /*a010*/  @P1 LDC R4, c[0x0][0x430] ;  /* 0x00010c00ff041b82 */ /* 0x008ea20000000800 */
[----:B----4-:R-:W-:Y:S02]  /*a020*/  IADD3 R2, PT, PT, R0, -R6, RZ ;  /* 0x8000000600027210 */ /* 0x010fe40007ffe0ff */
[----:B------:R3:W4:Y:S03]  /*a030*/  @P6 MUFU.LG2 R6, R20 ;  /* 0x0000001400066308 */ /* 0x0007260000000c00 */
[----:B------:R3:W-:Y:S01]  /*a040*/  STS [R2+0x20], R12 ;  /* 0x0000200c02007388 */ /* 0x0007e20000000800 */
[----:B-----5:R-:W-:-:S03]  /*a050*/  IADD3 R0, PT, PT, -R25, R2, RZ ;  /* 0x0000000219007210 */ /* 0x020fc60007ffe1ff */
[----:B------:R-:W-:Y:S01]  /*a060*/  STS [R2+0x220], R11 ;  /* 0x0002200b02007388 */ /* 0x000fe20000000800 */
[----:B------:R1:W1:Y:S01]  /*a070*/  @P5 MUFU.LG2 R5, R21 ;  /* 0x0000001500055308 */ /* 0x0002620000000c00 */
[----:B------:R-:W2:Y:S02]  /*a080*/  LDC R14, c[0x0][0x434] ;  /* 0x00010d00ff0e7b82 */ /* 0x000ea40000000800 */
[----:B------:R5:W-:Y:S04]  /*a090*/  STS [R0+0x30], R10 ;  /* 0x0000300a00007388 */ /* 0x000be80000000800 */
[----:B------:R4:W-:Y:S02]  /*a0a0*/  STS [R0+0x230], R9 ;  /* 0x0002300900007388 */ /* 0x0009e40000000800 */
[----:B------:R-:W2:Y:S02]  /*a0b0*/  LDC R3, c[0x0][0x434] ;  /* 0x00010d00ff037b82 */ /* 0x000ea40000000800 */
[----:B------:R-:W-:Y:S04]  /*a0c0*/  STS [R2+0x1020], R18 ;  /* 0x0010201202007388 */ /* 0x000fe80000000800 */
[----:B------:R1:W-:Y:S02]  /*a0d0*/  STS [R2+0x1220], R17 ;  /* 0x0012201102007388 */ /* 0x0003e40000000800 */
[----:B------:R-:W1:Y:S02]  /*a0e0*/  LDC.U8 R13, c[0x0][0x548] ;  /* 0x00015200ff0d7b82 */ /* 0x000e640000000000 */
[----:B------:R-:W-:Y:S01]  /*a0f0*/  STS [R0+0x1030], R16 ;  /* 0x0010301000007388 */ /* 0x000fe20000000800 */
[----:B---3--:R3:W1:Y:S03]  /*a100*/  @P4 MUFU.LG2 R12, R22 ;  /* 0x00000016000c4308 */ /* 0x0086660000000c00 */
[----:B------:R3:W-:Y:S02]  /*a110*/  STS [R0+0x1230], R15 ;  /* 0x0012300f00007388 */ /* 0x0007e40000000800 */
[----:B-----5:R-:W5:Y:S01]  /*a120*/  @!P2 LDC.64 R10, c[0x0][0x400] ;  /* 0x00010000ff0aab82 */ /* 0x020f620000000a00 */
[----:B--2---:R-:W-:-:S07]  /*a130*/  @P1 IMAD R3, R4, R14, RZ ;  /* 0x0000000e04031224 */ /* 0x004fce00078e02ff */
[----:B----4-:R-:W2:Y:S01]  /*a140*/  @P2 LDC.64 R8, c[0x0][0x408] ;  /* 0x00010200ff082b82 */ /* 0x010ea20000000a00 */
[----:B-1----:R-:W-:-:S07]  /*a150*/  @P1 MOV R2, 0x1 ;  /* 0x0000000100021802 */ /* 0x002fce0000000f00 */
[----:B------:R-:W1:Y:S08]  /*a160*/  @P1 LDC R4, c[0x0][0x430] ;  /* 0x00010c00ff041b82 */ /* 0x000e700000000800 */
[----:B---3--:R-:W3:Y:S01]  /*a170*/  @P6 LDC R0, c[0x0][0x458] ;  /* 0x00011600ff006b82 */ /* 0x008ee20000000800 */
[----:B-----5:R-:W-:Y:S01]  /*a180*/  @!P2 IMAD.WIDE.U32 R26, R37, R10, RZ ;  /* 0x0000000a251aa225 */ /* 0x020fe200078e00ff */
[----:B------:R-:W-:Y:S06]  /*a190*/  @P1 BRA `(.L_x_101) ;  /* 0x0000000000201947 */ /* 0x000fec0003800000 */
[----:B------:R-:W-:Y:S01]  /*a1a0*/  ISETP.NE.AND P0, PT, R13, RZ, PT ;  /* 0x000000ff0d00720c */ /* 0x000fe20003f05270 */
[----:B------:R-:W4:-:S12]  /*a1b0*/  LDC R10, c[0x0][0x3e0] ;  /* 0x0000f800ff0a7b82 */ /* 0x000f180000000800 */
[----:B------:R-:W4:Y:S01]  /*a1c0*/  @P0 LDC R2, c[0x0][0x454] ;  /* 0x00011500ff020b82 */ /* 0x000f220000000800 */
[----:B-1----:R-:W-:Y:S02]  /*a1d0*/  @P0 MOV R4, 0x1 ;  /* 0x0000000100040802 */ /* 0x002fe40000000f00 */
[----:B------:R-:W-:-:S05]  /*a1e0*/  @!P0 MOV R4, 0x1 ;  /* 0x0000000100048802 */ /* 0x000fca0000000f00 */
[----:B------:R-:W1:Y:S01]  /*a1f0*/  @P0 LDC R3, c[0x0][0x454] ;  /* 0x00011500ff030b82 */ /* 0x000e620000000800 */
[-C--:B----4-:R-:W-:Y:S02]  /*a200*/  @P0 IMAD R2, R2, R10.reuse, RZ ;  /* 0x0000000a02020224 */ /* 0x090fe400078e02ff */
[----:B------:R-:W-:-:S07]  /*a210*/  @!P0 IMAD R2, R14, R10, RZ ;  /* 0x0000000a0e028224 */ /* 0x000fce00078e02ff */
.L_x_101:
[----:B------:R-:W-:Y:S01]  /*a220*/  BAR.SYNC.DEFER_BLOCKING 0x0 ;  /* 0x0000000000007b1d */ /* 0x000fe20000010000 */
[C---:B------:R-:W-:Y:S01]  /*a230*/  ISETP.NE.AND P0, PT, R244.reuse, -0x1, PT ;  /* 0xfffffffff400780c */ /* 0x040fe20003f05270 */
[----:B------:R-:W-:Y:S01]  /*a240*/  @!P2 IMAD R29, R37, R11, R27 ;  /* 0x0000000b251da224 */ /* 0x000fe200078e021b */
[----:B------:R-:W-:Y:S01]  /*a250*/  ISETP.NE.AND P1, PT, R13, RZ, !P1 ;  /* 0x000000ff0d00720c */ /* 0x000fe20004f25270 */
[----:B--2---:R-:W-:-:S04]  /*a260*/  @P2 IMAD.WIDE.U32 R24, R244, R8, RZ ;  /* 0x00000008f4182225 */ /* 0x004fc800078e00ff */
[----:B------:R-:W-:Y:S01]  /*a270*/  @P6 FMUL.FTZ R6, R6, 0.69314718246459960938 ;  /* 0x3f31721806066820 */ /* 0x000fe20000410000 */
[----:B------:R-:W2:Y:S01]  /*a280*/  @P4 LDC R13, c[0x0][0x458] ;  /* 0x00011600ff0d4b82 */ /* 0x000ea20000000800 */
[----:B------:R-:W4:Y:S01]  /*a290*/  @P3 MUFU.LG2 R10, R23 ;  /* 0x00000017000a3308 */ /* 0x000f220000000c00 */
[----:B------:R-:W1:Y:S01]  /*a2a0*/  S2R R30, SR_CTAID.Z ;  /* 0x00000000001e7919 */ /* 0x000e620000002700 */
[----:B------:R-:W-:Y:S01]  /*a2b0*/  MOV R28, 0x7f800000 ;  /* 0x7f800000001c7802 */ /* 0x000fe20000000f00 */
[----:B------:R-:W-:Y:S02]  /*a2c0*/  @P2 IMAD R29, R244, R9, R25 ;  /* 0x00000009f41d2224 */ /* 0x000fe400078e0219 */
[----:B---3--:R-:W-:Y:S01]  /*a2d0*/  @P6 FFMA.FTZ R28, R138, R0, R6 ;  /* 0x000000008a1c6223 */ /* 0x008fe20000010006 */
[----:B------:R-:W3:Y:S01]  /*a2e0*/  S2R R15, SR_CTAID.X ;  /* 0x00000000000f7919 */ /* 0x000ee20000002500 */
[----:B------:R-:W-:Y:S01]  /*a2f0*/  @P5 FMUL.FTZ R5, R5, 0.69314718246459960938 ;  /* 0x3f31721805055820 */ /* 0x000fe20000410000 */
[----:B------:R-:W5:Y:S01]  /*a300*/  @P3 LDC R11, c[0x0][0x458] ;  /* 0x00011600ff0b3b82 */ /* 0x000f620000000800 */
[----:B------:R-:W-:Y:S01]  /*a310*/  @!P0 IMAD R244, R37, R14, RZ ;  /* 0x0000000e25f48224 */ /* 0x000fe200078e02ff */
[----:B------:R-:W-:Y:S01]  /*a320*/  LOP3.LUT P0, RZ, R36, 0x3, RZ, 0xc0, !PT ;  /* 0x0000000324ff7812 */ /* 0x000fe2000780c0ff */
[----:B------:R-:W-:Y:S01]  /*a330*/  BSSY.RECONVERGENT B0, `(.L_x_102) ;  /* 0x000003c000007945 */ /* 0x000fe20003800200 */
[----:B------:R-:W-:Y:S01]  /*a340*/  MOV R21, 0x7f800000 ;  /* 0x7f80000000157802 */ /* 0x000fe20000000f00 */
[----:B------:R-:W-:Y:S01]  /*a350*/  @P5 FFMA.FTZ R21, R137, R7, R5 ;  /* 0x0000000789155223 */ /* 0x000fe20000010005 */
[----:B------:R-:W-:Y:S01]  /*a360*/  SEL R5, R244, RZ, P1 ;  /* 0x000000fff4057207 */ /* 0x000fe20000800000 */
[----:B------:R-:W-:Y:S01]  /*a370*/  @P4 FMUL.FTZ R7, R12, 0.69314718246459960938 ;  /* 0x3f3172180c074820 */ /* 0x000fe20000410000 */
[----:B------:R-:W-:Y:S01]  /*a380*/  MOV R20, 0x7f800000 ;  /* 0x7f80000000147802 */ /* 0x000fe20000000f00 */
[----:B------:R1:W1:Y:S01]  /*a390*/  LDS.128 R32, [R214+0x1800] ;  /* 0x00180000d6207984 */ /* 0x0002620000000c00 */
[----:B----4-:R-:W-:Y:S01]  /*a3a0*/  @P3 FMUL.FTZ R6, R10, 0.69314718246459960938 ;  /* 0x3f3172180a063820 */ /* 0x010fe20000410000 */
[----:B------:R-:W-:Y:S01]  /*a3b0*/  MOV R18, 0x7f800000 ;  /* 0x7f80000000127802 */ /* 0x000fe20000000f00 */
[----:B--2---:R-:W-:-:S02]  /*a3c0*/  @P4 FFMA.FTZ R20, R136, R13, R7 ;  /* 0x0000000d88144223 */ /* 0x004fc40000010007 */
[----:B-----5:R-:W-:Y:S01]  /*a3d0*/  @P3 FFMA.FTZ R18, R19, R11, R6 ;  /* 0x0000000b13123223 */ /* 0x020fe20000010006 */
[----:B-1----:R-:W-:Y:S01]  /*a3e0*/  IMAD R0, R30, R3, RZ ;  /* 0x000000031e007224 */ /* 0x002fe200078e02ff */
[----:B------:R-:W-:Y:S02]  /*a3f0*/  SHF.R.S32.HI R3, RZ, 0x1f, R244 ;  /* 0x0000001fff037819 */ /* 0x000fe400000114f4 */
[----:B---3--:R-:W-:Y:S01]  /*a400*/  SHF.L.U32 R15, R15, 0x7, RZ ;  /* 0x000000070f0f7819 */ /* 0x008fe200000006ff */
[----:B------:R-:W-:Y:S01]  /*a410*/  @!P1 IMAD R0, R37, R2, R0 ;  /* 0x0000000225009224 */ /* 0x000fe200078e0200 */
[----:B------:R-:W-:-:S03]  /*a420*/  SEL R3, R3, RZ, P1 ;  /* 0x000000ff03037207 */ /* 0x000fc60000800000 */
[----:B------:R-:W-:-:S05]  /*a430*/  IMAD R2, R15, R4, RZ ;  /* 0x000000040f027224 */ /* 0x000fca00078e02ff */
[----:B------:R-:W-:Y:S02]  /*a440*/  IADD3 R8, P5, P1, R2, R5, R0 ;  /* 0x0000000502087210 */ /* 0x000fe400079be000 */
[----:B------:R-:W-:Y:S02]  /*a450*/  SHF.R.S32.HI R2, RZ, 0x1f, R2 ;  /* 0x0000001fff027819 */ /* 0x000fe40000011402 */
[----:B------:R-:W-:-:S04]  /*a460*/  SHF.R.S32.HI R0, RZ, 0x1f, R0 ;  /* 0x0000001fff007819 */ /* 0x000fc80000011400 */
[----:B------:R-:W-:Y:S01]  /*a470*/  IADD3.X R5, PT, PT, R2, R3, R0, P5, P1 ;  /* 0x0000000302057210 */ /* 0x000fe20002fe2400 */
[----:B------:R-:W-:Y:S06]  /*a480*/  @P0 BRA `(.L_x_103) ;  /* 0x0000000000980947 */ /* 0x000fec0003800000 */
[----:B------:R-:W-:-:S04]  /*a490*/  SHF.R.U32.HI R0, RZ, 0x1, R36 ;  /* 0x00000001ff007819 */ /* 0x000fc80000011624 */
[----:B------:R-:W-:-:S04]  /*a4a0*/  LOP3.LUT R0, R0, 0x30, RZ, 0xc0, !PT ;  /* 0x0000003000007812 */ /* 0x000fc800078ec0ff */
[----:B------:R-:W-:-:S04]  /*a4b0*/  LOP3.LUT R0, R0, 0x7, R31, 0xf8, !PT ;  /* 0x0000000700007812 */ /* 0x000fc800078ef81f */
[C---:B------:R-:W-:Y:S01]  /*a4c0*/  ISETP.GE.AND P6, PT, R0.reuse, R245, PT ;  /* 0x000000f50000720c */ /* 0x040fe20003fc6270 */
[C---:B------:R-:W-:Y:S01]  /*a4d0*/  VIADD R2, R0.reuse, 0x8 ;  /* 0x0000000800027836 */ /* 0x040fe20000000000 */
[C---:B------:R-:W-:Y:S01]  /*a4e0*/  LOP3.LUT R6, R0.reuse, 0x40, RZ, 0xfc, !PT ;  /* 0x0000004000067812 */ /* 0x040fe200078efcff */
[----:B------:R-:W-:-:S03]  /*a4f0*/  VIADD R12, R0, 0x48 ;  /* 0x00000048000c7836 */ /* 0x000fc60000000000 */
[-C--:B------:R-:W-:Y:S02]  /*a500*/  ISETP.GE.AND P5, PT, R2, R245.reuse, PT ;  /* 0x000000f50200720c */ /* 0x080fe40003fa6270 */
[-C--:B------:R-:W-:Y:S02]  /*a510*/  ISETP.GE.AND P4, PT, R6, R245.reuse, PT ;  /* 0x000000f50600720c */ /* 0x080fe40003f86270 */
[----:B------:R-:W-:-:S03]  /*a520*/  ISETP.GE.AND P3, PT, R12, R245, PT ;  /* 0x000000f50c00720c */ /* 0x000fc60003f66270 */
[----:B------:R-:W1:Y:S01]  /*a530*/  @!P6 LDC.64 R10, c[0x0][0x420] ;  /* 0x00010800ff0aeb82 */ /* 0x000e620000000a00 */
[----:B------:R-:W-:-:S05]  /*a540*/  @!P6 IMAD R3, R0, R4, RZ ;  /* 0x000000040003e224 */ /* 0x000fca00078e02ff */
[C---:B------:R-:W-:Y:S01]  /*a550*/  @!P6 IADD3 R0, P0, PT, R3.reuse, R8, RZ ;  /* 0x000000080300e210 */ /* 0x040fe20007f1e0ff */
[-C--:B------:R-:W-:Y:S01]  /*a560*/  @!P5 IMAD R2, R2, R4.reuse, RZ ;  /* 0x000000040202d224 */ /* 0x080fe200078e02ff */
[----:B------:R-:W2:Y:S01]  /*a570*/  @!P5 LDC.64 R14, c[0x0][0x420] ;  /* 0x00010800ff0edb82 */ /* 0x000ea20000000a00 */
[-C--:B------:R-:W-:Y:S01]  /*a580*/  @!P4 IMAD R9, R6, R4.reuse, RZ ;  /* 0x000000040609c224 */ /* 0x080fe200078e02ff */
[----:B------:R-:W-:Y:S01]  /*a590*/  @!P6 LEA.HI.X.SX32 R3, R3, R5, 0x1, P0 ;  /* 0x000000050303e211 */ /* 0x000fe200000f0eff */
[----:B------:R-:W-:Y:S01]  /*a5a0*/  @!P3 IMAD R12, R12, R4, RZ ;  /* 0x000000040c0cb224 */ /* 0x000fe200078e02ff */
[----:B------:R-:W-:-:S04]  /*a5b0*/  @!P5 IADD3 R7, P0, PT, R2, R8, RZ ;  /* 0x000000080207d210 */ /* 0x000fc80007f1e0ff */
[----:B------:R-:W3:Y:S01]  /*a5c0*/  @!P4 LDC.64 R16, c[0x0][0x420] ;  /* 0x00010800ff10cb82 */ /* 0x000ee20000000a00 */
[----:B------:R-:W-:-:S07]  /*a5d0*/  @!P5 LEA.HI.X.SX32 R2, R2, R5, 0x1, P0 ;  /* 0x000000050202d211 */ /* 0x000fce00000f0eff */
[----:B------:R-:W4:Y:S01]  /*a5e0*/  @!P3 LDC.64 R22, c[0x0][0x420] ;  /* 0x00010800ff16bb82 */ /* 0x000f220000000a00 */
[----:B-1----:R-:W-:-:S04]  /*a5f0*/  @!P6 LEA R10, P1, R0, R10, 0x2 ;  /* 0x0000000a000ae211 */ /* 0x002fc800078210ff */
[----:B------:R-:W-:Y:S02]  /*a600*/  @!P6 LEA.HI.X R11, R0, R11, R3, 0x2, P1 ;  /* 0x0000000b000be211 */ /* 0x000fe400008f1403 */
[----:B------:R-:W-:Y:S02]  /*a610*/  @!P4 IADD3 R0, P1, PT, R9, R8, RZ ;  /* 0x000000080900c210 */ /* 0x000fe40007f3e0ff */
[C---:B--2---:R-:W-:Y:S01]  /*a620*/  @!P5 LEA R6, P0, R7.reuse, R14, 0x2 ;  /* 0x0000000e0706d211 */ /* 0x044fe200078010ff */
[----:B------:R1:W-:Y:S03]  /*a630*/  @!P6 STG.E desc[UR14][R10.64], R28 ;  /* 0x0000001c0a00e986 */ /* 0x0003e6000c10190e */
[----:B------:R-:W-:Y:S02]  /*a640*/  @!P5 LEA.HI.X R7, R7, R15, R2, 0x2, P0 ;  /* 0x0000000f0707d211 */ /* 0x000fe400000f1402 */
[----:B------:R-:W-:-:S02]  /*a650*/  @!P3 IADD3 R3, P0, PT, R12, R8, RZ ;  /* 0x000000080c03b210 */ /* 0x000fc40007f1e0ff */
[-C--:B------:R-:W-:Y:S01]  /*a660*/  @!P4 LEA.HI.X.SX32 R2, R9, R5.reuse, 0x1, P1 ;  /* 0x000000050902c211 */ /* 0x080fe200008f0eff */
[----:B------:R1:W-:Y:S01]  /*a670*/  @!P5 STG.E desc[UR14][R6.64], R21 ;  /* 0x000000150600d986 */ /* 0x0003e2000c10190e */
[----:B---3--:R-:W-:Y:S02]  /*a680*/  @!P4 LEA R4, P1, R0, R16, 0x2 ;  /* 0x000000100004c211 */ /* 0x008fe400078210ff */
[----:B------:R-:W-:Y:S02]  /*a690*/  @!P3 LEA.HI.X.SX32 R8, R12, R5, 0x1, P0 ;  /* 0x000000050c08b211 */ /* 0x000fe400000f0eff */
[----:B------:R-:W-:Y:S02]  /*a6a0*/  @!P4 LEA.HI.X R5, R0, R17, R2, 0x2, P1 ;  /* 0x000000110005c211 */ /* 0x000fe400008f1402 */
[----:B----4-:R-:W-:-:S03]  /*a6b0*/  @!P3 LEA R2, P0, R3, R22, 0x2 ;  /* 0x000000160302b211 */ /* 0x010fc600078010ff */
[----:B------:R1:W-:Y:S01]  /*a6c0*/  @!P4 STG.E desc[UR14][R4.64], R20 ;  /* 0x000000140400c986 */ /* 0x0003e2000c10190e */
[----:B------:R-:W-:-:S05]  /*a6d0*/  @!P3 LEA.HI.X R3, R3, R23, R8, 0x2, P0 ;  /* 0x000000170303b211 */ /* 0x000fca00000f1408 */
[----:B------:R1:W-:Y:S04]  /*a6e0*/  @!P3 STG.E desc[UR14][R2.64], R18 ;  /* 0x000000120200b986 */ /* 0x0003e8000c10190e */
.L_x_103:
[----:B------:R-:W-:Y:S05]  /*a6f0*/  BSYNC.RECONVERGENT B0 ;  /* 0x0000000000007941 */ /* 0x000fea0003800200 */
.L_x_102:
[----:B------:R-:W2:Y:S01]  /*a700*/  LDCU UR6, c[0x0][0x440] ;  /* 0x00008800ff0677ac */ /* 0x000ea20008000800 */
[----:B------:R3:W4:Y:S01]  /*a710*/  LDS.128 R12, [R214] ;  /* 0x00000000d60c7984 */ /* 0x0007220000000c00 */
[----:B-1----:R-:W-:Y:S01]  /*a720*/  @!P2 IMAD.MOV.U32 R2, RZ, RZ, R26 ;  /* 0x000000ffff02a224 */ /* 0x002fe200078e001a */
[C---:B------:R-:W-:Y:S01]  /*a730*/  IADD3 R5, PT, PT, R31.reuse, 0x20, RZ ;  /* 0x000000201f057810 */ /* 0x040fe20007ffe0ff */
[----:B------:R-:W1:Y:S01]  /*a740*/  LDCU.64 UR4, c[0x0][0x410] ;  /* 0x00008200ff0477ac */ /* 0x000e620008000a00 */
[----:B------:R-:W-:Y:S01]  /*a750*/  @P2 IMAD.MOV.U32 R2, RZ, RZ, R24 ;  /* 0x000000ffff022224 */ /* 0x000fe200078e0018 */
[C---:B------:R-:W-:Y:S01]  /*a760*/  IADD3 R0, PT, PT, R31.reuse, 0x60, RZ ;  /* 0x000000601f007810 */ /* 0x040fe20007ffe0ff */
[----:B------:R-:W-:Y:S01]  /*a770*/  VIADD R4, R31, 0x40 ;  /* 0x000000401f047836 */ /* 0x000fe20000000000 */
[----:B------:R-:W-:Y:S02]  /*a780*/  BSSY.RECONVERGENT B0, `(.L_x_104) ;  /* 0x0000015000007945 */ /* 0x000fe40003800200 */
[----:B------:R-:W-:-:S05]  /*a790*/  IADD3 R2, P1, PT, R216, R2, RZ ;  /* 0x00000002d8027210 */ /* 0x000fca0007f3e0ff */
[----:B------:R-:W-:Y:S01]  /*a7a0*/  IMAD.X R3, RZ, RZ, R29, P1 ;  /* 0x000000ffff037224 */ /* 0x000fe200008e061d */
[----:B--2---:R-:W-:-:S04]  /*a7b0*/  ISETP.GE.AND P0, PT, R216, UR6, PT ;  /* 0x00000006d8007c0c */ /* 0x004fc8000bf06270 */
[-C--:B------:R-:W-:Y:S01]  /*a7c0*/  ISETP.GE.OR P3, PT, R31, R245.reuse, P0 ;  /* 0x000000f51f00720c */ /* 0x080fe20000766670 */
[----:B-1----:R-:W-:Y:S01]  /*a7d0*/  IMAD.WIDE.U32 R8, R30, UR4, R2 ;  /* 0x000000041e087c25 */ /* 0x002fe2000f8e0002 */
[-C--:B------:R-:W-:Y:S02]  /*a7e0*/  ISETP.GE.OR P2, PT, R5, R245.reuse, P0 ;  /* 0x000000f50500720c */ /* 0x080fe40000746670 */
[-C--:B------:R-:W-:Y:S01]  /*a7f0*/  ISETP.GE.OR P1, PT, R4, R245.reuse, P0 ;  /* 0x000000f50400720c */ /* 0x080fe20000726670 */
[----:B------:R-:W-:Y:S01]  /*a800*/  IMAD R7, R30, UR5, R9 ;  /* 0x000000051e077c24 */ /* 0x000fe2000f8e0209 */
[----:B------:R-:W-:-:S07]  /*a810*/  ISETP.GE.OR P0, PT, R0, R245, P0 ;  /* 0x000000f50000720c */ /* 0x000fce0000706670 */
[----:B---3--:R-:W-:Y:S06]  /*a820*/  @P3 BRA `(.L_x_105) ;  /* 0x0000000000283947 */ /* 0x008fec0003800000 */
        /* <DEDUP_REMOVED lines=9> */
[----:B----4-:R1:W-:Y:S02]  /*a8c0*/  STG.E.128 desc[UR14][R2.64], R12 ;  /* 0x0000000c02007986 */ /* 0x0103e4000c101d0e */
.L_x_105:
[----:B------:R-:W-:Y:S05]  /*a8d0*/  BSYNC.RECONVERGENT B0 ;  /* 0x0000000000007941 */ /* 0x000fea0003800200 */
.L_x_104:
[----:B-1--4-:R1:W2:Y:S01]  /*a8e0*/  LDS.128 R12, [R214+0x800] ;  /* 0x00080000d60c7984 */ /* 0x0122a20000000c00 */
[----:B------:R-:W-:Y:S04]  /*a8f0*/  BSSY.RECONVERGENT B0, `(.L_x_106) ;  /* 0x000000f000007945 */ /* 0x000fe80003800200 */
[----:B------:R-:W-:Y:S05]  /*a900*/  @P2 BRA `(.L_x_107) ;  /* 0x0000000000342947 */ /* 0x000fea0003800000 */
[----:B------:R-:W3:Y:S01]  /*a910*/  LDCU.64 UR6, c[0x0][0x408] ;  /* 0x00008100ff0677ac */ /* 0x000ee20008000a00 */
[----:B------:R-:W-:Y:S02]  /*a920*/  IADD3 R0, P2, PT, R246, 0x20, RZ ;  /* 0x00000020f6007810 */ /* 0x000fe40007f5e0ff */
[----:B------:R-:W-:Y:S01]  /*a930*/  MOV R3, R7 ;  /* 0x0000000700037202 */ /* 0x000fe20000000f00 */
[----:B------:R-:W4:Y:S02]  /*a940*/  LDCU.64 UR4, c[0x0][0x3f0] ;  /* 0x00007e00ff0477ac */ /* 0x000f240008000a00 */
[----:B------:R-:W-:-:S04]  /*a950*/  IMAD.X R2, RZ, RZ, R247, P2 ;  /* 0x000000ffff027224 */ /* 0x000fc800010e06f7 */
[----:B---3--:R-:W-:Y:S02]  /*a960*/  IMAD R4, R2, UR6, RZ ;  /* 0x0000000602047c24 */ /* 0x008fe4000f8e02ff */
[----:B------:R-:W-:-:S04]  /*a970*/  IMAD.MOV.U32 R2, RZ, RZ, R8 ;  /* 0x000000ffff027224 */ /* 0x000fc800078e0008 */
[----:B------:R-:W-:-:S04]  /*a980*/  IMAD.WIDE.U32 R2, R0, UR6, R2 ;  /* 0x0000000600027c25 */ /* 0x000fc8000f8e0002 */
[----:B------:R-:W-:Y:S01]  /*a990*/  IMAD R0, R0, UR7, R4 ;  /* 0x0000000700007c24 */ /* 0x000fe2000f8e0204 */
[----:B----4-:R-:W-:-:S04]  /*a9a0*/  LEA R4, P2, R2, UR4, 0x1 ;  /* 0x0000000402047c11 */ /* 0x010fc8000f8408ff */
[----:B------:R-:W-:-:S04]  /*a9b0*/  IADD3 R0, PT, PT, R3, R0, RZ ;  /* 0x0000000003007210 */ /* 0x000fc80007ffe0ff */
[----:B------:R-:W-:-:S05]  /*a9c0*/  LEA.HI.X R5, R2, UR5, R0, 0x1, P2 ;  /* 0x0000000502057c11 */ /* 0x000fca00090f0c00 */
[----:B--2---:R3:W-:Y:S02]  /*a9d0*/  STG.E.128 desc[UR14][R4.64], R12 ;  /* 0x0000000c04007986 */ /* 0x0047e4000c101d0e */
.L_x_107:
[----:B------:R-:W-:Y:S05]  /*a9e0*/  BSYNC.RECONVERGENT B0 ;  /* 0x0000000000007941 */ /* 0x000fea0003800200 */
.L_x_106:
[----:B--23--:R2:W3:Y:S01]  /*a9f0*/  LDS.128 R12, [R214+0x1000] ;  /* 0x00100000d60c7984 */ /* 0x00c4e20000000c00 */
[----:B------:R-:W-:Y:S04]  /*aa00*/  BSSY.RECONVERGENT B0, `(.L_x_108) ;  /* 0x000000f000007945 */ /* 0x000fe80003800200 */
[----:B------:R-:W-:Y:S05]  /*aa10*/  @P1 BRA `(.L_x_109) ;  /* 0x0000000000341947 */ /* 0x000fea0003800000 */
[----:B------:R-:W4:Y:S01]  /*aa20*/  LDCU.64 UR6, c[0x0][0x408] ;  /* 0x00008100ff0677ac */ /* 0x000f220008000a00 */
[----:B------:R-:W-:Y:S02]  /*aa30*/  IADD3 R0, P1, PT, R246, 0x40, RZ ;  /* 0x00000040f6007810 */ /* 0x000fe40007f3e0ff */
[----:B------:R-:W-:Y:S01]  /*aa40*/  MOV R3, R7 ;  /* 0x0000000700037202 */ /* 0x000fe20000000f00 */
[----:B------:R-:W5:Y:S02]  /*aa50*/  LDCU.64 UR4, c[0x0][0x3f0] ;  /* 0x00007e00ff0477ac */ /* 0x000f640008000a00 */
[----:B------:R-:W-:-:S04]  /*aa60*/  IMAD.X R2, RZ, RZ, R247, P1 ;  /* 0x000000ffff027224 */ /* 0x000fc800008e06f7 */
[----:B----4-:R-:W-:Y:S02]  /*aa70*/  IMAD R4, R2, UR6, RZ ;  /* 0x0000000602047c24 */ /* 0x010fe4000f8e02ff */
[----:B------:R-:W-:-:S04]  /*aa80*/  IMAD.MOV.U32 R2, RZ, RZ, R8 ;  /* 0x000000ffff027224 */ /* 0x000fc800078e0008 */
[----:B------:R-:W-:-:S04]  /*aa90*/  IMAD.WIDE.U32 R2, R0, UR6, R2 ;  /* 0x0000000600027c25 */ /* 0x000fc8000f8e0002 */
[----:B------:R-:W-:Y:S01]  /*aaa0*/  IMAD R0, R0, UR7, R4 ;  /* 0x0000000700007c24 */ /* 0x000fe2000f8e0204 */
[----:B-----5:R-:W-:-:S04]  /*aab0*/  LEA R4, P1, R2, UR4, 0x1 ;  /* 0x0000000402047c11 */ /* 0x020fc8000f8208ff */
[----:B------:R-:W-:-:S04]  /*aac0*/  IADD3 R0, PT, PT, R3, R0, RZ ;  /* 0x0000000003007210 */ /* 0x000fc80007ffe0ff */
[----:B------:R-:W-:-:S05]  /*aad0*/  LEA.HI.X R5, R2, UR5, R0, 0x1, P1 ;  /* 0x0000000502057c11 */ /* 0x000fca00088f0c00 */
[----:B---3--:R4:W-:Y:S02]  /*aae0*/  STG.E.128 desc[UR14][R4.64], R12 ;  /* 0x0000000c04007986 */ /* 0x0089e4000c101d0e */
.L_x_109:
[----:B------:R-:W-:Y:S05]  /*aaf0*/  BSYNC.RECONVERGENT B0 ;  /* 0x0000000000007941 */ /* 0x000fea0003800200 */
.L_x_108:
[----:B------:R-:W-:Y:S05]  /*ab00*/  @P0 EXIT ;  /* 0x000000000000094d */ /* 0x000fea0003800000 */
[----:B------:R-:W5:Y:S01]  /*ab10*/  LDCU.64 UR6, c[0x0][0x408] ;  /* 0x00008100ff0677ac */ /* 0x000f620008000a00 */
[----:B------:R-:W-:Y:S01]  /*ab20*/  IADD3 R6, P0, PT, R246, 0x60, RZ ;  /* 0x00000060f6067810 */ /* 0x000fe20007f1e0ff */
[----:B------:R-:W-:Y:S01]  /*ab30*/  IMAD.MOV.U32 R2, RZ, RZ, R8 ;  /* 0x000000ffff027224 */ /* 0x000fe200078e0008 */
[----:B------:R-:W-:Y:S01]  /*ab40*/  MOV R3, R7 ;  /* 0x0000000700037202 */ /* 0x000fe20000000f00 */
[----:B------:R-:W1:Y:S02]  /*ab50*/  LDCU.64 UR4, c[0x0][0x3f0] ;  /* 0x00007e00ff0477ac */ /* 0x000e640008000a00 */
[----:B------:R-:W-:-:S04]  /*ab60*/  IMAD.X R0, RZ, RZ, R247, P0 ;  /* 0x000000ffff007224 */ /* 0x000fc800000e06f7 */
[----:B-----5:R-:W-:Y:S02]  /*ab70*/  IMAD R0, R0, UR6, RZ ;  /* 0x0000000600007c24 */ /* 0x020fe4000f8e02ff */
[----:B----4-:R-:W-:-:S04]  /*ab80*/  IMAD.WIDE.U32 R4, R6, UR6, R2 ;  /* 0x0000000606047c25 */ /* 0x010fc8000f8e0002 */
[----:B------:R-:W-:Y:S01]  /*ab90*/  IMAD R0, R6, UR7, R0 ;  /* 0x0000000706007c24 */ /* 0x000fe2000f8e0200 */
[----:B-1----:R-:W-:-:S04]  /*aba0*/  LEA R2, P0, R4, UR4, 0x1 ;  /* 0x0000000404027c11 */ /* 0x002fc8000f8008ff */
[----:B------:R-:W-:-:S04]  /*abb0*/  IADD3 R0, PT, PT, R5, R0, RZ ;  /* 0x0000000005007210 */ /* 0x000fc80007ffe0ff */
[----:B------:R-:W-:-:S05]  /*abc0*/  LEA.HI.X R3, R4, UR5, R0, 0x1, P0 ;  /* 0x0000000504037c11 */ /* 0x000fca00080f0c00 */
[----:B------:R-:W-:Y:S01]  /*abd0*/  STG.E.128 desc[UR14][R2.64], R32 ;  /* 0x0000002002007986 */ /* 0x000fe2000c101d0e */
[----:B------:R-:W-:Y:S05]  /*abe0*/  EXIT ;  /* 0x000000000000794d */ /* 0x000fea0003800000 */
.L_x_110:
        /* <DEDUP_REMOVED lines=9> */
.L_x_1350:


//--------------------- .text._ZN5flash16flash_fwd_kernelI23Flash_fwd_kernel_traitsILi32ELi128ELi128ELi4ELb0ELb0EN7cutlass6half_tE19Flash_kernel_traitsILi32ELi128ELi128ELi4ES3_EELb0ELb0ELb0ELb1ELb0ELb0ELb0ELb0EEEvNS_16Flash_fwd_paramsE --------------------------
	.section	.text._ZN5flash16flash_fwd_kernelI23Flash_fwd_kernel_traitsILi32ELi128ELi128ELi4ELb0ELb0EN7cutlass6half_tE19Flash_kernel_traitsILi32ELi128ELi128ELi4ES3_EELb0ELb0ELb0ELb1ELb0ELb0ELb0ELb0EEEvNS_16Flash_fwd_paramsE,"ax",@progbits
	.align	128
        .global         _ZN5flash16flash_fwd_kernelI23Flash_fwd_kernel_traitsILi32ELi128ELi128ELi4ELb0ELb0EN7cutlass6half_tE19Flash_kernel_traitsILi32ELi128ELi128ELi4ES3_EELb0ELb0ELb0ELb1ELb0ELb0ELb0ELb0EEEvNS_16Flash_fwd_paramsE
        .type           _ZN5flash16flash_fwd_kernelI23Flash_fwd_kernel_traitsILi32ELi128ELi128ELi4ELb0ELb0EN7cutlass6half_tE19Flash_kernel_traitsILi32ELi128ELi128ELi4ES3_EELb0ELb0ELb0ELb1ELb0ELb0ELb0ELb0EEEvNS_16Flash_fwd_paramsE,@function
        .size           _ZN5flash16flash_fwd_kernelI23Flash_fwd_kernel_traitsILi32ELi128ELi128ELi4ELb0ELb0EN7cutlass6half_tE19Flash_kernel_traitsILi32ELi128ELi128ELi4ES3_EELb0ELb0ELb0ELb1ELb0ELb0ELb0ELb0EEEvNS_16Flash_fwd_paramsE,(.L_x_1351 - _ZN5flash16flash_fwd_kernelI23Flash_fwd_kernel_traitsILi32ELi128ELi128ELi4ELb0ELb0EN7cutlass6half_tE19Flash_kernel_traitsILi32ELi128ELi128ELi4ES3_EELb0ELb0ELb0ELb1ELb0ELb0ELb0ELb0EEEvNS_16Flash_fwd_paramsE)
        .other          _ZN5flash16flash_fwd_kernelI23Flash_fwd_kernel_traitsILi32ELi128ELi128ELi4ELb0ELb0EN7cutlass6half_tE19Flash_kernel_traitsILi32ELi128ELi128ELi4ES3_EELb0ELb0ELb0ELb1ELb0ELb0ELb0ELb0EEEvNS_16Flash_fwd_paramsE,@"STO_CUDA_ENTRY STV_DEFAULT"
_ZN5flash16flash_fwd_kernelI23Flash_fwd_kernel_traitsILi32ELi128ELi128ELi4ELb0ELb0EN7cutlass6half_tE19Flash_kernel_traitsILi32ELi128ELi128ELi4ES3_EELb0ELb0ELb0ELb1ELb0ELb0ELb0ELb0EEEvNS_16Flash_fwd_paramsE:
.text._ZN5flash16flash_fwd_kernelI23Flash_fwd_kernel_traitsILi32ELi128ELi128ELi4ELb0ELb0EN7cutlass6half_tE19Flash_kernel_traitsILi32ELi128ELi128ELi4ES3_EELb0ELb0ELb0ELb1ELb0ELb0ELb0ELb0EEEvNS_16Flash_fwd_paramsE:
        /* <DEDUP_REMOVED lines=17> */
[----:B------:R-:W-:-:S02]  /*0110*/  ISETP.NE.AND.EX P2, PT, RZ, UR5, PT, P2 ;  /* 0x00000005ff007c0c */ /* 0x000fc4000bf45320 */
[----:B------:R-:W-:Y:S01]  /*0120*/  SHF.R.U32.HI R9, RZ, 0x1e, R22 ;  /* 0x0000001eff097819 */ /* 0x000fe20000011616 */
[----:B------:R-:W-:Y:S02]  /*0130*/  IMAD.SHL.U32 R10, R22, 0x4, RZ ;  /* 0x00000004160a7824 */ /* 0x000fe400078e00ff */
[----:B------:R-:W2:Y:S04]  /*0140*/  @P1 LDG.E R247, desc[UR14][R2.64] ;  /* 0x0000000e02f71981 */ /* 0x000ea8000c1e1900 */
[----:B------:R1:W2:Y:S02]  /*0150*/  @P0 LDG.E R8, desc[UR14][R2.64+0x4] ;  /* 0x0000040e02080981 */ /* 0x0002a4000c1e1900 */
[----:B------:R-:W-:Y:S01]  /*0160*/  @P4 IADD3 R4, P3, PT, R10, UR6, RZ ;  /* 0x000000060a044c10 */ /* 0x000fe2000ff7e0ff */
[----:B------:R-:W-:-:S03]  /*0170*/  IMAD.MOV.U32 R11, RZ, RZ, RZ ;  /* 0x000000ffff0b7224 */ /* 0x000fc600078e00ff */
[----:B------:R-:W-:-:S05]  /*0180*/  @P4 IADD3.X R5, PT, PT, R9, UR7, RZ, P3, !PT ;  /* 0x0000000709054c10 */ /* 0x000fca0009ffe4ff */
[----:B------:R3:W4:Y:S01]  /*0190*/  @P4 LDG.E R11, desc[UR14][R4.64] ;  /* 0x0000000e040b4981 */ /* 0x000722000c1e1900 */
[----:B-1----:R-:W-:-:S04]  /*01a0*/  @P2 IADD3 R2, P1, PT, R10, UR4, RZ ;  /* 0x000000040a022c10 */ /* 0x002fc8000ff3e0ff */
[----:B------:R-:W-:-:S05]  /*01b0*/  @P2 IADD3.X R3, PT, PT, R9, UR5, RZ, P1, !PT ;  /* 0x0000000509032c10 */ /* 0x000fca0008ffe4ff */
[----:B------:R1:W4:Y:S01]  /*01c0*/  @P2 LDG.E R0, desc[UR14][R2.64] ;  /* 0x0000000e02002981 */ /* 0x000322000c1e1900 */
[----:B------:R-:W1:Y:S01]  /*01d0*/  LDCU.U8 UR4, c[0x0][0x532] ;  /* 0x0000a640ff0477ac */ /* 0x000e620008000000 */
[----:B------:R-:W-:Y:S01]  /*01e0*/  ISETP.EQ.U32.AND P3, PT, R6, RZ, PT ;  /* 0x000000ff0600720c */ /* 0x000fe20003f62070 */
[----:B------:R-:W-:Y:S01]  /*01f0*/  IMAD.MOV.U32 R12, RZ, RZ, -0x1 ;  /* 0xffffffffff0c7424 */ /* 0x000fe200078e00ff */
[----:B------:R-:W1:Y:S01]  /*0200*/  S2R R252, SR_CTAID.X ;  /* 0x0000000000fc7919 */ /* 0x000e620000002500 */
[----:B------:R-:W2:Y:S08]  /*0210*/  @!P0 LDC R180, c[0x0][0x434] ;  /* 0x00010d00ffb48b82 */ /* 0x000eb00000000800 */
[----:B---3--:R-:W3:Y:S01]  /*0220*/  @!P2 LDC.64 R4, c[0x0][0x488] ;  /* 0x00012200ff04ab82 */ /* 0x008ee20000000a00 */
[----:B-1----:R-:W-:-:S04]  /*0230*/  ISETP.NE.AND P4, PT, RZ, UR4, PT ;  /* 0x00000004ff007c0c */ /* 0x002fc8000bf85270 */
[----:B------:R-:W-:Y:S02]  /*0240*/  ISETP.EQ.OR.EX P3, PT, R7, RZ, !P4, P3 ;  /* 0x000000ff0700720c */ /* 0x000fe40006762730 */
[----:B------:R-:W-:-:S05]  /*0250*/  IADD3 R2, P1, PT, R10, R6, RZ ;  /* 0x000000060a027210 */ /* 0x000fca0007f3e0ff */
[----:B------:R-:W-:Y:S02]  /*0260*/  IMAD.X R3, R9, 0x1, R7, P1 ;  /* 0x0000000109037824 */ /* 0x000fe400008e0607 */
[----:B------:R-:W1:Y:S04]  /*0270*/  @!P2 LDC R9, c[0x0][0x43c] ;  /* 0x00010f00ff09ab82 */ /* 0x000e680000000800 */
[----:B------:R1:W5:Y:S01]  /*0280*/  @!P3 LDG.E R12, desc[UR14][R2.64] ;  /* 0x0000000e020cb981 */ /* 0x000362000c1e1900 */
[----:B------:R-:W-:-:S04]  /*0290*/  ISETP.NE.U32.AND P3, PT, R6, RZ, PT ;  /* 0x000000ff0600720c */ /* 0x000fc80003f65070 */
[----:B------:R-:W-:Y:S01]  /*02a0*/  ISETP.NE.AND.EX P3, PT, R7, RZ, PT, P3 ;  /* 0x000000ff0700720c */ /* 0x000fe20003f65330 */
[----:B------:R-:W1:Y:S01]  /*02b0*/  S2R R221, SR_TID.X ;  /* 0x0000000000dd7919 */ /* 0x000e620000002100 */
[----:B------:R-:W1:Y:S01]  /*02c0*/  S2R R248, SR_CTAID.Z ;  /* 0x0000000000f87919 */ /* 0x000e620000002700 */
[----:B------:R-:W-:Y:S02]  /*02d0*/  IMAD.SHL.U32 R182, R252, 0x80, RZ ;  /* 0x00000080fcb67824 */ /* 0x000fe400078e00ff */
[----:B--2---:R-:W-:Y:S01]  /*02e0*/  @P0 IMAD.IADD R180, R8, 0x1, -R247 ;  /* 0x0000000108b40824 */ /* 0x004fe200078e0af7 */
[----:B---3--:R-:W-:-:S04]  /*02f0*/  @!P2 ISETP.NE.U32.AND P0, PT, R4, RZ, PT ;  /* 0x000000ff0400a20c */ /* 0x008fc80003f05070 */
[----:B------:R-:W-:Y:S02]  /*0300*/  @!P2 ISETP.NE.AND.EX P0, PT, R5, RZ, PT, P0 ;  /* 0x000000ff0500a20c */ /* 0x000fe40003f05300 */
[----:B------:R-:W-:Y:S02]  /*0310*/  ISETP.GT.AND P1, PT, R180, R182, PT ;  /* 0x000000b6b400720c */ /* 0x000fe40003f24270 */
[----:B-1----:R-:W-:Y:S01]  /*0320*/  @!P2 SEL R4, R9, RZ, P0 ;  /* 0x000000ff0904a207 */ /* 0x002fe20000000000 */
[----:B----4-:R-:W-:Y:S02]  /*0330*/  @P2 IMAD.IADD R57, R0, 0x1, -R11 ;  /* 0x0000000100392824 */ /* 0x010fe400078e0a0b */
[----:B------:R-:W1:Y:S01]  /*0340*/  @!P3 LDC R0, c[0x0][0x438] ;  /* 0x00010e00ff00bb82 */ /* 0x000e620000000800 */
[----:B------:R-:W-:Y:S07]  /*0350*/  @!P3 BRA `(.L_x_111) ;  /* 0x00000000000cb947 */ /* 0x000fee0003800000 */
[----:B-1----:R-:W2:Y:S02]  /*0360*/  @P4 LDG.E R0, desc[UR14][R2.64+0x4] ;  /* 0x0000040e02004981 */ /* 0x002ea4000c1e1900 */
[----:B--2--5:R-:W-:-:S06]  /*0370*/  @P4 IADD3 R0, PT, PT, R0, -R12, RZ ;  /* 0x8000000c00004210 */ /* 0x024fcc0007ffe0ff */
[----:B------:R2:W5:Y:S02]  /*0380*/  @!P4 LDG.E R0, desc[UR14][R2.64] ;  /* 0x0000000e0200c981 */ /* 0x000564000c1e1900 */
.L_x_111:
[----:B-1---5:R-:W-:Y:S01]  /*0390*/  @!P2 IADD3 R57, PT, PT, R4, R0, -R11 ;  /* 0x000000000439a210 */ /* 0x022fe20007ffe80b */
[----:B------:R-:W-:Y:S06]  /*03a0*/  @!P1 EXIT ;  /* 0x000000000000994d */ /* 0x000fec0003800000 */
[----:B------:R-:W-:-:S13]  /*03b0*/  ISETP.GT.AND P0, PT, R57, RZ, PT ;  /* 0x000000ff3900720c */ /* 0x000fda0003f04270 */
[----:B------:R-:W-:Y:S05]  /*03c0*/  @P0 BRA `(.L_x_112) ;  /* 0x0000000800a40947 */ /* 0x000fea0003800000 */
[----:B------:R-:W1:Y:S01]  /*03d0*/  LDC.U8 R0, c[0x0][0x549] ;  /* 0x00015240ff007b82 */ /* 0x000e620000000000 */
[----:B------:R-:W-:-:S07]  /*03e0*/  ISETP.NE.AND P1, PT, R247, -0x1, PT ;  /* 0xfffffffff700780c */ /* 0x000fce0003f25270 */
[----:B------:R-:W3:Y:S08]  /*03f0*/  LDC.U8 R4, c[0x0][0x548] ;  /* 0x00015200ff047b82 */ /* 0x000ef00000000000 */
[----:B------:R-:W4:Y:S01]  /*0400*/  LDC R7, c[0x0][0x434] ;  /* 0x00010d00ff077b82 */ /* 0x000f220000000800 */
[----:B-1----:R-:W-:-:S07]  /*0410*/  ISETP.NE.AND P0, PT, R0, RZ, PT ;  /* 0x000000ff0000720c */ /* 0x002fce0003f05270 */
[----:B------:R-:W1:Y:S01]  /*0420*/  @!P1 LDC.64 R8, c[0x0][0x400] ;  /* 0x00010000ff089b82 */ /* 0x000e620000000a00 */
[----:B---3--:R-:W-:-:S07]  /*0430*/  ISETP.NE.AND P2, PT, R4, RZ, !P0 ;  /* 0x000000ff0400720c */ /* 0x008fce0004745270 */
[----:B------:R-:W3:Y:S01]  /*0440*/  @P1 LDC.64 R10, c[0x0][0x408] ;  /* 0x00010200ff0a1b82 */ /* 0x000ee20000000a00 */
[----:B------:R-:W-:-:S07]  /*0450*/  @P0 IMAD.MOV.U32 R0, RZ, RZ, 0x1 ;  /* 0x00000001ff000424 */ /* 0x000fce00078e00ff */
[----:B--2---:R-:W2:Y:S08]  /*0460*/  @P0 LDC.64 R2, c[0x0][0x430] ;  /* 0x00010c00ff020b82 */ /* 0x004eb00000000a00 */
[----:B------:R-:W1:Y:S01]  /*0470*/  @P0 LDC R16, c[0x0][0x430] ;  /* 0x00010c00ff100b82 */ /* 0x000e620000000800 */
[----:B--2---:R-:W-:Y:S01]  /*0480*/  @P0 IMAD R6, R2, R3, RZ ;  /* 0x0000000302060224 */ /* 0x004fe200078e02ff */
[----:B---34-:R-:W-:Y:S06]  /*0490*/  @P0 BRA `(.L_x_113) ;  /* 0x0000000000280947 */ /* 0x018fec0003800000 */
        /* <DEDUP_REMOVED lines=10> */
.L_x_113:
[----:B------:R-:W2:Y:S01]  /*0540*/  LDCU UR4, c[0x0][0x440] ;  /* 0x00008800ff0477ac */ /* 0x000ea20008000800 */
[C---:B-1----:R-:W-:Y:S01]  /*0550*/  @!P1 IMAD.WIDE.U32 R4, R22.reuse, R8, RZ ;  /* 0x0000000816049225 */ /* 0x042fe200078e00ff */
[C---:B------:R-:W-:Y:S01]  /*0560*/  ISETP.NE.AND P4, PT, R247.reuse, -0x1, PT ;  /* 0xfffffffff700780c */ /* 0x040fe20003f85270 */
        /* <DEDUP_REMOVED lines=45> */
.L_x_115:
[----:B------:R-:W-:Y:S05]  /*0840*/  BSYNC.RECONVERGENT B0 ;  /* 0x0000000000007941 */ /* 0x000fea0003800200 */
.L_x_114:
        /* <DEDUP_REMOVED lines=18> */
.L_x_117:
[----:B------:R-:W-:Y:S05]  /*0970*/  BSYNC.RECONVERGENT B0 ;  /* 0x0000000000007941 */ /* 0x000fea0003800200 */
.L_x_116:
        /* <DEDUP_REMOVED lines=15> */
.L_x_119:
[----:B------:R-:W-:Y:S05]  /*0a70*/  BSYNC.RECONVERGENT B0 ;  /* 0x0000000000007941 */ /* 0x000fea0003800200 */
.L_x_118:
        /* <DEDUP_REMOVED lines=17> */
.L_x_121:
[----:B------:R-:W-:Y:S05]  /*0b90*/  BSYNC.RECONVERGENT B0 ;  /* 0x0000000000007941 */ /* 0x000fea0003800200 */
.L_x_120:
        /* <DEDUP_REMOVED lines=11> */
.L_x_123:
[----:B------:R-:W-:Y:S05]  /*0c50*/  BSYNC.RECONVERGENT B0 ;  /* 0x0000000000007941 */ /* 0x000fea0003800200 */
.L_x_122:
        /* <DEDUP_REMOVED lines=10> */
.L_x_125:
[----:B------:R-:W-:Y:S05]  /*0d00*/  BSYNC.RECONVERGENT B0 ;  /* 0x0000000000007941 */ /* 0x000fea0003800200 */
.L_x_124:
        /* <DEDUP_REMOVED lines=10> */
.L_x_127:
[----:B------:R-:W-:Y:S05]  /*0db0*/  BSYNC.RECONVERGENT B0 ;  /* 0x0000000000007941 */ /* 0x000fea0003800200 */
.L_x_126:
        /* <DEDUP_REMOVED lines=10> */
.L_x_112:
        /* <DEDUP_REMOVED lines=24> */
.L_x_128:
[----:B------:R-:W1:Y:S01]  /*0fe0*/  LDC.64 R58, c[0x0][0x3b8] ;  /* 0x0000ee00ff3a7b82 */ /* 0x000e620000000a00 */
[----:B------:R-:W-:-:S05]  /*0ff0*/  IADD3 R2, PT, PT, R11, R12, RZ ;  /* 0x0000000c0b027210 */ /* 0x000fca0007ffe0ff */
[C---:B-1----:R-:W-:Y:S02]  /*1000*/  IMAD R0, R2.reuse, R59, RZ ;  /* 0x0000003b02007224 */ /* 0x042fe400078e02ff */
[----:B------:R-:W-:-:S05]  /*1010*/  IMAD.WIDE.U32 R2, R2, R58, RZ ;  /* 0x0000003a02027225 */ /* 0x000fca00078e00ff */
[----:B------:R-:W-:Y:S02]  /*1020*/  IADD3 R7, PT, PT, R3, R0, RZ ;  /* 0x0000000003077210 */ /* 0x000fe40007ffe0ff */
[----:B------:R-:W-:-:S07]  /*1030*/  MOV R6, R2 ;  /* 0x0000000200067202 */ /* 0x000fce0000000f00 */
.L_x_129:
        /* <DEDUP_REMOVED lines=40> */
.L_x_130:
[----:B------:R-:W1:Y:S01]  /*12c0*/  LDC.64 R14, c[0x0][0x3c0] ;  /* 0x0000f000ff0e7b82 */ /* 0x000e620000000a00 */
[----:B------:R-:W-:-:S05]  /*12d0*/  IADD3 R0, PT, PT, R11, R12, RZ ;  /* 0x0000000c0b007210 */ /* 0x000fca0007ffe0ff */
[C---:B-1----:R-:W-:Y:S02]  /*12e0*/  IMAD R4, R0.reuse, R15, RZ ;  /* 0x0000000f00047224 */ /* 0x042fe400078e02ff */
[----:B------:R-:W-:-:S05]  /*12f0*/  IMAD.WIDE.U32 R2, R0, R14, RZ ;  /* 0x0000000e00027225 */ /* 0x000fca00078e00ff */
[----:B------:R-:W-:Y:S02]  /*1300*/  IADD3 R5, PT, PT, R3, R4, RZ ;  /* 0x0000000403057210 */ /* 0x000fe40007ffe0ff */
[----:B------:R-:W-:-:S07]  /*1310*/  MOV R0, R2 ;  /* 0x0000000200007202 */ /* 0x000fce0000000f00 */
.L_x_131:
[C---:B------:R-:W-:Y:S01]  /*1320*/  IMAD.SHL.U32 R200, R221.reuse, 0x8, RZ ;  /* 0x00000008ddc87824 */ /* 0x040fe200078e00ff */
[----:B------:R-:W1:Y:S01]  /*1330*/  LDCU.128 UR4, c[0x0][0x3d0] ;  /* 0x00007a00ff0477ac */ /* 0x000e620008000c00 */
[C---:B------:R-:W-:Y:S01]  /*1340*/  IMAD.SHL.U32 R18, R221.reuse, 0x20, RZ ;  /* 0x00000020dd127824 */ /* 0x040fe200078e00ff */
[--C-:B------:R-:W-:Y:S01]  /*1350*/  SHF.R.U32.HI R220, RZ, 0x2, R221.reuse ;  /* 0x00000002ffdc7819 */ /* 0x100fe200000116dd */
[----:B------:R-:W2:Y:S01]  /*1360*/  S2UR UR16, SR_CgaCtaId ;  /* 0x00000000001079c3 */ /* 0x000ea20000008800 */
[C---:B------:R-:W-:Y:S01]  /*1370*/  LOP3.LUT R213, R200.reuse, 0x18, RZ, 0xc0, !PT ;  /* 0x00000018c8d57812 */ /* 0x040fe200078ec0ff */
[----:B------:R-:W3:Y:S01]  /*1380*/  LDCU.64 UR12, c[0x0][0x388] ;  /* 0x00007100ff0c77ac */ /* 0x000ee20008000a00 */
[----:B------:R-:W-:Y:S01]  /*1390*/  LOP3.LUT R4, R200, 0xd8, RZ, 0xc0, !PT ;  /* 0x000000d8c8047812 */ /* 0x000fe200078ec0ff */
[----:B------:R-:W-:Y:S01]  /*13a0*/  IMAD.SHL.U32 R8, R221, 0x4, RZ ;  /* 0x00000004dd087824 */ /* 0x000fe200078e00ff */
[C---:B------:R-:W-:Y:S01]  /*13b0*/  IADD3 R2, P0, PT, R213.reuse, R6, RZ ;  /* 0x00000006d5027210 */ /* 0x040fe20007f1e0ff */
[----:B------:R-:W4:Y:S01]  /*13c0*/  LDCU.64 UR10, c[0x0][0x390] ;  /* 0x00007200ff0a77ac */ /* 0x000f220008000a00 */
[----:B------:R-:W-:Y:S01]  /*13d0*/  LOP3.LUT R17, R18, 0xc0, RZ, 0xc0, !PT ;  /* 0x000000c012117812 */ /* 0x000fe200078ec0ff */
[----:B------:R-:W-:Y:S01]  /*13e0*/  IMAD.IADD R250, R180, 0x1, -R182 ;  /* 0x00000001b4fa7824 */ /* 0x000fe200078e0ab6 */
[----:B------:R-:W-:Y:S01]  /*13f0*/  LOP3.LUT R4, R4, 0x18, R221, 0x78, !PT ;  /* 0x0000001804047812 */ /* 0x000fe200078e78dd */
[----:B------:R-:W-:Y:S01]  /*1400*/  IMAD.X R3, RZ, RZ, R7, P0 ;  /* 0x000000ffff037224 */ /* 0x000fe200000e0607 */
[----:B------:R-:W-:Y:S01]  /*1410*/  IADD3 R6, P0, PT, R213, R0, RZ ;  /* 0x00000000d5067210 */ /* 0x000fe20007f1e0ff */
[----:B------:R-:W5:Y:S01]  /*1420*/  LDCU.64 UR8, c[0x0][0x3c8] ;  /* 0x00007900ff0877ac */ /* 0x000f620008000a00 */
[----:B------:R-:W-:Y:S01]  /*1430*/  SHF.R.S32.HI R0, RZ, 0x1f, R10 ;  /* 0x0000001fff007819 */ /* 0x000fe2000001140a */
[----:B------:R-:W-:Y:S01]  /*1440*/  IMAD.WIDE.U32 R2, R220, R58, R2 ;  /* 0x0000003adc027225 */ /* 0x000fe200078e0002 */
[----:B------:R-:W-:Y:S01]  /*1450*/  LOP3.LUT R17, R17, 0x18, R8, 0xf8, !PT ;  /* 0x0000001811117812 */ /* 0x000fe200078ef808 */
[----:B------:R-:W-:Y:S01]  /*1460*/  BSSY.RECONVERGENT B0, `(.L_x_132) ;  /* 0x0000033000007945 */ /* 0x000fe20003800200 */
[----:B------:R-:W-:Y:S01]  /*1470*/  LOP3.LUT R200, R4, 0x1f20, R200, 0xf8, !PT ;  /* 0x00001f2004c87812 */ /* 0x000fe200078ef8c8 */
[----:B------:R-:W-:Y:S01]  /*1480*/  IMAD.X R7, RZ, RZ, R5, P0 ;  /* 0x000000ffff077224 */ /* 0x000fe200000e0605 */
[----:B------:R-:W-:Y:S01]  /*1490*/  MOV R4, R2 ;  /* 0x0000000200047202 */ /* 0x000fe20000000f00 */
[C---:B------:R-:W-:Y:S01]  /*14a0*/  IMAD R5, R220.reuse, R59, R3 ;  /* 0x0000003bdc057224 */ /* 0x040fe200078e0203 */
[C---:B------:R-:W-:Y:S01]  /*14b0*/  ISETP.GE.AND P2, PT, R220.reuse, R250, PT ;  /* 0x000000fadc00720c */ /* 0x040fe20003f46270 */
[----:B------:R-:W-:Y:S01]  /*14c0*/  IMAD.WIDE.U32 R8, R220, R14, R6 ;  /* 0x0000000edc087225 */ /* 0x000fe200078e0006 */
[----:B------:R-:W-:-:S03]  /*14d0*/  SHF.R.U32.HI R181, RZ, 0x1, R221 ;  /* 0x00000001ffb57819 */ /* 0x000fc600000116dd */
[----:B-1----:R-:W-:Y:S01]  /*14e0*/  IMAD R2, R0, UR4, RZ ;  /* 0x0000000400027c24 */ /* 0x002fe2000f8e02ff */
[----:B------:R-:W-:Y:S01]  /*14f0*/  LOP3.LUT R214, R17, 0x8, R181, 0x78, !PT ;  /* 0x0000000811d67812 */ /* 0x000fe200078e78b5 */
[----:B------:R-:W-:Y:S02]  /*1500*/  IMAD R3, R220, R15, R9 ;  /* 0x0000000fdc037224 */ /* 0x000fe400078e0209 */
[----:B------:R-:W-:Y:S02]  /*1510*/  IMAD R0, R0, UR6, RZ ;  /* 0x0000000600007c24 */ /* 0x000fe4000f8e02ff */
[C---:B------:R-:W-:Y:S02]  /*1520*/  IMAD R9, R10.reuse, UR5, R2 ;  /* 0x000000050a097c24 */ /* 0x040fe4000f8e0202 */
[----:B------:R-:W-:Y:S01]  /*1530*/  IMAD.WIDE.U32 R6, R10, UR4, R4 ;  /* 0x000000040a067c25 */ /* 0x000fe2000f8e0004 */
[----:B------:R-:W-:Y:S01]  /*1540*/  IADD3 R4, P0, PT, R213, R13, RZ ;  /* 0x0000000dd5047210 */ /* 0x000fe20007f1e0ff */
[----:B------:R-:W-:-:S02]  /*1550*/  UMOV UR4, 0x400 ;  /* 0x0000040000047882 */ /* 0x000fc40000000000 */
[----:B------:R-:W-:Y:S01]  /*1560*/  IMAD.MOV.U32 R2, RZ, RZ, R8 ;  /* 0x000000ffff027224 */ /* 0x000fe200078e0008 */
[----:B---3--:R-:W-:Y:S01]  /*1570*/  LEA R238, P1, R6, UR12, 0x1 ;  /* 0x0000000c06ee7c11 */ /* 0x008fe2000f8208ff */
[C---:B------:R-:W-:Y:S01]  /*1580*/  IMAD R8, R10.reuse, UR7, R0 ;  /* 0x000000070a087c24 */ /* 0x040fe2000f8e0200 */
[----:B------:R-:W-:Y:S01]  /*1590*/  IADD3.X R5, PT, PT, RZ, R16, RZ, P0, !PT ;  /* 0x00000010ff057210 */ /* 0x000fe200007fe4ff */
[----:B------:R-:W-:Y:S01]  /*15a0*/  IMAD.IADD R0, R7, 0x1, R9 ;  /* 0x0000000107007824 */ /* 0x000fe200078e0209 */
[----:B--2---:R-:W-:Y:S01]  /*15b0*/  ULEA UR4, UR16, UR4, 0x18 ;  /* 0x0000000410047291 */ /* 0x004fe2000f8ec0ff */
[----:B------:R-:W-:Y:S01]  /*15c0*/  IMAD.WIDE.U32 R2, R10, UR6, R2 ;  /* 0x000000060a027c25 */ /* 0x000fe2000f8e0002 */
[----:B------:R-:W-:Y:S02]  /*15d0*/  LEA R251, P0, R252, R220, 0x7 ;  /* 0x000000dcfcfb7211 */ /* 0x000fe400078038ff */
[----:B------:R-:W-:Y:S01]  /*15e0*/  LEA.HI.X R237, R6, UR13, R0, 0x1, P1 ;  /* 0x0000000d06ed7c11 */ /* 0x000fe200088f0c00 */
[----:B------:R-:W-:Y:S01]  /*15f0*/  IMAD.IADD R0, R3, 0x1, R8 ;  /* 0x0000000103007824 */ /* 0x000fe200078e0208 */
[----:B----4-:R-:W-:Y:S01]  /*1600*/  LEA R244, P1, R2, UR10, 0x1 ;  /* 0x0000000a02f47c11 */ /* 0x010fe2000f8208ff */
[----:B-----5:R-:W-:Y:S01]  /*1610*/  IMAD.WIDE.U32 R10, R248, UR8, R4 ;  /* 0x00000008f80a7c25 */ /* 0x020fe2000f8e0004 */
[----:B------:R-:W-:-:S02]  /*1620*/  LEA.HI.X R252, R252, RZ, RZ, 0x7, P0 ;  /* 0x000000fffcfc7211 */ /* 0x000fc400000f3cff */
[----:B------:R-:W-:Y:S01]  /*1630*/  LEA.HI.X R243, R2, UR11, R0, 0x1, P1 ;  /* 0x0000000b02f37c11 */ /* 0x000fe200088f0c00 */
[----:B------:R-:W-:Y:S01]  /*1640*/  IMAD R7, R248, UR9, R11 ;  /* 0x00000009f8077c24 */ /* 0x000fe2000f8e020b */
        /* <DEDUP_REMOVED lines=19> */
.L_x_134:
[----:B------:R1:W-:Y:S02]  /*1780*/  STS.128 [R200], RZ ;  /* 0x000000ffc8007388 */ /* 0x0003e40000000c00 */
.L_x_133:
[----:B------:R-:W-:Y:S05]  /*1790*/  BSYNC.RECONVERGENT B0 ;  /* 0x0000000000007941 */ /* 0x000fea0003800200 */
.L_x_132:
[----:B------:R-:W-:Y:S01]  /*17a0*/  VIADD R0, R57, 0x7f ;  /* 0x0000007f39007836 */ /* 0x000fe20000000000 */
[----:B------:R-:W-:Y:S01]  /*17b0*/  BSSY.RECONVERGENT B0, `(.L_x_135) ;  /* 0x0000027000007945 */ /* 0x000fe20003800200 */
[C---:B------:R-:W-:Y:S02]  /*17c0*/  VIADD R21, R220.reuse, 0x20 ;  /* 0x00000020dc157836 */ /* 0x040fe40000000000 */
[C---:B------:R-:W-:Y:S01]  /*17d0*/  VIADD R20, R220.reuse, 0x40 ;  /* 0x00000040dc147836 */ /* 0x040fe20000000000 */
[----:B--2---:R-:W-:Y:S01]  /*17e0*/  SHF.R.S32.HI R2, RZ, 0x1f, R0 ;  /* 0x0000001fff027819 */ /* 0x004fe20000011400 */
[----:B------:R-:W-:Y:S01]  /*17f0*/  VIADD R19, R220, 0x60 ;  /* 0x00000060dc137836 */ /* 0x000fe20000000000 */
[----:B------:R-:W-:Y:S02]  /*1800*/  ISETP.GE.AND P0, PT, R21, R250, PT ;  /* 0x000000fa1500720c */ /* 0x000fe40003f06270 */
[----:B------:R-:W-:Y:S01]  /*1810*/  LEA.HI R199, R2, R0, RZ, 0x7 ;  /* 0x0000000002c77211 */ /* 0x000fe200078f38ff */
[C---:B------:R-:W-:Y:S01]  /*1820*/  IMAD.SHL.U32 R2, R58.reuse, 0x80, RZ ;  /* 0x000000803a027824 */ /* 0x040fe200078e00ff */
[----:B------:R-:W-:-:S02]  /*1830*/  SHF.L.U64.HI R0, R58, 0x7, R59 ;  /* 0x000000073a007819 */ /* 0x000fc4000001023b */
[----:B------:R-:W-:Y:S02]  /*1840*/  LEA.HI.SX32 R56, R199, 0xffffffff, 0x19 ;  /* 0xffffffffc7387811 */ /* 0x000fe400078fcaff */
[-C--:B------:R-:W-:Y:S02]  /*1850*/  ISETP.GE.AND P2, PT, R20, R250.reuse, PT ;  /* 0x000000fa1400720c */ /* 0x080fe40003f46270 */
[----:B------:R-:W-:Y:S01]  /*1860*/  SHF.R.S32.HI R16, RZ, 0x1f, R56 ;  /* 0x0000001fff107819 */ /* 0x000fe20000011438 */
[----:B------:R-:W-:Y:S01]  /*1870*/  IMAD R12, R56, -0x80, R57 ;  /* 0xffffff80380c7824 */ /* 0x000fe200078e0239 */
[----:B------:R-:W-:Y:S01]  /*1880*/  ISETP.GE.AND P1, PT, R19, R250, PT ;  /* 0x000000fa1300720c */ /* 0x000fe20003f26270 */
[-C--:B------:R-:W-:Y:S02]  /*1890*/  IMAD R0, R0, R56.reuse, RZ ;  /* 0x0000003800007224 */ /* 0x080fe400078e02ff */
[----:B------:R-:W-:Y:S01]  /*18a0*/  IMAD.WIDE.U32 R8, R2, R56, RZ ;  /* 0x0000003802087225 */ /* 0x000fe200078e00ff */
[----:B------:R-:W-:-:S03]  /*18b0*/  ISETP.GE.AND P3, PT, R220, R12, PT ;  /* 0x0000000cdc00720c */ /* 0x000fc60003f66270 */
[----:B------:R-:W-:Y:S01]  /*18c0*/  IMAD R13, R16, R2, R0 ;  /* 0x00000002100d7224 */ /* 0x000fe200078e0200 */
[----:B------:R-:W-:Y:S09]  /*18d0*/  @P0 BRA `(.L_x_136) ;  /* 0x0000000000500947 */ /* 0x000ff20003800000 */
[----:B------:R-:W2:Y:S02]  /*18e0*/  LDCU UR5, c[0x0][0x440] ;  /* 0x00008800ff0577ac */ /* 0x000ea40008000800 */
[----:B--2---:R-:W-:-:S13]  /*18f0*/  ISETP.GE.AND P0, PT, R213, UR5, PT ;  /* 0x00000005d5007c0c */ /* 0x004fda000bf06270 */
[----:B------:R2:W-:Y:S01]  /*1900*/  @P0 STS.128 [R200+0x800], RZ ;  /* 0x000800ffc8000388 */ /* 0x0005e20000000c00 */
[----:B------:R-:W-:Y:S05]  /*1910*/  @P0 BRA `(.L_x_136) ;  /* 0x0000000000400947 */ /* 0x000fea0003800000 */
[----:B------:R-:W3:Y:S01]  /*1920*/  LDCU.64 UR8, c[0x0][0x3b0] ;  /* 0x00007600ff0877ac */ /* 0x000ee20008000a00 */
[----:B------:R-:W-:Y:S01]  /*1930*/  IADD3 R4, P0, PT, R251, 0x20, RZ ;  /* 0x00000020fb047810 */ /* 0x000fe20007f1e0ff */
[----:B------:R-:W-:Y:S01]  /*1940*/  IMAD.MOV.U32 R2, RZ, RZ, R10 ;  /* 0x000000ffff027224 */ /* 0x000fe200078e000a */
[----:B------:R-:W-:Y:S01]  /*1950*/  MOV R3, R7 ;  /* 0x0000000700037202 */ /* 0x000fe20000000f00 */
[----:B------:R-:W4:Y:S02]  /*1960*/  LDCU.64 UR6, c[0x0][0x380] ;  /* 0x00007000ff0677ac */ /* 0x000f240008000a00 */
[----:B------:R-:W-:-:S04]  /*1970*/  IMAD.X R0, RZ, RZ, R252, P0 ;  /* 0x000000ffff007224 */ /* 0x000fc800000e06fc */
[----:B---3--:R-:W-:Y:S02]  /*1980*/  IMAD R0, R0, UR8, RZ ;  /* 0x0000000800007c24 */ /* 0x008fe4000f8e02ff */
[----:B------:R-:W-:-:S04]  /*1990*/  IMAD.WIDE.U32 R2, R4, UR8, R2 ;  /* 0x0000000804027c25 */ /* 0x000fc8000f8e0002 */
[----:B------:R-:W-:Y:S01]  /*19a0*/  IMAD R0, R4, UR9, R0 ;  /* 0x0000000904007c24 */ /* 0x000fe2000f8e0200 */
[----:B----4-:R-:W-:-:S04]  /*19b0*/  LEA R4, P0, R2, UR6, 0x1 ;  /* 0x0000000602047c11 */ /* 0x010fc8000f8008ff */
[----:B------:R-:W-:-:S04]  /*19c0*/  IADD3 R0, PT, PT, R3, R0, RZ ;  /* 0x0000000003007210 */ /* 0x000fc80007ffe0ff */
[----:B------:R-:W-:-:S05]  /*19d0*/  LEA.HI.X R5, R2, UR7, R0, 0x1, P0 ;  /* 0x0000000702057c11 */ /* 0x000fca00080f0c00 */
[----:B------:R-:W-:Y:S01]  /*19e0*/  @!PT LDS RZ, [RZ] ;  /* 0x00000000fffff984 */ /* 0x000fe20000000800 */
[----:B------:R-:W-:Y:S01]  /*19f0*/  @!PT LDS RZ, [RZ] ;  /* 0x00000000fffff984 */ /* 0x000fe20000000800 */
[----:B------:R-:W-:Y:S01]  /*1a00*/  @!PT LDS RZ, [RZ] ;  /* 0x00000000fffff984 */ /* 0x000fe20000000800 */
[----:B------:R3:W-:Y:S02]  /*1a10*/  LDGSTS.E.BYPASS.LTC128B.128 [R200+0x800], desc[UR14][R4.64] ;  /* 0x0080000004c87fae */ /* 0x0007e4000b981a0e */
.L_x_136:
[----:B------:R-:W-:Y:S05]  /*1a20*/  BSYNC.RECONVERGENT B0 ;  /* 0x0000000000007941 */ /* 0x000fea0003800200 */
.L_x_135:
[----:B------:R-:W-:Y:S04]  /*1a30*/  BSSY.RECONVERGENT B0, `(.L_x_137) ;  /* 0x0000016000007945 */ /* 0x000fe80003800200 */
[----:B------:R-:W-:Y:S05]  /*1a40*/  @P2 BRA `(.L_x_138) ;  /* 0x0000000000502947 */ /* 0x000fea0003800000 */
[----:B------:R-:W4:Y:S02]  /*1a50*/  LDCU UR5, c[0x0][0x440] ;  /* 0x00008800ff0577ac */ /* 0x000f240008000800 */
[----:B----4-:R-:W-:-:S13]  /*1a60*/  ISETP.GE.AND P0, PT, R213, UR5, PT ;  /* 0x00000005d5007c0c */ /* 0x010fda000bf06270 */
[----:B------:R4:W-:Y:S01]  /*1a70*/  @P0 STS.128 [R200+0x1000], RZ ;  /* 0x001000ffc8000388 */ /* 0x0009e20000000c00 */
[----:B------:R-:W-:Y:S05]  /*1a80*/  @P0 BRA `(.L_x_138) ;  /* 0x0000000000400947 */ /* 0x000fea0003800000 */
[----:B------:R-:W5:Y:S01]  /*1a90*/  LDCU.64 UR8, c[0x0][0x3b0] ;  /* 0x00007600ff0877ac */ /* 0x000f620008000a00 */
[----:B---3--:R-:W-:Y:S01]  /*1aa0*/  IADD3 R4, P0, PT, R251, 0x40, RZ ;  /* 0x00000040fb047810 */ /* 0x008fe20007f1e0ff */
[----:B------:R-:W-:Y:S01]  /*1ab0*/  IMAD.MOV.U32 R2, RZ, RZ, R10 ;  /* 0x000000ffff027224 */ /* 0x000fe200078e000a */
[----:B------:R-:W-:Y:S01]  /*1ac0*/  MOV R3, R7 ;  /* 0x0000000700037202 */ /* 0x000fe20000000f00 */
[----:B------:R-:W3:Y:S02]  /*1ad0*/  LDCU.64 UR6, c[0x0][0x380] ;  /* 0x00007000ff0677ac */ /* 0x000ee40008000a00 */
[----:B------:R-:W-:-:S04]  /*1ae0*/  IMAD.X R0, RZ, RZ, R252, P0 ;  /* 0x000000ffff007224 */ /* 0x000fc800000e06fc */
[----:B-----5:R-:W-:Y:S02]  /*1af0*/  IMAD R0, R0, UR8, RZ ;  /* 0x0000000800007c24 */ /* 0x020fe4000f8e02ff */
[----:B------:R-:W-:-:S04]  /*1b00*/  IMAD.WIDE.U32 R2, R4, UR8, R2 ;  /* 0x0000000804027c25 */ /* 0x000fc8000f8e0002 */
[----:B------:R-:W-:Y:S01]  /*1b10*/  IMAD R0, R4, UR9, R0 ;  /* 0x0000000904007c24 */ /* 0x000fe2000f8e0200 */
[----:B---3--:R-:W-:-:S04]  /*1b20*/  LEA R4, P0, R2, UR6, 0x1 ;  /* 0x0000000602047c11 */ /* 0x008fc8000f8008ff */
[----:B------:R-:W-:-:S04]  /*1b30*/  IADD3 R0, PT, PT, R3, R0, RZ ;  /* 0x0000000003007210 */ /* 0x000fc80007ffe0ff */
[----:B------:R-:W-:-:S05]  /*1b40*/  LEA.HI.X R5, R2, UR7, R0, 0x1, P0 ;  /* 0x0000000702057c11 */ /* 0x000fca00080f0c00 */
[----:B------:R-:W-:Y:S01]  /*1b50*/  @!PT LDS RZ, [RZ] ;  /* 0x00000000fffff984 */ /* 0x000fe20000000800 */
[----:B------:R-:W-:Y:S01]  /*1b60*/  @!PT LDS RZ, [RZ] ;  /* 0x00000000fffff984 */ /* 0x000fe20000000800 */
[----:B------:R-:W-:Y:S01]  /*1b70*/  @!PT LDS RZ, [RZ] ;  /* 0x00000000fffff984 */ /* 0x000fe20000000800 */
[----:B------:R3:W-:Y:S02]  /*1b80*/  LDGSTS.E.BYPASS.LTC128B.128 [R200+0x1000], desc[UR14][R4.64] ;  /* 0x0100000004c87fae */ /* 0x0007e4000b981a0e */
.L_x_138:
[----:B------:R-:W-:Y:S05]  /*1b90*/  BSYNC.RECONVERGENT B0 ;  /* 0x0000000000007941 */ /* 0x000fea0003800200 */
.L_x_137:
[----:B------:R-:W-:Y:S04]  /*1ba0*/  BSSY.RECONVERGENT B0, `(.L_x_139) ;  /* 0x0000016000007945 */ /* 0x000fe80003800200 */
[----:B------:R-:W-:Y:S05]  /*1bb0*/  @P1 BRA `(.L_x_140) ;  /* 0x0000000000501947 */ /* 0x000fea0003800000 */
[----:B------:R-:W5:Y:S02]  /*1bc0*/  LDCU UR5, c[0x0][0x440] ;  /* 0x00008800ff0577ac */ /* 0x000f640008000800 */
[----:B-----5:R-:W-:-:S13]  /*1bd0*/  ISETP.GE.AND P0, PT, R213, UR5, PT ;  /* 0x00000005d5007c0c */ /* 0x020fda000bf06270 */
        /* <DEDUP_REMOVED lines=18> */
.L_x_140:
[----:B------:R-:W-:Y:S05]  /*1d00*/  BSYNC.RECONVERGENT B0 ;  /* 0x0000000000007941 */ /* 0x000fea0003800200 */
.L_x_139:
[----:B------:R-:W-:Y:S01]  /*1d10*/  BSSY.RECONVERGENT B0, `(.L_x_141) ;  /* 0x000000e000007945 */ /* 0x000fe20003800200 */
[----:B---3--:R-:W-:-:S03]  /*1d20*/  IADD3 R3, PT, PT, R9, R13, RZ ;  /* 0x0000000d09037210 */ /* 0x008fc60007ffe0ff */
[----:B------:R-:W-:Y:S05]  /*1d30*/  @P3 BRA `(.L_x_142) ;  /* 0x00000000002c3947 */ /* 0x000fea0003800000 */
[----:B------:R-:W3:Y:S02]  /*1d40*/  LDCU UR5, c[0x0][0x440] ;  /* 0x00008800ff0577ac */ /* 0x000ee40008000800 */
[----:B---3--:R-:W-:-:S13]  /*1d50*/  ISETP.GE.AND P0, PT, R213, UR5, PT ;  /* 0x00000005d5007c0c */ /* 0x008fda000bf06270 */
        /* <DEDUP_REMOVED lines=8> */
.L_x_143:
[----:B------:R3:W-:Y:S02]  /*1de0*/  STS.128 [R200+0x2000], RZ ;  /* 0x002000ffc8007388 */ /* 0x0007e40000000c00 */
.L_x_142:
[----:B------:R-:W-:Y:S05]  /*1df0*/  BSYNC.RECONVERGENT B0 ;  /* 0x0000000000007941 */ /* 0x000fea0003800200 */
.L_x_141:
        /* <DEDUP_REMOVED lines=12> */
[----:B---3--:R-:W-:Y:S01]  /*1ec0*/  IMAD.X R5, R194, 0x1, R3, P0 ;  /* 0x00000001c2057824 */ /* 0x008fe200000e0603 */
[----:B------:R-:W-:-:S04]  /*1ed0*/  LEA R4, P0, R0, R238, 0x1 ;  /* 0x000000ee00047211 */ /* 0x000fc800078008ff */
[----:B------:R-:W-:-:S05]  /*1ee0*/  LEA.HI.X R5, R0, R237, R5, 0x1, P0 ;  /* 0x000000ed00057211 */ /* 0x000fca00000f0c05 */
[----:B------:R-:W-:Y:S01]  /*1ef0*/  @!PT LDS RZ, [RZ] ;  /* 0x00000000fffff984 */ /* 0x000fe20000000800 */
[----:B------:R-:W-:Y:S01]  /*1f00*/  @!PT LDS RZ, [RZ] ;  /* 0x00000000fffff984 */ /* 0x000fe20000000800 */
[----:B------:R-:W-:Y:S01]  /*1f10*/  @!PT LDS RZ, [RZ] ;  /* 0x00000000fffff984 */ /* 0x000fe20000000800 */
[----:B------:R3:W-:Y:S04]  /*1f20*/  LDGSTS.E.BYPASS.LTC128B.128 [R200+0x2800], desc[UR14][R4.64] ;  /* 0x0280000004c87fae */ /* 0x0007e8000b981a0e */
.L_x_145:
[----:B------:R-:W-:Y:S05]  /*1f30*/  BSYNC.RECONVERGENT B0 ;  /* 0x0000000000007941 */ /* 0x000fea0003800200 */
.L_x_144:
[----:B------:R-:W-:Y:S04]  /*1f40*/  BSSY.RECONVERGENT B0, `(.L_x_146) ;  /* 0x000000e000007945 */ /* 0x000fe80003800200 */
[----:B------:R-:W-:Y:S05]  /*1f50*/  @P2 BRA `(.L_x_147) ;  /* 0x0000000000302947 */ /* 0x000fea0003800000 */
[----:B------:R-:W5:Y:S02]  /*1f60*/  LDCU UR5, c[0x0][0x440] ;  /* 0x00008800ff0577ac */ /* 0x000f640008000800 */
[----:B-----5:R-:W-:-:S13]  /*1f70*/  ISETP.GE.AND P0, PT, R213, UR5, PT ;  /* 0x00000005d5007c0c */ /* 0x020fda000bf06270 */
[----:B------:R1:W-:Y:S01]  /*1f80*/  @P0 STS.128 [R200+0x3000], RZ ;  /* 0x003000ffc8000388 */ /* 0x0003e20000000c00 */
[----:B------:R-:W-:Y:S05]  /*1f90*/  @P0 BRA `(.L_x_147) ;  /* 0x0000000000200947 */ /* 0x000fea0003800000 */
[----:B------:R-:W-:-:S04]  /*1fa0*/  LEA R0, P0, R58, R8, 0x6 ;  /* 0x000000083a007211 */ /* 0x000fc800078030ff */
[----:B---3--:R-:W-:Y:S02]  /*1fb0*/  LEA.HI.X R5, R58, R3, R59, 0x6, P0 ;  /* 0x000000033a057211 */ /* 0x008fe400000f343b */
[----:B------:R-:W-:-:S04]  /*1fc0*/  LEA R4, P0, R0, R238, 0x1 ;  /* 0x000000ee00047211 */ /* 0x000fc800078008ff */
[----:B------:R-:W-:-:S05]  /*1fd0*/  LEA.HI.X R5, R0, R237, R5, 0x1, P0 ;  /* 0x000000ed00057211 */ /* 0x000fca00000f0c05 */
[----:B------:R-:W-:Y:S01]  /*1fe0*/  @!PT LDS RZ, [RZ] ;  /* 0x00000000fffff984 */ /* 0x000fe20000000800 */
[----:B------:R-:W-:Y:S01]  /*1ff0*/  @!PT LDS RZ, [RZ] ;  /* 0x00000000fffff984 */ /* 0x000fe20000000800 */
[----:B------:R-:W-:Y:S01]  /*2000*/  @!PT LDS RZ, [RZ] ;  /* 0x00000000fffff984 */ /* 0x000fe20000000800 */
[----:B------:R3:W-:Y:S04]  /*2010*/  LDGSTS.E.BYPASS.LTC128B.128 [R200+0x3000], desc[UR14][R4.64] ;  /* 0x0300000004c87fae */ /* 0x0007e8000b981a0e */
.L_x_147:
[----:B------:R-:W-:Y:S05]  /*2020*/  BSYNC.RECONVERGENT B0 ;  /* 0x0000000000007941 */ /* 0x000fea0003800200 */
.L_x_146:
        /* <DEDUP_REMOVED lines=10> */
[----:B---3--:R-:W-:-:S04]  /*20d0*/  LEA R4, P0, R2, R238, 0x1 ;  /* 0x000000ee02047211 */ /* 0x008fc800078008ff */
[----:B------:R-:W-:-:S05]  /*20e0*/  LEA.HI.X R5, R2, R237, R0, 0x1, P0 ;  /* 0x000000ed02057211 */ /* 0x000fca00000f0c00 */
[----:B------:R-:W-:Y:S01]  /*20f0*/  @!PT LDS RZ, [RZ] ;  /* 0x00000000fffff984 */ /* 0x000fe20000000800 */
[----:B------:R-:W-:Y:S01]  /*2100*/  @!PT LDS RZ, [RZ] ;  /* 0x00000000fffff984 */ /* 0x000fe20000000800 */
[----:B------:R-:W-:Y:S01]  /*2110*/  @!PT LDS RZ, [RZ] ;  /* 0x00000000fffff984 */ /* 0x000fe20000000800 */
[----:B------:R3:W-:Y:S04]  /*2120*/  LDGSTS.E.BYPASS.LTC128B.128 [R200+0x3800], desc[UR14][R4.64] ;  /* 0x0380000004c87fae */ /* 0x0007e8000b981a0e */
.L_x_149:
[----:B------:R-:W-:Y:S05]  /*2130*/  BSYNC.RECONVERGENT B0 ;  /* 0x0000000000007941 */ /* 0x000fea0003800200 */
.L_x_148:
[----:B------:R-:W5:Y:S01]  /*2140*/  LDCU.64 UR6, c[0x0][0x538] ;  /* 0x0000a700ff0677ac */ /* 0x000f620008000a00 */
[----:B------:R-:W0:Y:S01]  /*2150*/  LDGDEPBAR ;  /* 0x00000000000079af */ /* 0x000e220000000000 */
[----:B-----5:R-:W-:-:S04]  /*2160*/  ISETP.NE.U32.AND P1, PT, RZ, UR6, PT ;  /* 0x00000006ff007c0c */ /* 0x020fc8000bf25070 */
[----:B------:R-:W-:Y:S01]  /*2170*/  ISETP.NE.AND.EX P1, PT, RZ, UR7, PT, P1 ;  /* 0x00000007ff007c0c */ /* 0x000fe2000bf25310 */
[----:B------:R-:W-:Y:S01]  /*2180*/  BSSY.RECONVERGENT B0, `(.L_x_150) ;  /* 0x0000022000007945 */ /* 0x000fe20003800200 */
[----:B------:R-:W-:-:S11]  /*2190*/  DEPBAR.LE SB0, 0x0 ;  /* 0x000080000000791a */ /* 0x000fd60000000000 */
[----:B---3--:R-:W3:Y:S01]  /*21a0*/  @P1 LDC.64 R4, c[0x0][0x540] ;  /* 0x00015000ff041b82 */ /* 0x008ee20000000a00 */
[----:B------:R-:W-:-:S07]  /*21b0*/  @P1 MOV R249, RZ ;  /* 0x000000ff00f91202 */ /* 0x000fce0000000f00 */
[----:B------:R-:W5:Y:S01]  /*21c0*/  @P1 LDC R0, c[0x0][0x458] ;  /* 0x00011600ff001b82 */ /* 0x000f620000000800 */
[----:B---3--:R-:W-:-:S04]  /*21d0*/  @P1 IMAD.WIDE.U32 R2, R22, R4, R248 ;  /* 0x0000000416021225 */ /* 0x008fc800078e00f8 */
[----:B------:R-:W-:Y:S01]  /*21e0*/  @P1 IMAD R5, R22, R5, R3 ;  /* 0x0000000516051224 */ /* 0x000fe200078e0203 */
[----:B------:R-:W-:-:S04]  /*21f0*/  @P1 LEA R4, P0, R2, UR6, 0x2 ;  /* 0x0000000602041c11 */ /* 0x000fc8000f8010ff */
[----:B------:R-:W-:-:S05]  /*2200*/  @P1 LEA.HI.X R5, R2, UR7, R5, 0x2, P0 ;  /* 0x0000000702051c11 */ /* 0x000fca00080f1405 */
[----:B------:R3:W2:Y:S01]  /*2210*/  @P1 LDG.E R6, desc[UR14][R4.64] ;  /* 0x0000000e04061981 */ /* 0x0006a2000c1e1900 */
[----:B-----5:R5:W2:Y:S01]  /*2220*/  @P1 MUFU.RCP R2, R0 ;  /* 0x0000000000021308 */ /* 0x020aa20000001000 */
[----:B------:R-:W-:Y:S02]  /*2230*/  MOV R3, RZ ;  /* 0x000000ff00037202 */ /* 0x000fe40000000f00 */
[----:B-----5:R-:W-:-:S05]  /*2240*/  SHF.L.U64.HI R0, R14, 0x7, R15 ;  /* 0x000000070e007819 */ /* 0x020fca000001020f */
[----:B------:R-:W-:Y:S01]  /*2250*/  IMAD R0, R0, R56, RZ ;  /* 0x0000003800007224 */ /* 0x000fe200078e02ff */
[----:B---3--:R-:W-:-:S05]  /*2260*/  SHF.L.U32 R4, R14, 0x7, RZ ;  /* 0x000000070e047819 */ /* 0x008fca00000006ff */
[----:B------:R-:W-:Y:S02]  /*2270*/  IMAD R0, R16, R4, R0 ;  /* 0x0000000410007224 */ /* 0x000fe400078e0200 */
[----:B------:R-:W-:-:S05]  /*2280*/  IMAD.WIDE.U32 R4, R4, R56, RZ ;  /* 0x0000003804047225 */ /* 0x000fca00078e00ff */
[----:B------:R-:W-:Y:S01]  /*2290*/  IADD3 R7, PT, PT, R5, R0, RZ ;  /* 0x0000000005077210 */ /* 0x000fe20007ffe0ff */
[----:B------:R-:W-:Y:S01]  /*22a0*/  BAR.SYNC.DEFER_BLOCKING 0x0 ;  /* 0x0000000000007b1d */ /* 0x000fe20000010000 */
[----:B--2---:R-:W-:-:S05]  /*22b0*/  @P1 FMUL.FTZ R3, R6, R2 ;  /* 0x0000000206031220 */ /* 0x004fca0000410000 */
        /* <DEDUP_REMOVED lines=11> */
.L_x_152:
[----:B------:R3:W-:Y:S01]  /*2370*/  STS.128 [R200+0x4000], RZ ;  /* 0x004000ffc8007388 */ /* 0x0007e20000000c00 */
[----:B------:R-:W-:Y:S05]  /*2380*/  BRA `(.L_x_153) ;  /* 0x0000000000047947 */ /* 0x000fea0003800000 */
.L_x_151:
[----:B------:R2:W-:Y:S02]  /*2390*/  STS.128 [R200+0x4000], RZ ;  /* 0x004000ffc8007388 */ /* 0x0005e40000000c00 */
.L_x_153:
[----:B------:R-:W-:Y:S05]  /*23a0*/  BSYNC.RECONVERGENT B0 ;  /* 0x0000000000007941 */ /* 0x000fea0003800200 */
.L_x_150:
[----:B------:R-:W-:Y:S01]  /*23b0*/  ISETP.GE.AND P0, PT, R21, R12, PT ;  /* 0x0000000c1500720c */ /* 0x000fe20003f06270 */
[----:B------:R-:W-:Y:S01]  /*23c0*/  IMAD.SHL.U32 R2, R221, 0x10, RZ ;  /* 0x00000010dd027824 */ /* 0x000fe200078e00ff */
[----:B------:R-:W-:Y:S01]  /*23d0*/  LOP3.LUT R240, R18, 0x120, RZ, 0xc0, !PT ;  /* 0x0000012012f07812 */ /* 0x000fe200078ec0ff */
[----:B------:R-:W-:Y:S01]  /*23e0*/  BSSY.RECONVERGENT B0, `(.L_x_154) ;  /* 0x0000019000007945 */ /* 0x000fe20003800200 */
[----:B--2---:R-:W-:Y:S02]  /*23f0*/  LOP3.LUT R8, R17, 0x8, R221, 0x78, !PT ;  /* 0x0000000811087812 */ /* 0x004fe400078e78dd */
[----:B------:R-:W-:Y:S02]  /*2400*/  LOP3.LUT R0, R2, 0x100, RZ, 0xc0, !PT ;  /* 0x0000010002007812 */ /* 0x000fe400078ec0ff */
[----:B------:R-:W-:Y:S02]  /*2410*/  LOP3.LUT R2, R240, 0x3e00, R2, 0xf8, !PT ;  /* 0x00003e00f0027812 */ /* 0x000fe400078ef802 */
[----:B------:R-:W-:-:S02]  /*2420*/  LOP3.LUT R0, R0, 0x20, R18, 0xf8, !PT ;  /* 0x0000002000007812 */ /* 0x000fc400078ef812 */
[-C--:B------:R-:W-:Y:S01]  /*2430*/  ISETP.GE.AND P2, PT, R20, R12.reuse, PT ;  /* 0x0000000c1400720c */ /* 0x080fe20003f46270 */
[----:B------:R2:W-:Y:S01]  /*2440*/  @P0 STS.128 [R200+0x4800], RZ ;  /* 0x004800ffc8000388 */ /* 0x0005e20000000c00 */
[----:B------:R-:W-:Y:S01]  /*2450*/  ISETP.GE.AND P1, PT, R19, R12, PT ;  /* 0x0000000c1300720c */ /* 0x000fe20003f26270 */
[----:B------:R-:W-:Y:S02]  /*2460*/  IMAD.IADD R0, R8, 0x1, R0 ;  /* 0x0000000108007824 */ /* 0x000fe400078e0200 */
[----:B------:R-:W-:Y:S01]  /*2470*/  IMAD.IADD R2, R214, 0x1, R2 ;  /* 0x00000001d6027824 */ /* 0x000fe200078e0202 */
[----:B------:R-:W-:Y:S09]  /*2480*/  @P0 BRA `(.L_x_155) ;  /* 0x0000000000380947 */ /* 0x000ff20003800000 */
        /* <DEDUP_REMOVED lines=14> */
.L_x_155:
[----:B------:R-:W-:Y:S05]  /*2570*/  BSYNC.RECONVERGENT B0 ;  /* 0x0000000000007941 */ /* 0x000fea0003800200 */
.L_x_154:
        /* <DEDUP_REMOVED lines=11> */
[----:B-1----:R-:W-:-:S04]  /*2630*/  LEA R8, P0, R0, R244, 0x1 ;  /* 0x000000f400087211 */ /* 0x002fc800078008ff */
[----:B------:R-:W-:-:S05]  /*2640*/  LEA.HI.X R9, R0, R243, R2, 0x1, P0 ;  /* 0x000000f300097211 */ /* 0x000fca00000f0c02 */
[----:B------:R-:W-:Y:S01]  /*2650*/  @!PT LDS RZ, [RZ] ;  /* 0x00000000fffff984 */ /* 0x000fe20000000800 */
[----:B------:R-:W-:Y:S01]  /*2660*/  @!PT LDS RZ, [RZ] ;  /* 0x00000000fffff984 */ /* 0x000fe20000000800 */
[----:B------:R-:W-:Y:S01]  /*2670*/  @!PT LDS RZ, [RZ] ;  /* 0x00000000fffff984 */ /* 0x000fe20000000800 */
[----:B------:R1:W-:Y:S04]  /*2680*/  LDGSTS.E.BYPASS.LTC128B.128 [R200+0x5000], desc[UR14][R8.64] ;  /* 0x0500000008c87fae */ /* 0x0003e8000b981a0e */
.L_x_157:
[----:B------:R-:W-:Y:S05]  /*2690*/  BSYNC.RECONVERGENT B0 ;  /* 0x0000000000007941 */ /* 0x000fea0003800200 */
.L_x_156:
        /* <DEDUP_REMOVED lines=17> */
.L_x_159:
[----:B------:R-:W-:Y:S05]  /*27b0*/  BSYNC.RECONVERGENT B0 ;  /* 0x0000000000007941 */ /* 0x000fea0003800200 */
.L_x_158:
[----:B------:R-:W-:Y:S01]  /*27c0*/  LDSM.16.M88.4 R12, [R196] ;  /* 0x00000000c40c783b */ /* 0x000fe20000000200 */
[----:B------:R-:W-:Y:S01]  /*27d0*/  IMAD.MOV.U32 R0, RZ, RZ, 0x20 ;  /* 0x00000020ff007424 */ /* 0x000fe200078e00ff */
[C---:B------:R-:W-:Y:S01]  /*27e0*/  LOP3.LUT P0, RZ, R221.reuse, 0x4, RZ, 0xc0, !PT ;  /* 0x00000004ddff7812 */ /* 0x040fe2000780c0ff */
[----:B------:R-:W-:Y:S01]  /*27f0*/  IMAD.SHL.U32 R2, R221, 0x2, RZ ;  /* 0x00000002dd027824 */ /* 0x000fe200078e00ff */
[----:B-1----:R-:W1:Y:S01]  /*2800*/  LDSM.16.M88.4 R4, [R193+0x2000] ;  /* 0x00200000c104783b */ /* 0x002e620000000200 */
[----:B------:R-:W-:Y:S02]  /*2810*/  LOP3.LUT R181, R181, 0x1f0, RZ, 0xc0, !PT ;  /* 0x000001f0b5b57812 */ /* 0x000fe400078ec0ff */
[----:B------:R-:W-:Y:S01]  /*2820*/  SEL R0, R0, 0xffffffe0, !P0 ;  /* 0xffffffe000007807 */ /* 0x000fe20004000000 */
[----:B------:R-:W5:Y:S01]  /*2830*/  LDSM.16.M88.4 R8, [R196+0x1000] ;  /* 0x00100000c408783b */ /* 0x000f620000000200 */
[----:B------:R-:W-:Y:S02]  /*2840*/  LOP3.LUT R245, R220, 0x7, RZ, 0xc0, !PT ;  /* 0x00000007dcf57812 */ /* 0x000fe400078ec0ff */
[----:B------:R-:W-:Y:S01]  /*2850*/  LOP3.LUT R2, R2, 0x6, RZ, 0xc0, !PT ;  /* 0x0000000602027812 */ /* 0x000fe200078ec0ff */
[----:B------:R-:W2:Y:S01]  /*2860*/  LDSM.16.M88.4 R68, [R193+0x3c00] ;  /* 0x003c0000c144783b */ /* 0x000ea20000000200 */
[----:B------:R-:W-:Y:S01]  /*2870*/  IMAD.IADD R195, R193, 0x1, R0 ;  /* 0x00000001c1c37824 */ /* 0x000fe200078e0200 */
[----:B------:R-:W-:Y:S01]  /*2880*/  IADD3 R245, PT, PT, R245, R181, R182 ;  /* 0x000000b5f5f57210 */ /* 0x000fe20007ffe0b6 */
[----:B------:R-:W-:Y:S01]  /*2890*/  IMAD.IADD R197, R196, 0x1, R0 ;  /* 0x00000001c4c57824 */ /* 0x000fe200078e0200 */
[----:B------:R-:W3:Y:S04]  /*28a0*/  LDSM.16.M88.4 R52, [R193+0x2400] ;  /* 0x00240000c134783b */ /* 0x000ee80000000200 */
[----:B------:R-:W4:Y:S04]  /*28b0*/  LDSM.16.M88.4 R48, [R193+0x2800] ;  /* 0x00280000c130783b */ /* 0x000f280000000200 */
[----:B------:R-:W4:Y:S04]  /*28c0*/  LDSM.16.M88.4 R44, [R193+0x2c00] ;  /* 0x002c0000c12c783b */ /* 0x000f280000000200 */
[----:B------:R-:W4:Y:S04]  /*28d0*/  LDSM.16.M88.4 R40, [R193+0x3000] ;  /* 0x00300000c128783b */ /* 0x000f280000000200 */
[----:B------:R-:W4:Y:S04]  /*28e0*/  LDSM.16.M88.4 R36, [R193+0x3400] ;  /* 0x00340000c124783b */ /* 0x000f280000000200 */
[----:B------:R-:W4:Y:S04]  /*28f0*/  LDSM.16.M88.4 R32, [R193+0x3800] ;  /* 0x00380000c120783b */ /* 0x000f280000000200 */
[----:B------:R-:W-:Y:S01]  /*2900*/  LDSM.16.M88.4 R176, [R195+0x3c00] ;  /* 0x003c0000c3b0783b */ /* 0x000fe20000000200 */
[-C--:B-1----:R-:W-:Y:S03]  /*2910*/  HMMA.16816.F32 R172, R12, R4.reuse, RZ ;  /* 0x000000040cac723c */ /* 0x082fe600000018ff */
[----:B------:R-:W-:Y:S04]  /*2920*/  LDSM.16.M88.4 R76, [R197] ;  /* 0x00000000c54c783b */ /* 0x000fe80000000200 */
        /* <DEDUP_REMOVED lines=8> */
[----:B------:R-:W1:Y:S04]  /*29b0*/  LDSM.16.M88.4 R4, [R197+0x1000] ;  /* 0x00100000c504783b */ /* 0x000e680000000200 */
[----:B------:R-:W5:Y:S01]  /*29c0*/  LDSM.16.M88.4 R64, [R195+0x3400] ;  /* 0x00340000c340783b */ /* 0x000f620000000200 */
[C---:B--2---:R-:W-:Y:S03]  /*29d0*/  HMMA.16816.F32 R104, R8.reuse, R68, RZ ;  /* 0x000000440868723c */ /* 0x044fe600000018ff */
[----:B------:R-:W2:Y:S04]  /*29e0*/  LDSM.16.M88.4 R72, [R195+0x3800] ;  /* 0x00380000c348783b */ /* 0x000ea80000000200 */
[----:B------:R-:W0:Y:S01]  /*29f0*/  LDGDEPBAR ;  /* 0x00000000000079af */ /* 0x000e220000000000 */
[C---:B---3--:R-:W-:Y:S08]  /*2a00*/  HMMA.16816.F32 R156, R8.reuse, R52, RZ ;  /* 0x00000034089c723c */ /* 0x048ff000000018ff */
[C---:B----4-:R-:W-:Y:S08]  /*2a10*/  HMMA.16816.F32 R144, R8.reuse, R48, RZ ;  /* 0x000000300890723c */ /* 0x050ff000000018ff */
[----:B------:R-:W-:Y:S01]  /*2a20*/  HMMA.16816.F32 R152, R8, R54, RZ ;  /* 0x000000360898723c */ /* 0x000fe200000018ff */
[----:B------:R-:W-:-:S07]  /*2a30*/  DEPBAR.LE SB0, 0x0 ;  /* 0x000080000000791a */ /* 0x000fce0000000000 */
[----:B------:R-:W-:Y:S08]  /*2a40*/  HMMA.16816.F32 R140, R8, R50, RZ ;  /* 0x00000032088c723c */ /* 0x000ff000000018ff */
        /* <DEDUP_REMOVED lines=13> */
[----:B------:R-:W-:Y:S08]  /*2b20*/  HMMA.16816.F32 R116, R8, R38, RZ ;  /* 0x000000260874723c */ /* 0x000ff000000018ff */
[C---:B------:R-:W-:Y:S08]  /*2b30*/  HMMA.16816.F32 R40, R12.reuse, R36, RZ ;  /* 0x000000240c28723c */ /* 0x040ff000000018ff */
[----:B------:R-:W-:Y:S08]  /*2b40*/  HMMA.16816.F32 R44, R12, R38, RZ ;  /* 0x000000260c2c723c */ /* 0x000ff000000018ff */
        /* <DEDUP_REMOVED lines=8> */
[----:B------:R-:W-:Y:S01]  /*2bd0*/  HMMA.16816.F32 R224, R76, R176, R8 ;  /* 0x000000b04ce0723c */ /* 0x000fe20000001808 */
[----:B------:R-:W-:-:S02]  /*2be0*/  IMAD R10, R56, 0x80, R2 ;  /* 0x00000080380a7824 */ /* 0x000fc400078e0202 */
[----:B------:R-:W-:Y:S02]  /*2bf0*/  IMAD.MOV.U32 R246, RZ, RZ, R184 ;  /* 0x000000fffff67224 */ /* 0x000fe400078e00b8 */
[C---:B------:R-:W-:Y:S01]  /*2c00*/  VIADD R11, R10.reuse, 0x1 ;  /* 0x000000010a0b7836 */ /* 0x040fe20000000000 */
[-C--:B------:R-:W-:Y:S01]  /*2c10*/  ISETP.GE.AND P4, PT, R10, R57.reuse, PT ;  /* 0x000000390a00720c */ /* 0x080fe20003f86270 */
[----:B------:R-:W-:Y:S01]  /*2c20*/  IMAD.MOV.U32 R242, RZ, RZ, R185 ;  /* 0x000000fffff27224 */ /* 0x000fe200078e00b9 */
[----:B------:R-:W-:Y:S01]  /*2c30*/  HMMA.16816.F32 R188, R4, R16, R136 ;  /* 0x0000001004bc723c */ /* 0x000fe20000001888 */
[----:B------:R-:W-:Y:S01]  /*2c40*/  IMAD.MOV.U32 R241, RZ, RZ, R186 ;  /* 0x000000fffff17224 */ /* 0x000fe200078e00ba */
[----:B------:R-:W-:Y:S01]  /*2c50*/  ISETP.GE.AND P3, PT, R11, R57, PT ;  /* 0x000000390b00720c */ /* 0x000fe20003f66270 */
[----:B------:R-:W-:Y:S02]  /*2c60*/  IMAD.MOV.U32 R239, RZ, RZ, R12 ;  /* 0x000000ffffef7224 */ /* 0x000fe400078e000c */
[----:B------:R-:W-:-:S02]  /*2c70*/  IMAD.MOV.U32 R236, RZ, RZ, R14 ;  /* 0x000000ffffec7224 */ /* 0x000fc400078e000e */
[----:B------:R-:W-:Y:S01]  /*2c80*/  IMAD.MOV.U32 R215, RZ, RZ, R13 ;  /* 0x000000ffffd77224 */ /* 0x000fe200078e000d */
[----:B------:R-:W-:Y:S01]  /*2c90*/  HMMA.16816.F32 R164, R4, R28, R164 ;  /* 0x0000001c04a4723c */ /* 0x000fe200000018a4 */
[----:B------:R-:W-:Y:S02]  /*2ca0*/  IMAD.MOV.U32 R212, RZ, RZ, R15 ;  /* 0x000000ffffd47224 */ /* 0x000fe400078e000f */
[----:B------:R-:W-:Y:S02]  /*2cb0*/  IMAD.MOV.U32 R183, RZ, RZ, R187 ;  /* 0x000000ffffb77224 */ /* 0x000fe400078e00bb */
[----:B------:R-:W-:-:S03]  /*2cc0*/  VIADD R56, R10, 0x59 ;  /* 0x000000590a387836 */ /* 0x000fc60000000000 */
[C---:B------:R-:W-:Y:S08]  /*2cd0*/  HMMA.16816.F32 R12, R4.reuse, R178, R100 ;  /* 0x000000b2040c723c */ /* 0x040ff00000001864 */
[C---:B------:R-:W-:Y:S08]  /*2ce0*/  HMMA.16816.F32 R136, R4.reuse, R60, R128 ;  /* 0x0000003c0488723c */ /* 0x040ff00000001880 */
[----:B------:R-:W-:Y:S03]  /*2cf0*/  HMMA.16816.F32 R160, R4, R30, R160 ;  /* 0x0000001e04a0723c */ /* 0x000fe600000018a0 */
[----:B------:R-:W-:-:S02]  /*2d00*/  IMAD.MOV.U32 R203, RZ, RZ, R12 ;  /* 0x000000ffffcb7224 */ /* 0x000fc400078e000c */
[----:B------:R-:W-:Y:S02]  /*2d10*/  VIADD R12, R10, 0x9 ;  /* 0x000000090a0c7836 */ /* 0x000fe40000000000 */
[----:B------:R-:W-:Y:S01]  /*2d20*/  IMAD.MOV.U32 R198, RZ, RZ, R15 ;  /* 0x000000ffffc67224 */ /* 0x000fe200078e000f */
[----:B------:R-:W-:Y:S01]  /*2d30*/  HMMA.16816.F32 R204, R4, R18, R132 ;  /* 0x0000001204cc723c */ /* 0x000fe20000001884 */
[----:B------:R-:W-:Y:S01]  /*2d40*/  IMAD.MOV.U32 R201, RZ, RZ, R14 ;  /* 0x000000ffffc97224 */ /* 0x000fe200078e000e */
[----:B------:R-:W-:Y:S01]  /*2d50*/  ISETP.GE.AND P1, PT, R12, R57, PT ;  /* 0x000000390c00720c */ /* 0x000fe20003f26270 */
[----:B------:R-:W-:-:S05]  /*2d60*/  IMAD.MOV.U32 R202, RZ, RZ, R13 ;  /* 0x000000ffffca7224 */ /* 0x000fca00078e000d */
[C---:B------:R-:W-:Y:S08]  /*2d70*/  HMMA.16816.F32 R68, R76.reuse, R28, R172 ;  /* 0x0000001c4c44723c */ /* 0x040ff000000018ac */
[----:B------:R-:W-:Y:S01]  /*2d80*/  HMMA.16816.F32 R84, R76, R18, R84 ;  /* 0x000000124c54723c */ /* 0x000fe20000001854 */
[----:B------:R-:W-:-:S05]  /*2d90*/  IADD3 R18, PT, PT, R57, R245, -R180 ;  /* 0x000000f539127210 */ /* 0x000fca0007ffe8b4 */
[C---:B------:R-:W-:Y:S02]  /*2da0*/  IMAD.IADD R2, R18.reuse, 0x1, -R10 ;  /* 0x0000000112027824 */ /* 0x040fe400078e0a0a */
[----:B------:R-:W-:Y:S01]  /*2db0*/  HMMA.16816.F32 R128, R4, R62, R124 ;  /* 0x0000003e0480723c */ /* 0x000fe2000000187c */
[C---:B------:R-:W-:Y:S02]  /*2dc0*/  VIADD R15, R18.reuse, 0x8 ;  /* 0x00000008120f7836 */ /* 0x040fe40000000000 */
[----:B------:R-:W-:Y:S01]  /*2dd0*/  IABS R2, R2 ;  /* 0x0000000200027213 */ /* 0x000fe20000000000 */
[C---:B------:R-:W-:Y:S02]  /*2de0*/  VIADD R14, R18.reuse, 0x40 ;  /* 0x00000040120e7836 */ /* 0x040fe40000000000 */
[----:B------:R-:W-:Y:S01]  /*2df0*/  VIADD R13, R18, 0x48 ;  /* 0x00000048120d7836 */ /* 0x000fe20000000000 */
[----:B------:R-:W-:Y:S01]  /*2e00*/  I2FP.F32.S32 R2, R2 ;  /* 0x0000000200027245 */ /* 0x000fe20000201400 */
[----:B------:R-:W-:Y:S04]  /*2e10*/  HMMA.16816.F32 R28, R76, R30, R168 ;  /* 0x0000001e4c1c723c */ /* 0x000fe800000018a8 */
[----:B------:R-:W-:-:S04]  /*2e20*/  FFMA.FTZ R125, R2, -R3, R136 ;  /* 0x80000003027d7223 */ /* 0x000fc80000010088 */
[----:B------:R-:W-:Y:S03]  /*2e30*/  HMMA.16816.F32 R156, R4, R24, R156 ;  /* 0x00000018049c723c */ /* 0x000fe6000000189c */
[----:B------:R-:W-:-:S05]  /*2e40*/  FFMA.FTZ R133, R2, -R3, R130 ;  /* 0x8000000302857223 */ /* 0x000fca0000010082 */
[C---:B------:R-:W-:Y:S08]  /*2e50*/  HMMA.16816.F32 R144, R4.reuse, R20, R144 ;  /* 0x000000140490723c */ /* 0x040ff00000001890 */
[C---:B-----5:R-:W-:Y:S08]  /*2e60*/  HMMA.16816.F32 R208, R4.reuse, R64, R120 ;  /* 0x0000004004d0723c */ /* 0x060ff00000001878 */
[C---:B--2---:R-:W-:Y:S08]  /*2e70*/  HMMA.16816.F32 R228, R4.reuse, R72, R112 ;  /* 0x0000004804e4723c */ /* 0x044ff00000001870 */
[C---:B------:R-:W-:Y:S08]  /*2e80*/  HMMA.16816.F32 R152, R4.reuse, R26, R152 ;  /* 0x0000001a0498723c */ /* 0x040ff00000001898 */
[C---:B------:R-:W-:Y:S08]  /*2e90*/  HMMA.16816.F32 R140, R4.reuse, R22, R140 ;  /* 0x00000016048c723c */ /* 0x040ff0000000188c */
[C---:B------:R-:W-:Y:S08]  /*2ea0*/  HMMA.16816.F32 R216, R4.reuse, R66, R116 ;  /* 0x0000004204d8723c */ /* 0x040ff00000001874 */
[----:B------:R-:W-:Y:S01]  /*2eb0*/  HMMA.16816.F32 R232, R4, R74, R108 ;  /* 0x0000004a04e8723c */ /* 0x000fe2000000186c */
[----:B------:R-:W-:-:S05]  /*2ec0*/  IMAD.IADD R4, R18, 0x1, -R11 ;  /* 0x0000000112047824 */ /* 0x000fca00078e0a0b */
[----:B------:R-:W-:Y:S02]  /*2ed0*/  IABS R4, R4 ;  /* 0x0000000400047213 */ /* 0x000fe40000000000 */
[----:B------:R-:W-:Y:S01]  /*2ee0*/  HMMA.16816.F32 R80, R76, R16, R80 ;  /* 0x000000104c50723c */ /* 0x000fe20000001850 */
[----:B------:R-:W-:Y:S01]  /*2ef0*/  VIADD R16, R10, 0x8 ;  /* 0x000000080a107836 */ /* 0x000fe20000000000 */
[----:B------:R-:W-:-:S04]  /*2f00*/  I2FP.F32.S32 R4, R4 ;  /* 0x0000000400047245 */ /* 0x000fc80000201400 */
[----:B------:R-:W-:Y:S02]  /*2f10*/  ISETP.GE.AND P2, PT, R16, R57, PT ;  /* 0x000000391000720c */ /* 0x000fe40003f46270 */
[----:B------:R-:W-:Y:S01]  /*2f20*/  HMMA.16816.F32 R88, R76, R20, R88 ;  /* 0x000000144c58723c */ /* 0x000fe20000001858 */
[----:B------:R-:W-:-:S04]  /*2f30*/  VIADD R21, R10, 0x10 ;  /* 0x000000100a157836 */ /* 0x000fc80000000000 */
[----:B------:R-:W-:Y:S01]  /*2f40*/  IMAD.IADD R6, R18, 0x1, -R21 ;  /* 0x0000000112067824 */ /* 0x000fe200078e0a15 */
[----:B------:R-:W-:Y:S02]  /*2f50*/  ISETP.GE.AND P0, PT, R21, R57, PT ;  /* 0x000000391500720c */ /* 0x000fe40003f06270 */
[----:B------:R-:W-:Y:S01]  /*2f60*/  HMMA.16816.F32 R148, R76, R26, R148 ;  /* 0x0000001a4c94723c */ /* 0x000fe20000001894 */
[----:B------:R-:W-:-:S04]  /*2f70*/  VIADD R26, R10, 0x11 ;  /* 0x000000110a1a7836 */ /* 0x000fc80000000000 */
[----:B------:R-:W-:Y:S01]  /*2f80*/  IMAD.IADD R7, R18, 0x1, -R26 ;  /* 0x0000000112077824 */ /* 0x000fe200078e0a1a */
[----:B------:R-:W-:Y:S02]  /*2f90*/  ISETP.GE.AND P6, PT, R26, R57, PT ;  /* 0x000000391a00720c */ /* 0x000fe40003fc6270 */
[C---:B------:R-:W-:Y:S01]  /*2fa0*/  HMMA.16816.F32 R108, R76.reuse, R60, R52 ;  /* 0x0000003c4c6c723c */ /* 0x040fe20000001834 */
[-C--:B------:R-:W-:Y:S01]  /*2fb0*/  FFMA.FTZ R55, R2, -R3.reuse, R68 ;  /* 0x8000000302377223 */ /* 0x080fe20000010044 */
[C---:B------:R-:W-:Y:S02]  /*2fc0*/  VIADD R52, R10.reuse, 0x40 ;  /* 0x000000400a347836 */ /* 0x040fe40000000000 */
[C---:B------:R-:W-:Y:S02]  /*2fd0*/  VIADD R54, R10.reuse, 0x48 ;  /* 0x000000480a367836 */ /* 0x040fe40000000000 */
[----:B------:R-:W-:Y:S01]  /*2fe0*/  VIADD R53, R10, 0x51 ;  /* 0x000000510a357836 */ /* 0x000fe20000000000 */
[----:B------:R-:W-:Y:S01]  /*2ff0*/  FSEL R106, R55, -INF , !P4 ;  /* 0xff800000376a7808 */ /* 0x000fe20006000000 */
[----:B------:R-:W-:Y:S01]  /*3000*/  HMMA.16816.F32 R184, R76, R72, R36 ;  /* 0x000000484cb8723c */ /* 0x000fe20000001824 */
[----:B------:R-:W-:Y:S01]  /*3010*/  FFMA.FTZ R38, R4, -R3, R69 ;  /* 0x8000000304267223 */ /* 0x000fe20000010045 */
[----:B------:R-:W-:-:S04]  /*3020*/  IMAD.IADD R4, R18, 0x1, -R16 ;  /* 0x0000000112047824 */ /* 0x000fc800078e0a10 */
[----:B------:R-:W-:Y:S02]  /*3030*/  FSEL R105, R38, -INF , !P3 ;  /* 0xff80000026697808 */ /* 0x000fe40005800000 */
[C---:B------:R-:W-:Y:S01]  /*3040*/  HMMA.16816.F32 R100, R76.reuse, R62, R48 ;  /* 0x0000003e4c64723c */ /* 0x040fe20000001830 */
[----:B------:R-:W-:Y:S01]  /*3050*/  FFMA.FTZ R63, R2, -R3, R30 ;  /* 0x80000003023f7223 */ /* 0x000fe2000001001e */
[----:B------:R-:W-:Y:S01]  /*3060*/  IMAD.IADD R2, R18, 0x1, -R12 ;  /* 0x0000000112027824 */ /* 0x000fe200078e0a0c */
[----:B------:R-:W-:Y:S01]  /*3070*/  IABS R8, R4 ;  /* 0x0000000400087213 */ /* 0x000fe20000000000 */
[C---:B------:R-:W-:Y:S01]  /*3080*/  VIADD R48, R10.reuse, 0x41 ;  /* 0x000000410a307836 */ /* 0x040fe20000000000 */
[----:B------:R-:W-:Y:S01]  /*3090*/  IABS R4, R6 ;  /* 0x0000000600047213 */ /* 0x000fe20000000000 */
[C---:B------:R-:W-:Y:S01]  /*30a0*/  VIADD R49, R10.reuse, 0x49 ;  /* 0x000000490a317836 */ /* 0x040fe20000000000 */
[----:B------:R-:W-:Y:S01]  /*30b0*/  IABS R5, R2 ;  /* 0x0000000200057213 */ /* 0x000fe20000000000 */
[----:B------:R-:W-:Y:S01]  /*30c0*/  HMMA.16816.F32 R220, R76, R74, R32 ;  /* 0x0000004a4cdc723c */ /* 0x000fe20000001820 */
[C---:B------:R-:W-:Y:S01]  /*30d0*/  VIADD R32, R10.reuse, 0x18 ;  /* 0x000000180a207836 */ /* 0x040fe20000000000 */
[----:B------:R-:W-:Y:S01]  /*30e0*/  IABS R2, R7 ;  /* 0x0000000700027213 */ /* 0x000fe20000000000 */
[----:B------:R-:W-:-:S02]  /*30f0*/  VIADD R34, R10, 0x20 ;  /* 0x000000200a227836 */ /* 0x000fc40000000000 */
[----:B------:R-:W-:Y:S01]  /*3100*/  IMAD.IADD R9, R18, 0x1, -R32 ;  /* 0x0000000112097824 */ /* 0x000fe200078e0a20 */
[----:B------:R-:W-:Y:S01]  /*3110*/  ISETP.GE.AND P5, PT, R32, R57, PT ;  /* 0x000000392000720c */ /* 0x000fe20003fa6270 */
[----:B------:R-:W-:Y:S01]  /*3120*/  IMAD.MOV.U32 R7, RZ, RZ, R5 ;  /* 0x000000ffff077224 */ /* 0x000fe200078e0005 */
[C---:B------:R-:W-:Y:S01]  /*3130*/  HMMA.16816.F32 R96, R76.reuse, R24, R96 ;  /* 0x000000184c60723c */ /* 0x040fe20000001860 */
[----:B------:R-:W-:Y:S01]  /*3140*/  IMAD.MOV.U32 R5, RZ, RZ, R4 ;  /* 0x000000ffff057224 */ /* 0x000fe200078e0004 */
[----:B------:R-:W-:Y:S01]  /*3150*/  IABS R6, R9 ;  /* 0x0000000900067213 */ /* 0x000fe20000000000 */
[----:B------:R-:W-:Y:S01]  /*3160*/  IMAD.MOV.U32 R4, RZ, RZ, R2 ;  /* 0x000000ffff047224 */ /* 0x000fe200078e0002 */
[----:B------:R-:W-:Y:S01]  /*3170*/  I2FP.F32.S32 R7, R7 ;  /* 0x0000000700077245 */ /* 0x000fe20000201400 */
[C---:B------:R-:W-:Y:S01]  /*3180*/  VIADD R35, R10.reuse, 0x21 ;  /* 0x000000210a237836 */ /* 0x040fe20000000000 */
[----:B------:R-:W-:Y:S01]  /*3190*/  I2FP.F32.S32 R5, R5 ;  /* 0x0000000500057245 */ /* 0x000fe20000201400 */
[----:B------:R-:W-:Y:S01]  /*31a0*/  IMAD.MOV.U32 R2, RZ, RZ, R6 ;  /* 0x000000ffff027224 */ /* 0x000fe200078e0006 */
[----:B------:R-:W-:Y:S01]  /*31b0*/  I2FP.F32.S32 R6, R8 ;  /* 0x0000000800067245 */ /* 0x000fe20000201400 */
[----:B------:R-:W-:Y:S01]  /*31c0*/  HMMA.16816.F32 R116, R76, R64, R40 ;  /* 0x000000404c74723c */ /* 0x000fe20000001828 */
[----:B------:R-:W-:Y:S01]  /*31d0*/  I2FP.F32.S32 R4, R4 ;  /* 0x0000000400047245 */ /* 0x000fe20000201400 */
[----:B------:R-:W-:Y:S01]  /*31e0*/  VIADD R42, R10, 0x28 ;  /* 0x000000280a2a7836 */ /* 0x000fe20000000000 */
[----:B------:R-:W-:Y:S01]  /*31f0*/  I2FP.F32.S32 R2, R2 ;  /* 0x0000000200027245 */ /* 0x000fe20000201400 */
[----:B------:R-:W-:Y:S01]  /*3200*/  FFMA.FTZ R61, R6, -R3, R28 ;  /* 0x80000003063d7223 */ /* 0x000fe2000001001c */
[----:B------:R-:W-:-:S02]  /*3210*/  VIADD R28, R10, 0x19 ;  /* 0x000000190a1c7836 */ /* 0x000fc40000000000 */
[-C--:B------:R-:W-:Y:S01]  /*3220*/  FFMA.FTZ R60, R7, -R3.reuse, R29 ;  /* 0x80000003073c7223 */ /* 0x080fe2000001001d */
[----:B------:R-:W-:Y:S01]  /*3230*/  VIADD R43, R10, 0x29 ;  /* 0x000000290a2b7836 */ /* 0x000fe20000000000 */
[C---:B------:R-:W-:Y:S01]  /*3240*/  HMMA.16816.F32 R112, R76.reuse, R66, R44 ;  /* 0x000000424c70723c */ /* 0x040fe2000000182c */
[-C--:B------:R-:W-:Y:S01]  /*3250*/  FFMA.FTZ R65, R2, -R3.reuse, R148 ;  /* 0x8000000302417223 */ /* 0x080fe20000010094 */
[-C--:B------:R-:W-:Y:S01]  /*3260*/  FFMA.FTZ R66, R4, -R3.reuse, R97 ;  /* 0x8000000304427223 */ /* 0x080fe20000010061 */
[C---:B------:R-:W-:Y:S02]  /*3270*/  IMAD.IADD R4, R18.reuse, 0x1, -R28 ;  /* 0x0000000112047824 */ /* 0x040fe400078e0a1c */
[----:B------:R-:W-:Y:S01]  /*3280*/  FFMA.FTZ R64, R5, -R3, R96 ;  /* 0x8000000305407223 */ /* 0x000fe20000010060 */
[C---:B------:R-:W-:Y:S02]  /*3290*/  IMAD.IADD R2, R18.reuse, 0x1, -R34 ;  /* 0x0000000112027824 */ /* 0x040fe400078e0a22 */
[C---:B------:R-:W-:Y:S01]  /*32a0*/  IMAD.IADD R6, R18.reuse, 0x1, -R35 ;  /* 0x0000000112067824 */ /* 0x040fe200078e0a23 */
[----:B------:R-:W-:Y:S01]  /*32b0*/  HMMA.16816.F32 R92, R76, R22, R92 ;  /* 0x000000164c5c723c */ /* 0x000fe2000000185c */
[C---:B------:R-:W-:Y:S01]  /*32c0*/  IMAD.IADD R7, R18.reuse, 0x1, -R42 ;  /* 0x0000000112077824 */ /* 0x040fe200078e0a2a */
[----:B------:R-:W-:Y:S01]  /*32d0*/  IABS R8, R4 ;  /* 0x0000000400087213 */ /* 0x000fe20000000000 */
[----:B------:R-:W-:Y:S01]  /*32e0*/  IMAD.IADD R9, R18, 0x1, -R43 ;  /* 0x0000000112097824 */ /* 0x000fe200078e0a2b */
[----:B------:R-:W-:Y:S01]  /*32f0*/  IABS R5, R2 ;  /* 0x0000000200057213 */ /* 0x000fe20000000000 */
[C---:B------:R-:W-:Y:S01]  /*3300*/  VIADD R44, R10.reuse, 0x30 ;  /* 0x000000300a2c7836 */ /* 0x040fe20000000000 */
[----:B------:R-:W-:Y:S01]  /*3310*/  IABS R4, R6 ;  /* 0x0000000600047213 */ /* 0x000fe20000000000 */
[----:B------:R-:W-:Y:S01]  /*3320*/  VIADD R45, R10, 0x31 ;  /* 0x000000310a2d7836 */ /* 0x000fe20000000000 */
[----:B------:R-:W-:Y:S01]  /*3330*/  IABS R2, R7 ;  /* 0x0000000700027213 */ /* 0x000fe20000000000 */
[----:B------:R-:W-:Y:S01]  /*3340*/  IMAD.MOV.U32 R7, RZ, RZ, R5 ;  /* 0x000000ffff077224 */ /* 0x000fe200078e0005 */
[----:B------:R-:W-:Y:S01]  /*3350*/  IABS R6, R9 ;  /* 0x0000000900067213 */ /* 0x000fe20000000000 */
[----:B------:R-:W-:Y:S01]  /*3360*/  IMAD.MOV.U32 R5, RZ, RZ, R4 ;  /* 0x000000ffff057224 */ /* 0x000fe200078e0004 */
[----:B------:R-:W-:Y:S01]  /*3370*/  FSEL R96, R64, -INF , !P0 ;  /* 0xff80000040607808 */ /* 0x000fe20004000000 */
[----:B------:R-:W-:Y:S01]  /*3380*/  IMAD.MOV.U32 R4, RZ, RZ, R2 ;  /* 0x000000ffff047224 */ /* 0x000fe200078e0002 */
[----:B------:R-:W-:Y:S01]  /*3390*/  I2FP.F32.S32 R7, R7 ;  /* 0x0000000700077245 */ /* 0x000fe20000201400 */
[----:B------:R-:W-:Y:S01]  /*33a0*/  IMAD.MOV.U32 R2, RZ, RZ, R6 ;  /* 0x000000ffff027224 */ /* 0x000fe200078e0006 */
[----:B------:R-:W-:Y:S01]  /*33b0*/  I2FP.F32.S32 R6, R8 ;  /* 0x0000000800067245 */ /* 0x000fe20000201400 */
[C---:B------:R-:W-:Y:S01]  /*33c0*/  VIADD R46, R10.reuse, 0x38 ;  /* 0x000000380a2e7836 */ /* 0x040fe20000000000 */
[----:B------:R-:W-:Y:S01]  /*33d0*/  I2FP.F32.S32 R4, R4 ;  /* 0x0000000400047245 */ /* 0x000fe20000201400 */
[----:B------:R-:W-:Y:S01]  /*33e0*/  VIADD R47, R10, 0x39 ;  /* 0x000000390a2f7836 */ /* 0x000fe20000000000 */
[----:B------:R-:W-:Y:S01]  /*33f0*/  I2FP.F32.S32 R2, R2 ;  /* 0x0000000200027245 */ /* 0x000fe20000201400 */
[----:B------:R-:W-:Y:S01]  /*3400*/  FFMA.FTZ R67, R6, -R3, R149 ;  /* 0x8000000306437223 */ /* 0x000fe20000010095 */
[----:B------:R-:W-:Y:S01]  /*3410*/  I2FP.F32.S32 R5, R5 ;  /* 0x0000000500057245 */ /* 0x000fe20000201400 */
[----:B------:R-:W-:Y:S01]  /*3420*/  FFMA.FTZ R72, R4, -R3, R92 ;  /* 0x8000000304487223 */ /* 0x000fe2000001005c */
[----:B------:R-:W-:-:S02]  /*3430*/  IMAD.IADD R4, R18, 0x1, -R44 ;  /* 0x0000000112047824 */ /* 0x000fc400078e0a2c */
[-C--:B------:R-:W-:Y:S01]  /*3440*/  FFMA.FTZ R74, R2, -R3.reuse, R93 ;  /* 0x80000003024a7223 */ /* 0x080fe2000001005d */
[C---:B------:R-:W-:Y:S02]  /*3450*/  IMAD.IADD R2, R18.reuse, 0x1, -R45 ;  /* 0x0000000112027824 */ /* 0x040fe400078e0a2d */
[-C--:B------:R-:W-:Y:S01]  /*3460*/  FFMA.FTZ R68, R7, -R3.reuse, R88 ;  /* 0x8000000307447223 */ /* 0x080fe20000010058 */
[C---:B------:R-:W-:Y:S02]  /*3470*/  IMAD.IADD R6, R18.reuse, 0x1, -R46 ;  /* 0x0000000112067824 */ /* 0x040fe400078e0a2e */
[----:B------:R-:W-:Y:S01]  /*3480*/  FFMA.FTZ R69, R5, -R3, R89 ;  /* 0x8000000305457223 */ /* 0x000fe20000010059 */
        /* <DEDUP_REMOVED lines=16> */
[----:B------:R-:W-:Y:S01]  /*3590*/  IMAD.IADD R9, R18, 0x1, -R53 ;  /* 0x0000000112097824 */ /* 0x000fe200078e0a35 */
[----:B------:R-:W-:Y:S01]  /*35a0*/  I2FP.F32.S32 R4, R4 ;  /* 0x0000000400047245 */ /* 0x000fe20000201400 */
[-C--:B------:R-:W-:Y:S01]  /*35b0*/  FFMA.FTZ R75, R7, -R3.reuse, R81 ;  /* 0x80000003074b7223 */ /* 0x080fe20000010051 */
[----:B------:R-:W-:Y:S01]  /*35c0*/  I2FP.F32.S32 R2, R2 ;  /* 0x0000000200027245 */ /* 0x000fe20000201400 */
[----:B------:R-:W-:Y:S01]  /*35d0*/  FFMA.FTZ R73, R6, -R3, R80 ;  /* 0x8000000306497223 */ /* 0x000fe20000010050 */
[----:B------:R-:W-:Y:S01]  /*35e0*/  I2FP.F32.S32 R5, R5 ;  /* 0x0000000500057245 */ /* 0x000fe20000201400 */
[----:B------:R-:W-:Y:S01]  /*35f0*/  FFMA.FTZ R121, R4, -R3, R85 ;  /* 0x8000000304797223 */ /* 0x000fe20000010055 */
[----:B------:R-:W-:-:S02]  /*3600*/  IMAD.IADD R4, R18, 0x1, -R48 ;  /* 0x0000000112047824 */ /* 0x000fc400078e0a30 */
[-C--:B------:R-:W-:Y:S01]  /*3610*/  FFMA.FTZ R108, R2, -R3.reuse, R108 ;  /* 0x80000003026c7223 */ /* 0x080fe2000001006c */
[C---:B------:R-:W-:Y:S02]  /*3620*/  IMAD.IADD R2, R18.reuse, 0x1, -R54 ;  /* 0x0000000112027824 */ /* 0x040fe400078e0a36 */
[----:B------:R-:W-:Y:S01]  /*3630*/  FFMA.FTZ R80, R5, -R3, R84 ;  /* 0x8000000305507223 */ /* 0x000fe20000010054 */
[C---:B------:R-:W-:Y:S01]  /*3640*/  IMAD.IADD R6, R18.reuse, 0x1, -R49 ;  /* 0x0000000112067824 */ /* 0x040fe200078e0a31 */
[----:B------:R-:W-:Y:S01]  /*3650*/  IABS R8, R4 ;  /* 0x0000000400087213 */ /* 0x000fe20000000000 */
[----:B------:R-:W-:Y:S01]  /*3660*/  IMAD.IADD R7, R18, 0x1, -R50 ;  /* 0x0000000112077824 */ /* 0x000fe200078e0a32 */
[----:B------:R-:W-:Y:S01]  /*3670*/  IABS R5, R2 ;  /* 0x0000000200057213 */ /* 0x000fe20000000000 */
[----:B------:R-:W-:Y:S01]  /*3680*/  VIADD R51, R10, 0x58 ;  /* 0x000000580a337836 */ /* 0x000fe20000000000 */
[----:B------:R-:W-:Y:S02]  /*3690*/  IABS R4, R6 ;  /* 0x0000000600047213 */ /* 0x000fe40000000000 */
        /* <DEDUP_REMOVED lines=14> */
[----:B------:R-:W-:-:S02]  /*3780*/  IMAD.IADD R6, R15, 0x1, -R10 ;  /* 0x000000010f067824 */ /* 0x000fc400078e0a0a */
[-C--:B------:R-:W-:Y:S01]  /*3790*/  FFMA.FTZ R132, R4, -R3.reuse, R116 ;  /* 0x8000000304847223 */ /* 0x080fe20000010074 */
[----:B------:R-:W-:Y:S02]  /*37a0*/  IMAD.IADD R4, R18, 0x1, -R56 ;  /* 0x0000000112047824 */ /* 0x000fe400078e0a38 */
[----:B------:R-:W-:Y:S01]  /*37b0*/  FFMA.FTZ R168, R2, -R3, R117 ;  /* 0x8000000302a87223 */ /* 0x000fe20000010075 */
[C---:B------:R-:W-:Y:S01]  /*37c0*/  IMAD.IADD R2, R18.reuse, 0x1, -R62 ;  /* 0x0000000112027824 */ /* 0x040fe200078e0a3e */
[----:B------:R-:W-:Y:S02]  /*37d0*/  I2FP.F32.S32 R5, R5 ;  /* 0x0000000500057245 */ /* 0x000fe40000201400 */
[----:B------:R-:W-:Y:S02]  /*37e0*/  IABS R7, R4 ;  /* 0x0000000400077213 */ /* 0x000fe40000000000 */
[----:B------:R-:W-:Y:S01]  /*37f0*/  IABS R4, R2 ;  /* 0x0000000200047213 */ /* 0x000fe20000000000 */
[----:B------:R-:W-:Y:S01]  /*3800*/  FFMA.FTZ R130, R5, -R3, R101 ;  /* 0x8000000305827223 */ /* 0x000fe20000010065 */
[----:B------:R-:W-:Y:S01]  /*3810*/  IABS R2, R6 ;  /* 0x0000000600027213 */ /* 0x000fe20000000000 */
[----:B------:R-:W-:Y:S01]  /*3820*/  IMAD.IADD R5, R18, 0x1, -R51 ;  /* 0x0000000112057824 */ /* 0x000fe200078e0a33 */
[----:B------:R-:W-:Y:S01]  /*3830*/  IABS R6, R8 ;  /* 0x0000000800067213 */ /* 0x000fe20000000000 */
[----:B------:R-:W-:Y:S01]  /*3840*/  IMAD.MOV.U32 R8, RZ, RZ, R7 ;  /* 0x000000ffff087224 */ /* 0x000fe200078e0007 */
[----:B------:R-:W-:Y:S01]  /*3850*/  FSEL R100, R60, -INF , !P1 ;  /* 0xff8000003c647808 */ /* 0x000fe20004800000 */
[----:B------:R-:W-:Y:S01]  /*3860*/  IMAD.MOV.U32 R7, RZ, RZ, R4 ;  /* 0x000000ffff077224 */ /* 0x000fe200078e0004 */
[----:B------:R-:W-:Y:S01]  /*3870*/  IABS R5, R5 ;  /* 0x0000000500057213 */ /* 0x000fe20000000000 */
[----:B------:R-:W-:-:S02]  /*3880*/  IMAD.MOV.U32 R4, RZ, RZ, R2 ;  /* 0x000000ffff047224 */ /* 0x000fc400078e0002 */
[----:B------:R-:W-:Y:S01]  /*3890*/  IMAD.MOV.U32 R2, RZ, RZ, R6 ;  /* 0x000000ffff027224 */ /* 0x000fe200078e0006 */
[----:B------:R-:W-:Y:S01]  /*38a0*/  I2FP.F32.S32 R6, R8 ;  /* 0x0000000800067245 */ /* 0x000fe20000201400 */
[----:B------:R-:W-:Y:S01]  /*38b0*/  IMAD.IADD R8, R13, 0x1, -R11 ;  /* 0x000000010d087824 */ /* 0x000fe200078e0a0b */
[----:B------:R-:W-:Y:S02]  /*38c0*/  I2FP.F32.S32 R4, R4 ;  /* 0x0000000400047245 */ /* 0x000fe40000201400 */
[----:B------:R-:W-:Y:S01]  /*38d0*/  I2FP.F32.S32 R2, R2 ;  /* 0x0000000200027245 */ /* 0x000fe20000201400 */
[----:B------:R-:W-:Y:S01]  /*38e0*/  FFMA.FTZ R113, R6, -R3, R113 ;  /* 0x8000000306717223 */ /* 0x000fe20000010071 */
[----:B------:R-:W-:Y:S01]  /*38f0*/  I2FP.F32.S32 R9, R5 ;  /* 0x0000000500097245 */ /* 0x000fe20000201400 */
[----:B------:R-:W-:Y:S01]  /*3900*/  FFMA.FTZ R27, R4, -R3, R70 ;  /* 0x80000003041b7223 */ /* 0x000fe20000010046 */
[----:B------:R-:W-:Y:S01]  /*3910*/  I2FP.F32.S32 R5, R7 ;  /* 0x0000000700057245 */ /* 0x000fe20000201400 */
[----:B------:R-:W-:Y:S01]  /*3920*/  FFMA.FTZ R25, R2, -R3, R164 ;  /* 0x8000000302197223 */ /* 0x000fe200000100a4 */
[----:B------:R-:W-:-:S02]  /*3930*/  IMAD.IADD R4, R15, 0x1, -R11 ;  /* 0x000000010f047824 */ /* 0x000fc400078e0a0b */
[-C--:B------:R-:W-:Y:S01]  /*3940*/  FFMA.FTZ R116, R9, -R3.reuse, R112 ;  /* 0x8000000309747223 */ /* 0x080fe20000010070 */
[----:B------:R-:W-:Y:S02]  /*3950*/  IMAD.IADD R2, R13, 0x1, -R10 ;  /* 0x000000010d027824 */ /* 0x000fe400078e0a0a */
[----:B------:R-:W-:Y:S01]  /*3960*/  FFMA.FTZ R169, R5, -R3, R184 ;  /* 0x8000000305a97223 */ /* 0x000fe200000100b8 */
[C---:B------:R-:W-:Y:S01]  /*3970*/  IMAD.IADD R6, R14.reuse, 0x1, -R11 ;  /* 0x000000010e067824 */ /* 0x040fe200078e0a0b */
[----:B------:R-:W-:Y:S01]  /*3980*/  IABS R5, R4 ;  /* 0x0000000400057213 */ /* 0x000fe20000000000 */
[----:B------:R-:W-:Y:S01]  /*3990*/  IMAD.IADD R9, R14, 0x1, -R16 ;  /* 0x000000010e097824 */ /* 0x000fe200078e0a10 */
[----:B------:R-:W-:Y:S02]  /*39a0*/  IABS R7, R2 ;  /* 0x0000000200077213 */ /* 0x000fe40000000000 */
[----:B------:R-:W-:Y:S01]  /*39b0*/  IABS R4, R6 ;  /* 0x0000000600047213 */ /* 0x000fe20000000000 */
[----:B------:R-:W-:Y:S01]  /*39c0*/  IMAD.MOV.U32 R6, RZ, RZ, R5 ;  /* 0x000000ffff067224 */ /* 0x000fe200078e0005 */
[----:B------:R-:W-:-:S02]  /*39d0*/  IABS R2, R8 ;  /* 0x0000000800027213 */ /* 0x000fc40000000000 */
[----:B------:R-:W-:Y:S01]  /*39e0*/  IABS R8, R9 ;  /* 0x0000000900087213 */ /* 0x000fe20000000000 */
[----:B------:R-:W-:Y:S01]  /*39f0*/  IMAD.MOV.U32 R5, RZ, RZ, R4 ;  /* 0x000000ffff057224 */ /* 0x000fe200078e0004 */
[----:B------:R-:W-:Y:S02]  /*3a00*/  FSEL R127, R27, -INF , !P4 ;  /* 0xff8000001b7f7808 */ /* 0x000fe40006000000 */
[----:B------:R-:W-:Y:S01]  /*3a10*/  FSEL R181, R25, -INF , !P4 ;  /* 0xff80000019b57808 */ /* 0x000fe20006000000 */
[----:B------:R-:W-:Y:S01]  /*3a20*/  IMAD.MOV.U32 R4, RZ, RZ, R8 ;  /* 0x000000ffff047224 */ /* 0x000fe200078e0008 */
[----:B------:R-:W-:Y:S02]  /*3a30*/  I2FP.F32.S32 R8, R7 ;  /* 0x0000000700087245 */ /* 0x000fe40000201400 */
[----:B------:R-:W-:Y:S02]  /*3a40*/  I2FP.F32.S32 R7, R6 ;  /* 0x0000000600077245 */ /* 0x000fe40000201400 */
[----:B------:R-:W-:Y:S01]  /*3a50*/  I2FP.F32.S32 R6, R5 ;  /* 0x0000000500067245 */ /* 0x000fe20000201400 */
[-C--:B------:R-:W-:Y:S01]  /*3a60*/  FFMA.FTZ R20, R8, -R3.reuse, R166 ;  /* 0x8000000308147223 */ /* 0x080fe200000100a6 */
[----:B------:R-:W-:Y:S01]  /*3a70*/  I2FP.F32.S32 R5, R2 ;  /* 0x0000000200057245 */ /* 0x000fe20000201400 */
[----:B------:R-:W-:Y:S01]  /*3a80*/  FFMA.FTZ R23, R7, -R3, R71 ;  /* 0x8000000307177223 */ /* 0x000fe20000010047 */
[----:B------:R-:W-:Y:S01]  /*3a90*/  I2FP.F32.S32 R2, R4 ;  /* 0x0000000400027245 */ /* 0x000fe20000201400 */
[----:B------:R-:W-:-:S02]  /*3aa0*/  IMAD.IADD R4, R15, 0x1, -R12 ;  /* 0x000000010f047824 */ /* 0x000fc400078e0a0c */
[-C--:B------:R-:W-:Y:S01]  /*3ab0*/  FFMA.FTZ R17, R6, -R3.reuse, R165 ;  /* 0x8000000306117223 */ /* 0x080fe200000100a5 */
[-C--:B------:R-:W-:Y:S01]  /*3ac0*/  FFMA.FTZ R11, R5, -R3.reuse, R167 ;  /* 0x80000003050b7223 */ /* 0x080fe200000100a7 */
[----:B------:R-:W-:Y:S02]  /*3ad0*/  IMAD.IADD R5, R14, 0x1, -R12 ;  /* 0x000000010e057824 */ /* 0x000fe400078e0a0c */
[----:B------:R-:W-:Y:S01]  /*3ae0*/  FFMA.FTZ R30, R2, -R3, R160 ;  /* 0x80000003021e7223 */ /* 0x000fe200000100a0 */
[C---:B------:R-:W-:Y:S01]  /*3af0*/  IMAD.IADD R2, R13.reuse, 0x1, -R16 ;  /* 0x000000010d027824 */ /* 0x040fe200078e0a10 */
[----:B------:R-:W-:Y:S01]  /*3b00*/  IABS R4, R4 ;  /* 0x0000000400047213 */ /* 0x000fe20000000000 */
[----:B------:R-:W-:Y:S01]  /*3b10*/  IMAD.IADD R7, R13, 0x1, -R12 ;  /* 0x000000010d077824 */ /* 0x000fe200078e0a0c */
[----:B------:R-:W-:Y:S01]  /*3b20*/  FSEL R182, R20, -INF , !P4 ;  /* 0xff80000014b67808 */ /* 0x000fe20006000000 */
[----:B------:R-:W-:Y:S01]  /*3b30*/  IMAD.IADD R8, R15, 0x1, -R21 ;  /* 0x000000010f087824 */ /* 0x000fe200078e0a15 */
[----:B------:R-:W-:-:S02]  /*3b40*/  IABS R6, R2 ;  /* 0x0000000200067213 */ /* 0x000fc40000000000 */
[----:B------:R-:W-:Y:S02]  /*3b50*/  IABS R2, R5 ;  /* 0x0000000500027213 */ /* 0x000fe40000000000 */
[----:B------:R-:W-:Y:S02]  /*3b60*/  IABS R5, R7 ;  /* 0x0000000700057213 */ /* 0x000fe40000000000 */
[----:B------:R-:W-:Y:S01]  /*3b70*/  IABS R7, R8 ;  /* 0x0000000800077213 */ /* 0x000fe20000000000 */
[----:B------:R-:W-:Y:S01]  /*3b80*/  IMAD.MOV.U32 R8, RZ, RZ, R6 ;  /* 0x000000ffff087224 */ /* 0x000fe200078e0006 */
[----:B------:R-:W-:Y:S01]  /*3b90*/  BAR.SYNC.DEFER_BLOCKING 0x0 ;  /* 0x0000000000007b1d */ /* 0x000fe20000010000 */
[----:B------:R-:W-:Y:S01]  /*3ba0*/  IMAD.MOV.U32 R6, RZ, RZ, R4 ;  /* 0x000000ffff067224 */ /* 0x000fe200078e0004 */
[----:B------:R-:W-:Y:S01]  /*3bb0*/  ISETP.GE.AND P4, PT, R28, R57, PT ;  /* 0x000000391c00720c */ /* 0x000fe20003f86270 */
[----:B------:R-:W-:Y:S01]  /*3bc0*/  IMAD.MOV.U32 R4, RZ, RZ, R2 ;  /* 0x000000ffff047224 */ /* 0x000fe200078e0002 */
[----:B------:R-:W-:Y:S01]  /*3bd0*/  I2FP.F32.S32 R8, R8 ;  /* 0x0000000800087245 */ /* 0x000fe20000201400 */
[----:B------:R-:W-:Y:S01]  /*3be0*/  IMAD.MOV.U32 R2, RZ, RZ, R5 ;  /* 0x000000ffff027224 */ /* 0x000fe200078e0005 */
[----:B------:R-:W-:Y:S01]  /*3bf0*/  FSEL R184, R11, -INF , !P3 ;  /* 0xff8000000bb87808 */ /* 0x000fe20005800000 */
[----:B------:R-:W-:Y:S01]  /*3c00*/  IMAD.MOV.U32 R5, RZ, RZ, R7 ;  /* 0x000000ffff057224 */ /* 0x000fe200078e0007 */
[----:B------:R-:W-:Y:S01]  /*3c10*/  I2FP.F32.S32 R7, R6 ;  /* 0x0000000600077245 */ /* 0x000fe20000201400 */
[----:B------:R-:W-:Y:S01]  /*3c20*/  FFMA.FTZ R19, R8, -R3, R162 ;  /* 0x8000000308137223 */ /* 0x000fe200000100a2 */
[----:B------:R-:W-:Y:S01]  /*3c30*/  I2FP.F32.S32 R6, R4 ;  /* 0x0000000400067245 */ /* 0x000fe20000201400 */
[--C-:B------:R-:W-:Y:S01]  /*3c40*/  IMAD.IADD R8, R13, 0x1, -R26.reuse ;  /* 0x000000010d087824 */ /* 0x100fe200078e0a1a */
        /* <DEDUP_REMOVED lines=8> */
[----:B------:R-:W-:Y:S01]  /*3cd0*/  IMAD.IADD R2, R13, 0x1, -R21 ;  /* 0x000000010d027824 */ /* 0x000fe200078e0a15 */
[----:B------:R-:W-:Y:S01]  /*3ce0*/  FSEL R176, R17, -INF , !P3 ;  /* 0xff80000011b07808 */ /* 0x000fe20005800000 */
[----:B------:R-:W-:Y:S01]  /*3cf0*/  IMAD.IADD R5, R15, 0x1, -R26 ;  /* 0x000000010f057824 */ /* 0x000fe200078e0a1a */
[----:B------:R-:W-:Y:S02]  /*3d00*/  IABS R7, R4 ;  /* 0x0000000400077213 */ /* 0x000fe40000000000 */
[----:B------:R-:W-:Y:S02]  /*3d10*/  IABS R2, R2 ;  /* 0x0000000200027213 */ /* 0x000fe40000000000 */
[----:B------:R-:W-:-:S02]  /*3d20*/  IABS R4, R6 ;  /* 0x0000000600047213 */ /* 0x000fc40000000000 */
[----:B------:R-:W-:Y:S01]  /*3d30*/  IABS R6, R8 ;  /* 0x0000000800067213 */ /* 0x000fe20000000000 */
[----:B------:R-:W-:Y:S01]  /*3d40*/  IMAD.MOV.U32 R8, RZ, RZ, R7 ;  /* 0x000000ffff087224 */ /* 0x000fe200078e0007 */
[----:B------:R-:W-:Y:S01]  /*3d50*/  IABS R5, R5 ;  /* 0x0000000500057213 */ /* 0x000fe20000000000 */
[----:B------:R-:W-:Y:S01]  /*3d60*/  IMAD.MOV.U32 R7, RZ, RZ, R2 ;  /* 0x000000ffff077224 */ /* 0x000fe200078e0002 */
[----:B------:R-:W-:Y:S01]  /*3d70*/  I2FP.F32.S32 R4, R4 ;  /* 0x0000000400047245 */ /* 0x000fe20000201400 */
[----:B------:R-:W-:Y:S01]  /*3d80*/  IMAD.MOV.U32 R2, RZ, RZ, R6 ;  /* 0x000000ffff027224 */ /* 0x000fe200078e0006 */
[----:B------:R-:W-:Y:S02]  /*3d90*/  I2FP.F32.S32 R5, R5 ;  /* 0x0000000500057245 */ /* 0x000fe40000201400 */
[----:B------:R-:W-:Y:S01]  /*3da0*/  I2FP.F32.S32 R7, R7 ;  /* 0x0000000700077245 */ /* 0x000fe20000201400 */
[-C--:B------:R-:W-:Y:S01]  /*3db0*/  FFMA.FTZ R37, R4, -R3.reuse, R157 ;  /* 0x8000000304257223 */ /* 0x080fe2000001009d */
[----:B------:R-:W-:Y:S01]  /*3dc0*/  I2FP.F32.S32 R2, R2 ;  /* 0x0000000200027245 */ /* 0x000fe20000201400 */
[----:B------:R-:W-:Y:S01]  /*3dd0*/  IMAD.IADD R4, R13, 0x1, -R32 ;  /* 0x000000010d047824 */ /* 0x000fe200078e0a20 */
[----:B------:R-:W-:Y:S01]  /*3de0*/  I2FP.F32.S32 R6, R8 ;  /* 0x0000000800067245 */ /* 0x000fe20000201400 */
[-C--:B------:R-:W-:Y:S01]  /*3df0*/  FFMA.FTZ R39, R5, -R3.reuse, R99 ;  /* 0x8000000305277223 */ /* 0x080fe20000010063 */
[-C--:B------:R-:W-:Y:S01]  /*3e00*/  FFMA.FTZ R12, R7, -R3.reuse, R158 ;  /* 0x80000003070c7223 */ /* 0x080fe2000001009e */
[----:B------:R-:W-:Y:S01]  /*3e10*/  FFMA.FTZ R36, R2, -R3, R159 ;  /* 0x8000000302247223 */ /* 0x000fe2000001009f */
[--C-:B------:R-:W-:Y:S01]  /*3e20*/  IMAD.IADD R2, R15, 0x1, -R32.reuse ;  /* 0x000000010f027824 */ /* 0x100fe200078e0a20 */
[----:B------:R-:W-:Y:S01]  /*3e30*/  IABS R9, R4 ;  /* 0x0000000400097213 */ /* 0x000fe20000000000 */
[----:B------:R-:W-:-:S02]  /*3e40*/  IMAD.IADD R5, R14, 0x1, -R32 ;  /* 0x000000010e057824 */ /* 0x000fc400078e0a20 */
[----:B------:R-:W-:Y:S01]  /*3e50*/  FFMA.FTZ R21, R6, -R3, R156 ;  /* 0x8000000306157223 */ /* 0x000fe2000001009c */
[--C-:B------:R-:W-:Y:S01]  /*3e60*/  IMAD.IADD R8, R15, 0x1, -R28.reuse ;  /* 0x000000010f087824 */ /* 0x100fe200078e0a1c */
[----:B------:R-:W-:Y:S01]  /*3e70*/  IABS R2, R2 ;  /* 0x0000000200027213 */ /* 0x000fe20000000000 */
[----:B------:R-:W-:Y:S01]  /*3e80*/  IMAD.IADD R7, R14, 0x1, -R28 ;  /* 0x000000010e077824 */ /* 0x000fe200078e0a1c */
[----:B------:R-:W-:Y:S02]  /*3e90*/  IABS R6, R5 ;  /* 0x0000000500067213 */ /* 0x000fe40000000000 */
[----:B------:R-:W-:Y:S01]  /*3ea0*/  FSEL R117, R24, -INF , !P1 ;  /* 0xff80000018757808 */ /* 0x000fe20004800000 */
[----:B------:R-:W-:Y:S01]  /*3eb0*/  IMAD.MOV.U32 R4, RZ, RZ, R2 ;  /* 0x000000ffff047224 */ /* 0x000fe200078e0002 */
[----:B------:R-:W-:Y:S02]  /*3ec0*/  IABS R2, R8 ;  /* 0x0000000800027213 */ /* 0x000fe40000000000 */
[----:B------:R-:W-:Y:S01]  /*3ed0*/  IABS R5, R7 ;  /* 0x0000000700057213 */ /* 0x000fe20000000000 */
[----:B------:R-:W-:Y:S01]  /*3ee0*/  IMAD.MOV.U32 R7, RZ, RZ, R6 ;  /* 0x000000ffff077224 */ /* 0x000fe200078e0006 */
[----:B------:R-:W-:Y:S01]  /*3ef0*/  I2FP.F32.S32 R8, R4 ;  /* 0x0000000400087245 */ /* 0x000fe20000201400 */
        /* <DEDUP_REMOVED lines=13> */
[C---:B------:R-:W-:Y:S02]  /*3fd0*/  IMAD.IADD R2, R13.reuse, 0x1, -R28 ;  /* 0x000000010d027824 */ /* 0x040fe400078e0a1c */
[-C--:B------:R-:W-:Y:S01]  /*3fe0*/  FFMA.FTZ R32, R8, -R3.reuse, R150 ;  /* 0x8000000308207223 */ /* 0x080fe20000010096 */
[----:B------:R-:W-:Y:S02]  /*3ff0*/  IMAD.IADD R7, R13, 0x1, -R34 ;  /* 0x000000010d077824 */ /* 0x000fe400078e0a22 */
[----:B------:R-:W-:Y:S01]  /*4000*/  FFMA.FTZ R9, R6, -R3, R154 ;  /* 0x8000000306097223 */ /* 0x000fe2000001009a */
[----:B------:R-:W-:Y:S01]  /*4010*/  IMAD.IADD R8, R15, 0x1, -R35 ;  /* 0x000000010f087824 */ /* 0x000fe200078e0a23 */
[----:B------:R-:W-:Y:S02]  /*4020*/  IABS R6, R2 ;  /* 0x0000000200067213 */ /* 0x000fe40000000000 */
[----:B------:R-:W-:-:S02]  /*4030*/  IABS R4, R4 ;  /* 0x0000000400047213 */ /* 0x000fc40000000000 */
[----:B------:R-:W-:Y:S02]  /*4040*/  IABS R2, R5 ;  /* 0x0000000500027213 */ /* 0x000fe40000000000 */
[----:B------:R-:W-:Y:S02]  /*4050*/  IABS R5, R7 ;  /* 0x0000000700057213 */ /* 0x000fe40000000000 */
[----:B------:R-:W-:Y:S01]  /*4060*/  IABS R7, R8 ;  /* 0x0000000800077213 */ /* 0x000fe20000000000 */
[----:B------:R-:W-:Y:S01]  /*4070*/  IMAD.MOV.U32 R8, RZ, RZ, R6 ;  /* 0x000000ffff087224 */ /* 0x000fe200078e0006 */
[----:B------:R-:W-:Y:S01]  /*4080*/  FSEL R126, R23, -INF , !P3 ;  /* 0xff800000177e7808 */ /* 0x000fe20005800000 */
        /* <DEDUP_REMOVED lines=17> */
[--C-:B------:R-:W-:Y:S02]  /*41a0*/  IMAD.IADD R4, R14, 0x1, -R35.reuse ;  /* 0x000000010e047824 */ /* 0x100fe400078e0a23 */
        /* <DEDUP_REMOVED lines=15> */
[----:B------:R-:W-:Y:S01]  /*42a0*/  FFMA.FTZ R26, R4, -R3, R140 ;  /* 0x80000003041a7223 */ /* 0x000fe2000001008c */
[----:B------:R-:W-:Y:S01]  /*42b0*/  I2FP.F32.S32 R2, R2 ;  /* 0x0000000200027245 */ /* 0x000fe20000201400 */
[----:B------:R-:W-:Y:S01]  /*42c0*/  IMAD.IADD R4, R15, 0x1, -R43 ;  /* 0x000000010f047824 */ /* 0x000fe200078e0a2b */
[----:B------:R-:W-:Y:S01]  /*42d0*/  I2FP.F32.S32 R7, R7 ;  /* 0x0000000700077245 */ /* 0x000fe20000201400 */
[-C--:B------:R-:W-:Y:S01]  /*42e0*/  FFMA.FTZ R30, R5, -R3.reuse, R94 ;  /* 0x80000003051e7223 */ /* 0x080fe2000001005e */
[-C--:B------:R-:W-:Y:S01]  /*42f0*/  FFMA.FTZ R27, R6, -R3.reuse, R145 ;  /* 0x80000003061b7223 */ /* 0x080fe20000010091 */
[----:B------:R-:W-:Y:S01]  /*4300*/  FFMA.FTZ R24, R2, -R3, R142 ;  /* 0x8000000302187223 */ /* 0x000fe2000001008e */
[----:B------:R-:W-:-:S02]  /*4310*/  IMAD.IADD R2, R14, 0x1, -R43 ;  /* 0x000000010e027824 */ /* 0x000fc400078e0a2b */
[----:B------:R-:W-:Y:S01]  /*4320*/  FFMA.FTZ R25, R7, -R3, R147 ;  /* 0x8000000307197223 */ /* 0x000fe20000010093 */
[----:B------:R-:W-:Y:S01]  /*4330*/  IMAD.IADD R5, R13, 0x1, -R43 ;  /* 0x000000010d057824 */ /* 0x000fe200078e0a2b */
[----:B------:R-:W-:Y:S01]  /*4340*/  IABS R7, R4 ;  /* 0x0000000400077213 */ /* 0x000fe20000000000 */
[--C-:B------:R-:W-:Y:S01]  /*4350*/  IMAD.IADD R6, R15, 0x1, -R44.reuse ;  /* 0x000000010f067824 */ /* 0x100fe200078e0a2c */
[----:B------:R-:W-:Y:S01]  /*4360*/  IABS R4, R2 ;  /* 0x0000000200047213 */ /* 0x000fe20000000000 */
[----:B------:R-:W-:Y:S01]  /*4370*/  IMAD.IADD R8, R14, 0x1, -R44 ;  /* 0x000000010e087824 */ /* 0x000fe200078e0a2c */
[----:B------:R-:W-:Y:S02]  /*4380*/  IABS R2, R5 ;  /* 0x0000000500027213 */ /* 0x000fe40000000000 */
[----:B------:R-:W-:Y:S02]  /*4390*/  IABS R5, R6 ;  /* 0x0000000600057213 */ /* 0x000fe40000000000 */
[----:B------:R-:W-:Y:S01]  /*43a0*/  IABS R6, R8 ;  /* 0x0000000800067213 */ /* 0x000fe20000000000 */
[----:B------:R-:W-:Y:S01]  /*43b0*/  IMAD.MOV.U32 R8, RZ, RZ, R7 ;  /* 0x000000ffff087224 */ /* 0x000fe200078e0007 */
[----:B------:R-:W-:Y:S01]  /*43c0*/  FSEL R172, R19, -INF , !P2 ;  /* 0xff80000013ac7808 */ /* 0x000fe20005000000 */
[----:B------:R-:W-:Y:S01]  /*43d0*/  IMAD.MOV.U32 R7, RZ, RZ, R4 ;  /* 0x000000ffff077224 */ /* 0x000fe200078e0004 */
[----:B------:R-:W-:Y:S01]  /*43e0*/  FSEL R167, R22, -INF , !P1 ;  /* 0xff80000016a77808 */ /* 0x000fe20004800000 */
[----:B------:R-:W-:Y:S01]  /*43f0*/  IMAD.MOV.U32 R4, RZ, RZ, R5 ;  /* 0x000000ffff047224 */ /* 0x000fe200078e0005 */
[----:B------:R-:W-:Y:S01]  /*4400*/  I2FP.F32.S32 R8, R8 ;  /* 0x0000000800087245 */ /* 0x000fe20000201400 */
[----:B------:R-:W-:Y:S01]  /*4410*/  IMAD.MOV.U32 R5, RZ, RZ, R6 ;  /* 0x000000ffff057224 */ /* 0x000fe200078e0006 */
[----:B------:R-:W-:-:S02]  /*4420*/  I2FP.F32.S32 R6, R2 ;  /* 0x0000000200067245 */ /* 0x000fc40000201400 */
[----:B------:R-:W-:Y:S02]  /*4430*/  I2FP.F32.S32 R4, R4 ;  /* 0x0000000400047245 */ /* 0x000fe40000201400 */
[----:B------:R-:W-:Y:S01]  /*4440*/  I2FP.F32.S32 R2, R5 ;  /* 0x0000000500027245 */ /* 0x000fe20000201400 */
[--C-:B------:R-:W-:Y:S01]  /*4450*/  IMAD.IADD R5, R14, 0x1, -R45.reuse ;  /* 0x000000010e057824 */ /* 0x100fe200078e0a2d */
[----:B------:R-:W-:Y:S01]  /*4460*/  I2FP.F32.S32 R7, R7 ;  /* 0x0000000700077245 */ /* 0x000fe20000201400 */
[-C--:B------:R-:W-:Y:S01]  /*4470*/  FFMA.FTZ R34, R4, -R3.reuse, R82 ;  /* 0x8000000304227223 */ /* 0x080fe20000010052 */
[----:B------:R-:W-:Y:S02]  /*4480*/  IMAD.IADD R4, R15, 0x1, -R45 ;  /* 0x000000010f047824 */ /* 0x000fe400078e0a2d */
[----:B------:R-:W-:Y:S01]  /*4490*/  FFMA.FTZ R20, R2, -R3, R188 ;  /* 0x8000000302147223 */ /* 0x000fe200000100bc */
[----:B------:R-:W-:Y:S01]  /*44a0*/  IMAD.IADD R2, R13, 0x1, -R44 ;  /* 0x000000010d027824 */ /* 0x000fe200078e0a2c */
[----:B------:R-:W-:Y:S01]  /*44b0*/  ISETP.GE.AND P2, PT, R35, R57, PT ;  /* 0x000000392300720c */ /* 0x000fe20003f46270 */
[-C--:B------:R-:W-:Y:S01]  /*44c0*/  FFMA.FTZ R22, R7, -R3.reuse, R141 ;  /* 0x8000000307167223 */ /* 0x080fe2000001008d */
[----:B------:R-:W-:Y:S01]  /*44d0*/  FSEL R177, R16, -INF , !P1 ;  /* 0xff80000010b17808 */ /* 0x000fe20004800000 */
[----:B------:R-:W-:Y:S01]  /*44e0*/  FFMA.FTZ R35, R8, -R3, R95 ;  /* 0x8000000308237223 */ /* 0x000fe2000001005f */
[----:B------:R-:W-:-:S02]  /*44f0*/  IMAD.IADD R7, R13, 0x1, -R45 ;  /* 0x000000010d077824 */ /* 0x000fc400078e0a2d */
[----:B------:R-:W-:Y:S01]  /*4500*/  FFMA.FTZ R16, R6, -R3, R143 ;  /* 0x8000000306107223 */ /* 0x000fe2000001008f */
[----:B------:R-:W-:Y:S01]  /*4510*/  IMAD.IADD R8, R15, 0x1, -R46 ;  /* 0x000000010f087824 */ /* 0x000fe200078e0a2e */
[----:B------:R-:W-:Y:S01]  /*4520*/  IABS R6, R2 ;  /* 0x0000000200067213 */ /* 0x000fe20000000000 */
[----:B------:R-:W-:Y:S01]  /*4530*/  IMAD.MOV.U32 R188, RZ, RZ, R246 ;  /* 0x000000ffffbc7224 */ /* 0x000fe200078e00f6 */
[----:B------:R-:W-:Y:S02]  /*4540*/  IABS R4, R4 ;  /* 0x0000000400047213 */ /* 0x000fe40000000000 */
        /* <DEDUP_REMOVED lines=10> */
[----:B------:R-:W-:Y:S01]  /*45f0*/  FSEL R143, R36, -INF , !P6 ;  /* 0xff800000248f7808 */ /* 0x000fe20007000000 */
[----:B------:R-:W-:Y:S01]  /*4600*/  IMAD.MOV.U32 R5, RZ, RZ, R7 ;  /* 0x000000ffff057224 */ /* 0x000fe200078e0007 */
[----:B------:R-:W-:-:S02]  /*4610*/  I2FP.F32.S32 R7, R6 ;  /* 0x0000000600077245 */ /* 0x000fc40000201400 */
[----:B------:R-:W-:Y:S02]  /*4620*/  I2FP.F32.S32 R6, R4 ;  /* 0x0000000400067245 */ /* 0x000fe40000201400 */
[----:B------:R-:W-:Y:S01]  /*4630*/  I2FP.F32.S32 R4, R5 ;  /* 0x0000000500047245 */ /* 0x000fe20000201400 */
[-C--:B------:R-:W-:Y:S01]  /*4640*/  FFMA.FTZ R23, R7, -R3.reuse, R83 ;  /* 0x8000000307177223 */ /* 0x080fe20000010053 */
[----:B------:R-:W-:Y:S01]  /*4650*/  I2FP.F32.S32 R2, R2 ;  /* 0x0000000200027245 */ /* 0x000fe20000201400 */
[----:B------:R-:W-:Y:S01]  /*4660*/  FFMA.FTZ R19, R6, -R3, R189 ;  /* 0x8000000306137223 */ /* 0x000fe200000100bd */
[----:B------:R-:W-:Y:S01]  /*4670*/  ISETP.GE.AND P6, PT, R44, R57, PT ;  /* 0x000000392c00720c */ /* 0x000fe20003fc6270 */
[-C--:B------:R-:W-:Y:S01]  /*4680*/  FFMA.FTZ R44, R4, -R3.reuse, R86 ;  /* 0x80000003042c7223 */ /* 0x080fe20000010056 */
[----:B------:R-:W-:Y:S01]  /*4690*/  FSEL R175, R12, -INF , !P0 ;  /* 0xff8000000caf7808 */ /* 0x000fe20004000000 */
[----:B------:R-:W-:Y:S01]  /*46a0*/  FFMA.FTZ R12, R2, -R3, R191 ;  /* 0x80000003020c7223 */ /* 0x000fe200000100bf */
[----:B------:R-:W-:Y:S01]  /*46b0*/  FSEL R162, R9, -INF , !P5 ;  /* 0xff80000009a27808 */ /* 0x000fe20006800000 */
[----:B------:R-:W-:-:S02]  /*46c0*/  IMAD.IADD R4, R14, 0x1, -R46 ;  /* 0x000000010e047824 */ /* 0x000fc400078e0a2e */
[-C--:B------:R-:W-:Y:S01]  /*46d0*/  FFMA.FTZ R9, R8, -R3.reuse, R190 ;  /* 0x8000000308097223 */ /* 0x080fe200000100be */
[----:B------:R-:W-:Y:S01]  /*46e0*/  IMAD.IADD R2, R13, 0x1, -R46 ;  /* 0x000000010d027824 */ /* 0x000fe200078e0a2e */
[----:B------:R-:W-:Y:S01]  /*46f0*/  FSEL R142, R17, -INF , !P4 ;  /* 0xff800000118e7808 */ /* 0x000fe20006000000 */
[--C-:B------:R-:W-:Y:S01]  /*4700*/  IMAD.IADD R6, R14, 0x1, -R47.reuse ;  /* 0x000000010e067824 */ /* 0x100fe200078e0a2f */
[----:B------:R-:W-:Y:S01]  /*4710*/  IABS R7, R4 ;  /* 0x0000000400077213 */ /* 0x000fe20000000000 */
[--C-:B------:R-:W-:Y:S01]  /*4720*/  IMAD.IADD R8, R13, 0x1, -R47.reuse ;  /* 0x000000010d087824 */ /* 0x100fe200078e0a2f */
[----:B------:R-:W-:Y:S01]  /*4730*/  IABS R2, R2 ;  /* 0x0000000200027213 */ /* 0x000fe20000000000 */
[----:B------:R-:W-:Y:S01]  /*4740*/  IMAD.IADD R5, R15, 0x1, -R47 ;  /* 0x000000010f057824 */ /* 0x000fe200078e0a2f */
[----:B------:R-:W-:Y:S01]  /*4750*/  IABS R4, R6 ;  /* 0x0000000600047213 */ /* 0x000fe20000000000 */
[----:B------:R-:W-:Y:S01]  /*4760*/  IMAD.MOV.U32 R189, RZ, RZ, R242 ;  /* 0x000000ffffbd7224 */ /* 0x000fe200078e00f2 */
[----:B------:R-:W-:Y:S01]  /*4770*/  IABS R6, R8 ;  /* 0x0000000800067213 */ /* 0x000fe20000000000 */
[----:B------:R-:W-:Y:S01]  /*4780*/  IMAD.MOV.U32 R8, RZ, RZ, R7 ;  /* 0x000000ffff087224 */ /* 0x000fe200078e0007 */
[----:B------:R-:W-:Y:S01]  /*4790*/  I2FP.F32.S32 R4, R4 ;  /* 0x0000000400047245 */ /* 0x000fe20000201400 */
[----:B------:R-:W-:Y:S01]  /*47a0*/  IMAD.MOV.U32 R7, RZ, RZ, R2 ;  /* 0x000000ffff077224 */ /* 0x000fe200078e0002 */
[----:B------:R-:W-:Y:S01]  /*47b0*/  FSEL R140, R29, -INF , !P5 ;  /* 0xff8000001d8c7808 */ /* 0x000fe20006800000 */
[----:B------:R-:W-:Y:S01]  /*47c0*/  IMAD.MOV.U32 R2, RZ, RZ, R6 ;  /* 0x000000ffff027224 */ /* 0x000fe200078e0006 */
[----:B------:R-:W-:Y:S01]  /*47d0*/  I2FP.F32.S32 R6, R8 ;  /* 0x0000000800067245 */ /* 0x000fe20000201400 */
[-C--:B------:R-:W-:Y:S01]  /*47e0*/  FFMA.FTZ R17, R4, -R3.reuse, R205 ;  /* 0x8000000304117223 */ /* 0x080fe200000100cd */
[----:B------:R-:W-:Y:S01]  /*47f0*/  FSEL R173, R11, -INF , !P3 ;  /* 0xff8000000bad7808 */ /* 0x000fe20005800000 */
[----:B------:R-:W-:Y:S01]  /*4800*/  IMAD.IADD R4, R15, 0x1, -R52 ;  /* 0x000000010f047824 */ /* 0x000fe200078e0a34 */
[----:B------:R-:W-:Y:S01]  /*4810*/  I2FP.F32.S32 R2, R2 ;  /* 0x0000000200027245 */ /* 0x000fe20000201400 */
[----:B------:R-:W-:Y:S01]  /*4820*/  FFMA.FTZ R29, R6, -R3, R204 ;  /* 0x80000003061d7223 */ /* 0x000fe200000100cc */
[----:B------:R-:W-:Y:S01]  /*4830*/  I2FP.F32.S32 R7, R7 ;  /* 0x0000000700077245 */ /* 0x000fe20000201400 */
[----:B------:R-:W-:Y:S01]  /*4840*/  IMAD.IADD R6, R14, 0x1, -R48 ;  /* 0x000000010e067824 */ /* 0x000fe200078e0a30 */
[----:B------:R-:W-:Y:S01]  /*4850*/  FSEL R160, R21, -INF , !P0 ;  /* 0xff80000015a07808 */ /* 0x000fe20004000000 */
[----:B------:R-:W-:Y:S01]  /*4860*/  FFMA.FTZ R11, R2, -R3, R207 ;  /* 0x80000003020b7223 */ /* 0x000fe200000100cf */
[----:B------:R-:W-:-:S02]  /*4870*/  IMAD.IADD R2, R13, 0x1, -R52 ;  /* 0x000000010d027824 */ /* 0x000fc400078e0a34 */
[----:B------:R-:W-:Y:S01]  /*4880*/  FFMA.FTZ R21, R7, -R3, R206 ;  /* 0x8000000307157223 */ /* 0x000fe200000100ce */
[----:B------:R-:W-:Y:S01]  /*4890*/  IMAD.IADD R8, R13, 0x1, -R48 ;  /* 0x000000010d087824 */ /* 0x000fe200078e0a30 */
[----:B------:R-:W-:Y:S01]  /*48a0*/  IABS R7, R4 ;  /* 0x0000000400077213 */ /* 0x000fe20000000000 */
[----:B------:R-:W-:Y:S01]  /*48b0*/  IMAD.MOV.U32 R190, RZ, RZ, R241 ;  /* 0x000000ffffbe7224 */ /* 0x000fe200078e00f1 */
[----:B------:R-:W-:Y:S01]  /*48c0*/  IABS R2, R2 ;  /* 0x0000000200027213 */ /* 0x000fe20000000000 */
[----:B------:R-:W-:Y:S01]  /*48d0*/  IMAD.MOV.U32 R191, RZ, RZ, R183 ;  /* 0x000000ffffbf7224 */ /* 0x000fe200078e00b7 */
[----:B------:R-:W-:Y:S02]  /*48e0*/  IABS R4, R6 ;  /* 0x0000000600047213 */ /* 0x000fe40000000000 */
        /* <DEDUP_REMOVED lines=8> */
[----:B------:R-:W-:Y:S01]  /*4970*/  FFMA.FTZ R28, R5, -R3, R87 ;  /* 0x80000003051c7223 */ /* 0x000fe20000010057 */
[----:B------:R-:W-:Y:S01]  /*4980*/  ISETP.GE.AND P1, PT, R42, R57, PT ;  /* 0x000000392a00720c */ /* 0x000fe20003f26270 */
[----:B------:R-:W-:Y:S01]  /*4990*/  IMAD.IADD R5, R15, 0x1, -R48 ;  /* 0x000000010f057824 */ /* 0x000fe200078e0a30 */
[----:B------:R-:W-:Y:S01]  /*49a0*/  I2FP.F32.S32 R2, R2 ;  /* 0x0000000200027245 */ /* 0x000fe20000201400 */
[----:B------:R-:W-:Y:S01]  /*49b0*/  HMMA.16816.F32 R76, R76, R178, R188 ;  /* 0x000000b24c4c723c */ /* 0x000fe200000018bc */
[----:B------:R-:W-:Y:S01]  /*49c0*/  I2FP.F32.S32 R6, R8 ;  /* 0x0000000800067245 */ /* 0x000fe20000201400 */
[----:B------:R-:W-:Y:S01]  /*49d0*/  IMAD.IADD R8, R13, 0x1, -R49 ;  /* 0x000000010d087824 */ /* 0x000fe200078e0a31 */
[----:B------:R-:W-:Y:S01]  /*49e0*/  FSEL R98, R31, -INF , !P3 ;  /* 0xff8000001f627808 */ /* 0x000fe20005800000 */
[-C--:B------:R-:W-:Y:S01]  /*49f0*/  FFMA.FTZ R31, R4, -R3.reuse, R137 ;  /* 0x80000003041f7223 */ /* 0x080fe20000010089 */
[----:B------:R-:W-:Y:S01]  /*4a00*/  FSEL R161, R24, -INF , !P1 ;  /* 0xff80000018a17808 */ /* 0x000fe20004800000 */
[----:B------:R-:W-:Y:S01]  /*4a10*/  FFMA.FTZ R24, R2, -R3, R139 ;  /* 0x8000000302187223 */ /* 0x000fe2000001008b */
[----:B------:R-:W-:Y:S01]  /*4a20*/  I2FP.F32.S32 R7, R7 ;  /* 0x0000000700077245 */ /* 0x000fe20000201400 */
[----:B------:R-:W-:Y:S01]  /*4a30*/  IMAD.IADD R4, R15, 0x1, -R54 ;  /* 0x000000010f047824 */ /* 0x000fe200078e0a36 */
[----:B------:R-:W-:Y:S01]  /*4a40*/  FSEL R107, R33, -INF , !P0 ;  /* 0xff800000216b7808 */ /* 0x000fe20004000000 */
[----:B------:R-:W-:Y:S01]  /*4a50*/  FFMA.FTZ R33, R6, -R3, R110 ;  /* 0x8000000306217223 */ /* 0x000fe2000001006e */
[----:B------:R-:W-:Y:S01]  /*4a60*/  IABS R5, R5 ;  /* 0x0000000500057213 */ /* 0x000fe20000000000 */
[C---:B------:R-:W-:Y:S01]  /*4a70*/  IMAD.IADD R2, R14.reuse, 0x1, -R54 ;  /* 0x000000010e027824 */ /* 0x040fe200078e0a36 */
[----:B------:R-:W-:Y:S01]  /*4a80*/  FSEL R157, R25, -INF , !P2 ;  /* 0xff800000199d7808 */ /* 0x000fe20005000000 */
[----:B------:R-:W-:Y:S01]  /*4a90*/  IMAD.IADD R6, R14, 0x1, -R49 ;  /* 0x000000010e067824 */ /* 0x000fe200078e0a31 */
[----:B------:R-:W-:Y:S01]  /*4aa0*/  I2FP.F32.S32 R5, R5 ;  /* 0x0000000500057245 */ /* 0x000fe20000201400 */
[----:B------:R-:W-:Y:S01]  /*4ab0*/  FFMA.FTZ R25, R7, -R3, R138 ;  /* 0x8000000307197223 */ /* 0x000fe2000001008a */
[----:B------:R-:W-:-:S02]  /*4ac0*/  IABS R7, R4 ;  /* 0x0000000400077213 */ /* 0x000fc40000000000 */
[----:B------:R-:W-:Y:S02]  /*4ad0*/  IABS R4, R2 ;  /* 0x0000000200047213 */ /* 0x000fe40000000000 */
[----:B------:R-:W-:Y:S02]  /*4ae0*/  IABS R2, R6 ;  /* 0x0000000600027213 */ /* 0x000fe40000000000 */
[----:B------:R-:W-:Y:S01]  /*4af0*/  FSEL R101, R32, -INF , !P5 ;  /* 0xff80000020657808 */ /* 0x000fe20006800000 */
[----:B------:R-:W-:Y:S01]  /*4b00*/  FFMA.FTZ R32, R5, -R3, R111 ;  /* 0x8000000305207223 */ /* 0x000fe2000001006f */
[----:B------:R-:W-:Y:S01]  /*4b10*/  IABS R6, R8 ;  /* 0x0000000800067213 */ /* 0x000fe20000000000 */
[----:B------:R-:W-:Y:S01]  /*4b20*/  IMAD.IADD R5, R15, 0x1, -R49 ;  /* 0x000000010f057824 */ /* 0x000fe200078e0a31 */
[----:B------:R-:W-:Y:S01]  /*4b30*/  FSEL R97, R41, -INF , !P4 ;  /* 0xff80000029617808 */ /* 0x000fe20006000000 */
[----:B------:R-:W-:Y:S01]  /*4b40*/  IMAD.MOV.U32 R8, RZ, RZ, R7 ;  /* 0x000000ffff087224 */ /* 0x000fe200078e0007 */
[----:B------:R-:W-:Y:S01]  /*4b50*/  ISETP.GE.AND P0, PT, R43, R57, PT ;  /* 0x000000392b00720c */ /* 0x000fe20003f06270 */
[----:B------:R-:W-:Y:S01]  /*4b60*/  IMAD.MOV.U32 R7, RZ, RZ, R4 ;  /* 0x000000ffff077224 */ /* 0x000fe200078e0004 */
[----:B------:R-:W-:Y:S01]  /*4b70*/  IABS R5, R5 ;  /* 0x0000000500057213 */ /* 0x000fe20000000000 */
        /* <DEDUP_REMOVED lines=9> */
[----:B------:R-:W-:Y:S01]  /*4c10*/  I2FP.F32.S32 R7, R7 ;  /* 0x0000000700077245 */ /* 0x000fe20000201400 */
[-C--:B------:R-:W-:Y:S01]  /*4c20*/  FFMA.FTZ R34, R2, -R3.reuse, R131 ;  /* 0x8000000302227223 */ /* 0x080fe20000010083 */
[----:B------:R-:W-:Y:S02]  /*4c30*/  IMAD.IADD R4, R15, 0x1, -R50 ;  /* 0x000000010f047824 */ /* 0x000fe400078e0a32 */
[----:B------:R-:W-:Y:S01]  /*4c40*/  FFMA.FTZ R42, R6, -R3, R102 ;  /* 0x80000003062a7223 */ /* 0x000fe20000010066 */
[--C-:B------:R-:W-:Y:S01]  /*4c50*/  IMAD.IADD R2, R14, 0x1, -R50.reuse ;  /* 0x000000010e027824 */ /* 0x100fe200078e0a32 */
[----:B------:R-:W-:Y:S01]  /*4c60*/  FSEL R91, R35, -INF , !P0 ;  /* 0xff800000235b7808 */ /* 0x000fe20004000000 */
[----:B------:R-:W-:-:S02]  /*4c70*/  IMAD.IADD R5, R13, 0x1, -R50 ;  /* 0x000000010d057824 */ /* 0x000fc400078e0a32 */
[----:B------:R-:W-:Y:S01]  /*4c80*/  FFMA.FTZ R35, R7, -R3, R128 ;  /* 0x8000000307237223 */ /* 0x000fe20000010080 */
[--C-:B------:R-:W-:Y:S01]  /*4c90*/  IMAD.IADD R6, R15, 0x1, -R53.reuse ;  /* 0x000000010f067824 */ /* 0x100fe200078e0a35 */
[----:B------:R-:W-:Y:S01]  /*4ca0*/  IABS R7, R4 ;  /* 0x0000000400077213 */ /* 0x000fe20000000000 */
[----:B------:R-:W-:Y:S01]  /*4cb0*/  IMAD.IADD R8, R14, 0x1, -R53 ;  /* 0x000000010e087824 */ /* 0x000fe200078e0a35 */
        /* <DEDUP_REMOVED lines=12> */
[----:B------:R-:W-:Y:S01]  /*4d80*/  I2FP.F32.S32 R4, R4 ;  /* 0x0000000400047245 */ /* 0x000fe20000201400 */
[----:B------:R-:W-:Y:S01]  /*4d90*/  FFMA.FTZ R39, R8, -R3, R118 ;  /* 0x8000000308277223 */ /* 0x000fe20000010076 */
[----:B------:R-:W-:Y:S01]  /*4da0*/  I2FP.F32.S32 R2, R5 ;  /* 0x0000000500027245 */ /* 0x000fe20000201400 */
[----:B------:R-:W-:Y:S01]  /*4db0*/  IMAD.IADD R5, R14, 0x1, -R51 ;  /* 0x000000010e057824 */ /* 0x000fe200078e0a33 */
[----:B------:R-:W-:Y:S01]  /*4dc0*/  I2FP.F32.S32 R7, R7 ;  /* 0x0000000700077245 */ /* 0x000fe20000201400 */
[-C--:B------:R-:W-:Y:S01]  /*4dd0*/  FFMA.FTZ R40, R4, -R3.reuse, R119 ;  /* 0x8000000304287223 */ /* 0x080fe20000010077 */
[----:B------:R-:W-:Y:S02]  /*4de0*/  IMAD.IADD R4, R15, 0x1, -R51 ;  /* 0x000000010f047824 */ /* 0x000fe400078e0a33 */
[-C--:B------:R-:W-:Y:S01]  /*4df0*/  FFMA.FTZ R36, R2, -R3.reuse, R209 ;  /* 0x8000000302247223 */ /* 0x080fe200000100d1 */
[----:B------:R-:W-:Y:S02]  /*4e00*/  IMAD.IADD R2, R13, 0x1, -R53 ;  /* 0x000000010d027824 */ /* 0x000fe400078e0a35 */
[----:B------:R-:W-:Y:S01]  /*4e10*/  FFMA.FTZ R38, R7, -R3, R208 ;  /* 0x8000000307267223 */ /* 0x000fe200000100d0 */
[----:B------:R-:W-:-:S02]  /*4e20*/  IMAD.IADD R7, R13, 0x1, -R51 ;  /* 0x000000010d077824 */ /* 0x000fc400078e0a33 */
[----:B------:R-:W-:Y:S01]  /*4e30*/  FFMA.FTZ R37, R6, -R3, R210 ;  /* 0x8000000306257223 */ /* 0x000fe200000100d2 */
[----:B------:R-:W-:Y:S01]  /*4e40*/  IMAD.IADD R8, R15, 0x1, -R56 ;  /* 0x000000010f087824 */ /* 0x000fe200078e0a38 */
[----:B------:R-:W-:Y:S02]  /*4e50*/  IABS R6, R2 ;  /* 0x0000000200067213 */ /* 0x000fe40000000000 */
[----:B------:R-:W-:Y:S02]  /*4e60*/  IABS R4, R4 ;  /* 0x0000000400047213 */ /* 0x000fe40000000000 */
        /* <DEDUP_REMOVED lines=8> */
[----:B------:R-:W-:Y:S01]  /*4ef0*/  FSEL R88, R67, -INF , !P4 ;  /* 0xff80000043587808 */ /* 0x000fe20006000000 */
[----:B------:R-:W-:Y:S01]  /*4f00*/  IMAD.MOV.U32 R2, RZ, RZ, R5 ;  /* 0x000000ffff027224 */ /* 0x000fe200078e0005 */
[----:B------:R-:W-:Y:S01]  /*4f10*/  FSEL R135, R26, -INF , !P1 ;  /* 0xff8000001a877808 */ /* 0x000fe20004800000 */
[----:B------:R-:W-:Y:S01]  /*4f20*/  IMAD.MOV.U32 R5, RZ, RZ, R7 ;  /* 0x000000ffff057224 */ /* 0x000fe200078e0007 */
[----:B------:R-:W-:-:S02]  /*4f30*/  I2FP.F32.S32 R7, R6 ;  /* 0x0000000600077245 */ /* 0x000fc40000201400 */
[----:B------:R-:W-:Y:S02]  /*4f40*/  I2FP.F32.S32 R6, R4 ;  /* 0x0000000400067245 */ /* 0x000fe40000201400 */
[----:B------:R-:W-:Y:S01]  /*4f50*/  I2FP.F32.S32 R4, R5 ;  /* 0x0000000500047245 */ /* 0x000fe20000201400 */
[----:B------:R-:W-:Y:S01]  /*4f60*/  IMAD.IADD R5, R15, 0x1, -R62 ;  /* 0x000000010f057824 */ /* 0x000fe200078e0a3e */
[----:B------:R-:W-:Y:S02]  /*4f70*/  I2FP.F32.S32 R2, R2 ;  /* 0x0000000200027245 */ /* 0x000fe40000201400 */
[----:B------:R-:W-:Y:S01]  /*4f80*/  I2FP.F32.S32 R8, R8 ;  /* 0x0000000800087245 */ /* 0x000fe20000201400 */
[----:B------:R-:W-:Y:S01]  /*4f90*/  FFMA.FTZ R26, R4, -R3, R115 ;  /* 0x80000003041a7223 */ /* 0x000fe20000010073 */
[----:B------:R-:W-:Y:S01]  /*4fa0*/  ISETP.GE.AND P4, PT, R46, R57, PT ;  /* 0x000000392e00720c */ /* 0x000fe20003f86270 */
[----:B------:R-:W-:Y:S01]  /*4fb0*/  IMAD.IADD R4, R14, 0x1, -R56 ;  /* 0x000000010e047824 */ /* 0x000fe200078e0a38 */
[----:B------:R-:W-:Y:S01]  /*4fc0*/  FSEL R136, R27, -INF , !P2 ;  /* 0xff8000001b887808 */ /* 0x000fe20005000000 */
[-C--:B------:R-:W-:Y:S01]  /*4fd0*/  FFMA.FTZ R27, R2, -R3.reuse, R218 ;  /* 0x80000003021b7223 */ /* 0x080fe200000100da */
[----:B------:R-:W-:Y:S01]  /*4fe0*/  FSEL R83, R28, -INF , !P3 ;  /* 0xff8000001c537808 */ /* 0x000fe20005800000 */
[----:B------:R-:W-:Y:S01]  /*4ff0*/  IMAD.IADD R2, R13, 0x1, -R56 ;  /* 0x000000010d027824 */ /* 0x000fe200078e0a38 */
[----:B------:R-:W-:Y:S01]  /*5000*/  FSEL R94, R30, -INF , !P1 ;  /* 0xff8000001e5e7808 */ /* 0x000fe20004800000 */
[-C--:B------:R-:W-:Y:S01]  /*5010*/  FFMA.FTZ R28, R6, -R3.reuse, R216 ;  /* 0x80000003061c7223 */ /* 0x080fe200000100d8 */
[----:B------:R-:W-:Y:S01]  /*5020*/  FSEL R120, R29, -INF , !P4 ;  /* 0xff8000001d787808 */ /* 0x000fe20006000000 */
[----:B------:R-:W-:Y:S01]  /*5030*/  FFMA.FTZ R30, R8, -R3, R211 ;  /* 0x80000003081e7223 */ /* 0x000fe200000100d3 */
[----:B------:R-:W-:-:S02]  /*5040*/  IMAD.IADD R6, R14, 0x1, -R62 ;  /* 0x000000010e067824 */ /* 0x000fc400078e0a3e */
[----:B------:R-:W-:Y:S01]  /*5050*/  FFMA.FTZ R29, R7, -R3, R114 ;  /* 0x80000003071d7223 */ /* 0x000fe20000010072 */
[----:B------:R-:W-:Y:S01]  /*5060*/  IMAD.IADD R8, R13, 0x1, -R62 ;  /* 0x000000010d087824 */ /* 0x000fe200078e0a3e */
[----:B------:R-:W-:Y:S02]  /*5070*/  IABS R7, R4 ;  /* 0x0000000400077213 */ /* 0x000fe40000000000 */
[----:B------:R-:W-:Y:S02]  /*5080*/  IABS R2, R2 ;  /* 0x0000000200027213 */ /* 0x000fe40000000000 */
[----:B------:R-:W-:Y:S02]  /*5090*/  IABS R4, R6 ;  /* 0x0000000600047213 */ /* 0x000fe40000000000 */
[----:B------:R-:W-:Y:S01]  /*50a0*/  IABS R6, R8 ;  /* 0x0000000800067213 */ /* 0x000fe20000000000 */
[----:B------:R-:W-:Y:S01]  /*50b0*/  IMAD.MOV.U32 R8, RZ, RZ, R7 ;  /* 0x000000ffff087224 */ /* 0x000fe200078e0007 */
[----:B------:R-:W-:Y:S01]  /*50c0*/  IABS R5, R5 ;  /* 0x0000000500057213 */ /* 0x000fe20000000000 */
[----:B------:R-:W-:Y:S01]  /*50d0*/  IMAD.MOV.U32 R7, RZ, RZ, R2 ;  /* 0x000000ffff077224 */ /* 0x000fe200078e0002 */
[----:B------:R-:W-:Y:S01]  /*50e0*/  I2FP.F32.S32 R4, R4 ;  /* 0x0000000400047245 */ /* 0x000fe20000201400 */
[----:B------:R-:W-:Y:S01]  /*50f0*/  IMAD.MOV.U32 R2, RZ, RZ, R6 ;  /* 0x000000ffff027224 */ /* 0x000fe200078e0006 */
[----:B------:R-:W-:Y:S01]  /*5100*/  I2FP.F32.S32 R6, R8 ;  /* 0x0000000800067245 */ /* 0x000fe20000201400 */
[----:B------:R-:W-:Y:S01]  /*5110*/  VIADD R8, R10, 0x78 ;  /* 0x000000780a087836 */ /* 0x000fe20000000000 */
[----:B------:R-:W-:-:S02]  /*5120*/  I2FP.F32.S32 R7, R7 ;  /* 0x0000000700077245 */ /* 0x000fc40000201400 */
[----:B------:R-:W-:Y:S01]  /*5130*/  I2FP.F32.S32 R5, R5 ;  /* 0x0000000500057245 */ /* 0x000fe20000201400 */
[--C-:B------:R-:W-:Y:S01]  /*5140*/  IMAD.IADD R46, R15, 0x1, -R8.reuse ;  /* 0x000000010f2e7824 */ /* 0x100fe200078e0a08 */
[----:B------:R-:W-:Y:S01]  /*5150*/  ISETP.GE.AND P5, PT, R45, R57, PT ;  /* 0x000000392d00720c */ /* 0x000fe20003fa6270 */
[----:B------:R-:W-:Y:S01]  /*5160*/  IMAD.IADD R47, R13, 0x1, -R8 ;  /* 0x000000010d2f7824 */ /* 0x000fe200078e0a08 */
[----:B------:R-:W-:Y:S01]  /*5170*/  FSEL R147, R16, -INF , !P0 ;  /* 0xff80000010937808 */ /* 0x000fe20004000000 */
[-C--:B------:R-:W-:Y:S01]  /*5180*/  FFMA.FTZ R16, R7, -R3.reuse, R219 ;  /* 0x8000000307107223 */ /* 0x080fe200000100db */
[----:B------:R-:W-:Y:S01]  /*5190*/  FSEL R66, R121, -INF , !P3 ;  /* 0xff80000079427808 */ /* 0x000fe20005800000 */
[----:B------:R-:W-:Y:S01]  /*51a0*/  VIADD R7, R10, 0x61 ;  /* 0x000000610a077836 */ /* 0x000fe20000000000 */
[----:B------:R-:W-:Y:S02]  /*51b0*/  I2FP.F32.S32 R2, R2 ;  /* 0x0000000200027245 */ /* 0x000fe40000201400 */
[----:B------:R-:W-:Y:S01]  /*51c0*/  FSEL R121, R17, -INF , !P3 ;  /* 0xff80000011797808 */ /* 0x000fe20005800000 */
[-C--:B------:R-:W-:Y:S01]  /*51d0*/  FFMA.FTZ R17, R6, -R3.reuse, R217 ;  /* 0x8000000306117223 */ /* 0x080fe200000100d9 */
[----:B------:R-:W-:Y:S01]  /*51e0*/  FSEL R134, R21, -INF , !P4 ;  /* 0xff80000015867808 */ /* 0x000fe20006000000 */
[-C--:B------:R-:W-:Y:S01]  /*51f0*/  FFMA.FTZ R21, R5, -R3.reuse, R186 ;  /* 0x8000000305157223 */ /* 0x080fe200000100ba */
[----:B------:R-:W-:Y:S01]  /*5200*/  FSEL R82, R69, -INF , !P2 ;  /* 0xff80000045527808 */ /* 0x000fe20005000000 */
[----:B------:R-:W-:Y:S01]  /*5210*/  VIADD R6, R10, 0x68 ;  /* 0x000000680a067836 */ /* 0x000fe20000000000 */
[----:B------:R-:W-:Y:S01]  /*5220*/  FSEL R149, R20, -INF , !P6 ;  /* 0xff80000014957808 */ /* 0x000fe20007000000 */
[----:B------:R-:W-:Y:S01]  /*5230*/  FFMA.FTZ R20, R4, -R3, R228 ;  /* 0x8000000304147223 */ /* 0x000fe200000100e4 */
[----:B------:R-:W-:Y:S01]  /*5240*/  ISETP.GE.AND P2, PT, R52, R57, PT ;  /* 0x000000393400720c */ /* 0x000fe20003f46270 */
[----:B------:R-:W-:Y:S01]  /*5250*/  VIADD R5, R10, 0x69 ;  /* 0x000000690a057836 */ /* 0x000fe20000000000 */
[----:B------:R-:W-:Y:S01]  /*5260*/  FSEL R81, R72, -INF , !P1 ;  /* 0xff80000048517808 */ /* 0x000fe20004800000 */
[----:B------:R-:W-:Y:S01]  /*5270*/  VIADD R4, R10, 0x70 ;  /* 0x000000700a047836 */ /* 0x000fe20000000000 */
[----:B------:R-:W-:Y:S01]  /*5280*/  FSEL R129, R19, -INF , !P5 ;  /* 0xff80000013817808 */ /* 0x000fe20006800000 */
[----:B------:R-:W-:Y:S01]  /*5290*/  FFMA.FTZ R19, R2, -R3, R230 ;  /* 0x8000000302137223 */ /* 0x000fe200000100e6 */
[----:B------:R-:W-:Y:S01]  /*52a0*/  FSEL R67, R80, -INF , !P4 ;  /* 0xff80000050437808 */ /* 0x000fe20006000000 */
[----:B------:R-:W-:Y:S01]  /*52b0*/  VIADD R2, R10, 0x71 ;  /* 0x000000710a027836 */ /* 0x000fe20000000000 */
[----:B------:R-:W-:Y:S01]  /*52c0*/  FSEL R84, R44, -INF , !P4 ;  /* 0xff8000002c547808 */ /* 0x000fe20006000000 */
[----:B------:R-:W-:Y:S01]  /*52d0*/  IMAD.IADD R45, R13, 0x1, -R4 ;  /* 0x000000010d2d7824 */ /* 0x000fe200078e0a04 */
[----:B------:R-:W-:Y:S01]  /*52e0*/  ISETP.GE.AND P1, PT, R48, R57, PT ;  /* 0x000000393000720c */ /* 0x000fe20003f26270 */
[----:B------:R-:W-:Y:S01]  /*52f0*/  VIADD R10, R10, 0x79 ;  /* 0x000000790a0a7836 */ /* 0x000fe20000000000 */
[----:B------:R-:W-:-:S02]  /*5300*/  FSEL R74, R74, -INF , !P0 ;  /* 0xff8000004a4a7808 */ /* 0x000fc40004000000 */
[----:B------:R-:W-:Y:S01]  /*5310*/  FSEL R122, R22, -INF , !P0 ;  /* 0xff800000167a7808 */ /* 0x000fe20004000000 */
[----:B------:R-:W-:Y:S01]  /*5320*/  IMAD.IADD R22, R18, 0x1, -R4 ;  /* 0x0000000112167824 */ /* 0x000fe200078e0a04 */
[----:B------:R-:W-:Y:S01]  /*5330*/  FSEL R73, R73, -INF , !P6 ;  /* 0xff80000049497808 */ /* 0x000fe20007000000 */
[----:B------:R-:W-:Y:S01]  /*5340*/  IMAD.IADD R52, R14, 0x1, -R10 ;  /* 0x000000010e347824 */ /* 0x000fe200078e0a0a */
[----:B------:R-:W-:Y:S01]  /*5350*/  FSEL R163, R9, -INF , !P6 ;  /* 0xff80000009a37808 */ /* 0x000fe20007000000 */
[----:B------:R-:W-:Y:S01]  /*5360*/  IMAD.IADD R9, R18, 0x1, -R7 ;  /* 0x0000000112097824 */ /* 0x000fe200078e0a07 */
[-C--:B------:R-:W-:Y:S01]  /*5370*/  ISETP.GE.AND P4, PT, R53, R57.reuse, PT ;  /* 0x000000393500720c */ /* 0x080fe20003f86270 */
[----:B------:R-:W-:Y:S01]  /*5380*/  IMAD.IADD R53, R14, 0x1, -R8 ;  /* 0x000000010e357824 */ /* 0x000fe200078e0a08 */
[----:B------:R-:W-:Y:S01]  /*5390*/  FSEL R145, R11, -INF , !P3 ;  /* 0xff8000000b917808 */ /* 0x000fe20005800000 */
[----:B------:R-:W-:Y:S01]  /*53a0*/  IMAD.IADD R11, R18, 0x1, -R6 ;  /* 0x00000001120b7824 */ /* 0x000fe200078e0a06 */
[-C--:B------:R-:W-:Y:S01]  /*53b0*/  ISETP.GE.AND P0, PT, R54, R57.reuse, PT ;  /* 0x000000393600720c */ /* 0x080fe20003f06270 */
[----:B------:R-:W-:Y:S01]  /*53c0*/  IMAD.IADD R44, R13, 0x1, -R10 ;  /* 0x000000010d2c7824 */ /* 0x000fe200078e0a0a */
[----:B------:R-:W-:-:S02]  /*53d0*/  ISETP.GE.AND P6, PT, R49, R57, PT ;  /* 0x000000393100720c */ /* 0x000fc40003fc6270 */
[----:B------:R-:W-:Y:S01]  /*53e0*/  ISETP.GE.AND P3, PT, R51, R57, PT ;  /* 0x000000393300720c */ /* 0x000fe20003f66270 */
[----:B------:R-:W-:Y:S01]  /*53f0*/  IMAD.IADD R51, R15, 0x1, -R10 ;  /* 0x000000010f337824 */ /* 0x000fe200078e0a0a */
[----:B------:R-:W-:Y:S01]  /*5400*/  FSEL R154, R12, -INF , !P5 ;  /* 0xff8000000c9a7808 */ /* 0x000fe20006800000 */
[----:B------:R-:W-:Y:S01]  /*5410*/  IMAD.IADD R12, R18, 0x1, -R5 ;  /* 0x00000001120c7824 */ /* 0x000fe200078e0a05 */
[----:B------:R-:W-:Y:S02]  /*5420*/  FSEL R68, R75, -INF , !P5 ;  /* 0xff8000004b447808 */ /* 0x000fe40006800000 */
[----:B------:R-:W-:Y:S02]  /*5430*/  FSEL R64, R108, -INF , !P2 ;  /* 0xff8000006c407808 */ /* 0x000fe40005000000 */
[----:B------:R-:W-:Y:S01]  /*5440*/  FSEL R80, R33, -INF , !P2 ;  /* 0xff80000021507808 */ /* 0x000fe20005000000 */
[----:B------:R-:W-:Y:S01]  /*5450*/  IMAD.IADD R33, R15, 0x1, -R6 ;  /* 0x000000010f217824 */ /* 0x000fe200078e0a06 */
[----:B------:R-:W-:-:S02]  /*5460*/  FSEL R125, R125, -INF , !P2 ;  /* 0xff8000007d7d7808 */ /* 0x000fc40005000000 */
[----:B------:R-:W-:Y:S01]  /*5470*/  FSEL R148, R25, -INF , !P2 ;  /* 0xff80000019947808 */ /* 0x000fe20005000000 */
[--C-:B------:R-:W-:Y:S01]  /*5480*/  IMAD.IADD R25, R15, 0x1, -R7.reuse ;  /* 0x000000010f197824 */ /* 0x100fe200078e0a07 */
[----:B------:R-:W-:Y:S01]  /*5490*/  FSEL R87, R23, -INF , !P5 ;  /* 0xff80000017577808 */ /* 0x000fe20006800000 */
[----:B------:R-:W-:Y:S01]  /*54a0*/  IMAD.IADD R23, R18, 0x1, -R2 ;  /* 0x0000000112177824 */ /* 0x000fe200078e0a02 */
[----:B------:R-:W-:Y:S02]  /*54b0*/  ISETP.GE.AND P2, PT, R56, R57, PT ;  /* 0x000000393800720c */ /* 0x000fe40003f46270 */
[----:B------:R-:W-:Y:S02]  /*54c0*/  FSEL R65, R109, -INF , !P1 ;  /* 0xff8000006d417808 */ /* 0x000fe40004800000 */
[----:B------:R-:W-:Y:S01]  /*54d0*/  FSEL R75, R32, -INF , !P1 ;  /* 0xff800000204b7808 */ /* 0x000fe20004800000 */
[--C-:B------:R-:W-:Y:S01]  /*54e0*/  IMAD.IADD R32, R14, 0x1, -R7.reuse ;  /* 0x000000010e207824 */ /* 0x100fe200078e0a07 */
[----:B------:R-:W-:Y:S01]  /*54f0*/  FSEL R128, R31, -INF , !P1 ;  /* 0xff8000001f807808 */ /* 0x000fe20004800000 */
[----:B------:R-:W-:Y:S01]  /*5500*/  IMAD.IADD R31, R13, 0x1, -R7 ;  /* 0x000000010d1f7824 */ /* 0x000fe200078e0a07 */
[----:B------:R-:W-:Y:S01]  /*5510*/  FSEL R153, R24, -INF , !P1 ;  /* 0xff80000018997808 */ /* 0x000fe20004800000 */
[----:B------:R-:W-:Y:S01]  /*5520*/  IMAD.IADD R24, R18, 0x1, -R8 ;  /* 0x0000000112187824 */ /* 0x000fe200078e0a08 */
[----:B------:R-:W-:Y:S01]  /*5530*/  FSEL R60, R168, -INF , !P4 ;  /* 0xff800000a83c7808 */ /* 0x000fe20006000000 */
[----:B------:R-:W-:Y:S01]  /*5540*/  IMAD.IADD R18, R18, 0x1, -R10 ;  /* 0x0000000112127824 */ /* 0x000fe200078e0a0a */
[----:B------:R-:W-:-:S02]  /*5550*/  FSEL R69, R40, -INF , !P4 ;  /* 0xff80000028457808 */ /* 0x000fc40006000000 */
[----:B------:R-:W-:Y:S01]  /*5560*/  FSEL R151, R36, -INF , !P4 ;  /* 0xff80000024977808 */ /* 0x000fe20006000000 */
[--C-:B------:R-:W-:Y:S01]  /*5570*/  IMAD.IADD R36, R14, 0x1, -R4.reuse ;  /* 0x000000010e247824 */ /* 0x100fe200078e0a04 */
[----:B------:R-:W-:Y:S01]  /*5580*/  FSEL R166, R30, -INF , !P4 ;  /* 0xff8000001ea67808 */ /* 0x000fe20006000000 */
[----:B------:R-:W-:Y:S01]  /*5590*/  IMAD.IADD R30, R15, 0x1, -R4 ;  /* 0x000000010f1e7824 */ /* 0x000fe200078e0a04 */
[-C--:B------:R-:W-:Y:S02]  /*55a0*/  ISETP.GE.AND P5, PT, R50, R57.reuse, PT ;  /* 0x000000393200720c */ /* 0x080fe40003fa6270 */
[-C--:B------:R-:W-:Y:S02]  /*55b0*/  ISETP.GE.AND P1, PT, R62, R57.reuse, PT ;  /* 0x000000393e00720c */ /* 0x080fe40003f26270 */
[----:B------:R-:W-:Y:S01]  /*55c0*/  FSEL R72, R42, -INF , !P0 ;  /* 0xff8000002a487808 */ /* 0x000fe20004000000 */
[--C-:B------:R-:W-:Y:S01]  /*55d0*/  IMAD.IADD R42, R13, 0x1, -R2.reuse ;  /* 0x000000010d2a7824 */ /* 0x100fe200078e0a02 */
[----:B------:R-:W-:Y:S01]  /*55e0*/  FSEL R71, R43, -INF , !P6 ;  /* 0xff8000002b477808 */ /* 0x000fe20007000000 */
[--C-:B------:R-:W-:Y:S01]  /*55f0*/  IMAD.IADD R43, R14, 0x1, -R2.reuse ;  /* 0x000000010e2b7824 */ /* 0x100fe200078e0a02 */
[----:B------:R-:W-:Y:S01]  /*5600*/  FSEL R119, R41, -INF , !P6 ;  /* 0xff80000029777808 */ /* 0x000fe20007000000 */
[----:B------:R-:W-:Y:S01]  /*5610*/  IMAD.IADD R41, R15, 0x1, -R2 ;  /* 0x000000010f297824 */ /* 0x000fe200078e0a02 */
[----:B------:R-:W-:-:S02]  /*5620*/  ISETP.GE.AND P4, PT, R4, R57, PT ;  /* 0x000000390400720c */ /* 0x000fc40003f86270 */
[----:B------:R-:W-:Y:S02]  /*5630*/  FSEL R56, R116, -INF , !P3 ;  /* 0xff80000074387808 */ /* 0x000fe40005800000 */
[----:B------:R-:W-:Y:S02]  /*5640*/  FSEL R86, R29, -INF , !P3 ;  /* 0xff8000001d567808 */ /* 0x000fe40005800000 */
[----:B------:R-:W-:Y:S02]  /*5650*/  FSEL R152, R28, -INF , !P3 ;  /* 0xff8000001c987808 */ /* 0x000fe40005800000 */
[----:B------:R-:W-:Y:S02]  /*5660*/  FSEL R170, R27, -INF , !P3 ;  /* 0xff8000001baa7808 */ /* 0x000fe40005800000 */
[----:B------:R-:W-:Y:S01]  /*5670*/  FSEL R118, R35, -INF , !P0 ;  /* 0xff80000023767808 */ /* 0x000fe20004000000 */
[----:B------:R-:W-:Y:S01]  /*5680*/  IMAD.IADD R35, R14, 0x1, -R6 ;  /* 0x000000010e237824 */ /* 0x000fe200078e0a06 */
[----:B------:R-:W-:-:S02]  /*5690*/  FSEL R62, R130, -INF , !P6 ;  /* 0xff800000823e7808 */ /* 0x000fc40007000000 */
[----:B------:R-:W-:Y:S01]  /*56a0*/  FSEL R144, R34, -INF , !P6 ;  /* 0xff80000022907808 */ /* 0x000fe20007000000 */
[----:B------:R-:W-:Y:S01]  /*56b0*/  IMAD.IADD R34, R13, 0x1, -R6 ;  /* 0x000000010d227824 */ /* 0x000fe200078e0a06 */
[----:B------:R-:W-:Y:S02]  /*56c0*/  ISETP.GE.AND P3, PT, R2, R57, PT ;  /* 0x000000390200720c */ /* 0x000fe40003f66270 */
[----:B------:R-:W-:Y:S02]  /*56d0*/  IABS R4, R9 ;  /* 0x0000000900047213 */ /* 0x000fe40000000000 */
[----:B------:R-:W-:Y:S02]  /*56e0*/  ISETP.GE.AND P6, PT, R6, R57, PT ;  /* 0x000000390600720c */ /* 0x000fe40003fc6270 */
[----:B------:R-:W-:Y:S02]  /*56f0*/  IABS R2, R11 ;  /* 0x0000000b00027213 */ /* 0x000fe40000000000 */
[----:B------:R-:W-:-:S02]  /*5700*/  IABS R6, R12 ;  /* 0x0000000c00067213 */ /* 0x000fc40000000000 */
[----:B------:R-:W-:Y:S02]  /*5710*/  FSEL R61, R132, -INF , !P5 ;  /* 0xff800000843d7808 */ /* 0x000fe40006800000 */
[----:B------:R-:W-:Y:S01]  /*5720*/  FSEL R70, R39, -INF , !P5 ;  /* 0xff80000027467808 */ /* 0x000fe20006800000 */
[--C-:B------:R-:W-:Y:S01]  /*5730*/  IMAD.IADD R39, R14, 0x1, -R5.reuse ;  /* 0x000000010e277824 */ /* 0x100fe200078e0a05 */
[----:B------:R-:W-:Y:S01]  /*5740*/  FSEL R146, R38, -INF , !P5 ;  /* 0xff80000026927808 */ /* 0x000fe20006800000 */
[--C-:B------:R-:W-:Y:S01]  /*5750*/  IMAD.IADD R38, R13, 0x1, -R5.reuse ;  /* 0x000000010d267824 */ /* 0x100fe200078e0a05 */
[----:B------:R-:W-:Y:S01]  /*5760*/  FSEL R165, R37, -INF , !P5 ;  /* 0xff80000025a57808 */ /* 0x000fe20006800000 */
[----:B------:R-:W-:Y:S01]  /*5770*/  IMAD.IADD R37, R15, 0x1, -R5 ;  /* 0x000000010f257824 */ /* 0x000fe200078e0a05 */
        /* <DEDUP_REMOVED lines=9> */
[-C--:B------:R-:W-:Y:S01]  /*5810*/  FFMA.FTZ R50, R5, -R3.reuse, R185 ;  /* 0x8000000305327223 */ /* 0x080fe200000100b9 */
[----:B------:R-:W-:Y:S01]  /*5820*/  FSEL R150, R17, -INF , !P2 ;  /* 0xff80000011967808 */ /* 0x000fe20005000000 */
[----:B------:R-:W-:Y:S01]  /*5830*/  FFMA.FTZ R49, R4, -R3, R220 ;  /* 0x8000000304317223 */ /* 0x000fe200000100dc */
[----:B------:R-:W-:Y:S01]  /*5840*/  IABS R4, R23 ;  /* 0x0000001700047213 */ /* 0x000fe20000000000 */
[----:B------:R-:W-:Y:S01]  /*5850*/  FFMA.FTZ R48, R2, -R3, R221 ;  /* 0x8000000302307223 */ /* 0x000fe200000100dd */
[----:B------:R-:W-:Y:S02]  /*5860*/  FSEL R174, R16, -INF , !P2 ;  /* 0xff80000010ae7808 */ /* 0x000fe40005000000 */
[----:B------:R-:W-:-:S02]  /*5870*/  IABS R2, R24 ;  /* 0x0000001800027213 */ /* 0x000fc40000000000 */
[----:B------:R-:W-:Y:S02]  /*5880*/  ISETP.GE.AND P2, PT, R8, R57, PT ;  /* 0x000000390800720c */ /* 0x000fe40003f46270 */
[----:B------:R-:W-:Y:S02]  /*5890*/  IABS R5, R22 ;  /* 0x0000001600057213 */ /* 0x000fe40000000000 */
[----:B------:R-:W-:Y:S02]  /*58a0*/  IABS R6, R18 ;  /* 0x0000001200067213 */ /* 0x000fe40000000000 */
[----:B------:R-:W-:Y:S01]  /*58b0*/  FSEL R63, R124, -INF , !P0 ;  /* 0xff8000007c3f7808 */ /* 0x000fe20004000000 */
[----:B------:R-:W-:Y:S01]  /*58c0*/  IMAD.MOV.U32 R9, RZ, RZ, R5 ;  /* 0x000000ffff097224 */ /* 0x000fe200078e0005 */
[----:B------:R-:W-:Y:S02]  /*58d0*/  FSEL R133, R133, -INF , !P0 ;  /* 0xff80000085857808 */ /* 0x000fe40004000000 */
[----:B------:R-:W-:-:S02]  /*58e0*/  IABS R8, R25 ;  /* 0x0000001900087213 */ /* 0x000fc40000000000 */
[----:B------:R-:W-:Y:S01]  /*58f0*/  ISETP.GE.AND P0, PT, R7, R57, PT ;  /* 0x000000390700720c */ /* 0x000fe20003f06270 */
        /* <DEDUP_REMOVED lines=8> */
[-C--:B------:R-:W-:Y:S01]  /*5980*/  FFMA.FTZ R40, R9, -R3.reuse, R224 ;  /* 0x8000000309287223 */ /* 0x080fe200000100e0 */
[----:B------:R-:W-:Y:S01]  /*5990*/  I2FP.F32.S32 R4, R2 ;  /* 0x0000000200047245 */ /* 0x000fe20000201400 */
[----:B------:R-:W-:Y:S01]  /*59a0*/  FFMA.FTZ R29, R7, -R3, R225 ;  /* 0x80000003071d7223 */ /* 0x000fe200000100e1 */
[----:B------:R-:W-:Y:S01]  /*59b0*/  I2FP.F32.S32 R2, R5 ;  /* 0x0000000500027245 */ /* 0x000fe20000201400 */
[----:B------:R-:W-:Y:S01]  /*59c0*/  FFMA.FTZ R28, R6, -R3, R76 ;  /* 0x80000003061c7223 */ /* 0x000fe2000001004c */
[----:B------:R-:W-:Y:S01]  /*59d0*/  IABS R5, R33 ;  /* 0x0000002100057213 */ /* 0x000fe20000000000 */
[-C--:B------:R-:W-:Y:S01]  /*59e0*/  FFMA.FTZ R27, R4, -R3.reuse, R77 ;  /* 0x80000003041b7223 */ /* 0x080fe2000001004d */
[----:B------:R-:W-:Y:S01]  /*59f0*/  IABS R4, R32 ;  /* 0x0000002000047213 */ /* 0x000fe20000000000 */
[----:B------:R-:W-:Y:S01]  /*5a00*/  FFMA.FTZ R26, R2, -R3, R187 ;  /* 0x80000003021a7223 */ /* 0x000fe200000100bb */
[----:B------:R-:W-:-:S02]  /*5a10*/  IABS R2, R31 ;  /* 0x0000001f00027213 */ /* 0x000fc40000000000 */
        /* <DEDUP_REMOVED lines=20> */
[----:B------:R-:W-:Y:S01]  /*5b60*/  IABS R4, R39 ;  /* 0x0000002700047213 */ /* 0x000fe20000000000 */
[----:B------:R-:W-:Y:S01]  /*5b70*/  IMAD.MOV.U32 R9, RZ, RZ, R5 ;  /* 0x000000ffff097224 */ /* 0x000fe200078e0005 */
[----:B------:R-:W-:Y:S01]  /*5b80*/  IABS R6, R30 ;  /* 0x0000001e00067213 */ /* 0x000fe20000000000 */
[----:B------:R-:W-:Y:S01]  /*5b90*/  IMAD.MOV.U32 R5, RZ, RZ, R8 ;  /* 0x000000ffff057224 */ /* 0x000fe200078e0008 */
[----:B------:R-:W-:Y:S01]  /*5ba0*/  IABS R2, R38 ;  /* 0x0000002600027213 */ /* 0x000fe20000000000 */
[----:B------:R-:W-:Y:S01]  /*5bb0*/  IMAD.MOV.U32 R7, RZ, RZ, R4 ;  /* 0x000000ffff077224 */ /* 0x000fe200078e0004 */
[----:B------:R-:W-:Y:S01]  /*5bc0*/  I2FP.F32.S32 R9, R9 ;  /* 0x0000000900097245 */ /* 0x000fe20000201400 */
[----:B------:R-:W-:Y:S01]  /*5bd0*/  IMAD.MOV.U32 R4, RZ, RZ, R6 ;  /* 0x000000ffff047224 */ /* 0x000fe200078e0006 */
[----:B------:R-:W-:-:S02]  /*5be0*/  I2FP.F32.S32 R6, R2 ;  /* 0x0000000200067245 */ /* 0x000fc40000201400 */
[----:B------:R-:W-:Y:S02]  /*5bf0*/  I2FP.F32.S32 R2, R5 ;  /* 0x0000000500027245 */ /* 0x000fe40000201400 */
[----:B------:R-:W-:Y:S01]  /*5c00*/  I2FP.F32.S32 R7, R7 ;  /* 0x0000000700077245 */ /* 0x000fe20000201400 */
[-C--:B------:R-:W-:Y:S01]  /*5c10*/  FFMA.FTZ R17, R6, -R3.reuse, R235 ;  /* 0x8000000306117223 */ /* 0x080fe200000100eb */
[----:B------:R-:W-:Y:S01]  /*5c20*/  I2FP.F32.S32 R4, R4 ;  /* 0x0000000400047245 */ /* 0x000fe20000201400 */
[----:B------:R-:W-:Y:S01]  /*5c30*/  FFMA.FTZ R15, R2, -R3, R239 ;  /* 0x80000003020f7223 */ /* 0x000fe200000100ef */
[----:B------:R-:W-:Y:S01]  /*5c40*/  IABS R5, R41 ;  /* 0x0000002900057213 */ /* 0x000fe20000000000 */
[----:B------:R-:W-:Y:S01]  /*5c50*/  FFMA.FTZ R18, R7, -R3, R233 ;  /* 0x8000000307127223 */ /* 0x000fe200000100e9 */
[----:B------:R-:W-:Y:S01]  /*5c60*/  IABS R2, R45 ;  /* 0x0000002d00027213 */ /* 0x000fe20000000000 */
[----:B------:R-:W-:Y:S01]  /*5c70*/  FFMA.FTZ R16, R4, -R3, R226 ;  /* 0x8000000304107223 */ /* 0x000fe200000100e2 */
[----:B------:R-:W-:Y:S01]  /*5c80*/  IABS R8, R46 ;  /* 0x0000002e00087213 */ /* 0x000fe20000000000 */
[----:B------:R-:W-:Y:S01]  /*5c90*/  IMAD.MOV.U32 R7, RZ, RZ, R5 ;  /* 0x000000ffff077224 */ /* 0x000fe200078e0005 */
[----:B------:R-:W-:-:S02]  /*5ca0*/  IABS R6, R42 ;  /* 0x0000002a00067213 */ /* 0x000fc40000000000 */
[----:B------:R-:W-:Y:S01]  /*5cb0*/  FSEL R183, R19, -INF , !P1 ;  /* 0xff80000013b77808 */ /* 0x000fe20004800000 */
[----:B------:R-:W-:Y:S01]  /*5cc0*/  FFMA.FTZ R19, R9, -R3, R223 ;  /* 0x8000000309137223 */ /* 0x000fe200000100df */
[----:B------:R-:W-:Y:S01]  /*5cd0*/  IABS R4, R43 ;  /* 0x0000002b00047213 */ /* 0x000fe20000000000 */
[----:B------:R-:W-:Y:S01]  /*5ce0*/  IMAD.MOV.U32 R9, RZ, RZ, R2 ;  /* 0x000000ffff097224 */ /* 0x000fe200078e0002 */
[----:B------:R-:W-:Y:S01]  /*5cf0*/  FSEL R54, R169, -INF , !P1 ;  /* 0xff800000a9367808 */ /* 0x000fe20004800000 */
[----:B------:R-:W-:Y:S01]  /*5d00*/  IMAD.MOV.U32 R5, RZ, RZ, R8 ;  /* 0x000000ffff057224 */ /* 0x000fe200078e0008 */
[----:B------:R-:W-:Y:S01]  /*5d10*/  ISETP.GE.AND P1, PT, R10, R57, PT ;  /* 0x000000390a00720c */ /* 0x000fe20003f26270 */
[----:B------:R-:W-:Y:S01]  /*5d20*/  IMAD.MOV.U32 R2, RZ, RZ, R6 ;  /* 0x000000ffff027224 */ /* 0x000fe200078e0006 */
[----:B------:R-:W-:Y:S02]  /*5d30*/  I2FP.F32.S32 R6, R4 ;  /* 0x0000000400067245 */ /* 0x000fe40000201400 */
[----:B------:R-:W-:-:S02]  /*5d40*/  I2FP.F32.S32 R4, R5 ;  /* 0x0000000500047245 */ /* 0x000fc40000201400 */
[----:B------:R-:W-:Y:S01]  /*5d50*/  I2FP.F32.S32 R2, R2 ;  /* 0x0000000200027245 */ /* 0x000fe20000201400 */
[----:B------:R-:W-:Y:S01]  /*5d60*/  FFMA.FTZ R12, R6, -R3, R215 ;  /* 0x80000003060c7223 */ /* 0x000fe200000100d7 */
[----:B------:R-:W-:Y:S01]  /*5d70*/  I2FP.F32.S32 R7, R7 ;  /* 0x0000000700077245 */ /* 0x000fe20000201400 */
[----:B------:R-:W-:Y:S01]  /*5d80*/  FFMA.FTZ R10, R4, -R3, R78 ;  /* 0x80000003040a7223 */ /* 0x000fe2000001004e */
[----:B------:R-:W-:Y:S01]  /*5d90*/  IABS R4, R53 ;  /* 0x0000003500047213 */ /* 0x000fe20000000000 */
[----:B------:R-:W-:Y:S01]  /*5da0*/  FFMA.FTZ R11, R2, -R3, R212 ;  /* 0x80000003020b7223 */ /* 0x000fe200000100d4 */
[----:B------:R-:W-:Y:S01]  /*5db0*/  I2FP.F32.S32 R9, R9 ;  /* 0x0000000900097245 */ /* 0x000fe20000201400 */
[----:B------:R-:W-:Y:S01]  /*5dc0*/  FFMA.FTZ R13, R7, -R3, R227 ;  /* 0x80000003070d7223 */ /* 0x000fe200000100e3 */
[----:B------:R-:W-:Y:S01]  /*5dd0*/  IABS R2, R52 ;  /* 0x0000003400027213 */ /* 0x000fe20000000000 */
[----:B------:R-:W-:Y:S01]  /*5de0*/  IMAD.MOV.U32 R7, RZ, RZ, R4 ;  /* 0x000000ffff077224 */ /* 0x000fe200078e0004 */
[----:B------:R-:W-:Y:S01]  /*5df0*/  IABS R5, R51 ;  /* 0x0000003300057213 */ /* 0x000fe20000000000 */
[----:B------:R-:W-:Y:S01]  /*5e00*/  FFMA.FTZ R14, R9, -R3, R236 ;  /* 0x80000003090e7223 */ /* 0x000fe200000100ec */
[----:B------:R-:W-:Y:S01]  /*5e10*/  IABS R6, R47 ;  /* 0x0000002f00067213 */ /* 0x000fe20000000000 */
[----:B------:R-:W-:Y:S01]  /*5e20*/  IMAD.MOV.U32 R4, RZ, RZ, R2 ;  /* 0x000000ffff047224 */ /* 0x000fe200078e0002 */
[----:B------:R-:W-:Y:S01]  /*5e30*/  IABS R8, R44 ;  /* 0x0000002c00087213 */ /* 0x000fe20000000000 */
[----:B------:R-:W-:Y:S01]  /*5e40*/  IMAD.MOV.U32 R9, RZ, RZ, R5 ;  /* 0x000000ffff097224 */ /* 0x000fe200078e0005 */
[----:B------:R-:W-:Y:S01]  /*5e50*/  FSEL R25, R50, -INF , !P0 ;  /* 0xff80000032197808 */ /* 0x000fe20004000000 */
[----:B------:R-:W-:Y:S01]  /*5e60*/  IMAD.MOV.U32 R2, RZ, RZ, R6 ;  /* 0x000000ffff027224 */ /* 0x000fe200078e0006 */
[----:B------:R-:W-:Y:S01]  /*5e70*/  FSEL R76, R26, -INF , !P0 ;  /* 0xff8000001a4c7808 */ /* 0x000fe20004000000 */
[----:B------:R-:W-:Y:S01]  /*5e80*/  IMAD.MOV.U32 R5, RZ, RZ, R8 ;  /* 0x000000ffff057224 */ /* 0x000fe200078e0008 */
[----:B------:R-:W-:-:S02]  /*5e90*/  FSEL R78, R24, -INF , !P0 ;  /* 0xff800000184e7808 */ /* 0x000fc40004000000 */
[----:B------:R-:W-:Y:S02]  /*5ea0*/  FSEL R108, R23, -INF , !P0 ;  /* 0xff800000176c7808 */ /* 0x000fe40004000000 */
[----:B------:R-:W-:Y:S02]  /*5eb0*/  ISETP.GE.U32.AND P0, PT, R57, 0x81, PT ;  /* 0x000000813900780c */ /* 0x000fe40003f06070 */
[----:B------:R-:W-:Y:S02]  /*5ec0*/  I2FP.F32.S32 R6, R4 ;  /* 0x0000000400067245 */ /* 0x000fe40000201400 */
[----:B------:R-:W-:Y:S02]  /*5ed0*/  I2FP.F32.S32 R4, R2 ;  /* 0x0000000200047245 */ /* 0x000fe40000201400 */
[----:B------:R-:W-:Y:S02]  /*5ee0*/  I2FP.F32.S32 R8, R9 ;  /* 0x0000000900087245 */ /* 0x000fe40000201400 */
[----:B------:R-:W-:Y:S01]  /*5ef0*/  I2FP.F32.S32 R7, R7 ;  /* 0x0000000700077245 */ /* 0x000fe20000201400 */
[----:B------:R-:W-:Y:S01]  /*5f00*/  FFMA.FTZ R4, R4, -R3, R201 ;  /* 0x8000000304047223 */ /* 0x000fe200000100c9 */
[----:B------:R-:W-:Y:S01]  /*5f10*/  I2FP.F32.S32 R2, R5 ;  /* 0x0000000500027245 */ /* 0x000fe20000201400 */
[-C--:B------:R-:W-:Y:S01]  /*5f20*/  FFMA.FTZ R8, R8, -R3.reuse, R79 ;  /* 0x8000000308087223 */ /* 0x080fe2000001004f */
[-C--:B------:R-:W-:Y:S01]  /*5f30*/  FFMA.FTZ R5, R6, -R3.reuse, R202 ;  /* 0x8000000306057223 */ /* 0x080fe200000100ca */
[-C--:B------:R-:W-:Y:S01]  /*5f40*/  FFMA.FTZ R7, R7, -R3.reuse, R203 ;  /* 0x8000000307077223 */ /* 0x080fe200000100cb */
[----:B------:R-:W-:Y:S01]  /*5f50*/  FSEL R109, R20, -INF , !P6 ;  /* 0xff800000146d7808 */ /* 0x000fe20007000000 */
[----:B------:R-:W-:Y:S01]  /*5f60*/  FFMA.FTZ R2, R2, -R3, R198 ;  /* 0x8000000302027223 */ /* 0x000fe200000100c6 */
        /* <DEDUP_REMOVED lines=22> */
[----:B------:R-:W-:Y:S01]  /*60d0*/  FSEL R156, R2, -INF , !P1 ;  /* 0xff800000029c7808 */ /* 0x000fe20004800000 */
[----:B------:R-:W-:Y:S06]  /*60e0*/  @!P0 BRA `(.L_x_160) ;  /* 0x0000000000bc8947 */ /* 0x000fec0003800000 */
[----:B------:R-:W1:Y:S01]  /*60f0*/  LDCU UR5, c[0x0][0x440] ;  /* 0x00008800ff0577ac */ /* 0x000e620008000800 */
[----:B------:R-:W-:Y:S01]  /*6100*/  LEA.HI.SX32 R2, R199, 0xfffffffe, 0x19 ;  /* 0xfffffffec7027811 */ /* 0x000fe200078fcaff */
[----:B------:R-:W-:Y:S04]  /*6110*/  BSSY.RECONVERGENT B0, `(.L_x_161) ;  /* 0x000002b000007945 */ /* 0x000fe80003800200 */
[----:B------:R-:W-:-:S04]  /*6120*/  IMAD.WIDE.U32 R6, R2, R58, RZ ;  /* 0x0000003a02067225 */ /* 0x000fc800078e00ff */
[----:B------:R-:W-:Y:S02]  /*6130*/  IMAD R2, R2, R59, R7 ;  /* 0x0000003b02027224 */ /* 0x000fe400078e0207 */
[----:B------:R-:W-:-:S03]  /*6140*/  IMAD.SHL.U32 R4, R6, 0x80, RZ ;  /* 0x0000008006047824 */ /* 0x000fc600078e00ff */
[----:B------:R-:W-:Y:S02]  /*6150*/  SHF.L.U64.HI R5, R6, 0x7, R2 ;  /* 0x0000000706057819 */ /* 0x000fe40000010202 */
        /* <DEDUP_REMOVED lines=29> */
[----:B------:R-:W-:Y:S02]  /*6330*/  IMAD R2, R59, 0x60, RZ ;  /* 0x000000603b027824 */ /* 0x000fe400078e02ff */
[----:B------:R-:W-:-:S05]  /*6340*/  IMAD.WIDE.U32 R4, R58, 0x60, R4 ;  /* 0x000000603a047825 */ /* 0x000fca00078e0004 */
[----:B------:R-:W-:Y:S02]  /*6350*/  IADD3 R2, PT, PT, R2, R5, RZ ;  /* 0x0000000502027210 */ /* 0x000fe40007ffe0ff */
[----:B-1----:R-:W-:-:S04]  /*6360*/  LEA R6, P1, R4, R238, 0x1 ;  /* 0x000000ee04067211 */ /* 0x002fc800078208ff */
[----:B------:R-:W-:-:S05]  /*6370*/  LEA.HI.X R7, R4, R237, R2, 0x1, P1 ;  /* 0x000000ed04077211 */ /* 0x000fca00008f0c02 */
[----:B------:R-:W-:Y:S01]  /*6380*/  @!PT LDS RZ, [RZ] ;  /* 0x00000000fffff984 */ /* 0x000fe20000000800 */
[----:B------:R-:W-:Y:S01]  /*6390*/  @!PT LDS RZ, [RZ] ;  /* 0x00000000fffff984 */ /* 0x000fe20000000800 */
[----:B------:R-:W-:Y:S01]  /*63a0*/  @!PT LDS RZ, [RZ] ;  /* 0x00000000fffff984 */ /* 0x000fe20000000800 */
[----:B------:R2:W-:Y:S04]  /*63b0*/  LDGSTS.E.BYPASS.LTC128B.128 [R200+0x3800], desc[UR14][R6.64] ;  /* 0x0380000006c87fae */ /* 0x0005e8000b981a0e */
.L_x_162:
[----:B------:R-:W-:Y:S05]  /*63c0*/  BSYNC.RECONVERGENT B0 ;  /* 0x0000000000007941 */ /* 0x000fea0003800200 */
.L_x_161:
[----:B------:R-:W0:Y:S02]  /*63d0*/  LDGDEPBAR ;  /* 0x00000000000079af */ /* 0x000e240000000000 */
.L_x_160:
        /* <DEDUP_REMOVED lines=34> */
[----:B------:R-:W4:Y:S03]  /*6600*/  SHFL.BFLY PT, R2, R139, 0x2, 0x1f ;  /* 0x0c401f008b027f89 */ /* 0x000f2600000e0000 */
[----:B------:R-:W-:Y:S01]  /*6610*/  LEA R192, R192, UR4, 0x1 ;  /* 0x00000004c0c07c11 */ /* 0x000fe2000f8e08ff */
[----:B------:R-:W5:Y:S03]  /*6620*/  SHFL.BFLY PT, R5, R138, 0x2, 0x1f ;  /* 0x0c401f008a057f89 */ /* 0x000f6600000e0000 */
[----:B------:R-:W-:Y:S01]  /*6630*/  IADD3 R194, PT, PT, R0, R192, RZ ;  /* 0x000000c000c27210 */ /* 0x000fe20007ffe0ff */
[----:B------:R-:W-:Y:S01]  /*6640*/  LDSM.16.MT88.4 R28, [R192+0x4400] ;  /* 0x00440000c01c783b */ /* 0x000fe20000004200 */
[----:B----4-:R-:W-:-:S02]  /*6650*/  FMNMX.FTZ R139, R139, R2, !PT ;  /* 0x000000028b8b7209 */ /* 0x010fc40007810000 */
[----:B-----5:R-:W-:-:S03]  /*6660*/  FMNMX.FTZ R138, R138, R5, !PT ;  /* 0x000000058a8a7209 */ /* 0x020fc60007810000 */
[----:B------:R-:W4:Y:S04]  /*6670*/  SHFL.BFLY PT, R2, R139, 0x1, 0x1f ;  /* 0x0c201f008b027f89 */ /* 0x000f2800000e0000 */
[----:B------:R-:W5:Y:S01]  /*6680*/  SHFL.BFLY PT, R5, R138, 0x1, 0x1f ;  /* 0x0c201f008a057f89 */ /* 0x000f6200000e0000 */
[----:B----4-:R-:W-:-:S04]  /*6690*/  FMNMX.FTZ R139, R139, R2, !PT ;  /* 0x000000028b8b7209 */ /* 0x010fc80007810000 */
[C---:B------:R-:W-:Y:S01]  /*66a0*/  FSETP.NEU.FTZ.AND P1, PT, R139.reuse, -INF , PT ;  /* 0xff8000008b00780b */ /* 0x040fe20003f3d000 */
[----:B---3--:R-:W-:Y:S01]  /*66b0*/  FMUL.FTZ R2, R139, UR5 ;  /* 0x000000058b027c20 */ /* 0x008fe20008410000 */
[----:B-----5:R-:W-:-:S04]  /*66c0*/  FMNMX.FTZ R138, R138, R5, !PT ;  /* 0x000000058a8a7209 */ /* 0x020fc80007810000 */
[----:B------:R-:W-:Y:S01]  /*66d0*/  FSEL R2, R2, RZ, P1 ;  /* 0x000000ff02027208 */ /* 0x000fe20000800000 */
[C---:B------:R-:W-:Y:S01]  /*66e0*/  FMUL.FTZ R5, R138.reuse, UR5 ;  /* 0x000000058a057c20 */ /* 0x040fe20008410000 */
[----:B------:R-:W-:-:S03]  /*66f0*/  FSETP.NEU.FTZ.AND P1, PT, R138, -INF , PT ;  /* 0xff8000008a00780b */ /* 0x000fc60003f3d000 */
[----:B------:R-:W-:Y:S01]  /*6700*/  FFMA.FTZ R4, R106, UR5, -R2 ;  /* 0x000000056a047c23 */ /* 0x000fe20008010802 */
[----:B------:R-:W-:-:S03]  /*6710*/  FSEL R5, R5, RZ, P1 ;  /* 0x000000ff05057208 */ /* 0x000fc60000800000 */
[----:B------:R3:W-:Y:S02]  /*6720*/  MUFU.EX2 R217, R4 ;  /* 0x0000000400d97308 */ /* 0x0007e40000000800 */
[----:B---3--:R-:W-:-:S06]  /*6730*/  FFMA.FTZ R4, R105, UR5, -R2 ;  /* 0x0000000569047c23 */ /* 0x008fcc0008010802 */
[----:B------:R3:W-:Y:S02]  /*6740*/  MUFU.EX2 R215, R4 ;  /* 0x0000000400d77308 */ /* 0x0007e40000000800 */
[----:B---3--:R-:W-:-:S06]  /*6750*/  FFMA.FTZ R4, R99, UR5, -R2 ;  /* 0x0000000563047c23 */ /* 0x008fcc0008010802 */
[----:B------:R3:W-:Y:S02]  /*6760*/  MUFU.EX2 R216, R4 ;  /* 0x0000000400d87308 */ /* 0x0007e40000000800 */
[----:B---3--:R-:W-:-:S06]  /*6770*/  FFMA.FTZ R4, R100, UR5, -R2 ;  /* 0x0000000564047c23 */ /* 0x008fcc0008010802 */
[----:B------:R3:W4:Y:S02]  /*6780*/  MUFU.EX2 R218, R4 ;  /* 0x0000000400da7308 */ /* 0x0007240000000800 */
[----:B---3--:R-:W-:-:S06]  /*6790*/  FFMA.FTZ R4, R96, UR5, -R2 ;  /* 0x0000000560047c23 */ /* 0x008fcc0008010802 */
[----:B------:R3:W-:Y:S02]  /*67a0*/  MUFU.EX2 R219, R4 ;  /* 0x0000000400db7308 */ /* 0x0007e40000000800 */
        /* <DEDUP_REMOVED lines=40> */
[--C-:B---3--:R-:W-:Y:S02]  /*6a30*/  FFMA.FTZ R4, R25, UR5, -R2.reuse ;  /* 0x0000000519047c23 */ /* 0x108fe40008010802 */
[----:B------:R-:W-:Y:S04]  /*6a40*/  LDSM.16.MT88.4 R24, [R194+0x4400] ;  /* 0x00440000c218783b */ /* 0x000fe80000004200 */
[----:B------:R3:W-:Y:S02]  /*6a50*/  MUFU.EX2 R59, R4 ;  /* 0x00000004003b7308 */ /* 0x0007e40000000800 */
[----:B---3--:R-:W-:-:S06]  /*6a60*/  FFMA.FTZ R4, R23, UR5, -R2 ;  /* 0x0000000517047c23 */ /* 0x008fcc0008010802 */
[----:B------:R3:W-:Y:S02]  /*6a70*/  MUFU.EX2 R241, R4 ;  /* 0x0000000400f17308 */ /* 0x0007e40000000800 */
[--C-:B---3--:R-:W-:Y:S02]  /*6a80*/  FFMA.FTZ R4, R20, UR5, -R2.reuse ;  /* 0x0000000514047c23 */ /* 0x108fe40008010802 */
[----:B------:R-:W-:Y:S04]  /*6a90*/  LDSM.16.MT88.4 R20, [R194+0x4000] ;  /* 0x00400000c214783b */ /* 0x000fe80000004200 */
[----:B-1----:R1:W-:Y:S02]  /*6aa0*/  MUFU.EX2 R8, R4 ;  /* 0x0000000400087308 */ /* 0x0023e40000000800 */
[----:B-1----:R-:W-:-:S02]  /*6ab0*/  FFMA.FTZ R4, R17, UR5, -R2 ;  /* 0x0000000511047c23 */ /* 0x002fc40008010802 */
[----:B------:R-:W-:Y:S04]  /*6ac0*/  LDSM.16.MT88.4 R16, [R192+0x4000] ;  /* 0x00400000c010783b */ /* 0x000fe80000004200 */
[----:B------:R1:W-:Y:S02]  /*6ad0*/  MUFU.EX2 R9, R4 ;  /* 0x0000000400097308 */ /* 0x0003e40000000800 */
[----:B-1----:R-:W-:-:S06]  /*6ae0*/  FFMA.FTZ R4, R15, UR5, -R2 ;  /* 0x000000050f047c23 */ /* 0x002fcc0008010802 */
[----:B------:R1:W-:Y:S02]  /*6af0*/  MUFU.EX2 R10, R4 ;  /* 0x00000004000a7308 */ /* 0x0003e40000000800 */
[--C-:B-1----:R-:W-:Y:S01]  /*6b00*/  FFMA.FTZ R4, R14, UR5, -R2.reuse ;  /* 0x000000050e047c23 */ /* 0x102fe20008010802 */
[----:B------:R-:W-:Y:S01]  /*6b10*/  FFMA.FTZ R2, R13, UR5, -R2 ;  /* 0x000000050d027c23 */ /* 0x000fe20008010802 */
[----:B----4-:R-:W-:-:S04]  /*6b20*/  F2FP.F16.F32.PACK_AB R14, R218, R216 ;  /* 0x000000d8da0e723e */ /* 0x010fc800000000ff */
[----:B------:R1:W3:Y:S08]  /*6b30*/  MUFU.EX2 R11, R4 ;  /* 0x00000004000b7308 */ /* 0x0002f00000000800 */
[----:B------:R4:W-:Y:S01]  /*6b40*/  MUFU.EX2 R12, R2 ;  /* 0x00000002000c7308 */ /* 0x0009e20000000800 */
[----:B-1----:R-:W-:Y:S01]  /*6b50*/  FFMA.FTZ R4, R117, UR5, -R5 ;  /* 0x0000000575047c23 */ /* 0x002fe20008010805 */
[----:B---3--:R-:W-:-:S06]  /*6b60*/  MOV R214, R11 ;  /* 0x0000000b00d67202 */ /* 0x008fcc0000000f00 */
[----:B------:R1:W-:Y:S01]  /*6b70*/  MUFU.EX2 R186, R4 ;  /* 0x0000000400ba7308 */ /* 0x0003e20000000800 */
[----:B----4-:R-:W-:-:S07]  /*6b80*/  FFMA.FTZ R2, R127, UR5, -R5 ;  /* 0x000000057f027c23 */ /* 0x010fce0008010805 */
[----:B------:R3:W-:Y:S01]  /*6b90*/  MUFU.EX2 R179, R2 ;  /* 0x0000000200b37308 */ /* 0x0007e20000000800 */
[----:B-1----:R-:W-:-:S07]  /*6ba0*/  FFMA.FTZ R4, R107, UR5, -R5 ;  /* 0x000000056b047c23 */ /* 0x002fce0008010805 */
[----:B------:R1:W-:Y:S01]  /*6bb0*/  MUFU.EX2 R188, R4 ;  /* 0x0000000400bc7308 */ /* 0x0003e20000000800 */
[----:B---3--:R-:W-:-:S07]  /*6bc0*/  FFMA.FTZ R2, R126, UR5, -R5 ;  /* 0x000000057e027c23 */ /* 0x008fce0008010805 */
[----:B------:R3:W4:Y:S01]  /*6bd0*/  MUFU.EX2 R178, R2 ;  /* 0x0000000200b27308 */ /* 0x0007220000000800 */
[----:B-1----:R-:W-:-:S07]  /*6be0*/  FFMA.FTZ R4, R104, UR5, -R5 ;  /* 0x0000000568047c23 */ /* 0x002fce0008010805 */
[----:B------:R1:W-:Y:S01]  /*6bf0*/  MUFU.EX2 R187, R4 ;  /* 0x0000000400bb7308 */ /* 0x0003e20000000800 */
[----:B---3--:R-:W-:Y:S01]  /*6c00*/  FFMA.FTZ R2, R112, UR5, -R5 ;  /* 0x0000000570027c23 */ /* 0x008fe20008010805 */
[----:B----4-:R-:W-:-:S06]  /*6c10*/  F2FP.F16.F32.PACK_AB R13, R178, R179 ;  /* 0x000000b3b20d723e */ /* 0x010fcc00000000ff */
[----:B------:R3:W4:Y:S01]  /*6c20*/  MUFU.EX2 R185, R2 ;  /* 0x0000000200b97308 */ /* 0x0007220000000800 */
[----:B-1----:R-:W-:Y:S02]  /*6c30*/  FMNMX3.FTZ R4, R182, R184, R172, !PT ;  /* 0x000000b8b6047276 */ /* 0x002fe400078100ac */
[----:B---3--:R-:W-:Y:S02]  /*6c40*/  FMNMX3.FTZ R2, R181, R176, R158, !PT ;  /* 0x000000b0b5027276 */ /* 0x008fe4000781009e */
[----:B----4-:R-:W-:Y:S02]  /*6c50*/  F2FP.F16.F32.PACK_AB R15, R186, R185 ;  /* 0x000000b9ba0f723e */ /* 0x010fe400000000ff */
[----:B------:R-:W-:-:S04]  /*6c60*/  FMNMX3.FTZ R2, R2, R167, R160, !PT ;  /* 0x000000a702027276 */ /* 0x000fc800078100a0 */
[----:B------:R-:W-:-:S04]  /*6c70*/  FMNMX3.FTZ R2, R2, R141, R140, !PT ;  /* 0x0000008d02027276 */ /* 0x000fc8000781008c */
[----:B------:R-:W-:-:S04]  /*6c80*/  FMNMX3.FTZ R2, R2, R123, R155, !PT ;  /* 0x0000007b02027276 */ /* 0x000fc8000781009b */
[----:B------:R-:W-:-:S04]  /*6c90*/  FMNMX3.FTZ R2, R2, R136, R135, !PT ;  /* 0x0000008802027276 */ /* 0x000fc80007810087 */
[----:B------:R-:W-:-:S04]  /*6ca0*/  FMNMX3.FTZ R2, R2, R122, R149, !PT ;  /* 0x0000007a02027276 */ /* 0x000fc80007810095 */
[----:B--2---:R-:W-:Y:S01]  /*6cb0*/  FMNMX3.FTZ R6, R2, R129, R120, !PT ;  /* 0x0000008102067276 */ /* 0x004fe20007810078 */
        /* <DEDUP_REMOVED lines=17> */
[----:B-1----:R-:W-:Y:S01]  /*6dd0*/  FFMA.FTZ R6, R98, UR5, -R5 ;  /* 0x0000000562067c23 */ /* 0x002fe20008010805 */
[----:B------:R-:W-:-:S03]  /*6de0*/  FMNMX3.FTZ R2, R2, R145, R148, !PT ;  /* 0x0000009102027276 */ /* 0x000fc60007810094 */
[----:B------:R1:W-:Y:S01]  /*6df0*/  MUFU.EX2 R202, R6 ;  /* 0x0000000600ca7308 */ /* 0x0003e20000000800 */
[----:B------:R-:W-:-:S04]  /*6e00*/  FMNMX3.FTZ R2, R2, R153, R133, !PT ;  /* 0x0000009902027276 */ /* 0x000fc80007810085 */
[----:B------:R-:W-:-:S04]  /*6e10*/  FMNMX3.FTZ R2, R2, R144, R165, !PT ;  /* 0x0000009002027276 */ /* 0x000fc800078100a5 */
[----:B------:R-:W-:-:S04]  /*6e20*/  FMNMX3.FTZ R2, R2, R166, R170, !PT ;  /* 0x000000a602027276 */ /* 0x000fc800078100aa */
[----:B------:R-:W-:Y:S01]  /*6e30*/  FMNMX3.FTZ R2, R2, R174, R183, !PT ;  /* 0x000000ae02027276 */ /* 0x000fe200078100b7 */
[----:B-1----:R-:W-:-:S03]  /*6e40*/  FFMA.FTZ R6, R93, UR5, -R5 ;  /* 0x000000055d067c23 */ /* 0x002fc60008010805 */
[----:B------:R-:W-:Y:S01]  /*6e50*/  FMNMX3.FTZ R2, R2, R108, R109, !PT ;  /* 0x0000006c02027276 */ /* 0x000fe2000781006d */
[----:B------:R1:W-:Y:S03]  /*6e60*/  MUFU.EX2 R205, R6 ;  /* 0x0000000600cd7308 */ /* 0x0003e60000000800 */
[----:B------:R-:W-:-:S04]  /*6e70*/  FMNMX3.FTZ R2, R2, R110, R124, !PT ;  /* 0x0000006e02027276 */ /* 0x000fc8000781007c */
[----:B------:R-:W-:-:S04]  /*6e80*/  FMNMX3.FTZ R2, R2, R130, R131, !PT ;  /* 0x0000008202027276 */ /* 0x000fc80007810083 */
[----:B------:R-:W-:Y:S02]  /*6e90*/  FMNMX.FTZ R2, R156, R2, !PT ;  /* 0x000000029c027209 */ /* 0x000fe40007810000 */
[----:B-1----:R-:W-:Y:S01]  /*6ea0*/  FMNMX3.FTZ R6, R4, R114, R115, !PT ;  /* 0x0000007204067276 */ /* 0x002fe20007810073 */
[----:B------:R-:W-:-:S03]  /*6eb0*/  FFMA.FTZ R4, R94, UR5, -R5 ;  /* 0x000000055e047c23 */ /* 0x000fc60008010805 */
[----:B------:R-:W-:Y:S01]  /*6ec0*/  FMNMX.FTZ R6, R116, R6, !PT ;  /* 0x0000000674067209 */ /* 0x000fe20007810000 */
[----:B------:R1:W-:Y:S04]  /*6ed0*/  MUFU.EX2 R201, R4 ;  /* 0x0000000400c97308 */ /* 0x0003e80000000800 */
[----:B------:R-:W2:Y:S01]  /*6ee0*/  SHFL.BFLY PT, R137, R6, 0x2, 0x1f ;  /* 0x0c401f0006897f89 */ /* 0x000ea200000e0000 */
[----:B-1----:R-:W-:-:S04]  /*6ef0*/  FFMA.FTZ R4, R91, UR5, -R5 ;  /* 0x000000055b047c23 */ /* 0x002fc80008010805 */
[----:B------:R1:W-:Y:S01]  /*6f00*/  MUFU.EX2 R198, R4 ;  /* 0x0000000400c67308 */ /* 0x0003e20000000800 */
[----:B--2---:R-:W-:Y:S02]  /*6f10*/  FMNMX.FTZ R137, R6, R137, !PT ;  /* 0x0000008906897209 */ /* 0x004fe40007810000 */
[----:B------:R-:W2:Y:S04]  /*6f20*/  SHFL.BFLY PT, R6, R2, 0x2, 0x1f ;  /* 0x0c401f0002067f89 */ /* 0x000ea800000e0000 */
[----:B------:R-:W3:Y:S01]  /*6f30*/  SHFL.BFLY PT, R7, R137, 0x1, 0x1f ;  /* 0x0c201f0089077f89 */ /* 0x000ee200000e0000 */
[----:B-1----:R-:W-:-:S04]  /*6f40*/  FFMA.FTZ R4, R90, UR5, -R5 ;  /* 0x000000055a047c23 */ /* 0x002fc80008010805 */
[----:B------:R1:W-:Y:S01]  /*6f50*/  MUFU.EX2 R191, R4 ;  /* 0x0000000400bf7308 */ /* 0x0003e20000000800 */
[----:B--2---:R-:W-:Y:S01]  /*6f60*/  FMNMX.FTZ R2, R2, R6, !PT ;  /* 0x0000000602027209 */ /* 0x004fe20007810000 */
[--C-:B------:R-:W-:Y:S01]  /*6f70*/  FFMA.FTZ R6, R70, UR5, -R5.reuse ;  /* 0x0000000546067c23 */ /* 0x100fe20008010805 */
[----:B---3--:R-:W-:Y:S01]  /*6f80*/  FMNMX.FTZ R137, R137, R7, !PT ;  /* 0x0000000789897209 */ /* 0x008fe20007810000 */
[----:B-1----:R-:W-:Y:S02]  /*6f90*/  FFMA.FTZ R4, R87, UR5, -R5 ;  /* 0x0000000557047c23 */ /* 0x002fe40008010805 */
        /* <DEDUP_REMOVED lines=23> */
[----:B------:R-:W-:Y:S01]  /*7110*/  FFMA.FTZ R2, R158, UR5, -R4 ;  /* 0x000000059e027c23 */ /* 0x000fe20008010804 */
[----:B------:R-:W-:Y:S02]  /*7120*/  MOV R181, R12 ;  /* 0x0000000c00b57202 */ /* 0x000fe40000000f00 */
[----:B------:R1:W-:Y:S01]  /*7130*/  MUFU.EX2 R106, R6 ;  /* 0x00000006006a7308 */ /* 0x0003e20000000800 */
[----:B------:R-:W-:-:S07]  /*7140*/  F2FP.F16.F32.PACK_AB R12, R215, R217 ;  /* 0x000000d9d70c723e */ /* 0x000fce00000000ff */
[----:B------:R2:W-:Y:S01]  /*7150*/  MUFU.EX2 R127, R2 ;  /* 0x00000002007f7308 */ /* 0x0005e20000000800 */
[----:B------:R-:W-:Y:S01]  /*7160*/  HMMA.16816.F32 R48, R12, R20, RZ ;  /* 0x000000140c30723c */ /* 0x000fe200000018ff */
[----:B-1----:R-:W-:-:S07]  /*7170*/  FFMA.FTZ R6, R176, UR5, -R4 ;  /* 0x00000005b0067c23 */ /* 0x002fce0008010804 */
[----:B------:R-:W-:Y:S01]  /*7180*/  HMMA.16816.F32 R52, R12, R16, RZ ;  /* 0x000000100c34723c */ /* 0x000fe200000018ff */
[----:B------:R1:W-:Y:S01]  /*7190*/  MUFU.EX2 R105, R6 ;  /* 0x0000000600697308 */ /* 0x0003e20000000800 */
[----:B--2---:R-:W-:-:S06]  /*71a0*/  FMUL.FTZ R2, R132, UR5 ;  /* 0x0000000584027c20 */ /* 0x004fcc0008410000 */
[----:B------:R-:W-:Y:S01]  /*71b0*/  HMMA.16816.F32 R64, R12, R18, RZ ;  /* 0x000000120c40723c */ /* 0x000fe200000018ff */
[----:B------:R-:W-:-:S05]  /*71c0*/  FSEL R2, R2, RZ, P1 ;  /* 0x000000ff02027208 */ /* 0x000fca0000800000 */
[----:B------:R-:W-:Y:S01]  /*71d0*/  FFMA.FTZ R0, R184, UR5, -R2 ;  /* 0x00000005b8007c23 */ /* 0x000fe20008010802 */
[----:B------:R-:W-:Y:S01]  /*71e0*/  MOV R184, R9 ;  /* 0x0000000900b87202 */ /* 0x000fe20000000f00 */
[----:B-1----:R-:W-:-:S04]  /*71f0*/  FFMA.FTZ R6, R167, UR5, -R4 ;  /* 0x00000005a7067c23 */ /* 0x002fc80008010804 */
[----:B------:R1:W2:Y:S02]  /*7200*/  MUFU.EX2 R158, R6 ;  /* 0x00000006009e7308 */ /* 0x0002a40000000800 */
[----:B-1----:R-:W-:Y:S01]  /*7210*/  FFMA.FTZ R6, R182, UR5, -R2 ;  /* 0x00000005b6067c23 */ /* 0x002fe20008010802 */
[----:B------:R-:W-:Y:S02]  /*7220*/  MOV R182, R10 ;  /* 0x0000000a00b67202 */ /* 0x000fe40000000f00 */
[----:B--2---:R-:W-:-:S03]  /*7230*/  F2FP.F16.F32.PACK_AB R10, R158, R127 ;  /* 0x0000007f9e0a723e */ /* 0x004fc600000000ff */
[----:B------:R-:W-:Y:S08]  /*7240*/  MUFU.EX2 R7, R6 ;  /* 0x0000000600077308 */ /* 0x000ff00000000800 */
[----:B------:R1:W2:Y:S02]  /*7250*/  MUFU.EX2 R6, R0 ;  /* 0x0000000000067308 */ /* 0x0002a40000000800 */
[----:B-1----:R-:W-:Y:S01]  /*7260*/  FFMA.FTZ R0, R172, UR5, -R2 ;  /* 0x00000005ac007c23 */ /* 0x002fe20008010802 */
[----:B--2---:R-:W-:-:S05]  /*7270*/  F2FP.F16.F32.PACK_AB R9, R6, R7 ;  /* 0x000000070609723e */ /* 0x004fca00000000ff */
[----:B------:R1:W-:Y:S02]  /*7280*/  MUFU.EX2 R101, R0 ;  /* 0x0000000000657308 */ /* 0x0003e40000000800 */
[----:B-1----:R-:W-:Y:S01]  /*7290*/  FFMA.FTZ R0, R177, UR5, -R2 ;  /* 0x00000005b1007c23 */ /* 0x002fe20008010802 */
[----:B------:R-:W-:Y:S02]  /*72a0*/  MOV R177, R8 ;  /* 0x0000000800b17202 */ /* 0x000fe40000000f00 */
[----:B------:R-:W-:-:S03]  /*72b0*/  F2FP.F16.F32.PACK_AB R8, R105, R106 ;  /* 0x0000006a6908723e */ /* 0x000fc600000000ff */
        /* <DEDUP_REMOVED lines=8> */
[----:B------:R1:W2:Y:S01]  /*7340*/  MUFU.EX2 R172, R0 ;  /* 0x0000000000ac7308 */ /* 0x0002a20000000800 */
[----:B------:R-:W3:Y:S06]  /*7350*/  LDSM.16.MT88.4 R16, [R194+0x4800] ;  /* 0x00480000c210783b */ /* 0x000eec0000004200 */
[-C--:B------:R-:W-:Y:S08]  /*7360*/  HMMA.16816.F32 R32, R8, R22.reuse, RZ ;  /* 0x000000160820723c */ /* 0x080ff000000018ff */
[----:B------:R-:W-:Y:S01]  /*7370*/  HMMA.16816.F32 R20, R12, R22, RZ ;  /* 0x000000160c14723c */ /* 0x000fe200000018ff */
[----:B------:R-:W4:Y:S01]  /*7380*/  LDSM.16.MT88.4 R12, [R192+0x4800] ;  /* 0x00480000c00c783b */ /* 0x000f220000004200 */
        /* <DEDUP_REMOVED lines=28> */
[----:B-1----:R-:W-:Y:S01]  /*7550*/  FFMA.FTZ R0, R136, UR5, -R4 ;  /* 0x0000000588007c23 */ /* 0x002fe20008010804 */
[----:B------:R-:W-:-:S03]  /*7560*/  MOV R136, R241 ;  /* 0x000000f100887202 */ /* 0x000fc60000000f00 */
[----:B------:R1:W2:Y:S02]  /*7570*/  MUFU.EX2 R99, R0 ;  /* 0x0000000000637308 */ /* 0x0002a40000000800 */
[C---:B------:R-:W-:Y:S08]  /*7580*/  HMMA.16816.F32 R48, R8.reuse, R24, R48 ;  /* 0x000000180830723c */ /* 0x040ff00000001830 */
[----:B------:R-:W-:Y:S01]  /*7590*/  HMMA.16816.F32 R36, R8, R26, R20 ;  /* 0x0000001a0824723c */ /* 0x000fe20000001814 */
[----:B------:R-:W5:Y:S04]  /*75a0*/  LDSM.16.MT88.4 R24, [R194+0x4c00] ;  /* 0x004c0000c218783b */ /* 0x000f680000004200 */
[----:B------:R-:W5:Y:S01]  /*75b0*/  LDSM.16.MT88.4 R20, [R192+0x4c00] ;  /* 0x004c0000c014783b */ /* 0x000f620000004200 */
[----:B-1----:R-:W-:-:S02]  /*75c0*/  FFMA.FTZ R0, R135, UR5, -R4 ;  /* 0x0000000587007c23 */ /* 0x002fc40008010804 */
[C---:B------:R-:W-:Y:S01]  /*75d0*/  HMMA.16816.F32 R52, R8.reuse, R28, R52 ;  /* 0x0000001c0834723c */ /* 0x040fe20000001834 */
[----:B------:R-:W-:Y:S01]  /*75e0*/  MOV R135, R59 ;  /* 0x0000003b00877202 */ /* 0x000fe20000000f00 */
[----:B------:R1:W-:Y:S06]  /*75f0*/  MUFU.EX2 R97, R0 ;  /* 0x0000000000617308 */ /* 0x0003ec0000000800 */
[----:B------:R-:W-:Y:S01]  /*7600*/  HMMA.16816.F32 R44, R8, R30, R64 ;  /* 0x0000001e082c723c */ /* 0x000fe20000001840 */
[----:B--2---:R-:W-:Y:S01]  /*7610*/  F2FP.F16.F32.PACK_AB R8, R99, R98 ;  /* 0x000000626308723e */ /* 0x004fe200000000ff */
[----:B-1----:R-:W-:Y:S01]  /*7620*/  FFMA.FTZ R0, R122, UR5, -R4 ;  /* 0x000000057a007c23 */ /* 0x002fe20008010804 */
[----:B------:R-:W-:-:S03]  /*7630*/  MOV R122, R58 ;  /* 0x0000003a007a7202 */ /* 0x000fc60000000f00 */
        /* <DEDUP_REMOVED lines=14> */
[C---:B---3--:R-:W-:Y:S08]  /*7720*/  HMMA.16816.F32 R60, R8.reuse, R16, R60 ;  /* 0x00000010083c723c */ /* 0x048ff0000000183c */
[----:B----4-:R-:W-:Y:S01]  /*7730*/  HMMA.16816.F32 R140, R8, R12, R140 ;  /* 0x0000000c088c723c */ /* 0x010fe2000000188c */
        /* <DEDUP_REMOVED lines=17> */
[----:B------:R-:W4:Y:S01]  /*7850*/  LDSM.16.MT88.4 R16, [R194+0x5000] ;  /* 0x00500000c210783b */ /* 0x000f220000004200 */
[----:B--2---:R-:W-:Y:S01]  /*7860*/  F2FP.F16.F32.PACK_AB R8, R89, R90 ;  /* 0x0000005a5908723e */ /* 0x004fe200000000ff */
[----:B-1----:R-:W-:-:S04]  /*7870*/  FFMA.FTZ R0, R121, UR5, -R4 ;  /* 0x0000000579007c23 */ /* 0x002fc80008010804 */
        /* <DEDUP_REMOVED lines=28> */
[----:B------:R-:W5:Y:S01]  /*7a40*/  LDSM.16.MT88.4 R20, [R192+0x5400] ;  /* 0x00540000c014783b */ /* 0x000f620000004200 */
[----:B-1----:R-:W-:-:S06]  /*7a50*/  FFMA.FTZ R0, R118, UR5, -R4 ;  /* 0x0000000576007c23 */ /* 0x002fcc0008010804 */
[C---:B------:R-:W-:Y:S01]  /*7a60*/  HMMA.16816.F32 R44, R8.reuse, R24, R32 ;  /* 0x00000018082c723c */ /* 0x040fe20000001820 */
[----:B------:R1:W-:Y:S07]  /*7a70*/  MUFU.EX2 R75, R0 ;  /* 0x00000000004b7308 */ /* 0x0003ee0000000800 */
[----:B------:R-:W-:Y:S01]  /*7a80*/  HMMA.16816.F32 R36, R8, R26, R36 ;  /* 0x0000001a0824723c */ /* 0x000fe20000001824 */
[----:B--2---:R-:W-:Y:S01]  /*7a90*/  F2FP.F16.F32.PACK_AB R8, R80, R81 ;  /* 0x000000515008723e */ /* 0x004fe200000000ff */
[----:B------:R-:W2:Y:S01]  /*7aa0*/  LDSM.16.MT88.4 R24, [R194+0x5400] ;  /* 0x00540000c218783b */ /* 0x000ea20000004200 */
        /* <DEDUP_REMOVED lines=15> */
[C---:B------:R-:W-:Y:S08]  /*7ba0*/  HMMA.16816.F32 R140, R8.reuse, R12, R140 ;  /* 0x0000000c088c723c */ /* 0x040ff0000000188c */
[----:B------:R-:W-:Y:S01]  /*7bb0*/  HMMA.16816.F32 R40, R8, R14, R40 ;  /* 0x0000000e0828723c */ /* 0x000fe20000001828 */
[----:B-1----:R-:W-:-:S07]  /*7bc0*/  FFMA.FTZ R0, R146, UR5, -R4 ;  /* 0x0000000592007c23 */ /* 0x002fce0008010804 */
[C---:B----4-:R-:W-:Y:S01]  /*7bd0*/  HMMA.16816.F32 R160, R8.reuse, R16, R160 ;  /* 0x0000001008a0723c */ /* 0x050fe200000018a0 */
        /* <DEDUP_REMOVED lines=10> */
[----:B------:R-:W4:Y:S01]  /*7c80*/  LDSM.16.MT88.4 R12, [R192+0x5800] ;  /* 0x00580000c00c783b */ /* 0x000f220000004200 */
[----:B-1----:R-:W-:-:S06]  /*7c90*/  FFMA.FTZ R0, R152, UR5, -R4 ;  /* 0x0000000598007c23 */ /* 0x002fcc0008010804 */
[C---:B------:R-:W-:Y:S01]  /*7ca0*/  HMMA.16816.F32 R44, R8.reuse, R16, R44 ;  /* 0x00000010082c723c */ /* 0x040fe2000000182c */
[----:B------:R-:W-:Y:S01]  /*7cb0*/  LDSM.16.MT88.4 R152, [R192+0x5c00] ;  /* 0x005c0000c098783b */ /* 0x000fe20000004200 */
[----:B------:R1:W-:Y:S06]  /*7cc0*/  MUFU.EX2 R66, R0 ;  /* 0x0000000000427308 */ /* 0x0003ec0000000800 */
[----:B------:R-:W-:Y:S01]  /*7cd0*/  HMMA.16816.F32 R28, R8, R18, R36 ;  /* 0x00000012081c723c */ /* 0x000fe20000001824 */
[----:B------:R-:W4:Y:S01]  /*7ce0*/  LDSM.16.MT88.4 R16, [R194+0x5800] ;  /* 0x00580000c210783b */ /* 0x000f220000004200 */
        /* <DEDUP_REMOVED lines=9> */
[----:B---3--:R-:W-:Y:S02]  /*7d80*/  F2FP.F16.F32.PACK_AB R9, R64, R63 ;  /* 0x0000003f4009723e */ /* 0x008fe400000000ff */
[----:B------:R-:W-:-:S03]  /*7d90*/  F2FP.F16.F32.PACK_AB R170, R181, R214 ;  /* 0x000000d6b5aa723e */ /* 0x000fc600000000ff */
[----:B------:R1:W-:Y:S02]  /*7da0*/  MUFU.EX2 R62, R0 ;  /* 0x00000000003e7308 */ /* 0x0003e40000000800 */
[----:B-1----:R-:W-:-:S06]  /*7db0*/  FFMA.FTZ R0, R174, UR5, -R2 ;  /* 0x00000005ae007c23 */ /* 0x002fcc0008010802 */
[----:B------:R1:W3:Y:S02]  /*7dc0*/  MUFU.EX2 R60, R0 ;  /* 0x00000000003c7308 */ /* 0x0002e40000000800 */
[----:B-1----:R-:W-:Y:S01]  /*7dd0*/  FFMA.FTZ R0, R77, UR5, -R5 ;  /* 0x000000054d007c23 */ /* 0x002fe20008010805 */
[----:B---3--:R-:W-:-:S05]  /*7de0*/  F2FP.F16.F32.PACK_AB R11, R60, R62 ;  /* 0x0000003e3c0b723e */ /* 0x008fca00000000ff */
[----:B------:R1:W-:Y:S02]  /*7df0*/  MUFU.EX2 R61, R0 ;  /* 0x00000000003d7308 */ /* 0x0003e40000000800 */
[C---:B-----5:R-:W-:Y:S08]  /*7e00*/  HMMA.16816.F32 R140, R8.reuse, R20, R140 ;  /* 0x00000014088c723c */ /* 0x060ff0000000188c */
        /* <DEDUP_REMOVED lines=32> */
[----:B------:R1:W2:Y:S02]  /*8010*/  MUFU.EX2 R38, R0 ;  /* 0x0000000000267308 */ /* 0x0002a40000000800 */
[C---:B----4-:R-:W-:Y:S08]  /*8020*/  HMMA.16816.F32 R140, R8.reuse, R12, R140 ;  /* 0x0000000c088c723c */ /* 0x050ff0000000188c */
        /* <DEDUP_REMOVED lines=8> */
[----:B--2---:R-:W-:Y:S01]  /*80b0*/  F2FP.F16.F32.PACK_AB R11, R38, R61 ;  /* 0x0000003d260b723e */ /* 0x004fe200000000ff */
[----:B-1----:R-:W-:-:S04]  /*80c0*/  FFMA.FTZ R0, R114, UR5, -R4 ;  /* 0x0000000572007c23 */ /* 0x002fc80008010804 */
[----:B------:R1:W-:Y:S02]  /*80d0*/  MUFU.EX2 R36, R0 ;  /* 0x0000000000247308 */ /* 0x0003e40000000800 */
[C---:B------:R-:W-:Y:S08]  /*80e0*/  HMMA.16816.F32 R44, R8.reuse, R16, R44 ;  /* 0x00000010082c723c */ /* 0x040ff0000000182c */
[----:B------:R-:W-:Y:S01]  /*80f0*/  HMMA.16816.F32 R144, R8, R12, R144 ;  /* 0x0000000c0890723c */ /* 0x000fe20000001890 */
[----:B-1----:R-:W-:-:S07]  /*8100*/  FFMA.FTZ R0, R115, UR5, -R4 ;  /* 0x0000000573007c23 */ /* 0x002fce0008010804 */
[C---:B------:R-:W-:Y:S01]  /*8110*/  HMMA.16816.F32 R20, R8.reuse, R14, R20 ;  /* 0x0000000e0814723c */ /* 0x040fe20000001814 */
[----:B------:R-:W1:Y:S01]  /*8120*/  LDSM.16.MT88.4 R12, [R194+0x5c00] ;  /* 0x005c0000c20c783b */ /* 0x000e620000004200 */
[----:B------:R2:W-:Y:S06]  /*8130*/  MUFU.EX2 R31, R0 ;  /* 0x00000000001f7308 */ /* 0x0005ec0000000800 */
[----:B------:R-:W-:Y:S01]  /*8140*/  HMMA.16816.F32 R24, R8, R18, R24 ;  /* 0x000000120818723c */ /* 0x000fe20000001818 */
[----:B--2---:R-:W-:Y:S01]  /*8150*/  FFMA.FTZ R0, R116, UR5, -R4 ;  /* 0x0000000574007c23 */ /* 0x004fe20008010804 */
[----:B------:R-:W-:-:S03]  /*8160*/  FADD.FTZ R4, R106, R105 ;  /* 0x000000696a047221 */ /* 0x000fc60000010000 */
[----:B------:R2:W3:Y:S02]  /*8170*/  MUFU.EX2 R241, R0 ;  /* 0x0000000000f17308 */ /* 0x0004e40000000800 */
[----:B--2---:R-:W-:Y:S01]  /*8180*/  FFMA.FTZ R0, R124, UR5, -R2 ;  /* 0x000000057c007c23 */ /* 0x004fe20008010802 */
[----:B---3--:R-:W-:-:S05]  /*8190*/  F2FP.F16.F32.PACK_AB R166, R241, R31 ;  /* 0x0000001ff1a6723e */ /* 0x008fca00000000ff */
[----:B------:R2:W-:Y:S02]  /*81a0*/  MUFU.EX2 R29, R0 ;  /* 0x00000000001d7308 */ /* 0x0005e40000000800 */
[----:B--2---:R-:W-:-:S06]  /*81b0*/  FFMA.FTZ R0, R130, UR5, -R2 ;  /* 0x0000000582007c23 */ /* 0x004fcc0008010802 */
[----:B------:R2:W3:Y:S02]  /*81c0*/  MUFU.EX2 R30, R0 ;  /* 0x00000000001e7308 */ /* 0x0004e40000000800 */
[--C-:B--2---:R-:W-:Y:S01]  /*81d0*/  FFMA.FTZ R0, R131, UR5, -R2.reuse ;  /* 0x0000000583007c23 */ /* 0x104fe20008010802 */
[----:B------:R-:W-:Y:S01]  /*81e0*/  FFMA.FTZ R2, R156, UR5, -R2 ;  /* 0x000000059c027c23 */ /* 0x000fe20008010802 */
[----:B---3--:R-:W-:-:S04]  /*81f0*/  F2FP.F16.F32.PACK_AB R165, R30, R29 ;  /* 0x0000001d1ea5723e */ /* 0x008fc800000000ff */
[----:B------:R2:W-:Y:S08]  /*8200*/  MUFU.EX2 R28, R0 ;  /* 0x00000000001c7308 */ /* 0x0005f00000000800 */
[----:B------:R3:W4:Y:S01]  /*8210*/  MUFU.EX2 R240, R2 ;  /* 0x0000000200f07308 */ /* 0x0007220000000800 */
[----:B--2---:R-:W-:Y:S01]  /*8220*/  FFMA.FTZ R0, R164, UR5, -R5 ;  /* 0x00000005a4007c23 */ /* 0x004fe20008010805 */
[----:B------:R-:W-:-:S06]  /*8230*/  F2FP.F16.F32.PACK_AB R164, R36, R37 ;  /* 0x0000002524a4723e */ /* 0x000fcc00000000ff */
[----:B------:R2:W-:Y:S01]  /*8240*/  MUFU.EX2 R16, R0 ;  /* 0x0000000000107308 */ /* 0x0005e20000000800 */
[----:B---3--:R-:W-:Y:S01]  /*8250*/  FADD.FTZ R2, R179, R178 ;  /* 0x000000b2b3027221 */ /* 0x008fe20000010000 */
[----:B----4-:R-:W-:-:S03]  /*8260*/  F2FP.F16.F32.PACK_AB R167, R240, R28 ;  /* 0x0000001cf0a7723e */ /* 0x010fc600000000ff */
[----:B------:R-:W-:-:S04]  /*8270*/  FADD.FTZ R2, R185, R2 ;  /* 0x00000002b9027221 */ /* 0x000fc80000010000 */
[----:B------:R-:W-:Y:S01]  /*8280*/  HMMA.16816.F32 R140, R164, R152, R140 ;  /* 0x00000098a48c723c */ /* 0x000fe2000000188c */
[----:B--2---:R-:W-:-:S07]  /*8290*/  FFMA.FTZ R0, R159, UR5, -R5 ;  /* 0x000000059f007c23 */ /* 0x004fce0008010805 */
[C---:B------:R-:W-:Y:S01]  /*82a0*/  HMMA.16816.F32 R148, R164.reuse, R154, R148 ;  /* 0x0000009aa494723c */ /* 0x040fe20000001894 */
[----:B------:R2:W3:Y:S07]  /*82b0*/  MUFU.EX2 R10, R0 ;  /* 0x00000000000a7308 */ /* 0x0004ee0000000800 */
[C---:B-1----:R-:W-:Y:S08]  /*82c0*/  HMMA.16816.F32 R160, R164.reuse, R12, R160 ;  /* 0x0000000ca4a0723c */ /* 0x042ff000000018a0 */
[----:B------:R-:W-:Y:S01]  /*82d0*/  HMMA.16816.F32 R164, R164, R14, R32 ;  /* 0x0000000ea4a4723c */ /* 0x000fe20000001820 */
[----:B--2---:R-:W-:Y:S01]  /*82e0*/  FFMA.FTZ R0, R168, UR5, -R5 ;  /* 0x00000005a8007c23 */ /* 0x004fe20008010805 */
[----:B------:R-:W-:-:S03]  /*82f0*/  F2FP.F16.F32.PACK_AB R168, R182, R184 ;  /* 0x000000b8b6a8723e */ /* 0x000fc600000000ff */
[----:B------:R1:W-:Y:S02]  /*8300*/  MUFU.EX2 R9, R0 ;  /* 0x0000000000097308 */ /* 0x0003e40000000800 */
[----:B-1----:R-:W-:Y:S01]  /*8310*/  FFMA.FTZ R0, R169, UR5, -R5 ;  /* 0x00000005a9007c23 */ /* 0x002fe20008010805 */
[----:B------:R-:W-:Y:S01]  /*8320*/  FADD.FTZ R5, R7, R6 ;  /* 0x0000000607057221 */ /* 0x000fe20000010000 */
[----:B---3--:R-:W-:-:S04]  /*8330*/  F2FP.F16.F32.PACK_AB R169, R10, R16 ;  /* 0x000000100aa9723e */ /* 0x008fc800000000ff */
[----:B------:R1:W2:Y:S02]  /*8340*/  MUFU.EX2 R242, R0 ;  /* 0x0000000000f27308 */ /* 0x0002a40000000800 */
[----:B-1----:R-:W-:Y:S01]  /*8350*/  FADD.FTZ R0, R217, R215 ;  /* 0x000000d7d9007221 */ /* 0x002fe20000010000 */
[----:B--2---:R-:W-:-:S03]  /*8360*/  F2FP.F16.F32.PACK_AB R171, R242, R9 ;  /* 0x00000009f2ab723e */ /* 0x004fc600000000ff */
        /* <DEDUP_REMOVED lines=125> */
[----:B------:R-:W1:Y:S01]  /*8b40*/  S2R R181, SR_TID.X ;  /* 0x0000000000b57919 */ /* 0x000e620000002100 */
[----:B------:R-:W2:Y:S01]  /*8b50*/  LDC.64 R214, c[0x0][0x3c0] ;  /* 0x0000f000ffd67b82 */ /* 0x000ea20000000a00 */
[----:B------:R-:W3:Y:S01]  /*8b60*/  LDCU UR6, c[0x0][0x440] ;  /* 0x00008800ff0677ac */ /* 0x000ee20008000800 */
[----:B------:R-:W-:Y:S01]  /*8b70*/  IADD3 R245, PT, PT, R245, R57, RZ ;  /* 0x00000039f5f57210 */ /* 0x000fe20007ffe0ff */
[----:B------:R-:W-:Y:S01]  /*8b80*/  IMAD.MOV.U32 R136, RZ, RZ, R132 ;  /* 0x000000ffff887224 */ /* 0x000fe200078e0084 */
[----:B------:R-:W-:Y:S01]  /*8b90*/  LEA.HI.SX32 R199, R199, 0xfffffffe, 0x19 ;  /* 0xfffffffec7c77811 */ /* 0x000fe200078fcaff */
[----:B------:R-:W-:Y:S01]  /*8ba0*/  IMAD.MOV.U32 R134, RZ, RZ, R138 ;  /* 0x000000ffff867224 */ /* 0x000fe200078e008a */
[----:B------:R-:W-:Y:S01]  /*8bb0*/  MOV R135, R137 ;  /* 0x0000008900877202 */ /* 0x000fe20000000f00 */
[----:B------:R-:W4:Y:S01]  /*8bc0*/  LDCU UR5, c[0x0][0x440] ;  /* 0x00008800ff0577ac */ /* 0x000f220008000800 */
[----:B------:R-:W-:Y:S01]  /*8bd0*/  MOV R133, R139 ;  /* 0x0000008b00857202 */ /* 0x000fe20000000f00 */
[----:B------:R-:W1:Y:S01]  /*8be0*/  LDCU UR4, c[0x0][0x45c] ;  /* 0x00008b80ff0477ac */ /* 0x000e620008000800 */
[----:B---3--:R-:W-:Y:S01]  /*8bf0*/  ISETP.GE.AND P1, PT, R213, UR6, PT ;  /* 0x00000006d5007c0c */ /* 0x008fe2000bf26270 */
[----:B-1----:R-:W-:-:S05]  /*8c00*/  IMAD.SHL.U32 R181, R181, 0x2, RZ ;  /* 0x00000002b5b57824 */ /* 0x002fca00078e00ff */
[----:B------:R-:W-:-:S05]  /*8c10*/  LOP3.LUT R181, R181, 0x6, RZ, 0xc0, !PT ;  /* 0x00000006b5b57812 */ /* 0x000fca00078ec0ff */
[----:B------:R-:W-:Y:S01]  /*8c20*/  IMAD.IADD R246, R181, 0x1, R180 ;  /* 0x00000001b5f67824 */ /* 0x000fe200078e02b4 */
[----:B----4-:R-:W-:Y:S06]  /*8c30*/  BRA `(.L_x_164) ;  /* 0x0000000000f47947 */ /* 0x010fec0003800000 */
.L_x_166:
[C---:B------:R-:W-:Y:S01]  /*8c40*/  @!P0 VIADD R0, R199.reuse, 0xffffffff ;  /* 0xffffffffc7008836 */ /* 0x040fe20000000000 */
[----:B------:R-:W1:Y:S01]  /*8c50*/  @!P0 LDC.64 R176, c[0x0][0x3b8] ;  /* 0x0000ee00ffb08b82 */ /* 0x000e620000000a00 */
[----:B------:R-:W-:Y:S01]  /*8c60*/  @!P0 VIADD R137, R199, 0xffffffff ;  /* 0xffffffffc7898836 */ /* 0x000fe20000000000 */
        /* <DEDUP_REMOVED lines=8> */
[C---:B------:R-:W-:Y:S01]  /*8cf0*/  @!P0 SHF.L.U32 R181, R138.reuse, 0x7, RZ ;  /* 0x000000078ab58819 */ /* 0x040fe200000006ff */
[C---:B---3--:R-:W-:Y:S03]  /*8d00*/  @!P0 IMAD.WIDE.U32 R172, R137.reuse, R178, RZ ;  /* 0x000000b289ac8225 */ /* 0x048fe600078e00ff */
        /* <DEDUP_REMOVED lines=10> */
[----:B------:R-:W-:Y:S01]  /*8db0*/  @!P0 IMAD.SHL.U32 R176, R138, 0x80, RZ ;  /* 0x000000808ab08824 */ /* 0x000fe200078e00ff */
[----:B------:R-:W-:Y:S01]  /*8dc0*/  @!P1 LEA R180, P4, R174, R238, 0x8 ;  /* 0x000000eeaeb49211 */ /* 0x000fe200078840ff */
[----:B------:R-:W-:Y:S01]  /*8dd0*/  @!P0 IMAD R137, R183, 0x60, RZ ;  /* 0x00000060b7898824 */ /* 0x000fe200078e02ff */
[----:B------:R-:W-:Y:S01]  /*8de0*/  @!P0 LEA R0, P2, R178, R0, 0x6 ;  /* 0x00000000b2008211 */ /* 0x000fe200078430ff */
[----:B------:R-:W-:Y:S01]  /*8df0*/  @!P0 IMAD.WIDE.U32 R138, R182, 0x60, R176 ;  /* 0x00000060b68a8825 */ /* 0x000fe200078e00b0 */
[----:B------:R-:W-:Y:S02]  /*8e00*/  @!P1 LEA.HI.X R173, R174, R237, R175, 0x8, P4 ;  /* 0x000000edaead9211 */ /* 0x000fe400020f44af */
[----:B------:R-:W-:Y:S02]  /*8e10*/  @!P0 LEA.HI.X R178, R178, R172, R179, 0x6, P2 ;  /* 0x000000acb2b28211 */ /* 0x000fe400010f34b3 */
[CC--:B------:R-:W-:Y:S02]  /*8e20*/  @!P0 LEA R174, P2, R0.reuse, R238.reuse, 0x1 ;  /* 0x000000ee00ae8211 */ /* 0x0c0fe400078408ff */
        /* <DEDUP_REMOVED lines=30> */
.L_x_164:
[----:B------:R-:W-:Y:S04]  /*9010*/  DEPBAR.LE SB0, 0x0 ;  /* 0x000080000000791a */ /* 0x000fe80000000000 */
[----:B------:R-:W-:Y:S01]  /*9020*/  BAR.SYNC.DEFER_BLOCKING 0x0 ;  /* 0x0000000000007b1d */ /* 0x000fe20000010000 */
[----:B--2---:R-:W-:Y:S01]  /*9030*/  IMAD.WIDE.U32 R6, R199, R214, RZ ;  /* 0x000000d6c7067225 */ /* 0x004fe200078e00ff */
[----:B------:R-:W-:Y:S03]  /*9040*/  ISETP.GE.AND P0, PT, R213, UR5, PT ;  /* 0x00000005d5007c0c */ /* 0x000fe6000bf06270 */
        /* <DEDUP_REMOVED lines=24> */
[C---:B------:R-:W-:Y:S01]  /*91d0*/  IMAD R0, R199.reuse, 0x80, R246 ;  /* 0x00000080c7007824 */ /* 0x040fe200078e02f6 */
[----:B------:R-:W-:Y:S03]  /*91e0*/  ISETP.NE.AND P2, PT, R199, RZ, PT ;  /* 0x000000ffc700720c */ /* 0x000fe60003f45270 */
[----:B------:R-:W-:Y:S03]  /*91f0*/  IMAD.IADD R0, R245, 0x1, -R0 ;  /* 0x00000001f5007824 */ /* 0x000fe600078e0a00 */
[----:B------:R-:W-:Y:S01]  /*9200*/  @!PT LDS RZ, [RZ] ;  /* 0x00000000fffff984 */ /* 0x000fe20000000800 */
[----:B------:R-:W-:Y:S01]  /*9210*/  @!PT LDS RZ, [RZ] ;  /* 0x00000000fffff984 */ /* 0x000fe20000000800 */
[----:B------:R-:W-:Y:S01]  /*9220*/  @!PT LDS RZ, [RZ] ;  /* 0x00000000fffff984 */ /* 0x000fe20000000800 */
[----:B------:R-:W-:Y:S01]  /*9230*/  @!P0 LDGSTS.E.BYPASS.LTC128B.128 [R200+0x4800], desc[UR14][R10.64] ;  /* 0x048000000ac88fae */ /* 0x000fe2000b981a0e */
[C---:B------:R-:W-:Y:S01]  /*9240*/  VIADD R2, R0.reuse, 0x7 ;  /* 0x0000000700027836 */ /* 0x040fe20000000000 */
[C---:B------:R-:W-:Y:S01]  /*9250*/  IADD3 R132, PT, PT, R0.reuse, 0x48, RZ ;  /* 0x0000004800847810 */ /* 0x040fe20007ffe0ff */
[C---:B------:R-:W-:Y:S02]  /*9260*/  VIADD R139, R0.reuse, 0x47 ;  /* 0x00000047008b7836 */ /* 0x040fe40000000000 */
[C---:B------:R-:W-:Y:S01]  /*9270*/  VIADD R138, R0.reuse, 0xffffffff ;  /* 0xffffffff008a7836 */ /* 0x040fe20000000000 */
[----:B------:R-:W-:Y:S01]  /*9280*/  IABS R2, R2 ;  /* 0x0000000200027213 */ /* 0x000fe20000000000 */
[C---:B------:R-:W-:Y:S01]  /*9290*/  VIADD R137, R0.reuse, 0x8 ;  /* 0x0000000800897836 */ /* 0x040fe20000000000 */
[----:B------:R-:W-:Y:S01]  /*92a0*/  @P0 STS.128 [R200+0x5000], RZ ;  /* 0x005000ffc8000388 */ /* 0x000fe20000000c00 */
[----:B------:R-:W-:Y:S01]  /*92b0*/  IABS R139, R139 ;  /* 0x0000008b008b7213 */ /* 0x000fe20000000000 */
[C---:B------:R-:W-:Y:S01]  /*92c0*/  VIADD R198, R0.reuse, 0xffffffc7 ;  /* 0xffffffc700c67836 */ /* 0x040fe20000000000 */
[----:B------:R-:W-:Y:S02]  /*92d0*/  I2FP.F32.S32 R211, R2 ;  /* 0x0000000200d37245 */ /* 0x000fe40000201400 */
[----:B------:R-:W-:Y:S01]  /*92e0*/  I2FP.F32.S32 R2, R139 ;  /* 0x0000008b00027245 */ /* 0x000fe20000201400 */
[C---:B------:R-:W-:Y:S01]  /*92f0*/  VIADD R139, R0.reuse, 0x30 ;  /* 0x00000030008b7836 */ /* 0x040fe20000000000 */
[----:B------:R-:W-:Y:S01]  /*9300*/  IABS R138, R138 ;  /* 0x0000008a008a7213 */ /* 0x000fe20000000000 */
[----:B------:R-:W-:Y:S01]  /*9310*/  @!PT LDS RZ, [RZ] ;  /* 0x00000000fffff984 */ /* 0x000fe20000000800 */
[----:B------:R-:W-:Y:S01]  /*9320*/  @!PT LDS RZ, [RZ] ;  /* 0x00000000fffff984 */ /* 0x000fe20000000800 */
[----:B------:R-:W-:Y:S01]  /*9330*/  @!PT LDS RZ, [RZ] ;  /* 0x00000000fffff984 */ /* 0x000fe20000000800 */
[----:B------:R-:W-:Y:S01]  /*9340*/  @!P0 LDGSTS.E.BYPASS.LTC128B.128 [R200+0x5000], desc[UR14][R8.64] ;  /* 0x0500000008c88fae */ /* 0x000fe2000b981a0e */
[----:B------:R-:W-:Y:S02]  /*9350*/  IABS R132, R132 ;  /* 0x0000008400847213 */ /* 0x000fe40000000000 */
[----:B------:R-:W-:Y:S01]  /*9360*/  I2FP.F32.S32 R209, R138 ;  /* 0x0000008a00d17245 */ /* 0x000fe20000201400 */
[C---:B------:R-:W-:Y:S01]  /*9370*/  VIADD R138, R0.reuse, 0x38 ;  /* 0x00000038008a7836 */ /* 0x040fe20000000000 */
[----:B------:R-:W-:Y:S02]  /*9380*/  I2FP.F32.S32 R132, R132 ;  /* 0x0000008400847245 */ /* 0x000fe40000201400 */
[----:B------:R-:W-:Y:S01]  /*9390*/  IABS R137, R137 ;  /* 0x0000008900897213 */ /* 0x000fe20000000000 */
[----:B------:R-:W-:Y:S01]  /*93a0*/  @P0 STS.128 [R200+0x5800], RZ ;  /* 0x005800ffc8000388 */ /* 0x000fe20000000c00 */
[----:B------:R-:W-:Y:S02]  /*93b0*/  IABS R138, R138 ;  /* 0x0000008a008a7213 */ /* 0x000fe40000000000 */
[----:B------:R-:W-:Y:S01]  /*93c0*/  I2FP.F32.S32 R212, R137 ;  /* 0x0000008900d47245 */ /* 0x000fe20000201400 */
[----:B------:R-:W-:Y:S01]  /*93d0*/  VIADD R137, R0, 0x37 ;  /* 0x0000003700897836 */ /* 0x000fe20000000000 */
[----:B------:R-:W-:Y:S02]  /*93e0*/  I2FP.F32.S32 R138, R138 ;  /* 0x0000008a008a7245 */ /* 0x000fe40000201400 */
[----:B------:R-:W-:Y:S01]  /*93f0*/  IABS R139, R139 ;  /* 0x0000008b008b7213 */ /* 0x000fe20000000000 */
[----:B------:R-:W-:Y:S01]  /*9400*/  @!PT LDS RZ, [RZ] ;  /* 0x00000000fffff984 */ /* 0x000fe20000000800 */
[----:B------:R-:W-:Y:S01]  /*9410*/  @!PT LDS RZ, [RZ] ;  /* 0x00000000fffff984 */ /* 0x000fe20000000800 */
[----:B------:R-:W-:Y:S01]  /*9420*/  @!PT LDS RZ, [RZ] ;  /* 0x00000000fffff984 */ /* 0x000fe20000000800 */
[----:B------:R1:W-:Y:S01]  /*9430*/  @!P0 LDGSTS.E.BYPASS.LTC128B.128 [R200+0x5800], desc[UR14][R6.64] ;  /* 0x0580000006c88fae */ /* 0x0003e2000b981a0e */
[----:B------:R-:W-:Y:S02]  /*9440*/  IABS R137, R137 ;  /* 0x0000008900897213 */ /* 0x000fe40000000000 */
[----:B------:R-:W-:Y:S02]  /*9450*/  IABS R198, R198 ;  /* 0x000000c600c67213 */ /* 0x000fe40000000000 */
[----:B------:R-:W-:Y:S02]  /*9460*/  I2FP.F32.S32 R137, R137 ;  /* 0x0000008900897245 */ /* 0x000fe40000201400 */
[----:B------:R-:W-:Y:S01]  /*9470*/  I2FP.F32.S32 R198, R198 ;  /* 0x000000c600c67245 */ /* 0x000fe20000201400 */
[----:B------:R-:W-:Y:S08]  /*9480*/  LDSM.16.M88.4 R128, [R196] ;  /* 0x00000000c480783b */ /* 0x000ff00000000200 */
[----:B------:R-:W1:Y:S08]  /*9490*/  LDSM.16.M88.4 R16, [R193+0x2000] ;  /* 0x00200000c110783b */ /* 0x000e700000000200 */
[----:B------:R-:W2:Y:S08]  /*94a0*/  LDSM.16.M88.4 R124, [R196+0x1000] ;  /* 0x00100000c47c783b */ /* 0x000eb00000000200 */
[----:B------:R-:W3:Y:S08]  /*94b0*/  LDSM.16.M88.4 R32, [R193+0x2400] ;  /* 0x00240000c120783b */ /* 0x000ef00000000200 */
[----:B------:R-:W0:Y:S08]  /*94c0*/  LDGDEPBAR ;  /* 0x00000000000079af */ /* 0x000e300000000000 */
[----:B------:R-:W4:Y:S08]  /*94d0*/  LDSM.16.M88.4 R48, [R193+0x2800] ;  /* 0x00280000c130783b */ /* 0x000f300000000200 */
[----:B------:R-:W5:Y:S01]  /*94e0*/  LDSM.16.M88.4 R64, [R193+0x2c00] ;  /* 0x002c0000c140783b */ /* 0x000f620000000200 */
        /* <DEDUP_REMOVED lines=16> */
[-C--:B----4-:R-:W-:Y:S08]  /*95f0*/  HMMA.16816.F32 R36, R128, R48.reuse, RZ ;  /* 0x000000308024723c */ /* 0x090ff000000018ff */
[C---:B------:R-:W-:Y:S08]  /*9600*/  HMMA.16816.F32 R40, R124.reuse, R48, RZ ;  /* 0x000000307c28723c */ /* 0x040ff000000018ff */
[-C--:B------:R-:W-:Y:S08]  /*9610*/  HMMA.16816.F32 R44, R124, R50.reuse, RZ ;  /* 0x000000327c2c723c */ /* 0x080ff000000018ff */
[C---:B------:R-:W-:Y:S08]  /*9620*/  HMMA.16816.F32 R48, R128.reuse, R50, RZ ;  /* 0x000000328030723c */ /* 0x040ff000000018ff */
[-C--:B-----5:R-:W-:Y:S08]  /*9630*/  HMMA.16816.F32 R52, R128, R64.reuse, RZ ;  /* 0x000000408034723c */ /* 0x0a0ff000000018ff */
        /* <DEDUP_REMOVED lines=19> */
[----:B------:R-:W1:Y:S07]  /*9770*/  LDSM.16.M88.4 R172, [R195+0x2800] ;  /* 0x00280000c3ac783b */ /* 0x000e6e0000000200 */
[-C--:B---3--:R-:W-:Y:S08]  /*9780*/  HMMA.16816.F32 R4, R176, R180.reuse, R4 ;  /* 0x000000b4b004723c */ /* 0x088ff00000001804 */
[C---:B------:R-:W-:Y:S04]  /*9790*/  HMMA.16816.F32 R8, R184.reuse, R180, R8 ;  /* 0x000000b4b808723c */ /* 0x040fe80000001808 */
[----:B------:R-:W-:Y:S04]  /*97a0*/  IABS R180, R0 ;  /* 0x0000000000b47213 */ /* 0x000fe80000000000 */
[----:B------:R-:W-:Y:S01]  /*97b0*/  I2FP.F32.S32 R210, R180 ;  /* 0x000000b400d27245 */ /* 0x000fe20000201400 */
[-C--:B------:R-:W-:Y:S03]  /*97c0*/  HMMA.16816.F32 R12, R184, R182.reuse, R12 ;  /* 0x000000b6b80c723c */ /* 0x080fe6000000180c */
[-C--:B------:R-:W-:Y:S01]  /*97d0*/  FFMA.FTZ R5, R209, -R3.reuse, R5 ;  /* 0x80000003d1057223 */ /* 0x080fe20000010005 */
[-C--:B------:R-:W-:Y:S01]  /*97e0*/  FFMA.FTZ R4, R210, -R3.reuse, R4 ;  /* 0x80000003d2047223 */ /* 0x080fe20000010004 */
[-C--:B------:R-:W-:Y:S01]  /*97f0*/  FFMA.FTZ R6, R212, -R3.reuse, R6 ;  /* 0x80000003d4067223 */ /* 0x080fe20000010006 */
[-C--:B------:R-:W-:Y:S02]  /*9800*/  FFMA.FTZ R7, R211, -R3.reuse, R7 ;  /* 0x80000003d3077223 */ /* 0x080fe40000010007 */
[C---:B------:R-:W-:Y:S01]  /*9810*/  HMMA.16816.F32 R16, R176.reuse, R182, R16 ;  /* 0x000000b6b010723c */ /* 0x040fe20000001810 */
[----:B------:R-:W2:Y:S03]  /*9820*/  LDSM.16.M88.4 R180, [R195+0x2c00] ;  /* 0x002c0000c3b4783b */ /* 0x000ea60000000200 */
[-C--:B------:R-:W-:Y:S01]  /*9830*/  FFMA.FTZ R11, R2, -R3.reuse, R11 ;  /* 0x80000003020b7223 */ /* 0x080fe2000001000b */
[----:B------:R-:W-:Y:S02]  /*9840*/  VIADD R2, R0, 0x3f ;  /* 0x0000003f00027836 */ /* 0x000fe40000000000 */
[-C--:B------:R-:W-:Y:S01]  /*9850*/  FFMA.FTZ R10, R132, -R3.reuse, R10 ;  /* 0x80000003840a7223 */ /* 0x080fe2000001000a */
[----:B------:R-:W-:Y:S01]  /*9860*/  VIADD R132, R0, 0x40 ;  /* 0x0000004000847836 */ /* 0x000fe20000000000 */
[-C--:B------:R-:W-:Y:S03]  /*9870*/  HMMA.16816.F32 R20, R176, R188.reuse, R20 ;  /* 0x000000bcb014723c */ /* 0x080fe60000001814 */
[----:B------:R-:W-:Y:S01]  /*9880*/  IABS R2, R2 ;  /* 0x0000000200027213 */ /* 0x000fe20000000000 */
[-C--:B------:R-:W-:Y:S01]  /*9890*/  FFMA.FTZ R12, R138, -R3.reuse, R12 ;  /* 0x800000038a0c7223 */ /* 0x080fe2000001000c */
[----:B------:R-:W-:Y:S01]  /*98a0*/  IABS R132, R132 ;  /* 0x0000008400847213 */ /* 0x000fe20000000000 */
[CC--:B------:R-:W-:Y:S01]  /*98b0*/  FFMA.FTZ R13, R137.reuse, -R3.reuse, R13 ;  /* 0x80000003890d7223 */ /* 0x0c0fe2000001000d */
[----:B------:R-:W-:Y:S01]  /*98c0*/  I2FP.F32.S32 R2, R2 ;  /* 0x0000000200027245 */ /* 0x000fe20000201400 */
[C---:B------:R-:W-:Y:S04]  /*98d0*/  HMMA.16816.F32 R24, R184.reuse, R188, R24 ;  /* 0x000000bcb818723c */ /* 0x040fe80000001818 */
[----:B------:R-:W-:Y:S01]  /*98e0*/  I2FP.F32.S32 R132, R132 ;  /* 0x0000008400847245 */ /* 0x000fe20000201400 */
[-C--:B------:R-:W-:Y:S01]  /*98f0*/  FFMA.FTZ R9, R2, -R3.reuse, R9 ;  /* 0x8000000302097223 */ /* 0x080fe20000010009 */
[----:B------:R-:W-:Y:S01]  /*9900*/  IADD3 R188, PT, PT, R0, 0x18, RZ ;  /* 0x0000001800bc7810 */ /* 0x000fe20007ffe0ff */
[-C--:B------:R-:W-:Y:S01]  /*9910*/  FFMA.FTZ R15, R2, -R3.reuse, R15 ;  /* 0x80000003020f7223 */ /* 0x080fe2000001000f */
[----:B------:R-:W-:Y:S01]  /*9920*/  IADD3 R2, PT, PT, R0, -0x9, RZ ;  /* 0xfffffff700027810 */ /* 0x000fe20007ffe0ff */
[-C--:B------:R-:W-:Y:S03]  /*9930*/  HMMA.16816.F32 R28, R184, R190.reuse, R28 ;  /* 0x000000beb81c723c */ /* 0x080fe6000000181c */
[----:B------:R-:W-:Y:S01]  /*9940*/  IABS R2, R2 ;  /* 0x0000000200027213 */ /* 0x000fe20000000000 */
[CC--:B------:R-:W-:Y:S01]  /*9950*/  FFMA.FTZ R8, R132.reuse, -R3.reuse, R8 ;  /* 0x8000000384087223 */ /* 0x0c0fe20000010008 */
[----:B------:R-:W-:Y:S01]  /*9960*/  IABS R188, R188 ;  /* 0x000000bc00bc7213 */ /* 0x000fe20000000000 */
[-C--:B------:R-:W-:Y:S01]  /*9970*/  FFMA.FTZ R14, R132, -R3.reuse, R14 ;  /* 0x80000003840e7223 */ /* 0x080fe2000001000e */
[----:B------:R-:W-:Y:S01]  /*9980*/  I2FP.F32.S32 R208, R2 ;  /* 0x0000000200d07245 */ /* 0x000fe20000201400 */
[C---:B------:R-:W-:Y:S04]  /*9990*/  HMMA.16816.F32 R32, R176.reuse, R190, R32 ;  /* 0x000000beb020723c */ /* 0x040fe80000001820 */
[----:B------:R-:W-:Y:S01]  /*99a0*/  I2FP.F32.S32 R188, R188 ;  /* 0x000000bc00bc7245 */ /* 0x000fe20000201400 */
[-C--:B------:R-:W-:Y:S01]  /*99b0*/  FFMA.FTZ R26, R138, -R3.reuse, R26 ;  /* 0x800000038a1a7223 */ /* 0x080fe2000001001a */
[C---:B------:R-:W-:Y:S02]  /*99c0*/  VIADD R138, R0.reuse, 0xffffffe0 ;  /* 0xffffffe0008a7836 */ /* 0x040fe40000000000 */
[-C--:B------:R-:W-:Y:S01]  /*99d0*/  FFMA.FTZ R27, R137, -R3.reuse, R27 ;  /* 0x80000003891b7223 */ /* 0x080fe2000001001b */
[-C--:B-1----:R-:W-:Y:S03]  /*99e0*/  HMMA.16816.F32 R36, R176, R172.reuse, R36 ;  /* 0x000000acb024723c */ /* 0x082fe60000001824 */
[----:B------:R-:W-:Y:S01]  /*99f0*/  IABS R138, R138 ;  /* 0x0000008a008a7213 */ /* 0x000fe20000000000 */
[----:B------:R-:W-:Y:S02]  /*9a00*/  VIADD R132, R0, 0xfffffff8 ;  /* 0xfffffff800847836 */ /* 0x000fe40000000000 */
[----:B------:R-:W-:Y:S01]  /*9a10*/  FFMA.FTZ R17, R208, -R3, R17 ;  /* 0x80000003d0117223 */ /* 0x000fe20000010011 */
[C---:B------:R-:W-:Y:S01]  /*9a20*/  VIADD R137, R0.reuse, 0xffffffdf ;  /* 0xffffffdf00897836 */ /* 0x040fe20000000000 */
[----:B------:R-:W-:Y:S01]  /*9a30*/  I2FP.F32.S32 R203, R138 ;  /* 0x0000008a00cb7245 */ /* 0x000fe20000201400 */
[C---:B------:R-:W-:Y:S04]  /*9a40*/  HMMA.16816.F32 R40, R184.reuse, R172, R40 ;  /* 0x000000acb828723c */ /* 0x040fe80000001828 */
[----:B------:R-:W-:Y:S01]  /*9a50*/  IABS R132, R132 ;  /* 0x0000008400847213 */ /* 0x000fe20000000000 */
[C---:B------:R-:W-:Y:S01]  /*9a60*/  VIADD R173, R0.reuse, 0xfffffff0 ;  /* 0xfffffff000ad7836 */ /* 0x040fe20000000000 */
[----:B------:R-:W-:Y:S01]  /*9a70*/  IABS R137, R137 ;  /* 0x0000008900897213 */ /* 0x000fe20000000000 */
[C---:B------:R-:W-:Y:S01]  /*9a80*/  VIADD R172, R0.reuse, 0xffffffef ;  /* 0xffffffef00ac7836 */ /* 0x040fe20000000000 */
[----:B------:R-:W-:Y:S01]  /*9a90*/  I2FP.F32.S32 R205, R132 ;  /* 0x0000008400cd7245 */ /* 0x000fe20000201400 */
[-C--:B------:R-:W-:Y:S03]  /*9aa0*/  HMMA.16816.F32 R44, R184, R174.reuse, R44 ;  /* 0x000000aeb82c723c */ /* 0x080fe6000000182c */
[----:B------:R-:W-:Y:S01]  /*9ab0*/  IABS R173, R173 ;  /* 0x000000ad00ad7213 */ /* 0x000fe20000000000 */
[C---:B------:R-:W-:Y:S01]  /*9ac0*/  VIADD R138, R0.reuse, 0xffffffcf ;  /* 0xffffffcf008a7836 */ /* 0x040fe20000000000 */
[----:B------:R-:W-:Y:S01]  /*9ad0*/  IABS R172, R172 ;  /* 0x000000ac00ac7213 */ /* 0x000fe20000000000 */
[C---:B------:R-:W-:Y:S01]  /*9ae0*/  VIADD R191, R0.reuse, 0xffffffd7 ;  /* 0xffffffd700bf7836 */ /* 0x040fe20000000000 */
[----:B------:R-:W-:Y:S01]  /*9af0*/  I2FP.F32.S32 R207, R173 ;  /* 0x000000ad00cf7245 */ /* 0x000fe20000201400 */
[C---:B------:R-:W-:Y:S04]  /*9b00*/  HMMA.16816.F32 R48, R176.reuse, R174, R48 ;  /* 0x000000aeb030723c */ /* 0x040fe80000001830 */
[----:B------:R-:W-:Y:S01]  /*9b10*/  I2FP.F32.S32 R206, R172 ;  /* 0x000000ac00ce7245 */ /* 0x000fe20000201400 */
[C---:B------:R-:W-:Y:S01]  /*9b20*/  VIADD R174, R0.reuse, 0x2f ;  /* 0x0000002f00ae7836 */ /* 0x040fe20000000000 */
[----:B------:R-:W-:Y:S01]  /*9b30*/  IABS R138, R138 ;  /* 0x0000008a008a7213 */ /* 0x000fe20000000000 */
[----:B------:R-:W-:Y:S01]  /*9b40*/  FFMA.FTZ R16, R205, -R3, R16 ;  /* 0x80000003cd107223 */ /* 0x000fe20000010010 */
[----:B------:R-:W-:Y:S01]  /*9b50*/  I2FP.F32.S32 R132, R139 ;  /* 0x0000008b00847245 */ /* 0x000fe20000201400 */
[-C--:B--2---:R-:W-:Y:S03]  /*9b60*/  HMMA.16816.F32 R52, R176, R180.reuse, R52 ;  /* 0x000000b4b034723c */ /* 0x084fe60000001834 */
[----:B------:R-:W-:Y:S01]  /*9b70*/  IABS R174, R174 ;  /* 0x000000ae00ae7213 */ /* 0x000fe20000000000 */
[----:B------:R-:W-:Y:S01]  /*9b80*/  VIADD R139, R0, 0xffffffe7 ;  /* 0xffffffe7008b7836 */ /* 0x000fe20000000000 */
[----:B------:R-:W-:Y:S01]  /*9b90*/  I2FP.F32.S32 R204, R137 ;  /* 0x0000008900cc7245 */ /* 0x000fe20000201400 */
[----:B------:R-:W-:Y:S01]  /*9ba0*/  FFMA.FTZ R24, R132, -R3, R24 ;  /* 0x8000000384187223 */ /* 0x000fe20000010018 */
[C---:B------:R-:W-:Y:S01]  /*9bb0*/  IADD3 R137, PT, PT, R0.reuse, 0xf, RZ ;  /* 0x0000000f00897810 */ /* 0x040fe20007ffe0ff */
[----:B------:R-:W-:Y:S01]  /*9bc0*/  IMAD.MOV.U32 R2, RZ, RZ, R174 ;  /* 0x000000ffff027224 */ /* 0x000fe200078e00ae */
[----:B------:R-:W-:Y:S01]  /*9bd0*/  IABS R139, R139 ;  /* 0x0000008b008b7213 */ /* 0x000fe20000000000 */
[----:B------:R-:W1:Y:S01]  /*9be0*/  LDSM.16.M88.4 R172, [R195+0x3000] ;  /* 0x00300000c3ac783b */ /* 0x000e620000000200 */
[----:B------:R-:W-:Y:S01]  /*9bf0*/  IABS R137, R137 ;  /* 0x0000008900897213 */ /* 0x000fe20000000000 */
[C---:B------:R-:W-:Y:S04]  /*9c00*/  HMMA.16816.F32 R56, R184.reuse, R180, R56 ;  /* 0x000000b4b838723c */ /* 0x040fe80000001838 */
[----:B------:R-:W-:Y:S01]  /*9c10*/  I2FP.F32.S32 R2, R2 ;  /* 0x0000000200027245 */ /* 0x000fe20000201400 */
[C---:B------:R-:W-:Y:S01]  /*9c20*/  VIADD R180, R0.reuse, 0xffffffe8 ;  /* 0xffffffe800b47836 */ /* 0x040fe20000000000 */
[----:B------:R-:W-:Y:S01]  /*9c30*/  I2FP.F32.S32 R202, R139 ;  /* 0x0000008b00ca7245 */ /* 0x000fe20000201400 */
[----:B------:R-:W-:Y:S01]  /*9c40*/  VIADD R139, R0, 0x17 ;  /* 0x00000017008b7836 */ /* 0x000fe20000000000 */
[----:B------:R-:W-:Y:S01]  /*9c50*/  I2FP.F32.S32 R137, R137 ;  /* 0x0000008900897245 */ /* 0x000fe20000201400 */
[-C--:B------:R-:W-:Y:S03]  /*9c60*/  HMMA.16816.F32 R60, R184, R182.reuse, R60 ;  /* 0x000000b6b83c723c */ /* 0x080fe6000000183c */
[----:B------:R-:W-:Y:S01]  /*9c70*/  IABS R180, R180 ;  /* 0x000000b400b47213 */ /* 0x000fe20000000000 */
[C---:B------:R-:W-:Y:S01]  /*9c80*/  FFMA.FTZ R25, R2.reuse, -R3, R25 ;  /* 0x8000000302197223 */ /* 0x040fe20000010019 */
[----:B------:R-:W-:Y:S01]  /*9c90*/  IABS R139, R139 ;  /* 0x0000008b008b7213 */ /* 0x000fe20000000000 */
[-C--:B------:R-:W-:Y:S01]  /*9ca0*/  FFMA.FTZ R31, R2, -R3.reuse, R31 ;  /* 0x80000003021f7223 */ /* 0x080fe2000001001f */
[----:B------:R-:W-:Y:S01]  /*9cb0*/  IADD3 R2, PT, PT, R0, 0x27, RZ ;  /* 0x0000002700027810 */ /* 0x000fe20007ffe0ff */
[C---:B------:R-:W-:Y:S04]  /*9cc0*/  HMMA.16816.F32 R64, R176.reuse, R182, R64 ;  /* 0x000000b6b040723c */ /* 0x040fe80000001840 */
[----:B------:R-:W-:Y:S01]  /*9cd0*/  IABS R2, R2 ;  /* 0x0000000200027213 */ /* 0x000fe20000000000 */
[CC--:B------:R-:W-:Y:S01]  /*9ce0*/  FFMA.FTZ R57, R137.reuse, -R3.reuse, R57 ;  /* 0x8000000389397223 */ /* 0x0c0fe20000010039 */
[----:B------:R-:W-:Y:S01]  /*9cf0*/  I2FP.F32.S32 R201, R180 ;  /* 0x000000b400c97245 */ /* 0x000fe20000201400 */
[----:B------:R-:W-:Y:S01]  /*9d00*/  FFMA.FTZ R30, R132, -R3, R30 ;  /* 0x80000003841e7223 */ /* 0x000fe2000001001e */
[----:B------:R-:W-:Y:S01]  /*9d10*/  I2FP.F32.S32 R2, R2 ;  /* 0x0000000200027245 */ /* 0x000fe20000201400 */
[----:B------:R-:W2:Y:S01]  /*9d20*/  LDSM.16.M88.4 R180, [R195+0x3400] ;  /* 0x00340000c3b4783b */ /* 0x000ea20000000200 */
[----:B------:R-:W-:Y:S01]  /*9d30*/  I2FP.F32.S32 R139, R139 ;  /* 0x0000008b008b7245 */ /* 0x000fe20000201400 */
[----:B------:R-:W-:Y:S01]  /*9d40*/  FFMA.FTZ R63, R137, -R3, R63 ;  /* 0x80000003893f7223 */ /* 0x000fe2000001003f */
[----:B------:R-:W-:Y:S01]  /*9d50*/  IABS R191, R191 ;  /* 0x000000bf00bf7213 */ /* 0x000fe20000000000 */
[CC--:B------:R-:W-:Y:S01]  /*9d60*/  FFMA.FTZ R29, R2.reuse, -R3.reuse, R29 ;  /* 0x80000003021d7223 */ /* 0x0c0fe2000001001d */
[----:B------:R-:W-:Y:S01]  /*9d70*/  FFMA.FTZ R43, R2, -R3, R43 ;  /* 0x80000003022b7223 */ /* 0x000fe2000001002b */
[C---:B------:R-:W-:Y:S01]  /*9d80*/  VIADD R2, R0.reuse, 0x1f ;  /* 0x0000001f00027836 */ /* 0x040fe20000000000 */
[----:B------:R-:W-:Y:S01]  /*9d90*/  I2FP.F32.S32 R191, R191 ;  /* 0x000000bf00bf7245 */ /* 0x000fe20000201400 */
[CC--:B------:R-:W-:Y:S01]  /*9da0*/  FFMA.FTZ R45, R139.reuse, -R3.reuse, R45 ;  /* 0x800000038b2d7223 */ /* 0x0c0fe2000001002d */
[C---:B------:R-:W-:Y:S02]  /*9db0*/  VIADD R137, R0.reuse, 0xffffffc8 ;  /* 0xffffffc800897836 */ /* 0x040fe40000000000 */
[----:B------:R-:W-:Y:S01]  /*9dc0*/  FFMA.FTZ R59, R139, -R3, R59 ;  /* 0x800000038b3b7223 */ /* 0x000fe2000001003b */
[----:B------:R-:W-:Y:S01]  /*9dd0*/  IABS R2, R2 ;  /* 0x0000000200027213 */ /* 0x000fe20000000000 */
[-C--:B-1----:R-:W-:Y:S03]  /*9de0*/  HMMA.16816.F32 R68, R176, R172.reuse, R68 ;  /* 0x000000acb044723c */ /* 0x082fe60000001844 */
[----:B------:R-:W-:Y:S01]  /*9df0*/  I2FP.F32.S32 R2, R2 ;  /* 0x0000000200027245 */ /* 0x000fe20000201400 */
[C---:B------:R-:W-:Y:S01]  /*9e00*/  VIADD R139, R0.reuse, 0xffffffbf ;  /* 0xffffffbf008b7836 */ /* 0x040fe20000000000 */
[----:B------:R-:W-:Y:S01]  /*9e10*/  IABS R137, R137 ;  /* 0x0000008900897213 */ /* 0x000fe20000000000 */
[----:B------:R-:W-:Y:S02]  /*9e20*/  VIADD R132, R0, 0x28 ;  /* 0x0000002800847836 */ /* 0x000fe40000000000 */
[----:B------:R-:W-:Y:S01]  /*9e30*/  FFMA.FTZ R44, R188, -R3, R44 ;  /* 0x80000003bc2c7223 */ /* 0x000fe2000001002c */
[C---:B------:R-:W-:Y:S04]  /*9e40*/  HMMA.16816.F32 R72, R184.reuse, R172, R72 ;  /* 0x000000acb848723c */ /* 0x040fe80000001848 */
[----:B------:R-:W-:Y:S01]  /*9e50*/  IABS R139, R139 ;  /* 0x0000008b008b7213 */ /* 0x000fe20000000000 */
[----:B------:R-:W-:Y:S01]  /*9e60*/  VIADD R172, R0, 0x10 ;  /* 0x0000001000ac7836 */ /* 0x000fe20000000000 */
[----:B------:R-:W-:Y:S01]  /*9e70*/  I2FP.F32.S32 R190, R137 ;  /* 0x0000008900be7245 */ /* 0x000fe20000201400 */
[C---:B------:R-:W-:Y:S01]  /*9e80*/  FFMA.FTZ R41, R2.reuse, -R3, R41 ;  /* 0x8000000302297223 */ /* 0x040fe20000010029 */
[----:B------:R-:W-:Y:S01]  /*9e90*/  I2FP.F32.S32 R137, R139 ;  /* 0x0000008b00897245 */ /* 0x000fe20000201400 */
[-C--:B------:R-:W-:Y:S03]  /*9ea0*/  HMMA.16816.F32 R76, R184, R174.reuse, R76 ;  /* 0x000000aeb84c723c */ /* 0x080fe6000000184c */
[----:B------:R-:W-:Y:S01]  /*9eb0*/  IABS R172, R172 ;  /* 0x000000ac00ac7213 */ /* 0x000fe20000000000 */
[-C--:B------:R-:W-:Y:S01]  /*9ec0*/  FFMA.FTZ R47, R2, -R3.reuse, R47 ;  /* 0x80000003022f7223 */ /* 0x080fe2000001002f */
[----:B------:R-:W-:Y:S01]  /*9ed0*/  IABS R132, R132 ;  /* 0x0000008400847213 */ /* 0x000fe20000000000 */
[C---:B------:R-:W-:Y:S02]  /*9ee0*/  VIADD R2, R0.reuse, 0xffffffd8 ;  /* 0xffffffd800027836 */ /* 0x040fe40000000000 */
[CC--:B------:R-:W-:Y:S01]  /*9ef0*/  FFMA.FTZ R69, R137.reuse, -R3.reuse, R69 ;  /* 0x8000000389457223 */ /* 0x0c0fe20000010045 */
[C---:B------:R-:W-:Y:S04]  /*9f00*/  HMMA.16816.F32 R80, R176.reuse, R174, R80 ;  /* 0x000000aeb050723c */ /* 0x040fe80000001850 */
[----:B------:R-:W-:Y:S01]  /*9f10*/  IABS R2, R2 ;  /* 0x0000000200027213 */ /* 0x000fe20000000000 */
[----:B------:R-:W-:Y:S01]  /*9f20*/  VIADD R139, R0, 0xffffffaf ;  /* 0xffffffaf008b7836 */ /* 0x000fe20000000000 */
[----:B------:R-:W-:Y:S01]  /*9f30*/  I2FP.F32.S32 R132, R132 ;  /* 0x0000008400847245 */ /* 0x000fe20000201400 */
[-C--:B------:R-:W-:Y:S01]  /*9f40*/  FFMA.FTZ R58, R188, -R3.reuse, R58 ;  /* 0x80000003bc3a7223 */ /* 0x080fe2000001003a */
[----:B------:R-:W-:Y:S01]  /*9f50*/  I2FP.F32.S32 R189, R2 ;  /* 0x0000000200bd7245 */ /* 0x000fe20000201400 */
[-C--:B--2---:R-:W-:Y:S03]  /*9f60*/  HMMA.16816.F32 R84, R176, R180.reuse, R84 ;  /* 0x000000b4b054723c */ /* 0x084fe60000001854 */
[----:B------:R-:W-:Y:S01]  /*9f70*/  I2FP.F32.S32 R2, R138 ;  /* 0x0000008a00027245 */ /* 0x000fe20000201400 */
[CC--:B------:R-:W-:Y:S01]  /*9f80*/  FFMA.FTZ R28, R132.reuse, -R3.reuse, R28 ;  /* 0x80000003841c7223 */ /* 0x0c0fe2000001001c */
[----:B------:R-:W-:Y:S01]  /*9f90*/  I2FP.F32.S32 R138, R172 ;  /* 0x000000ac008a7245 */ /* 0x000fe20000201400 */
[----:B------:R-:W-:Y:S01]  /*9fa0*/  FFMA.FTZ R42, R132, -R3, R42 ;  /* 0x80000003842a7223 */ /* 0x000fe2000001002a */
[----:B------:R-:W-:Y:S01]  /*9fb0*/  IABS R139, R139 ;  /* 0x0000008b008b7213 */ /* 0x000fe20000000000 */
[----:B------:R-:W1:Y:S01]  /*9fc0*/  LDSM.16.M88.4 R172, [R195+0x3800] ;  /* 0x00380000c3ac783b */ /* 0x000e620000000200 */
[C---:B------:R-:W-:Y:S01]  /*9fd0*/  IADD3 R188, PT, PT, R0.reuse, -0x50, RZ ;  /* 0xffffffb000bc7810 */ /* 0x040fe20007ffe0ff */
[C---:B------:R-:W-:Y:S04]  /*9fe0*/  HMMA.16816.F32 R88, R184.reuse, R180, R88 ;  /* 0x000000b4b858723c */ /* 0x040fe80000001858 */
[----:B------:R-:W-:Y:S01]  /*9ff0*/  I2FP.F32.S32 R139, R139 ;  /* 0x0000008b008b7245 */ /* 0x000fe20000201400 */
[-C--:B------:R-:W-:Y:S01]  /*a000*/  FFMA.FTZ R83, R137, -R3.reuse, R83 ;  /* 0x8000000389537223 */ /* 0x080fe20000010053 */
[----:B------:R-:W-:Y:S01]  /*a010*/  IABS R188, R188 ;  /* 0x000000bc00bc7213 */ /* 0x000fe20000000000 */
[----:B------:R-:W-:Y:S01]  /*a020*/  VIADD R137, R0, 0xffffffb7 ;  /* 0xffffffb700897836 */ /* 0x000fe20000000000 */
[-C--:B------:R-:W-:Y:S03]  /*a030*/  HMMA.16816.F32 R92, R184, R182.reuse, R92 ;  /* 0x000000b6b85c723c */ /* 0x080fe6000000185c */
[----:B------:R-:W-:Y:S01]  /*a040*/  I2FP.F32.S32 R188, R188 ;  /* 0x000000bc00bc7245 */ /* 0x000fe20000201400 */
[C---:B------:R-:W-:Y:S01]  /*a050*/  FFMA.FTZ R56, R138.reuse, -R3, R56 ;  /* 0x800000038a387223 */ /* 0x040fe20000010038 */
[----:B------:R-:W-:Y:S01]  /*a060*/  IABS R137, R137 ;  /* 0x0000008900897213 */ /* 0x000fe20000000000 */
[----:B------:R-:W-:Y:S01]  /*a070*/  FFMA.FTZ R62, R138, -R3, R62 ;  /* 0x800000038a3e7223 */ /* 0x000fe2000001003e */
[C---:B------:R-:W-:Y:S01]  /*a080*/  VIADD R138, R0.reuse, 0xffffffc0 ;  /* 0xffffffc0008a7836 */ /* 0x040fe20000000000 */
[C---:B------:R-:W-:Y:S01]  /*a090*/  HMMA.16816.F32 R96, R176.reuse, R182, R96 ;  /* 0x000000b6b060723c */ /* 0x040fe20000001860 */
[----:B------:R-:W2:Y:S01]  /*a0a0*/  LDSM.16.M88.4 R180, [R195+0x3c00] ;  /* 0x003c0000c3b4783b */ /* 0x000ea20000000200 */
[----:B------:R-:W-:Y:S04]  /*a0b0*/  DEPBAR.LE SB0, 0x0 ;  /* 0x000080000000791a */ /* 0x000fe80000000000 */
[----:B------:R-:W-:Y:S01]  /*a0c0*/  IABS R138, R138 ;  /* 0x0000008a008a7213 */ /* 0x000fe20000000000 */
[C---:B------:R-:W-:Y:S01]  /*a0d0*/  VIADD R132, R0.reuse, 0x20 ;  /* 0x0000002000847836 */ /* 0x040fe20000000000 */
[----:B------:R-:W-:Y:S01]  /*a0e0*/  I2FP.F32.S32 R137, R137 ;  /* 0x0000008900897245 */ /* 0x000fe20000201400 */
[----:B------:R-:W-:Y:S01]  /*a0f0*/  BAR.SYNC.DEFER_BLOCKING 0x0 ;  /* 0x0000000000007b1d */ /* 0x000fe20000010000 */
[----:B------:R-:W-:Y:S01]  /*a100*/  I2FP.F32.S32 R138, R138 ;  /* 0x0000008a008a7245 */ /* 0x000fe20000201400 */
[-C--:B------:R-:W-:Y:S01]  /*a110*/  FFMA.FTZ R85, R139, -R3.reuse, R85 ;  /* 0x800000038b557223 */ /* 0x080fe20000010055 */
[----:B------:R-:W-:Y:S01]  /*a120*/  IABS R132, R132 ;  /* 0x0000008400847213 */ /* 0x000fe20000000000 */
[CC--:B------:R-:W-:Y:S01]  /*a130*/  FFMA.FTZ R81, R137.reuse, -R3.reuse, R81 ;  /* 0x8000000389517223 */ /* 0x0c0fe20000010051 */
[-C--:B------:R-:W-:Y:S01]  /*a140*/  FFMA.FTZ R87, R137, -R3.reuse, R87 ;  /* 0x8000000389577223 */ /* 0x080fe20000010057 */
[----:B------:R-:W-:Y:S01]  /*a150*/  VIADD R137, R0, 0xffffffa8 ;  /* 0xffffffa800897836 */ /* 0x000fe20000000000 */
[----:B------:R-:W-:Y:S01]  /*a160*/  I2FP.F32.S32 R132, R132 ;  /* 0x0000008400847245 */ /* 0x000fe20000201400 */
[CC--:B------:R-:W-:Y:S01]  /*a170*/  FFMA.FTZ R68, R138.reuse, -R3.reuse, R68 ;  /* 0x800000038a447223 */ /* 0x0c0fe20000010044 */
[----:B------:R-:W-:Y:S01]  /*a180*/  FFMA.FTZ R82, R138, -R3, R82 ;  /* 0x800000038a527223 */ /* 0x000fe20000010052 */
[C---:B------:R-:W-:Y:S01]  /*a190*/  VIADD R138, R0.reuse, 0xffffffb8 ;  /* 0xffffffb8008a7836 */ /* 0x040fe20000000000 */
[----:B------:R-:W-:Y:S01]  /*a1a0*/  IABS R137, R137 ;  /* 0x0000008900897213 */ /* 0x000fe20000000000 */
[-C--:B------:R-:W-:Y:S01]  /*a1b0*/  FFMA.FTZ R99, R139, -R3.reuse, R99 ;  /* 0x800000038b637223 */ /* 0x080fe20000010063 */
[----:B------:R-:W-:Y:S01]  /*a1c0*/  IADD3 R139, PT, PT, R0, -0x69, RZ ;  /* 0xffffff97008b7810 */ /* 0x000fe20007ffe0ff */
[-C--:B-1----:R-:W-:Y:S05]  /*a1d0*/  HMMA.16816.F32 R100, R176, R172.reuse, R100 ;  /* 0x000000acb064723c */ /* 0x082fea0000001864 */
[----:B------:R-:W-:Y:S01]  /*a1e0*/  IABS R138, R138 ;  /* 0x0000008a008a7213 */ /* 0x000fe20000000000 */
[----:B------:R-:W-:Y:S01]  /*a1f0*/  FFMA.FTZ R40, R132, -R3, R40 ;  /* 0x8000000384287223 */ /* 0x000fe20000010028 */
[----:B------:R-:W-:Y:S01]  /*a200*/  I2FP.F32.S32 R137, R137 ;  /* 0x0000008900897245 */ /* 0x000fe20000201400 */
[C---:B------:R-:W-:Y:S04]  /*a210*/  HMMA.16816.F32 R104, R184.reuse, R172, R104 ;  /* 0x000000acb868723c */ /* 0x040fe80000001868 */
[----:B------:R-:W-:Y:S01]  /*a220*/  I2FP.F32.S32 R138, R138 ;  /* 0x0000008a008a7245 */ /* 0x000fe20000201400 */
[C---:B------:R-:W-:Y:S01]  /*a230*/  FFMA.FTZ R96, R137.reuse, -R3, R96 ;  /* 0x8000000389607223 */ /* 0x040fe20000010060 */
[----:B------:R-:W-:Y:S01]  /*a240*/  IABS R139, R139 ;  /* 0x0000008b008b7213 */ /* 0x000fe20000000000 */
[C---:B------:R-:W-:Y:S01]  /*a250*/  VIADD R173, R0.reuse, 0xffffffa0 ;  /* 0xffffffa000ad7836 */ /* 0x040fe20000000000 */
[-C--:B------:R-:W-:Y:S03]  /*a260*/  HMMA.16816.F32 R108, R184, R174.reuse, R108 ;  /* 0x000000aeb86c723c */ /* 0x080fe6000000186c */
[----:B------:R-:W-:Y:S01]  /*a270*/  I2FP.F32.S32 R139, R139 ;  /* 0x0000008b008b7245 */ /* 0x000fe20000201400 */
[----:B------:R-:W-:Y:S01]  /*a280*/  FFMA.FTZ R102, R137, -R3, R102 ;  /* 0x8000000389667223 */ /* 0x000fe20000010066 */
[----:B------:R-:W-:Y:S01]  /*a290*/  IABS R173, R173 ;  /* 0x000000ad00ad7213 */ /* 0x000fe20000000000 */
[----:B------:R-:W-:Y:S02]  /*a2a0*/  VIADD R137, R0, 0xffffff98 ;  /* 0xffffff9800897836 */ /* 0x000fe40000000000 */
[----:B------:R-:W-:Y:S01]  /*a2b0*/  FFMA.FTZ R80, R138, -R3, R80 ;  /* 0x800000038a507223 */ /* 0x000fe20000010050 */
[C---:B------:R-:W-:Y:S04]  /*a2c0*/  HMMA.16816.F32 R112, R176.reuse, R174, R112 ;  /* 0x000000aeb070723c */ /* 0x040fe80000001870 */
[----:B------:R-:W-:Y:S01]  /*a2d0*/  IABS R137, R137 ;  /* 0x0000008900897213 */ /* 0x000fe20000000000 */
[----:B------:R-:W-:Y:S01]  /*a2e0*/  VIADD R172, R0, 0xffffff9f ;  /* 0xffffff9f00ac7836 */ /* 0x000fe20000000000 */
[----:B------:R-:W-:Y:S01]  /*a2f0*/  I2FP.F32.S32 R173, R173 ;  /* 0x000000ad00ad7245 */ /* 0x000fe20000201400 */
[----:B------:R-:W-:Y:S01]  /*a300*/  FFMA.FTZ R86, R138, -R3, R86 ;  /* 0x800000038a567223 */ /* 0x000fe20000010056 */
[----:B------:R-:W-:Y:S01]  /*a310*/  I2FP.F32.S32 R137, R137 ;  /* 0x0000008900897245 */ /* 0x000fe20000201400 */
[-C--:B--2---:R-:W-:Y:S03]  /*a320*/  HMMA.16816.F32 R116, R176, R180.reuse, R116 ;  /* 0x000000b4b074723c */ /* 0x084fe60000001874 */
[----:B------:R-:W-:Y:S01]  /*a330*/  IABS R172, R172 ;  /* 0x000000ac00ac7213 */ /* 0x000fe20000000000 */
[----:B------:R-:W-:Y:S02]  /*a340*/  VIADD R138, R0, 0xffffffa7 ;  /* 0xffffffa7008a7836 */ /* 0x000fe40000000000 */
[-C--:B------:R-:W-:Y:S01]  /*a350*/  FFMA.FTZ R100, R173, -R3.reuse, R100 ;  /* 0x80000003ad647223 */ /* 0x080fe20000010064 */
[-C--:B------:R-:W-:Y:S01]  /*a360*/  FFMA.FTZ R46, R132, -R3.reuse, R46 ;  /* 0x80000003842e7223 */ /* 0x080fe2000001002e */
[----:B------:R-:W-:Y:S01]  /*a370*/  I2FP.F32.S32 R172, R172 ;  /* 0x000000ac00ac7245 */ /* 0x000fe20000201400 */
[C---:B------:R-:W-:Y:S04]  /*a380*/  HMMA.16816.F32 R120, R184.reuse, R180, R120 ;  /* 0x000000b4b878723c */ /* 0x040fe80000001878 */
[----:B------:R-:W-:Y:S01]  /*a390*/  IABS R138, R138 ;  /* 0x0000008a008a7213 */ /* 0x000fe20000000000 */
[-C--:B------:R-:W-:Y:S01]  /*a3a0*/  FFMA.FTZ R112, R137, -R3.reuse, R112 ;  /* 0x8000000389707223 */ /* 0x080fe20000010070 */
[-C--:B------:R-:W-:Y:S01]  /*a3b0*/  FFMA.FTZ R114, R173, -R3.reuse, R114 ;  /* 0x80000003ad727223 */ /* 0x080fe20000010072 */
[-C--:B------:R-:W-:Y:S01]  /*a3c0*/  FFMA.FTZ R101, R172, -R3.reuse, R101 ;  /* 0x80000003ac657223 */ /* 0x080fe20000010065 */
[----:B------:R-:W-:Y:S01]  /*a3d0*/  I2FP.F32.S32 R138, R138 ;  /* 0x0000008a008a7245 */ /* 0x000fe20000201400 */
[-C--:B------:R-:W-:Y:S03]  /*a3e0*/  HMMA.16816.F32 R124, R184, R182.reuse, R124 ;  /* 0x000000b6b87c723c */ /* 0x080fe6000000187c */
[-C--:B------:R-:W-:Y:S01]  /*a3f0*/  FFMA.FTZ R118, R137, -R3.reuse, R118 ;  /* 0x8000000389767223 */ /* 0x080fe20000010076 */
[----:B------:R-:W-:Y:S02]  /*a400*/  VIADD R137, R0, 0xffffff90 ;  /* 0xffffff9000897836 */ /* 0x000fe40000000000 */
[-C--:B------:R-:W-:Y:S01]  /*a410*/  FFMA.FTZ R115, R172, -R3.reuse, R115 ;  /* 0x80000003ac737223 */ /* 0x080fe20000010073 */
[----:B------:R-:W-:Y:S02]  /*a420*/  VIADD R173, R0, 0xffffff88 ;  /* 0xffffff8800ad7836 */ /* 0x000fe40000000000 */
[-C--:B------:R-:W-:Y:S01]  /*a430*/  FFMA.FTZ R97, R138, -R3.reuse, R97 ;  /* 0x800000038a617223 */ /* 0x080fe20000010061 */
[----:B------:R-:W-:Y:S04]  /*a440*/  HMMA.16816.F32 R128, R176, R182, R128 ;  /* 0x000000b6b080723c */ /* 0x000fe80000001880 */
[----:B------:R-:W-:Y:S02]  /*a450*/  VIADD R172, R0, 0xffffff87 ;  /* 0xffffff8700ac7836 */ /* 0x000fe40000000000 */
[-C--:B------:R-:W-:Y:S01]  /*a460*/  FFMA.FTZ R103, R138, -R3.reuse, R103 ;  /* 0x800000038a677223 */ /* 0x080fe20000010067 */
[C---:B------:R-:W-:Y:S02]  /*a470*/  VIADD R132, R0.reuse, 0xffffffd0 ;  /* 0xffffffd000847836 */ /* 0x040fe40000000000 */
[C---:B------:R-:W-:Y:S01]  /*a480*/  FFMA.FTZ R113, R139.reuse, -R3, R113 ;  /* 0x800000038b717223 */ /* 0x040fe20000010071 */
[----:B------:R-:W-:Y:S01]  /*a490*/  VIADD R138, R0, 0xffffff8f ;  /* 0xffffff8f008a7836 */ /* 0x000fe20000000000 */
[----:B------:R-:W-:Y:S01]  /*a4a0*/  IABS R0, R137 ;  /* 0x0000008900007213 */ /* 0x000fe20000000000 */
[----:B------:R-:W-:Y:S01]  /*a4b0*/  FFMA.FTZ R119, R139, -R3, R119 ;  /* 0x800000038b777223 */ /* 0x000fe20000010077 */
[----:B------:R-:W-:Y:S01]  /*a4c0*/  IABS R137, R173 ;  /* 0x000000ad00897213 */ /* 0x000fe20000000000 */
[-C--:B------:R-:W-:Y:S01]  /*a4d0*/  FFMA.FTZ R18, R210, -R3.reuse, R18 ;  /* 0x80000003d2127223 */ /* 0x080fe20000010012 */
[----:B------:R-:W-:Y:S01]  /*a4e0*/  IABS R172, R172 ;  /* 0x000000ac00ac7213 */ /* 0x000fe20000000000 */
[----:B------:R-:W-:Y:S01]  /*a4f0*/  FFMA.FTZ R19, R209, -R3, R19 ;  /* 0x80000003d1137223 */ /* 0x000fe20000010013 */
[----:B------:R-:W-:Y:S01]  /*a500*/  I2FP.F32.S32 R139, R137 ;  /* 0x00000089008b7245 */ /* 0x000fe20000201400 */
[-C--:B------:R-:W-:Y:S01]  /*a510*/  FFMA.FTZ R20, R207, -R3.reuse, R20 ;  /* 0x80000003cf147223 */ /* 0x080fe20000010014 */
[----:B------:R-:W-:Y:S01]  /*a520*/  I2FP.F32.S32 R137, R172 ;  /* 0x000000ac00897245 */ /* 0x000fe20000201400 */
[-C--:B------:R-:W-:Y:S01]  /*a530*/  FFMA.FTZ R21, R206, -R3.reuse, R21 ;  /* 0x80000003ce157223 */ /* 0x080fe20000010015 */
[----:B------:R-:W-:Y:S01]  /*a540*/  I2FP.F32.S32 R0, R0 ;  /* 0x0000000000007245 */ /* 0x000fe20000201400 */
[-C--:B------:R-:W-:Y:S01]  /*a550*/  FFMA.FTZ R22, R205, -R3.reuse, R22 ;  /* 0x80000003cd167223 */ /* 0x080fe20000010016 */
[----:B------:R-:W-:Y:S01]  /*a560*/  IABS R138, R138 ;  /* 0x0000008a008a7213 */ /* 0x000fe20000000000 */
[-C--:B------:R-:W-:Y:S01]  /*a570*/  FFMA.FTZ R129, R137, -R3.reuse, R129 ;  /* 0x8000000389817223 */ /* 0x080fe20000010081 */
[----:B------:R-:W-:Y:S01]  /*a580*/  FMNMX3.FTZ R137, R133, R4, R5, !PT ;  /* 0x0000000485897276 */ /* 0x000fe20007810005 */
[CC--:B------:R-:W-:Y:S01]  /*a590*/  FFMA.FTZ R116, R0.reuse, -R3.reuse, R116 ;  /* 0x8000000300747223 */ /* 0x0c0fe20000010074 */
[----:B------:R-:W-:Y:S01]  /*a5a0*/  I2FP.F32.S32 R138, R138 ;  /* 0x0000008a008a7245 */ /* 0x000fe20000201400 */
[-C--:B------:R-:W-:Y:S01]  /*a5b0*/  FFMA.FTZ R130, R0, -R3.reuse, R130 ;  /* 0x8000000300827223 */ /* 0x080fe20000010082 */
[----:B------:R-:W-:Y:S01]  /*a5c0*/  FMNMX3.FTZ R0, R134, R6, R7, !PT ;  /* 0x0000000686007276 */ /* 0x000fe20007810007 */
[-C--:B------:R-:W-:Y:S01]  /*a5d0*/  FFMA.FTZ R23, R208, -R3.reuse, R23 ;  /* 0x80000003d0177223 */ /* 0x080fe20000010017 */
[----:B------:R-:W-:Y:S01]  /*a5e0*/  FMNMX3.FTZ R137, R137, R16, R17, !PT ;  /* 0x0000001089897276 */ /* 0x000fe20007810011 */
[-C--:B------:R-:W-:Y:S01]  /*a5f0*/  FFMA.FTZ R117, R138, -R3.reuse, R117 ;  /* 0x800000038a757223 */ /* 0x080fe20000010075 */
[----:B------:R-:W-:Y:S01]  /*a600*/  FMNMX3.FTZ R0, R0, R18, R19, !PT ;  /* 0x0000001200007276 */ /* 0x000fe20007810013 */
[-C--:B------:R-:W-:Y:S01]  /*a610*/  FFMA.FTZ R131, R138, -R3.reuse, R131 ;  /* 0x800000038a837223 */ /* 0x080fe20000010083 */
[----:B------:R-:W-:Y:S01]  /*a620*/  FMNMX3.FTZ R138, R135, R8, R9, !PT ;  /* 0x00000008878a7276 */ /* 0x000fe20007810009 */
[-C--:B------:R-:W-:Y:S01]  /*a630*/  FFMA.FTZ R32, R201, -R3.reuse, R32 ;  /* 0x80000003c9207223 */ /* 0x080fe20000010020 */
[----:B------:R-:W-:Y:S01]  /*a640*/  IABS R132, R132 ;  /* 0x0000008400847213 */ /* 0x000fe20000000000 */
        /* <DEDUP_REMOVED lines=84> */
[CC--:B------:R-:W-:Y:S01]  /*ab90*/  FFMA.FTZ R108, R189.reuse, -R3.reuse, R108 ;  /* 0x80000003bd6c7223 */ /* 0x0c0fe2000001006c */
        /* <DEDUP_REMOVED lines=18> */
[-C--:B------:R-:W-:Y:S01]  /*acc0*/  FFMA.FTZ R120, R132, -R3.reuse, R120 ;  /* 0x8000000384787223 */ /* 0x080fe20000010078 */
[----:B------:R-:W-:Y:S01]  /*acd0*/  FMNMX3.FTZ R187, R0, R128, R129, !PT ;  /* 0x0000008000bb7276 */ /* 0x000fe20007810081 */
[----:B------:R-:W-:Y:S01]  /*ace0*/  FFMA.FTZ R121, R2, -R3, R121 ;  /* 0x8000000302797223 */ /* 0x000fe20000010079 */
[----:B------:R-:W-:Y:S06]  /*acf0*/  @P2 BRA `(.L_x_166) ;  /* 0xffffffdc00d02947 */ /* 0x000fec000383ffff */
.L_x_165:
[----:B------:R-:W-:Y:S01]  /*ad00*/  SHFL.BFLY PT, R139, R187, 0x2, 0x1f ;  /* 0x0c401f00bb8b7f89 */ /* 0x000fe200000e0000 */
[-C--:B------:R-:W-:Y:S01]  /*ad10*/  FFMA.FTZ R123, R191, -R3.reuse, R123 ;  /* 0x80000003bf7b7223 */ /* 0x080fe2000001007b */
[----:B------:R-:W-:Y:S01]  /*ad20*/  FMNMX3.FTZ R138, R188, R130, R131, !PT ;  /* 0x00000082bc8a7276 */ /* 0x000fe20007810083 */
[-C--:B------:R-:W-:Y:S01]  /*ad30*/  FFMA.FTZ R125, R198, -R3.reuse, R125 ;  /* 0x80000003c67d7223 */ /* 0x080fe2000001007d */
[----:B------:R-:W-:Y:S01]  /*ad40*/  FMNMX3.FTZ R137, R189, R108, R109, !PT ;  /* 0x0000006cbd897276 */ /* 0x000fe2000781006d */
[-C--:B------:R-:W-:Y:S01]  /*ad50*/  FFMA.FTZ R126, R132, -R3.reuse, R126 ;  /* 0x80000003847e7223 */ /* 0x080fe2000001007e */
[----:B------:R-:W-:Y:S02]  /*ad60*/  FMNMX3.FTZ R0, R190, R106, R107, !PT ;  /* 0x0000006abe007276 */ /* 0x000fe4000781006b */
[----:B-1----:R-:W-:Y:S01]  /*ad70*/  SHFL.BFLY PT, R173, R138, 0x2, 0x1f ;  /* 0x0c401f008aad7f89 */ /* 0x002fe200000e0000 */
[----:B------:R-:W-:Y:S01]  /*ad80*/  FFMA.FTZ R127, R2, -R3, R127 ;  /* 0x80000003027f7223 */ /* 0x000fe2000001007f */
        /* <DEDUP_REMOVED lines=13> */
[----:B------:R-:W3:Y:S08]  /*ae60*/  SHFL.BFLY PT, R138, R174, 0x1, 0x1f ;  /* 0x0c201f00ae8a7f89 */ /* 0x000ef000000e0000 */
[----:B------:R-:W4:Y:S01]  /*ae70*/  SHFL.BFLY PT, R132, R2, 0x1, 0x1f ;  /* 0x0c201f0002847f89 */ /* 0x000f2200000e0000 */
[----:B-1----:R-:W-:Y:S04]  /*ae80*/  FMNMX.FTZ R139, R139, R172, !PT ;  /* 0x000000ac8b8b7209 */ /* 0x002fe80007810000 */
[C---:B------:R-:W-:Y:S01]  /*ae90*/  FSETP.NEU.FTZ.AND P0, PT, R139.reuse, -INF , PT ;  /* 0xff8000008b00780b */ /* 0x040fe20003f1d000 */
[----:B------:R-:W-:Y:S01]  /*aea0*/  FADD.FTZ R0, -R139, R133 ;  /* 0x000000858b007221 */ /* 0x000fe20000010100 */
[----:B--2---:R-:W-:Y:S02]  /*aeb0*/  FMNMX.FTZ R137, R137, R173, !PT ;  /* 0x000000ad89897209 */ /* 0x004fe40007810000 */
[----:B---3--:R-:W-:Y:S01]  /*aec0*/  FMNMX.FTZ R138, R174, R138, !PT ;  /* 0x0000008aae8a7209 */ /* 0x008fe20007810000 */
[----:B------:R-:W-:Y:S02]  /*aed0*/  FMUL.FTZ R133, R0, UR4 ;  /* 0x0000000400857c20 */ /* 0x000fe40008410000 */
[C---:B------:R-:W-:Y:S01]  /*aee0*/  FMUL.FTZ R173, R137.reuse, UR4 ;  /* 0x0000000489ad7c20 */ /* 0x040fe20008410000 */
[----:B----4-:R-:W-:Y:S01]  /*aef0*/  FMNMX.FTZ R132, R2, R132, !PT ;  /* 0x0000008402847209 */ /* 0x010fe20007810000 */
[----:B------:R-:W-:Y:S02]  /*af00*/  FADD.FTZ R0, -R138, R134 ;  /* 0x000000868a007221 */ /* 0x000fe40000010100 */
[----:B------:R1:W2:Y:S02]  /*af10*/  MUFU.EX2 R134, R133 ;  /* 0x0000008500867308 */ /* 0x0002a40000000800 */
[----:B------:R-:W-:Y:S01]  /*af20*/  FMUL.FTZ R172, R132, UR4 ;  /* 0x0000000484ac7c20 */ /* 0x000fe20008410000 */
[----:B-1----:R-:W-:Y:S01]  /*af30*/  FMUL.FTZ R133, R0, UR4 ;  /* 0x0000000400857c20 */ /* 0x002fe20008410000 */
[----:B------:R-:W-:Y:S01]  /*af40*/  FADD.FTZ R0, -R137, R135 ;  /* 0x0000008789007221 */ /* 0x000fe20000010100 */
[----:B------:R-:W-:Y:S03]  /*af50*/  FMUL.FTZ R135, R138, UR4 ;  /* 0x000000048a877c20 */ /* 0x000fe60008410000 */
[----:B------:R-:W-:Y:S02]  /*af60*/  FMUL.FTZ R2, R0, UR4 ;  /* 0x0000000400027c20 */ /* 0x000fe40008410000 */
[----:B------:R-:W1:Y:S01]  /*af70*/  MUFU.EX2 R133, R133 ;  /* 0x0000008500857308 */ /* 0x000e620000000800 */
[----:B------:R-:W-:Y:S01]  /*af80*/  FADD.FTZ R0, -R132, R136 ;  /* 0x0000008884007221 */ /* 0x000fe20000010100 */
[----:B------:R-:W-:Y:S03]  /*af90*/  FMUL.FTZ R136, R139, UR4 ;  /* 0x000000048b887c20 */ /* 0x000fe60008410000 */
[----:B------:R-:W-:Y:S02]  /*afa0*/  FMUL.FTZ R0, R0, UR4 ;  /* 0x0000000400007c20 */ /* 0x000fe40008410000 */
[----:B------:R-:W-:Y:S03]  /*afb0*/  FSEL R136, R136, RZ, P0 ;  /* 0x000000ff88887208 */ /* 0x000fe60000000000 */
[----:B------:R-:W-:Y:S01]  /*afc0*/  MUFU.EX2 R2, R2 ;  /* 0x0000000200027308 */ /* 0x000fe20000000800 */
[----:B------:R-:W-:Y:S01]  /*afd0*/  FSETP.NEU.FTZ.AND P0, PT, R138, -INF , PT ;  /* 0xff8000008a00780b */ /* 0x000fe20003f1d000 */
[--C-:B------:R-:W-:Y:S01]  /*afe0*/  FFMA.FTZ R20, R20, UR4, -R136.reuse ;  /* 0x0000000414147c23 */ /* 0x100fe20008010888 */
[--C-:B------:R-:W-:Y:S01]  /*aff0*/  FFMA.FTZ R21, R21, UR4, -R136.reuse ;  /* 0x0000000415157c23 */ /* 0x100fe20008010888 */
[--C-:B------:R-:W-:Y:S01]  /*b000*/  FFMA.FTZ R48, R48, UR4, -R136.reuse ;  /* 0x0000000430307c23 */ /* 0x100fe20008010888 */
[--C-:B------:R-:W-:Y:S05]  /*b010*/  FFMA.FTZ R49, R49, UR4, -R136.reuse ;  /* 0x0000000431317c23 */ /* 0x100fea0008010888 */
[----:B------:R-:W-:Y:S01]  /*b020*/  MUFU.EX2 R187, R20 ;  /* 0x0000001400bb7308 */ /* 0x000fe20000000800 */
[----:B------:R-:W-:Y:S01]  /*b030*/  FSEL R135, R135, RZ, P0 ;  /* 0x000000ff87877208 */ /* 0x000fe20000000000 */
[--C-:B------:R-:W-:Y:S01]  /*b040*/  FFMA.FTZ R16, R16, UR4, -R136.reuse ;  /* 0x0000000410107c23 */ /* 0x100fe20008010888 */
[--C-:B------:R-:W-:Y:S01]  /*b050*/  FFMA.FTZ R17, R17, UR4, -R136.reuse ;  /* 0x0000000411117c23 */ /* 0x100fe20008010888 */
[----:B------:R-:W-:Y:S01]  /*b060*/  FSETP.NEU.FTZ.AND P0, PT, R137, -INF , PT ;  /* 0xff8000008900780b */ /* 0x000fe20003f1d000 */
        /* <DEDUP_REMOVED lines=36> */
[----:B---3--:R-:W3:Y:S01]  /*b2b0*/  LDSM.16.MT88.4 R20, [R192+0x4000] ;  /* 0x00400000c014783b */ /* 0x008ee20000004200 */
[--C-:B------:R-:W-:Y:S01]  /*b2c0*/  FFMA.FTZ R6, R6, UR4, -R135.reuse ;  /* 0x0000000406067c23 */ /* 0x100fe20008010887 */
[--C-:B------:R-:W-:Y:S01]  /*b2d0*/  FFMA.FTZ R7, R7, UR4, -R135.reuse ;  /* 0x0000000407077c23 */ /* 0x100fe20008010887 */
[--C-:B------:R-:W-:Y:S01]  /*b2e0*/  FFMA.FTZ R36, R36, UR4, -R136.reuse ;  /* 0x0000000424247c23 */ /* 0x100fe20008010888 */
[----:B------:R-:W-:Y:S01]  /*b2f0*/  FFMA.FTZ R37, R37, UR4, -R136 ;  /* 0x0000000425257c23 */ /* 0x000fe20008010888 */
        /* <DEDUP_REMOVED lines=8> */
[--C-:B------:R-:W-:Y:S01]  /*b380*/  FFMA.FTZ R11, R11, UR4, -R172.reuse ;  /* 0x000000040b0b7c23 */ /* 0x100fe200080108ac */
[--C-:B------:R-:W-:Y:S03]  /*b390*/  FFMA.FTZ R14, R14, UR4, -R172.reuse ;  /* 0x000000040e0e7c23 */ /* 0x100fe600080108ac */
[----:B------:R4:W-:Y:S01]  /*b3a0*/  MUFU.EX2 R191, R43 ;  /* 0x0000002b00bf7308 */ /* 0x0009e20000000800 */
[----:B------:R-:W-:Y:S01]  /*b3b0*/  FFMA.FTZ R15, R15, UR4, -R172 ;  /* 0x000000040f0f7c23 */ /* 0x000fe200080108ac */
[--C-:B------:R-:W-:Y:S01]  /*b3c0*/  FFMA.FTZ R32, R32, UR4, -R136.reuse ;  /* 0x0000000420207c23 */ /* 0x100fe20008010888 */
[----:B------:R-:W-:Y:S01]  /*b3d0*/  FFMA.FTZ R33, R33, UR4, -R136 ;  /* 0x0000000421217c23 */ /* 0x000fe20008010888 */
[--C-:B------:R-:W-:Y:S01]  /*b3e0*/  FFMA.FTZ R34, R34, UR4, -R135.reuse ;  /* 0x0000000422227c23 */ /* 0x100fe20008010887 */
[----:B------:R-:W-:Y:S01]  /*b3f0*/  FFMA.FTZ R35, R35, UR4, -R135 ;  /* 0x0000000423237c23 */ /* 0x000fe20008010887 */
[--C-:B------:R-:W-:Y:S01]  /*b400*/  FFMA.FTZ R24, R24, UR4, -R173.reuse ;  /* 0x0000000418187c23 */ /* 0x100fe200080108ad */
[--C-:B------:R-:W-:Y:S03]  /*b410*/  FFMA.FTZ R26, R26, UR4, -R172.reuse ;  /* 0x000000041a1a7c23 */ /* 0x100fe600080108ac */
[----:B------:R2:W-:Y:S01]  /*b420*/  MUFU.EX2 R188, R4 ;  /* 0x0000000400bc7308 */ /* 0x0005e20000000800 */
[----:B------:R-:W-:Y:S01]  /*b430*/  FFMA.FTZ R29, R29, UR4, -R173 ;  /* 0x000000041d1d7c23 */ /* 0x000fe200080108ad */
[----:B------:R-:W-:Y:S01]  /*b440*/  FFMA.FTZ R31, R31, UR4, -R172 ;  /* 0x000000041f1f7c23 */ /* 0x000fe200080108ac */
[--C-:B------:R-:W-:Y:S01]  /*b450*/  FFMA.FTZ R64, R64, UR4, -R136.reuse ;  /* 0x0000000440407c23 */ /* 0x100fe20008010888 */
[--C-:B------:R-:W-:Y:S01]  /*b460*/  FFMA.FTZ R65, R65, UR4, -R136.reuse ;  /* 0x0000000441417c23 */ /* 0x100fe20008010888 */
[--C-:B------:R-:W-:Y:S01]  /*b470*/  FFMA.FTZ R66, R66, UR4, -R135.reuse ;  /* 0x0000000442427c23 */ /* 0x100fe20008010887 */
[--C-:B------:R-:W-:Y:S01]  /*b480*/  FFMA.FTZ R67, R67, UR4, -R135.reuse ;  /* 0x0000000443437c23 */ /* 0x100fe20008010887 */
[--C-:B------:R-:W-:Y:S03]  /*b490*/  FFMA.FTZ R52, R52, UR4, -R136.reuse ;  /* 0x0000000434347c23 */ /* 0x100fe60008010888 */
[----:B------:R5:W3:Y:S01]  /*b4a0*/  MUFU.EX2 R205, R5 ;  /* 0x0000000500cd7308 */ /* 0x000ae20000000800 */
[----:B----4-:R-:W4:Y:S01]  /*b4b0*/  LDSM.16.MT88.4 R40, [R194+0x4000] ;  /* 0x00400000c228783b */ /* 0x010f220000004200 */
[----:B------:R-:W-:Y:S01]  /*b4c0*/  FFMA.FTZ R53, R53, UR4, -R136 ;  /* 0x0000000435357c23 */ /* 0x000fe20008010888 */
[--C-:B------:R-:W-:Y:S01]  /*b4d0*/  FFMA.FTZ R54, R54, UR4, -R135.reuse ;  /* 0x0000000436367c23 */ /* 0x100fe20008010887 */
[----:B------:R-:W-:Y:S01]  /*b4e0*/  FFMA.FTZ R55, R55, UR4, -R135 ;  /* 0x0000000437377c23 */ /* 0x000fe20008010887 */
[--C-:B------:R-:W-:Y:S01]  /*b4f0*/  FFMA.FTZ R56, R56, UR4, -R173.reuse ;  /* 0x0000000438387c23 */ /* 0x100fe200080108ad */
[--C-:B------:R-:W-:Y:S01]  /*b500*/  FFMA.FTZ R57, R57, UR4, -R173.reuse ;  /* 0x0000000439397c23 */ /* 0x100fe200080108ad */
[--C-:B------:R-:W-:Y:S03]  /*b510*/  FFMA.FTZ R60, R60, UR4, -R173.reuse ;  /* 0x000000043c3c7c23 */ /* 0x100fe600080108ad */
[----:B------:R1:W-:Y:S01]  /*b520*/  MUFU.EX2 R190, R6 ;  /* 0x0000000600be7308 */ /* 0x0003e20000000800 */
[----:B--2---:R-:W-:Y:S01]  /*b530*/  FMUL.FTZ R4, R134, R144 ;  /* 0x0000009086047220 */ /* 0x004fe20000410000 */
[----:B------:R-:W-:Y:S01]  /*b540*/  FFMA.FTZ R61, R61, UR4, -R173 ;  /* 0x000000043d3d7c23 */ /* 0x000fe200080108ad */
[--C-:B------:R-:W-:Y:S01]  /*b550*/  FFMA.FTZ R58, R58, UR4, -R172.reuse ;  /* 0x000000043a3a7c23 */ /* 0x100fe200080108ac */
[--C-:B------:R-:W-:Y:S01]  /*b560*/  FFMA.FTZ R59, R59, UR4, -R172.reuse ;  /* 0x000000043b3b7c23 */ /* 0x100fe200080108ac */
[--C-:B------:R-:W-:Y:S01]  /*b570*/  FFMA.FTZ R62, R62, UR4, -R172.reuse ;  /* 0x000000043e3e7c23 */ /* 0x100fe200080108ac */
[----:B------:R-:W-:Y:S01]  /*b580*/  FFMA.FTZ R63, R63, UR4, -R172 ;  /* 0x000000043f3f7c23 */ /* 0x000fe200080108ac */
[--C-:B------:R-:W-:Y:S03]  /*b590*/  FFMA.FTZ R68, R68, UR4, -R136.reuse ;  /* 0x0000000444447c23 */ /* 0x100fe60008010888 */
[----:B------:R2:W4:Y:S01]  /*b5a0*/  MUFU.EX2 R202, R7 ;  /* 0x0000000700ca7308 */ /* 0x0005220000000800 */
[----:B-----5:R-:W-:Y:S01]  /*b5b0*/  FMUL.FTZ R5, R134, R145 ;  /* 0x0000009186057220 */ /* 0x020fe20000410000 */
[--C-:B------:R-:W-:Y:S01]  /*b5c0*/  FFMA.FTZ R69, R69, UR4, -R136.reuse ;  /* 0x0000000445457c23 */ /* 0x100fe20008010888 */
[--C-:B------:R-:W-:Y:S01]  /*b5d0*/  FFMA.FTZ R70, R70, UR4, -R135.reuse ;  /* 0x0000000446467c23 */ /* 0x100fe20008010887 */
[--C-:B------:R-:W-:Y:S01]  /*b5e0*/  FFMA.FTZ R71, R71, UR4, -R135.reuse ;  /* 0x0000000447477c23 */ /* 0x100fe20008010887 */
[--C-:B------:R-:W-:Y:S01]  /*b5f0*/  FFMA.FTZ R80, R80, UR4, -R136.reuse ;  /* 0x0000000450507c23 */ /* 0x100fe20008010888 */
[----:B------:R-:W-:Y:S01]  /*b600*/  FFMA.FTZ R81, R81, UR4, -R136 ;  /* 0x0000000451517c23 */ /* 0x000fe20008010888 */
[--C-:B------:R-:W-:Y:S03]  /*b610*/  FFMA.FTZ R82, R82, UR4, -R135.reuse ;  /* 0x0000000452527c23 */ /* 0x100fe60008010887 */
[----:B------:R5:W-:Y:S01]  /*b620*/  MUFU.EX2 R216, R16 ;  /* 0x0000001000d87308 */ /* 0x000be20000000800 */
[----:B-1----:R-:W-:Y:S01]  /*b630*/  FMUL.FTZ R6, R133, R146 ;  /* 0x0000009285067220 */ /* 0x002fe20000410000 */
[----:B------:R-:W-:Y:S01]  /*b640*/  FFMA.FTZ R83, R83, UR4, -R135 ;  /* 0x0000000453537c23 */ /* 0x000fe20008010887 */
[--C-:B------:R-:W-:Y:S01]  /*b650*/  FFMA.FTZ R72, R72, UR4, -R173.reuse ;  /* 0x0000000448487c23 */ /* 0x100fe200080108ad */
[--C-:B------:R-:W-:Y:S01]  /*b660*/  FFMA.FTZ R73, R73, UR4, -R173.reuse ;  /* 0x0000000449497c23 */ /* 0x100fe200080108ad */
[--C-:B------:R-:W-:Y:S01]  /*b670*/  FFMA.FTZ R76, R76, UR4, -R173.reuse ;  /* 0x000000044c4c7c23 */ /* 0x100fe200080108ad */
[----:B------:R-:W-:Y:S01]  /*b680*/  FFMA.FTZ R77, R77, UR4, -R173 ;  /* 0x000000044d4d7c23 */ /* 0x000fe200080108ad */
[--C-:B------:R-:W-:Y:S03]  /*b690*/  FFMA.FTZ R74, R74, UR4, -R172.reuse ;  /* 0x000000044a4a7c23 */ /* 0x100fe600080108ac */
[----:B------:R1:W4:Y:S01]  /*b6a0*/  MUFU.EX2 R232, R17 ;  /* 0x0000001100e87308 */ /* 0x0003220000000800 */
[----:B--2---:R-:W-:Y:S01]  /*b6b0*/  FMUL.FTZ R7, R133, R147 ;  /* 0x0000009385077220 */ /* 0x004fe20000410000 */
[--C-:B------:R-:W-:Y:S01]  /*b6c0*/  FFMA.FTZ R75, R75, UR4, -R172.reuse ;  /* 0x000000044b4b7c23 */ /* 0x100fe200080108ac */
[--C-:B------:R-:W-:Y:S01]  /*b6d0*/  FFMA.FTZ R78, R78, UR4, -R172.reuse ;  /* 0x000000044e4e7c23 */ /* 0x100fe200080108ac */
[----:B------:R-:W-:Y:S01]  /*b6e0*/  FFMA.FTZ R79, R79, UR4, -R172 ;  /* 0x000000044f4f7c23 */ /* 0x000fe200080108ac */
[--C-:B------:R-:W-:Y:S01]  /*b6f0*/  FFMA.FTZ R84, R84, UR4, -R136.reuse ;  /* 0x0000000454547c23 */ /* 0x100fe20008010888 */
[--C-:B------:R-:W-:Y:S01]  /*b700*/  FFMA.FTZ R85, R85, UR4, -R136.reuse ;  /* 0x0000000455557c23 */ /* 0x100fe20008010888 */
[--C-:B------:R-:W-:Y:S03]  /*b710*/  FFMA.FTZ R86, R86, UR4, -R135.reuse ;  /* 0x0000000456567c23 */ /* 0x100fe60008010887 */
[----:B------:R2:W-:Y:S01]  /*b720*/  MUFU.EX2 R204, R18 ;  /* 0x0000001200cc7308 */ /* 0x0005e20000000800 */
[----:B-----5:R-:W-:Y:S01]  /*b730*/  FMUL.FTZ R16, R134, R152 ;  /* 0x0000009886107220 */ /* 0x020fe20000410000 */
[--C-:B------:R-:W-:Y:S01]  /*b740*/  FFMA.FTZ R87, R87, UR4, -R135.reuse ;  /* 0x0000000457577c23 */ /* 0x100fe20008010887 */
[--C-:B------:R-:W-:Y:S01]  /*b750*/  FFMA.FTZ R96, R96, UR4, -R136.reuse ;  /* 0x0000000460607c23 */ /* 0x100fe20008010888 */
[----:B------:R-:W-:Y:S01]  /*b760*/  FFMA.FTZ R97, R97, UR4, -R136 ;  /* 0x0000000461617c23 */ /* 0x000fe20008010888 */
[--C-:B------:R-:W-:Y:S01]  /*b770*/  FFMA.FTZ R98, R98, UR4, -R135.reuse ;  /* 0x0000000462627c23 */ /* 0x100fe20008010887 */
[----:B------:R-:W-:Y:S01]  /*b780*/  FFMA.FTZ R99, R99, UR4, -R135 ;  /* 0x0000000463637c23 */ /* 0x000fe20008010887 */
[--C-:B------:R-:W-:Y:S03]  /*b790*/  FFMA.FTZ R88, R88, UR4, -R173.reuse ;  /* 0x0000000458587c23 */ /* 0x100fe600080108ad */
[----:B------:R5:W4:Y:S01]  /*b7a0*/  MUFU.EX2 R225, R19 ;  /* 0x0000001300e17308 */ /* 0x000b220000000800 */
[----:B-1----:R-:W-:Y:S01]  /*b7b0*/  FMUL.FTZ R17, R134, R153 ;  /* 0x0000009986117220 */ /* 0x002fe20000410000 */
        /* <DEDUP_REMOVED lines=11> */
[--C-:B------:R-:W-:Y:S01]  /*b870*/  FFMA.FTZ R108, R108, UR4, -R173.reuse ;  /* 0x000000046c6c7c23 */ /* 0x100fe200080108ad */
[----:B------:R-:W-:Y:S01]  /*b880*/  FFMA.FTZ R109, R109, UR4, -R173 ;  /* 0x000000046d6d7c23 */ /* 0x000fe200080108ad */
[--C-:B------:R-:W-:Y:S03]  /*b890*/  FFMA.FTZ R106, R106, UR4, -R172.reuse ;  /* 0x000000046a6a7c23 */ /* 0x100fe600080108ac */
[----:B------:R4:W-:Y:S01]  /*b8a0*/  MUFU.EX2 R230, R37 ;  /* 0x0000002500e67308 */ /* 0x0009e20000000800 */
[----:B-----5:R-:W-:Y:S01]  /*b8b0*/  FMUL.FTZ R19, R133, R155 ;  /* 0x0000009b85137220 */ /* 0x020fe20000410000 */
[--C-:B------:R-:W-:Y:S01]  /*b8c0*/  FFMA.FTZ R107, R107, UR4, -R172.reuse ;  /* 0x000000046b6b7c23 */ /* 0x100fe200080108ac */
[----:B------:R-:W-:Y:S01]  /*b8d0*/  LDSM.16.MT88.4 R152, [R192+0x5c00] ;  /* 0x005c0000c098783b */ /* 0x000fe20000004200 */
[--C-:B------:R-:W-:Y:S01]  /*b8e0*/  FFMA.FTZ R110, R110, UR4, -R172.reuse ;  /* 0x000000046e6e7c23 */ /* 0x100fe200080108ac */
[----:B------:R-:W-:Y:S01]  /*b8f0*/  FFMA.FTZ R111, R111, UR4, -R172 ;  /* 0x000000046f6f7c23 */ /* 0x000fe200080108ac */
[--C-:B------:R-:W-:Y:S01]  /*b900*/  FFMA.FTZ R116, R116, UR4, -R136.reuse ;  /* 0x0000000474747c23 */ /* 0x100fe20008010888 */
[----:B------:R-:W-:Y:S03]  /*b910*/  ISETP.GT.AND P0, PT, R199, RZ, PT ;  /* 0x000000ffc700720c */ /* 0x000fe60003f04270 */
[----:B------:R1:W-:Y:S01]  /*b920*/  MUFU.EX2 R223, R38 ;  /* 0x0000002600df7308 */ /* 0x0003e20000000800 */
[----:B---3--:R-:W-:Y:S01]  /*b930*/  F2FP.F16.F32.PACK_AB R36, R205, R188 ;  /* 0x000000bccd24723e */ /* 0x008fe200000000ff */
        /* <DEDUP_REMOVED lines=15> */
[----:B-1----:R-:W-:Y:S01]  /*ba30*/  F2FP.F16.F32.PACK_AB R38, R232, R216 ;  /* 0x000000d8e826723e */ /* 0x002fe200000000ff */
[--C-:B------:R-:W-:Y:S01]  /*ba40*/  FFMA.FTZ R126, R126, UR4, -R172.reuse ;  /* 0x000000047e7e7c23 */ /* 0x100fe200080108ac */
[----:B------:R-:W-:Y:S01]  /*ba50*/  FFMA.FTZ R173, R125, UR4, -R173 ;  /* 0x000000047dad7c23 */ /* 0x000fe200080108ad */
[----:B------:R-:W-:Y:S06]  /*ba60*/  FFMA.FTZ R172, R127, UR4, -R172 ;  /* 0x000000047fac7c23 */ /* 0x000fec00080108ac */
[----:B------:R1:W-:Y:S01]  /*ba70*/  MUFU.EX2 R178, R8 ;  /* 0x0000000800b27308 */ /* 0x0003e20000000800 */
[----:B--2---:R-:W-:Y:S09]  /*ba80*/  F2FP.F16.F32.PACK_AB R39, R225, R204 ;  /* 0x000000cce127723e */ /* 0x004ff200000000ff */
[----:B------:R2:W4:Y:S01]  /*ba90*/  MUFU.EX2 R180, R9 ;  /* 0x0000000900b47308 */ /* 0x0005220000000800 */
[-C--:B------:R-:W-:Y:S09]  /*baa0*/  HMMA.16816.F32 R4, R36, R20.reuse, R4 ;  /* 0x000000142404723c */ /* 0x080ff20000001804 */
[----:B------:R5:W-:Y:S01]  /*bab0*/  MUFU.EX2 R198, R12 ;  /* 0x0000000c00c67308 */ /* 0x000be20000000800 */
[C---:B-1----:R-:W-:Y:S09]  /*bac0*/  FMUL.FTZ R8, R2.reuse, R140 ;  /* 0x0000008c02087220 */ /* 0x042ff20000410000 */
[----:B------:R1:W-:Y:S01]  /*bad0*/  MUFU.EX2 R209, R13 ;  /* 0x0000000d00d17308 */ /* 0x0003e20000000800 */
[C---:B--2---:R-:W-:Y:S09]  /*bae0*/  FMUL.FTZ R9, R2.reuse, R141 ;  /* 0x0000008d02097220 */ /* 0x044ff20000410000 */
[----:B------:R3:W-:Y:S01]  /*baf0*/  MUFU.EX2 R174, R10 ;  /* 0x0000000a00ae7308 */ /* 0x0007e20000000800 */
[C---:B-----5:R-:W-:Y:S09]  /*bb00*/  FMUL.FTZ R12, R2.reuse, R148 ;  /* 0x00000094020c7220 */ /* 0x060ff20000410000 */
[----:B------:R2:W5:Y:S01]  /*bb10*/  MUFU.EX2 R177, R11 ;  /* 0x0000000b00b17308 */ /* 0x0005620000000800 */
[----:B-1----:R-:W-:Y:S09]  /*bb20*/  FMUL.FTZ R13, R2, R149 ;  /* 0x00000095020d7220 */ /* 0x002ff20000410000 */
[----:B------:R1:W-:Y:S01]  /*bb30*/  MUFU.EX2 R183, R14 ;  /* 0x0000000e00b77308 */ /* 0x0003e20000000800 */
[C---:B---3--:R-:W-:Y:S09]  /*bb40*/  FMUL.FTZ R10, R0.reuse, R142 ;  /* 0x0000008e000a7220 */ /* 0x048ff20000410000 */
[----:B------:R3:W5:Y:S01]  /*bb50*/  MUFU.EX2 R189, R15 ;  /* 0x0000000f00bd7308 */ /* 0x0007620000000800 */
[C---:B--2---:R-:W-:Y:S09]  /*bb60*/  FMUL.FTZ R11, R0.reuse, R143 ;  /* 0x0000008f000b7220 */ /* 0x044ff20000410000 */
[----:B------:R4:W-:Y:S01]  /*bb70*/  MUFU.EX2 R217, R32 ;  /* 0x0000002000d97308 */ /* 0x0009e20000000800 */
[C---:B-1----:R-:W-:Y:S09]  /*bb80*/  FMUL.FTZ R14, R0.reuse, R150 ;  /* 0x00000096000e7220 */ /* 0x042ff20000410000 */
[----:B------:R5:W-:Y:S01]  /*bb90*/  MUFU.EX2 R222, R33 ;  /* 0x0000002100de7308 */ /* 0x000be20000000800 */
[----:B---3--:R-:W-:Y:S09]  /*bba0*/  FMUL.FTZ R15, R0, R151 ;  /* 0x00000097000f7220 */ /* 0x008ff20000410000 */
        /* <DEDUP_REMOVED lines=54> */
[----:B------:R2:W-:Y:S01]  /*bf10*/  MUFU.EX2 R218, R52 ;  /* 0x0000003400da7308 */ /* 0x0005e20000000800 */
[----:B------:R-:W-:Y:S02]  /*bf20*/  F2FP.F16.F32.PACK_AB R36, R207, R187 ;  /* 0x000000bbcf24723e */ /* 0x000fe400000000ff */
[----:B------:R-:W-:Y:S02]  /*bf30*/  F2FP.F16.F32.PACK_AB R37, R203, R185 ;  /* 0x000000b9cb25723e */ /* 0x000fe400000000ff */
[----:B------:R-:W-:Y:S05]  /*bf40*/  F2FP.F16.F32.PACK_AB R38, R222, R217 ;  /* 0x000000d9de26723e */ /* 0x000fea00000000ff */
[----:B------:R5:W-:Y:S01]  /*bf50*/  MUFU.EX2 R233, R53 ;  /* 0x0000003500e97308 */ /* 0x000be20000000800 */
[----:B---3--:R-:W3:Y:S01]  /*bf60*/  LDSM.16.MT88.4 R48, [R194+0x4400] ;  /* 0x00440000c230783b */ /* 0x008ee20000004200 */
[----:B------:R-:W-:Y:S02]  /*bf70*/  F2FP.F16.F32.PACK_AB R39, R212, R206 ;  /* 0x000000ced427723e */ /* 0x000fe400000000ff */
[----:B-1----:R-:W-:Y:S02]  /*bf80*/  F2FP.F16.F32.PACK_AB R42, R224, R186 ;  /* 0x000000bae02a723e */ /* 0x002fe400000000ff */
[----:B----4-:R-:W-:Y:S04]  /*bf90*/  F2FP.F16.F32.PACK_AB R43, R208, R181 ;  /* 0x000000b5d02b723e */ /* 0x010fe800000000ff */
[----:B------:R-:W-:Y:S01]  /*bfa0*/  MUFU.EX2 R221, R54 ;  /* 0x0000003600dd7308 */ /* 0x000fe20000000800 */
[-C--:B------:R-:W-:Y:S03]  /*bfb0*/  HMMA.16816.F32 R4, R36, R44.reuse, R4 ;  /* 0x0000002c2404723c */ /* 0x080fe60000001804 */
[----:B--2---:R-:W-:Y:S06]  /*bfc0*/  FADD.FTZ R52, R183, R0 ;  /* 0x00000000b7347221 */ /* 0x004fec0000010000 */
[----:B------:R1:W-:Y:S01]  /*bfd0*/  MUFU.EX2 R228, R55 ;  /* 0x0000003700e47308 */ /* 0x0003e20000000800 */
[C---:B------:R-:W-:Y:S04]  /*bfe0*/  HMMA.16816.F32 R8, R40.reuse, R44, R8 ;  /* 0x0000002c2808723c */ /* 0x040fe80000001808 */
[----:B-----5:R-:W-:Y:S01]  /*bff0*/  FADD.FTZ R53, R202, R133 ;  /* 0x00000085ca357221 */ /* 0x020fe20000010000 */
[----:B------:R-:W-:Y:S04]  /*c000*/  MOV R133, R139 ;  /* 0x0000008b00857202 */ /* 0x000fe80000000f00 */
[----:B------:R-:W-:Y:S01]  /*c010*/  MUFU.EX2 R64, R64 ;  /* 0x0000004000407308 */ /* 0x000fe20000000800 */
[-C--:B------:R-:W-:Y:S03]  /*c020*/  HMMA.16816.F32 R12, R40, R46.reuse, R12 ;  /* 0x0000002e280c723c */ /* 0x080fe6000000180c */
[----:B------:R-:W-:Y:S06]  /*c030*/  FADD.FTZ R53, R204, R53 ;  /* 0x00000035cc357221 */ /* 0x000fec0000010000 */
[----:B------:R-:W-:Y:S01]  /*c040*/  MUFU.EX2 R65, R65 ;  /* 0x0000004100417308 */ /* 0x000fe20000000800 */
[C---:B------:R-:W-:Y:S01]  /*c050*/  HMMA.16816.F32 R16, R36.reuse, R46, R16 ;  /* 0x0000002e2410723c */ /* 0x040fe20000001810 */
[----:B------:R-:W2:Y:S03]  /*c060*/  LDSM.16.MT88.4 R44, [R192+0x4800] ;  /* 0x00480000c02c783b */ /* 0x000ea60000004200 */
[----:B------:R-:W-:Y:S01]  /*c070*/  FADD.FTZ R0, R225, R53 ;  /* 0x00000035e1007221 */ /* 0x000fe20000010000 */
[----:B------:R-:W-:Y:S01]  /*c080*/  FADD.FTZ R53, R189, R52 ;  /* 0x00000034bd357221 */ /* 0x000fe20000010000 */
[----:B-1----:R-:W-:Y:S03]  /*c090*/  FADD.FTZ R55, R180, R2 ;  /* 0x00000002b4377221 */ /* 0x002fe60000010000 */
[----:B------:R-:W-:Y:S01]  /*c0a0*/  MUFU.EX2 R66, R66 ;  /* 0x0000004200427308 */ /* 0x000fe20000000800 */
[-C--:B---3--:R-:W-:Y:S03]  /*c0b0*/  HMMA.16816.F32 R20, R36, R48.reuse, R20 ;  /* 0x000000302414723c */ /* 0x088fe60000001814 */
[----:B------:R-:W-:Y:S01]  /*c0c0*/  FADD.FTZ R52, R185, R0 ;  /* 0x00000000b9347221 */ /* 0x000fe20000010000 */
[----:B------:R-:W-:Y:S01]  /*c0d0*/  FADD.FTZ R0, R175, R53 ;  /* 0x00000035af007221 */ /* 0x000fe20000010000 */
[----:B------:R-:W-:Y:S01]  /*c0e0*/  FADD.FTZ R2, R216, R134 ;  /* 0x00000086d8027221 */ /* 0x000fe20000010000 */
[----:B------:R-:W-:Y:S03]  /*c0f0*/  FADD.FTZ R55, R198, R55 ;  /* 0x00000037c6377221 */ /* 0x000fe60000010000 */
[----:B------:R-:W-:Y:S01]  /*c100*/  MUFU.EX2 R67, R67 ;  /* 0x0000004300437308 */ /* 0x000fe20000000800 */
[C---:B------:R-:W-:Y:S04]  /*c110*/  HMMA.16816.F32 R24, R40.reuse, R48, R24 ;  /* 0x000000302818723c */ /* 0x040fe80000001818 */
[----:B------:R-:W-:Y:S01]  /*c120*/  FADD.FTZ R52, R203, R52 ;  /* 0x00000034cb347221 */ /* 0x000fe20000010000 */
[----:B------:R-:W-:Y:S01]  /*c130*/  FADD.FTZ R2, R232, R2 ;  /* 0x00000002e8027221 */ /* 0x000fe20000010000 */
[----:B------:R-:W-:Y:S03]  /*c140*/  FADD.FTZ R55, R209, R55 ;  /* 0x00000037d1377221 */ /* 0x000fe60000010000 */
[----:B------:R-:W-:Y:S01]  /*c150*/  MUFU.EX2 R56, R56 ;  /* 0x0000003800387308 */ /* 0x000fe20000000800 */
[-C--:B------:R-:W-:Y:S03]  /*c160*/  HMMA.16816.F32 R28, R40, R50.reuse, R28 ;  /* 0x00000032281c723c */ /* 0x080fe6000000181c */
[----:B------:R-:W-:Y:S01]  /*c170*/  F2FP.F16.F32.PACK_AB R40, R211, R201 ;  /* 0x000000c9d328723e */ /* 0x000fe200000000ff */
[----:B------:R-:W-:Y:S01]  /*c180*/  FADD.FTZ R54, R187, R2 ;  /* 0x00000002bb367221 */ /* 0x000fe20000010000 */
[----:B------:R-:W-:Y:S01]  /*c190*/  F2FP.F16.F32.PACK_AB R42, R227, R220 ;  /* 0x000000dce32a723e */ /* 0x000fe200000000ff */
[----:B------:R-:W-:Y:S03]  /*c1a0*/  FADD.FTZ R2, R179, R55 ;  /* 0x00000037b3027221 */ /* 0x000fe60000010000 */
[----:B------:R-:W1:Y:S01]  /*c1b0*/  MUFU.EX2 R57, R57 ;  /* 0x0000003900397308 */ /* 0x000e620000000800 */
[----:B------:R-:W-:Y:S01]  /*c1c0*/  HMMA.16816.F32 R32, R36, R50, R32 ;  /* 0x000000322420723c */ /* 0x000fe20000001820 */
[----:B------:R-:W3:Y:S03]  /*c1d0*/  LDSM.16.MT88.4 R48, [R194+0x4800] ;  /* 0x00480000c230783b */ /* 0x000ee60000004200 */
[----:B------:R-:W-:Y:S01]  /*c1e0*/  F2FP.F16.F32.PACK_AB R36, R230, R226 ;  /* 0x000000e2e624723e */ /* 0x000fe200000000ff */
[----:B------:R-:W-:Y:S01]  /*c1f0*/  FADD.FTZ R53, R207, R54 ;  /* 0x00000036cf357221 */ /* 0x000fe20000010000 */
[----:B------:R-:W-:Y:S03]  /*c200*/  F2FP.F16.F32.PACK_AB R37, R231, R223 ;  /* 0x000000dfe725723e */ /* 0x000fe600000000ff */
[----:B------:R-:W-:Y:S01]  /*c210*/  MUFU.EX2 R60, R60 ;  /* 0x0000003c003c7308 */ /* 0x000fe20000000800 */
[----:B------:R-:W-:Y:S02]  /*c220*/  F2FP.F16.F32.PACK_AB R38, R236, R234 ;  /* 0x000000eaec26723e */ /* 0x000fe400000000ff */
[----:B------:R-:W-:Y:S02]  /*c230*/  F2FP.F16.F32.PACK_AB R39, R235, R229 ;  /* 0x000000e5eb27723e */ /* 0x000fe400000000ff */
[----:B------:R-:W-:Y:S02]  /*c240*/  F2FP.F16.F32.PACK_AB R41, R191, R184 ;  /* 0x000000b8bf29723e */ /* 0x000fe400000000ff */
[----:B------:R-:W-:Y:S03]  /*c250*/  F2FP.F16.F32.PACK_AB R43, R219, R210 ;  /* 0x000000d2db2b723e */ /* 0x000fe600000000ff */
[----:B------:R-:W4:Y:S01]  /*c260*/  MUFU.EX2 R61, R61 ;  /* 0x0000003d003d7308 */ /* 0x000f220000000800 */
[----:B------:R-:W-:Y:S01]  /*c270*/  MOV R134, R138 ;  /* 0x0000008a00867202 */ /* 0x000fe20000000f00 */
[-C--:B--2---:R-:W-:Y:S08]  /*c280*/  HMMA.16816.F32 R4, R36, R44.reuse, R4 ;  /* 0x0000002c2404723c */ /* 0x084ff00000001804 */
[----:B------:R-:W-:Y:S01]  /*c290*/  MUFU.EX2 R58, R58 ;  /* 0x0000003a003a7308 */ /* 0x000fe20000000800 */
[C---:B------:R-:W-:Y:S09]  /*c2a0*/  HMMA.16816.F32 R8, R40.reuse, R44, R8 ;  /* 0x0000002c2808723c */ /* 0x040ff20000001808 */
[----:B------:R-:W2:Y:S01]  /*c2b0*/  MUFU.EX2 R59, R59 ;  /* 0x0000003b003b7308 */ /* 0x000ea20000000800 */
[-C--:B------:R-:W-:Y:S09]  /*c2c0*/  HMMA.16816.F32 R12, R40, R46.reuse, R12 ;  /* 0x0000002e280c723c */ /* 0x080ff2000000180c */
[----:B------:R-:W-:Y:S01]  /*c2d0*/  MUFU.EX2 R62, R62 ;  /* 0x0000003e003e7308 */ /* 0x000fe20000000800 */
[C---:B------:R-:W-:Y:S01]  /*c2e0*/  HMMA.16816.F32 R16, R36.reuse, R46, R16 ;  /* 0x0000002e2410723c */ /* 0x040fe20000001810 */
[----:B------:R-:W5:Y:S08]  /*c2f0*/  LDSM.16.MT88.4 R44, [R192+0x4c00] ;  /* 0x004c0000c02c783b */ /* 0x000f700000004200 */
[----:B------:R-:W5:Y:S01]  /*c300*/  MUFU.EX2 R63, R63 ;  /* 0x0000003f003f7308 */ /* 0x000f620000000800 */
[-C--:B---3--:R-:W-:Y:S09]  /*c310*/  HMMA.16816.F32 R20, R36, R48.reuse, R20 ;  /* 0x000000302414723c */ /* 0x088ff20000001814 */
[----:B------:R-:W-:Y:S01]  /*c320*/  MUFU.EX2 R68, R68 ;  /* 0x0000004400447308 */ /* 0x000fe20000000800 */
[C---:B------:R-:W-:Y:S09]  /*c330*/  HMMA.16816.F32 R24, R40.reuse, R48, R24 ;  /* 0x000000302818723c */ /* 0x040ff20000001818 */
[----:B------:R-:W-:Y:S01]  /*c340*/  MUFU.EX2 R69, R69 ;  /* 0x0000004500457308 */ /* 0x000fe20000000800 */
[-C--:B------:R-:W-:Y:S03]  /*c350*/  HMMA.16816.F32 R28, R40, R50.reuse, R28 ;  /* 0x00000032281c723c */ /* 0x080fe6000000181c */
[----:B-1----:R-:W-:Y:S02]  /*c360*/  F2FP.F16.F32.PACK_AB R40, R57, R56 ;  /* 0x000000383928723e */ /* 0x002fe400000000ff */
[----:B----4-:R-:W-:Y:S04]  /*c370*/  F2FP.F16.F32.PACK_AB R42, R61, R60 ;  /* 0x0000003c3d2a723e */ /* 0x010fe800000000ff */
[----:B------:R-:W-:Y:S01]  /*c380*/  MUFU.EX2 R70, R70 ;  /* 0x0000004600467308 */ /* 0x000fe20000000800 */
[----:B--2---:R-:W-:Y:S01]  /*c390*/  F2FP.F16.F32.PACK_AB R41, R59, R58 ;  /* 0x0000003a3b29723e */ /* 0x004fe200000000ff */
[----:B------:R-:W-:Y:S01]  /*c3a0*/  HMMA.16816.F32 R32, R36, R50, R32 ;  /* 0x000000322420723c */ /* 0x000fe20000001820 */
[----:B------:R-:W1:Y:S03]  /*c3b0*/  LDSM.16.MT88.4 R48, [R194+0x4c00] ;  /* 0x004c0000c230783b */ /* 0x000e660000004200 */
[----:B------:R-:W-:Y:S04]  /*c3c0*/  F2FP.F16.F32.PACK_AB R36, R233, R218 ;  /* 0x000000dae924723e */ /* 0x000fe800000000ff */
[----:B------:R-:W-:Y:S01]  /*c3d0*/  MUFU.EX2 R71, R71 ;  /* 0x0000004700477308 */ /* 0x000fe20000000800 */
[----:B------:R-:W-:Y:S02]  /*c3e0*/  F2FP.F16.F32.PACK_AB R37, R228, R221 ;  /* 0x000000dde425723e */ /* 0x000fe400000000ff */
[----:B------:R-:W-:Y:S02]  /*c3f0*/  F2FP.F16.F32.PACK_AB R38, R65, R64 ;  /* 0x000000404126723e */ /* 0x000fe400000000ff */
[----:B------:R-:W-:Y:S02]  /*c400*/  F2FP.F16.F32.PACK_AB R39, R67, R66 ;  /* 0x000000424327723e */ /* 0x000fe400000000ff */
[----:B-----5:R-:W-:Y:S03]  /*c410*/  F2FP.F16.F32.PACK_AB R43, R63, R62 ;  /* 0x0000003e3f2b723e */ /* 0x020fe600000000ff */
[----:B------:R-:W-:Y:S02]  /*c420*/  MUFU.EX2 R80, R80 ;  /* 0x0000005000507308 */ /* 0x000fe40000000800 */
[-C--:B------:R-:W-:Y:S08]  /*c430*/  HMMA.16816.F32 R4, R36, R44.reuse, R4 ;  /* 0x0000002c2404723c */ /* 0x080ff00000001804 */
[----:B------:R-:W-:Y:S01]  /*c440*/  MUFU.EX2 R81, R81 ;  /* 0x0000005100517308 */ /* 0x000fe20000000800 */
[C---:B------:R-:W-:Y:S09]  /*c450*/  HMMA.16816.F32 R8, R40.reuse, R44, R8 ;  /* 0x0000002c2808723c */ /* 0x040ff20000001808 */
        /* <DEDUP_REMOVED lines=14> */
[----:B------:R-:W1:Y:S07]  /*c540*/  LDSM.16.MT88.4 R48, [R194+0x5000] ;  /* 0x00500000c230783b */ /* 0x000e6e0000004200 */
[----:B------:R-:W-:Y:S01]  /*c550*/  MUFU.EX2 R74, R74 ;  /* 0x0000004a004a7308 */ /* 0x000fe20000000800 */
[----:B------:R-:W-:Y:S02]  /*c560*/  F2FP.F16.F32.PACK_AB R36, R69, R68 ;  /* 0x000000444524723e */ /* 0x000fe400000000ff */
[----:B------:R-:W-:Y:S02]  /*c570*/  F2FP.F16.F32.PACK_AB R37, R71, R70 ;  /* 0x000000464725723e */ /* 0x000fe400000000ff */
[----:B------:R-:W-:Y:S02]  /*c580*/  F2FP.F16.F32.PACK_AB R38, R81, R80 ;  /* 0x000000505126723e */ /* 0x000fe400000000ff */
[----:B------:R-:W-:Y:S03]  /*c590*/  F2FP.F16.F32.PACK_AB R39, R83, R82 ;  /* 0x000000525327723e */ /* 0x000fe600000000ff */
[----:B------:R-:W4:Y:S01]  /*c5a0*/  MUFU.EX2 R75, R75 ;  /* 0x0000004b004b7308 */ /* 0x000f220000000800 */
[----:B---3--:R-:W-:Y:S03]  /*c5b0*/  F2FP.F16.F32.PACK_AB R42, R77, R76 ;  /* 0x0000004c4d2a723e */ /* 0x008fe600000000ff */
[-C--:B--2---:R-:W-:Y:S06]  /*c5c0*/  HMMA.16816.F32 R4, R36, R44.reuse, R4 ;  /* 0x0000002c2404723c */ /* 0x084fec0000001804 */
[----:B------:R-:W-:Y:S10]  /*c5d0*/  MUFU.EX2 R78, R78 ;  /* 0x0000004e004e7308 */ /* 0x000ff40000000800 */
[----:B------:R-:W2:Y:S01]  /*c5e0*/  MUFU.EX2 R79, R79 ;  /* 0x0000004f004f7308 */ /* 0x000ea20000000800 */
[----:B----4-:R-:W-:Y:S09]  /*c5f0*/  F2FP.F16.F32.PACK_AB R41, R75, R74 ;  /* 0x0000004a4b29723e */ /* 0x010ff200000000ff */
[----:B------:R-:W-:Y:S10]  /*c600*/  MUFU.EX2 R84, R84 ;  /* 0x0000005400547308 */ /* 0x000ff40000000800 */
[----:B------:R-:W3:Y:S01]  /*c610*/  MUFU.EX2 R85, R85 ;  /* 0x0000005500557308 */ /* 0x000ee20000000800 */
[----:B--2---:R-:W-:Y:S09]  /*c620*/  F2FP.F16.F32.PACK_AB R43, R79, R78 ;  /* 0x0000004e4f2b723e */ /* 0x004ff200000000ff */
[----:B------:R-:W-:Y:S01]  /*c630*/  MUFU.EX2 R86, R86 ;  /* 0x0000005600567308 */ /* 0x000fe20000000800 */
[C---:B------:R-:W-:Y:S09]  /*c640*/  HMMA.16816.F32 R8, R40.reuse, R44, R8 ;  /* 0x0000002c2808723c */ /* 0x040ff20000001808 */
[----:B------:R-:W2:Y:S01]  /*c650*/  MUFU.EX2 R87, R87 ;  /* 0x0000005700577308 */ /* 0x000ea20000000800 */
[-C--:B------:R-:W-:Y:S09]  /*c660*/  HMMA.16816.F32 R12, R40, R46.reuse, R12 ;  /* 0x0000002e280c723c */ /* 0x080ff2000000180c */
[----:B------:R-:W-:Y:S01]  /*c670*/  MUFU.EX2 R96, R96 ;  /* 0x0000006000607308 */ /* 0x000fe20000000800 */
[C---:B------:R-:W-:Y:S01]  /*c680*/  HMMA.16816.F32 R16, R36.reuse, R46, R16 ;  /* 0x0000002e2410723c */ /* 0x040fe20000001810 */
[----:B------:R-:W4:Y:S08]  /*c690*/  LDSM.16.MT88.4 R44, [R192+0x5400] ;  /* 0x00540000c02c783b */ /* 0x000f300000004200 */
[----:B------:R-:W5:Y:S01]  /*c6a0*/  MUFU.EX2 R97, R97 ;  /* 0x0000006100617308 */ /* 0x000f620000000800 */
[-C--:B-1----:R-:W-:Y:S09]  /*c6b0*/  HMMA.16816.F32 R20, R36, R48.reuse, R20 ;  /* 0x000000302414723c */ /* 0x082ff20000001814 */
[----:B------:R-:W-:Y:S01]  /*c6c0*/  MUFU.EX2 R98, R98 ;  /* 0x0000006200627308 */ /* 0x000fe20000000800 */
[C---:B------:R-:W-:Y:S09]  /*c6d0*/  HMMA.16816.F32 R24, R40.reuse, R48, R24 ;  /* 0x000000302818723c */ /* 0x040ff20000001818 */
[----:B------:R-:W1:Y:S01]  /*c6e0*/  MUFU.EX2 R99, R99 ;  /* 0x0000006300637308 */ /* 0x000e620000000800 */
[-C--:B------:R-:W-:Y:S09]  /*c6f0*/  HMMA.16816.F32 R28, R40, R50.reuse, R28 ;  /* 0x00000032281c723c */ /* 0x080ff2000000181c */
[----:B------:R-:W-:Y:S01]  /*c700*/  MUFU.EX2 R88, R88 ;  /* 0x0000005800587308 */ /* 0x000fe20000000800 */
[----:B------:R-:W-:Y:S01]  /*c710*/  HMMA.16816.F32 R32, R36, R50, R32 ;  /* 0x000000322420723c */ /* 0x000fe20000001820 */
[----:B------:R-:W4:Y:S03]  /*c720*/  LDSM.16.MT88.4 R48, [R194+0x5400] ;  /* 0x00540000c230783b */ /* 0x000f260000004200 */
[----:B---3--:R-:W-:Y:S02]  /*c730*/  F2FP.F16.F32.PACK_AB R36, R85, R84 ;  /* 0x000000545524723e */ /* 0x008fe400000000ff */
[----:B--2---:R-:W-:Y:S03]  /*c740*/  F2FP.F16.F32.PACK_AB R37, R87, R86 ;  /* 0x000000565725723e */ /* 0x004fe600000000ff */
[----:B------:R-:W2:Y:S01]  /*c750*/  MUFU.EX2 R89, R89 ;  /* 0x0000005900597308 */ /* 0x000ea20000000800 */
[----:B-----5:R-:W-:Y:S02]  /*c760*/  F2FP.F16.F32.PACK_AB R38, R97, R96 ;  /* 0x000000606126723e */ /* 0x020fe400000000ff */
[----:B-1----:R-:W-:Y:S07]  /*c770*/  F2FP.F16.F32.PACK_AB R39, R99, R98 ;  /* 0x000000626327723e */ /* 0x002fee00000000ff */
[----:B------:R-:W-:Y:S01]  /*c780*/  MUFU.EX2 R92, R92 ;  /* 0x0000005c005c7308 */ /* 0x000fe20000000800 */
[-C--:B----4-:R-:W-:Y:S09]  /*c790*/  HMMA.16816.F32 R4, R36, R44.reuse, R4 ;  /* 0x0000002c2404723c */ /* 0x090ff20000001804 */
        /* <DEDUP_REMOVED lines=166> */
[----:B------:R-:W-:Y:S02]  /*d200*/  FADD.FTZ R0, R110, R0 ;  /* 0x000000006e007221 */ /* 0x000fe40000010000 */
        /* <DEDUP_REMOVED lines=27> */
.L_x_163:
        /* <DEDUP_REMOVED lines=58> */
[----:B------:R-:W-:Y:S01]  /*d760*/  FMUL.FTZ R155, R3, R155 ;  /* 0x0000009b039b7220 */ /* 0x000fe20000410000 */
[C---:B------:R-:W-:Y:S01]  /*d770*/  FMUL.FTZ R140, R2.reuse, R140 ;  /* 0x0000008c028c7220 */ /* 0x040fe20000410000 */
[----:B------:R-:W-:Y:S01]  /*d780*/  FMUL.FTZ R5, R2, R141 ;  /* 0x0000008d02057220 */ /* 0x000fe20000410000 */
[----:B-1----:R-:W-:Y:S01]  /*d790*/  FSEL R0, R4, 1, P3 ;  /* 0x3f80000004007808 */ /* 0x002fe20001800000 */
[C---:B------:R-:W-:Y:S01]  /*d7a0*/  FMUL.FTZ R148, R2.reuse, R148 ;  /* 0x0000009402947220 */ /* 0x040fe20000410000 */
[----:B------:R-:W-:Y:S01]  /*d7b0*/  LOP3.LUT R24, R25, 0x20, RZ, 0xc0, !PT ;  /* 0x0000002019187812 */ /* 0x000fe200078ec0ff */
[----:B------:R-:W-:Y:S01]  /*d7c0*/  FMUL.FTZ R14, R2, R149 ;  /* 0x00000095020e7220 */ /* 0x000fe20000410000 */
        /* <DEDUP_REMOVED lines=77> */
.L_x_167:
[----:B------:R-:W-:Y:S01]  /*dca0*/  BAR.SYNC.DEFER_BLOCKING 0x0 ;  /* 0x0000000000007b1d */ /* 0x000fe20000010000 */
[----:B------:R-:W-:Y:S01]  /*dcb0*/  ISETP.NE.AND P0, PT, R247, -0x1, PT ;  /* 0xfffffffff700780c */ /* 0x000fe20003f05270 */
[----:B------:R-:W-:Y:S01]  /*dcc0*/  @!P2 IMAD R28, R31, R11, R25 ;  /* 0x0000000b1f1ca224 */ /* 0x000fe200078e0219 */
[----:B------:R-:W-:Y:S01]  /*dcd0*/  ISETP.NE.AND P1, PT, R13, RZ, !P1 ;  /* 0x000000ff0d00720c */ /* 0x000fe20004f25270 */
[----:B------:R-:W-:Y:S01]  /*dce0*/  @P6 FMUL.FTZ R6, R6, 0.69314718246459960938 ;  /* 0x3f31721806066820 */ /* 0x000fe20000410000 */
[----:B------:R-:W-:-:S03]  /*dcf0*/  MOV R27, 0x7f800000 ;  /* 0x7f800000001b7802 */ /* 0x000fc60000000f00 */
[----:B------:R-:W4:Y:S01]  /*dd00*/  @P4 LDC R13, c[0x0][0x458] ;  /* 0x00011600ff0d4b82 */ /* 0x000f220000000800 */
[----:B------:R2:W5:Y:S01]  /*dd10*/  @P3 MUFU.LG2 R10, R22 ;  /* 0x00000016000a3308 */ /* 0x0005620000000c00 */
[----:B------:R-:W4:Y:S01]  /*dd20*/  S2R R15, SR_CTAID.X ;  /* 0x00000000000f7919 */ /* 0x000f220000002500 */
[----:B---3--:R-:W-:Y:S01]  /*dd30*/  @P6 FFMA.FTZ R27, R139, R0, R6 ;  /* 0x000000008b1b6223 */ /* 0x008fe20000010006 */
[----:B-1----:R-:W-:Y:S02]  /*dd40*/  IMAD R0, R248, R3, RZ ;  /* 0x00000003f8007224 */ /* 0x002fe400078e02ff */
[----:B------:R-:W-:Y:S01]  /*dd50*/  @P5 FMUL.FTZ R5, R5, 0.69314718246459960938 ;  /* 0x3f31721805055820 */ /* 0x000fe20000410000 */
[----:B------:R-:W-:Y:S01]  /*dd60*/  MOV R26, 0x7f800000 ;  /* 0x7f800000001a7802 */ /* 0x000fe20000000f00 */
[----:B------:R-:W-:Y:S01]  /*dd70*/  BSSY.RECONVERGENT B0, `(.L_x_168) ;  /* 0x000003f000007945 */ /* 0x000fe20003800200 */
[----:B------:R-:W1:Y:S01]  /*dd80*/  @P3 LDC R11, c[0x0][0x458] ;  /* 0x00011600ff0b3b82 */ /* 0x000e620000000800 */
[----:B------:R-:W-:Y:S01]  /*dd90*/  @P5 FFMA.FTZ R26, R138, R7, R5 ;  /* 0x000000078a1a5223 */ /* 0x000fe20000010005 */
[----:B------:R-:W-:-:S02]  /*dda0*/  @!P1 IMAD R0, R31, R2, R0 ;  /* 0x000000021f009224 */ /* 0x000fc400078e0200 */
[----:B------:R-:W-:Y:S01]  /*ddb0*/  @P4 FMUL.FTZ R7, R12, 0.69314718246459960938 ;  /* 0x3f3172180c074820 */ /* 0x000fe20000410000 */
[----:B------:R-:W-:Y:S02]  /*ddc0*/  MOV R19, 0x7f800000 ;  /* 0x7f80000000137802 */ /* 0x000fe40000000f00 */
[----:B------:R-:W-:Y:S01]  /*ddd0*/  MOV R18, 0x7f800000 ;  /* 0x7f80000000127802 */ /* 0x000fe20000000f00 */
[----:B------:R3:W1:Y:S01]  /*dde0*/  LDS.128 R32, [R200+0x1800] ;  /* 0x00180000c8207984 */ /* 0x0006620000000c00 */
[----:B--2---:R-:W-:-:S04]  /*ddf0*/  @P2 IMAD.WIDE.U32 R22, R247, R8, RZ ;  /* 0x00000008f7162225 */ /* 0x004fc800078e00ff */
[----:B-----5:R-:W-:Y:S01]  /*de00*/  @P3 FMUL.FTZ R6, R10, 0.69314718246459960938 ;  /* 0x3f3172180a063820 */ /* 0x020fe20000410000 */
[----:B------:R-:W-:Y:S02]  /*de10*/  @P2 IMAD R28, R247, R9, R23 ;  /* 0x00000009f71c2224 */ /* 0x000fe400078e0217 */
[----:B----4-:R-:W-:Y:S01]  /*de20*/  @P4 FFMA.FTZ R19, R137, R13, R7 ;  /* 0x0000000d89134223 */ /* 0x010fe20000010007 */
[----:B------:R-:W-:Y:S01]  /*de30*/  @!P0 IMAD R247, R31, R14, RZ ;  /* 0x0000000e1ff78224 */ /* 0x000fe200078e02ff */
[----:B------:R-:W-:-:S04]  /*de40*/  LOP3.LUT P0, RZ, R30, 0x3, RZ, 0xc0, !PT ;  /* 0x000000031eff7812 */ /* 0x000fc8000780c0ff */
[----:B------:R-:W-:Y:S02]  /*de50*/  SHF.R.S32.HI R3, RZ, 0x1f, R247 ;  /* 0x0000001fff037819 */ /* 0x000fe400000114f7 */
[----:B------:R-:W-:Y:S01]  /*de60*/  SEL R5, R247, RZ, P1 ;  /* 0x000000fff7057207 */ /* 0x000fe20000800000 */
[----:B-1----:R-:W-:Y:S01]  /*de70*/  @P3 FFMA.FTZ R18, R132, R11, R6 ;  /* 0x0000000b84123223 */ /* 0x002fe20000010006 */
[----:B------:R-:W-:Y:S02]  /*de80*/  SHF.L.U32 R15, R15, 0x7, RZ ;  /* 0x000000070f0f7819 */ /* 0x000fe400000006ff */
[----:B------:R-:W-:-:S03]  /*de90*/  SEL R3, R3, RZ, P1 ;  /* 0x000000ff03037207 */ /* 0x000fc60000800000 */
[----:B------:R-:W-:-:S05]  /*dea0*/  IMAD R2, R15, R4, RZ ;  /* 0x000000040f027224 */ /* 0x000fca00078e02ff */
[----:B------:R-:W-:Y:S02]  /*deb0*/  IADD3 R8, P5, P1, R2, R5, R0 ;  /* 0x0000000502087210 */ /* 0x000fe400079be000 */
[----:B------:R-:W-:Y:S02]  /*dec0*/  SHF.R.S32.HI R2, RZ, 0x1f, R2 ;  /* 0x0000001fff027819 */ /* 0x000fe40000011402 */
[----:B------:R-:W-:-:S04]  /*ded0*/  SHF.R.S32.HI R0, RZ, 0x1f, R0 ;  /* 0x0000001fff007819 */ /* 0x000fc80000011400 */
[----:B------:R-:W-:Y:S01]  /*dee0*/  IADD3.X R5, PT, PT, R2, R3, R0, P5, P1 ;  /* 0x0000000302057210 */ /* 0x000fe20002fe2400 */
[----:B---3--:R-:W-:Y:S06]  /*def0*/  @P0 BRA `(.L_x_169) ;  /* 0x0000000000980947 */ /* 0x008fec0003800000 */
        /* <DEDUP_REMOVED lines=38> */
.L_x_169:
[----:B------:R-:W-:Y:S05]  /*e160*/  BSYNC.RECONVERGENT B0 ;  /* 0x0000000000007941 */ /* 0x000fea0003800200 */
.L_x_168:
        /* <DEDUP_REMOVED lines=29> */
.L_x_171:
[----:B------:R-:W-:Y:S05]  /*e340*/  BSYNC.RECONVERGENT B0 ;  /* 0x0000000000007941 */ /* 0x000fea0003800200 */
.L_x_170:
        /* <DEDUP_REMOVED lines=16> */
.L_x_173:
[----:B------:R-:W-:Y:S05]  /*e450*/  BSYNC.RECONVERGENT B0 ;  /* 0x0000000000007941 */ /* 0x000fea0003800200 */
.L_x_172:
        /* <DEDUP_REMOVED lines=16> */
.L_x_175:
[----:B------:R-:W-:Y:S05]  /*e560*/  BSYNC.RECONVERGENT B0 ;  /* 0x0000000000007941 */ /* 0x000fea0003800200 */
.L_x_174:
        /* <DEDUP_REMOVED lines=15> */
.L_x_176:
        /* <DEDUP_REMOVED lines=10> */
.L_x_1351:


//--------------------- .text._ZN5flash16flash_fwd_kernelI23Flash_fwd_kernel_traitsILi32ELi128ELi128ELi4ELb0ELb0EN7cutlass6half_tE19Flash_kernel_traitsILi32ELi128ELi128ELi4ES3_EELb0ELb0ELb1ELb0ELb0ELb1ELb0ELb0EEEvNS_16Flash_fwd_paramsE --------------------------
	.section	.text._ZN5flash16flash_fwd_kernelI23Flash_fwd_kernel_traitsILi32ELi128ELi128ELi4ELb0ELb0EN7cutlass6half_tE19Flash_kernel_traitsILi32ELi128ELi128ELi4ES3_EELb0ELb0ELb1ELb0ELb0ELb1ELb0ELb0EEEvNS_16Flash_fwd_paramsE,"ax",@progbits
	.align	128
        .global         _ZN5flash16flash_fwd_kernelI23Flash_fwd_kernel_traitsILi32ELi128ELi128ELi4ELb0ELb0EN7cutlass6half_tE19Flash_kernel_traitsILi32ELi128ELi128ELi4ES3_EELb0ELb0ELb1ELb0ELb0ELb1ELb0ELb0EEEvNS_16Flash_fwd_paramsE
        .type           _ZN5flash16flash_fwd_kernelI23Flash_fwd_kernel_traitsILi32ELi128ELi128ELi4ELb0ELb0EN7cutlass6half_tE19Flash_kernel_traitsILi32ELi128ELi128ELi4ES3_EELb0ELb0ELb1ELb0ELb0ELb1ELb0ELb0EEEvNS_16Flash_fwd_paramsE,@function
        .size           _ZN5flash16flash_fwd_kernelI23Flash_fwd_kernel_traitsILi32ELi128ELi128ELi4ELb0ELb0EN7cutlass6half_tE19Flash_kernel_traitsILi32ELi128ELi128ELi4ES3_EELb0ELb0ELb1ELb0ELb0ELb1ELb0ELb0EEEvNS_16Flash_fwd_paramsE,(.L_x_1352 - _ZN5flash16flash_fwd_kernelI23Flash_fwd_kernel_traitsILi32ELi128ELi128ELi4ELb0ELb0EN7cutlass6half_tE19Flash_kernel_traitsILi32ELi128ELi128ELi4ES3_EELb0ELb0ELb1ELb0ELb0ELb1ELb0ELb0EEEvNS_16Flash_fwd_paramsE)
        .other          _ZN5flash16flash_fwd_kernelI23Flash_fwd_kernel_traitsILi32ELi128ELi128ELi4ELb0ELb0EN7cutlass6half_tE19Flash_kernel_traitsILi32ELi128ELi128ELi4ES3_EELb0ELb0ELb1ELb0ELb0ELb1ELb0ELb0EEEvNS_16Flash_fwd_paramsE,@"STO_CUDA_ENTRY STV_DEFAULT"
_ZN5flash16flash_fwd_kernelI23Flash_fwd_kernel_traitsILi32ELi128ELi128ELi4ELb0ELb0EN7cutlass6half_tE19Flash_kernel_traitsILi32ELi128ELi128ELi4ES3_EELb0ELb0ELb1ELb0ELb0ELb1ELb0ELb0EEEvNS_16Flash_fwd_paramsE:
.text._ZN5flash16flash_fwd_kernelI23Flash_fwd_kernel_traitsILi32ELi128ELi128ELi4ELb0ELb0EN7cutlass6half_tE19Flash_kernel_traitsILi32ELi128ELi128ELi4ES3_EELb0ELb0ELb1ELb0ELb0ELb1ELb0ELb0EEEvNS_16Flash_fwd_paramsE:
[----:B------:R-:W1:Y:S01]  /*0000*/  LDC R1, c[0x0][0x37c] ;  /* 0x0000df00ff017b82 */ /* 0x000e620000000800 */
[----:B------:R-:W2:Y:S01]  /*0010*/  LDCU.64 UR8, c[0x0][0x460] ;  /* 0x00008c00ff0877ac */ /* 0x000ea20008000a00 */
[----:B------:R-:W3:Y:S06]  /*0020*/  S2R R229, SR_CTAID.Y ;  /* 0x0000000000e57919 */ /* 0x000eec0000002600 */
[----:B------:R-:W3:Y:S01]  /*0030*/  LDC.64 R2, c[0x0][0x460] ;  /* 0x00011800ff027b82 */ /* 0x000ee20000000a00 */
[----:B------:R-:W-:Y:S01]  /*0040*/  IMAD.MOV.U32 R7, RZ, RZ, -0x1 ;  /* 0xffffffffff077424 */ /* 0x000fe200078e00ff */
[----:B------:R-:W4:Y:S01]  /*0050*/  LDCU.64 UR14, c[0x0][0x358] ;  /* 0x00006b00ff0e77ac */ /* 0x000f220008000a00 */
[----:B-1----:R-:W-:Y:S01]  /*0060*/  VIADD R1, R1, 0xfffffff8 ;  /* 0xfffffff801017836 */ /* 0x002fe20000000000 */
[----:B------:R-:W1:Y:S01]  /*0070*/  LDCU.64 UR6, c[0x0][0x470] ;  /* 0x00008e00ff0677ac */ /* 0x000e620008000a00 */
[----:B------:R-:W4:Y:S01]  /*0080*/  LDCU.64 UR4, c[0x0][0x478] ;  /* 0x00008f00ff0477ac */ /* 0x000f220008000a00 */
[----:B--2---:R-:W-:Y:S01]  /*0090*/  UISETP.NE.U32.AND UP0, UPT, UR8, URZ, UPT ;  /* 0x000000ff0800728c */ /* 0x004fe2000bf05070 */
[----:B------:R-:W-:-:S03]  /*00a0*/  ISETP.NE.U32.AND P1, PT, RZ, UR8, PT ;  /* 0x00000008ff007c0c */ /* 0x000fc6000bf25070 */
[----:B------:R-:W-:Y:S01]  /*00b0*/  UISETP.NE.AND.EX UP0, UPT, UR9, URZ, UPT, UP0 ;  /* 0x000000ff0900728c */ /* 0x000fe2000bf05300 */
[----:B------:R-:W-:-:S05]  /*00c0*/  ISETP.NE.AND.EX P1, PT, RZ, UR9, PT, P1 ;  /* 0x00000009ff007c0c */ /* 0x000fca000bf25310 */
[----:B------:R-:W-:Y:S01]  /*00d0*/  PLOP3.LUT P0, PT, PT, PT, UP0, 0x80, 0x8 ;  /* 0x000000000008781c */ /* 0x000fe20003f0f008 */
[----:B---3--:R-:W-:Y:S01]  /*00e0*/  IMAD.WIDE.U32 R4, R229, 0x4, R2 ;  /* 0x00000004e5047825 */ /* 0x008fe200078e0002 */
[----:B-1----:R-:W-:Y:S02]  /*00f0*/  ISETP.NE.U32.AND P4, PT, RZ, UR6, PT ;  /* 0x00000006ff007c0c */ /* 0x002fe4000bf85070 */
[----:B----4-:R-:W-:-:S04]  /*0100*/  ISETP.NE.U32.AND P2, PT, RZ, UR4, PT ;  /* 0x00000004ff007c0c */ /* 0x010fc8000bf45070 */
[----:B------:R-:W2:Y:S05]  /*0110*/  @P1 LDG.E R7, desc[UR14][R4.64] ;  /* 0x0000000e04071981 */ /* 0x000eaa000c1e1900 */
[----:B------:R1:W3:Y:S01]  /*0120*/  @P0 LDG.E R0, desc[UR14][R4.64+0x4] ;  /* 0x0000040e04000981 */ /* 0x0002e2000c1e1900 */
[----:B------:R-:W-:Y:S01]  /*0130*/  ISETP.NE.AND.EX P4, PT, RZ, UR7, PT, P4 ;  /* 0x00000007ff007c0c */ /* 0x000fe2000bf85340 */
[----:B------:R-:W-:Y:S01]  /*0140*/  IMAD.SHL.U32 R9, R229, 0x4, RZ ;  /* 0x00000004e5097824 */ /* 0x000fe200078e00ff */
[----:B------:R-:W-:Y:S01]  /*0150*/  ISETP.NE.AND.EX P2, PT, RZ, UR5, PT, P2 ;  /* 0x00000005ff007c0c */ /* 0x000fe2000bf45320 */
[----:B------:R-:W-:Y:S01]  /*0160*/  IMAD.MOV.U32 R11, RZ, RZ, RZ ;  /* 0x000000ffff0b7224 */ /* 0x000fe200078e00ff */
[----:B------:R-:W-:-:S09]  /*0170*/  SHF.R.U32.HI R2, RZ, 0x1e, R229 ;  /* 0x0000001eff027819 */ /* 0x000fd200000116e5 */
[C---:B------:R-:W-:Y:S02]  /*0180*/  @P4 IADD3 R16, P3, PT, R9.reuse, UR6, RZ ;  /* 0x0000000609104c10 */ /* 0x040fe4000ff7e0ff */
[----:B------:R-:W-:Y:S02]  /*0190*/  @P2 IADD3 R14, P1, PT, R9, UR4, RZ ;  /* 0x00000004090e2c10 */ /* 0x000fe4000ff3e0ff */
[C---:B------:R-:W-:Y:S02]  /*01a0*/  @P4 IADD3.X R17, PT, PT, R2.reuse, UR7, RZ, P3, !PT ;  /* 0x0000000702114c10 */ /* 0x040fe40009ffe4ff */
[----:B------:R-:W-:-:S03]  /*01b0*/  @P2 IADD3.X R15, PT, PT, R2, UR5, RZ, P1, !PT ;  /* 0x00000005020f2c10 */ /* 0x000fc60008ffe4ff */
[----:B------:R-:W4:Y:S01]  /*01c0*/  @P4 LDG.E R11, desc[UR14][R16.64] ;  /* 0x0000000e100b4981 */ /* 0x000f22000c1e1900 */
[----:B-1----:R-:W1:Y:S03]  /*01d0*/  LDC.64 R4, c[0x0][0x468] ;  /* 0x00011a00ff047b82 */ /* 0x002e660000000a00 */
[----:B------:R-:W4:Y:S01]  /*01e0*/  @P2 LDG.E R6, desc[UR14][R14.64] ;  /* 0x0000000e0e062981 */ /* 0x000f22000c1e1900 */
[----:B------:R-:W1:Y:S01]  /*01f0*/  LDCU.U8 UR4, c[0x0][0x532] ;  /* 0x0000a640ff0477ac */ /* 0x000e620008000000 */
[----:B------:R-:W-:Y:S01]  /*0200*/  IMAD.MOV.U32 R12, RZ, RZ, -0x1 ;  /* 0xffffffffff0c7424 */ /* 0x000fe200078e00ff */
[----:B-1----:R-:W-:Y:S02]  /*0210*/  ISETP.NE.AND P4, PT, RZ, UR4, PT ;  /* 0x00000004ff007c0c */ /* 0x002fe4000bf85270 */
[----:B------:R-:W-:Y:S02]  /*0220*/  ISETP.EQ.U32.AND P3, PT, R4, RZ, PT ;  /* 0x000000ff0400720c */ /* 0x000fe40003f62070 */
[----:B------:R-:W-:-:S02]  /*0230*/  IADD3 R8, P1, PT, R9, R4, RZ ;  /* 0x0000000409087210 */ /* 0x000fc40007f3e0ff */
[----:B------:R-:W-:-:S03]  /*0240*/  ISETP.EQ.OR.EX P3, PT, R5, RZ, !P4, P3 ;  /* 0x000000ff0500720c */ /* 0x000fc60006762730 */
[----:B------:R-:W-:Y:S01]  /*0250*/  IMAD.X R9, R2, 0x1, R5, P1 ;  /* 0x0000000102097824 */ /* 0x000fe200008e0605 */
[----:B------:R-:W1:Y:S01]  /*0260*/  S2UR UR12, SR_CTAID.X ;  /* 0x00000000000c79c3 */ /* 0x000e620000002500 */
[----:B------:R-:W3:Y:S07]  /*0270*/  @!UP0 LDCU UR13, c[0x0][0x434] ;  /* 0x00008680ff0d87ac */ /* 0x000eee0008000800 */
[----:B------:R-:W1:Y:S01]  /*0280*/  @!P2 LDC.64 R2, c[0x0][0x488] ;  /* 0x00012200ff02ab82 */ /* 0x000e620000000a00 */
[----:B------:R2:W5:Y:S01]  /*0290*/  @!P3 LDG.E R12, desc[UR14][R8.64] ;  /* 0x0000000e080cb981 */ /* 0x000562000c1e1900 */
[----:B------:R-:W-:-:S04]  /*02a0*/  ISETP.NE.U32.AND P3, PT, R4, RZ, PT ;  /* 0x000000ff0400720c */ /* 0x000fc80003f65070 */
[----:B------:R-:W-:Y:S01]  /*02b0*/  ISETP.NE.AND.EX P3, PT, R5, RZ, PT, P3 ;  /* 0x000000ff0500720c */ /* 0x000fe20003f65330 */
[----:B-1----:R-:W-:-:S12]  /*02c0*/  USHF.L.U32 UR12, UR12, 0x7, URZ ;  /* 0x000000070c0c7899 */ /* 0x002fd800080006ff */
[----:B------:R-:W1:Y:S01]  /*02d0*/  @!P3 LDC R5, c[0x0][0x438] ;  /* 0x00010e00ff05bb82 */ /* 0x000e620000000800 */
[----:B------:R-:W-:-:S04]  /*02e0*/  @!P2 ISETP.NE.U32.AND P1, PT, R2, RZ, PT ;  /* 0x000000ff0200a20c */ /* 0x000fc80003f25070 */
[----:B------:R-:W-:Y:S02]  /*02f0*/  @!P2 ISETP.NE.AND.EX P1, PT, R3, RZ, PT, P1 ;  /* 0x000000ff0300a20c */ /* 0x000fe40003f25310 */
[----:B--2---:R-:W-:Y:S02]  /*0300*/  R2UR UR11, R7 ;  /* 0x00000000070b72ca */ /* 0x004fe400000e0000 */
[----:B---3--:R-:W-:Y:S02]  /*0310*/  @P0 R2UR UR4, R0 ;  /* 0x00000000000402ca */ /* 0x008fe400000e0000 */
[----:B------:R-:W2:Y:S11]  /*0320*/  @!P2 LDC R0, c[0x0][0x43c] ;  /* 0x00010f00ff00ab82 */ /* 0x000eb60000000800 */
[----:B------:R-:W-:-:S04]  /*0330*/  @UP0 UIADD3 UR13, UPT, UPT, UR4, -UR11, URZ ;  /* 0x8000000b040d0290 */ /* 0x000fc8000fffe0ff */
[----:B------:R-:W-:-:S06]  /*0340*/  UISETP.GT.AND UP0, UPT, UR13, UR12, UPT ;  /* 0x0000000c0d00728c */ /* 0x000fcc000bf04270 */
[----:B------:R-:W-:Y:S02]  /*0350*/  PLOP3.LUT P0, PT, PT, PT, UP0, 0x80, 0x8 ;  /* 0x000000000008781c */ /* 0x000fe40003f0f008 */
[----:B--2---:R-:W-:Y:S01]  /*0360*/  @!P2 SEL R0, R0, RZ, P1 ;  /* 0x000000ff0000a207 */ /* 0x004fe20000800000 */
[----:B----4-:R-:W-:Y:S01]  /*0370*/  @P2 IMAD.IADD R3, R6, 0x1, -R11 ;  /* 0x0000000106032824 */ /* 0x010fe200078e0a0b */
[----:B-1----:R-:W-:Y:S09]  /*0380*/  @!P3 BRA `(.L_x_177) ;  /* 0x00000000000cb947 */ /* 0x002ff20003800000 */
[----:B------:R-:W2:Y:S02]  /*0390*/  @P4 LDG.E R5, desc[UR14][R8.64+0x4] ;  /* 0x0000040e08054981 */ /* 0x000ea4000c1e1900 */
[----:B--2--5:R-:W-:-:S06]  /*03a0*/  @P4 IADD3 R5, PT, PT, R5, -R12, RZ ;  /* 0x8000000c05054210 */ /* 0x024fcc0007ffe0ff */
[----:B------:R1:W5:Y:S02]  /*03b0*/  @!P4 LDG.E R5, desc[UR14][R8.64] ;  /* 0x0000000e0805c981 */ /* 0x000364000c1e1900 */
.L_x_177:
[----:B-----5:R-:W-:Y:S01]  /*03c0*/  @!P2 IADD3 R3, PT, PT, R0, R5, -R11 ;  /* 0x000000050003a210 */ /* 0x020fe20007ffe80b */
[----:B------:R-:W-:Y:S06]  /*03d0*/  @!P0 EXIT ;  /* 0x000000000000894d */ /* 0x000fec0003800000 */
[----:B------:R-:W2:Y:S01]  /*03e0*/  LDC R0, c[0x0][0x504] ;  /* 0x00014100ff007b82 */ /* 0x000ea20000000800 */
[----:B------:R-:W-:Y:S01]  /*03f0*/  VIADD R4, R3, 0x7f ;  /* 0x0000007f03047836 */ /* 0x000fe20000000000 */
[----:B------:R-:W3:Y:S04]  /*0400*/  S2R R5, SR_CTAID.Z ;  /* 0x0000000000057919 */ /* 0x000ee80000002700 */
[----:B------:R-:W-:Y:S01]  /*0410*/  R2UR UR5, R4 ;  /* 0x00000000040572ca */ /* 0x000fe200000e0000 */
[----:B------:R-:W4:Y:S01]  /*0420*/  S2R R228, SR_TID.X ;  /* 0x0000000000e47919 */ /* 0x000f220000002100 */
[----:B------:R-:W5:Y:S11]  /*0430*/  LDC R2, c[0x0][0x508] ;  /* 0x00014200ff027b82 */ /* 0x000f760000000800 */
[----:B------:R-:W-:Y:S01]  /*0440*/  UIADD3 UR4, UPT, UPT, UR5, UR12, -UR13 ;  /* 0x0000000c05047290 */ /* 0x000fe2000fffe80d */
[----:B------:R-:W-:-:S02]  /*0450*/  IMAD.U32 R6, RZ, RZ, UR5 ;  /* 0x00000005ff067e24 */ /* 0x000fc4000f8e00ff */
[----:B--2---:R-:W-:-:S03]  /*0460*/  VIADD R0, R0, UR13 ;  /* 0x0000000d00007c36 */ /* 0x004fc60008000000 */
[----:B------:R-:W-:Y:S01]  /*0470*/  SHF.R.S32.HI R6, RZ, 0x1f, R6 ;  /* 0x0000001fff067819 */ /* 0x000fe20000011406 */
[----:B------:R-:W-:Y:S01]  /*0480*/  IMAD.U32 R7, RZ, RZ, UR4 ;  /* 0x00000004ff077e24 */ /* 0x000fe2000f8e00ff */
[----:B-1----:R-:W-:Y:S02]  /*0490*/  IADD3 R9, PT, PT, -R0, UR12, R3 ;  /* 0x0000000c00097c10 */ /* 0x002fe4000fffe103 */
[----:B------:R-:W-:Y:S02]  /*04a0*/  LEA.HI R6, R6, UR5, RZ, 0x7 ;  /* 0x0000000506067c11 */ /* 0x000fe4000f8f38ff */
[----:B-----5:R-:W-:Y:S02]  /*04b0*/  IADD3 R7, PT, PT, R7, 0x80, R2 ;  /* 0x0000008007077810 */ /* 0x020fe40007ffe002 */
[----:B------:R-:W-:Y:S02]  /*04c0*/  SHF.R.S32.HI R8, RZ, 0x1f, R9 ;  /* 0x0000001fff087819 */ /* 0x000fe40000011409 */
[----:B------:R-:W-:-:S02]  /*04d0*/  SHF.R.S32.HI R4, RZ, 0x1f, R7 ;  /* 0x0000001fff047819 */ /* 0x000fc40000011407 */
[----:B------:R-:W-:Y:S02]  /*04e0*/  LEA.HI R8, R8, R9, RZ, 0x7 ;  /* 0x0000000908087211 */ /* 0x000fe400078f38ff */
[----:B------:R-:W-:Y:S02]  /*04f0*/  LEA.HI R4, R4, R7, RZ, 0x7 ;  /* 0x0000000704047211 */ /* 0x000fe400078f38ff */
[----:B------:R-:W-:Y:S02]  /*0500*/  SHF.R.S32.HI R6, RZ, 0x7, R6 ;  /* 0x00000007ff067819 */ /* 0x000fe40000011406 */
[----:B------:R-:W-:Y:S02]  /*0510*/  SHF.R.S32.HI R37, RZ, 0x7, R4 ;  /* 0x00000007ff257819 */ /* 0x000fe40000011404 */
[----:B------:R-:W-:Y:S02]  /*0520*/  SHF.R.S32.HI R8, RZ, 0x7, R8 ;  /* 0x00000007ff087819 */ /* 0x000fe40000011408 */
[----:B------:R-:W-:-:S02]  /*0530*/  VIMNMX R37, PT, PT, R6, R37, PT ;  /* 0x0000002506257248 */ /* 0x000fc40003fe0100 */
[----:B------:R-:W-:-:S04]  /*0540*/  VIMNMX R225, PT, PT, RZ, R8, !PT ;  /* 0x00000008ffe17248 */ /* 0x000fc80007fe0100 */
[----:B------:R-:W-:-:S13]  /*0550*/  ISETP.GT.AND P0, PT, R37, R225, PT ;  /* 0x000000e12500720c */ /* 0x000fda0003f04270 */
[----:B---34-:R-:W-:Y:S05]  /*0560*/  @P0 BRA `(.L_x_178) ;  /* 0x0000000800a80947 */ /* 0x018fea0003800000 */
[----:B------:R-:W1:Y:S01]  /*0570*/  LDC.U8 R2, c[0x0][0x549] ;  /* 0x00015240ff027b82 */ /* 0x000e620000000000 */
[----:B------:R-:W-:-:S04]  /*0580*/  MOV R0, UR11 ;  /* 0x0000000b00007c02 */ /* 0x000fc80008000f00 */
[----:B------:R-:W-:-:S03]  /*0590*/  ISETP.NE.AND P2, PT, R0, -0x1, PT ;  /* 0xffffffff0000780c */ /* 0x000fc60003f45270 */
[----:B------:R-:W2:Y:S08]  /*05a0*/  LDC.U8 R10, c[0x0][0x548] ;  /* 0x00015200ff0a7b82 */ /* 0x000eb00000000000 */
[----:B------:R-:W3:Y:S01]  /*05b0*/  LDC R4, c[0x0][0x434] ;  /* 0x00010d00ff047b82 */ /* 0x000ee20000000800 */
[----:B-1----:R-:W-:-:S07]  /*05c0*/  ISETP.NE.AND P1, PT, R2, RZ, PT ;  /* 0x000000ff0200720c */ /* 0x002fce0003f25270 */
[----:B------:R-:W1:Y:S01]  /*05d0*/  @!P2 LDC.64 R8, c[0x0][0x400] ;  /* 0x00010000ff08ab82 */ /* 0x000e620000000a00 */
[----:B--2---:R-:W-:-:S07]  /*05e0*/  ISETP.NE.AND P0, PT, R10, RZ, !P1 ;  /* 0x000000ff0a00720c */ /* 0x004fce0004f05270 */
[----:B------:R-:W2:Y:S08]  /*05f0*/  @P2 LDC.64 R6, c[0x0][0x408] ;  /* 0x00010200ff062b82 */ /* 0x000eb00000000a00 */
[----:B------:R-:W4:Y:S08]  /*0600*/  @P1 LDC.64 R2, c[0x0][0x430] ;  /* 0x00010c00ff021b82 */ /* 0x000f300000000a00 */
[----:B------:R-:W3:Y:S01]  /*0610*/  @P1 LDC R0, c[0x0][0x430] ;  /* 0x00010c00ff001b82 */ /* 0x000ee20000000800 */
[----:B-1----:R-:W-:-:S04]  /*0620*/  @!P2 IMAD.WIDE.U32 R12, R229, R8, RZ ;  /* 0x00000008e50ca225 */ /* 0x002fc800078e00ff */
[----:B------:R-:W-:Y:S02]  /*0630*/  @!P2 IMAD R9, R229, R9, R13 ;  /* 0x00000009e509a224 */ /* 0x000fe400078e020d */
[----:B--2---:R-:W-:-:S04]  /*0640*/  @P2 IMAD.WIDE.U32 R14, R6, UR11, RZ ;  /* 0x0000000b060e2c25 */ /* 0x004fc8000f8e00ff */
[----:B------:R-:W-:Y:S02]  /*0650*/  @P2 IMAD R9, R7, UR11, R15 ;  /* 0x0000000b07092c24 */ /* 0x000fe4000f8e020f */
[----:B----4-:R-:W-:Y:S01]  /*0660*/  @P1 IMAD R6, R2, R3, RZ ;  /* 0x0000000302061224 */ /* 0x010fe200078e02ff */
[----:B------:R-:W-:Y:S01]  /*0670*/  @P1 MOV R2, 0x1 ;  /* 0x0000000100021802 */ /* 0x000fe20000000f00 */
[----:B------:R-:W-:Y:S06]  /*0680*/  @P1 BRA `(.L_x_179) ;  /* 0x0000000000281947 */ /* 0x000fec0003800000 */
[----:B------:R-:W-:Y:S01]  /*0690*/  ISETP.NE.AND P1, PT, R10, RZ, PT ;  /* 0x000000ff0a00720c */ /* 0x000fe20003f25270 */
[----:B------:R-:W1:-:S12]  /*06a0*/  LDC R8, c[0x0][0x3e0] ;  /* 0x0000f800ff087b82 */ /* 0x000e580000000800 */
[----:B------:R-:W2:Y:S01]  /*06b0*/  @P1 LDC R6, c[0x0][0x454] ;  /* 0x00011500ff061b82 */ /* 0x000ea20000000800 */
[----:B---3--:R-:W-:Y:S02]  /*06c0*/  @P1 MOV R0, 0x1 ;  /* 0x0000000100001802 */ /* 0x008fe40000000f00 */
[----:B------:R-:W-:-:S05]  /*06d0*/  @!P1 MOV R0, 0x1 ;  /* 0x0000000100009802 */ /* 0x000fca0000000f00 */
[----:B------:R-:W1:Y:S08]  /*06e0*/  @P1 LDC R7, c[0x0][0x454] ;  /* 0x00011500ff071b82 */ /* 0x000e700000000800 */
[----:B------:R-:W3:Y:S08]  /*06f0*/  @!P1 LDC R3, c[0x0][0x434] ;  /* 0x00010d00ff039b82 */ /* 0x000ef00000000800 */
[----:B------:R-:W4:Y:S01]  /*0700*/  @!P1 LDC R6, c[0x0][0x434] ;  /* 0x00010d00ff069b82 */ /* 0x000f220000000800 */
[----:B-1----:R-:W-:-:S02]  /*0710*/  @P1 IMAD R2, R7, R8, RZ ;  /* 0x0000000807021224 */ /* 0x002fc400078e02ff */
[----:B--23--:R-:W-:-:S07]  /*0720*/  @!P1 IMAD R2, R3, R8, RZ ;  /* 0x0000000803029224 */ /* 0x00cfce00078e02ff */
.L_x_179:
[----:B------:R-:W-:Y:S01]  /*0730*/  IMAD.U32 R3, RZ, RZ, UR11 ;  /* 0x0000000bff037e24 */ /* 0x000fe2000f8e00ff */
[----:B------:R-:W1:Y:S01]  /*0740*/  S2R R17, SR_CTAID.X ;  /* 0x0000000000117919 */ /* 0x000e620000002500 */
[----:B---3--:R-:W-:Y:S01]  /*0750*/  IMAD R4, R229, R4, RZ ;  /* 0x00000004e5047224 */ /* 0x008fe200078e02ff */
[----:B------:R-:W2:Y:S01]  /*0760*/  LDCU.64 UR4, c[0x0][0x410] ;  /* 0x00008200ff0477ac */ /* 0x000ea20008000a00 */
[----:B------:R-:W-:Y:S01]  /*0770*/  IMAD.SHL.U32 R15, R228, 0x8, RZ ;  /* 0x00000008e40f7824 */ /* 0x000fe200078e00ff */
[----:B------:R-:W-:Y:S01]  /*0780*/  ISETP.NE.AND P1, PT, R3, -0x1, PT ;  /* 0xffffffff0300780c */ /* 0x000fe20003f25270 */
[----:B------:R-:W-:Y:S01]  /*0790*/  IMAD R11, R0, UR12, RZ ;  /* 0x0000000c000b7c24 */ /* 0x000fe2000f8e02ff */
[----:B------:R-:W-:Y:S01]  /*07a0*/  UIADD3 UR12, UPT, UPT, -UR12, UR13, URZ ;  /* 0x0000000d0c0c7290 */ /* 0x000fe2000fffe1ff */
[----:B----4-:R-:W-:Y:S01]  /*07b0*/  IMAD R6, R5, R6, RZ ;  /* 0x0000000605067224 */ /* 0x010fe200078e02ff */
[----:B------:R-:W-:Y:S01]  /*07c0*/  SEL R4, R4, UR11, !P1 ;  /* 0x0000000b04047c07 */ /* 0x000fe2000c800000 */
[----:B------:R-:W-:Y:S01]  /*07d0*/  @P2 IMAD.MOV.U32 R12, RZ, RZ, R14 ;  /* 0x000000ffff0c2224 */ /* 0x000fe200078e000e */
[----:B------:R-:W-:Y:S01]  /*07e0*/  LOP3.LUT R15, R15, 0x18, RZ, 0xc0, !PT ;  /* 0x000000180f0f7812 */ /* 0x000fe200078ec0ff */
[----:B------:R-:W-:Y:S01]  /*07f0*/  @!P0 IMAD R6, R229, R2, R6 ;  /* 0x00000002e5068224 */ /* 0x000fe200078e0206 */
[----:B------:R-:W-:Y:S01]  /*0800*/  SHF.R.S32.HI R7, RZ, 0x1f, R4 ;  /* 0x0000001fff077819 */ /* 0x000fe20000011404 */
[----:B------:R-:W-:Y:S01]  /*0810*/  BSSY.RECONVERGENT B0, `(.L_x_180) ;  /* 0x0000023000007945 */ /* 0x000fe20003800200 */
[----:B------:R-:W-:-:S02]  /*0820*/  SHF.R.U32.HI R8, RZ, 0x2, R228 ;  /* 0x00000002ff087819 */ /* 0x000fc400000116e4 */
[----:B------:R-:W-:Y:S02]  /*0830*/  SEL R3, R4, RZ, P0 ;  /* 0x000000ff04037207 */ /* 0x000fe40000000000 */
[----:B------:R-:W-:Y:S01]  /*0840*/  SEL R7, R7, RZ, P0 ;  /* 0x000000ff07077207 */ /* 0x000fe20000000000 */
[C---:B------:R-:W-:Y:S01]  /*0850*/  VIADD R13, R8.reuse, 0x20 ;  /* 0x00000020080d7836 */ /* 0x040fe20000000000 */
[----:B------:R-:W-:Y:S02]  /*0860*/  IADD3 R14, P0, PT, R15, R12, RZ ;  /* 0x0000000c0f0e7210 */ /* 0x000fe40007f1e0ff */
[C---:B------:R-:W-:Y:S02]  /*0870*/  ISETP.GE.AND P3, PT, R8.reuse, UR12, PT ;  /* 0x0000000c08007c0c */ /* 0x040fe4000bf66270 */
[--C-:B------:R-:W-:Y:S01]  /*0880*/  IADD3 R3, P2, P1, R11, R3, R6.reuse ;  /* 0x000000030b037210 */ /* 0x100fe2000795e006 */
[----:B------:R-:W-:Y:S01]  /*0890*/  IMAD.X R15, RZ, RZ, R9, P0 ;  /* 0x000000ffff0f7224 */ /* 0x000fe200000e0609 */
[----:B------:R-:W-:Y:S01]  /*08a0*/  SHF.R.S32.HI R2, RZ, 0x1f, R11 ;  /* 0x0000001fff027819 */ /* 0x000fe2000001140b */
[----:B------:R-:W-:Y:S01]  /*08b0*/  VIADD R11, R8, 0x40 ;  /* 0x00000040080b7836 */ /* 0x000fe20000000000 */
[----:B------:R-:W-:Y:S01]  /*08c0*/  SHF.R.S32.HI R6, RZ, 0x1f, R6 ;  /* 0x0000001fff067819 */ /* 0x000fe20000011406 */
[----:B--2---:R-:W-:Y:S01]  /*08d0*/  IMAD.WIDE.U32 R14, R5, UR4, R14 ;  /* 0x00000004050e7c25 */ /* 0x004fe2000f8e000e */
[----:B------:R-:W-:-:S02]  /*08e0*/  LOP3.LUT P6, R228, R228, 0x3, RZ, 0xc0, !PT ;  /* 0x00000003e4e47812 */ /* 0x000fc400078cc0ff */
[----:B------:R-:W-:Y:S01]  /*08f0*/  IADD3.X R2, PT, PT, R2, R7, R6, P2, P1 ;  /* 0x0000000702027210 */ /* 0x000fe200017e2406 */
[----:B------:R-:W-:Y:S01]  /*0900*/  VIADD R7, R8, 0x60 ;  /* 0x0000006008077836 */ /* 0x000fe20000000000 */
[----:B------:R-:W-:Y:S01]  /*0910*/  ISETP.GE.AND P0, PT, R13, UR12, PT ;  /* 0x0000000c0d007c0c */ /* 0x000fe2000bf06270 */
[----:B------:R-:W-:Y:S01]  /*0920*/  IMAD.MOV.U32 R9, RZ, RZ, RZ ;  /* 0x000000ffff097224 */ /* 0x000fe200078e00ff */
[----:B------:R-:W-:Y:S01]  /*0930*/  ISETP.GE.AND P2, PT, R11, UR12, PT ;  /* 0x0000000c0b007c0c */ /* 0x000fe2000bf46270 */
[----:B------:R-:W-:Y:S01]  /*0940*/  IMAD R19, R5, UR5, R15 ;  /* 0x0000000505137c24 */ /* 0x000fe2000f8e020f */
[----:B------:R-:W-:Y:S01]  /*0950*/  ISETP.GE.AND P1, PT, R7, UR12, PT ;  /* 0x0000000c07007c0c */ /* 0x000fe2000bf26270 */
[----:B-1----:R-:W-:Y:S01]  /*0960*/  IMAD.WIDE.U32 R16, R17, 0x80, R8 ;  /* 0x0000008011107825 */ /* 0x002fe200078e0008 */
        /* <DEDUP_REMOVED lines=13> */
.L_x_181:
[----:B------:R-:W-:Y:S05]  /*0a40*/  BSYNC.RECONVERGENT B0 ;  /* 0x0000000000007941 */ /* 0x000fea0003800200 */
.L_x_180:
[----:B------:R-:W-:Y:S01]  /*0a50*/  BSSY.RECONVERGENT B0, `(.L_x_182) ;  /* 0x0000011000007945 */ /* 0x000fe20003800200 */
[----:B------:R-:W-:Y:S02]  /*0a60*/  ISETP.NE.OR P3, PT, R228, RZ, P1 ;  /* 0x000000ffe400720c */ /* 0x000fe40000f65670 */
[----:B------:R-:W-:Y:S01]  /*0a70*/  ISETP.GE.OR P6, PT, R8, UR12, P6 ;  /* 0x0000000c08007c0c */ /* 0x000fe2000b7c6670 */
[----:B------:R-:W-:-:S12]  /*0a80*/  @P0 BRA `(.L_x_183) ;  /* 0x0000000000340947 */ /* 0x000fd80003800000 */
[----:B------:R-:W2:Y:S01]  /*0a90*/  LDCU.64 UR6, c[0x0][0x408] ;  /* 0x00008100ff0677ac */ /* 0x000ea20008000a00 */
[----:B------:R-:W-:Y:S01]  /*0aa0*/  IADD3 R5, P0, PT, R16, 0x20, RZ ;  /* 0x0000002010057810 */ /* 0x000fe20007f1e0ff */
[----:B------:R-:W-:Y:S01]  /*0ab0*/  IMAD.MOV.U32 R20, RZ, RZ, R14 ;  /* 0x000000ffff147224 */ /* 0x000fe200078e000e */
[----:B------:R-:W-:Y:S01]  /*0ac0*/  MOV R21, R19 ;  /* 0x0000001300157202 */ /* 0x000fe20000000f00 */
[----:B------:R-:W1:Y:S02]  /*0ad0*/  LDCU.64 UR4, c[0x0][0x3f0] ;  /* 0x00007e00ff0477ac */ /* 0x000e640008000a00 */
[----:B------:R-:W-:-:S04]  /*0ae0*/  IMAD.X R4, RZ, RZ, R17, P0 ;  /* 0x000000ffff047224 */ /* 0x000fc800000e0611 */
[----:B--2---:R-:W-:Y:S02]  /*0af0*/  IMAD R4, R4, UR6, RZ ;  /* 0x0000000604047c24 */ /* 0x004fe4000f8e02ff */
[----:B------:R-:W-:-:S04]  /*0b00*/  IMAD.WIDE.U32 R20, R5, UR6, R20 ;  /* 0x0000000605147c25 */ /* 0x000fc8000f8e0014 */
[----:B------:R-:W-:Y:S01]  /*0b10*/  IMAD R4, R5, UR7, R4 ;  /* 0x0000000705047c24 */ /* 0x000fe2000f8e0204 */
[----:B-1----:R-:W-:-:S04]  /*0b20*/  LEA R22, P0, R20, UR4, 0x1 ;  /* 0x0000000414167c11 */ /* 0x002fc8000f8008ff */
[----:B------:R-:W-:-:S04]  /*0b30*/  IADD3 R4, PT, PT, R21, R4, RZ ;  /* 0x0000000415047210 */ /* 0x000fc80007ffe0ff */
[----:B------:R-:W-:-:S05]  /*0b40*/  LEA.HI.X R23, R20, UR5, R4, 0x1, P0 ;  /* 0x0000000514177c11 */ /* 0x000fca00080f0c04 */
[----:B------:R2:W-:Y:S02]  /*0b50*/  STG.E.128 desc[UR14][R22.64], RZ ;  /* 0x000000ff16007986 */ /* 0x0005e4000c101d0e */
.L_x_183:
[----:B------:R-:W-:Y:S05]  /*0b60*/  BSYNC.RECONVERGENT B0 ;  /* 0x0000000000007941 */ /* 0x000fea0003800200 */
.L_x_182:
[----:B------:R-:W-:Y:S04]  /*0b70*/  BSSY.RECONVERGENT B0, `(.L_x_184) ;  /* 0x000000f000007945 */ /* 0x000fe80003800200 */
[----:B------:R-:W-:Y:S05]  /*0b80*/  @P2 BRA `(.L_x_185) ;  /* 0x0000000000342947 */ /* 0x000fea0003800000 */
[----:B------:R-:W3:Y:S01]  /*0b90*/  LDCU.64 UR6, c[0x0][0x408] ;  /* 0x00008100ff0677ac */ /* 0x000ee20008000a00 */
[----:B------:R-:W-:Y:S01]  /*0ba0*/  IADD3 R5, P0, PT, R16, 0x40, RZ ;  /* 0x0000004010057810 */ /* 0x000fe20007f1e0ff */
[----:B------:R-:W-:Y:S01]  /*0bb0*/  IMAD.MOV.U32 R20, RZ, RZ, R14 ;  /* 0x000000ffff147224 */ /* 0x000fe200078e000e */
[----:B------:R-:W-:Y:S01]  /*0bc0*/  MOV R21, R19 ;  /* 0x0000001300157202 */ /* 0x000fe20000000f00 */
[----:B------:R-:W1:Y:S02]  /*0bd0*/  LDCU.64 UR4, c[0x0][0x3f0] ;  /* 0x00007e00ff0477ac */ /* 0x000e640008000a00 */
[----:B------:R-:W-:-:S04]  /*0be0*/  IMAD.X R4, RZ, RZ, R17, P0 ;  /* 0x000000ffff047224 */ /* 0x000fc800000e0611 */
[----:B---3--:R-:W-:Y:S02]  /*0bf0*/  IMAD R4, R4, UR6, RZ ;  /* 0x0000000604047c24 */ /* 0x008fe4000f8e02ff */
[----:B------:R-:W-:-:S04]  /*0c00*/  IMAD.WIDE.U32 R20, R5, UR6, R20 ;  /* 0x0000000605147c25 */ /* 0x000fc8000f8e0014 */
[----:B------:R-:W-:Y:S01]  /*0c10*/  IMAD R4, R5, UR7, R4 ;  /* 0x0000000705047c24 */ /* 0x000fe2000f8e0204 */
[----:B-12---:R-:W-:-:S04]  /*0c20*/  LEA R22, P0, R20, UR4, 0x1 ;  /* 0x0000000414167c11 */ /* 0x006fc8000f8008ff */
[----:B------:R-:W-:-:S04]  /*0c30*/  IADD3 R4, PT, PT, R21, R4, RZ ;  /* 0x0000000415047210 */ /* 0x000fc80007ffe0ff */
[----:B------:R-:W-:-:S05]  /*0c40*/  LEA.HI.X R23, R20, UR5, R4, 0x1, P0 ;  /* 0x0000000514177c11 */ /* 0x000fca00080f0c04 */
[----:B------:R3:W-:Y:S02]  /*0c50*/  STG.E.128 desc[UR14][R22.64], RZ ;  /* 0x000000ff16007986 */ /* 0x0007e4000c101d0e */
.L_x_185:
[----:B------:R-:W-:Y:S05]  /*0c60*/  BSYNC.RECONVERGENT B0 ;  /* 0x0000000000007941 */ /* 0x000fea0003800200 */
.L_x_184:
[----:B------:R-:W-:Y:S04]  /*0c70*/  BSSY.RECONVERGENT B0, `(.L_x_186) ;  /* 0x000000e000007945 */ /* 0x000fe80003800200 */
        /* <DEDUP_REMOVED lines=13> */
.L_x_187:
[----:B------:R-:W-:Y:S05]  /*0d50*/  BSYNC.RECONVERGENT B0 ;  /* 0x0000000000007941 */ /* 0x000fea0003800200 */
.L_x_186:
        /* <DEDUP_REMOVED lines=10> */
.L_x_189:
[----:B------:R-:W-:Y:S05]  /*0e00*/  BSYNC.RECONVERGENT B0 ;  /* 0x0000000000007941 */ /* 0x000fea0003800200 */
.L_x_188:
        /* <DEDUP_REMOVED lines=10> */
.L_x_191:
[----:B------:R-:W-:Y:S05]  /*0eb0*/  BSYNC.RECONVERGENT B0 ;  /* 0x0000000000007941 */ /* 0x000fea0003800200 */
.L_x_190:
        /* <DEDUP_REMOVED lines=10> */
.L_x_193:
[----:B------:R-:W-:Y:S05]  /*0f60*/  BSYNC.RECONVERGENT B0 ;  /* 0x0000000000007941 */ /* 0x000fea0003800200 */
.L_x_192:
[----:B------:R-:W-:Y:S05]  /*0f70*/  @P3 EXIT ;  /* 0x000000000000394d */ /* 0x000fea0003800000 */
[----:B------:R-:W5:Y:S01]  /*0f80*/  LDCU.64 UR4, c[0x0][0x420] ;  /* 0x00008400ff0477ac */ /* 0x000f620008000a00 */
[----:B------:R-:W-:Y:S02]  /*0f90*/  IMAD R0, R7, R0, RZ ;  /* 0x0000000007007224 */ /* 0x000fe400078e02ff */
[----:B----4-:R-:W-:-:S03]  /*0fa0*/  IMAD.MOV.U32 R5, RZ, RZ, 0x7f800000 ;  /* 0x7f800000ff057424 */ /* 0x010fc600078e00ff */
[----:B------:R-:W-:-:S04]  /*0fb0*/  IADD3 R3, P0, PT, R0, R3, RZ ;  /* 0x0000000300037210 */ /* 0x000fc80007f1e0ff */
[----:B------:R-:W-:Y:S02]  /*0fc0*/  LEA.HI.X.SX32 R0, R0, R2, 0x1, P0 ;  /* 0x0000000200007211 */ /* 0x000fe400000f0eff */
[----:B-----5:R-:W-:-:S04]  /*0fd0*/  LEA R2, P0, R3, UR4, 0x2 ;  /* 0x0000000403027c11 */ /* 0x020fc8000f8010ff */
[----:B------:R-:W-:-:S05]  /*0fe0*/  LEA.HI.X R3, R3, UR5, R0, 0x2, P0 ;  /* 0x0000000503037c11 */ /* 0x000fca00080f1400 */
[----:B------:R-:W-:Y:S01]  /*0ff0*/  STG.E desc[UR14][R2.64], R5 ;  /* 0x0000000502007986 */ /* 0x000fe2000c10190e */
[----:B------:R-:W-:Y:S05]  /*1000*/  EXIT ;  /* 0x000000000000794d */ /* 0x000fea0003800000 */
.L_x_178:
[----:B------:R-:W-:Y:S02]  /*1010*/  MOV R4, UR11 ;  /* 0x0000000b00047c02 */ /* 0x000fe40008000f00 */
[----:B------:R-:W-:Y:S02]  /*1020*/  ISETP.NE.AND P2, PT, R12, -0x1, PT ;  /* 0xffffffff0c00780c */ /* 0x000fe40003f45270 */
[----:B------:R-:W-:-:S13]  /*1030*/  ISETP.NE.AND P0, PT, R4, -0x1, PT ;  /* 0xffffffff0400780c */ /* 0x000fda0003f05270 */
[----:B------:R-:W1:Y:S08]  /*1040*/  @!P0 LDC.64 R8, c[0x0][0x398] ;  /* 0x0000e600ff088b82 */ /* 0x000e700000000a00 */
[----:B------:R-:W2:Y:S01]  /*1050*/  @P0 LDC.64 R6, c[0x0][0x3b0] ;  /* 0x0000ec00ff060b82 */ /* 0x000ea20000000a00 */
[----:B-1----:R-:W-:-:S04]  /*1060*/  @!P0 IMAD.WIDE.U32 R28, R229, R8, RZ ;  /* 0x00000008e51c8225 */ /* 0x002fc800078e00ff */
[----:B------:R-:W-:Y:S02]  /*1070*/  @!P0 IMAD R4, R229, R9, R29 ;  /* 0x00000009e5048224 */ /* 0x000fe400078e021d */
[----:B--2---:R-:W-:-:S04]  /*1080*/  @P0 IMAD.WIDE.U32 R14, R6, UR11, RZ ;  /* 0x0000000b060e0c25 */ /* 0x004fc8000f8e00ff */
[----:B------:R-:W-:Y:S01]  /*1090*/  @P0 IMAD R4, R7, UR11, R15 ;  /* 0x0000000b07040c24 */ /* 0x000fe2000f8e020f */
        /* <DEDUP_REMOVED lines=15> */
.L_x_194:
[----:B------:R-:W1:Y:S01]  /*1190*/  LDC.64 R208, c[0x0][0x3b8] ;  /* 0x0000ee00ffd07b82 */ /* 0x000e620000000a00 */
[----:B------:R-:W-:-:S05]  /*11a0*/  IADD3 R6, PT, PT, R11, R12, RZ ;  /* 0x0000000c0b067210 */ /* 0x000fca0007ffe0ff */
[C---:B-1----:R-:W-:Y:S02]  /*11b0*/  IMAD R9, R6.reuse, R209, RZ ;  /* 0x000000d106097224 */ /* 0x042fe400078e02ff */
[----:B------:R-:W-:-:S05]  /*11c0*/  IMAD.WIDE.U32 R6, R6, R208, RZ ;  /* 0x000000d006067225 */ /* 0x000fca00078e00ff */
[----:B------:R-:W-:Y:S02]  /*11d0*/  IADD3 R9, PT, PT, R7, R9, RZ ;  /* 0x0000000907097210 */ /* 0x000fe40007ffe0ff */
[----:B------:R-:W-:-:S07]  /*11e0*/  MOV R10, R6 ;  /* 0x00000006000a7202 */ /* 0x000fce0000000f00 */
.L_x_195:
[----:B------:R-:W1:Y:S02]  /*11f0*/  LDC R6, c[0x0][0x3e8] ;  /* 0x0000fa00ff067b82 */ /* 0x000e640000000800 */
[----:B-1----:R-:W-:-:S04]  /*1200*/  IABS R13, R6 ;  /* 0x00000006000d7213 */ /* 0x002fc80000000000 */
[----:B------:R-:W1:Y:S08]  /*1210*/  I2F.RP R16, R13 ;  /* 0x0000000d00107306 */ /* 0x000e700000209400 */
[----:B-1----:R-:W1:Y:S02]  /*1220*/  MUFU.RCP R14, R16 ;  /* 0x00000010000e7308 */ /* 0x002e640000001000 */
[----:B-1----:R-:W-:-:S06]  /*1230*/  VIADD R14, R14, 0xffffffe ;  /* 0x0ffffffe0e0e7836 */ /* 0x002fcc0000000000 */
[----:B------:R-:W1:Y:S02]  /*1240*/  F2I.FTZ.U32.TRUNC.NTZ R15, R14 ;  /* 0x0000000e000f7305 */ /* 0x000e64000021f000 */
[----:B-1----:R-:W-:Y:S01]  /*1250*/  IMAD.MOV R7, RZ, RZ, -R15 ;  /* 0x000000ffff077224 */ /* 0x002fe200078e0a0f */
[----:B------:R-:W-:-:S03]  /*1260*/  MOV R14, RZ ;  /* 0x000000ff000e7202 */ /* 0x000fc60000000f00 */
[----:B------:R-:W-:Y:S01]  /*1270*/  IMAD R8, R7, R13, RZ ;  /* 0x0000000d07087224 */ /* 0x000fe200078e02ff */
[----:B------:R-:W-:-:S03]  /*1280*/  IABS R7, R5 ;  /* 0x0000000500077213 */ /* 0x000fc60000000000 */
[----:B------:R-:W-:-:S06]  /*1290*/  IMAD.HI.U32 R8, R15, R8, R14 ;  /* 0x000000080f087227 */ /* 0x000fcc00078e000e */
[----:B------:R-:W-:-:S04]  /*12a0*/  IMAD.HI.U32 R24, R8, R7, RZ ;  /* 0x0000000708187227 */ /* 0x000fc800078e00ff */
[----:B------:R-:W-:-:S04]  /*12b0*/  IMAD.MOV R8, RZ, RZ, -R24 ;  /* 0x000000ffff087224 */ /* 0x000fc800078e0a18 */
[----:B------:R-:W-:Y:S01]  /*12c0*/  IMAD R8, R13, R8, R7 ;  /* 0x000000080d087224 */ /* 0x000fe200078e0207 */
[----:B------:R-:W-:-:S04]  /*12d0*/  LOP3.LUT R7, R5, R6, RZ, 0x3c, !PT ;  /* 0x0000000605077212 */ /* 0x000fc800078e3cff */
[----:B------:R-:W-:Y:S02]  /*12e0*/  ISETP.GT.U32.AND P1, PT, R13, R8, PT ;  /* 0x000000080d00720c */ /* 0x000fe40003f24070 */
[----:B------:R-:W-:-:S11]  /*12f0*/  ISETP.GE.AND P0, PT, R7, RZ, PT ;  /* 0x000000ff0700720c */ /* 0x000fd60003f06270 */
[----:B------:R-:W-:Y:S01]  /*1300*/  @!P1 IMAD.IADD R8, R8, 0x1, -R13 ;  /* 0x0000000108089824 */ /* 0x000fe200078e0a0d */
[----:B------:R-:W-:Y:S02]  /*1310*/  @!P1 IADD3 R24, PT, PT, R24, 0x1, RZ ;  /* 0x0000000118189810 */ /* 0x000fe40007ffe0ff */
[----:B------:R-:W-:Y:S02]  /*1320*/  ISETP.NE.AND P1, PT, R6, RZ, PT ;  /* 0x000000ff0600720c */ /* 0x000fe40003f25270 */
[----:B------:R-:W-:-:S13]  /*1330*/  ISETP.GE.U32.AND P3, PT, R8, R13, PT ;  /* 0x0000000d0800720c */ /* 0x000fda0003f66070 */
[----:B------:R-:W-:-:S05]  /*1340*/  @P3 VIADD R24, R24, 0x1 ;  /* 0x0000000118183836 */ /* 0x000fca0000000000 */
        /* <DEDUP_REMOVED lines=16> */
.L_x_196:
[----:B------:R-:W1:Y:S01]  /*1450*/  LDC.64 R38, c[0x0][0x3c0] ;  /* 0x0000f000ff267b82 */ /* 0x000e620000000a00 */
[----:B------:R-:W-:-:S05]  /*1460*/  IADD3 R12, PT, PT, R11, R12, RZ ;  /* 0x0000000c0b0c7210 */ /* 0x000fca0007ffe0ff */
[C---:B-1----:R-:W-:Y:S02]  /*1470*/  IMAD R6, R12.reuse, R39, RZ ;  /* 0x000000270c067224 */ /* 0x042fe400078e02ff */
[----:B------:R-:W-:-:S05]  /*1480*/  IMAD.WIDE.U32 R12, R12, R38, RZ ;  /* 0x000000260c0c7225 */ /* 0x000fca00078e00ff */
[----:B------:R-:W-:Y:S02]  /*1490*/  IADD3 R6, PT, PT, R13, R6, RZ ;  /* 0x000000060d067210 */ /* 0x000fe40007ffe0ff */
[----:B------:R-:W-:-:S07]  /*14a0*/  MOV R8, R12 ;  /* 0x0000000c00087202 */ /* 0x000fce0000000f00 */
.L_x_197:
[----:B------:R-:W-:Y:S01]  /*14b0*/  IMAD.SHL.U32 R230, R228, 0x8, RZ ;  /* 0x00000008e4e67824 */ /* 0x000fe200078e00ff */
[----:B------:R-:W-:Y:S01]  /*14c0*/  UIADD3 UR10, UPT, UPT, -UR12, UR13, URZ ;  /* 0x0000000d0c0a7290 */ /* 0x000fe2000fffe1ff */
[----:B------:R-:W-:Y:S01]  /*14d0*/  SHF.R.U32.HI R220, RZ, 0x2, R228 ;  /* 0x00000002ffdc7819 */ /* 0x000fe200000116e4 */
[----:B------:R-:W1:Y:S01]  /*14e0*/  S2R R227, SR_CTAID.X ;  /* 0x0000000000e37919 */ /* 0x000e620000002500 */
[----:B------:R-:W2:Y:S01]  /*14f0*/  LDCU.64 UR8, c[0x0][0x3c8] ;  /* 0x00007900ff0877ac */ /* 0x000ea20008000a00 */
[----:B------:R-:W-:Y:S01]  /*1500*/  LOP3.LUT R219, R230, 0x18, RZ, 0xc0, !PT ;  /* 0x00000018e6db7812 */ /* 0x000fe200078ec0ff */
[----:B------:R-:W3:Y:S01]  /*1510*/  S2UR UR16, SR_CgaCtaId ;  /* 0x00000000001079c3 */ /* 0x000ee20000008800 */
[C---:B------:R-:W-:Y:S01]  /*1520*/  ISETP.GE.AND P6, PT, R220.reuse, UR10, PT ;  /* 0x0000000adc007c0c */ /* 0x040fe2000bfc6270 */
[C---:B------:R-:W-:Y:S01]  /*1530*/  VIADD R13, R220.reuse, 0x20 ;  /* 0x00000020dc0d7836 */ /* 0x040fe20000000000 */
[C---:B------:R-:W-:Y:S01]  /*1540*/  IADD3 R10, P1, PT, R219.reuse, R10, RZ ;  /* 0x0000000adb0a7210 */ /* 0x040fe20007f3e0ff */
[----:B------:R-:W4:Y:S01]  /*1550*/  LDCU.128 UR4, c[0x0][0x3d0] ;  /* 0x00007a00ff0477ac */ /* 0x000f220008000c00 */
[----:B------:R-:W-:Y:S01]  /*1560*/  IADD3 R8, P0, PT, R219, R8, RZ ;  /* 0x00000008db087210 */ /* 0x000fe20007f1e0ff */
[----:B------:R-:W-:Y:S01]  /*1570*/  VIADD R12, R220, 0x40 ;  /* 0x00000040dc0c7836 */ /* 0x000fe20000000000 */
[----:B------:R-:W-:Y:S01]  /*1580*/  ISETP.GE.AND P3, PT, R13, UR10, PT ;  /* 0x0000000a0d007c0c */ /* 0x000fe2000bf66270 */
[----:B------:R-:W-:Y:S01]  /*1590*/  IMAD.X R11, RZ, RZ, R9, P1 ;  /* 0x000000ffff0b7224 */ /* 0x000fe200008e0609 */
[----:B------:R-:W-:Y:S01]  /*15a0*/  LOP3.LUT R7, R230, 0xd8, RZ, 0xc0, !PT ;  /* 0x000000d8e6077812 */ /* 0x000fe200078ec0ff */
[----:B------:R-:W-:Y:S01]  /*15b0*/  IMAD.X R9, RZ, RZ, R6, P0 ;  /* 0x000000ffff097224 */ /* 0x000fe200000e0606 */
[----:B------:R-:W-:Y:S01]  /*15c0*/  IADD3 R28, P0, PT, R219, R28, RZ ;  /* 0x0000001cdb1c7210 */ /* 0x000fe20007f1e0ff */
[C---:B------:R-:W-:Y:S01]  /*15d0*/  IMAD.WIDE.U32 R34, R220.reuse, R208, R10 ;  /* 0x000000d0dc227225 */ /* 0x040fe200078e000a */
[----:B------:R-:W-:Y:S01]  /*15e0*/  LOP3.LUT R7, R7, 0x18, R228, 0x78, !PT ;  /* 0x0000001807077812 */ /* 0x000fe200078e78e4 */
[----:B------:R-:W5:Y:S01]  /*15f0*/  @!P6 LDC.64 R10, c[0x0][0x3b0] ;  /* 0x0000ec00ff0aeb82 */ /* 0x000f620000000a00 */
[----:B------:R-:W-:Y:S01]  /*1600*/  SHF.R.S32.HI R15, RZ, 0x1f, R24 ;  /* 0x0000001fff0f7819 */ /* 0x000fe20000011418 */
[----:B------:R-:W-:Y:S01]  /*1610*/  IMAD.WIDE.U32 R30, R220, R38, R8 ;  /* 0x00000026dc1e7225 */ /* 0x000fe200078e0008 */
[----:B------:R-:W-:-:S02]  /*1620*/  LOP3.LUT R230, R7, 0x1f20, R230, 0xf8, !PT ;  /* 0x00001f2007e67812 */ /* 0x000fc400078ef8e6 */
[----:B------:R-:W-:Y:S01]  /*1630*/  ISETP.GE.AND P5, PT, R12, UR10, PT ;  /* 0x0000000a0c007c0c */ /* 0x000fe2000bfa6270 */
[----:B------:R-:W-:Y:S01]  /*1640*/  IMAD.X R29, RZ, RZ, R4, P0 ;  /* 0x000000ffff1d7224 */ /* 0x000fe200000e0604 */
[----:B------:R-:W-:Y:S01]  /*1650*/  SHF.L.U64.HI R210, R208, 0x5, R209 ;  /* 0x00000005d0d27819 */ /* 0x000fe200000102d1 */
[----:B------:R-:W3:Y:S01]  /*1660*/  @!P3 LDC.64 R8, c[0x0][0x3b0] ;  /* 0x0000ec00ff08bb82 */ /* 0x000ee20000000a00 */
[----:B------:R-:W-:Y:S01]  /*1670*/  VIADD R218, R220, 0x60 ;  /* 0x00000060dcda7836 */ /* 0x000fe20000000000 */
[----:B------:R-:W-:Y:S01]  /*1680*/  IADD3 R2, PT, PT, R3, -UR13, R2 ;  /* 0x8000000d03027c10 */ /* 0x000fe2000fffe002 */
[----:B--2---:R-:W-:-:S03]  /*1690*/  IMAD.WIDE.U32 R28, R5, UR8, R28 ;  /* 0x00000008051c7c25 */ /* 0x004fc6000f8e001c */
[----:B------:R-:W-:Y:S01]  /*16a0*/  ISETP.GE.AND P4, PT, R218, UR10, PT ;  /* 0x0000000ada007c0c */ /* 0x000fe2000bf86270 */
[----:B------:R-:W-:Y:S01]  /*16b0*/  IMAD R29, R5, UR9, R29 ;  /* 0x00000009051d7c24 */ /* 0x000fe2000f8e021d */
[----:B-1----:R-:W-:Y:S01]  /*16c0*/  LEA R226, P0, R227, R220, 0x7 ;  /* 0x000000dce3e27211 */ /* 0x002fe200078038ff */
[----:B------:R-:W1:Y:S01]  /*16d0*/  @!P6 LDC.64 R6, c[0x0][0x380] ;  /* 0x0000e000ff06eb82 */ /* 0x000e620000000a00 */
[----:B----4-:R-:W-:Y:S01]  /*16e0*/  IMAD R17, R15, UR4, RZ ;  /* 0x000000040f117c24 */ /* 0x010fe2000f8e02ff */
[----:B------:R-:W2:Y:S01]  /*16f0*/  LDCU.64 UR8, c[0x0][0x390] ;  /* 0x00007200ff0877ac */ /* 0x000ea20008000a00 */
[----:B------:R-:W-:Y:S01]  /*1700*/  LEA.HI.X R227, R227, RZ, RZ, 0x7, P0 ;  /* 0x000000ffe3e37211 */ /* 0x000fe200000f3cff */
[----:B------:R-:W-:Y:S01]  /*1710*/  IMAD R15, R15, UR6, RZ ;  /* 0x000000060f0f7c24 */ /* 0x000fe2000f8e02ff */
[----:B------:R-:W-:Y:S01]  /*1720*/  @!P3 IADD3 R32, P0, PT, R226, 0x20, RZ ;  /* 0x00000020e220b810 */ /* 0x000fe20007f1e0ff */
[----:B------:R-:W-:Y:S02]  /*1730*/  @!P3 IMAD.MOV.U32 R26, RZ, RZ, R28 ;  /* 0x000000ffff1ab224 */ /* 0x000fe400078e001c */
[----:B------:R-:W4:Y:S01]  /*1740*/  @!P3 LDC.64 R4, c[0x0][0x380] ;  /* 0x0000e000ff04bb82 */ /* 0x000f220000000a00 */
[----:B------:R-:W-:-:S02]  /*1750*/  IMAD R22, R24, UR7, R15 ;  /* 0x0000000718167c24 */ /* 0x000fc4000f8e020f */
[----:B-----5:R-:W-:Y:S02]  /*1760*/  @!P6 IMAD R15, R227, R10, RZ ;  /* 0x0000000ae30fe224 */ /* 0x020fe400078e02ff */
[----:B------:R-:W-:Y:S02]  /*1770*/  @!P3 IMAD.X R23, RZ, RZ, R227, P0 ;  /* 0x000000ffff17b224 */ /* 0x000fe400000e06e3 */
[--C-:B------:R-:W-:Y:S02]  /*1780*/  @!P3 IMAD.MOV.U32 R27, RZ, RZ, R29.reuse ;  /* 0x000000ffff1bb224 */ /* 0x100fe400078e001d */
[--C-:B------:R-:W-:Y:S02]  /*1790*/  @!P5 IMAD.MOV.U32 R20, RZ, RZ, R28.reuse ;  /* 0x000000ffff14d224 */ /* 0x100fe400078e001c */
[----:B------:R-:W-:Y:S02]  /*17a0*/  @!P5 IMAD.MOV.U32 R21, RZ, RZ, R29 ;  /* 0x000000ffff15d224 */ /* 0x000fe400078e001d */
[----:B------:R-:W-:-:S02]  /*17b0*/  @!P4 IMAD.MOV.U32 R18, RZ, RZ, R28 ;  /* 0x000000ffff12c224 */ /* 0x000fc400078e001c */
[----:B------:R-:W-:Y:S02]  /*17c0*/  @!P4 IMAD.MOV.U32 R19, RZ, RZ, R29 ;  /* 0x000000ffff13c224 */ /* 0x000fe400078e001d */
[----:B------:R-:W-:Y:S02]  /*17d0*/  IMAD R35, R220, R209, R35 ;  /* 0x000000d1dc237224 */ /* 0x000fe400078e0223 */
[C---:B------:R-:W-:Y:S02]  /*17e0*/  @!P6 IMAD R15, R226.reuse, R11, R15 ;  /* 0x0000000be20fe224 */ /* 0x040fe400078e020f */
[----:B------:R-:W-:Y:S02]  /*17f0*/  @!P6 IMAD.WIDE.U32 R28, R226, R10, R28 ;  /* 0x0000000ae21ce225 */ /* 0x000fe400078e001c */
[----:B------:R-:W5:Y:S02]  /*1800*/  @!P5 LDC.64 R10, c[0x0][0x3b0] ;  /* 0x0000ec00ff0adb82 */ /* 0x000f640000000a00 */
[----:B------:R-:W-:-:S02]  /*1810*/  IMAD R31, R220, R39, R31 ;  /* 0x00000027dc1f7224 */ /* 0x000fc400078e021f */
[C---:B------:R-:W-:Y:S02]  /*1820*/  IMAD R14, R24.reuse, UR5, R17 ;  /* 0x00000005180e7c24 */ /* 0x040fe4000f8e0211 */
[-C--:B---3--:R-:W-:Y:S02]  /*1830*/  @!P3 IMAD R23, R23, R8.reuse, RZ ;  /* 0x000000081717b224 */ /* 0x088fe400078e02ff */
[C---:B------:R-:W-:Y:S01]  /*1840*/  IMAD.WIDE.U32 R16, R24.reuse, UR4, R34 ;  /* 0x0000000418107c25 */ /* 0x040fe2000f8e0022 */
[----:B------:R-:W-:Y:S02]  /*1850*/  UMOV UR4, 0x400 ;  /* 0x0000040000047882 */ /* 0x000fe40000000000 */
[----:B------:R-:W-:Y:S01]  /*1860*/  ULEA UR4, UR16, UR4, 0x18 ;  /* 0x0000000410047291 */ /* 0x000fe2000f8ec0ff */
[----:B------:R-:W-:Y:S01]  /*1870*/  IMAD.WIDE.U32 R24, R24, UR6, R30 ;  /* 0x0000000618187c25 */ /* 0x000fe2000f8e001e */
[----:B------:R-:W3:Y:S03]  /*1880*/  LDCU.64 UR6, c[0x0][0x388] ;  /* 0x00007100ff0677ac */ /* 0x000ee60008000a00 */
[----:B------:R-:W-:Y:S01]  /*1890*/  @!P3 IMAD R23, R32, R9, R23 ;  /* 0x000000092017b224 */ /* 0x000fe200078e0217 */
[----:B--2---:R-:W-:Y:S01]  /*18a0*/  LEA R222, P2, R24, UR8, 0x1 ;  /* 0x0000000818de7c11 */ /* 0x004fe2000f8408ff */
[----:B------:R-:W-:Y:S01]  /*18b0*/  @!P3 IMAD.WIDE.U32 R32, R32, R8, R26 ;  /* 0x000000082020b225 */ /* 0x000fe200078e001a */
[----:B-1----:R-:W-:Y:S01]  /*18c0*/  @!P6 LEA R26, P1, R28, R6, 0x1 ;  /* 0x000000061c1ae211 */ /* 0x002fe200078208ff */
[----:B------:R-:W1:Y:S01]  /*18d0*/  @!P4 LDC.64 R8, c[0x0][0x3b0] ;  /* 0x0000ec00ff08cb82 */ /* 0x000e620000000a00 */
[----:B------:R-:W-:Y:S01]  /*18e0*/  LEA R230, R230, UR4, 0x1 ;  /* 0x00000004e6e67c11 */ /* 0x000fe2000f8e08ff */
[----:B------:R-:W-:Y:S01]  /*18f0*/  IMAD.IADD R221, R25, 0x1, R22 ;  /* 0x0000000119dd7824 */ /* 0x000fe200078e0216 */
[----:B----4-:R-:W-:Y:S01]  /*1900*/  @!P3 LEA R30, P0, R32, R4, 0x1 ;  /* 0x00000004201eb211 */ /* 0x010fe200078008ff */
[----:B------:R-:W-:-:S02]  /*1910*/  @!P6 IMAD.IADD R22, R29, 0x1, R15 ;  /* 0x000000011d16e824 */ /* 0x000fc400078e020f */
[----:B------:R-:W-:Y:S01]  /*1920*/  @!P3 IMAD.IADD R6, R33, 0x1, R23 ;  /* 0x000000012106b824 */ /* 0x000fe200078e0217 */
[----:B------:R-:W-:Y:S01]  /*1930*/  LEA.HI.X R221, R24, UR9, R221, 0x1, P2 ;  /* 0x0000000918dd7c11 */ /* 0x000fe200090f0cdd */
[----:B------:R-:W-:Y:S01]  /*1940*/  VIADD R244, R37, 0xffffffff ;  /* 0xffffffff25f47836 */ /* 0x000fe20000000000 */
[----:B------:R-:W-:Y:S01]  /*1950*/  @!P6 LEA.HI.X R27, R28, R7, R22, 0x1, P1 ;  /* 0x000000071c1be211 */ /* 0x000fe200008f0c16 */
[----:B------:R-:W-:Y:S01]  /*1960*/  IMAD.IADD R223, R17, 0x1, R14 ;  /* 0x0000000111df7824 */ /* 0x000fe200078e020e */
[----:B------:R-:W-:Y:S01]  /*1970*/  @!P5 IADD3 R15, P1, PT, R226, 0x40, RZ ;  /* 0x00000040e20fd810 */ /* 0x000fe20007f3e0ff */
[----:B------:R-:W-:Y:S01]  /*1980*/  IMAD.SHL.U32 R211, R208, 0x20, RZ ;  /* 0x00000020d0d37824 */ /* 0x000fe200078e00ff */
[----:B------:R-:W-:Y:S01]  /*1990*/  @!P3 LEA.HI.X R31, R32, R5, R6, 0x1, P0 ;  /* 0x00000005201fb211 */ /* 0x000fe200000f0c06 */
[----:B------:R-:W-:Y:S01]  /*19a0*/  @!PT LDS RZ, [RZ] ;  /* 0x00000000fffff984 */ /* 0x000fe20000000800 */
[----:B------:R-:W-:Y:S01]  /*19b0*/  @!PT LDS RZ, [RZ] ;  /* 0x00000000fffff984 */ /* 0x000fe20000000800 */
[----:B------:R-:W-:Y:S01]  /*19c0*/  @!PT LDS RZ, [RZ] ;  /* 0x00000000fffff984 */ /* 0x000fe20000000800 */
[----:B------:R-:W-:Y:S01]  /*19d0*/  @!P6 LDGSTS.E.BYPASS.LTC128B.128 [R230], desc[UR14][R26.64] ;  /* 0x000000001ae6efae */ /* 0x000fe2000b981a0e */
[----:B------:R-:W2:Y:S01]  /*19e0*/  @!P5 LDC.64 R6, c[0x0][0x380] ;  /* 0x0000e000ff06db82 */ /* 0x000ea20000000a00 */
[----:B------:R-:W-:Y:S01]  /*19f0*/  @!P5 IMAD.X R25, RZ, RZ, R227, P1 ;  /* 0x000000ffff19d224 */ /* 0x000fe200008e06e3 */
[----:B------:R-:W-:Y:S01]  /*1a00*/  @!P4 IADD3 R23, P0, PT, R226, 0x60, RZ ;  /* 0x00000060e217c810 */ /* 0x000fe20007f1e0ff */
[----:B------:R-:W-:Y:S01]  /*1a10*/  @!P3 LDGSTS.E.BYPASS.LTC128B.128 [R230+0x800], desc[UR14][R30.64] ;  /* 0x008000001ee6bfae */ /* 0x000fe2000b981a0e */
[----:B---3--:R-:W-:Y:S01]  /*1a20*/  LEA R224, P2, R16, UR6, 0x1 ;  /* 0x0000000610e07c11 */ /* 0x008fe2000f8408ff */
[----:B-----5:R-:W-:-:S02]  /*1a30*/  @!P5 IMAD R22, R25, R10, RZ ;  /* 0x0000000a1916d224 */ /* 0x020fc400078e02ff */
[----:B------:R-:W-:Y:S01]  /*1a40*/  @!P4 IMAD.X R29, RZ, RZ, R227, P0 ;  /* 0x000000ffff1dc224 */ /* 0x000fe200000e06e3 */
[----:B------:R-:W3:Y:S01]  /*1a50*/  @!P4 LDC.64 R4, c[0x0][0x380] ;  /* 0x0000e000ff04cb82 */ /* 0x000ee20000000a00 */
[C---:B------:R-:W-:Y:S01]  /*1a60*/  @!P5 IMAD R11, R15.reuse, R11, R22 ;  /* 0x0000000b0f0bd224 */ /* 0x040fe200078e0216 */
[----:B------:R-:W-:Y:S01]  /*1a70*/  LEA.HI.X R223, R16, UR7, R223, 0x1, P2 ;  /* 0x0000000710df7c11 */ /* 0x000fe200090f0cdf */
[----:B------:R-:W-:Y:S01]  /*1a80*/  @!P5 IMAD.WIDE.U32 R24, R15, R10, R20 ;  /* 0x0000000a0f18d225 */ /* 0x000fe200078e0014 */
[----:B------:R-:W-:-:S03]  /*1a90*/  SHF.L.U64.HI R21, R208, 0x7, R209 ;  /* 0x00000007d0157819 */ /* 0x000fc600000102d1 */
[----:B------:R-:W-:Y:S02]  /*1aa0*/  IMAD R15, R244, -0x80, R3 ;  /* 0xffffff80f40f7824 */ /* 0x000fe400078e0203 */
[-C--:B-1----:R-:W-:Y:S02]  /*1ab0*/  @!P4 IMAD R22, R29, R8.reuse, RZ ;  /* 0x000000081d16c224 */ /* 0x082fe400078e02ff */
[----:B------:R-:W-:Y:S01]  /*1ac0*/  @!P5 IMAD.IADD R11, R25, 0x1, R11 ;  /* 0x00000001190bd824 */ /* 0x000fe200078e020b */
[----:B------:R-:W-:Y:S01]  /*1ad0*/  ISETP.GE.AND P6, PT, R220, R15, PT ;  /* 0x0000000fdc00720c */ /* 0x000fe20003fc6270 */
[----:B------:R-:W-:Y:S01]  /*1ae0*/  @!P4 IMAD R9, R23, R9, R22 ;  /* 0x000000091709c224 */ /* 0x000fe200078e0216 */
[-C--:B------:R-:W-:Y:S01]  /*1af0*/  ISETP.GE.AND P3, PT, R13, R15.reuse, PT ;  /* 0x0000000f0d00720c */ /* 0x080fe20003f66270 */
[----:B------:R-:W-:Y:S01]  /*1b00*/  @!P4 IMAD.WIDE.U32 R22, R23, R8, R18 ;  /* 0x000000081716c225 */ /* 0x000fe200078e0012 */
[----:B--2---:R-:W-:Y:S02]  /*1b10*/  @!P5 LEA R6, P1, R24, R6, 0x1 ;  /* 0x000000061806d211 */ /* 0x004fe400078208ff */
[----:B------:R-:W-:Y:S01]  /*1b20*/  ISETP.GE.AND P2, PT, R12, R15, PT ;  /* 0x0000000f0c00720c */ /* 0x000fe20003f46270 */
[----:B------:R-:W-:Y:S01]  /*1b30*/  IMAD.SHL.U32 R19, R208, 0x80, RZ ;  /* 0x00000080d0137824 */ /* 0x000fe200078e00ff */
[----:B------:R-:W-:Y:S01]  /*1b40*/  @!P5 LEA.HI.X R7, R24, R7, R11, 0x1, P1 ;  /* 0x000000071807d211 */ /* 0x000fe200008f0c0b */
[----:B------:R-:W-:-:S02]  /*1b50*/  IMAD R21, R21, R244, RZ ;  /* 0x000000f415157224 */ /* 0x000fc400078e02ff */
[----:B------:R-:W-:Y:S01]  /*1b60*/  IMAD.WIDE.U32 R18, R19, R244, RZ ;  /* 0x000000f413127225 */ /* 0x000fe200078e00ff */
[----:B---3--:R-:W-:Y:S01]  /*1b70*/  @!P4 LEA R4, P0, R22, R4, 0x1 ;  /* 0x000000041604c211 */ /* 0x008fe200078008ff */
[----:B------:R1:W-:Y:S01]  /*1b80*/  @!P5 LDGSTS.E.BYPASS.LTC128B.128 [R230+0x1000], desc[UR14][R6.64] ;  /* 0x0100000006e6dfae */ /* 0x0003e2000b981a0e */
[----:B------:R-:W-:Y:S01]  /*1b90*/  ISETP.GE.AND P5, PT, R13, R15, PT ;  /* 0x0000000f0d00720c */ /* 0x000fe20003fa6270 */
[----:B------:R-:W-:Y:S01]  /*1ba0*/  IMAD.IADD R19, R19, 0x1, R21 ;  /* 0x0000000113137824 */ /* 0x000fe200078e0215 */
[----:B------:R-:W-:Y:S01]  /*1bb0*/  @!P6 LEA R16, P1, R18, R224, 0x1 ;  /* 0x000000e01210e211 */ /* 0x000fe200078208ff */
[----:B------:R-:W-:Y:S01]  /*1bc0*/  @!P4 IMAD.IADD R9, R23, 0x1, R9 ;  /* 0x000000011709c824 */ /* 0x000fe200078e0209 */
[----:B------:R-:W-:Y:S01]  /*1bd0*/  SHF.L.U64.HI R13, R38, 0x7, R39 ;  /* 0x00000007260d7819 */ /* 0x000fe20000010227 */
[----:B------:R-:W-:Y:S01]  /*1be0*/  IMAD.WIDE.U32 R10, R208, 0x40, RZ ;  /* 0x00000040d00a7825 */ /* 0x000fe200078e00ff */
[----:B------:R-:W-:Y:S02]  /*1bf0*/  @!P6 LEA.HI.X R17, R18, R223, R19, 0x1, P1 ;  /* 0x000000df1211e211 */ /* 0x000fe400008f0c13 */
[----:B------:R-:W-:Y:S01]  /*1c00*/  @!P4 LEA.HI.X R5, R22, R5, R9, 0x1, P0 ;  /* 0x000000051605c211 */ /* 0x000fe200000f0c09 */
[----:B------:R-:W-:Y:S01]  /*1c10*/  IMAD R13, R13, R244, RZ ;  /* 0x000000f40d0d7224 */ /* 0x000fe200078e02ff */
[----:B------:R-:W-:Y:S01]  /*1c20*/  ISETP.GE.AND P1, PT, R218, R15, PT ;  /* 0x0000000fda00720c */ /* 0x000fe20003f26270 */
[----:B------:R-:W-:Y:S01]  /*1c30*/  IMAD.SHL.U32 R236, R228, 0x2, RZ ;  /* 0x00000002e4ec7824 */ /* 0x000fe200078e00ff */
[----:B------:R-:W-:Y:S01]  /*1c40*/  @!P3 IADD3 R9, P0, PT, R211, R18, RZ ;  /* 0x00000012d309b210 */ /* 0x000fe20007f1e0ff */
[----:B------:R2:W-:Y:S03]  /*1c50*/  @!P4 LDGSTS.E.BYPASS.LTC128B.128 [R230+0x1800], desc[UR14][R4.64] ;  /* 0x0180000004e6cfae */ /* 0x0005e6000b981a0e */
[----:B------:R-:W-:Y:S01]  /*1c60*/  LOP3.LUT R236, R236, 0x6, RZ, 0xc0, !PT ;  /* 0x00000006ecec7812 */ /* 0x000fe200078ec0ff */
[----:B------:R-:W-:Y:S01]  /*1c70*/  @!P3 IMAD.X R8, R210, 0x1, R19, P0 ;  /* 0x00000001d208b824 */ /* 0x000fe200000e0613 */
[C---:B------:R-:W-:Y:S01]  /*1c80*/  @!P3 LEA R20, P0, R9.reuse, R224, 0x1 ;  /* 0x000000e00914b211 */ /* 0x040fe200078008ff */
[----:B------:R3:W-:Y:S03]  /*1c90*/  @!P6 LDGSTS.E.BYPASS.LTC128B.128 [R230+0x2000], desc[UR14][R16.64] ;  /* 0x0200000010e6efae */ /* 0x0007e6000b981a0e */
[----:B------:R-:W-:Y:S01]  /*1ca0*/  @!P3 LEA.HI.X R21, R9, R223, R8, 0x1, P0 ;  /* 0x000000df0915b211 */ /* 0x000fe200000f0c08 */
[C---:B------:R-:W-:Y:S01]  /*1cb0*/  IMAD.SHL.U32 R9, R209.reuse, 0x40, RZ ;  /* 0x00000040d1097824 */ /* 0x040fe200078e00ff */
[----:B------:R-:W-:Y:S01]  /*1cc0*/  @!P2 IADD3 R8, P0, PT, R18, R10, RZ ;  /* 0x0000000a1208a210 */ /* 0x000fe20007f1e0ff */
[----:B------:R-:W-:-:S02]  /*1cd0*/  @!P1 IMAD R10, R209, 0x60, RZ ;  /* 0x00000060d10a9824 */ /* 0x000fc400078e02ff */
[----:B------:R-:W-:Y:S01]  /*1ce0*/  @!P1 IMAD.WIDE.U32 R22, R208, 0x60, R18 ;  /* 0x00000060d0169825 */ /* 0x000fe200078e0012 */
[----:B------:R-:W-:Y:S01]  /*1cf0*/  @!P2 IADD3.X R9, PT, PT, R19, R11, R9, P0, !PT ;  /* 0x0000000b1309a210 */ /* 0x000fe200007fe409 */
[----:B------:R4:W-:Y:S01]  /*1d00*/  @!P3 LDGSTS.E.BYPASS.LTC128B.128 [R230+0x2800], desc[UR14][R20.64] ;  /* 0x0280000014e6bfae */ /* 0x0009e2000b981a0e */
[-C--:B------:R-:W-:Y:S01]  /*1d10*/  @!P2 LEA R24, P4, R8, R224.reuse, 0x1 ;  /* 0x000000e00818a211 */ /* 0x080fe200078808ff */
[----:B------:R-:W-:Y:S01]  /*1d20*/  @!P1 IMAD.IADD R10, R23, 0x1, R10 ;  /* 0x00000001170a9824 */ /* 0x000fe200078e020a */
[----:B------:R-:W-:Y:S01]  /*1d30*/  @!P1 LEA R18, P0, R22, R224, 0x1 ;  /* 0x000000e016129211 */ /* 0x000fe200078008ff */
[----:B-1----:R-:W-:Y:S01]  /*1d40*/  IMAD.SHL.U32 R7, R228, 0x20, RZ ;  /* 0x00000020e4077824 */ /* 0x002fe200078e00ff */
[-C--:B------:R-:W-:Y:S01]  /*1d50*/  @!P2 LEA.HI.X R25, R8, R223.reuse, R9, 0x1, P4 ;  /* 0x000000df0819a211 */ /* 0x080fe200020f0c09 */
[----:B------:R-:W-:Y:S01]  /*1d60*/  IMAD.SHL.U32 R9, R38, 0x80, RZ ;  /* 0x0000008026097824 */ /* 0x000fe200078e00ff */
[----:B------:R-:W-:Y:S01]  /*1d70*/  @!P1 LEA.HI.X R19, R22, R223, R10, 0x1, P0 ;  /* 0x000000df16139211 */ /* 0x000fe200000f0c0a */
[----:B------:R-:W-:Y:S01]  /*1d80*/  IMAD.WIDE.U32 R22, R38, 0x40, RZ ;  /* 0x0000004026167825 */ /* 0x000fe200078e00ff */
[-C--:B------:R-:W-:Y:S01]  /*1d90*/  ISETP.GE.AND P4, PT, R12, R15.reuse, PT ;  /* 0x0000000f0c00720c */ /* 0x080fe20003f86270 */
[----:B------:R-:W-:Y:S01]  /*1da0*/  @!P2 LDGSTS.E.BYPASS.LTC128B.128 [R230+0x3000], desc[UR14][R24.64] ;  /* 0x0300000018e6afae */ /* 0x000fe2000b981a0e */
[----:B--2---:R-:W-:Y:S01]  /*1db0*/  LOP3.LUT R4, R7, 0xc0, RZ, 0xc0, !PT ;  /* 0x000000c007047812 */ /* 0x004fe200078ec0ff */
[----:B------:R-:W-:Y:S01]  /*1dc0*/  IMAD.SHL.U32 R5, R228, 0x4, RZ ;  /* 0x00000004e4057824 */ /* 0x000fe200078e00ff */
[----:B------:R-:W-:Y:S01]  /*1dd0*/  ISETP.GE.AND P3, PT, R218, R15, PT ;  /* 0x0000000fda00720c */ /* 0x000fe20003f66270 */
[----:B------:R1:W-:Y:S01]  /*1de0*/  @!P1 LDGSTS.E.BYPASS.LTC128B.128 [R230+0x3800], desc[UR14][R18.64] ;  /* 0x0380000012e69fae */ /* 0x0003e2000b981a0e */
[----:B------:R-:W-:-:S02]  /*1df0*/  IMAD.WIDE.U32 R8, R9, R244, RZ ;  /* 0x000000f409087225 */ /* 0x000fc400078e00ff */
[----:B------:R-:W-:Y:S01]  /*1e00*/  LOP3.LUT R5, R4, 0x18, R5, 0xf8, !PT ;  /* 0x0000001804057812 */ /* 0x000fe200078ef805 */
[----:B------:R-:W0:Y:S01]  /*1e10*/  LDGDEPBAR ;  /* 0x00000000000079af */ /* 0x000e220000000000 */
[----:B---3--:R-:W-:Y:S02]  /*1e20*/  IMAD.IADD R17, R9, 0x1, R13 ;  /* 0x0000000109117824 */ /* 0x008fe400078e020d */
[----:B------:R-:W-:Y:S01]  /*1e30*/  IMAD.SHL.U32 R4, R228, 0x10, RZ ;  /* 0x00000010e4047824 */ /* 0x000fe200078e00ff */
[----:B------:R-:W-:Y:S01]  /*1e40*/  @!P4 IADD3 R6, P0, PT, R8, R22, RZ ;  /* 0x000000160806c210 */ /* 0x000fe20007f1e0ff */
[----:B------:R-:W-:-:S03]  /*1e50*/  IMAD.SHL.U32 R11, R39, 0x40, RZ ;  /* 0x00000040270b7824 */ /* 0x000fc600078e00ff */
[----:B------:R-:W-:Y:S01]  /*1e60*/  LOP3.LUT R216, R4, 0x100, RZ, 0xc0, !PT ;  /* 0x0000010004d87812 */ /* 0x000fe200078ec0ff */
[----:B------:R-:W-:Y:S01]  /*1e70*/  @!P3 IMAD.MOV.U32 R16, RZ, RZ, R8 ;  /* 0x000000ffff10b224 */ /* 0x000fe200078e0008 */
[-C--:B----4-:R-:W-:Y:S01]  /*1e80*/  @!P6 LEA R20, P1, R8, R222.reuse, 0x1 ;  /* 0x000000de0814e211 */ /* 0x090fe200078208ff */
[----:B------:R-:W-:Y:S01]  /*1e90*/  @!P3 IMAD R13, R39, 0x60, RZ ;  /* 0x00000060270db824 */ /* 0x000fe200078e02ff */
[----:B------:R-:W-:Y:S01]  /*1ea0*/  @!P4 IADD3.X R10, PT, PT, R17, R23, R11, P0, !PT ;  /* 0x00000017110ac210 */ /* 0x000fe200007fe40b */
[----:B------:R-:W-:Y:S01]  /*1eb0*/  @!P3 IMAD.WIDE.U32 R22, R38, 0x60, R16 ;  /* 0x000000602616b825 */ /* 0x000fe200078e0010 */
[----:B------:R-:W-:Y:S02]  /*1ec0*/  @!P6 LEA.HI.X R21, R8, R221, R17, 0x1, P1 ;  /* 0x000000dd0815e211 */ /* 0x000fe400008f0c11 */
[----:B------:R-:W-:Y:S02]  /*1ed0*/  @!P4 LEA R14, P1, R6, R222, 0x1 ;  /* 0x000000de060ec211 */ /* 0x000fe400078208ff */
[----:B------:R-:W-:-:S02]  /*1ee0*/  LOP3.LUT R216, R216, 0x20, R7, 0xf8, !PT ;  /* 0x00000020d8d87812 */ /* 0x000fc400078ef807 */
[----:B------:R-:W-:Y:S02]  /*1ef0*/  @!P4 LEA.HI.X R15, R6, R221, R10, 0x1, P1 ;  /* 0x000000dd060fc211 */ /* 0x000fe400008f0c0a */
[----:B------:R-:W-:Y:S01]  /*1f00*/  LOP3.LUT R7, R7, 0x120, RZ, 0xc0, !PT ;  /* 0x0000012007077812 */ /* 0x000fe200078ec0ff */
[----:B-1----:R-:W-:Y:S01]  /*1f10*/  @!P3 IMAD.IADD R18, R23, 0x1, R13 ;  /* 0x000000011712b824 */ /* 0x002fe200078e020d */
[----:B------:R-:W-:-:S04]  /*1f20*/  DEPBAR.LE SB0, 0x0 ;  /* 0x000080000000791a */ /* 0x000fc80000000000 */
[----:B------:R-:W-:Y:S01]  /*1f30*/  BAR.SYNC.DEFER_BLOCKING 0x0 ;  /* 0x0000000000007b1d */ /* 0x000fe20000010000 */
[----:B------:R-:W-:Y:S02]  /*1f40*/  SHF.R.U32.HI R6, RZ, 0x1, R228 ;  /* 0x00000001ff067819 */ /* 0x000fe400000116e4 */
[C---:B------:R-:W-:Y:S02]  /*1f50*/  @!P5 LEA R9, P0, R38.reuse, R8, 0x5 ;  /* 0x000000082609d211 */ /* 0x040fe400078028ff */
[----:B------:R-:W-:Y:S02]  /*1f60*/  LOP3.LUT R217, R7, 0x3e00, R4, 0xf8, !PT ;  /* 0x00003e0007d97812 */ /* 0x000fe400078ef804 */
[C---:B------:R-:W-:Y:S02]  /*1f70*/  LOP3.LUT R11, R5.reuse, 0x8, R228, 0x78, !PT ;  /* 0x00000008050b7812 */ /* 0x040fe400078e78e4 */
[----:B------:R-:W-:Y:S01]  /*1f80*/  LOP3.LUT R4, R5, 0x8, R6, 0x78, !PT ;  /* 0x0000000805047812 */ /* 0x000fe200078e7806 */
[----:B------:R-:W-:Y:S01]  /*1f90*/  IMAD.MOV.U32 R5, RZ, RZ, 0x20 ;  /* 0x00000020ff057424 */ /* 0x000fe200078e00ff */
[----:B------:R-:W-:Y:S01]  /*1fa0*/  @!P5 LEA.HI.X R8, R38, R17, R39, 0x5, P0 ;  /* 0x000000112608d211 */ /* 0x000fe200000f2c27 */
[----:B------:R-:W-:Y:S01]  /*1fb0*/  IMAD.IADD R216, R11, 0x1, R216 ;  /* 0x000000010bd87824 */ /* 0x000fe200078e02d8 */
[-C--:B------:R-:W-:Y:S01]  /*1fc0*/  @!P5 LEA R16, P2, R9, R222.reuse, 0x1 ;  /* 0x000000de0910d211 */ /* 0x080fe200078408ff */
[----:B------:R-:W-:Y:S01]  /*1fd0*/  IMAD.IADD R217, R4, 0x1, R217 ;  /* 0x0000000104d97824 */ /* 0x000fe200078e02d9 */
[----:B------:R-:W-:-:S02]  /*1fe0*/  @!P3 LEA R12, P0, R22, R222, 0x1 ;  /* 0x000000de160cb211 */ /* 0x000fc400078008ff */
[-C--:B------:R-:W-:Y:S02]  /*1ff0*/  @!P5 LEA.HI.X R17, R9, R221.reuse, R8, 0x1, P2 ;  /* 0x000000dd0911d211 */ /* 0x080fe400010f0c08 */
[----:B------:R-:W-:Y:S02]  /*2000*/  @!P3 LEA.HI.X R13, R22, R221, R18, 0x1, P0 ;  /* 0x000000dd160db211 */ /* 0x000fe400000f0c12 */
[----:B------:R-:W-:Y:S02]  /*2010*/  LEA R217, R217, UR4, 0x1 ;  /* 0x00000004d9d97c11 */ /* 0x000fe4000f8e08ff */
[----:B------:R-:W-:Y:S01]  /*2020*/  LEA R216, R216, UR4, 0x1 ;  /* 0x00000004d8d87c11 */ /* 0x000fe2000f8e08ff */
[----:B------:R-:W-:Y:S01]  /*2030*/  @!PT LDS RZ, [RZ] ;  /* 0x00000000fffff984 */ /* 0x000fe20000000800 */
[----:B------:R-:W-:Y:S01]  /*2040*/  @!PT LDS RZ, [RZ] ;  /* 0x00000000fffff984 */ /* 0x000fe20000000800 */
[----:B------:R-:W-:Y:S01]  /*2050*/  @!PT LDS RZ, [RZ] ;  /* 0x00000000fffff984 */ /* 0x000fe20000000800 */
[----:B------:R-:W-:Y:S01]  /*2060*/  @!P6 LDGSTS.E.BYPASS.LTC128B.128 [R230+0x4000], desc[UR14][R20.64] ;  /* 0x0400000014e6efae */ /* 0x000fe2000b981a0e */
[----:B------:R-:W-:Y:S02]  /*2070*/  LOP3.LUT P0, RZ, R228, 0x4, RZ, 0xc0, !PT ;  /* 0x00000004e4ff7812 */ /* 0x000fe4000780c0ff */
[----:B------:R-:W-:Y:S01]  /*2080*/  LOP3.LUT R235, R6, 0x1f0, RZ, 0xc0, !PT ;  /* 0x000001f006eb7812 */ /* 0x000fe200078ec0ff */
[----:B------:R-:W-:Y:S01]  /*2090*/  @P6 STS.128 [R230+0x4000], RZ ;  /* 0x004000ffe6006388 */ /* 0x000fe20000000c00 */
[----:B------:R-:W-:-:S02]  /*20a0*/  SEL R5, R5, 0xffffffe0, !P0 ;  /* 0xffffffe005057807 */ /* 0x000fc40004000000 */
[----:B------:R-:W-:Y:S01]  /*20b0*/  LOP3.LUT R6, R220, 0x7, RZ, 0xc0, !PT ;  /* 0x00000007dc067812 */ /* 0x000fe200078ec0ff */
[----:B------:R-:W-:Y:S02]  /*20c0*/  @P5 STS.128 [R230+0x4800], RZ ;  /* 0x004800ffe6005388 */ /* 0x000fe40000000c00 */
[----:B------:R-:W-:Y:S01]  /*20d0*/  IMAD.IADD R215, R217, 0x1, R5 ;  /* 0x00000001d9d77824 */ /* 0x000fe200078e0205 */
[----:B------:R-:W-:Y:S01]  /*20e0*/  IADD3 R235, PT, PT, R6, UR12, R235 ;  /* 0x0000000c06eb7c10 */ /* 0x000fe2000fffe0eb */
[----:B------:R-:W-:Y:S01]  /*20f0*/  @!PT LDS RZ, [RZ] ;  /* 0x00000000fffff984 */ /* 0x000fe20000000800 */
[----:B------:R-:W-:Y:S01]  /*2100*/  @!PT LDS RZ, [RZ] ;  /* 0x00000000fffff984 */ /* 0x000fe20000000800 */
[----:B------:R-:W-:Y:S01]  /*2110*/  @!PT LDS RZ, [RZ] ;  /* 0x00000000fffff984 */ /* 0x000fe20000000800 */
[----:B------:R1:W-:Y:S01]  /*2120*/  @!P5 LDGSTS.E.BYPASS.LTC128B.128 [R230+0x4800], desc[UR14][R16.64] ;  /* 0x0480000010e6dfae */ /* 0x0003e2000b981a0e */
[----:B------:R-:W-:Y:S02]  /*2130*/  IMAD.IADD R213, R216, 0x1, R5 ;  /* 0x00000001d8d57824 */ /* 0x000fe400078e0205 */
[C---:B------:R-:W-:Y:S01]  /*2140*/  IADD3 R2, PT, PT, R235.reuse, 0x1, R2 ;  /* 0x00000001eb027810 */ /* 0x040fe20007ffe002 */
[----:B------:R-:W-:Y:S01]  /*2150*/  @P4 STS.128 [R230+0x5000], RZ ;  /* 0x005000ffe6004388 */ /* 0x000fe20000000c00 */
[-C--:B------:R-:W-:Y:S01]  /*2160*/  IADD3 R235, PT, PT, R235, R3.reuse, -R0 ;  /* 0x00000003ebeb7210 */ /* 0x080fe20007ffe800 */
[----:B------:R-:W-:Y:S01]  /*2170*/  IMAD R0, R244, 0x80, R236 ;  /* 0x00000080f4007824 */ /* 0x000fe200078e02ec */
[C---:B------:R-:W-:Y:S01]  /*2180*/  VIMNMX R234, PT, PT, R2.reuse, R3, PT ;  /* 0x0000000302ea7248 */ /* 0x040fe20003fe0100 */
[----:B------:R-:W-:Y:S01]  /*2190*/  @!PT LDS RZ, [RZ] ;  /* 0x00000000fffff984 */ /* 0x000fe20000000800 */
[----:B------:R-:W-:Y:S01]  /*21a0*/  @!PT LDS RZ, [RZ] ;  /* 0x00000000fffff984 */ /* 0x000fe20000000800 */
[----:B------:R-:W-:Y:S01]  /*21b0*/  @!PT LDS RZ, [RZ] ;  /* 0x00000000fffff984 */ /* 0x000fe20000000800 */
[----:B------:R-:W-:Y:S01]  /*21c0*/  @!P4 LDGSTS.E.BYPASS.LTC128B.128 [R230+0x5000], desc[UR14][R14.64] ;  /* 0x050000000ee6cfae */ /* 0x000fe2000b981a0e */
[C-C-:B------:R-:W-:Y:S01]  /*21d0*/  VIADDMNMX R233, R2.reuse, 0x8, R3.reuse, PT ;  /* 0x0000000802e97846 */ /* 0x140fe20003800103 */
[C---:B------:R-:W-:Y:S01]  /*21e0*/  VIADD R243, R235.reuse, 0x8 ;  /* 0x00000008ebf37836 */ /* 0x040fe20000000000 */
[--C-:B------:R-:W-:Y:S01]  /*21f0*/  VIADDMNMX R232, R2, 0x40, R3.reuse, PT ;  /* 0x0000004002e87846 */ /* 0x100fe20003800103 */
[----:B------:R-:W-:Y:S01]  /*2200*/  @P3 STS.128 [R230+0x5800], RZ ;  /* 0x005800ffe6003388 */ /* 0x000fe20000000c00 */
[----:B------:R-:W-:Y:S01]  /*2210*/  VIADD R6, R0, 0x8 ;  /* 0x0000000800067836 */ /* 0x000fe20000000000 */
[----:B------:R-:W-:Y:S01]  /*2220*/  VIADDMNMX R231, R2, 0x48, R3, PT ;  /* 0x0000004802e77846 */ /* 0x000fe20003800103 */
[C---:B------:R-:W-:Y:S01]  /*2230*/  VIADD R241, R235.reuse, 0x48 ;  /* 0x00000048ebf17836 */ /* 0x040fe20000000000 */
[----:B------:R-:W-:Y:S01]  /*2240*/  @!PT LDS RZ, [RZ] ;  /* 0x00000000fffff984 */ /* 0x000fe20000000800 */
[----:B------:R-:W-:Y:S01]  /*2250*/  @!PT LDS RZ, [RZ] ;  /* 0x00000000fffff984 */ /* 0x000fe20000000800 */
[----:B------:R-:W-:Y:S01]  /*2260*/  @!PT LDS RZ, [RZ] ;  /* 0x00000000fffff984 */ /* 0x000fe20000000800 */
[----:B------:R2:W-:Y:S01]  /*2270*/  @!P3 LDGSTS.E.BYPASS.LTC128B.128 [R230+0x5800], desc[UR14][R12.64] ;  /* 0x058000000ce6bfae */ /* 0x0005e2000b981a0e */
[----:B------:R-:W-:-:S02]  /*2280*/  VIADD R242, R235, 0x40 ;  /* 0x00000040ebf27836 */ /* 0x000fc40000000000 */
[C---:B------:R-:W-:Y:S01]  /*2290*/  VIADD R36, R0.reuse, 0x1 ;  /* 0x0000000100247836 */ /* 0x040fe20000000000 */
[----:B------:R-:W-:Y:S01]  /*22a0*/  LDSM.16.M88.4 R8, [R217] ;  /* 0x00000000d908783b */ /* 0x000fe20000000200 */
[C---:B------:R-:W-:Y:S02]  /*22b0*/  VIADD R196, R0.reuse, 0x28 ;  /* 0x0000002800c47836 */ /* 0x040fe40000000000 */
[----:B------:R-:W-:Y:S01]  /*22c0*/  VIADD R200, R0, 0x30 ;  /* 0x0000003000c87836 */ /* 0x000fe20000000000 */
[----:B------:R-:W3:Y:S01]  /*22d0*/  LDSM.16.M88.4 R64, [R216+0x2400] ;  /* 0x00240000d840783b */ /* 0x000ee20000000200 */
[-C--:B------:R-:W-:Y:S01]  /*22e0*/  ISETP.GT.AND P5, PT, R242, R36.reuse, PT ;  /* 0x00000024f200720c */ /* 0x080fe20003fa4270 */
[----:B------:R-:W-:Y:S01]  /*22f0*/  VIADD R194, R0, 0x38 ;  /* 0x0000003800c27836 */ /* 0x000fe20000000000 */
[----:B------:R-:W-:Y:S01]  /*2300*/  ISETP.GT.AND P4, PT, R243, R36, PT ;  /* 0x00000024f300720c */ /* 0x000fe20003f84270 */
[----:B------:R-:W-:Y:S01]  /*2310*/  LDSM.16.M88.4 R72, [R216+0x2000] ;  /* 0x00200000d848783b */ /* 0x000fe20000000200 */
[----:B------:R-:W-:Y:S01]  /*2320*/  ISETP.GE.AND P6, PT, R36, R232, PT ;  /* 0x000000e82400720c */ /* 0x000fe20003fc6270 */
[----:B------:R-:W-:-:S02]  /*2330*/  VIADD R198, R0, 0x31 ;  /* 0x0000003100c67836 */ /* 0x000fc40000000000 */
[----:B------:R-:W4:Y:S01]  /*2340*/  LDSM.16.M88.4 R76, [R217+0x1000] ;  /* 0x00100000d94c783b */ /* 0x000f220000000200 */
[C---:B------:R-:W-:Y:S02]  /*2350*/  VIADD R192, R0.reuse, 0x39 ;  /* 0x0000003900c07836 */ /* 0x040fe40000000000 */
[C---:B------:R-:W-:Y:S01]  /*2360*/  VIADD R184, R0.reuse, 0x41 ;  /* 0x0000004100b87836 */ /* 0x040fe20000000000 */
[----:B------:R-:W5:Y:S01]  /*2370*/  LDSM.16.M88.4 R32, [R216+0x3000] ;  /* 0x00300000d820783b */ /* 0x000f620000000200 */
[----:B------:R-:W-:-:S03]  /*2380*/  VIADD R188, R0, 0x40 ;  /* 0x0000004000bc7836 */ /* 0x000fc60000000000 */
[----:B-1----:R-:W1:Y:S04]  /*2390*/  LDSM.16.M88.4 R16, [R216+0x3800] ;  /* 0x00380000d810783b */ /* 0x002e680000000200 */
[----:B------:R-:W2:Y:S04]  /*23a0*/  LDSM.16.M88.4 R24, [R216+0x3400] ;  /* 0x00340000d818783b */ /* 0x000ea80000000200 */
[----:B------:R-:W-:Y:S04]  /*23b0*/  LDSM.16.M88.4 R176, [R215] ;  /* 0x00000000d7b0783b */ /* 0x000fe80000000200 */
[----:B------:R-:W2:Y:S04]  /*23c0*/  LDSM.16.M88.4 R136, [R213+0x2400] ;  /* 0x00240000d588783b */ /* 0x000ea80000000200 */
[----:B------:R-:W-:Y:S04]  /*23d0*/  LDSM.16.M88.4 R172, [R213+0x2000] ;  /* 0x00200000d5ac783b */ /* 0x000fe80000000200 */
[----:B------:R-:W2:Y:S04]  /*23e0*/  LDSM.16.M88.4 R112, [R215+0x1000] ;  /* 0x00100000d770783b */ /* 0x000ea80000000200 */
[----:B------:R-:W2:Y:S01]  /*23f0*/  LDSM.16.M88.4 R48, [R216+0x2c00] ;  /* 0x002c0000d830783b */ /* 0x000ea20000000200 */
[----:B---3--:R-:W-:Y:S03]  /*2400*/  HMMA.16816.F32 R68, R8, R64, RZ ;  /* 0x000000400844723c */ /* 0x008fe600000018ff */
[----:B------:R-:W3:Y:S04]  /*2410*/  LDSM.16.M88.4 R124, [R213+0x3000] ;  /* 0x00300000d57c783b */ /* 0x000ee80000000200 */
[----:B------:R-:W3:Y:S01]  /*2420*/  LDSM.16.M88.4 R116, [R213+0x3800] ;  /* 0x00380000d574783b */ /* 0x000ee20000000200 */
[----:B----4-:R-:W-:Y:S03]  /*2430*/  HMMA.16816.F32 R164, R76, R74, RZ ;  /* 0x0000004a4ca4723c */ /* 0x010fe600000018ff */
        /* <DEDUP_REMOVED lines=8> */
[-C--:B-----5:R-:W-:Y:S03]  /*24c0*/  HMMA.16816.F32 R148, R76, R32.reuse, RZ ;  /* 0x000000204c94723c */ /* 0x0a0fe600000018ff */
[----:B------:R-:W0:Y:S05]  /*24d0*/  LDGDEPBAR ;  /* 0x00000000000079af */ /* 0x000e2a0000000000 */
[C---:B------:R-:W-:Y:S08]  /*24e0*/  HMMA.16816.F32 R40, R8.reuse, R32, RZ ;  /* 0x000000200828723c */ /* 0x040ff000000018ff */
[----:B------:R-:W-:Y:S08]  /*24f0*/  HMMA.16816.F32 R72, R8, R74, RZ ;  /* 0x0000004a0848723c */ /* 0x000ff000000018ff */
[----:B-1----:R-:W-:Y:S01]  /*2500*/  HMMA.16816.F32 R140, R76, R16, RZ ;  /* 0x000000104c8c723c */ /* 0x002fe200000018ff */
[----:B------:R-:W-:-:S07]  /*2510*/  DEPBAR.LE SB0, 0x0 ;  /* 0x000080000000791a */ /* 0x000fce0000000000 */
[----:B------:R-:W-:Y:S08]  /*2520*/  HMMA.16816.F32 R20, R8, R16, RZ ;  /* 0x000000100814723c */ /* 0x000ff000000018ff */
[C---:B------:R-:W-:Y:S08]  /*2530*/  HMMA.16816.F32 R160, R76.reuse, R64, RZ ;  /* 0x000000404ca0723c */ /* 0x040ff000000018ff */
[-C--:B------:R-:W-:Y:S08]  /*2540*/  HMMA.16816.F32 R104, R76, R66.reuse, RZ ;  /* 0x000000424c68723c */ /* 0x080ff000000018ff */
[----:B------:R-:W-:Y:S08]  /*2550*/  HMMA.16816.F32 R64, R8, R66, RZ ;  /* 0x000000420840723c */ /* 0x000ff000000018ff */
[-C--:B--2---:R-:W-:Y:S08]  /*2560*/  HMMA.16816.F32 R144, R76, R24.reuse, RZ ;  /* 0x000000184c90723c */ /* 0x084ff000000018ff */
[----:B------:R-:W-:Y:S08]  /*2570*/  HMMA.16816.F32 R28, R8, R24, RZ ;  /* 0x00000018081c723c */ /* 0x000ff000000018ff */
[----:B------:R-:W-:Y:S08]  /*2580*/  HMMA.16816.F32 R68, R176, R136, R68 ;  /* 0x00000088b044723c */ /* 0x000ff00000001844 */
[----:B------:R-:W-:Y:S08]  /*2590*/  HMMA.16816.F32 R164, R112, R174, R164 ;  /* 0x000000ae70a4723c */ /* 0x000ff000000018a4 */
[-C--:B------:R-:W-:Y:S08]  /*25a0*/  HMMA.16816.F32 R152, R76, R48.reuse, RZ ;  /* 0x000000304c98723c */ /* 0x080ff000000018ff */
[----:B------:R-:W-:Y:S08]  /*25b0*/  HMMA.16816.F32 R52, R8, R48, RZ ;  /* 0x000000300834723c */ /* 0x000ff000000018ff */
[-C--:B---3--:R-:W-:Y:S08]  /*25c0*/  HMMA.16816.F32 R40, R176, R124.reuse, R40 ;  /* 0x0000007cb028723c */ /* 0x088ff00000001828 */
[----:B------:R-:W-:Y:S01]  /*25d0*/  HMMA.16816.F32 R148, R112, R124, R148 ;  /* 0x0000007c7094723c */ /* 0x000fe20000001894 */
[----:B------:R-:W-:-:S05]  /*25e0*/  VIADD R124, R0, 0x10 ;  /* 0x00000010007c7836 */ /* 0x000fca0000000000 */
[-C--:B------:R-:W-:Y:S02]  /*25f0*/  ISETP.GT.AND P1, PT, R243, R124.reuse, PT ;  /* 0x0000007cf300720c */ /* 0x080fe40003f24270 */
[----:B------:R-:W-:Y:S01]  /*2600*/  HMMA.16816.F32 R20, R176, R116, R20 ;  /* 0x00000074b014723c */ /* 0x000fe20000001814 */
[----:B------:R-:W-:Y:S02]  /*2610*/  ISETP.GT.AND P3, PT, R235, R124, PT ;  /* 0x0000007ceb00720c */ /* 0x000fe40003f64270 */
[----:B------:R-:W-:Y:S02]  /*2620*/  FSEL R70, R70, -INF , !P1 ;  /* 0xff80000046467808 */ /* 0x000fe40004800000 */
[----:B------:R-:W-:-:S03]  /*2630*/  ISETP.GT.AND P1, PT, R241, R6, PT ;  /* 0x00000006f100720c */ /* 0x000fc60003f24270 */
[----:B------:R-:W-:Y:S01]  /*2640*/  HMMA.16816.F32 R72, R176, R174, R72 ;  /* 0x000000aeb048723c */ /* 0x000fe20000001848 */
[----:B------:R-:W-:Y:S02]  /*2650*/  FSEL R166, R166, -INF , !P1 ;  /* 0xff800000a6a67808 */ /* 0x000fe40004800000 */
[----:B------:R-:W-:-:S05]  /*2660*/  ISETP.GT.AND P1, PT, R243, R6, PT ;  /* 0x00000006f300720c */ /* 0x000fca0003f24270 */
[----:B------:R-:W-:Y:S01]  /*2670*/  HMMA.16816.F32 R140, R112, R116, R140 ;  /* 0x00000074708c723c */ /* 0x000fe2000000188c */
[----:B------:R-:W-:-:S05]  /*2680*/  VIADD R116, R0, 0x11 ;  /* 0x0000001100747836 */ /* 0x000fca0000000000 */
[-C--:B------:R-:W-:Y:S02]  /*2690*/  ISETP.GT.AND P2, PT, R235, R116.reuse, PT ;  /* 0x00000074eb00720c */ /* 0x080fe40003f44270 */
[----:B----4-:R-:W-:Y:S01]  /*26a0*/  HMMA.16816.F32 R156, R76, R56, RZ ;  /* 0x000000384c9c723c */ /* 0x010fe200000018ff */
[----:B------:R-:W-:Y:S02]  /*26b0*/  ISETP.GT.AND P0, PT, R243, R116, PT ;  /* 0x00000074f300720c */ /* 0x000fe40003f04270 */
[----:B------:R-:W-:Y:S02]  /*26c0*/  FSEL R69, R69, -INF , !P2 ;  /* 0xff80000045457808 */ /* 0x000fe40005000000 */
[----:B------:R-:W-:-:S03]  /*26d0*/  FSEL R71, R71, -INF , !P0 ;  /* 0xff80000047477808 */ /* 0x000fc60004000000 */
[----:B------:R-:W-:Y:S08]  /*26e0*/  HMMA.16816.F32 R60, R8, R56, RZ ;  /* 0x00000038083c723c */ /* 0x000ff000000018ff */
[-C--:B------:R-:W-:Y:S08]  /*26f0*/  HMMA.16816.F32 R64, R176, R138.reuse, R64 ;  /* 0x0000008ab040723c */ /* 0x080ff00000001840 */
[----:B------:R-:W-:Y:S01]  /*2700*/  HMMA.16816.F32 R104, R112, R138, R104 ;  /* 0x0000008a7068723c */ /* 0x000fe20000001868 */
[----:B------:R-:W-:-:S05]  /*2710*/  VIADD R138, R0, 0x9 ;  /* 0x00000009008a7836 */ /* 0x000fca0000000000 */
[-C--:B------:R-:W-:Y:S02]  /*2720*/  ISETP.GT.AND P2, PT, R242, R138.reuse, PT ;  /* 0x0000008af200720c */ /* 0x080fe40003f44270 */
[----:B------:R-:W-:Y:S01]  /*2730*/  HMMA.16816.F32 R44, R176, R172, R44 ;  /* 0x000000acb02c723c */ /* 0x000fe2000000182c */
[-C--:B------:R-:W-:Y:S02]  /*2740*/  ISETP.GT.AND P0, PT, R241, R138.reuse, PT ;  /* 0x0000008af100720c */ /* 0x080fe40003f04270 */
[----:B------:R-:W-:Y:S02]  /*2750*/  FSEL R165, R165, -INF , !P2 ;  /* 0xff800000a5a57808 */ /* 0x000fe40005000000 */
[----:B------:R-:W-:-:S03]  /*2760*/  ISETP.GT.AND P2, PT, R235, R138, PT ;  /* 0x0000008aeb00720c */ /* 0x000fc60003f44270 */
[----:B------:R-:W-:Y:S01]  /*2770*/  HMMA.16816.F32 R160, R112, R136, R160 ;  /* 0x0000008870a0723c */ /* 0x000fe200000018a0 */
[----:B------:R-:W-:-:S07]  /*2780*/  VIADD R136, R0, 0x20 ;  /* 0x0000002000887836 */ /* 0x000fce0000000000 */
[----:B------:R-:W-:Y:S03]  /*2790*/  HMMA.16816.F32 R28, R176, R120, R28 ;  /* 0x00000078b01c723c */ /* 0x000fe6000000181c */
[----:B------:R-:W-:Y:S02]  /*27a0*/  FSEL R2, R47, -INF , !P4 ;  /* 0xff8000002f027808 */ /* 0x000fe40006000000 */
[----:B------:R-:W-:-:S03]  /*27b0*/  ISETP.GT.AND P4, PT, R241, R116, PT ;  /* 0x00000074f100720c */ /* 0x000fc60003f84270 */
[C---:B------:R-:W-:Y:S01]  /*27c0*/  HMMA.16816.F32 R144, R112.reuse, R120, R144 ;  /* 0x000000787090723c */ /* 0x040fe20000001890 */
[----:B------:R-:W-:Y:S01]  /*27d0*/  FSEL R120, R68, -INF , !P3 ;  /* 0xff80000044787808 */ /* 0x000fe20005800000 */
[----:B------:R-:W-:Y:S01]  /*27e0*/  VIADD R68, R0, 0x18 ;  /* 0x0000001800447836 */ /* 0x000fe20000000000 */
[-C--:B------:R-:W-:Y:S02]  /*27f0*/  ISETP.GT.AND P3, PT, R242, R6.reuse, PT ;  /* 0x00000006f200720c */ /* 0x080fe40003f64270 */
[----:B------:R-:W-:Y:S02]  /*2800*/  FSEL R121, R74, -INF , !P1 ;  /* 0xff8000004a797808 */ /* 0x000fe40004800000 */
[----:B------:R-:W-:Y:S01]  /*2810*/  FSEL R164, R164, -INF , !P3 ;  /* 0xff800000a4a47808 */ /* 0x000fe20005800000 */
[----:B------:R-:W-:Y:S01]  /*2820*/  HMMA.16816.F32 R168, R112, R172, R168 ;  /* 0x000000ac70a8723c */ /* 0x000fe200000018a8 */
[----:B------:R-:W-:Y:S02]  /*2830*/  ISETP.GT.AND P3, PT, R235, R6, PT ;  /* 0x00000006eb00720c */ /* 0x000fe40003f64270 */
[----:B------:R-:W-:-:S02]  /*2840*/  FSEL R74, R73, -INF , !P2 ;  /* 0xff800000494a7808 */ /* 0x000fc40005000000 */
[----:B------:R-:W-:Y:S02]  /*2850*/  ISETP.GT.AND P2, PT, R235, R36, PT ;  /* 0x00000024eb00720c */ /* 0x000fe40003f44270 */
[----:B------:R-:W-:Y:S01]  /*2860*/  ISETP.GE.AND P1, PT, R36, R233, PT ;  /* 0x000000e92400720c */ /* 0x000fe20003f26270 */
[-C--:B------:R-:W-:Y:S01]  /*2870*/  HMMA.16816.F32 R52, R176, R128.reuse, R52 ;  /* 0x00000080b034723c */ /* 0x080fe20000001834 */
[----:B------:R-:W-:Y:S02]  /*2880*/  FSEL R3, R45, -INF , !P2 ;  /* 0xff8000002d037808 */ /* 0x000fe40005000000 */
[----:B------:R-:W-:Y:S02]  /*2890*/  ISETP.GT.AND P2, PT, R241, R124, PT ;  /* 0x0000007cf100720c */ /* 0x000fe40003f44270 */
[----:B------:R-:W-:Y:S02]  /*28a0*/  FSEL R163, R163, -INF , !P4 ;  /* 0xff800000a3a37808 */ /* 0x000fe40006000000 */
[----:B------:R-:W-:Y:S01]  /*28b0*/  FSEL R45, R162, -INF , !P2 ;  /* 0xff800000a22d7808 */ /* 0x000fe20005000000 */
[----:B------:R-:W-:Y:S01]  /*28c0*/  HMMA.16816.F32 R152, R112, R128, R152 ;  /* 0x000000807098723c */ /* 0x000fe20000001898 */
[----:B------:R-:W-:-:S02]  /*28d0*/  FSEL R128, R72, -INF , !P3 ;  /* 0xff80000048807808 */ /* 0x000fc40005800000 */
[----:B------:R-:W-:Y:S02]  /*28e0*/  ISETP.GT.AND P3, PT, R242, R124, PT ;  /* 0x0000007cf200720c */ /* 0x000fe40003f64270 */
[----:B------:R-:W-:Y:S02]  /*28f0*/  ISETP.GT.AND P2, PT, R241, R36, PT ;  /* 0x00000024f100720c */ /* 0x000fe40003f44270 */
[----:B------:R-:W-:Y:S01]  /*2900*/  FSEL R169, R169, -INF , !P5 ;  /* 0xff800000a9a97808 */ /* 0x000fe20006800000 */
[----:B------:R-:W-:Y:S01]  /*2910*/  HMMA.16816.F32 R100, R76, R58, RZ ;  /* 0x0000003a4c64723c */ /* 0x000fe200000018ff */
[----:B------:R-:W-:Y:S02]  /*2920*/  ISETP.GT.AND P5, PT, R235, R68, PT ;  /* 0x00000044eb00720c */ /* 0x000fe40003fa4270 */
[----:B------:R-:W-:Y:S02]  /*2930*/  FSEL R171, R171, -INF , !P2 ;  /* 0xff800000abab7808 */ /* 0x000fe40005000000 */
[----:B------:R-:W-:-:S02]  /*2940*/  FSEL R47, R64, -INF , !P5 ;  /* 0xff800000402f7808 */ /* 0x000fc40006800000 */
[----:B------:R-:W-:Y:S01]  /*2950*/  ISETP.GT.AND P4, PT, R243, R68, PT ;  /* 0x00000044f300720c */ /* 0x000fe20003f84270 */
[----:B------:R-:W-:Y:S01]  /*2960*/  HMMA.16816.F32 R56, R8, R58, RZ ;  /* 0x0000003a0838723c */ /* 0x000fe200000018ff */
[----:B------:R-:W-:Y:S02]  /*2970*/  FSEL R2, R2, -INF , !P1 ;  /* 0xff80000002027808 */ /* 0x000fe40004800000 */
[----:B------:R-:W-:-:S05]  /*2980*/  ISETP.GE.AND P1, PT, R6, R232, PT ;  /* 0x000000e80600720c */ /* 0x000fca0003f26270 */
[-C--:B------:R-:W-:Y:S08]  /*2990*/  HMMA.16816.F32 R80, R76, R180.reuse, RZ ;  /* 0x000000b44c50723c */ /* 0x080ff000000018ff */
[----:B------:R-:W-:Y:S08]  /*29a0*/  HMMA.16816.F32 R12, R8, R180, RZ ;  /* 0x000000b4080c723c */ /* 0x000ff000000018ff */
[-C--:B------:R-:W-:Y:S08]  /*29b0*/  HMMA.16816.F32 R60, R176, R132.reuse, R60 ;  /* 0x00000084b03c723c */ /* 0x080ff0000000183c */
[----:B------:R-:W-:Y:S01]  /*29c0*/  HMMA.16816.F32 R156, R112, R132, R156 ;  /* 0x00000084709c723c */ /* 0x000fe2000000189c */
[----:B------:R-:W-:-:S02]  /*29d0*/  FSEL R132, R167, -INF , !P0 ;  /* 0xff800000a7847808 */ /* 0x000fc40004000000 */
[----:B------:R-:W-:Y:S02]  /*29e0*/  FSEL R133, R160, -INF , !P3 ;  /* 0xff800000a0857808 */ /* 0x000fe40005800000 */
[----:B------:R-:W-:Y:S02]  /*29f0*/  ISETP.GT.AND P0, PT, R243, R138, PT ;  /* 0x0000008af300720c */ /* 0x000fe40003f04270 */
[----:B------:R-:W-:Y:S01]  /*2a00*/  ISETP.GT.AND P3, PT, R242, R116, PT ;  /* 0x00000074f200720c */ /* 0x000fe20003f64270 */
[----:B------:R-:W-:Y:S01]  /*2a10*/  HMMA.16816.F32 R96, R76, R50, RZ ;  /* 0x000000324c60723c */ /* 0x000fe200000018ff */
[----:B------:R-:W-:Y:S02]  /*2a20*/  FSEL R72, R75, -INF , !P0 ;  /* 0xff8000004b487808 */ /* 0x000fe40004000000 */
[----:B------:R-:W-:Y:S02]  /*2a30*/  FSEL R137, R161, -INF , !P3 ;  /* 0xff800000a1897808 */ /* 0x000fe40005800000 */
[----:B------:R-:W-:-:S02]  /*2a40*/  ISETP.GE.AND P0, PT, R36, R234, PT ;  /* 0x000000ea2400720c */ /* 0x000fc40003f06270 */
[----:B------:R-:W-:Y:S01]  /*2a50*/  ISETP.GE.AND P3, PT, R36, R231, PT ;  /* 0x000000e72400720c */ /* 0x000fe20003f66270 */
[----:B------:R-:W-:Y:S01]  /*2a60*/  HMMA.16816.F32 R48, R8, R50, RZ ;  /* 0x000000320830723c */ /* 0x000fe200000018ff */
[----:B------:R-:W-:Y:S01]  /*2a70*/  VIADD R36, R0, 0x19 ;  /* 0x0000001900247836 */ /* 0x000fe20000000000 */
[----:B------:R-:W-:-:S04]  /*2a80*/  FSEL R3, R3, -INF , !P0 ;  /* 0xff80000003037808 */ /* 0x000fc80004000000 */
[-C--:B------:R-:W-:Y:S02]  /*2a90*/  ISETP.GT.AND P2, PT, R235, R36.reuse, PT ;  /* 0x00000024eb00720c */ /* 0x080fe40003f44270 */
[----:B------:R-:W-:Y:S01]  /*2aa0*/  ISETP.GT.AND P5, PT, R243, R36, PT ;  /* 0x00000024f300720c */ /* 0x000fe20003fa4270 */
[-C--:B------:R-:W-:Y:S01]  /*2ab0*/  HMMA.16816.F32 R92, R76, R34.reuse, RZ ;  /* 0x000000224c5c723c */ /* 0x080fe200000018ff */
[----:B------:R-:W-:Y:S02]  /*2ac0*/  FSEL R65, R65, -INF , !P2 ;  /* 0xff80000041417808 */ /* 0x000fe40005000000 */
[----:B------:R-:W-:Y:S02]  /*2ad0*/  ISETP.GT.AND P2, PT, R241, R68, PT ;  /* 0x00000044f100720c */ /* 0x000fe40003f44270 */
[-C--:B------:R-:W-:Y:S02]  /*2ae0*/  ISETP.GT.AND P0, PT, R242, R36.reuse, PT ;  /* 0x00000024f200720c */ /* 0x080fe40003f04270 */
[----:B------:R-:W-:Y:S01]  /*2af0*/  FSEL R73, R67, -INF , !P5 ;  /* 0xff80000043497808 */ /* 0x000fe20006800000 */
[----:B------:R-:W-:Y:S01]  /*2b00*/  HMMA.16816.F32 R32, R8, R34, RZ ;  /* 0x000000220820723c */ /* 0x000fe200000018ff */
[----:B------:R-:W-:-:S02]  /*2b10*/  ISETP.GT.AND P5, PT, R241, R36, PT ;  /* 0x00000024f100720c */ /* 0x000fc40003fa4270 */
[----:B------:R-:W-:Y:S01]  /*2b20*/  FSEL R160, R106, -INF , !P2 ;  /* 0xff8000006aa07808 */ /* 0x000fe20005000000 */
[----:B------:R-:W-:Y:S01]  /*2b30*/  VIADD R106, R0, 0x68 ;  /* 0x00000068006a7836 */ /* 0x000fe20000000000 */
[----:B------:R-:W-:Y:S02]  /*2b40*/  FSEL R105, R105, -INF , !P0 ;  /* 0xff80000069697808 */ /* 0x000fe40004000000 */
[C---:B------:R-:W-:Y:S01]  /*2b50*/  ISETP.GE.AND P2, PT, R6.reuse, R233, PT ;  /* 0x000000e90600720c */ /* 0x040fe20003f46270 */
[----:B------:R-:W-:Y:S01]  /*2b60*/  HMMA.16816.F32 R56, R176, R134, R56 ;  /* 0x00000086b038723c */ /* 0x000fe20000001838 */
[----:B------:R-:W-:Y:S02]  /*2b70*/  ISETP.GE.AND P0, PT, R6, R231, PT ;  /* 0x000000e70600720c */ /* 0x000fe40003f06270 */
[----:B------:R-:W-:Y:S02]  /*2b80*/  FSEL R202, R107, -INF , !P5 ;  /* 0xff8000006bca7808 */ /* 0x000fe40006800000 */
[----:B------:R-:W-:-:S02]  /*2b90*/  ISETP.GT.AND P5, PT, R235, R136, PT ;  /* 0x00000088eb00720c */ /* 0x000fc40003fa4270 */
[----:B------:R-:W-:Y:S01]  /*2ba0*/  FSEL R107, R169, -INF , !P6 ;  /* 0xff800000a96b7808 */ /* 0x000fe20007000000 */
[-C--:B------:R-:W-:Y:S01]  /*2bb0*/  HMMA.16816.F32 R12, R176, R108.reuse, R12 ;  /* 0x0000006cb00c723c */ /* 0x080fe2000000180c */
[----:B------:R-:W-:Y:S02]  /*2bc0*/  FSEL R64, R121, -INF , !P2 ;  /* 0xff80000079407808 */ /* 0x000fe40005000000 */
[-C--:B------:R-:W-:Y:S02]  /*2bd0*/  ISETP.GT.AND P2, PT, R243, R136.reuse, PT ;  /* 0x00000088f300720c */ /* 0x080fe40003f44270 */
[----:B------:R-:W-:Y:S02]  /*2be0*/  ISETP.GT.AND P6, PT, R242, R136, PT ;  /* 0x00000088f200720c */ /* 0x000fe40003fc4270 */
[----:B------:R-:W-:Y:S01]  /*2bf0*/  FSEL R121, R60, -INF , !P5 ;  /* 0xff8000003c797808 */ /* 0x000fe20006800000 */
[----:B------:R-:W-:Y:S01]  /*2c00*/  HMMA.16816.F32 R80, R112, R108, R80 ;  /* 0x0000006c7050723c */ /* 0x000fe20000001850 */
[----:B------:R-:W-:-:S02]  /*2c10*/  FSEL R109, R66, -INF , !P4 ;  /* 0xff800000426d7808 */ /* 0x000fc40006000000 */
[----:B------:R-:W-:Y:S02]  /*2c20*/  ISETP.GT.AND P4, PT, R242, R68, PT ;  /* 0x00000044f200720c */ /* 0x000fe40003f84270 */
[----:B------:R-:W-:Y:S02]  /*2c30*/  ISETP.GT.AND P5, PT, R241, R136, PT ;  /* 0x00000088f100720c */ /* 0x000fe40003fa4270 */
[----:B------:R-:W-:Y:S01]  /*2c40*/  FSEL R117, R104, -INF , !P4 ;  /* 0xff80000068757808 */ /* 0x000fe20006000000 */
[----:B------:R-:W-:Y:S01]  /*2c50*/  HMMA.16816.F32 R48, R176, R130, R48 ;  /* 0x00000082b030723c */ /* 0x000fe20000001830 */
[----:B------:R-:W-:Y:S02]  /*2c60*/  FSEL R104, R166, -INF , !P0 ;  /* 0xff800000a6687808 */ /* 0x000fe40004000000 */
[----:B------:R-:W-:Y:S02]  /*2c70*/  ISETP.GE.AND P0, PT, R124, R233, PT ;  /* 0x000000e97c00720c */ /* 0x000fe40003f06270 */
[----:B------:R-:W-:-:S02]  /*2c80*/  ISETP.GE.AND P4, PT, R6, R234, PT ;  /* 0x000000ea0600720c */ /* 0x000fc40003f86270 */
[----:B------:R-:W-:Y:S01]  /*2c90*/  FSEL R129, R62, -INF , !P2 ;  /* 0xff8000003e817808 */ /* 0x000fe20005000000 */
[----:B------:R-:W-:Y:S01]  /*2ca0*/  HMMA.16816.F32 R96, R112, R130, R96 ;  /* 0x000000827060723c */ /* 0x000fe20000001860 */
[----:B------:R-:W-:Y:S01]  /*2cb0*/  FSEL R131, R164, -INF , !P1 ;  /* 0xff800000a4837808 */ /* 0x000fe20004800000 */
[----:B------:R-:W-:Y:S01]  /*2cc0*/  VIADD R130, R0, 0x29 ;  /* 0x0000002900827836 */ /* 0x000fe20000000000 */
[-C--:B------:R-:W-:Y:S02]  /*2cd0*/  ISETP.GE.AND P1, PT, R124, R234.reuse, PT ;  /* 0x000000ea7c00720c */ /* 0x080fe40003f26270 */
[----:B------:R-:W-:Y:S02]  /*2ce0*/  FSEL R125, R156, -INF , !P6 ;  /* 0xff8000009c7d7808 */ /* 0x000fe40007000000 */
[----:B------:R-:W-:Y:S01]  /*2cf0*/  FSEL R162, R120, -INF , !P1 ;  /* 0xff80000078a27808 */ /* 0x000fe20004800000 */
[----:B------:R-:W-:Y:S01]  /*2d00*/  HMMA.16816.F32 R88, R76, R26, RZ ;  /* 0x0000001a4c58723c */ /* 0x000fe200000018ff */
[----:B------:R-:W-:Y:S01]  /*2d10*/  ISETP.GE.AND P1, PT, R116, R234, PT ;  /* 0x000000ea7400720c */ /* 0x000fe20003f26270 */
[----:B------:R-:W-:Y:S01]  /*2d20*/  VIADD R120, R0, 0x49 ;  /* 0x0000004900787836 */ /* 0x000fe20000000000 */
[----:B------:R-:W-:Y:S01]  /*2d30*/  FSEL R66, R70, -INF , !P0 ;  /* 0xff80000046427808 */ /* 0x000fe20004000000 */
[----:B------:R-:W-:Y:S01]  /*2d40*/  VIADD R70, R0, 0x71 ;  /* 0x0000007100467836 */ /* 0x000fe20000000000 */
[----:B------:R-:W-:-:S02]  /*2d50*/  FSEL R6, R171, -INF , !P3 ;  /* 0xff800000ab067808 */ /* 0x000fc40005800000 */
[C---:B------:R-:W-:Y:S01]  /*2d60*/  ISETP.GE.AND P2, PT, R138.reuse, R233, PT ;  /* 0x000000e98a00720c */ /* 0x040fe20003f46270 */
[----:B------:R-:W-:Y:S01]  /*2d70*/  HMMA.16816.F32 R24, R8, R26, RZ ;  /* 0x0000001a0818723c */ /* 0x000fe200000018ff */
[----:B------:R-:W-:Y:S02]  /*2d80*/  ISETP.GE.AND P6, PT, R138, R232, PT ;  /* 0x000000e88a00720c */ /* 0x000fe40003fc6270 */
[----:B------:R-:W-:Y:S02]  /*2d90*/  ISETP.GT.AND P0, PT, R243, R196, PT ;  /* 0x000000c4f300720c */ /* 0x000fe40003f04270 */
[----:B------:R-:W-:Y:S02]  /*2da0*/  FSEL R62, R158, -INF , !P5 ;  /* 0xff8000009e3e7808 */ /* 0x000fe40006800000 */
[----:B------:R-:W-:Y:S01]  /*2db0*/  FSEL R190, R69, -INF , !P1 ;  /* 0xff80000045be7808 */ /* 0x000fe20004800000 */
[----:B------:R-:W-:Y:S01]  /*2dc0*/  HMMA.16816.F32 R100, R112, R134, R100 ;  /* 0x000000867064723c */ /* 0x000fe20000001864 */
[----:B------:R-:W-:Y:S01]  /*2dd0*/  VIADD R134, R0, 0x21 ;  /* 0x0000002100867836 */ /* 0x000fe20000000000 */
[----:B------:R-:W-:Y:S01]  /*2de0*/  FSEL R60, R72, -INF , !P2 ;  /* 0xff800000483c7808 */ /* 0x000fe20005000000 */
[----:B------:R-:W-:Y:S01]  /*2df0*/  VIADD R72, R0, 0x70 ;  /* 0x0000007000487836 */ /* 0x000fe20000000000 */
[----:B------:R-:W-:-:S02]  /*2e00*/  FSEL R135, R165, -INF , !P6 ;  /* 0xff800000a5877808 */ /* 0x000fc40007000000 */
[-C--:B------:R-:W-:Y:S02]  /*2e10*/  ISETP.GT.AND P3, PT, R235, R134.reuse, PT ;  /* 0x00000086eb00720c */ /* 0x080fe40003f64270 */
[----:B------:R-:W-:Y:S01]  /*2e20*/  ISETP.GT.AND P5, PT, R243, R134, PT ;  /* 0x00000086f300720c */ /* 0x000fe20003fa4270 */
[----:B------:R-:W-:Y:S01]  /*2e30*/  HMMA.16816.F32 R32, R176, R126, R32 ;  /* 0x0000007eb020723c */ /* 0x000fe20000001820 */
[----:B------:R-:W-:Y:S02]  /*2e40*/  FSEL R161, R58, -INF , !P0 ;  /* 0xff8000003aa17808 */ /* 0x000fe40004000000 */
[----:B------:R-:W-:Y:S02]  /*2e50*/  ISETP.GE.AND P1, PT, R36, R234, PT ;  /* 0x000000ea2400720c */ /* 0x000fe40003f26270 */
[----:B------:R-:W-:Y:S02]  /*2e60*/  FSEL R128, R128, -INF , !P4 ;  /* 0xff80000080807808 */ /* 0x000fe40006000000 */
[----:B------:R-:W-:Y:S01]  /*2e70*/  FSEL R61, R61, -INF , !P3 ;  /* 0xff8000003d3d7808 */ /* 0x000fe20005800000 */
[----:B------:R-:W-:Y:S01]  /*2e80*/  HMMA.16816.F32 R84, R76, R18, RZ ;  /* 0x000000124c54723c */ /* 0x000fe200000018ff */
[----:B------:R-:W-:-:S02]  /*2e90*/  ISETP.GE.AND P2, PT, R124, R232, PT ;  /* 0x000000e87c00720c */ /* 0x000fc40003f46270 */
[----:B------:R-:W-:Y:S02]  /*2ea0*/  ISETP.GT.AND P6, PT, R235, R196, PT ;  /* 0x000000c4eb00720c */ /* 0x000fe40003fc4270 */
[----:B------:R-:W-:Y:S02]  /*2eb0*/  ISETP.GE.AND P0, PT, R116, R233, PT ;  /* 0x000000e97400720c */ /* 0x000fe40003f06270 */
[C---:B------:R-:W-:Y:S01]  /*2ec0*/  ISETP.GE.AND P4, PT, R138.reuse, R234, PT ;  /* 0x000000ea8a00720c */ /* 0x040fe20003f86270 */
[----:B------:R-:W-:Y:S01]  /*2ed0*/  HMMA.16816.F32 R16, R8, R18, RZ ;  /* 0x000000120810723c */ /* 0x000fe200000018ff */
[----:B------:R-:W-:Y:S02]  /*2ee0*/  ISETP.GE.AND P3, PT, R138, R231, PT ;  /* 0x000000e78a00720c */ /* 0x000fe40003f66270 */
[----:B------:R-:W-:Y:S02]  /*2ef0*/  FSEL R138, R63, -INF , !P5 ;  /* 0xff8000003f8a7808 */ /* 0x000fe40006800000 */
[----:B------:R-:W-:-:S02]  /*2f00*/  ISETP.GT.AND P5, PT, R241, R134, PT ;  /* 0x00000086f100720c */ /* 0x000fc40003fa4270 */
[----:B------:R-:W-:Y:S01]  /*2f10*/  FSEL R166, R65, -INF , !P1 ;  /* 0xff80000041a67808 */ /* 0x000fe20004800000 */
[-C--:B------:R-:W-:Y:S01]  /*2f20*/  HMMA.16816.F32 R8, R8, R182.reuse, RZ ;  /* 0x000000b60808723c */ /* 0x080fe200000018ff */
[----:B------:R-:W-:Y:S01]  /*2f30*/  FSEL R63, R56, -INF , !P6 ;  /* 0xff800000383f7808 */ /* 0x000fe20007000000 */
[----:B------:R-:W-:Y:S01]  /*2f40*/  VIADD R56, R0, 0x59 ;  /* 0x0000005900387836 */ /* 0x000fe20000000000 */
[----:B------:R-:W-:Y:S02]  /*2f50*/  FSEL R133, R133, -INF , !P2 ;  /* 0xff80000085857808 */ /* 0x000fe40005000000 */
[----:B------:R-:W-:Y:S02]  /*2f60*/  FSEL R58, R71, -INF , !P0 ;  /* 0xff800000473a7808 */ /* 0x000fe40004000000 */
[----:B------:R-:W-:Y:S01]  /*2f70*/  ISETP.GE.AND P1, PT, R196, R234, PT ;  /* 0x000000eac400720c */ /* 0x000fe20003f26270 */
[----:B------:R-:W-:Y:S01]  /*2f80*/  HMMA.16816.F32 R76, R76, R182, RZ ;  /* 0x000000b64c4c723c */ /* 0x000fe200000018ff */
[----:B------:R-:W-:Y:S01]  /*2f90*/  ISETP.GT.AND P2, PT, R235, R200, PT ;  /* 0x000000c8eb00720c */ /* 0x000fe20003f44270 */
[----:B------:R-:W-:Y:S01]  /*2fa0*/  VIADD R182, R0, 0x48 ;  /* 0x0000004800b67836 */ /* 0x000fe20000000000 */
[----:B------:R-:W-:-:S02]  /*2fb0*/  ISETP.GE.AND P0, PT, R136, R234, PT ;  /* 0x000000ea8800720c */ /* 0x000fc40003f06270 */
[----:B------:R-:W-:Y:S02]  /*2fc0*/  FSEL R159, R159, -INF , !P5 ;  /* 0xff8000009f9f7808 */ /* 0x000fe40006800000 */
[----:B------:R-:W-:Y:S01]  /*2fd0*/  FSEL R132, R132, -INF , !P3 ;  /* 0xff80000084847808 */ /* 0x000fe20005800000 */
[----:B------:R-:W-:Y:S01]  /*2fe0*/  HMMA.16816.F32 R24, R176, R122, R24 ;  /* 0x0000007ab018723c */ /* 0x000fe20000001818 */
[----:B------:R-:W-:Y:S01]  /*2ff0*/  FSEL R75, R74, -INF , !P4 ;  /* 0xff8000004a4b7808 */ /* 0x000fe20006000000 */
[----:B------:R-:W-:Y:S01]  /*3000*/  VIADD R74, R0, 0x58 ;  /* 0x00000058004a7836 */ /* 0x000fe20000000000 */
[----:B------:R-:W-:Y:S02]  /*3010*/  ISETP.GT.AND P3, PT, R235, R130, PT ;  /* 0x00000082eb00720c */ /* 0x000fe40003f64270 */
[-C--:B------:R-:W-:Y:S02]  /*3020*/  ISETP.GT.AND P5, PT, R242, R196.reuse, PT ;  /* 0x000000c4f200720c */ /* 0x080fe40003fa4270 */
[----:B------:R-:W-:Y:S01]  /*3030*/  ISETP.GT.AND P6, PT, R241, R196, PT ;  /* 0x000000c4f100720c */ /* 0x000fe20003fc4270 */
[----:B------:R-:W-:Y:S01]  /*3040*/  HMMA.16816.F32 R92, R112, R126, R92 ;  /* 0x0000007e705c723c */ /* 0x000fe2000000185c */
[----:B------:R-:W-:-:S02]  /*3050*/  FSEL R71, R63, -INF , !P1 ;  /* 0xff8000003f477808 */ /* 0x000fc40004800000 */
[----:B------:R-:W-:Y:S02]  /*3060*/  ISETP.GT.AND P4, PT, R242, R134, PT ;  /* 0x00000086f200720c */ /* 0x000fe40003f84270 */
[----:B------:R-:W-:Y:S02]  /*3070*/  FSEL R121, R121, -INF , !P0 ;  /* 0xff80000079797808 */ /* 0x000fe40004000000 */
[C---:B------:R-:W-:Y:S01]  /*3080*/  ISETP.GT.AND P1, PT, R235.reuse, R194, PT ;  /* 0x000000c2eb00720c */ /* 0x040fe20003f24270 */
[----:B------:R-:W-:Y:S01]  /*3090*/  HMMA.16816.F32 R88, R112, R122, R88 ;  /* 0x0000007a7058723c */ /* 0x000fe20000001858 */
[----:B------:R-:W-:Y:S02]  /*30a0*/  FSEL R52, R52, -INF , !P2 ;  /* 0xff80000034347808 */ /* 0x000fe40005000000 */
[C---:B------:R-:W-:Y:S02]  /*30b0*/  ISETP.GT.AND P0, PT, R235.reuse, R198, PT ;  /* 0x000000c6eb00720c */ /* 0x040fe40003f04270 */
[----:B------:R-:W-:-:S02]  /*30c0*/  ISETP.GT.AND P2, PT, R235, R192, PT ;  /* 0x000000c0eb00720c */ /* 0x000fc40003f44270 */
[----:B------:R-:W-:Y:S01]  /*30d0*/  FSEL R139, R100, -INF , !P5 ;  /* 0xff800000648b7808 */ /* 0x000fe20006800000 */
[C---:B------:R-:W-:Y:S01]  /*30e0*/  HMMA.16816.F32 R16, R176.reuse, R118, R16 ;  /* 0x00000076b010723c */ /* 0x040fe20000001810 */
[----:B------:R-:W-:Y:S01]  /*30f0*/  FSEL R127, R102, -INF , !P6 ;  /* 0xff800000667f7808 */ /* 0x000fe20007000000 */
[C---:B------:R-:W-:Y:S01]  /*3100*/  VIADD R102, R0.reuse, 0x51 ;  /* 0x0000005100667836 */ /* 0x040fe20000000000 */
[----:B------:R-:W-:Y:S01]  /*3110*/  FSEL R57, R57, -INF , !P3 ;  /* 0xff80000039397808 */ /* 0x000fe20005800000 */
[----:B------:R-:W-:Y:S01]  /*3120*/  VIADD R100, R0, 0x69 ;  /* 0x0000006900647836 */ /* 0x000fe20000000000 */
[----:B------:R-:W-:Y:S02]  /*3130*/  FSEL R157, R157, -INF , !P4 ;  /* 0xff8000009d9d7808 */ /* 0x000fe40006000000 */
[----:B------:R-:W-:Y:S01]  /*3140*/  ISETP.GE.AND P5, PT, R116, R232, PT ;  /* 0x000000e87400720c */ /* 0x000fe20003fa6270 */
[----:B------:R-:W-:Y:S01]  /*3150*/  HMMA.16816.F32 R8, R176, R110, R8 ;  /* 0x0000006eb008723c */ /* 0x000fe20000001808 */
[----:B------:R-:W-:-:S02]  /*3160*/  ISETP.GT.AND P6, PT, R243, R130, PT ;  /* 0x00000082f300720c */ /* 0x000fc40003fc4270 */
[-C--:B------:R-:W-:Y:S01]  /*3170*/  ISETP.GE.AND P3, PT, R116, R231.reuse, PT ;  /* 0x000000e77400720c */ /* 0x080fe20003f66270 */
[----:B------:R-:W-:Y:S01]  /*3180*/  VIADD R116, R0, 0x50 ;  /* 0x0000005000747836 */ /* 0x000fe20000000000 */
[----:B------:R-:W-:Y:S01]  /*3190*/  FSEL R48, R48, -INF , !P1 ;  /* 0xff80000030307808 */ /* 0x000fe20004800000 */
[----:B------:R-:W-:Y:S01]  /*31a0*/  BAR.SYNC.DEFER_BLOCKING 0x0 ;  /* 0x0000000000007b1d */ /* 0x000fe20000010000 */
[----:B------:R-:W-:Y:S01]  /*31b0*/  ISETP.GE.AND P4, PT, R124, R231, PT ;  /* 0x000000e77c00720c */ /* 0x000fe20003f86270 */
[C---:B------:R-:W-:Y:S01]  /*31c0*/  VIADD R124, R0.reuse, 0x60 ;  /* 0x00000060007c7836 */ /* 0x040fe20000000000 */
[----:B------:R-:W-:Y:S01]  /*31d0*/  FSEL R53, R53, -INF , !P0 ;  /* 0xff80000035357808 */ /* 0x000fe20004000000 */
[----:B------:R-:W-:Y:S01]  /*31e0*/  HMMA.16816.F32 R84, R112, R118, R84 ;  /* 0x000000767054723c */ /* 0x000fe20000001854 */
[----:B------:R-:W-:Y:S01]  /*31f0*/  ISETP.GT.AND P1, PT, R235, R184, PT ;  /* 0x000000b8eb00720c */ /* 0x000fe20003f24270 */
[----:B------:R-:W-:Y:S01]  /*3200*/  VIADD R118, R0, 0x61 ;  /* 0x0000006100767836 */ /* 0x000fe20000000000 */
[----:B------:R-:W-:-:S02]  /*3210*/  FSEL R49, R49, -INF , !P2 ;  /* 0xff80000031317808 */ /* 0x000fc40005000000 */
[C---:B------:R-:W-:Y:S02]  /*3220*/  ISETP.GT.AND P0, PT, R235.reuse, R188, PT ;  /* 0x000000bceb00720c */ /* 0x040fe40003f04270 */
[----:B------:R-:W-:Y:S01]  /*3230*/  ISETP.GT.AND P2, PT, R235, R182, PT ;  /* 0x000000b6eb00720c */ /* 0x000fe20003f44270 */
[----:B------:R-:W-:Y:S01]  /*3240*/  HMMA.16816.F32 R76, R112, R110, R76 ;  /* 0x0000006e704c723c */ /* 0x000fe2000000184c */
[----:B------:R-:W-:Y:S02]  /*3250*/  FSEL R59, R59, -INF , !P6 ;  /* 0xff8000003b3b7808 */ /* 0x000fe40007000000 */
[----:B------:R-:W-:Y:S02]  /*3260*/  FSEL R108, R45, -INF , !P4 ;  /* 0xff8000002d6c7808 */ /* 0x000fe40006000000 */
[----:B------:R-:W-:Y:S02]  /*3270*/  ISETP.GE.AND P6, PT, R130, R234, PT ;  /* 0x000000ea8200720c */ /* 0x000fe40003fc6270 */
[----:B------:R-:W-:-:S02]  /*3280*/  FSEL R41, R41, -INF , !P1 ;  /* 0xff80000029297808 */ /* 0x000fc40004800000 */
[----:B------:R-:W-:Y:S02]  /*3290*/  ISETP.GE.AND P4, PT, R68, R234, PT ;  /* 0x000000ea4400720c */ /* 0x000fe40003f86270 */
[----:B------:R-:W-:Y:S02]  /*32a0*/  FSEL R40, R40, -INF , !P0 ;  /* 0xff80000028287808 */ /* 0x000fe40004000000 */
[C---:B------:R-:W-:Y:S02]  /*32b0*/  ISETP.GT.AND P1, PT, R235.reuse, R116, PT ;  /* 0x00000074eb00720c */ /* 0x040fe40003f24270 */
[----:B------:R-:W-:Y:S02]  /*32c0*/  FSEL R32, R32, -INF , !P2 ;  /* 0xff80000020207808 */ /* 0x000fe40005000000 */
[C---:B------:R-:W-:Y:S02]  /*32d0*/  ISETP.GT.AND P0, PT, R235.reuse, R120, PT ;  /* 0x00000078eb00720c */ /* 0x040fe40003f04270 */
[----:B------:R-:W-:-:S02]  /*32e0*/  ISETP.GT.AND P2, PT, R235, R102, PT ;  /* 0x00000066eb00720c */ /* 0x000fc40003f44270 */
[----:B------:R-:W-:Y:S02]  /*32f0*/  FSEL R180, R57, -INF , !P6 ;  /* 0xff80000039b47808 */ /* 0x000fe40007000000 */
[----:B------:R-:W-:Y:S02]  /*3300*/  FSEL R123, R47, -INF , !P4 ;  /* 0xff8000002f7b7808 */ /* 0x000fe40006000000 */
[-C--:B------:R-:W-:Y:S02]  /*3310*/  ISETP.GE.AND P6, PT, R198, R234.reuse, PT ;  /* 0x000000eac600720c */ /* 0x080fe40003fc6270 */
[----:B------:R-:W-:Y:S02]  /*3320*/  FSEL R28, R28, -INF , !P1 ;  /* 0xff8000001c1c7808 */ /* 0x000fe40004800000 */
[----:B------:R-:W-:Y:S02]  /*3330*/  FSEL R47, R33, -INF , !P0 ;  /* 0xff800000212f7808 */ /* 0x000fe40004000000 */
[----:B------:R-:W-:-:S02]  /*3340*/  ISETP.GE.AND P1, PT, R102, R234, PT ;  /* 0x000000ea6600720c */ /* 0x000fc40003f26270 */
[----:B------:R-:W-:Y:S02]  /*3350*/  FSEL R29, R29, -INF , !P2 ;  /* 0xff8000001d1d7808 */ /* 0x000fe40005000000 */
[----:B------:R-:W-:Y:S02]  /*3360*/  ISETP.GT.AND P0, PT, R235, R74, PT ;  /* 0x0000004aeb00720c */ /* 0x000fe40003f04270 */
[----:B------:R-:W-:Y:S02]  /*3370*/  FSEL R178, R53, -INF , !P6 ;  /* 0xff80000035b27808 */ /* 0x000fe40007000000 */
[----:B------:R-:W-:Y:S02]  /*3380*/  ISETP.GE.AND P6, PT, R192, R234, PT ;  /* 0x000000eac000720c */ /* 0x000fe40003fc6270 */
[----:B------:R-:W-:Y:S02]  /*3390*/  FSEL R45, R29, -INF , !P1 ;  /* 0xff8000001d2d7808 */ /* 0x000fe40004800000 */
[----:B------:R-:W-:-:S02]  /*33a0*/  ISETP.GT.AND P1, PT, R235, R56, PT ;  /* 0x00000038eb00720c */ /* 0x000fc40003f24270 */
[----:B------:R-:W-:Y:S02]  /*33b0*/  FSEL R24, R24, -INF , !P0 ;  /* 0xff80000018187808 */ /* 0x000fe40004000000 */
[----:B------:R-:W-:Y:S02]  /*33c0*/  ISETP.GT.AND P0, PT, R235, R0, PT ;  /* 0x00000000eb00720c */ /* 0x000fe40003f04270 */
[----:B------:R-:W-:Y:S02]  /*33d0*/  FSEL R174, R49, -INF , !P6 ;  /* 0xff80000031ae7808 */ /* 0x000fe40007000000 */
[----:B------:R-:W-:Y:S02]  /*33e0*/  FSEL R49, R25, -INF , !P1 ;  /* 0xff80000019317808 */ /* 0x000fe40004800000 */
[-C--:B------:R-:W-:Y:S02]  /*33f0*/  ISETP.GE.AND P4, PT, R134, R234.reuse, PT ;  /* 0x000000ea8600720c */ /* 0x080fe40003f86270 */
[----:B------:R-:W-:-:S02]  /*3400*/  ISETP.GE.AND P1, PT, R0, R234, PT ;  /* 0x000000ea0000720c */ /* 0x000fc40003f26270 */
[----:B------:R-:W-:Y:S02]  /*3410*/  FSEL R25, R44, -INF , !P0 ;  /* 0xff8000002c197808 */ /* 0x000fe40004000000 */
[-C--:B------:R-:W-:Y:S02]  /*3420*/  ISETP.GE.AND P0, PT, R74, R234.reuse, PT ;  /* 0x000000ea4a00720c */ /* 0x080fe40003f06270 */
[----:B------:R-:W-:Y:S02]  /*3430*/  FSEL R186, R61, -INF , !P4 ;  /* 0xff8000003dba7808 */ /* 0x000fe40006000000 */
[----:B------:R-:W-:Y:S02]  /*3440*/  FSEL R25, R25, -INF , !P1 ;  /* 0xff80000019197808 */ /* 0x000fe40004800000 */
[----:B------:R-:W-:Y:S02]  /*3450*/  ISETP.GE.AND P4, PT, R200, R234, PT ;  /* 0x000000eac800720c */ /* 0x000fe40003f86270 */
[----:B------:R-:W-:-:S02]  /*3460*/  FSEL R176, R24, -INF , !P0 ;  /* 0xff80000018b07808 */ /* 0x000fc40004000000 */
[----:B------:R-:W-:Y:S02]  /*3470*/  FMNMX3.FTZ R24, R25, R3, R128, !PT ;  /* 0x0000000319187276 */ /* 0x000fe40007810080 */
[----:B------:R-:W-:Y:S02]  /*3480*/  FSEL R69, R52, -INF , !P4 ;  /* 0xff80000034457808 */ /* 0x000fe40006000000 */
[----:B------:R-:W-:Y:S02]  /*3490*/  ISETP.GE.AND P4, PT, R194, R234, PT ;  /* 0x000000eac200720c */ /* 0x000fe40003f86270 */
[----:B------:R-:W-:Y:S02]  /*34a0*/  ISETP.GT.AND P0, PT, R235, R124, PT ;  /* 0x0000007ceb00720c */ /* 0x000fe40003f04270 */
[----:B------:R-:W-:Y:S02]  /*34b0*/  FMNMX3.FTZ R24, R24, R75, R162, !PT ;  /* 0x0000004b18187276 */ /* 0x000fe400078100a2 */
[----:B------:R-:W-:-:S02]  /*34c0*/  ISETP.GE.AND P1, PT, R56, R234, PT ;  /* 0x000000ea3800720c */ /* 0x000fc40003f26270 */
[----:B------:R-:W-:Y:S02]  /*34d0*/  FSEL R65, R48, -INF , !P4 ;  /* 0xff80000030417808 */ /* 0x000fe40006000000 */
[----:B------:R-:W-:Y:S02]  /*34e0*/  FSEL R48, R20, -INF , !P0 ;  /* 0xff80000014307808 */ /* 0x000fe40004000000 */
[----:B------:R-:W-:Y:S02]  /*34f0*/  FMNMX3.FTZ R20, R24, R190, R123, !PT ;  /* 0x000000be18147276 */ /* 0x000fe4000781007b */
[----:B------:R-:W-:Y:S02]  /*3500*/  FSEL R49, R49, -INF , !P1 ;  /* 0xff80000031317808 */ /* 0x000fe40004800000 */
[----:B------:R-:W-:Y:S02]  /*3510*/  ISETP.GE.AND P1, PT, R124, R234, PT ;  /* 0x000000ea7c00720c */ /* 0x000fe40003f26270 */
[----:B------:R-:W-:-:S02]  /*3520*/  ISETP.GT.AND P0, PT, R235, R118, PT ;  /* 0x00000076eb00720c */ /* 0x000fc40003f04270 */
[----:B------:R-:W-:Y:S02]  /*3530*/  FMNMX3.FTZ R20, R20, R166, R121, !PT ;  /* 0x000000a614147276 */ /* 0x000fe40007810079 */
[-C--:B------:R-:W-:Y:S02]  /*3540*/  ISETP.GE.AND P4, PT, R188, R234.reuse, PT ;  /* 0x000000eabc00720c */ /* 0x080fe40003f86270 */
[----:B------:R-:W-:Y:S02]  /*3550*/  FSEL R48, R48, -INF , !P1 ;  /* 0xff80000030307808 */ /* 0x000fe40004800000 */
[----:B------:R-:W-:Y:S02]  /*3560*/  FSEL R21, R21, -INF , !P0 ;  /* 0xff80000015157808 */ /* 0x000fe40004000000 */
[----:B------:R-:W-:Y:S02]  /*3570*/  ISETP.GE.AND P1, PT, R118, R234, PT ;  /* 0x000000ea7600720c */ /* 0x000fe40003f26270 */
[----:B------:R-:W-:-:S02]  /*3580*/  ISETP.GT.AND P0, PT, R235, R106, PT ;  /* 0x0000006aeb00720c */ /* 0x000fc40003f04270 */
[----:B------:R-:W-:Y:S02]  /*3590*/  FMNMX3.FTZ R20, R20, R186, R71, !PT ;  /* 0x000000ba14147276 */ /* 0x000fe40007810047 */
[----:B------:R-:W-:Y:S02]  /*35a0*/  FSEL R63, R40, -INF , !P4 ;  /* 0xff800000283f7808 */ /* 0x000fe40006000000 */
[-C--:B------:R-:W-:Y:S02]  /*35b0*/  ISETP.GE.AND P6, PT, R184, R234.reuse, PT ;  /* 0x000000eab800720c */ /* 0x080fe40003fc6270 */
[----:B------:R-:W-:Y:S02]  /*35c0*/  ISETP.GE.AND P4, PT, R182, R234, PT ;  /* 0x000000eab600720c */ /* 0x000fe40003f86270 */
[----:B------:R-:W-:Y:S02]  /*35d0*/  FSEL R164, R21, -INF , !P1 ;  /* 0xff80000015a47808 */ /* 0x000fe40004800000 */
[----:B------:R-:W-:-:S02]  /*35e0*/  FSEL R53, R16, -INF , !P0 ;  /* 0xff80000010357808 */ /* 0x000fc40004000000 */
[----:B------:R-:W-:Y:S02]  /*35f0*/  ISETP.GE.AND P1, PT, R106, R234, PT ;  /* 0x000000ea6a00720c */ /* 0x000fe40003f26270 */
[----:B------:R-:W-:Y:S02]  /*3600*/  FMNMX3.FTZ R16, R20, R180, R69, !PT ;  /* 0x000000b414107276 */ /* 0x000fe40007810045 */
[----:B------:R-:W-:Y:S02]  /*3610*/  ISETP.GT.AND P0, PT, R235, R100, PT ;  /* 0x00000064eb00720c */ /* 0x000fe40003f04270 */
[----:B------:R-:W-:Y:S02]  /*3620*/  FSEL R172, R41, -INF , !P6 ;  /* 0xff80000029ac7808 */ /* 0x000fe40007000000 */
[----:B------:R-:W-:Y:S02]  /*3630*/  FSEL R33, R32, -INF , !P4 ;  /* 0xff80000020217808 */ /* 0x000fe40006000000 */
[----:B------:R-:W-:-:S02]  /*3640*/  ISETP.GE.AND P6, PT, R120, R234, PT ;  /* 0x000000ea7800720c */ /* 0x000fc40003fc6270 */
[----:B------:R-:W-:Y:S02]  /*3650*/  ISETP.GE.AND P4, PT, R116, R234, PT ;  /* 0x000000ea7400720c */ /* 0x000fe40003f86270 */
[----:B------:R-:W-:Y:S02]  /*3660*/  FSEL R53, R53, -INF , !P1 ;  /* 0xff80000035357808 */ /* 0x000fe40004800000 */
[----:B------:R-:W-:Y:S02]  /*3670*/  FMNMX3.FTZ R16, R16, R178, R65, !PT ;  /* 0x000000b210107276 */ /* 0x000fe40007810041 */
[----:B------:R-:W-:Y:S02]  /*3680*/  FSEL R17, R17, -INF , !P0 ;  /* 0xff80000011117808 */ /* 0x000fe40004000000 */
[----:B------:R-:W-:Y:S02]  /*3690*/  ISETP.GE.AND P1, PT, R100, R234, PT ;  /* 0x000000ea6400720c */ /* 0x000fe40003f26270 */
[----:B------:R-:W-:-:S02]  /*36a0*/  ISETP.GT.AND P0, PT, R235, R72, PT ;  /* 0x00000048eb00720c */ /* 0x000fc40003f04270 */
[----:B------:R-:W-:Y:S02]  /*36b0*/  FSEL R47, R47, -INF , !P6 ;  /* 0xff8000002f2f7808 */ /* 0x000fe40007000000 */
[----:B------:R-:W-:Y:S02]  /*36c0*/  FSEL R40, R28, -INF , !P4 ;  /* 0xff8000001c287808 */ /* 0x000fe40006000000 */
[----:B------:R-:W-:Y:S02]  /*36d0*/  FMNMX3.FTZ R16, R16, R174, R63, !PT ;  /* 0x000000ae10107276 */ /* 0x000fe4000781003f */
[C---:B------:R-:W-:Y:S02]  /*36e0*/  ISETP.GE.AND P6, PT, R68.reuse, R233, PT ;  /* 0x000000e94400720c */ /* 0x040fe40003fc6270 */
[C---:B------:R-:W-:Y:S02]  /*36f0*/  ISETP.GE.AND P4, PT, R68.reuse, R232, PT ;  /* 0x000000e84400720c */ /* 0x040fe40003f86270 */
[----:B------:R-:W-:Y:S01]  /*3700*/  ISETP.GE.AND P2, PT, R68, R231, PT ;  /* 0x000000e74400720c */ /* 0x000fe20003f46270 */
[----:B------:R-:W-:Y:S01]  /*3710*/  VIADD R68, R0, 0x78 ;  /* 0x0000007800447836 */ /* 0x000fe20000000000 */
[----:B------:R-:W-:-:S02]  /*3720*/  FSEL R156, R17, -INF , !P1 ;  /* 0xff800000119c7808 */ /* 0x000fc40004800000 */
[----:B------:R-:W-:Y:S02]  /*3730*/  FSEL R12, R12, -INF , !P0 ;  /* 0xff8000000c0c7808 */ /* 0x000fe40004000000 */
[----:B------:R-:W-:Y:S02]  /*3740*/  ISETP.GE.AND P1, PT, R72, R234, PT ;  /* 0x000000ea4800720c */ /* 0x000fe40003f26270 */
[----:B------:R-:W-:Y:S02]  /*3750*/  ISETP.GT.AND P0, PT, R235, R70, PT ;  /* 0x00000046eb00720c */ /* 0x000fe40003f04270 */
[----:B------:R-:W-:Y:S02]  /*3760*/  FMNMX3.FTZ R16, R16, R172, R33, !PT ;  /* 0x000000ac10107276 */ /* 0x000fe40007810021 */
[----:B------:R-:W-:Y:S01]  /*3770*/  FSEL R61, R12, -INF , !P1 ;  /* 0xff8000000c3d7808 */ /* 0x000fe20004800000 */
[----:B------:R-:W-:Y:S01]  /*3780*/  VIADD R12, R0, 0x79 ;  /* 0x00000079000c7836 */ /* 0x000fe20000000000 */
[----:B------:R-:W-:-:S02]  /*3790*/  FSEL R57, R13, -INF , !P0 ;  /* 0xff8000000d397808 */ /* 0x000fc40004000000 */
[C---:B------:R-:W-:Y:S02]  /*37a0*/  ISETP.GT.AND P0, PT, R235.reuse, R68, PT ;  /* 0x00000044eb00720c */ /* 0x040fe40003f04270 */
[----:B------:R-:W-:Y:S02]  /*37b0*/  FMNMX3.FTZ R16, R16, R47, R40, !PT ;  /* 0x0000002f10107276 */ /* 0x000fe40007810028 */
[----:B------:R-:W-:Y:S02]  /*37c0*/  FSEL R158, R8, -INF , !P0 ;  /* 0xff800000089e7808 */ /* 0x000fe40004000000 */
[----:B------:R-:W-:Y:S02]  /*37d0*/  FMNMX3.FTZ R13, R16, R45, R176, !PT ;  /* 0x0000002d100d7276 */ /* 0x000fe400078100b0 */
[----:B------:R-:W-:Y:S02]  /*37e0*/  ISETP.GT.AND P0, PT, R235, R12, PT ;  /* 0x0000000ceb00720c */ /* 0x000fe40003f04270 */
[----:B------:R-:W-:-:S02]  /*37f0*/  ISETP.GE.AND P1, PT, R70, R234, PT ;  /* 0x000000ea4600720c */ /* 0x000fc40003f26270 */
[----:B------:R-:W-:Y:S02]  /*3800*/  FMNMX3.FTZ R13, R13, R49, R48, !PT ;  /* 0x000000310d0d7276 */ /* 0x000fe40007810030 */
[----:B------:R-:W-:Y:S02]  /*3810*/  FSEL R9, R9, -INF , !P0 ;  /* 0xff80000009097808 */ /* 0x000fe40004000000 */
[----:B------:R-:W-:Y:S02]  /*3820*/  ISETP.GT.AND P0, PT, R244, R225, PT ;  /* 0x000000e1f400720c */ /* 0x000fe40003f04270 */
[----:B------:R-:W-:Y:S02]  /*3830*/  FSEL R57, R57, -INF , !P1 ;  /* 0xff80000039397808 */ /* 0x000fe40004800000 */
[----:B------:R-:W-:Y:S02]  /*3840*/  ISETP.GE.AND P1, PT, R68, R234, PT ;  /* 0x000000ea4400720c */ /* 0x000fe40003f26270 */
[----:B------:R-:W-:-:S02]  /*3850*/  FMNMX3.FTZ R8, R13, R164, R53, !PT ;  /* 0x000000a40d087276 */ /* 0x000fc40007810035 */
[----:B------:R-:W-:Y:S02]  /*3860*/  FSEL R158, R158, -INF , !P1 ;  /* 0xff8000009e9e7808 */ /* 0x000fe40004800000 */
[----:B------:R-:W-:Y:S02]  /*3870*/  ISETP.GE.AND P1, PT, R12, R234, PT ;  /* 0x000000ea0c00720c */ /* 0x000fe40003f26270 */
[----:B------:R-:W-:Y:S02]  /*3880*/  FMNMX3.FTZ R8, R8, R156, R61, !PT ;  /* 0x0000009c08087276 */ /* 0x000fe4000781003d */
[----:B------:R-:W-:Y:S02]  /*3890*/  FSEL R67, R9, -INF , !P1 ;  /* 0xff80000009437808 */ /* 0x000fe40004800000 */
[----:B------:R-:W-:-:S04]  /*38a0*/  FMNMX3.FTZ R8, R8, R57, R158, !PT ;  /* 0x0000003908087276 */ /* 0x000fc8000781009e */
[----:B------:R-:W-:Y:S01]  /*38b0*/  FMNMX.FTZ R16, R67, R8, !PT ;  /* 0x0000000843107209 */ /* 0x000fe20007810000 */
[----:B------:R-:W-:Y:S06]  /*38c0*/  @!P0 BRA `(.L_x_198) ;  /* 0x0000000000648947 */ /* 0x000fec0003800000 */
[----:B------:R-:W-:-:S04]  /*38d0*/  VIADD R13, R37, 0xfffffffe ;  /* 0xfffffffe250d7836 */ /* 0x000fc80000000000 */
[----:B------:R-:W-:-:S04]  /*38e0*/  IMAD.WIDE.U32 R8, R13, R208, RZ ;  /* 0x000000d00d087225 */ /* 0x000fc800078e00ff */
[----:B------:R-:W-:Y:S01]  /*38f0*/  IMAD R20, R13, R209, R9 ;  /* 0x000000d10d147224 */ /* 0x000fe200078e0209 */
[C---:B------:R-:W-:Y:S02]  /*3900*/  LEA R114, P1, R8.reuse, R224, 0x8 ;  /* 0x000000e008727211 */ /* 0x040fe400078240ff */
[C---:B------:R-:W-:Y:S02]  /*3910*/  LEA R13, P0, R8.reuse, R211, 0x7 ;  /* 0x000000d3080d7211 */ /* 0x040fe400078038ff */
[C-C-:B------:R-:W-:Y:S02]  /*3920*/  LEA.HI.X R115, R8.reuse, R223, R20.reuse, 0x8, P1 ;  /* 0x000000df08737211 */ /* 0x140fe400008f4414 */
[----:B------:R-:W-:Y:S02]  /*3930*/  LEA.HI.X R20, R8, R210, R20, 0x7, P0 ;  /* 0x000000d208147211 */ /* 0x000fe400000f3c14 */
[----:B------:R-:W-:Y:S01]  /*3940*/  LEA R112, P0, R13, R224, 0x1 ;  /* 0x000000e00d707211 */ /* 0x000fe200078008ff */
[----:B------:R-:W-:Y:S01]  /*3950*/  @!PT LDS RZ, [RZ] ;  /* 0x00000000fffff984 */ /* 0x000fe20000000800 */
[----:B------:R-:W-:Y:S01]  /*3960*/  @!PT LDS RZ, [RZ] ;  /* 0x00000000fffff984 */ /* 0x000fe20000000800 */
[----:B------:R-:W-:Y:S01]  /*3970*/  @!PT LDS RZ, [RZ] ;  /* 0x00000000fffff984 */ /* 0x000fe20000000800 */
[----:B------:R1:W-:Y:S01]  /*3980*/  LDGSTS.E.BYPASS.LTC128B.128 [R230+0x2000], desc[UR14][R114.64] ;  /* 0x0200000072e67fae */ /* 0x0003e2000b981a0e */
[----:B------:R-:W-:-:S02]  /*3990*/  IADD3 R9, P1, PT, R211, R13, RZ ;  /* 0x0000000dd3097210 */ /* 0x000fc40007f3e0ff */
[--C-:B------:R-:W-:Y:S02]  /*39a0*/  LEA.HI.X R113, R13, R223, R20.reuse, 0x1, P0 ;  /* 0x000000df0d717211 */ /* 0x100fe400000f0c14 */
[----:B------:R-:W-:Y:S01]  /*39b0*/  LEA R13, P0, R208, R13, 0x6 ;  /* 0x0000000dd00d7211 */ /* 0x000fe200078030ff */
[----:B------:R-:W-:Y:S01]  /*39c0*/  IMAD.X R8, R210, 0x1, R20, P1 ;  /* 0x00000001d2087824 */ /* 0x000fe200008e0614 */
[----:B------:R-:W-:Y:S01]  /*39d0*/  LEA R110, P1, R9, R224, 0x1 ;  /* 0x000000e0096e7211 */ /* 0x000fe200078208ff */
[----:B------:R1:W-:Y:S01]  /*39e0*/  LDGSTS.E.BYPASS.LTC128B.128 [R230+0x2800], desc[UR14][R112.64] ;  /* 0x0280000070e67fae */ /* 0x0003e2000b981a0e */
[----:B------:R-:W-:Y:S02]  /*39f0*/  LEA.HI.X R20, R208, R20, R209, 0x6, P0 ;  /* 0x00000014d0147211 */ /* 0x000fe400000f34d1 */
[----:B------:R-:W-:Y:S02]  /*3a00*/  LEA R28, P0, R13, R224, 0x1 ;  /* 0x000000e00d1c7211 */ /* 0x000fe400078008ff */
[----:B------:R-:W-:-:S02]  /*3a10*/  LEA.HI.X R111, R9, R223, R8, 0x1, P1 ;  /* 0x000000df096f7211 */ /* 0x000fc400008f0c08 */
[----:B------:R-:W-:-:S03]  /*3a20*/  LEA.HI.X R29, R13, R223, R20, 0x1, P0 ;  /* 0x000000df0d1d7211 */ /* 0x000fc600000f0c14 */
[----:B------:R1:W-:Y:S04]  /*3a30*/  LDGSTS.E.BYPASS.LTC128B.128 [R230+0x3000], desc[UR14][R110.64] ;  /* 0x030000006ee67fae */ /* 0x0003e8000b981a0e */
[----:B------:R1:W-:Y:S04]  /*3a40*/  LDGSTS.E.BYPASS.LTC128B.128 [R230+0x3800], desc[UR14][R28.64] ;  /* 0x038000001ce67fae */ /* 0x0003e8000b981a0e */
[----:B------:R-:W0:Y:S02]  /*3a50*/  LDGDEPBAR ;  /* 0x00000000000079af */ /* 0x000e240000000000 */
.L_x_198:
[----:B------:R-:W2:Y:S01]  /*3a60*/  SHFL.BFLY PT, R9, R16, 0x2, 0x1f ;  /* 0x0c401f0010097f89 */ /* 0x000ea200000e0000 */
[----:B------:R-:W-:Y:S01]  /*3a70*/  ISETP.GT.AND P1, PT, R242, R130, PT ;  /* 0x00000082f200720c */ /* 0x000fe20003f24270 */
[----:B------:R-:W3:Y:S01]  /*3a80*/  LDCU UR5, c[0x0][0x45c] ;  /* 0x00008b80ff0577ac */ /* 0x000ee20008000800 */
[----:B------:R-:W-:Y:S02]  /*3a90*/  FSEL R137, R137, -INF , !P5 ;  /* 0xff80000089897808 */ /* 0x000fe40006800000 */
[----:B------:R-:W-:Y:S02]  /*3aa0*/  FSEL R17, R101, -INF , !P1 ;  /* 0xff80000065117808 */ /* 0x000fe40004800000 */
[C---:B------:R-:W-:Y:S02]  /*3ab0*/  ISETP.GE.AND P0, PT, R36.reuse, R233, PT ;  /* 0x000000e92400720c */ /* 0x040fe40003f06270 */
[C---:B------:R-:W-:Y:S02]  /*3ac0*/  ISETP.GE.AND P5, PT, R36.reuse, R232, PT ;  /* 0x000000e82400720c */ /* 0x040fe40003fa6270 */
[----:B------:R-:W-:-:S02]  /*3ad0*/  ISETP.GE.AND P1, PT, R36, R231, PT ;  /* 0x000000e72400720c */ /* 0x000fc40003f26270 */
[----:B-1----:R-:W-:Y:S02]  /*3ae0*/  FSEL R110, R109, -INF , !P6 ;  /* 0xff8000006d6e7808 */ /* 0x002fe40007000000 */
[----:B------:R-:W-:Y:S02]  /*3af0*/  FSEL R8, R163, -INF , !P3 ;  /* 0xff800000a3087808 */ /* 0x000fe40005800000 */
[----:B------:R-:W-:Y:S02]  /*3b00*/  ISETP.GT.AND P6, PT, R242, R200, PT ;  /* 0x000000c8f200720c */ /* 0x000fe40003fc4270 */
[----:B------:R-:W-:Y:S02]  /*3b10*/  ISETP.GT.AND P3, PT, R241, R130, PT ;  /* 0x00000082f100720c */ /* 0x000fe40003f64270 */
[----:B------:R-:W-:Y:S02]  /*3b20*/  FSEL R115, R152, -INF , !P6 ;  /* 0xff80000098737808 */ /* 0x000fe40007000000 */
[----:B------:R-:W-:-:S02]  /*3b30*/  FSEL R103, R103, -INF , !P3 ;  /* 0xff80000067677808 */ /* 0x000fc40005800000 */
[----:B--2---:R-:W-:Y:S02]  /*3b40*/  FMNMX.FTZ R36, R16, R9, !PT ;  /* 0x0000000910247209 */ /* 0x004fe40007810000 */
[C---:B------:R-:W-:Y:S02]  /*3b50*/  ISETP.GE.AND P6, PT, R136.reuse, R232, PT ;  /* 0x000000e88800720c */ /* 0x040fe40003fc6270 */
[----:B------:R-:W-:Y:S01]  /*3b60*/  ISETP.GE.AND P3, PT, R136, R233, PT ;  /* 0x000000e98800720c */ /* 0x000fe20003f66270 */
[----:B------:R-:W1:Y:S01]  /*3b70*/  SHFL.BFLY PT, R21, R36, 0x1, 0x1f ;  /* 0x0c201f0024157f89 */ /* 0x000e6200000e0000 */
[----:B------:R-:W-:Y:S02]  /*3b80*/  FSEL R113, R125, -INF , !P6 ;  /* 0xff8000007d717808 */ /* 0x000fe40007000000 */
[----:B------:R-:W-:Y:S02]  /*3b90*/  FSEL R114, R129, -INF , !P3 ;  /* 0xff80000081727808 */ /* 0x000fe40005800000 */
[----:B------:R-:W-:-:S02]  /*3ba0*/  ISETP.GT.AND P6, PT, R242, R194, PT ;  /* 0x000000c2f200720c */ /* 0x000fc40003fc4270 */
[----:B------:R-:W-:Y:S02]  /*3bb0*/  ISETP.GT.AND P3, PT, R243, R194, PT ;  /* 0x000000c2f300720c */ /* 0x000fe40003f64270 */
[----:B------:R-:W-:Y:S02]  /*3bc0*/  FSEL R96, R96, -INF , !P6 ;  /* 0xff80000060607808 */ /* 0x000fe40007000000 */
[----:B------:R-:W-:Y:S02]  /*3bd0*/  FSEL R13, R117, -INF , !P4 ;  /* 0xff800000750d7808 */ /* 0x000fe40006000000 */
[----:B------:R-:W-:Y:S02]  /*3be0*/  FSEL R160, R160, -INF , !P2 ;  /* 0xff800000a0a07808 */ /* 0x000fe40005000000 */
[----:B------:R-:W-:Y:S02]  /*3bf0*/  FSEL R50, R50, -INF , !P3 ;  /* 0xff80000032327808 */ /* 0x000fe40005800000 */
[----:B------:R-:W-:-:S02]  /*3c00*/  ISETP.GE.AND P6, PT, R196, R232, PT ;  /* 0x000000e8c400720c */ /* 0x000fc40003fc6270 */
[-C--:B------:R-:W-:Y:S02]  /*3c10*/  ISETP.GT.AND P4, PT, R243, R200.reuse, PT ;  /* 0x000000c8f300720c */ /* 0x080fe40003f84270 */
[----:B------:R-:W-:Y:S02]  /*3c20*/  ISETP.GT.AND P2, PT, R241, R200, PT ;  /* 0x000000c8f100720c */ /* 0x000fe40003f44270 */
[----:B------:R-:W-:Y:S02]  /*3c30*/  ISETP.GT.AND P3, PT, R243, R192, PT ;  /* 0x000000c0f300720c */ /* 0x000fe40003f64270 */
[----:B-1----:R-:W-:Y:S02]  /*3c40*/  FMNMX.FTZ R36, R36, R21, !PT ;  /* 0x0000001524247209 */ /* 0x002fe40007810000 */
[----:B------:R-:W-:Y:S02]  /*3c50*/  FSEL R21, R139, -INF , !P6 ;  /* 0xff8000008b157808 */ /* 0x000fe40007000000 */
[----:B------:R-:W-:Y:S01]  /*3c60*/  FSEL R54, R54, -INF , !P4 ;  /* 0xff80000036367808 */ /* 0x000fe20006000000 */
[----:B---3--:R-:W-:Y:S01]  /*3c70*/  FMUL.FTZ R238, R36, UR5 ;  /* 0x0000000524ee7c20 */ /* 0x008fe20008410000 */
[----:B------:R-:W-:-:S02]  /*3c80*/  FSEL R154, R154, -INF , !P2 ;  /* 0xff8000009a9a7808 */ /* 0x000fc40005000000 */
[----:B------:R-:W-:Y:S02]  /*3c90*/  FSEL R206, R51, -INF , !P3 ;  /* 0xff80000033ce7808 */ /* 0x000fe40005800000 */
[----:B------:R-:W-:Y:S02]  /*3ca0*/  ISETP.GT.AND P6, PT, R242, R188, PT ;  /* 0x000000bcf200720c */ /* 0x000fe40003fc4270 */
[----:B------:R-:W-:Y:S02]  /*3cb0*/  ISETP.GT.AND P4, PT, R243, R198, PT ;  /* 0x000000c6f300720c */ /* 0x000fe40003f84270 */
[----:B------:R-:W-:Y:S02]  /*3cc0*/  ISETP.GE.AND P2, PT, R136, R231, PT ;  /* 0x000000e78800720c */ /* 0x000fe40003f46270 */
[----:B------:R-:W-:Y:S02]  /*3cd0*/  ISETP.GT.AND P3, PT, R242, R192, PT ;  /* 0x000000c0f200720c */ /* 0x000fe40003f64270 */
[----:B------:R-:W-:-:S02]  /*3ce0*/  FSEL R148, R148, -INF , !P6 ;  /* 0xff80000094947808 */ /* 0x000fc40007000000 */
[----:B------:R-:W-:Y:S02]  /*3cf0*/  FSEL R55, R55, -INF , !P4 ;  /* 0xff80000037377808 */ /* 0x000fe40006000000 */
[----:B------:R-:W-:Y:S02]  /*3d00*/  FSEL R126, R73, -INF , !P0 ;  /* 0xff800000497e7808 */ /* 0x000fe40004000000 */
[----:B------:R-:W-:Y:S02]  /*3d10*/  FSEL R9, R105, -INF , !P5 ;  /* 0xff80000069097808 */ /* 0x000fe40006800000 */
[----:B------:R-:W-:Y:S02]  /*3d20*/  FSEL R20, R62, -INF , !P2 ;  /* 0xff8000003e147808 */ /* 0x000fe40005000000 */
[----:B------:R-:W-:Y:S02]  /*3d30*/  FSEL R97, R97, -INF , !P3 ;  /* 0xff80000061617808 */ /* 0x000fe40005800000 */
[----:B------:R-:W-:-:S02]  /*3d40*/  FSETP.NEU.FTZ.AND P6, PT, R36, -INF , PT ;  /* 0xff8000002400780b */ /* 0x000fc40003fdd000 */
[----:B------:R-:W-:Y:S02]  /*3d50*/  ISETP.GE.AND P0, PT, R134, R233, PT ;  /* 0x000000e98600720c */ /* 0x000fe40003f06270 */
[----:B------:R-:W-:Y:S02]  /*3d60*/  ISETP.GT.AND P4, PT, R242, R198, PT ;  /* 0x000000c6f200720c */ /* 0x000fe40003f84270 */
[----:B------:R-:W-:Y:S02]  /*3d70*/  ISETP.GE.AND P5, PT, R134, R232, PT ;  /* 0x000000e88600720c */ /* 0x000fe40003fa6270 */
[----:B------:R-:W-:Y:S02]  /*3d80*/  ISETP.GT.AND P2, PT, R241, R194, PT ;  /* 0x000000c2f100720c */ /* 0x000fe40003f44270 */
[----:B------:R-:W-:Y:S02]  /*3d90*/  ISETP.GE.AND P3, PT, R130, R231, PT ;  /* 0x000000e78200720c */ /* 0x000fe40003f66270 */
[----:B------:R-:W-:-:S02]  /*3da0*/  FSEL R238, R238, RZ, P6 ;  /* 0x000000ffeeee7208 */ /* 0x000fc40003000000 */
[----:B------:R-:W-:Y:S02]  /*3db0*/  FSEL R153, R153, -INF , !P4 ;  /* 0xff80000099997808 */ /* 0x000fe40006000000 */
[----:B------:R-:W-:Y:S01]  /*3dc0*/  FSEL R98, R98, -INF , !P2 ;  /* 0xff80000062627808 */ /* 0x000fe20005000000 */
[--C-:B------:R-:W-:Y:S01]  /*3dd0*/  FFMA.FTZ R51, R128, UR5, -R238.reuse ;  /* 0x0000000580337c23 */ /* 0x100fe200080108ee */
[----:B------:R-:W-:Y:S01]  /*3de0*/  FSEL R138, R138, -INF , !P0 ;  /* 0xff8000008a8a7808 */ /* 0x000fe20004000000 */
[--C-:B------:R-:W-:Y:S01]  /*3df0*/  FFMA.FTZ R62, R3, UR5, -R238.reuse ;  /* 0x00000005033e7c23 */ /* 0x100fe200080108ee */
[----:B------:R-:W-:Y:S01]  /*3e00*/  FSEL R105, R157, -INF , !P5 ;  /* 0xff8000009d697808 */ /* 0x000fe20006800000 */
[--C-:B------:R-:W-:Y:S01]  /*3e10*/  FFMA.FTZ R44, R190, UR5, -R238.reuse ;  /* 0x00000005be2c7c23 */ /* 0x100fe200080108ee */
[----:B------:R-:W-:Y:S01]  /*3e20*/  FSEL R112, R103, -INF , !P3 ;  /* 0xff80000067707808 */ /* 0x000fe20005800000 */
[--C-:B------:R-:W-:Y:S01]  /*3e30*/  FFMA.FTZ R29, R186, UR5, -R238.reuse ;  /* 0x00000005ba1d7c23 */ /* 0x100fe200080108ee */
[-C--:B------:R-:W-:Y:S01]  /*3e40*/  ISETP.GE.AND P6, PT, R198, R232.reuse, PT ;  /* 0x000000e8c600720c */ /* 0x080fe20003fc6270 */
[--C-:B------:R-:W-:Y:S01]  /*3e50*/  FFMA.FTZ R41, R123, UR5, -R238.reuse ;  /* 0x000000057b297c23 */ /* 0x100fe200080108ee */
[----:B------:R-:W-:Y:S01]  /*3e60*/  ISETP.GE.AND P2, PT, R196, R231, PT ;  /* 0x000000e7c400720c */ /* 0x000fe20003f46270 */
[--C-:B------:R-:W-:Y:S01]  /*3e70*/  FFMA.FTZ R32, R121, UR5, -R238.reuse ;  /* 0x0000000579207c23 */ /* 0x100fe200080108ee */
[C---:B------:R-:W-:Y:S01]  /*3e80*/  ISETP.GE.AND P0, PT, R130.reuse, R233, PT ;  /* 0x000000e98200720c */ /* 0x040fe20003f06270 */
[--C-:B------:R-:W-:Y:S01]  /*3e90*/  FFMA.FTZ R52, R75, UR5, -R238.reuse ;  /* 0x000000054b347c23 */ /* 0x100fe200080108ee */
[----:B------:R-:W-:Y:S01]  /*3ea0*/  ISETP.GE.AND P5, PT, R130, R232, PT ;  /* 0x000000e88200720c */ /* 0x000fe20003fa6270 */
[----:B------:R-:W-:Y:S01]  /*3eb0*/  MUFU.EX2 R62, R62 ;  /* 0x0000003e003e7308 */ /* 0x000fe20000000800 */
[----:B------:R-:W-:Y:S01]  /*3ec0*/  ISETP.GT.AND P3, PT, R241, R184, PT ;  /* 0x000000b8f100720c */ /* 0x000fe20003f64270 */
[--C-:B------:R-:W-:Y:S01]  /*3ed0*/  FFMA.FTZ R69, R69, UR5, -R238.reuse ;  /* 0x0000000545457c23 */ /* 0x100fe200080108ee */
[----:B------:R-:W-:Y:S01]  /*3ee0*/  FSEL R202, R202, -INF , !P1 ;  /* 0xff800000caca7808 */ /* 0x000fe20004800000 */
[--C-:B------:R-:W-:Y:S01]  /*3ef0*/  FFMA.FTZ R28, R71, UR5, -R238.reuse ;  /* 0x00000005471c7c23 */ /* 0x100fe200080108ee */
[----:B------:R-:W-:Y:S01]  /*3f00*/  ISETP.GT.AND P1, PT, R241, R198, PT ;  /* 0x000000c6f100720c */ /* 0x000fe20003f24270 */
[--C-:B------:R-:W-:Y:S01]  /*3f10*/  FFMA.FTZ R33, R33, UR5, -R238.reuse ;  /* 0x0000000521217c23 */ /* 0x100fe200080108ee */
[----:B------:R-:W-:Y:S01]  /*3f20*/  ISETP.GE.AND P4, PT, R134, R231, PT ;  /* 0x000000e78600720c */ /* 0x000fe20003f86270 */
[----:B------:R-:W-:Y:S01]  /*3f30*/  MUFU.EX2 R51, R51 ;  /* 0x0000003300337308 */ /* 0x000fe20000000800 */
[----:B------:R-:W-:Y:S01]  /*3f40*/  FSEL R129, R153, -INF , !P6 ;  /* 0xff80000099817808 */ /* 0x000fe20007000000 */
[--C-:B------:R-:W-:Y:S01]  /*3f50*/  FFMA.FTZ R40, R40, UR5, -R238.reuse ;  /* 0x0000000528287c23 */ /* 0x100fe200080108ee */
[----:B------:R-:W-:Y:S01]  /*3f60*/  FSEL R122, R127, -INF , !P2 ;  /* 0xff8000007f7a7808 */ /* 0x000fe20005000000 */
[--C-:B------:R-:W-:Y:S01]  /*3f70*/  FFMA.FTZ R45, R45, UR5, -R238.reuse ;  /* 0x000000052d2d7c23 */ /* 0x100fe200080108ee */
[----:B------:R-:W-:Y:S01]  /*3f80*/  FSEL R134, R59, -INF , !P0 ;  /* 0xff8000003b867808 */ /* 0x000fe20004000000 */
[--C-:B------:R-:W-:Y:S01]  /*3f90*/  FFMA.FTZ R59, R25, UR5, -R238.reuse ;  /* 0x00000005193b7c23 */ /* 0x100fe200080108ee */
[----:B------:R-:W-:Y:S01]  /*3fa0*/  FSEL R17, R17, -INF , !P5 ;  /* 0xff80000011117808 */ /* 0x000fe20006800000 */
[----:B------:R-:W1:Y:S01]  /*3fb0*/  MUFU.EX2 R52, R52 ;  /* 0x0000003400347308 */ /* 0x000e620000000800 */
[----:B------:R-:W-:Y:S01]  /*3fc0*/  FSEL R151, R151, -INF , !P3 ;  /* 0xff80000097977808 */ /* 0x000fe20005800000 */
[----:B------:R-:W-:Y:S01]  /*3fd0*/  FFMA.FTZ R48, R48, UR5, -R238 ;  /* 0x0000000530307c23 */ /* 0x000fe200080108ee */
[----:B------:R-:W-:-:S02]  /*3fe0*/  ISETP.GT.AND P6, PT, R243, R102, PT ;  /* 0x00000066f300720c */ /* 0x000fc40003fc4270 */
[-C--:B------:R-:W-:Y:S02]  /*3ff0*/  ISETP.GT.AND P2, PT, R243, R188.reuse, PT ;  /* 0x000000bcf300720c */ /* 0x080fe40003f44270 */
[----:B------:R-:W-:Y:S01]  /*4000*/  ISETP.GT.AND P0, PT, R241, R188, PT ;  /* 0x000000bcf100720c */ /* 0x000fe20003f04270 */
[----:B------:R-:W-:Y:S01]  /*4010*/  MUFU.EX2 R59, R59 ;  /* 0x0000003b003b7308 */ /* 0x000fe20000000800 */
[----:B------:R-:W-:Y:S02]  /*4020*/  ISETP.GT.AND P5, PT, R242, R184, PT ;  /* 0x000000b8f200720c */ /* 0x000fe40003fa4270 */
[----:B------:R-:W-:Y:S02]  /*4030*/  ISETP.GT.AND P3, PT, R243, R182, PT ;  /* 0x000000b6f300720c */ /* 0x000fe40003f64270 */
[----:B------:R-:W-:Y:S02]  /*4040*/  FSEL R155, R155, -INF , !P1 ;  /* 0xff8000009b9b7808 */ /* 0x000fe40004800000 */
[----:B------:R-:W-:Y:S01]  /*4050*/  FSEL R16, R159, -INF , !P4 ;  /* 0xff8000009f107808 */ /* 0x000fe20006000000 */
[----:B------:R-:W-:Y:S01]  /*4060*/  MUFU.EX2 R44, R44 ;  /* 0x0000002c002c7308 */ /* 0x000fe20000000800 */
[----:B------:R-:W-:-:S02]  /*4070*/  ISETP.GE.AND P1, PT, R196, R233, PT ;  /* 0x000000e9c400720c */ /* 0x000fc40003f26270 */
[----:B------:R-:W-:Y:S02]  /*4080*/  ISETP.GT.AND P4, PT, R241, R192, PT ;  /* 0x000000c0f100720c */ /* 0x000fe40003f84270 */
[----:B------:R-:W-:Y:S02]  /*4090*/  FSEL R31, R31, -INF , !P6 ;  /* 0xff8000001f1f7808 */ /* 0x000fe40007000000 */
[----:B------:R-:W-:Y:S01]  /*40a0*/  FSEL R42, R42, -INF , !P2 ;  /* 0xff8000002a2a7808 */ /* 0x000fe20005000000 */
[----:B------:R-:W-:Y:S01]  /*40b0*/  MUFU.EX2 R41, R41 ;  /* 0x0000002900297308 */ /* 0x000fe20000000800 */
[----:B------:R-:W-:Y:S02]  /*40c0*/  FSEL R24, R150, -INF , !P0 ;  /* 0xff80000096187808 */ /* 0x000fe40004000000 */
[----:B------:R-:W-:Y:S02]  /*40d0*/  FSEL R149, R149, -INF , !P5 ;  /* 0xff80000095957808 */ /* 0x000fe40006800000 */
[----:B------:R-:W-:Y:S01]  /*40e0*/  FSEL R204, R34, -INF , !P3 ;  /* 0xff80000022cc7808 */ /* 0x000fe20005800000 */
[----:B------:R-:W-:Y:S01]  /*40f0*/  FFMA.FTZ R34, R166, UR5, -R238 ;  /* 0x00000005a6227c23 */ /* 0x000fe200080108ee */
[C---:B------:R-:W-:Y:S01]  /*4100*/  ISETP.GT.AND P6, PT, R243.reuse, R56, PT ;  /* 0x00000038f300720c */ /* 0x040fe20003fc4270 */
[----:B------:R-:W-:Y:S01]  /*4110*/  MUFU.EX2 R32, R32 ;  /* 0x0000002000207308 */ /* 0x000fe20000000800 */
[----:B------:R-:W-:-:S02]  /*4120*/  ISETP.GT.AND P2, PT, R243, R184, PT ;  /* 0x000000b8f300720c */ /* 0x000fc40003f44270 */
[-C--:B------:R-:W-:Y:S02]  /*4130*/  ISETP.GE.AND P0, PT, R200, R231.reuse, PT ;  /* 0x000000e7c800720c */ /* 0x080fe40003f06270 */
[----:B------:R-:W-:Y:S02]  /*4140*/  ISETP.GE.AND P5, PT, R198, R231, PT ;  /* 0x000000e7c600720c */ /* 0x000fe40003fa6270 */
[----:B------:R-:W-:Y:S01]  /*4150*/  ISETP.GT.AND P3, PT, R241, R182, PT ;  /* 0x000000b6f100720c */ /* 0x000fe20003f64270 */
[----:B------:R-:W-:Y:S01]  /*4160*/  MUFU.EX2 R34, R34 ;  /* 0x0000002200227308 */ /* 0x000fe20000000800 */
[----:B------:R-:W-:Y:S02]  /*4170*/  FSEL R99, R99, -INF , !P4 ;  /* 0xff80000063637808 */ /* 0x000fe40006000000 */
[----:B------:R-:W-:Y:S02]  /*4180*/  FSEL R136, R161, -INF , !P1 ;  /* 0xff800000a1887808 */ /* 0x000fe40004800000 */
[----:B------:R-:W-:-:S02]  /*4190*/  ISETP.GE.AND P1, PT, R200, R233, PT ;  /* 0x000000e9c800720c */ /* 0x000fc40003f26270 */
[----:B------:R-:W-:Y:S01]  /*41a0*/  ISETP.GE.AND P4, PT, R200, R232, PT ;  /* 0x000000e8c800720c */ /* 0x000fe20003f86270 */
[----:B------:R-:W-:Y:S01]  /*41b0*/  MUFU.EX2 R29, R29 ;  /* 0x0000001d001d7308 */ /* 0x000fe20000000800 */
[----:B------:R-:W-:Y:S01]  /*41c0*/  FSEL R128, R27, -INF , !P6 ;  /* 0xff8000001b807808 */ /* 0x000fe20007000000 */
[--C-:B------:R-:W-:Y:S01]  /*41d0*/  FFMA.FTZ R27, R180, UR5, -R238.reuse ;  /* 0x00000005b41b7c23 */ /* 0x100fe200080108ee */
[----:B------:R-:W-:Y:S01]  /*41e0*/  FSEL R212, R43, -INF , !P2 ;  /* 0xff8000002bd47808 */ /* 0x000fe20005000000 */
[----:B------:R-:W-:Y:S01]  /*41f0*/  FFMA.FTZ R43, R162, UR5, -R238 ;  /* 0x00000005a22b7c23 */ /* 0x000fe200080108ee */
[----:B------:R-:W-:Y:S02]  /*4200*/  FSEL R130, R154, -INF , !P0 ;  /* 0xff8000009a827808 */ /* 0x000fe40004000000 */
[----:B------:R-:W-:Y:S01]  /*4210*/  FSEL R3, R94, -INF , !P3 ;  /* 0xff8000005e037808 */ /* 0x000fe20005800000 */
[----:B------:R-:W-:Y:S01]  /*4220*/  MUFU.EX2 R28, R28 ;  /* 0x0000001c001c7308 */ /* 0x000fe20000000800 */
[----:B------:R-:W-:-:S02]  /*4230*/  FSEL R200, R155, -INF , !P5 ;  /* 0xff8000009bc87808 */ /* 0x000fc40006800000 */
[----:B------:R-:W-:Y:S02]  /*4240*/  ISETP.GT.AND P6, PT, R243, R118, PT ;  /* 0x00000076f300720c */ /* 0x000fe40003fc4270 */
[----:B------:R-:W-:Y:S02]  /*4250*/  ISETP.GE.AND P2, PT, R198, R233, PT ;  /* 0x000000e9c600720c */ /* 0x000fe40003f46270 */
[----:B------:R-:W-:Y:S01]  /*4260*/  ISETP.GT.AND P0, PT, R242, R182, PT ;  /* 0x000000b6f200720c */ /* 0x000fe20003f04270 */
[----:B------:R-:W-:Y:S01]  /*4270*/  MUFU.EX2 R43, R43 ;  /* 0x0000002b002b7308 */ /* 0x000fe20000000800 */
[----:B------:R-:W-:Y:S02]  /*4280*/  ISETP.GE.AND P3, PT, R194, R231, PT ;  /* 0x000000e7c200720c */ /* 0x000fe40003f66270 */
[----:B------:R-:W-:Y:S02]  /*4290*/  ISETP.GE.AND P5, PT, R192, R232, PT ;  /* 0x000000e8c000720c */ /* 0x000fe40003fa6270 */
[----:B------:R-:W-:-:S02]  /*42a0*/  FSEL R23, R23, -INF , !P6 ;  /* 0xff80000017177808 */ /* 0x000fc40007000000 */
[----:B------:R-:W-:Y:S01]  /*42b0*/  FSEL R92, R92, -INF , !P0 ;  /* 0xff8000005c5c7808 */ /* 0x000fe20004000000 */
[----:B------:R-:W-:Y:S01]  /*42c0*/  MUFU.EX2 R27, R27 ;  /* 0x0000001b001b7308 */ /* 0x000fe20000000800 */
[----:B------:R-:W-:Y:S01]  /*42d0*/  FSEL R152, R55, -INF , !P2 ;  /* 0xff80000037987808 */ /* 0x000fe20005000000 */
[--C-:B------:R-:W-:Y:S01]  /*42e0*/  FFMA.FTZ R55, R57, UR5, -R238.reuse ;  /* 0x0000000539377c23 */ /* 0x100fe200080108ee */
[----:B------:R-:W-:Y:S01]  /*42f0*/  FSEL R198, R98, -INF , !P3 ;  /* 0xff80000062c67808 */ /* 0x000fe20005800000 */
[----:B------:R-:W-:Y:S01]  /*4300*/  FFMA.FTZ R57, R67, UR5, -R238 ;  /* 0x0000000543397c23 */ /* 0x000fe200080108ee */
[----:B------:R-:W-:Y:S02]  /*4310*/  FSEL R127, R97, -INF , !P5 ;  /* 0xff800000617f7808 */ /* 0x000fe40006800000 */
[----:B------:R-:W-:Y:S01]  /*4320*/  ISETP.GE.AND P6, PT, R182, R232, PT ;  /* 0x000000e8b600720c */ /* 0x000fe20003fc6270 */
[----:B------:R-:W-:Y:S01]  /*4330*/  MUFU.EX2 R33, R33 ;  /* 0x0000002100217308 */ /* 0x000fe20000000800 */
[----:B------:R-:W-:-:S02]  /*4340*/  ISETP.GT.AND P2, PT, R243, R116, PT ;  /* 0x00000074f300720c */ /* 0x000fc40003f44270 */
[----:B------:R-:W-:Y:S02]  /*4350*/  ISETP.GE.AND P3, PT, R188, R232, PT ;  /* 0x000000e8bc00720c */ /* 0x000fe40003f66270 */
[C---:B------:R-:W-:Y:S02]  /*4360*/  ISETP.GT.AND P5, PT, R243.reuse, R124, PT ;  /* 0x0000007cf300720c */ /* 0x040fe40003fa4270 */
[----:B------:R-:W-:Y:S01]  /*4370*/  ISETP.GT.AND P0, PT, R243, R120, PT ;  /* 0x00000078f300720c */ /* 0x000fe20003f04270 */
[----:B------:R-:W-:Y:S01]  /*4380*/  MUFU.EX2 R40, R40 ;  /* 0x0000002800287308 */ /* 0x000fe20000000800 */
[----:B------:R-:W-:Y:S02]  /*4390*/  FSEL R173, R92, -INF , !P6 ;  /* 0xff8000005cad7808 */ /* 0x000fe40007000000 */
[----:B------:R-:W-:Y:S02]  /*43a0*/  FSEL R30, R30, -INF , !P2 ;  /* 0xff8000001e1e7808 */ /* 0x000fe40005000000 */
[----:B------:R-:W-:-:S02]  /*43b0*/  FSEL R25, R22, -INF , !P5 ;  /* 0xff80000016197808 */ /* 0x000fc40006800000 */
[----:B------:R-:W-:Y:S01]  /*43c0*/  FSEL R165, R148, -INF , !P3 ;  /* 0xff80000094a57808 */ /* 0x000fe20005800000 */
[----:B------:R-:W-:Y:S01]  /*43d0*/  MUFU.EX2 R45, R45 ;  /* 0x0000002d002d7308 */ /* 0x000fe20000000800 */
[----:B------:R-:W-:Y:S02]  /*43e0*/  ISETP.GE.AND P6, PT, R116, R233, PT ;  /* 0x000000e97400720c */ /* 0x000fe40003fc6270 */
[----:B------:R-:W-:Y:S02]  /*43f0*/  FSEL R35, R35, -INF , !P0 ;  /* 0xff80000023237808 */ /* 0x000fe40004000000 */
[----:B------:R-:W-:Y:S02]  /*4400*/  ISETP.GE.AND P5, PT, R184, R231, PT ;  /* 0x000000e7b800720c */ /* 0x000fe40003fa6270 */
[----:B------:R-:W-:Y:S01]  /*4410*/  ISETP.GT.AND P3, PT, R243, R0, PT ;  /* 0x00000000f300720c */ /* 0x000fe20003f64270 */
[----:B------:R-:W-:Y:S01]  /*4420*/  MUFU.EX2 R48, R48 ;  /* 0x0000003000307308 */ /* 0x000fe20000000800 */
[----:B------:R-:W-:-:S02]  /*4430*/  ISETP.GE.AND P0, PT, R192, R233, PT ;  /* 0x000000e9c000720c */ /* 0x000fc40003f06270 */
[----:B------:R-:W-:Y:S01]  /*4440*/  FSEL R148, R30, -INF , !P6 ;  /* 0xff8000001e947808 */ /* 0x000fe20007000000 */
[----:B------:R-:W-:Y:S01]  /*4450*/  FFMA.FTZ R30, R178, UR5, -R238 ;  /* 0x00000005b21e7c23 */ /* 0x000fe200080108ee */
[----:B------:R-:W-:Y:S02]  /*4460*/  FSEL R46, R46, -INF , !P3 ;  /* 0xff8000002e2e7808 */ /* 0x000fe40005800000 */
[----:B------:R-:W-:Y:S01]  /*4470*/  FSEL R196, R151, -INF , !P5 ;  /* 0xff80000097c47808 */ /* 0x000fe20006800000 */
[----:B------:R-:W-:Y:S01]  /*4480*/  MUFU.EX2 R55, R55 ;  /* 0x0000003700377308 */ /* 0x000fe20000000800 */
[-C--:B------:R-:W-:Y:S02]  /*4490*/  ISETP.GE.AND P6, PT, R0, R233.reuse, PT ;  /* 0x000000e90000720c */ /* 0x080fe40003fc6270 */
[----:B------:R-:W-:Y:S02]  /*44a0*/  FSEL R206, R206, -INF , !P0 ;  /* 0xff800000cece7808 */ /* 0x000fe40004000000 */
[----:B------:R-:W-:-:S02]  /*44b0*/  ISETP.GE.AND P5, PT, R102, R233, PT ;  /* 0x000000e96600720c */ /* 0x000fc40003fa6270 */
[----:B------:R-:W-:Y:S01]  /*44c0*/  FSEL R115, R115, -INF , !P4 ;  /* 0xff80000073737808 */ /* 0x000fe20006000000 */
[----:B------:R-:W-:Y:S01]  /*44d0*/  MUFU.EX2 R57, R57 ;  /* 0x0000003900397308 */ /* 0x000fe20000000800 */
[-C--:B------:R-:W-:Y:S02]  /*44e0*/  ISETP.GE.AND P0, PT, R184, R233.reuse, PT ;  /* 0x000000e9b800720c */ /* 0x080fe40003f06270 */
[----:B------:R-:W-:Y:S02]  /*44f0*/  ISETP.GE.AND P4, PT, R194, R232, PT ;  /* 0x000000e8c200720c */ /* 0x000fe40003f86270 */
[----:B------:R-:W-:Y:S01]  /*4500*/  FSEL R240, R46, -INF , !P6 ;  /* 0xff8000002ef07808 */ /* 0x000fe20007000000 */
[--C-:B------:R-:W-:Y:S01]  /*4510*/  FFMA.FTZ R46, R176, UR5, -R238.reuse ;  /* 0x00000005b02e7c23 */ /* 0x100fe200080108ee */
[----:B------:R-:W-:Y:S02]  /*4520*/  FSEL R98, R31, -INF , !P5 ;  /* 0xff8000001f627808 */ /* 0x000fe40006800000 */
[----:B------:R-:W-:Y:S01]  /*4530*/  FSEL R150, R54, -INF , !P1 ;  /* 0xff80000036967808 */ /* 0x000fe20004800000 */
[----:B------:R-:W-:Y:S01]  /*4540*/  FFMA.FTZ R54, R61, UR5, -R238 ;  /* 0x000000053d367c23 */ /* 0x000fe200080108ee */
[----:B------:R-:W-:Y:S01]  /*4550*/  FSEL R212, R212, -INF , !P0 ;  /* 0xff800000d4d47808 */ /* 0x000fe20004000000 */
[----:B------:R-:W-:Y:S01]  /*4560*/  MUFU.EX2 R46, R46 ;  /* 0x0000002e002e7308 */ /* 0x000fe20000000800 */
[----:B------:R-:W-:-:S02]  /*4570*/  ISETP.GE.AND P5, PT, R124, R233, PT ;  /* 0x000000e97c00720c */ /* 0x000fc40003fa6270 */
[-C--:B------:R-:W-:Y:S02]  /*4580*/  ISETP.GE.AND P1, PT, R194, R233.reuse, PT ;  /* 0x000000e9c200720c */ /* 0x080fe40003f26270 */
[----:B------:R-:W-:Y:S02]  /*4590*/  FSEL R117, R96, -INF , !P4 ;  /* 0xff80000060757808 */ /* 0x000fe40006000000 */
[----:B------:R-:W-:Y:S01]  /*45a0*/  ISETP.GE.AND P0, PT, R120, R233, PT ;  /* 0x000000e97800720c */ /* 0x000fe20003f06270 */
[----:B------:R-:W-:Y:S01]  /*45b0*/  MUFU.EX2 R54, R54 ;  /* 0x0000003600367308 */ /* 0x000fe20000000800 */
[----:B------:R-:W-:Y:S02]  /*45c0*/  ISETP.GT.AND P4, PT, R243, R74, PT ;  /* 0x0000004af300720c */ /* 0x000fe40003f84270 */
[----:B------:R-:W-:Y:S02]  /*45d0*/  FMNMX3.FTZ R31, R240, R2, R64, !PT ;  /* 0x00000002f01f7276 */ /* 0x000fe40007810040 */
[----:B------:R-:W-:-:S02]  /*45e0*/  FSEL R178, R25, -INF , !P5 ;  /* 0xff80000019b27808 */ /* 0x000fc40006800000 */
[----:B------:R-:W-:Y:S01]  /*45f0*/  FSEL R162, R50, -INF , !P1 ;  /* 0xff80000032a27808 */ /* 0x000fe20004800000 */
[----:B------:R2:W-:Y:S01]  /*4600*/  MUFU.EX2 R25, R30 ;  /* 0x0000001e00197308 */ /* 0x0005e20000000800 */
[----:B------:R-:W-:Y:S01]  /*4610*/  FSEL R154, R35, -INF , !P0 ;  /* 0xff800000239a7808 */ /* 0x000fe20004000000 */
[--C-:B------:R-:W-:Y:S01]  /*4620*/  FFMA.FTZ R35, R172, UR5, -R238.reuse ;  /* 0x00000005ac237c23 */ /* 0x100fe200080108ee */
[----:B------:R-:W-:Y:S01]  /*4630*/  ISETP.GE.AND P5, PT, R118, R233, PT ;  /* 0x000000e97600720c */ /* 0x000fe20003fa6270 */
[--C-:B------:R-:W-:Y:S01]  /*4640*/  FFMA.FTZ R50, R53, UR5, -R238.reuse ;  /* 0x0000000535327c23 */ /* 0x100fe200080108ee */
[----:B------:R-:W-:Y:S01]  /*4650*/  ISETP.GE.AND P2, PT, R192, R231, PT ;  /* 0x000000e7c000720c */ /* 0x000fe20003f46270 */
[----:B------:R-:W-:Y:S01]  /*4660*/  FFMA.FTZ R53, R156, UR5, -R238 ;  /* 0x000000059c357c23 */ /* 0x000fe200080108ee */
[----:B------:R-:W-:Y:S01]  /*4670*/  ISETP.GE.AND P1, PT, R188, R233, PT ;  /* 0x000000e9bc00720c */ /* 0x000fe20003f26270 */
[----:B------:R-:W-:Y:S01]  /*4680*/  MUFU.EX2 R35, R35 ;  /* 0x0000002300237308 */ /* 0x000fe20000000800 */
[----:B------:R-:W-:-:S02]  /*4690*/  FSEL R26, R26, -INF , !P4 ;  /* 0xff8000001a1a7808 */ /* 0x000fc40006000000 */
[-C--:B------:R-:W-:Y:S02]  /*46a0*/  ISETP.GE.AND P0, PT, R74, R233.reuse, PT ;  /* 0x000000e94a00720c */ /* 0x080fe40003f06270 */
[----:B------:R-:W-:Y:S02]  /*46b0*/  FMNMX3.FTZ R31, R31, R60, R66, !PT ;  /* 0x0000003c1f1f7276 */ /* 0x000fe40007810042 */
[----:B------:R-:W-:Y:S01]  /*46c0*/  FSEL R192, R23, -INF , !P5 ;  /* 0xff80000017c07808 */ /* 0x000fe20006800000 */
[----:B------:R-:W-:Y:S01]  /*46d0*/  MUFU.EX2 R50, R50 ;  /* 0x0000003200327308 */ /* 0x000fe20000000800 */
[----:B------:R-:W-:Y:S01]  /*46e0*/  FSEL R166, R99, -INF , !P2 ;  /* 0xff80000063a67808 */ /* 0x000fe20005000000 */
[--C-:B--2---:R-:W-:Y:S01]  /*46f0*/  FFMA.FTZ R30, R63, UR5, -R238.reuse ;  /* 0x000000053f1e7c23 */ /* 0x104fe200080108ee */
[----:B------:R-:W-:Y:S01]  /*4700*/  FSEL R214, R42, -INF , !P1 ;  /* 0xff8000002ad67808 */ /* 0x000fe20004800000 */
[--C-:B------:R-:W-:Y:S01]  /*4710*/  FFMA.FTZ R42, R47, UR5, -R238.reuse ;  /* 0x000000052f2a7c23 */ /* 0x100fe200080108ee */
[----:B------:R-:W-:Y:S01]  /*4720*/  FSEL R22, R26, -INF , !P0 ;  /* 0xff8000001a167808 */ /* 0x000fe20004000000 */
[----:B------:R-:W-:Y:S01]  /*4730*/  FFMA.FTZ R47, R49, UR5, -R238 ;  /* 0x00000005312f7c23 */ /* 0x000fe200080108ee */
[----:B------:R-:W-:Y:S01]  /*4740*/  FMNMX3.FTZ R23, R31, R58, R110, !PT ;  /* 0x0000003a1f177276 */ /* 0x000fe2000781006e */
[--C-:B------:R-:W-:Y:S01]  /*4750*/  FFMA.FTZ R31, R174, UR5, -R238.reuse ;  /* 0x00000005ae1f7c23 */ /* 0x100fe200080108ee */
[----:B------:R-:W-:Y:S01]  /*4760*/  ISETP.GE.AND P2, PT, R184, R232, PT ;  /* 0x000000e8b800720c */ /* 0x000fe20003f46270 */
[----:B------:R-:W-:Y:S01]  /*4770*/  FFMA.FTZ R49, R164, UR5, -R238 ;  /* 0x00000005a4317c23 */ /* 0x000fe200080108ee */
[-C--:B------:R-:W-:Y:S01]  /*4780*/  ISETP.GE.AND P1, PT, R182, R233.reuse, PT ;  /* 0x000000e9b600720c */ /* 0x080fe20003f26270 */
[----:B------:R2:W-:Y:S01]  /*4790*/  MUFU.EX2 R26, R69 ;  /* 0x00000045001a7308 */ /* 0x0005e20000000800 */
[----:B------:R-:W-:-:S02]  /*47a0*/  ISETP.GE.AND P0, PT, R56, R233, PT ;  /* 0x000000e93800720c */ /* 0x000fc40003f06270 */
[----:B------:R-:W-:Y:S02]  /*47b0*/  ISETP.GT.AND P5, PT, R243, R100, PT ;  /* 0x00000064f300720c */ /* 0x000fe40003fa4270 */
[----:B------:R-:W-:Y:S02]  /*47c0*/  FMNMX3.FTZ R23, R23, R126, R114, !PT ;  /* 0x0000007e17177276 */ /* 0x000fe40007810072 */
[----:B------:R-:W-:Y:S01]  /*47d0*/  FSEL R179, R149, -INF , !P2 ;  /* 0xff80000095b37808 */ /* 0x000fe20005000000 */
[----:B------:R-:W-:Y:S01]  /*47e0*/  MUFU.EX2 R31, R31 ;  /* 0x0000001f001f7308 */ /* 0x000fe20000000800 */
[----:B------:R-:W-:Y:S02]  /*47f0*/  FSEL R204, R204, -INF , !P1 ;  /* 0xff800000cccc7808 */ /* 0x000fe40004800000 */
[----:B------:R-:W-:Y:S02]  /*4800*/  FSEL R128, R128, -INF , !P0 ;  /* 0xff80000080807808 */ /* 0x000fe40004000000 */
[----:B------:R-:W-:-:S02]  /*4810*/  ISETP.GT.AND P2, PT, R242, R120, PT ;  /* 0x00000078f200720c */ /* 0x000fc40003f44270 */
[C---:B------:R-:W-:Y:S01]  /*4820*/  ISETP.GE.AND P3, PT, R120.reuse, R232, PT ;  /* 0x000000e87800720c */ /* 0x040fe20003f66270 */
[----:B------:R-:W-:Y:S01]  /*4830*/  MUFU.EX2 R30, R30 ;  /* 0x0000001e001e7308 */ /* 0x000fe20000000800 */
[----:B------:R-:W-:Y:S02]  /*4840*/  ISETP.GT.AND P1, PT, R241, R120, PT ;  /* 0x00000078f100720c */ /* 0x000fe40003f24270 */
[----:B------:R-:W-:Y:S02]  /*4850*/  ISETP.GE.AND P0, PT, R120, R231, PT ;  /* 0x000000e77800720c */ /* 0x000fe40003f06270 */
[----:B------:R-:W-:Y:S02]  /*4860*/  FSEL R120, R19, -INF , !P5 ;  /* 0xff80000013787808 */ /* 0x000fe40006800000 */
[----:B------:R-:W-:Y:S01]  /*4870*/  FMNMX3.FTZ R19, R23, R138, R136, !PT ;  /* 0x0000008a17137276 */ /* 0x000fe20007810088 */
[----:B------:R-:W-:Y:S01]  /*4880*/  MUFU.EX2 R42, R42 ;  /* 0x0000002a002a7308 */ /* 0x000fe20000000800 */
[----:B------:R-:W-:-:S02]  /*4890*/  ISETP.GT.AND P6, PT, R243, R106, PT ;  /* 0x0000006af300720c */ /* 0x000fc40003fc4270 */
[----:B------:R-:W-:Y:S02]  /*48a0*/  FMNMX3.FTZ R19, R19, R134, R150, !PT ;  /* 0x0000008613137276 */ /* 0x000fe40007810096 */
[-C--:B------:R-:W-:Y:S02]  /*48b0*/  ISETP.GE.AND P5, PT, R100, R233.reuse, PT ;  /* 0x000000e96400720c */ /* 0x080fe40003fa6270 */
[----:B------:R-:W-:Y:S01]  /*48c0*/  FMNMX3.FTZ R19, R19, R152, R162, !PT ;  /* 0x0000009813137276 */ /* 0x000fe200078100a2 */
[----:B------:R-:W-:Y:S01]  /*48d0*/  MUFU.EX2 R47, R47 ;  /* 0x0000002f002f7308 */ /* 0x000fe20000000800 */
[----:B------:R-:W-:Y:S02]  /*48e0*/  FSEL R18, R18, -INF , !P6 ;  /* 0xff80000012127808 */ /* 0x000fe40007000000 */
[----:B------:R-:W-:Y:S02]  /*48f0*/  FSEL R120, R120, -INF , !P5 ;  /* 0xff80000078787808 */ /* 0x000fe40006800000 */
[----:B------:R-:W-:-:S02]  /*4900*/  ISETP.GE.AND P6, PT, R106, R233, PT ;  /* 0x000000e96a00720c */ /* 0x000fc40003fc6270 */
[----:B------:R-:W-:Y:S01]  /*4910*/  ISETP.GT.AND P5, PT, R243, R70, PT ;  /* 0x00000046f300720c */ /* 0x000fe20003fa4270 */
[----:B------:R-:W-:Y:S01]  /*4920*/  MUFU.EX2 R49, R49 ;  /* 0x0000003100317308 */ /* 0x000fe20000000800 */
[----:B------:R-:W-:Y:S02]  /*4930*/  FMNMX3.FTZ R19, R19, R206, R214, !PT ;  /* 0x000000ce13137276 */ /* 0x000fe400078100d6 */
[----:B------:R-:W-:Y:S02]  /*4940*/  FSEL R174, R18, -INF , !P6 ;  /* 0xff80000012ae7808 */ /* 0x000fe40007000000 */
[----:B------:R-:W-:Y:S02]  /*4950*/  FSEL R92, R15, -INF , !P5 ;  /* 0xff8000000f5c7808 */ /* 0x000fe40006800000 */
[----:B------:R-:W-:Y:S01]  /*4960*/  ISETP.GT.AND P6, PT, R243, R72, PT ;  /* 0x00000048f300720c */ /* 0x000fe20003fc4270 */
[----:B------:R-:W-:Y:S01]  /*4970*/  MUFU.EX2 R53, R53 ;  /* 0x0000003500357308 */ /* 0x000fe20000000800 */
[----:B------:R-:W-:-:S02]  /*4980*/  FMNMX3.FTZ R15, R19, R212, R204, !PT ;  /* 0x000000d4130f7276 */ /* 0x000fc400078100cc */
[----:B------:R-:W-:Y:S02]  /*4990*/  FSEL R14, R14, -INF , !P6 ;  /* 0xff8000000e0e7808 */ /* 0x000fe40007000000 */
[----:B------:R-:W-:Y:S02]  /*49a0*/  FMNMX3.FTZ R15, R15, R154, R148, !PT ;  /* 0x0000009a0f0f7276 */ /* 0x000fe40007810094 */
[-C--:B------:R-:W-:Y:S02]  /*49b0*/  ISETP.GE.AND P6, PT, R72, R233.reuse, PT ;  /* 0x000000e94800720c */ /* 0x080fe40003fc6270 */
[----:B------:R-:W-:Y:S02]  /*49c0*/  ISETP.GE.AND P5, PT, R70, R233, PT ;  /* 0x000000e94600720c */ /* 0x000fe40003fa6270 */
[----:B------:R-:W-:Y:S02]  /*49d0*/  FMNMX3.FTZ R15, R15, R98, R22, !PT ;  /* 0x000000620f0f7276 */ /* 0x000fe40007810016 */
[----:B------:R-:W-:-:S02]  /*49e0*/  FSEL R96, R14, -INF , !P6 ;  /* 0xff8000000e607808 */ /* 0x000fc40007000000 */
[C---:B------:R-:W-:Y:S02]  /*49f0*/  ISETP.GT.AND P6, PT, R243.reuse, R68, PT ;  /* 0x00000044f300720c */ /* 0x040fe40003fc4270 */
[----:B------:R-:W-:Y:S02]  /*4a00*/  FSEL R92, R92, -INF , !P5 ;  /* 0xff8000005c5c7808 */ /* 0x000fe40006800000 */
[----:B------:R-:W-:Y:S02]  /*4a10*/  ISETP.GT.AND P5, PT, R243, R12, PT ;  /* 0x0000000cf300720c */ /* 0x000fe40003fa4270 */
[----:B------:R-:W-:Y:S02]  /*4a20*/  FMNMX3.FTZ R15, R15, R128, R178, !PT ;  /* 0x000000800f0f7276 */ /* 0x000fe400078100b2 */
[----:B------:R-:W-:Y:S02]  /*4a30*/  FSEL R10, R10, -INF , !P6 ;  /* 0xff8000000a0a7808 */ /* 0x000fe40007000000 */
[----:B------:R-:W-:-:S02]  /*4a40*/  ISETP.GE.AND P6, PT, R68, R233, PT ;  /* 0x000000e94400720c */ /* 0x000fc40003fc6270 */
[----:B------:R-:W-:Y:S02]  /*4a50*/  FSEL R94, R11, -INF , !P5 ;  /* 0xff8000000b5e7808 */ /* 0x000fe40006800000 */
[----:B------:R-:W-:Y:S02]  /*4a60*/  FMNMX3.FTZ R11, R15, R192, R174, !PT ;  /* 0x000000c00f0b7276 */ /* 0x000fe400078100ae */
[----:B------:R-:W-:Y:S02]  /*4a70*/  ISETP.GE.AND P4, PT, R188, R231, PT ;  /* 0x000000e7bc00720c */ /* 0x000fe40003f86270 */
[----:B------:R-:W-:Y:S02]  /*4a80*/  FSEL R97, R10, -INF , !P6 ;  /* 0xff8000000a617808 */ /* 0x000fe40007000000 */
[----:B------:R-:W-:Y:S02]  /*4a90*/  ISETP.GE.AND P6, PT, R12, R233, PT ;  /* 0x000000e90c00720c */ /* 0x000fe40003fc6270 */
[----:B------:R-:W-:-:S02]  /*4aa0*/  FMNMX3.FTZ R11, R11, R120, R96, !PT ;  /* 0x000000780b0b7276 */ /* 0x000fc40007810060 */
[----:B------:R-:W-:Y:S01]  /*4ab0*/  FSEL R184, R24, -INF , !P4 ;  /* 0xff80000018b87808 */ /* 0x000fe20006000000 */
[----:B------:R-:W-:Y:S01]  /*4ac0*/  FFMA.FTZ R24, R65, UR5, -R238 ;  /* 0x0000000541187c23 */ /* 0x000fe200080108ee */
[----:B------:R-:W-:Y:S02]  /*4ad0*/  ISETP.GE.AND P4, PT, R182, R231, PT ;  /* 0x000000e7b600720c */ /* 0x000fe40003f86270 */
[----:B------:R-:W-:Y:S02]  /*4ae0*/  FSEL R94, R94, -INF , !P6 ;  /* 0xff8000005e5e7808 */ /* 0x000fe40007000000 */
[----:B------:R-:W-:Y:S01]  /*4af0*/  FMNMX3.FTZ R11, R11, R92, R97, !PT ;  /* 0x0000005c0b0b7276 */ /* 0x000fe20007810061 */
[----:B------:R-:W-:Y:S01]  /*4b00*/  MUFU.EX2 R24, R24 ;  /* 0x0000001800187308 */ /* 0x000fe20000000800 */
[----:B------:R-:W-:Y:S02]  /*4b10*/  FSEL R194, R3, -INF , !P4 ;  /* 0xff80000003c27808 */ /* 0x000fe40006000000 */
[----:B------:R-:W-:-:S02]  /*4b20*/  FMNMX.FTZ R3, R94, R11, !PT ;  /* 0x0000000b5e037209 */ /* 0x000fc40007810000 */
[----:B------:R-:W-:Y:S02]  /*4b30*/  ISETP.GT.AND P5, PT, R242, R116, PT ;  /* 0x00000074f200720c */ /* 0x000fe40003fa4270 */
[----:B------:R-:W-:Y:S01]  /*4b40*/  ISETP.GE.AND P6, PT, R116, R232, PT ;  /* 0x000000e87400720c */ /* 0x000fe20003fc6270 */
[----:B------:R-:W3:Y:S01]  /*4b50*/  SHFL.BFLY PT, R10, R3, 0x2, 0x1f ;  /* 0x0c401f00030a7f89 */ /* 0x000ee200000e0000 */
[----:B------:R-:W-:Y:S02]  /*4b60*/  FSEL R144, R144, -INF , !P5 ;  /* 0xff80000090907808 */ /* 0x000fe40006800000 */
[----:B------:R-:W-:Y:S02]  /*4b70*/  ISETP.GT.AND P4, PT, R241, R116, PT ;  /* 0x00000074f100720c */ /* 0x000fe40003f84270 */
[----:B------:R-:W-:Y:S02]  /*4b80*/  FSEL R187, R144, -INF , !P6 ;  /* 0xff80000090bb7808 */ /* 0x000fe40007000000 */
[----:B------:R-:W-:-:S02]  /*4b90*/  ISETP.GT.AND P6, PT, R242, R74, PT ;  /* 0x0000004af200720c */ /* 0x000fc40003fc4270 */
[----:B------:R-:W-:Y:S02]  /*4ba0*/  FSEL R93, R93, -INF , !P2 ;  /* 0xff8000005d5d7808 */ /* 0x000fe40005000000 */
[----:B------:R-:W-:Y:S02]  /*4bb0*/  ISETP.GE.AND P2, PT, R116, R231, PT ;  /* 0x000000e77400720c */ /* 0x000fe40003f46270 */
[----:B------:R-:W-:Y:S02]  /*4bc0*/  FSEL R146, R146, -INF , !P4 ;  /* 0xff80000092927808 */ /* 0x000fe40006000000 */
[----:B------:R-:W-:Y:S02]  /*4bd0*/  FSEL R95, R95, -INF , !P1 ;  /* 0xff8000005f5f7808 */ /* 0x000fe40004800000 */
[----:B------:R-:W-:Y:S02]  /*4be0*/  ISETP.GE.AND P4, PT, R74, R232, PT ;  /* 0x000000e84a00720c */ /* 0x000fe40003f86270 */
[----:B------:R-:W-:-:S02]  /*4bf0*/  FSEL R88, R88, -INF , !P6 ;  /* 0xff80000058587808 */ /* 0x000fc40007000000 */
[----:B------:R-:W-:Y:S02]  /*4c00*/  FSEL R188, R146, -INF , !P2 ;  /* 0xff80000092bc7808 */ /* 0x000fe40005000000 */
[----:B------:R-:W-:Y:S02]  /*4c10*/  FSEL R190, R95, -INF , !P0 ;  /* 0xff8000005fbe7808 */ /* 0x000fe40004000000 */
[----:B---3--:R-:W-:Y:S02]  /*4c20*/  FMNMX.FTZ R3, R3, R10, !PT ;  /* 0x0000000a03037209 */ /* 0x008fe40007810000 */
[C---:B------:R-:W-:Y:S02]  /*4c30*/  ISETP.GT.AND P2, PT, R241.reuse, R74, PT ;  /* 0x0000004af100720c */ /* 0x040fe40003f44270 */
[----:B------:R-:W-:Y:S01]  /*4c40*/  FSEL R181, R88, -INF , !P4 ;  /* 0xff80000058b57808 */ /* 0x000fe20006000000 */
[----:B------:R-:W3:Y:S01]  /*4c50*/  SHFL.BFLY PT, R10, R3, 0x1, 0x1f ;  /* 0x0c201f00030a7f89 */ /* 0x000ee200000e0000 */
[----:B------:R-:W-:-:S02]  /*4c60*/  ISETP.GT.AND P0, PT, R241, R102, PT ;  /* 0x00000066f100720c */ /* 0x000fc40003f04270 */
[----:B------:R-:W-:Y:S02]  /*4c70*/  ISETP.GT.AND P4, PT, R242, R124, PT ;  /* 0x0000007cf200720c */ /* 0x000fe40003f84270 */
[----:B------:R-:W-:Y:S02]  /*4c80*/  FSEL R90, R90, -INF , !P2 ;  /* 0xff8000005a5a7808 */ /* 0x000fe40005000000 */
[----:B------:R-:W-:Y:S02]  /*4c90*/  ISETP.GE.AND P5, PT, R102, R231, PT ;  /* 0x000000e76600720c */ /* 0x000fe40003fa6270 */
[----:B------:R-:W-:Y:S02]  /*4ca0*/  FSEL R147, R147, -INF , !P0 ;  /* 0xff80000093937808 */ /* 0x000fe40004000000 */
[----:B------:R-:W-:Y:S02]  /*4cb0*/  ISETP.GE.AND P2, PT, R124, R232, PT ;  /* 0x000000e87c00720c */ /* 0x000fe40003f46270 */
[----:B------:R-:W-:-:S02]  /*4cc0*/  FSEL R140, R140, -INF , !P4 ;  /* 0xff8000008c8c7808 */ /* 0x000fc40006000000 */
[----:B------:R-:W-:Y:S02]  /*4cd0*/  FSEL R186, R147, -INF , !P5 ;  /* 0xff80000093ba7808 */ /* 0x000fe40006800000 */
[----:B------:R-:W-:Y:S02]  /*4ce0*/  FSEL R175, R140, -INF , !P2 ;  /* 0xff8000008caf7808 */ /* 0x000fe40005000000 */
[C---:B------:R-:W-:Y:S02]  /*4cf0*/  ISETP.GT.AND P5, PT, R241.reuse, R56, PT ;  /* 0x00000038f100720c */ /* 0x040fe40003fa4270 */
[----:B------:R-:W-:Y:S02]  /*4d00*/  ISETP.GT.AND P2, PT, R241, R106, PT ;  /* 0x0000006af100720c */ /* 0x000fe40003f44270 */
[----:B------:R-:W-:Y:S02]  /*4d10*/  FSEL R177, R93, -INF , !P3 ;  /* 0xff8000005db17808 */ /* 0x000fe40005800000 */
[----:B---3--:R-:W-:-:S02]  /*4d20*/  FMNMX.FTZ R3, R3, R10, !PT ;  /* 0x0000000a03037209 */ /* 0x008fc40007810000 */
[----:B------:R-:W-:Y:S02]  /*4d30*/  ISETP.GT.AND P3, PT, R242, R102, PT ;  /* 0x00000066f200720c */ /* 0x000fe40003f64270 */
[----:B------:R-:W-:Y:S01]  /*4d40*/  FSEL R91, R91, -INF , !P5 ;  /* 0xff8000005b5b7808 */ /* 0x000fe20006800000 */
[C---:B------:R-:W-:Y:S01]  /*4d50*/  FMUL.FTZ R103, R3.reuse, UR5 ;  /* 0x0000000503677c20 */ /* 0x040fe20008410000 */
[----:B------:R-:W-:Y:S02]  /*4d60*/  FSEL R86, R86, -INF , !P2 ;  /* 0xff80000056567808 */ /* 0x000fe40005000000 */
[----:B------:R-:W-:Y:S02]  /*4d70*/  ISETP.GT.AND P5, PT, R242, R118, PT ;  /* 0x00000076f200720c */ /* 0x000fe40003fa4270 */
[----:B------:R-:W-:Y:S02]  /*4d80*/  FSETP.NEU.FTZ.AND P2, PT, R3, -INF , PT ;  /* 0xff8000000300780b */ /* 0x000fe40003f5d000 */
[----:B------:R-:W-:-:S02]  /*4d90*/  ISETP.GE.AND P1, PT, R102, R232, PT ;  /* 0x000000e86600720c */ /* 0x000fc40003f26270 */
[----:B------:R-:W-:Y:S02]  /*4da0*/  FSEL R145, R145, -INF , !P3 ;  /* 0xff80000091917808 */ /* 0x000fe40005800000 */
[----:B------:R-:W-:Y:S02]  /*4db0*/  ISETP.GE.AND P4, PT, R118, R232, PT ;  /* 0x000000e87600720c */ /* 0x000fe40003f86270 */
[----:B------:R-:W-:Y:S02]  /*4dc0*/  FSEL R141, R141, -INF , !P5 ;  /* 0xff8000008d8d7808 */ /* 0x000fe40006800000 */
[----:B------:R-:W-:Y:S02]  /*4dd0*/  FSEL R103, R103, RZ, P2 ;  /* 0x000000ff67677208 */ /* 0x000fe40001000000 */
[-C--:B------:R-:W-:Y:S02]  /*4de0*/  ISETP.GE.AND P3, PT, R74, R231.reuse, PT ;  /* 0x000000e74a00720c */ /* 0x080fe40003f66270 */
[----:B------:R-:W-:Y:S01]  /*4df0*/  ISETP.GT.AND P2, PT, R242, R72, PT ;  /* 0x00000048f200720c */ /* 0x000fe20003f44270 */
[--C-:B------:R-:W-:Y:S01]  /*4e00*/  FFMA.FTZ R75, R114, UR5, -R103.reuse ;  /* 0x00000005724b7c23 */ /* 0x100fe20008010867 */
[----:B------:R-:W-:Y:S01]  /*4e10*/  FSEL R185, R145, -INF , !P1 ;  /* 0xff80000091b97808 */ /* 0x000fe20004800000 */
[--C-:B------:R-:W-:Y:S01]  /*4e20*/  FFMA.FTZ R73, R126, UR5, -R103.reuse ;  /* 0x000000057e497c23 */ /* 0x100fe20008010867 */
[----:B------:R-:W-:Y:S01]  /*4e30*/  ISETP.GT.AND P1, PT, R242, R56, PT ;  /* 0x00000038f200720c */ /* 0x000fe20003f24270 */
[--C-:B------:R-:W-:Y:S01]  /*4e40*/  FFMA.FTZ R65, R212, UR5, -R103.reuse ;  /* 0x00000005d4417c23 */ /* 0x100fe20008010867 */
[----:B------:R-:W-:Y:S01]  /*4e50*/  FSEL R171, R141, -INF , !P4 ;  /* 0xff8000008dab7808 */ /* 0x000fe20006000000 */
[--C-:B------:R-:W-:Y:S01]  /*4e60*/  FFMA.FTZ R88, R64, UR5, -R103.reuse ;  /* 0x0000000540587c23 */ /* 0x100fe20008010867 */
[----:B------:R-:W-:Y:S01]  /*4e70*/  FSEL R182, R90, -INF , !P3 ;  /* 0xff8000005ab67808 */ /* 0x000fe20005800000 */
[--C-:B------:R-:W-:Y:S01]  /*4e80*/  FFMA.FTZ R64, R148, UR5, -R103.reuse ;  /* 0x0000000594407c23 */ /* 0x100fe20008010867 */
[C---:B------:R-:W-:Y:S01]  /*4e90*/  ISETP.GT.AND P4, PT, R241.reuse, R72, PT ;  /* 0x00000048f100720c */ /* 0x040fe20003f84270 */
[--C-:B------:R-:W-:Y:S01]  /*4ea0*/  FFMA.FTZ R74, R110, UR5, -R103.reuse ;  /* 0x000000056e4a7c23 */ /* 0x100fe20008010867 */
[----:B------:R-:W-:Y:S01]  /*4eb0*/  FSEL R80, R80, -INF , !P2 ;  /* 0xff80000050507808 */ /* 0x000fe20005000000 */
[--C-:B------:R-:W-:Y:S01]  /*4ec0*/  FFMA.FTZ R61, R98, UR5, -R103.reuse ;  /* 0x00000005623d7c23 */ /* 0x100fe20008010867 */
[-C--:B------:R-:W-:Y:S01]  /*4ed0*/  ISETP.GE.AND P6, PT, R56, R231.reuse, PT ;  /* 0x000000e73800720c */ /* 0x080fe20003fc6270 */
[--C-:B------:R-:W-:Y:S01]  /*4ee0*/  FFMA.FTZ R101, R240, UR5, -R103.reuse ;  /* 0x00000005f0657c23 */ /* 0x100fe20008010867 */
[----:B------:R-:W-:Y:S01]  /*4ef0*/  ISETP.GT.AND P3, PT, R241, R124, PT ;  /* 0x0000007cf100720c */ /* 0x000fe20003f64270 */
[----:B------:R-:W-:Y:S01]  /*4f00*/  MUFU.EX2 R88, R88 ;  /* 0x0000005800587308 */ /* 0x000fe20000000800 */
[----:B------:R-:W-:Y:S01]  /*4f10*/  ISETP.GT.AND P2, PT, R242, R0, PT ;  /* 0x00000000f200720c */ /* 0x000fe20003f44270 */
[--C-:B------:R-:W-:Y:S01]  /*4f20*/  FFMA.FTZ R71, R134, UR5, -R103.reuse ;  /* 0x0000000586477c23 */ /* 0x100fe20008010867 */
[-C--:B------:R-:W-:Y:S01]  /*4f30*/  ISETP.GE.AND P0, PT, R56, R232.reuse, PT ;  /* 0x000000e83800720c */ /* 0x080fe20003f06270 */
[----:B------:R-:W-:Y:S01]  /*4f40*/  FFMA.FTZ R56, R158, UR5, -R238 ;  /* 0x000000059e387c23 */ /* 0x000fe200080108ee */
[----:B------:R-:W-:Y:S01]  /*4f50*/  FSEL R89, R89, -INF , !P1 ;  /* 0xff80000059597808 */ /* 0x000fe20004800000 */
[--C-:B--2---:R-:W-:Y:S01]  /*4f60*/  FFMA.FTZ R69, R152, UR5, -R103.reuse ;  /* 0x0000000598457c23 */ /* 0x104fe20008010867 */
[----:B------:R-:W-:Y:S01]  /*4f70*/  FSEL R82, R82, -INF , !P4 ;  /* 0xff80000052527808 */ /* 0x000fe20006000000 */
[----:B------:R-:W-:Y:S01]  /*4f80*/  MUFU.EX2 R101, R101 ;  /* 0x0000006500657308 */ /* 0x000fe20000000800 */
[----:B------:R-:W-:Y:S01]  /*4f90*/  FSEL R142, R142, -INF , !P3 ;  /* 0xff8000008e8e7808 */ /* 0x000fe20005800000 */
[--C-:B------:R-:W-:Y:S01]  /*4fa0*/  FFMA.FTZ R63, R154, UR5, -R103.reuse ;  /* 0x000000059a3f7c23 */ /* 0x100fe20008010867 */
[----:B------:R-:W-:Y:S01]  /*4fb0*/  FSEL R180, R91, -INF , !P6 ;  /* 0xff8000005bb47808 */ /* 0x000fe20007000000 */
[--C-:B------:R-:W-:Y:S01]  /*4fc0*/  FFMA.FTZ R67, R206, UR5, -R103.reuse ;  /* 0x00000005ce437c23 */ /* 0x100fe20008010867 */
[----:B------:R-:W-:Y:S01]  /*4fd0*/  ISETP.GE.AND P4, PT, R0, R232, PT ;  /* 0x000000e80000720c */ /* 0x000fe20003f86270 */
[--C-:B------:R-:W-:Y:S01]  /*4fe0*/  FFMA.FTZ R192, R192, UR5, -R103.reuse ;  /* 0x00000005c0c07c23 */ /* 0x100fe20008010867 */
[----:B------:R-:W-:Y:S01]  /*4ff0*/  FSEL R11, R168, -INF , !P2 ;  /* 0xff800000a80b7808 */ /* 0x000fe20005000000 */
[----:B------:R-:W-:Y:S01]  /*5000*/  MUFU.EX2 R74, R74 ;  /* 0x0000004a004a7308 */ /* 0x000fe20000000800 */
[----:B------:R-:W-:Y:S01]  /*5010*/  ISETP.GT.AND P3, PT, R241, R118, PT ;  /* 0x00000076f100720c */ /* 0x000fe20003f64270 */
[--C-:B------:R-:W-:Y:S01]  /*5020*/  FFMA.FTZ R174, R174, UR5, -R103.reuse ;  /* 0x00000005aeae7c23 */ /* 0x100fe20008010867 */
[----:B------:R-:W-:Y:S01]  /*5030*/  ISETP.GT.AND P6, PT, R242, R100, PT ;  /* 0x00000064f200720c */ /* 0x000fe20003fc4270 */
[--C-:B------:R-:W-:Y:S01]  /*5040*/  FFMA.FTZ R189, R120, UR5, -R103.reuse ;  /* 0x0000000578bd7c23 */ /* 0x100fe20008010867 */
[----:B------:R-:W-:Y:S01]  /*5050*/  FSEL R183, R89, -INF , !P0 ;  /* 0xff80000059b77808 */ /* 0x000fe20004000000 */
[--C-:B------:R-:W-:Y:S01]  /*5060*/  FFMA.FTZ R89, R60, UR5, -R103.reuse ;  /* 0x000000053c597c23 */ /* 0x100fe20008010867 */
[----:B------:R-:W-:Y:S01]  /*5070*/  ISETP.GT.AND P0, PT, R242, R106, PT ;  /* 0x0000006af200720c */ /* 0x000fe20003f04270 */
[--C-:B------:R-:W-:Y:S01]  /*5080*/  FFMA.FTZ R60, R136, UR5, -R103.reuse ;  /* 0x00000005883c7c23 */ /* 0x100fe20008010867 */
        /* <DEDUP_REMOVED lines=8> */
[----:B------:R-:W-:Y:S01]  /*5110*/  ISETP.GE.AND P6, PT, R106, R231, PT ;  /* 0x000000e76a00720c */ /* 0x000fe20003fc6270 */
[----:B------:R-:W-:Y:S01]  /*5120*/  FFMA.FTZ R106, R2, UR5, -R103 ;  /* 0x00000005026a7c23 */ /* 0x000fe20008010867 */
[----:B------:R-:W-:Y:S01]  /*5130*/  FSEL R84, R84, -INF , !P0 ;  /* 0xff80000054547808 */ /* 0x000fe20004000000 */
[----:B------:R-:W-:Y:S01]  /*5140*/  MUFU.EX2 R89, R89 ;  /* 0x0000005900597308 */ /* 0x000fe20000000800 */
[----:B------:R-:W-:-:S02]  /*5150*/  ISETP.GT.AND P0, PT, R241, R100, PT ;  /* 0x00000064f100720c */ /* 0x000fc40003f04270 */
[----:B------:R-:W-:Y:S02]  /*5160*/  FMNMX3.FTZ R2, R11, R107, R131, !PT ;  /* 0x0000006b0b027276 */ /* 0x000fe40007810083 */
[----:B------:R-:W-:Y:S02]  /*5170*/  ISETP.GE.AND P5, PT, R118, R231, PT ;  /* 0x000000e77600720c */ /* 0x000fe40003fa6270 */
[----:B------:R-:W-:Y:S01]  /*5180*/  FSEL R87, R87, -INF , !P0 ;  /* 0xff80000057577808 */ /* 0x000fe20004000000 */
[----:B------:R-:W2:Y:S01]  /*5190*/  MUFU.EX2 R106, R106 ;  /* 0x0000006a006a7308 */ /* 0x000ea20000000800 */
[----:B------:R-:W-:Y:S02]  /*51a0*/  FMNMX3.FTZ R2, R2, R135, R133, !PT ;  /* 0x0000008702027276 */ /* 0x000fe40007810085 */
[----:B------:R-:W-:Y:S02]  /*51b0*/  ISETP.GE.AND P0, PT, R100, R232, PT ;  /* 0x000000e86400720c */ /* 0x000fe40003f06270 */
[----:B------:R-:W-:-:S02]  /*51c0*/  FSEL R172, R143, -INF , !P5 ;  /* 0xff8000008fac7808 */ /* 0x000fc40006800000 */
[----:B------:R-:W-:Y:S01]  /*51d0*/  ISETP.GE.AND P5, PT, R72, R232, PT ;  /* 0x000000e84800720c */ /* 0x000fe20003fa6270 */
[----:B------:R-:W-:Y:S01]  /*51e0*/  MUFU.EX2 R75, R75 ;  /* 0x0000004b004b7308 */ /* 0x000fe20000000800 */
[----:B------:R-:W-:Y:S02]  /*51f0*/  FMNMX3.FTZ R2, R2, R137, R13, !PT ;  /* 0x0000008902027276 */ /* 0x000fe4000781000d */
[----:B------:R-:W-:Y:S02]  /*5200*/  FSEL R167, R85, -INF , !P0 ;  /* 0xff80000055a77808 */ /* 0x000fe40004000000 */
[C---:B------:R-:W-:Y:S02]  /*5210*/  ISETP.GT.AND P0, PT, R241.reuse, R70, PT ;  /* 0x00000046f100720c */ /* 0x040fe40003f04270 */
[----:B------:R-:W-:Y:S01]  /*5220*/  FSEL R125, R80, -INF , !P5 ;  /* 0xff800000507d7808 */ /* 0x000fe20006800000 */
[----:B------:R-:W-:Y:S01]  /*5230*/  FFMA.FTZ R80, R66, UR5, -R103 ;  /* 0x0000000542507c23 */ /* 0x000fe20008010867 */
[----:B------:R-:W-:Y:S01]  /*5240*/  FMNMX3.FTZ R2, R2, R9, R113, !PT ;  /* 0x0000000902027276 */ /* 0x000fe20007810071 */
[----:B------:R-:W-:Y:S01]  /*5250*/  MUFU.EX2 R60, R60 ;  /* 0x0000003c003c7308 */ /* 0x000fe20000000800 */
[----:B------:R-:W-:Y:S01]  /*5260*/  ISETP.GT.AND P5, PT, R241, R0, PT ;  /* 0x00000000f100720c */ /* 0x000fe20003fa4270 */
[----:B------:R-:W-:Y:S01]  /*5270*/  FFMA.FTZ R66, R204, UR5, -R103 ;  /* 0x00000005cc427c23 */ /* 0x000fe20008010867 */
[----:B------:R-:W-:-:S02]  /*5280*/  FSEL R83, R83, -INF , !P0 ;  /* 0xff80000053537808 */ /* 0x000fc40004000000 */
[----:B------:R-:W-:Y:S02]  /*5290*/  ISETP.GE.AND P0, PT, R0, R231, PT ;  /* 0x000000e70000720c */ /* 0x000fe40003f06270 */
[----:B------:R-:W-:Y:S01]  /*52a0*/  FMNMX3.FTZ R0, R2, R105, R21, !PT ;  /* 0x0000006902007276 */ /* 0x000fe20007810015 */
[----:B------:R-:W-:Y:S01]  /*52b0*/  MUFU.EX2 R80, R80 ;  /* 0x0000005000507308 */ /* 0x000fe20000000800 */
[----:B------:R-:W-:Y:S02]  /*52c0*/  FSEL R10, R170, -INF , !P5 ;  /* 0xff800000aa0a7808 */ /* 0x000fe40006800000 */
[----:B------:R-:W-:Y:S02]  /*52d0*/  FMNMX3.FTZ R0, R0, R17, R115, !PT ;  /* 0x0000001100007276 */ /* 0x000fe40007810073 */
[----:B------:R-:W-:Y:S02]  /*52e0*/  FSEL R10, R10, -INF , !P0 ;  /* 0xff8000000a0a7808 */ /* 0x000fe40004000000 */
[----:B------:R-:W-:Y:S01]  /*52f0*/  FMNMX3.FTZ R0, R0, R129, R117, !PT ;  /* 0x0000008100007276 */ /* 0x000fe20007810075 */
[----:B------:R-:W-:Y:S01]  /*5300*/  MUFU.EX2 R71, R71 ;  /* 0x0000004700477308 */ /* 0x000fe20000000800 */
[----:B------:R-:W-:-:S02]  /*5310*/  FMNMX3.FTZ R15, R10, R6, R104, !PT ;  /* 0x000000060a0f7276 */ /* 0x000fc40007810068 */
[----:B------:R-:W-:Y:S02]  /*5320*/  FMNMX3.FTZ R0, R0, R127, R165, !PT ;  /* 0x0000007f00007276 */ /* 0x000fe400078100a5 */
[----:B------:R-:W-:Y:S02]  /*5330*/  FMNMX3.FTZ R15, R15, R132, R108, !PT ;  /* 0x000000840f0f7276 */ /* 0x000fe4000781006c */
[----:B------:R-:W-:Y:S01]  /*5340*/  FSEL R169, R84, -INF , !P3 ;  /* 0xff80000054a97808 */ /* 0x000fe20005800000 */
[----:B------:R-:W-:Y:S01]  /*5350*/  MUFU.EX2 R69, R69 ;  /* 0x0000004500457308 */ /* 0x000fe20000000800 */
[----:B------:R-:W-:Y:S02]  /*5360*/  FMNMX3.FTZ R0, R0, R179, R173, !PT ;  /* 0x000000b300007276 */ /* 0x000fe400078100ad */
[----:B------:R-:W-:Y:S02]  /*5370*/  ISETP.GT.AND P3, PT, R242, R70, PT ;  /* 0x00000046f200720c */ /* 0x000fe40003f64270 */
[----:B------:R-:W-:-:S02]  /*5380*/  FMNMX3.FTZ R15, R15, R8, R160, !PT ;  /* 0x000000080f0f7276 */ /* 0x000fc400078100a0 */
[----:B------:R-:W-:Y:S01]  /*5390*/  FMNMX3.FTZ R0, R0, R177, R187, !PT ;  /* 0x000000b100007276 */ /* 0x000fe200078100bb */
[----:B------:R-:W-:Y:S01]  /*53a0*/  MUFU.EX2 R67, R67 ;  /* 0x0000004300437308 */ /* 0x000fe20000000800 */
[----:B------:R-:W-:Y:S02]  /*53b0*/  ISETP.GE.AND P4, PT, R70, R232, PT ;  /* 0x000000e84600720c */ /* 0x000fe40003f86270 */
[----:B------:R-:W-:Y:S02]  /*53c0*/  FSEL R81, R81, -INF , !P3 ;  /* 0xff80000051517808 */ /* 0x000fe40005800000 */
[----:B------:R-:W-:Y:S02]  /*53d0*/  FMNMX3.FTZ R15, R15, R202, R20, !PT ;  /* 0x000000ca0f0f7276 */ /* 0x000fe40007810014 */
[----:B------:R-:W-:Y:S01]  /*53e0*/  ISETP.GT.AND P5, PT, R242, R68, PT ;  /* 0x00000044f200720c */ /* 0x000fe20003fa4270 */
[----:B------:R-:W-:Y:S01]  /*53f0*/  MUFU.EX2 R65, R65 ;  /* 0x0000004100417308 */ /* 0x000fe20000000800 */
[----:B------:R-:W-:-:S02]  /*5400*/  FMNMX3.FTZ R0, R0, R185, R181, !PT ;  /* 0x000000b900007276 */ /* 0x000fc400078100b5 */
[----:B------:R-:W-:Y:S01]  /*5410*/  FSEL R123, R81, -INF , !P4 ;  /* 0xff800000517b7808 */ /* 0x000fe20006000000 */
[--C-:B------:R-:W-:Y:S01]  /*5420*/  FFMA.FTZ R81, R58, UR5, -R103.reuse ;  /* 0x000000053a517c23 */ /* 0x100fe20008010867 */
[----:B------:R-:W-:Y:S01]  /*5430*/  FMNMX3.FTZ R19, R15, R16, R122, !PT ;  /* 0x000000100f137276 */ /* 0x000fe2000781007a */
[----:B------:R-:W-:Y:S01]  /*5440*/  FFMA.FTZ R58, R138, UR5, -R103 ;  /* 0x000000058a3a7c23 */ /* 0x000fe20008010867 */
[----:B------:R-:W-:Y:S01]  /*5450*/  ISETP.GE.AND P4, PT, R68, R232, PT ;  /* 0x000000e84400720c */ /* 0x000fe20003f86270 */
[----:B------:R-:W-:Y:S01]  /*5460*/  MUFU.EX2 R66, R66 ;  /* 0x0000004200427308 */ /* 0x000fe20000000800 */
[----:B------:R-:W-:Y:S02]  /*5470*/  FSEL R76, R76, -INF , !P5 ;  /* 0xff8000004c4c7808 */ /* 0x000fe40006800000 */
[----:B------:R-:W-:Y:S02]  /*5480*/  FMNMX3.FTZ R0, R0, R183, R175, !PT ;  /* 0x000000b700007276 */ /* 0x000fe400078100af */
[----:B------:R-:W-:-:S02]  /*5490*/  FMNMX3.FTZ R19, R19, R112, R130, !PT ;  /* 0x0000007013137276 */ /* 0x000fc40007810082 */
[----:B------:R-:W-:Y:S01]  /*54a0*/  FSEL R121, R76, -INF , !P4 ;  /* 0xff8000004c797808 */ /* 0x000fe20006000000 */
[----:B------:R-:W-:Y:S01]  /*54b0*/  MUFU.EX2 R81, R81 ;  /* 0x0000005100517308 */ /* 0x000fe20000000800 */
[----:B------:R-:W-:Y:S02]  /*54c0*/  ISETP.GT.AND P4, PT, R242, R12, PT ;  /* 0x0000000cf200720c */ /* 0x000fe40003f84270 */
[----:B------:R-:W-:Y:S02]  /*54d0*/  FMNMX3.FTZ R0, R0, R171, R169, !PT ;  /* 0x000000ab00007276 */ /* 0x000fe400078100a9 */
[----:B------:R-:W-:Y:S02]  /*54e0*/  FMNMX3.FTZ R19, R19, R200, R198, !PT ;  /* 0x000000c813137276 */ /* 0x000fe400078100c6 */
[----:B------:R-:W-:Y:S01]  /*54f0*/  FSEL R77, R77, -INF , !P4 ;  /* 0xff8000004d4d7808 */ /* 0x000fe20006000000 */
[----:B------:R-:W-:Y:S01]  /*5500*/  MUFU.EX2 R58, R58 ;  /* 0x0000003a003a7308 */ /* 0x000fe20000000800 */
[----:B------:R-:W-:-:S02]  /*5510*/  ISETP.GE.AND P4, PT, R12, R232, PT ;  /* 0x000000e80c00720c */ /* 0x000fc40003f86270 */
[----:B------:R-:W-:Y:S02]  /*5520*/  FMNMX3.FTZ R0, R0, R167, R125, !PT ;  /* 0x000000a700007276 */ /* 0x000fe4000781007d */
[----:B------:R-:W-:Y:S02]  /*5530*/  FMNMX3.FTZ R19, R19, R166, R184, !PT ;  /* 0x000000a613137276 */ /* 0x000fe400078100b8 */
[----:B------:R-:W-:Y:S01]  /*5540*/  FSEL R119, R77, -INF , !P4 ;  /* 0xff8000004d777808 */ /* 0x000fe20006000000 */
[----:B------:R-:W-:Y:S01]  /*5550*/  MUFU.EX2 R63, R63 ;  /* 0x0000003f003f7308 */ /* 0x000fe20000000800 */
[----:B------:R-:W-:Y:S02]  /*5560*/  FMNMX3.FTZ R0, R0, R123, R121, !PT ;  /* 0x0000007b00007276 */ /* 0x000fe40007810079 */
[----:B------:R-:W-:Y:S02]  /*5570*/  FMNMX3.FTZ R19, R19, R196, R194, !PT ;  /* 0x000000c413137276 */ /* 0x000fe400078100c2 */
[----:B------:R-:W-:-:S02]  /*5580*/  FMNMX.FTZ R0, R119, R0, !PT ;  /* 0x0000000077007209 */ /* 0x000fc40007810000 */
[-C--:B------:R-:W-:Y:S01]  /*5590*/  ISETP.GE.AND P1, PT, R124, R231.reuse, PT ;  /* 0x000000e77c00720c */ /* 0x080fe20003f26270 */
[----:B------:R-:W-:Y:S01]  /*55a0*/  MUFU.EX2 R64, R64 ;  /* 0x0000004000407308 */ /* 0x000fe20000000800 */
[----:B------:R-:W-:Y:S01]  /*55b0*/  FMNMX3.FTZ R19, R19, R190, R188, !PT ;  /* 0x000000be13137276 */ /* 0x000fe200078100bc */
[----:B------:R-:W3:Y:S01]  /*55c0*/  SHFL.BFLY PT, R15, R0, 0x2, 0x1f ;  /* 0x0c401f00000f7f89 */ /* 0x000ee200000e0000 */
[----:B------:R-:W-:Y:S02]  /*55d0*/  FSEL R176, R142, -INF , !P1 ;  /* 0xff8000008eb07808 */ /* 0x000fe40004800000 */
[----:B------:R-:W-:Y:S02]  /*55e0*/  FMNMX3.FTZ R19, R19, R186, R182, !PT ;  /* 0x000000ba13137276 */ /* 0x000fe400078100b6 */
[-C--:B------:R-:W-:Y:S01]  /*55f0*/  ISETP.GE.AND P1, PT, R100, R231.reuse, PT ;  /* 0x000000e76400720c */ /* 0x080fe20003f26270 */
[----:B------:R-:W-:Y:S01]  /*5600*/  MUFU.EX2 R61, R61 ;  /* 0x0000003d003d7308 */ /* 0x000fe20000000800 */
[----:B------:R-:W-:Y:S01]  /*5610*/  ISETP.GE.AND P2, PT, R72, R231, PT ;  /* 0x000000e74800720c */ /* 0x000fe20003f46270 */
[----:B------:R-:W-:Y:S01]  /*5620*/  FFMA.FTZ R72, R150, UR5, -R103 ;  /* 0x0000000596487c23 */ /* 0x000fe20008010867 */
[----:B------:R-:W-:-:S02]  /*5630*/  ISETP.GT.AND P0, PT, R241, R68, PT ;  /* 0x00000044f100720c */ /* 0x000fc40003f04270 */
[----:B------:R-:W-:Y:S02]  /*5640*/  FSEL R168, R86, -INF , !P6 ;  /* 0xff80000056a87808 */ /* 0x000fe40007000000 */
[----:B------:R-:W-:Y:S01]  /*5650*/  FMNMX3.FTZ R19, R19, R180, R176, !PT ;  /* 0x000000b413137276 */ /* 0x000fe200078100b0 */
[----:B------:R-:W-:Y:S01]  /*5660*/  MUFU.EX2 R72, R72 ;  /* 0x0000004800487308 */ /* 0x000fe20000000800 */
[-C--:B------:R-:W-:Y:S01]  /*5670*/  ISETP.GE.AND P3, PT, R70, R231.reuse, PT ;  /* 0x000000e74600720c */ /* 0x080fe20003f66270 */
[--C-:B------:R-:W-:Y:S01]  /*5680*/  FFMA.FTZ R70, R162, UR5, -R103.reuse ;  /* 0x00000005a2467c23 */ /* 0x100fe20008010867 */
[----:B------:R-:W-:Y:S01]  /*5690*/  ISETP.GE.AND P5, PT, R68, R231, PT ;  /* 0x000000e74400720c */ /* 0x000fe20003fa6270 */
[----:B------:R-:W-:Y:S01]  /*56a0*/  FFMA.FTZ R68, R214, UR5, -R103 ;  /* 0x00000005d6447c23 */ /* 0x000fe20008010867 */
[----:B------:R-:W-:Y:S01]  /*56b0*/  ISETP.GT.AND P4, PT, R241, R12, PT ;  /* 0x0000000cf100720c */ /* 0x000fe20003f84270 */
[----:B------:R-:W-:Y:S01]  /*56c0*/  IMAD.IADD R214, R7, 0x1, R4 ;  /* 0x0000000107d67824 */ /* 0x000fe200078e0204 */
[----:B------:R-:W-:Y:S01]  /*56d0*/  FSEL R78, R78, -INF , !P0 ;  /* 0xff8000004e4e7808 */ /* 0x000fe20004000000 */
[----:B------:R-:W-:Y:S01]  /*56e0*/  MUFU.EX2 R70, R70 ;  /* 0x0000004600467308 */ /* 0x000fe20000000800 */
[----:B------:R-:W-:-:S02]  /*56f0*/  FSEL R164, R87, -INF , !P1 ;  /* 0xff80000057a47808 */ /* 0x000fc40004800000 */
[----:B------:R-:W-:Y:S01]  /*5700*/  FSEL R124, R82, -INF , !P2 ;  /* 0xff800000527c7808 */ /* 0x000fe20005000000 */
[----:B------:R-:W-:Y:S01]  /*5710*/  FFMA.FTZ R82, R22, UR5, -R103 ;  /* 0x0000000516527c23 */ /* 0x000fe20008010867 */
[----:B------:R-:W-:Y:S02]  /*5720*/  FMNMX3.FTZ R19, R19, R172, R168, !PT ;  /* 0x000000ac13137276 */ /* 0x000fe400078100a8 */
[----:B------:R-:W-:Y:S01]  /*5730*/  ISETP.GE.AND P0, PT, R12, R231, PT ;  /* 0x000000e70c00720c */ /* 0x000fe20003f06270 */
[----:B------:R-:W-:Y:S01]  /*5740*/  MUFU.EX2 R68, R68 ;  /* 0x0000004400447308 */ /* 0x000fe20000000800 */
[----:B------:R-:W-:Y:S02]  /*5750*/  FSEL R79, R79, -INF , !P4 ;  /* 0xff8000004f4f7808 */ /* 0x000fe40006000000 */
[----:B------:R-:W-:Y:S02]  /*5760*/  FSEL R118, R83, -INF , !P3 ;  /* 0xff80000053767808 */ /* 0x000fe40005800000 */
[----:B------:R-:W-:-:S02]  /*5770*/  FSEL R116, R78, -INF , !P5 ;  /* 0xff8000004e747808 */ /* 0x000fc40006800000 */
[----:B------:R-:W-:Y:S01]  /*5780*/  FMNMX3.FTZ R19, R19, R164, R124, !PT ;  /* 0x000000a413137276 */ /* 0x000fe2000781007c */
[----:B------:R-:W-:Y:S01]  /*5790*/  MUFU.EX2 R82, R82 ;  /* 0x0000005200527308 */ /* 0x000fe20000000800 */
[----:B------:R-:W-:Y:S02]  /*57a0*/  FSEL R114, R79, -INF , !P0 ;  /* 0xff8000004f727808 */ /* 0x000fe40004000000 */
[----:B------:R-:W-:Y:S02]  /*57b0*/  FMNMX3.FTZ R19, R19, R118, R116, !PT ;  /* 0x0000007613137276 */ /* 0x000fe40007810074 */
[----:B---3--:R-:W-:Y:S02]  /*57c0*/  FMNMX.FTZ R15, R0, R15, !PT ;  /* 0x0000000f000f7209 */ /* 0x008fe40007810000 */
[----:B------:R-:W-:Y:S01]  /*57d0*/  FMNMX.FTZ R2, R114, R19, !PT ;  /* 0x0000001372027209 */ /* 0x000fe20007810000 */
[----:B------:R-:W-:Y:S01]  /*57e0*/  MUFU.EX2 R192, R192 ;  /* 0x000000c000c07308 */ /* 0x000fe20000000800 */
[----:B------:R-:W-:Y:S01]  /*57f0*/  LEA R214, R214, UR4, 0x1 ;  /* 0x00000004d6d67c11 */ /* 0x000fe2000f8e08ff */
[----:B------:R-:W-:Y:S01]  /*5800*/  SHFL.BFLY PT, R12, R15, 0x1, 0x1f ;  /* 0x0c201f000f0c7f89 */ /* 0x000fe200000e0000 */
[----:B-1----:R-:W-:-:S03]  /*5810*/  F2FP.F16.F32.PACK_AB R134, R52, R51 ;  /* 0x000000333486723e */ /* 0x002fc600000000ff */
[----:B------:R-:W1:Y:S01]  /*5820*/  SHFL.BFLY PT, R19, R2, 0x2, 0x1f ;  /* 0x0c401f0002137f89 */ /* 0x000e6200000e0000 */
[----:B------:R-:W-:Y:S01]  /*5830*/  IMAD.IADD R212, R5, 0x1, R214 ;  /* 0x0000000105d47824 */ /* 0x000fe200078e02d6 */
[----:B------:R-:W-:Y:S02]  /*5840*/  MUFU.EX2 R174, R174 ;  /* 0x000000ae00ae7308 */ /* 0x000fe40000000800 */
[----:B------:R-:W-:Y:S06]  /*5850*/  LDSM.16.MT88.4 R148, [R214+0x4000] ;  /* 0x00400000d694783b */ /* 0x000fec0000004200 */
[----:B------:R-:W-:Y:S08]  /*5860*/  MUFU.EX2 R189, R189 ;  /* 0x000000bd00bd7308 */ /* 0x000ff00000000800 */
[----:B------:R-:W-:Y:S01]  /*5870*/  MUFU.EX2 R56, R56 ;  /* 0x0000003800387308 */ /* 0x000fe20000000800 */
[----:B-1----:R-:W-:-:S02]  /*5880*/  FMNMX.FTZ R0, R2, R19, !PT ;  /* 0x0000001302007209 */ /* 0x002fc40007810000 */
[----:B------:R-:W-:-:S03]  /*5890*/  FMNMX.FTZ R2, R15, R12, !PT ;  /* 0x0000000c0f027209 */ /* 0x000fc60007810000 */
[----:B------:R-:W1:Y:S01]  /*58a0*/  SHFL.BFLY PT, R15, R0, 0x1, 0x1f ;  /* 0x0c201f00000f7f89 */ /* 0x000e6200000e0000 */
[C---:B------:R-:W-:Y:S01]  /*58b0*/  FSETP.NEU.FTZ.AND P0, PT, R2.reuse, -INF , PT ;  /* 0xff8000000200780b */ /* 0x040fe20003f1d000 */
[----:B------:R-:W-:-:S05]  /*58c0*/  FMUL.FTZ R126, R2, UR5 ;  /* 0x00000005027e7c20 */ /* 0x000fca0008410000 */
[----:B------:R-:W-:-:S05]  /*58d0*/  FSEL R126, R126, RZ, P0 ;  /* 0x000000ff7e7e7208 */ /* 0x000fca0000000000 */
        /* <DEDUP_REMOVED lines=10> */
[----:B--2---:R-:W-:Y:S01]  /*5980*/  F2FP.F16.F32.PACK_AB R133, R106, R101 ;  /* 0x000000656a85723e */ /* 0x004fe200000000ff */
[--C-:B------:R-:W-:Y:S01]  /*5990*/  FFMA.FTZ R95, R21, UR5, -R126.reuse ;  /* 0x00000005155f7c23 */ /* 0x100fe2000801087e */
[----:B-1----:R-:W-:Y:S01]  /*59a0*/  FMNMX.FTZ R0, R0, R15, !PT ;  /* 0x0000000f00007209 */ /* 0x002fe20007810000 */
[--C-:B------:R-:W-:Y:S01]  /*59b0*/  FFMA.FTZ R91, R113, UR5, -R126.reuse ;  /* 0x00000005715b7c23 */ /* 0x100fe2000801087e */
[----:B------:R-:W1:Y:S01]  /*59c0*/  MUFU.EX2 R109, R109 ;  /* 0x0000006d006d7308 */ /* 0x000e620000000800 */
[----:B------:R-:W-:Y:S01]  /*59d0*/  LDSM.16.MT88.4 R12, [R214+0x4400] ;  /* 0x00440000d60c783b */ /* 0x000fe20000004200 */
[C---:B------:R-:W-:Y:S01]  /*59e0*/  FSETP.NEU.FTZ.AND P0, PT, R0.reuse, -INF , PT ;  /* 0xff8000000000780b */ /* 0x040fe20003f1d000 */
[----:B------:R-:W-:Y:S01]  /*59f0*/  FMUL.FTZ R111, R0, UR5 ;  /* 0x00000005006f7c20 */ /* 0x000fe20008410000 */
[----:B------:R-:W-:Y:S01]  /*5a00*/  F2FP.F16.F32.PACK_AB R135, R89, R88 ;  /* 0x000000585987723e */ /* 0x000fe200000000ff */
[--C-:B------:R-:W-:Y:S01]  /*5a10*/  FFMA.FTZ R113, R128, UR5, -R103.reuse ;  /* 0x0000000580717c23 */ /* 0x100fe20008010867 */
[--C-:B------:R-:W-:Y:S01]  /*5a20*/  FFMA.FTZ R128, R127, UR5, -R126.reuse ;  /* 0x000000057f807c23 */ /* 0x100fe2000801087e */
[--C-:B------:R-:W-:Y:S01]  /*5a30*/  FFMA.FTZ R115, R115, UR5, -R126.reuse ;  /* 0x0000000573737c23 */ /* 0x100fe2000801087e */
[----:B------:R-:W-:Y:S01]  /*5a40*/  FSEL R111, R111, RZ, P0 ;  /* 0x000000ff6f6f7208 */ /* 0x000fe20000000000 */
[----:B------:R-:W-:Y:S01]  /*5a50*/  MUFU.EX2 R98, R98 ;  /* 0x0000006200627308 */ /* 0x000fe20000000800 */
[--C-:B------:R-:W-:Y:S01]  /*5a60*/  FFMA.FTZ R117, R117, UR5, -R126.reuse ;  /* 0x0000000575757c23 */ /* 0x100fe2000801087e */
[----:B------:R-:W-:Y:S01]  /*5a70*/  FFMA.FTZ R131, R178, UR5, -R103 ;  /* 0x00000005b2837c23 */ /* 0x000fe20008010867 */
[--C-:B------:R-:W-:Y:S01]  /*5a80*/  FFMA.FTZ R170, R179, UR5, -R126.reuse ;  /* 0x00000005b3aa7c23 */ /* 0x100fe2000801087e */
[--C-:B------:R-:W-:Y:S01]  /*5a90*/  FFMA.FTZ R102, R6, UR5, -R111.reuse ;  /* 0x0000000506667c23 */ /* 0x100fe2000801086f */
[--C-:B------:R-:W-:Y:S01]  /*5aa0*/  FFMA.FTZ R99, R10, UR5, -R111.reuse ;  /* 0x000000050a637c23 */ /* 0x100fe2000801086f */
[----:B------:R-:W2:Y:S01]  /*5ab0*/  LDSM.16.MT88.4 R4, [R212+0x4000] ;  /* 0x00400000d404783b */ /* 0x000ea20000004200 */
[--C-:B------:R-:W-:Y:S01]  /*5ac0*/  FFMA.FTZ R100, R104, UR5, -R111.reuse ;  /* 0x0000000568647c23 */ /* 0x100fe2000801086f */
[--C-:B------:R-:W-:Y:S01]  /*5ad0*/  FFMA.FTZ R85, R132, UR5, -R111.reuse ;  /* 0x0000000584557c23 */ /* 0x100fe2000801086f */
[----:B------:R-:W3:Y:S01]  /*5ae0*/  MUFU.EX2 R93, R93 ;  /* 0x0000005d005d7308 */ /* 0x000ee20000000800 */
[--C-:B------:R-:W-:Y:S01]  /*5af0*/  FFMA.FTZ R77, R8, UR5, -R111.reuse ;  /* 0x00000005084d7c23 */ /* 0x100fe2000801086f */
[--C-:B------:R-:W-:Y:S01]  /*5b00*/  FFMA.FTZ R84, R108, UR5, -R111.reuse ;  /* 0x000000056c547c23 */ /* 0x100fe2000801086f */
[----:B------:R-:W4:Y:S01]  /*5b10*/  LDSM.16.MT88.4 R8, [R212+0x4400] ;  /* 0x00440000d408783b */ /* 0x000f220000004200 */
[--C-:B------:R-:W-:Y:S01]  /*5b20*/  FFMA.FTZ R86, R160, UR5, -R111.reuse ;  /* 0x00000005a0567c23 */ /* 0x100fe2000801086f */
[--C-:B------:R-:W-:Y:S01]  /*5b30*/  FFMA.FTZ R83, R202, UR5, -R111.reuse ;  /* 0x00000005ca537c23 */ /* 0x100fe2000801086f */
[----:B-1----:R-:W-:Y:S01]  /*5b40*/  F2FP.F16.F32.PACK_AB R136, R109, R110 ;  /* 0x0000006e6d88723e */ /* 0x002fe200000000ff */
[--C-:B------:R-:W-:Y:S01]  /*5b50*/  FFMA.FTZ R104, R17, UR5, -R126.reuse ;  /* 0x0000000511687c23 */ /* 0x100fe2000801087e */
[----:B------:R-:W-:Y:S01]  /*5b60*/  MUFU.EX2 R99, R99 ;  /* 0x0000006300637308 */ /* 0x000fe20000000800 */
[----:B------:R-:W-:Y:S01]  /*5b70*/  F2FP.F16.F32.PACK_AB R132, R62, R59 ;  /* 0x0000003b3e84723e */ /* 0x000fe200000000ff */
[--C-:B------:R-:W-:Y:S01]  /*5b80*/  FFMA.FTZ R108, R20, UR5, -R111.reuse ;  /* 0x00000005146c7c23 */ /* 0x100fe2000801086f */
[--C-:B------:R-:W-:Y:S01]  /*5b90*/  FFMA.FTZ R105, R16, UR5, -R111.reuse ;  /* 0x0000000510697c23 */ /* 0x100fe2000801086f */
[----:B------:R-:W1:Y:S01]  /*5ba0*/  LDSM.16.MT88.4 R20, [R214+0x4800] ;  /* 0x00480000d614783b */ /* 0x000e620000004200 */
[--C-:B------:R-:W-:Y:S01]  /*5bb0*/  FFMA.FTZ R107, R122, UR5, -R111.reuse ;  /* 0x000000057a6b7c23 */ /* 0x100fe2000801086f */
[--C-:B------:R-:W-:Y:S01]  /*5bc0*/  FFMA.FTZ R112, R112, UR5, -R111.reuse ;  /* 0x0000000570707c23 */ /* 0x100fe2000801086f */
[--C-:B------:R-:W-:Y:S01]  /*5bd0*/  FFMA.FTZ R122, R129, UR5, -R126.reuse ;  /* 0x00000005817a7c23 */ /* 0x100fe2000801087e */
[----:B------:R-:W5:Y:S01]  /*5be0*/  MUFU.EX2 R102, R102 ;  /* 0x0000006600667308 */ /* 0x000f620000000800 */
[----:B---3--:R-:W-:Y:S01]  /*5bf0*/  F2FP.F16.F32.PACK_AB R138, R93, R98 ;  /* 0x000000625d8a723e */ /* 0x008fe200000000ff */
[----:B------:R-:W3:Y:S01]  /*5c00*/  LDSM.16.MT88.4 R16, [R212+0x4800] ;  /* 0x00480000d410783b */ /* 0x000ee20000004200 */
[C---:B------:R-:W-:Y:S01]  /*5c10*/  HMMA.16816.F32 R160, R132.reuse, R148, RZ ;  /* 0x0000009484a0723c */ /* 0x040fe200000018ff */
        /* <DEDUP_REMOVED lines=12> */
[----:B------:R-:W4:Y:S01]  /*5ce0*/  MUFU.EX2 R85, R85 ;  /* 0x0000005500557308 */ /* 0x000f220000000800 */
[----:B-----5:R-:W-:Y:S01]  /*5cf0*/  F2FP.F16.F32.PACK_AB R137, R102, R99 ;  /* 0x000000636689723e */ /* 0x020fe200000000ff */
[--C-:B------:R-:W-:Y:S01]  /*5d00*/  FFMA.FTZ R194, R185, UR5, -R126.reuse ;  /* 0x00000005b9c27c23 */ /* 0x100fe2000801087e */
[--C-:B------:R-:W-:Y:S01]  /*5d10*/  FFMA.FTZ R196, R183, UR5, -R126.reuse ;  /* 0x00000005b7c47c23 */ /* 0x100fe2000801087e */
[--C-:B------:R-:W-:Y:S01]  /*5d20*/  FFMA.FTZ R187, R187, UR5, -R126.reuse ;  /* 0x00000005bbbb7c23 */ /* 0x100fe2000801087e */
[----:B--2---:R-:W-:Y:S01]  /*5d30*/  HMMA.16816.F32 R144, R132, R4, RZ ;  /* 0x000000048490723c */ /* 0x004fe200000018ff */
        /* <DEDUP_REMOVED lines=9> */
[----:B------:R-:W-:Y:S01]  /*5dd0*/  FFMA.FTZ R169, R169, UR5, -R126 ;  /* 0x00000005a9a97c23 */ /* 0x000fe2000801087e */
[----:B------:R-:W2:Y:S01]  /*5de0*/  MUFU.EX2 R78, R78 ;  /* 0x0000004e004e7308 */ /* 0x000ea20000000800 */
[----:B----4-:R-:W-:Y:S01]  /*5df0*/  F2FP.F16.F32.PACK_AB R139, R85, R100 ;  /* 0x00000064558b723e */ /* 0x010fe200000000ff */
[--C-:B------:R-:W-:Y:S01]  /*5e00*/  FFMA.FTZ R167, R176, UR5, -R111.reuse ;  /* 0x00000005b0a77c23 */ /* 0x100fe2000801086f */
[--C-:B------:R-:W-:Y:S01]  /*5e10*/  FFMA.FTZ R172, R172, UR5, -R111.reuse ;  /* 0x00000005acac7c23 */ /* 0x100fe2000801086f */
[--C-:B------:R-:W-:Y:S01]  /*5e20*/  FFMA.FTZ R168, R168, UR5, -R111.reuse ;  /* 0x00000005a8a87c23 */ /* 0x100fe2000801086f */
[----:B------:R-:W-:Y:S01]  /*5e30*/  FFMA.FTZ R171, R164, UR5, -R111 ;  /* 0x00000005a4ab7c23 */ /* 0x000fe2000801086f */
[----:B------:R-:W-:Y:S01]  /*5e40*/  FADD.FTZ R62, R59, R62 ;  /* 0x0000003e3b3e7221 */ /* 0x000fe20000010000 */
[----:B------:R-:W-:Y:S01]  /*5e50*/  FADD.FTZ R101, R101, R106 ;  /* 0x0000006a65657221 */ /* 0x000fe20000010000 */
[----:B------:R-:W-:Y:S01]  /*5e60*/  MUFU.EX2 R79, R79 ;  /* 0x0000004f004f7308 */ /* 0x000fe20000000800 */
[C---:B------:R-:W-:Y:S01]  /*5e70*/  HMMA.16816.F32 R156, R136.reuse, R148, RZ ;  /* 0x00000094889c723c */ /* 0x040fe200000018ff */
[----:B------:R-:W-:Y:S01]  /*5e80*/  FADD.FTZ R109, R110, R109 ;  /* 0x0000006d6e6d7221 */ /* 0x000fe20000010000 */
[----:B------:R-:W-:Y:S01]  /*5e90*/  FADD.FTZ R99, R99, R102 ;  /* 0x0000006663637221 */ /* 0x000fe20000010000 */
[----:B------:R-:W-:Y:S01]  /*5ea0*/  FADD.FTZ R51, R51, R62 ;  /* 0x0000003e33337221 */ /* 0x000fe20000010000 */
[----:B------:R-:W-:Y:S01]  /*5eb0*/  FADD.FTZ R88, R88, R101 ;  /* 0x0000006558587221 */ /* 0x000fe20000010000 */
[----:B------:R-:W-:Y:S01]  /*5ec0*/  FFMA.FTZ R120, R125, UR5, -R126 ;  /* 0x000000057d787c23 */ /* 0x000fe2000801087e */
[----:B------:R-:W-:Y:S01]  /*5ed0*/  FADD.FTZ R100, R100, R99 ;  /* 0x0000006364647221 */ /* 0x000fe20000010000 */
[----:B------:R-:W4:Y:S01]  /*5ee0*/  MUFU.EX2 R76, R76 ;  /* 0x0000004c004c7308 */ /* 0x000f220000000800 */
[C---:B------:R-:W-:Y:S01]  /*5ef0*/  HMMA.16816.F32 R140, R136.reuse, R4, RZ ;  /* 0x00000004888c723c */ /* 0x040fe200000018ff */
[----:B--2---:R-:W-:Y:S01]  /*5f00*/  F2FP.F16.F32.PACK_AB R4, R78, R87 ;  /* 0x000000574e04723e */ /* 0x004fe200000000ff */
[----:B------:R-:W-:Y:S01]  /*5f10*/  FADD.FTZ R52, R52, R51 ;  /* 0x0000003334347221 */ /* 0x000fe20000010000 */
[----:B------:R-:W-:Y:S01]  /*5f20*/  FADD.FTZ R89, R89, R88 ;  /* 0x0000005859597221 */ /* 0x000fe20000010000 */
[----:B------:R-:W-:Y:S01]  /*5f30*/  FADD.FTZ R85, R85, R100 ;  /* 0x0000006455557221 */ /* 0x000fe20000010000 */
[--C-:B------:R-:W-:Y:S01]  /*5f40*/  FFMA.FTZ R123, R123, UR5, -R126.reuse ;  /* 0x000000057b7b7c23 */ /* 0x100fe2000801087e */
[--C-:B------:R-:W-:Y:S01]  /*5f50*/  FFMA.FTZ R121, R121, UR5, -R126.reuse ;  /* 0x0000000579797c23 */ /* 0x100fe2000801087e */
[----:B------:R-:W-:Y:S01]  /*5f60*/  MUFU.EX2 R84, R84 ;  /* 0x0000005400547308 */ /* 0x000fe20000000800 */
[----:B------:R-:W-:Y:S01]  /*5f70*/  HMMA.16816.F32 R152, R136, R150, RZ ;  /* 0x000000968898723c */ /* 0x000fe200000018ff */
[----:B------:R-:W-:Y:S01]  /*5f80*/  FFMA.FTZ R126, R119, UR5, -R126 ;  /* 0x00000005777e7c23 */ /* 0x000fe2000801087e */
[--C-:B------:R-:W-:Y:S01]  /*5f90*/  FFMA.FTZ R119, R124, UR5, -R111.reuse ;  /* 0x000000057c777c23 */ /* 0x100fe2000801086f */
[----:B------:R-:W-:Y:S01]  /*5fa0*/  FFMA.FTZ R118, R118, UR5, -R111 ;  /* 0x0000000576767c23 */ /* 0x000fe2000801086f */
[----:B------:R-:W-:-:S03]  /*5fb0*/  ISETP.GT.AND P0, PT, R244, R225, PT ;  /* 0x000000e1f400720c */ /* 0x000fc60003f04270 */
[----:B------:R-:W2:Y:S01]  /*5fc0*/  MUFU.EX2 R77, R77 ;  /* 0x0000004d004d7308 */ /* 0x000ea20000000800 */
[----:B------:R-:W-:Y:S07]  /*5fd0*/  HMMA.16816.F32 R136, R136, R6, RZ ;  /* 0x000000068888723c */ /* 0x000fee00000018ff */
[----:B------:R-:W-:Y:S01]  /*5fe0*/  MUFU.EX2 R86, R86 ;  /* 0x0000005600567308 */ /* 0x000fe20000000800 */
[C---:B------:R-:W-:Y:S07]  /*5ff0*/  HMMA.16816.F32 R148, R132.reuse, R150, RZ ;  /* 0x000000968494723c */ /* 0x040fee00000018ff */
[----:B------:R-:W5:Y:S01]  /*6000*/  MUFU.EX2 R83, R83 ;  /* 0x0000005300537308 */ /* 0x000f620000000800 */
[----:B------:R-:W-:Y:S01]  /*6010*/  HMMA.16816.F32 R132, R132, R6, RZ ;  /* 0x000000068484723c */ /* 0x000fe200000018ff */
[----:B----4-:R-:W-:-:S02]  /*6020*/  F2FP.F16.F32.PACK_AB R6, R76, R79 ;  /* 0x0000004f4c06723e */ /* 0x010fc400000000ff */
[----:B--2---:R-:W-:Y:S01]  /*6030*/  F2FP.F16.F32.PACK_AB R5, R77, R84 ;  /* 0x000000544d05723e */ /* 0x004fe200000000ff */
[----:B------:R-:W-:-:S03]  /*6040*/  FADD.FTZ R84, R84, R85 ;  /* 0x0000005554547221 */ /* 0x000fc60000010000 */
[----:B------:R-:W-:Y:S01]  /*6050*/  MUFU.EX2 R91, R91 ;  /* 0x0000005b005b7308 */ /* 0x000fe20000000800 */
[----:B------:R-:W-:-:S07]  /*6060*/  FADD.FTZ R77, R77, R84 ;  /* 0x000000544d4d7221 */ /* 0x000fce0000010000 */
[----:B------:R-:W2:Y:S01]  /*6070*/  MUFU.EX2 R90, R90 ;  /* 0x0000005a005a7308 */ /* 0x000ea20000000800 */
[----:B-----5:R-:W-:Y:S01]  /*6080*/  F2FP.F16.F32.PACK_AB R7, R83, R86 ;  /* 0x000000565307723e */ /* 0x020fe200000000ff */
[----:B------:R-:W-:-:S04]  /*6090*/  FADD.FTZ R86, R86, R77 ;  /* 0x0000004d56567221 */ /* 0x000fc80000010000 */
[----:B------:R-:W-:Y:S02]  /*60a0*/  FADD.FTZ R83, R83, R86 ;  /* 0x0000005653537221 */ /* 0x000fe40000010000 */
[----:B------:R-:W-:Y:S01]  /*60b0*/  MUFU.EX2 R95, R95 ;  /* 0x0000005f005f7308 */ /* 0x000fe20000000800 */
[C---:B------:R-:W-:Y:S07]  /*60c0*/  HMMA.16816.F32 R156, R4.reuse, R12, R156 ;  /* 0x0000000c049c723c */ /* 0x040fee000000189c */
[----:B------:R-:W4:Y:S01]  /*60d0*/  MUFU.EX2 R104, R104 ;  /* 0x0000006800687308 */ /* 0x000f220000000800 */
[C---:B------:R-:W-:Y:S07]  /*60e0*/  HMMA.16816.F32 R140, R4.reuse, R8, R140 ;  /* 0x00000008048c723c */ /* 0x040fee000000188c */
[----:B------:R-:W-:Y:S01]  /*60f0*/  MUFU.EX2 R108, R108 ;  /* 0x0000006c006c7308 */ /* 0x000fe20000000800 */
[C---:B------:R-:W-:Y:S07]  /*6100*/  HMMA.16816.F32 R152, R4.reuse, R14, R152 ;  /* 0x0000000e0498723c */ /* 0x040fee0000001898 */
[----:B------:R-:W5:Y:S01]  /*6110*/  MUFU.EX2 R105, R105 ;  /* 0x0000006900697308 */ /* 0x000f620000000800 */
[----:B------:R-:W-:Y:S01]  /*6120*/  HMMA.16816.F32 R136, R4, R10, R136 ;  /* 0x0000000a0488723c */ /* 0x000fe20000001888 */
[----:B------:R-:W-:Y:S01]  /*6130*/  F2FP.F16.F32.PACK_AB R4, R44, R43 ;  /* 0x0000002b2c04723e */ /* 0x000fe200000000ff */
[----:B------:R-:W-:Y:S01]  /*6140*/  FADD.FTZ R43, R43, R52 ;  /* 0x000000342b2b7221 */ /* 0x000fe20000010000 */
[----:B------:R-:W-:Y:S01]  /*6150*/  F2FP.F16.F32.PACK_AB R5, R81, R80 ;  /* 0x000000505105723e */ /* 0x000fe200000000ff */
[----:B------:R-:W-:Y:S01]  /*6160*/  FADD.FTZ R80, R80, R89 ;  /* 0x0000005950507221 */ /* 0x000fe20000010000 */
[----:B------:R-:W-:Y:S01]  /*6170*/  F2FP.F16.F32.PACK_AB R6, R34, R41 ;  /* 0x000000292206723e */ /* 0x000fe200000000ff */
[----:B------:R-:W-:Y:S01]  /*6180*/  FADD.FTZ R44, R44, R43 ;  /* 0x0000002b2c2c7221 */ /* 0x000fe20000010000 */
[----:B------:R-:W-:Y:S01]  /*6190*/  MUFU.EX2 R107, R107 ;  /* 0x0000006b006b7308 */ /* 0x000fe20000000800 */
[----:B------:R-:W-:Y:S01]  /*61a0*/  F2FP.F16.F32.PACK_AB R7, R73, R74 ;  /* 0x0000004a4907723e */ /* 0x000fe200000000ff */
[----:B------:R-:W-:Y:S01]  /*61b0*/  FADD.FTZ R81, R81, R80 ;  /* 0x0000005051517221 */ /* 0x000fe20000010000 */
[----:B------:R-:W-:-:S03]  /*61c0*/  FADD.FTZ R41, R41, R44 ;  /* 0x0000002c29297221 */ /* 0x000fc60000010000 */
[----:B------:R-:W-:Y:S01]  /*61d0*/  FADD.FTZ R74, R74, R81 ;  /* 0x000000514a4a7221 */ /* 0x000fe20000010000 */
[----:B------:R-:W-:Y:S01]  /*61e0*/  FADD.FTZ R41, R34, R41 ;  /* 0x0000002922297221 */ /* 0x000fe20000010000 */
[----:B------:R-:W1:Y:S01]  /*61f0*/  MUFU.EX2 R112, R112 ;  /* 0x0000007000707308 */ /* 0x000e620000000800 */
[----:B------:R-:W-:Y:S01]  /*6200*/  HMMA.16816.F32 R160, R4, R12, R160 ;  /* 0x0000000c04a0723c */ /* 0x000fe200000018a0 */
[----:B------:R-:W-:-:S06]  /*6210*/  FADD.FTZ R74, R73, R74 ;  /* 0x0000004a494a7221 */ /* 0x000fcc0000010000 */
[----:B------:R-:W-:Y:S01]  /*6220*/  MUFU.EX2 R115, R115 ;  /* 0x0000007300737308 */ /* 0x000fe20000000800 */
[C---:B------:R-:W-:Y:S07]  /*6230*/  HMMA.16816.F32 R144, R4.reuse, R8, R144 ;  /* 0x000000080490723c */ /* 0x040fee0000001890 */
[----:B------:R-:W3:Y:S01]  /*6240*/  MUFU.EX2 R122, R122 ;  /* 0x0000007a007a7308 */ /* 0x000ee20000000800 */
[C---:B------:R-:W-:Y:S01]  /*6250*/  HMMA.16816.F32 R148, R4.reuse, R14, R148 ;  /* 0x0000000e0494723c */ /* 0x040fe20000001894 */
[----:B------:R-:W3:Y:S06]  /*6260*/  LDSM.16.MT88.4 R12, [R214+0x4c00] ;  /* 0x004c0000d60c783b */ /* 0x000eec0000004200 */
[----:B------:R-:W-:Y:S01]  /*6270*/  MUFU.EX2 R117, R117 ;  /* 0x0000007500757308 */ /* 0x000fe20000000800 */
[----:B------:R-:W-:Y:S01]  /*6280*/  HMMA.16816.F32 R132, R4, R10, R132 ;  /* 0x0000000a0484723c */ /* 0x000fe20000001884 */
[----:B------:R-:W3:Y:S01]  /*6290*/  LDSM.16.MT88.4 R8, [R212+0x4c00] ;  /* 0x004c0000d408783b */ /* 0x000ee20000004200 */
[----:B--2---:R-:W-:-:S02]  /*62a0*/  F2FP.F16.F32.PACK_AB R4, R90, R91 ;  /* 0x0000005b5a04723e */ /* 0x004fc400000000ff */
[----:B----4-:R-:W-:Y:S02]  /*62b0*/  F2FP.F16.F32.PACK_AB R6, R104, R95 ;  /* 0x0000005f6806723e */ /* 0x010fe400000000ff */
[----:B-----5:R-:W-:Y:S01]  /*62c0*/  F2FP.F16.F32.PACK_AB R5, R105, R108 ;  /* 0x0000006c6905723e */ /* 0x020fe200000000ff */
[----:B------:R-:W2:Y:S01]  /*62d0*/  MUFU.EX2 R128, R128 ;  /* 0x0000008000807308 */ /* 0x000ea20000000800 */
[----:B-1----:R-:W-:Y:S01]  /*62e0*/  F2FP.F16.F32.PACK_AB R7, R112, R107 ;  /* 0x0000006b7007723e */ /* 0x002fe200000000ff */
[----:B------:R-:W-:-:S04]  /*62f0*/  FADD.FTZ R108, R108, R83 ;  /* 0x000000536c6c7221 */ /* 0x000fc80000010000 */
[----:B------:R-:W-:Y:S02]  /*6300*/  FADD.FTZ R108, R105, R108 ;  /* 0x0000006c696c7221 */ /* 0x000fe40000010000 */
[----:B------:R-:W-:Y:S01]  /*6310*/  HMMA.16816.F32 R156, R4, R20, R156 ;  /* 0x00000014049c723c */ /* 0x000fe2000000189c */
[----:B------:R-:W-:Y:S01]  /*6320*/  MUFU.EX2 R130, R130 ;  /* 0x0000008200827308 */ /* 0x000fe20000000800 */
[----:B------:R-:W-:-:S04]  /*6330*/  FADD.FTZ R107, R107, R108 ;  /* 0x0000006c6b6b7221 */ /* 0x000fc80000010000 */
[----:B------:R-:W-:Y:S02]  /*6340*/  FADD.FTZ R107, R112, R107 ;  /* 0x0000006b706b7221 */ /* 0x000fe40000010000 */
[C---:B---3--:R-:W-:Y:S01]  /*6350*/  HMMA.16816.F32 R140, R4.reuse, R16, R140 ;  /* 0x00000010048c723c */ /* 0x048fe2000000188c */
[----:B------:R-:W1:Y:S07]  /*6360*/  MUFU.EX2 R127, R127 ;  /* 0x0000007f007f7308 */ /* 0x000e6e0000000800 */
[C---:B------:R-:W-:Y:S01]  /*6370*/  HMMA.16816.F32 R152, R4.reuse, R22, R152 ;  /* 0x000000160498723c */ /* 0x040fe20000001898 */
[----:B------:R-:W-:Y:S07]  /*6380*/  MUFU.EX2 R129, R129 ;  /* 0x0000008100817308 */ /* 0x000fee0000000800 */
[----:B------:R-:W-:Y:S01]  /*6390*/  HMMA.16816.F32 R136, R4, R18, R136 ;  /* 0x000000120488723c */ /* 0x000fe20000001888 */
[----:B------:R-:W-:Y:S01]  /*63a0*/  F2FP.F16.F32.PACK_AB R4, R29, R32 ;  /* 0x000000201d04723e */ /* 0x000fe200000000ff */
[----:B------:R-:W3:Y:S01]  /*63b0*/  MUFU.EX2 R166, R166 ;  /* 0x000000a600a67308 */ /* 0x000ee20000000800 */
[----:B------:R-:W-:Y:S01]  /*63c0*/  F2FP.F16.F32.PACK_AB R5, R58, R75 ;  /* 0x0000004b3a05723e */ /* 0x000fe200000000ff */
[----:B------:R-:W-:Y:S01]  /*63d0*/  FADD.FTZ R32, R32, R41 ;  /* 0x0000002920207221 */ /* 0x000fe20000010000 */
[----:B------:R-:W-:Y:S01]  /*63e0*/  F2FP.F16.F32.PACK_AB R6, R27, R28 ;  /* 0x0000001c1b06723e */ /* 0x000fe200000000ff */
[----:B------:R-:W-:Y:S01]  /*63f0*/  FADD.FTZ R75, R75, R74 ;  /* 0x0000004a4b4b7221 */ /* 0x000fe20000010000 */
[----:B------:R-:W-:Y:S01]  /*6400*/  F2FP.F16.F32.PACK_AB R7, R71, R60 ;  /* 0x0000003c4707723e */ /* 0x000fe200000000ff */
[----:B------:R-:W-:-:S02]  /*6410*/  FADD.FTZ R29, R29, R32 ;  /* 0x000000201d1d7221 */ /* 0x000fc40000010000 */
[----:B------:R-:W-:Y:S01]  /*6420*/  MUFU.EX2 R165, R165 ;  /* 0x000000a500a57308 */ /* 0x000fe20000000800 */
[----:B------:R-:W-:Y:S01]  /*6430*/  FADD.FTZ R75, R58, R75 ;  /* 0x0000004b3a4b7221 */ /* 0x000fe20000010000 */
[----:B------:R-:W-:Y:S02]  /*6440*/  FADD.FTZ R28, R28, R29 ;  /* 0x0000001d1c1c7221 */ /* 0x000fe40000010000 */
[----:B------:R-:W-:Y:S01]  /*6450*/  HMMA.16816.F32 R160, R4, R20, R160 ;  /* 0x0000001404a0723c */ /* 0x000fe200000018a0 */
[----:B------:R-:W-:Y:S01]  /*6460*/  FADD.FTZ R60, R60, R75 ;  /* 0x0000004b3c3c7221 */ /* 0x000fe20000010000 */
[----:B------:R-:W-:Y:S02]  /*6470*/  FADD.FTZ R27, R27, R28 ;  /* 0x0000001c1b1b7221 */ /* 0x000fe40000010000 */
[----:B------:R-:W4:Y:S01]  /*6480*/  MUFU.EX2 R170, R170 ;  /* 0x000000aa00aa7308 */ /* 0x000f220000000800 */
[----:B------:R-:W-:-:S03]  /*6490*/  FADD.FTZ R71, R71, R60 ;  /* 0x0000003c47477221 */ /* 0x000fc60000010000 */
[C---:B------:R-:W-:Y:S01]  /*64a0*/  HMMA.16816.F32 R148, R4.reuse, R22, R148 ;  /* 0x000000160494723c */ /* 0x040fe20000001894 */
[----:B------:R-:W5:Y:S03]  /*64b0*/  LDSM.16.MT88.4 R20, [R214+0x5000] ;  /* 0x00500000d614783b */ /* 0x000f660000004200 */
[----:B------:R-:W-:Y:S04]  /*64c0*/  MUFU.EX2 R173, R173 ;  /* 0x000000ad00ad7308 */ /* 0x000fe80000000800 */
[C---:B------:R-:W-:Y:S04]  /*64d0*/  HMMA.16816.F32 R144, R4.reuse, R16, R144 ;  /* 0x000000100490723c */ /* 0x040fe80000001890 */
[----:B------:R-:W4:Y:S04]  /*64e0*/  MUFU.EX2 R178, R178 ;  /* 0x000000b200b27308 */ /* 0x000f280000000800 */
[----:B------:R-:W-:Y:S01]  /*64f0*/  HMMA.16816.F32 R132, R4, R18, R132 ;  /* 0x000000120484723c */ /* 0x000fe20000001884 */
[----:B------:R-:W5:Y:S01]  /*6500*/  LDSM.16.MT88.4 R16, [R212+0x5000] ;  /* 0x00500000d410783b */ /* 0x000f620000004200 */
[----:B------:R-:W-:-:S02]  /*6510*/  F2FP.F16.F32.PACK_AB R4, R122, R115 ;  /* 0x000000737a04723e */ /* 0x000fc400000000ff */
[----:B--2---:R-:W-:Y:S01]  /*6520*/  F2FP.F16.F32.PACK_AB R6, R128, R117 ;  /* 0x000000758006723e */ /* 0x004fe200000000ff */
[----:B------:R-:W-:Y:S01]  /*6530*/  MUFU.EX2 R184, R184 ;  /* 0x000000b800b87308 */ /* 0x000fe20000000800 */
[----:B-1----:R-:W-:Y:S01]  /*6540*/  F2FP.F16.F32.PACK_AB R5, R127, R130 ;  /* 0x000000827f05723e */ /* 0x002fe200000000ff */
[----:B------:R-:W-:Y:S01]  /*6550*/  FADD.FTZ R130, R130, R107 ;  /* 0x0000006b82827221 */ /* 0x000fe20000010000 */
[----:B---3--:R-:W-:-:S03]  /*6560*/  F2FP.F16.F32.PACK_AB R7, R166, R129 ;  /* 0x00000081a607723e */ /* 0x008fc600000000ff */
[----:B------:R-:W-:Y:S02]  /*6570*/  FADD.FTZ R130, R127, R130 ;  /* 0x000000827f827221 */ /* 0x000fe40000010000 */
[----:B------:R-:W1:Y:S02]  /*6580*/  MUFU.EX2 R177, R177 ;  /* 0x000000b100b17308 */ /* 0x000e640000000800 */
[----:B------:R-:W-:Y:S01]  /*6590*/  HMMA.16816.F32 R156, R4, R12, R156 ;  /* 0x0000000c049c723c */ /* 0x000fe2000000189c */
[----:B------:R-:W-:-:S04]  /*65a0*/  FADD.FTZ R129, R129, R130 ;  /* 0x0000008281817221 */ /* 0x000fc80000010000 */
[----:B------:R-:W-:Y:S01]  /*65b0*/  FADD.FTZ R129, R166, R129 ;  /* 0x00000081a6817221 */ /* 0x000fe20000010000 */
[----:B------:R-:W-:Y:S02]  /*65c0*/  MUFU.EX2 R179, R179 ;  /* 0x000000b300b37308 */ /* 0x000fe40000000800 */
[C---:B------:R-:W-:Y:S06]  /*65d0*/  HMMA.16816.F32 R152, R4.reuse, R14, R152 ;  /* 0x0000000e0498723c */ /* 0x040fec0000001898 */
[----:B------:R-:W2:Y:S02]  /*65e0*/  MUFU.EX2 R190, R190 ;  /* 0x000000be00be7308 */ /* 0x000ea40000000800 */
[C---:B------:R-:W-:Y:S06]  /*65f0*/  HMMA.16816.F32 R140, R4.reuse, R8, R140 ;  /* 0x00000008048c723c */ /* 0x040fec000000188c */
[----:B------:R-:W-:Y:S02]  /*6600*/  MUFU.EX2 R187, R187 ;  /* 0x000000bb00bb7308 */ /* 0x000fe40000000800 */
[----:B------:R-:W-:Y:S01]  /*6610*/  HMMA.16816.F32 R136, R4, R10, R136 ;  /* 0x0000000a0488723c */ /* 0x000fe20000001888 */
[----:B------:R-:W-:Y:S01]  /*6620*/  F2FP.F16.F32.PACK_AB R4, R25, R26 ;  /* 0x0000001a1904723e */ /* 0x000fe200000000ff */
[----:B------:R-:W-:Y:S01]  /*6630*/  FADD.FTZ R26, R26, R27 ;  /* 0x0000001b1a1a7221 */ /* 0x000fe20000010000 */
[----:B------:R-:W-:Y:S01]  /*6640*/  F2FP.F16.F32.PACK_AB R5, R69, R72 ;  /* 0x000000484505723e */ /* 0x000fe200000000ff */
[----:B------:R-:W-:Y:S01]  /*6650*/  FADD.FTZ R72, R72, R71 ;  /* 0x0000004748487221 */ /* 0x000fe20000010000 */
[----:B------:R-:W-:Y:S01]  /*6660*/  F2FP.F16.F32.PACK_AB R6, R31, R24 ;  /* 0x000000181f06723e */ /* 0x000fe200000000ff */
[----:B------:R-:W3:Y:S01]  /*6670*/  MUFU.EX2 R194, R194 ;  /* 0x000000c200c27308 */ /* 0x000ee20000000800 */
[----:B------:R-:W-:Y:S01]  /*6680*/  F2FP.F16.F32.PACK_AB R7, R67, R70 ;  /* 0x000000464307723e */ /* 0x000fe200000000ff */
[----:B------:R-:W-:Y:S01]  /*6690*/  FADD.FTZ R25, R25, R26 ;  /* 0x0000001a19197221 */ /* 0x000fe20000010000 */
[----:B------:R-:W-:-:S03]  /*66a0*/  FADD.FTZ R69, R69, R72 ;  /* 0x0000004845457221 */ /* 0x000fc60000010000 */
[----:B------:R-:W-:Y:S01]  /*66b0*/  FADD.FTZ R24, R24, R25 ;  /* 0x0000001918187221 */ /* 0x000fe20000010000 */
[----:B------:R-:W-:Y:S01]  /*66c0*/  FADD.FTZ R70, R70, R69 ;  /* 0x0000004546467221 */ /* 0x000fe20000010000 */
[----:B------:R-:W-:Y:S01]  /*66d0*/  HMMA.16816.F32 R160, R4, R12, R160 ;  /* 0x0000000c04a0723c */ /* 0x000fe200000018a0 */
[----:B------:R-:W-:Y:S01]  /*66e0*/  MUFU.EX2 R181, R181 ;  /* 0x000000b500b57308 */ /* 0x000fe20000000800 */
[----:B------:R-:W-:Y:S01]  /*66f0*/  FADD.FTZ R31, R31, R24 ;  /* 0x000000181f1f7221 */ /* 0x000fe20000010000 */
[----:B------:R-:W-:-:S05]  /*6700*/  FADD.FTZ R67, R67, R70 ;  /* 0x0000004643437221 */ /* 0x000fca0000010000 */
[C---:B------:R-:W-:Y:S01]  /*6710*/  HMMA.16816.F32 R148, R4.reuse, R14, R148 ;  /* 0x0000000e0494723c */ /* 0x040fe20000001894 */
[----:B------:R-:W3:Y:S01]  /*6720*/  LDSM.16.MT88.4 R12, [R214+0x5400] ;  /* 0x00540000d60c783b */ /* 0x000ee20000004200 */
[----:B------:R-:W3:Y:S06]  /*6730*/  MUFU.EX2 R196, R196 ;  /* 0x000000c400c47308 */ /* 0x000eec0000000800 */
[C---:B------:R-:W-:Y:S02]  /*6740*/  HMMA.16816.F32 R144, R4.reuse, R8, R144 ;  /* 0x000000080490723c */ /* 0x040fe40000001890 */
[----:B------:R-:W-:Y:S06]  /*6750*/  MUFU.EX2 R183, R183 ;  /* 0x000000b700b77308 */ /* 0x000fec0000000800 */
[----:B------:R-:W-:Y:S01]  /*6760*/  HMMA.16816.F32 R132, R4, R10, R132 ;  /* 0x0000000a0484723c */ /* 0x000fe20000001884 */
[----:B------:R-:W3:Y:S01]  /*6770*/  LDSM.16.MT88.4 R8, [R212+0x5400] ;  /* 0x00540000d408783b */ /* 0x000ee20000004200 */
[----:B----4-:R-:W-:Y:S01]  /*6780*/  F2FP.F16.F32.PACK_AB R4, R170, R165 ;  /* 0x000000a5aa04723e */ /* 0x010fe200000000ff */
[----:B------:R-:W4:Y:S01]  /*6790*/  MUFU.EX2 R186, R186 ;  /* 0x000000ba00ba7308 */ /* 0x000f220000000800 */
[----:B------:R-:W-:-:S02]  /*67a0*/  F2FP.F16.F32.PACK_AB R6, R178, R173 ;  /* 0x000000adb206723e */ /* 0x000fc400000000ff */
[----:B-1----:R-:W-:Y:S01]  /*67b0*/  F2FP.F16.F32.PACK_AB R5, R177, R184 ;  /* 0x000000b8b105723e */ /* 0x002fe200000000ff */
[----:B------:R-:W-:Y:S01]  /*67c0*/  FADD.FTZ R184, R184, R129 ;  /* 0x00000081b8b87221 */ /* 0x000fe20000010000 */
[----:B--2---:R-:W-:-:S03]  /*67d0*/  F2FP.F16.F32.PACK_AB R7, R190, R179 ;  /* 0x000000b3be07723e */ /* 0x004fc600000000ff */
[----:B------:R-:W-:Y:S01]  /*67e0*/  MUFU.EX2 R182, R182 ;  /* 0x000000b600b67308 */ /* 0x000fe20000000800 */
[----:B------:R-:W-:-:S03]  /*67f0*/  FADD.FTZ R184, R177, R184 ;  /* 0x000000b8b1b87221 */ /* 0x000fc60000010000 */
[----:B-----5:R-:W-:Y:S01]  /*6800*/  HMMA.16816.F32 R156, R4, R20, R156 ;  /* 0x00000014049c723c */ /* 0x020fe2000000189c */
[----:B------:R-:W-:-:S03]  /*6810*/  FADD.FTZ R179, R179, R184 ;  /* 0x000000b8b3b37221 */ /* 0x000fc60000010000 */
[----:B------:R-:W1:Y:S01]  /*6820*/  MUFU.EX2 R185, R185 ;  /* 0x000000b900b97308 */ /* 0x000e620000000800 */
[----:B------:R-:W-:-:S03]  /*6830*/  FADD.FTZ R190, R190, R179 ;  /* 0x000000b3bebe7221 */ /* 0x000fc60000010000 */
[C---:B------:R-:W-:Y:S04]  /*6840*/  HMMA.16816.F32 R152, R4.reuse, R22, R152 ;  /* 0x000000160498723c */ /* 0x040fe80000001898 */
[----:B------:R-:W2:Y:S04]  /*6850*/  MUFU.EX2 R113, R113 ;  /* 0x0000007100717308 */ /* 0x000ea80000000800 */
[C---:B------:R-:W-:Y:S04]  /*6860*/  HMMA.16816.F32 R140, R4.reuse, R16, R140 ;  /* 0x00000010048c723c */ /* 0x040fe8000000188c */
[----:B------:R-:W-:Y:S04]  /*6870*/  MUFU.EX2 R175, R175 ;  /* 0x000000af00af7308 */ /* 0x000fe80000000800 */
[----:B------:R-:W-:Y:S01]  /*6880*/  HMMA.16816.F32 R136, R4, R18, R136 ;  /* 0x000000120488723c */ /* 0x000fe20000001888 */
[----:B------:R-:W-:Y:S01]  /*6890*/  F2FP.F16.F32.PACK_AB R4, R35, R30 ;  /* 0x0000001e2304723e */ /* 0x000fe200000000ff */
[----:B------:R-:W-:Y:S01]  /*68a0*/  FADD.FTZ R30, R30, R31 ;  /* 0x0000001f1e1e7221 */ /* 0x000fe20000010000 */
[----:B------:R-:W-:Y:S01]  /*68b0*/  F2FP.F16.F32.PACK_AB R5, R65, R68 ;  /* 0x000000444105723e */ /* 0x000fe200000000ff */
[----:B------:R-:W5:Y:S01]  /*68c0*/  MUFU.EX2 R180, R180 ;  /* 0x000000b400b47308 */ /* 0x000f620000000800 */
[----:B------:R-:W-:Y:S01]  /*68d0*/  F2FP.F16.F32.PACK_AB R6, R42, R33 ;  /* 0x000000212a06723e */ /* 0x000fe200000000ff */
[----:B------:R-:W-:Y:S01]  /*68e0*/  FADD.FTZ R68, R68, R67 ;  /* 0x0000004344447221 */ /* 0x000fe20000010000 */
[----:B------:R-:W-:Y:S01]  /*68f0*/  F2FP.F16.F32.PACK_AB R7, R63, R66 ;  /* 0x000000423f07723e */ /* 0x000fe200000000ff */
[----:B------:R-:W-:-:S02]  /*6900*/  FADD.FTZ R30, R35, R30 ;  /* 0x0000001e231e7221 */ /* 0x000fc40000010000 */
[----:B------:R-:W-:Y:S02]  /*6910*/  FADD.FTZ R65, R65, R68 ;  /* 0x0000004441417221 */ /* 0x000fe40000010000 */
[----:B------:R-:W-:Y:S01]  /*6920*/  MUFU.EX2 R169, R169 ;  /* 0x000000a900a97308 */ /* 0x000fe20000000800 */
[----:B------:R-:W-:Y:S01]  /*6930*/  FADD.FTZ R33, R33, R30 ;  /* 0x0000001e21217221 */ /* 0x000fe20000010000 */
[C---:B------:R-:W-:Y:S01]  /*6940*/  HMMA.16816.F32 R160, R4.reuse, R20, R160 ;  /* 0x0000001404a0723c */ /* 0x040fe200000018a0 */
[----:B------:R-:W-:Y:S02]  /*6950*/  FADD.FTZ R66, R66, R65 ;  /* 0x0000004142427221 */ /* 0x000fe40000010000 */
[----:B------:R-:W-:Y:S02]  /*6960*/  FADD.FTZ R33, R42, R33 ;  /* 0x000000212a217221 */ /* 0x000fe40000010000 */
[----:B------:R-:W-:Y:S01]  /*6970*/  FADD.FTZ R63, R63, R66 ;  /* 0x000000423f3f7221 */ /* 0x000fe20000010000 */
[----:B------:R-:W5:Y:S02]  /*6980*/  MUFU.EX2 R188, R188 ;  /* 0x000000bc00bc7308 */ /* 0x000f640000000800 */
[C---:B------:R-:W-:Y:S01]  /*6990*/  HMMA.16816.F32 R148, R4.reuse, R22, R148 ;  /* 0x000000160494723c */ /* 0x040fe20000001894 */
[----:B------:R-:W5:Y:S05]  /*69a0*/  LDSM.16.MT88.4 R20, [R214+0x5800] ;  /* 0x00580000d614783b */ /* 0x000f6a0000004200 */
[----:B------:R-:W-:Y:S02]  /*69b0*/  MUFU.EX2 R167, R167 ;  /* 0x000000a700a77308 */ /* 0x000fe40000000800 */
[C---:B------:R-:W-:Y:S06]  /*69c0*/  HMMA.16816.F32 R144, R4.reuse, R16, R144 ;  /* 0x000000100490723c */ /* 0x040fec0000001890 */
[----:B------:R-:W5:Y:S02]  /*69d0*/  MUFU.EX2 R172, R172 ;  /* 0x000000ac00ac7308 */ /* 0x000f640000000800 */
[----:B------:R-:W-:Y:S01]  /*69e0*/  HMMA.16816.F32 R132, R4, R18, R132 ;  /* 0x000000120484723c */ /* 0x000fe20000001884 */
[----:B------:R-:W5:Y:S01]  /*69f0*/  LDSM.16.MT88.4 R16, [R212+0x5800] ;  /* 0x00580000d410783b */ /* 0x000f620000004200 */
[----:B---3--:R-:W-:-:S02]  /*6a00*/  F2FP.F16.F32.PACK_AB R4, R194, R187 ;  /* 0x000000bbc204723e */ /* 0x008fc400000000ff */
[----:B------:R-:W-:Y:S02]  /*6a10*/  F2FP.F16.F32.PACK_AB R6, R196, R181 ;  /* 0x000000b5c406723e */ /* 0x000fe400000000ff */
[----:B----4-:R-:W-:Y:S01]  /*6a20*/  F2FP.F16.F32.PACK_AB R5, R186, R183 ;  /* 0x000000b7ba05723e */ /* 0x010fe200000000ff */
[----:B------:R-:W-:Y:S01]  /*6a30*/  MUFU.EX2 R168, R168 ;  /* 0x000000a800a87308 */ /* 0x000fe20000000800 */
[----:B-1----:R-:W-:Y:S01]  /*6a40*/  F2FP.F16.F32.PACK_AB R7, R185, R182 ;  /* 0x000000b6b907723e */ /* 0x002fe200000000ff */
[----:B------:R-:W-:-:S04]  /*6a50*/  FADD.FTZ R183, R183, R190 ;  /* 0x000000beb7b77221 */ /* 0x000fc80000010000 */
[----:B------:R-:W-:Y:S02]  /*6a60*/  FADD.FTZ R183, R186, R183 ;  /* 0x000000b7bab77221 */ /* 0x000fe40000010000 */
[----:B------:R-:W1:Y:S01]  /*6a70*/  MUFU.EX2 R171, R171 ;  /* 0x000000ab00ab7308 */ /* 0x000e620000000800 */
[----:B------:R-:W-:Y:S01]  /*6a80*/  HMMA.16816.F32 R156, R4, R12, R156 ;  /* 0x0000000c049c723c */ /* 0x000fe2000000189c */
[----:B------:R-:W-:-:S04]  /*6a90*/  FADD.FTZ R182, R182, R183 ;  /* 0x000000b7b6b67221 */ /* 0x000fc80000010000 */
[----:B------:R-:W-:Y:S02]  /*6aa0*/  FADD.FTZ R182, R185, R182 ;  /* 0x000000b6b9b67221 */ /* 0x000fe40000010000 */
[----:B------:R-:W3:Y:S01]  /*6ab0*/  MUFU.EX2 R131, R131 ;  /* 0x0000008300837308 */ /* 0x000ee20000000800 */
[C---:B------:R-:W-:Y:S07]  /*6ac0*/  HMMA.16816.F32 R152, R4.reuse, R14, R152 ;  /* 0x0000000e0498723c */ /* 0x040fee0000001898 */
[----:B------:R-:W-:Y:S01]  /*6ad0*/  MUFU.EX2 R120, R120 ;  /* 0x0000007800787308 */ /* 0x000fe20000000800 */
[C---:B------:R-:W-:Y:S07]  /*6ae0*/  HMMA.16816.F32 R140, R4.reuse, R8, R140 ;  /* 0x00000008048c723c */ /* 0x040fee000000188c */
[----:B------:R-:W4:Y:S01]  /*6af0*/  MUFU.EX2 R123, R123 ;  /* 0x0000007b007b7308 */ /* 0x000f220000000800 */
[----:B------:R-:W-:Y:S01]  /*6b00*/  HMMA.16816.F32 R136, R4, R10, R136 ;  /* 0x0000000a0488723c */ /* 0x000fe20000001888 */
[----:B------:R-:W-:Y:S01]  /*6b10*/  F2FP.F16.F32.PACK_AB R4, R45, R40 ;  /* 0x000000282d04723e */ /* 0x000fe200000000ff */
[----:B------:R-:W-:Y:S01]  /*6b20*/  FADD.FTZ R40, R40, R33 ;  /* 0x0000002128287221 */ /* 0x000fe20000010000 */
[----:B------:R-:W-:Y:S01]  /*6b30*/  F2FP.F16.F32.PACK_AB R5, R61, R64 ;  /* 0x000000403d05723e */ /* 0x000fe200000000ff */
[----:B------:R-:W-:Y:S01]  /*6b40*/  FADD.FTZ R64, R64, R63 ;  /* 0x0000003f40407221 */ /* 0x000fe20000010000 */
[----:B------:R-:W-:Y:S01]  /*6b50*/  F2FP.F16.F32.PACK_AB R6, R47, R46 ;  /* 0x0000002e2f06723e */ /* 0x000fe200000000ff */
[----:B------:R-:W-:Y:S01]  /*6b60*/  FADD.FTZ R45, R45, R40 ;  /* 0x000000282d2d7221 */ /* 0x000fe20000010000 */
[----:B--2---:R-:W-:Y:S01]  /*6b70*/  F2FP.F16.F32.PACK_AB R7, R113, R82 ;  /* 0x000000527107723e */ /* 0x004fe200000000ff */
[----:B------:R-:W-:Y:S01]  /*6b80*/  FADD.FTZ R61, R61, R64 ;  /* 0x000000403d3d7221 */ /* 0x000fe20000010000 */
[----:B------:R-:W-:Y:S01]  /*6b90*/  MUFU.EX2 R121, R121 ;  /* 0x0000007900797308 */ /* 0x000fe20000000800 */
[----:B------:R-:W-:-:S02]  /*6ba0*/  FADD.FTZ R46, R46, R45 ;  /* 0x0000002d2e2e7221 */ /* 0x000fc40000010000 */
[----:B------:R-:W-:Y:S02]  /*6bb0*/  FADD.FTZ R82, R82, R61 ;  /* 0x0000003d52527221 */ /* 0x000fe40000010000 */
[C---:B------:R-:W-:Y:S01]  /*6bc0*/  HMMA.16816.F32 R148, R4.reuse, R14, R148 ;  /* 0x0000000e0494723c */ /* 0x040fe20000001894 */
[----:B------:R-:W-:Y:S01]  /*6bd0*/  FADD.FTZ R47, R47, R46 ;  /* 0x0000002e2f2f7221 */ /* 0x000fe20000010000 */
[----:B------:R-:W-:Y:S01]  /*6be0*/  FADD.FTZ R82, R113, R82 ;  /* 0x0000005271527221 */ /* 0x000fe20000010000 */
[----:B------:R-:W2:Y:S05]  /*6bf0*/  MUFU.EX2 R126, R126 ;  /* 0x0000007e007e7308 */ /* 0x000eaa0000000800 */
[C---:B------:R-:W-:Y:S01]  /*6c00*/  HMMA.16816.F32 R160, R4.reuse, R12, R160 ;  /* 0x0000000c04a0723c */ /* 0x040fe200000018a0 */
[----:B------:R-:W2:Y:S02]  /*6c10*/  LDSM.16.MT88.4 R12, [R214+0x5c00] ;  /* 0x005c0000d60c783b */ /* 0x000ea40000004200 */
[----:B------:R-:W-:Y:S05]  /*6c20*/  MUFU.EX2 R119, R119 ;  /* 0x0000007700777308 */ /* 0x000fea0000000800 */
[C---:B------:R-:W-:Y:S03]  /*6c30*/  HMMA.16816.F32 R144, R4.reuse, R8, R144 ;  /* 0x000000080490723c */ /* 0x040fe60000001890 */
[----:B------:R-:W2:Y:S05]  /*6c40*/  MUFU.EX2 R118, R118 ;  /* 0x0000007600767308 */ /* 0x000eaa0000000800 */
[----:B------:R-:W-:Y:S01]  /*6c50*/  HMMA.16816.F32 R132, R4, R10, R132 ;  /* 0x0000000a0484723c */ /* 0x000fe20000001884 */
[----:B-----5:R-:W-:Y:S01]  /*6c60*/  F2FP.F16.F32.PACK_AB R4, R180, R175 ;  /* 0x000000afb404723e */ /* 0x020fe200000000ff */
[----:B------:R-:W5:Y:S01]  /*6c70*/  LDSM.16.MT88.4 R8, [R212+0x5c00] ;  /* 0x005c0000d408783b */ /* 0x000f620000004200 */
[----:B------:R-:W-:-:S02]  /*6c80*/  F2FP.F16.F32.PACK_AB R6, R188, R169 ;  /* 0x000000a9bc06723e */ /* 0x000fc400000000ff */
[----:B------:R-:W-:Y:S01]  /*6c90*/  F2FP.F16.F32.PACK_AB R5, R172, R167 ;  /* 0x000000a7ac05723e */ /* 0x000fe200000000ff */
[----:B------:R-:W-:Y:S01]  /*6ca0*/  FADD.FTZ R167, R167, R182 ;  /* 0x000000b6a7a77221 */ /* 0x000fe20000010000 */
[----:B-1----:R-:W-:-:S03]  /*6cb0*/  F2FP.F16.F32.PACK_AB R7, R171, R168 ;  /* 0x000000a8ab07723e */ /* 0x002fc600000000ff */
[----:B------:R-:W-:-:S04]  /*6cc0*/  FADD.FTZ R167, R172, R167 ;  /* 0x000000a7aca77221 */ /* 0x000fc80000010000 */
[----:B------:R-:W-:Y:S01]  /*6cd0*/  HMMA.16816.F32 R156, R4, R20, R156 ;  /* 0x00000014049c723c */ /* 0x000fe2000000189c */
[----:B------:R-:W-:-:S04]  /*6ce0*/  FADD.FTZ R168, R168, R167 ;  /* 0x000000a7a8a87221 */ /* 0x000fc80000010000 */
[----:B------:R-:W-:-:S03]  /*6cf0*/  FADD.FTZ R168, R171, R168 ;  /* 0x000000a8aba87221 */ /* 0x000fc60000010000 */
[C---:B------:R-:W-:Y:S08]  /*6d00*/  HMMA.16816.F32 R152, R4.reuse, R22, R152 ;  /* 0x000000160498723c */ /* 0x040ff00000001898 */
[C---:B------:R-:W-:Y:S08]  /*6d10*/  HMMA.16816.F32 R140, R4.reuse, R16, R140 ;  /* 0x00000010048c723c */ /* 0x040ff0000000188c */
[----:B------:R-:W-:Y:S01]  /*6d20*/  HMMA.16816.F32 R136, R4, R18, R136 ;  /* 0x000000120488723c */ /* 0x000fe20000001888 */
[----:B------:R-:W-:Y:S01]  /*6d30*/  F2FP.F16.F32.PACK_AB R4, R49, R48 ;  /* 0x000000303104723e */ /* 0x000fe200000000ff */
[----:B------:R-:W-:Y:S01]  /*6d40*/  FADD.FTZ R48, R48, R47 ;  /* 0x0000002f30307221 */ /* 0x000fe20000010000 */
[C---:B---3--:R-:W-:Y:S01]  /*6d50*/  F2FP.F16.F32.PACK_AB R5, R192.reuse, R131 ;  /* 0x00000083c005723e */ /* 0x048fe200000000ff */
[----:B------:R-:W-:Y:S01]  /*6d60*/  FADD.FTZ R131, R131, R82 ;  /* 0x0000005283837221 */ /* 0x000fe20000010000 */
[----:B------:R-:W-:Y:S01]  /*6d70*/  F2FP.F16.F32.PACK_AB R6, R53, R50 ;  /* 0x000000323506723e */ /* 0x000fe200000000ff */
[----:B------:R-:W-:Y:S01]  /*6d80*/  FADD.FTZ R49, R49, R48 ;  /* 0x0000003031317221 */ /* 0x000fe20000010000 */
[----:B------:R-:W-:Y:S01]  /*6d90*/  F2FP.F16.F32.PACK_AB R7, R189, R174 ;  /* 0x000000aebd07723e */ /* 0x000fe200000000ff */
[----:B------:R-:W-:-:S02]  /*6da0*/  FADD.FTZ R131, R192, R131 ;  /* 0x00000083c0837221 */ /* 0x000fc40000010000 */
[----:B------:R-:W-:Y:S02]  /*6db0*/  FADD.FTZ R50, R50, R49 ;  /* 0x0000003132327221 */ /* 0x000fe40000010000 */
[----:B------:R-:W-:Y:S02]  /*6dc0*/  FADD.FTZ R174, R174, R131 ;  /* 0x00000083aeae7221 */ /* 0x000fe40000010000 */
[----:B------:R-:W-:Y:S01]  /*6dd0*/  HMMA.16816.F32 R148, R4, R22, R148 ;  /* 0x000000160494723c */ /* 0x000fe20000001894 */
[----:B------:R-:W-:Y:S01]  /*6de0*/  FADD.FTZ R22, R98, R109 ;  /* 0x0000006d62167221 */ /* 0x000fe20000010000 */
[----:B------:R-:W-:Y:S01]  /*6df0*/  FADD.FTZ R53, R53, R50 ;  /* 0x0000003235357221 */ /* 0x000fe20000010000 */
[----:B------:R-:W-:Y:S02]  /*6e00*/  FADD.FTZ R189, R189, R174 ;  /* 0x000000aebdbd7221 */ /* 0x000fe40000010000 */
[----:B------:R-:W-:-:S03]  /*6e10*/  FADD.FTZ R22, R93, R22 ;  /* 0x000000165d167221 */ /* 0x000fc60000010000 */
[----:B------:R-:W-:Y:S01]  /*6e20*/  HMMA.16816.F32 R160, R4, R20, R160 ;  /* 0x0000001404a0723c */ /* 0x000fe200000018a0 */
[----:B------:R-:W-:Y:S01]  /*6e30*/  FADD.FTZ R87, R87, R22 ;  /* 0x0000001657577221 */ /* 0x000fe20000010000 */
[--C-:B------:R-:W-:Y:S01]  /*6e40*/  FFMA.FTZ R20, R116, UR5, -R111.reuse ;  /* 0x0000000574147c23 */ /* 0x100fe2000801086f */
[----:B------:R-:W-:Y:S02]  /*6e50*/  FFMA.FTZ R21, R114, UR5, -R111 ;  /* 0x0000000572157c23 */ /* 0x000fe4000801086f */
[----:B------:R-:W-:-:S03]  /*6e60*/  FADD.FTZ R78, R78, R87 ;  /* 0x000000574e4e7221 */ /* 0x000fc60000010000 */
[----:B------:R-:W-:Y:S01]  /*6e70*/  MUFU.EX2 R20, R20 ;  /* 0x0000001400147308 */ /* 0x000fe20000000800 */
[----:B------:R-:W-:Y:S01]  /*6e80*/  FADD.FTZ R79, R79, R78 ;  /* 0x0000004e4f4f7221 */ /* 0x000fe20000010000 */
[----:B------:R-:W-:Y:S01]  /*6e90*/  HMMA.16816.F32 R144, R4, R16, R144 ;  /* 0x000000100490723c */ /* 0x000fe20000001890 */
[----:B------:R-:W-:Y:S02]  /*6ea0*/  FFMA.FTZ R17, R92, UR5, -R103 ;  /* 0x000000055c117c23 */ /* 0x000fe40008010867 */
[----:B------:R-:W-:-:S03]  /*6eb0*/  FADD.FTZ R76, R76, R79 ;  /* 0x0000004f4c4c7221 */ /* 0x000fc60000010000 */
[----:B------:R-:W1:Y:S01]  /*6ec0*/  MUFU.EX2 R21, R21 ;  /* 0x0000001500157308 */ /* 0x000e620000000800 */
[----:B------:R-:W-:Y:S01]  /*6ed0*/  FADD.FTZ R91, R91, R76 ;  /* 0x0000004c5b5b7221 */ /* 0x000fe20000010000 */
[----:B------:R-:W-:Y:S01]  /*6ee0*/  HMMA.16816.F32 R132, R4, R18, R132 ;  /* 0x000000120484723c */ /* 0x000fe20000001884 */
[----:B----4-:R-:W-:Y:S02]  /*6ef0*/  F2FP.F16.F32.PACK_AB R4, R123, R120 ;  /* 0x000000787b04723e */ /* 0x010fe400000000ff */
[----:B------:R-:W-:Y:S01]  /*6f00*/  FADD.FTZ R90, R90, R91 ;  /* 0x0000005b5a5a7221 */ /* 0x000fe20000010000 */
[----:B--2---:R-:W-:Y:S02]  /*6f10*/  F2FP.F16.F32.PACK_AB R6, R126, R121 ;  /* 0x000000797e06723e */ /* 0x004fe400000000ff */
[----:B------:R-:W-:Y:S01]  /*6f20*/  MUFU.EX2 R16, R96 ;  /* 0x0000006000107308 */ /* 0x000fe20000000800 */
[----:B------:R-:W-:Y:S01]  /*6f30*/  FADD.FTZ R95, R95, R90 ;  /* 0x0000005a5f5f7221 */ /* 0x000fe20000010000 */
[----:B------:R-:W-:Y:S01]  /*6f40*/  F2FP.F16.F32.PACK_AB R5, R118, R119 ;  /* 0x000000777605723e */ /* 0x000fe200000000ff */
[----:B------:R-:W-:-:S02]  /*6f50*/  FADD.FTZ R119, R119, R168 ;  /* 0x000000a877777221 */ /* 0x000fc40000010000 */
[----:B------:R-:W-:Y:S02]  /*6f60*/  FADD.FTZ R104, R104, R95 ;  /* 0x0000005f68687221 */ /* 0x000fe40000010000 */
[----:B------:R-:W-:Y:S01]  /*6f70*/  FADD.FTZ R119, R118, R119 ;  /* 0x0000007776777221 */ /* 0x000fe20000010000 */
[----:B------:R-:W2:Y:S01]  /*6f80*/  MUFU.EX2 R17, R17 ;  /* 0x0000001100117308 */ /* 0x000ea20000000800 */
[----:B------:R-:W-:Y:S01]  /*6f90*/  FADD.FTZ R115, R115, R104 ;  /* 0x0000006873737221 */ /* 0x000fe20000010000 */
[C---:B-1----:R-:W-:Y:S01]  /*6fa0*/  F2FP.F16.F32.PACK_AB R7, R21.reuse, R20 ;  /* 0x000000141507723e */ /* 0x042fe200000000ff */
[----:B------:R-:W-:Y:S02]  /*6fb0*/  FADD.FTZ R20, R20, R119 ;  /* 0x0000007714147221 */ /* 0x000fe40000010000 */
[----:B------:R-:W-:Y:S02]  /*6fc0*/  FADD.FTZ R122, R122, R115 ;  /* 0x000000737a7a7221 */ /* 0x000fe40000010000 */
[----:B------:R-:W-:Y:S01]  /*6fd0*/  FADD.FTZ R238, R21, R20 ;  /* 0x0000001415ee7221 */ /* 0x000fe20000010000 */
[----:B------:R-:W-:Y:S01]  /*6fe0*/  MUFU.EX2 R18, R97 ;  /* 0x0000006100127308 */ /* 0x000fe20000000800 */
[----:B------:R-:W-:Y:S01]  /*6ff0*/  FADD.FTZ R117, R117, R122 ;  /* 0x0000007a75757221 */ /* 0x000fe20000010000 */
[----:B------:R-:W-:Y:S03]  /*7000*/  HMMA.16816.F32 R156, R4, R12, R156 ;  /* 0x0000000c049c723c */ /* 0x000fe6000000189c */
[----:B------:R-:W-:-:S03]  /*7010*/  FADD.FTZ R128, R128, R117 ;  /* 0x0000007580807221 */ /* 0x000fc60000010000 */
[----:B------:R-:W1:Y:S01]  /*7020*/  MUFU.EX2 R19, R94 ;  /* 0x0000005e00137308 */ /* 0x000e620000000800 */
[----:B------:R-:W-:Y:S01]  /*7030*/  FADD.FTZ R165, R165, R128 ;  /* 0x00000080a5a57221 */ /* 0x000fe20000010000 */
[----:B------:R-:W-:Y:S03]  /*7040*/  HMMA.16816.F32 R152, R4, R14, R152 ;  /* 0x0000000e0498723c */ /* 0x000fe60000001898 */
[----:B------:R-:W-:-:S04]  /*7050*/  FADD.FTZ R170, R170, R165 ;  /* 0x000000a5aaaa7221 */ /* 0x000fc80000010000 */
[----:B------:R-:W-:Y:S01]  /*7060*/  FADD.FTZ R173, R173, R170 ;  /* 0x000000aaadad7221 */ /* 0x000fe20000010000 */
[----:B-----5:R-:W-:Y:S03]  /*7070*/  HMMA.16816.F32 R140, R4, R8, R140 ;  /* 0x00000008048c723c */ /* 0x020fe6000000188c */
[----:B------:R-:W-:-:S04]  /*7080*/  FADD.FTZ R178, R178, R173 ;  /* 0x000000adb2b27221 */ /* 0x000fc80000010000 */
[----:B------:R-:W-:Y:S01]  /*7090*/  FADD.FTZ R187, R187, R178 ;  /* 0x000000b2bbbb7221 */ /* 0x000fe20000010000 */
[----:B------:R-:W-:Y:S01]  /*70a0*/  HMMA.16816.F32 R136, R4, R10, R136 ;  /* 0x0000000a0488723c */ /* 0x000fe20000001888 */
[----:B------:R-:W-:Y:S01]  /*70b0*/  F2FP.F16.F32.PACK_AB R4, R55, R54 ;  /* 0x000000363704723e */ /* 0x000fe200000000ff */
[----:B------:R-:W-:Y:S01]  /*70c0*/  FADD.FTZ R54, R54, R53 ;  /* 0x0000003536367221 */ /* 0x000fe20000010000 */
[----:B------:R-:W-:Y:S01]  /*70d0*/  FADD.FTZ R194, R194, R187 ;  /* 0x000000bbc2c27221 */ /* 0x000fe20000010000 */
[----:B--2---:R-:W-:Y:S01]  /*70e0*/  F2FP.F16.F32.PACK_AB R5, R17, R16 ;  /* 0x000000101105723e */ /* 0x004fe200000000ff */
[----:B------:R-:W-:Y:S01]  /*70f0*/  FADD.FTZ R16, R16, R189 ;  /* 0x000000bd10107221 */ /* 0x000fe20000010000 */
[----:B------:R-:W-:Y:S01]  /*7100*/  F2FP.F16.F32.PACK_AB R6, R57, R56 ;  /* 0x000000383906723e */ /* 0x000fe200000000ff */
[----:B------:R-:W-:Y:S01]  /*7110*/  FADD.FTZ R181, R181, R194 ;  /* 0x000000c2b5b57221 */ /* 0x000fe20000010000 */
[----:B-1----:R-:W-:Y:S01]  /*7120*/  F2FP.F16.F32.PACK_AB R7, R19, R18 ;  /* 0x000000121307723e */ /* 0x002fe200000000ff */
[----:B------:R-:W-:Y:S01]  /*7130*/  FADD.FTZ R55, R55, R54 ;  /* 0x0000003637377221 */ /* 0x000fe20000010000 */
[----:B------:R-:W-:Y:S01]  /*7140*/  FADD.FTZ R17, R17, R16 ;  /* 0x0000001011117221 */ /* 0x000fe20000010000 */
[----:B------:R-:W-:-:S02]  /*7150*/  FADD.FTZ R196, R196, R181 ;  /* 0x000000b5c4c47221 */ /* 0x000fc40000010000 */
[----:B------:R-:W-:Y:S01]  /*7160*/  FADD.FTZ R56, R56, R55 ;  /* 0x0000003738387221 */ /* 0x000fe20000010000 */
[----:B------:R-:W-:Y:S01]  /*7170*/  FADD.FTZ R18, R18, R17 ;  /* 0x0000001112127221 */ /* 0x000fe20000010000 */
[----:B------:R-:W-:Y:S01]  /*7180*/  FADD.FTZ R175, R175, R196 ;  /* 0x000000c4afaf7221 */ /* 0x000fe20000010000 */
[----:B------:R-:W-:Y:S01]  /*7190*/  HMMA.16816.F32 R160, R4, R12, R160 ;  /* 0x0000000c04a0723c */ /* 0x000fe200000018a0 */
[----:B------:R-:W-:Y:S01]  /*71a0*/  FADD.FTZ R239, R57, R56 ;  /* 0x0000003839ef7221 */ /* 0x000fe20000010000 */
[----:B------:R-:W-:Y:S01]  /*71b0*/  FADD.FTZ R240, R19, R18 ;  /* 0x0000001213f07221 */ /* 0x000fe20000010000 */
[----:B------:R-:W-:-:S04]  /*71c0*/  FADD.FTZ R180, R180, R175 ;  /* 0x000000afb4b47221 */ /* 0x000fc80000010000 */
[----:B------:R-:W-:Y:S01]  /*71d0*/  FADD.FTZ R169, R169, R180 ;  /* 0x000000b4a9a97221 */ /* 0x000fe20000010000 */
[----:B------:R-:W-:Y:S03]  /*71e0*/  HMMA.16816.F32 R148, R4, R14, R148 ;  /* 0x0000000e0494723c */ /* 0x000fe60000001894 */
[----:B------:R-:W-:-:S04]  /*71f0*/  FADD.FTZ R169, R188, R169 ;  /* 0x000000a9bca97221 */ /* 0x000fc80000010000 */
[----:B------:R-:W-:Y:S01]  /*7200*/  FADD.FTZ R120, R120, R169 ;  /* 0x000000a978787221 */ /* 0x000fe20000010000 */
[----:B------:R-:W-:Y:S03]  /*7210*/  HMMA.16816.F32 R144, R4, R8, R144 ;  /* 0x000000080490723c */ /* 0x000fe60000001890 */
[----:B------:R-:W-:-:S04]  /*7220*/  FADD.FTZ R120, R123, R120 ;  /* 0x000000787b787221 */ /* 0x000fc80000010000 */
[----:B------:R-:W-:Y:S01]  /*7230*/  FADD.FTZ R121, R121, R120 ;  /* 0x0000007879797221 */ /* 0x000fe20000010000 */
[----:B------:R-:W-:Y:S03]  /*7240*/  HMMA.16816.F32 R132, R4, R10, R132 ;  /* 0x0000000a0484723c */ /* 0x000fe60000001884 */
[----:B------:R-:W-:Y:S01]  /*7250*/  FADD.FTZ R237, R126, R121 ;  /* 0x000000797eed7221 */ /* 0x000fe20000010000 */
[----:B------:R-:W-:-:S01]  /*7260*/  NOP ;  /* 0x0000000000007918 */ /* 0x000fc20000000000 */
[----:B------:R-:W-:-:S15]  /*7270*/  @!P0 BRA `(.L_x_199) ;  /* 0x0000005400a48947 */ /* 0x000fde0003800000 */
[----:B------:R-:W-:Y:S01]  /*7280*/  VIADD R244, R37, 0xfffffffe ;  /* 0xfffffffe25f47836 */ /* 0x000fe20000000000 */
[----:B------:R-:W-:-:S04]  /*7290*/  DEPBAR.LE SB0, 0x0 ;  /* 0x000080000000791a */ /* 0x000fc80000000000 */
[----:B------:R-:W-:Y:S01]  /*72a0*/  IMAD.WIDE.U32 R20, R244, R38, RZ ;  /* 0x00000026f4147225 */ /* 0x000fe200078e00ff */
[----:B------:R-:W-:-:S03]  /*72b0*/  SHF.L.U64.HI R11, R38, 0x5, R39 ;  /* 0x00000005260b7819 */ /* 0x000fc60000010227 */
[----:B------:R-:W-:Y:S01]  /*72c0*/  IMAD.SHL.U32 R7, R38, 0x20, RZ ;  /* 0x0000002026077824 */ /* 0x000fe200078e00ff */
[----:B------:R-:W-:Y:S01]  /*72d0*/  BAR.SYNC.DEFER_BLOCKING 0x0 ;  /* 0x0000000000007b1d */ /* 0x000fe20000010000 */
[----:B------:R-:W-:Y:S01]  /*72e0*/  IMAD R4, R244, R39, R21 ;  /* 0x00000027f4047224 */ /* 0x000fe200078e0215 */
[C---:B------:R-:W-:Y:S02]  /*72f0*/  LEA R18, P3, R20.reuse, R222, 0x8 ;  /* 0x000000de14127211 */ /* 0x040fe400078640ff */
[C---:B------:R-:W-:Y:S02]  /*7300*/  LEA R5, P0, R20.reuse, R7, 0x7 ;  /* 0x0000000714057211 */ /* 0x040fe400078038ff */
[C-C-:B------:R-:W-:Y:S02]  /*7310*/  LEA.HI.X R19, R20.reuse, R221, R4.reuse, 0x8, P3 ;  /* 0x000000dd14137211 */ /* 0x140fe400018f4404 */
[----:B------:R-:W-:Y:S02]  /*7320*/  IADD3 R7, P1, PT, R5, R7, RZ ;  /* 0x0000000705077210 */ /* 0x000fe40007f3e0ff */
[----:B------:R-:W-:-:S02]  /*7330*/  LEA.HI.X R6, R20, R11, R4, 0x7, P0 ;  /* 0x0000000b14067211 */ /* 0x000fc400000f3c04 */
[----:B------:R-:W-:Y:S02]  /*7340*/  LEA R9, P0, R38, R5, 0x6 ;  /* 0x0000000526097211 */ /* 0x000fe400078030ff */
[-C--:B------:R-:W-:Y:S01]  /*7350*/  LEA R16, P2, R5, R222.reuse, 0x1 ;  /* 0x000000de05107211 */ /* 0x080fe200078408ff */
[----:B------:R-:W-:Y:S01]  /*7360*/  IMAD.X R8, R6, 0x1, R11, P1 ;  /* 0x0000000106087824 */ /* 0x000fe200008e060b */
[----:B------:R-:W-:Y:S02]  /*7370*/  LEA R14, P1, R7, R222, 0x1 ;  /* 0x000000de070e7211 */ /* 0x000fe400078208ff */
[----:B------:R-:W-:Y:S02]  /*7380*/  LEA.HI.X R10, R38, R6, R39, 0x6, P0 ;  /* 0x00000006260a7211 */ /* 0x000fe400000f3427 */
[----:B------:R-:W-:Y:S02]  /*7390*/  LEA R12, P0, R9, R222, 0x1 ;  /* 0x000000de090c7211 */ /* 0x000fe400078008ff */
[----:B------:R-:W-:-:S02]  /*73a0*/  LEA.HI.X R17, R5, R221, R6, 0x1, P2 ;  /* 0x000000dd05117211 */ /* 0x000fc400010f0c06 */
[-C--:B------:R-:W-:Y:S01]  /*73b0*/  LEA.HI.X R15, R7, R221.reuse, R8, 0x1, P1 ;  /* 0x000000dd070f7211 */ /* 0x080fe200008f0c08 */
[----:B------:R-:W-:Y:S01]  /*73c0*/  @!PT LDS RZ, [RZ] ;  /* 0x00000000fffff984 */ /* 0x000fe20000000800 */
[----:B------:R-:W-:Y:S01]  /*73d0*/  @!PT LDS RZ, [RZ] ;  /* 0x00000000fffff984 */ /* 0x000fe20000000800 */
[----:B------:R-:W-:Y:S01]  /*73e0*/  @!PT LDS RZ, [RZ] ;  /* 0x00000000fffff984 */ /* 0x000fe20000000800 */
[----:B------:R-:W-:Y:S01]  /*73f0*/  LDGSTS.E.BYPASS.LTC128B.128 [R230+0x4000], desc[UR14][R18.64] ;  /* 0x0400000012e67fae */ /* 0x000fe2000b981a0e */
[----:B------:R-:W-:-:S03]  /*7400*/  LEA.HI.X R13, R9, R221, R10, 0x1, P0 ;  /* 0x000000dd090d7211 */ /* 0x000fc600000f0c0a */
[----:B------:R1:W-:Y:S04]  /*7410*/  LDGSTS.E.BYPASS.LTC128B.128 [R230+0x4800], desc[UR14][R16.64] ;  /* 0x0480000010e67fae */ /* 0x0003e8000b981a0e */
[----:B------:R-:W-:Y:S04]  /*7420*/  LDGSTS.E.BYPASS.LTC128B.128 [R230+0x5000], desc[UR14][R14.64] ;  /* 0x050000000ee67fae */ /* 0x000fe8000b981a0e */
[----:B------:R2:W-:Y:S04]  /*7430*/  LDGSTS.E.BYPASS.LTC128B.128 [R230+0x5800], desc[UR14][R12.64] ;  /* 0x058000000ce67fae */ /* 0x0005e8000b981a0e */
[----:B------:R-:W-:Y:S04]  /*7440*/  LDSM.16.M88.4 R128, [R216+0x2000] ;  /* 0x00200000d880783b */ /* 0x000fe80000000200 */
[----:B------:R-:W3:Y:S04]  /*7450*/  LDSM.16.M88.4 R4, [R217+0x1000] ;  /* 0x00100000d904783b */ /* 0x000ee80000000200 */
[----:B------:R-:W4:Y:S04]  /*7460*/  LDSM.16.M88.4 R120, [R216+0x2400] ;  /* 0x00240000d878783b */ /* 0x000f280000000200 */
[----:B------:R-:W5:Y:S04]  /*7470*/  LDSM.16.M88.4 R112, [R216+0x2800] ;  /* 0x00280000d870783b */ /* 0x000f680000000200 */
[----:B------:R-:W1:Y:S04]  /*7480*/  LDSM.16.M88.4 R104, [R216+0x2c00] ;  /* 0x002c0000d868783b */ /* 0x000e680000000200 */
[----:B------:R-:W2:Y:S04]  /*7490*/  LDSM.16.M88.4 R96, [R216+0x3000] ;  /* 0x00300000d860783b */ /* 0x000ea80000000200 */
[----:B------:R-:W2:Y:S04]  /*74a0*/  LDSM.16.M88.4 R88, [R216+0x3400] ;  /* 0x00340000d858783b */ /* 0x000ea80000000200 */
[----:B------:R-:W2:Y:S04]  /*74b0*/  LDSM.16.M88.4 R80, [R216+0x3800] ;  /* 0x00380000d850783b */ /* 0x000ea80000000200 */
[----:B------:R-:W2:Y:S04]  /*74c0*/  LDSM.16.M88.4 R204, [R216+0x3c00] ;  /* 0x003c0000d8cc783b */ /* 0x000ea80000000200 */
[----:B------:R-:W2:Y:S04]  /*74d0*/  LDSM.16.M88.4 R72, [R217] ;  /* 0x00000000d948783b */ /* 0x000ea80000000200 */
[----:B------:R-:W-:Y:S04]  /*74e0*/  LDSM.16.M88.4 R196, [R213+0x2000] ;  /* 0x00200000d5c4783b */ /* 0x000fe80000000200 */
[----:B------:R-:W2:Y:S01]  /*74f0*/  LDSM.16.M88.4 R200, [R215] ;  /* 0x00000000d7c8783b */ /* 0x000ea20000000200 */
[C---:B---3--:R-:W-:Y:S03]  /*7500*/  HMMA.16816.F32 R68, R4.reuse, R128, RZ ;  /* 0x000000800444723c */ /* 0x048fe600000018ff */
[----:B------:R-:W3:Y:S04]  /*7510*/  LDSM.16.M88.4 R76, [R215+0x1000] ;  /* 0x00100000d74c783b */ /* 0x000ee80000000200 */
[----:B------:R-:W3:Y:S01]  /*7520*/  LDSM.16.M88.4 R192, [R213+0x2400] ;  /* 0x00240000d5c0783b */ /* 0x000ee20000000200 */
[C---:B----4-:R-:W-:Y:S03]  /*7530*/  HMMA.16816.F32 R60, R4.reuse, R120, RZ ;  /* 0x00000078043c723c */ /* 0x050fe600000018ff */
[----:B------:R-:W4:Y:S04]  /*7540*/  LDSM.16.M88.4 R188, [R213+0x2800] ;  /* 0x00280000d5bc783b */ /* 0x000f280000000200 */
[----:B------:R-:W4:Y:S01]  /*7550*/  LDSM.16.M88.4 R184, [R213+0x2c00] ;  /* 0x002c0000d5b8783b */ /* 0x000f220000000200 */
[C---:B-----5:R-:W-:Y:S03]  /*7560*/  HMMA.16816.F32 R52, R4.reuse, R112, RZ ;  /* 0x000000700434723c */ /* 0x060fe600000018ff */
[----:B------:R-:W5:Y:S04]  /*7570*/  LDSM.16.M88.4 R180, [R213+0x3000] ;  /* 0x00300000d5b4783b */ /* 0x000f680000000200 */
[----:B------:R-:W5:Y:S01]  /*7580*/  LDSM.16.M88.4 R176, [R213+0x3400] ;  /* 0x00340000d5b0783b */ /* 0x000f620000000200 */
[C---:B-1----:R-:W-:Y:S03]  /*7590*/  HMMA.16816.F32 R44, R4.reuse, R104, RZ ;  /* 0x00000068042c723c */ /* 0x042fe600000018ff */
[----:B------:R-:W1:Y:S04]  /*75a0*/  LDSM.16.M88.4 R172, [R213+0x3800] ;  /* 0x00380000d5ac783b */ /* 0x000e680000000200 */
[----:B------:R-:W1:Y:S01]  /*75b0*/  LDSM.16.M88.4 R168, [R213+0x3c00] ;  /* 0x003c0000d5a8783b */ /* 0x000e620000000200 */
[C---:B--2---:R-:W-:Y:S03]  /*75c0*/  HMMA.16816.F32 R32, R4.reuse, R96, RZ ;  /* 0x000000600420723c */ /* 0x044fe600000018ff */
[----:B------:R-:W0:Y:S05]  /*75d0*/  LDGDEPBAR ;  /* 0x00000000000079af */ /* 0x000e2a0000000000 */
[C---:B------:R-:W-:Y:S08]  /*75e0*/  HMMA.16816.F32 R24, R4.reuse, R88, RZ ;  /* 0x000000580418723c */ /* 0x040ff000000018ff */
[C---:B------:R-:W-:Y:S08]  /*75f0*/  HMMA.16816.F32 R16, R4.reuse, R80, RZ ;  /* 0x000000500410723c */ /* 0x040ff000000018ff */
[----:B------:R-:W-:Y:S01]  /*7600*/  HMMA.16816.F32 R8, R4, R204, RZ ;  /* 0x000000cc0408723c */ /* 0x000fe200000018ff */
[----:B------:R-:W-:-:S07]  /*7610*/  DEPBAR.LE SB0, 0x0 ;  /* 0x000080000000791a */ /* 0x000fce0000000000 */
[C---:B------:R-:W-:Y:S08]  /*7620*/  HMMA.16816.F32 R64, R4.reuse, R130, RZ ;  /* 0x000000820440723c */ /* 0x040ff000000018ff */
[C---:B------:R-:W-:Y:S08]  /*7630*/  HMMA.16816.F32 R56, R4.reuse, R122, RZ ;  /* 0x0000007a0438723c */ /* 0x040ff000000018ff */
[C---:B------:R-:W-:Y:S08]  /*7640*/  HMMA.16816.F32 R48, R4.reuse, R114, RZ ;  /* 0x000000720430723c */ /* 0x040ff000000018ff */
[C---:B------:R-:W-:Y:S08]  /*7650*/  HMMA.16816.F32 R40, R4.reuse, R106, RZ ;  /* 0x0000006a0428723c */ /* 0x040ff000000018ff */
[C---:B------:R-:W-:Y:S08]  /*7660*/  HMMA.16816.F32 R28, R4.reuse, R98, RZ ;  /* 0x00000062041c723c */ /* 0x040ff000000018ff */
[C---:B------:R-:W-:Y:S08]  /*7670*/  HMMA.16816.F32 R20, R4.reuse, R90, RZ ;  /* 0x0000005a0414723c */ /* 0x040ff000000018ff */
[----:B------:R-:W-:Y:S08]  /*7680*/  HMMA.16816.F32 R12, R4, R82, RZ ;  /* 0x00000052040c723c */ /* 0x000ff000000018ff */
[----:B------:R-:W-:Y:S08]  /*7690*/  HMMA.16816.F32 R164, R72, R128, RZ ;  /* 0x0000008048a4723c */ /* 0x000ff000000018ff */
[----:B------:R-:W-:Y:S08]  /*76a0*/  HMMA.16816.F32 R4, R4, R206, RZ ;  /* 0x000000ce0404723c */ /* 0x000ff000000018ff */
        /* <DEDUP_REMOVED lines=11> */
[C---:B---3--:R-:W-:Y:S08]  /*7760*/  HMMA.16816.F32 R68, R76.reuse, R196, R68 ;  /* 0x000000c44c44723c */ /* 0x048ff00000001844 */
[C---:B------:R-:W-:Y:S08]  /*7770*/  HMMA.16816.F32 R60, R76.reuse, R192, R60 ;  /* 0x000000c04c3c723c */ /* 0x040ff0000000183c */
[C---:B----4-:R-:W-:Y:S08]  /*7780*/  HMMA.16816.F32 R52, R76.reuse, R188, R52 ;  /* 0x000000bc4c34723c */ /* 0x050ff00000001834 */
[C---:B------:R-:W-:Y:S08]  /*7790*/  HMMA.16816.F32 R44, R76.reuse, R184, R44 ;  /* 0x000000b84c2c723c */ /* 0x040ff0000000182c */
[C---:B-----5:R-:W-:Y:S08]  /*77a0*/  HMMA.16816.F32 R32, R76.reuse, R180, R32 ;  /* 0x000000b44c20723c */ /* 0x060ff00000001820 */
[C---:B------:R-:W-:Y:S08]  /*77b0*/  HMMA.16816.F32 R24, R76.reuse, R176, R24 ;  /* 0x000000b04c18723c */ /* 0x040ff00000001818 */
[C---:B-1----:R-:W-:Y:S08]  /*77c0*/  HMMA.16816.F32 R16, R76.reuse, R172, R16 ;  /* 0x000000ac4c10723c */ /* 0x042ff00000001810 */
        /* <DEDUP_REMOVED lines=8> */
[----:B------:R-:W-:Y:S08]  /*7850*/  HMMA.16816.F32 R4, R76, R170, R4 ;  /* 0x000000aa4c04723c */ /* 0x000ff00000001804 */
[C---:B------:R-:W-:Y:S08]  /*7860*/  HMMA.16816.F32 R120, R72.reuse, R122, RZ ;  /* 0x0000007a4878723c */ /* 0x040ff000000018ff */
[C---:B------:R-:W-:Y:S08]  /*7870*/  HMMA.16816.F32 R104, R72.reuse, R106, RZ ;  /* 0x0000006a4868723c */ /* 0x040ff000000018ff */
[C---:B------:R-:W-:Y:S08]  /*7880*/  HMMA.16816.F32 R88, R72.reuse, R90, RZ ;  /* 0x0000005a4858723c */ /* 0x040ff000000018ff */
[C---:B------:R-:W-:Y:S08]  /*7890*/  HMMA.16816.F32 R76, R72.reuse, R204, RZ ;  /* 0x000000cc484c723c */ /* 0x040ff000000018ff */
[----:B------:R-:W-:Y:S08]  /*78a0*/  HMMA.16816.F32 R72, R72, R206, RZ ;  /* 0x000000ce4848723c */ /* 0x000ff000000018ff */
[C---:B------:R-:W-:Y:S08]  /*78b0*/  HMMA.16816.F32 R124, R200.reuse, R192, R124 ;  /* 0x000000c0c87c723c */ /* 0x040ff0000000187c */
[----:B------:R-:W-:Y:S01]  /*78c0*/  HMMA.16816.F32 R92, R200, R176, R92 ;  /* 0x000000b0c85c723c */ /* 0x000fe2000000185c */
[----:B------:R-:W-:-:S04]  /*78d0*/  IMAD R177, R37, 0x80, R236 ;  /* 0x0000008025b17824 */ /* 0x000fc800078e02ec */
[----:B------:R-:W-:-:S03]  /*78e0*/  VIADD R176, R177, 0xffffff30 ;  /* 0xffffff30b1b07836 */ /* 0x000fc60000000000 */
[----:B------:R-:W-:Y:S01]  /*78f0*/  HMMA.16816.F32 R112, R200, R190, R112 ;  /* 0x000000bec870723c */ /* 0x000fe20000001870 */
[----:B------:R-:W-:-:S05]  /*7900*/  VIADD R190, R177, 0xffffff00 ;  /* 0xffffff00b1be7836 */ /* 0x000fca0000000000 */
[-C--:B------:R-:W-:Y:S02]  /*7910*/  ISETP.GT.AND P1, PT, R243, R190.reuse, PT ;  /* 0x000000bef300720c */ /* 0x080fe40003f24270 */
[----:B------:R-:W-:Y:S01]  /*7920*/  HMMA.16816.F32 R116, R200, R188, R116 ;  /* 0x000000bcc874723c */ /* 0x000fe20000001874 */
[----:B------:R-:W-:-:S07]  /*7930*/  ISETP.GT.AND P3, PT, R235, R190, PT ;  /* 0x000000beeb00720c */ /* 0x000fce0003f64270 */
[----:B------:R-:W-:Y:S01]  /*7940*/  HMMA.16816.F32 R84, R200, R172, R84 ;  /* 0x000000acc854723c */ /* 0x000fe20000001854 */
[----:B------:R-:W-:-:S05]  /*7950*/  VIADD R173, R177, 0xffffff01 ;  /* 0xffffff01b1ad7836 */ /* 0x000fca0000000000 */
[-C--:B------:R-:W-:Y:S02]  /*7960*/  ISETP.GT.AND P2, PT, R235, R173.reuse, PT ;  /* 0x000000adeb00720c */ /* 0x080fe40003f44270 */
[----:B------:R-:W-:Y:S01]  /*7970*/  HMMA.16816.F32 R128, R200, R198, R128 ;  /* 0x000000c6c880723c */ /* 0x000fe20000001880 */
[----:B------:R-:W-:Y:S01]  /*7980*/  VIADD R198, R177, 0xffffff10 ;  /* 0xffffff10b1c67836 */ /* 0x000fe20000000000 */
[----:B------:R-:W-:-:S04]  /*7990*/  ISETP.GT.AND P0, PT, R243, R173, PT ;  /* 0x000000adf300720c */ /* 0x000fc80003f04270 */
[----:B------:R-:W-:Y:S02]  /*79a0*/  FSEL R167, R167, -INF , !P0 ;  /* 0xff800000a7a77808 */ /* 0x000fe40004000000 */
[----:B------:R-:W-:Y:S01]  /*79b0*/  HMMA.16816.F32 R108, R200, R184, R108 ;  /* 0x000000b8c86c723c */ /* 0x000fe2000000186c */
[----:B------:R-:W-:-:S07]  /*79c0*/  FSEL R185, R165, -INF , !P2 ;  /* 0xff800000a5b97808 */ /* 0x000fce0005000000 */
[----:B------:R-:W-:Y:S01]  /*79d0*/  HMMA.16816.F32 R96, R200, R182, R96 ;  /* 0x000000b6c860723c */ /* 0x000fe20000001860 */
[----:B------:R-:W-:-:S05]  /*79e0*/  VIADD R182, R177, 0xffffff11 ;  /* 0xffffff11b1b67836 */ /* 0x000fca0000000000 */
[----:B------:R-:W-:Y:S02]  /*79f0*/  ISETP.GT.AND P2, PT, R235, R182, PT ;  /* 0x000000b6eb00720c */ /* 0x000fe40003f44270 */
[C---:B------:R-:W-:Y:S01]  /*7a00*/  HMMA.16816.F32 R80, R200.reuse, R174, R80 ;  /* 0x000000aec850723c */ /* 0x040fe20000001850 */
[----:B------:R-:W-:Y:S01]  /*7a10*/  FSEL R175, R166, -INF , !P1 ;  /* 0xff800000a6af7808 */ /* 0x000fe20004800000 */
[----:B------:R-:W-:Y:S01]  /*7a20*/  VIADD R174, R177, 0xffffff31 ;  /* 0xffffff31b1ae7836 */ /* 0x000fe20000000000 */
[----:B------:R-:W-:Y:S01]  /*7a30*/  ISETP.GT.AND P1, PT, R243, R198, PT ;  /* 0x000000c6f300720c */ /* 0x000fe20003f24270 */
[----:B------:R-:W-:Y:S01]  /*7a40*/  VIADD R166, R177, 0xffffff41 ;  /* 0xffffff41b1a67836 */ /* 0x000fe20000000000 */
[----:B------:R-:W-:Y:S02]  /*7a50*/  ISETP.GT.AND P0, PT, R243, R182, PT ;  /* 0x000000b6f300720c */ /* 0x000fe40003f04270 */
[----:B------:R-:W-:Y:S01]  /*7a60*/  FSEL R183, R125, -INF , !P2 ;  /* 0xff8000007db77808 */ /* 0x000fe20005000000 */
[----:B------:R-:W-:Y:S01]  /*7a70*/  HMMA.16816.F32 R100, R200, R180, R100 ;  /* 0x000000b4c864723c */ /* 0x000fe20000001864 */
[----:B------:R-:W-:-:S07]  /*7a80*/  VIADD R180, R177, 0xffffff20 ;  /* 0xffffff20b1b47836 */ /* 0x000fce0000000000 */
[C---:B------:R-:W-:Y:S01]  /*7a90*/  HMMA.16816.F32 R88, R200.reuse, R178, R88 ;  /* 0x000000b2c858723c */ /* 0x040fe20000001858 */
[----:B------:R-:W-:Y:S01]  /*7aa0*/  VIADD R178, R177, 0xffffff21 ;  /* 0xffffff21b1b27836 */ /* 0x000fe20000000000 */
[----:B------:R-:W-:Y:S04]  /*7ab0*/  BAR.SYNC.DEFER_BLOCKING 0x0 ;  /* 0x0000000000007b1d */ /* 0x000fe80000010000 */
[----:B------:R-:W-:Y:S02]  /*7ac0*/  ISETP.GT.AND P2, PT, R235, R178, PT ;  /* 0x000000b2eb00720c */ /* 0x000fe40003f44270 */
[----:B------:R-:W-:Y:S01]  /*7ad0*/  HMMA.16816.F32 R72, R200, R170, R72 ;  /* 0x000000aac848723c */ /* 0x000fe20000001848 */
[----:B------:R-:W-:Y:S01]  /*7ae0*/  FSEL R171, R126, -INF , !P1 ;  /* 0xff8000007eab7808 */ /* 0x000fe20004800000 */
[----:B------:R-:W-:Y:S01]  /*7af0*/  VIADD R170, R177, 0xffffff40 ;  /* 0xffffff40b1aa7836 */ /* 0x000fe20000000000 */
[----:B------:R-:W-:Y:S01]  /*7b00*/  ISETP.GT.AND P1, PT, R243, R180, PT ;  /* 0x000000b4f300720c */ /* 0x000fe20003f24270 */
[----:B------:R-:W-:Y:S01]  /*7b10*/  VIADD R126, R177, 0xffffff09 ;  /* 0xffffff09b17e7836 */ /* 0x000fe20000000000 */
[----:B------:R-:W-:-:S02]  /*7b20*/  FSEL R197, R117, -INF , !P2 ;  /* 0xff80000075c57808 */ /* 0x000fc40005000000 */
[----:B------:R-:W-:Y:S01]  /*7b30*/  FSEL R165, R118, -INF , !P1 ;  /* 0xff80000076a57808 */ /* 0x000fe20004800000 */
[C---:B------:R-:W-:Y:S01]  /*7b40*/  HMMA.16816.F32 R76, R200.reuse, R168, R76 ;  /* 0x000000a8c84c723c */ /* 0x040fe2000000184c */
[----:B------:R-:W-:Y:S02]  /*7b50*/  FSEL R169, R127, -INF , !P0 ;  /* 0xff8000007fa97808 */ /* 0x000fe40004000000 */
[C---:B------:R-:W-:Y:S02]  /*7b60*/  ISETP.GT.AND P0, PT, R243.reuse, R178, PT ;  /* 0x000000b2f300720c */ /* 0x040fe40003f04270 */
[----:B------:R-:W-:Y:S02]  /*7b70*/  ISETP.GT.AND P1, PT, R243, R176, PT ;  /* 0x000000b0f300720c */ /* 0x000fe40003f24270 */
[----:B------:R-:W-:Y:S01]  /*7b80*/  FSEL R127, R119, -INF , !P0 ;  /* 0xff800000777f7808 */ /* 0x000fe20004000000 */
[----:B------:R-:W-:Y:S01]  /*7b90*/  HMMA.16816.F32 R104, R200, R186, R104 ;  /* 0x000000bac868723c */ /* 0x000fe20000001868 */
[----:B------:R-:W-:Y:S01]  /*7ba0*/  FSEL R187, R164, -INF , !P3 ;  /* 0xff800000a4bb7808 */ /* 0x000fe20005800000 */
[----:B------:R-:W-:Y:S01]  /*7bb0*/  VIADD R164, R177, 0xffffff50 ;  /* 0xffffff50b1a47836 */ /* 0x000fe20000000000 */
[----:B------:R-:W-:-:S02]  /*7bc0*/  ISETP.GT.AND P2, PT, R235, R174, PT ;  /* 0x000000aeeb00720c */ /* 0x000fc40003f44270 */
[----:B------:R-:W-:Y:S02]  /*7bd0*/  FSEL R125, R110, -INF , !P1 ;  /* 0xff8000006e7d7808 */ /* 0x000fe40004800000 */
[----:B------:R-:W-:Y:S01]  /*7be0*/  ISETP.GT.AND P3, PT, R235, R198, PT ;  /* 0x000000c6eb00720c */ /* 0x000fe20003f64270 */
[----:B------:R-:W-:Y:S01]  /*7bf0*/  HMMA.16816.F32 R120, R200, R194, R120 ;  /* 0x000000c2c878723c */ /* 0x000fe20000001878 */
[----:B------:R-:W-:Y:S01]  /*7c00*/  ISETP.GT.AND P0, PT, R243, R174, PT ;  /* 0x000000aef300720c */ /* 0x000fe20003f04270 */
[----:B------:R-:W-:Y:S01]  /*7c10*/  VIADD R195, R177, 0xffffff08 ;  /* 0xffffff08b1c37836 */ /* 0x000fe20000000000 */
[----:B------:R-:W-:Y:S02]  /*7c20*/  ISETP.GT.AND P1, PT, R243, R170, PT ;  /* 0x000000aaf300720c */ /* 0x000fe40003f24270 */
[----:B------:R-:W-:Y:S02]  /*7c30*/  FSEL R181, R109, -INF , !P2 ;  /* 0xff8000006db57808 */ /* 0x000fe40005000000 */
[----:B------:R-:W-:Y:S01]  /*7c40*/  FSEL R184, R124, -INF , !P3 ;  /* 0xff8000007cb87808 */ /* 0x000fe20005800000 */
[----:B------:R-:W-:Y:S01]  /*7c50*/  VIADD R124, R177, 0xffffff51 ;  /* 0xffffff51b17c7836 */ /* 0x000fe20000000000 */
[----:B------:R-:W-:-:S02]  /*7c60*/  FSEL R117, R111, -INF , !P0 ;  /* 0xff8000006f757808 */ /* 0x000fc40004000000 */
[-C--:B------:R-:W-:Y:S02]  /*7c70*/  ISETP.GT.AND P2, PT, R235, R166.reuse, PT ;  /* 0x000000a6eb00720c */ /* 0x080fe40003f44270 */
[----:B------:R-:W-:Y:S02]  /*7c80*/  FSEL R119, R102, -INF , !P1 ;  /* 0xff80000066777808 */ /* 0x000fe40004800000 */
[C---:B------:R-:W-:Y:S02]  /*7c90*/  ISETP.GT.AND P0, PT, R243.reuse, R166, PT ;  /* 0x000000a6f300720c */ /* 0x040fe40003f04270 */
[----:B------:R-:W-:Y:S02]  /*7ca0*/  ISETP.GT.AND P1, PT, R243, R164, PT ;  /* 0x000000a4f300720c */ /* 0x000fe40003f24270 */
[----:B------:R-:W-:Y:S02]  /*7cb0*/  ISETP.GT.AND P3, PT, R235, R180, PT ;  /* 0x000000b4eb00720c */ /* 0x000fe40003f64270 */
[----:B------:R-:W-:-:S02]  /*7cc0*/  FSEL R179, R101, -INF , !P2 ;  /* 0xff80000065b37808 */ /* 0x000fc40005000000 */
[----:B------:R-:W-:Y:S02]  /*7cd0*/  FSEL R103, R103, -INF , !P0 ;  /* 0xff80000067677808 */ /* 0x000fe40004000000 */
[----:B------:R-:W-:Y:S01]  /*7ce0*/  FSEL R101, R94, -INF , !P1 ;  /* 0xff8000005e657808 */ /* 0x000fe20004800000 */
[----:B------:R-:W-:Y:S01]  /*7cf0*/  VIADD R94, R177, 0xffffff61 ;  /* 0xffffff61b15e7836 */ /* 0x000fe20000000000 */
[-C--:B------:R-:W-:Y:S02]  /*7d00*/  ISETP.GT.AND P0, PT, R243, R124.reuse, PT ;  /* 0x0000007cf300720c */ /* 0x080fe40003f04270 */
[----:B------:R-:W-:Y:S01]  /*7d10*/  FSEL R199, R116, -INF , !P3 ;  /* 0xff80000074c77808 */ /* 0x000fe20005800000 */
[----:B------:R-:W-:Y:S01]  /*7d20*/  VIADD R116, R177, 0xffffff60 ;  /* 0xffffff60b1747836 */ /* 0x000fe20000000000 */
[C---:B------:R-:W-:Y:S02]  /*7d30*/  ISETP.GT.AND P2, PT, R235.reuse, R124, PT ;  /* 0x0000007ceb00720c */ /* 0x040fe40003f44270 */
[----:B------:R-:W-:-:S02]  /*7d40*/  ISETP.GT.AND P3, PT, R235, R176, PT ;  /* 0x000000b0eb00720c */ /* 0x000fc40003f64270 */
[----:B------:R-:W-:Y:S02]  /*7d50*/  FSEL R95, R95, -INF , !P0 ;  /* 0xff8000005f5f7808 */ /* 0x000fe40004000000 */
[----:B------:R-:W-:Y:S02]  /*7d60*/  FSEL R111, R93, -INF , !P2 ;  /* 0xff8000005d6f7808 */ /* 0x000fe40005000000 */
[-C--:B------:R-:W-:Y:S02]  /*7d70*/  ISETP.GT.AND P0, PT, R243, R94.reuse, PT ;  /* 0x0000005ef300720c */ /* 0x080fe40003f04270 */
[----:B------:R-:W-:Y:S02]  /*7d80*/  FSEL R204, R108, -INF , !P3 ;  /* 0xff8000006ccc7808 */ /* 0x000fe40005800000 */
[C---:B------:R-:W-:Y:S02]  /*7d90*/  ISETP.GT.AND P2, PT, R235.reuse, R94, PT ;  /* 0x0000005eeb00720c */ /* 0x040fe40003f44270 */
[----:B------:R-:W-:-:S02]  /*7da0*/  ISETP.GT.AND P3, PT, R235, R170, PT ;  /* 0x000000aaeb00720c */ /* 0x000fc40003f64270 */
[----:B------:R-:W-:Y:S02]  /*7db0*/  FSEL R186, R87, -INF , !P0 ;  /* 0xff80000057ba7808 */ /* 0x000fe40004000000 */
[----:B------:R-:W-:Y:S02]  /*7dc0*/  FSEL R87, R85, -INF , !P2 ;  /* 0xff80000055577808 */ /* 0x000fe40005000000 */
[----:B------:R-:W-:Y:S02]  /*7dd0*/  FSEL R196, R100, -INF , !P3 ;  /* 0xff80000064c47808 */ /* 0x000fe40005800000 */
[----:B------:R-:W-:Y:S02]  /*7de0*/  ISETP.GT.AND P2, PT, R244, R225, PT ;  /* 0x000000e1f400720c */ /* 0x000fe40003f44270 */
[----:B------:R-:W-:Y:S02]  /*7df0*/  ISETP.GT.AND P3, PT, R235, R164, PT ;  /* 0x000000a4eb00720c */ /* 0x000fe40003f64270 */
[----:B------:R-:W-:-:S02]  /*7e00*/  ISETP.GT.AND P1, PT, R243, R116, PT ;  /* 0x00000074f300720c */ /* 0x000fc40003f24270 */
[----:B------:R-:W-:Y:S02]  /*7e10*/  FSEL R188, R92, -INF , !P3 ;  /* 0xff8000005cbc7808 */ /* 0x000fe40005800000 */
[----:B------:R-:W-:Y:S02]  /*7e20*/  ISETP.GT.AND P3, PT, R235, R116, PT ;  /* 0x00000074eb00720c */ /* 0x000fe40003f64270 */
[----:B------:R-:W-:Y:S02]  /*7e30*/  FSEL R194, R86, -INF , !P1 ;  /* 0xff80000056c27808 */ /* 0x000fe40004800000 */
[----:B------:R-:W-:Y:S02]  /*7e40*/  FSEL R93, R84, -INF , !P3 ;  /* 0xff800000545d7808 */ /* 0x000fe40005800000 */
[C---:B------:R-:W-:Y:S02]  /*7e50*/  ISETP.GT.AND P0, PT, R243.reuse, R126, PT ;  /* 0x0000007ef300720c */ /* 0x040fe40003f04270 */
[----:B------:R-:W-:-:S02]  /*7e60*/  ISETP.GT.AND P1, PT, R243, R195, PT ;  /* 0x000000c3f300720c */ /* 0x000fc40003f24270 */
[C---:B------:R-:W-:Y:S02]  /*7e70*/  ISETP.GT.AND P4, PT, R235.reuse, R195, PT ;  /* 0x000000c3eb00720c */ /* 0x040fe40003f84270 */
[----:B------:R-:W-:Y:S02]  /*7e80*/  ISETP.GT.AND P3, PT, R235, R126, PT ;  /* 0x0000007eeb00720c */ /* 0x000fe40003f64270 */
[----:B------:R-:W-:Y:S02]  /*7e90*/  FSEL R109, R131, -INF , !P0 ;  /* 0xff800000836d7808 */ /* 0x000fe40004000000 */
[----:B------:R-:W-:Y:S02]  /*7ea0*/  FSEL R246, R130, -INF , !P1 ;  /* 0xff80000082f67808 */ /* 0x000fe40004800000 */
[----:B------:R-:W-:Y:S02]  /*7eb0*/  FSEL R131, R128, -INF , !P4 ;  /* 0xff80000080837808 */ /* 0x000fe40006000000 */
[----:B------:R-:W-:Y:S01]  /*7ec0*/  FSEL R129, R129, -INF , !P3 ;  /* 0xff80000081817808 */ /* 0x000fe20005800000 */
[----:B------:R-:W-:Y:S06]  /*7ed0*/  @!P2 BRA `(.L_x_200) ;  /* 0x000000000064a947 */ /* 0x000fec0003800000 */
[----:B------:R-:W-:-:S04]  /*7ee0*/  VIADD R85, R37, 0xfffffffd ;  /* 0xfffffffd25557836 */ /* 0x000fc80000000000 */
[----:B------:R-:W-:-:S04]  /*7ef0*/  IMAD.WIDE.U32 R200, R85, R208, RZ ;  /* 0x000000d055c87225 */ /* 0x000fc800078e00ff */
[----:B------:R-:W-:Y:S01]  /*7f00*/  IMAD R84, R85, R209, R201 ;  /* 0x000000d155547224 */ /* 0x000fe200078e02c9 */
[C---:B------:R-:W-:Y:S02]  /*7f10*/  LEA R86, P0, R200.reuse, R211, 0x7 ;  /* 0x000000d3c8567211 */ /* 0x040fe400078038ff */
[C---:B------:R-:W-:Y:S02]  /*7f20*/  LEA R192, P3, R200.reuse, R224, 0x8 ;  /* 0x000000e0c8c07211 */ /* 0x040fe400078640ff */
[--C-:B------:R-:W-:Y:S02]  /*7f30*/  LEA.HI.X R85, R200, R210, R84.reuse, 0x7, P0 ;  /* 0x000000d2c8557211 */ /* 0x100fe400000f3c54 */
[-C--:B------:R-:W-:Y:S02]  /*7f40*/  IADD3 R211, P0, PT, R211, R86.reuse, RZ ;  /* 0x00000056d3d37210 */ /* 0x080fe40007f1e0ff */
[----:B------:R-:W-:Y:S02]  /*7f50*/  LEA R92, P1, R208, R86, 0x6 ;  /* 0x00000056d05c7211 */ /* 0x000fe400078230ff */
[----:B------:R-:W-:Y:S01]  /*7f60*/  LEA.HI.X R193, R200, R223, R84, 0x8, P3 ;  /* 0x000000dfc8c17211 */ /* 0x000fe200018f4454 */
[----:B------:R-:W-:Y:S01]  /*7f70*/  IMAD.X R210, R210, 0x1, R85, P0 ;  /* 0x00000001d2d27824 */ /* 0x000fe200000e0655 */
[----:B------:R-:W-:-:S02]  /*7f80*/  LEA.HI.X R208, R208, R85, R209, 0x6, P1 ;  /* 0x00000055d0d07211 */ /* 0x000fc400008f34d1 */
[-C--:B------:R-:W-:Y:S01]  /*7f90*/  LEA R84, P3, R86, R224.reuse, 0x1 ;  /* 0x000000e056547211 */ /* 0x080fe200078608ff */
[----:B------:R-:W-:Y:S01]  /*7fa0*/  @!PT LDS RZ, [RZ] ;  /* 0x00000000fffff984 */ /* 0x000fe20000000800 */
[----:B------:R-:W-:Y:S01]  /*7fb0*/  @!PT LDS RZ, [RZ] ;  /* 0x00000000fffff984 */ /* 0x000fe20000000800 */
[----:B------:R-:W-:Y:S01]  /*7fc0*/  @!PT LDS RZ, [RZ] ;  /* 0x00000000fffff984 */ /* 0x000fe20000000800 */
[----:B------:R1:W-:Y:S01]  /*7fd0*/  LDGSTS.E.BYPASS.LTC128B.128 [R230+0x2000], desc[UR14][R192.64] ;  /* 0x02000000c0e67fae */ /* 0x0003e2000b981a0e */
[CC--:B------:R-:W-:Y:S02]  /*7fe0*/  LEA R202, P1, R211.reuse, R224.reuse, 0x1 ;  /* 0x000000e0d3ca7211 */ /* 0x0c0fe400078208ff */
[----:B------:R-:W-:Y:S02]  /*7ff0*/  LEA R200, P0, R92, R224, 0x1 ;  /* 0x000000e05cc87211 */ /* 0x000fe400078008ff */
[-C--:B------:R-:W-:Y:S02]  /*8000*/  LEA.HI.X R85, R86, R223.reuse, R85, 0x1, P3 ;  /* 0x000000df56557211 */ /* 0x080fe400018f0c55 */
[-C--:B------:R-:W-:Y:S02]  /*8010*/  LEA.HI.X R203, R211, R223.reuse, R210, 0x1, P1 ;  /* 0x000000dfd3cb7211 */ /* 0x080fe400008f0cd2 */
[----:B------:R-:W-:Y:S01]  /*8020*/  LEA.HI.X R201, R92, R223, R208, 0x1, P0 ;  /* 0x000000df5cc97211 */ /* 0x000fe200000f0cd0 */
[----:B------:R1:W-:Y:S04]  /*8030*/  LDGSTS.E.BYPASS.LTC128B.128 [R230+0x2800], desc[UR14][R84.64] ;  /* 0x0280000054e67fae */ /* 0x0003e8000b981a0e */
[----:B------:R1:W-:Y:S04]  /*8040*/  LDGSTS.E.BYPASS.LTC128B.128 [R230+0x3000], desc[UR14][R202.64] ;  /* 0x03000000cae67fae */ /* 0x0003e8000b981a0e */
[----:B------:R1:W-:Y:S04]  /*8050*/  LDGSTS.E.BYPASS.LTC128B.128 [R230+0x3800], desc[UR14][R200.64] ;  /* 0x03800000c8e67fae */ /* 0x0003e8000b981a0e */
[----:B------:R-:W0:Y:S02]  /*8060*/  LDGDEPBAR ;  /* 0x00000000000079af */ /* 0x000e240000000000 */
.L_x_200:
[C---:B------:R-:W-:Y:S01]  /*8070*/  VIADD R248, R177.reuse, 0xffffff28 ;  /* 0xffffff28b1f87836 */ /* 0x040fe20000000000 */
[----:B------:R-:W-:Y:S01]  /*8080*/  ISETP.GE.AND P1, PT, R190, R234, PT ;  /* 0x000000eabe00720c */ /* 0x000fe20003f26270 */
[C---:B-1----:R-:W-:Y:S02]  /*8090*/  VIADD R84, R177.reuse, 0xffffff39 ;  /* 0xffffff39b1547836 */ /* 0x042fe40000000000 */
[----:B------:R-:W-:Y:S01]  /*80a0*/  VIADD R247, R177, 0xffffff18 ;  /* 0xffffff18b1f77836 */ /* 0x000fe20000000000 */
[----:B------:R-:W-:Y:S01]  /*80b0*/  ISETP.GT.AND P5, PT, R235, R248, PT ;  /* 0x000000f8eb00720c */ /* 0x000fe20003fa4270 */
[----:B------:R-:W-:Y:S01]  /*80c0*/  VIADD R207, R177, 0xffffff19 ;  /* 0xffffff19b1cf7836 */ /* 0x000fe20000000000 */
[----:B------:R-:W-:Y:S01]  /*80d0*/  FSEL R205, R187, -INF , !P1 ;  /* 0xff800000bbcd7808 */ /* 0x000fe20004800000 */
[C---:B------:R-:W-:Y:S01]  /*80e0*/  VIADD R168, R177.reuse, 0xffffff58 ;  /* 0xffffff58b1a87836 */ /* 0x040fe20000000000 */
[----:B------:R-:W-:Y:S01]  /*80f0*/  FSEL R112, R112, -INF , !P5 ;  /* 0xff80000070707808 */ /* 0x000fe20006800000 */
[----:B------:R-:W-:Y:S01]  /*8100*/  VIADD R202, R177, 0xffffff29 ;  /* 0xffffff29b1ca7836 */ /* 0x000fe20000000000 */
[----:B------:R-:W-:Y:S01]  /*8110*/  ISETP.GT.AND P5, PT, R235, R84, PT ;  /* 0x00000054eb00720c */ /* 0x000fe20003fa4270 */
[----:B------:R-:W-:Y:S01]  /*8120*/  VIADD R86, R177, 0xffffff38 ;  /* 0xffffff38b1567836 */ /* 0x000fe20000000000 */
[----:B------:R-:W-:Y:S01]  /*8130*/  ISETP.GT.AND P3, PT, R235, R247, PT ;  /* 0x000000f7eb00720c */ /* 0x000fe20003f64270 */
[----:B------:R-:W-:Y:S01]  /*8140*/  VIADD R172, R177, 0xffffff48 ;  /* 0xffffff48b1ac7836 */ /* 0x000fe20000000000 */
[----:B------:R-:W-:Y:S01]  /*8150*/  ISETP.GT.AND P4, PT, R235, R207, PT ;  /* 0x000000cfeb00720c */ /* 0x000fe20003f84270 */
[----:B------:R-:W-:Y:S01]  /*8160*/  VIADD R92, R177, 0xffffff49 ;  /* 0xffffff49b15c7836 */ /* 0x000fe20000000000 */
[----:B------:R-:W-:Y:S01]  /*8170*/  FSEL R105, R105, -INF , !P5 ;  /* 0xff80000069697808 */ /* 0x000fe20006800000 */
[----:B------:R-:W-:Y:S01]  /*8180*/  VIADD R130, R177, 0xffffff59 ;  /* 0xffffff59b1827836 */ /* 0x000fe20000000000 */
[----:B------:R-:W-:Y:S01]  /*8190*/  ISETP.GT.AND P5, PT, R235, R168, PT ;  /* 0x000000a8eb00720c */ /* 0x000fe20003fa4270 */
[C---:B------:R-:W-:Y:S01]  /*81a0*/  VIADD R128, R177.reuse, 0xffffff68 ;  /* 0xffffff68b1807836 */ /* 0x040fe20000000000 */
[----:B------:R-:W-:Y:S01]  /*81b0*/  FSEL R120, R120, -INF , !P3 ;  /* 0xff80000078787808 */ /* 0x000fe20005800000 */
        /* <DEDUP_REMOVED lines=9> */
[----:B------:R-:W-:-:S02]  /*8250*/  ISETP.GE.AND P5, PT, R195, R234, PT ;  /* 0x000000eac300720c */ /* 0x000fc40003fa6270 */
[----:B------:R-:W-:Y:S02]  /*8260*/  FSEL R113, R113, -INF , !P3 ;  /* 0xff80000071717808 */ /* 0x000fe40005800000 */
[C---:B------:R-:W-:Y:S02]  /*8270*/  ISETP.GT.AND P3, PT, R235.reuse, R172, PT ;  /* 0x000000aceb00720c */ /* 0x040fe40003f64270 */
[----:B------:R-:W-:Y:S02]  /*8280*/  FSEL R104, R104, -INF , !P4 ;  /* 0xff80000068687808 */ /* 0x000fe40006000000 */
[----:B------:R-:W-:Y:S02]  /*8290*/  ISETP.GT.AND P4, PT, R235, R92, PT ;  /* 0x0000005ceb00720c */ /* 0x000fe40003f84270 */
[----:B------:R-:W-:Y:S02]  /*82a0*/  FSEL R201, R131, -INF , !P5 ;  /* 0xff80000083c97808 */ /* 0x000fe40006800000 */
[----:B------:R-:W-:-:S02]  /*82b0*/  ISETP.GE.AND P5, PT, R247, R234, PT ;  /* 0x000000eaf700720c */ /* 0x000fc40003fa6270 */
[----:B------:R-:W-:Y:S02]  /*82c0*/  FSEL R96, R96, -INF , !P3 ;  /* 0xff80000060607808 */ /* 0x000fe40005800000 */
[----:B------:R-:W-:Y:S02]  /*82d0*/  ISETP.GT.AND P3, PT, R235, R130, PT ;  /* 0x00000082eb00720c */ /* 0x000fe40003f64270 */
[----:B------:R-:W-:Y:S02]  /*82e0*/  FSEL R97, R97, -INF , !P4 ;  /* 0xff80000061617808 */ /* 0x000fe40006000000 */
[-C--:B------:R-:W-:Y:S02]  /*82f0*/  ISETP.GE.AND P4, PT, R173, R234.reuse, PT ;  /* 0x000000eaad00720c */ /* 0x080fe40003f86270 */
[----:B------:R-:W-:Y:S02]  /*8300*/  FSEL R203, R120, -INF , !P5 ;  /* 0xff80000078cb7808 */ /* 0x000fe40006800000 */
[----:B------:R-:W-:-:S02]  /*8310*/  ISETP.GE.AND P5, PT, R248, R234, PT ;  /* 0x000000eaf800720c */ /* 0x000fc40003fa6270 */
[----:B------:R-:W-:Y:S02]  /*8320*/  FSEL R85, R89, -INF , !P3 ;  /* 0xff80000059557808 */ /* 0x000fe40005800000 */
[-C--:B------:R-:W-:Y:S02]  /*8330*/  ISETP.GE.AND P3, PT, R126, R234.reuse, PT ;  /* 0x000000ea7e00720c */ /* 0x080fe40003f66270 */
[----:B------:R-:W-:Y:S02]  /*8340*/  FSEL R185, R185, -INF , !P4 ;  /* 0xff800000b9b97808 */ /* 0x000fe40006000000 */
[----:B------:R-:W-:Y:S02]  /*8350*/  FSEL R193, R112, -INF , !P5 ;  /* 0xff80000070c17808 */ /* 0x000fe40006800000 */
[-C--:B------:R-:W-:Y:S02]  /*8360*/  ISETP.GE.AND P4, PT, R182, R234.reuse, PT ;  /* 0x000000eab600720c */ /* 0x080fe40003f86270 */
[----:B------:R-:W-:-:S02]  /*8370*/  ISETP.GE.AND P5, PT, R86, R234, PT ;  /* 0x000000ea5600720c */ /* 0x000fc40003fa6270 */
[-C--:B------:R-:W-:Y:S02]  /*8380*/  ISETP.GE.AND P1, PT, R198, R234.reuse, PT ;  /* 0x000000eac600720c */ /* 0x080fe40003f26270 */
[----:B------:R-:W-:Y:S02]  /*8390*/  FSEL R192, R129, -INF , !P3 ;  /* 0xff80000081c07808 */ /* 0x000fe40005800000 */
[----:B------:R-:W-:Y:S02]  /*83a0*/  FMNMX3.FTZ R89, R36, R205, R185, !PT ;  /* 0x000000cd24597276 */ /* 0x000fe400078100b9 */
[----:B------:R-:W-:Y:S02]  /*83b0*/  FSEL R183, R183, -INF , !P4 ;  /* 0xff800000b7b77808 */ /* 0x000fe40006000000 */
[----:B------:R-:W-:Y:S02]  /*83c0*/  FSEL R200, R104, -INF , !P5 ;  /* 0xff80000068c87808 */ /* 0x000fe40006800000 */
[----:B------:R-:W-:-:S02]  /*83d0*/  ISETP.GE.AND P4, PT, R178, R234, PT ;  /* 0x000000eab200720c */ /* 0x000fc40003f86270 */
[-C--:B------:R-:W-:Y:S02]  /*83e0*/  ISETP.GE.AND P5, PT, R172, R234.reuse, PT ;  /* 0x000000eaac00720c */ /* 0x080fe40003fa6270 */
[----:B------:R-:W-:Y:S02]  /*83f0*/  ISETP.GE.AND P3, PT, R207, R234, PT ;  /* 0x000000eacf00720c */ /* 0x000fe40003f66270 */
[----:B------:R-:W-:Y:S02]  /*8400*/  FSEL R206, R184, -INF , !P1 ;  /* 0xff800000b8ce7808 */ /* 0x000fe40004800000 */
[----:B------:R-:W-:Y:S02]  /*8410*/  FMNMX3.FTZ R89, R89, R201, R192, !PT ;  /* 0x000000c959597276 */ /* 0x000fe400078100c0 */
[----:B------:R-:W-:Y:S02]  /*8420*/  FSEL R197, R197, -INF , !P4 ;  /* 0xff800000c5c57808 */ /* 0x000fe40006000000 */
[----:B------:R-:W-:-:S02]  /*8430*/  FSEL R184, R96, -INF , !P5 ;  /* 0xff80000060b87808 */ /* 0x000fc40006800000 */
[-C--:B------:R-:W-:Y:S02]  /*8440*/  ISETP.GE.AND P1, PT, R180, R234.reuse, PT ;  /* 0x000000eab400720c */ /* 0x080fe40003f26270 */
[----:B------:R-:W-:Y:S02]  /*8450*/  FSEL R211, R121, -INF , !P3 ;  /* 0xff80000079d37808 */ /* 0x000fe40005800000 */
[----:B------:R-:W-:Y:S02]  /*8460*/  ISETP.GE.AND P4, PT, R174, R234, PT ;  /* 0x000000eaae00720c */ /* 0x000fe40003f86270 */
[----:B------:R-:W-:Y:S02]  /*8470*/  FMNMX3.FTZ R96, R89, R206, R183, !PT ;  /* 0x000000ce59607276 */ /* 0x000fe400078100b7 */
[----:B------:R-:W-:Y:S02]  /*8480*/  ISETP.GE.AND P3, PT, R202, R234, PT ;  /* 0x000000eaca00720c */ /* 0x000fe40003f66270 */
[----:B------:R-:W-:-:S02]  /*8490*/  FSEL R199, R199, -INF , !P1 ;  /* 0xff800000c7c77808 */ /* 0x000fc40004800000 */
[----:B------:R-:W-:Y:S02]  /*84a0*/  FSEL R181, R181, -INF , !P4 ;  /* 0xff800000b5b57808 */ /* 0x000fe40006000000 */
[----:B------:R-:W-:Y:S02]  /*84b0*/  FMNMX3.FTZ R96, R96, R203, R211, !PT ;  /* 0x000000cb60607276 */ /* 0x000fe400078100d3 */
[-C--:B------:R-:W-:Y:S02]  /*84c0*/  ISETP.GE.AND P4, PT, R166, R234.reuse, PT ;  /* 0x000000eaa600720c */ /* 0x080fe40003f86270 */
[-C--:B------:R-:W-:Y:S02]  /*84d0*/  ISETP.GE.AND P1, PT, R176, R234.reuse, PT ;  /* 0x000000eab000720c */ /* 0x080fe40003f26270 */
[----:B------:R-:W-:Y:S02]  /*84e0*/  ISETP.GE.AND P5, PT, R168, R234, PT ;  /* 0x000000eaa800720c */ /* 0x000fe40003fa6270 */
[----:B------:R-:W-:-:S02]  /*84f0*/  FSEL R187, R113, -INF , !P3 ;  /* 0xff80000071bb7808 */ /* 0x000fc40005800000 */
[----:B------:R-:W-:Y:S02]  /*8500*/  FMNMX3.FTZ R96, R96, R199, R197, !PT ;  /* 0x000000c760607276 */ /* 0x000fe400078100c5 */
[-C--:B------:R-:W-:Y:S02]  /*8510*/  ISETP.GE.AND P3, PT, R84, R234.reuse, PT ;  /* 0x000000ea5400720c */ /* 0x080fe40003f66270 */
[----:B------:R-:W-:Y:S02]  /*8520*/  FSEL R129, R179, -INF , !P4 ;  /* 0xff800000b3817808 */ /* 0x000fe40006000000 */
[----:B------:R-:W-:Y:S02]  /*8530*/  FSEL R204, R204, -INF , !P1 ;  /* 0xff800000cccc7808 */ /* 0x000fe40004800000 */
[-C--:B------:R-:W-:Y:S02]  /*8540*/  ISETP.GE.AND P4, PT, R124, R234.reuse, PT ;  /* 0x000000ea7c00720c */ /* 0x080fe40003f86270 */
[----:B------:R-:W-:-:S02]  /*8550*/  ISETP.GE.AND P1, PT, R170, R234, PT ;  /* 0x000000eaaa00720c */ /* 0x000fc40003f26270 */
[----:B------:R-:W-:Y:S02]  /*8560*/  FSEL R120, R88, -INF , !P5 ;  /* 0xff80000058787808 */ /* 0x000fe40006800000 */
[----:B------:R-:W-:Y:S02]  /*8570*/  FMNMX3.FTZ R88, R96, R193, R187, !PT ;  /* 0x000000c160587276 */ /* 0x000fe400078100bb */
[----:B------:R-:W-:Y:S02]  /*8580*/  FSEL R131, R105, -INF , !P3 ;  /* 0xff80000069837808 */ /* 0x000fe40005800000 */
[----:B------:R-:W-:Y:S02]  /*8590*/  ISETP.GE.AND P3, PT, R92, R234, PT ;  /* 0x000000ea5c00720c */ /* 0x000fe40003f66270 */
[----:B------:R-:W-:Y:S02]  /*85a0*/  FSEL R113, R111, -INF , !P4 ;  /* 0xff8000006f717808 */ /* 0x000fe40006000000 */
[----:B------:R-:W-:-:S02]  /*85b0*/  FSEL R196, R196, -INF , !P1 ;  /* 0xff800000c4c47808 */ /* 0x000fc40004800000 */
[-C--:B------:R-:W-:Y:S02]  /*85c0*/  ISETP.GE.AND P4, PT, R94, R234.reuse, PT ;  /* 0x000000ea5e00720c */ /* 0x080fe40003f86270 */
[----:B------:R-:W-:Y:S02]  /*85d0*/  ISETP.GE.AND P1, PT, R164, R234, PT ;  /* 0x000000eaa400720c */ /* 0x000fe40003f26270 */
[----:B------:R-:W-:Y:S02]  /*85e0*/  FMNMX3.FTZ R88, R88, R204, R181, !PT ;  /* 0x000000cc58587276 */ /* 0x000fe400078100b5 */
[----:B------:R-:W-:Y:S02]  /*85f0*/  FSEL R121, R97, -INF , !P3 ;  /* 0xff80000061797808 */ /* 0x000fe40005800000 */
[----:B------:R-:W-:Y:S02]  /*8600*/  ISETP.GT.AND P6, PT, R235, R128, PT ;  /* 0x00000080eb00720c */ /* 0x000fe40003fc4270 */
[----:B------:R-:W-:-:S02]  /*8610*/  FSEL R97, R87, -INF , !P4 ;  /* 0xff80000057617808 */ /* 0x000fc40006000000 */
[----:B------:R-:W-:Y:S02]  /*8620*/  FSEL R188, R188, -INF , !P1 ;  /* 0xff800000bcbc7808 */ /* 0x000fe40004800000 */
[----:B------:R-:W-:Y:S02]  /*8630*/  FMNMX3.FTZ R87, R88, R200, R131, !PT ;  /* 0x000000c858577276 */ /* 0x000fe40007810083 */
[----:B------:R-:W-:Y:S02]  /*8640*/  ISETP.GE.AND P1, PT, R116, R234, PT ;  /* 0x000000ea7400720c */ /* 0x000fe40003f26270 */
[----:B------:R-:W-:Y:S02]  /*8650*/  FSEL R104, R80, -INF , !P6 ;  /* 0xff80000050687808 */ /* 0x000fe40007000000 */
[----:B------:R-:W-:Y:S02]  /*8660*/  FMNMX3.FTZ R80, R87, R196, R129, !PT ;  /* 0x000000c457507276 */ /* 0x000fe40007810081 */
[----:B------:R-:W-:-:S02]  /*8670*/  ISETP.GE.AND P3, PT, R130, R234, PT ;  /* 0x000000ea8200720c */ /* 0x000fc40003f66270 */
[----:B------:R-:W-:Y:S02]  /*8680*/  FSEL R112, R93, -INF , !P1 ;  /* 0xff8000005d707808 */ /* 0x000fe40004800000 */
[----:B------:R-:W-:Y:S02]  /*8690*/  ISETP.GT.AND P1, PT, R235, R118, PT ;  /* 0x00000076eb00720c */ /* 0x000fe40003f24270 */
[----:B------:R-:W-:Y:S02]  /*86a0*/  FMNMX3.FTZ R80, R80, R184, R121, !PT ;  /* 0x000000b850507276 */ /* 0x000fe40007810079 */
[----:B------:R-:W-:Y:S02]  /*86b0*/  FSEL R85, R85, -INF , !P3 ;  /* 0xff80000055557808 */ /* 0x000fe40005800000 */
[----:B------:R-:W-:Y:S02]  /*86c0*/  ISETP.GE.AND P3, PT, R118, R234, PT ;  /* 0x000000ea7600720c */ /* 0x000fe40003f66270 */
[----:B------:R-:W-:-:S02]  /*86d0*/  FSEL R81, R81, -INF , !P1 ;  /* 0xff80000051517808 */ /* 0x000fc40004800000 */
[----:B------:R-:W-:Y:S02]  /*86e0*/  FMNMX3.FTZ R80, R80, R188, R113, !PT ;  /* 0x000000bc50507276 */ /* 0x000fe40007810071 */
[----:B------:R-:W-:Y:S02]  /*86f0*/  FSEL R87, R81, -INF , !P3 ;  /* 0xff80000051577808 */ /* 0x000fe40005800000 */
[----:B------:R-:W-:Y:S02]  /*8700*/  ISETP.GE.AND P5, PT, R128, R234, PT ;  /* 0x000000ea8000720c */ /* 0x000fe40003fa6270 */
[C---:B------:R-:W-:Y:S02]  /*8710*/  ISETP.GT.AND P1, PT, R235.reuse, R102, PT ;  /* 0x00000066eb00720c */ /* 0x040fe40003f24270 */
[C---:B------:R-:W-:Y:S02]  /*8720*/  ISETP.GT.AND P3, PT, R235.reuse, R110, PT ;  /* 0x0000006eeb00720c */ /* 0x040fe40003f64270 */
[----:B------:R-:W-:-:S02]  /*8730*/  ISETP.GT.AND P4, PT, R235, R100, PT ;  /* 0x00000064eb00720c */ /* 0x000fc40003f84270 */
[----:B------:R-:W-:Y:S02]  /*8740*/  FMNMX3.FTZ R80, R80, R120, R85, !PT ;  /* 0x0000007850507276 */ /* 0x000fe40007810055 */
[----:B------:R-:W-:Y:S02]  /*8750*/  FSEL R104, R104, -INF , !P5 ;  /* 0xff80000068687808 */ /* 0x000fe40006800000 */
[----:B------:R-:W-:Y:S02]  /*8760*/  FSEL R77, R77, -INF , !P1 ;  /* 0xff8000004d4d7808 */ /* 0x000fe40004800000 */
[----:B------:R-:W-:Y:S02]  /*8770*/  FSEL R96, R72, -INF , !P3 ;  /* 0xff80000048607808 */ /* 0x000fe40005800000 */
[-C--:B------:R-:W-:Y:S02]  /*8780*/  ISETP.GE.AND P6, PT, R100, R234.reuse, PT ;  /* 0x000000ea6400720c */ /* 0x080fe40003fc6270 */
[----:B------:R-:W-:-:S02]  /*8790*/  ISETP.GE.AND P5, PT, R102, R234, PT ;  /* 0x000000ea6600720c */ /* 0x000fc40003fa6270 */
[----:B------:R-:W-:Y:S02]  /*87a0*/  FSEL R76, R76, -INF , !P4 ;  /* 0xff8000004c4c7808 */ /* 0x000fe40006000000 */
[----:B------:R-:W-:Y:S02]  /*87b0*/  ISETP.GT.AND P1, PT, R235, R108, PT ;  /* 0x0000006ceb00720c */ /* 0x000fe40003f24270 */
[----:B------:R-:W-:Y:S02]  /*87c0*/  FMNMX3.FTZ R72, R80, R112, R97, !PT ;  /* 0x0000007050487276 */ /* 0x000fe40007810061 */
[-C--:B------:R-:W-:Y:S02]  /*87d0*/  ISETP.GE.AND P4, PT, R110, R234.reuse, PT ;  /* 0x000000ea6e00720c */ /* 0x080fe40003f86270 */
[----:B------:R-:W-:Y:S02]  /*87e0*/  ISETP.GE.AND P3, PT, R108, R234, PT ;  /* 0x000000ea6c00720c */ /* 0x000fe40003f66270 */
[----:B------:R-:W-:-:S02]  /*87f0*/  FSEL R73, R73, -INF , !P1 ;  /* 0xff80000049497808 */ /* 0x000fc40004800000 */
[----:B------:R-:W-:Y:S02]  /*8800*/  FSEL R89, R76, -INF , !P6 ;  /* 0xff8000004c597808 */ /* 0x000fe40007000000 */
[----:B------:R-:W-:Y:S02]  /*8810*/  FSEL R88, R77, -INF , !P5 ;  /* 0xff8000004d587808 */ /* 0x000fe40006800000 */
[----:B------:R-:W-:Y:S02]  /*8820*/  FMNMX3.FTZ R72, R72, R104, R87, !PT ;  /* 0x0000006848487276 */ /* 0x000fe40007810057 */
[----:B------:R-:W-:Y:S02]  /*8830*/  FSEL R96, R96, -INF , !P4 ;  /* 0xff80000060607808 */ /* 0x000fe40006000000 */
[----:B------:R-:W-:Y:S02]  /*8840*/  FSEL R93, R73, -INF , !P3 ;  /* 0xff800000495d7808 */ /* 0x000fe40005800000 */
[----:B------:R-:W-:-:S02]  /*8850*/  FMNMX3.FTZ R72, R72, R89, R88, !PT ;  /* 0x0000005948487276 */ /* 0x000fc40007810058 */
[C---:B------:R-:W-:Y:S02]  /*8860*/  ISETP.GT.AND P4, PT, R243.reuse, R248, PT ;  /* 0x000000f8f300720c */ /* 0x040fe40003f84270 */
[----:B------:R-:W-:Y:S02]  /*8870*/  FMNMX3.FTZ R105, R72, R96, R93, !PT ;  /* 0x0000006048697276 */ /* 0x000fe4000781005d */
[C---:B------:R-:W-:Y:S02]  /*8880*/  ISETP.GT.AND P1, PT, R243.reuse, R207, PT ;  /* 0x000000cff300720c */ /* 0x040fe40003f24270 */
[----:B------:R-:W-:Y:S02]  /*8890*/  FSEL R245, R114, -INF , !P4 ;  /* 0xff80000072f57808 */ /* 0x000fe40006000000 */
[----:B------:R-:W1:Y:S01]  /*88a0*/  SHFL.BFLY PT, R114, R105, 0x2, 0x1f ;  /* 0x0c401f0069727f89 */ /* 0x000e6200000e0000 */
[----:B------:R-:W-:Y:S02]  /*88b0*/  ISETP.GT.AND P0, PT, R243, R247, PT ;  /* 0x000000f7f300720c */ /* 0x000fe40003f04270 */
[----:B------:R-:W-:-:S02]  /*88c0*/  FSEL R123, R123, -INF , !P1 ;  /* 0xff8000007b7b7808 */ /* 0x000fc40004800000 */
[C---:B------:R-:W-:Y:S02]  /*88d0*/  ISETP.GT.AND P1, PT, R243.reuse, R172, PT ;  /* 0x000000acf300720c */ /* 0x040fe40003f24270 */
[----:B------:R-:W-:Y:S02]  /*88e0*/  FSEL R122, R122, -INF , !P0 ;  /* 0xff8000007a7a7808 */ /* 0x000fe40004000000 */
[C---:B------:R-:W-:Y:S02]  /*88f0*/  ISETP.GT.AND P0, PT, R243.reuse, R92, PT ;  /* 0x0000005cf300720c */ /* 0x040fe40003f04270 */
[----:B------:R-:W-:Y:S02]  /*8900*/  FSEL R189, R98, -INF , !P1 ;  /* 0xff80000062bd7808 */ /* 0x000fe40004800000 */
[C---:B------:R-:W-:Y:S02]  /*8910*/  ISETP.GT.AND P1, PT, R243.reuse, R168, PT ;  /* 0x000000a8f300720c */ /* 0x040fe40003f24270 */
[----:B------:R-:W-:-:S02]  /*8920*/  ISETP.GT.AND P4, PT, R243, R86, PT ;  /* 0x00000056f300720c */ /* 0x000fc40003f84270 */
[----:B------:R-:W-:Y:S01]  /*8930*/  FSEL R77, R99, -INF , !P0 ;  /* 0xff800000634d7808 */ /* 0x000fe20004000000 */
[----:B------:R-:W-:Y:S01]  /*8940*/  IMAD.MOV.U32 R99, RZ, RZ, R183 ;  /* 0x000000ffff637224 */ /* 0x000fe200078e00b7 */
[C---:B------:R-:W-:Y:S02]  /*8950*/  ISETP.GT.AND P0, PT, R243.reuse, R100, PT ;  /* 0x00000064f300720c */ /* 0x040fe40003f04270 */
[C---:B------:R-:W-:Y:S02]  /*8960*/  ISETP.GT.AND P5, PT, R243.reuse, R128, PT ;  /* 0x00000080f300720c */ /* 0x040fe40003fa4270 */
[----:B------:R-:W-:Y:S02]  /*8970*/  FSEL R76, R90, -INF , !P1 ;  /* 0xff8000005a4c7808 */ /* 0x000fe40004800000 */
[C---:B------:R-:W-:Y:S02]  /*8980*/  ISETP.GT.AND P1, PT, R243.reuse, R110, PT ;  /* 0x0000006ef300720c */ /* 0x040fe40003f24270 */
[----:B------:R-:W-:Y:S01]  /*8990*/  FSEL R191, R106, -INF , !P4 ;  /* 0xff8000006abf7808 */ /* 0x000fe20006000000 */
[----:B------:R-:W-:Y:S01]  /*89a0*/  IMAD.MOV.U32 R106, RZ, RZ, R203 ;  /* 0x000000ffff6a7224 */ /* 0x000fe200078e00cb */
[----:B------:R-:W-:-:S02]  /*89b0*/  ISETP.GT.AND P4, PT, R243, R118, PT ;  /* 0x00000076f300720c */ /* 0x000fc40003f84270 */
[----:B------:R-:W-:Y:S01]  /*89c0*/  FSEL R72, R78, -INF , !P0 ;  /* 0xff8000004e487808 */ /* 0x000fe20004000000 */
[----:B------:R-:W-:Y:S01]  /*89d0*/  IMAD.MOV.U32 R78, RZ, RZ, R123 ;  /* 0x000000ffff4e7224 */ /* 0x000fe200078e007b */
[----:B------:R-:W-:Y:S02]  /*89e0*/  ISETP.GT.AND P0, PT, R243, R108, PT ;  /* 0x0000006cf300720c */ /* 0x000fe40003f04270 */
[----:B------:R-:W-:Y:S01]  /*89f0*/  FSEL R90, R82, -INF , !P5 ;  /* 0xff800000525a7808 */ /* 0x000fe20006800000 */
[----:B------:R-:W-:Y:S01]  /*8a00*/  IMAD.MOV.U32 R82, RZ, RZ, R192 ;  /* 0x000000ffff527224 */ /* 0x000fe200078e00c0 */
[----:B------:R-:W-:Y:S02]  /*8a10*/  FSEL R73, R74, -INF , !P1 ;  /* 0xff8000004a497808 */ /* 0x000fe40004800000 */
[C---:B------:R-:W-:Y:S02]  /*8a20*/  ISETP.GT.AND P5, PT, R242.reuse, R190, PT ;  /* 0x000000bef200720c */ /* 0x040fe40003fa4270 */
[----:B------:R-:W-:-:S02]  /*8a30*/  ISETP.GT.AND P1, PT, R242, R173, PT ;  /* 0x000000adf200720c */ /* 0x000fc40003f24270 */
[----:B------:R-:W-:Y:S02]  /*8a40*/  FSEL R83, R83, -INF , !P4 ;  /* 0xff80000053537808 */ /* 0x000fe40006000000 */
[----:B------:R-:W-:Y:S01]  /*8a50*/  FSEL R177, R75, -INF , !P0 ;  /* 0xff8000004bb17808 */ /* 0x000fe20004000000 */
[----:B------:R-:W-:Y:S01]  /*8a60*/  IMAD.MOV.U32 R75, RZ, RZ, R201 ;  /* 0x000000ffff4b7224 */ /* 0x000fe200078e00c9 */
[C---:B------:R-:W-:Y:S02]  /*8a70*/  ISETP.GT.AND P4, PT, R242.reuse, R195, PT ;  /* 0x000000c3f200720c */ /* 0x040fe40003f84270 */
[----:B------:R-:W-:Y:S02]  /*8a80*/  ISETP.GT.AND P3, PT, R243, R202, PT ;  /* 0x000000caf300720c */ /* 0x000fe40003f64270 */
[----:B------:R-:W-:Y:S02]  /*8a90*/  ISETP.GT.AND P0, PT, R242, R182, PT ;  /* 0x000000b6f200720c */ /* 0x000fe40003f04270 */
[----:B------:R-:W-:-:S02]  /*8aa0*/  FSEL R123, R68, -INF , !P5 ;  /* 0xff800000447b7808 */ /* 0x000fc40006800000 */
[C---:B------:R-:W-:Y:S02]  /*8ab0*/  ISETP.GT.AND P5, PT, R242.reuse, R247, PT ;  /* 0x000000f7f200720c */ /* 0x040fe40003fa4270 */
[----:B------:R-:W-:Y:S02]  /*8ac0*/  FSEL R69, R69, -INF , !P1 ;  /* 0xff80000045457808 */ /* 0x000fe40004800000 */
[----:B-1----:R-:W-:Y:S01]  /*8ad0*/  FMNMX.FTZ R74, R105, R114, !PT ;  /* 0x00000072694a7209 */ /* 0x002fe20007810000 */
[----:B------:R-:W-:Y:S01]  /*8ae0*/  IMAD.MOV.U32 R114, RZ, RZ, R246 ;  /* 0x000000ffff727224 */ /* 0x000fe200078e00f6 */
[----:B------:R-:W-:Y:S02]  /*8af0*/  ISETP.GT.AND P1, PT, R242, R207, PT ;  /* 0x000000cff200720c */ /* 0x000fe40003f24270 */
[----:B------:R-:W-:Y:S02]  /*8b00*/  FSEL R105, R64, -INF , !P4 ;  /* 0xff80000040697808 */ /* 0x000fe40006000000 */
[----:B------:R-:W-:Y:S01]  /*8b10*/  FSEL R81, R115, -INF , !P3 ;  /* 0xff80000073517808 */ /* 0x000fe20005800000 */
[----:B------:R-:W-:Y:S01]  /*8b20*/  IMAD.MOV.U32 R115, RZ, RZ, R206 ;  /* 0x000000ffff737224 */ /* 0x000fe200078e00ce */
[----:B------:R-:W-:-:S02]  /*8b30*/  FSEL R64, R61, -INF , !P0 ;  /* 0xff8000003d407808 */ /* 0x000fc40004000000 */
[----:B------:R-:W-:Y:S02]  /*8b40*/  ISETP.GT.AND P3, PT, R243, R84, PT ;  /* 0x00000054f300720c */ /* 0x000fe40003f64270 */
[----:B------:R-:W-:Y:S02]  /*8b50*/  FSEL R61, R56, -INF , !P5 ;  /* 0xff800000383d7808 */ /* 0x000fe40006800000 */
[----:B------:R-:W-:Y:S02]  /*8b60*/  FSEL R56, R57, -INF , !P1 ;  /* 0xff80000039387808 */ /* 0x000fe40004800000 */
[----:B------:R-:W-:Y:S02]  /*8b70*/  ISETP.GT.AND P1, PT, R242, R174, PT ;  /* 0x000000aef200720c */ /* 0x000fe40003f24270 */
[----:B------:R-:W-:Y:S02]  /*8b80*/  FSEL R80, R107, -INF , !P3 ;  /* 0xff8000006b507808 */ /* 0x000fe40005800000 */
[----:B------:R-:W-:-:S02]  /*8b90*/  ISETP.GT.AND P6, PT, R243, R130, PT ;  /* 0x00000082f300720c */ /* 0x000fc40003fc4270 */
[----:B------:R-:W-:Y:S01]  /*8ba0*/  ISETP.GT.AND P3, PT, R243, R102, PT ;  /* 0x00000066f300720c */ /* 0x000fe20003f64270 */
[----:B------:R-:W-:Y:S01]  /*8bb0*/  IMAD.MOV.U32 R243, RZ, RZ, R185 ;  /* 0x000000fffff37224 */ /* 0x000fe200078e00b9 */
[----:B------:R-:W-:Y:S02]  /*8bc0*/  FSEL R201, R45, -INF , !P1 ;  /* 0xff8000002dc97808 */ /* 0x000fe40004800000 */
[C---:B------:R-:W-:Y:S02]  /*8bd0*/  ISETP.GT.AND P1, PT, R242.reuse, R92, PT ;  /* 0x0000005cf200720c */ /* 0x040fe40003f24270 */
[----:B------:R-:W-:Y:S02]  /*8be0*/  FSEL R183, R91, -INF , !P6 ;  /* 0xff8000005bb77808 */ /* 0x000fe40007000000 */
[----:B------:R-:W-:Y:S01]  /*8bf0*/  FSEL R179, R79, -INF , !P3 ;  /* 0xff8000004fb37808 */ /* 0x000fe20005800000 */
[----:B------:R-:W-:Y:S01]  /*8c00*/  IMAD.MOV.U32 R79, RZ, RZ, R205 ;  /* 0x000000ffff4f7224 */ /* 0x000fe200078e00cd */
[----:B------:R-:W-:-:S02]  /*8c10*/  ISETP.GT.AND P6, PT, R242, R126, PT ;  /* 0x0000007ef200720c */ /* 0x000fc40003fc4270 */
[C---:B------:R-:W-:Y:S02]  /*8c20*/  ISETP.GT.AND P3, PT, R242.reuse, R198, PT ;  /* 0x000000c6f200720c */ /* 0x040fe40003f64270 */
[----:B------:R-:W-:Y:S02]  /*8c30*/  FSEL R252, R29, -INF , !P1 ;  /* 0xff8000001dfc7808 */ /* 0x000fe40004800000 */
[C---:B------:R-:W-:Y:S02]  /*8c40*/  ISETP.GT.AND P1, PT, R242.reuse, R94, PT ;  /* 0x0000005ef200720c */ /* 0x040fe40003f24270 */
[----:B------:R-:W-:Y:S02]  /*8c50*/  FSEL R65, R65, -INF , !P6 ;  /* 0xff80000041417808 */ /* 0x000fe40007000000 */
[C---:B------:R-:W-:Y:S02]  /*8c60*/  ISETP.GT.AND P4, PT, R242.reuse, R180, PT ;  /* 0x000000b4f200720c */ /* 0x040fe40003f84270 */
[----:B------:R-:W-:-:S02]  /*8c70*/  ISETP.GT.AND P6, PT, R242, R178, PT ;  /* 0x000000b2f200720c */ /* 0x000fc40003fc4270 */
[----:B------:R-:W-:Y:S02]  /*8c80*/  FSEL R107, R60, -INF , !P3 ;  /* 0xff8000003c6b7808 */ /* 0x000fe40005800000 */
[C---:B------:R-:W-:Y:S02]  /*8c90*/  ISETP.GT.AND P3, PT, R242.reuse, R248, PT ;  /* 0x000000f8f200720c */ /* 0x040fe40003f64270 */
[----:B------:R-:W-:Y:S02]  /*8ca0*/  ISETP.GT.AND P0, PT, R242, R202, PT ;  /* 0x000000caf200720c */ /* 0x000fe40003f04270 */
[----:B------:R-:W-:Y:S02]  /*8cb0*/  FSEL R249, R17, -INF , !P1 ;  /* 0xff80000011f97808 */ /* 0x000fe40004800000 */
[----:B------:R-:W1:Y:S01]  /*8cc0*/  SHFL.BFLY PT, R17, R74, 0x1, 0x1f ;  /* 0x0c201f004a117f89 */ /* 0x000e6200000e0000 */
[----:B------:R-:W-:Y:S02]  /*8cd0*/  FSEL R57, R52, -INF , !P4 ;  /* 0xff80000034397808 */ /* 0x000fe40006000000 */
[----:B------:R-:W-:-:S02]  /*8ce0*/  FSEL R68, R53, -INF , !P6 ;  /* 0xff80000035447808 */ /* 0x000fc40007000000 */
[----:B------:R-:W-:Y:S02]  /*8cf0*/  FSEL R53, R48, -INF , !P3 ;  /* 0xff80000030357808 */ /* 0x000fe40005800000 */
[----:B------:R-:W-:Y:S02]  /*8d00*/  FSEL R52, R49, -INF , !P0 ;  /* 0xff80000031347808 */ /* 0x000fe40004000000 */
[C---:B------:R-:W-:Y:S02]  /*8d10*/  ISETP.GT.AND P5, PT, R242.reuse, R176, PT ;  /* 0x000000b0f200720c */ /* 0x040fe40003fa4270 */
[C---:B------:R-:W-:Y:S02]  /*8d20*/  ISETP.GT.AND P4, PT, R242.reuse, R86, PT ;  /* 0x00000056f200720c */ /* 0x040fe40003f84270 */
[C---:B------:R-:W-:Y:S02]  /*8d30*/  ISETP.GT.AND P6, PT, R242.reuse, R84, PT ;  /* 0x00000054f200720c */ /* 0x040fe40003fc4270 */
[----:B------:R-:W-:-:S02]  /*8d40*/  ISETP.GT.AND P3, PT, R242, R170, PT ;  /* 0x000000aaf200720c */ /* 0x000fc40003f64270 */
[----:B------:R-:W-:Y:S02]  /*8d50*/  ISETP.GT.AND P0, PT, R242, R166, PT ;  /* 0x000000a6f200720c */ /* 0x000fe40003f04270 */
[----:B------:R-:W-:Y:S02]  /*8d60*/  FSEL R44, R44, -INF , !P5 ;  /* 0xff8000002c2c7808 */ /* 0x000fe40006800000 */
[----:B------:R-:W-:Y:S02]  /*8d70*/  FSEL R185, R40, -INF , !P4 ;  /* 0xff80000028b97808 */ /* 0x000fe40006000000 */
[----:B------:R-:W-:Y:S02]  /*8d80*/  FSEL R209, R41, -INF , !P6 ;  /* 0xff80000029d17808 */ /* 0x000fe40007000000 */
[----:B------:R-:W-:Y:S02]  /*8d90*/  FSEL R206, R32, -INF , !P3 ;  /* 0xff80000020ce7808 */ /* 0x000fe40005800000 */
[----:B------:R-:W-:-:S02]  /*8da0*/  FSEL R210, R33, -INF , !P0 ;  /* 0xff80000021d27808 */ /* 0x000fc40004000000 */
[C---:B------:R-:W-:Y:S02]  /*8db0*/  ISETP.GT.AND P5, PT, R242.reuse, R172, PT ;  /* 0x000000acf200720c */ /* 0x040fe40003fa4270 */
[C---:B------:R-:W-:Y:S02]  /*8dc0*/  ISETP.GT.AND P4, PT, R242.reuse, R164, PT ;  /* 0x000000a4f200720c */ /* 0x040fe40003f84270 */
[C---:B------:R-:W-:Y:S02]  /*8dd0*/  ISETP.GT.AND P6, PT, R242.reuse, R124, PT ;  /* 0x0000007cf200720c */ /* 0x040fe40003fc4270 */
[C---:B------:R-:W-:Y:S02]  /*8de0*/  ISETP.GT.AND P3, PT, R242.reuse, R168, PT ;  /* 0x000000a8f200720c */ /* 0x040fe40003f64270 */
[----:B------:R-:W-:Y:S02]  /*8df0*/  ISETP.GT.AND P0, PT, R242, R130, PT ;  /* 0x00000082f200720c */ /* 0x000fe40003f04270 */
[----:B------:R-:W-:-:S02]  /*8e00*/  FSEL R250, R28, -INF , !P5 ;  /* 0xff8000001cfa7808 */ /* 0x000fc40006800000 */
[----:B------:R-:W-:Y:S02]  /*8e10*/  FSEL R91, R24, -INF , !P4 ;  /* 0xff800000185b7808 */ /* 0x000fe40006000000 */
[----:B------:R-:W-:Y:S02]  /*8e20*/  FSEL R246, R25, -INF , !P6 ;  /* 0xff80000019f67808 */ /* 0x000fe40007000000 */
[----:B------:R-:W-:Y:S02]  /*8e30*/  FSEL R98, R20, -INF , !P3 ;  /* 0xff80000014627808 */ /* 0x000fe40005800000 */
[----:B------:R-:W-:Y:S02]  /*8e40*/  FSEL R208, R21, -INF , !P0 ;  /* 0xff80000015d07808 */ /* 0x000fe40004000000 */
[C---:B------:R-:W-:Y:S02]  /*8e50*/  ISETP.GT.AND P5, PT, R242.reuse, R116, PT ;  /* 0x00000074f200720c */ /* 0x040fe40003fa4270 */
[----:B------:R-:W-:-:S02]  /*8e60*/  ISETP.GT.AND P4, PT, R242, R128, PT ;  /* 0x00000080f200720c */ /* 0x000fc40003f84270 */
[C---:B------:R-:W-:Y:S02]  /*8e70*/  ISETP.GT.AND P6, PT, R242.reuse, R118, PT ;  /* 0x00000076f200720c */ /* 0x040fe40003fc4270 */
[C---:B------:R-:W-:Y:S02]  /*8e80*/  ISETP.GT.AND P3, PT, R242.reuse, R100, PT ;  /* 0x00000064f200720c */ /* 0x040fe40003f64270 */
[C---:B------:R-:W-:Y:S02]  /*8e90*/  ISETP.GT.AND P0, PT, R242.reuse, R102, PT ;  /* 0x00000066f200720c */ /* 0x040fe40003f04270 */
[----:B------:R-:W-:Y:S02]  /*8ea0*/  ISETP.GT.AND P1, PT, R242, R108, PT ;  /* 0x0000006cf200720c */ /* 0x000fe40003f24270 */
[----:B------:R-:W-:Y:S02]  /*8eb0*/  FSEL R251, R16, -INF , !P5 ;  /* 0xff80000010fb7808 */ /* 0x000fe40006800000 */
[----:B------:R-:W-:-:S02]  /*8ec0*/  FSEL R203, R12, -INF , !P4 ;  /* 0xff8000000ccb7808 */ /* 0x000fc40006000000 */
[----:B------:R-:W-:Y:S02]  /*8ed0*/  FSEL R205, R13, -INF , !P6 ;  /* 0xff8000000dcd7808 */ /* 0x000fe40007000000 */
[----:B------:R-:W-:Y:S02]  /*8ee0*/  FSEL R8, R8, -INF , !P3 ;  /* 0xff80000008087808 */ /* 0x000fe40005800000 */
[----:B------:R-:W-:Y:S02]  /*8ef0*/  FSEL R192, R9, -INF , !P0 ;  /* 0xff80000009c07808 */ /* 0x000fe40004000000 */
[----:B------:R-:W-:Y:S02]  /*8f00*/  ISETP.GT.AND P5, PT, R242, R110, PT ;  /* 0x0000006ef200720c */ /* 0x000fe40003fa4270 */
[C---:B------:R-:W-:Y:S02]  /*8f10*/  ISETP.GE.AND P4, PT, R190.reuse, R233, PT ;  /* 0x000000e9be00720c */ /* 0x040fe40003f86270 */
[----:B------:R-:W-:-:S02]  /*8f20*/  ISETP.GE.AND P6, PT, R190, R232, PT ;  /* 0x000000e8be00720c */ /* 0x000fc40003fc6270 */
[----:B------:R-:W-:Y:S02]  /*8f30*/  ISETP.GE.AND P3, PT, R190, R231, PT ;  /* 0x000000e7be00720c */ /* 0x000fe40003f66270 */
[----:B------:R-:W-:Y:S02]  /*8f40*/  ISETP.GT.AND P0, PT, R241, R190, PT ;  /* 0x000000bef100720c */ /* 0x000fe40003f04270 */
[----:B------:R-:W-:Y:S02]  /*8f50*/  FSEL R190, R5, -INF , !P1 ;  /* 0xff80000005be7808 */ /* 0x000fe40004800000 */
[----:B------:R-:W-:Y:S02]  /*8f60*/  ISETP.GT.AND P1, PT, R241, R173, PT ;  /* 0x000000adf100720c */ /* 0x000fe40003f24270 */
[----:B------:R-:W-:Y:S02]  /*8f70*/  FSEL R4, R4, -INF , !P5 ;  /* 0xff80000004047808 */ /* 0x000fe40006800000 */
[----:B------:R-:W-:-:S02]  /*8f80*/  ISETP.GE.AND P5, PT, R173, R233, PT ;  /* 0x000000e9ad00720c */ /* 0x000fc40003fa6270 */
[----:B------:R-:W-:Y:S02]  /*8f90*/  FSEL R45, R70, -INF , !P0 ;  /* 0xff800000462d7808 */ /* 0x000fe40004000000 */
[----:B------:R-:W-:Y:S02]  /*8fa0*/  FSEL R21, R71, -INF , !P1 ;  /* 0xff80000047157808 */ /* 0x000fe40004800000 */
[----:B-1----:R-:W-:Y:S02]  /*8fb0*/  FMNMX.FTZ R60, R74, R17, !PT ;  /* 0x000000114a3c7209 */ /* 0x002fe40007810000 */
[----:B------:R-:W-:Y:S02]  /*8fc0*/  ISETP.GE.AND P1, PT, R195, R233, PT ;  /* 0x000000e9c300720c */ /* 0x000fe40003f26270 */
[----:B------:R-:W-:Y:S02]  /*8fd0*/  FSEL R242, R175, -INF , !P4 ;  /* 0xff800000aff27808 */ /* 0x000fe40006000000 */
[----:B------:R-:W-:-:S02]  /*8fe0*/  FSEL R123, R123, -INF , !P6 ;  /* 0xff8000007b7b7808 */ /* 0x000fc40007000000 */
[----:B------:R-:W-:Y:S02]  /*8ff0*/  FSEL R45, R45, -INF , !P3 ;  /* 0xff8000002d2d7808 */ /* 0x000fe40005800000 */
[----:B------:R-:W-:Y:S02]  /*9000*/  FSEL R175, R167, -INF , !P5 ;  /* 0xff800000a7af7808 */ /* 0x000fe40006800000 */
[C---:B------:R-:W-:Y:S02]  /*9010*/  ISETP.GE.AND P3, PT, R195.reuse, R232, PT ;  /* 0x000000e8c300720c */ /* 0x040fe40003f66270 */
[----:B------:R-:W-:Y:S02]  /*9020*/  ISETP.GE.AND P6, PT, R195, R231, PT ;  /* 0x000000e7c300720c */ /* 0x000fe40003fc6270 */
[----:B------:R-:W-:Y:S01]  /*9030*/  ISETP.GT.AND P5, PT, R241, R195, PT ;  /* 0x000000c3f100720c */ /* 0x000fe20003fa4270 */
[----:B------:R-:W-:Y:S01]  /*9040*/  FMUL.FTZ R195, R60, UR5 ;  /* 0x000000053cc37c20 */ /* 0x000fe20008410000 */
[----:B------:R-:W-:-:S02]  /*9050*/  FSEL R167, R114, -INF , !P1 ;  /* 0xff80000072a77808 */ /* 0x000fc40004800000 */
[----:B------:R-:W-:Y:S02]  /*9060*/  FSETP.NEU.FTZ.AND P1, PT, R60, -INF , PT ;  /* 0xff8000003c00780b */ /* 0x000fe40003f3d000 */
[C---:B------:R-:W-:Y:S02]  /*9070*/  ISETP.GE.AND P4, PT, R173.reuse, R232, PT ;  /* 0x000000e8ad00720c */ /* 0x040fe40003f86270 */
[----:B------:R-:W-:Y:S02]  /*9080*/  ISETP.GE.AND P0, PT, R173, R231, PT ;  /* 0x000000e7ad00720c */ /* 0x000fe40003f06270 */
[----:B------:R-:W-:Y:S02]  /*9090*/  FSEL R195, R195, RZ, P1 ;  /* 0x000000ffc3c37208 */ /* 0x000fe40000800000 */
[----:B------:R-:W-:Y:S02]  /*90a0*/  FSEL R105, R105, -INF , !P3 ;  /* 0xff80000069697808 */ /* 0x000fe40005800000 */
[----:B------:R-:W-:Y:S01]  /*90b0*/  FSEL R111, R69, -INF , !P4 ;  /* 0xff800000456f7808 */ /* 0x000fe20006000000 */
[--C-:B------:R-:W-:Y:S01]  /*90c0*/  FFMA.FTZ R12, R75, UR5, -R195.reuse ;  /* 0x000000054b0c7c23 */ /* 0x100fe200080108c3 */
[----:B------:R-:W-:Y:S01]  /*90d0*/  ISETP.GT.AND P3, PT, R241, R126, PT ;  /* 0x0000007ef100720c */ /* 0x000fe20003f64270 */
[--C-:B------:R-:W-:Y:S01]  /*90e0*/  FFMA.FTZ R70, R187, UR5, -R195.reuse ;  /* 0x00000005bb467c23 */ /* 0x100fe200080108c3 */
[----:B------:R-:W-:Y:S01]  /*90f0*/  ISETP.GE.AND P4, PT, R126, R233, PT ;  /* 0x000000e97e00720c */ /* 0x000fe20003f86270 */
        /* <DEDUP_REMOVED lines=8> */
[----:B------:R-:W-:Y:S01]  /*9180*/  FFMA.FTZ R126, R79, UR5, -R195 ;  /* 0x000000054f7e7c23 */ /* 0x000fe200080108c3 */
[----:B------:R-:W-:Y:S01]  /*9190*/  FSEL R5, R67, -INF , !P3 ;  /* 0xff80000043057808 */ /* 0x000fe20005800000 */
[----:B------:R-:W-:Y:S01]  /*91a0*/  IMAD.MOV.U32 R79, RZ, RZ, R115 ;  /* 0x000000ffff4f7224 */ /* 0x000fe200078e0073 */
[----:B------:R-:W-:Y:S01]  /*91b0*/  FSEL R115, R109, -INF , !P4 ;  /* 0xff8000006d737808 */ /* 0x000fe20006000000 */
[--C-:B------:R-:W-:Y:S01]  /*91c0*/  FFMA.FTZ R67, R211, UR5, -R195.reuse ;  /* 0x00000005d3437c23 */ /* 0x100fe200080108c3 */
[----:B------:R-:W-:Y:S01]  /*91d0*/  FSEL R109, R65, -INF , !P0 ;  /* 0xff800000416d7808 */ /* 0x000fe20004000000 */
[----:B------:R-:W-:Y:S01]  /*91e0*/  FFMA.FTZ R65, R243, UR5, -R195 ;  /* 0x00000005f3417c23 */ /* 0x000fe200080108c3 */
[CC--:B------:R-:W-:Y:S01]  /*91f0*/  ISETP.GE.AND P3, PT, R198.reuse, R233.reuse, PT ;  /* 0x000000e9c600720c */ /* 0x0c0fe20003f66270 */
[----:B------:R-:W-:Y:S01]  /*9200*/  IMAD.MOV.U32 R243, RZ, RZ, R99 ;  /* 0x000000fffff37224 */ /* 0x000fe200078e0063 */
[----:B------:R-:W-:Y:S01]  /*9210*/  ISETP.GE.AND P4, PT, R198, R232, PT ;  /* 0x000000e8c600720c */ /* 0x000fe20003f86270 */
[--C-:B------:R-:W-:Y:S01]  /*9220*/  FFMA.FTZ R113, R113, UR5, -R195.reuse ;  /* 0x0000000571717c23 */ /* 0x100fe200080108c3 */
[----:B------:R-:W-:Y:S01]  /*9230*/  ISETP.GT.AND P0, PT, R241, R198, PT ;  /* 0x000000c6f100720c */ /* 0x000fe20003f04270 */
[--C-:B------:R-:W-:Y:S01]  /*9240*/  FFMA.FTZ R66, R243, UR5, -R195.reuse ;  /* 0x00000005f3427c23 */ /* 0x100fe200080108c3 */
[----:B------:R-:W-:Y:S01]  /*9250*/  FSEL R5, R5, -INF , !P5 ;  /* 0xff80000005057808 */ /* 0x000fe20006800000 */
[--C-:B------:R-:W-:Y:S01]  /*9260*/  FFMA.FTZ R87, R87, UR5, -R195.reuse ;  /* 0x0000000557577c23 */ /* 0x100fe200080108c3 */
[----:B------:R-:W-:Y:S01]  /*9270*/  ISETP.GE.AND P5, PT, R182, R233, PT ;  /* 0x000000e9b600720c */ /* 0x000fe20003fa6270 */
[--C-:B------:R-:W-:Y:S01]  /*9280*/  FFMA.FTZ R89, R89, UR5, -R195.reuse ;  /* 0x0000000559597c23 */ /* 0x100fe200080108c3 */
[----:B------:R-:W-:Y:S01]  /*9290*/  FSEL R99, R171, -INF , !P3 ;  /* 0xff800000ab637808 */ /* 0x000fe20005800000 */
[--C-:B------:R-:W-:Y:S01]  /*92a0*/  FFMA.FTZ R88, R88, UR5, -R195.reuse ;  /* 0x0000000558587c23 */ /* 0x100fe200080108c3 */
[----:B------:R-:W-:Y:S01]  /*92b0*/  FSEL R107, R107, -INF , !P4 ;  /* 0xff8000006b6b7808 */ /* 0x000fe20006000000 */
[--C-:B------:R-:W-:Y:S01]  /*92c0*/  FFMA.FTZ R93, R93, UR5, -R195.reuse ;  /* 0x000000055d5d7c23 */ /* 0x100fe200080108c3 */
[----:B------:R-:W-:Y:S01]  /*92d0*/  FSEL R9, R62, -INF , !P0 ;  /* 0xff8000003e097808 */ /* 0x000fe20004000000 */
[--C-:B------:R-:W-:Y:S01]  /*92e0*/  FFMA.FTZ R62, R82, UR5, -R195.reuse ;  /* 0x00000005523e7c23 */ /* 0x100fe200080108c3 */
[----:B------:R-:W-:Y:S01]  /*92f0*/  ISETP.GE.AND P3, PT, R182, R232, PT ;  /* 0x000000e8b600720c */ /* 0x000fe20003f66270 */
[----:B------:R-:W-:Y:S01]  /*9300*/  FFMA.FTZ R82, R204, UR5, -R195 ;  /* 0x00000005cc527c23 */ /* 0x000fe200080108c3 */
[----:B------:R-:W-:Y:S01]  /*9310*/  ISETP.GT.AND P4, PT, R241, R182, PT ;  /* 0x000000b6f100720c */ /* 0x000fe20003f84270 */
[----:B------:R-:W-:Y:S01]  /*9320*/  MUFU.EX2 R126, R126 ;  /* 0x0000007e007e7308 */ /* 0x000fe20000000800 */
[----:B------:R-:W-:-:S02]  /*9330*/  ISETP.GE.AND P0, PT, R182, R231, PT ;  /* 0x000000e7b600720c */ /* 0x000fc40003f06270 */
[----:B------:R-:W-:Y:S02]  /*9340*/  FSEL R182, R169, -INF , !P5 ;  /* 0xff800000a9b67808 */ /* 0x000fe40006800000 */
[----:B------:R-:W-:Y:S02]  /*9350*/  ISETP.GE.AND P5, PT, R247, R232, PT ;  /* 0x000000e8f700720c */ /* 0x000fe40003fa6270 */
[----:B------:R-:W-:Y:S01]  /*9360*/  FSEL R25, R63, -INF , !P4 ;  /* 0xff8000003f197808 */ /* 0x000fe20006000000 */
[----:B------:R-:W1:Y:S01]  /*9370*/  MUFU.EX2 R65, R65 ;  /* 0x0000004100417308 */ /* 0x000e620000000800 */
[----:B------:R-:W-:Y:S01]  /*9380*/  FSEL R49, R64, -INF , !P3 ;  /* 0xff80000040317808 */ /* 0x000fe20005800000 */
[----:B------:R-:W-:Y:S01]  /*9390*/  FFMA.FTZ R64, R106, UR5, -R195 ;  /* 0x000000056a407c23 */ /* 0x000fe200080108c3 */
[----:B------:R-:W-:Y:S02]  /*93a0*/  ISETP.GT.AND P3, PT, R241, R247, PT ;  /* 0x000000f7f100720c */ /* 0x000fe40003f64270 */
[----:B------:R-:W-:-:S02]  /*93b0*/  FSEL R13, R61, -INF , !P5 ;  /* 0xff8000003d0d7808 */ /* 0x000fc40006800000 */
[----:B------:R-:W-:Y:S01]  /*93c0*/  ISETP.GT.AND P5, PT, R241, R207, PT ;  /* 0x000000cff100720c */ /* 0x000fe20003fa4270 */
[----:B------:R2:W-:Y:S01]  /*93d0*/  MUFU.EX2 R63, R12 ;  /* 0x0000000c003f7308 */ /* 0x0005e20000000800 */
[----:B------:R-:W-:Y:S02]  /*93e0*/  FSEL R25, R25, -INF , !P0 ;  /* 0xff80000019197808 */ /* 0x000fe40004000000 */
[-C--:B------:R-:W-:Y:S02]  /*93f0*/  ISETP.GE.AND P4, PT, R247, R233.reuse, PT ;  /* 0x000000e9f700720c */ /* 0x080fe40003f86270 */
[C---:B------:R-:W-:Y:S02]  /*9400*/  ISETP.GE.AND P0, PT, R207.reuse, R233, PT ;  /* 0x000000e9cf00720c */ /* 0x040fe40003f06270 */
[----:B------:R-:W-:Y:S01]  /*9410*/  FSEL R33, R58, -INF , !P3 ;  /* 0xff8000003a217808 */ /* 0x000fe20005800000 */
[----:B------:R-:W3:Y:S01]  /*9420*/  MUFU.EX2 R62, R62 ;  /* 0x0000003e003e7308 */ /* 0x000ee20000000800 */
[----:B------:R-:W-:-:S02]  /*9430*/  ISETP.GE.AND P3, PT, R207, R231, PT ;  /* 0x000000e7cf00720c */ /* 0x000fc40003f66270 */
[----:B------:R-:W-:Y:S02]  /*9440*/  FSEL R41, R59, -INF , !P5 ;  /* 0xff8000003b297808 */ /* 0x000fe40006800000 */
[----:B------:R-:W-:Y:S02]  /*9450*/  FSEL R122, R122, -INF , !P4 ;  /* 0xff8000007a7a7808 */ /* 0x000fe40006000000 */
[----:B------:R-:W-:Y:S01]  /*9460*/  FSEL R58, R78, -INF , !P0 ;  /* 0xff8000004e3a7808 */ /* 0x000fe20004000000 */
[--C-:B------:R-:W-:Y:S01]  /*9470*/  FFMA.FTZ R78, R196, UR5, -R195.reuse ;  /* 0x00000005c44e7c23 */ /* 0x100fe200080108c3 */
[-C--:B------:R-:W-:Y:S01]  /*9480*/  ISETP.GE.AND P4, PT, R207, R232.reuse, PT ;  /* 0x000000e8cf00720c */ /* 0x080fe20003f86270 */
[--C-:B--2---:R-:W-:Y:S01]  /*9490*/  FFMA.FTZ R12, R79, UR5, -R195.reuse ;  /* 0x000000054f0c7c23 */ /* 0x104fe200080108c3 */
[C---:B------:R-:W-:Y:S01]  /*94a0*/  ISETP.GE.AND P0, PT, R180.reuse, R232, PT ;  /* 0x000000e8b400720c */ /* 0x040fe20003f06270 */
[----:B------:R-:W-:Y:S01]  /*94b0*/  FFMA.FTZ R79, R131, UR5, -R195 ;  /* 0x00000005834f7c23 */ /* 0x000fe200080108c3 */
[----:B------:R-:W-:Y:S01]  /*94c0*/  ISETP.GE.AND P5, PT, R180, R233, PT ;  /* 0x000000e9b400720c */ /* 0x000fe20003fa6270 */
[----:B------:R2:W-:Y:S01]  /*94d0*/  MUFU.EX2 R61, R12 ;  /* 0x0000000c003d7308 */ /* 0x0005e20000000800 */
[----:B------:R-:W-:-:S02]  /*94e0*/  FSEL R41, R41, -INF , !P3 ;  /* 0xff80000029297808 */ /* 0x000fc40005800000 */
[----:B------:R-:W-:Y:S02]  /*94f0*/  ISETP.GE.AND P3, PT, R178, R233, PT ;  /* 0x000000e9b200720c */ /* 0x000fe40003f66270 */
[----:B------:R-:W-:Y:S02]  /*9500*/  FSEL R29, R29, -INF , !P6 ;  /* 0xff8000001d1d7808 */ /* 0x000fe40007000000 */
[----:B------:R-:W-:Y:S01]  /*9510*/  ISETP.GE.AND P6, PT, R198, R231, PT ;  /* 0x000000e7c600720c */ /* 0x000fe20003fc6270 */
[----:B------:R-:W-:Y:S01]  /*9520*/  MUFU.EX2 R66, R66 ;  /* 0x0000004200427308 */ /* 0x000fe20000000800 */
[----:B------:R-:W-:Y:S02]  /*9530*/  FSEL R17, R56, -INF , !P4 ;  /* 0xff80000038117808 */ /* 0x000fe40006000000 */
[----:B------:R-:W-:Y:S02]  /*9540*/  FSEL R173, R57, -INF , !P0 ;  /* 0xff80000039ad7808 */ /* 0x000fe40004000000 */
[----:B------:R-:W-:-:S02]  /*9550*/  FSEL R56, R165, -INF , !P5 ;  /* 0xff800000a5387808 */ /* 0x000fc40006800000 */
[----:B------:R-:W-:Y:S01]  /*9560*/  ISETP.GT.AND P0, PT, R241, R178, PT ;  /* 0x000000b2f100720c */ /* 0x000fe20003f04270 */
[----:B------:R-:W-:Y:S01]  /*9570*/  MUFU.EX2 R64, R64 ;  /* 0x0000004000407308 */ /* 0x000fe20000000800 */
[-C--:B------:R-:W-:Y:S02]  /*9580*/  ISETP.GE.AND P5, PT, R178, R232.reuse, PT ;  /* 0x000000e8b200720c */ /* 0x080fe40003fa6270 */
[----:B------:R-:W-:Y:S02]  /*9590*/  FSEL R114, R127, -INF , !P3 ;  /* 0xff8000007f727808 */ /* 0x000fe40005800000 */
[----:B------:R-:W-:Y:S02]  /*95a0*/  ISETP.GE.AND P3, PT, R248, R232, PT ;  /* 0x000000e8f800720c */ /* 0x000fe40003f66270 */
[----:B------:R-:W-:Y:S01]  /*95b0*/  FSEL R9, R9, -INF , !P6 ;  /* 0xff80000009097808 */ /* 0x000fe20007000000 */
[----:B------:R-:W-:Y:S01]  /*95c0*/  MUFU.EX2 R67, R67 ;  /* 0x0000004300437308 */ /* 0x000fe20000000800 */
[----:B------:R-:W-:-:S02]  /*95d0*/  ISETP.GE.AND P6, PT, R247, R231, PT ;  /* 0x000000e7f700720c */ /* 0x000fc40003fc6270 */
[----:B------:R-:W-:Y:S02]  /*95e0*/  FSEL R55, R55, -INF , !P0 ;  /* 0xff80000037377808 */ /* 0x000fe40004000000 */
[----:B------:R-:W-:Y:S02]  /*95f0*/  ISETP.GT.AND P4, PT, R241, R180, PT ;  /* 0x000000b4f100720c */ /* 0x000fe40003f84270 */
[----:B------:R-:W-:Y:S01]  /*9600*/  ISETP.GE.AND P0, PT, R248, R233, PT ;  /* 0x000000e9f800720c */ /* 0x000fe20003f06270 */
[----:B------:R-:W-:Y:S01]  /*9610*/  MUFU.EX2 R69, R69 ;  /* 0x0000004500457308 */ /* 0x000fe20000000800 */
[----:B------:R-:W-:Y:S01]  /*9620*/  FSEL R169, R68, -INF , !P5 ;  /* 0xff80000044a97808 */ /* 0x000fe20006800000 */
[----:B------:R-:W-:Y:S01]  /*9630*/  FFMA.FTZ R68, R197, UR5, -R195 ;  /* 0x00000005c5447c23 */ /* 0x000fe200080108c3 */
[----:B------:R-:W-:Y:S02]  /*9640*/  ISETP.GT.AND P5, PT, R241, R248, PT ;  /* 0x000000f8f100720c */ /* 0x000fe40003fa4270 */
[----:B------:R-:W-:-:S02]  /*9650*/  FSEL R171, R53, -INF , !P3 ;  /* 0xff80000035ab7808 */ /* 0x000fc40005800000 */
[----:B------:R-:W-:Y:S01]  /*9660*/  ISETP.GT.AND P3, PT, R241, R202, PT ;  /* 0x000000caf100720c */ /* 0x000fe20003f64270 */
[----:B------:R-:W-:Y:S01]  /*9670*/  MUFU.EX2 R68, R68 ;  /* 0x0000004400447308 */ /* 0x000fe20000000800 */
[----:B------:R-:W-:Y:S02]  /*9680*/  FSEL R33, R33, -INF , !P6 ;  /* 0xff80000021217808 */ /* 0x000fe40007000000 */
[----:B------:R-:W-:Y:S02]  /*9690*/  ISETP.GE.AND P6, PT, R180, R231, PT ;  /* 0x000000e7b400720c */ /* 0x000fe40003fc6270 */
[----:B------:R-:W-:Y:S02]  /*96a0*/  FSEL R54, R54, -INF , !P4 ;  /* 0xff80000036367808 */ /* 0x000fe40006000000 */
[----:B------:R-:W-:Y:S01]  /*96b0*/  FSEL R48, R245, -INF , !P0 ;  /* 0xff800000f5307808 */ /* 0x000fe20004000000 */
[----:B------:R-:W-:Y:S01]  /*96c0*/  MUFU.EX2 R71, R71 ;  /* 0x0000004700477308 */ /* 0x000fe20000000800 */
[----:B------:R-:W-:-:S02]  /*96d0*/  ISETP.GE.AND P0, PT, R202, R232, PT ;  /* 0x000000e8ca00720c */ /* 0x000fc40003f06270 */
[----:B------:R-:W-:Y:S02]  /*96e0*/  FSEL R50, R50, -INF , !P5 ;  /* 0xff80000032327808 */ /* 0x000fe40006800000 */
[-C--:B------:R-:W-:Y:S02]  /*96f0*/  ISETP.GE.AND P5, PT, R202, R231.reuse, PT ;  /* 0x000000e7ca00720c */ /* 0x080fe40003fa6270 */
[----:B------:R-:W-:Y:S01]  /*9700*/  FSEL R51, R51, -INF , !P3 ;  /* 0xff80000033337808 */ /* 0x000fe20005800000 */
[----:B------:R-:W-:Y:S01]  /*9710*/  MUFU.EX2 R70, R70 ;  /* 0x0000004600467308 */ /* 0x000fe20000000800 */
[----:B--2---:R-:W-:Y:S02]  /*9720*/  FMNMX3.FTZ R12, R3, R242, R175, !PT ;  /* 0x000000f2030c7276 */ /* 0x004fe400078100af */
[----:B------:R-:W-:Y:S02]  /*9730*/  ISETP.GE.AND P4, PT, R178, R231, PT ;  /* 0x000000e7b200720c */ /* 0x000fe40003f86270 */
[----:B------:R-:W-:-:S02]  /*9740*/  FSEL R57, R54, -INF , !P6 ;  /* 0xff80000036397808 */ /* 0x000fc40007000000 */
[----:B------:R-:W-:Y:S01]  /*9750*/  ISETP.GE.AND P6, PT, R248, R231, PT ;  /* 0x000000e7f800720c */ /* 0x000fe20003fc6270 */
[----:B------:R-:W-:Y:S01]  /*9760*/  MUFU.EX2 R82, R82 ;  /* 0x0000005200527308 */ /* 0x000fe20000000800 */
[----:B------:R-:W-:Y:S02]  /*9770*/  FSEL R59, R52, -INF , !P0 ;  /* 0xff800000343b7808 */ /* 0x000fe40004000000 */
[----:B------:R-:W-:Y:S02]  /*9780*/  ISETP.GT.AND P0, PT, R241, R176, PT ;  /* 0x000000b0f100720c */ /* 0x000fe40003f04270 */
[----:B------:R-:W-:Y:S02]  /*9790*/  FSEL R187, R51, -INF , !P5 ;  /* 0xff80000033bb7808 */ /* 0x000fe40006800000 */
[----:B------:R-:W-:Y:S01]  /*97a0*/  FMNMX3.FTZ R51, R12, R167, R115, !PT ;  /* 0x000000a70c337276 */ /* 0x000fe20007810073 */
[----:B------:R-:W-:Y:S01]  /*97b0*/  MUFU.EX2 R79, R79 ;  /* 0x0000004f004f7308 */ /* 0x000fe20000000800 */
[----:B------:R-:W-:-:S02]  /*97c0*/  FSEL R55, R55, -INF , !P4 ;  /* 0xff80000037377808 */ /* 0x000fc40006000000 */
[----:B------:R-:W-:Y:S02]  /*97d0*/  ISETP.GE.AND P4, PT, R202, R233, PT ;  /* 0x000000e9ca00720c */ /* 0x000fe40003f86270 */
[----:B------:R-:W-:Y:S02]  /*97e0*/  FSEL R53, R50, -INF , !P6 ;  /* 0xff80000032357808 */ /* 0x000fe40007000000 */
[----:B------:R-:W-:Y:S01]  /*97f0*/  ISETP.GE.AND P6, PT, R176, R231, PT ;  /* 0x000000e7b000720c */ /* 0x000fe20003fc6270 */
[----:B------:R-:W-:Y:S01]  /*9800*/  MUFU.EX2 R78, R78 ;  /* 0x0000004e004e7308 */ /* 0x000fe20000000800 */
[----:B------:R-:W-:Y:S02]  /*9810*/  ISETP.GE.AND P5, PT, R174, R233, PT ;  /* 0x000000e9ae00720c */ /* 0x000fe40003fa6270 */
[----:B------:R-:W-:Y:S02]  /*9820*/  FSEL R46, R46, -INF , !P0 ;  /* 0xff8000002e2e7808 */ /* 0x000fe40004000000 */
[----:B------:R-:W-:-:S02]  /*9830*/  FMNMX3.FTZ R51, R51, R99, R182, !PT ;  /* 0x0000006333337276 */ /* 0x000fc400078100b6 */
[----:B------:R-:W-:Y:S01]  /*9840*/  FSEL R54, R81, -INF , !P4 ;  /* 0xff80000051367808 */ /* 0x000fe20006000000 */
[----:B------:R-:W-:Y:S01]  /*9850*/  FFMA.FTZ R81, R181, UR5, -R195 ;  /* 0x00000005b5517c23 */ /* 0x000fe200080108c3 */
[----:B------:R-:W-:Y:S01]  /*9860*/  ISETP.GE.AND P4, PT, R176, R232, PT ;  /* 0x000000e8b000720c */ /* 0x000fe20003f86270 */
[----:B------:R-:W-:Y:S01]  /*9870*/  MUFU.EX2 R75, R75 ;  /* 0x0000004b004b7308 */ /* 0x000fe20000000800 */
[----:B------:R-:W-:Y:S02]  /*9880*/  FSEL R165, R46, -INF , !P6 ;  /* 0xff8000002ea57808 */ /* 0x000fe40007000000 */
[----:B------:R-:W-:Y:S02]  /*9890*/  FSEL R106, R117, -INF , !P5 ;  /* 0xff800000756a7808 */ /* 0x000fe40006800000 */
[-C--:B------:R-:W-:Y:S02]  /*98a0*/  ISETP.GE.AND P6, PT, R86, R233.reuse, PT ;  /* 0x000000e95600720c */ /* 0x080fe40003fc6270 */
[----:B------:R-:W-:Y:S01]  /*98b0*/  ISETP.GE.AND P5, PT, R84, R233, PT ;  /* 0x000000e95400720c */ /* 0x000fe20003fa6270 */
[----:B------:R-:W-:Y:S01]  /*98c0*/  MUFU.EX2 R81, R81 ;  /* 0x0000005100517308 */ /* 0x000fe20000000800 */
[----:B------:R-:W-:-:S02]  /*98d0*/  FMNMX3.FTZ R51, R51, R122, R58, !PT ;  /* 0x0000007a33337276 */ /* 0x000fc4000781003a */
[----:B------:R-:W-:Y:S02]  /*98e0*/  FSEL R198, R44, -INF , !P4 ;  /* 0xff8000002cc67808 */ /* 0x000fe40006000000 */
[-C--:B------:R-:W-:Y:S02]  /*98f0*/  ISETP.GE.AND P3, PT, R176, R233.reuse, PT ;  /* 0x000000e9b000720c */ /* 0x080fe40003f66270 */
[----:B------:R-:W-:Y:S01]  /*9900*/  FSEL R46, R191, -INF , !P6 ;  /* 0xff800000bf2e7808 */ /* 0x000fe20007000000 */
[----:B------:R-:W-:Y:S01]  /*9910*/  MUFU.EX2 R74, R74 ;  /* 0x0000004a004a7308 */ /* 0x000fe20000000800 */
[----:B------:R-:W-:Y:S01]  /*9920*/  FSEL R44, R80, -INF , !P5 ;  /* 0xff800000502c7808 */ /* 0x000fe20006800000 */
[----:B------:R-:W-:Y:S01]  /*9930*/  FFMA.FTZ R80, R200, UR5, -R195 ;  /* 0x00000005c8507c23 */ /* 0x000fe200080108c3 */
[----:B------:R-:W-:Y:S02]  /*9940*/  FMNMX3.FTZ R51, R51, R56, R114, !PT ;  /* 0x0000003833337276 */ /* 0x000fe40007810072 */
[----:B------:R-:W-:-:S02]  /*9950*/  ISETP.GE.AND P6, PT, R170, R233, PT ;  /* 0x000000e9aa00720c */ /* 0x000fc40003fc6270 */
[-C--:B------:R-:W-:Y:S01]  /*9960*/  ISETP.GE.AND P5, PT, R166, R233.reuse, PT ;  /* 0x000000e9a600720c */ /* 0x080fe20003fa6270 */
[----:B------:R-:W-:Y:S01]  /*9970*/  MUFU.EX2 R80, R80 ;  /* 0x0000005000507308 */ /* 0x000fe20000000800 */
[----:B------:R-:W-:Y:S02]  /*9980*/  FSEL R50, R125, -INF , !P3 ;  /* 0xff8000007d327808 */ /* 0x000fe40005800000 */
[----:B------:R-:W-:Y:S02]  /*9990*/  FMNMX3.FTZ R51, R51, R48, R54, !PT ;  /* 0x0000003033337276 */ /* 0x000fe40007810036 */
[----:B------:R-:W-:Y:S02]  /*99a0*/  FSEL R40, R119, -INF , !P6 ;  /* 0xff80000077287808 */ /* 0x000fe40007000000 */
[----:B------:R-:W-:Y:S01]  /*99b0*/  FSEL R32, R103, -INF , !P5 ;  /* 0xff80000067207808 */ /* 0x000fe20006800000 */
[----:B------:R-:W-:Y:S01]  /*99c0*/  MUFU.EX2 R87, R87 ;  /* 0x0000005700577308 */ /* 0x000fe20000000800 */
[----:B------:R-:W-:-:S02]  /*99d0*/  ISETP.GE.AND P6, PT, R172, R233, PT ;  /* 0x000000e9ac00720c */ /* 0x000fc40003fc6270 */
[-C--:B------:R-:W-:Y:S02]  /*99e0*/  ISETP.GE.AND P5, PT, R92, R233.reuse, PT ;  /* 0x000000e95c00720c */ /* 0x080fe40003fa6270 */
[----:B------:R-:W-:Y:S02]  /*99f0*/  FMNMX3.FTZ R51, R51, R50, R106, !PT ;  /* 0x0000003233337276 */ /* 0x000fe4000781006a */
[----:B------:R-:W-:Y:S01]  /*9a00*/  FSEL R28, R189, -INF , !P6 ;  /* 0xff800000bd1c7808 */ /* 0x000fe20007000000 */
[----:B------:R-:W-:Y:S01]  /*9a10*/  MUFU.EX2 R89, R89 ;  /* 0x0000005900597308 */ /* 0x000fe20000000800 */
[----:B------:R-:W-:Y:S01]  /*9a20*/  FSEL R24, R77, -INF , !P5 ;  /* 0xff8000004d187808 */ /* 0x000fe20006800000 */
[----:B------:R-:W-:Y:S01]  /*9a30*/  FFMA.FTZ R77, R129, UR5, -R195 ;  /* 0x00000005814d7c23 */ /* 0x000fe200080108c3 */
[-C--:B------:R-:W-:Y:S02]  /*9a40*/  ISETP.GE.AND P6, PT, R164, R233.reuse, PT ;  /* 0x000000e9a400720c */ /* 0x080fe40003fc6270 */
[----:B------:R-:W-:-:S02]  /*9a50*/  ISETP.GE.AND P5, PT, R124, R233, PT ;  /* 0x000000e97c00720c */ /* 0x000fc40003fa6270 */
[----:B------:R-:W-:Y:S01]  /*9a60*/  FMNMX3.FTZ R51, R51, R46, R44, !PT ;  /* 0x0000002e33337276 */ /* 0x000fe2000781002c */
[----:B------:R-:W-:Y:S01]  /*9a70*/  MUFU.EX2 R77, R77 ;  /* 0x0000004d004d7308 */ /* 0x000fe20000000800 */
[----:B------:R-:W-:Y:S02]  /*9a80*/  FSEL R20, R101, -INF , !P6 ;  /* 0xff80000065147808 */ /* 0x000fe40007000000 */
[----:B------:R-:W-:Y:S02]  /*9a90*/  FSEL R16, R95, -INF , !P5 ;  /* 0xff8000005f107808 */ /* 0x000fe40006800000 */
[-C--:B------:R-:W-:Y:S02]  /*9aa0*/  ISETP.GE.AND P6, PT, R168, R233.reuse, PT ;  /* 0x000000e9a800720c */ /* 0x080fe40003fc6270 */
[----:B------:R-:W-:Y:S01]  /*9ab0*/  ISETP.GE.AND P5, PT, R130, R233, PT ;  /* 0x000000e98200720c */ /* 0x000fe20003fa6270 */
[----:B------:R-:W-:Y:S01]  /*9ac0*/  MUFU.EX2 R88, R88 ;  /* 0x0000005800587308 */ /* 0x000fe20000000800 */
[----:B------:R-:W-:-:S02]  /*9ad0*/  FMNMX3.FTZ R51, R51, R40, R32, !PT ;  /* 0x0000002833337276 */ /* 0x000fc40007810020 */
[----:B------:R-:W-:Y:S01]  /*9ae0*/  FSEL R12, R76, -INF , !P6 ;  /* 0xff8000004c0c7808 */ /* 0x000fe20007000000 */
[----:B------:R-:W-:Y:S01]  /*9af0*/  FFMA.FTZ R76, R184, UR5, -R195 ;  /* 0x00000005b84c7c23 */ /* 0x000fe200080108c3 */
[----:B------:R-:W-:Y:S02]  /*9b00*/  FSEL R52, R183, -INF , !P5 ;  /* 0xff800000b7347808 */ /* 0x000fe40006800000 */
[----:B------:R-:W-:Y:S02]  /*9b10*/  FMNMX3.FTZ R51, R51, R28, R24, !PT ;  /* 0x0000001c33337276 */ /* 0x000fe40007810018 */
[-C--:B------:R-:W-:Y:S01]  /*9b20*/  ISETP.GE.AND P6, PT, R116, R233.reuse, PT ;  /* 0x000000e97400720c */ /* 0x080fe20003fc6270 */
[----:B------:R-:W-:Y:S01]  /*9b30*/  MUFU.EX2 R76, R76 ;  /* 0x0000004c004c7308 */ /* 0x000fe20000000800 */
[----:B------:R-:W-:Y:S02]  /*9b40*/  ISETP.GE.AND P5, PT, R94, R233, PT ;  /* 0x000000e95e00720c */ /* 0x000fe40003fa6270 */
[----:B------:R-:W-:-:S02]  /*9b50*/  FMNMX3.FTZ R51, R51, R20, R16, !PT ;  /* 0x0000001433337276 */ /* 0x000fc40007810010 */
[----:B------:R-:W-:Y:S02]  /*9b60*/  FSEL R194, R194, -INF , !P6 ;  /* 0xff800000c2c27808 */ /* 0x000fe40007000000 */
[----:B------:R-:W-:Y:S02]  /*9b70*/  FSEL R186, R186, -INF , !P5 ;  /* 0xff800000baba7808 */ /* 0x000fe40006800000 */
[-C--:B------:R-:W-:Y:S02]  /*9b80*/  ISETP.GE.AND P6, PT, R128, R233.reuse, PT ;  /* 0x000000e98000720c */ /* 0x080fe40003fc6270 */
[----:B------:R-:W-:Y:S02]  /*9b90*/  ISETP.GE.AND P5, PT, R118, R233, PT ;  /* 0x000000e97600720c */ /* 0x000fe40003fa6270 */
[----:B------:R-:W-:Y:S02]  /*9ba0*/  FMNMX3.FTZ R51, R51, R12, R52, !PT ;  /* 0x0000000c33337276 */ /* 0x000fe40007810034 */
[----:B------:R-:W-:-:S02]  /*9bb0*/  FSEL R184, R90, -INF , !P6 ;  /* 0xff8000005ab87808 */ /* 0x000fc40007000000 */
[----:B------:R-:W-:Y:S01]  /*9bc0*/  FSEL R181, R83, -INF , !P5 ;  /* 0xff80000053b57808 */ /* 0x000fe20006800000 */
[--C-:B------:R-:W-:Y:S01]  /*9bd0*/  FFMA.FTZ R83, R85, UR5, -R195.reuse ;  /* 0x0000000555537c23 */ /* 0x100fe200080108c3 */
[-C--:B------:R-:W-:Y:S01]  /*9be0*/  ISETP.GE.AND P6, PT, R100, R233.reuse, PT ;  /* 0x000000e96400720c */ /* 0x080fe20003fc6270 */
[--C-:B------:R-:W-:Y:S01]  /*9bf0*/  FFMA.FTZ R85, R112, UR5, -R195.reuse ;  /* 0x0000000570557c23 */ /* 0x100fe200080108c3 */
[----:B------:R-:W-:Y:S02]  /*9c00*/  ISETP.GE.AND P5, PT, R102, R233, PT ;  /* 0x000000e96600720c */ /* 0x000fe40003fa6270 */
[----:B------:R-:W-:Y:S01]  /*9c10*/  FMNMX3.FTZ R51, R51, R194, R186, !PT ;  /* 0x000000c233337276 */ /* 0x000fe200078100ba */
[----:B------:R-:W-:Y:S01]  /*9c20*/  MUFU.EX2 R83, R83 ;  /* 0x0000005300537308 */ /* 0x000fe20000000800 */
[----:B------:R-:W-:Y:S01]  /*9c30*/  FSEL R180, R72, -INF , !P6 ;  /* 0xff80000048b47808 */ /* 0x000fe20007000000 */
[----:B------:R-:W-:Y:S01]  /*9c40*/  FFMA.FTZ R72, R120, UR5, -R195 ;  /* 0x0000000578487c23 */ /* 0x000fe200080108c3 */
[----:B------:R-:W-:-:S02]  /*9c50*/  FSEL R179, R179, -INF , !P5 ;  /* 0xff800000b3b37808 */ /* 0x000fc40006800000 */
[-C--:B------:R-:W-:Y:S02]  /*9c60*/  ISETP.GE.AND P6, PT, R110, R233.reuse, PT ;  /* 0x000000e96e00720c */ /* 0x080fe40003fc6270 */
[----:B------:R-:W-:Y:S01]  /*9c70*/  ISETP.GE.AND P5, PT, R108, R233, PT ;  /* 0x000000e96c00720c */ /* 0x000fe20003fa6270 */
[----:B------:R-:W-:Y:S01]  /*9c80*/  MUFU.EX2 R72, R72 ;  /* 0x0000004800487308 */ /* 0x000fe20000000800 */
[----:B------:R-:W-:Y:S02]  /*9c90*/  FMNMX3.FTZ R51, R51, R184, R181, !PT ;  /* 0x000000b833337276 */ /* 0x000fe400078100b5 */
[----:B------:R-:W-:Y:S02]  /*9ca0*/  FSEL R178, R73, -INF , !P6 ;  /* 0xff80000049b27808 */ /* 0x000fe40007000000 */
[----:B------:R-:W-:Y:S02]  /*9cb0*/  FSEL R177, R177, -INF , !P5 ;  /* 0xff800000b1b17808 */ /* 0x000fe40006800000 */
[----:B------:R-:W-:Y:S01]  /*9cc0*/  FMNMX3.FTZ R51, R51, R180, R179, !PT ;  /* 0x000000b433337276 */ /* 0x000fe200078100b3 */
[----:B------:R2:W-:Y:S01]  /*9cd0*/  MUFU.EX2 R73, R113 ;  /* 0x0000007100497308 */ /* 0x0005e20000000800 */
[----:B------:R-:W-:-:S02]  /*9ce0*/  ISETP.GE.AND P3, PT, R174, R232, PT ;  /* 0x000000e8ae00720c */ /* 0x000fc40003f66270 */
[----:B------:R-:W-:Y:S02]  /*9cf0*/  FMNMX3.FTZ R51, R51, R178, R177, !PT ;  /* 0x000000b233337276 */ /* 0x000fe400078100b1 */
[----:B------:R-:W-:Y:S02]  /*9d00*/  FSEL R201, R201, -INF , !P3 ;  /* 0xff800000c9c97808 */ /* 0x000fe40005800000 */
[C---:B------:R-:W-:Y:S01]  /*9d10*/  ISETP.GE.AND P6, PT, R86.reuse, R232, PT ;  /* 0x000000e85600720c */ /* 0x040fe20003fc6270 */
[----:B------:R-:W-:Y:S01]  /*9d20*/  MUFU.EX2 R85, R85 ;  /* 0x0000005500557308 */ /* 0x000fe20000000800 */
[----:B------:R-:W-:Y:S02]  /*9d30*/  ISETP.GE.AND P3, PT, R86, R231, PT ;  /* 0x000000e75600720c */ /* 0x000fe40003f66270 */
[C---:B------:R-:W-:Y:S02]  /*9d40*/  ISETP.GT.AND P5, PT, R241.reuse, R86, PT ;  /* 0x00000056f100720c */ /* 0x040fe40003fa4270 */
[----:B------:R-:W4:Y:S01]  /*9d50*/  SHFL.BFLY PT, R86, R51, 0x2, 0x1f ;  /* 0x0c401f0033567f89 */ /* 0x000f2200000e0000 */
[----:B------:R-:W-:-:S02]  /*9d60*/  ISETP.GT.AND P0, PT, R241, R174, PT ;  /* 0x000000aef100720c */ /* 0x000fc40003f04270 */
[----:B------:R-:W-:Y:S02]  /*9d70*/  ISETP.GE.AND P4, PT, R174, R231, PT ;  /* 0x000000e7ae00720c */ /* 0x000fe40003f86270 */
[----:B------:R-:W-:Y:S02]  /*9d80*/  FSEL R47, R47, -INF , !P0 ;  /* 0xff8000002f2f7808 */ /* 0x000fe40004000000 */
[----:B------:R-:W-:Y:S02]  /*9d90*/  ISETP.GE.AND P0, PT, R84, R232, PT ;  /* 0x000000e85400720c */ /* 0x000fe40003f06270 */
[----:B------:R-:W-:Y:S02]  /*9da0*/  FSEL R202, R47, -INF , !P4 ;  /* 0xff8000002fca7808 */ /* 0x000fe40006000000 */
[----:B------:R-:W-:Y:S02]  /*9db0*/  ISETP.GT.AND P4, PT, R241, R84, PT ;  /* 0x00000054f100720c */ /* 0x000fe40003f84270 */
[----:B------:R-:W-:-:S02]  /*9dc0*/  FSEL R42, R42, -INF , !P5 ;  /* 0xff8000002a2a7808 */ /* 0x000fc40006800000 */
[----:B------:R-:W-:Y:S02]  /*9dd0*/  FSEL R43, R43, -INF , !P4 ;  /* 0xff8000002b2b7808 */ /* 0x000fe40006000000 */
[----:B------:R-:W-:Y:S02]  /*9de0*/  ISETP.GE.AND P4, PT, R170, R232, PT ;  /* 0x000000e8aa00720c */ /* 0x000fe40003f86270 */
[----:B------:R-:W-:Y:S01]  /*9df0*/  ISETP.GE.AND P5, PT, R84, R231, PT ;  /* 0x000000e75400720c */ /* 0x000fe20003fa6270 */
[--C-:B------:R-:W-:Y:S01]  /*9e00*/  FFMA.FTZ R84, R97, UR5, -R195.reuse ;  /* 0x0000000561547c23 */ /* 0x100fe200080108c3 */
[----:B------:R-:W-:Y:S02]  /*9e10*/  FSEL R206, R206, -INF , !P4 ;  /* 0xff800000cece7808 */ /* 0x000fe40006000000 */
[----:B------:R-:W-:Y:S02]  /*9e20*/  ISETP.GT.AND P4, PT, R241, R166, PT ;  /* 0x000000a6f100720c */ /* 0x000fe40003f84270 */
[----:B----4-:R-:W-:Y:S01]  /*9e30*/  FMNMX.FTZ R51, R51, R86, !PT ;  /* 0x0000005633337209 */ /* 0x010fe20007810000 */
[----:B------:R-:W-:Y:S01]  /*9e40*/  FFMA.FTZ R86, R104, UR5, -R195 ;  /* 0x0000000568567c23 */ /* 0x000fe200080108c3 */
[----:B------:R-:W-:Y:S01]  /*9e50*/  FSEL R209, R209, -INF , !P0 ;  /* 0xff800000d1d17808 */ /* 0x000fe20004000000 */
[----:B------:R-:W-:Y:S01]  /*9e60*/  MUFU.EX2 R84, R84 ;  /* 0x0000005400547308 */ /* 0x000fe20000000800 */
[----:B------:R-:W-:Y:S01]  /*9e70*/  ISETP.GE.AND P0, PT, R166, R232, PT ;  /* 0x000000e8a600720c */ /* 0x000fe20003f06270 */
[----:B------:R-:W4:Y:S01]  /*9e80*/  SHFL.BFLY PT, R90, R51, 0x1, 0x1f ;  /* 0x0c201f00335a7f89 */ /* 0x000f2200000e0000 */
[----:B------:R-:W-:-:S02]  /*9e90*/  FSEL R247, R43, -INF , !P5 ;  /* 0xff8000002bf77808 */ /* 0x000fc40006800000 */
[----:B------:R-:W-:Y:S02]  /*9ea0*/  ISETP.GE.AND P5, PT, R166, R231, PT ;  /* 0x000000e7a600720c */ /* 0x000fe40003fa6270 */
[----:B------:R-:W-:Y:S01]  /*9eb0*/  FSEL R35, R35, -INF , !P4 ;  /* 0xff80000023237808 */ /* 0x000fe20006000000 */
[----:B------:R-:W-:Y:S01]  /*9ec0*/  MUFU.EX2 R86, R86 ;  /* 0x0000005600567308 */ /* 0x000fe20000000800 */
[----:B------:R-:W-:Y:S02]  /*9ed0*/  FSEL R210, R210, -INF , !P0 ;  /* 0xff800000d2d27808 */ /* 0x000fe40004000000 */
[----:B------:R-:W-:Y:S02]  /*9ee0*/  ISETP.GT.AND P0, PT, R241, R172, PT ;  /* 0x000000acf100720c */ /* 0x000fe40003f04270 */
[----:B------:R-:W-:Y:S02]  /*9ef0*/  FSEL R129, R35, -INF , !P5 ;  /* 0xff80000023817808 */ /* 0x000fe40006800000 */
[----:B------:R-:W-:-:S02]  /*9f00*/  ISETP.GT.AND P5, PT, R241, R92, PT ;  /* 0x0000005cf100720c */ /* 0x000fc40003fa4270 */
[----:B------:R-:W-:Y:S02]  /*9f10*/  FSEL R30, R30, -INF , !P0 ;  /* 0xff8000001e1e7808 */ /* 0x000fe40004000000 */
[----:B------:R-:W-:Y:S02]  /*9f20*/  ISETP.GE.AND P0, PT, R92, R231, PT ;  /* 0x000000e75c00720c */ /* 0x000fe40003f06270 */
[----:B------:R-:W-:Y:S02]  /*9f30*/  FSEL R31, R31, -INF , !P5 ;  /* 0xff8000001f1f7808 */ /* 0x000fe40006800000 */
[----:B------:R-:W-:Y:S02]  /*9f40*/  ISETP.GT.AND P5, PT, R241, R164, PT ;  /* 0x000000a4f100720c */ /* 0x000fe40003fa4270 */
[----:B------:R-:W-:Y:S02]  /*9f50*/  FSEL R248, R31, -INF , !P0 ;  /* 0xff8000001ff87808 */ /* 0x000fe40004000000 */
[----:B------:R-:W-:-:S02]  /*9f60*/  ISETP.GT.AND P0, PT, R241, R124, PT ;  /* 0x0000007cf100720c */ /* 0x000fc40003f04270 */
[----:B------:R-:W-:Y:S02]  /*9f70*/  FSEL R200, R185, -INF , !P6 ;  /* 0xff800000b9c87808 */ /* 0x000fe40007000000 */
[----:B------:R-:W-:Y:S02]  /*9f80*/  FSEL R26, R26, -INF , !P5 ;  /* 0xff8000001a1a7808 */ /* 0x000fe40006800000 */
[----:B------:R-:W-:Y:S02]  /*9f90*/  ISETP.GT.AND P6, PT, R241, R170, PT ;  /* 0x000000aaf100720c */ /* 0x000fe40003fc4270 */
[----:B------:R-:W-:Y:S02]  /*9fa0*/  ISETP.GE.AND P5, PT, R124, R231, PT ;  /* 0x000000e77c00720c */ /* 0x000fe40003fa6270 */
[----:B------:R-:W-:Y:S02]  /*9fb0*/  FSEL R27, R27, -INF , !P0 ;  /* 0xff8000001b1b7808 */ /* 0x000fe40004000000 */
[----:B------:R-:W-:-:S02]  /*9fc0*/  FSEL R204, R42, -INF , !P3 ;  /* 0xff8000002acc7808 */ /* 0x000fc40005800000 */
[----:B------:R-:W-:Y:S02]  /*9fd0*/  ISETP.GE.AND P3, PT, R170, R231, PT ;  /* 0x000000e7aa00720c */ /* 0x000fe40003f66270 */
[----:B------:R-:W-:Y:S02]  /*9fe0*/  FSEL R34, R34, -INF , !P6 ;  /* 0xff80000022227808 */ /* 0x000fe40007000000 */
[----:B------:R-:W-:Y:S02]  /*9ff0*/  FSEL R243, R27, -INF , !P5 ;  /* 0xff8000001bf37808 */ /* 0x000fe40006800000 */
[----:B------:R-:W-:Y:S02]  /*a000*/  ISETP.GE.AND P5, PT, R130, R232, PT ;  /* 0x000000e88200720c */ /* 0x000fe40003fa6270 */
[----:B----4-:R-:W-:Y:S02]  /*a010*/  FMNMX.FTZ R90, R51, R90, !PT ;  /* 0x0000005a335a7209 */ /* 0x010fe40007810000 */
[----:B------:R-:W-:-:S02]  /*a020*/  FSEL R47, R34, -INF , !P3 ;  /* 0xff800000222f7808 */ /* 0x000fc40005800000 */
[-C--:B------:R-:W-:Y:S02]  /*a030*/  ISETP.GE.AND P3, PT, R172, R231.reuse, PT ;  /* 0x000000e7ac00720c */ /* 0x080fe40003f66270 */
[----:B------:R-:W-:Y:S02]  /*a040*/  FSEL R208, R208, -INF , !P5 ;  /* 0xff800000d0d07808 */ /* 0x000fe40006800000 */
[----:B------:R-:W-:Y:S01]  /*a050*/  ISETP.GE.AND P4, PT, R92, R232, PT ;  /* 0x000000e85c00720c */ /* 0x000fe20003f86270 */
[----:B------:R-:W-:Y:S01]  /*a060*/  FFMA.FTZ R92, R96, UR5, -R195 ;  /* 0x00000005605c7c23 */ /* 0x000fe200080108c3 */
[----:B------:R-:W-:Y:S01]  /*a070*/  ISETP.GT.AND P5, PT, R241, R116, PT ;  /* 0x00000074f100720c */ /* 0x000fe20003fa4270 */
[----:B------:R-:W-:Y:S01]  /*a080*/  FMUL.FTZ R195, R90, UR5 ;  /* 0x000000055ac37c20 */ /* 0x000fe20008410000 */
[----:B------:R-:W-:Y:S02]  /*a090*/  FSEL R174, R30, -INF , !P3 ;  /* 0xff8000001eae7808 */ /* 0x000fe40005800000 */
[----:B------:R-:W-:Y:S01]  /*a0a0*/  FSETP.NEU.FTZ.AND P0, PT, R90, -INF , PT ;  /* 0xff8000005a00780b */ /* 0x000fe20003f1d000 */
[----:B------:R-:W-:Y:S01]  /*a0b0*/  MUFU.EX2 R92, R92 ;  /* 0x0000005c005c7308 */ /* 0x000fe20000000800 */
[----:B------:R-:W-:-:S02]  /*a0c0*/  ISETP.GE.AND P3, PT, R164, R231, PT ;  /* 0x000000e7a400720c */ /* 0x000fc40003f66270 */
[----:B------:R-:W-:Y:S02]  /*a0d0*/  FSEL R199, R18, -INF , !P5 ;  /* 0xff80000012c77808 */ /* 0x000fe40006800000 */
[-C--:B------:R-:W-:Y:S02]  /*a0e0*/  ISETP.GE.AND P6, PT, R172, R232.reuse, PT ;  /* 0x000000e8ac00720c */ /* 0x080fe40003fc6270 */
[----:B------:R-:W-:Y:S02]  /*a0f0*/  FSEL R252, R252, -INF , !P4 ;  /* 0xff800000fcfc7808 */ /* 0x000fe40006000000 */
[----:B------:R-:W-:Y:S02]  /*a100*/  FMNMX3.FTZ R18, R2, R123, R111, !PT ;  /* 0x0000007b02127276 */ /* 0x000fe4000781006f */
[----:B------:R-:W-:Y:S02]  /*a110*/  ISETP.GE.AND P4, PT, R124, R232, PT ;  /* 0x000000e87c00720c */ /* 0x000fe40003f86270 */
[----:B------:R-:W-:-:S02]  /*a120*/  FSEL R195, R195, RZ, P0 ;  /* 0x000000ffc3c37208 */ /* 0x000fc40000000000 */
[----:B------:R-:W-:Y:S02]  /*a130*/  FSEL R245, R26, -INF , !P3 ;  /* 0xff8000001af57808 */ /* 0x000fe40005800000 */
[----:B------:R-:W-:Y:S01]  /*a140*/  FSEL R250, R250, -INF , !P6 ;  /* 0xff800000fafa7808 */ /* 0x000fe20007000000 */
[--C-:B------:R-:W-:Y:S01]  /*a150*/  FFMA.FTZ R131, R242, UR5, -R195.reuse ;  /* 0x00000005f2837c23 */ /* 0x100fe200080108c3 */
[-C--:B------:R-:W-:Y:S01]  /*a160*/  ISETP.GE.AND P3, PT, R168, R232.reuse, PT ;  /* 0x000000e8a800720c */ /* 0x080fe20003f66270 */
[----:B------:R-:W-:Y:S01]  /*a170*/  FFMA.FTZ R121, R175, UR5, -R195 ;  /* 0x00000005af797c23 */ /* 0x000fe200080108c3 */
[----:B------:R-:W-:Y:S01]  /*a180*/  FMNMX3.FTZ R18, R18, R105, R109, !PT ;  /* 0x0000006912127276 */ /* 0x000fe2000781006d */
[--C-:B------:R-:W-:Y:S01]  /*a190*/  FFMA.FTZ R103, R106, UR5, -R195.reuse ;  /* 0x000000056a677c23 */ /* 0x100fe200080108c3 */
[----:B------:R-:W-:Y:S01]  /*a1a0*/  ISETP.GE.AND P6, PT, R164, R232, PT ;  /* 0x000000e8a400720c */ /* 0x000fe20003fc6270 */
[--C-:B------:R-:W-:Y:S01]  /*a1b0*/  FFMA.FTZ R101, R167, UR5, -R195.reuse ;  /* 0x00000005a7657c23 */ /* 0x100fe200080108c3 */
[----:B------:R-:W-:Y:S01]  /*a1c0*/  FSEL R246, R246, -INF , !P4 ;  /* 0xff800000f6f67808 */ /* 0x000fe20006000000 */
[--C-:B------:R-:W-:Y:S01]  /*a1d0*/  FFMA.FTZ R112, R12, UR5, -R195.reuse ;  /* 0x000000050c707c23 */ /* 0x100fe200080108c3 */
[----:B------:R-:W-:Y:S01]  /*a1e0*/  ISETP.GT.AND P4, PT, R241, R168, PT ;  /* 0x000000a8f100720c */ /* 0x000fe20003f84270 */
[--C-:B------:R-:W-:Y:S01]  /*a1f0*/  FFMA.FTZ R117, R32, UR5, -R195.reuse ;  /* 0x0000000520757c23 */ /* 0x100fe200080108c3 */
[----:B------:R-:W-:Y:S01]  /*a200*/  FSEL R242, R98, -INF , !P3 ;  /* 0xff80000062f27808 */ /* 0x000fe20005800000 */
[----:B------:R-:W-:Y:S01]  /*a210*/  FFMA.FTZ R104, R115, UR5, -R195 ;  /* 0x0000000573687c23 */ /* 0x000fe200080108c3 */
[----:B------:R-:W-:Y:S01]  /*a220*/  FMNMX3.FTZ R18, R18, R107, R49, !PT ;  /* 0x0000006b12127276 */ /* 0x000fe20007810031 */
[----:B------:R-:W-:Y:S01]  /*a230*/  MUFU.EX2 R131, R131 ;  /* 0x0000008300837308 */ /* 0x000fe20000000800 */
[----:B------:R-:W-:Y:S01]  /*a240*/  FSEL R42, R91, -INF , !P6 ;  /* 0xff8000005b2a7808 */ /* 0x000fe20007000000 */
[--C-:B------:R-:W-:Y:S01]  /*a250*/  FFMA.FTZ R96, R114, UR5, -R195.reuse ;  /* 0x0000000572607c23 */ /* 0x100fe200080108c3 */
[----:B------:R-:W-:Y:S01]  /*a260*/  ISETP.GT.AND P3, PT, R241, R130, PT ;  /* 0x00000082f100720c */ /* 0x000fe20003f64270 */
[--C-:B------:R-:W-:Y:S01]  /*a270*/  FFMA.FTZ R114, R20, UR5, -R195.reuse ;  /* 0x0000000514727c23 */ /* 0x100fe200080108c3 */
[----:B------:R-:W-:Y:S01]  /*a280*/  ISETP.GE.AND P6, PT, R168, R231, PT ;  /* 0x000000e7a800720c */ /* 0x000fe20003fc6270 */
[----:B--2---:R-:W-:Y:S01]  /*a290*/  FFMA.FTZ R113, R16, UR5, -R195 ;  /* 0x0000000510717c23 */ /* 0x004fe200080108c3 */
[----:B------:R-:W-:Y:S01]  /*a2a0*/  FSEL R22, R22, -INF , !P4 ;  /* 0xff80000016167808 */ /* 0x000fe20006000000 */
[----:B------:R2:W-:Y:S01]  /*a2b0*/  MUFU.EX2 R91, R93 ;  /* 0x0000005d005b7308 */ /* 0x0005e20000000800 */
[----:B------:R-:W-:Y:S01]  /*a2c0*/  FMNMX3.FTZ R18, R18, R13, R17, !PT ;  /* 0x0000000d12127276 */ /* 0x000fe20007810011 */
[--C-:B------:R-:W-:Y:S01]  /*a2d0*/  FFMA.FTZ R95, R48, UR5, -R195.reuse ;  /* 0x00000005305f7c23 */ /* 0x100fe200080108c3 */
[----:B------:R-:W-:Y:S01]  /*a2e0*/  FSEL R23, R23, -INF , !P3 ;  /* 0xff80000017177808 */ /* 0x000fe20005800000 */
[--C-:B------:R-:W-:Y:S01]  /*a2f0*/  FFMA.FTZ R120, R46, UR5, -R195.reuse ;  /* 0x000000052e787c23 */ /* 0x100fe200080108c3 */
[-C--:B------:R-:W-:Y:S01]  /*a300*/  ISETP.GE.AND P4, PT, R130, R231.reuse, PT ;  /* 0x000000e78200720c */ /* 0x080fe20003f86270 */
[--C-:B------:R-:W-:Y:S01]  /*a310*/  FFMA.FTZ R119, R44, UR5, -R195.reuse ;  /* 0x000000052c777c23 */ /* 0x100fe200080108c3 */
[----:B------:R-:W-:Y:S01]  /*a320*/  FSEL R211, R22, -INF , !P6 ;  /* 0xff80000016d37808 */ /* 0x000fe20007000000 */
[----:B------:R-:W-:Y:S01]  /*a330*/  MUFU.EX2 R121, R121 ;  /* 0x0000007900797308 */ /* 0x000fe20000000800 */
[-C--:B------:R-:W-:Y:S01]  /*a340*/  ISETP.GE.AND P3, PT, R116, R232.reuse, PT ;  /* 0x000000e87400720c */ /* 0x080fe20003f66270 */
[--C-:B------:R-:W-:Y:S01]  /*a350*/  FFMA.FTZ R115, R24, UR5, -R195.reuse ;  /* 0x0000000518737c23 */ /* 0x100fe200080108c3 */
[----:B------:R-:W-:Y:S01]  /*a360*/  ISETP.GE.AND P6, PT, R116, R231, PT ;  /* 0x000000e77400720c */ /* 0x000fe20003fc6270 */
[----:B------:R-:W-:Y:S01]  /*a370*/  FFMA.FTZ R116, R28, UR5, -R195 ;  /* 0x000000051c747c23 */ /* 0x000fe200080108c3 */
[----:B------:R-:W-:Y:S01]  /*a380*/  FMNMX3.FTZ R18, R18, R173, R169, !PT ;  /* 0x000000ad12127276 */ /* 0x000fe200078100a9 */
[--C-:B------:R-:W-:Y:S01]  /*a390*/  FFMA.FTZ R98, R58, UR5, -R195.reuse ;  /* 0x000000053a627c23 */ /* 0x100fe200080108c3 */
[----:B------:R-:W-:Y:S01]  /*a3a0*/  FSEL R207, R23, -INF , !P4 ;  /* 0xff80000017cf7808 */ /* 0x000fe20006000000 */
[----:B------:R-:W-:Y:S01]  /*a3b0*/  MUFU.EX2 R101, R101 ;  /* 0x0000006500657308 */ /* 0x000fe20000000800 */
[----:B------:R-:W-:Y:S01]  /*a3c0*/  FSEL R251, R251, -INF , !P3 ;  /* 0xff800000fbfb7808 */ /* 0x000fe20005800000 */
[--C-:B--2---:R-:W-:Y:S01]  /*a3d0*/  FFMA.FTZ R93, R182, UR5, -R195.reuse ;  /* 0x00000005b65d7c23 */ /* 0x104fe200080108c3 */
[----:B------:R-:W-:Y:S01]  /*a3e0*/  ISETP.GE.AND P4, PT, R94, R232, PT ;  /* 0x000000e85e00720c */ /* 0x000fe20003f86270 */
[--C-:B------:R-:W-:Y:S01]  /*a3f0*/  FFMA.FTZ R97, R56, UR5, -R195.reuse ;  /* 0x0000000538617c23 */ /* 0x100fe200080108c3 */
[----:B------:R-:W-:Y:S01]  /*a400*/  ISETP.GT.AND P3, PT, R241, R94, PT ;  /* 0x0000005ef100720c */ /* 0x000fe20003f64270 */
[--C-:B------:R-:W-:Y:S01]  /*a410*/  FFMA.FTZ R194, R194, UR5, -R195.reuse ;  /* 0x00000005c2c27c23 */ /* 0x100fe200080108c3 */
[----:B------:R-:W-:Y:S01]  /*a420*/  FSEL R199, R199, -INF , !P6 ;  /* 0xff800000c7c77808 */ /* 0x000fe20007000000 */
[----:B------:R-:W2:Y:S01]  /*a430*/  MUFU.EX2 R104, R104 ;  /* 0x0000006800687308 */ /* 0x000ea20000000800 */
[----:B------:R-:W-:Y:S01]  /*a440*/  ISETP.GT.AND P6, PT, R241, R128, PT ;  /* 0x00000080f100720c */ /* 0x000fe20003fc4270 */
[----:B------:R-:W-:Y:S01]  /*a450*/  FFMA.FTZ R186, R186, UR5, -R195 ;  /* 0x00000005baba7c23 */ /* 0x000fe200080108c3 */
[----:B------:R-:W-:Y:S01]  /*a460*/  FMNMX3.FTZ R18, R18, R171, R59, !PT ;  /* 0x000000ab12127276 */ /* 0x000fe2000781003b */
[--C-:B------:R-:W-:Y:S01]  /*a470*/  FFMA.FTZ R181, R181, UR5, -R195.reuse ;  /* 0x00000005b5b57c23 */ /* 0x100fe200080108c3 */
[-C--:B------:R-:W-:Y:S01]  /*a480*/  ISETP.GE.AND P5, PT, R94, R231.reuse, PT ;  /* 0x000000e75e00720c */ /* 0x080fe20003fa6270 */
[--C-:B------:R-:W-:Y:S01]  /*a490*/  FFMA.FTZ R94, R99, UR5, -R195.reuse ;  /* 0x00000005635e7c23 */ /* 0x100fe200080108c3 */
[----:B------:R-:W-:Y:S01]  /*a4a0*/  FSEL R19, R19, -INF , !P3 ;  /* 0xff80000013137808 */ /* 0x000fe20005800000 */
[--C-:B------:R-:W-:Y:S01]  /*a4b0*/  FFMA.FTZ R99, R122, UR5, -R195.reuse ;  /* 0x000000057a637c23 */ /* 0x100fe200080108c3 */
[----:B------:R-:W-:Y:S01]  /*a4c0*/  FSEL R249, R249, -INF , !P4 ;  /* 0xff800000f9f97808 */ /* 0x000fe20006000000 */
[----:B------:R-:W-:Y:S01]  /*a4d0*/  MUFU.EX2 R93, R93 ;  /* 0x0000005d005d7308 */ /* 0x000fe20000000800 */
[----:B------:R-:W-:Y:S01]  /*a4e0*/  ISETP.GE.AND P4, PT, R128, R231, PT ;  /* 0x000000e78000720c */ /* 0x000fe20003f86270 */
[----:B------:R-:W-:Y:S01]  /*a4f0*/  FFMA.FTZ R180, R180, UR5, -R195 ;  /* 0x00000005b4b47c23 */ /* 0x000fe200080108c3 */
[----:B------:R-:W-:-:S02]  /*a500*/  FSEL R14, R14, -INF , !P6 ;  /* 0xff8000000e0e7808 */ /* 0x000fc40007000000 */
[----:B------:R-:W-:Y:S02]  /*a510*/  FMNMX3.FTZ R18, R18, R198, R201, !PT ;  /* 0x000000c612127276 */ /* 0x000fe400078100c9 */
[----:B------:R-:W-:Y:S01]  /*a520*/  FSEL R197, R19, -INF , !P5 ;  /* 0xff80000013c57808 */ /* 0x000fe20006800000 */
[----:B------:R-:W-:Y:S01]  /*a530*/  MUFU.EX2 R94, R94 ;  /* 0x0000005e005e7308 */ /* 0x000fe20000000800 */
[----:B------:R-:W-:Y:S02]  /*a540*/  FSEL R189, R14, -INF , !P4 ;  /* 0xff8000000ebd7808 */ /* 0x000fe40006000000 */
[----:B------:R-:W-:Y:S02]  /*a550*/  FMNMX3.FTZ R19, R18, R200, R209, !PT ;  /* 0x000000c812137276 */ /* 0x000fe400078100d1 */
[----:B------:R-:W-:Y:S02]  /*a560*/  ISETP.GE.AND P4, PT, R100, R232, PT ;  /* 0x000000e86400720c */ /* 0x000fe40003f86270 */
[----:B------:R-:W-:Y:S01]  /*a570*/  FMNMX3.FTZ R19, R19, R206, R210, !PT ;  /* 0x000000ce13137276 */ /* 0x000fe200078100d2 */
[----:B------:R-:W-:Y:S01]  /*a580*/  MUFU.EX2 R99, R99 ;  /* 0x0000006300637308 */ /* 0x000fe20000000800 */
[----:B------:R-:W-:-:S02]  /*a590*/  ISETP.GE.AND P5, PT, R118, R232, PT ;  /* 0x000000e87600720c */ /* 0x000fc40003fa6270 */
[----:B------:R-:W-:Y:S02]  /*a5a0*/  FSEL R193, R8, -INF , !P4 ;  /* 0xff80000008c17808 */ /* 0x000fe40006000000 */
[----:B------:R-:W-:Y:S02]  /*a5b0*/  FMNMX3.FTZ R8, R0, R45, R21, !PT ;  /* 0x0000002d00087276 */ /* 0x000fe40007810015 */
[----:B------:R-:W-:Y:S01]  /*a5c0*/  FMNMX3.FTZ R19, R19, R250, R252, !PT ;  /* 0x000000fa13137276 */ /* 0x000fe200078100fc */
[----:B------:R-:W-:Y:S01]  /*a5d0*/  MUFU.EX2 R98, R98 ;  /* 0x0000006200627308 */ /* 0x000fe20000000800 */
[----:B------:R-:W-:Y:S02]  /*a5e0*/  FSEL R205, R205, -INF , !P5 ;  /* 0xff800000cdcd7808 */ /* 0x000fe40006800000 */
[----:B------:R-:W-:Y:S02]  /*a5f0*/  ISETP.GE.AND P5, PT, R102, R232, PT ;  /* 0x000000e86600720c */ /* 0x000fe40003fa6270 */
[----:B------:R-:W-:-:S02]  /*a600*/  FMNMX3.FTZ R8, R8, R29, R5, !PT ;  /* 0x0000001d08087276 */ /* 0x000fc40007810005 */
[----:B------:R-:W-:Y:S01]  /*a610*/  FMNMX3.FTZ R19, R19, R42, R246, !PT ;  /* 0x0000002a13137276 */ /* 0x000fe200078100f6 */
[----:B------:R-:W-:Y:S01]  /*a620*/  MUFU.EX2 R97, R97 ;  /* 0x0000006100617308 */ /* 0x000fe20000000800 */
[----:B------:R-:W-:Y:S02]  /*a630*/  FSEL R192, R192, -INF , !P5 ;  /* 0xff800000c0c07808 */ /* 0x000fe40006800000 */
[----:B------:R-:W-:Y:S02]  /*a640*/  FMNMX3.FTZ R8, R8, R9, R25, !PT ;  /* 0x0000000908087276 */ /* 0x000fe40007810019 */
[-C--:B------:R-:W-:Y:S02]  /*a650*/  ISETP.GE.AND P5, PT, R110, R232.reuse, PT ;  /* 0x000000e86e00720c */ /* 0x080fe40003fa6270 */
[----:B------:R-:W-:Y:S01]  /*a660*/  ISETP.GE.AND P3, PT, R128, R232, PT ;  /* 0x000000e88000720c */ /* 0x000fe20003f66270 */
[----:B------:R-:W-:Y:S01]  /*a670*/  MUFU.EX2 R96, R96 ;  /* 0x0000006000607308 */ /* 0x000fe20000000800 */
[----:B------:R-:W-:-:S02]  /*a680*/  FMNMX3.FTZ R14, R19, R242, R208, !PT ;  /* 0x000000f2130e7276 */ /* 0x000fc400078100d0 */
[----:B------:R-:W-:Y:S02]  /*a690*/  FMNMX3.FTZ R8, R8, R33, R41, !PT ;  /* 0x0000002108087276 */ /* 0x000fe40007810029 */
[----:B------:R-:W-:Y:S02]  /*a6a0*/  FSEL R191, R4, -INF , !P5 ;  /* 0xff80000004bf7808 */ /* 0x000fe40006800000 */
[----:B------:R-:W-:Y:S01]  /*a6b0*/  FSEL R203, R203, -INF , !P3 ;  /* 0xff800000cbcb7808 */ /* 0x000fe20005800000 */
[----:B------:R-:W-:Y:S01]  /*a6c0*/  MUFU.EX2 R95, R95 ;  /* 0x0000005f005f7308 */ /* 0x000fe20000000800 */
[----:B------:R-:W-:Y:S02]  /*a6d0*/  FMNMX3.FTZ R4, R14, R251, R249, !PT ;  /* 0x000000fb0e047276 */ /* 0x000fe400078100f9 */
[----:B------:R-:W-:Y:S02]  /*a6e0*/  FMNMX3.FTZ R8, R8, R57, R55, !PT ;  /* 0x0000003908087276 */ /* 0x000fe40007810037 */
[----:B------:R-:W-:-:S02]  /*a6f0*/  ISETP.GE.AND P5, PT, R108, R232, PT ;  /* 0x000000e86c00720c */ /* 0x000fc40003fa6270 */
[----:B------:R-:W-:Y:S01]  /*a700*/  FMNMX3.FTZ R4, R4, R203, R205, !PT ;  /* 0x000000cb04047276 */ /* 0x000fe200078100cd */
[----:B------:R-:W-:Y:S01]  /*a710*/  MUFU.EX2 R103, R103 ;  /* 0x0000006700677308 */ /* 0x000fe20000000800 */
[----:B------:R-:W-:Y:S02]  /*a720*/  FMNMX3.FTZ R19, R8, R53, R187, !PT ;  /* 0x0000003508137276 */ /* 0x000fe400078100bb */
[----:B------:R-:W-:Y:S02]  /*a730*/  FSEL R190, R190, -INF , !P5 ;  /* 0xff800000bebe7808 */ /* 0x000fe40006800000 */
[----:B------:R-:W-:Y:S02]  /*a740*/  FMNMX3.FTZ R4, R4, R193, R192, !PT ;  /* 0x000000c104047276 */ /* 0x000fe400078100c0 */
[----:B------:R-:W-:Y:S01]  /*a750*/  FMNMX3.FTZ R8, R19, R165, R202, !PT ;  /* 0x000000a513087276 */ /* 0x000fe200078100ca */
[----:B------:R-:W-:Y:S01]  /*a760*/  MUFU.EX2 R120, R120 ;  /* 0x0000007800787308 */ /* 0x000fe20000000800 */
[----:B------:R-:W-:-:S02]  /*a770*/  ISETP.GT.AND P6, PT, R241, R118, PT ;  /* 0x00000076f100720c */ /* 0x000fc40003fc4270 */
[----:B------:R-:W-:Y:S02]  /*a780*/  FMNMX3.FTZ R4, R4, R191, R190, !PT ;  /* 0x000000bf04047276 */ /* 0x000fe400078100be */
[----:B------:R-:W-:Y:S02]  /*a790*/  FMNMX3.FTZ R8, R8, R204, R247, !PT ;  /* 0x000000cc08087276 */ /* 0x000fe400078100f7 */
[----:B------:R-:W-:Y:S01]  /*a7a0*/  FSEL R175, R15, -INF , !P6 ;  /* 0xff8000000faf7808 */ /* 0x000fe20007000000 */
[----:B------:R-:W-:Y:S01]  /*a7b0*/  MUFU.EX2 R119, R119 ;  /* 0x0000007700777308 */ /* 0x000fe20000000800 */
[----:B------:R-:W4:Y:S01]  /*a7c0*/  SHFL.BFLY PT, R15, R4, 0x2, 0x1f ;  /* 0x0c401f00040f7f89 */ /* 0x000f2200000e0000 */
[----:B------:R-:W-:Y:S02]  /*a7d0*/  FMNMX3.FTZ R19, R8, R47, R129, !PT ;  /* 0x0000002f08137276 */ /* 0x000fe40007810081 */
[----:B------:R-:W-:Y:S01]  /*a7e0*/  ISETP.GE.AND P3, PT, R118, R231, PT ;  /* 0x000000e77600720c */ /* 0x000fe20003f66270 */
[----:B------:R-:W-:Y:S01]  /*a7f0*/  FFMA.FTZ R118, R40, UR5, -R195 ;  /* 0x0000000528767c23 */ /* 0x000fe200080108c3 */
[----:B------:R-:W-:-:S02]  /*a800*/  FMNMX3.FTZ R8, R19, R174, R248, !PT ;  /* 0x000000ae13087276 */ /* 0x000fc400078100f8 */
[----:B------:R-:W-:Y:S01]  /*a810*/  ISETP.GT.AND P5, PT, R241, R100, PT ;  /* 0x00000064f100720c */ /* 0x000fe20003fa4270 */
[----:B------:R-:W-:Y:S01]  /*a820*/  MUFU.EX2 R117, R117 ;  /* 0x0000007500757308 */ /* 0x000fe20000000800 */
[----:B------:R-:W-:Y:S02]  /*a830*/  FMNMX3.FTZ R8, R8, R245, R243, !PT ;  /* 0x000000f508087276 */ /* 0x000fe400078100f3 */
[----:B------:R-:W-:Y:S01]  /*a840*/  ISETP.GE.AND P4, PT, R100, R231, PT ;  /* 0x000000e76400720c */ /* 0x000fe20003f86270 */
[----:B------:R-:W-:Y:S01]  /*a850*/  FFMA.FTZ R100, R54, UR5, -R195 ;  /* 0x0000000536647c23 */ /* 0x000fe200080108c3 */
[----:B------:R-:W-:Y:S02]  /*a860*/  FSEL R175, R175, -INF , !P3 ;  /* 0xff800000afaf7808 */ /* 0x000fe40005800000 */
[----:B------:R-:W-:Y:S01]  /*a870*/  FSEL R10, R10, -INF , !P5 ;  /* 0xff8000000a0a7808 */ /* 0x000fe20006800000 */
[----:B------:R-:W-:Y:S01]  /*a880*/  MUFU.EX2 R118, R118 ;  /* 0x0000007600767308 */ /* 0x000fe20000000800 */
[----:B------:R-:W-:-:S02]  /*a890*/  ISETP.GT.AND P3, PT, R241, R102, PT ;  /* 0x00000066f100720c */ /* 0x000fc40003f64270 */
[----:B------:R-:W-:Y:S02]  /*a8a0*/  FMNMX3.FTZ R8, R8, R211, R207, !PT ;  /* 0x000000d308087276 */ /* 0x000fe400078100cf */
[----:B------:R-:W-:Y:S02]  /*a8b0*/  FSEL R176, R10, -INF , !P4 ;  /* 0xff8000000ab07808 */ /* 0x000fe40006000000 */
[----:B------:R-:W-:Y:S01]  /*a8c0*/  ISETP.GT.AND P4, PT, R241, R110, PT ;  /* 0x0000006ef100720c */ /* 0x000fe20003f84270 */
[----:B------:R-:W-:Y:S01]  /*a8d0*/  MUFU.EX2 R100, R100 ;  /* 0x0000006400647308 */ /* 0x000fe20000000800 */
[----:B------:R-:W-:Y:S02]  /*a8e0*/  FSEL R11, R11, -INF , !P3 ;  /* 0xff8000000b0b7808 */ /* 0x000fe40005800000 */
[----:B------:R-:W-:Y:S01]  /*a8f0*/  ISETP.GE.AND P6, PT, R102, R231, PT ;  /* 0x000000e76600720c */ /* 0x000fe20003fc6270 */
[----:B------:R-:W-:Y:S01]  /*a900*/  FFMA.FTZ R102, R50, UR5, -R195 ;  /* 0x0000000532667c23 */ /* 0x000fe200080108c3 */
[----:B------:R-:W-:Y:S01]  /*a910*/  ISETP.GT.AND P3, PT, R241, R108, PT ;  /* 0x0000006cf100720c */ /* 0x000fe20003f64270 */
[----:B------:R-:W-:Y:S01]  /*a920*/  IMAD.MOV.U32 R241, RZ, RZ, R165 ;  /* 0x000000fffff17224 */ /* 0x000fe200078e00a5 */
[----:B------:R-:W-:Y:S01]  /*a930*/  FMNMX3.FTZ R8, R8, R199, R197, !PT ;  /* 0x000000c708087276 */ /* 0x000fe200078100c5 */
[----:B------:R-:W-:Y:S01]  /*a940*/  FFMA.FTZ R165, R52, UR5, -R195 ;  /* 0x0000000534a57c23 */ /* 0x000fe200080108c3 */
[----:B------:R-:W-:Y:S01]  /*a950*/  FSEL R6, R6, -INF , !P4 ;  /* 0xff80000006067808 */ /* 0x000fe20006000000 */
[----:B------:R-:W-:Y:S01]  /*a960*/  MUFU.EX2 R102, R102 ;  /* 0x0000006600667308 */ /* 0x000fe20000000800 */
[----:B------:R-:W-:-:S02]  /*a970*/  ISETP.GE.AND P5, PT, R110, R231, PT ;  /* 0x000000e76e00720c */ /* 0x000fc40003fa6270 */
[----:B------:R-:W-:Y:S02]  /*a980*/  ISETP.GE.AND P4, PT, R108, R231, PT ;  /* 0x000000e76c00720c */ /* 0x000fe40003f86270 */
[----:B------:R-:W-:Y:S02]  /*a990*/  FSEL R7, R7, -INF , !P3 ;  /* 0xff80000007077808 */ /* 0x000fe40005800000 */
[----:B------:R-:W-:Y:S01]  /*a9a0*/  FSEL R185, R11, -INF , !P6 ;  /* 0xff8000000bb97808 */ /* 0x000fe20007000000 */
[----:B------:R-:W-:Y:S01]  /*a9b0*/  MUFU.EX2 R116, R116 ;  /* 0x0000007400747308 */ /* 0x000fe20000000800 */
[----:B------:R-:W-:Y:S02]  /*a9c0*/  FMNMX3.FTZ R8, R8, R189, R175, !PT ;  /* 0x000000bd08087276 */ /* 0x000fe400078100af */
[----:B----4-:R-:W-:Y:S02]  /*a9d0*/  FMNMX.FTZ R15, R4, R15, !PT ;  /* 0x0000000f040f7209 */ /* 0x010fe40007810000 */
[----:B------:R-:W-:-:S02]  /*a9e0*/  FSEL R183, R6, -INF , !P5 ;  /* 0xff80000006b77808 */ /* 0x000fc40006800000 */
[----:B------:R-:W-:Y:S01]  /*a9f0*/  FSEL R182, R7, -INF , !P4 ;  /* 0xff80000007b67808 */ /* 0x000fe20006000000 */
[----:B------:R-:W4:Y:S01]  /*aa00*/  SHFL.BFLY PT, R106, R15, 0x1, 0x1f ;  /* 0x0c201f000f6a7f89 */ /* 0x000f2200000e0000 */
[----:B------:R-:W-:Y:S01]  /*aa10*/  FMNMX3.FTZ R4, R8, R176, R185, !PT ;  /* 0x000000b008047276 */ /* 0x000fe200078100b9 */
[----:B------:R-:W-:Y:S01]  /*aa20*/  MUFU.EX2 R115, R115 ;  /* 0x0000007300737308 */ /* 0x000fe20000000800 */
[----:B------:R-:W-:Y:S02]  /*aa30*/  FSEL R11, R60, RZ, P1 ;  /* 0x000000ff3c0b7208 */ /* 0x000fe40000800000 */
[----:B------:R-:W-:Y:S02]  /*aa40*/  FMNMX3.FTZ R4, R4, R183, R182, !PT ;  /* 0x000000b704047276 */ /* 0x000fe400078100b6 */
[----:B-1----:R-:W-:Y:S01]  /*aa50*/  F2FP.F16.F32.PACK_AB R48, R65, R126 ;  /* 0x0000007e4130723e */ /* 0x002fe200000000ff */
[----:B------:R-:W-:Y:S01]  /*aa60*/  FADD.FTZ R12, R36, -R11 ;  /* 0x8000000b240c7221 */ /* 0x000fe20000010000 */
[----:B------:R-:W-:Y:S01]  /*aa70*/  FSEL R36, R90, RZ, P0 ;  /* 0x000000ff5a247208 */ /* 0x000fe20000000000 */
[----:B------:R-:W1:Y:S01]  /*aa80*/  SHFL.BFLY PT, R7, R4, 0x2, 0x1f ;  /* 0x0c401f0004077f89 */ /* 0x000e6200000e0000 */
[----:B---3--:R-:W-:Y:S01]  /*aa90*/  F2FP.F16.F32.PACK_AB R50, R62, R63 ;  /* 0x0000003f3e32723e */ /* 0x008fe200000000ff */
[----:B------:R-:W-:Y:S01]  /*aaa0*/  MUFU.EX2 R114, R114 ;  /* 0x0000007200727308 */ /* 0x000fe20000000800 */
[----:B--2---:R-:W-:Y:S01]  /*aab0*/  F2FP.F16.F32.PACK_AB R51, R104, R101 ;  /* 0x000000656833723e */ /* 0x004fe200000000ff */
[----:B------:R-:W-:Y:S01]  /*aac0*/  FADD.FTZ R36, R3, -R36 ;  /* 0x8000002403247221 */ /* 0x000fe20000010000 */
[----:B------:R-:W-:Y:S01]  /*aad0*/  FMUL.FTZ R3, R12, UR5 ;  /* 0x000000050c037c20 */ /* 0x000fe20008410000 */
[----:B------:R-:W-:-:S02]  /*aae0*/  F2FP.F16.F32.PACK_AB R56, R66, R61 ;  /* 0x0000003d4238723e */ /* 0x000fc400000000ff */
[----:B------:R-:W-:Y:S01]  /*aaf0*/  FMUL.FTZ R36, R36, UR5 ;  /* 0x0000000524247c20 */ /* 0x000fe20008410000 */
[----:B------:R-:W-:Y:S01]  /*ab00*/  F2FP.F16.F32.PACK_AB R58, R67, R64 ;  /* 0x00000040433a723e */ /* 0x000fe200000000ff */
[----:B------:R-:W-:Y:S01]  /*ab10*/  MUFU.EX2 R113, R113 ;  /* 0x0000007100717308 */ /* 0x000fe20000000800 */
[----:B----4-:R-:W-:-:S04]  /*ab20*/  FMNMX.FTZ R106, R15, R106, !PT ;  /* 0x0000006a0f6a7209 */ /* 0x010fc80007810000 */
[C---:B------:R-:W-:Y:S01]  /*ab30*/  FSETP.NEU.FTZ.AND P4, PT, R106.reuse, -INF , PT ;  /* 0xff8000006a00780b */ /* 0x040fe20003f9d000 */
[----:B------:R-:W-:Y:S02]  /*ab40*/  FMUL.FTZ R196, R106, UR5 ;  /* 0x000000056ac47c20 */ /* 0x000fe40008410000 */
[----:B------:R-:W2:Y:S01]  /*ab50*/  MUFU.EX2 R3, R3 ;  /* 0x0000000300037308 */ /* 0x000ea20000000800 */
[----:B-1----:R-:W-:Y:S02]  /*ab60*/  FMNMX.FTZ R4, R4, R7, !PT ;  /* 0x0000000704047209 */ /* 0x002fe40007810000 */
[----:B------:R-:W-:-:S05]  /*ab70*/  FSEL R196, R196, RZ, P4 ;  /* 0x000000ffc4c47208 */ /* 0x000fca0002000000 */
[----:B------:R-:W1:Y:S01]  /*ab80*/  MUFU.EX2 R36, R36 ;  /* 0x0000002400247308 */ /* 0x000e620000000800 */
[----:B------:R-:W3:Y:S01]  /*ab90*/  SHFL.BFLY PT, R7, R4, 0x1, 0x1f ;  /* 0x0c201f0004077f89 */ /* 0x000ee200000e0000 */
        /* <DEDUP_REMOVED lines=9> */
[----:B------:R-:W-:Y:S01]  /*ac30*/  F2FP.F16.F32.PACK_AB R49, R121, R131 ;  /* 0x000000837931723e */ /* 0x000fe200000000ff */
[-C--:B--2---:R-:W-:Y:S01]  /*ac40*/  FMUL.FTZ R24, R160, R3.reuse ;  /* 0x00000003a0187220 */ /* 0x084fe20000410000 */
[-C--:B------:R-:W-:Y:S01]  /*ac50*/  FMUL.FTZ R44, R144, R3.reuse ;  /* 0x00000003902c7220 */ /* 0x080fe20000410000 */
[-C--:B------:R-:W-:Y:S01]  /*ac60*/  FMUL.FTZ R148, R148, R3.reuse ;  /* 0x0000000394947220 */ /* 0x080fe20000410000 */
[-C--:B------:R-:W-:Y:S01]  /*ac70*/  FMUL.FTZ R149, R149, R3.reuse ;  /* 0x0000000395957220 */ /* 0x080fe20000410000 */
[----:B------:R-:W-:Y:S01]  /*ac80*/  MUFU.EX2 R166, R166 ;  /* 0x000000a600a67308 */ /* 0x000fe20000000800 */
[-C--:B-1----:R-:W-:Y:S01]  /*ac90*/  FMUL.FTZ R26, R162, R36.reuse ;  /* 0x00000024a21a7220 */ /* 0x082fe20000410000 */
[-C--:B------:R-:W-:Y:S01]  /*aca0*/  FMUL.FTZ R27, R163, R36.reuse ;  /* 0x00000024a31b7220 */ /* 0x080fe20000410000 */
[-C--:B------:R-:W-:Y:S01]  /*acb0*/  FMUL.FTZ R46, R146, R36.reuse ;  /* 0x00000024922e7220 */ /* 0x080fe20000410000 */
[-C--:B------:R-:W-:Y:S01]  /*acc0*/  FMUL.FTZ R150, R150, R36.reuse ;  /* 0x0000002496967220 */ /* 0x080fe20000410000 */
[-C--:B------:R-:W-:Y:S01]  /*acd0*/  FMUL.FTZ R151, R151, R36.reuse ;  /* 0x0000002497977220 */ /* 0x080fe20000410000 */
[-C--:B------:R-:W-:Y:S01]  /*ace0*/  FMUL.FTZ R132, R132, R3.reuse ;  /* 0x0000000384847220 */ /* 0x080fe20000410000 */
[----:B------:R-:W-:Y:S01]  /*acf0*/  FMUL.FTZ R133, R133, R3 ;  /* 0x0000000385857220 */ /* 0x000fe20000410000 */
[----:B---3--:R-:W-:Y:S01]  /*ad00*/  FMNMX.FTZ R105, R4, R7, !PT ;  /* 0x0000000704697209 */ /* 0x008fe20007810000 */
[----:B------:R-:W1:Y:S01]  /*ad10*/  MUFU.EX2 R128, R128 ;  /* 0x0000008000807308 */ /* 0x000e620000000800 */
[----:B------:R-:W-:Y:S01]  /*ad20*/  FSEL R7, R106, RZ, P4 ;  /* 0x000000ff6a077208 */ /* 0x000fe20002000000 */
[-C--:B------:R-:W-:Y:S01]  /*ad30*/  FMUL.FTZ R134, R134, R36.reuse ;  /* 0x0000002486867220 */ /* 0x080fe20000410000 */
[C---:B------:R-:W-:Y:S01]  /*ad40*/  FSETP.NEU.FTZ.AND P3, PT, R105.reuse, -INF , PT ;  /* 0xff8000006900780b */ /* 0x040fe20003f7d000 */
[----:B------:R-:W-:Y:S01]  /*ad50*/  FMUL.FTZ R188, R105, UR5 ;  /* 0x0000000569bc7c20 */ /* 0x000fe20008410000 */
[----:B------:R-:W-:Y:S01]  /*ad60*/  FMUL.FTZ R135, R135, R36 ;  /* 0x0000002487877220 */ /* 0x000fe20000410000 */
[----:B------:R-:W-:Y:S01]  /*ad70*/  FADD.FTZ R2, R2, -R7 ;  /* 0x8000000702027221 */ /* 0x000fe20000010000 */
[--C-:B------:R-:W-:Y:S01]  /*ad80*/  FFMA.FTZ R168, R173, UR5, -R196.reuse ;  /* 0x00000005ada87c23 */ /* 0x100fe200080108c4 */
[----:B------:R-:W2:Y:S01]  /*ad90*/  MUFU.EX2 R123, R123 ;  /* 0x0000007b007b7308 */ /* 0x000ea20000000800 */
[----:B------:R-:W-:Y:S01]  /*ada0*/  FSEL R188, R188, RZ, P3 ;  /* 0x000000ffbcbc7208 */ /* 0x000fe20001800000 */
[----:B------:R-:W-:Y:S01]  /*adb0*/  FMUL.FTZ R2, R2, UR5 ;  /* 0x0000000502027c20 */ /* 0x000fe20008410000 */
[--C-:B------:R-:W-:Y:S01]  /*adc0*/  FFMA.FTZ R170, R171, UR5, -R196.reuse ;  /* 0x00000005abaa7c23 */ /* 0x100fe200080108c4 */
[--C-:B------:R-:W-:Y:S01]  /*add0*/  FFMA.FTZ R169, R169, UR5, -R196.reuse ;  /* 0x00000005a9a97c23 */ /* 0x100fe200080108c4 */
[----:B------:R-:W-:Y:S01]  /*ade0*/  FFMA.FTZ R171, R59, UR5, -R196 ;  /* 0x000000053bab7c23 */ /* 0x000fe200080108c4 */
[--C-:B------:R-:W-:Y:S01]  /*adf0*/  FFMA.FTZ R125, R5, UR5, -R188.reuse ;  /* 0x00000005057d7c23 */ /* 0x100fe200080108bc */
[----:B------:R-:W-:Y:S01]  /*ae00*/  FSEL R5, R105, RZ, P3 ;  /* 0x000000ff69057208 */ /* 0x000fe20001800000 */
[--C-:B------:R-:W-:Y:S01]  /*ae10*/  FFMA.FTZ R122, R29, UR5, -R188.reuse ;  /* 0x000000051d7a7c23 */ /* 0x100fe200080108bc */
[----:B------:R-:W3:Y:S01]  /*ae20*/  MUFU.EX2 R2, R2 ;  /* 0x0000000200027308 */ /* 0x000ee20000000800 */
[----:B------:R-:W4:Y:S01]  /*ae30*/  LDSM.16.MT88.4 R28, [R214+0x4000] ;  /* 0x00400000d61c783b */ /* 0x000f220000004200 */
[--C-:B------:R-:W-:Y:S01]  /*ae40*/  FFMA.FTZ R167, R45, UR5, -R188.reuse ;  /* 0x000000052da77c23 */ /* 0x100fe200080108bc */
[----:B------:R-:W-:Y:S01]  /*ae50*/  FADD.FTZ R5, R0, -R5 ;  /* 0x8000000500057221 */ /* 0x000fe20000010000 */
[--C-:B------:R-:W-:Y:S01]  /*ae60*/  FFMA.FTZ R127, R21, UR5, -R188.reuse ;  /* 0x00000005157f7c23 */ /* 0x100fe200080108bc */
[--C-:B------:R-:W-:Y:S01]  /*ae70*/  FFMA.FTZ R107, R9, UR5, -R188.reuse ;  /* 0x00000005096b7c23 */ /* 0x100fe200080108bc */
[--C-:B------:R-:W-:Y:S01]  /*ae80*/  FFMA.FTZ R164, R41, UR5, -R188.reuse ;  /* 0x0000000529a47c23 */ /* 0x100fe200080108bc */
[----:B------:R-:W-:Y:S01]  /*ae90*/  FMUL.FTZ R0, R5, UR5 ;  /* 0x0000000505007c20 */ /* 0x000fe20008410000 */
[----:B------:R-:W-:Y:S01]  /*aea0*/  MUFU.EX2 R167, R167 ;  /* 0x000000a700a77308 */ /* 0x000fe20000000800 */
[----:B------:R-:W5:Y:S01]  /*aeb0*/  LDSM.16.MT88.4 R4, [R212+0x4000] ;  /* 0x00400000d404783b */ /* 0x000f620000004200 */
[--C-:B------:R-:W-:Y:S01]  /*aec0*/  FFMA.FTZ R130, R25, UR5, -R188.reuse ;  /* 0x0000000519827c23 */ /* 0x100fe200080108bc */
[----:B-1----:R-:W-:Y:S01]  /*aed0*/  F2FP.F16.F32.PACK_AB R20, R128, R166 ;  /* 0x000000a68014723e */ /* 0x002fe200000000ff */
[-C--:B------:R-:W-:Y:S01]  /*aee0*/  FMUL.FTZ R25, R161, R3.reuse ;  /* 0x00000003a1197220 */ /* 0x080fe20000410000 */
[----:B--2---:R-:W-:Y:S01]  /*aef0*/  F2FP.F16.F32.PACK_AB R22, R123, R124 ;  /* 0x0000007c7b16723e */ /* 0x004fe200000000ff */
[----:B------:R-:W-:Y:S01]  /*af00*/  FMUL.FTZ R45, R145, R3 ;  /* 0x00000003912d7220 */ /* 0x000fe20000410000 */
[----:B------:R-:W-:Y:S01]  /*af10*/  FFMA.FTZ R172, R55, UR5, -R188 ;  /* 0x0000000537ac7c23 */ /* 0x000fe200080108bc */
[----:B------:R-:W1:Y:S01]  /*af20*/  MUFU.EX2 R0, R0 ;  /* 0x0000000000007308 */ /* 0x000e620000000800 */
[----:B---3--:R-:W-:Y:S01]  /*af30*/  FMUL.FTZ R9, R157, R2 ;  /* 0x000000029d097220 */ /* 0x008fe20000410000 */
[----:B------:R-:W-:-:S02]  /*af40*/  IMAD.MOV.U32 R157, RZ, RZ, R129 ;  /* 0x000000ffff9d7224 */ /* 0x000fc400078e0081 */
[----:B------:R-:W-:Y:S01]  /*af50*/  FFMA.FTZ R129, R33, UR5, -R188 ;  /* 0x0000000521817c23 */ /* 0x000fe200080108bc */
[-C--:B------:R-:W-:Y:S01]  /*af60*/  FMUL.FTZ R8, R156, R2.reuse ;  /* 0x000000029c087220 */ /* 0x080fe20000410000 */
[----:B------:R-:W2:Y:S01]  /*af70*/  LDSM.16.MT88.4 R32, [R214+0x4400] ;  /* 0x00440000d620783b */ /* 0x000ea20000004200 */
[-C--:B------:R-:W-:Y:S01]  /*af80*/  FMUL.FTZ R12, R152, R2.reuse ;  /* 0x00000002980c7220 */ /* 0x080fe20000410000 */
[-C--:B------:R-:W-:Y:S01]  /*af90*/  FMUL.FTZ R13, R153, R2.reuse ;  /* 0x00000002990d7220 */ /* 0x080fe20000410000 */
[----:B------:R-:W3:Y:S01]  /*afa0*/  MUFU.EX2 R127, R127 ;  /* 0x0000007f007f7308 */ /* 0x000ee20000000800 */
[-C--:B------:R-:W-:Y:S01]  /*afb0*/  FMUL.FTZ R16, R140, R2.reuse ;  /* 0x000000028c107220 */ /* 0x080fe20000410000 */
[-C--:B------:R-:W-:Y:S01]  /*afc0*/  FMUL.FTZ R17, R141, R2.reuse ;  /* 0x000000028d117220 */ /* 0x080fe20000410000 */
[-C--:B------:R-:W-:Y:S01]  /*afd0*/  FMUL.FTZ R136, R136, R2.reuse ;  /* 0x0000000288887220 */ /* 0x080fe20000410000 */
[----:B------:R-:W-:Y:S01]  /*afe0*/  FMUL.FTZ R137, R137, R2 ;  /* 0x0000000289897220 */ /* 0x000fe20000410000 */
[----:B------:R-:W-:-:S02]  /*aff0*/  IMAD.MOV.U32 R156, RZ, RZ, R174 ;  /* 0x000000ffff9c7224 */ /* 0x000fc400078e00ae */
[--C-:B------:R-:W-:Y:S01]  /*b000*/  FFMA.FTZ R174, R53, UR5, -R188.reuse ;  /* 0x0000000535ae7c23 */ /* 0x100fe200080108bc */
[----:B------:R-:W-:Y:S01]  /*b010*/  FFMA.FTZ R173, R57, UR5, -R188 ;  /* 0x0000000539ad7c23 */ /* 0x000fe200080108bc */
[----:B------:R-:W-:Y:S01]  /*b020*/  MUFU.EX2 R122, R122 ;  /* 0x0000007a007a7308 */ /* 0x000fe20000000800 */
[-C--:B-1----:R-:W-:Y:S01]  /*b030*/  FMUL.FTZ R11, R159, R0.reuse ;  /* 0x000000009f0b7220 */ /* 0x082fe20000410000 */
[----:B------:R-:W-:Y:S02]  /*b040*/  IMAD.MOV.U32 R159, RZ, RZ, R42 ;  /* 0x000000ffff9f7224 */ /* 0x000fe400078e002a */
[-C--:B------:R-:W-:Y:S01]  /*b050*/  FMUL.FTZ R10, R158, R0.reuse ;  /* 0x000000009e0a7220 */ /* 0x080fe20000410000 */
[----:B------:R-:W1:Y:S01]  /*b060*/  LDSM.16.MT88.4 R40, [R212+0x4400] ;  /* 0x00440000d428783b */ /* 0x000e620000004200 */
[-C--:B------:R-:W-:Y:S01]  /*b070*/  FMUL.FTZ R14, R154, R0.reuse ;  /* 0x000000009a0e7220 */ /* 0x080fe20000410000 */
[-C--:B------:R-:W-:Y:S01]  /*b080*/  FMUL.FTZ R15, R155, R0.reuse ;  /* 0x000000009b0f7220 */ /* 0x080fe20000410000 */
[-C--:B------:R-:W-:Y:S01]  /*b090*/  FMUL.FTZ R18, R142, R0.reuse ;  /* 0x000000008e127220 */ /* 0x080fe20000410000 */
[----:B------:R-:W2:Y:S01]  /*b0a0*/  MUFU.EX2 R125, R125 ;  /* 0x0000007d007d7308 */ /* 0x000ea20000000800 */
[----:B---3--:R-:W-:Y:S01]  /*b0b0*/  F2FP.F16.F32.PACK_AB R21, R127, R167 ;  /* 0x000000a77f15723e */ /* 0x008fe200000000ff */
[-C--:B------:R-:W-:Y:S01]  /*b0c0*/  FMUL.FTZ R19, R143, R0.reuse ;  /* 0x000000008f137220 */ /* 0x080fe20000410000 */
[-C--:B------:R-:W-:Y:S01]  /*b0d0*/  FMUL.FTZ R138, R138, R0.reuse ;  /* 0x000000008a8a7220 */ /* 0x080fe20000410000 */
[----:B------:R-:W-:Y:S01]  /*b0e0*/  FMUL.FTZ R139, R139, R0 ;  /* 0x000000008b8b7220 */ /* 0x000fe20000410000 */
[----:B------:R-:W-:-:S02]  /*b0f0*/  IMAD.MOV.U32 R158, RZ, RZ, R47 ;  /* 0x000000ffff9e7224 */ /* 0x000fc400078e002f */
[----:B------:R-:W-:Y:S01]  /*b100*/  FMUL.FTZ R47, R147, R36 ;  /* 0x00000024932f7220 */ /* 0x000fe20000410000 */
[C---:B----4-:R-:W-:Y:S01]  /*b110*/  HMMA.16816.F32 R24, R48.reuse, R28, R24 ;  /* 0x0000001c3018723c */ /* 0x050fe20000001818 */
[----:B------:R-:W-:Y:S01]  /*b120*/  MUFU.EX2 R111, R111 ;  /* 0x0000006f006f7308 */ /* 0x000fe20000000800 */
[----:B------:R-:W3:Y:S01]  /*b130*/  LDSM.16.MT88.4 R52, [R212+0x4800] ;  /* 0x00480000d434783b */ /* 0x000ee20000004200 */
[----:B------:R-:W-:Y:S01]  /*b140*/  FFMA.FTZ R187, R187, UR5, -R188 ;  /* 0x00000005bbbb7c23 */ /* 0x000fe200080108bc */
[----:B------:R-:W-:Y:S01]  /*b150*/  F2FP.F16.F32.PACK_AB R57, R93, R94 ;  /* 0x0000005e5d39723e */ /* 0x000fe200000000ff */
[--C-:B------:R-:W-:Y:S01]  /*b160*/  FFMA.FTZ R198, R198, UR5, -R196.reuse ;  /* 0x00000005c6c67c23 */ /* 0x100fe200080108c4 */
[----:B------:R-:W-:Y:S01]  /*b170*/  F2FP.F16.F32.PACK_AB R59, R98, R99 ;  /* 0x00000063623b723e */ /* 0x000fe200000000ff */
[--C-:B------:R-:W-:Y:S01]  /*b180*/  FFMA.FTZ R201, R201, UR5, -R196.reuse ;  /* 0x00000005c9c97c23 */ /* 0x100fe200080108c4 */
[----:B-----5:R-:W-:Y:S01]  /*b190*/  HMMA.16816.F32 R44, R48, R4, R44 ;  /* 0x00000004302c723c */ /* 0x020fe2000000182c */
[----:B------:R-:W4:Y:S01]  /*b1a0*/  MUFU.EX2 R110, R110 ;  /* 0x0000006e006e7308 */ /* 0x000f220000000800 */
[----:B--2---:R-:W-:Y:S01]  /*b1b0*/  F2FP.F16.F32.PACK_AB R23, R125, R122 ;  /* 0x0000007a7d17723e */ /* 0x004fe200000000ff */
[--C-:B------:R-:W-:Y:S01]  /*b1c0*/  FFMA.FTZ R200, R200, UR5, -R196.reuse ;  /* 0x00000005c8c87c23 */ /* 0x100fe200080108c4 */
[----:B------:R-:W-:Y:S01]  /*b1d0*/  FFMA.FTZ R209, R209, UR5, -R196 ;  /* 0x00000005d1d17c23 */ /* 0x000fe200080108c4 */
[--C-:B------:R-:W-:Y:S01]  /*b1e0*/  FFMA.FTZ R241, R241, UR5, -R188.reuse ;  /* 0x00000005f1f17c23 */ /* 0x100fe200080108bc */
[--C-:B------:R-:W-:Y:S01]  /*b1f0*/  FFMA.FTZ R202, R202, UR5, -R188.reuse ;  /* 0x00000005caca7c23 */ /* 0x100fe200080108bc */
[--C-:B------:R-:W-:Y:S01]  /*b200*/  FFMA.FTZ R204, R204, UR5, -R188.reuse ;  /* 0x00000005cccc7c23 */ /* 0x100fe200080108bc */
[----:B------:R-:W-:Y:S01]  /*b210*/  FFMA.FTZ R247, R247, UR5, -R188 ;  /* 0x00000005f7f77c23 */ /* 0x000fe200080108bc */
[----:B------:R-:W-:Y:S01]  /*b220*/  MUFU.EX2 R109, R109 ;  /* 0x0000006d006d7308 */ /* 0x000fe20000000800 */
[C---:B------:R-:W-:Y:S01]  /*b230*/  HMMA.16816.F32 R8, R20.reuse, R28, R8 ;  /* 0x0000001c1408723c */ /* 0x040fe20000001808 */
[--C-:B------:R-:W-:Y:S01]  /*b240*/  FFMA.FTZ R206, R206, UR5, -R196.reuse ;  /* 0x00000005cece7c23 */ /* 0x100fe200080108c4 */
[--C-:B------:R-:W-:Y:S01]  /*b250*/  FFMA.FTZ R210, R210, UR5, -R196.reuse ;  /* 0x00000005d2d27c23 */ /* 0x100fe200080108c4 */
[--C-:B------:R-:W-:Y:S01]  /*b260*/  FFMA.FTZ R250, R250, UR5, -R196.reuse ;  /* 0x00000005fafa7c23 */ /* 0x100fe200080108c4 */
[----:B------:R-:W-:Y:S01]  /*b270*/  FFMA.FTZ R252, R252, UR5, -R196 ;  /* 0x00000005fcfc7c23 */ /* 0x000fe200080108c4 */
[----:B------:R-:W-:Y:S01]  /*b280*/  FFMA.FTZ R248, R248, UR5, -R188 ;  /* 0x00000005f8f87c23 */ /* 0x000fe200080108bc */
[--C-:B------:R-:W-:Y:S01]  /*b290*/  FFMA.FTZ R246, R246, UR5, -R196.reuse ;  /* 0x00000005f6f67c23 */ /* 0x100fe200080108c4 */
[----:B------:R-:W-:Y:S01]  /*b2a0*/  MUFU.EX2 R108, R108 ;  /* 0x0000006c006c7308 */ /* 0x000fe20000000800 */
[C---:B------:R-:W-:Y:S01]  /*b2b0*/  HMMA.16816.F32 R12, R20.reuse, R30, R12 ;  /* 0x0000001e140c723c */ /* 0x040fe2000000180c */
        /* <DEDUP_REMOVED lines=11> */
[--C-:B------:R-:W-:Y:S01]  /*b370*/  FFMA.FTZ R203, R203, UR5, -R196.reuse ;  /* 0x00000005cbcb7c23 */ /* 0x100fe200080108c4 */
[----:B------:R-:W-:Y:S01]  /*b380*/  FFMA.FTZ R205, R205, UR5, -R196 ;  /* 0x00000005cdcd7c23 */ /* 0x000fe200080108c4 */
[--C-:B------:R-:W-:Y:S01]  /*b390*/  FFMA.FTZ R178, R189, UR5, -R188.reuse ;  /* 0x00000005bdb27c23 */ /* 0x100fe200080108bc */
[----:B------:R-:W2:Y:S01]  /*b3a0*/  MUFU.EX2 R130, R130 ;  /* 0x0000008200827308 */ /* 0x000ea20000000800 */
[----:B------:R-:W-:Y:S01]  /*b3b0*/  HMMA.16816.F32 R20, R20, R6, R136 ;  /* 0x000000061414723c */ /* 0x000fe20000001888 */
[--C-:B------:R-:W-:Y:S01]  /*b3c0*/  FFMA.FTZ R175, R175, UR5, -R188.reuse ;  /* 0x00000005afaf7c23 */ /* 0x100fe200080108bc */
[--C-:B------:R-:W-:Y:S01]  /*b3d0*/  FFMA.FTZ R199, R199, UR5, -R188.reuse ;  /* 0x00000005c7c77c23 */ /* 0x100fe200080108bc */
[--C-:B------:R-:W-:Y:S01]  /*b3e0*/  FFMA.FTZ R197, R197, UR5, -R188.reuse ;  /* 0x00000005c5c57c23 */ /* 0x100fe200080108bc */
[----:B------:R-:W-:Y:S01]  /*b3f0*/  FFMA.FTZ R145, R179, UR5, -R195 ;  /* 0x00000005b3917c23 */ /* 0x000fe200080108c3 */
[--C-:B------:R-:W-:Y:S01]  /*b400*/  FFMA.FTZ R185, R185, UR5, -R188.reuse ;  /* 0x00000005b9b97c23 */ /* 0x100fe200080108bc */
[--C-:B------:R-:W-:Y:S01]  /*b410*/  FFMA.FTZ R183, R183, UR5, -R188.reuse ;  /* 0x00000005b7b77c23 */ /* 0x100fe200080108bc */
[----:B------:R-:W-:Y:S01]  /*b420*/  MUFU.EX2 R129, R129 ;  /* 0x0000008100817308 */ /* 0x000fe20000000800 */
[C---:B------:R-:W-:Y:S01]  /*b430*/  HMMA.16816.F32 R28, R48.reuse, R30, R148 ;  /* 0x0000001e301c723c */ /* 0x040fe20000001894 */
[----:B------:R-:W-:Y:S01]  /*b440*/  LDSM.16.MT88.4 R148, [R214+0x5c00] ;  /* 0x005c0000d694783b */ /* 0x000fe20000004200 */
[----:B------:R-:W-:Y:S01]  /*b450*/  FFMA.FTZ R182, R182, UR5, -R188 ;  /* 0x00000005b6b67c23 */ /* 0x000fe200080108bc */
[--C-:B------:R-:W-:Y:S01]  /*b460*/  FFMA.FTZ R193, R193, UR5, -R196.reuse ;  /* 0x00000005c1c17c23 */ /* 0x100fe200080108c4 */
[--C-:B------:R-:W-:Y:S01]  /*b470*/  FFMA.FTZ R192, R192, UR5, -R196.reuse ;  /* 0x00000005c0c07c23 */ /* 0x100fe200080108c4 */
[--C-:B------:R-:W-:Y:S01]  /*b480*/  FFMA.FTZ R191, R191, UR5, -R196.reuse ;  /* 0x00000005bfbf7c23 */ /* 0x100fe200080108c4 */
[----:B------:R-:W-:Y:S01]  /*b490*/  FFMA.FTZ R190, R190, UR5, -R196 ;  /* 0x00000005bebe7c23 */ /* 0x000fe200080108c4 */
[----:B------:R-:W5:Y:S01]  /*b4a0*/  MUFU.EX2 R164, R164 ;  /* 0x000000a400a47308 */ /* 0x000f620000000800 */
[----:B------:R-:W-:Y:S01]  /*b4b0*/  HMMA.16816.F32 R4, R48, R6, R132 ;  /* 0x000000063004723c */ /* 0x000fe20000001884 */
[----:B----4-:R-:W-:Y:S01]  /*b4c0*/  F2FP.F16.F32.PACK_AB R48, R110, R111 ;  /* 0x0000006f6e30723e */ /* 0x010fe200000000ff */
[----:B------:R-:W-:Y:S01]  /*b4d0*/  FFMA.FTZ R132, R157, UR5, -R188 ;  /* 0x000000059d847c23 */ /* 0x000fe200080108bc */
[----:B--2---:R-:W-:Y:S01]  /*b4e0*/  F2FP.F16.F32.PACK_AB R49, R130, R107 ;  /* 0x0000006b8231723e */ /* 0x004fe200000000ff */
[----:B------:R-:W-:Y:S01]  /*b4f0*/  FFMA.FTZ R126, R239, R3, R126 ;  /* 0x00000003ef7e7223 */ /* 0x000fe2000001007e */
[----:B------:R-:W-:Y:S01]  /*b500*/  F2FP.F16.F32.PACK_AB R50, R108, R109 ;  /* 0x0000006d6c32723e */ /* 0x000fe200000000ff */
[----:B------:R-:W-:Y:S01]  /*b510*/  FFMA.FTZ R36, R240, R36, R131 ;  /* 0x00000024f0247223 */ /* 0x000fe20000010083 */
[----:B------:R-:W-:Y:S01]  /*b520*/  MUFU.EX2 R168, R168 ;  /* 0x000000a800a87308 */ /* 0x000fe20000000800 */
[C---:B------:R-:W-:Y:S01]  /*b530*/  HMMA.16816.F32 R24, R56.reuse, R32, R24 ;  /* 0x000000203818723c */ /* 0x040fe20000001818 */
[----:B------:R-:W-:Y:S01]  /*b540*/  FFMA.FTZ R237, R237, R2, R166 ;  /* 0x00000002eded7223 */ /* 0x000fe200000100a6 */
[----:B------:R-:W-:Y:S01]  /*b550*/  FFMA.FTZ R0, R238, R0, R167 ;  /* 0x00000000ee007223 */ /* 0x000fe200000100a7 */
[----:B------:R-:W-:Y:S01]  /*b560*/  FADD.FTZ R126, R65, R126 ;  /* 0x0000007e417e7221 */ /* 0x000fe20000010000 */
[----:B------:R-:W-:Y:S01]  /*b570*/  FADD.FTZ R36, R121, R36 ;  /* 0x0000002479247221 */ /* 0x000fe20000010000 */
[----:B------:R-:W-:Y:S01]  /*b580*/  FADD.FTZ R237, R128, R237 ;  /* 0x000000ed80ed7221 */ /* 0x000fe20000010000 */
[----:B------:R-:W-:Y:S01]  /*b590*/  FADD.FTZ R127, R127, R0 ;  /* 0x000000007f7f7221 */ /* 0x000fe20000010000 */
[----:B------:R-:W2:Y:S01]  /*b5a0*/  MUFU.EX2 R169, R169 ;  /* 0x000000a900a97308 */ /* 0x000ea20000000800 */
[----:B-----5:R-:W-:Y:S01]  /*b5b0*/  F2FP.F16.F32.PACK_AB R51, R164, R129 ;  /* 0x00000081a433723e */ /* 0x020fe200000000ff */
[----:B------:R-:W-:Y:S01]  /*b5c0*/  HMMA.16816.F32 R28, R56, R34, R28 ;  /* 0x00000022381c723c */ /* 0x000fe2000000181c */
[----:B------:R-:W-:Y:S01]  /*b5d0*/  FADD.FTZ R63, R63, R126 ;  /* 0x0000007e3f3f7221 */ /* 0x000fe20000010000 */
[----:B------:R-:W-:-:S02]  /*b5e0*/  IMAD.MOV.U32 R0, RZ, RZ, R105 ;  /* 0x000000ffff007224 */ /* 0x000fc400078e0069 */
[----:B------:R-:W-:Y:S02]  /*b5f0*/  IMAD.MOV.U32 R2, RZ, RZ, R106 ;  /* 0x000000ffff027224 */ /* 0x000fe400078e006a */
[----:B------:R-:W-:Y:S01]  /*b600*/  FADD.FTZ R62, R62, R63 ;  /* 0x0000003f3e3e7221 */ /* 0x000fe20000010000 */
[----:B------:R-:W-:Y:S01]  /*b610*/  MUFU.EX2 R170, R170 ;  /* 0x000000aa00aa7308 */ /* 0x000fe20000000800 */
[----:B------:R-:W-:Y:S01]  /*b620*/  IMAD.MOV.U32 R3, RZ, RZ, R90 ;  /* 0x000000ffff037224 */ /* 0x000fe200078e005a */
[C---:B------:R-:W-:Y:S01]  /*b630*/  HMMA.16816.F32 R8, R48.reuse, R32, R8 ;  /* 0x000000203008723c */ /* 0x040fe20000001808 */
[----:B------:R-:W-:Y:S01]  /*b640*/  FADD.FTZ R61, R61, R62 ;  /* 0x0000003e3d3d7221 */ /* 0x000fe20000010000 */
[----:B------:R-:W-:Y:S02]  /*b650*/  @P2 IMAD.MOV.U32 R0, RZ, RZ, R105 ;  /* 0x000000ffff002224 */ /* 0x000fe400078e0069 */
[----:B------:R-:W-:Y:S02]  /*b660*/  @P2 IMAD.MOV.U32 R2, RZ, RZ, R106 ;  /* 0x000000ffff022224 */ /* 0x000fe400078e006a */
[----:B------:R-:W-:Y:S01]  /*b670*/  FADD.FTZ R61, R66, R61 ;  /* 0x0000003d423d7221 */ /* 0x000fe20000010000 */
[----:B------:R-:W4:Y:S01]  /*b680*/  MUFU.EX2 R171, R171 ;  /* 0x000000ab00ab7308 */ /* 0x000f220000000800 */
[----:B--2---:R-:W-:Y:S01]  /*b690*/  F2FP.F16.F32.PACK_AB R32, R169, R168 ;  /* 0x000000a8a920723e */ /* 0x004fe200000000ff */
[----:B------:R-:W-:Y:S01]  /*b6a0*/  HMMA.16816.F32 R12, R48, R34, R12 ;  /* 0x00000022300c723c */ /* 0x000fe2000000180c */
[----:B------:R-:W-:Y:S01]  /*b6b0*/  FADD.FTZ R64, R64, R61 ;  /* 0x0000003d40407221 */ /* 0x000fe20000010000 */
[----:B------:R-:W-:-:S03]  /*b6c0*/  @P2 IMAD.MOV.U32 R3, RZ, RZ, R90 ;  /* 0x000000ffff032224 */ /* 0x000fc600078e005a */
[----:B------:R-:W-:Y:S01]  /*b6d0*/  FADD.FTZ R64, R67, R64 ;  /* 0x0000004043407221 */ /* 0x000fe20000010000 */
[----:B------:R-:W-:Y:S02]  /*b6e0*/  MUFU.EX2 R173, R173 ;  /* 0x000000ad00ad7308 */ /* 0x000fe40000000800 */
[C---:B-1----:R-:W-:Y:S06]  /*b6f0*/  HMMA.16816.F32 R16, R48.reuse, R40, R16 ;  /* 0x000000283010723c */ /* 0x042fec0000001810 */
[----:B------:R-:W1:Y:S01]  /*b700*/  MUFU.EX2 R172, R172 ;  /* 0x000000ac00ac7308 */ /* 0x000e620000000800 */
[----:B----4-:R-:W-:Y:S01]  /*b710*/  F2FP.F16.F32.PACK_AB R34, R171, R170 ;  /* 0x000000aaab22723e */ /* 0x010fe200000000ff */
[----:B------:R-:W-:Y:S01]  /*b720*/  HMMA.16816.F32 R20, R48, R42, R20 ;  /* 0x0000002a3014723c */ /* 0x000fe20000001814 */
[----:B------:R-:W2:Y:S05]  /*b730*/  LDSM.16.MT88.4 R48, [R214+0x4800] ;  /* 0x00480000d630783b */ /* 0x000eaa0000004200 */
[----:B------:R-:W-:Y:S02]  /*b740*/  MUFU.EX2 R174, R174 ;  /* 0x000000ae00ae7308 */ /* 0x000fe40000000800 */
[C---:B------:R-:W-:Y:S06]  /*b750*/  HMMA.16816.F32 R44, R56.reuse, R40, R44 ;  /* 0x00000028382c723c */ /* 0x040fec000000182c */
[----:B------:R-:W4:Y:S01]  /*b760*/  MUFU.EX2 R187, R187 ;  /* 0x000000bb00bb7308 */ /* 0x000f220000000800 */
[----:B-1----:R-:W-:Y:S01]  /*b770*/  F2FP.F16.F32.PACK_AB R33, R172, R173 ;  /* 0x000000adac21723e */ /* 0x002fe200000000ff */
[----:B------:R-:W-:Y:S01]  /*b780*/  HMMA.16816.F32 R4, R56, R42, R4 ;  /* 0x0000002a3804723c */ /* 0x000fe20000001804 */
[----:B------:R-:W1:Y:S01]  /*b790*/  LDSM.16.MT88.4 R40, [R212+0x4c00] ;  /* 0x004c0000d428783b */ /* 0x000e620000004200 */
[----:B------:R-:W-:Y:S01]  /*b7a0*/  F2FP.F16.F32.PACK_AB R56, R68, R69 ;  /* 0x000000454438723e */ /* 0x000fe200000000ff */
[----:B------:R-:W-:Y:S01]  /*b7b0*/  FADD.FTZ R69, R69, R64 ;  /* 0x0000004045457221 */ /* 0x000fe20000010000 */
[----:B------:R-:W-:-:S02]  /*b7c0*/  F2FP.F16.F32.PACK_AB R57, R96, R97 ;  /* 0x000000616039723e */ /* 0x000fc400000000ff */
[----:B------:R-:W-:Y:S01]  /*b7d0*/  MUFU.EX2 R198, R198 ;  /* 0x000000c600c67308 */ /* 0x000fe20000000800 */
[----:B------:R-:W-:Y:S01]  /*b7e0*/  F2FP.F16.F32.PACK_AB R58, R70, R71 ;  /* 0x00000047463a723e */ /* 0x000fe200000000ff */
[----:B------:R-:W-:Y:S01]  /*b7f0*/  FADD.FTZ R68, R68, R69 ;  /* 0x0000004544447221 */ /* 0x000fe20000010000 */
[----:B------:R-:W-:-:S03]  /*b800*/  F2FP.F16.F32.PACK_AB R59, R100, R95 ;  /* 0x0000005f643b723e */ /* 0x000fc600000000ff */
[----:B------:R-:W-:Y:S02]  /*b810*/  FADD.FTZ R71, R71, R68 ;  /* 0x0000004447477221 */ /* 0x000fe40000010000 */
[----:B------:R-:W5:Y:S01]  /*b820*/  MUFU.EX2 R201, R201 ;  /* 0x000000c900c97308 */ /* 0x000f620000000800 */
[----:B----4-:R-:W-:Y:S01]  /*b830*/  F2FP.F16.F32.PACK_AB R35, R187, R174 ;  /* 0x000000aebb23723e */ /* 0x010fe200000000ff */
[----:B---3--:R-:W-:Y:S01]  /*b840*/  HMMA.16816.F32 R44, R56, R52, R44 ;  /* 0x00000034382c723c */ /* 0x008fe2000000182c */
[----:B------:R-:W-:-:S05]  /*b850*/  FADD.FTZ R71, R70, R71 ;  /* 0x0000004746477221 */ /* 0x000fca0000010000 */
[----:B------:R-:W-:Y:S02]  /*b860*/  MUFU.EX2 R200, R200 ;  /* 0x000000c800c87308 */ /* 0x000fe40000000800 */
[----:B------:R-:W-:Y:S01]  /*b870*/  HMMA.16816.F32 R16, R32, R52, R16 ;  /* 0x000000342010723c */ /* 0x000fe20000001810 */
[----:B------:R-:W-:Y:S01]  /*b880*/  FFMA.FTZ R53, R159, UR5, -R196 ;  /* 0x000000059f357c23 */ /* 0x000fe200080108c4 */
[----:B------:R-:W-:-:S04]  /*b890*/  FFMA.FTZ R52, R158, UR5, -R188 ;  /* 0x000000059e347c23 */ /* 0x000fc800080108bc */
[----:B------:R-:W-:Y:S02]  /*b8a0*/  MUFU.EX2 R209, R209 ;  /* 0x000000d100d17308 */ /* 0x000fe40000000800 */
[C---:B--2---:R-:W-:Y:S06]  /*b8b0*/  HMMA.16816.F32 R8, R32.reuse, R48, R8 ;  /* 0x000000302008723c */ /* 0x044fec0000001808 */
[----:B------:R-:W-:Y:S02]  /*b8c0*/  MUFU.EX2 R241, R241 ;  /* 0x000000f100f17308 */ /* 0x000fe40000000800 */
[C---:B------:R-:W-:Y:S06]  /*b8d0*/  HMMA.16816.F32 R12, R32.reuse, R50, R12 ;  /* 0x00000032200c723c */ /* 0x040fec000000180c */
[----:B------:R-:W2:Y:S02]  /*b8e0*/  MUFU.EX2 R202, R202 ;  /* 0x000000ca00ca7308 */ /* 0x000ea40000000800 */
[----:B------:R-:W-:Y:S01]  /*b8f0*/  HMMA.16816.F32 R20, R32, R54, R20 ;  /* 0x000000362014723c */ /* 0x000fe20000001814 */
[----:B------:R-:W3:Y:S05]  /*b900*/  LDSM.16.MT88.4 R32, [R214+0x4c00] ;  /* 0x004c0000d620783b */ /* 0x000eea0000004200 */
[----:B------:R-:W-:Y:S02]  /*b910*/  MUFU.EX2 R204, R204 ;  /* 0x000000cc00cc7308 */ /* 0x000fe40000000800 */
[----:B------:R-:W-:Y:S01]  /*b920*/  HMMA.16816.F32 R24, R56, R48, R24 ;  /* 0x000000303818723c */ /* 0x000fe20000001818 */
[----:B-----5:R-:W-:-:S05]  /*b930*/  F2FP.F16.F32.PACK_AB R48, R201, R198 ;  /* 0x000000c6c930723e */ /* 0x020fca00000000ff */
[----:B------:R-:W4:Y:S01]  /*b940*/  MUFU.EX2 R247, R247 ;  /* 0x000000f700f77308 */ /* 0x000f220000000800 */
[----:B--2---:R-:W-:Y:S01]  /*b950*/  F2FP.F16.F32.PACK_AB R49, R202, R241 ;  /* 0x000000f1ca31723e */ /* 0x004fe200000000ff */
[----:B------:R-:W-:Y:S01]  /*b960*/  HMMA.16816.F32 R28, R56, R50, R28 ;  /* 0x00000032381c723c */ /* 0x000fe2000000181c */
[----:B------:R-:W-:-:S05]  /*b970*/  F2FP.F16.F32.PACK_AB R50, R209, R200 ;  /* 0x000000c8d132723e */ /* 0x000fca00000000ff */
[----:B------:R-:W-:Y:S02]  /*b980*/  MUFU.EX2 R136, R53 ;  /* 0x0000003500887308 */ /* 0x000fe40000000800 */
[----:B------:R-:W-:Y:S01]  /*b990*/  HMMA.16816.F32 R4, R56, R54, R4 ;  /* 0x000000363804723c */ /* 0x000fe20000001804 */
[----:B------:R-:W-:Y:S01]  /*b9a0*/  F2FP.F16.F32.PACK_AB R56, R81, R82 ;  /* 0x000000525138723e */ /* 0x000fe200000000ff */
[----:B------:R-:W-:Y:S01]  /*b9b0*/  FADD.FTZ R82, R82, R71 ;  /* 0x0000004752527221 */ /* 0x000fe20000010000 */
[----:B------:R-:W-:Y:S02]  /*b9c0*/  F2FP.F16.F32.PACK_AB R57, R103, R102 ;  /* 0x000000666739723e */ /* 0x000fe400000000ff */
[----:B------:R-:W-:Y:S01]  /*b9d0*/  F2FP.F16.F32.PACK_AB R58, R79, R80 ;  /* 0x000000504f3a723e */ /* 0x000fe200000000ff */
[----:B------:R2:W5:Y:S01]  /*b9e0*/  MUFU.EX2 R133, R52 ;  /* 0x0000003400857308 */ /* 0x0005620000000800 */
[----:B----4-:R-:W-:Y:S01]  /*b9f0*/  F2FP.F16.F32.PACK_AB R51, R247, R204 ;  /* 0x000000ccf733723e */ /* 0x010fe200000000ff */
[----:B------:R-:W-:Y:S01]  /*ba00*/  FADD.FTZ R81, R81, R82 ;  /* 0x0000005251517221 */ /* 0x000fe20000010000 */
[----:B------:R-:W-:-:S03]  /*ba10*/  F2FP.F16.F32.PACK_AB R59, R119, R120 ;  /* 0x00000078773b723e */ /* 0x000fc600000000ff */
[----:B------:R-:W-:Y:S02]  /*ba20*/  FADD.FTZ R80, R80, R81 ;  /* 0x0000005150507221 */ /* 0x000fe40000010000 */
[----:B-1----:R-:W-:Y:S01]  /*ba30*/  HMMA.16816.F32 R16, R48, R40, R16 ;  /* 0x000000283010723c */ /* 0x002fe20000001810 */
[----:B------:R-:W-:Y:S01]  /*ba40*/  MUFU.EX2 R206, R206 ;  /* 0x000000ce00ce7308 */ /* 0x000fe20000000800 */
[----:B------:R-:W-:-:S06]  /*ba50*/  FADD.FTZ R79, R79, R80 ;  /* 0x000000504f4f7221 */ /* 0x000fcc0000010000 */
[----:B---3--:R-:W-:Y:S01]  /*ba60*/  HMMA.16816.F32 R8, R48, R32, R8 ;  /* 0x000000203008723c */ /* 0x008fe20000001808 */
[----:B--2---:R-:W-:Y:S01]  /*ba70*/  LDSM.16.MT88.4 R52, [R212+0x5000] ;  /* 0x00500000d434783b */ /* 0x004fe20000004200 */
[----:B------:R-:W-:Y:S01]  /*ba80*/  MUFU.EX2 R210, R210 ;  /* 0x000000d200d27308 */ /* 0x000fe20000000800 */
[----:B-----5:R-:W-:-:S05]  /*ba90*/  IMAD.MOV.U32 R196, RZ, RZ, R133 ;  /* 0x000000ffffc47224 */ /* 0x020fca00078e0085 */
[C---:B------:R-:W-:Y:S02]  /*baa0*/  HMMA.16816.F32 R12, R48.reuse, R34, R12 ;  /* 0x00000022300c723c */ /* 0x040fe4000000180c */
[----:B------:R-:W-:Y:S06]  /*bab0*/  MUFU.EX2 R250, R250 ;  /* 0x000000fa00fa7308 */ /* 0x000fec0000000800 */
[----:B------:R-:W-:Y:S01]  /*bac0*/  HMMA.16816.F32 R20, R48, R42, R20 ;  /* 0x0000002a3014723c */ /* 0x000fe20000001814 */
[----:B------:R-:W1:Y:S01]  /*bad0*/  LDSM.16.MT88.4 R48, [R214+0x5000] ;  /* 0x00500000d630783b */ /* 0x000e620000004200 */
[----:B------:R-:W2:Y:S06]  /*bae0*/  MUFU.EX2 R252, R252 ;  /* 0x000000fc00fc7308 */ /* 0x000eac0000000800 */
[C---:B------:R-:W-:Y:S01]  /*baf0*/  HMMA.16816.F32 R24, R56.reuse, R32, R24 ;  /* 0x000000203818723c */ /* 0x040fe20000001818 */
[----:B------:R-:W-:Y:S01]  /*bb00*/  FFMA.FTZ R32, R156, UR5, -R188 ;  /* 0x000000059c207c23 */ /* 0x000fe200080108bc */
[----:B------:R-:W3:Y:S06]  /*bb10*/  MUFU.EX2 R134, R132 ;  /* 0x0000008400867308 */ /* 0x000eec0000000800 */
[----:B------:R-:W-:Y:S02]  /*bb20*/  HMMA.16816.F32 R28, R56, R34, R28 ;  /* 0x00000022381c723c */ /* 0x000fe4000000181c */
[----:B------:R4:W-:Y:S01]  /*bb30*/  MUFU.EX2 R135, R32 ;  /* 0x0000002000877308 */ /* 0x0009e20000000800 */
[----:B--2---:R-:W-:-:S05]  /*bb40*/  F2FP.F16.F32.PACK_AB R34, R252, R250 ;  /* 0x000000fafc22723e */ /* 0x004fca00000000ff */
[C---:B------:R-:W-:Y:S02]  /*bb50*/  HMMA.16816.F32 R44, R56.reuse, R40, R44 ;  /* 0x00000028382c723c */ /* 0x040fe4000000182c */
[----:B------:R-:W2:Y:S01]  /*bb60*/  MUFU.EX2 R248, R248 ;  /* 0x000000f800f87308 */ /* 0x000ea20000000800 */
[----:B---3--:R-:W-:Y:S01]  /*bb70*/  F2FP.F16.F32.PACK_AB R33, R134, R133 ;  /* 0x000000858621723e */ /* 0x008fe200000000ff */
[--C-:B------:R-:W-:Y:S01]  /*bb80*/  FFMA.FTZ R132, R184, UR5, -R195.reuse ;  /* 0x00000005b8847c23 */ /* 0x100fe200080108c3 */
[----:B------:R-:W-:Y:S01]  /*bb90*/  FFMA.FTZ R195, R177, UR5, -R195 ;  /* 0x00000005b1c37c23 */ /* 0x000fe200080108c3 */
[----:B------:R-:W-:Y:S02]  /*bba0*/  IMAD.MOV.U32 R189, RZ, RZ, R134 ;  /* 0x000000ffffbd7224 */ /* 0x000fe400078e0086 */
[----:B------:R-:W-:Y:S01]  /*bbb0*/  HMMA.16816.F32 R4, R56, R42, R4 ;  /* 0x0000002a3804723c */ /* 0x000fe20000001804 */
[----:B------:R-:W3:Y:S01]  /*bbc0*/  LDSM.16.MT88.4 R40, [R212+0x5400] ;  /* 0x00540000d428783b */ /* 0x000ee20000004200 */
[----:B------:R-:W-:Y:S01]  /*bbd0*/  F2FP.F16.F32.PACK_AB R56, R77, R78 ;  /* 0x0000004e4d38723e */ /* 0x000fe200000000ff */
[----:B------:R-:W5:Y:S01]  /*bbe0*/  MUFU.EX2 R246, R246 ;  /* 0x000000f600f67308 */ /* 0x000f620000000800 */
[----:B----4-:R-:W-:Y:S01]  /*bbf0*/  F2FP.F16.F32.PACK_AB R32, R210, R206 ;  /* 0x000000ced220723e */ /* 0x010fe200000000ff */
[----:B------:R-:W-:Y:S01]  /*bc00*/  FADD.FTZ R78, R78, R79 ;  /* 0x0000004f4e4e7221 */ /* 0x000fe20000010000 */
[----:B------:R-:W-:-:S02]  /*bc10*/  F2FP.F16.F32.PACK_AB R57, R117, R118 ;  /* 0x000000767539723e */ /* 0x000fc400000000ff */
[----:B------:R-:W-:Y:S01]  /*bc20*/  F2FP.F16.F32.PACK_AB R58, R75, R76 ;  /* 0x0000004c4b3a723e */ /* 0x000fe200000000ff */
[----:B------:R-:W-:Y:S01]  /*bc30*/  FADD.FTZ R77, R77, R78 ;  /* 0x0000004e4d4d7221 */ /* 0x000fe20000010000 */
[----:B------:R-:W-:Y:S01]  /*bc40*/  F2FP.F16.F32.PACK_AB R59, R115, R116 ;  /* 0x00000074733b723e */ /* 0x000fe200000000ff */
[----:B------:R-:W-:Y:S01]  /*bc50*/  MUFU.EX2 R242, R242 ;  /* 0x000000f200f27308 */ /* 0x000fe20000000800 */
[----:B--2---:R-:W-:Y:S01]  /*bc60*/  F2FP.F16.F32.PACK_AB R35, R248, R135 ;  /* 0x00000087f823723e */ /* 0x004fe200000000ff */
[----:B------:R-:W-:-:S04]  /*bc70*/  FADD.FTZ R76, R76, R77 ;  /* 0x0000004d4c4c7221 */ /* 0x000fc80000010000 */
[-C--:B-1----:R-:W-:Y:S01]  /*bc80*/  HMMA.16816.F32 R24, R56, R48.reuse, R24 ;  /* 0x000000303818723c */ /* 0x082fe20000001818 */
[----:B------:R-:W-:Y:S01]  /*bc90*/  FADD.FTZ R75, R75, R76 ;  /* 0x0000004c4b4b7221 */ /* 0x000fe20000010000 */
[----:B------:R-:W-:Y:S06]  /*bca0*/  MUFU.EX2 R208, R208 ;  /* 0x000000d000d07308 */ /* 0x000fec0000000800 */
[C---:B------:R-:W-:Y:S02]  /*bcb0*/  HMMA.16816.F32 R8, R32.reuse, R48, R8 ;  /* 0x000000302008723c */ /* 0x040fe40000001808 */
[----:B------:R-:W-:Y:S06]  /*bcc0*/  MUFU.EX2 R245, R245 ;  /* 0x000000f500f57308 */ /* 0x000fec0000000800 */
[C---:B------:R-:W-:Y:S02]  /*bcd0*/  HMMA.16816.F32 R12, R32.reuse, R50, R12 ;  /* 0x00000032200c723c */ /* 0x040fe4000000180c */
[----:B------:R-:W1:Y:S06]  /*bce0*/  MUFU.EX2 R243, R243 ;  /* 0x000000f300f37308 */ /* 0x000e6c0000000800 */
[C---:B------:R-:W-:Y:S02]  /*bcf0*/  HMMA.16816.F32 R16, R32.reuse, R52, R16 ;  /* 0x000000342010723c */ /* 0x040fe40000001810 */
[----:B------:R-:W-:Y:S06]  /*bd00*/  MUFU.EX2 R211, R211 ;  /* 0x000000d300d37308 */ /* 0x000fec0000000800 */
[----:B------:R-:W-:Y:S01]  /*bd10*/  HMMA.16816.F32 R20, R32, R54, R20 ;  /* 0x000000362014723c */ /* 0x000fe20000001814 */
[----:B------:R-:W2:Y:S01]  /*bd20*/  LDSM.16.MT88.4 R32, [R214+0x5400] ;  /* 0x00540000d620783b */ /* 0x000ea20000004200 */
[----:B------:R-:W4:Y:S06]  /*bd30*/  MUFU.EX2 R207, R207 ;  /* 0x000000cf00cf7308 */ /* 0x000f2c0000000800 */
[C---:B------:R-:W-:Y:S01]  /*bd40*/  HMMA.16816.F32 R28, R56.reuse, R50, R28 ;  /* 0x00000032381c723c */ /* 0x040fe2000000181c */
[----:B------:R-:W2:Y:S01]  /*bd50*/  LDSM.16.MT88.4 R48, [R214+0x5800] ;  /* 0x00580000d630783b */ /* 0x000ea20000004200 */
[----:B------:R-:W-:Y:S06]  /*bd60*/  MUFU.EX2 R112, R112 ;  /* 0x0000007000707308 */ /* 0x000fec0000000800 */
[C---:B------:R-:W-:Y:S02]  /*bd70*/  HMMA.16816.F32 R44, R56.reuse, R52, R44 ;  /* 0x00000034382c723c */ /* 0x040fe4000000182c */
[----:B------:R-:W2:Y:S06]  /*bd80*/  MUFU.EX2 R165, R165 ;  /* 0x000000a500a57308 */ /* 0x000eac0000000800 */
[----:B------:R-:W-:Y:S01]  /*bd90*/  HMMA.16816.F32 R4, R56, R54, R4 ;  /* 0x000000363804723c */ /* 0x000fe20000001804 */
[----:B-----5:R-:W-:Y:S01]  /*bda0*/  F2FP.F16.F32.PACK_AB R56, R246, R136 ;  /* 0x00000088f638723e */ /* 0x020fe200000000ff */
[----:B------:R-:W-:Y:S01]  /*bdb0*/  MUFU.EX2 R251, R251 ;  /* 0x000000fb00fb7308 */ /* 0x000fe20000000800 */
[----:B-1----:R-:W-:Y:S01]  /*bdc0*/  F2FP.F16.F32.PACK_AB R57, R243, R245 ;  /* 0x000000f5f339723e */ /* 0x002fe200000000ff */
[----:B------:R-:W1:Y:S01]  /*bdd0*/  LDSM.16.MT88.4 R52, [R212+0x5800] ;  /* 0x00580000d434783b */ /* 0x000e620000004200 */
[----:B------:R-:W-:-:S02]  /*bde0*/  F2FP.F16.F32.PACK_AB R58, R208, R242 ;  /* 0x000000f2d03a723e */ /* 0x000fc400000000ff */
[----:B----4-:R-:W-:-:S03]  /*bdf0*/  F2FP.F16.F32.PACK_AB R59, R207, R211 ;  /* 0x000000d3cf3b723e */ /* 0x010fc600000000ff */
[----:B------:R-:W4:Y:S04]  /*be00*/  MUFU.EX2 R249, R249 ;  /* 0x000000f900f97308 */ /* 0x000f280000000800 */
[C---:B---3--:R-:W-:Y:S04]  /*be10*/  HMMA.16816.F32 R16, R56.reuse, R40, R16 ;  /* 0x000000283810723c */ /* 0x048fe80000001810 */
[----:B------:R-:W-:Y:S04]  /*be20*/  MUFU.EX2 R203, R203 ;  /* 0x000000cb00cb7308 */ /* 0x000fe80000000800 */
[C---:B--2---:R-:W-:Y:S04]  /*be30*/  HMMA.16816.F32 R12, R56.reuse, R34, R12 ;  /* 0x00000022380c723c */ /* 0x044fe8000000180c */
[----:B------:R-:W-:Y:S04]  /*be40*/  MUFU.EX2 R205, R205 ;  /* 0x000000cd00cd7308 */ /* 0x000fe80000000800 */
[C---:B------:R-:W-:Y:S04]  /*be50*/  HMMA.16816.F32 R8, R56.reuse, R32, R8 ;  /* 0x000000203808723c */ /* 0x040fe80000001808 */
[----:B------:R2:W-:Y:S04]  /*be60*/  MUFU.EX2 R184, R199 ;  /* 0x000000c700b87308 */ /* 0x0005e80000000800 */
[----:B------:R-:W-:Y:S01]  /*be70*/  HMMA.16816.F32 R20, R56, R42, R20 ;  /* 0x0000002a3814723c */ /* 0x000fe20000001814 */
[----:B------:R-:W-:Y:S01]  /*be80*/  F2FP.F16.F32.PACK_AB R56, R73, R74 ;  /* 0x0000004a4938723e */ /* 0x000fe200000000ff */
[----:B------:R-:W-:Y:S01]  /*be90*/  FADD.FTZ R74, R74, R75 ;  /* 0x0000004b4a4a7221 */ /* 0x000fe20000010000 */
[----:B------:R-:W-:Y:S01]  /*bea0*/  F2FP.F16.F32.PACK_AB R57, R113, R114 ;  /* 0x000000727139723e */ /* 0x000fe200000000ff */
[----:B------:R-:W3:Y:S01]  /*beb0*/  MUFU.EX2 R177, R197 ;  /* 0x000000c500b17308 */ /* 0x000ee20000000800 */
[----:B------:R-:W-:Y:S01]  /*bec0*/  F2FP.F16.F32.PACK_AB R58, R83, R72 ;  /* 0x00000048533a723e */ /* 0x000fe200000000ff */
[----:B------:R-:W-:Y:S01]  /*bed0*/  FADD.FTZ R73, R73, R74 ;  /* 0x0000004a49497221 */ /* 0x000fe20000010000 */
[----:B------:R-:W-:-:S03]  /*bee0*/  F2FP.F16.F32.PACK_AB R59, R165, R112 ;  /* 0x00000070a53b723e */ /* 0x000fc600000000ff */
[----:B------:R-:W-:Y:S02]  /*bef0*/  FADD.FTZ R72, R72, R73 ;  /* 0x0000004948487221 */ /* 0x000fe40000010000 */
[----:B------:R-:W-:Y:S01]  /*bf00*/  MUFU.EX2 R178, R178 ;  /* 0x000000b200b27308 */ /* 0x000fe20000000800 */
[----:B--2---:R-:W-:Y:S02]  /*bf10*/  IMAD.MOV.U32 R199, RZ, RZ, R136 ;  /* 0x000000ffffc77224 */ /* 0x004fe400078e0088 */
[----:B------:R-:W-:Y:S01]  /*bf20*/  FFMA.FTZ R136, R176, UR5, -R188 ;  /* 0x00000005b0887c23 */ /* 0x000fe200080108bc */
[----:B------:R-:W-:Y:S01]  /*bf30*/  HMMA.16816.F32 R24, R56, R32, R24 ;  /* 0x000000203818723c */ /* 0x000fe20000001818 */
[----:B----4-:R-:W-:Y:S01]  /*bf40*/  F2FP.F16.F32.PACK_AB R32, R249, R251 ;  /* 0x000000fbf920723e */ /* 0x010fe200000000ff */
[----:B------:R-:W-:Y:S02]  /*bf50*/  FADD.FTZ R72, R83, R72 ;  /* 0x0000004853487221 */ /* 0x000fe40000010000 */
[----:B------:R-:W2:Y:S01]  /*bf60*/  MUFU.EX2 R175, R175 ;  /* 0x000000af00af7308 */ /* 0x000ea20000000800 */
[----:B---3--:R-:W-:Y:S01]  /*bf70*/  F2FP.F16.F32.PACK_AB R33, R177, R184 ;  /* 0x000000b8b121723e */ /* 0x008fe200000000ff */
[----:B------:R-:W-:-:S02]  /*bf80*/  IMAD.MOV.U32 R197, RZ, RZ, R135 ;  /* 0x000000ffffc57224 */ /* 0x000fc400078e0087 */
[----:B------:R-:W-:Y:S01]  /*bf90*/  HMMA.16816.F32 R28, R56, R34, R28 ;  /* 0x00000022381c723c */ /* 0x000fe2000000181c */
[----:B------:R-:W-:-:S03]  /*bfa0*/  F2FP.F16.F32.PACK_AB R34, R205, R203 ;  /* 0x000000cbcd22723e */ /* 0x000fc600000000ff */
[----:B------:R-:W-:Y:S04]  /*bfb0*/  MUFU.EX2 R185, R185 ;  /* 0x000000b900b97308 */ /* 0x000fe80000000800 */
[----:B------:R-:W-:Y:S04]  /*bfc0*/  HMMA.16816.F32 R44, R56, R40, R44 ;  /* 0x00000028382c723c */ /* 0x000fe8000000182c */
[----:B------:R-:W-:Y:S01]  /*bfd0*/  MUFU.EX2 R40, R193 ;  /* 0x000000c100287308 */ /* 0x000fe20000000800 */
[----:B--2---:R-:W-:-:S03]  /*bfe0*/  F2FP.F16.F32.PACK_AB R35, R175, R178 ;  /* 0x000000b2af23723e */ /* 0x004fc600000000ff */
[----:B------:R-:W-:Y:S04]  /*bff0*/  HMMA.16816.F32 R4, R56, R42, R4 ;  /* 0x0000002a3804723c */ /* 0x000fe80000001804 */
[----:B------:R-:W-:Y:S04]  /*c000*/  MUFU.EX2 R43, R192 ;  /* 0x000000c0002b7308 */ /* 0x000fe80000000800 */
[C---:B------:R-:W-:Y:S04]  /*c010*/  HMMA.16816.F32 R12, R32.reuse, R50, R12 ;  /* 0x00000032200c723c */ /* 0x040fe8000000180c */
[----:B------:R-:W-:Y:S04]  /*c020*/  MUFU.EX2 R42, R191 ;  /* 0x000000bf002a7308 */ /* 0x000fe80000000800 */
[C---:B------:R-:W-:Y:S04]  /*c030*/  HMMA.16816.F32 R8, R32.reuse, R48, R8 ;  /* 0x000000302008723c */ /* 0x040fe80000001808 */
[----:B------:R-:W2:Y:S04]  /*c040*/  MUFU.EX2 R57, R190 ;  /* 0x000000be00397308 */ /* 0x000ea80000000800 */
[C---:B-1----:R-:W-:Y:S04]  /*c050*/  HMMA.16816.F32 R16, R32.reuse, R52, R16 ;  /* 0x000000342010723c */ /* 0x042fe80000001810 */
[----:B------:R1:W3:Y:S04]  /*c060*/  MUFU.EX2 R56, R136 ;  /* 0x0000008800387308 */ /* 0x0002e80000000800 */
[----:B------:R-:W-:Y:S01]  /*c070*/  HMMA.16816.F32 R20, R32, R54, R20 ;  /* 0x000000362014723c */ /* 0x000fe20000001814 */
[C---:B------:R-:W-:Y:S01]  /*c080*/  F2FP.F16.F32.PACK_AB R32, R84.reuse, R85 ;  /* 0x000000555420723e */ /* 0x040fe200000000ff */
[----:B------:R-:W-:Y:S01]  /*c090*/  FADD.FTZ R85, R85, R72 ;  /* 0x0000004855557221 */ /* 0x000fe20000010000 */
[----:B------:R-:W-:Y:S01]  /*c0a0*/  F2FP.F16.F32.PACK_AB R34, R87, R86 ;  /* 0x000000565722723e */ /* 0x000fe200000000ff */
[----:B------:R-:W-:Y:S01]  /*c0b0*/  MUFU.EX2 R183, R183 ;  /* 0x000000b700b77308 */ /* 0x000fe20000000800 */
[----:B--2---:R-:W-:Y:S01]  /*c0c0*/  F2FP.F16.F32.PACK_AB R138, R57, R42 ;  /* 0x0000002a398a723e */ /* 0x004fe200000000ff */
[----:B------:R-:W-:-:S04]  /*c0d0*/  FADD.FTZ R85, R84, R85 ;  /* 0x0000005554557221 */ /* 0x000fc80000010000 */
[----:B------:R-:W-:Y:S02]  /*c0e0*/  FADD.FTZ R86, R86, R85 ;  /* 0x0000005556567221 */ /* 0x000fe40000010000 */
[----:B------:R-:W2:Y:S01]  /*c0f0*/  MUFU.EX2 R182, R182 ;  /* 0x000000b600b67308 */ /* 0x000ea20000000800 */
[----:B-1----:R-:W-:Y:S01]  /*c100*/  F2FP.F16.F32.PACK_AB R136, R43, R40 ;  /* 0x000000282b88723e */ /* 0x002fe200000000ff */
[----:B------:R-:W-:Y:S01]  /*c110*/  FADD.FTZ R86, R87, R86 ;  /* 0x0000005657567221 */ /* 0x000fe20000010000 */
[----:B---3--:R-:W-:-:S05]  /*c120*/  F2FP.F16.F32.PACK_AB R137, R185, R56 ;  /* 0x00000038b989723e */ /* 0x008fca00000000ff */
[----:B------:R-:W-:Y:S08]  /*c130*/  MUFU.EX2 R194, R194 ;  /* 0x000000c200c27308 */ /* 0x000ff00000000800 */
[----:B------:R-:W1:Y:S01]  /*c140*/  MUFU.EX2 R179, R186 ;  /* 0x000000ba00b37308 */ /* 0x000e620000000800 */
[----:B--2---:R-:W-:-:S07]  /*c150*/  F2FP.F16.F32.PACK_AB R139, R182, R183 ;  /* 0x000000b7b68b723e */ /* 0x004fce00000000ff */
[C---:B------:R-:W-:Y:S01]  /*c160*/  HMMA.16816.F32 R152, R136.reuse, R150, R12 ;  /* 0x000000968898723c */ /* 0x040fe2000000180c */
[----:B------:R-:W-:Y:S01]  /*c170*/  FADD.FTZ R13, R101, R36 ;  /* 0x00000024650d7221 */ /* 0x000fe20000010000 */
[----:B------:R-:W-:Y:S01]  /*c180*/  FADD.FTZ R12, R124, R237 ;  /* 0x000000ed7c0c7221 */ /* 0x000fe20000010000 */
[----:B------:R-:W-:Y:S01]  /*c190*/  FADD.FTZ R14, R122, R127 ;  /* 0x0000007f7a0e7221 */ /* 0x000fe20000010000 */
[----:B------:R2:W-:Y:S01]  /*c1a0*/  MUFU.EX2 R176, R132 ;  /* 0x0000008400b07308 */ /* 0x0005e20000000800 */
[----:B------:R-:W-:Y:S01]  /*c1b0*/  FADD.FTZ R13, R104, R13 ;  /* 0x0000000d680d7221 */ /* 0x000fe20000010000 */
[----:B------:R-:W-:Y:S01]  /*c1c0*/  FADD.FTZ R12, R123, R12 ;  /* 0x0000000c7b0c7221 */ /* 0x000fe20000010000 */
[----:B------:R-:W-:Y:S01]  /*c1d0*/  FADD.FTZ R14, R125, R14 ;  /* 0x0000000e7d0e7221 */ /* 0x000fe20000010000 */
[----:B------:R-:W-:Y:S01]  /*c1e0*/  HMMA.16816.F32 R156, R136, R148, R8 ;  /* 0x00000094889c723c */ /* 0x000fe20000001808 */
[----:B------:R-:W-:Y:S01]  /*c1f0*/  FADD.FTZ R94, R94, R13 ;  /* 0x0000000d5e5e7221 */ /* 0x000fe20000010000 */
[----:B------:R-:W-:Y:S01]  /*c200*/  FADD.FTZ R111, R111, R12 ;  /* 0x0000000c6f6f7221 */ /* 0x000fe20000010000 */
[----:B------:R-:W-:Y:S01]  /*c210*/  FADD.FTZ R107, R107, R14 ;  /* 0x0000000e6b6b7221 */ /* 0x000fe20000010000 */
[----:B------:R-:W3:Y:S01]  /*c220*/  MUFU.EX2 R41, R181 ;  /* 0x000000b500297308 */ /* 0x000ee20000000800 */
[----:B------:R-:W-:Y:S01]  /*c230*/  FADD.FTZ R94, R93, R94 ;  /* 0x0000005e5d5e7221 */ /* 0x000fe20000010000 */
[----:B------:R-:W-:Y:S01]  /*c240*/  FADD.FTZ R110, R110, R111 ;  /* 0x0000006f6e6e7221 */ /* 0x000fe20000010000 */
[----:B------:R-:W-:Y:S01]  /*c250*/  FADD.FTZ R130, R130, R107 ;  /* 0x0000006b82827221 */ /* 0x000fe20000010000 */
[----:B-1----:R-:W-:Y:S01]  /*c260*/  F2FP.F16.F32.PACK_AB R33, R179, R194 ;  /* 0x000000c2b321723e */ /* 0x002fe200000000ff */
[----:B------:R-:W-:Y:S01]  /*c270*/  FADD.FTZ R99, R99, R94 ;  /* 0x0000005e63637221 */ /* 0x000fe20000010000 */
[----:B------:R-:W-:Y:S01]  /*c280*/  FADD.FTZ R109, R109, R110 ;  /* 0x0000006e6d6d7221 */ /* 0x000fe20000010000 */
[----:B------:R-:W-:Y:S01]  /*c290*/  FADD.FTZ R129, R129, R130 ;  /* 0x0000008281817221 */ /* 0x000fe20000010000 */
[----:B------:R-:W-:Y:S01]  /*c2a0*/  MUFU.EX2 R180, R180 ;  /* 0x000000b400b47308 */ /* 0x000fe20000000800 */
[----:B------:R-:W-:Y:S01]  /*c2b0*/  FADD.FTZ R98, R98, R99 ;  /* 0x0000006362627221 */ /* 0x000fe20000010000 */
[----:B------:R-:W-:Y:S01]  /*c2c0*/  FADD.FTZ R109, R108, R109 ;  /* 0x0000006d6c6d7221 */ /* 0x000fe20000010000 */
[----:B------:R-:W-:Y:S01]  /*c2d0*/  FADD.FTZ R164, R164, R129 ;  /* 0x00000081a4a47221 */ /* 0x000fe20000010000 */
[----:B--2---:R-:W1:Y:S01]  /*c2e0*/  LDSM.16.MT88.4 R132, [R212+0x5c00] ;  /* 0x005c0000d484783b */ /* 0x004e620000004200 */
[----:B------:R-:W-:Y:S01]  /*c2f0*/  FADD.FTZ R97, R97, R98 ;  /* 0x0000006261617221 */ /* 0x000fe20000010000 */
[----:B------:R-:W-:Y:S01]  /*c300*/  FADD.FTZ R168, R168, R109 ;  /* 0x0000006da8a87221 */ /* 0x000fe20000010000 */
[----:B------:R-:W-:Y:S01]  /*c310*/  FADD.FTZ R173, R173, R164 ;  /* 0x000000a4adad7221 */ /* 0x000fe20000010000 */
[----:B------:R-:W-:Y:S01]  /*c320*/  MUFU.EX2 R195, R195 ;  /* 0x000000c300c37308 */ /* 0x000fe20000000800 */
[----:B------:R-:W-:Y:S01]  /*c330*/  FADD.FTZ R96, R96, R97 ;  /* 0x0000006160607221 */ /* 0x000fe20000010000 */
[----:B------:R-:W-:Y:S01]  /*c340*/  FADD.FTZ R169, R169, R168 ;  /* 0x000000a8a9a97221 */ /* 0x000fe20000010000 */
[----:B------:R-:W-:Y:S01]  /*c350*/  FADD.FTZ R173, R172, R173 ;  /* 0x000000adacad7221 */ /* 0x000fe20000010000 */
[----:B---3--:R-:W-:Y:S01]  /*c360*/  F2FP.F16.F32.PACK_AB R35, R41, R176 ;  /* 0x000000b02923723e */ /* 0x008fe200000000ff */
[----:B------:R-:W-:Y:S01]  /*c370*/  FADD.FTZ R95, R95, R96 ;  /* 0x000000605f5f7221 */ /* 0x000fe20000010000 */
[----:B------:R-:W-:Y:S01]  /*c380*/  FADD.FTZ R170, R170, R169 ;  /* 0x000000a9aaaa7221 */ /* 0x000fe20000010000 */
[----:B------:R-:W-:Y:S01]  /*c390*/  FADD.FTZ R174, R174, R173 ;  /* 0x000000adaeae7221 */ /* 0x000fe20000010000 */
[----:B------:R-:W-:Y:S01]  /*c3a0*/  F2FP.F16.F32.PACK_AB R8, R88, R89 ;  /* 0x000000595808723e */ /* 0x000fe200000000ff */
[----:B------:R-:W-:Y:S01]  /*c3b0*/  FADD.FTZ R95, R100, R95 ;  /* 0x0000005f645f7221 */ /* 0x000fe20000010000 */
[----:B------:R-:W-:Y:S01]  /*c3c0*/  FADD.FTZ R171, R171, R170 ;  /* 0x000000aaabab7221 */ /* 0x000fe20000010000 */
[----:B------:R-:W-:Y:S01]  /*c3d0*/  FADD.FTZ R174, R187, R174 ;  /* 0x000000aebbae7221 */ /* 0x000fe20000010000 */
[C---:B------:R-:W-:Y:S01]  /*c3e0*/  HMMA.16816.F32 R24, R32.reuse, R48, R24 ;  /* 0x000000302018723c */ /* 0x040fe20000001818 */
        /* <DEDUP_REMOVED lines=24> */
[----:B------:R-:W2:Y:S01]  /*c570*/  MUFU.EX2 R33, R145 ;  /* 0x0000009100217308 */ /* 0x000ea20000000800 */
[----:B------:R-:W-:Y:S01]  /*c580*/  FADD.FTZ R116, R116, R117 ;  /* 0x0000007574747221 */ /* 0x000fe20000010000 */
[----:B------:R-:W-:Y:S01]  /*c590*/  FADD.FTZ R209, R250, R209 ;  /* 0x000000d1fad17221 */ /* 0x000fe20000010000 */
[----:B------:R-:W-:Y:S01]  /*c5a0*/  FADD.FTZ R92, R92, R89 ;  /* 0x000000595c5c7221 */ /* 0x000fe20000010000 */
[----:B------:R-:W-:-:S02]  /*c5b0*/  IMAD.MOV.U32 R36, RZ, RZ, R60 ;  /* 0x000000ffff247224 */ /* 0x000fc400078e003c */
[----:B------:R-:W-:Y:S01]  /*c5c0*/  FADD.FTZ R115, R115, R116 ;  /* 0x0000007473737221 */ /* 0x000fe20000010000 */
[----:B------:R-:W-:Y:S01]  /*c5d0*/  FADD.FTZ R209, R252, R209 ;  /* 0x000000d1fcd17221 */ /* 0x000fe20000010000 */
[C---:B-1----:R-:W-:Y:S01]  /*c5e0*/  HMMA.16816.F32 R140, R136.reuse, R132, R16 ;  /* 0x00000084888c723c */ /* 0x042fe20000001810 */
[----:B------:R-:W1:Y:S01]  /*c5f0*/  MUFU.EX2 R32, R144 ;  /* 0x0000009000207308 */ /* 0x000e620000000800 */
[----:B------:R-:W-:Y:S01]  /*c600*/  FADD.FTZ R114, R114, R115 ;  /* 0x0000007372727221 */ /* 0x000fe20000010000 */
[----:B------:R-:W-:Y:S01]  /*c610*/  FADD.FTZ R209, R199, R209 ;  /* 0x000000d1c7d17221 */ /* 0x000fe20000010000 */
[----:B------:R-:W-:Y:S02]  /*c620*/  @P2 IMAD.MOV.U32 R36, RZ, RZ, R60 ;  /* 0x000000ffff242224 */ /* 0x000fe400078e003c */
[----:B------:R-:W-:Y:S01]  /*c630*/  FADD.FTZ R239, R91, R92 ;  /* 0x0000005c5bef7221 */ /* 0x000fe20000010000 */
[----:B------:R-:W-:Y:S01]  /*c640*/  FADD.FTZ R113, R113, R114 ;  /* 0x0000007271717221 */ /* 0x000fe20000010000 */
[----:B------:R-:W-:Y:S01]  /*c650*/  FADD.FTZ R209, R246, R209 ;  /* 0x000000d1f6d17221 */ /* 0x000fe20000010000 */
[----:B------:R-:W-:Y:S01]  /*c660*/  HMMA.16816.F32 R136, R136, R134, R20 ;  /* 0x000000868888723c */ /* 0x000fe20000001814 */
[----:B------:R-:W-:Y:S01]  /*c670*/  @P2 VIADD R250, R37, 0xfffffffd ;  /* 0xfffffffd25fa2836 */ /* 0x000fe20000000000 */
[----:B--2---:R-:W-:Y:S01]  /*c680*/  F2FP.F16.F32.PACK_AB R9, R33, R180 ;  /* 0x000000b42109723e */ /* 0x004fe200000000ff */
[----:B------:R-:W-:Y:S01]  /*c690*/  FADD.FTZ R112, R112, R113 ;  /* 0x0000007170707221 */ /* 0x000fe20000010000 */
[----:B------:R-:W-:-:S03]  /*c6a0*/  FADD.FTZ R209, R242, R209 ;  /* 0x000000d1f2d17221 */ /* 0x000fc60000010000 */
[----:B------:R-:W-:Y:S01]  /*c6b0*/  FADD.FTZ R165, R165, R112 ;  /* 0x00000070a5a57221 */ /* 0x000fe20000010000 */
[----:B------:R-:W-:Y:S01]  /*c6c0*/  FADD.FTZ R208, R208, R209 ;  /* 0x000000d1d0d07221 */ /* 0x000fe20000010000 */
[----:B-1----:R-:W-:Y:S02]  /*c6d0*/  F2FP.F16.F32.PACK_AB R11, R195, R32 ;  /* 0x00000020c30b723e */ /* 0x002fe400000000ff */
[----:B------:R-:W-:Y:S01]  /*c6e0*/  FADD.FTZ R194, R194, R165 ;  /* 0x000000a5c2c27221 */ /* 0x000fe20000010000 */
[----:B------:R-:W-:-:S03]  /*c6f0*/  FADD.FTZ R208, R251, R208 ;  /* 0x000000d0fbd07221 */ /* 0x000fc60000010000 */
[----:B------:R-:W-:Y:S01]  /*c700*/  FADD.FTZ R179, R179, R194 ;  /* 0x000000c2b3b37221 */ /* 0x000fe20000010000 */
[----:B------:R-:W-:Y:S01]  /*c710*/  FADD.FTZ R208, R249, R208 ;  /* 0x000000d0f9d07221 */ /* 0x000fe20000010000 */
[----:B------:R-:W-:Y:S02]  /*c720*/  HMMA.16816.F32 R144, R8, R132, R44 ;  /* 0x000000840890723c */ /* 0x000fe4000000182c */
[----:B------:R-:W-:Y:S01]  /*c730*/  FADD.FTZ R176, R176, R179 ;  /* 0x000000b3b0b07221 */ /* 0x000fe20000010000 */
[----:B------:R-:W-:-:S03]  /*c740*/  FADD.FTZ R208, R203, R208 ;  /* 0x000000d0cbd07221 */ /* 0x000fc60000010000 */
[----:B------:R-:W-:Y:S01]  /*c750*/  FADD.FTZ R41, R41, R176 ;  /* 0x000000b029297221 */ /* 0x000fe20000010000 */
        /* <DEDUP_REMOVED lines=15> */
[----:B------:R-:W-:Y:S01]  /*c850*/  HMMA.16816.F32 R148, R8, R150, R28 ;  /* 0x000000960894723c */ /* 0x000fe2000000181c */
[----:B------:R-:W-:-:S04]  /*c860*/  FADD.FTZ R248, R211, R248 ;  /* 0x000000f8d3f87221 */ /* 0x000fc80000010000 */
        /* <DEDUP_REMOVED lines=8> */
[----:B------:R-:W-:Y:S01]  /*c8f0*/  FADD.FTZ R238, R182, R183 ;  /* 0x000000b7b6ee7221 */ /* 0x000fe20000010000 */
[----:B------:R-:W-:Y:S06]  /*c900*/  @P2 BRA `(.L_x_201) ;  /* 0x0000000000042947 */ /* 0x000fec0003800000 */
.L_x_199:
[----:B------:R-:W-:-:S07]  /*c910*/  IADD3 R250, PT, PT, R244, -0x1, RZ ;  /* 0xfffffffff4fa7810 */ /* 0x000fce0007ffe0ff */
.L_x_201:
[----:B------:R-:W-:-:S13]  /*c920*/  ISETP.GE.AND P0, PT, R250, R225, PT ;  /* 0x000000e1fa00720c */ /* 0x000fda0003f06270 */
[----:B------:R-:W-:Y:S05]  /*c930*/  @!P0 BRA `(.L_x_202) ;  /* 0x00000058000c8947 */ /* 0x000fea0003800000 */
[----:B------:R-:W1:Y:S01]  /*c940*/  S2R R228, SR_TID.X ;  /* 0x0000000000e47919 */ /* 0x000e620000002100 */
[C-C-:B------:R-:W-:Y:S01]  /*c950*/  SHF.L.U64.HI R246, R38.reuse, 0x5, R39.reuse ;  /* 0x0000000526f67819 */ /* 0x140fe20000010227 */
[C---:B------:R-:W-:Y:S01]  /*c960*/  IMAD.SHL.U32 R245, R38.reuse, 0x20, RZ ;  /* 0x0000002026f57824 */ /* 0x040fe200078e00ff */
[C---:B------:R-:W-:Y:S01]  /*c970*/  SHF.L.U64.HI R247, R38.reuse, 0x6, R39 ;  /* 0x0000000626f77819 */ /* 0x040fe20000010227 */
[----:B------:R-:W-:Y:S01]  /*c980*/  IMAD.SHL.U32 R248, R38, 0x40, RZ ;  /* 0x0000004026f87824 */ /* 0x000fe200078e00ff */
[----:B------:R-:W-:Y:S01]  /*c990*/  MOV R164, R0 ;  /* 0x0000000000a47202 */ /* 0x000fe20000000f00 */
[----:B------:R-:W-:Y:S01]  /*c9a0*/  IMAD.MOV.U32 R165, RZ, RZ, R2 ;  /* 0x000000ffffa57224 */ /* 0x000fe200078e0002 */
[----:B------:R-:W-:Y:S01]  /*c9b0*/  MOV R167, R3 ;  /* 0x0000000300a77202 */ /* 0x000fe20000000f00 */
[----:B------:R-:W-:Y:S01]  /*c9c0*/  IMAD.MOV.U32 R166, RZ, RZ, R36 ;  /* 0x000000ffffa67224 */ /* 0x000fe200078e0024 */
[C---:B------:R-:W-:Y:S01]  /*c9d0*/  IADD3 R243, PT, PT, R235.reuse, 0x8, RZ ;  /* 0x00000008ebf37810 */ /* 0x040fe20007ffe0ff */
[C---:B------:R-:W-:Y:S01]  /*c9e0*/  VIADD R242, R235.reuse, 0x40 ;  /* 0x00000040ebf27836 */ /* 0x040fe20000000000 */
[----:B------:R-:W-:Y:S01]  /*c9f0*/  IADD3 R241, PT, PT, R235, 0x48, RZ ;  /* 0x00000048ebf17810 */ /* 0x000fe20007ffe0ff */
[----:B------:R-:W2:Y:S01]  /*ca00*/  LDCU UR4, c[0x0][0x45c] ;  /* 0x00008b80ff0477ac */ /* 0x000ea20008000800 */
[----:B------:R-:W3:Y:S01]  /*ca10*/  LDCU.64 UR6, c[0x0][0x3c0] ;  /* 0x00007800ff0677ac */ /* 0x000ee20008000a00 */
[----:B-1----:R-:W-:Y:S01]  /*ca20*/  IMAD.SHL.U32 R244, R228, 0x2, RZ ;  /* 0x00000002e4f47824 */ /* 0x002fe200078e00ff */
[----:B--23--:R-:W-:Y:S06]  /*ca30*/  BRA `(.L_x_203) ;  /* 0x0000000000747947 */ /* 0x00cfec0003800000 */
.L_x_205:
[----:B------:R-:W1:Y:S01]  /*ca40*/  LDC.64 R2, c[0x0][0x3b8] ;  /* 0x0000ee00ff027b82 */ /* 0x000e620000000a00 */
[----:B------:R-:W-:Y:S01]  /*ca50*/  VIADD R45, R250, 0xffffffff ;  /* 0xfffffffffa2d7836 */ /* 0x000fe20000000000 */
[C---:B-1----:R-:W-:Y:S03]  /*ca60*/  SHF.L.U64.HI R36, R2.reuse, 0x5, R3 ;  /* 0x0000000502247819 */ /* 0x042fe60000010203 */
[C---:B------:R-:W-:Y:S04]  /*ca70*/  IMAD.WIDE.U32 R70, R45.reuse, R2, RZ ;  /* 0x000000022d467225 */ /* 0x040fe800078e00ff */
[----:B------:R-:W-:Y:S02]  /*ca80*/  IMAD.SHL.U32 R5, R2, 0x20, RZ ;  /* 0x0000002002057824 */ /* 0x000fe400078e00ff */
[----:B------:R-:W-:Y:S03]  /*ca90*/  IMAD R44, R45, R3, R71 ;  /* 0x000000032d2c7224 */ /* 0x000fe600078e0247 */
[C---:B------:R-:W-:Y:S04]  /*caa0*/  LEA R46, P0, R70.reuse, R5, 0x7 ;  /* 0x00000005462e7211 */ /* 0x040fe800078038ff */
[C-C-:B------:R-:W-:Y:S02]  /*cab0*/  LEA.HI.X R45, R70.reuse, R36, R44.reuse, 0x7, P0 ;  /* 0x00000024462d7211 */ /* 0x140fe400000f3c2c */
[C---:B------:R-:W-:Y:S04]  /*cac0*/  LEA R68, P0, R70.reuse, R224, 0x8 ;  /* 0x000000e046447211 */ /* 0x040fe800078040ff */
[----:B------:R-:W-:Y:S02]  /*cad0*/  LEA.HI.X R69, R70, R223, R44, 0x8, P0 ;  /* 0x000000df46457211 */ /* 0x000fe400000f442c */
[CC--:B------:R-:W-:Y:S03]  /*cae0*/  LEA R44, P0, R2.reuse, R46.reuse, 0x6 ;  /* 0x0000002e022c7211 */ /* 0x0c0fe600078030ff */
[----:B------:R-:W-:Y:S01]  /*caf0*/  @!PT LDS RZ, [RZ] ;  /* 0x00000000fffff984 */ /* 0x000fe20000000800 */
[----:B------:R-:W-:Y:S01]  /*cb00*/  @!PT LDS RZ, [RZ] ;  /* 0x00000000fffff984 */ /* 0x000fe20000000800 */
[----:B------:R-:W-:Y:S01]  /*cb10*/  @!PT LDS RZ, [RZ] ;  /* 0x00000000fffff984 */ /* 0x000fe20000000800 */
[----:B------:R1:W-:Y:S01]  /*cb20*/  LDGSTS.E.BYPASS.LTC128B.128 [R230+0x2000], desc[UR14][R68.64] ;  /* 0x0200000044e67fae */ /* 0x0003e2000b981a0e */
[----:B------:R-:W-:Y:S02]  /*cb30*/  LEA.HI.X R2, R2, R45, R3, 0x6, P0 ;  /* 0x0000002d02027211 */ /* 0x000fe400000f3403 */
[----:B------:R-:W-:Y:S05]  /*cb40*/  IADD3 R5, P0, PT, R5, R46, RZ ;  /* 0x0000002e05057210 */ /* 0x000fea0007f1e0ff */
[--C-:B------:R-:W-:Y:S01]  /*cb50*/  IMAD.X R36, R36, 0x1, R45.reuse, P0 ;  /* 0x0000000124247824 */ /* 0x100fe200000e062d */
[CC--:B------:R-:W-:Y:S04]  /*cb60*/  LEA R70, P0, R46.reuse, R224.reuse, 0x1 ;  /* 0x000000e02e467211 */ /* 0x0c0fe800078008ff */
[-C--:B------:R-:W-:Y:S02]  /*cb70*/  LEA.HI.X R71, R46, R223.reuse, R45, 0x1, P0 ;  /* 0x000000df2e477211 */ /* 0x080fe400000f0c2d */
[CC--:B------:R-:W-:Y:S03]  /*cb80*/  LEA R72, P0, R5.reuse, R224.reuse, 0x1 ;  /* 0x000000e005487211 */ /* 0x0c0fe600078008ff */
[----:B------:R1:W-:Y:S01]  /*cb90*/  LDGSTS.E.BYPASS.LTC128B.128 [R230+0x2800], desc[UR14][R70.64] ;  /* 0x0280000046e67fae */ /* 0x0003e2000b981a0e */
[-C--:B------:R-:W-:Y:S02]  /*cba0*/  LEA.HI.X R73, R5, R223.reuse, R36, 0x1, P0 ;  /* 0x000000df05497211 */ /* 0x080fe400000f0c24 */
[C---:B------:R-:W-:Y:S03]  /*cbb0*/  LEA R74, P0, R44.reuse, R224, 0x1 ;  /* 0x000000e02c4a7211 */ /* 0x040fe600078008ff */
[----:B------:R1:W-:Y:S01]  /*cbc0*/  LDGSTS.E.BYPASS.LTC128B.128 [R230+0x3000], desc[UR14][R72.64] ;  /* 0x0300000048e67fae */ /* 0x0003e2000b981a0e */
[----:B------:R-:W-:Y:S05]  /*cbd0*/  LEA.HI.X R75, R44, R223, R2, 0x1, P0 ;  /* 0x000000df2c4b7211 */ /* 0x000fea00000f0c02 */
[----:B------:R1:W-:Y:S04]  /*cbe0*/  LDGSTS.E.BYPASS.LTC128B.128 [R230+0x3800], desc[UR14][R74.64] ;  /* 0x038000004ae67fae */ /* 0x0003e8000b981a0e */
[----:B------:R-:W0:Y:S01]  /*cbf0*/  LDGDEPBAR ;  /* 0x00000000000079af */ /* 0x000e220000000000 */
[----:B------:R-:W-:Y:S05]  /*cc00*/  BRA `(.L_x_204) ;  /* 0x0000002800807947 */ /* 0x000fea0003800000 */
.L_x_203:
[----:B------:R-:W-:Y:S01]  /*cc10*/  LOP3.LUT R236, R244, 0x6, RZ, 0xc0, !PT ;  /* 0x00000006f4ec7812 */ /* 0x000fe200078ec0ff */
[----:B------:R-:W-:Y:S04]  /*cc20*/  DEPBAR.LE SB0, 0x0 ;  /* 0x000080000000791a */ /* 0x000fe80000000000 */
[----:B------:R-:W-:Y:S01]  /*cc30*/  BAR.SYNC.DEFER_BLOCKING 0x0 ;  /* 0x0000000000007b1d */ /* 0x000fe20000010000 */
[C---:B------:R-:W-:Y:S04]  /*cc40*/  IMAD.WIDE.U32 R52, R250.reuse, UR6, RZ ;  /* 0x00000006fa347c25 */ /* 0x040fe8000f8e00ff */
[----:B------:R-:W-:Y:S01]  /*cc50*/  IMAD R0, R250, UR7, R53 ;  /* 0x00000007fa007c24 */ /* 0x000fe2000f8e0235 */
[C---:B------:R-:W-:Y:S02]  /*cc60*/  LEA R50, P3, R52.reuse, R222, 0x8 ;  /* 0x000000de34327211 */ /* 0x040fe400078640ff */
[C---:B------:R-:W-:Y:S02]  /*cc70*/  LEA R3, P0, R52.reuse, R245, 0x7 ;  /* 0x000000f534037211 */ /* 0x040fe400078038ff */
[C-C-:B------:R-:W-:Y:S02]  /*cc80*/  LEA.HI.X R51, R52.reuse, R221, R0.reuse, 0x8, P3 ;  /* 0x000000dd34337211 */ /* 0x140fe400018f4400 */
[----:B------:R-:W-:Y:S02]  /*cc90*/  LEA.HI.X R2, R52, R246, R0, 0x7, P0 ;  /* 0x000000f634027211 */ /* 0x000fe400000f3c00 */
[C---:B------:R-:W-:Y:S02]  /*cca0*/  LEA R48, P2, R3.reuse, R222, 0x1 ;  /* 0x000000de03307211 */ /* 0x040fe400078408ff */
        /* <DEDUP_REMOVED lines=10> */
[-C--:B------:R-:W-:Y:S01]  /*cd50*/  LEA.HI.X R47, R41, R221.reuse, R40, 0x1, P1 ;  /* 0x000000dd292f7211 */ /* 0x080fe200008f0c28 */
[----:B------:R-:W-:Y:S01]  /*cd60*/  IMAD R2, R250, 0x80, R236 ;  /* 0x00000080fa027824 */ /* 0x000fe200078e02ec */
[----:B------:R-:W-:Y:S03]  /*cd70*/  LEA R44, P0, R43, R222, 0x1 ;  /* 0x000000de2b2c7211 */ /* 0x000fe600078008ff */
[C---:B------:R-:W-:Y:S01]  /*cd80*/  VIADD R0, R2.reuse, 0x1 ;  /* 0x0000000102007836 */ /* 0x040fe20000000000 */
[----:B------:R-:W-:Y:S01]  /*cd90*/  ISETP.GT.AND P3, PT, R235, R2, PT ;  /* 0x00000002eb00720c */ /* 0x000fe20003f64270 */
[----:B------:R-:W-:Y:S01]  /*cda0*/  LDGSTS.E.BYPASS.LTC128B.128 [R230+0x4800], desc[UR14][R48.64] ;  /* 0x0480000030e67fae */ /* 0x000fe2000b981a0e */
[----:B------:R-:W-:Y:S02]  /*cdb0*/  LEA.HI.X R45, R43, R221, R42, 0x1, P0 ;  /* 0x000000dd2b2d7211 */ /* 0x000fe400000f0c2a */
[----:B------:R-:W-:Y:S02]  /*cdc0*/  ISETP.GT.AND P2, PT, R235, R0, PT ;  /* 0x00000000eb00720c */ /* 0x000fe40003f44270 */
[C---:B------:R-:W-:Y:S02]  /*cdd0*/  ISETP.GT.AND P1, PT, R243.reuse, R2, PT ;  /* 0x00000002f300720c */ /* 0x040fe40003f24270 */
[----:B------:R-:W-:Y:S01]  /*cde0*/  ISETP.GT.AND P0, PT, R243, R0, PT ;  /* 0x00000000f300720c */ /* 0x000fe20003f04270 */
[----:B------:R-:W-:Y:S01]  /*cdf0*/  LDGSTS.E.BYPASS.LTC128B.128 [R230+0x5000], desc[UR14][R46.64] ;  /* 0x050000002ee67fae */ /* 0x000fe2000b981a0e */
[C---:B------:R-:W-:Y:S07]  /*ce00*/  ISETP.GE.AND P5, PT, R2.reuse, R233, PT ;  /* 0x000000e90200720c */ /* 0x040fee0003fa6270 */
[----:B------:R1:W-:Y:S08]  /*ce10*/  LDGSTS.E.BYPASS.LTC128B.128 [R230+0x5800], desc[UR14][R44.64] ;  /* 0x058000002ce67fae */ /* 0x0003f0000b981a0e */
[----:B------:R-:W-:Y:S08]  /*ce20*/  LDSM.16.M88.4 R168, [R217] ;  /* 0x00000000d9a8783b */ /* 0x000ff00000000200 */
[----:B------:R-:W0:Y:S08]  /*ce30*/  LDGDEPBAR ;  /* 0x00000000000079af */ /* 0x000e300000000000 */
[----:B------:R-:W2:Y:S08]  /*ce40*/  LDSM.16.M88.4 R172, [R216+0x2000] ;  /* 0x00200000d8ac783b */ /* 0x000eb00000000200 */
[----:B------:R-:W3:Y:S08]  /*ce50*/  LDSM.16.M88.4 R176, [R217+0x1000] ;  /* 0x00100000d9b0783b */ /* 0x000ef00000000200 */
[----:B------:R-:W4:Y:S08]  /*ce60*/  LDSM.16.M88.4 R180, [R216+0x2400] ;  /* 0x00240000d8b4783b */ /* 0x000f300000000200 */
[----:B------:R-:W5:Y:S08]  /*ce70*/  LDSM.16.M88.4 R184, [R216+0x2800] ;  /* 0x00280000d8b8783b */ /* 0x000f700000000200 */
[----:B------:R-:W1:Y:S08]  /*ce80*/  LDSM.16.M88.4 R188, [R216+0x2c00] ;  /* 0x002c0000d8bc783b */ /* 0x000e700000000200 */
[----:B------:R-:W1:Y:S08]  /*ce90*/  LDSM.16.M88.4 R192, [R216+0x3000] ;  /* 0x00300000d8c0783b */ /* 0x000e700000000200 */
[----:B------:R-:W1:Y:S08]  /*cea0*/  LDSM.16.M88.4 R196, [R216+0x3400] ;  /* 0x00340000d8c4783b */ /* 0x000e700000000200 */
[----:B------:R-:W-:Y:S08]  /*ceb0*/  LDSM.16.M88.4 R200, [R215] ;  /* 0x00000000d7c8783b */ /* 0x000ff00000000200 */
[----:B------:R-:W-:Y:S08]  /*cec0*/  LDSM.16.M88.4 R204, [R213+0x2000] ;  /* 0x00200000d5cc783b */ /* 0x000ff00000000200 */
[----:B------:R-:W-:Y:S01]  /*ced0*/  LDSM.16.M88.4 R208, [R215+0x1000] ;  /* 0x00100000d7d0783b */ /* 0x000fe20000000200 */
[-C--:B--2---:R-:W-:Y:S08]  /*cee0*/  HMMA.16816.F32 R4, R168, R172.reuse, RZ ;  /* 0x000000aca804723c */ /* 0x084ff000000018ff */
[C---:B---3--:R-:W-:Y:S08]  /*cef0*/  HMMA.16816.F32 R8, R176.reuse, R172, RZ ;  /* 0x000000acb008723c */ /* 0x048ff000000018ff */
        /* <DEDUP_REMOVED lines=8> */
[-C--:B-----5:R-:W-:Y:S08]  /*cf80*/  HMMA.16816.F32 R36, R168, R184.reuse, RZ ;  /* 0x000000b8a824723c */ /* 0x0a0ff000000018ff */
[C---:B------:R-:W-:Y:S08]  /*cf90*/  HMMA.16816.F32 R40, R176.reuse, R184, RZ ;  /* 0x000000b8b028723c */ /* 0x040ff000000018ff */
[-C--:B-1----:R-:W-:Y:S08]  /*cfa0*/  HMMA.16816.F32 R44, R176, R186.reuse, RZ ;  /* 0x000000bab02c723c */ /* 0x082ff000000018ff */
[C---:B------:R-:W-:Y:S01]  /*cfb0*/  HMMA.16816.F32 R48, R168.reuse, R186, RZ ;  /* 0x000000baa830723c */ /* 0x040fe200000018ff */
[----:B------:R-:W1:Y:S07]  /*cfc0*/  LDSM.16.M88.4 R184, [R213+0x2400] ;  /* 0x00240000d5b8783b */ /* 0x000e6e0000000200 */
[-C--:B------:R-:W-:Y:S08]  /*cfd0*/  HMMA.16816.F32 R52, R168, R188.reuse, RZ ;  /* 0x000000bca834723c */ /* 0x080ff000000018ff */
[C---:B------:R-:W-:Y:S02]  /*cfe0*/  HMMA.16816.F32 R56, R176.reuse, R188, RZ ;  /* 0x000000bcb038723c */ /* 0x040fe400000018ff */
[C---:B------:R-:W-:Y:S06]  /*cff0*/  VIADD R188, R2.reuse, 0x38 ;  /* 0x0000003802bc7836 */ /* 0x040fec0000000000 */
        /* <DEDUP_REMOVED lines=8> */
[C---:B------:R-:W-:Y:S02]  /*d080*/  VIADD R195, R2.reuse, 0x21 ;  /* 0x0000002102c37836 */ /* 0x040fe40000000000 */
[C---:B------:R-:W-:Y:S04]  /*d090*/  VIADD R194, R2.reuse, 0x11 ;  /* 0x0000001102c27836 */ /* 0x040fe80000000000 */
[-C--:B------:R-:W-:Y:S08]  /*d0a0*/  HMMA.16816.F32 R84, R168, R196.reuse, RZ ;  /* 0x000000c4a854723c */ /* 0x080ff000000018ff */
[C---:B------:R-:W-:Y:S02]  /*d0b0*/  HMMA.16816.F32 R88, R176.reuse, R196, RZ ;  /* 0x000000c4b058723c */ /* 0x040fe400000018ff */
[C---:B------:R-:W-:Y:S02]  /*d0c0*/  VIADD R197, R2.reuse, 0x20 ;  /* 0x0000002002c57836 */ /* 0x040fe40000000000 */
[C---:B------:R-:W-:Y:S04]  /*d0d0*/  VIADD R196, R2.reuse, 0x40 ;  /* 0x0000004002c47836 */ /* 0x040fe80000000000 */
[-C--:B------:R-:W-:Y:S08]  /*d0e0*/  HMMA.16816.F32 R92, R176, R198.reuse, RZ ;  /* 0x000000c6b05c723c */ /* 0x080ff000000018ff */
[C---:B------:R-:W-:Y:S02]  /*d0f0*/  HMMA.16816.F32 R96, R168.reuse, R198, RZ ;  /* 0x000000c6a860723c */ /* 0x040fe400000018ff */
[C---:B------:R-:W-:Y:S06]  /*d100*/  VIADD R198, R2.reuse, 0x10 ;  /* 0x0000001002c67836 */ /* 0x040fec0000000000 */
[-C--:B--2---:R-:W-:Y:S08]  /*d110*/  HMMA.16816.F32 R100, R168, R172.reuse, RZ ;  /* 0x000000aca864723c */ /* 0x084ff000000018ff */
[C---:B------:R-:W-:Y:S08]  /*d120*/  HMMA.16816.F32 R104, R176.reuse, R172, RZ ;  /* 0x000000acb068723c */ /* 0x040ff000000018ff */
[-C--:B------:R-:W-:Y:S08]  /*d130*/  HMMA.16816.F32 R108, R176, R174.reuse, RZ ;  /* 0x000000aeb06c723c */ /* 0x080ff000000018ff */
[C---:B------:R-:W-:Y:S01]  /*d140*/  HMMA.16816.F32 R112, R168.reuse, R174, RZ ;  /* 0x000000aea870723c */ /* 0x040fe200000018ff */
[----:B------:R-:W-:Y:S07]  /*d150*/  LDSM.16.M88.4 R172, [R213+0x2c00] ;  /* 0x002c0000d5ac783b */ /* 0x000fee0000000200 */
[-C--:B---3--:R-:W-:Y:S08]  /*d160*/  HMMA.16816.F32 R116, R168, R180.reuse, RZ ;  /* 0x000000b4a874723c */ /* 0x088ff000000018ff */
[C---:B------:R-:W-:Y:S08]  /*d170*/  HMMA.16816.F32 R120, R176.reuse, R180, RZ ;  /* 0x000000b4b078723c */ /* 0x040ff000000018ff */
[-C--:B------:R-:W-:Y:S01]  /*d180*/  HMMA.16816.F32 R124, R176, R182.reuse, RZ ;  /* 0x000000b6b07c723c */ /* 0x080fe200000018ff */
[C---:B------:R-:W-:Y:S05]  /*d190*/  VIADD R176, R2.reuse, 0x78 ;  /* 0x0000007802b07836 */ /* 0x040fea0000000000 */
[----:B------:R-:W-:Y:S02]  /*d1a0*/  ISETP.GT.AND P4, PT, R235, R176, PT ;  /* 0x000000b0eb00720c */ /* 0x000fe40003f84270 */
[----:B------:R-:W-:Y:S01]  /*d1b0*/  HMMA.16816.F32 R128, R168, R182, RZ ;  /* 0x000000b6a880723c */ /* 0x000fe200000018ff */
[----:B------:R-:W2:Y:S01]  /*d1c0*/  LDSM.16.M88.4 R168, [R213+0x2800] ;  /* 0x00280000d5a8783b */ /* 0x000ea20000000200 */
[----:B------:R-:W-:Y:S06]  /*d1d0*/  VIADD R182, R2, 0x30 ;  /* 0x0000003002b67836 */ /* 0x000fec0000000000 */
[-C--:B------:R-:W-:Y:S08]  /*d1e0*/  HMMA.16816.F32 R4, R200, R204.reuse, R4 ;  /* 0x000000ccc804723c */ /* 0x080ff00000001804 */
[C---:B------:R-:W-:Y:S08]  /*d1f0*/  HMMA.16816.F32 R8, R208.reuse, R204, R8 ;  /* 0x000000ccd008723c */ /* 0x040ff00000001808 */
[-C--:B------:R-:W-:Y:S03]  /*d200*/  HMMA.16816.F32 R12, R208, R206.reuse, R12 ;  /* 0x000000ced00c723c */ /* 0x080fe6000000180c */
[----:B------:R-:W-:Y:S02]  /*d210*/  FSEL R3, R4, -INF , !P3 ;  /* 0xff80000004037808 */ /* 0x000fe40005800000 */
[----:B------:R-:W-:Y:S02]  /*d220*/  FSEL R249, R5, -INF , !P2 ;  /* 0xff80000005f97808 */ /* 0x000fe40005000000 */
[----:B------:R-:W-:Y:S01]  /*d230*/  FSEL R251, R6, -INF , !P1 ;  /* 0xff80000006fb7808 */ /* 0x000fe20004800000 */
[C---:B------:R-:W-:Y:S04]  /*d240*/  HMMA.16816.F32 R16, R200.reuse, R206, R16 ;  /* 0x000000cec810723c */ /* 0x040fe80000001810 */
[----:B------:R-:W-:Y:S01]  /*d250*/  FSEL R252, R7, -INF , !P0 ;  /* 0xff80000007fc7808 */ /* 0x000fe20004000000 */
[----:B------:R-:W-:Y:S01]  /*d260*/  VIADD R207, R2, 0x29 ;  /* 0x0000002902cf7836 */ /* 0x000fe20000000000 */
[-C--:B------:R-:W-:Y:S01]  /*d270*/  ISETP.GT.AND P3, PT, R242, R2.reuse, PT ;  /* 0x00000002f200720c */ /* 0x080fe20003f64270 */
[----:B------:R-:W-:Y:S01]  /*d280*/  VIADD R6, R2, 0x8 ;  /* 0x0000000802067836 */ /* 0x000fe20000000000 */
[C---:B------:R-:W-:Y:S01]  /*d290*/  ISETP.GT.AND P1, PT, R241.reuse, R2, PT ;  /* 0x00000002f100720c */ /* 0x040fe20003f24270 */
[-C--:B-1----:R-:W-:Y:S03]  /*d2a0*/  HMMA.16816.F32 R20, R200, R184.reuse, R20 ;  /* 0x000000b8c814723c */ /* 0x082fe60000001814 */
[-C--:B------:R-:W-:Y:S01]  /*d2b0*/  ISETP.GT.AND P2, PT, R242, R0.reuse, PT ;  /* 0x00000000f200720c */ /* 0x080fe20003f44270 */
[----:B------:R-:W-:Y:S01]  /*d2c0*/  VIADD R206, R2, 0x19 ;  /* 0x0000001902ce7836 */ /* 0x000fe20000000000 */
[----:B------:R-:W-:Y:S02]  /*d2d0*/  ISETP.GT.AND P0, PT, R241, R0, PT ;  /* 0x00000000f100720c */ /* 0x000fe40003f04270 */
[----:B------:R-:W-:Y:S01]  /*d2e0*/  FSEL R5, R8, -INF , !P3 ;  /* 0xff80000008057808 */ /* 0x000fe20005800000 */
[C---:B------:R-:W-:Y:S04]  /*d2f0*/  HMMA.16816.F32 R24, R208.reuse, R184, R24 ;  /* 0x000000b8d018723c */ /* 0x040fe80000001818 */
[----:B------:R-:W-:Y:S01]  /*d300*/  FSEL R9, R9, -INF , !P2 ;  /* 0xff80000009097808 */ /* 0x000fe20005000000 */
[----:B------:R-:W-:Y:S01]  /*d310*/  VIADD R185, R2, 0x28 ;  /* 0x0000002802b97836 */ /* 0x000fe20000000000 */
[----:B------:R-:W-:Y:S02]  /*d320*/  FSEL R10, R10, -INF , !P1 ;  /* 0xff8000000a0a7808 */ /* 0x000fe40004800000 */
[----:B------:R-:W-:Y:S01]  /*d330*/  FSEL R11, R11, -INF , !P0 ;  /* 0xff8000000b0b7808 */ /* 0x000fe20004000000 */
[-C--:B------:R-:W-:Y:S03]  /*d340*/  HMMA.16816.F32 R28, R208, R186.reuse, R28 ;  /* 0x000000bad01c723c */ /* 0x080fe6000000181c */
[C---:B------:R-:W-:Y:S02]  /*d350*/  ISETP.GT.AND P3, PT, R242.reuse, R6, PT ;  /* 0x00000006f200720c */ /* 0x040fe40003f64270 */
[----:B------:R-:W-:Y:S02]  /*d360*/  ISETP.GT.AND P2, PT, R242, R190, PT ;  /* 0x000000bef200720c */ /* 0x000fe40003f44270 */
[C---:B------:R-:W-:Y:S01]  /*d370*/  ISETP.GT.AND P1, PT, R241.reuse, R6, PT ;  /* 0x00000006f100720c */ /* 0x040fe20003f24270 */
[C---:B------:R-:W-:Y:S04]  /*d380*/  HMMA.16816.F32 R32, R200.reuse, R186, R32 ;  /* 0x000000bac820723c */ /* 0x040fe80000001820 */
[----:B------:R-:W-:Y:S01]  /*d390*/  ISETP.GT.AND P0, PT, R241, R190, PT ;  /* 0x000000bef100720c */ /* 0x000fe20003f04270 */
[----:B------:R-:W-:Y:S01]  /*d3a0*/  VIADD R187, R2, 0x18 ;  /* 0x0000001802bb7836 */ /* 0x000fe20000000000 */
[----:B------:R-:W-:Y:S02]  /*d3b0*/  FSEL R7, R12, -INF , !P3 ;  /* 0xff8000000c077808 */ /* 0x000fe40005800000 */
[----:B------:R-:W-:Y:S01]  /*d3c0*/  FSEL R13, R13, -INF , !P2 ;  /* 0xff8000000d0d7808 */ /* 0x000fe20005000000 */
[-C--:B--2---:R-:W-:Y:S03]  /*d3d0*/  HMMA.16816.F32 R36, R200, R168.reuse, R36 ;  /* 0x000000a8c824723c */ /* 0x084fe60000001824 */
[----:B------:R-:W-:Y:S02]  /*d3e0*/  FSEL R14, R14, -INF , !P1 ;  /* 0xff8000000e0e7808 */ /* 0x000fe40004800000 */
[----:B------:R-:W-:Y:S02]  /*d3f0*/  FSEL R15, R15, -INF , !P0 ;  /* 0xff8000000f0f7808 */ /* 0x000fe40004000000 */
[C---:B------:R-:W-:Y:S01]  /*d400*/  ISETP.GT.AND P3, PT, R235.reuse, R6, PT ;  /* 0x00000006eb00720c */ /* 0x040fe20003f64270 */
[C---:B------:R-:W-:Y:S04]  /*d410*/  HMMA.16816.F32 R40, R208.reuse, R168, R40 ;  /* 0x000000a8d028723c */ /* 0x040fe80000001828 */
[----:B------:R-:W-:Y:S02]  /*d420*/  ISETP.GT.AND P2, PT, R235, R190, PT ;  /* 0x000000beeb00720c */ /* 0x000fe40003f44270 */
[C---:B------:R-:W-:Y:S02]  /*d430*/  ISETP.GT.AND P1, PT, R243.reuse, R6, PT ;  /* 0x00000006f300720c */ /* 0x040fe40003f24270 */
[----:B------:R-:W-:Y:S01]  /*d440*/  ISETP.GT.AND P0, PT, R243, R190, PT ;  /* 0x000000bef300720c */ /* 0x000fe20003f04270 */
[-C--:B------:R-:W-:Y:S03]  /*d450*/  HMMA.16816.F32 R44, R208, R170.reuse, R44 ;  /* 0x000000aad02c723c */ /* 0x080fe6000000182c */
[----:B------:R-:W-:Y:S02]  /*d460*/  FSEL R189, R16, -INF , !P3 ;  /* 0xff80000010bd7808 */ /* 0x000fe40005800000 */
[----:B------:R-:W-:Y:S02]  /*d470*/  FSEL R17, R17, -INF , !P2 ;  /* 0xff80000011117808 */ /* 0x000fe40005000000 */
[----:B------:R-:W-:Y:S01]  /*d480*/  FSEL R18, R18, -INF , !P1 ;  /* 0xff80000012127808 */ /* 0x000fe20004800000 */
[C---:B------:R-:W-:Y:S01]  /*d490*/  HMMA.16816.F32 R48, R200.reuse, R170, R48 ;  /* 0x000000aac830723c */ /* 0x040fe20000001830 */
[----:B------:R-:W1:Y:S03]  /*d4a0*/  LDSM.16.M88.4 R168, [R213+0x3000] ;  /* 0x00300000d5a8783b */ /* 0x000e660000000200 */
[----:B------:R-:W-:Y:S02]  /*d4b0*/  FSEL R19, R19, -INF , !P0 ;  /* 0xff80000013137808 */ /* 0x000fe40004000000 */
[C---:B------:R-:W-:Y:S02]  /*d4c0*/  ISETP.GT.AND P3, PT, R235.reuse, R198, PT ;  /* 0x000000c6eb00720c */ /* 0x040fe40003f64270 */
[----:B------:R-:W-:Y:S01]  /*d4d0*/  ISETP.GT.AND P2, PT, R235, R194, PT ;  /* 0x000000c2eb00720c */ /* 0x000fe20003f44270 */
[-C--:B------:R-:W-:Y:S03]  /*d4e0*/  HMMA.16816.F32 R52, R200, R172.reuse, R52 ;  /* 0x000000acc834723c */ /* 0x080fe60000001834 */
[C---:B------:R-:W-:Y:S02]  /*d4f0*/  ISETP.GT.AND P1, PT, R243.reuse, R198, PT ;  /* 0x000000c6f300720c */ /* 0x040fe40003f24270 */
[----:B------:R-:W-:Y:S02]  /*d500*/  ISETP.GT.AND P0, PT, R243, R194, PT ;  /* 0x000000c2f300720c */ /* 0x000fe40003f04270 */
[----:B------:R-:W-:Y:S01]  /*d510*/  FSEL R186, R20, -INF , !P3 ;  /* 0xff80000014ba7808 */ /* 0x000fe20005800000 */
[C---:B------:R-:W-:Y:S04]  /*d520*/  HMMA.16816.F32 R56, R208.reuse, R172, R56 ;  /* 0x000000acd038723c */ /* 0x040fe80000001838 */
[----:B------:R-:W-:Y:S02]  /*d530*/  FSEL R21, R21, -INF , !P2 ;  /* 0xff80000015157808 */ /* 0x000fe40005000000 */
        /* <DEDUP_REMOVED lines=11> */
[-C--:B-1----:R-:W-:Y:S03]  /*d5f0*/  HMMA.16816.F32 R68, R200, R168.reuse, R68 ;  /* 0x000000a8c844723c */ /* 0x082fe60000001844 */
[----:B------:R-:W-:Y:S02]  /*d600*/  FSEL R26, R26, -INF , !P1 ;  /* 0xff8000001a1a7808 */ /* 0x000fe40004800000 */
[----:B------:R-:W-:Y:S02]  /*d610*/  FSEL R27, R27, -INF , !P0 ;  /* 0xff8000001b1b7808 */ /* 0x000fe40004000000 */
[CC--:B------:R-:W-:Y:S01]  /*d620*/  ISETP.GT.AND P3, PT, R242.reuse, R187.reuse, PT ;  /* 0x000000bbf200720c */ /* 0x0c0fe20003f64270 */
[C---:B------:R-:W-:Y:S04]  /*d630*/  HMMA.16816.F32 R72, R208.reuse, R168, R72 ;  /* 0x000000a8d048723c */ /* 0x040fe80000001848 */
[-C--:B------:R-:W-:Y:S02]  /*d640*/  ISETP.GT.AND P2, PT, R242, R206.reuse, PT ;  /* 0x000000cef200720c */ /* 0x080fe40003f44270 */
[CC--:B------:R-:W-:Y:S02]  /*d650*/  ISETP.GT.AND P1, PT, R241.reuse, R187.reuse, PT ;  /* 0x000000bbf100720c */ /* 0x0c0fe40003f24270 */
[-C--:B------:R-:W-:Y:S01]  /*d660*/  ISETP.GT.AND P0, PT, R241, R206.reuse, PT ;  /* 0x000000cef100720c */ /* 0x080fe20003f04270 */
[-C--:B------:R-:W-:Y:S03]  /*d670*/  HMMA.16816.F32 R76, R208, R170.reuse, R76 ;  /* 0x000000aad04c723c */ /* 0x080fe6000000184c */
[----:B------:R-:W-:Y:S02]  /*d680*/  FSEL R193, R28, -INF , !P3 ;  /* 0xff8000001cc17808 */ /* 0x000fe40005800000 */
[----:B------:R-:W-:Y:S02]  /*d690*/  FSEL R29, R29, -INF , !P2 ;  /* 0xff8000001d1d7808 */ /* 0x000fe40005000000 */
[----:B------:R-:W-:Y:S01]  /*d6a0*/  FSEL R30, R30, -INF , !P1 ;  /* 0xff8000001e1e7808 */ /* 0x000fe20004800000 */
[C---:B------:R-:W-:Y:S04]  /*d6b0*/  HMMA.16816.F32 R80, R200.reuse, R170, R80 ;  /* 0x000000aac850723c */ /* 0x040fe80000001850 */
[----:B------:R-:W-:Y:S01]  /*d6c0*/  FSEL R31, R31, -INF , !P0 ;  /* 0xff8000001f1f7808 */ /* 0x000fe20004000000 */
[----:B------:R-:W-:Y:S01]  /*d6d0*/  VIADD R171, R2, 0x79 ;  /* 0x0000007902ab7836 */ /* 0x000fe20000000000 */
[CC--:B------:R-:W-:Y:S02]  /*d6e0*/  ISETP.GT.AND P3, PT, R235.reuse, R187.reuse, PT ;  /* 0x000000bbeb00720c */ /* 0x0c0fe40003f64270 */
[-C--:B------:R-:W-:Y:S02]  /*d6f0*/  ISETP.GT.AND P2, PT, R235, R206.reuse, PT ;  /* 0x000000ceeb00720c */ /* 0x080fe40003f44270 */
[C---:B------:R-:W-:Y:S02]  /*d700*/  ISETP.GT.AND P1, PT, R243.reuse, R187, PT ;  /* 0x000000bbf300720c */ /* 0x040fe40003f24270 */
[----:B------:R-:W-:Y:S02]  /*d710*/  ISETP.GT.AND P0, PT, R243, R206, PT ;  /* 0x000000cef300720c */ /* 0x000fe40003f04270 */
[----:B------:R-:W-:Y:S02]  /*d720*/  FSEL R199, R32, -INF , !P3 ;  /* 0xff80000020c77808 */ /* 0x000fe40005800000 */
[----:B------:R-:W-:Y:S02]  /*d730*/  FSEL R33, R33, -INF , !P2 ;  /* 0xff80000021217808 */ /* 0x000fe40005000000 */
[----:B------:R-:W-:Y:S02]  /*d740*/  FSEL R34, R34, -INF , !P1 ;  /* 0xff80000022227808 */ /* 0x000fe40004800000 */
[----:B------:R-:W-:Y:S02]  /*d750*/  FSEL R35, R35, -INF , !P0 ;  /* 0xff80000023237808 */ /* 0x000fe40004000000 */
[C---:B------:R-:W-:Y:S02]  /*d760*/  ISETP.GT.AND P3, PT, R235.reuse, R197, PT ;  /* 0x000000c5eb00720c */ /* 0x040fe40003f64270 */
[----:B------:R-:W-:Y:S02]  /*d770*/  ISETP.GT.AND P2, PT, R235, R195, PT ;  /* 0x000000c3eb00720c */ /* 0x000fe40003f44270 */
[C---:B------:R-:W-:Y:S02]  /*d780*/  ISETP.GT.AND P1, PT, R243.reuse, R197, PT ;  /* 0x000000c5f300720c */ /* 0x040fe40003f24270 */
[----:B------:R-:W-:Y:S02]  /*d790*/  ISETP.GT.AND P0, PT, R243, R195, PT ;  /* 0x000000c3f300720c */ /* 0x000fe40003f04270 */
[----:B------:R-:W-:Y:S01]  /*d7a0*/  FSEL R205, R36, -INF , !P3 ;  /* 0xff80000024cd7808 */ /* 0x000fe20005800000 */
[----:B------:R-:W-:Y:S01]  /*d7b0*/  VIADD R36, R2, 0x31 ;  /* 0x0000003102247836 */ /* 0x000fe20000000000 */
[----:B------:R-:W-:Y:S02]  /*d7c0*/  FSEL R37, R37, -INF , !P2 ;  /* 0xff80000025257808 */ /* 0x000fe40005000000 */
[----:B------:R-:W-:Y:S02]  /*d7d0*/  FSEL R38, R38, -INF , !P1 ;  /* 0xff80000026267808 */ /* 0x000fe40004800000 */
[----:B------:R-:W-:Y:S02]  /*d7e0*/  FSEL R39, R39, -INF , !P0 ;  /* 0xff80000027277808 */ /* 0x000fe40004000000 */
[C---:B------:R-:W-:Y:S02]  /*d7f0*/  ISETP.GT.AND P3, PT, R242.reuse, R197, PT ;  /* 0x000000c5f200720c */ /* 0x040fe40003f64270 */
[----:B------:R-:W-:Y:S02]  /*d800*/  ISETP.GT.AND P2, PT, R242, R195, PT ;  /* 0x000000c3f200720c */ /* 0x000fe40003f44270 */
[C---:B------:R-:W-:Y:S02]  /*d810*/  ISETP.GT.AND P1, PT, R241.reuse, R197, PT ;  /* 0x000000c5f100720c */ /* 0x040fe40003f24270 */
[----:B------:R-:W-:Y:S02]  /*d820*/  ISETP.GT.AND P0, PT, R241, R195, PT ;  /* 0x000000c3f100720c */ /* 0x000fe40003f04270 */
[----:B------:R-:W-:Y:S02]  /*d830*/  FSEL R4, R40, -INF , !P3 ;  /* 0xff80000028047808 */ /* 0x000fe40005800000 */
[----:B------:R-:W-:Y:S02]  /*d840*/  FSEL R8, R41, -INF , !P2 ;  /* 0xff80000029087808 */ /* 0x000fe40005000000 */
[----:B------:R-:W-:Y:S02]  /*d850*/  FSEL R12, R42, -INF , !P1 ;  /* 0xff8000002a0c7808 */ /* 0x000fe40004800000 */
[----:B------:R-:W-:Y:S02]  /*d860*/  FSEL R16, R43, -INF , !P0 ;  /* 0xff8000002b107808 */ /* 0x000fe40004000000 */
[C---:B------:R-:W-:Y:S01]  /*d870*/  ISETP.GT.AND P3, PT, R242.reuse, R185, PT ;  /* 0x000000b9f200720c */ /* 0x040fe20003f64270 */
[----:B------:R-:W1:Y:S01]  /*d880*/  LDSM.16.M88.4 R40, [R213+0x3400] ;  /* 0x00340000d528783b */ /* 0x000e620000000200 */
        /* <DEDUP_REMOVED lines=8> */
[----:B------:R-:W2:Y:S01]  /*d910*/  LDSM.16.M88.4 R44, [R213+0x3800] ;  /* 0x00380000d52c783b */ /* 0x000ea20000000200 */
        /* <DEDUP_REMOVED lines=8> */
[-C--:B------:R-:W-:Y:S02]  /*d9a0*/  ISETP.GT.AND P2, PT, R235, R36.reuse, PT ;  /* 0x00000024eb00720c */ /* 0x080fe40003f44270 */
[C---:B------:R-:W-:Y:S02]  /*d9b0*/  ISETP.GT.AND P0, PT, R243.reuse, R36, PT ;  /* 0x00000024f300720c */ /* 0x040fe40003f04270 */
[-C--:B------:R-:W-:Y:S02]  /*d9c0*/  ISETP.GT.AND P1, PT, R243, R182.reuse, PT ;  /* 0x000000b6f300720c */ /* 0x080fe40003f24270 */
[----:B------:R-:W-:Y:S01]  /*d9d0*/  FSEL R52, R52, -INF , !P3 ;  /* 0xff80000034347808 */ /* 0x000fe20005800000 */
[-C--:B-1----:R-:W-:Y:S03]  /*d9e0*/  HMMA.16816.F32 R84, R200, R40.reuse, R84 ;  /* 0x00000028c854723c */ /* 0x082fe60000001854 */
[----:B------:R-:W-:Y:S02]  /*d9f0*/  FSEL R53, R53, -INF , !P2 ;  /* 0xff80000035357808 */ /* 0x000fe40005000000 */
[----:B------:R-:W-:Y:S02]  /*da00*/  FSEL R55, R55, -INF , !P0 ;  /* 0xff80000037377808 */ /* 0x000fe40004000000 */
[----:B------:R-:W-:Y:S01]  /*da10*/  FSEL R54, R54, -INF , !P1 ;  /* 0xff80000036367808 */ /* 0x000fe20004800000 */
[C---:B------:R-:W-:Y:S04]  /*da20*/  HMMA.16816.F32 R88, R208.reuse, R40, R88 ;  /* 0x00000028d058723c */ /* 0x040fe80000001858 */
[C---:B------:R-:W-:Y:S02]  /*da30*/  ISETP.GT.AND P3, PT, R242.reuse, R182, PT ;  /* 0x000000b6f200720c */ /* 0x040fe40003f64270 */
[-C--:B------:R-:W-:Y:S02]  /*da40*/  ISETP.GT.AND P2, PT, R242, R36.reuse, PT ;  /* 0x00000024f200720c */ /* 0x080fe40003f44270 */
[C---:B------:R-:W-:Y:S01]  /*da50*/  ISETP.GT.AND P0, PT, R241.reuse, R36, PT ;  /* 0x00000024f100720c */ /* 0x040fe20003f04270 */
[-C--:B------:R-:W-:Y:S03]  /*da60*/  HMMA.16816.F32 R92, R208, R42.reuse, R92 ;  /* 0x0000002ad05c723c */ /* 0x080fe6000000185c */
[----:B------:R-:W-:Y:S02]  /*da70*/  ISETP.GT.AND P1, PT, R241, R182, PT ;  /* 0x000000b6f100720c */ /* 0x000fe40003f24270 */
[----:B------:R-:W-:Y:S02]  /*da80*/  FSEL R56, R56, -INF , !P3 ;  /* 0xff80000038387808 */ /* 0x000fe40005800000 */
[----:B------:R-:W-:Y:S01]  /*da90*/  FSEL R57, R57, -INF , !P2 ;  /* 0xff80000039397808 */ /* 0x000fe20005000000 */
[C---:B------:R-:W-:Y:S01]  /*daa0*/  HMMA.16816.F32 R96, R200.reuse, R42, R96 ;  /* 0x0000002ac860723c */ /* 0x040fe20000001860 */
[----:B------:R-:W1:Y:S01]  /*dab0*/  LDSM.16.M88.4 R40, [R213+0x3c00] ;  /* 0x003c0000d528783b */ /* 0x000e620000000200 */
[----:B------:R-:W-:Y:S04]  /*dac0*/  DEPBAR.LE SB0, 0x0 ;  /* 0x000080000000791a */ /* 0x000fe80000000000 */
[----:B------:R-:W-:Y:S02]  /*dad0*/  FSEL R59, R59, -INF , !P0 ;  /* 0xff8000003b3b7808 */ /* 0x000fe40004000000 */
[----:B------:R-:W-:Y:S01]  /*dae0*/  FSEL R58, R58, -INF , !P1 ;  /* 0xff8000003a3a7808 */ /* 0x000fe20004800000 */
[----:B------:R-:W-:Y:S01]  /*daf0*/  BAR.SYNC.DEFER_BLOCKING 0x0 ;  /* 0x0000000000007b1d */ /* 0x000fe20000010000 */
[C---:B------:R-:W-:Y:S01]  /*db00*/  ISETP.GT.AND P3, PT, R242.reuse, R188, PT ;  /* 0x000000bcf200720c */ /* 0x040fe20003f64270 */
[-C--:B--2---:R-:W-:Y:S05]  /*db10*/  HMMA.16816.F32 R100, R200, R44.reuse, R100 ;  /* 0x0000002cc864723c */ /* 0x084fea0000001864 */
[-C--:B------:R-:W-:Y:S02]  /*db20*/  ISETP.GT.AND P2, PT, R242, R174.reuse, PT ;  /* 0x000000aef200720c */ /* 0x080fe40003f44270 */
[C---:B------:R-:W-:Y:S01]  /*db30*/  ISETP.GT.AND P0, PT, R241.reuse, R174, PT ;  /* 0x000000aef100720c */ /* 0x040fe20003f04270 */
[C---:B------:R-:W-:Y:S04]  /*db40*/  HMMA.16816.F32 R104, R208.reuse, R44, R104 ;  /* 0x0000002cd068723c */ /* 0x040fe80000001868 */
[-C--:B------:R-:W-:Y:S01]  /*db50*/  ISETP.GT.AND P1, PT, R241, R188.reuse, PT ;  /* 0x000000bcf100720c */ /* 0x080fe20003f24270 */
[----:B------:R-:W-:Y:S01]  /*db60*/  VIADD R44, R2, 0x61 ;  /* 0x00000061022c7836 */ /* 0x000fe20000000000 */
[----:B------:R-:W-:Y:S02]  /*db70*/  FSEL R60, R60, -INF , !P3 ;  /* 0xff8000003c3c7808 */ /* 0x000fe40005800000 */
[----:B------:R-:W-:Y:S01]  /*db80*/  FSEL R61, R61, -INF , !P2 ;  /* 0xff8000003d3d7808 */ /* 0x000fe20005000000 */
[-C--:B------:R-:W-:Y:S03]  /*db90*/  HMMA.16816.F32 R108, R208, R46.reuse, R108 ;  /* 0x0000002ed06c723c */ /* 0x080fe6000000186c */
[----:B------:R-:W-:Y:S02]  /*dba0*/  FSEL R63, R63, -INF , !P0 ;  /* 0xff8000003f3f7808 */ /* 0x000fe40004000000 */
[----:B------:R-:W-:Y:S02]  /*dbb0*/  FSEL R62, R62, -INF , !P1 ;  /* 0xff8000003e3e7808 */ /* 0x000fe40004800000 */
[C---:B------:R-:W-:Y:S01]  /*dbc0*/  ISETP.GT.AND P3, PT, R235.reuse, R188, PT ;  /* 0x000000bceb00720c */ /* 0x040fe20003f64270 */
[C---:B------:R-:W-:Y:S04]  /*dbd0*/  HMMA.16816.F32 R112, R200.reuse, R46, R112 ;  /* 0x0000002ec870723c */ /* 0x040fe80000001870 */
[-C--:B------:R-:W-:Y:S01]  /*dbe0*/  ISETP.GT.AND P2, PT, R235, R174.reuse, PT ;  /* 0x000000aeeb00720c */ /* 0x080fe20003f44270 */
[----:B------:R-:W-:Y:S01]  /*dbf0*/  VIADD R46, R2, 0x69 ;  /* 0x00000069022e7836 */ /* 0x000fe20000000000 */
[C---:B------:R-:W-:Y:S02]  /*dc00*/  ISETP.GT.AND P0, PT, R243.reuse, R174, PT ;  /* 0x000000aef300720c */ /* 0x040fe40003f04270 */
[----:B------:R-:W-:Y:S01]  /*dc10*/  ISETP.GT.AND P1, PT, R243, R188, PT ;  /* 0x000000bcf300720c */ /* 0x000fe20003f24270 */
[-C--:B-1----:R-:W-:Y:S03]  /*dc20*/  HMMA.16816.F32 R116, R200, R40.reuse, R116 ;  /* 0x00000028c874723c */ /* 0x082fe60000001874 */
[----:B------:R-:W-:Y:S02]  /*dc30*/  FSEL R64, R64, -INF , !P3 ;  /* 0xff80000040407808 */ /* 0x000fe40005800000 */
[----:B------:R-:W-:Y:S02]  /*dc40*/  FSEL R65, R65, -INF , !P2 ;  /* 0xff80000041417808 */ /* 0x000fe40005000000 */
[----:B------:R-:W-:Y:S01]  /*dc50*/  FSEL R67, R67, -INF , !P0 ;  /* 0xff80000043437808 */ /* 0x000fe20004000000 */
[C---:B------:R-:W-:Y:S04]  /*dc60*/  HMMA.16816.F32 R120, R208.reuse, R40, R120 ;  /* 0x00000028d078723c */ /* 0x040fe80000001878 */
[----:B------:R-:W-:Y:S01]  /*dc70*/  FSEL R66, R66, -INF , !P1 ;  /* 0xff80000042427808 */ /* 0x000fe20004800000 */
[C---:B------:R-:W-:Y:S01]  /*dc80*/  VIADD R41, R2.reuse, 0x70 ;  /* 0x0000007002297836 */ /* 0x040fe20000000000 */
[C---:B------:R-:W-:Y:S01]  /*dc90*/  ISETP.GT.AND P3, PT, R235.reuse, R196, PT ;  /* 0x000000c4eb00720c */ /* 0x040fe20003f64270 */
[----:B------:R-:W-:Y:S01]  /*dca0*/  VIADD R40, R2, 0x71 ;  /* 0x0000007102287836 */ /* 0x000fe20000000000 */
[-C--:B------:R-:W-:Y:S01]  /*dcb0*/  ISETP.GT.AND P2, PT, R235, R192.reuse, PT ;  /* 0x000000c0eb00720c */ /* 0x080fe20003f44270 */
[-C--:B------:R-:W-:Y:S03]  /*dcc0*/  HMMA.16816.F32 R124, R208, R42.reuse, R124 ;  /* 0x0000002ad07c723c */ /* 0x080fe6000000187c */
[C---:B------:R-:W-:Y:S02]  /*dcd0*/  ISETP.GT.AND P0, PT, R243.reuse, R192, PT ;  /* 0x000000c0f300720c */ /* 0x040fe40003f04270 */
[-C--:B------:R-:W-:Y:S02]  /*dce0*/  ISETP.GT.AND P1, PT, R243, R196.reuse, PT ;  /* 0x000000c4f300720c */ /* 0x080fe40003f24270 */
[----:B------:R-:W-:Y:S01]  /*dcf0*/  FSEL R173, R68, -INF , !P3 ;  /* 0xff80000044ad7808 */ /* 0x000fe20005800000 */
[----:B------:R-:W-:Y:S04]  /*dd00*/  HMMA.16816.F32 R128, R200, R42, R128 ;  /* 0x0000002ac880723c */ /* 0x000fe80000001880 */
[----:B------:R-:W-:Y:S01]  /*dd10*/  FSEL R69, R69, -INF , !P2 ;  /* 0xff80000045457808 */ /* 0x000fe20005000000 */
[C---:B------:R-:W-:Y:S01]  /*dd20*/  VIADD R68, R2.reuse, 0x49 ;  /* 0x0000004902447836 */ /* 0x040fe20000000000 */
[----:B------:R-:W-:Y:S01]  /*dd30*/  FSEL R175, R71, -INF , !P0 ;  /* 0xff80000047af7808 */ /* 0x000fe20004000000 */
[----:B------:R-:W-:Y:S01]  /*dd40*/  VIADD R71, R2, 0x48 ;  /* 0x0000004802477836 */ /* 0x000fe20000000000 */
[----:B------:R-:W-:Y:S02]  /*dd50*/  FSEL R70, R70, -INF , !P1 ;  /* 0xff80000046467808 */ /* 0x000fe40004800000 */
[C---:B------:R-:W-:Y:S02]  /*dd60*/  ISETP.GT.AND P3, PT, R242.reuse, R196, PT ;  /* 0x000000c4f200720c */ /* 0x040fe40003f64270 */
[----:B------:R-:W-:Y:S02]  /*dd70*/  ISETP.GT.AND P2, PT, R242, R192, PT ;  /* 0x000000c0f200720c */ /* 0x000fe40003f44270 */
[----:B------:R-:W-:Y:S02]  /*dd80*/  ISETP.GT.AND P1, PT, R241, R196, PT ;  /* 0x000000c4f100720c */ /* 0x000fe40003f24270 */
[----:B------:R-:W-:Y:S02]  /*dd90*/  FSEL R72, R72, -INF , !P3 ;  /* 0xff80000048487808 */ /* 0x000fe40005800000 */
[----:B------:R-:W-:Y:S02]  /*dda0*/  FSEL R73, R73, -INF , !P2 ;  /* 0xff80000049497808 */ /* 0x000fe40005000000 */
[----:B------:R-:W-:Y:S02]  /*ddb0*/  FSEL R74, R74, -INF , !P1 ;  /* 0xff8000004a4a7808 */ /* 0x000fe40004800000 */
[CC--:B------:R-:W-:Y:S02]  /*ddc0*/  ISETP.GT.AND P3, PT, R242.reuse, R71.reuse, PT ;  /* 0x00000047f200720c */ /* 0x0c0fe40003f64270 */
[-C--:B------:R-:W-:Y:S02]  /*ddd0*/  ISETP.GT.AND P2, PT, R242, R68.reuse, PT ;  /* 0x00000044f200720c */ /* 0x080fe40003f44270 */
[-C--:B------:R-:W-:Y:S02]  /*dde0*/  ISETP.GT.AND P1, PT, R241, R71.reuse, PT ;  /* 0x00000047f100720c */ /* 0x080fe40003f24270 */
[----:B------:R-:W-:Y:S01]  /*ddf0*/  FSEL R183, R76, -INF , !P3 ;  /* 0xff8000004cb77808 */ /* 0x000fe20005800000 */
[----:B------:R-:W-:Y:S01]  /*de00*/  VIADD R76, R2, 0x51 ;  /* 0x00000051024c7836 */ /* 0x000fe20000000000 */
[----:B------:R-:W-:Y:S02]  /*de10*/  FSEL R181, R77, -INF , !P2 ;  /* 0xff8000004db57808 */ /* 0x000fe40005000000 */
[----:B------:R-:W-:Y:S01]  /*de20*/  FSEL R77, R78, -INF , !P1 ;  /* 0xff8000004e4d7808 */ /* 0x000fe20004800000 */
[----:B------:R-:W-:Y:S01]  /*de30*/  VIADD R78, R2, 0x50 ;  /* 0x00000050024e7836 */ /* 0x000fe20000000000 */
[C---:B------:R-:W-:Y:S02]  /*de40*/  ISETP.GT.AND P2, PT, R235.reuse, R68, PT ;  /* 0x00000044eb00720c */ /* 0x040fe40003f44270 */
[-C--:B------:R-:W-:Y:S02]  /*de50*/  ISETP.GT.AND P3, PT, R235, R71.reuse, PT ;  /* 0x00000047eb00720c */ /* 0x080fe40003f64270 */
[----:B------:R-:W-:Y:S02]  /*de60*/  ISETP.GT.AND P1, PT, R243, R71, PT ;  /* 0x00000047f300720c */ /* 0x000fe40003f24270 */
[----:B------:R-:W-:Y:S02]  /*de70*/  FSEL R81, R81, -INF , !P2 ;  /* 0xff80000051517808 */ /* 0x000fe40005000000 */
[----:B------:R-:W-:Y:S02]  /*de80*/  FSEL R80, R80, -INF , !P3 ;  /* 0xff80000050507808 */ /* 0x000fe40005800000 */
[----:B------:R-:W-:Y:S02]  /*de90*/  FSEL R82, R82, -INF , !P1 ;  /* 0xff80000052527808 */ /* 0x000fe40004800000 */
[C---:B------:R-:W-:Y:S02]  /*dea0*/  ISETP.GT.AND P2, PT, R235.reuse, R76, PT ;  /* 0x0000004ceb00720c */ /* 0x040fe40003f44270 */
[-C--:B------:R-:W-:Y:S02]  /*deb0*/  ISETP.GT.AND P3, PT, R235, R78.reuse, PT ;  /* 0x0000004eeb00720c */ /* 0x080fe40003f64270 */
[-C--:B------:R-:W-:Y:S02]  /*dec0*/  ISETP.GT.AND P1, PT, R243, R78.reuse, PT ;  /* 0x0000004ef300720c */ /* 0x080fe40003f24270 */
[----:B------:R-:W-:Y:S02]  /*ded0*/  FSEL R204, R85, -INF , !P2 ;  /* 0xff80000055cc7808 */ /* 0x000fe40005000000 */
[----:B------:R-:W-:Y:S01]  /*dee0*/  FSEL R177, R84, -INF , !P3 ;  /* 0xff80000054b17808 */ /* 0x000fe20005800000 */
[----:B------:R-:W-:Y:S01]  /*def0*/  VIADD R84, R2, 0x59 ;  /* 0x0000005902547836 */ /* 0x000fe20000000000 */
[----:B------:R-:W-:Y:S01]  /*df00*/  FSEL R85, R86, -INF , !P1 ;  /* 0xff80000056557808 */ /* 0x000fe20004800000 */
[----:B------:R-:W-:Y:S01]  /*df10*/  VIADD R86, R2, 0x58 ;  /* 0x0000005802567836 */ /* 0x000fe20000000000 */
[----:B------:R-:W-:Y:S02]  /*df20*/  ISETP.GT.AND P3, PT, R242, R78, PT ;  /* 0x0000004ef200720c */ /* 0x000fe40003f64270 */
[----:B------:R-:W-:Y:S02]  /*df30*/  ISETP.GT.AND P0, PT, R241, R192, PT ;  /* 0x000000c0f100720c */ /* 0x000fe40003f04270 */
[----:B------:R-:W-:Y:S02]  /*df40*/  FSEL R88, R88, -INF , !P3 ;  /* 0xff80000058587808 */ /* 0x000fe40005800000 */
[C---:B------:R-:W-:Y:S02]  /*df50*/  ISETP.GT.AND P3, PT, R242.reuse, R86, PT ;  /* 0x00000056f200720c */ /* 0x040fe40003f64270 */
[----:B------:R-:W-:Y:S02]  /*df60*/  ISETP.GT.AND P2, PT, R242, R76, PT ;  /* 0x0000004cf200720c */ /* 0x000fe40003f44270 */
[----:B------:R-:W-:Y:S01]  /*df70*/  FSEL R45, R92, -INF , !P3 ;  /* 0xff8000005c2d7808 */ /* 0x000fe20005800000 */
[----:B------:R-:W-:Y:S01]  /*df80*/  VIADD R92, R2, 0x60 ;  /* 0x00000060025c7836 */ /* 0x000fe20000000000 */
[----:B------:R-:W-:Y:S02]  /*df90*/  ISETP.GT.AND P3, PT, R235, R86, PT ;  /* 0x00000056eb00720c */ /* 0x000fe40003f64270 */
[----:B------:R-:W-:Y:S02]  /*dfa0*/  FSEL R75, R75, -INF , !P0 ;  /* 0xff8000004b4b7808 */ /* 0x000fe40004000000 */
[----:B------:R-:W-:Y:S02]  /*dfb0*/  FSEL R179, R96, -INF , !P3 ;  /* 0xff80000060b37808 */ /* 0x000fe40005800000 */
[----:B------:R-:W-:Y:S02]  /*dfc0*/  ISETP.GT.AND P0, PT, R241, R68, PT ;  /* 0x00000044f100720c */ /* 0x000fe40003f04270 */
[----:B------:R-:W-:Y:S02]  /*dfd0*/  FSEL R89, R89, -INF , !P2 ;  /* 0xff80000059597808 */ /* 0x000fe40005000000 */
[----:B------:R-:W-:Y:S02]  /*dfe0*/  ISETP.GT.AND P3, PT, R235, R92, PT ;  /* 0x0000005ceb00720c */ /* 0x000fe40003f64270 */
[----:B------:R-:W-:Y:S02]  /*dff0*/  ISETP.GT.AND P2, PT, R242, R84, PT ;  /* 0x00000054f200720c */ /* 0x000fe40003f44270 */
[----:B------:R-:W-:Y:S02]  /*e000*/  FSEL R79, R79, -INF , !P0 ;  /* 0xff8000004f4f7808 */ /* 0x000fe40004000000 */
[----:B------:R-:W-:Y:S01]  /*e010*/  FSEL R47, R100, -INF , !P3 ;  /* 0xff800000642f7808 */ /* 0x000fe20005800000 */
[----:B------:R-:W-:Y:S01]  /*e020*/  VIADD R100, R2, 0x68 ;  /* 0x0000006802647836 */ /* 0x000fe20000000000 */
[----:B------:R-:W-:Y:S02]  /*e030*/  ISETP.GT.AND P0, PT, R243, R68, PT ;  /* 0x00000044f300720c */ /* 0x000fe40003f04270 */
[----:B------:R-:W-:Y:S02]  /*e040*/  FSEL R93, R93, -INF , !P2 ;  /* 0xff8000005d5d7808 */ /* 0x000fe40005000000 */
[----:B------:R-:W-:Y:S02]  /*e050*/  ISETP.GT.AND P3, PT, R242, R92, PT ;  /* 0x0000005cf200720c */ /* 0x000fe40003f64270 */
[----:B------:R-:W-:Y:S02]  /*e060*/  ISETP.GT.AND P2, PT, R235, R84, PT ;  /* 0x00000054eb00720c */ /* 0x000fe40003f44270 */
[----:B------:R-:W-:Y:S02]  /*e070*/  FSEL R83, R83, -INF , !P0 ;  /* 0xff80000053537808 */ /* 0x000fe40004000000 */
[----:B------:R-:W-:Y:S02]  /*e080*/  FSEL R104, R104, -INF , !P3 ;  /* 0xff80000068687808 */ /* 0x000fe40005800000 */
[----:B------:R-:W-:Y:S02]  /*e090*/  ISETP.GT.AND P0, PT, R243, R76, PT ;  /* 0x0000004cf300720c */ /* 0x000fe40003f04270 */
[----:B------:R-:W-:Y:S02]  /*e0a0*/  FSEL R178, R97, -INF , !P2 ;  /* 0xff80000061b27808 */ /* 0x000fe40005000000 */
[----:B------:R-:W-:Y:S02]  /*e0b0*/  ISETP.GT.AND P3, PT, R242, R100, PT ;  /* 0x00000064f200720c */ /* 0x000fe40003f64270 */
        /* <DEDUP_REMOVED lines=9> */
[----:B------:R-:W-:Y:S02]  /*e150*/  ISETP.GT.AND P1, PT, R241, R86, PT ;  /* 0x00000056f100720c */ /* 0x000fe40003f24270 */
[----:B------:R-:W-:Y:S02]  /*e160*/  FSEL R91, R91, -INF , !P0 ;  /* 0xff8000005b5b7808 */ /* 0x000fe40004000000 */
[----:B------:R-:W-:Y:S02]  /*e170*/  FSEL R184, R112, -INF , !P3 ;  /* 0xff80000070b87808 */ /* 0x000fe40005800000 */
[----:B------:R-:W-:Y:S02]  /*e180*/  ISETP.GT.AND P0, PT, R241, R84, PT ;  /* 0x00000054f100720c */ /* 0x000fe40003f04270 */
[----:B------:R-:W-:Y:S02]  /*e190*/  FSEL R105, R105, -INF , !P2 ;  /* 0xff80000069697808 */ /* 0x000fe40005000000 */
[-C--:B------:R-:W-:Y:S02]  /*e1a0*/  ISETP.GT.AND P3, PT, R235, R41.reuse, PT ;  /* 0x00000029eb00720c */ /* 0x080fe40003f64270 */
        /* <DEDUP_REMOVED lines=14> */
[----:B------:R-:W-:Y:S01]  /*e290*/  FSEL R168, R113, -INF , !P2 ;  /* 0xff80000071a87808 */ /* 0x000fe20005000000 */
[----:B------:R1:W-:Y:S01]  /*e2a0*/  STL [R1+0x4], R42 ;  /* 0x0000042a01007387 */ /* 0x0003e20000100800 */
[----:B------:R-:W-:Y:S02]  /*e2b0*/  ISETP.GT.AND P2, PT, R235, R40, PT ;  /* 0x00000028eb00720c */ /* 0x000fe40003f44270 */
[----:B------:R-:W-:Y:S02]  /*e2c0*/  FSEL R102, R102, -INF , !P1 ;  /* 0xff80000066667808 */ /* 0x000fe40004800000 */
        /* <DEDUP_REMOVED lines=10> */
[----:B------:R-:W-:Y:S02]  /*e370*/  FSEL R110, R110, -INF , !P1 ;  /* 0xff8000006e6e7808 */ /* 0x000fe40004800000 */
[----:B------:R-:W-:Y:S01]  /*e380*/  ISETP.GT.AND P1, PT, R243, R100, PT ;  /* 0x00000064f300720c */ /* 0x000fe20003f24270 */
[----:B------:R2:W-:Y:S01]  /*e390*/  STL [R1], R43 ;  /* 0x0000002b01007387 */ /* 0x0005e20000100800 */
[----:B------:R-:W-:Y:S02]  /*e3a0*/  FSEL R111, R111, -INF , !P0 ;  /* 0xff8000006f6f7808 */ /* 0x000fe40004000000 */
[C---:B------:R-:W-:Y:S02]  /*e3b0*/  ISETP.GT.AND P0, PT, R243.reuse, R46, PT ;  /* 0x0000002ef300720c */ /* 0x040fe40003f04270 */
[----:B------:R-:W-:Y:S02]  /*e3c0*/  FSEL R170, R114, -INF , !P1 ;  /* 0xff80000072aa7808 */ /* 0x000fe40004800000 */
[-C--:B------:R-:W-:Y:S02]  /*e3d0*/  ISETP.GT.AND P1, PT, R243, R41.reuse, PT ;  /* 0x00000029f300720c */ /* 0x080fe40003f24270 */
[----:B------:R-:W-:Y:S02]  /*e3e0*/  FSEL R169, R115, -INF , !P0 ;  /* 0xff80000073a97808 */ /* 0x000fe40004000000 */
[-C--:B------:R-:W-:Y:S02]  /*e3f0*/  ISETP.GT.AND P0, PT, R243, R40.reuse, PT ;  /* 0x00000028f300720c */ /* 0x080fe40003f04270 */
[----:B------:R-:W-:Y:S02]  /*e400*/  FSEL R209, R118, -INF , !P1 ;  /* 0xff80000076d17808 */ /* 0x000fe40004800000 */
[----:B------:R-:W-:Y:S02]  /*e410*/  ISETP.GT.AND P1, PT, R241, R41, PT ;  /* 0x00000029f100720c */ /* 0x000fe40003f24270 */
[----:B------:R-:W-:Y:S02]  /*e420*/  FSEL R208, R119, -INF , !P0 ;  /* 0xff80000077d07808 */ /* 0x000fe40004000000 */
[----:B------:R-:W-:Y:S02]  /*e430*/  ISETP.GT.AND P0, PT, R241, R40, PT ;  /* 0x00000028f100720c */ /* 0x000fe40003f04270 */
[----:B------:R-:W-:Y:S02]  /*e440*/  FSEL R122, R122, -INF , !P1 ;  /* 0xff8000007a7a7808 */ /* 0x000fe40004800000 */
[----:B------:R-:W-:Y:S02]  /*e450*/  ISETP.GT.AND P1, PT, R243, R176, PT ;  /* 0x000000b0f300720c */ /* 0x000fe40003f24270 */
[----:B-1----:R-:W-:Y:S02]  /*e460*/  FSEL R42, R123, -INF , !P0 ;  /* 0xff8000007b2a7808 */ /* 0x002fe40004000000 */
[----:B------:R-:W-:Y:S02]  /*e470*/  ISETP.GT.AND P0, PT, R243, R171, PT ;  /* 0x000000abf300720c */ /* 0x000fe40003f04270 */
[-C--:B------:R-:W-:Y:S02]  /*e480*/  ISETP.GE.AND P3, PT, R2, R234.reuse, PT ;  /* 0x000000ea0200720c */ /* 0x080fe40003f66270 */
[----:B------:R-:W-:Y:S02]  /*e490*/  FSEL R130, R130, -INF , !P1 ;  /* 0xff80000082827808 */ /* 0x000fe40004800000 */
[C---:B------:R-:W-:Y:S02]  /*e4a0*/  ISETP.GE.AND P1, PT, R0.reuse, R234, PT ;  /* 0x000000ea0000720c */ /* 0x040fe40003f26270 */
[----:B------:R-:W-:Y:S02]  /*e4b0*/  FSEL R131, R131, -INF , !P0 ;  /* 0xff80000083837808 */ /* 0x000fe40004000000 */
[CC--:B------:R-:W-:Y:S02]  /*e4c0*/  ISETP.GE.AND P0, PT, R0.reuse, R232.reuse, PT ;  /* 0x000000e80000720c */ /* 0x0c0fe40003f06270 */
[----:B------:R-:W-:Y:S02]  /*e4d0*/  FSEL R121, R3, -INF , !P3 ;  /* 0xff80000003797808 */ /* 0x000fe40005800000 */
[----:B------:R-:W-:Y:S02]  /*e4e0*/  ISETP.GE.AND P3, PT, R0, R231, PT ;  /* 0x000000e70000720c */ /* 0x000fe40003f66270 */
[----:B------:R-:W-:Y:S01]  /*e4f0*/  FSEL R113, R249, -INF , !P1 ;  /* 0xff800000f9717808 */ /* 0x000fe20004800000 */
[----:B------:R-:W-:Y:S01]  /*e500*/  IMAD.MOV.U32 R249, RZ, RZ, R209 ;  /* 0x000000fffff97224 */ /* 0x000fe200078e00d1 */
[-C--:B------:R-:W-:Y:S02]  /*e510*/  ISETP.GE.AND P1, PT, R6, R232.reuse, PT ;  /* 0x000000e80600720c */ /* 0x080fe40003f26270 */
[----:B------:R-:W-:Y:S02]  /*e520*/  FSEL R117, R9, -INF , !P0 ;  /* 0xff80000009757808 */ /* 0x000fe40004000000 */
[C---:B------:R-:W-:Y:S02]  /*e530*/  ISETP.GE.AND P0, PT, R190.reuse, R232, PT ;  /* 0x000000e8be00720c */ /* 0x040fe40003f06270 */
[----:B--2---:R-:W-:Y:S02]  /*e540*/  FSEL R43, R11, -INF , !P3 ;  /* 0xff8000000b2b7808 */ /* 0x004fe40005800000 */
[-C--:B------:R-:W-:Y:S02]  /*e550*/  ISETP.GE.AND P3, PT, R190, R234.reuse, PT ;  /* 0x000000eabe00720c */ /* 0x080fe40003f66270 */
[----:B------:R-:W-:Y:S02]  /*e560*/  FSEL R11, R7, -INF , !P1 ;  /* 0xff800000070b7808 */ /* 0x000fe40004800000 */
[----:B------:R-:W-:Y:S02]  /*e570*/  FSEL R128, R128, -INF , !P4 ;  /* 0xff80000080807808 */ /* 0x000fe40006000000 */
[----:B------:R-:W-:Y:S02]  /*e580*/  ISETP.GE.AND P1, PT, R190, R233, PT ;  /* 0x000000e9be00720c */ /* 0x000fe40003f26270 */
[----:B------:R-:W-:Y:S02]  /*e590*/  ISETP.GE.AND P4, PT, R2, R231, PT ;  /* 0x000000e70200720c */ /* 0x000fe40003f86270 */
[----:B------:R-:W-:Y:S02]  /*e5a0*/  FSEL R116, R13, -INF , !P0 ;  /* 0xff8000000d747808 */ /* 0x000fe40004000000 */
[-C--:B------:R-:W-:Y:S02]  /*e5b0*/  ISETP.GE.AND P0, PT, R198, R234.reuse, PT ;  /* 0x000000eac600720c */ /* 0x080fe40003f06270 */
[----:B------:R-:W-:Y:S02]  /*e5c0*/  FSEL R180, R17, -INF , !P3 ;  /* 0xff80000011b47808 */ /* 0x000fe40005800000 */
[----:B------:R-:W-:Y:S02]  /*e5d0*/  ISETP.GE.AND P3, PT, R194, R234, PT ;  /* 0x000000eac200720c */ /* 0x000fe40003f66270 */
[----:B------:R-:W-:Y:S02]  /*e5e0*/  FSEL R172, R19, -INF , !P1 ;  /* 0xff80000013ac7808 */ /* 0x000fe40004800000 */
[----:B------:R-:W-:Y:S02]  /*e5f0*/  ISETP.GT.AND P6, PT, R235, R171, PT ;  /* 0x000000abeb00720c */ /* 0x000fe40003fc4270 */
[----:B------:R-:W-:Y:S01]  /*e600*/  FSEL R120, R251, -INF , !P5 ;  /* 0xff800000fb787808 */ /* 0x000fe20006800000 */
[----:B------:R-:W-:Y:S01]  /*e610*/  IMAD.MOV.U32 R251, RZ, RZ, R210 ;  /* 0x000000fffffb7224 */ /* 0x000fe200078e00d2 */
[----:B------:R-:W-:Y:S02]  /*e620*/  FSEL R115, R10, -INF , !P4 ;  /* 0xff8000000a737808 */ /* 0x000fe40006000000 */
[-C--:B------:R-:W-:Y:S02]  /*e630*/  ISETP.GE.AND P1, PT, R194, R232.reuse, PT ;  /* 0x000000e8c200720c */ /* 0x080fe40003f26270 */
[-C--:B------:R-:W-:Y:S02]  /*e640*/  ISETP.GE.AND P5, PT, R6, R231.reuse, PT ;  /* 0x000000e70600720c */ /* 0x080fe40003fa6270 */
[-C--:B------:R-:W-:Y:S02]  /*e650*/  ISETP.GE.AND P4, PT, R190, R231.reuse, PT ;  /* 0x000000e7be00720c */ /* 0x080fe40003f86270 */
[----:B------:R-:W-:Y:S02]  /*e660*/  FSEL R118, R186, -INF , !P0 ;  /* 0xff800000ba767808 */ /* 0x000fe40004000000 */
[-C--:B------:R-:W-:Y:S02]  /*e670*/  ISETP.GE.AND P2, PT, R2, R232.reuse, PT ;  /* 0x000000e80200720c */ /* 0x080fe40003f46270 */
[----:B------:R-:W-:Y:S02]  /*e680*/  ISETP.GE.AND P0, PT, R194, R231, PT ;  /* 0x000000e7c200720c */ /* 0x000fe40003f06270 */
[----:B------:R-:W-:Y:S02]  /*e690*/  FSEL R10, R21, -INF , !P3 ;  /* 0xff800000150a7808 */ /* 0x000fe40005800000 */
[-C--:B------:R-:W-:Y:S02]  /*e6a0*/  ISETP.GE.AND P3, PT, R187, R232.reuse, PT ;  /* 0x000000e8bb00720c */ /* 0x080fe40003f66270 */
[----:B------:R-:W-:Y:S02]  /*e6b0*/  FSEL R129, R129, -INF , !P6 ;  /* 0xff80000081817808 */ /* 0x000fe40007000000 */
[----:B------:R-:W-:Y:S02]  /*e6c0*/  FSEL R25, R25, -INF , !P1 ;  /* 0xff80000019197808 */ /* 0x000fe40004800000 */
[-C--:B------:R-:W-:Y:S02]  /*e6d0*/  ISETP.GE.AND P6, PT, R0, R233.reuse, PT ;  /* 0x000000e90000720c */ /* 0x080fe40003fc6270 */
[----:B------:R-:W-:Y:S02]  /*e6e0*/  FSEL R7, R14, -INF , !P5 ;  /* 0xff8000000e077808 */ /* 0x000fe40006800000 */
[----:B------:R-:W-:Y:S02]  /*e6f0*/  FSEL R119, R15, -INF , !P4 ;  /* 0xff8000000f777808 */ /* 0x000fe40006000000 */
[-C--:B------:R-:W-:Y:S02]  /*e700*/  ISETP.GE.AND P1, PT, R206, R232.reuse, PT ;  /* 0x000000e8ce00720c */ /* 0x080fe40003f26270 */
[----:B------:R-:W-:Y:S02]  /*e710*/  FSEL R123, R5, -INF , !P2 ;  /* 0xff800000057b7808 */ /* 0x000fe40005000000 */
[CC--:B------:R-:W-:Y:S02]  /*e720*/  ISETP.GE.AND P5, PT, R198.reuse, R233.reuse, PT ;  /* 0x000000e9c600720c */ /* 0x0c0fe40003fa6270 */
[----:B------:R-:W-:Y:S02]  /*e730*/  ISETP.GE.AND P4, PT, R198, R232, PT ;  /* 0x000000e8c600720c */ /* 0x000fe40003f86270 */
[----:B------:R-:W-:Y:S02]  /*e740*/  FSEL R27, R27, -INF , !P0 ;  /* 0xff8000001b1b7808 */ /* 0x000fe40004000000 */
[-C--:B------:R-:W-:Y:S02]  /*e750*/  ISETP.GE.AND P2, PT, R6, R233.reuse, PT ;  /* 0x000000e90600720c */ /* 0x080fe40003f46270 */
[CC--:B------:R-:W-:Y:S02]  /*e760*/  ISETP.GE.AND P0, PT, R206.reuse, R234.reuse, PT ;  /* 0x000000eace00720c */ /* 0x0c0fe40003f06270 */
[----:B------:R-:W-:Y:S02]  /*e770*/  FSEL R19, R193, -INF , !P3 ;  /* 0xff800000c1137808 */ /* 0x000fe40005800000 */
[----:B------:R-:W-:Y:S02]  /*e780*/  ISETP.GE.AND P3, PT, R206, R233, PT ;  /* 0x000000e9ce00720c */ /* 0x000fe40003f66270 */
[----:B------:R-:W-:Y:S01]  /*e790*/  FSEL R114, R252, -INF , !P6 ;  /* 0xff800000fc727808 */ /* 0x000fe20007000000 */
[----:B------:R-:W-:Y:S01]  /*e7a0*/  IMAD.MOV.U32 R252, RZ, RZ, R211 ;  /* 0x000000fffffc7224 */ /* 0x000fe200078e00d3 */
[----:B------:R-:W-:Y:S02]  /*e7b0*/  FSEL R29, R29, -INF , !P1 ;  /* 0xff8000001d1d7808 */ /* 0x000fe40004800000 */
[-C--:B------:R-:W-:Y:S02]  /*e7c0*/  ISETP.GE.AND P6, PT, R6, R234.reuse, PT ;  /* 0x000000ea0600720c */ /* 0x080fe40003fc6270 */
[----:B------:R-:W-:Y:S02]  /*e7d0*/  FSEL R22, R22, -INF , !P5 ;  /* 0xff80000016167808 */ /* 0x000fe40006800000 */
[----:B------:R-:W-:Y:S02]  /*e7e0*/  FSEL R112, R191, -INF , !P4 ;  /* 0xff800000bf707808 */ /* 0x000fe40006000000 */
[-C--:B------:R-:W-:Y:S02]  /*e7f0*/  ISETP.GE.AND P1, PT, R197, R234.reuse, PT ;  /* 0x000000eac500720c */ /* 0x080fe40003f26270 */
[----:B------:R-:W-:Y:S02]  /*e800*/  FSEL R200, R18, -INF , !P2 ;  /* 0xff80000012c87808 */ /* 0x000fe40005000000 */
[C---:B------:R-:W-:Y:S02]  /*e810*/  ISETP.GE.AND P5, PT, R187.reuse, R231, PT ;  /* 0x000000e7bb00720c */ /* 0x040fe40003fa6270 */
[-C--:B------:R-:W-:Y:S02]  /*e820*/  ISETP.GE.AND P4, PT, R187, R233.reuse, PT ;  /* 0x000000e9bb00720c */ /* 0x080fe40003f86270 */
[----:B------:R-:W-:Y:S02]  /*e830*/  FSEL R201, R33, -INF , !P0 ;  /* 0xff80000021c97808 */ /* 0x000fe40004000000 */
[----:B------:R-:W-:Y:S02]  /*e840*/  ISETP.GE.AND P2, PT, R194, R233, PT ;  /* 0x000000e9c200720c */ /* 0x000fe40003f46270 */
        /* <DEDUP_REMOVED lines=8> */
[----:B------:R-:W-:Y:S02]  /*e8d0*/  ISETP.GE.AND P1, PT, R195, R231, PT ;  /* 0x000000e7c300720c */ /* 0x000fe40003f26270 */
[----:B------:R-:W-:Y:S02]  /*e8e0*/  FSEL R6, R23, -INF , !P2 ;  /* 0xff80000017067808 */ /* 0x000fe40005000000 */
[-C--:B------:R-:W-:Y:S02]  /*e8f0*/  ISETP.GE.AND P5, PT, R197, R233.reuse, PT ;  /* 0x000000e9c500720c */ /* 0x080fe40003fa6270 */
[----:B------:R-:W-:Y:S02]  /*e900*/  ISETP.GE.AND P4, PT, R195, R233, PT ;  /* 0x000000e9c300720c */ /* 0x000fe40003f86270 */
[----:B------:R-:W-:Y:S02]  /*e910*/  FSEL R30, R37, -INF , !P0 ;  /* 0xff800000251e7808 */ /* 0x000fe40004000000 */
[-C--:B------:R-:W-:Y:S02]  /*e920*/  ISETP.GE.AND P0, PT, R185, R232.reuse, PT ;  /* 0x000000e8b900720c */ /* 0x080fe40003f06270 */
[----:B------:R-:W-:Y:S02]  /*e930*/  FSEL R23, R8, -INF , !P3 ;  /* 0xff80000008177808 */ /* 0x000fe40005800000 */
[----:B------:R-:W-:Y:S02]  /*e940*/  ISETP.GE.AND P3, PT, R207, R232, PT ;  /* 0x000000e8cf00720c */ /* 0x000fe40003f66270 */
[----:B------:R-:W-:Y:S02]  /*e950*/  FSEL R9, R26, -INF , !P6 ;  /* 0xff8000001a097808 */ /* 0x000fe40007000000 */
[----:B------:R-:W-:Y:S02]  /*e960*/  FSEL R15, R16, -INF , !P1 ;  /* 0xff800000100f7808 */ /* 0x000fe40004800000 */
[----:B------:R-:W-:Y:S02]  /*e970*/  FSEL R38, R38, -INF , !P5 ;  /* 0xff80000026267808 */ /* 0x000fe40006800000 */
[----:B------:R-:W-:Y:S02]  /*e980*/  FSEL R26, R39, -INF , !P4 ;  /* 0xff800000271a7808 */ /* 0x000fe40006000000 */
[-C--:B------:R-:W-:Y:S02]  /*e990*/  ISETP.GE.AND P1, PT, R207, R234.reuse, PT ;  /* 0x000000eacf00720c */ /* 0x080fe40003f26270 */
[----:B------:R-:W-:Y:S02]  /*e9a0*/  ISETP.GE.AND P5, PT, R185, R231, PT ;  /* 0x000000e7b900720c */ /* 0x000fe40003fa6270 */
[----:B------:R-:W-:Y:S02]  /*e9b0*/  FSEL R39, R20, -INF , !P0 ;  /* 0xff80000014277808 */ /* 0x000fe40004000000 */
[-C--:B------:R-:W-:Y:S02]  /*e9c0*/  ISETP.GE.AND P2, PT, R187, R234.reuse, PT ;  /* 0x000000eabb00720c */ /* 0x080fe40003f46270 */
[----:B------:R-:W-:Y:S02]  /*e9d0*/  ISETP.GE.AND P0, PT, R207, R233, PT ;  /* 0x000000e9cf00720c */ /* 0x000fe40003f06270 */
[----:B------:R-:W-:Y:S02]  /*e9e0*/  FSEL R18, R24, -INF , !P3 ;  /* 0xff80000018127808 */ /* 0x000fe40005800000 */
[----:B------:R-:W-:Y:S02]  /*e9f0*/  ISETP.GE.AND P6, PT, R206, R231, PT ;  /* 0x000000e7ce00720c */ /* 0x000fe40003fc6270 */
[-C--:B------:R-:W-:Y:S02]  /*ea00*/  ISETP.GE.AND P3, PT, R182, R234.reuse, PT ;  /* 0x000000eab600720c */ /* 0x080fe40003f66270 */
[----:B------:R-:W-:Y:S02]  /*ea10*/  FSEL R2, R49, -INF , !P1 ;  /* 0xff80000031027808 */ /* 0x000fe40004800000 */
[----:B------:R-:W-:Y:S02]  /*ea20*/  FSEL R35, R28, -INF , !P5 ;  /* 0xff8000001c237808 */ /* 0x000fe40006800000 */
[----:B------:R-:W-:Y:S02]  /*ea30*/  ISETP.GE.AND P1, PT, R36, R234, PT ;  /* 0x000000ea2400720c */ /* 0x000fe40003f26270 */
[----:B------:R-:W-:Y:S02]  /*ea40*/  FSEL R199, R199, -INF , !P2 ;  /* 0xff800000c7c77808 */ /* 0x000fe40005000000 */
[----:B------:R-:W-:Y:S02]  /*ea50*/  ISETP.GE.AND P5, PT, R182, R233, PT ;  /* 0x000000e9b600720c */ /* 0x000fe40003fa6270 */
[----:B------:R-:W-:Y:S02]  /*ea60*/  FSEL R28, R51, -INF , !P0 ;  /* 0xff800000331c7808 */ /* 0x000fe40004000000 */
[----:B------:R-:W-:Y:S02]  /*ea70*/  FSEL R31, R31, -INF , !P6 ;  /* 0xff8000001f1f7808 */ /* 0x000fe40007000000 */
[CC--:B------:R-:W-:Y:S02]  /*ea80*/  ISETP.GE.AND P2, PT, R197.reuse, R231.reuse, PT ;  /* 0x000000e7c500720c */ /* 0x0c0fe40003f46270 */
[-C--:B------:R-:W-:Y:S02]  /*ea90*/  ISETP.GE.AND P0, PT, R36, R232.reuse, PT ;  /* 0x000000e82400720c */ /* 0x080fe40003f06270 */
[----:B------:R-:W-:Y:S02]  /*eaa0*/  FSEL R8, R52, -INF , !P3 ;  /* 0xff80000034087808 */ /* 0x000fe40005800000 */
[-C--:B------:R-:W-:Y:S02]  /*eab0*/  ISETP.GE.AND P6, PT, R197, R232.reuse, PT ;  /* 0x000000e8c500720c */ /* 0x080fe40003fc6270 */
[-C--:B------:R-:W-:Y:S02]  /*eac0*/  ISETP.GE.AND P3, PT, R36, R231.reuse, PT ;  /* 0x000000e72400720c */ /* 0x080fe40003f66270 */
[----:B------:R-:W-:Y:S02]  /*ead0*/  FSEL R20, R53, -INF , !P1 ;  /* 0xff80000035147808 */ /* 0x000fe40004800000 */
[----:B------:R-:W-:Y:S02]  /*eae0*/  ISETP.GE.AND P1, PT, R188, R232, PT ;  /* 0x000000e8bc00720c */ /* 0x000fe40003f26270 */
[----:B------:R-:W-:Y:S02]  /*eaf0*/  FSEL R16, R54, -INF , !P5 ;  /* 0xff80000036107808 */ /* 0x000fe40006800000 */
[----:B------:R-:W-:Y:S02]  /*eb00*/  FSEL R17, R12, -INF , !P2 ;  /* 0xff8000000c117808 */ /* 0x000fe40005000000 */
[-C--:B------:R-:W-:Y:S02]  /*eb10*/  ISETP.GE.AND P5, PT, R188, R231.reuse, PT ;  /* 0x000000e7bc00720c */ /* 0x080fe40003fa6270 */
[----:B------:R-:W-:Y:S02]  /*eb20*/  FSEL R34, R57, -INF , !P0 ;  /* 0xff80000039227808 */ /* 0x000fe40004000000 */
[----:B------:R-:W-:Y:S02]  /*eb30*/  ISETP.GE.AND P4, PT, R185, R234, PT ;  /* 0x000000eab900720c */ /* 0x000fe40003f86270 */
[----:B------:R-:W-:Y:S02]  /*eb40*/  FSEL R21, R4, -INF , !P6 ;  /* 0xff80000004157808 */ /* 0x000fe40007000000 */
[----:B------:R-:W-:Y:S02]  /*eb50*/  ISETP.GE.AND P2, PT, R207, R231, PT ;  /* 0x000000e7cf00720c */ /* 0x000fe40003f46270 */
[C---:B------:R-:W-:Y:S02]  /*eb60*/  ISETP.GE.AND P0, PT, R174.reuse, R232, PT ;  /* 0x000000e8ae00720c */ /* 0x040fe40003f06270 */
[----:B------:R-:W-:Y:S02]  /*eb70*/  FSEL R51, R59, -INF , !P3 ;  /* 0xff8000003b337808 */ /* 0x000fe40005800000 */
[-C--:B------:R-:W-:Y:S02]  /*eb80*/  ISETP.GE.AND P6, PT, R185, R233.reuse, PT ;  /* 0x000000e9b900720c */ /* 0x080fe40003fc6270 */
[-C--:B------:R-:W-:Y:S02]  /*eb90*/  ISETP.GE.AND P3, PT, R174, R234.reuse, PT ;  /* 0x000000eaae00720c */ /* 0x080fe40003f66270 */
[----:B------:R-:W-:Y:S02]  /*eba0*/  FSEL R4, R60, -INF , !P1 ;  /* 0xff8000003c047808 */ /* 0x000fe40004800000 */
[----:B------:R-:W-:Y:S02]  /*ebb0*/  FSEL R60, R62, -INF , !P5 ;  /* 0xff8000003e3c7808 */ /* 0x000fe40006800000 */
[----:B------:R-:W-:Y:S02]  /*ebc0*/  FSEL R33, R32, -INF , !P2 ;  /* 0xff80000020217808 */ /* 0x000fe40005000000 */
[----:B------:R-:W-:Y:S02]  /*ebd0*/  FSEL R24, R48, -INF , !P4 ;  /* 0xff80000030187808 */ /* 0x000fe40006000000 */
[-C--:B------:R-:W-:Y:S02]  /*ebe0*/  ISETP.GE.AND P1, PT, R174, R233.reuse, PT ;  /* 0x000000e9ae00720c */ /* 0x080fe40003f26270 */
[----:B------:R-:W-:Y:S02]  /*ebf0*/  FSEL R61, R61, -INF , !P0 ;  /* 0xff8000003d3d7808 */ /* 0x000fe40004000000 */
[----:B------:R-:W-:Y:S02]  /*ec00*/  ISETP.GE.AND P5, PT, R196, R233, PT ;  /* 0x000000e9c400720c */ /* 0x000fe40003fa6270 */
[----:B------:R-:W-:Y:S02]  /*ec10*/  ISETP.GE.AND P4, PT, R182, R231, PT ;  /* 0x000000e7b600720c */ /* 0x000fe40003f86270 */
[----:B------:R-:W-:Y:S02]  /*ec20*/  FSEL R32, R50, -INF , !P6 ;  /* 0xff80000032207808 */ /* 0x000fe40007000000 */
[----:B------:R-:W-:Y:S02]  /*ec30*/  ISETP.GE.AND P0, PT, R196, R234, PT ;  /* 0x000000eac400720c */ /* 0x000fe40003f06270 */
[----:B------:R-:W-:Y:S02]  /*ec40*/  FSEL R65, R65, -INF , !P3 ;  /* 0xff80000041417808 */ /* 0x000fe40005800000 */
[----:B------:R-:W-:Y:S02]  /*ec50*/  ISETP.GE.AND P2, PT, R182, R232, PT ;  /* 0x000000e8b600720c */ /* 0x000fe40003f46270 */
[----:B------:R-:W-:Y:S02]  /*ec60*/  ISETP.GE.AND P6, PT, R36, R233, PT ;  /* 0x000000e92400720c */ /* 0x000fe40003fc6270 */
[----:B------:R-:W-:Y:S02]  /*ec70*/  ISETP.GE.AND P3, PT, R192, R234, PT ;  /* 0x000000eac000720c */ /* 0x000fe40003f66270 */
[----:B------:R-:W-:Y:S02]  /*ec80*/  FSEL R62, R67, -INF , !P1 ;  /* 0xff800000433e7808 */ /* 0x000fe40004800000 */
[----:B------:R-:W-:Y:S02]  /*ec90*/  FSEL R98, R70, -INF , !P5 ;  /* 0xff80000046627808 */ /* 0x000fe40006800000 */
[----:B------:R-:W-:Y:S02]  /*eca0*/  FSEL R37, R58, -INF , !P4 ;  /* 0xff8000003a257808 */ /* 0x000fe40006000000 */
[----:B------:R-:W-:Y:S02]  /*ecb0*/  ISETP.GE.AND P1, PT, R192, R232, PT ;  /* 0x000000e8c000720c */ /* 0x000fe40003f26270 */
[----:B------:R-:W-:Y:S02]  /*ecc0*/  FSEL R49, R173, -INF , !P0 ;  /* 0xff800000ad317808 */ /* 0x000fe40004000000 */
[-C--:B------:R-:W-:Y:S02]  /*ecd0*/  ISETP.GE.AND P5, PT, R71, R231.reuse, PT ;  /* 0x000000e74700720c */ /* 0x080fe40003fa6270 */
[----:B------:R-:W-:Y:S02]  /*ece0*/  FSEL R12, R55, -INF , !P6 ;  /* 0xff800000370c7808 */ /* 0x000fe40007000000 */
[----:B------:R-:W-:Y:S02]  /*ecf0*/  FSEL R48, R56, -INF , !P2 ;  /* 0xff80000038307808 */ /* 0x000fe40005000000 */
[-C--:B------:R-:W-:Y:S01]  /*ed00*/  ISETP.GE.AND P4, PT, R174, R231.reuse, PT ;  /* 0x000000e7ae00720c */ /* 0x080fe20003f86270 */
[----:B------:R-:W-:Y:S01]  /*ed10*/  IMAD.MOV.U32 R174, RZ, RZ, R180 ;  /* 0x000000ffffae7224 */ /* 0x000fe200078e00b4 */
[----:B------:R-:W-:Y:S02]  /*ed20*/  ISETP.GE.AND P0, PT, R192, R231, PT ;  /* 0x000000e7c000720c */ /* 0x000fe40003f06270 */
[----:B------:R-:W-:Y:S02]  /*ed30*/  FSEL R97, R69, -INF , !P3 ;  /* 0xff80000045617808 */ /* 0x000fe40005800000 */
[C---:B------:R-:W-:Y:S02]  /*ed40*/  ISETP.GE.AND P6, PT, R188.reuse, R234, PT ;  /* 0x000000eabc00720c */ /* 0x040fe40003fc6270 */
[-C--:B------:R-:W-:Y:S02]  /*ed50*/  ISETP.GE.AND P2, PT, R188, R233.reuse, PT ;  /* 0x000000e9bc00720c */ /* 0x080fe40003f46270 */
[-C--:B------:R-:W-:Y:S02]  /*ed60*/  ISETP.GE.AND P3, PT, R71, R232.reuse, PT ;  /* 0x000000e84700720c */ /* 0x080fe40003f66270 */
[----:B------:R-:W-:Y:S02]  /*ed70*/  FSEL R59, R73, -INF , !P1 ;  /* 0xff800000493b7808 */ /* 0x000fe40004800000 */
[----:B------:R-:W-:Y:S02]  /*ed80*/  FSEL R185, R77, -INF , !P5 ;  /* 0xff8000004db97808 */ /* 0x000fe40006800000 */
[----:B------:R-:W-:Y:S02]  /*ed90*/  FSEL R50, R63, -INF , !P4 ;  /* 0xff8000003f327808 */ /* 0x000fe40006000000 */
[----:B------:R-:W-:Y:S02]  /*eda0*/  ISETP.GE.AND P1, PT, R68, R232, PT ;  /* 0x000000e84400720c */ /* 0x000fe40003f26270 */
[----:B------:R-:W-:Y:S02]  /*edb0*/  FSEL R173, R75, -INF , !P0 ;  /* 0xff8000004bad7808 */ /* 0x000fe40004000000 */
[----:B------:R-:W-:Y:S02]  /*edc0*/  ISETP.GE.AND P5, PT, R78, R233, PT ;  /* 0x000000e94e00720c */ /* 0x000fe40003fa6270 */
[----:B------:R-:W-:Y:S02]  /*edd0*/  FSEL R63, R64, -INF , !P6 ;  /* 0xff800000403f7808 */ /* 0x000fe40007000000 */
[----:B------:R-:W-:Y:S02]  /*ede0*/  FSEL R66, R66, -INF , !P2 ;  /* 0xff80000042427808 */ /* 0x000fe40005000000 */
[----:B------:R-:W-:Y:S02]  /*edf0*/  ISETP.GE.AND P0, PT, R68, R234, PT ;  /* 0x000000ea4400720c */ /* 0x000fe40003f06270 */
[----:B------:R-:W-:Y:S02]  /*ee00*/  FSEL R57, R183, -INF , !P3 ;  /* 0xff800000b7397808 */ /* 0x000fe40005800000 */
[----:B------:R-:W-:Y:S02]  /*ee10*/  ISETP.GE.AND P6, PT, R196, R231, PT ;  /* 0x000000e7c400720c */ /* 0x000fe40003fc6270 */
[-C--:B------:R-:W-:Y:S02]  /*ee20*/  ISETP.GE.AND P2, PT, R192, R233.reuse, PT ;  /* 0x000000e9c000720c */ /* 0x080fe40003f46270 */
[----:B------:R-:W-:Y:S02]  /*ee30*/  ISETP.GE.AND P3, PT, R68, R233, PT ;  /* 0x000000e94400720c */ /* 0x000fe40003f66270 */
[----:B------:R-:W-:Y:S02]  /*ee40*/  ISETP.GE.AND P4, PT, R196, R232, PT ;  /* 0x000000e8c400720c */ /* 0x000fe40003f86270 */
[----:B------:R-:W-:Y:S02]  /*ee50*/  FSEL R181, R181, -INF , !P1 ;  /* 0xff800000b5b57808 */ /* 0x000fe40004800000 */
[----:B------:R-:W-:Y:S01]  /*ee60*/  FSEL R180, R85, -INF , !P5 ;  /* 0xff80000055b47808 */ /* 0x000fe20006800000 */
[----:B------:R-:W-:Y:S01]  /*ee70*/  IMAD.MOV.U32 R85, RZ, RZ, R189 ;  /* 0x000000ffff557224 */ /* 0x000fe200078e00bd */
[-C--:B------:R-:W-:Y:S02]  /*ee80*/  ISETP.GE.AND P1, PT, R78, R234.reuse, PT ;  /* 0x000000ea4e00720c */ /* 0x080fe40003f26270 */
[----:B------:R-:W-:Y:S02]  /*ee90*/  FSEL R53, R81, -INF , !P0 ;  /* 0xff80000051357808 */ /* 0x000fe40004000000 */
[----:B------:R-:W-:Y:S02]  /*eea0*/  FSEL R54, R175, -INF , !P2 ;  /* 0xff800000af367808 */ /* 0x000fe40005000000 */
[----:B------:R-:W-:Y:S02]  /*eeb0*/  FSEL R195, R74, -INF , !P6 ;  /* 0xff8000004ac37808 */ /* 0x000fe40007000000 */
[-C--:B------:R-:W-:Y:S02]  /*eec0*/  ISETP.GE.AND P0, PT, R76, R234.reuse, PT ;  /* 0x000000ea4c00720c */ /* 0x080fe40003f06270 */
[----:B------:R-:W-:Y:S01]  /*eed0*/  FSEL R58, R83, -INF , !P3 ;  /* 0xff800000533a7808 */ /* 0x000fe20005800000 */
[----:B------:R-:W-:Y:S01]  /*eee0*/  IMAD.MOV.U32 R83, RZ, RZ, R199 ;  /* 0x000000ffff537224 */ /* 0x000fe200078e00c7 */
[----:B------:R-:W-:Y:S02]  /*eef0*/  FMNMX3.FTZ R0, R166, R121, R113, !PT ;  /* 0x00000079a6007276 */ /* 0x000fe40007810071 */
[C---:B------:R-:W-:Y:S02]  /*ef00*/  ISETP.GE.AND P2, PT, R71.reuse, R234, PT ;  /* 0x000000ea4700720c */ /* 0x040fe40003f46270 */
[----:B------:R-:W-:Y:S02]  /*ef10*/  FSEL R56, R72, -INF , !P4 ;  /* 0xff80000048387808 */ /* 0x000fe40006000000 */
[----:B------:R-:W-:Y:S02]  /*ef20*/  ISETP.GE.AND P6, PT, R68, R231, PT ;  /* 0x000000e74400720c */ /* 0x000fe40003fc6270 */
[CC--:B------:R-:W-:Y:S02]  /*ef30*/  ISETP.GE.AND P3, PT, R76.reuse, R232.reuse, PT ;  /* 0x000000e84c00720c */ /* 0x0c0fe40003f66270 */
[----:B------:R-:W-:Y:S02]  /*ef40*/  ISETP.GE.AND P4, PT, R71, R233, PT ;  /* 0x000000e94700720c */ /* 0x000fe40003f86270 */
[----:B------:R-:W-:Y:S02]  /*ef50*/  FSEL R77, R177, -INF , !P1 ;  /* 0xff800000b14d7808 */ /* 0x000fe40004800000 */
[----:B------:R-:W-:Y:S02]  /*ef60*/  ISETP.GE.AND P1, PT, R76, R231, PT ;  /* 0x000000e74c00720c */ /* 0x000fe40003f26270 */
[----:B------:R-:W-:Y:S02]  /*ef70*/  FSEL R67, R204, -INF , !P0 ;  /* 0xff800000cc437808 */ /* 0x000fe40004000000 */
[----:B------:R-:W-:Y:S02]  /*ef80*/  FMNMX3.FTZ R3, R0, R85, R174, !PT ;  /* 0x0000005500037276 */ /* 0x000fe400078100ae */
[----:B------:R-:W-:Y:S01]  /*ef90*/  FSEL R193, R79, -INF , !P6 ;  /* 0xff8000004fc17808 */ /* 0x000fe20007000000 */
[----:B------:R-:W-:Y:S01]  /*efa0*/  IMAD.MOV.U32 R79, RZ, RZ, R2 ;  /* 0x000000ffff4f7224 */ /* 0x000fe200078e0002 */
[----:B------:R-:W-:Y:S01]  /*efb0*/  FSEL R55, R80, -INF , !P2 ;  /* 0xff80000050377808 */ /* 0x000fe20005000000 */
[----:B------:R-:W-:Y:S01]  /*efc0*/  IMAD.MOV.U32 R80, RZ, RZ, R203 ;  /* 0x000000ffff507224 */ /* 0x000fe200078e00cb */
[-C--:B------:R-:W-:Y:S01]  /*efd0*/  ISETP.GE.AND P0, PT, R86, R232.reuse, PT ;  /* 0x000000e85600720c */ /* 0x080fe20003f06270 */
[----:B------:R-:W-:Y:S01]  /*efe0*/  IMAD.MOV.U32 R203, RZ, RZ, R184 ;  /* 0x000000ffffcb7224 */ /* 0x000fe200078e00b8 */
[----:B------:R-:W-:Y:S01]  /*eff0*/  FSEL R188, R89, -INF , !P3 ;  /* 0xff80000059bc7808 */ /* 0x000fe20005800000 */
[----:B------:R-:W-:Y:S01]  /*f000*/  IMAD.MOV.U32 R2, RZ, RZ, R208 ;  /* 0x000000ffff027224 */ /* 0x000fe200078e00d0 */
[CC--:B------:R-:W-:Y:S02]  /*f010*/  ISETP.GE.AND P6, PT, R78.reuse, R232.reuse, PT ;  /* 0x000000e84e00720c */ /* 0x0c0fe40003fc6270 */
[----:B------:R-:W-:Y:S01]  /*f020*/  ISETP.GE.AND P2, PT, R78, R231, PT ;  /* 0x000000e74e00720c */ /* 0x000fe20003f46270 */
[----:B------:R-:W-:Y:S01]  /*f030*/  IMAD.MOV.U32 R78, RZ, RZ, R202 ;  /* 0x000000ffff4e7224 */ /* 0x000fe200078e00ca */
[----:B------:R-:W-:Y:S01]  /*f040*/  FSEL R52, R82, -INF , !P4 ;  /* 0xff80000052347808 */ /* 0x000fe20006000000 */
[----:B------:R-:W-:Y:S01]  /*f050*/  IMAD.MOV.U32 R82, RZ, RZ, R201 ;  /* 0x000000ffff527224 */ /* 0x000fe200078e00c9 */
[C---:B------:R-:W-:Y:S02]  /*f060*/  ISETP.GE.AND P3, PT, R84.reuse, R232, PT ;  /* 0x000000e85400720c */ /* 0x040fe40003f66270 */
[----:B------:R-:W-:Y:S02]  /*f070*/  FSEL R202, R91, -INF , !P1 ;  /* 0xff8000005bca7808 */ /* 0x000fe40004800000 */
[----:B------:R-:W-:Y:S02]  /*f080*/  FMNMX3.FTZ R0, R3, R118, R10, !PT ;  /* 0x0000007603007276 */ /* 0x000fe4000781000a */
[CC--:B------:R-:W-:Y:S02]  /*f090*/  ISETP.GE.AND P1, PT, R84.reuse, R234.reuse, PT ;  /* 0x000000ea5400720c */ /* 0x0c0fe40003f26270 */
[----:B------:R-:W-:Y:S02]  /*f0a0*/  FSEL R182, R45, -INF , !P0 ;  /* 0xff8000002db67808 */ /* 0x000fe40004000000 */
[----:B------:R-:W-:Y:S02]  /*f0b0*/  ISETP.GE.AND P0, PT, R84, R233, PT ;  /* 0x000000e95400720c */ /* 0x000fe40003f06270 */
[----:B------:R-:W-:Y:S02]  /*f0c0*/  FSEL R210, R93, -INF , !P3 ;  /* 0xff8000005dd27808 */ /* 0x000fe40005800000 */
[-C--:B------:R-:W-:Y:S02]  /*f0d0*/  ISETP.GE.AND P3, PT, R92, R234.reuse, PT ;  /* 0x000000ea5c00720c */ /* 0x080fe40003f66270 */
[----:B------:R-:W-:Y:S02]  /*f0e0*/  FMNMX3.FTZ R3, R0, R83, R82, !PT ;  /* 0x0000005300037276 */ /* 0x000fe40007810052 */
[----:B------:R-:W-:Y:S02]  /*f0f0*/  FSEL R204, R178, -INF , !P1 ;  /* 0xff800000b2cc7808 */ /* 0x000fe40004800000 */
[----:B------:R-:W-:Y:S01]  /*f100*/  ISETP.GE.AND P4, PT, R76, R233, PT ;  /* 0x000000e94c00720c */ /* 0x000fe20003f86270 */
[----:B------:R-:W-:Y:S01]  /*f110*/  IMAD.MOV.U32 R76, RZ, RZ, R200 ;  /* 0x000000ffff4c7224 */ /* 0x000fe200078e00c8 */
[C---:B------:R-:W-:Y:S02]  /*f120*/  ISETP.GE.AND P1, PT, R44.reuse, R234, PT ;  /* 0x000000ea2c00720c */ /* 0x040fe40003f26270 */
[----:B------:R-:W-:Y:S02]  /*f130*/  FSEL R196, R99, -INF , !P0 ;  /* 0xff80000063c47808 */ /* 0x000fe40004000000 */
[----:B------:R-:W-:Y:S02]  /*f140*/  ISETP.GE.AND P0, PT, R44, R232, PT ;  /* 0x000000e82c00720c */ /* 0x000fe40003f06270 */
[----:B------:R-:W-:Y:S02]  /*f150*/  FSEL R207, R47, -INF , !P3 ;  /* 0xff8000002fcf7808 */ /* 0x000fe40005800000 */
[----:B------:R-:W-:Y:S02]  /*f160*/  FMNMX3.FTZ R47, R167, R120, R114, !PT ;  /* 0x00000078a72f7276 */ /* 0x000fe40007810072 */
[----:B------:R-:W-:Y:S02]  /*f170*/  FMNMX3.FTZ R3, R3, R14, R30, !PT ;  /* 0x0000000e03037276 */ /* 0x000fe4000781001e */
[----:B------:R-:W-:Y:S02]  /*f180*/  FSEL R205, R101, -INF , !P1 ;  /* 0xff80000065cd7808 */ /* 0x000fe40004800000 */
[-C--:B------:R-:W-:Y:S02]  /*f190*/  ISETP.GE.AND P1, PT, R100, R234.reuse, PT ;  /* 0x000000ea6400720c */ /* 0x080fe40003f26270 */
[----:B------:R-:W-:Y:S02]  /*f1a0*/  FSEL R197, R105, -INF , !P0 ;  /* 0xff80000069c57808 */ /* 0x000fe40004000000 */
[----:B------:R-:W-:Y:S02]  /*f1b0*/  ISETP.GE.AND P0, PT, R46, R234, PT ;  /* 0x000000ea2e00720c */ /* 0x000fe40003f06270 */
[----:B------:R-:W-:Y:S02]  /*f1c0*/  FMNMX3.FTZ R47, R47, R76, R172, !PT ;  /* 0x0000004c2f2f7276 */ /* 0x000fe400078100ac */
[----:B------:R-:W-:Y:S02]  /*f1d0*/  FMNMX3.FTZ R3, R3, R24, R79, !PT ;  /* 0x0000001803037276 */ /* 0x000fe4000781004f */
[----:B------:R-:W-:Y:S02]  /*f1e0*/  FSEL R203, R203, -INF , !P1 ;  /* 0xff800000cbcb7808 */ /* 0x000fe40004800000 */
[----:B------:R-:W-:Y:S02]  /*f1f0*/  ISETP.GE.AND P5, PT, R86, R231, PT ;  /* 0x000000e75600720c */ /* 0x000fe40003fa6270 */
[----:B------:R-:W-:Y:S02]  /*f200*/  ISETP.GE.AND P1, PT, R46, R233, PT ;  /* 0x000000e92e00720c */ /* 0x000fe40003f26270 */
[----:B------:R-:W-:Y:S02]  /*f210*/  FSEL R201, R168, -INF , !P0 ;  /* 0xff800000a8c97808 */ /* 0x000fe40004000000 */
[----:B------:R-:W-:Y:S02]  /*f220*/  FMNMX3.FTZ R47, R47, R22, R6, !PT ;  /* 0x000000162f2f7276 */ /* 0x000fe40007810006 */
[----:B------:R-:W-:Y:S02]  /*f230*/  FMNMX3.FTZ R0, R3, R8, R20, !PT ;  /* 0x0000000803007276 */ /* 0x000fe40007810014 */
[----:B------:R-:W-:Y:S02]  /*f240*/  ISETP.GE.AND P0, PT, R41, R234, PT ;  /* 0x000000ea2900720c */ /* 0x000fe40003f06270 */
[----:B------:R-:W-:Y:S02]  /*f250*/  FSEL R211, R94, -INF , !P5 ;  /* 0xff8000005ed37808 */ /* 0x000fe40006800000 */
[----:B------:R-:W-:Y:S02]  /*f260*/  FMNMX3.FTZ R47, R47, R78, R80, !PT ;  /* 0x0000004e2f2f7276 */ /* 0x000fe40007810050 */
[----:B------:R-:W-:Y:S02]  /*f270*/  FMNMX3.FTZ R0, R0, R63, R65, !PT ;  /* 0x0000003f00007276 */ /* 0x000fe40007810041 */
[----:B------:R-:W-:Y:S02]  /*f280*/  FSEL R186, R169, -INF , !P1 ;  /* 0xff800000a9ba7808 */ /* 0x000fe40004800000 */
[-C--:B------:R-:W-:Y:S02]  /*f290*/  ISETP.GE.AND P5, PT, R92, R233.reuse, PT ;  /* 0x000000e95c00720c */ /* 0x080fe40003fa6270 */
[-C--:B------:R-:W-:Y:S02]  /*f2a0*/  ISETP.GE.AND P1, PT, R41, R233.reuse, PT ;  /* 0x000000e92900720c */ /* 0x080fe40003f26270 */
[----:B------:R-:W-:Y:S02]  /*f2b0*/  FSEL R191, R252, -INF , !P0 ;  /* 0xff800000fcbf7808 */ /* 0x000fe40004000000 */
[----:B------:R-:W-:Y:S02]  /*f2c0*/  ISETP.GE.AND P0, PT, R40, R233, PT ;  /* 0x000000e92800720c */ /* 0x000fe40003f06270 */
[----:B------:R-:W-:Y:S02]  /*f2d0*/  FMNMX3.FTZ R47, R47, R38, R26, !PT ;  /* 0x000000262f2f7276 */ /* 0x000fe4000781001a */
[----:B------:R-:W-:Y:S02]  /*f2e0*/  FMNMX3.FTZ R0, R0, R49, R97, !PT ;  /* 0x0000003100007276 */ /* 0x000fe40007810061 */
[----:B------:R-:W-:Y:S02]  /*f2f0*/  FSEL R198, R102, -INF , !P5 ;  /* 0xff80000066c67808 */ /* 0x000fe40006800000 */
[----:B------:R-:W-:Y:S02]  /*f300*/  FSEL R252, R249, -INF , !P1 ;  /* 0xff800000f9fc7808 */ /* 0x000fe40004800000 */
[----:B------:R-:W-:Y:S02]  /*f310*/  ISETP.GE.AND P5, PT, R100, R233, PT ;  /* 0x000000e96400720c */ /* 0x000fe40003fa6270 */
[----:B------:R-:W-:Y:S02]  /*f320*/  FSEL R249, R2, -INF , !P0 ;  /* 0xff80000002f97808 */ /* 0x000fe40004000000 */
[----:B------:R-:W-:Y:S02]  /*f330*/  FSEL R184, R87, -INF , !P4 ;  /* 0xff80000057b87808 */ /* 0x000fe40006000000 */
[-C--:B------:R-:W-:Y:S02]  /*f340*/  ISETP.GE.AND P0, PT, R176, R234.reuse, PT ;  /* 0x000000eab000720c */ /* 0x080fe40003f06270 */
[----:B------:R-:W-:Y:S02]  /*f350*/  ISETP.GE.AND P4, PT, R86, R234, PT ;  /* 0x000000ea5600720c */ /* 0x000fe40003f86270 */
[----:B------:R-:W-:Y:S02]  /*f360*/  FMNMX3.FTZ R47, R47, R32, R28, !PT ;  /* 0x000000202f2f7276 */ /* 0x000fe4000781001c */
[----:B------:R-:W-:Y:S02]  /*f370*/  FMNMX3.FTZ R3, R0, R55, R53, !PT ;  /* 0x0000003700037276 */ /* 0x000fe40007810035 */
[----:B------:R-:W-:Y:S02]  /*f380*/  FSEL R190, R170, -INF , !P5 ;  /* 0xff800000aabe7808 */ /* 0x000fe40006800000 */
[----:B------:R-:W-:Y:S02]  /*f390*/  ISETP.GE.AND P5, PT, R40, R234, PT ;  /* 0x000000ea2800720c */ /* 0x000fe40003fa6270 */
[----:B------:R-:W-:Y:S02]  /*f3a0*/  FSEL R187, R128, -INF , !P0 ;  /* 0xff80000080bb7808 */ /* 0x000fe40004000000 */
        /* <DEDUP_REMOVED lines=8> */
[----:B------:R-:W-:Y:S02]  /*f430*/  ISETP.GT.AND P0, PT, R250, R225, PT ;  /* 0x000000e1fa00720c */ /* 0x000fe40003f04270 */
[----:B------:R-:W-:Y:S02]  /*f440*/  FMNMX3.FTZ R64, R165, R123, R117, !PT ;  /* 0x0000007ba5407276 */ /* 0x000fe40007810075 */
[----:B------:R-:W-:Y:S02]  /*f450*/  FMNMX3.FTZ R47, R47, R98, R54, !PT ;  /* 0x000000622f2f7276 */ /* 0x000fe40007810036 */
[----:B------:R-:W-:Y:S02]  /*f460*/  FMNMX3.FTZ R0, R0, R207, R205, !PT ;  /* 0x000000cf00007276 */ /* 0x000fe400078100cd */
[----:B------:R-:W-:Y:S02]  /*f470*/  FSEL R192, R88, -INF , !P6 ;  /* 0xff80000058c07808 */ /* 0x000fe40007000000 */
[----:B------:R-:W-:Y:S02]  /*f480*/  FSEL R206, R90, -INF , !P2 ;  /* 0xff8000005ace7808 */ /* 0x000fe40005000000 */
[----:B------:R-:W-:Y:S02]  /*f490*/  ISETP.GE.AND P6, PT, R86, R233, PT ;  /* 0x000000e95600720c */ /* 0x000fe40003fc6270 */
[----:B------:R-:W-:Y:S02]  /*f4a0*/  ISETP.GE.AND P2, PT, R84, R231, PT ;  /* 0x000000e75400720c */ /* 0x000fe40003f46270 */
        /* <DEDUP_REMOVED lines=12> */
[-C--:B------:R-:W-:Y:S02]  /*f570*/  ISETP.GE.AND P4, PT, R92, R231.reuse, PT ;  /* 0x000000e75c00720c */ /* 0x080fe40003f86270 */
[-C--:B------:R-:W-:Y:S02]  /*f580*/  ISETP.GE.AND P3, PT, R44, R231.reuse, PT ;  /* 0x000000e72c00720c */ /* 0x080fe40003f66270 */
[CC--:B------:R-:W-:Y:S02]  /*f590*/  ISETP.GE.AND P6, PT, R100.reuse, R232.reuse, PT ;  /* 0x000000e86400720c */ /* 0x0c0fe40003fc6270 */
[-C--:B------:R-:W-:Y:S02]  /*f5a0*/  ISETP.GE.AND P2, PT, R100, R231.reuse, PT ;  /* 0x000000e76400720c */ /* 0x080fe40003f46270 */
[C---:B------:R-:W-:Y:S02]  /*f5b0*/  ISETP.GE.AND P5, PT, R46.reuse, R232, PT ;  /* 0x000000e82e00720c */ /* 0x040fe40003fa6270 */
[----:B------:R-:W-:Y:S02]  /*f5c0*/  ISETP.GE.AND P1, PT, R46, R231, PT ;  /* 0x000000e72e00720c */ /* 0x000fe40003f26270 */
[----:B------:R-:W-:Y:S02]  /*f5d0*/  FMNMX3.FTZ R64, R64, R19, R29, !PT ;  /* 0x0000001340407276 */ /* 0x000fe4000781001d */
[----:B------:R-:W-:Y:S02]  /*f5e0*/  FMNMX3.FTZ R47, R47, R200, R196, !PT ;  /* 0x000000c82f2f7276 */ /* 0x000fe400078100c4 */
[----:B------:R-:W-:Y:S01]  /*f5f0*/  FMNMX3.FTZ R0, R0, R187, R251, !PT ;  /* 0x000000bb00007276 */ /* 0x000fe200078100fb */
[----:B------:R-:W-:Y:S06]  /*f600*/  @P0 BRA `(.L_x_205) ;  /* 0xffffffd4000c0947 */ /* 0x000fec000383ffff */
.L_x_204:
[----:B------:R-:W2:Y:S01]  /*f610*/  LDL.LU R45, [R1] ;  /* 0x00000000012d7983 */ /* 0x000ea20000300800 */
[----:B------:R-:W-:Y:S02]  /*f620*/  FMNMX3.FTZ R3, R64, R21, R23, !PT ;  /* 0x0000001540037276 */ /* 0x000fe40007810017 */
[----:B------:R-:W-:Y:S01]  /*f630*/  MOV R92, R181 ;  /* 0x000000b5005c7202 */ /* 0x000fe20000000f00 */
[----:B-1----:R-:W3:Y:S01]  /*f640*/  LDL.LU R68, [R1+0x4] ;  /* 0x0000040001447983 */ /* 0x002ee20000300800 */
[----:B------:R-:W-:Y:S02]  /*f650*/  FMNMX3.FTZ R3, R3, R39, R18, !PT ;  /* 0x0000002703037276 */ /* 0x000fe40007810012 */
[----:B------:R-:W-:Y:S01]  /*f660*/  MOV R99, R195 ;  /* 0x000000c300637202 */ /* 0x000fe20000000f00 */
[----:B------:R-:W1:Y:S01]  /*f670*/  SHFL.BFLY PT, R5, R0, 0x2, 0x1f ;  /* 0x0c401f0000057f89 */ /* 0x000e6200000e0000 */
[----:B------:R-:W-:Y:S02]  /*f680*/  FMNMX3.FTZ R44, R3, R48, R34, !PT ;  /* 0x00000030032c7276 */ /* 0x000fe40007810022 */
[----:B------:R-:W-:Y:S02]  /*f690*/  MOV R81, R193 ;  /* 0x000000c100517202 */ /* 0x000fe40000000f00 */
[----:B------:R-:W-:Y:S02]  /*f6a0*/  FMNMX3.FTZ R44, R44, R4, R61, !PT ;  /* 0x000000042c2c7276 */ /* 0x000fe4000781003d */
[----:B------:R-:W-:Y:S02]  /*f6b0*/  FSEL R181, R110, -INF , !P2 ;  /* 0xff8000006eb57808 */ /* 0x000fe40005000000 */
[----:B------:R-:W-:Y:S02]  /*f6c0*/  FMNMX3.FTZ R44, R44, R56, R59, !PT ;  /* 0x000000382c2c7276 */ /* 0x000fe4000781003b */
[----:B------:R-:W-:Y:S02]  /*f6d0*/  FMNMX3.FTZ R36, R164, R115, R43, !PT ;  /* 0x00000073a4247276 */ /* 0x000fe4000781002b */
[----:B------:R-:W-:Y:S02]  /*f6e0*/  FSEL R195, R108, -INF , !P6 ;  /* 0xff8000006cc37808 */ /* 0x000fe40007000000 */
[----:B------:R-:W-:Y:S02]  /*f6f0*/  FMNMX3.FTZ R36, R36, R7, R119, !PT ;  /* 0x0000000724247276 */ /* 0x000fe40007810077 */
[----:B------:R-:W-:Y:S02]  /*f700*/  ISETP.GE.AND P6, PT, R41, R232, PT ;  /* 0x000000e82900720c */ /* 0x000fe40003fc6270 */
[----:B------:R-:W-:Y:S02]  /*f710*/  MOV R108, R173 ;  /* 0x000000ad006c7202 */ /* 0x000fe40000000f00 */
[----:B------:R-:W-:Y:S02]  /*f720*/  FSEL R193, R109, -INF , !P5 ;  /* 0xff8000006dc17808 */ /* 0x000fe40006800000 */
[----:B------:R-:W-:Y:S02]  /*f730*/  ISETP.GE.AND P5, PT, R41, R231, PT ;  /* 0x000000e72900720c */ /* 0x000fe40003fa6270 */
[----:B------:R-:W-:Y:S02]  /*f740*/  FMNMX3.FTZ R41, R44, R57, R92, !PT ;  /* 0x000000392c297276 */ /* 0x000fe4000781005c */
[----:B------:R-:W-:Y:S02]  /*f750*/  MOV R46, R185 ;  /* 0x000000b9002e7202 */ /* 0x000fe40000000f00 */
[----:B------:R-:W-:Y:S02]  /*f760*/  FMNMX3.FTZ R41, R41, R192, R188, !PT ;  /* 0x000000c029297276 */ /* 0x000fe400078100bc */
[----:B------:R-:W-:Y:S02]  /*f770*/  FSEL R183, R107, -INF , !P3 ;  /* 0xff8000006bb77808 */ /* 0x000fe40005800000 */
[----:B------:R-:W-:Y:S02]  /*f780*/  FMNMX3.FTZ R44, R41, R182, R210, !PT ;  /* 0x000000b6292c7276 */ /* 0x000fe400078100d2 */
[----:B------:R-:W-:Y:S02]  /*f790*/  ISETP.GE.AND P2, PT, R171, R231, PT ;  /* 0x000000e7ab00720c */ /* 0x000fe40003f46270 */
[----:B------:R-:W-:Y:S02]  /*f7a0*/  ISETP.GE.AND P0, PT, R176, R233, PT ;  /* 0x000000e9b000720c */ /* 0x000fe40003f06270 */
[----:B------:R-:W-:Y:S02]  /*f7b0*/  FMNMX3.FTZ R47, R47, R198, R194, !PT ;  /* 0x000000c62f2f7276 */ /* 0x000fe400078100c2 */
[----:B------:R-:W-:Y:S02]  /*f7c0*/  FMNMX3.FTZ R36, R36, R9, R27, !PT ;  /* 0x0000000924247276 */ /* 0x000fe4000781001b */
[----:B------:R-:W-:Y:S02]  /*f7d0*/  FMNMX3.FTZ R2, R47, R190, R186, !PT ;  /* 0x000000be2f027276 */ /* 0x000fe400078100ba */
[----:B------:R-:W-:Y:S02]  /*f7e0*/  FMNMX3.FTZ R36, R36, R13, R31, !PT ;  /* 0x0000000d24247276 */ /* 0x000fe4000781001f */
[----:B------:R-:W-:Y:S02]  /*f7f0*/  FSEL R185, R106, -INF , !P4 ;  /* 0xff8000006ab97808 */ /* 0x000fe40006000000 */
[----:B------:R-:W-:Y:S02]  /*f800*/  FMNMX3.FTZ R36, R36, R17, R15, !PT ;  /* 0x0000001124247276 */ /* 0x000fe4000781000f */
[----:B------:R-:W-:Y:S02]  /*f810*/  ISETP.GE.AND P4, PT, R176, R231, PT ;  /* 0x000000e7b000720c */ /* 0x000fe40003f86270 */
[----:B------:R-:W-:Y:S02]  /*f820*/  FMNMX3.FTZ R36, R36, R35, R33, !PT ;  /* 0x0000002324247276 */ /* 0x000fe40007810021 */
[----:B------:R-:W-:Y:S02]  /*f830*/  ISETP.GT.AND P3, PT, R241, R171, PT ;  /* 0x000000abf100720c */ /* 0x000fe40003f64270 */
[----:B------:R-:W-:Y:S02]  /*f840*/  FSEL R179, R111, -INF , !P1 ;  /* 0xff8000006fb37808 */ /* 0x000fe40004800000 */
[----:B------:R-:W-:Y:S02]  /*f850*/  FSEL R173, R122, -INF , !P5 ;  /* 0xff8000007aad7808 */ /* 0x000fe40006800000 */
[----:B------:R-:W-:Y:S02]  /*f860*/  MOV R47, R77 ;  /* 0x0000004d002f7202 */ /* 0x000fe40000000f00 */
[----:B------:R-:W-:Y:S02]  /*f870*/  FSEL R175, R130, -INF , !P0 ;  /* 0xff80000082af7808 */ /* 0x000fe40004000000 */
[----:B------:R-:W-:Y:S02]  /*f880*/  ISETP.GE.AND P0, PT, R171, R233, PT ;  /* 0x000000e9ab00720c */ /* 0x000fe40003f06270 */
[----:B------:R-:W-:Y:S02]  /*f890*/  FMNMX3.FTZ R2, R2, R252, R249, !PT ;  /* 0x000000fc02027276 */ /* 0x000fe400078100f9 */
[----:B------:R-:W-:Y:S02]  /*f8a0*/  FSEL R170, R131, -INF , !P0 ;  /* 0xff80000083aa7808 */ /* 0x000fe40004000000 */
[----:B------:R-:W-:Y:S02]  /*f8b0*/  ISETP.GT.AND P0, PT, R242, R176, PT ;  /* 0x000000b0f200720c */ /* 0x000fe40003f04270 */
[----:B------:R-:W-:Y:S02]  /*f8c0*/  FMNMX3.FTZ R3, R2, R175, R170, !PT ;  /* 0x000000af02037276 */ /* 0x000fe400078100aa */
[----:B------:R-:W-:Y:S02]  /*f8d0*/  FSEL R124, R124, -INF , !P0 ;  /* 0xff8000007c7c7808 */ /* 0x000fe40004000000 */
[----:B------:R-:W-:Y:S01]  /*f8e0*/  ISETP.GT.AND P0, PT, R242, R171, PT ;  /* 0x000000abf200720c */ /* 0x000fe20003f04270 */
[----:B------:R-:W4:Y:S03]  /*f8f0*/  SHFL.BFLY PT, R2, R3, 0x2, 0x1f ;  /* 0x0c401f0003027f89 */ /* 0x000f2600000e0000 */
[----:B------:R-:W-:Y:S02]  /*f900*/  FSEL R125, R125, -INF , !P0 ;  /* 0xff8000007d7d7808 */ /* 0x000fe40004000000 */
[----:B------:R-:W-:Y:S02]  /*f910*/  ISETP.GE.AND P0, PT, R40, R232, PT ;  /* 0x000000e82800720c */ /* 0x000fe40003f06270 */
[----:B---3--:R-:W-:Y:S02]  /*f920*/  FSEL R169, R68, -INF , !P6 ;  /* 0xff80000044a97808 */ /* 0x008fe40007000000 */
[----:B-1----:R-:W-:Y:S02]  /*f930*/  FMNMX.FTZ R0, R0, R5, !PT ;  /* 0x0000000500007209 */ /* 0x002fe40007810000 */
[----:B------:R-:W-:Y:S02]  /*f940*/  FMNMX3.FTZ R5, R36, R37, R51, !PT ;  /* 0x0000002524057276 */ /* 0x000fe40007810033 */
[----:B--2---:R-:W-:Y:S02]  /*f950*/  FSEL R130, R45, -INF , !P0 ;  /* 0xff8000002d827808 */ /* 0x004fe40004000000 */
[----:B------:R-:W-:Y:S02]  /*f960*/  FMNMX3.FTZ R36, R5, R60, R50, !PT ;  /* 0x0000003c05247276 */ /* 0x000fe40007810032 */
[----:B------:R-:W1:Y:S01]  /*f970*/  SHFL.BFLY PT, R5, R0, 0x1, 0x1f ;  /* 0x0c201f0000057f89 */ /* 0x000e6200000e0000 */
[----:B------:R-:W-:Y:S02]  /*f980*/  ISETP.GE.AND P6, PT, R176, R232, PT ;  /* 0x000000e8b000720c */ /* 0x000fe40003fc6270 */
[----:B------:R-:W-:Y:S02]  /*f990*/  FMNMX3.FTZ R36, R36, R99, R108, !PT ;  /* 0x0000006324247276 */ /* 0x000fe4000781006c */
[----:B------:R-:W-:Y:S02]  /*f9a0*/  FSEL R131, R124, -INF , !P6 ;  /* 0xff8000007c837808 */ /* 0x000fe40007000000 */
[----:B------:R-:W-:Y:S02]  /*f9b0*/  FMNMX3.FTZ R41, R36, R46, R81, !PT ;  /* 0x0000002e24297276 */ /* 0x000fe40007810051 */
[----:B------:R-:W-:Y:S02]  /*f9c0*/  ISETP.GE.AND P0, PT, R40, R231, PT ;  /* 0x000000e72800720c */ /* 0x000fe40003f06270 */
[----:B------:R-:W-:Y:S02]  /*f9d0*/  FMNMX3.FTZ R40, R44, R199, R197, !PT ;  /* 0x000000c72c287276 */ /* 0x000fe400078100c5 */
[----:B------:R-:W-:Y:S02]  /*f9e0*/  FSEL R168, R42, -INF , !P0 ;  /* 0xff8000002aa87808 */ /* 0x000fe40004000000 */
[----:B------:R-:W-:Y:S02]  /*f9f0*/  FMNMX3.FTZ R40, R40, R195, R193, !PT ;  /* 0x000000c328287276 */ /* 0x000fe400078100c1 */
[----:B----4-:R-:W-:Y:S02]  /*fa00*/  FMNMX.FTZ R3, R3, R2, !PT ;  /* 0x0000000203037209 */ /* 0x010fe40007810000 */
[----:B------:R-:W-:Y:S02]  /*fa10*/  FMNMX3.FTZ R2, R41, R206, R202, !PT ;  /* 0x000000ce29027276 */ /* 0x000fe400078100ca */
[----:B------:R-:W-:Y:S01]  /*fa20*/  FSEL R41, R127, -INF , !P3 ;  /* 0xff8000007f297808 */ /* 0x000fe20005800000 */
[----:B------:R-:W2:Y:S01]  /*fa30*/  SHFL.BFLY PT, R44, R3, 0x1, 0x1f ;  /* 0x0c201f00032c7f89 */ /* 0x000ea200000e0000 */
[----:B------:R-:W-:Y:S02]  /*fa40*/  FMNMX3.FTZ R2, R2, R211, R209, !PT ;  /* 0x000000d302027276 */ /* 0x000fe400078100d1 */
[----:B------:R-:W-:Y:S02]  /*fa50*/  FSEL R41, R41, -INF , !P2 ;  /* 0xff80000029297808 */ /* 0x000fe40005000000 */
[----:B------:R-:W-:Y:S02]  /*fa60*/  FMNMX3.FTZ R36, R40, R169, R130, !PT ;  /* 0x000000a928247276 */ /* 0x000fe40007810082 */
[----:B------:R-:W-:Y:S02]  /*fa70*/  FMNMX3.FTZ R2, R2, R185, R183, !PT ;  /* 0x000000b902027276 */ /* 0x000fe400078100b7 */
[----:B------:R-:W-:Y:S02]  /*fa80*/  ISETP.GE.AND P6, PT, R171, R232, PT ;  /* 0x000000e8ab00720c */ /* 0x000fe40003fc6270 */
[----:B------:R-:W-:Y:S02]  /*fa90*/  FMNMX3.FTZ R2, R2, R181, R179, !PT ;  /* 0x000000b502027276 */ /* 0x000fe400078100b3 */
[----:B------:R-:W-:Y:S02]  /*faa0*/  FSEL R128, R125, -INF , !P6 ;  /* 0xff8000007d807808 */ /* 0x000fe40007000000 */
[----:B------:R-:W-:Y:S02]  /*fab0*/  FMNMX3.FTZ R2, R2, R173, R168, !PT ;  /* 0x000000ad02027276 */ /* 0x000fe400078100a8 */
[----:B------:R-:W-:Y:S02]  /*fac0*/  FMNMX3.FTZ R40, R36, R131, R128, !PT ;  /* 0x0000008324287276 */ /* 0x000fe40007810080 */
[----:B-1----:R-:W-:Y:S02]  /*fad0*/  FMNMX.FTZ R36, R0, R5, !PT ;  /* 0x0000000500247209 */ /* 0x002fe40007810000 */
[----:B------:R-:W-:Y:S01]  /*fae0*/  ISETP.GT.AND P6, PT, R241, R176, PT ;  /* 0x000000b0f100720c */ /* 0x000fe20003fc4270 */
[----:B------:R-:W1:Y:S01]  /*faf0*/  SHFL.BFLY PT, R45, R40, 0x2, 0x1f ;  /* 0x0c401f00282d7f89 */ /* 0x000e6200000e0000 */
[C---:B------:R-:W-:Y:S01]  /*fb00*/  FSETP.NEU.FTZ.AND P3, PT, R36.reuse, -INF , PT ;  /* 0xff8000002400780b */ /* 0x040fe20003f7d000 */
[----:B------:R-:W-:Y:S01]  /*fb10*/  FMUL.FTZ R178, R36, UR4 ;  /* 0x0000000424b27c20 */ /* 0x000fe20008410000 */
[----:B------:R-:W-:Y:S02]  /*fb20*/  FSEL R126, R126, -INF , !P6 ;  /* 0xff8000007e7e7808 */ /* 0x000fe40007000000 */
[----:B--2---:R-:W-:Y:S02]  /*fb30*/  FMNMX.FTZ R3, R3, R44, !PT ;  /* 0x0000002c03037209 */ /* 0x004fe40007810000 */
[----:B------:R-:W-:Y:S02]  /*fb40*/  FSEL R42, R126, -INF , !P4 ;  /* 0xff8000007e2a7808 */ /* 0x000fe40006000000 */
[----:B------:R-:W-:Y:S01]  /*fb50*/  FSEL R178, R178, RZ, P3 ;  /* 0x000000ffb2b27208 */ /* 0x000fe20001800000 */
[C---:B------:R-:W-:Y:S01]  /*fb60*/  FMUL.FTZ R177, R3.reuse, UR4 ;  /* 0x0000000403b17c20 */ /* 0x040fe20008410000 */
[----:B------:R-:W-:Y:S02]  /*fb70*/  FMNMX3.FTZ R0, R2, R42, R41, !PT ;  /* 0x0000002a02007276 */ /* 0x000fe40007810029 */
[----:B------:R-:W-:Y:S01]  /*fb80*/  FSETP.NEU.FTZ.AND P2, PT, R3, -INF , PT ;  /* 0xff8000000300780b */ /* 0x000fe20003f5d000 */
[--C-:B------:R-:W-:Y:S01]  /*fb90*/  FFMA.FTZ R73, R20, UR4, -R178.reuse ;  /* 0x0000000414497c23 */ /* 0x100fe200080108b2 */
[--C-:B------:R-:W-:Y:S01]  /*fba0*/  FFMA.FTZ R70, R63, UR4, -R178.reuse ;  /* 0x000000043f467c23 */ /* 0x100fe200080108b2 */
[--C-:B------:R-:W-:Y:S01]  /*fbb0*/  FFMA.FTZ R63, R65, UR4, -R178.reuse ;  /* 0x00000004413f7c23 */ /* 0x100fe200080108b2 */
[----:B------:R-:W-:Y:S01]  /*fbc0*/  FSEL R177, R177, RZ, P2 ;  /* 0x000000ffb1b17208 */ /* 0x000fe20001000000 */
[--C-:B------:R-:W-:Y:S01]  /*fbd0*/  FFMA.FTZ R205, R205, UR4, -R178.reuse ;  /* 0x00000004cdcd7c23 */ /* 0x100fe200080108b2 */
[--C-:B------:R-:W-:Y:S01]  /*fbe0*/  FFMA.FTZ R201, R201, UR4, -R178.reuse ;  /* 0x00000004c9c97c23 */ /* 0x100fe200080108b2 */
[----:B------:R-:W-:Y:S01]  /*fbf0*/  MUFU.EX2 R73, R73 ;  /* 0x0000004900497308 */ /* 0x000fe20000000800 */
[--C-:B------:R-:W-:Y:S01]  /*fc00*/  FFMA.FTZ R74, R8, UR4, -R178.reuse ;  /* 0x00000004084a7c23 */ /* 0x100fe200080108b2 */
[--C-:B------:R-:W-:Y:S01]  /*fc10*/  FFMA.FTZ R110, R22, UR4, -R177.reuse ;  /* 0x00000004166e7c23 */ /* 0x100fe200080108b1 */
[--C-:B------:R-:W-:Y:S01]  /*fc20*/  FFMA.FTZ R75, R16, UR4, -R177.reuse ;  /* 0x00000004104b7c23 */ /* 0x100fe200080108b1 */
[----:B-1----:R-:W-:Y:S01]  /*fc30*/  FMNMX.FTZ R45, R40, R45, !PT ;  /* 0x0000002d282d7209 */ /* 0x002fe20007810000 */
[--C-:B------:R-:W-:Y:S01]  /*fc40*/  FFMA.FTZ R103, R78, UR4, -R177.reuse ;  /* 0x000000044e677c23 */ /* 0x100fe200080108b1 */
[--C-:B------:R-:W-:Y:S01]  /*fc50*/  FFMA.FTZ R190, R190, UR4, -R177.reuse ;  /* 0x00000004bebe7c23 */ /* 0x100fe200080108b1 */
[--C-:B------:R-:W-:Y:S03]  /*fc60*/  FFMA.FTZ R69, R66, UR4, -R177.reuse ;  /* 0x0000000442457c23 */ /* 0x100fe600080108b1 */
[----:B------:R-:W-:Y:S01]  /*fc70*/  MUFU.EX2 R110, R110 ;  /* 0x0000006e006e7308 */ /* 0x000fe20000000800 */
[----:B------:R-:W1:Y:S01]  /*fc80*/  SHFL.BFLY PT, R2, R45, 0x1, 0x1f ;  /* 0x0c201f002d027f89 */ /* 0x000e6200000e0000 */
[----:B------:R-:W-:Y:S01]  /*fc90*/  FSEL R8, R3, RZ, P2 ;  /* 0x000000ff03087208 */ /* 0x000fe20001000000 */
[--C-:B------:R-:W-:Y:S01]  /*fca0*/  FFMA.FTZ R109, R6, UR4, -R177.reuse ;  /* 0x00000004066d7c23 */ /* 0x100fe200080108b1 */
[--C-:B------:R-:W-:Y:S01]  /*fcb0*/  FFMA.FTZ R129, R121, UR4, -R178.reuse ;  /* 0x0000000479817c23 */ /* 0x100fe200080108b2 */
[--C-:B------:R-:W-:Y:S01]  /*fcc0*/  FFMA.FTZ R102, R82, UR4, -R178.reuse ;  /* 0x0000000452667c23 */ /* 0x100fe200080108b2 */
[--C-:B------:R-:W-:Y:S01]  /*fcd0*/  FFMA.FTZ R82, R79, UR4, -R178.reuse ;  /* 0x000000044f527c23 */ /* 0x100fe200080108b2 */
[--C-:B------:R-:W-:Y:S03]  /*fce0*/  FFMA.FTZ R93, R38, UR4, -R177.reuse ;  /* 0x00000004265d7c23 */ /* 0x100fe600080108b1 */
[----:B------:R-:W-:Y:S01]  /*fcf0*/  MUFU.EX2 R103, R103 ;  /* 0x0000006700677308 */ /* 0x000fe20000000800 */
[----:B------:R-:W-:Y:S01]  /*fd00*/  MOV R44, R67 ;  /* 0x00000043002c7202 */ /* 0x000fe20000000f00 */
[--C-:B------:R-:W-:Y:S01]  /*fd10*/  FFMA.FTZ R111, R10, UR4, -R178.reuse ;  /* 0x000000040a6f7c23 */ /* 0x100fe200080108b2 */
[--C-:B------:R-:W-:Y:S01]  /*fd20*/  FFMA.FTZ R105, R83, UR4, -R178.reuse ;  /* 0x0000000453697c23 */ /* 0x100fe200080108b2 */
[--C-:B------:R-:W-:Y:S01]  /*fd30*/  FFMA.FTZ R95, R14, UR4, -R178.reuse ;  /* 0x000000040e5f7c23 */ /* 0x100fe200080108b2 */
[--C-:B------:R-:W-:Y:S01]  /*fd40*/  FFMA.FTZ R68, R12, UR4, -R177.reuse ;  /* 0x000000040c447c23 */ /* 0x100fe200080108b1 */
[--C-:B------:R-:W-:Y:S01]  /*fd50*/  FFMA.FTZ R86, R26, UR4, -R177.reuse ;  /* 0x000000041a567c23 */ /* 0x100fe200080108b1 */
[--C-:B------:R-:W-:Y:S03]  /*fd60*/  FFMA.FTZ R87, R24, UR4, -R178.reuse ;  /* 0x0000000418577c23 */ /* 0x100fe600080108b2 */
        /* <DEDUP_REMOVED lines=9> */
[----:B-1----:R-:W-:Y:S01]  /*fe00*/  FMNMX.FTZ R2, R45, R2, !PT ;  /* 0x000000022d027209 */ /* 0x002fe20007810000 */
[--C-:B------:R-:W-:Y:S01]  /*fe10*/  FFMA.FTZ R127, R113, UR4, -R178.reuse ;  /* 0x00000004717f7c23 */ /* 0x100fe200080108b2 */
[--C-:B------:R-:W-:Y:S01]  /*fe20*/  FFMA.FTZ R113, R172, UR4, -R177.reuse ;  /* 0x00000004ac717c23 */ /* 0x100fe200080108b1 */
[--C-:B------:R-:W-:Y:S01]  /*fe30*/  FFMA.FTZ R126, R120, UR4, -R177.reuse ;  /* 0x00000004787e7c23 */ /* 0x100fe200080108b1 */
[C---:B------:R-:W-:Y:S01]  /*fe40*/  FSETP.NEU.FTZ.AND P1, PT, R2.reuse, -INF , PT ;  /* 0xff8000000200780b */ /* 0x040fe20003f3d000 */
[----:B------:R-:W-:Y:S01]  /*fe50*/  FMUL.FTZ R174, R2, UR4 ;  /* 0x0000000402ae7c20 */ /* 0x000fe20008410000 */
[--C-:B------:R-:W-:Y:S03]  /*fe60*/  FFMA.FTZ R120, R76, UR4, -R177.reuse ;  /* 0x000000044c787c23 */ /* 0x100fe600080108b1 */
[----:B------:R-:W-:Y:S01]  /*fe70*/  MUFU.EX2 R127, R127 ;  /* 0x0000007f007f7308 */ /* 0x000fe20000000800 */
[--C-:B------:R-:W-:Y:S01]  /*fe80*/  FFMA.FTZ R121, R85, UR4, -R178.reuse ;  /* 0x0000000455797c23 */ /* 0x100fe200080108b2 */
[--C-:B------:R-:W-:Y:S01]  /*fe90*/  FFMA.FTZ R85, R32, UR4, -R177.reuse ;  /* 0x0000000420557c23 */ /* 0x100fe200080108b1 */
[----:B------:R-:W-:Y:S01]  /*fea0*/  FSEL R174, R174, RZ, P1 ;  /* 0x000000ffaeae7208 */ /* 0x000fe20000800000 */
[----:B------:R-:W1:Y:S01]  /*feb0*/  SHFL.BFLY PT, R5, R0, 0x2, 0x1f ;  /* 0x0c401f0000057f89 */ /* 0x000e6200000e0000 */
[--C-:B------:R-:W-:Y:S01]  /*fec0*/  FFMA.FTZ R189, R189, UR4, -R178.reuse ;  /* 0x00000004bdbd7c23 */ /* 0x100fe200080108b2 */
[----:B------:R-:W-:Y:S01]  /*fed0*/  FFMA.FTZ R187, R187, UR4, -R178 ;  /* 0x00000004bbbb7c23 */ /* 0x000fe200080108b2 */
[--C-:B------:R-:W-:Y:S03]  /*fee0*/  FFMA.FTZ R252, R252, UR4, -R177.reuse ;  /* 0x00000004fcfc7c23 */ /* 0x100fe600080108b1 */
[----:B------:R-:W-:Y:S01]  /*fef0*/  MUFU.EX2 R126, R126 ;  /* 0x0000007e007e7308 */ /* 0x000fe20000000800 */
[--C-:B------:R-:W-:Y:S01]  /*ff00*/  FFMA.FTZ R91, R21, UR4, -R174.reuse ;  /* 0x00000004155b7c23 */ /* 0x100fe200080108ae */
[--C-:B------:R-:W-:Y:S01]  /*ff10*/  FFMA.FTZ R84, R23, UR4, -R174.reuse ;  /* 0x0000000417547c23 */ /* 0x100fe200080108ae */
[--C-:B------:R-:W-:Y:S01]  /*ff20*/  FFMA.FTZ R72, R48, UR4, -R174.reuse ;  /* 0x0000000430487c23 */ /* 0x100fe200080108ae */
[----:B------:R-:W-:Y:S01]  /*ff30*/  LDSM.16.MT88.4 R20, [R214+0x4000] ;  /* 0x00400000d614783b */ /* 0x000fe20000004200 */
[--C-:B------:R-:W-:Y:S01]  /*ff40*/  FFMA.FTZ R101, R19, UR4, -R174.reuse ;  /* 0x0000000413657c23 */ /* 0x100fe200080108ae */
[--C-:B------:R-:W-:Y:S01]  /*ff50*/  FFMA.FTZ R78, R18, UR4, -R174.reuse ;  /* 0x00000004124e7c23 */ /* 0x100fe200080108ae */
[--C-:B------:R-:W-:Y:S03]  /*ff60*/  FFMA.FTZ R107, R112, UR4, -R174.reuse ;  /* 0x00000004706b7c23 */ /* 0x100fe600080108ae */
[----:B------:R-:W2:Y:S01]  /*ff70*/  MUFU.EX2 R125, R125 ;  /* 0x0000007d007d7308 */ /* 0x000ea20000000800 */
[----:B------:R-:W-:Y:S01]  /*ff80*/  FFMA.FTZ R112, R58, UR4, -R177 ;  /* 0x000000043a707c23 */ /* 0x000fe200080108b1 */
[--C-:B------:R-:W-:Y:S01]  /*ff90*/  FFMA.FTZ R79, R39, UR4, -R174.reuse ;  /* 0x00000004274f7c23 */ /* 0x100fe200080108ae */
[--C-:B------:R-:W-:Y:S01]  /*ffa0*/  FFMA.FTZ R106, R25, UR4, -R174.reuse ;  /* 0x00000004196a7c23 */ /* 0x100fe200080108ae */
[--C-:B------:R-:W-:Y:S01]  /*ffb0*/  FFMA.FTZ R66, R4, UR4, -R174.reuse ;  /* 0x0000000404427c23 */ /* 0x100fe200080108ae */
[----:B------:R-:W-:Y:S01]  /*ffc0*/  FSEL R4, R2, RZ, P1 ;  /* 0x000000ff02047208 */ /* 0x000fe20000800000 */
[--C-:B------:R-:W-:Y:S01]  /*ffd0*/  FFMA.FTZ R171, R123, UR4, -R174.reuse ;  /* 0x000000047bab7c23 */ /* 0x100fe200080108ae */
[--C-:B------:R-:W-:Y:S03]  /*ffe0*/  FFMA.FTZ R122, R11, UR4, -R174.reuse ;  /* 0x000000040b7a7c23 */ /* 0x100fe600080108ae */
[----:B------:R-:W-:Y:S01]  /*fff0*/  MUFU.EX2 R121, R121 ;  /* 0x0000007900797308 */ /* 0x000fe20000000800 */
[----:B------:R-:W-:Y:S01]  /*10000*/  FFMA.FTZ R67, R34, UR4, -R174 ;  /* 0x0000000422437c23 */ /* 0x000fe200080108ae */
[----:B------:R-:W-:Y:S01]  /*10010*/  FADD.FTZ R4, -R4, R165 ;  /* 0x000000a504047221 */ /* 0x000fe20000010100 */
[----:B------:R-:W-:Y:S01]  /*10020*/  MOV R165, R81 ;  /* 0x0000005100a57202 */ /* 0x000fe20000000f00 */
[----:B------:R-:W-:Y:S01]  /*10030*/  FFMA.FTZ R81, R49, UR4, -R178 ;  /* 0x0000000431517c23 */ /* 0x000fe200080108b2 */
[--C-:B------:R-:W-:Y:S01]  /*10040*/  FFMA.FTZ R94, R29, UR4, -R174.reuse ;  /* 0x000000041d5e7c23 */ /* 0x100fe200080108ae */
[--C-:B------:R-:W-:Y:S01]  /*10050*/  FFMA.FTZ R61, R61, UR4, -R174.reuse ;  /* 0x000000043d3d7c23 */ /* 0x100fe200080108ae */
[----:B-1----:R-:W-:Y:S03]  /*10060*/  FMNMX.FTZ R5, R0, R5, !PT ;  /* 0x0000000500057209 */ /* 0x002fe60007810000 */
[----:B------:R-:W-:Y:S01]  /*10070*/  MUFU.EX2 R114, R114 ;  /* 0x0000007200727308 */ /* 0x000fe20000000800 */
[----:B--2---:R-:W-:Y:S01]  /*10080*/  F2FP.F16.F32.PACK_AB R45, R125, R126 ;  /* 0x0000007e7d2d723e */ /* 0x004fe200000000ff */
[--C-:B------:R-:W-:Y:S01]  /*10090*/  FFMA.FTZ R124, R117, UR4, -R174.reuse ;  /* 0x00000004757c7c23 */ /* 0x100fe200080108ae */
[--C-:B------:R-:W-:Y:S01]  /*100a0*/  FFMA.FTZ R117, R116, UR4, -R174.reuse ;  /* 0x0000000474757c23 */ /* 0x100fe200080108ae */
[----:B------:R-:W1:Y:S01]  /*100b0*/  SHFL.BFLY PT, R0, R5, 0x1, 0x1f ;  /* 0x0c201f0005007f89 */ /* 0x000e6200000e0000 */
[--C-:B------:R-:W-:Y:S01]  /*100c0*/  FFMA.FTZ R197, R197, UR4, -R174.reuse ;  /* 0x00000004c5c57c23 */ /* 0x100fe200080108ae */
[--C-:B------:R-:W-:Y:S01]  /*100d0*/  FFMA.FTZ R195, R195, UR4, -R174.reuse ;  /* 0x00000004c3c37c23 */ /* 0x100fe200080108ae */
[--C-:B------:R-:W-:Y:S03]  /*100e0*/  FFMA.FTZ R249, R249, UR4, -R177.reuse ;  /* 0x00000004f9f97c23 */ /* 0x100fe600080108b1 */
[----:B------:R-:W-:Y:S01]  /*100f0*/  MUFU.EX2 R120, R120 ;  /* 0x0000007800787308 */ /* 0x000fe20000000800 */
[----:B------:R-:W-:Y:S01]  /*10100*/  FFMA.FTZ R175, R175, UR4, -R177 ;  /* 0x00000004afaf7c23 */ /* 0x000fe200080108b1 */
[----:B------:R-:W-:Y:S08]  /*10110*/  FFMA.FTZ R169, R169, UR4, -R174 ;  /* 0x00000004a9a97c23 */ /* 0x000ff000080108ae */
[----:B------:R-:W-:Y:S10]  /*10120*/  MUFU.EX2 R113, R113 ;  /* 0x0000007100717308 */ /* 0x000ff40000000800 */
[----:B------:R-:W-:Y:S01]  /*10130*/  MUFU.EX2 R171, R171 ;  /* 0x000000ab00ab7308 */ /* 0x000fe20000000800 */
[----:B-1----:R-:W-:Y:S02]  /*10140*/  FMNMX.FTZ R0, R5, R0, !PT ;  /* 0x0000000005007209 */ /* 0x002fe40007810000 */
[----:B------:R-:W-:Y:S07]  /*10150*/  FSEL R5, R36, RZ, P3 ;  /* 0x000000ff24057208 */ /* 0x000fee0001800000 */
[----:B------:R-:W1:Y:S01]  /*10160*/  MUFU.EX2 R124, R124 ;  /* 0x0000007c007c7308 */ /* 0x000e620000000800 */
[C---:B------:R-:W-:Y:S01]  /*10170*/  FMUL.FTZ R176, R0.reuse, UR4 ;  /* 0x0000000400b07c20 */ /* 0x040fe20008410000 */
[----:B------:R-:W-:Y:S01]  /*10180*/  FSETP.NEU.FTZ.AND P0, PT, R0, -INF , PT ;  /* 0xff8000000000780b */ /* 0x000fe20003f1d000 */
[----:B------:R-:W-:Y:S01]  /*10190*/  FADD.FTZ R5, -R5, R166 ;  /* 0x000000a605057221 */ /* 0x000fe20000010100 */
[----:B------:R-:W-:Y:S02]  /*101a0*/  MOV R166, R44 ;  /* 0x0000002c00a67202 */ /* 0x000fe40000000f00 */
[----:B------:R-:W-:Y:S01]  /*101b0*/  FSEL R176, R176, RZ, P0 ;  /* 0x000000ffb0b07208 */ /* 0x000fe20000000000 */
[----:B------:R-:W-:Y:S03]  /*101c0*/  FMUL.FTZ R6, R5, UR4 ;  /* 0x0000000405067c20 */ /* 0x000fe60008410000 */
[----:B------:R-:W-:Y:S01]  /*101d0*/  MUFU.EX2 R122, R122 ;  /* 0x0000007a007a7308 */ /* 0x000fe20000000800 */
[----:B------:R-:W-:Y:S01]  /*101e0*/  F2FP.F16.F32.PACK_AB R44, R127, R129 ;  /* 0x000000817f2c723e */ /* 0x000fe200000000ff */
[----:B------:R-:W-:Y:S01]  /*101f0*/  FADD.FTZ R5, -R8, R167 ;  /* 0x000000a708057221 */ /* 0x000fe20000010100 */
[--C-:B------:R-:W-:Y:S01]  /*10200*/  FFMA.FTZ R64, R51, UR4, -R176.reuse ;  /* 0x0000000433407c23 */ /* 0x100fe200080108b0 */
[--C-:B------:R-:W-:Y:S01]  /*10210*/  FFMA.FTZ R65, R50, UR4, -R176.reuse ;  /* 0x0000000432417c23 */ /* 0x100fe200080108b0 */
[--C-:B------:R-:W-:Y:S01]  /*10220*/  FFMA.FTZ R90, R17, UR4, -R176.reuse ;  /* 0x00000004115a7c23 */ /* 0x100fe200080108b0 */
[----:B------:R-:W2:Y:S01]  /*10230*/  LDSM.16.MT88.4 R48, [R212+0x4000] ;  /* 0x00400000d430783b */ /* 0x000ea20000004200 */
[--C-:B------:R-:W-:Y:S03]  /*10240*/  FFMA.FTZ R104, R9, UR4, -R176.reuse ;  /* 0x0000000409687c23 */ /* 0x100fe600080108b0 */
[----:B------:R-:W3:Y:S01]  /*10250*/  MUFU.EX2 R40, R6 ;  /* 0x0000000600287308 */ /* 0x000ee20000000800 */
[----:B------:R-:W-:Y:S01]  /*10260*/  FMUL.FTZ R9, R5, UR4 ;  /* 0x0000000405097c20 */ /* 0x000fe20008410000 */
[--C-:B------:R-:W-:Y:S01]  /*10270*/  FFMA.FTZ R116, R7, UR4, -R176.reuse ;  /* 0x0000000407747c23 */ /* 0x100fe200080108b0 */
[----:B------:R-:W-:Y:S01]  /*10280*/  FMUL.FTZ R7, R4, UR4 ;  /* 0x0000000404077c20 */ /* 0x000fe20008410000 */
[--C-:B------:R-:W-:Y:S01]  /*10290*/  FFMA.FTZ R172, R115, UR4, -R176.reuse ;  /* 0x0000000473ac7c23 */ /* 0x100fe200080108b0 */
[--C-:B------:R-:W-:Y:S01]  /*102a0*/  FFMA.FTZ R115, R119, UR4, -R176.reuse ;  /* 0x0000000477737c23 */ /* 0x100fe200080108b0 */
[--C-:B------:R-:W-:Y:S01]  /*102b0*/  FFMA.FTZ R119, R52, UR4, -R177.reuse ;  /* 0x0000000434777c23 */ /* 0x100fe200080108b1 */
[--C-:B------:R-:W-:Y:S03]  /*102c0*/  FFMA.FTZ R123, R43, UR4, -R176.reuse ;  /* 0x000000042b7b7c23 */ /* 0x100fe600080108b0 */
[----:B------:R-:W4:Y:S01]  /*102d0*/  MUFU.EX2 R39, R9 ;  /* 0x0000000900277308 */ /* 0x000f220000000800 */
[--C-:B------:R-:W-:Y:S01]  /*102e0*/  FFMA.FTZ R71, R37, UR4, -R176.reuse ;  /* 0x0000000425477c23 */ /* 0x100fe200080108b0 */
[--C-:B------:R-:W-:Y:S01]  /*102f0*/  FFMA.FTZ R77, R35, UR4, -R176.reuse ;  /* 0x00000004234d7c23 */ /* 0x100fe200080108b0 */
[--C-:B------:R-:W-:Y:S01]  /*10300*/  FFMA.FTZ R76, R33, UR4, -R176.reuse ;  /* 0x00000004214c7c23 */ /* 0x100fe200080108b0 */
[----:B-1----:R-:W-:Y:S01]  /*10310*/  F2FP.F16.F32.PACK_AB R32, R124, R171 ;  /* 0x000000ab7c20723e */ /* 0x002fe200000000ff */
[--C-:B------:R-:W-:Y:S01]  /*10320*/  FFMA.FTZ R100, R13, UR4, -R176.reuse ;  /* 0x000000040d647c23 */ /* 0x100fe200080108b0 */
[--C-:B------:R-:W-:Y:S01]  /*10330*/  FFMA.FTZ R83, R15, UR4, -R176.reuse ;  /* 0x000000040f537c23 */ /* 0x100fe200080108b0 */
[--C-:B------:R-:W-:Y:S03]  /*10340*/  FFMA.FTZ R43, R27, UR4, -R176.reuse ;  /* 0x000000041b2b7c23 */ /* 0x100fe600080108b0 */
[----:B------:R-:W1:Y:S01]  /*10350*/  MUFU.EX2 R38, R7 ;  /* 0x0000000700267308 */ /* 0x000e620000000800 */
[C---:B---3--:R-:W-:Y:S01]  /*10360*/  FMUL.FTZ R16, R40.reuse, R148 ;  /* 0x0000009428107220 */ /* 0x048fe20000410000 */
[C---:B------:R-:W-:Y:S01]  /*10370*/  FMUL.FTZ R17, R40.reuse, R149 ;  /* 0x0000009528117220 */ /* 0x040fe20000410000 */
[----:B------:R-:W-:Y:S01]  /*10380*/  FMUL.FTZ R4, R40, R160 ;  /* 0x000000a028047220 */ /* 0x000fe20000410000 */
[----:B------:R-:W-:Y:S01]  /*10390*/  MOV R160, R108 ;  /* 0x0000006c00a07202 */ /* 0x000fe20000000f00 */
[----:B------:R-:W-:Y:S01]  /*103a0*/  FFMA.FTZ R108, R54, UR4, -R177 ;  /* 0x00000004366c7c23 */ /* 0x000fe200080108b1 */
[----:B------:R-:W-:Y:S01]  /*103b0*/  FFMA.FTZ R129, R40, R239, R129 ;  /* 0x000000ef28817223 */ /* 0x000fe20000010081 */
[--C-:B------:R-:W-:Y:S03]  /*103c0*/  FFMA.FTZ R89, R31, UR4, -R176.reuse ;  /* 0x000000041f597c23 */ /* 0x100fe600080108b0 */
[----:B------:R-:W3:Y:S01]  /*103d0*/  MUFU.EX2 R117, R117 ;  /* 0x0000007500757308 */ /* 0x000ee20000000800 */
[C---:B----4-:R-:W-:Y:S01]  /*103e0*/  FMUL.FTZ R18, R39.reuse, R150 ;  /* 0x0000009627127220 */ /* 0x050fe20000410000 */
[C---:B------:R-:W-:Y:S01]  /*103f0*/  FMUL.FTZ R19, R39.reuse, R151 ;  /* 0x0000009727137220 */ /* 0x040fe20000410000 */
[----:B------:R-:W-:Y:S01]  /*10400*/  FMUL.FTZ R6, R39, R162 ;  /* 0x000000a227067220 */ /* 0x000fe20000410000 */
[----:B------:R-:W-:Y:S01]  /*10410*/  LDSM.16.MT88.4 R148, [R214+0x5c00] ;  /* 0x005c0000d694783b */ /* 0x000fe20000004200 */
[--C-:B------:R-:W-:Y:S01]  /*10420*/  FFMA.FTZ R60, R60, UR4, -R176.reuse ;  /* 0x000000043c3c7c23 */ /* 0x100fe200080108b0 */
[--C-:B------:R-:W-:Y:S01]  /*10430*/  FFMA.FTZ R209, R209, UR4, -R176.reuse ;  /* 0x00000004d1d17c23 */ /* 0x100fe200080108b0 */
[----:B------:R-:W-:Y:S03]  /*10440*/  FFMA.FTZ R185, R185, UR4, -R176 ;  /* 0x00000004b9b97c23 */ /* 0x000fe600080108b0 */
[----:B------:R-:W-:Y:S01]  /*10450*/  MUFU.EX2 R172, R172 ;  /* 0x000000ac00ac7308 */ /* 0x000fe20000000800 */
[C---:B-1----:R-:W-:Y:S01]  /*10460*/  FMUL.FTZ R25, R38.reuse, R141 ;  /* 0x0000008d26197220 */ /* 0x042fe20000410000 */
[--C-:B------:R-:W-:Y:S01]  /*10470*/  FFMA.FTZ R141, R57, UR4, -R174.reuse ;  /* 0x00000004398d7c23 */ /* 0x100fe200080108ae */
[----:B------:R-:W-:Y:S01]  /*10480*/  FMUL.FTZ R28, R38, R136 ;  /* 0x00000088261c7220 */ /* 0x000fe20000410000 */
[----:B------:R-:W-:Y:S01]  /*10490*/  FFMA.FTZ R136, R56, UR4, -R174 ;  /* 0x0000000438887c23 */ /* 0x000fe200080108ae */
[----:B------:R-:W-:Y:S01]  /*104a0*/  FMUL.FTZ R7, R39, R163 ;  /* 0x000000a327077220 */ /* 0x000fe20000410000 */
[C---:B------:R-:W-:Y:S01]  /*104b0*/  FMUL.FTZ R9, R38.reuse, R157 ;  /* 0x0000009d26097220 */ /* 0x040fe20000410000 */
[C---:B------:R-:W-:Y:S03]  /*104c0*/  FMUL.FTZ R12, R38.reuse, R152 ;  /* 0x00000098260c7220 */ /* 0x040fe60000410000 */
[----:B------:R-:W1:Y:S01]  /*104d0*/  MUFU.EX2 R123, R123 ;  /* 0x0000007b007b7308 */ /* 0x000e620000000800 */
[----:B---3--:R-:W-:Y:S01]  /*104e0*/  F2FP.F16.F32.PACK_AB R34, R117, R122 ;  /* 0x0000007a7522723e */ /* 0x008fe200000000ff */
[C---:B------:R-:W-:Y:S01]  /*104f0*/  FMUL.FTZ R13, R38.reuse, R153 ;  /* 0x00000099260d7220 */ /* 0x040fe20000410000 */
[C---:B------:R-:W-:Y:S01]  /*10500*/  FMUL.FTZ R24, R38.reuse, R140 ;  /* 0x0000008c26187220 */ /* 0x040fe20000410000 */
[----:B------:R-:W-:Y:S01]  /*10510*/  FMUL.FTZ R29, R38, R137 ;  /* 0x00000089261d7220 */ /* 0x000fe20000410000 */
[----:B------:R-:W-:Y:S01]  /*10520*/  FFMA.FTZ R137, R160, UR4, -R176 ;  /* 0x00000004a0897c23 */ /* 0x000fe200080108b0 */
[----:B------:R-:W-:Y:S01]  /*10530*/  FFMA.FTZ R152, R192, UR4, -R174 ;  /* 0x00000004c0987c23 */ /* 0x000fe200080108ae */
[--C-:B------:R-:W-:Y:S03]  /*10540*/  FFMA.FTZ R192, R198, UR4, -R177.reuse ;  /* 0x00000004c6c07c23 */ /* 0x100fe600080108b1 */
[----:B------:R-:W-:Y:S01]  /*10550*/  MUFU.EX2 R116, R116 ;  /* 0x0000007400747308 */ /* 0x000fe20000000800 */
[--C-:B------:R-:W-:Y:S01]  /*10560*/  FFMA.FTZ R198, R183, UR4, -R176.reuse ;  /* 0x00000004b7c67c23 */ /* 0x100fe200080108b0 */
[--C-:B------:R-:W-:Y:S01]  /*10570*/  FFMA.FTZ R179, R179, UR4, -R176.reuse ;  /* 0x00000004b3b37c23 */ /* 0x100fe200080108b0 */
[--C-:B------:R-:W-:Y:S01]  /*10580*/  FFMA.FTZ R173, R173, UR4, -R176.reuse ;  /* 0x00000004adad7c23 */ /* 0x100fe200080108b0 */
[--C-:B------:R-:W-:Y:S01]  /*10590*/  FFMA.FTZ R168, R168, UR4, -R176.reuse ;  /* 0x00000004a8a87c23 */ /* 0x100fe200080108b0 */
[----:B------:R-:W-:Y:S01]  /*105a0*/  FSEL R5, R0, RZ, P0 ;  /* 0x000000ff00057208 */ /* 0x000fe20000000000 */
[----:B------:R-:W-:Y:S01]  /*105b0*/  FFMA.FTZ R153, R184, UR4, -R177 ;  /* 0x00000004b8997c23 */ /* 0x000fe200080108b1 */
[----:B------:R-:W-:Y:S03]  /*105c0*/  FFMA.FTZ R184, R211, UR4, -R176 ;  /* 0x00000004d3b87c23 */ /* 0x000fe600080108b0 */
[----:B------:R-:W3:Y:S01]  /*105d0*/  MUFU.EX2 R115, R115 ;  /* 0x0000007300737308 */ /* 0x000ee20000000800 */
[----:B-1----:R-:W-:Y:S01]  /*105e0*/  F2FP.F16.F32.PACK_AB R33, R123, R172 ;  /* 0x000000ac7b21723e */ /* 0x002fe200000000ff */
[----:B------:R-:W-:Y:S01]  /*105f0*/  FADD.FTZ R5, -R5, R164 ;  /* 0x000000a405057221 */ /* 0x000fe20000010100 */
[----:B------:R-:W-:Y:S01]  /*10600*/  MOV R167, R47 ;  /* 0x0000002f00a77202 */ /* 0x000fe20000000f00 */
[----:B------:R-:W-:Y:S01]  /*10610*/  FFMA.FTZ R171, R38, R237, R171 ;  /* 0x000000ed26ab7223 */ /* 0x000fe200000100ab */
[----:B------:R-:W-:Y:S01]  /*10620*/  F2FP.F16.F32.PACK_AB R47, R113, R120 ;  /* 0x00000078712f723e */ /* 0x000fe200000000ff */
[----:B------:R-:W-:Y:S01]  /*10630*/  FMUL.FTZ R8, R5, UR4 ;  /* 0x0000000405087c20 */ /* 0x000fe20008410000 */
[----:B------:R-:W-:Y:S03]  /*10640*/  FMUL.FTZ R5, R40, R161 ;  /* 0x000000a128057220 */ /* 0x000fe60000410000 */
[----:B------:R-:W-:Y:S01]  /*10650*/  MUFU.EX2 R111, R111 ;  /* 0x0000006f006f7308 */ /* 0x000fe20000000800 */
[----:B------:R-:W-:Y:S01]  /*10660*/  MOV R161, R99 ;  /* 0x0000006300a17202 */ /* 0x000fe20000000f00 */
[----:B------:R-:W-:Y:S01]  /*10670*/  FFMA.FTZ R99, R55, UR4, -R178 ;  /* 0x0000000437637c23 */ /* 0x000fe200080108b2 */
[----:B------:R-:W-:Y:S01]  /*10680*/  MOV R164, R46 ;  /* 0x0000002e00a47202 */ /* 0x000fe20000000f00 */
[----:B------:R-:W-:Y:S01]  /*10690*/  FADD.FTZ R171, R124, R171 ;  /* 0x000000ab7cab7221 */ /* 0x000fe20000010000 */
[----:B------:R-:W-:Y:S01]  /*106a0*/  F2FP.F16.F32.PACK_AB R46, R114, R121 ;  /* 0x00000079722e723e */ /* 0x000fe200000000ff */
[----:B------:R-:W-:Y:S01]  /*106b0*/  FFMA.FTZ R126, R39, R240, R126 ;  /* 0x000000f0277e7223 */ /* 0x000fe2000001007e */
[----:B------:R-:W-:Y:S03]  /*106c0*/  MOV R162, R92 ;  /* 0x0000005c00a27202 */ /* 0x000fe60000000f00 */
[----:B------:R1:W4:Y:S01]  /*106d0*/  MUFU.EX2 R37, R8 ;  /* 0x0000000800257308 */ /* 0x0003220000000800 */
[--C-:B------:R-:W-:Y:S01]  /*106e0*/  FFMA.FTZ R92, R97, UR4, -R178.reuse ;  /* 0x00000004615c7c23 */ /* 0x100fe200080108b2 */
[----:B------:R-:W-:Y:S01]  /*106f0*/  FFMA.FTZ R97, R98, UR4, -R177 ;  /* 0x0000000462617c23 */ /* 0x000fe200080108b1 */
[----:B------:R-:W-:Y:S01]  /*10700*/  FFMA.FTZ R98, R53, UR4, -R178 ;  /* 0x0000000435627c23 */ /* 0x000fe200080108b2 */
[-C--:B------:R-:W-:Y:S01]  /*10710*/  HMMA.16816.F32 R4, R44, R20.reuse, R4 ;  /* 0x000000142c04723c */ /* 0x080fe20000001804 */
[----:B------:R-:W5:Y:S05]  /*10720*/  LDSM.16.MT88.4 R52, [R214+0x4400] ;  /* 0x00440000d634783b */ /* 0x000f6a0000004200 */
[----:B------:R-:W5:Y:S01]  /*10730*/  MUFU.EX2 R109, R109 ;  /* 0x0000006d006d7308 */ /* 0x000f620000000800 */
[----:B---3--:R-:W-:Y:S01]  /*10740*/  F2FP.F16.F32.PACK_AB R35, R115, R116 ;  /* 0x000000747323723e */ /* 0x008fe200000000ff */
[----:B------:R-:W-:Y:S01]  /*10750*/  FFMA.FTZ R140, R162, UR4, -R174 ;  /* 0x00000004a28c7c23 */ /* 0x000fe200080108ae */
[----:B------:R-:W-:Y:S01]  /*10760*/  FADD.FTZ R122, R122, R171 ;  /* 0x000000ab7a7a7221 */ /* 0x000fe20000010000 */
[C---:B------:R-:W-:Y:S01]  /*10770*/  ISETP.GT.AND P0, PT, R250.reuse, R225, PT ;  /* 0x000000e1fa00720c */ /* 0x040fe20003f04270 */
[----:B------:R-:W-:Y:S01]  /*10780*/  FADD.FTZ R125, R125, R126 ;  /* 0x0000007e7d7d7221 */ /* 0x000fe20000010000 */
[----:B------:R-:W-:Y:S01]  /*10790*/  IADD3 R250, PT, PT, R250, -0x1, RZ ;  /* 0xfffffffffafa7810 */ /* 0x000fe20007ffe0ff */
[----:B------:R-:W-:Y:S03]  /*107a0*/  FADD.FTZ R122, R117, R122 ;  /* 0x0000007a757a7221 */ /* 0x000fe60000010000 */
[----:B------:R-:W-:Y:S01]  /*107b0*/  MUFU.EX2 R105, R105 ;  /* 0x0000006900697308 */ /* 0x000fe20000000800 */
[----:B-1----:R-:W-:Y:S01]  /*107c0*/  FMUL.FTZ R8, R38, R156 ;  /* 0x0000009c26087220 */ /* 0x002fe20000410000 */
[C---:B----4-:R-:W-:Y:S01]  /*107d0*/  FMUL.FTZ R10, R37.reuse, R158 ;  /* 0x0000009e250a7220 */ /* 0x050fe20000410000 */
[C---:B------:R-:W-:Y:S01]  /*107e0*/  FMUL.FTZ R11, R37.reuse, R159 ;  /* 0x0000009f250b7220 */ /* 0x040fe20000410000 */
[C---:B------:R-:W-:Y:S01]  /*107f0*/  FMUL.FTZ R14, R37.reuse, R154 ;  /* 0x0000009a250e7220 */ /* 0x040fe20000410000 */
[C---:B------:R-:W-:Y:S01]  /*10800*/  FMUL.FTZ R15, R37.reuse, R155 ;  /* 0x0000009b250f7220 */ /* 0x040fe20000410000 */
[C---:B------:R-:W-:Y:S01]  /*10810*/  FMUL.FTZ R26, R37.reuse, R142 ;  /* 0x0000008e251a7220 */ /* 0x040fe20000410000 */
[C---:B------:R-:W-:Y:S03]  /*10820*/  FMUL.FTZ R27, R37.reuse, R143 ;  /* 0x0000008f251b7220 */ /* 0x040fe60000410000 */
[----:B------:R-:W1:Y:S01]  /*10830*/  MUFU.EX2 R102, R102 ;  /* 0x0000006600667308 */ /* 0x000e620000000800 */
[C---:B------:R-:W-:Y:S01]  /*10840*/  FMUL.FTZ R30, R37.reuse, R138 ;  /* 0x0000008a251e7220 */ /* 0x040fe20000410000 */
[C---:B------:R-:W-:Y:S04]  /*10850*/  HMMA.16816.F32 R8, R32.reuse, R20, R8 ;  /* 0x000000142008723c */ /* 0x040fe80000001808 */
[C---:B------:R-:W-:Y:S01]  /*10860*/  FMUL.FTZ R20, R40.reuse, R144 ;  /* 0x0000009028147220 */ /* 0x040fe20000410000 */
[----:B------:R-:W-:Y:S03]  /*10870*/  FMUL.FTZ R21, R40, R145 ;  /* 0x0000009128157220 */ /* 0x000fe60000410000 */
[----:B------:R-:W3:Y:S01]  /*10880*/  MUFU.EX2 R96, R96 ;  /* 0x0000006000607308 */ /* 0x000ee20000000800 */
[----:B------:R-:W-:Y:S01]  /*10890*/  FMUL.FTZ R31, R37, R139 ;  /* 0x0000008b251f7220 */ /* 0x000fe20000410000 */
[-C--:B------:R-:W-:Y:S03]  /*108a0*/  HMMA.16816.F32 R12, R32, R22.reuse, R12 ;  /* 0x00000016200c723c */ /* 0x080fe6000000180c */
[--C-:B------:R-:W-:Y:S01]  /*108b0*/  FFMA.FTZ R142, R164, UR4, -R176.reuse ;  /* 0x00000004a48e7c23 */ /* 0x100fe200080108b0 */
[----:B------:R-:W-:Y:S01]  /*108c0*/  FFMA.FTZ R143, R165, UR4, -R176 ;  /* 0x00000004a58f7c23 */ /* 0x000fe200080108b0 */
[----:B------:R-:W-:Y:S03]  /*108d0*/  FFMA.FTZ R155, R188, UR4, -R174 ;  /* 0x00000004bc9b7c23 */ /* 0x000fe600080108ae */
[----:B------:R-:W-:Y:S01]  /*108e0*/  MUFU.EX2 R107, R107 ;  /* 0x0000006b006b7308 */ /* 0x000fe20000000800 */
[----:B------:R-:W-:Y:S01]  /*108f0*/  FFMA.FTZ R154, R206, UR4, -R176 ;  /* 0x00000004ce9a7c23 */ /* 0x000fe200080108b0 */
[C---:B------:R-:W-:Y:S04]  /*10900*/  HMMA.16816.F32 R16, R44.reuse, R22, R16 ;  /* 0x000000162c10723c */ /* 0x040fe80000001810 */
[C---:B------:R-:W-:Y:S01]  /*10910*/  FMUL.FTZ R22, R39.reuse, R146 ;  /* 0x0000009227167220 */ /* 0x040fe20000410000 */
[----:B------:R-:W-:Y:S03]  /*10920*/  FMUL.FTZ R23, R39, R147 ;  /* 0x0000009327177220 */ /* 0x000fe60000410000 */
[----:B------:R-:W-:Y:S01]  /*10930*/  MUFU.EX2 R106, R106 ;  /* 0x0000006a006a7308 */ /* 0x000fe20000000800 */
[--C-:B------:R-:W-:Y:S01]  /*10940*/  FFMA.FTZ R188, R207, UR4, -R178.reuse ;  /* 0x00000004cfbc7c23 */ /* 0x100fe200080108b2 */
[--C-:B------:R-:W-:Y:S01]  /*10950*/  FFMA.FTZ R207, R194, UR4, -R177.reuse ;  /* 0x00000004c2cf7c23 */ /* 0x100fe200080108b1 */
[--C-:B------:R-:W-:Y:S01]  /*10960*/  FFMA.FTZ R194, R203, UR4, -R178.reuse ;  /* 0x00000004cbc27c23 */ /* 0x100fe200080108b2 */
[--C-:B------:R-:W-:Y:S01]  /*10970*/  FFMA.FTZ R203, R186, UR4, -R177.reuse ;  /* 0x00000004bacb7c23 */ /* 0x100fe200080108b1 */
[--C-:B------:R-:W-:Y:S01]  /*10980*/  FFMA.FTZ R145, R166, UR4, -R178.reuse ;  /* 0x00000004a6917c23 */ /* 0x100fe200080108b2 */
[-C--:B--2---:R-:W-:Y:S04]  /*10990*/  HMMA.16816.F32 R20, R44, R48.reuse, R20 ;  /* 0x000000302c14723c */ /* 0x084fe80000001814 */
[----:B------:R-:W-:Y:S01]  /*109a0*/  MUFU.EX2 R101, R101 ;  /* 0x0000006500657308 */ /* 0x000fe20000000800 */
[----:B------:R-:W-:Y:S01]  /*109b0*/  FFMA.FTZ R144, R167, UR4, -R178 ;  /* 0x00000004a7907c23 */ /* 0x000fe200080108b2 */
[----:B------:R-:W-:Y:S01]  /*109c0*/  FFMA.FTZ R167, R182, UR4, -R174 ;  /* 0x00000004b6a77c23 */ /* 0x000fe200080108ae */
[----:B------:R-:W-:Y:S01]  /*109d0*/  FFMA.FTZ R182, R202, UR4, -R176 ;  /* 0x00000004cab67c23 */ /* 0x000fe200080108b0 */
[--C-:B------:R-:W-:Y:S01]  /*109e0*/  FFMA.FTZ R146, R180, UR4, -R177.reuse ;  /* 0x00000004b4927c23 */ /* 0x100fe200080108b1 */
[--C-:B------:R-:W-:Y:S01]  /*109f0*/  FFMA.FTZ R180, R210, UR4, -R174.reuse ;  /* 0x00000004d2b47c23 */ /* 0x100fe200080108ae */
[C---:B------:R-:W-:Y:S04]  /*10a00*/  HMMA.16816.F32 R24, R32.reuse, R48, R24 ;  /* 0x000000302018723c */ /* 0x040fe80000001818 */
[----:B------:R-:W2:Y:S01]  /*10a10*/  MUFU.EX2 R94, R94 ;  /* 0x0000005e005e7308 */ /* 0x000ea20000000800 */
[----:B------:R-:W-:Y:S01]  /*10a20*/  FFMA.FTZ R48, R59, UR4, -R174 ;  /* 0x000000043b307c23 */ /* 0x000fe200080108ae */
[--C-:B------:R-:W-:Y:S01]  /*10a30*/  FFMA.FTZ R147, R208, UR4, -R178.reuse ;  /* 0x00000004d0937c23 */ /* 0x100fe200080108b2 */
[----:B------:R-:W4:Y:S01]  /*10a40*/  LDSM.16.MT88.4 R56, [R212+0x4400] ;  /* 0x00440000d438783b */ /* 0x000f220000004200 */
[----:B------:R-:W-:Y:S01]  /*10a50*/  FFMA.FTZ R164, R204, UR4, -R178 ;  /* 0x00000004cca47c23 */ /* 0x000fe200080108b2 */
[-C--:B------:R-:W-:Y:S05]  /*10a60*/  HMMA.16816.F32 R28, R32, R50.reuse, R28 ;  /* 0x00000032201c723c */ /* 0x080fea000000181c */
[----:B------:R-:W-:Y:S01]  /*10a70*/  MUFU.EX2 R104, R104 ;  /* 0x0000006800687308 */ /* 0x000fe20000000800 */
[C---:B------:R-:W-:Y:S01]  /*10a80*/  FMUL.FTZ R33, R40.reuse, R133 ;  /* 0x0000008528217220 */ /* 0x040fe20000410000 */
[----:B------:R-:W-:Y:S01]  /*10a90*/  FMUL.FTZ R32, R40, R132 ;  /* 0x0000008428207220 */ /* 0x000fe20000410000 */
[C---:B------:R-:W-:Y:S01]  /*10aa0*/  FMUL.FTZ R34, R39.reuse, R134 ;  /* 0x0000008627227220 */ /* 0x040fe20000410000 */
[----:B------:R-:W-:Y:S01]  /*10ab0*/  FMUL.FTZ R35, R39, R135 ;  /* 0x0000008727237220 */ /* 0x000fe20000410000 */
[----:B------:R-:W-:Y:S01]  /*10ac0*/  FFMA.FTZ R132, R161, UR4, -R176 ;  /* 0x00000004a1847c23 */ /* 0x000fe200080108b0 */
[----:B------:R-:W-:Y:S01]  /*10ad0*/  FFMA.FTZ R134, R131, UR4, -R174 ;  /* 0x0000000483867c23 */ /* 0x000fe200080108ae */
[--C-:B------:R-:W-:Y:S03]  /*10ae0*/  FFMA.FTZ R131, R42, UR4, -R176.reuse ;  /* 0x000000042a837c23 */ /* 0x100fe600080108b0 */
[----:B------:R-:W2:Y:S01]  /*10af0*/  MUFU.EX2 R43, R43 ;  /* 0x0000002b002b7308 */ /* 0x000ea20000000800 */
[--C-:B------:R-:W-:Y:S01]  /*10b00*/  FFMA.FTZ R165, R200, UR4, -R177.reuse ;  /* 0x00000004c8a57c23 */ /* 0x100fe200080108b1 */
[--C-:B------:R-:W-:Y:S01]  /*10b10*/  FFMA.FTZ R200, R181, UR4, -R176.reuse ;  /* 0x00000004b5c87c23 */ /* 0x100fe200080108b0 */
[----:B------:R-:W-:Y:S04]  /*10b20*/  HMMA.16816.F32 R32, R44, R50, R32 ;  /* 0x000000322c20723c */ /* 0x000fe80000001820 */
[----:B------:R-:W-:Y:S03]  /*10b30*/  F2FP.F16.F32.PACK_AB R44, R111, R118 ;  /* 0x000000766f2c723e */ /* 0x000fe600000000ff */
[----:B------:R-:W-:Y:S01]  /*10b40*/  MUFU.EX2 R100, R100 ;  /* 0x0000006400647308 */ /* 0x000fe20000000800 */
[----:B-----5:R-:W-:Y:S01]  /*10b50*/  F2FP.F16.F32.PACK_AB R45, R109, R110 ;  /* 0x0000006e6d2d723e */ /* 0x020fe200000000ff */
[----:B------:R-:W-:Y:S01]  /*10b60*/  FFMA.FTZ R176, R41, UR4, -R176 ;  /* 0x0000000429b07c23 */ /* 0x000fe200080108b0 */
[----:B-1----:R-:W-:Y:S01]  /*10b70*/  F2FP.F16.F32.PACK_AB R46, R102, R105 ;  /* 0x00000069662e723e */ /* 0x002fe200000000ff */
[----:B------:R-:W-:Y:S01]  /*10b80*/  FFMA.FTZ R166, R196, UR4, -R177 ;  /* 0x00000004c4a67c23 */ /* 0x000fe200080108b1 */
[----:B---3--:R-:W-:Y:S01]  /*10b90*/  F2FP.F16.F32.PACK_AB R47, R96, R103 ;  /* 0x00000067602f723e */ /* 0x008fe200000000ff */
[--C-:B------:R-:W-:Y:S01]  /*10ba0*/  FFMA.FTZ R186, R199, UR4, -R174.reuse ;  /* 0x00000004c7ba7c23 */ /* 0x100fe200080108ae */
[----:B--2---:R-:W-:Y:S03]  /*10bb0*/  F2FP.F16.F32.PACK_AB R50, R94, R101 ;  /* 0x000000655e32723e */ /* 0x004fe600000000ff */
[----:B------:R-:W1:Y:S01]  /*10bc0*/  MUFU.EX2 R89, R89 ;  /* 0x0000005900597308 */ /* 0x000e620000000800 */
[----:B------:R-:W-:Y:S01]  /*10bd0*/  F2FP.F16.F32.PACK_AB R49, R43, R104 ;  /* 0x000000682b31723e */ /* 0x000fe200000000ff */
[----:B------:R-:W-:Y:S01]  /*10be0*/  FFMA.FTZ R196, R193, UR4, -R174 ;  /* 0x00000004c1c47c23 */ /* 0x000fe200080108ae */
[----:B------:R-:W-:Y:S01]  /*10bf0*/  FFMA.FTZ R172, R37, R238, R172 ;  /* 0x000000ee25ac7223 */ /* 0x000fe200000100ac */
[-C--:B------:R-:W-:Y:S03]  /*10c00*/  HMMA.16816.F32 R4, R44, R52.reuse, R4 ;  /* 0x000000342c04723c */ /* 0x080fe60000001804 */
[----:B------:R-:W-:Y:S03]  /*10c10*/  FADD.FTZ R123, R123, R172 ;  /* 0x000000ac7b7b7221 */ /* 0x000fe60000010000 */
[----:B------:R2:W-:Y:S01]  /*10c20*/  MUFU.EX2 R133, R48 ;  /* 0x0000003000857308 */ /* 0x0005e20000000800 */
[----:B------:R-:W-:Y:S01]  /*10c30*/  FADD.FTZ R38, R127, R129 ;  /* 0x000000817f267221 */ /* 0x000fe20000010000 */
[----:B------:R-:W-:Y:S01]  /*10c40*/  FADD.FTZ R120, R120, R125 ;  /* 0x0000007d78787221 */ /* 0x000fe20000010000 */
[----:B------:R-:W-:Y:S01]  /*10c50*/  FADD.FTZ R116, R116, R123 ;  /* 0x0000007b74747221 */ /* 0x000fe20000010000 */
[----:B------:R-:W-:Y:S01]  /*10c60*/  FFMA.FTZ R181, R191, UR4, -R178 ;  /* 0x00000004bfb57c23 */ /* 0x000fe200080108b2 */
[----:B------:R-:W-:Y:S01]  /*10c70*/  FADD.FTZ R121, R121, R38 ;  /* 0x0000002679797221 */ /* 0x000fe20000010000 */
[----:B------:R-:W-:Y:S01]  /*10c80*/  FADD.FTZ R113, R113, R120 ;  /* 0x0000007871717221 */ /* 0x000fe20000010000 */
[----:B------:R-:W-:Y:S03]  /*10c90*/  FADD.FTZ R115, R115, R116 ;  /* 0x0000007473737221 */ /* 0x000fe60000010000 */
[----:B------:R-:W-:Y:S01]  /*10ca0*/  MUFU.EX2 R95, R95 ;  /* 0x0000005f005f7308 */ /* 0x000fe20000000800 */
[----:B-1----:R-:W-:Y:S01]  /*10cb0*/  F2FP.F16.F32.PACK_AB R51, R89, R100 ;  /* 0x000000645933723e */ /* 0x002fe200000000ff */
[----:B------:R-:W-:Y:S01]  /*10cc0*/  FADD.FTZ R121, R114, R121 ;  /* 0x0000007972797221 */ /* 0x000fe20000010000 */
[----:B------:R-:W-:Y:S01]  /*10cd0*/  FADD.FTZ R104, R104, R115 ;  /* 0x0000007368687221 */ /* 0x000fe20000010000 */
[----:B------:R-:W-:Y:S01]  /*10ce0*/  FADD.FTZ R110, R110, R113 ;  /* 0x000000716e6e7221 */ /* 0x000fe20000010000 */
[----:B------:R-:W-:Y:S01]  /*10cf0*/  FFMA.FTZ R178, R251, UR4, -R178 ;  /* 0x00000004fbb27c23 */ /* 0x000fe200080108b2 */
[----:B------:R-:W-:Y:S01]  /*10d00*/  FADD.FTZ R118, R118, R121 ;  /* 0x0000007976767221 */ /* 0x000fe20000010000 */
[----:B------:R-:W-:Y:S03]  /*10d10*/  FADD.FTZ R43, R43, R104 ;  /* 0x000000682b2b7221 */ /* 0x000fe60000010000 */
[----:B------:R-:W1:Y:S01]  /*10d20*/  MUFU.EX2 R88, R88 ;  /* 0x0000005800587308 */ /* 0x000e620000000800 */
[----:B--2---:R-:W-:Y:S01]  /*10d30*/  F2FP.F16.F32.PACK_AB R48, R106, R107 ;  /* 0x0000006b6a30723e */ /* 0x004fe200000000ff */
[----:B------:R-:W-:Y:S01]  /*10d40*/  FADD.FTZ R107, R107, R122 ;  /* 0x0000007a6b6b7221 */ /* 0x000fe20000010000 */
[----:B------:R-:W-:Y:S01]  /*10d50*/  FADD.FTZ R100, R100, R43 ;  /* 0x0000002b64647221 */ /* 0x000fe20000010000 */
        /* <DEDUP_REMOVED lines=9> */
[----:B------:R-:W2:Y:S01]  /*10df0*/  MUFU.EX2 R86, R86 ;  /* 0x0000005600567308 */ /* 0x000ea20000000800 */
[-C--:B------:R-:W-:Y:S03]  /*10e00*/  HMMA.16816.F32 R12, R48, R54.reuse, R12 ;  /* 0x00000036300c723c */ /* 0x080fe6000000180c */
[----:B------:R-:W-:Y:S01]  /*10e10*/  FADD.FTZ R94, R94, R101 ;  /* 0x000000655e5e7221 */ /* 0x000fe20000010000 */
[----:B------:R-:W-:Y:S01]  /*10e20*/  FADD.FTZ R96, R96, R103 ;  /* 0x0000006760607221 */ /* 0x000fe20000010000 */
[----:B------:R-:W-:Y:S01]  /*10e30*/  FADD.FTZ R102, R102, R105 ;  /* 0x0000006966667221 */ /* 0x000fe20000010000 */
[----:B------:R-:W-:Y:S03]  /*10e40*/  FFMA.FTZ R177, R170, UR4, -R177 ;  /* 0x00000004aab17c23 */ /* 0x000fe600080108b1 */
[----:B------:R-:W-:Y:S01]  /*10e50*/  MUFU.EX2 R87, R87 ;  /* 0x0000005700577308 */ /* 0x000fe20000000800 */
[C---:B------:R-:W-:Y:S01]  /*10e60*/  HMMA.16816.F32 R16, R44.reuse, R54, R16 ;  /* 0x000000362c10723c */ /* 0x040fe20000001810 */
[----:B------:R-:W3:Y:S03]  /*10e70*/  LDSM.16.MT88.4 R52, [R214+0x4800] ;  /* 0x00480000d634783b */ /* 0x000ee60000004200 */
[--C-:B------:R-:W-:Y:S01]  /*10e80*/  FFMA.FTZ R135, R130, UR4, -R174.reuse ;  /* 0x0000000482877c23 */ /* 0x100fe200080108ae */
[----:B------:R-:W-:Y:S04]  /*10e90*/  FFMA.FTZ R174, R128, UR4, -R174 ;  /* 0x0000000480ae7c23 */ /* 0x000fe800080108ae */
[----:B------:R-:W5:Y:S01]  /*10ea0*/  MUFU.EX2 R82, R82 ;  /* 0x0000005200527308 */ /* 0x000f620000000800 */
[-C--:B----4-:R-:W-:Y:S09]  /*10eb0*/  HMMA.16816.F32 R20, R44, R56.reuse, R20 ;  /* 0x000000382c14723c */ /* 0x090ff20000001814 */
[----:B------:R-:W-:Y:S01]  /*10ec0*/  MUFU.EX2 R85, R85 ;  /* 0x0000005500557308 */ /* 0x000fe20000000800 */
[C---:B------:R-:W-:Y:S09]  /*10ed0*/  HMMA.16816.F32 R24, R48.reuse, R56, R24 ;  /* 0x000000383018723c */ /* 0x040ff20000001818 */
[----:B------:R-:W4:Y:S01]  /*10ee0*/  MUFU.EX2 R80, R80 ;  /* 0x0000005000507308 */ /* 0x000f220000000800 */
        /* <DEDUP_REMOVED lines=8> */
[----:B-----5:R-:W-:Y:S01]  /*10f70*/  F2FP.F16.F32.PACK_AB R46, R82, R87 ;  /* 0x00000057522e723e */ /* 0x020fe200000000ff */
[----:B------:R-:W-:Y:S01]  /*10f80*/  FADD.FTZ R93, R93, R96 ;  /* 0x000000605d5d7221 */ /* 0x000fe20000010000 */
[----:B----4-:R-:W-:Y:S01]  /*10f90*/  F2FP.F16.F32.PACK_AB R47, R80, R85 ;  /* 0x00000055502f723e */ /* 0x010fe200000000ff */
        /* <DEDUP_REMOVED lines=20> */
[----:B------:R-:W1:Y:S10]  /*110e0*/  MUFU.EX2 R74, R74 ;  /* 0x0000004a004a7308 */ /* 0x000e740000000800 */
[----:B------:R-:W-:Y:S01]  /*110f0*/  MUFU.EX2 R75, R75 ;  /* 0x0000004b004b7308 */ /* 0x000fe20000000800 */
[C---:B--2---:R-:W-:Y:S01]  /*11100*/  F2FP.F16.F32.PACK_AB R51, R76.reuse, R77 ;  /* 0x0000004d4c33723e */ /* 0x044fe200000000ff */
[----:B------:R-:W-:Y:S04]  /*11110*/  FADD.FTZ R77, R77, R90 ;  /* 0x0000005a4d4d7221 */ /* 0x000fe80000010000 */
[----:B------:R-:W-:Y:S04]  /*11120*/  FADD.FTZ R76, R76, R77 ;  /* 0x0000004d4c4c7221 */ /* 0x000fe80000010000 */
[----:B------:R-:W2:Y:S01]  /*11130*/  MUFU.EX2 R68, R68 ;  /* 0x0000004400447308 */ /* 0x000ea20000000800 */
[C---:B------:R-:W-:Y:S09]  /*11140*/  HMMA.16816.F32 R8, R48.reuse, R52, R8 ;  /* 0x000000343008723c */ /* 0x040ff20000001808 */
[----:B------:R-:W-:Y:S01]  /*11150*/  MUFU.EX2 R70, R70 ;  /* 0x0000004600467308 */ /* 0x000fe20000000800 */
[-C--:B------:R-:W-:Y:S09]  /*11160*/  HMMA.16816.F32 R12, R48, R54.reuse, R12 ;  /* 0x00000036300c723c */ /* 0x080ff2000000180c */
[----:B------:R-:W3:Y:S01]  /*11170*/  MUFU.EX2 R63, R63 ;  /* 0x0000003f003f7308 */ /* 0x000ee20000000800 */
[C---:B------:R-:W-:Y:S01]  /*11180*/  HMMA.16816.F32 R16, R44.reuse, R54, R16 ;  /* 0x000000362c10723c */ /* 0x040fe20000001810 */
[----:B------:R-:W4:Y:S08]  /*11190*/  LDSM.16.MT88.4 R52, [R214+0x4c00] ;  /* 0x004c0000d634783b */ /* 0x000f300000004200 */
[----:B------:R-:W-:Y:S01]  /*111a0*/  MUFU.EX2 R69, R69 ;  /* 0x0000004500457308 */ /* 0x000fe20000000800 */
[-C--:B------:R-:W-:Y:S09]  /*111b0*/  HMMA.16816.F32 R20, R44, R56.reuse, R20 ;  /* 0x000000382c14723c */ /* 0x080ff20000001814 */
[----:B------:R-:W5:Y:S01]  /*111c0*/  MUFU.EX2 R62, R62 ;  /* 0x0000003e003e7308 */ /* 0x000f620000000800 */
[C---:B------:R-:W-:Y:S09]  /*111d0*/  HMMA.16816.F32 R24, R48.reuse, R56, R24 ;  /* 0x000000383018723c */ /* 0x040ff20000001818 */
[----:B------:R-:W-:Y:S01]  /*111e0*/  MUFU.EX2 R72, R72 ;  /* 0x0000004800487308 */ /* 0x000fe20000000800 */
[-C--:B------:R-:W-:Y:S09]  /*111f0*/  HMMA.16816.F32 R28, R48, R58.reuse, R28 ;  /* 0x0000003a301c723c */ /* 0x080ff2000000181c */
[----:B------:R-:W4:Y:S01]  /*11200*/  MUFU.EX2 R67, R67 ;  /* 0x0000004300437308 */ /* 0x000f220000000800 */
[----:B------:R-:W-:Y:S01]  /*11210*/  HMMA.16816.F32 R32, R44, R58, R32 ;  /* 0x0000003a2c20723c */ /* 0x000fe20000001820 */
[----:B------:R-:W4:Y:S03]  /*11220*/  LDSM.16.MT88.4 R56, [R212+0x4c00] ;  /* 0x004c0000d438783b */ /* 0x000f260000004200 */
[----:B-1----:R-:W-:Y:S01]  /*11230*/  F2FP.F16.F32.PACK_AB R44, R73, R74 ;  /* 0x0000004a492c723e */ /* 0x002fe200000000ff */
[----:B------:R-:W-:Y:S01]  /*11240*/  FADD.FTZ R74, R74, R87 ;  /* 0x000000574a4a7221 */ /* 0x000fe20000010000 */
[----:B--2---:R-:W-:Y:S03]  /*11250*/  F2FP.F16.F32.PACK_AB R45, R68, R75 ;  /* 0x0000004b442d723e */ /* 0x004fe600000000ff */
[----:B------:R-:W-:Y:S01]  /*11260*/  MUFU.EX2 R66, R66 ;  /* 0x0000004200427308 */ /* 0x000fe20000000800 */
[----:B---3--:R-:W-:Y:S01]  /*11270*/  F2FP.F16.F32.PACK_AB R46, R63, R70 ;  /* 0x000000463f2e723e */ /* 0x008fe200000000ff */
[----:B------:R-:W-:Y:S01]  /*11280*/  FADD.FTZ R75, R75, R80 ;  /* 0x000000504b4b7221 */ /* 0x000fe20000010000 */
[----:B-----5:R-:W-:Y:S01]  /*11290*/  F2FP.F16.F32.PACK_AB R47, R62, R69 ;  /* 0x000000453e2f723e */ /* 0x020fe200000000ff */
[----:B------:R-:W-:Y:S02]  /*112a0*/  FADD.FTZ R73, R73, R74 ;  /* 0x0000004a49497221 */ /* 0x000fe40000010000 */
[----:B------:R-:W-:Y:S04]  /*112b0*/  FADD.FTZ R68, R68, R75 ;  /* 0x0000004b44447221 */ /* 0x000fe80000010000 */
[----:B------:R-:W1:Y:S01]  /*112c0*/  MUFU.EX2 R61, R61 ;  /* 0x0000003d003d7308 */ /* 0x000e620000000800 */
[----:B----4-:R-:W-:Y:S01]  /*112d0*/  F2FP.F16.F32.PACK_AB R48, R67, R72 ;  /* 0x000000484330723e */ /* 0x010fe200000000ff */
[-C--:B------:R-:W-:Y:S03]  /*112e0*/  HMMA.16816.F32 R4, R44, R52.reuse, R4 ;  /* 0x000000342c04723c */ /* 0x080fe60000001804 */
[----:B------:R-:W-:Y:S01]  /*112f0*/  FADD.FTZ R69, R69, R68 ;  /* 0x0000004445457221 */ /* 0x000fe20000010000 */
[----:B------:R-:W-:Y:S04]  /*11300*/  FADD.FTZ R70, R70, R73 ;  /* 0x0000004946467221 */ /* 0x000fe80000010000 */
[----:B------:R-:W-:Y:S01]  /*11310*/  MUFU.EX2 R71, R71 ;  /* 0x0000004700477308 */ /* 0x000fe20000000800 */
[----:B------:R-:W-:Y:S01]  /*11320*/  FADD.FTZ R62, R62, R69 ;  /* 0x000000453e3e7221 */ /* 0x000fe20000010000 */
[----:B------:R-:W-:Y:S08]  /*11330*/  FADD.FTZ R70, R63, R70 ;  /* 0x000000463f467221 */ /* 0x000ff00000010000 */
[----:B------:R-:W2:Y:S01]  /*11340*/  MUFU.EX2 R64, R64 ;  /* 0x0000004000407308 */ /* 0x000ea20000000800 */
[----:B-1----:R-:W-:Y:S09]  /*11350*/  F2FP.F16.F32.PACK_AB R50, R61, R66 ;  /* 0x000000423d32723e */ /* 0x002ff200000000ff */
        /* <DEDUP_REMOVED lines=23> */
[----:B------:R-:W3:Y:S01]  /*114d0*/  MUFU.EX2 R136, R136 ;  /* 0x0000008800887308 */ /* 0x000ee20000000800 */
[----:B------:R-:W-:Y:S01]  /*114e0*/  HMMA.16816.F32 R32, R44, R58, R32 ;  /* 0x0000003a2c20723c */ /* 0x000fe20000001820 */
[----:B------:R-:W3:Y:S03]  /*114f0*/  LDSM.16.MT88.4 R56, [R212+0x5000] ;  /* 0x00500000d438783b */ /* 0x000ee60000004200 */
[----:B--2---:R-:W-:Y:S01]  /*11500*/  F2FP.F16.F32.PACK_AB R44, R92, R81 ;  /* 0x000000515c2c723e */ /* 0x004fe200000000ff */
[----:B------:R-:W-:Y:S01]  /*11510*/  FADD.FTZ R81, R81, R70 ;  /* 0x0000004651517221 */ /* 0x000fe20000010000 */
[----:B-1----:R-:W-:Y:S03]  /*11520*/  F2FP.F16.F32.PACK_AB R45, R108, R97 ;  /* 0x000000616c2d723e */ /* 0x002fe600000000ff */
[----:B------:R-:W-:Y:S01]  /*11530*/  MUFU.EX2 R141, R141 ;  /* 0x0000008d008d7308 */ /* 0x000fe20000000800 */
[----:B----4-:R-:W-:Y:S01]  /*11540*/  F2FP.F16.F32.PACK_AB R46, R98, R99 ;  /* 0x00000063622e723e */ /* 0x010fe200000000ff */
[----:B------:R-:W-:Y:S01]  /*11550*/  FADD.FTZ R97, R97, R62 ;  /* 0x0000003e61617221 */ /* 0x000fe20000010000 */
[----:B-----5:R-:W-:Y:S01]  /*11560*/  F2FP.F16.F32.PACK_AB R47, R112, R119 ;  /* 0x00000077702f723e */ /* 0x020fe200000000ff */
[----:B------:R-:W-:Y:S02]  /*11570*/  FADD.FTZ R92, R92, R81 ;  /* 0x000000515c5c7221 */ /* 0x000fe40000010000 */
[----:B------:R-:W-:Y:S04]  /*11580*/  FADD.FTZ R108, R108, R97 ;  /* 0x000000616c6c7221 */ /* 0x000fe80000010000 */
[----:B------:R-:W1:Y:S01]  /*11590*/  MUFU.EX2 R140, R140 ;  /* 0x0000008c008c7308 */ /* 0x000e620000000800 */
[----:B---3--:R-:W-:Y:S01]  /*115a0*/  F2FP.F16.F32.PACK_AB R48, R133, R136 ;  /* 0x000000888530723e */ /* 0x008fe200000000ff */
        /* <DEDUP_REMOVED lines=43> */
[----:B------:R-:W-:Y:S01]  /*11860*/  MOV R164, R0 ;  /* 0x0000000000a47202 */ /* 0x000fe20000000f00 */
[----:B------:R-:W-:Y:S03]  /*11870*/  FADD.FTZ R165, R165, R146 ;  /* 0x00000092a5a57221 */ /* 0x000fe60000010000 */
[----:B------:R-:W2:Y:S01]  /*11880*/  MUFU.EX2 R180, R180 ;  /* 0x000000b400b47308 */ /* 0x000ea20000000800 */
[----:B-1----:R-:W-:Y:S01]  /*11890*/  F2FP.F16.F32.PACK_AB R48, R155, R152 ;  /* 0x000000989b30723e */ /* 0x002fe200000000ff */
[----:B------:R-:W-:Y:S01]  /*118a0*/  FADD.FTZ R165, R166, R165 ;  /* 0x000000a5a6a57221 */ /* 0x000fe20000010000 */
[----:B------:R-:W-:Y:S07]  /*118b0*/  MOV R166, R36 ;  /* 0x0000002400a67202 */ /* 0x000fee0000000f00 */
        /* <DEDUP_REMOVED lines=12> */
[-C--:B------:R-:W-:Y:S03]  /*11980*/  HMMA.16816.F32 R12, R48, R54.reuse, R12 ;  /* 0x00000036300c723c */ /* 0x080fe6000000180c */
[C---:B-1----:R-:W-:Y:S01]  /*11990*/  F2FP.F16.F32.PACK_AB R40, R205.reuse, R188 ;  /* 0x000000bccd28723e */ /* 0x042fe200000000ff */
[----:B------:R-:W-:Y:S05]  /*119a0*/  FADD.FTZ R188, R188, R147 ;  /* 0x00000093bcbc7221 */ /* 0x000fea0000010000 */
[----:B------:R-:W-:Y:S01]  /*119b0*/  MUFU.EX2 R194, R194 ;  /* 0x000000c200c27308 */ /* 0x000fe20000000800 */
[C---:B------:R-:W-:Y:S01]  /*119c0*/  HMMA.16816.F32 R16, R44.reuse, R54, R16 ;  /* 0x000000362c10723c */ /* 0x040fe20000001810 */
[----:B------:R-:W1:Y:S03]  /*119d0*/  LDSM.16.MT88.4 R52, [R214+0x5800] ;  /* 0x00580000d634783b */ /* 0x000e660000004200 */
[----:B------:R-:W-:Y:S05]  /*119e0*/  FADD.FTZ R205, R205, R188 ;  /* 0x000000bccdcd7221 */ /* 0x000fea0000010000 */
[----:B------:R-:W3:Y:S01]  /*119f0*/  MUFU.EX2 R201, R201 ;  /* 0x000000c900c97308 */ /* 0x000ee20000000800 */
[C---:B--2---:R-:W-:Y:S01]  /*11a00*/  F2FP.F16.F32.PACK_AB R41, R207.reuse, R192 ;  /* 0x000000c0cf29723e */ /* 0x044fe200000000ff */
[-C--:B------:R-:W-:Y:S03]  /*11a10*/  HMMA.16816.F32 R20, R44, R56.reuse, R20 ;  /* 0x000000382c14723c */ /* 0x080fe60000001814 */
[----:B------:R-:W-:Y:S01]  /*11a20*/  FADD.FTZ R192, R192, R165 ;  /* 0x000000a5c0c07221 */ /* 0x000fe20000010000 */
[----:B------:R-:W-:Y:S04]  /*11a30*/  MOV R165, R2 ;  /* 0x0000000200a57202 */ /* 0x000fe80000000f00 */
[----:B------:R-:W-:Y:S01]  /*11a40*/  MUFU.EX2 R190, R190 ;  /* 0x000000be00be7308 */ /* 0x000fe20000000800 */
[----:B------:R-:W-:Y:S01]  /*11a50*/  FADD.FTZ R207, R207, R192 ;  /* 0x000000c0cfcf7221 */ /* 0x000fe20000010000 */
[C---:B------:R-:W-:Y:S08]  /*11a60*/  HMMA.16816.F32 R24, R48.reuse, R56, R24 ;  /* 0x000000383018723c */ /* 0x040ff00000001818 */
[----:B------:R-:W2:Y:S01]  /*11a70*/  MUFU.EX2 R203, R203 ;  /* 0x000000cb00cb7308 */ /* 0x000ea20000000800 */
[C---:B---3--:R-:W-:Y:S01]  /*11a80*/  F2FP.F16.F32.PACK_AB R42, R201.reuse, R194 ;  /* 0x000000c2c92a723e */ /* 0x048fe200000000ff */
[-C--:B------:R-:W-:Y:S01]  /*11a90*/  HMMA.16816.F32 R28, R48, R58.reuse, R28 ;  /* 0x0000003a301c723c */ /* 0x080fe2000000181c */
[----:B------:R-:W3:Y:S02]  /*11aa0*/  LDSM.16.MT88.4 R48, [R212+0x5800] ;  /* 0x00580000d430783b */ /* 0x000ee40000004200 */
[----:B------:R-:W-:Y:S05]  /*11ab0*/  FADD.FTZ R194, R194, R205 ;  /* 0x000000cdc2c27221 */ /* 0x000fea0000010000 */
[----:B------:R-:W-:Y:S01]  /*11ac0*/  MUFU.EX2 R186, R186 ;  /* 0x000000ba00ba7308 */ /* 0x000fe20000000800 */
[----:B------:R-:W-:Y:S01]  /*11ad0*/  FADD.FTZ R194, R201, R194 ;  /* 0x000000c2c9c27221 */ /* 0x000fe20000010000 */
[----:B------:R-:W-:Y:S08]  /*11ae0*/  HMMA.16816.F32 R32, R44, R58, R32 ;  /* 0x0000003a2c20723c */ /* 0x000ff00000001820 */
[----:B------:R-:W4:Y:S01]  /*11af0*/  MUFU.EX2 R197, R197 ;  /* 0x000000c500c57308 */ /* 0x000f220000000800 */
[C---:B--2---:R-:W-:Y:S01]  /*11b00*/  F2FP.F16.F32.PACK_AB R43, R203.reuse, R190 ;  /* 0x000000becb2b723e */ /* 0x044fe200000000ff */
[----:B------:R-:W-:Y:S04]  /*11b10*/  FADD.FTZ R190, R190, R207 ;  /* 0x000000cfbebe7221 */ /* 0x000fe80000010000 */
[----:B------:R-:W-:Y:S04]  /*11b20*/  FADD.FTZ R203, R203, R190 ;  /* 0x000000becbcb7221 */ /* 0x000fe80000010000 */
[----:B------:R-:W-:Y:S01]  /*11b30*/  MUFU.EX2 R195, R195 ;  /* 0x000000c300c37308 */ /* 0x000fe20000000800 */
[-C--:B-1----:R-:W-:Y:S09]  /*11b40*/  HMMA.16816.F32 R4, R40, R52.reuse, R4 ;  /* 0x000000342804723c */ /* 0x082ff20000001804 */
[----:B------:R-:W1:Y:S01]  /*11b50*/  MUFU.EX2 R196, R196 ;  /* 0x000000c400c47308 */ /* 0x000e620000000800 */
[----:B----4-:R-:W-:Y:S09]  /*11b60*/  F2FP.F16.F32.PACK_AB R44, R197, R186 ;  /* 0x000000bac52c723e */ /* 0x010ff200000000ff */
        /* <DEDUP_REMOVED lines=8> */
[----:B-1----:R-:W-:Y:S07]  /*11bf0*/  F2FP.F16.F32.PACK_AB R47, R179, R200 ;  /* 0x000000c8b32f723e */ /* 0x002fee00000000ff */
[C---:B------:R-:W-:Y:S02]  /*11c00*/  HMMA.16816.F32 R8, R44.reuse, R52, R8 ;  /* 0x000000342c08723c */ /* 0x040fe40000001808 */
[----:B------:R-:W-:Y:S02]  /*11c10*/  MUFU.EX2 R128, R252 ;  /* 0x000000fc00807308 */ /* 0x000fe40000000800 */
[----:B------:R-:W-:Y:S04]  /*11c20*/  FADD.FTZ R53, R79, R84 ;  /* 0x000000544f357221 */ /* 0x000fe80000010000 */
[-C--:B------:R-:W-:Y:S04]  /*11c30*/  HMMA.16816.F32 R12, R44, R54.reuse, R12 ;  /* 0x000000362c0c723c */ /* 0x080fe8000000180c */
[----:B------:R-:W1:Y:S01]  /*11c40*/  MUFU.EX2 R37, R249 ;  /* 0x000000f900257308 */ /* 0x000e620000000800 */
[----:B------:R-:W-:Y:S04]  /*11c50*/  FADD.FTZ R53, R78, R53 ;  /* 0x000000354e357221 */ /* 0x000fe80000010000 */
[----:B------:R-:W-:Y:S01]  /*11c60*/  FADD.FTZ R72, R72, R53 ;  /* 0x0000003548487221 */ /* 0x000fe20000010000 */
[C---:B------:R-:W-:Y:S04]  /*11c70*/  HMMA.16816.F32 R16, R40.reuse, R54, R16 ;  /* 0x000000362810723c */ /* 0x040fe80000001810 */
[----:B------:R-:W-:Y:S01]  /*11c80*/  MUFU.EX2 R38, R187 ;  /* 0x000000bb00267308 */ /* 0x000fe20000000800 */
[----:B------:R-:W-:Y:S03]  /*11c90*/  FADD.FTZ R67, R67, R72 ;  /* 0x0000004843437221 */ /* 0x000fe60000010000 */
[-C--:B---3--:R-:W-:Y:S06]  /*11ca0*/  HMMA.16816.F32 R20, R40, R48.reuse, R20 ;  /* 0x000000302814723c */ /* 0x088fec0000001814 */
[----:B------:R-:W-:Y:S01]  /*11cb0*/  MUFU.EX2 R239, R178 ;  /* 0x000000b200ef7308 */ /* 0x000fe20000000800 */
[----:B------:R-:W-:Y:S04]  /*11cc0*/  FADD.FTZ R66, R66, R67 ;  /* 0x0000004342427221 */ /* 0x000fe80000010000 */
[----:B------:R-:W-:Y:S01]  /*11cd0*/  FADD.FTZ R61, R61, R66 ;  /* 0x000000423d3d7221 */ /* 0x000fe20000010000 */
[C---:B------:R-:W-:Y:S04]  /*11ce0*/  HMMA.16816.F32 R24, R44.reuse, R48, R24 ;  /* 0x000000302c18723c */ /* 0x040fe80000001818 */
[----:B------:R-:W-:Y:S04]  /*11cf0*/  MUFU.EX2 R39, R175 ;  /* 0x000000af00277308 */ /* 0x000fe80000000800 */
[-C--:B------:R-:W-:Y:S06]  /*11d00*/  HMMA.16816.F32 R28, R44, R50.reuse, R28 ;  /* 0x000000322c1c723c */ /* 0x080fec000000181c */
[----:B------:R-:W3:Y:S01]  /*11d10*/  MUFU.EX2 R240, R177 ;  /* 0x000000b100f07308 */ /* 0x000ee20000000800 */
[----:B------:R-:W-:Y:S01]  /*11d20*/  FADD.FTZ R44, R136, R61 ;  /* 0x0000003d882c7221 */ /* 0x000fe20000010000 */
[----:B------:R-:W-:Y:S01]  /*11d30*/  FADD.FTZ R46, R132, R65 ;  /* 0x00000041842e7221 */ /* 0x000fe20000010000 */
[----:B--2---:R-:W-:Y:S01]  /*11d40*/  F2FP.F16.F32.PACK_AB R132, R130, R181 ;  /* 0x000000b58284723e */ /* 0x004fe200000000ff */
[----:B------:R-:W-:Y:S01]  /*11d50*/  FADD.FTZ R181, R181, R194 ;  /* 0x000000c2b5b57221 */ /* 0x000fe20000010000 */
[----:B------:R-:W-:Y:S01]  /*11d60*/  FADD.FTZ R44, R133, R44 ;  /* 0x0000002c852c7221 */ /* 0x000fe20000010000 */
[----:B------:R-:W-:Y:S04]  /*11d70*/  HMMA.16816.F32 R32, R40, R50, R32 ;  /* 0x000000322820723c */ /* 0x000fe80000001820 */
[----:B------:R3:W-:Y:S01]  /*11d80*/  MUFU.EX2 R56, R135 ;  /* 0x0000008700387308 */ /* 0x0007e20000000800 */
[----:B------:R-:W2:Y:S01]  /*11d90*/  LDSM.16.MT88.4 R40, [R212+0x5c00] ;  /* 0x005c0000d428783b */ /* 0x000ea20000004200 */
[----:B-1----:R-:W-:Y:S01]  /*11da0*/  F2FP.F16.F32.PACK_AB R133, R37, R128 ;  /* 0x000000802585723e */ /* 0x002fe200000000ff */
[----:B------:R-:W-:Y:S01]  /*11db0*/  FADD.FTZ R45, R137, R46 ;  /* 0x0000002e892d7221 */ /* 0x000fe20000010000 */
[----:B------:R-:W-:Y:S01]  /*11dc0*/  FADD.FTZ R141, R141, R44 ;  /* 0x0000002c8d8d7221 */ /* 0x000fe20000010000 */
[----:B------:R-:W-:Y:S01]  /*11dd0*/  FADD.FTZ R128, R128, R203 ;  /* 0x000000cb80807221 */ /* 0x000fe20000010000 */
[----:B------:R-:W-:Y:S04]  /*11de0*/  FADD.FTZ R181, R130, R181 ;  /* 0x000000b582b57221 */ /* 0x000fe80000010000 */
[----:B------:R1:W-:Y:S01]  /*11df0*/  MUFU.EX2 R52, R134 ;  /* 0x0000008600347308 */ /* 0x0003e20000000800 */
[----:B------:R-:W-:Y:S01]  /*11e00*/  FADD.FTZ R142, R142, R45 ;  /* 0x0000002d8e8e7221 */ /* 0x000fe20000010000 */
[----:B------:R-:W-:Y:S01]  /*11e10*/  FADD.FTZ R141, R140, R141 ;  /* 0x0000008d8c8d7221 */ /* 0x000fe20000010000 */
[----:B------:R-:W-:Y:S02]  /*11e20*/  FADD.FTZ R128, R37, R128 ;  /* 0x0000008025807221 */ /* 0x000fe40000010000 */
[----:B------:R-:W-:Y:S01]  /*11e30*/  FADD.FTZ R143, R143, R142 ;  /* 0x0000008e8f8f7221 */ /* 0x000fe20000010000 */
[----:B------:R-:W-:Y:S04]  /*11e40*/  FADD.FTZ R152, R152, R141 ;  /* 0x0000008d98987221 */ /* 0x000fe80000010000 */
[----:B------:R-:W4:Y:S01]  /*11e50*/  MUFU.EX2 R169, R169 ;  /* 0x000000a900a97308 */ /* 0x000f220000000800 */
[----:B---3--:R-:W-:Y:S01]  /*11e60*/  F2FP.F16.F32.PACK_AB R135, R240, R39 ;  /* 0x00000027f087723e */ /* 0x008fe200000000ff */
[----:B------:R-:W-:Y:S01]  /*11e70*/  FADD.FTZ R143, R154, R143 ;  /* 0x0000008f9a8f7221 */ /* 0x000fe20000010000 */
[----:B------:R-:W-:Y:S03]  /*11e80*/  FADD.FTZ R39, R39, R128 ;  /* 0x0000008027277221 */ /* 0x000fe60000010000 */
[----:B------:R-:W-:Y:S01]  /*11e90*/  FADD.FTZ R143, R182, R143 ;  /* 0x0000008fb68f7221 */ /* 0x000fe20000010000 */
[----:B------:R-:W-:Y:S03]  /*11ea0*/  FADD.FTZ R240, R240, R39 ;  /* 0x00000027f0f07221 */ /* 0x000fe60000010000 */
[----:B------:R-:W3:Y:S01]  /*11eb0*/  MUFU.EX2 R237, R174 ;  /* 0x000000ae00ed7308 */ /* 0x000ee20000000800 */
[----:B-1----:R-:W-:Y:S01]  /*11ec0*/  F2FP.F16.F32.PACK_AB R134, R239, R38 ;  /* 0x00000026ef86723e */ /* 0x002fe200000000ff */
[----:B------:R-:W-:Y:S01]  /*11ed0*/  FADD.FTZ R184, R184, R143 ;  /* 0x0000008fb8b87221 */ /* 0x000fe20000010000 */
[----:B------:R-:W-:Y:S03]  /*11ee0*/  FADD.FTZ R38, R38, R181 ;  /* 0x000000b526267221 */ /* 0x000fe60000010000 */
[----:B------:R-:W-:Y:S01]  /*11ef0*/  FADD.FTZ R184, R209, R184 ;  /* 0x000000b8d1b87221 */ /* 0x000fe20000010000 */
[----:B------:R-:W-:Y:S01]  /*11f00*/  FADD.FTZ R239, R239, R38 ;  /* 0x00000026efef7221 */ /* 0x000fe20000010000 */
[-C--:B------:R-:W-:Y:S02]  /*11f10*/  HMMA.16816.F32 R160, R132, R148.reuse, R4 ;  /* 0x0000009484a0723c */ /* 0x080fe40000001804 */
[----:B------:R-:W-:Y:S03]  /*11f20*/  MUFU.EX2 R173, R173 ;  /* 0x000000ad00ad7308 */ /* 0x000fe60000000800 */
[----:B----4-:R-:W-:Y:S01]  /*11f30*/  F2FP.F16.F32.PACK_AB R136, R56, R169 ;  /* 0x000000a93888723e */ /* 0x010fe200000000ff */
        /* <DEDUP_REMOVED lines=8> */
[----:B------:R-:W-:Y:S01]  /*11fc0*/  MUFU.EX2 R131, R131 ;  /* 0x0000008300837308 */ /* 0x000fe20000000800 */
[----:B------:R-:W-:Y:S01]  /*11fd0*/  FADD.FTZ R186, R186, R167 ;  /* 0x000000a7baba7221 */ /* 0x000fe20000010000 */
[----:B------:R-:W-:Y:S01]  /*11fe0*/  FADD.FTZ R200, R179, R200 ;  /* 0x000000c8b3c87221 */ /* 0x000fe20000010000 */
[----:B------:R-:W-:Y:S02]  /*11ff0*/  MOV R167, R3 ;  /* 0x0000000300a77202 */ /* 0x000fe40000000f00 */
[----:B------:R-:W-:Y:S05]  /*12000*/  FADD.FTZ R186, R197, R186 ;  /* 0x000000bac5ba7221 */ /* 0x000fea0000010000 */
[----:B------:R-:W3:Y:S01]  /*12010*/  MUFU.EX2 R176, R176 ;  /* 0x000000b000b07308 */ /* 0x000ee20000000800 */
[----:B-1----:R-:W-:Y:S01]  /*12020*/  F2FP.F16.F32.PACK_AB R137, R168, R173 ;  /* 0x000000ada889723e */ /* 0x002fe200000000ff */
[----:B------:R-:W-:Y:S01]  /*12030*/  FADD.FTZ R195, R195, R186 ;  /* 0x000000bac3c37221 */ /* 0x000fe20000010000 */
[----:B------:R-:W-:Y:S03]  /*12040*/  FADD.FTZ R173, R173, R200 ;  /* 0x000000c8adad7221 */ /* 0x000fe60000010000 */
[----:B------:R-:W-:Y:S01]  /*12050*/  FADD.FTZ R196, R196, R195 ;  /* 0x000000c3c4c47221 */ /* 0x000fe20000010000 */
[----:B------:R-:W-:Y:S03]  /*12060*/  FADD.FTZ R168, R168, R173 ;  /* 0x000000ada8a87221 */ /* 0x000fe60000010000 */
[----:B------:R-:W-:Y:S04]  /*12070*/  FADD.FTZ R169, R169, R196 ;  /* 0x000000c4a9a97221 */ /* 0x000fe80000010000 */
[----:B------:R-:W-:Y:S01]  /*12080*/  FADD.FTZ R169, R56, R169 ;  /* 0x000000a938a97221 */ /* 0x000fe20000010000 */
[----:B---3--:R-:W-:Y:S03]  /*12090*/  F2FP.F16.F32.PACK_AB R139, R176, R131 ;  /* 0x00000083b08b723e */ /* 0x008fe600000000ff */
[----:B------:R-:W-:Y:S01]  /*120a0*/  FADD.FTZ R52, R52, R169 ;  /* 0x000000a934347221 */ /* 0x000fe20000010000 */
[----:B------:R-:W-:Y:S03]  /*120b0*/  FADD.FTZ R131, R131, R168 ;  /* 0x000000a883837221 */ /* 0x000fe60000010000 */
[----:B------:R-:W-:Y:S01]  /*120c0*/  FADD.FTZ R237, R237, R52 ;  /* 0x00000034eded7221 */ /* 0x000fe20000010000 */
[----:B------:R-:W-:Y:S01]  /*120d0*/  FADD.FTZ R238, R176, R131 ;  /* 0x00000083b0ee7221 */ /* 0x000fe20000010000 */
[C---:B------:R-:W-:Y:S08]  /*120e0*/  HMMA.16816.F32 R156, R136.reuse, R148, R8 ;  /* 0x00000094889c723c */ /* 0x040ff00000001808 */
[-C--:B------:R-:W-:Y:S08]  /*120f0*/  HMMA.16816.F32 R152, R136, R150.reuse, R12 ;  /* 0x000000968898723c */ /* 0x080ff0000000180c */
[C---:B------:R-:W-:Y:S08]  /*12100*/  HMMA.16816.F32 R148, R132.reuse, R150, R16 ;  /* 0x000000968494723c */ /* 0x040ff00000001810 */
[-C--:B--2---:R-:W-:Y:S08]  /*12110*/  HMMA.16816.F32 R144, R132, R40.reuse, R20 ;  /* 0x000000288490723c */ /* 0x084ff00000001814 */
[C---:B------:R-:W-:Y:S08]  /*12120*/  HMMA.16816.F32 R140, R136.reuse, R40, R24 ;  /* 0x00000028888c723c */ /* 0x040ff00000001818 */
[-C--:B------:R-:W-:Y:S08]  /*12130*/  HMMA.16816.F32 R136, R136, R42.reuse, R28 ;  /* 0x0000002a8888723c */ /* 0x080ff0000000181c */
[----:B------:R-:W-:Y:S01]  /*12140*/  HMMA.16816.F32 R132, R132, R42, R32 ;  /* 0x0000002a8484723c */ /* 0x000fe20000001820 */
[----:B------:R-:W-:Y:S08]  /*12150*/  @!UPT UIADD3 URZ, UPT, UPT, URZ, URZ, URZ ;  /* 0x000000fffffff290 */ /* 0x000ff0000fffe0ff */
[----:B------:R-:W-:Y:S11]  /*12160*/  @P0 BRA `(.L_x_203) ;  /* 0xffffffa800a80947 */ /* 0x000ff6000383ffff */
.L_x_202:
[----:B------:R-:W1:Y:S01]  /*12170*/  SHFL.BFLY PT, R7, R240, 0x2, 0x1f ;  /* 0x0c401f00f0077f89 */ /* 0x000e6200000e0000 */
[----:B------:R-:W-:Y:S01]  /*12180*/  MOV R4, UR11 ;  /* 0x0000000b00047c02 */ /* 0x000fe20008000f00 */
[----:B------:R-:W2:Y:S01]  /*12190*/  LDC.U8 R11, c[0x0][0x549] ;  /* 0x00015240ff0b7b82 */ /* 0x000ea20000000000 */
[----:B------:R-:W-:Y:S01]  /*121a0*/  SHF.L.U32 R15, R228, 0x4, RZ ;  /* 0x00000004e40f7819 */ /* 0x000fe200000006ff */
[----:B------:R-:W3:Y:S01]  /*121b0*/  SHFL.BFLY PT, R8, R239, 0x2, 0x1f ;  /* 0x0c401f00ef087f89 */ /* 0x000ee200000e0000 */
[----:B------:R-:W-:Y:S01]  /*121c0*/  ISETP.NE.AND P3, PT, R4, -0x1, PT ;  /* 0xffffffff0400780c */ /* 0x000fe20003f65270 */
[----:B------:R-:W-:Y:S01]  /*121d0*/  UMOV UR4, 0x400 ;  /* 0x0000040000047882 */ /* 0x000fe20000000000 */
[----:B------:R-:W-:Y:S01]  /*121e0*/  SHF.L.U32 R17, R228, 0x3, RZ ;  /* 0x00000003e4117819 */ /* 0x000fe200000006ff */
[----:B------:R-:W4:Y:S01]  /*121f0*/  SHFL.BFLY PT, R5, R238, 0x2, 0x1f ;  /* 0x0c401f00ee057f89 */ /* 0x000f2200000e0000 */
[----:B------:R-:W-:Y:S01]  /*12200*/  LOP3.LUT R15, R236, 0x3e00, R15, 0xf8, !PT ;  /* 0x00003e00ec0f7812 */ /* 0x000fe200078ef80f */
[----:B------:R-:W5:Y:S01]  /*12210*/  LDC R10, c[0x0][0x434] ;  /* 0x00010d00ff0a7b82 */ /* 0x000f620000000800 */
[----:B------:R-:W-:Y:S01]  /*12220*/  SHF.L.U32 R20, R220, 0x5, RZ ;  /* 0x00000005dc147819 */ /* 0x000fe200000006ff */
[----:B------:R-:W4:Y:S01]  /*12230*/  SHFL.BFLY PT, R12, R237, 0x2, 0x1f ;  /* 0x0c401f00ed0c7f89 */ /* 0x000f2200000e0000 */
[----:B------:R-:W-:-:S02]  /*12240*/  LOP3.LUT R17, R17, 0xc0, RZ, 0xc0, !PT ;  /* 0x000000c011117812 */ /* 0x000fc400078ec0ff */
[----:B------:R-:W-:Y:S02]  /*12250*/  LOP3.LUT R15, R15, 0x20, R20, 0xf8, !PT ;  /* 0x000000200f0f7812 */ /* 0x000fe400078ef814 */
[----:B------:R-:W-:Y:S01]  /*12260*/  LOP3.LUT R20, R17, 0x18, R228, 0xf8, !PT ;  /* 0x0000001811147812 */ /* 0x000fe200078ef8e4 */
[----:B------:R-:W4:Y:S01]  /*12270*/  S2UR UR5, SR_CgaCtaId ;  /* 0x00000000000579c3 */ /* 0x000f220000008800 */
[----:B------:R-:W-:Y:S01]  /*12280*/  ISETP.GE.AND P0, PT, R218, UR10, PT ;  /* 0x0000000ada007c0c */ /* 0x000fe2000bf06270 */
[----:B-1----:R-:W-:Y:S01]  /*12290*/  FADD.FTZ R16, R7, R240 ;  /* 0x000000f007107221 */ /* 0x002fe20000010000 */
[----:B--2---:R-:W-:Y:S01]  /*122a0*/  ISETP.NE.AND P4, PT, R11, RZ, PT ;  /* 0x000000ff0b00720c */ /* 0x004fe20003f85270 */
[----:B---3--:R-:W-:-:S03]  /*122b0*/  FADD.FTZ R8, R8, R239 ;  /* 0x000000ef08087221 */ /* 0x008fc60000010000 */
[----:B------:R-:W1:Y:S01]  /*122c0*/  SHFL.BFLY PT, R9, R16, 0x1, 0x1f ;  /* 0x0c201f0010097f89 */ /* 0x000e6200000e0000 */
[----:B----4-:R-:W-:-:S03]  /*122d0*/  FADD.FTZ R18, R5, R238 ;  /* 0x000000ee05127221 */ /* 0x010fc60000010000 */
[----:B------:R-:W2:Y:S01]  /*122e0*/  SHFL.BFLY PT, R7, R8, 0x1, 0x1f ;  /* 0x0c201f0008077f89 */ /* 0x000ea200000e0000 */
[----:B------:R-:W3:Y:S01]  /*122f0*/  @!P3 LDC.64 R4, c[0x0][0x400] ;  /* 0x00010000ff04bb82 */ /* 0x000ee20000000a00 */
[----:B------:R-:W-:Y:S02]  /*12300*/  FADD.FTZ R12, R12, R237 ;  /* 0x000000ed0c0c7221 */ /* 0x000fe40000010000 */
[----:B------:R-:W4:Y:S04]  /*12310*/  SHFL.BFLY PT, R13, R18, 0x1, 0x1f ;  /* 0x0c201f00120d7f89 */ /* 0x000f2800000e0000 */
[----:B------:R-:W5:Y:S01]  /*12320*/  SHFL.BFLY PT, R19, R12, 0x1, 0x1f ;  /* 0x0c201f000c137f89 */ /* 0x000f6200000e0000 */
[----:B------:R-:W-:Y:S01]  /*12330*/  ULEA UR5, UR5, UR4, 0x18 ;  /* 0x0000000405057291 */ /* 0x000fe2000f8ec0ff */
[----:B------:R-:W3:Y:S01]  /*12340*/  S2UR UR4, SR_CTAID.Z ;  /* 0x00000000000479c3 */ /* 0x000ee20000002700 */
[----:B-1----:R-:W-:Y:S01]  /*12350*/  FADD.FTZ R9, R16, R9 ;  /* 0x0000000910097221 */ /* 0x002fe20000010000 */
[----:B------:R-:W-:Y:S01]  /*12360*/  MOV R16, UR11 ;  /* 0x0000000b00107c02 */ /* 0x000fe20008000f00 */
[----:B--2---:R-:W-:-:S03]  /*12370*/  FADD.FTZ R8, R8, R7 ;  /* 0x0000000708087221 */ /* 0x004fc60000010000 */
[----:B------:R-:W-:Y:S02]  /*12380*/  ISETP.NE.AND P5, PT, R16, -0x1, PT ;  /* 0xffffffff1000780c */ /* 0x000fe40003fa5270 */
[----:B------:R-:W1:Y:S01]  /*12390*/  @P3 LDC.64 R6, c[0x0][0x408] ;  /* 0x00010200ff063b82 */ /* 0x000e620000000a00 */
[----:B---3--:R-:W-:-:S04]  /*123a0*/  @!P3 IMAD.WIDE.U32 R16, R229, R4, RZ ;  /* 0x00000004e510b225 */ /* 0x008fc800078e00ff */
[----:B----4-:R-:W-:Y:S01]  /*123b0*/  FADD.FTZ R4, R18, R13 ;  /* 0x0000000d12047221 */ /* 0x010fe20000010000 */
[----:B------:R-:W-:Y:S01]  /*123c0*/  LOP3.LUT R13, R15, R20, RZ, 0xfc, !PT ;  /* 0x000000140f0d7212 */ /* 0x000fe200078efcff */
[----:B------:R-:W2:Y:S01]  /*123d0*/  MUFU.RCP R14, R8 ;  /* 0x00000008000e7308 */ /* 0x000ea20000001000 */
[----:B------:R-:W-:Y:S02]  /*123e0*/  @!P3 IMAD R18, R229, R5, R17 ;  /* 0x00000005e512b224 */ /* 0x000fe400078e0211 */
[----:B-----5:R-:W-:Y:S01]  /*123f0*/  FADD.FTZ R12, R12, R19 ;  /* 0x000000130c0c7221 */ /* 0x020fe20000010000 */
[----:B------:R-:W-:Y:S01]  /*12400*/  FSETP.NE.FTZ.AND P2, PT, R8, RZ, PT ;  /* 0x000000ff0800720b */ /* 0x000fe20003f55000 */
[----:B------:R-:W3:Y:S01]  /*12410*/  LDC R19, c[0x0][0x434] ;  /* 0x00010d00ff137b82 */ /* 0x000ee20000000800 */
[----:B------:R-:W-:Y:S02]  /*12420*/  FSETP.NE.FTZ.AND P1, PT, R9, RZ, PT ;  /* 0x000000ff0900720b */ /* 0x000fe40003f35000 */
[----:B------:R-:W-:Y:S01]  /*12430*/  LEA R22, R13, UR5, 0x1 ;  /* 0x000000050d167c11 */ /* 0x000fe2000f8e08ff */
[----:B------:R-:W4:Y:S01]  /*12440*/  MUFU.RCP R11, R9 ;  /* 0x00000009000b7308 */ /* 0x000f220000001000 */
[----:B------:R-:W-:Y:S01]  /*12450*/  @!P5 IMAD R5, R229, R10, RZ ;  /* 0x0000000ae505d224 */ /* 0x000fe200078e02ff */
[----:B------:R-:W-:-:S02]  /*12460*/  FSETP.NE.FTZ.AND P6, PT, R12, RZ, PT ;  /* 0x000000ff0c00720b */ /* 0x000fc40003fd5000 */
[----:B------:R-:W3:Y:S01]  /*12470*/  @P4 LDC R15, c[0x0][0x430] ;  /* 0x00010c00ff0f4b82 */ /* 0x000ee20000000800 */
[----:B--2---:R-:W-:Y:S01]  /*12480*/  FSEL R14, R14, 1, P2 ;  /* 0x3f8000000e0e7808 */ /* 0x004fe20001000000 */
[----:B-1----:R-:W-:Y:S02]  /*12490*/  @P3 IMAD.WIDE.U32 R20, R6, UR11, RZ ;  /* 0x0000000b06143c25 */ /* 0x002fe4000f8e00ff */
[----:B------:R1:W2:Y:S02]  /*124a0*/  MUFU.RCP R6, R12 ;  /* 0x0000000c00067308 */ /* 0x0002a40000001000 */
[C---:B------:R-:W-:Y:S01]  /*124b0*/  FMUL.FTZ R160, R14.reuse, R160 ;  /* 0x000000a00ea07220 */ /* 0x040fe20000410000 */
[----:B------:R-:W-:Y:S01]  /*124c0*/  @P3 IMAD R18, R7, UR11, R21 ;  /* 0x0000000b07123c24 */ /* 0x000fe2000f8e0215 */
[----:B------:R-:W-:Y:S01]  /*124d0*/  @!P5 R2UR UR11, R5 ;  /* 0x00000000050bd2ca */ /* 0x000fe200000e0000 */
[----:B------:R-:W1:Y:S01]  /*124e0*/  LDC.U8 R7, c[0x0][0x548] ;  /* 0x00015200ff077b82 */ /* 0x000e620000000000 */
[----:B----4-:R-:W-:Y:S01]  /*124f0*/  FSEL R11, R11, 1, P1 ;  /* 0x3f8000000b0b7808 */ /* 0x010fe20000800000 */
[C---:B------:R-:W-:Y:S01]  /*12500*/  FMUL.FTZ R161, R14.reuse, R161 ;  /* 0x000000a10ea17220 */ /* 0x040fe20000410000 */
[C---:B------:R-:W-:Y:S01]  /*12510*/  FMUL.FTZ R148, R14.reuse, R148 ;  /* 0x000000940e947220 */ /* 0x040fe20000410000 */
[----:B------:R4:W1:Y:S01]  /*12520*/  MUFU.RCP R5, R4 ;  /* 0x0000000400057308 */ /* 0x0008620000001000 */
[C---:B------:R-:W-:Y:S01]  /*12530*/  FMUL.FTZ R149, R14.reuse, R149 ;  /* 0x000000950e957220 */ /* 0x040fe20000410000 */
[C---:B------:R-:W-:Y:S01]  /*12540*/  FMUL.FTZ R144, R14.reuse, R144 ;  /* 0x000000900e907220 */ /* 0x040fe20000410000 */
[C---:B------:R-:W-:Y:S01]  /*12550*/  FMUL.FTZ R145, R14.reuse, R145 ;  /* 0x000000910e917220 */ /* 0x040fe20000410000 */
[C---:B------:R-:W-:Y:S01]  /*12560*/  FMUL.FTZ R132, R14.reuse, R132 ;  /* 0x000000840e847220 */ /* 0x040fe20000410000 */
[----:B------:R-:W-:Y:S01]  /*12570*/  FMUL.FTZ R133, R14, R133 ;  /* 0x000000850e857220 */ /* 0x000fe20000410000 */
[----:B---3--:R-:W-:-:S02]  /*12580*/  @P4 IMAD R19, R15, R10, RZ ;  /* 0x0000000a0f134224 */ /* 0x008fc400078e02ff */
[C---:B------:R-:W-:Y:S01]  /*12590*/  FMUL.FTZ R162, R11.reuse, R162 ;  /* 0x000000a20ba27220 */ /* 0x040fe20000410000 */
[----:B------:R-:W3:Y:S01]  /*125a0*/  @P4 LDC R15, c[0x0][0x430] ;  /* 0x00010c00ff0f4b82 */ /* 0x000ee20000000800 */
[----:B------:R-:W-:Y:S01]  /*125b0*/  MOV R13, UR11 ;  /* 0x0000000b000d7c02 */ /* 0x000fe20008000f00 */
[C---:B------:R-:W-:Y:S01]  /*125c0*/  FMUL.FTZ R163, R11.reuse, R163 ;  /* 0x000000a30ba37220 */ /* 0x040fe20000410000 */
[C---:B------:R-:W-:Y:S01]  /*125d0*/  FMUL.FTZ R150, R11.reuse, R150 ;  /* 0x000000960b967220 */ /* 0x040fe20000410000 */
[----:B------:R-:W-:Y:S01]  /*125e0*/  FMUL.FTZ R151, R11, R151 ;  /* 0x000000970b977220 */ /* 0x000fe20000410000 */
[----:B------:R-:W-:Y:S01]  /*125f0*/  @P4 MOV R14, 0x1 ;  /* 0x00000001000e4802 */ /* 0x000fe20000000f00 */
[----:B--2-4-:R-:W-:Y:S06]  /*12600*/  @P4 BRA `(.L_x_206) ;  /* 0x0000000000204947 */ /* 0x014fec0003800000 */
[----:B-1----:R-:W-:Y:S01]  /*12610*/  ISETP.NE.AND P5, PT, R7, RZ, PT ;  /* 0x000000ff0700720c */ /* 0x002fe20003fa5270 */
[----:B------:R-:W1:-:S12]  /*12620*/  LDC R23, c[0x0][0x3e0] ;  /* 0x0000f800ff177b82 */ /* 0x000e580000000800 */
[----:B------:R-:W1:Y:S01]  /*12630*/  @P5 LDC R14, c[0x0][0x454] ;  /* 0x00011500ff0e5b82 */ /* 0x000e620000000800 */
[----:B---3--:R-:W-:Y:S02]  /*12640*/  @P5 MOV R15, 0x1 ;  /* 0x00000001000f5802 */ /* 0x008fe40000000f00 */
[----:B------:R-:W-:-:S05]  /*12650*/  @!P5 MOV R15, 0x1 ;  /* 0x00000001000fd802 */ /* 0x000fca0000000f00 */
[----:B------:R-:W2:Y:S01]  /*12660*/  @P5 LDC R19, c[0x0][0x454] ;  /* 0x00011500ff135b82 */ /* 0x000ea20000000800 */
[-C--:B-1----:R-:W-:Y:S02]  /*12670*/  @P5 IMAD R14, R14, R23.reuse, RZ ;  /* 0x000000170e0e5224 */ /* 0x082fe400078e02ff */
[----:B------:R-:W-:-:S07]  /*12680*/  @!P5 IMAD R14, R10, R23, RZ ;  /* 0x000000170a0ed224 */ /* 0x000fce00078e02ff */
.L_x_206:
[----:B------:R-:W-:Y:S01]  /*12690*/  FSETP.NE.FTZ.AND P5, PT, R4, RZ, PT ;  /* 0x000000ff0400720b */ /* 0x000fe20003fb5000 */
[C---:B------:R-:W-:Y:S01]  /*126a0*/  FMUL.FTZ R146, R11.reuse, R146 ;  /* 0x000000920b927220 */ /* 0x040fe20000410000 */
[----:B------:R-:W-:Y:S01]  /*126b0*/  FSEL R6, R6, 1, P6 ;  /* 0x3f80000006067808 */ /* 0x000fe20003000000 */
[----:B------:R-:W-:Y:S01]  /*126c0*/  FMUL.FTZ R147, R11, R147 ;  /* 0x000000930b937220 */ /* 0x000fe20000410000 */
[----:B-1----:R-:W-:Y:S01]  /*126d0*/  FSEL R5, R5, 1, P5 ;  /* 0x3f80000005057808 */ /* 0x002fe20002800000 */
        /* <DEDUP_REMOVED lines=10> */
[----:B------:R-:W-:-:S02]  /*12780*/  IMAD.SHL.U32 R6, R228, 0x4, RZ ;  /* 0x00000004e4067824 */ /* 0x000fc400078e00ff */
        /* <DEDUP_REMOVED lines=8> */
[C---:B------:R-:W-:Y:S01]  /*12810*/  LOP3.LUT R17, R6.reuse, 0x20, RZ, 0xc0, !PT ;  /* 0x0000002006117812 */ /* 0x040fe200078ec0ff */
[----:B------:R-:W1:Y:S01]  /*12820*/  @P2 MUFU.LG2 R8, R8 ;  /* 0x0000000800082308 */ /* 0x000e620000000c00 */
[----:B------:R-:W-:Y:S01]  /*12830*/  LOP3.LUT R21, R6, 0x40, RZ, 0xc0, !PT ;  /* 0x0000004006157812 */ /* 0x000fe200078ec0ff */
[----:B------:R-:W4:Y:S01]  /*12840*/  @P1 LDC R24, c[0x0][0x458] ;  /* 0x00011600ff181b82 */ /* 0x000f220000000800 */
[----:B------:R-:W-:Y:S01]  /*12850*/  F2FP.F16.F32.PACK_AB R161, R161, R160 ;  /* 0x000000a0a1a1723e */ /* 0x000fe200000000ff */
[----:B--2---:R-:W-:Y:S01]  /*12860*/  IMAD R19, R19, UR4, RZ ;  /* 0x0000000413137c24 */ /* 0x004fe2000f8e02ff */
[----:B------:R-:W-:Y:S01]  /*12870*/  F2FP.F16.F32.PACK_AB R163, R163, R162 ;  /* 0x000000a2a3a3723e */ /* 0x000fe200000000ff */
[----:B------:R-:W-:Y:S01]  /*12880*/  BSSY.RECONVERGENT B0, `(.L_x_207) ;  /* 0x0000077000007945 */ /* 0x000fe20003800200 */
[----:B------:R-:W-:Y:S01]  /*12890*/  F2FP.F16.F32.PACK_AB R138, R5, R138 ;  /* 0x0000008a058a723e */ /* 0x000fe200000000ff */
[C-C-:B------:R-:W-:Y:S01]  /*128a0*/  IMAD.IADD R5, R22.reuse, 0x1, -R17.reuse ;  /* 0x0000000116057824 */ /* 0x140fe200078e0a11 */
[----:B------:R-:W-:Y:S01]  /*128b0*/  IADD3 R23, PT, PT, R22, -R21, RZ ;  /* 0x8000001516177210 */ /* 0x000fe20007ffe0ff */
[----:B------:R-:W-:Y:S01]  /*128c0*/  STS [R22], R161 ;  /* 0x000000a116007388 */ /* 0x000fe20000000800 */
[----:B------:R-:W-:Y:S01]  /*128d0*/  F2FP.F16.F32.PACK_AB R148, R149, R148 ;  /* 0x000000949594723e */ /* 0x000fe200000000ff */
[----:B------:R-:W2:Y:S01]  /*128e0*/  @P2 LDC R21, c[0x0][0x458] ;  /* 0x00011600ff152b82 */ /* 0x000ea20000000800 */
[----:B------:R-:W-:Y:S01]  /*128f0*/  F2FP.F16.F32.PACK_AB R150, R151, R150 ;  /* 0x000000969796723e */ /* 0x000fe200000000ff */
[----:B------:R-:W-:Y:S01]  /*12900*/  STS [R22+0x200], R163 ;  /* 0x000200a316007388 */ /* 0x000fe20000000800 */
[----:B------:R-:W-:Y:S01]  /*12910*/  F2FP.F16.F32.PACK_AB R157, R157, R156 ;  /* 0x0000009c9d9d723e */ /* 0x000fe200000000ff */
[----:B------:R-:W-:Y:S01]  /*12920*/  IMAD.IADD R17, R23, 0x1, -R17 ;  /* 0x0000000117117824 */ /* 0x000fe200078e0a11 */
[----:B------:R-:W-:Y:S01]  /*12930*/  F2FP.F16.F32.PACK_AB R159, R159, R158 ;  /* 0x0000009e9f9f723e */ /* 0x000fe200000000ff */
[----:B------:R-:W-:Y:S01]  /*12940*/  STS [R5+0x10], R148 ;  /* 0x0000109405007388 */ /* 0x000fe20000000800 */
[----:B------:R-:W-:Y:S01]  /*12950*/  F2FP.F16.F32.PACK_AB R152, R153, R152 ;  /* 0x000000989998723e */ /* 0x000fe200000000ff */
[----:B------:R-:W5:Y:S01]  /*12960*/  @P6 LDC R27, c[0x0][0x458] ;  /* 0x00011600ff1b6b82 */ /* 0x000f620000000800 */
[----:B------:R-:W-:Y:S01]  /*12970*/  F2FP.F16.F32.PACK_AB R154, R155, R154 ;  /* 0x0000009a9b9a723e */ /* 0x000fe200000000ff */
[----:B------:R-:W-:Y:S01]  /*12980*/  STS [R5+0x210], R150 ;  /* 0x0002109605007388 */ /* 0x000fe20000000800 */
[----:B------:R-:W-:Y:S01]  /*12990*/  F2FP.F16.F32.PACK_AB R144, R145, R144 ;  /* 0x000000909190723e */ /* 0x000fe200000000ff */
[----:B------:R-:W3:Y:S01]  /*129a0*/  @P1 MUFU.LG2 R6, R9 ;  /* 0x0000000900061308 */ /* 0x000ee20000000c00 */
[----:B------:R-:W-:Y:S01]  /*129b0*/  F2FP.F16.F32.PACK_AB R146, R147, R146 ;  /* 0x000000929392723e */ /* 0x000fe200000000ff */
[----:B------:R-:W-:Y:S01]  /*129c0*/  STS [R22+0x1000], R157 ;  /* 0x0010009d16007388 */ /* 0x000fe20000000800 */
[----:B------:R-:W-:Y:S01]  /*129d0*/  F2FP.F16.F32.PACK_AB R132, R133, R132 ;  /* 0x000000848584723e */ /* 0x000fe200000000ff */
[----:B-1----:R-:W-:Y:S01]  /*129e0*/  @P2 FMUL.FTZ R29, R8, 0.69314718246459960938 ;  /* 0x3f317218081d2820 */ /* 0x002fe20000410000 */
[----:B------:R-:W-:Y:S01]  /*129f0*/  F2FP.F16.F32.PACK_AB R11, R11, R134 ;  /* 0x000000860b0b723e */ /* 0x000fe200000000ff */
[----:B------:R1:W-:Y:S01]  /*12a00*/  STS [R22+0x1200], R159 ;  /* 0x0012009f16007388 */ /* 0x0003e20000000800 */
[----:B------:R-:W-:Y:S01]  /*12a10*/  F2FP.F16.F32.PACK_AB R140, R141, R140 ;  /* 0x0000008c8d8c723e */ /* 0x000fe200000000ff */
[----:B------:R-:W4:Y:S01]  /*12a20*/  @P6 MUFU.LG2 R12, R12 ;  /* 0x0000000c000c6308 */ /* 0x000f220000000c00 */
[----:B------:R-:W-:Y:S01]  /*12a30*/  F2FP.F16.F32.PACK_AB R142, R143, R142 ;  /* 0x0000008e8f8e723e */ /* 0x000fe200000000ff */
[----:B------:R-:W-:Y:S01]  /*12a40*/  STS [R5+0x1010], R152 ;  /* 0x0010109805007388 */ /* 0x000fe20000000800 */
[----:B------:R-:W-:Y:S01]  /*12a50*/  F2FP.F16.F32.PACK_AB R136, R137, R136 ;  /* 0x000000888988723e */ /* 0x000fe200000000ff */
[----:B------:R-:W5:Y:S01]  /*12a60*/  @P5 LDC R25, c[0x0][0x458] ;  /* 0x00011600ff195b82 */ /* 0x000f620000000800 */
[----:B------:R-:W-:Y:S01]  /*12a70*/  MOV R26, 0x7f800000 ;  /* 0x7f800000001a7802 */ /* 0x000fe20000000f00 */
[----:B------:R5:W-:Y:S01]  /*12a80*/  STS [R5+0x1210], R154 ;  /* 0x0012109a05007388 */ /* 0x000be20000000800 */
[----:B--2---:R-:W-:Y:S01]  /*12a90*/  @P2 FFMA.FTZ R26, R36, R21, R29 ;  /* 0x00000015241a2223 */ /* 0x004fe2000001001d */
[----:B------:R2:W2:Y:S01]  /*12aa0*/  @P5 MUFU.LG2 R28, R4 ;  /* 0x00000004001c5308 */ /* 0x0004a20000000c00 */
[----:B------:R-:W-:Y:S01]  /*12ab0*/  ISETP.NE.AND P4, PT, R7, RZ, !P4 ;  /* 0x000000ff0700720c */ /* 0x000fe20006785270 */
[----:B------:R-:W-:Y:S01]  /*12ac0*/  STS [R23+0x20], R144 ;  /* 0x0000209017007388 */ /* 0x000fe20000000800 */
[----:B---3--:R-:W-:Y:S01]  /*12ad0*/  @P1 FMUL.FTZ R6, R6, 0.69314718246459960938 ;  /* 0x3f31721806061820 */ /* 0x008fe20000410000 */
[----:B------:R-:W-:-:S02]  /*12ae0*/  @P3 MOV R16, R20 ;  /* 0x0000001400103202 */ /* 0x000fc40000000f00 */
[----:B------:R-:W-:Y:S01]  /*12af0*/  STS [R23+0x220], R146 ;  /* 0x0002209217007388 */ /* 0x000fe20000000800 */
[----:B------:R-:W-:Y:S01]  /*12b00*/  ISETP.GE.AND P3, PT, R220, UR10, PT ;  /* 0x0000000adc007c0c */ /* 0x000fe2000bf66270 */
[----:B----4-:R-:W-:Y:S02]  /*12b10*/  @P6 FMUL.FTZ R7, R12, 0.69314718246459960938 ;  /* 0x3f3172180c076820 */ /* 0x010fe40000410000 */
[----:B------:R-:W-:Y:S04]  /*12b20*/  STS [R17+0x30], R132 ;  /* 0x0000308411007388 */ /* 0x000fe80000000800 */
[----:B------:R-:W-:Y:S01]  /*12b30*/  STS [R17+0x230], R11 ;  /* 0x0002300b11007388 */ /* 0x000fe20000000800 */
[----:B-1----:R-:W-:Y:S02]  /*12b40*/  IMAD.MOV.U32 R22, RZ, RZ, 0x7f800000 ;  /* 0x7f800000ff167424 */ /* 0x002fe400078e00ff */
[----:B------:R-:W-:Y:S01]  /*12b50*/  @P1 FFMA.FTZ R22, R3, R24, R6 ;  /* 0x0000001803161223 */ /* 0x000fe20000010006 */
[----:B------:R-:W-:Y:S01]  /*12b60*/  MOV R6, 0x7f800000 ;  /* 0x7f80000000067802 */ /* 0x000fe20000000f00 */
[----:B------:R-:W-:Y:S01]  /*12b70*/  STS [R23+0x1020], R140 ;  /* 0x0010208c17007388 */ /* 0x000fe20000000800 */
[----:B-----5:R-:W-:Y:S01]  /*12b80*/  @P6 FFMA.FTZ R6, R2, R27, R7 ;  /* 0x0000001b02066223 */ /* 0x020fe20000010007 */
[----:B------:R-:W-:Y:S01]  /*12b90*/  LOP3.LUT P6, RZ, R228, 0x3, RZ, 0xc0, !PT ;  /* 0x00000003e4ff7812 */ /* 0x000fe200078cc0ff */
[----:B------:R-:W-:Y:S01]  /*12ba0*/  IMAD.MOV.U32 R3, RZ, RZ, 0x7f800000 ;  /* 0x7f800000ff037424 */ /* 0x000fe200078e00ff */
[----:B------:R-:W-:Y:S01]  /*12bb0*/  STS [R23+0x1220], R142 ;  /* 0x0012208e17007388 */ /* 0x000fe20000000800 */
[C---:B------:R-:W-:Y:S01]  /*12bc0*/  IADD3 R5, PT, PT, R220.reuse, 0x20, RZ ;  /* 0x00000020dc057810 */ /* 0x040fe20007ffe0ff */
[----:B------:R-:W-:Y:S01]  /*12bd0*/  @!P4 IMAD R19, R229, R14, R19 ;  /* 0x0000000ee513c224 */ /* 0x000fe200078e0213 */
[----:B------:R-:W-:Y:S01]  /*12be0*/  SEL R7, RZ, UR11, !P4 ;  /* 0x0000000bff077c07 */ /* 0x000fe2000e000000 */
[----:B------:R-:W-:Y:S01]  /*12bf0*/  STS [R17+0x1030], R136 ;  /* 0x0010308811007388 */ /* 0x000fe20000000800 */
[----:B------:R-:W-:Y:S01]  /*12c00*/  ISETP.GE.AND P2, PT, R5, UR10, PT ;  /* 0x0000000a05007c0c */ /* 0x000fe2000bf46270 */
[----:B------:R-:W-:Y:S01]  /*12c10*/  IMAD R2, R15, UR12, RZ ;  /* 0x0000000c0f027c24 */ /* 0x000fe2000f8e02ff */
[----:B--2---:R-:W1:Y:S01]  /*12c20*/  LDC.64 R4, c[0x0][0x410] ;  /* 0x00010400ff047b82 */ /* 0x004e620000000a00 */
[----:B------:R2:W-:Y:S07]  /*12c30*/  STS [R17+0x1230], R138 ;  /* 0x0012308a11007388 */ /* 0x0005ee0000000800 */
[----:B------:R-:W-:Y:S01]  /*12c40*/  BAR.SYNC.DEFER_BLOCKING 0x0 ;  /* 0x0000000000007b1d */ /* 0x000fe20000010000 */
[----:B--2---:R-:W-:-:S05]  /*12c50*/  VIADD R17, R220, 0x40 ;  /* 0x00000040dc117836 */ /* 0x004fca0000000000 */
[----:B------:R2:W3:Y:S01]  /*12c60*/  LDS.128 R8, [R230+0x1800] ;  /* 0x00180000e6087984 */ /* 0x0004e20000000c00 */
[----:B------:R-:W-:Y:S01]  /*12c70*/  ISETP.GE.AND P1, PT, R17, UR10, PT ;  /* 0x0000000a11007c0c */ /* 0x000fe2000bf26270 */
[----:B------:R-:W-:-:S04]  /*12c80*/  @P5 FMUL.FTZ R17, R28, 0.69314718246459960938 ;  /* 0x3f3172181c115820 */ /* 0x000fc80000410000 */
[----:B------:R-:W-:Y:S01]  /*12c90*/  @P5 FFMA.FTZ R3, R0, R25, R17 ;  /* 0x0000001900035223 */ /* 0x000fe20000010011 */
[----:B------:R-:W-:Y:S02]  /*12ca0*/  IADD3 R16, P5, PT, R219, R16, RZ ;  /* 0x00000010db107210 */ /* 0x000fe40007fbe0ff */
[----:B------:R-:W-:Y:S02]  /*12cb0*/  SHF.R.S32.HI R0, RZ, 0x1f, R13 ;  /* 0x0000001fff007819 */ /* 0x000fe4000001140d */
[----:B------:R-:W-:Y:S01]  /*12cc0*/  SHF.R.S32.HI R13, RZ, 0x1f, R2 ;  /* 0x0000001fff0d7819 */ /* 0x000fe20000011402 */
[----:B------:R-:W-:Y:S01]  /*12cd0*/  IMAD.X R17, RZ, RZ, R18, P5 ;  /* 0x000000ffff117224 */ /* 0x000fe200028e0612 */
[----:B------:R-:W-:Y:S02]  /*12ce0*/  SEL R0, R0, RZ, P4 ;  /* 0x000000ff00007207 */ /* 0x000fe40002000000 */
[----:B------:R-:W-:Y:S01]  /*12cf0*/  IADD3 R7, P5, P4, R2, R7, R19 ;  /* 0x0000000702077210 */ /* 0x000fe20007cbe013 */
[----:B-1----:R-:W-:Y:S01]  /*12d00*/  IMAD.WIDE.U32 R16, R4, UR4, R16 ;  /* 0x0000000404107c25 */ /* 0x002fe2000f8e0010 */
[----:B------:R-:W-:-:S04]  /*12d10*/  SHF.R.S32.HI R19, RZ, 0x1f, R19 ;  /* 0x0000001fff137819 */ /* 0x000fc80000011413 */
[----:B------:R-:W-:Y:S01]  /*12d20*/  IADD3.X R4, PT, PT, R13, R0, R19, P5, P4 ;  /* 0x000000000d047210 */ /* 0x000fe20002fe8413 */
[----:B--2---:R-:W-:Y:S06]  /*12d30*/  @P6 BRA `(.L_x_208) ;  /* 0x0000000000ac6947 */ /* 0x004fec0003800000 */
[----:B------:R-:W-:Y:S02]  /*12d40*/  SHF.R.U32.HI R228, RZ, 0x1, R228 ;  /* 0x00000001ffe47819 */ /* 0x000fe400000116e4 */
[----:B------:R-:W-:Y:S02]  /*12d50*/  P2R R0, PR, RZ, 0x1 ;  /* 0x00000001ff007803 */ /* 0x000fe40000000000 */
[----:B------:R-:W-:Y:S02]  /*12d60*/  LOP3.LUT R13, R228, 0x30, RZ, 0xc0, !PT ;  /* 0x00000030e40d7812 */ /* 0x000fe400078ec0ff */
[----:B------:R-:W-:Y:S02]  /*12d70*/  P2R R18, PR, RZ, 0x2 ;  /* 0x00000002ff127803 */ /* 0x000fe40000000000 */
[----:B------:R-:W-:-:S04]  /*12d80*/  LOP3.LUT R12, R13, 0x7, R220, 0xf8, !PT ;  /* 0x000000070d0c7812 */ /* 0x000fc800078ef8dc */
[C---:B------:R-:W-:Y:S01]  /*12d90*/  ISETP.GE.AND P0, PT, R12.reuse, UR10, PT ;  /* 0x0000000a0c007c0c */ /* 0x040fe2000bf06270 */
[C---:B------:R-:W-:Y:S01]  /*12da0*/  VIADD R2, R12.reuse, 0x8 ;  /* 0x000000080c027836 */ /* 0x040fe20000000000 */
[----:B------:R-:W-:-:S04]  /*12db0*/  LOP3.LUT R14, R12, 0x40, RZ, 0xfc, !PT ;  /* 0x000000400c0e7812 */ /* 0x000fc800078efcff */
[----:B------:R-:W-:Y:S02]  /*12dc0*/  ISETP.GE.AND P1, PT, R2, UR10, PT ;  /* 0x0000000a02007c0c */ /* 0x000fe4000bf26270 */
[----:B------:R-:W-:-:S05]  /*12dd0*/  ISETP.GE.AND P6, PT, R14, UR10, PT ;  /* 0x0000000a0e007c0c */ /* 0x000fca000bfc6270 */
[C---:B------:R-:W-:Y:S02]  /*12de0*/  @!P0 IMAD R28, R12.reuse, R15, RZ ;  /* 0x0000000f0c1c8224 */ /* 0x040fe400078e02ff */
[----:B------:R-:W-:-:S03]  /*12df0*/  VIADD R12, R12, 0x48 ;  /* 0x000000480c0c7836 */ /* 0x000fc60000000000 */
[----:B------:R-:W-:Y:S01]  /*12e00*/  @!P0 IADD3 R23, P4, PT, R28, R7, RZ ;  /* 0x000000071c178210 */ /* 0x000fe20007f9e0ff */
[-C--:B------:R-:W-:Y:S01]  /*12e10*/  @!P1 IMAD R20, R2, R15.reuse, RZ ;  /* 0x0000000f02149224 */ /* 0x080fe200078e02ff */
[----:B------:R-:W-:Y:S01]  /*12e20*/  ISETP.GE.AND P5, PT, R12, UR10, PT ;  /* 0x0000000a0c007c0c */ /* 0x000fe2000bfa6270 */
[----:B------:R-:W-:Y:S01]  /*12e30*/  @!P6 IMAD R14, R14, R15, RZ ;  /* 0x0000000f0e0ee224 */ /* 0x000fe200078e02ff */
[----:B------:R-:W-:Y:S02]  /*12e40*/  @!P0 LEA.HI.X.SX32 R28, R28, R4, 0x1, P4 ;  /* 0x000000041c1c8211 */ /* 0x000fe400020f0eff */
[----:B------:R-:W-:-:S04]  /*12e50*/  @!P1 IADD3 R21, P4, PT, R20, R7, RZ ;  /* 0x0000000714159210 */ /* 0x000fc80007f9e0ff */
[----:B------:R-:W-:Y:S02]  /*12e60*/  @!P1 LEA.HI.X.SX32 R20, R20, R4, 0x1, P4 ;  /* 0x0000000414149211 */ /* 0x000fe400020f0eff */
[----:B------:R-:W-:-:S03]  /*12e70*/  @!P6 IADD3 R19, P4, PT, R14, R7, RZ ;  /* 0x000000070e13e210 */ /* 0x000fc60007f9e0ff */
[----:B------:R-:W-:Y:S01]  /*12e80*/  @!P5 IMAD R15, R12, R15, RZ ;  /* 0x0000000f0c0fd224 */ /* 0x000fe200078e02ff */
[----:B------:R-:W-:Y:S01]  /*12e90*/  @!P6 LEA.HI.X.SX32 R14, R14, R4, 0x1, P4 ;  /* 0x000000040e0ee211 */ /* 0x000fe200020f0eff */
[----:B------:R-:W1:Y:S03]  /*12ea0*/  @!P0 LDC.64 R12, c[0x0][0x420] ;  /* 0x00010800ff0c8b82 */ /* 0x000e660000000a00 */
        /* <DEDUP_REMOVED lines=9> */
[----:B------:R-:W1:Y:S01]  /*12f40*/  @!P6 LDC.64 R12, c[0x0][0x420] ;  /* 0x00010800ff0ceb82 */ /* 0x000e620000000a00 */
[----:B------:R-:W-:Y:S02]  /*12f50*/  ISETP.NE.AND P1, PT, R18, RZ, PT ;  /* 0x000000ff1200720c */ /* 0x000fe40003f25270 */
[----:B-1----:R-:W-:-:S04]  /*12f60*/  @!P6 LEA R18, P4, R19, R12, 0x2 ;  /* 0x0000000c1312e211 */ /* 0x002fc800078810ff */
[----:B------:R-:W-:Y:S02]  /*12f70*/  @!P6 LEA.HI.X R19, R19, R13, R14, 0x2, P4 ;  /* 0x0000000d1313e211 */ /* 0x000fe400020f140e */
[----:B------:R-:W1:Y:S02]  /*12f80*/  @!P5 LDC.64 R12, c[0x0][0x420] ;  /* 0x00010800ff0cdb82 */ /* 0x000e640000000a00 */
[----:B-1----:R-:W-:-:S04]  /*12f90*/  @!P5 LEA R12, P4, R7, R12, 0x2 ;  /* 0x0000000c070cd211 */ /* 0x002fc800078810ff */
[----:B------:R-:W-:Y:S02]  /*12fa0*/  @!P5 LEA.HI.X R13, R7, R13, R4, 0x2, P4 ;  /* 0x0000000d070dd211 */ /* 0x000fe400020f1404 */
[----:B------:R-:W-:-:S13]  /*12fb0*/  ISETP.GE.AND P4, PT, R2, UR10, PT ;  /* 0x0000000a02007c0c */ /* 0x000fda000bf86270 */
[----:B------:R2:W-:Y:S04]  /*12fc0*/  @!P4 STG.E desc[UR14][R28.64], R22 ;  /* 0x000000161c00c986 */ /* 0x0005e8000c10190e */
[----:B------:R2:W-:Y:S04]  /*12fd0*/  @!P6 STG.E desc[UR14][R18.64], R6 ;  /* 0x000000061200e986 */ /* 0x0005e8000c10190e */
[----:B------:R2:W-:Y:S02]  /*12fe0*/  @!P5 STG.E desc[UR14][R12.64], R3 ;  /* 0x000000030c00d986 */ /* 0x0005e4000c10190e */
.L_x_208:
[----:B------:R-:W-:Y:S05]  /*12ff0*/  BSYNC.RECONVERGENT B0 ;  /* 0x0000000000007941 */ /* 0x000fea0003800200 */
.L_x_207:
[----:B--2---:R-:W-:Y:S01]  /*13000*/  IMAD R13, R5, UR4, R17 ;  /* 0x00000004050d7c24 */ /* 0x004fe2000f8e0211 */
[----:B------:R-:W-:Y:S01]  /*13010*/  BSSY.RECONVERGENT B0, `(.L_x_209) ;  /* 0x000000d000007945 */ /* 0x000fe20003800200 */
[----:B------:R1:W2:Y:S03]  /*13020*/  LDS.128 R4, [R230] ;  /* 0x00000000e6047984 */ /* 0x0002a60000000c00 */
[----:B------:R-:W-:Y:S05]  /*13030*/  @P3 BRA `(.L_x_210) ;  /* 0x0000000000283947 */ /* 0x000fea0003800000 */
[----:B------:R-:W4:Y:S01]  /*13040*/  LDCU.64 UR6, c[0x0][0x408] ;  /* 0x00008100ff0677ac */ /* 0x000f220008000a00 */
[----:B------:R-:W-:Y:S01]  /*13050*/  MOV R12, R16 ;  /* 0x00000010000c7202 */ /* 0x000fe20000000f00 */
[----:B------:R-:W5:Y:S01]  /*13060*/  LDCU.64 UR4, c[0x0][0x3f0] ;  /* 0x00007e00ff0477ac */ /* 0x000f620008000a00 */
[----:B----4-:R-:W-:-:S03]  /*13070*/  IMAD R3, R227, UR6, RZ ;  /* 0x00000006e3037c24 */ /* 0x010fc6000f8e02ff */
[----:B------:R-:W-:-:S04]  /*13080*/  IMAD.WIDE.U32 R14, R226, UR6, R12 ;  /* 0x00000006e20e7c25 */ /* 0x000fc8000f8e000c */
[----:B------:R-:W-:Y:S01]  /*13090*/  IMAD R0, R226, UR7, R3 ;  /* 0x00000007e2007c24 */ /* 0x000fe2000f8e0203 */
[----:B-----5:R-:W-:-:S04]  /*130a0*/  LEA R2, P3, R14, UR4, 0x1 ;  /* 0x000000040e027c11 */ /* 0x020fc8000f8608ff */
[----:B------:R-:W-:-:S04]  /*130b0*/  IADD3 R0, PT, PT, R15, R0, RZ ;  /* 0x000000000f007210 */ /* 0x000fc80007ffe0ff */
[----:B------:R-:W-:-:S05]  /*130c0*/  LEA.HI.X R3, R14, UR5, R0, 0x1, P3 ;  /* 0x000000050e037c11 */ /* 0x000fca00098f0c00 */
[----:B--2---:R4:W-:Y:S02]  /*130d0*/  STG.E.128 desc[UR14][R2.64], R4 ;  /* 0x0000000402007986 */ /* 0x0049e4000c101d0e */
.L_x_210:
[----:B------:R-:W-:Y:S05]  /*130e0*/  BSYNC.RECONVERGENT B0 ;  /* 0x0000000000007941 */ /* 0x000fea0003800200 */
.L_x_209:
[----:B--2-4-:R2:W4:Y:S01]  /*130f0*/  LDS.128 R4, [R230+0x800] ;  /* 0x00080000e6047984 */ /* 0x0145220000000c00 */
        /* <DEDUP_REMOVED lines=15> */
.L_x_212:
[----:B------:R-:W-:Y:S05]  /*131f0*/  BSYNC.RECONVERGENT B0 ;  /* 0x0000000000007941 */ /* 0x000fea0003800200 */
.L_x_211:
[----:B-12---:R-:W1:Y:S01]  /*13200*/  LDS.128 R228, [R230+0x1000] ;  /* 0x00100000e6e47984 */ /* 0x006e620000000c00 */
[----:B------:R-:W-:Y:S04]  /*13210*/  BSSY.RECONVERGENT B0, `(.L_x_213) ;  /* 0x000000f000007945 */ /* 0x000fe80003800200 */
[----:B------:R-:W-:Y:S05]  /*13220*/  @P1 BRA `(.L_x_214) ;  /* 0x0000000000341947 */ /* 0x000fea0003800000 */
[----:B------:R-:W2:Y:S01]  /*13230*/  LDCU.64 UR6, c[0x0][0x408] ;  /* 0x00008100ff0677ac */ /* 0x000ea20008000a00 */
[----:B------:R-:W-:Y:S01]  /*13240*/  IADD3 R2, P1, PT, R226, 0x40, RZ ;  /* 0x00000040e2027810 */ /* 0x000fe20007f3e0ff */
[----:B----4-:R-:W-:Y:S01]  /*13250*/  IMAD.MOV.U32 R4, RZ, RZ, R16 ;  /* 0x000000ffff047224 */ /* 0x010fe200078e0010 */
[----:B------:R-:W-:Y:S01]  /*13260*/  MOV R5, R13 ;  /* 0x0000000d00057202 */ /* 0x000fe20000000f00 */
[----:B------:R-:W4:Y:S02]  /*13270*/  LDCU.64 UR4, c[0x0][0x3f0] ;  /* 0x00007e00ff0477ac */ /* 0x000f240008000a00 */
[----:B------:R-:W-:-:S04]  /*13280*/  IMAD.X R0, RZ, RZ, R227, P1 ;  /* 0x000000ffff007224 */ /* 0x000fc800008e06e3 */
[----:B--2---:R-:W-:Y:S02]  /*13290*/  IMAD R3, R0, UR6, RZ ;  /* 0x0000000600037c24 */ /* 0x004fe4000f8e02ff */
[----:B------:R-:W-:-:S04]  /*132a0*/  IMAD.WIDE.U32 R4, R2, UR6, R4 ;  /* 0x0000000602047c25 */ /* 0x000fc8000f8e0004 */
[----:B------:R-:W-:Y:S01]  /*132b0*/  IMAD R3, R2, UR7, R3 ;  /* 0x0000000702037c24 */ /* 0x000fe2000f8e0203 */
[----:B----4-:R-:W-:-:S04]  /*132c0*/  LEA R2, P1, R4, UR4, 0x1 ;  /* 0x0000000404027c11 */ /* 0x010fc8000f8208ff */
[----:B------:R-:W-:-:S04]  /*132d0*/  IADD3 R3, PT, PT, R5, R3, RZ ;  /* 0x0000000305037210 */ /* 0x000fc80007ffe0ff */
[----:B------:R-:W-:-:S05]  /*132e0*/  LEA.HI.X R3, R4, UR5, R3, 0x1, P1 ;  /* 0x0000000504037c11 */ /* 0x000fca00088f0c03 */
[----:B-1----:R2:W-:Y:S02]  /*132f0*/  STG.E.128 desc[UR14][R2.64], R228 ;  /* 0x000000e402007986 */ /* 0x0025e4000c101d0e */
.L_x_214:
[----:B------:R-:W-:Y:S05]  /*13300*/  BSYNC.RECONVERGENT B0 ;  /* 0x0000000000007941 */ /* 0x000fea0003800200 */
.L_x_213:
[----:B------:R-:W-:Y:S05]  /*13310*/  @P0 EXIT ;  /* 0x000000000000094d */ /* 0x000fea0003800000 */
[----:B------:R-:W5:Y:S01]  /*13320*/  LDCU.64 UR6, c[0x0][0x408] ;  /* 0x00008100ff0677ac */ /* 0x000f620008000a00 */
[----:B------:R-:W-:Y:S01]  /*13330*/  IADD3 R226, P0, PT, R226, 0x60, RZ ;  /* 0x00000060e2e27810 */ /* 0x000fe20007f1e0ff */
[----:B--2---:R-:W-:Y:S01]  /*13340*/  IMAD.MOV.U32 R2, RZ, RZ, R16 ;  /* 0x000000ffff027224 */ /* 0x004fe200078e0010 */
[----:B------:R-:W-:Y:S01]  /*13350*/  MOV R3, R13 ;  /* 0x0000000d00037202 */ /* 0x000fe20000000f00 */
[----:B------:R-:W4:Y:S02]  /*13360*/  LDCU.64 UR4, c[0x0][0x3f0] ;  /* 0x00007e00ff0477ac */ /* 0x000f240008000a00 */
[----:B------:R-:W-:-:S04]  /*13370*/  IMAD.X R227, RZ, RZ, R227, P0 ;  /* 0x000000ffffe37224 */ /* 0x000fc800000e06e3 */
[----:B-----5:R-:W-:Y:S02]  /*13380*/  IMAD R227, R227, UR6, RZ ;  /* 0x00000006e3e37c24 */ /* 0x020fe4000f8e02ff */
[----:B------:R-:W-:-:S04]  /*13390*/  IMAD.WIDE.U32 R2, R226, UR6, R2 ;  /* 0x00000006e2027c25 */ /* 0x000fc8000f8e0002 */
[----:B------:R-:W-:Y:S01]  /*133a0*/  IMAD R227, R226, UR7, R227 ;  /* 0x00000007e2e37c24 */ /* 0x000fe2000f8e02e3 */
[----:B----4-:R-:W-:-:S04]  /*133b0*/  LEA R4, P0, R2, UR4, 0x1 ;  /* 0x0000000402047c11 */ /* 0x010fc8000f8008ff */
[----:B------:R-:W-:-:S04]  /*133c0*/  IADD3 R227, PT, PT, R3, R227, RZ ;  /* 0x000000e303e37210 */ /* 0x000fc80007ffe0ff */
[----:B------:R-:W-:-:S05]  /*133d0*/  LEA.HI.X R5, R2, UR5, R227, 0x1, P0 ;  /* 0x0000000502057c11 */ /* 0x000fca00080f0ce3 */
[----:B---3--:R-:W-:Y:S01]  /*133e0*/  STG.E.128 desc[UR14][R4.64], R8 ;  /* 0x0000000804007986 */ /* 0x008fe2000c101d0e */
[----:B------:R-:W-:Y:S05]  /*133f0*/  EXIT ;  /* 0x000000000000794d */ /* 0x000fea0003800000 */
.L_x_215:
        /* <DEDUP_REMOVED lines=16> */
.L_x_1352:


//--------------------- .text._ZN5flash16flash_fwd_kernelI23Flash_fwd_kernel_traitsILi32ELi128ELi128ELi4ELb0ELb0EN7cutlass6half_tE19Flash_kernel_traitsILi32ELi128ELi128ELi4ES3_EELb0ELb0ELb1ELb0ELb0ELb0ELb0ELb0EEEvNS_16Flash_fwd_paramsE --------------------------
	.section	.text._ZN5flash16flash_fwd_kernelI23Flash_fwd_kernel_traitsILi32ELi128ELi128ELi4ELb0ELb0EN7cutlass6half_tE19Flash_kernel_traitsILi32ELi128ELi128ELi4ES3_EELb0ELb0ELb1ELb0ELb0ELb0ELb0ELb0EEEvNS_16Flash_fwd_paramsE,"ax",@progbits
	.align	128
        .global         _ZN5flash16flash_fwd_kernelI23Flash_fwd_kernel_traitsILi32ELi128ELi128ELi4ELb0ELb0EN7cutlass6half_tE19Flash_kernel_traitsILi32ELi128ELi128ELi4ES3_EELb0ELb0ELb1ELb0ELb0ELb0ELb0ELb0EEEvNS_16Flash_fwd_paramsE
        .type           _ZN5flash16flash_fwd_kernelI23Flash_fwd_kernel_traitsILi32ELi128ELi128ELi4ELb0ELb0EN7cutlass6half_tE19Flash_kernel_traitsILi32ELi128ELi128ELi4ES3_EELb0ELb0ELb1ELb0ELb0ELb0ELb0ELb0EEEvNS_16Flash_fwd_paramsE,@function
        .size           _ZN5flash16flash_fwd_kernelI23Flash_fwd_kernel_traitsILi32ELi128ELi128ELi4ELb0ELb0EN7cutlass6half_tE19Flash_kernel_traitsILi32ELi128ELi128ELi4ES3_EELb0ELb0ELb1ELb0ELb0ELb0ELb0ELb0EEEvNS_16Flash_fwd_paramsE,(.L_x_1353 - _ZN5flash16flash_fwd_kernelI23Flash_fwd_kernel_traitsILi32ELi128ELi128ELi4ELb0ELb0EN7cutlass6half_tE19Flash_kernel_traitsILi32ELi128ELi128ELi4ES3_EELb0ELb0ELb1ELb0ELb0ELb0ELb0ELb0EEEvNS_16Flash_fwd_paramsE)
        .other          _ZN5flash16flash_fwd_kernelI23Flash_fwd_kernel_traitsILi32ELi128ELi128ELi4ELb0ELb0EN7cutlass6half_tE19Flash_kernel_traitsILi32ELi128ELi128ELi4ES3_EELb0ELb0ELb1ELb0ELb0ELb0ELb0ELb0EEEvNS_16Flash_fwd_paramsE,@"STO_CUDA_ENTRY STV_DEFAULT"
_ZN5flash16flash_fwd_kernelI23Flash_fwd_kernel_traitsILi32ELi128ELi128ELi4ELb0ELb0EN7cutlass6half_tE19Flash_kernel_traitsILi32ELi128ELi128ELi4ES3_EELb0ELb0ELb1ELb0ELb0ELb0ELb0ELb0EEEvNS_16Flash_fwd_paramsE:
.text._ZN5flash16flash_fwd_kernelI23Flash_fwd_kernel_traitsILi32ELi128ELi128ELi4ELb0ELb0EN7cutlass6half_tE19Flash_kernel_traitsILi32ELi128ELi128ELi4ES3_EELb0ELb0ELb1ELb0ELb0ELb0ELb0ELb0EEEvNS_16Flash_fwd_paramsE:
        /* <DEDUP_REMOVED lines=22> */
[----:B------:R-:W-:-:S10]  /*0160*/  IMAD.MOV.U32 R4, RZ, RZ, RZ ;  /* 0x000000ffff047224 */ /* 0x000fd400078e00ff */
[C---:B------:R-:W-:Y:S02]  /*0170*/  @P4 IADD3 R12, P3, PT, R8.reuse, UR6, RZ ;  /* 0x00000006080c4c10 */ /* 0x040fe4000ff7e0ff */
[----:B------:R-:W-:Y:S02]  /*0180*/  @P2 IADD3 R6, P1, PT, R8, UR4, RZ ;  /* 0x0000000408062c10 */ /* 0x000fe4000ff3e0ff */
[----:B-1----:R-:W-:-:S04]  /*0190*/  SHF.R.U32.HI R2, RZ, 0x1e, R210 ;  /* 0x0000001eff027819 */ /* 0x002fc800000116d2 */
[C---:B------:R-:W-:Y:S02]  /*01a0*/  @P4 IADD3.X R13, PT, PT, R2.reuse, UR7, RZ, P3, !PT ;  /* 0x00000007020d4c10 */ /* 0x040fe40009ffe4ff */
[----:B------:R-:W-:-:S03]  /*01b0*/  @P2 IADD3.X R7, PT, PT, R2, UR5, RZ, P1, !PT ;  /* 0x0000000502072c10 */ /* 0x000fc60008ffe4ff */
[----:B------:R-:W4:Y:S04]  /*01c0*/  @P4 LDG.E R4, desc[UR16][R12.64] ;  /* 0x000000100c044981 */ /* 0x000f28000c1e1900 */
[----:B------:R1:W4:Y:S01]  /*01d0*/  @P2 LDG.E R5, desc[UR16][R6.64] ;  /* 0x0000001006052981 */ /* 0x000322000c1e1900 */
[----:B------:R-:W1:Y:S01]  /*01e0*/  LDCU.U8 UR4, c[0x0][0x532] ;  /* 0x0000a640ff0477ac */ /* 0x000e620008000000 */
[----:B------:R-:W-:Y:S01]  /*01f0*/  IMAD.MOV.U32 R10, RZ, RZ, -0x1 ;  /* 0xffffffffff0a7424 */ /* 0x000fe200078e00ff */
[----:B-1----:R-:W-:Y:S01]  /*0200*/  ISETP.NE.AND P4, PT, RZ, UR4, PT ;  /* 0x00000004ff007c0c */ /* 0x002fe2000bf85270 */
[----:B------:R-:W1:Y:S02]  /*0210*/  LDC.64 R6, c[0x0][0x468] ;  /* 0x00011a00ff067b82 */ /* 0x000e640000000a00 */
[----:B-1----:R-:W-:-:S02]  /*0220*/  ISETP.EQ.U32.AND P3, PT, R6, RZ, PT ;  /* 0x000000ff0600720c */ /* 0x002fc40003f62070 */
[----:B------:R-:W-:Y:S02]  /*0230*/  IADD3 R8, P1, PT, R8, R6, RZ ;  /* 0x0000000608087210 */ /* 0x000fe40007f3e0ff */
[----:B------:R-:W-:-:S03]  /*0240*/  ISETP.EQ.OR.EX P3, PT, R7, RZ, !P4, P3 ;  /* 0x000000ff0700720c */ /* 0x000fc60006762730 */
[----:B------:R-:W-:Y:S02]  /*0250*/  IMAD.X R9, R2, 0x1, R7, P1 ;  /* 0x0000000102097824 */ /* 0x000fe400008e0607 */
[----:B------:R-:W1:Y:S08]  /*0260*/  @!P2 LDC.64 R2, c[0x0][0x488] ;  /* 0x00012200ff02ab82 */ /* 0x000e700000000a00 */
[----:B------:R1:W5:Y:S01]  /*0270*/  @!P3 LDG.E R10, desc[UR16][R8.64] ;  /* 0x00000010080ab981 */ /* 0x000362000c1e1900 */
[----:B------:R-:W1:Y:S01]  /*0280*/  S2UR UR15, SR_CTAID.X ;  /* 0x00000000000f79c3 */ /* 0x000e620000002500 */
[----:B------:R-:W-:Y:S01]  /*0290*/  ISETP.NE.U32.AND P3, PT, R6, RZ, PT ;  /* 0x000000ff0600720c */ /* 0x000fe20003f65070 */
[----:B------:R-:W3:Y:S01]  /*02a0*/  @!UP0 LDCU UR18, c[0x0][0x434] ;  /* 0x00008680ff1287ac */ /* 0x000ee20008000800 */
[----:B------:R-:W1:Y:S02]  /*02b0*/  S2R R209, SR_CTAID.Z ;  /* 0x0000000000d17919 */ /* 0x000e640000002700 */
[----:B------:R-:W-:-:S02]  /*02c0*/  ISETP.NE.AND.EX P3, PT, R7, RZ, PT, P3 ;  /* 0x000000ff0700720c */ /* 0x000fc40003f65330 */
[----:B-1----:R-:W-:-:S11]  /*02d0*/  @!P2 ISETP.NE.U32.AND P1, PT, R2, RZ, PT ;  /* 0x000000ff0200a20c */ /* 0x002fd60003f25070 */
[----:B------:R-:W1:Y:S01]  /*02e0*/  @!P3 LDC R2, c[0x0][0x438] ;  /* 0x00010e00ff02bb82 */ /* 0x000e620000000800 */
[----:B------:R-:W-:Y:S01]  /*02f0*/  @!P2 ISETP.NE.AND.EX P1, PT, R3, RZ, PT, P1 ;  /* 0x000000ff0300a20c */ /* 0x000fe20003f25310 */
[----:B------:R-:W-:Y:S01]  /*0300*/  USHF.L.U32 UR15, UR15, 0x7, URZ ;  /* 0x000000070f0f7899 */ /* 0x000fe200080006ff */
[----:B--2---:R-:W-:Y:S02]  /*0310*/  R2UR UR14, R11 ;  /* 0x000000000b0e72ca */ /* 0x004fe400000e0000 */
[----:B---3--:R-:W-:-:S03]  /*0320*/  @P0 R2UR UR4, R0 ;  /* 0x00000000000402ca */ /* 0x008fc600000e0000 */
[----:B------:R-:W2:Y:S10]  /*0330*/  @!P2 LDC R0, c[0x0][0x43c] ;  /* 0x00010f00ff00ab82 */ /* 0x000eb40000000800 */
        /* <DEDUP_REMOVED lines=9> */
.L_x_216:
[----:B-----5:R-:W-:Y:S01]  /*03d0*/  @!P2 IADD3 R5, PT, PT, R0, R2, -R4 ;  /* 0x000000020005a210 */ /* 0x020fe20007ffe804 */
[----:B------:R-:W-:Y:S06]  /*03e0*/  @!P0 EXIT ;  /* 0x000000000000894d */ /* 0x000fec0003800000 */
[----:B------:R-:W2:Y:S01]  /*03f0*/  LDC R186, c[0x0][0x504] ;  /* 0x00014100ffba7b82 */ /* 0x000ea20000000800 */
[----:B------:R-:W-:Y:S01]  /*0400*/  VIADD R0, R5, 0x7f ;  /* 0x0000007f05007836 */ /* 0x000fe20000000000 */
[----:B------:R-:W3:Y:S04]  /*0410*/  S2R R208, SR_TID.X ;  /* 0x0000000000d07919 */ /* 0x000ee80000002100 */
[----:B------:R-:W-:Y:S02]  /*0420*/  R2UR UR5, R0 ;  /* 0x00000000000572ca */ /* 0x000fe400000e0000 */
[----:B------:R-:W4:Y:S11]  /*0430*/  LDC R36, c[0x0][0x508] ;  /* 0x00014200ff247b82 */ /* 0x000f360000000800 */
[----:B------:R-:W-:Y:S01]  /*0440*/  UIADD3 UR4, UPT, UPT, UR5, UR15, -UR18 ;  /* 0x0000000f05047290 */ /* 0x000fe2000fffe812 */
[----:B------:R-:W-:-:S02]  /*0450*/  IMAD.U32 R3, RZ, RZ, UR5 ;  /* 0x00000005ff037e24 */ /* 0x000fc4000f8e00ff */
[----:B--2---:R-:W-:-:S03]  /*0460*/  VIADD R186, R186, UR18 ;  /* 0x00000012baba7c36 */ /* 0x004fc60008000000 */
[----:B------:R-:W-:Y:S01]  /*0470*/  SHF.R.S32.HI R3, RZ, 0x1f, R3 ;  /* 0x0000001fff037819 */ /* 0x000fe20000011403 */
[----:B------:R-:W-:Y:S01]  /*0480*/  IMAD.U32 R2, RZ, RZ, UR4 ;  /* 0x00000004ff027e24 */ /* 0x000fe2000f8e00ff */
[----:B------:R-:W-:Y:S02]  /*0490*/  IADD3 R7, PT, PT, -R186, UR15, R5 ;  /* 0x0000000fba077c10 */ /* 0x000fe4000fffe105 */
[----:B------:R-:W-:Y:S02]  /*04a0*/  LEA.HI R3, R3, UR5, RZ, 0x7 ;  /* 0x0000000503037c11 */ /* 0x000fe4000f8f38ff */
[----:B----4-:R-:W-:Y:S02]  /*04b0*/  IADD3 R2, PT, PT, R2, 0x80, R36 ;  /* 0x0000008002027810 */ /* 0x010fe40007ffe024 */
[----:B------:R-:W-:Y:S02]  /*04c0*/  SHF.R.S32.HI R6, RZ, 0x1f, R7 ;  /* 0x0000001fff067819 */ /* 0x000fe40000011407 */
[----:B------:R-:W-:-:S02]  /*04d0*/  SHF.R.S32.HI R0, RZ, 0x1f, R2 ;  /* 0x0000001fff007819 */ /* 0x000fc40000011402 */
[----:B------:R-:W-:Y:S02]  /*04e0*/  LEA.HI R6, R6, R7, RZ, 0x7 ;  /* 0x0000000706067211 */ /* 0x000fe400078f38ff */
[----:B------:R-:W-:Y:S02]  /*04f0*/  LEA.HI R0, R0, R2, RZ, 0x7 ;  /* 0x0000000200007211 */ /* 0x000fe400078f38ff */
[----:B------:R-:W-:Y:S02]  /*0500*/  SHF.R.S32.HI R3, RZ, 0x7, R3 ;  /* 0x00000007ff037819 */ /* 0x000fe40000011403 */
[----:B------:R-:W-:Y:S02]  /*0510*/  SHF.R.S32.HI R6, RZ, 0x7, R6 ;  /* 0x00000007ff067819 */ /* 0x000fe40000011406 */
[----:B------:R-:W-:Y:S02]  /*0520*/  SHF.R.S32.HI R0, RZ, 0x7, R0 ;  /* 0x00000007ff007819 */ /* 0x000fe40000011400 */
[----:B------:R-:W-:-:S02]  /*0530*/  VIMNMX R205, PT, PT, RZ, R6, !PT ;  /* 0x00000006ffcd7248 */ /* 0x000fc40007fe0100 */
[----:B------:R-:W-:-:S04]  /*0540*/  VIMNMX R194, PT, PT, R3, R0, PT ;  /* 0x0000000003c27248 */ /* 0x000fc80003fe0100 */
[----:B------:R-:W-:-:S13]  /*0550*/  ISETP.GT.AND P0, PT, R194, R205, PT ;  /* 0x000000cdc200720c */ /* 0x000fda0003f04270 */
[----:B---3--:R-:W-:Y:S05]  /*0560*/  @P0 BRA `(.L_x_217) ;  /* 0x0000000800b00947 */ /* 0x008fea0003800000 */
[----:B------:R-:W2:Y:S01]  /*0570*/  LDC.U8 R2, c[0x0][0x549] ;  /* 0x00015240ff027b82 */ /* 0x000ea20000000000 */
[----:B------:R-:W-:-:S04]  /*0580*/  MOV R0, UR14 ;  /* 0x0000000e00007c02 */ /* 0x000fc80008000f00 */
[C---:B------:R-:W-:Y:S02]  /*0590*/  ISETP.NE.AND P2, PT, R0.reuse, -0x1, PT ;  /* 0xffffffff0000780c */ /* 0x040fe40003f45270 */
[----:B------:R-:W-:Y:S01]  /*05a0*/  ISETP.NE.AND P0, PT, R0, -0x1, PT ;  /* 0xffffffff0000780c */ /* 0x000fe20003f05270 */
[----:B-1----:R-:W1:Y:S08]  /*05b0*/  LDC.U8 R9, c[0x0][0x548] ;  /* 0x00015200ff097b82 */ /* 0x002e700000000000 */
[----:B------:R-:W3:Y:S01]  /*05c0*/  LDC R8, c[0x0][0x434] ;  /* 0x00010d00ff087b82 */ /* 0x000ee20000000800 */
[----:B--2---:R-:W-:-:S07]  /*05d0*/  ISETP.NE.AND P1, PT, R2, RZ, PT ;  /* 0x000000ff0200720c */ /* 0x004fce0003f25270 */
[----:B------:R-:W2:Y:S01]  /*05e0*/  @!P2 LDC.64 R6, c[0x0][0x400] ;  /* 0x00010000ff06ab82 */ /* 0x000ea20000000a00 */
[----:B-1----:R-:W-:-:S07]  /*05f0*/  ISETP.NE.AND P3, PT, R9, RZ, !P1 ;  /* 0x000000ff0900720c */ /* 0x002fce0004f65270 */
[----:B------:R-:W1:Y:S08]  /*0600*/  @P2 LDC.64 R4, c[0x0][0x408] ;  /* 0x00010200ff042b82 */ /* 0x000e700000000a00 */
[----:B------:R-:W4:Y:S08]  /*0610*/  @P1 LDC.64 R2, c[0x0][0x430] ;  /* 0x00010c00ff021b82 */ /* 0x000f300000000a00 */
[----:B------:R-:W3:Y:S01]  /*0620*/  @P1 LDC R0, c[0x0][0x430] ;  /* 0x00010c00ff001b82 */ /* 0x000ee20000000800 */
[----:B--2---:R-:W-:-:S04]  /*0630*/  @!P2 IMAD.WIDE.U32 R10, R210, R6, RZ ;  /* 0x00000006d20aa225 */ /* 0x004fc800078e00ff */
[----:B------:R-:W-:Y:S02]  /*0640*/  @!P2 IMAD R7, R210, R7, R11 ;  /* 0x00000007d207a224 */ /* 0x000fe400078e020b */
[----:B-1----:R-:W-:Y:S01]  /*0650*/  @P2 IMAD.WIDE.U32 R12, R4, UR14, RZ ;  /* 0x0000000e040c2c25 */ /* 0x002fe2000f8e00ff */
[----:B------:R-:W-:-:S03]  /*0660*/  @!P2 MOV R4, R10 ;  /* 0x0000000a0004a202 */ /* 0x000fc60000000f00 */
        /* <DEDUP_REMOVED lines=14> */
.L_x_218:
[----:B------:R-:W1:Y:S01]  /*0750*/  LDCU UR6, c[0x0][0x440] ;  /* 0x00008800ff0677ac */ /* 0x000e620008000800 */
[----:B------:R-:W2:Y:S01]  /*0760*/  S2R R14, SR_CTAID.X ;  /* 0x00000000000e7919 */ /* 0x000ea20000002500 */
[----:B------:R-:W-:Y:S01]  /*0770*/  IMAD.SHL.U32 R9, R208, 0x8, RZ ;  /* 0x00000008d0097824 */ /* 0x000fe200078e00ff */
[----:B------:R-:W-:Y:S01]  /*0780*/  BSSY.RECONVERGENT B0, `(.L_x_219) ;  /* 0x000002e000007945 */ /* 0x000fe20003800200 */
[----:B----4-:R-:W-:Y:S01]  /*0790*/  IMAD R2, R209, R2, RZ ;  /* 0x00000002d1027224 */ /* 0x010fe200078e02ff */
[----:B------:R-:W4:Y:S01]  /*07a0*/  LDCU.64 UR4, c[0x0][0x410] ;  /* 0x00008200ff0477ac */ /* 0x000f220008000a00 */
[C---:B---3--:R-:W-:Y:S01]  /*07b0*/  IMAD R8, R210.reuse, R8, RZ ;  /* 0x00000008d2087224 */ /* 0x048fe200078e02ff */
[----:B------:R-:W-:Y:S01]  /*07c0*/  LOP3.LUT R9, R9, 0x18, RZ, 0xc0, !PT ;  /* 0x0000001809097812 */ /* 0x000fe200078ec0ff */
[----:B------:R-:W-:Y:S01]  /*07d0*/  @!P3 IMAD R2, R210, R3, R2 ;  /* 0x00000003d202b224 */ /* 0x000fe200078e0202 */
[----:B------:R-:W-:Y:S01]  /*07e0*/  UIADD3 UR18, UPT, UPT, -UR15, UR18, URZ ;  /* 0x000000120f127290 */ /* 0x000fe2000fffe1ff */
[----:B------:R-:W-:Y:S01]  /*07f0*/  @P2 IMAD.MOV.U32 R4, RZ, RZ, R12 ;  /* 0x000000ffff042224 */ /* 0x000fe200078e000c */
[----:B------:R-:W-:Y:S01]  /*0800*/  SEL R3, R8, UR14, !P0 ;  /* 0x0000000e08037c07 */ /* 0x000fe2000c000000 */
[----:B------:R-:W-:Y:S01]  /*0810*/  IMAD R6, R0, UR15, RZ ;  /* 0x0000000f00067c24 */ /* 0x000fe2000f8e02ff */
[----:B------:R-:W-:-:S02]  /*0820*/  SHF.R.U32.HI R8, RZ, 0x2, R208 ;  /* 0x00000002ff087819 */ /* 0x000fc400000116d0 */
[----:B------:R-:W-:Y:S02]  /*0830*/  SHF.R.S32.HI R5, RZ, 0x1f, R3 ;  /* 0x0000001fff057819 */ /* 0x000fe40000011403 */
[----:B------:R-:W-:Y:S02]  /*0840*/  SEL R3, R3, RZ, P3 ;  /* 0x000000ff03037207 */ /* 0x000fe40001800000 */
[C---:B-1----:R-:W-:Y:S02]  /*0850*/  ISETP.GE.AND P5, PT, R9.reuse, UR6, PT ;  /* 0x0000000609007c0c */ /* 0x042fe4000bfa6270 */
[----:B------:R-:W-:Y:S01]  /*0860*/  IADD3 R12, P0, PT, R9, R4, RZ ;  /* 0x00000004090c7210 */ /* 0x000fe20007f1e0ff */
[C---:B------:R-:W-:Y:S01]  /*0870*/  VIADD R4, R8.reuse, 0x60 ;  /* 0x0000006008047836 */ /* 0x040fe20000000000 */
[----:B------:R-:W-:Y:S02]  /*0880*/  ISETP.GE.OR P6, PT, R8, UR18, P5 ;  /* 0x0000001208007c0c */ /* 0x000fe4000afc6670 */
[----:B------:R-:W-:Y:S01]  /*0890*/  SEL R5, R5, RZ, P3 ;  /* 0x000000ff05057207 */ /* 0x000fe20001800000 */
[----:B------:R-:W-:Y:S01]  /*08a0*/  IMAD.X R13, RZ, RZ, R7, P0 ;  /* 0x000000ffff0d7224 */ /* 0x000fe200000e0607 */
[----:B------:R-:W-:-:S02]  /*08b0*/  IADD3 R3, P3, P2, R6, R3, R2 ;  /* 0x0000000306037210 */ /* 0x000fc40007a7e002 */
[----:B------:R-:W-:Y:S01]  /*08c0*/  SHF.R.S32.HI R6, RZ, 0x1f, R6 ;  /* 0x0000001fff067819 */ /* 0x000fe20000011406 */
[----:B----4-:R-:W-:Y:S01]  /*08d0*/  IMAD.WIDE.U32 R12, R209, UR4, R12 ;  /* 0x00000004d10c7c25 */ /* 0x010fe2000f8e000c */
[----:B------:R-:W-:Y:S02]  /*08e0*/  SHF.R.S32.HI R2, RZ, 0x1f, R2 ;  /* 0x0000001fff027819 */ /* 0x000fe40000011402 */
[----:B------:R-:W-:Y:S01]  /*08f0*/  ISETP.NE.AND P1, PT, R9, RZ, PT ;  /* 0x000000ff0900720c */ /* 0x000fe20003f25270 */
[----:B------:R-:W-:Y:S01]  /*0900*/  IMAD.MOV.U32 R9, RZ, RZ, RZ ;  /* 0x000000ffff097224 */ /* 0x000fe200078e00ff */
[----:B------:R-:W-:Y:S01]  /*0910*/  IADD3.X R2, PT, PT, R6, R5, R2, P3, P2 ;  /* 0x0000000506027210 */ /* 0x000fe20001fe4402 */
[C---:B------:R-:W-:Y:S01]  /*0920*/  VIADD R6, R8.reuse, 0x20 ;  /* 0x0000002008067836 */ /* 0x040fe20000000000 */
[C---:B------:R-:W-:Y:S01]  /*0930*/  ISETP.GE.OR P4, PT, R8.reuse, UR18, P1 ;  /* 0x0000001208007c0c */ /* 0x040fe20008f86670 */
[----:B------:R-:W-:Y:S02]  /*0940*/  VIADD R5, R8, 0x40 ;  /* 0x0000004008057836 */ /* 0x000fe40000000000 */
[----:B------:R-:W-:Y:S01]  /*0950*/  IMAD R17, R209, UR5, R13 ;  /* 0x00000005d1117c24 */ /* 0x000fe2000f8e020d */
[----:B------:R-:W-:Y:S01]  /*0960*/  ISETP.GE.OR P3, PT, R6, UR18, P1 ;  /* 0x0000001206007c0c */ /* 0x000fe20008f66670 */
[----:B--2---:R-:W-:Y:S01]  /*0970*/  IMAD.WIDE.U32 R14, R14, 0x80, R8 ;  /* 0x000000800e0e7825 */ /* 0x004fe200078e0008 */
[----:B------:R-:W-:-:S02]  /*0980*/  ISETP.GE.OR P2, PT, R5, UR18, P1 ;  /* 0x0000001205007c0c */ /* 0x000fc40008f46670 */
[----:B------:R-:W-:Y:S02]  /*0990*/  ISETP.GE.OR P1, PT, R4, UR18, P1 ;  /* 0x0000001204007c0c */ /* 0x000fe40008f26670 */
[----:B------:R-:W-:Y:S01]  /*09a0*/  ISETP.GE.OR P0, PT, R6, UR18, P5 ;  /* 0x0000001206007c0c */ /* 0x000fe2000af06670 */
        /* <DEDUP_REMOVED lines=11> */
.L_x_220:
[----:B------:R-:W-:Y:S05]  /*0a60*/  BSYNC.RECONVERGENT B0 ;  /* 0x0000000000007941 */ /* 0x000fea0003800200 */
.L_x_219:
[----:B------:R-:W-:Y:S01]  /*0a70*/  BSSY.RECONVERGENT B0, `(.L_x_221) ;  /* 0x0000011000007945 */ /* 0x000fe20003800200 */
[----:B------:R-:W-:Y:S02]  /*0a80*/  ISETP.GE.OR P6, PT, R5, UR18, P5 ;  /* 0x0000001205007c0c */ /* 0x000fe4000afc6670 */
[----:B------:R-:W-:Y:S01]  /*0a90*/  ISETP.GE.OR P5, PT, R4, UR18, P5 ;  /* 0x0000001204007c0c */ /* 0x000fe2000afa6670 */
[----:B------:R-:W-:-:S12]  /*0aa0*/  @P0 BRA `(.L_x_222) ;  /* 0x0000000000340947 */ /* 0x000fd80003800000 */
[----:B------:R-:W2:Y:S01]  /*0ab0*/  LDCU.64 UR6, c[0x0][0x408] ;  /* 0x00008100ff0677ac */ /* 0x000ea20008000a00 */
[----:B------:R-:W-:Y:S01]  /*0ac0*/  IADD3 R10, P0, PT, R14, 0x20, RZ ;  /* 0x000000200e0a7810 */ /* 0x000fe20007f1e0ff */
[----:B-1----:R-:W-:Y:S01]  /*0ad0*/  IMAD.MOV.U32 R18, RZ, RZ, R12 ;  /* 0x000000ffff127224 */ /* 0x002fe200078e000c */
        /* <DEDUP_REMOVED lines=10> */
.L_x_222:
[----:B------:R-:W-:Y:S05]  /*0b80*/  BSYNC.RECONVERGENT B0 ;  /* 0x0000000000007941 */ /* 0x000fea0003800200 */
.L_x_221:
[----:B------:R-:W-:Y:S04]  /*0b90*/  BSSY.RECONVERGENT B0, `(.L_x_223) ;  /* 0x000000f000007945 */ /* 0x000fe80003800200 */
[----:B------:R-:W-:Y:S05]  /*0ba0*/  @P6 BRA `(.L_x_224) ;  /* 0x0000000000346947 */ /* 0x000fea0003800000 */
[----:B------:R-:W3:Y:S01]  /*0bb0*/  LDCU.64 UR6, c[0x0][0x408] ;  /* 0x00008100ff0677ac */ /* 0x000ee20008000a00 */
[----:B--2---:R-:W-:Y:S01]  /*0bc0*/  IADD3 R10, P0, PT, R14, 0x40, RZ ;  /* 0x000000400e0a7810 */ /* 0x004fe20007f1e0ff */
[----:B-1----:R-:W-:Y:S01]  /*0bd0*/  IMAD.MOV.U32 R18, RZ, RZ, R12 ;  /* 0x000000ffff127224 */ /* 0x002fe200078e000c */
[----:B------:R-:W-:Y:S01]  /*0be0*/  MOV R19, R17 ;  /* 0x0000001100137202 */ /* 0x000fe20000000f00 */
[----:B------:R-:W1:Y:S02]  /*0bf0*/  LDCU.64 UR4, c[0x0][0x3f0] ;  /* 0x00007e00ff0477ac */ /* 0x000e640008000a00 */
[----:B------:R-:W-:-:S04]  /*0c00*/  IMAD.X R7, RZ, RZ, R15, P0 ;  /* 0x000000ffff077224 */ /* 0x000fc800000e060f */
[----:B---3--:R-:W-:Y:S02]  /*0c10*/  IMAD R7, R7, UR6, RZ ;  /* 0x0000000607077c24 */ /* 0x008fe4000f8e02ff */
[----:B------:R-:W-:-:S04]  /*0c20*/  IMAD.WIDE.U32 R18, R10, UR6, R18 ;  /* 0x000000060a127c25 */ /* 0x000fc8000f8e0012 */
[----:B------:R-:W-:Y:S01]  /*0c30*/  IMAD R7, R10, UR7, R7 ;  /* 0x000000070a077c24 */ /* 0x000fe2000f8e0207 */
[----:B-1----:R-:W-:-:S04]  /*0c40*/  LEA R10, P0, R18, UR4, 0x1 ;  /* 0x00000004120a7c11 */ /* 0x002fc8000f8008ff */
[----:B------:R-:W-:-:S04]  /*0c50*/  IADD3 R7, PT, PT, R19, R7, RZ ;  /* 0x0000000713077210 */ /* 0x000fc80007ffe0ff */
[----:B------:R-:W-:-:S05]  /*0c60*/  LEA.HI.X R11, R18, UR5, R7, 0x1, P0 ;  /* 0x00000005120b7c11 */ /* 0x000fca00080f0c07 */
[----:B------:R3:W-:Y:S02]  /*0c70*/  STG.E.128 desc[UR16][R10.64], RZ ;  /* 0x000000ff0a007986 */ /* 0x0007e4000c101d10 */
.L_x_224:
[----:B------:R-:W-:Y:S05]  /*0c80*/  BSYNC.RECONVERGENT B0 ;  /* 0x0000000000007941 */ /* 0x000fea0003800200 */
.L_x_223:
[----:B------:R-:W-:Y:S04]  /*0c90*/  BSSY.RECONVERGENT B0, `(.L_x_225) ;  /* 0x000000e000007945 */ /* 0x000fe80003800200 */
[----:B------:R-:W-:Y:S05]  /*0ca0*/  @P5 BRA `(.L_x_226) ;  /* 0x0000000000305947 */ /* 0x000fea0003800000 */
[----:B------:R-:W4:Y:S01]  /*0cb0*/  LDCU.64 UR6, c[0x0][0x408] ;  /* 0x00008100ff0677ac */ /* 0x000f220008000a00 */
[----:B------:R-:W-:Y:S02]  /*0cc0*/  IADD3 R7, P0, PT, R14, 0x60, RZ ;  /* 0x000000600e077810 */ /* 0x000fe40007f1e0ff */
[----:B------:R-:W-:Y:S01]  /*0cd0*/  MOV R13, R17 ;  /* 0x00000011000d7202 */ /* 0x000fe20000000f00 */
[----:B------:R-:W5:Y:S01]  /*0ce0*/  LDCU.64 UR4, c[0x0][0x3f0] ;  /* 0x00007e00ff0477ac */ /* 0x000f620008000a00 */
[----:B--23--:R-:W-:-:S05]  /*0cf0*/  IADD3.X R10, PT, PT, RZ, R15, RZ, P0, !PT ;  /* 0x0000000fff0a7210 */ /* 0x00cfca00007fe4ff */
[----:B----4-:R-:W-:Y:S02]  /*0d00*/  IMAD R10, R10, UR6, RZ ;  /* 0x000000060a0a7c24 */ /* 0x010fe4000f8e02ff */
[----:B------:R-:W-:-:S04]  /*0d10*/  IMAD.WIDE.U32 R12, R7, UR6, R12 ;  /* 0x00000006070c7c25 */ /* 0x000fc8000f8e000c */
[----:B------:R-:W-:Y:S01]  /*0d20*/  IMAD R10, R7, UR7, R10 ;  /* 0x00000007070a7c24 */ /* 0x000fe2000f8e020a */
[----:B-----5:R-:W-:-:S04]  /*0d30*/  LEA R14, P0, R12, UR4, 0x1 ;  /* 0x000000040c0e7c11 */ /* 0x020fc8000f8008ff */
[----:B------:R-:W-:-:S04]  /*0d40*/  IADD3 R10, PT, PT, R13, R10, RZ ;  /* 0x0000000a0d0a7210 */ /* 0x000fc80007ffe0ff */
[----:B------:R-:W-:-:S05]  /*0d50*/  LEA.HI.X R15, R12, UR5, R10, 0x1, P0 ;  /* 0x000000050c0f7c11 */ /* 0x000fca00080f0c0a */
[----:B------:R4:W-:Y:S02]  /*0d60*/  STG.E.128 desc[UR16][R14.64], RZ ;  /* 0x000000ff0e007986 */ /* 0x0009e4000c101d10 */
.L_x_226:
[----:B------:R-:W-:Y:S05]  /*0d70*/  BSYNC.RECONVERGENT B0 ;  /* 0x0000000000007941 */ /* 0x000fea0003800200 */
.L_x_225:
[----:B------:R-:W-:Y:S04]  /*0d80*/  BSSY.RECONVERGENT B0, `(.L_x_227) ;  /* 0x000000a000007945 */ /* 0x000fe80003800200 */
[----:B------:R-:W-:Y:S05]  /*0d90*/  @P4 BRA `(.L_x_228) ;  /* 0x0000000000204947 */ /* 0x000fea0003800000 */
[----:B------:R-:W2:Y:S01]  /*0da0*/  LDCU.64 UR4, c[0x0][0x420] ;  /* 0x00008400ff0477ac */ /* 0x000ea20008000a00 */
[----:B------:R-:W-:-:S05]  /*0db0*/  IMAD R7, R8, R0, RZ ;  /* 0x0000000008077224 */ /* 0x000fca00078e02ff */
[----:B------:R-:W-:-:S04]  /*0dc0*/  IADD3 R8, P0, PT, R7, R3, RZ ;  /* 0x0000000307087210 */ /* 0x000fc80007f1e0ff */
[----:B------:R-:W-:Y:S02]  /*0dd0*/  LEA.HI.X.SX32 R7, R7, R2, 0x1, P0 ;  /* 0x0000000207077211 */ /* 0x000fe400000f0eff */
[----:B--23--:R-:W-:-:S04]  /*0de0*/  LEA R10, P0, R8, UR4, 0x2 ;  /* 0x00000004080a7c11 */ /* 0x00cfc8000f8010ff */
[----:B------:R-:W-:Y:S01]  /*0df0*/  LEA.HI.X R11, R8, UR5, R7, 0x2, P0 ;  /* 0x00000005080b7c11 */ /* 0x000fe200080f1407 */
[----:B------:R-:W-:-:S05]  /*0e00*/  IMAD.MOV.U32 R7, RZ, RZ, 0x7f800000 ;  /* 0x7f800000ff077424 */ /* 0x000fca00078e00ff */
[----:B------:R2:W-:Y:S03]  /*0e10*/  STG.E desc[UR16][R10.64], R7 ;  /* 0x000000070a007986 */ /* 0x0005e6000c101910 */
.L_x_228:
[----:B------:R-:W-:Y:S05]  /*0e20*/  BSYNC.RECONVERGENT B0 ;  /* 0x0000000000007941 */ /* 0x000fea0003800200 */
.L_x_227:
[----:B------:R-:W-:Y:S04]  /*0e30*/  BSSY.RECONVERGENT B0, `(.L_x_229) ;  /* 0x000000a000007945 */ /* 0x000fe80003800200 */
[----:B------:R-:W-:Y:S05]  /*0e40*/  @P3 BRA `(.L_x_230) ;  /* 0x0000000000203947 */ /* 0x000fea0003800000 */
[----:B------:R-:W5:Y:S01]  /*0e50*/  LDCU.64 UR4, c[0x0][0x420] ;  /* 0x00008400ff0477ac */ /* 0x000f620008000a00 */
[----:B------:R-:W-:-:S05]  /*0e60*/  IMAD R6, R6, R0, RZ ;  /* 0x0000000006067224 */ /* 0x000fca00078e02ff */
[----:B--2---:R-:W-:-:S04]  /*0e70*/  IADD3 R7, P0, PT, R6, R3, RZ ;  /* 0x0000000306077210 */ /* 0x004fc80007f1e0ff */
[----:B------:R-:W-:Y:S02]  /*0e80*/  LEA.HI.X.SX32 R6, R6, R2, 0x1, P0 ;  /* 0x0000000206067211 */ /* 0x000fe400000f0eff */
[----:B-----5:R-:W-:-:S04]  /*0e90*/  LEA R8, P0, R7, UR4, 0x2 ;  /* 0x0000000407087c11 */ /* 0x020fc8000f8010ff */
[----:B------:R-:W-:Y:S01]  /*0ea0*/  LEA.HI.X R9, R7, UR5, R6, 0x2, P0 ;  /* 0x0000000507097c11 */ /* 0x000fe200080f1406 */
[----:B------:R-:W-:-:S05]  /*0eb0*/  IMAD.MOV.U32 R6, RZ, RZ, 0x7f800000 ;  /* 0x7f800000ff067424 */ /* 0x000fca00078e00ff */
[----:B------:R2:W-:Y:S03]  /*0ec0*/  STG.E desc[UR16][R8.64], R6 ;  /* 0x0000000608007986 */ /* 0x0005e6000c101910 */
.L_x_230:
[----:B------:R-:W-:Y:S05]  /*0ed0*/  BSYNC.RECONVERGENT B0 ;  /* 0x0000000000007941 */ /* 0x000fea0003800200 */
.L_x_229:
        /* <DEDUP_REMOVED lines=10> */
.L_x_232:
[----:B------:R-:W-:Y:S05]  /*0f80*/  BSYNC.RECONVERGENT B0 ;  /* 0x0000000000007941 */ /* 0x000fea0003800200 */
.L_x_231:
[----:B------:R-:W-:Y:S05]  /*0f90*/  @P1 EXIT ;  /* 0x000000000000194d */ /* 0x000fea0003800000 */
[----:B------:R-:W5:Y:S01]  /*0fa0*/  LDCU.64 UR4, c[0x0][0x420] ;  /* 0x00008400ff0477ac */ /* 0x000f620008000a00 */
[----:B------:R-:W-:-:S05]  /*0fb0*/  IMAD R0, R4, R0, RZ ;  /* 0x0000000004007224 */ /* 0x000fca00078e02ff */
[----:B------:R-:W-:-:S04]  /*0fc0*/  IADD3 R3, P0, PT, R0, R3, RZ ;  /* 0x0000000300037210 */ /* 0x000fc80007f1e0ff */
[----:B------:R-:W-:Y:S02]  /*0fd0*/  LEA.HI.X.SX32 R0, R0, R2, 0x1, P0 ;  /* 0x0000000200007211 */ /* 0x000fe400000f0eff */
[----:B-----5:R-:W-:-:S04]  /*0fe0*/  LEA R2, P0, R3, UR4, 0x2 ;  /* 0x0000000403027c11 */ /* 0x020fc8000f8010ff */
[----:B------:R-:W-:Y:S01]  /*0ff0*/  LEA.HI.X R3, R3, UR5, R0, 0x2, P0 ;  /* 0x0000000503037c11 */ /* 0x000fe200080f1400 */
[----:B------:R-:W-:-:S05]  /*1000*/  IMAD.MOV.U32 R0, RZ, RZ, 0x7f800000 ;  /* 0x7f800000ff007424 */ /* 0x000fca00078e00ff */
[----:B------:R-:W-:Y:S01]  /*1010*/  STG.E desc[UR16][R2.64], R0 ;  /* 0x0000000002007986 */ /* 0x000fe2000c101910 */
[----:B------:R-:W-:Y:S05]  /*1020*/  EXIT ;  /* 0x000000000000794d */ /* 0x000fea0003800000 */
.L_x_217:
[----:B------:R-:W-:Y:S02]  /*1030*/  MOV R0, UR14 ;  /* 0x0000000e00007c02 */ /* 0x000fe40008000f00 */
[----:B------:R-:W-:Y:S02]  /*1040*/  ISETP.NE.AND P2, PT, R10, -0x1, PT ;  /* 0xffffffff0a00780c */ /* 0x000fe40003f45270 */
[----:B------:R-:W-:-:S13]  /*1050*/  ISETP.NE.AND P0, PT, R0, -0x1, PT ;  /* 0xffffffff0000780c */ /* 0x000fda0003f05270 */
[----:B------:R-:W2:Y:S08]  /*1060*/  @!P0 LDC.64 R6, c[0x0][0x398] ;  /* 0x0000e600ff068b82 */ /* 0x000eb00000000a00 */
[----:B------:R-:W1:Y:S01]  /*1070*/  @P0 LDC.64 R2, c[0x0][0x3b0] ;  /* 0x0000ec00ff020b82 */ /* 0x000e620000000a00 */
[----:B--2---:R-:W-:-:S04]  /*1080*/  @!P0 IMAD.WIDE.U32 R12, R210, R6, RZ ;  /* 0x00000006d20c8225 */ /* 0x004fc800078e00ff */
[----:B------:R-:W-:Y:S02]  /*1090*/  @!P0 IMAD R0, R210, R7, R13 ;  /* 0x00000007d2008224 */ /* 0x000fe400078e020d */
[----:B-1----:R-:W-:-:S04]  /*10a0*/  @P0 IMAD.WIDE.U32 R8, R2, UR14, RZ ;  /* 0x0000000e02080c25 */ /* 0x002fc8000f8e00ff */
        /* <DEDUP_REMOVED lines=11> */
[----:B------:R-:W-:Y:S02]  /*1160*/  IADD3 R3, PT, PT, R7, R2, RZ ;  /* 0x0000000207037210 */ /* 0x000fe40007ffe0ff */
[----:B------:R-:W-:-:S05]  /*1170*/  MOV R2, R6 ;  /* 0x0000000600027202 */ /* 0x000fca0000000f00 */
[----:B--2---:R-:W-:-:S04]  /*1180*/  IMAD.WIDE.U32 R8, R210, UR6, R2 ;  /* 0x00000006d2087c25 */ /* 0x004fc8000f8e0002 */
[----:B------:R-:W-:Y:S01]  /*1190*/  IMAD R9, R210, UR7, R9 ;  /* 0x00000007d2097c24 */ /* 0x000fe2000f8e0209 */
[----:B------:R-:W-:Y:S06]  /*11a0*/  BRA `(.L_x_234) ;  /* 0x0000000000187947 */ /* 0x000fec0003800000 */
.L_x_233:
[----:B------:R-:W1:Y:S01]  /*11b0*/  LDC.64 R38, c[0x0][0x3b8] ;  /* 0x0000ee00ff267b82 */ /* 0x000e620000000a00 */
[----:B------:R-:W-:-:S05]  /*11c0*/  IADD3 R2, PT, PT, R4, R10, RZ ;  /* 0x0000000a04027210 */ /* 0x000fca0007ffe0ff */
[C---:B-1----:R-:W-:Y:S02]  /*11d0*/  IMAD R9, R2.reuse, R39, RZ ;  /* 0x0000002702097224 */ /* 0x042fe400078e02ff */
[----:B------:R-:W-:-:S05]  /*11e0*/  IMAD.WIDE.U32 R2, R2, R38, RZ ;  /* 0x0000002602027225 */ /* 0x000fca00078e00ff */
[----:B------:R-:W-:Y:S02]  /*11f0*/  IADD3 R9, PT, PT, R3, R9, RZ ;  /* 0x0000000903097210 */ /* 0x000fe40007ffe0ff */
[----:B------:R-:W-:-:S07]  /*1200*/  MOV R8, R2 ;  /* 0x0000000200087202 */ /* 0x000fce0000000f00 */
.L_x_234:
        /* <DEDUP_REMOVED lines=39> */
.L_x_235:
[----:B------:R-:W1:Y:S01]  /*1480*/  LDC.64 R6, c[0x0][0x3c0] ;  /* 0x0000f000ff067b82 */ /* 0x000e620000000a00 */
[----:B------:R-:W-:-:S05]  /*1490*/  IADD3 R4, PT, PT, R4, R10, RZ ;  /* 0x0000000a04047210 */ /* 0x000fca0007ffe0ff */
[C---:B-1----:R-:W-:Y:S02]  /*14a0*/  IMAD R3, R4.reuse, R7, RZ ;  /* 0x0000000704037224 */ /* 0x042fe400078e02ff */
[----:B------:R-:W-:-:S05]  /*14b0*/  IMAD.WIDE.U32 R16, R4, R6, RZ ;  /* 0x0000000604107225 */ /* 0x000fca00078e00ff */
[----:B------:R-:W-:-:S07]  /*14c0*/  IADD3 R3, PT, PT, R17, R3, RZ ;  /* 0x0000000311037210 */ /* 0x000fce0007ffe0ff */
.L_x_236:
[C---:B------:R-:W-:Y:S01]  /*14d0*/  IMAD.SHL.U32 R211, R208.reuse, 0x8, RZ ;  /* 0x00000008d0d37824 */ /* 0x040fe200078e00ff */
[----:B------:R-:W1:Y:S01]  /*14e0*/  LDCU.128 UR4, c[0x0][0x3d0] ;  /* 0x00007a00ff0477ac */ /* 0x000e620008000c00 */
[----:B------:R-:W2:Y:S01]  /*14f0*/  S2R R206, SR_CTAID.X ;  /* 0x0000000000ce7919 */ /* 0x000ea20000002500 */
[----:B------:R-:W-:Y:S01]  /*1500*/  SHF.R.S32.HI R201, RZ, 0x1f, R2 ;  /* 0x0000001fffc97819 */ /* 0x000fe20000011402 */
[----:B------:R-:W3:Y:S01]  /*1510*/  S2UR UR19, SR_CgaCtaId ;  /* 0x00000000001379c3 */ /* 0x000ee20000008800 */
[----:B------:R-:W-:Y:S01]  /*1520*/  LOP3.LUT R199, R211, 0x18, RZ, 0xc0, !PT ;  /* 0x00000018d3c77812 */ /* 0x000fe200078ec0ff */
[----:B------:R-:W4:Y:S01]  /*1530*/  LDCU.64 UR12, c[0x0][0x388] ;  /* 0x00007100ff0c77ac */ /* 0x000f220008000a00 */
[--C-:B------:R-:W-:Y:S01]  /*1540*/  SHF.R.U32.HI R200, RZ, 0x2, R208.reuse ;  /* 0x00000002ffc87819 */ /* 0x100fe200000116d0 */
[C---:B------:R-:W-:Y:S01]  /*1550*/  IMAD.SHL.U32 R14, R208.reuse, 0x20, RZ ;  /* 0x00000020d00e7824 */ /* 0x040fe200078e00ff */
[----:B------:R-:W-:Y:S01]  /*1560*/  IADD3 R8, P0, PT, R199, R8, RZ ;  /* 0x00000008c7087210 */ /* 0x000fe20007f1e0ff */
[----:B------:R-:W5:Y:S01]  /*1570*/  LDCU.64 UR10, c[0x0][0x390] ;  /* 0x00007200ff0a77ac */ /* 0x000f620008000a00 */
[----:B------:R-:W-:Y:S01]  /*1580*/  LOP3.LUT R4, R211, 0xd8, RZ, 0xc0, !PT ;  /* 0x000000d8d3047812 */ /* 0x000fe200078ec0ff */
[----:B------:R-:W-:Y:S01]  /*1590*/  IMAD.SHL.U32 R10, R208, 0x4, RZ ;  /* 0x00000004d00a7824 */ /* 0x000fe200078e00ff */
[----:B------:R-:W-:Y:S01]  /*15a0*/  LOP3.LUT R11, R14, 0xc0, RZ, 0xc0, !PT ;  /* 0x000000c00e0b7812 */ /* 0x000fe200078ec0ff */
[----:B------:R-:W-:Y:S01]  /*15b0*/  IMAD.X R9, RZ, RZ, R9, P0 ;  /* 0x000000ffff097224 */ /* 0x000fe200000e0609 */
[----:B------:R-:W-:Y:S01]  /*15c0*/  IADD3 R16, P0, PT, R199, R16, RZ ;  /* 0x00000010c7107210 */ /* 0x000fe20007f1e0ff */
[----:B------:R-:W2:Y:S01]  /*15d0*/  LDCU.64 UR8, c[0x0][0x3c8] ;  /* 0x00007900ff0877ac */ /* 0x000ea20008000a00 */
[----:B------:R-:W-:Y:S01]  /*15e0*/  LOP3.LUT R4, R4, 0x18, R208, 0x78, !PT ;  /* 0x0000001804047812 */ /* 0x000fe200078e78d0 */
[----:B------:R-:W-:Y:S01]  /*15f0*/  IMAD.WIDE.U32 R8, R200, R38, R8 ;  /* 0x00000026c8087225 */ /* 0x000fe200078e0008 */
[----:B------:R-:W-:Y:S01]  /*1600*/  LOP3.LUT R10, R11, 0x18, R10, 0xf8, !PT ;  /* 0x000000180b0a7812 */ /* 0x000fe200078ef80a */
[----:B------:R-:W-:Y:S01]  /*1610*/  BSSY.RECONVERGENT B0, `(.L_x_237) ;  /* 0x0000032000007945 */ /* 0x000fe20003800200 */
[----:B------:R-:W-:Y:S01]  /*1620*/  LOP3.LUT R211, R4, 0x1f20, R211, 0xf8, !PT ;  /* 0x00001f2004d37812 */ /* 0x000fe200078ef8d3 */
[----:B-1----:R-:W-:Y:S01]  /*1630*/  IMAD R203, R201, UR4, RZ ;  /* 0x00000004c9cb7c24 */ /* 0x002fe2000f8e02ff */
[----:B------:R-:W-:Y:S01]  /*1640*/  SHF.R.U32.HI R187, RZ, 0x1, R208 ;  /* 0x00000001ffbb7819 */ /* 0x000fe200000116d0 */
[----:B------:R-:W-:Y:S01]  /*1650*/  IMAD.X R17, RZ, RZ, R3, P0 ;  /* 0x000000ffff117224 */ /* 0x000fe200000e0603 */
[----:B------:R-:W-:Y:S01]  /*1660*/  IADD3 R12, P0, PT, R199, R12, RZ ;  /* 0x0000000cc70c7210 */ /* 0x000fe20007f1e0ff */
[----:B------:R-:W-:Y:S01]  /*1670*/  IMAD R203, R2, UR5, R203 ;  /* 0x0000000502cb7c24 */ /* 0x000fe2000f8e02cb */
[----:B------:R-:W-:Y:S01]  /*1680*/  UIADD3 UR5, UPT, UPT, -UR15, UR18, URZ ;  /* 0x000000120f057290 */ /* 0x000fe2000fffe1ff */
[----:B------:R-:W-:Y:S01]  /*1690*/  IMAD R9, R200, R39, R9 ;  /* 0x00000027c8097224 */ /* 0x000fe200078e0209 */
[----:B------:R-:W-:Y:S01]  /*16a0*/  LOP3.LUT R185, R10, 0x8, R187, 0x78, !PT ;  /* 0x000000080ab97812 */ /* 0x000fe200078e78bb */
[----:B------:R-:W-:-:S03]  /*16b0*/  IMAD.WIDE.U32 R16, R200, R6, R16 ;  /* 0x00000006c8107225 */ /* 0x000fc600078e0010 */
[----:B------:R-:W-:Y:S01]  /*16c0*/  ISETP.GE.AND P2, PT, R200, UR5, PT ;  /* 0x00000005c8007c0c */ /* 0x000fe2000bf46270 */
[----:B------:R-:W-:Y:S02]  /*16d0*/  IMAD R201, R201, UR6, RZ ;  /* 0x00000006c9c97c24 */ /* 0x000fe4000f8e02ff */
[----:B------:R-:W-:Y:S01]  /*16e0*/  IMAD.WIDE.U32 R8, R2, UR4, R8 ;  /* 0x0000000402087c25 */ /* 0x000fe2000f8e0008 */
[----:B------:R-:W-:Y:S02]  /*16f0*/  UMOV UR4, 0x400 ;  /* 0x0000040000047882 */ /* 0x000fe40000000000 */
[----:B---3--:R-:W-:Y:S01]  /*1700*/  ULEA UR4, UR19, UR4, 0x18 ;  /* 0x0000000413047291 */ /* 0x008fe2000f8ec0ff */
[----:B------:R-:W-:Y:S01]  /*1710*/  IMAD R17, R200, R7, R17 ;  /* 0x00000007c8117224 */ /* 0x000fe200078e0211 */
[----:B----4-:R-:W-:Y:S01]  /*1720*/  LEA R204, P1, R8, UR12, 0x1 ;  /* 0x0000000c08cc7c11 */ /* 0x010fe2000f8208ff */
[C---:B------:R-:W-:Y:S02]  /*1730*/  IMAD R201, R2.reuse, UR7, R201 ;  /* 0x0000000702c97c24 */ /* 0x040fe4000f8e02c9 */
[----:B------:R-:W-:Y:S01]  /*1740*/  IMAD.IADD R203, R9, 0x1, R203 ;  /* 0x0000000109cb7824 */ /* 0x000fe200078e02cb */
[----:B------:R-:W-:Y:S01]  /*1750*/  LEA R211, R211, UR4, 0x1 ;  /* 0x00000004d3d37c11 */ /* 0x000fe2000f8e08ff */
[----:B------:R-:W-:-:S03]  /*1760*/  IMAD.WIDE.U32 R2, R2, UR6, R16 ;  /* 0x0000000602027c25 */ /* 0x000fc6000f8e0010 */
[----:B------:R-:W-:Y:S01]  /*1770*/  LEA.HI.X R203, R8, UR13, R203, 0x1, P1 ;  /* 0x0000000d08cb7c11 */ /* 0x000fe200088f0ccb */
[----:B------:R-:W-:Y:S01]  /*1780*/  IMAD.X R13, RZ, RZ, R0, P0 ;  /* 0x000000ffff0d7224 */ /* 0x000fe200000e0600 */
[----:B-----5:R-:W-:Y:S01]  /*1790*/  LEA R202, P1, R2, UR10, 0x1 ;  /* 0x0000000a02ca7c11 */ /* 0x020fe2000f8208ff */
[----:B------:R-:W-:Y:S01]  /*17a0*/  IMAD.IADD R201, R3, 0x1, R201 ;  /* 0x0000000103c97824 */ /* 0x000fe200078e02c9 */
[----:B--2---:R-:W-:Y:S01]  /*17b0*/  LEA R207, P0, R206, R200, 0x7 ;  /* 0x000000c8cecf7211 */ /* 0x004fe200078038ff */
[----:B------:R-:W-:-:S03]  /*17c0*/  IMAD.WIDE.U32 R12, R209, UR8, R12 ;  /* 0x00000008d10c7c25 */ /* 0x000fc6000f8e000c */
[----:B------:R-:W-:Y:S01]  /*17d0*/  LEA.HI.X R201, R2, UR11, R201, 0x1, P1 ;  /* 0x0000000b02c97c11 */ /* 0x000fe200088f0cc9 */
[----:B------:R-:W-:Y:S01]  /*17e0*/  IMAD R19, R209, UR9, R13 ;  /* 0x00000009d1137c24 */ /* 0x000fe2000f8e020d */
[----:B------:R-:W-:Y:S01]  /*17f0*/  LEA.HI.X R206, R206, RZ, RZ, 0x7, P0 ;  /* 0x000000ffcece7211 */ /* 0x000fe200000f3cff */
        /* <DEDUP_REMOVED lines=18> */
.L_x_239:
[----:B------:R1:W-:Y:S02]  /*1920*/  STS.128 [R211], RZ ;  /* 0x000000ffd3007388 */ /* 0x0003e40000000c00 */
.L_x_238:
[----:B------:R-:W-:Y:S05]  /*1930*/  BSYNC.RECONVERGENT B0 ;  /* 0x0000000000007941 */ /* 0x000fea0003800200 */
.L_x_237:
[----:B------:R-:W-:Y:S01]  /*1940*/  IADD3 R198, PT, PT, R200, 0x20, RZ ;  /* 0x00000020c8c67810 */ /* 0x000fe20007ffe0ff */
[----:B------:R-:W-:Y:S01]  /*1950*/  VIADD R3, R194, 0xffffffff ;  /* 0xffffffffc2037836 */ /* 0x000fe20000000000 */
[----:B------:R-:W-:Y:S01]  /*1960*/  SHF.L.U64.HI R0, R38, 0x7, R39 ;  /* 0x0000000726007819 */ /* 0x000fe20000010227 */
[----:B------:R-:W-:Y:S01]  /*1970*/  VIADD R197, R200, 0x40 ;  /* 0x00000040c8c57836 */ /* 0x000fe20000000000 */
[----:B------:R-:W-:Y:S01]  /*1980*/  ISETP.GE.AND P0, PT, R198, UR5, PT ;  /* 0x00000005c6007c0c */ /* 0x000fe2000bf06270 */
[----:B------:R-:W-:Y:S01]  /*1990*/  IMAD R4, R3, -0x80, R5 ;  /* 0xffffff8003047824 */ /* 0x000fe200078e0205 */
[----:B------:R-:W-:Y:S01]  /*19a0*/  IADD3 R196, PT, PT, R200, 0x60, RZ ;  /* 0x00000060c8c47810 */ /* 0x000fe20007ffe0ff */
[----:B--2---:R-:W-:Y:S01]  /*19b0*/  IMAD.SHL.U32 R8, R38, 0x80, RZ ;  /* 0x0000008026087824 */ /* 0x004fe200078e00ff */
[----:B------:R-:W-:Y:S01]  /*19c0*/  BSSY.RECONVERGENT B0, `(.L_x_240) ;  /* 0x000001b000007945 */ /* 0x000fe20003800200 */
[----:B------:R-:W-:Y:S01]  /*19d0*/  ISETP.GE.AND P2, PT, R197, UR5, PT ;  /* 0x00000005c5007c0c */ /* 0x000fe2000bf46270 */
[-C--:B------:R-:W-:Y:S01]  /*19e0*/  IMAD R0, R0, R3.reuse, RZ ;  /* 0x0000000300007224 */ /* 0x080fe200078e02ff */
[----:B------:R-:W-:Y:S01]  /*19f0*/  ISETP.GE.AND P1, PT, R196, UR5, PT ;  /* 0x00000005c4007c0c */ /* 0x000fe2000bf26270 */
[----:B------:R-:W-:Y:S01]  /*1a00*/  IMAD.WIDE.U32 R8, R8, R3, RZ ;  /* 0x0000000308087225 */ /* 0x000fe200078e00ff */
[----:B------:R-:W-:-:S04]  /*1a10*/  ISETP.GE.AND P3, PT, R200, R4, PT ;  /* 0x00000004c800720c */ /* 0x000fc80003f66270 */
        /* <DEDUP_REMOVED lines=21> */
.L_x_241:
[----:B------:R-:W-:Y:S05]  /*1b70*/  BSYNC.RECONVERGENT B0 ;  /* 0x0000000000007941 */ /* 0x000fea0003800200 */
.L_x_240:
[----:B------:R-:W-:Y:S04]  /*1b80*/  BSSY.RECONVERGENT B0, `(.L_x_242) ;  /* 0x0000016000007945 */ /* 0x000fe80003800200 */
[----:B------:R-:W-:Y:S05]  /*1b90*/  @P2 BRA `(.L_x_243) ;  /* 0x0000000000502947 */ /* 0x000fea0003800000 */
[----:B------:R-:W4:Y:S02]  /*1ba0*/  LDCU UR6, c[0x0][0x440] ;  /* 0x00008800ff0677ac */ /* 0x000f240008000800 */
[----:B----4-:R-:W-:-:S13]  /*1bb0*/  ISETP.GE.AND P0, PT, R199, UR6, PT ;  /* 0x00000006c7007c0c */ /* 0x010fda000bf06270 */
[----:B------:R4:W-:Y:S01]  /*1bc0*/  @P0 STS.128 [R211+0x1000], RZ ;  /* 0x001000ffd3000388 */ /* 0x0009e20000000c00 */
[----:B------:R-:W-:Y:S05]  /*1bd0*/  @P0 BRA `(.L_x_243) ;  /* 0x0000000000400947 */ /* 0x000fea0003800000 */
[----:B------:R-:W5:Y:S01]  /*1be0*/  LDCU.64 UR8, c[0x0][0x3b0] ;  /* 0x00007600ff0877ac */ /* 0x000f620008000a00 */
[----:B------:R-:W-:Y:S01]  /*1bf0*/  IADD3 R11, P0, PT, R207, 0x40, RZ ;  /* 0x00000040cf0b7810 */ /* 0x000fe20007f1e0ff */
        /* <DEDUP_REMOVED lines=14> */
.L_x_243:
[----:B------:R-:W-:Y:S05]  /*1ce0*/  BSYNC.RECONVERGENT B0 ;  /* 0x0000000000007941 */ /* 0x000fea0003800200 */
.L_x_242:
        /* <DEDUP_REMOVED lines=8> */
[----:B------:R-:W-:Y:S01]  /*1d70*/  MOV R13, R19 ;  /* 0x00000013000d7202 */ /* 0x000fe20000000f00 */
[----:B------:R-:W2:Y:S01]  /*1d80*/  LDCU.64 UR6, c[0x0][0x380] ;  /* 0x00007000ff0677ac */ /* 0x000ea20008000a00 */
[----:B------:R-:W-:-:S05]  /*1d90*/  IADD3.X R2, PT, PT, RZ, R206, RZ, P0, !PT ;  /* 0x000000ceff027210 */ /* 0x000fca00007fe4ff */
[----:B-----5:R-:W-:Y:S02]  /*1da0*/  IMAD R2, R2, UR8, RZ ;  /* 0x0000000802027c24 */ /* 0x020fe4000f8e02ff */
        /* <DEDUP_REMOVED lines=9> */
.L_x_245:
[----:B------:R-:W-:Y:S05]  /*1e40*/  BSYNC.RECONVERGENT B0 ;  /* 0x0000000000007941 */ /* 0x000fea0003800200 */
.L_x_244:
[----:B------:R-:W-:Y:S01]  /*1e50*/  BSSY.RECONVERGENT B0, `(.L_x_246) ;  /* 0x000000f000007945 */ /* 0x000fe20003800200 */
[----:B------:R-:W-:Y:S02]  /*1e60*/  MOV R37, R3 ;  /* 0x0000000300257202 */ /* 0x000fe40000000f00 */
[----:B--2---:R-:W-:Y:S01]  /*1e70*/  IADD3 R17, PT, PT, R9, R0, RZ ;  /* 0x0000000009117210 */ /* 0x004fe20007ffe0ff */
        /* <DEDUP_REMOVED lines=11> */
.L_x_248:
[----:B------:R2:W-:Y:S02]  /*1f30*/  STS.128 [R211+0x2000], RZ ;  /* 0x002000ffd3007388 */ /* 0x0005e40000000c00 */
.L_x_247:
[----:B------:R-:W-:Y:S05]  /*1f40*/  BSYNC.RECONVERGENT B0 ;  /* 0x0000000000007941 */ /* 0x000fea0003800200 */
.L_x_246:
[-C--:B------:R-:W-:Y:S01]  /*1f50*/  ISETP.GE.AND P0, PT, R198, R4.reuse, PT ;  /* 0x00000004c600720c */ /* 0x080fe20003f06270 */
[----:B------:R-:W-:Y:S01]  /*1f60*/  BSSY.RECONVERGENT B0, `(.L_x_249) ;  /* 0x0000012000007945 */ /* 0x000fe20003800200 */
[-C--:B------:R-:W-:Y:S01]  /*1f70*/  ISETP.GE.AND P2, PT, R197, R4.reuse, PT ;  /* 0x00000004c500720c */ /* 0x080fe20003f46270 */
[----:B------:R-:W-:Y:S01]  /*1f80*/  IMAD.SHL.U32 R2, R38, 0x20, RZ ;  /* 0x0000002026027824 */ /* 0x000fe200078e00ff */
[----:B------:R-:W-:Y:S02]  /*1f90*/  ISETP.GE.AND P1, PT, R196, R4, PT ;  /* 0x00000004c400720c */ /* 0x000fe40003f26270 */
[----:B------:R-:W-:-:S07]  /*1fa0*/  SHF.L.U64.HI R0, R38, 0x5, R39 ;  /* 0x0000000526007819 */ /* 0x000fce0000010227 */
[----:B------:R-:W-:Y:S05]  /*1fb0*/  @P0 BRA `(.L_x_250) ;  /* 0x0000000000300947 */ /* 0x000fea0003800000 */
[----:B------:R-:W5:Y:S02]  /*1fc0*/  LDCU UR6, c[0x0][0x440] ;  /* 0x00008800ff0677ac */ /* 0x000f640008000800 */
[----:B-----5:R-:W-:-:S13]  /*1fd0*/  ISETP.GE.AND P0, PT, R199, UR6, PT ;  /* 0x00000006c7007c0c */ /* 0x020fda000bf06270 */
[----:B------:R1:W-:Y:S01]  /*1fe0*/  @P0 STS.128 [R211+0x2800], RZ ;  /* 0x002800ffd3000388 */ /* 0x0003e20000000c00 */
[----:B------:R-:W-:Y:S05]  /*1ff0*/  @P0 BRA `(.L_x_250) ;  /* 0x0000000000200947 */ /* 0x000fea0003800000 */
[----:B--2---:R-:W-:-:S05]  /*2000*/  IADD3 R12, P0, PT, R2, R8, RZ ;  /* 0x00000008020c7210 */ /* 0x004fca0007f1e0ff */
[----:B------:R-:W-:Y:S01]  /*2010*/  IMAD.X R11, R0, 0x1, R17, P0 ;  /* 0x00000001000b7824 */ /* 0x000fe200000e0611 */
[----:B------:R-:W-:-:S04]  /*2020*/  LEA R18, P0, R12, R204, 0x1 ;  /* 0x000000cc0c127211 */ /* 0x000fc800078008ff */
[----:B------:R-:W-:-:S05]  /*2030*/  LEA.HI.X R19, R12, R203, R11, 0x1, P0 ;  /* 0x000000cb0c137211 */ /* 0x000fca00000f0c0b */
[----:B------:R-:W-:Y:S01]  /*2040*/  @!PT LDS RZ, [RZ] ;  /* 0x00000000fffff984 */ /* 0x000fe20000000800 */
[----:B------:R-:W-:Y:S01]  /*2050*/  @!PT LDS RZ, [RZ] ;  /* 0x00000000fffff984 */ /* 0x000fe20000000800 */
[----:B------:R-:W-:Y:S01]  /*2060*/  @!PT LDS RZ, [RZ] ;  /* 0x00000000fffff984 */ /* 0x000fe20000000800 */
[----:B------:R2:W-:Y:S04]  /*2070*/  LDGSTS.E.BYPASS.LTC128B.128 [R211+0x2800], desc[UR16][R18.64] ;  /* 0x0280000012d37fae */ /* 0x0005e8000b981a10 */
.L_x_250:
[----:B------:R-:W-:Y:S05]  /*2080*/  BSYNC.RECONVERGENT B0 ;  /* 0x0000000000007941 */ /* 0x000fea0003800200 */
.L_x_249:
[----:B------:R-:W-:Y:S04]  /*2090*/  BSSY.RECONVERGENT B0, `(.L_x_251) ;  /* 0x000000e000007945 */ /* 0x000fe80003800200 */
[----:B------:R-:W-:Y:S05]  /*20a0*/  @P2 BRA `(.L_x_252) ;  /* 0x0000000000302947 */ /* 0x000fea0003800000 */
[----:B------:R-:W5:Y:S02]  /*20b0*/  LDCU UR6, c[0x0][0x440] ;  /* 0x00008800ff0677ac */ /* 0x000f640008000800 */
[----:B-----5:R-:W-:-:S13]  /*20c0*/  ISETP.GE.AND P0, PT, R199, UR6, PT ;  /* 0x00000006c7007c0c */ /* 0x020fda000bf06270 */
[----:B------:R1:W-:Y:S01]  /*20d0*/  @P0 STS.128 [R211+0x3000], RZ ;  /* 0x003000ffd3000388 */ /* 0x0003e20000000c00 */
[----:B------:R-:W-:Y:S05]  /*20e0*/  @P0 BRA `(.L_x_252) ;  /* 0x0000000000200947 */ /* 0x000fea0003800000 */
[----:B--2---:R-:W-:-:S04]  /*20f0*/  LEA R12, P0, R38, R8, 0x6 ;  /* 0x00000008260c7211 */ /* 0x004fc800078030ff */
[----:B------:R-:W-:Y:S02]  /*2100*/  LEA.HI.X R11, R38, R17, R39, 0x6, P0 ;  /* 0x00000011260b7211 */ /* 0x000fe400000f3427 */
[----:B------:R-:W-:-:S04]  /*2110*/  LEA R18, P0, R12, R204, 0x1 ;  /* 0x000000cc0c127211 */ /* 0x000fc800078008ff */
[----:B------:R-:W-:-:S05]  /*2120*/  LEA.HI.X R19, R12, R203, R11, 0x1, P0 ;  /* 0x000000cb0c137211 */ /* 0x000fca00000f0c0b */
[----:B------:R-:W-:Y:S01]  /*2130*/  @!PT LDS RZ, [RZ] ;  /* 0x00000000fffff984 */ /* 0x000fe20000000800 */
[----:B------:R-:W-:Y:S01]  /*2140*/  @!PT LDS RZ, [RZ] ;  /* 0x00000000fffff984 */ /* 0x000fe20000000800 */
[----:B------:R-:W-:Y:S01]  /*2150*/  @!PT LDS RZ, [RZ] ;  /* 0x00000000fffff984 */ /* 0x000fe20000000800 */
[----:B------:R2:W-:Y:S04]  /*2160*/  LDGSTS.E.BYPASS.LTC128B.128 [R211+0x3000], desc[UR16][R18.64] ;  /* 0x0300000012d37fae */ /* 0x0005e8000b981a10 */
.L_x_252:
[----:B------:R-:W-:Y:S05]  /*2170*/  BSYNC.RECONVERGENT B0 ;  /* 0x0000000000007941 */ /* 0x000fea0003800200 */
.L_x_251:
        /* <DEDUP_REMOVED lines=10> */
[----:B--2---:R-:W-:-:S04]  /*2220*/  LEA R12, P0, R16, R204, 0x1 ;  /* 0x000000cc100c7211 */ /* 0x004fc800078008ff */
[----:B------:R-:W-:-:S05]  /*2230*/  LEA.HI.X R13, R16, R203, R8, 0x1, P0 ;  /* 0x000000cb100d7211 */ /* 0x000fca00000f0c08 */
[----:B------:R-:W-:Y:S01]  /*2240*/  @!PT LDS RZ, [RZ] ;  /* 0x00000000fffff984 */ /* 0x000fe20000000800 */
[----:B------:R-:W-:Y:S01]  /*2250*/  @!PT LDS RZ, [RZ] ;  /* 0x00000000fffff984 */ /* 0x000fe20000000800 */
[----:B------:R-:W-:Y:S01]  /*2260*/  @!PT LDS RZ, [RZ] ;  /* 0x00000000fffff984 */ /* 0x000fe20000000800 */
[----:B------:R2:W-:Y:S04]  /*2270*/  LDGSTS.E.BYPASS.LTC128B.128 [R211+0x3800], desc[UR16][R12.64] ;  /* 0x038000000cd37fae */ /* 0x0005e8000b981a10 */
.L_x_254:
[----:B------:R-:W-:Y:S05]  /*2280*/  BSYNC.RECONVERGENT B0 ;  /* 0x0000000000007941 */ /* 0x000fea0003800200 */
.L_x_253:
[----:B------:R-:W0:Y:S01]  /*2290*/  LDGDEPBAR ;  /* 0x00000000000079af */ /* 0x000e220000000000 */
[C---:B------:R-:W-:Y:S01]  /*22a0*/  SHF.L.U64.HI R11, R6.reuse, 0x7, R7 ;  /* 0x00000007060b7819 */ /* 0x040fe20000010207 */
[----:B------:R-:W-:Y:S01]  /*22b0*/  BSSY.RECONVERGENT B0, `(.L_x_255) ;  /* 0x0000016000007945 */ /* 0x000fe20003800200 */
[----:B------:R-:W-:Y:S02]  /*22c0*/  SHF.L.U32 R8, R6, 0x7, RZ ;  /* 0x0000000706087819 */ /* 0x000fe400000006ff */
[----:B------:R-:W-:Y:S01]  /*22d0*/  IADD3 R36, PT, PT, R5, -UR18, R36 ;  /* 0x8000001205247c10 */ /* 0x000fe2000fffe024 */
[-C--:B------:R-:W-:Y:S02]  /*22e0*/  IMAD R11, R11, R3.reuse, RZ ;  /* 0x000000030b0b7224 */ /* 0x080fe400078e02ff */
[----:B------:R-:W-:-:S05]  /*22f0*/  IMAD.WIDE.U32 R8, R8, R3, RZ ;  /* 0x0000000308087225 */ /* 0x000fca00078e00ff */
[----:B------:R-:W-:Y:S01]  /*2300*/  IADD3 R11, PT, PT, R9, R11, RZ ;  /* 0x0000000b090b7210 */ /* 0x000fe20007ffe0ff */
[----:B------:R-:W-:-:S04]  /*2310*/  DEPBAR.LE SB0, 0x0 ;  /* 0x000080000000791a */ /* 0x000fc80000000000 */
[----:B------:R-:W-:Y:S06]  /*2320*/  BAR.SYNC.DEFER_BLOCKING 0x0 ;  /* 0x0000000000007b1d */ /* 0x000fec0000010000 */
[----:B------:R-:W-:Y:S05]  /*2330*/  @P3 BRA `(.L_x_256) ;  /* 0x0000000000303947 */ /* 0x000fea0003800000 */
[----:B------:R-:W5:Y:S02]  /*2340*/  LDCU UR6, c[0x0][0x440] ;  /* 0x00008800ff0677ac */ /* 0x000f640008000800 */
[----:B-----5:R-:W-:-:S13]  /*2350*/  ISETP.GE.AND P0, PT, R199, UR6, PT ;  /* 0x00000006c7007c0c */ /* 0x020fda000bf06270 */
[----:B------:R-:W-:Y:S05]  /*2360*/  @P0 BRA `(.L_x_257) ;  /* 0x00000000001c0947 */ /* 0x000fea0003800000 */
[----:B--2---:R-:W-:-:S04]  /*2370*/  LEA R12, P0, R8, R202, 0x1 ;  /* 0x000000ca080c7211 */ /* 0x004fc800078008ff */
[----:B------:R-:W-:-:S05]  /*2380*/  LEA.HI.X R13, R8, R201, R11, 0x1, P0 ;  /* 0x000000c9080d7211 */ /* 0x000fca00000f0c0b */
[----:B------:R-:W-:Y:S01]  /*2390*/  @!PT LDS RZ, [RZ] ;  /* 0x00000000fffff984 */ /* 0x000fe20000000800 */
[----:B------:R-:W-:Y:S01]  /*23a0*/  @!PT LDS RZ, [RZ] ;  /* 0x00000000fffff984 */ /* 0x000fe20000000800 */
[----:B------:R-:W-:Y:S01]  /*23b0*/  @!PT LDS RZ, [RZ] ;  /* 0x00000000fffff984 */ /* 0x000fe20000000800 */
[----:B------:R2:W-:Y:S01]  /*23c0*/  LDGSTS.E.BYPASS.LTC128B.128 [R211+0x4000], desc[UR16][R12.64] ;  /* 0x040000000cd37fae */ /* 0x0005e2000b981a10 */
[----:B------:R-:W-:Y:S05]  /*23d0*/  BRA `(.L_x_258) ;  /* 0x00000000000c7947 */ /* 0x000fea0003800000 */
.L_x_257:
[----:B------:R1:W-:Y:S01]  /*23e0*/  STS.128 [R211+0x4000], RZ ;  /* 0x004000ffd3007388 */ /* 0x0003e20000000c00 */
[----:B------:R-:W-:Y:S05]  /*23f0*/  BRA `(.L_x_258) ;  /* 0x0000000000047947 */ /* 0x000fea0003800000 */
.L_x_256:
[----:B------:R1:W-:Y:S02]  /*2400*/  STS.128 [R211+0x4000], RZ ;  /* 0x004000ffd3007388 */ /* 0x0003e40000000c00 */
.L_x_258:
[----:B------:R-:W-:Y:S05]  /*2410*/  BSYNC.RECONVERGENT B0 ;  /* 0x0000000000007941 */ /* 0x000fea0003800200 */
.L_x_255:
[----:B------:R-:W-:Y:S01]  /*2420*/  ISETP.GE.AND P0, PT, R198, R4, PT ;  /* 0x00000004c600720c */ /* 0x000fe20003f06270 */
[----:B--2---:R-:W-:Y:S01]  /*2430*/  IMAD.SHL.U32 R13, R208, 0x10, RZ ;  /* 0x00000010d00d7824 */ /* 0x004fe200078e00ff */
[----:B------:R-:W-:Y:S01]  /*2440*/  LOP3.LUT R184, R14, 0x120, RZ, 0xc0, !PT ;  /* 0x000001200eb87812 */ /* 0x000fe200078ec0ff */
[----:B------:R-:W-:Y:S01]  /*2450*/  BSSY.RECONVERGENT B0, `(.L_x_259) ;  /* 0x0000019000007945 */ /* 0x000fe20003800200 */
[----:B------:R-:W-:Y:S02]  /*2460*/  LOP3.LUT R192, R10, 0x8, R208, 0x78, !PT ;  /* 0x000000080ac07812 */ /* 0x000fe400078e78d0 */
        /* <DEDUP_REMOVED lines=23> */
.L_x_260:
[----:B------:R-:W-:Y:S05]  /*25e0*/  BSYNC.RECONVERGENT B0 ;  /* 0x0000000000007941 */ /* 0x000fea0003800200 */
.L_x_259:
        /* <DEDUP_REMOVED lines=17> */
.L_x_262:
[----:B------:R-:W-:Y:S05]  /*2700*/  BSYNC.RECONVERGENT B0 ;  /* 0x0000000000007941 */ /* 0x000fea0003800200 */
.L_x_261:
        /* <DEDUP_REMOVED lines=17> */
.L_x_264:
[----:B------:R-:W-:Y:S05]  /*2820*/  BSYNC.RECONVERGENT B0 ;  /* 0x0000000000007941 */ /* 0x000fea0003800200 */
.L_x_263:
[----:B------:R-:W-:Y:S01]  /*2830*/  LDSM.16.M88.4 R76, [R193] ;  /* 0x00000000c14c783b */ /* 0x000fe20000000200 */
[----:B------:R-:W-:Y:S01]  /*2840*/  IMAD.MOV.U32 R4, RZ, RZ, 0x20 ;  /* 0x00000020ff047424 */ /* 0x000fe200078e00ff */
[----:B------:R-:W-:Y:S02]  /*2850*/  LOP3.LUT P0, RZ, R208, 0x4, RZ, 0xc0, !PT ;  /* 0x00000004d0ff7812 */ /* 0x000fe4000780c0ff */
[----:B-1----:R-:W-:Y:S01]  /*2860*/  LDSM.16.M88.4 R8, [R193+0x1000] ;  /* 0x00100000c108783b */ /* 0x002fe20000000200 */
[----:B------:R-:W-:Y:S02]  /*2870*/  LOP3.LUT R187, R187, 0x1f0, RZ, 0xc0, !PT ;  /* 0x000001f0bbbb7812 */ /* 0x000fe400078ec0ff */
[----:B------:R-:W-:Y:S01]  /*2880*/  SEL R4, R4, 0xffffffe0, !P0 ;  /* 0xffffffe004047807 */ /* 0x000fe20004000000 */
[----:B------:R-:W1:Y:S01]  /*2890*/  LDSM.16.M88.4 R180, [R192+0x3c00] ;  /* 0x003c0000c0b4783b */ /* 0x000e620000000200 */
[----:B------:R-:W-:-:S03]  /*28a0*/  ISETP.GT.AND P0, PT, R37, R205, PT ;  /* 0x000000cd2500720c */ /* 0x000fc60003f04270 */
[----:B------:R-:W5:Y:S01]  /*28b0*/  LDSM.16.M88.4 R132, [R192+0x2000] ;  /* 0x00200000c084783b */ /* 0x000f620000000200 */
[--C-:B------:R-:W-:Y:S02]  /*28c0*/  IMAD.IADD R189, R192, 0x1, R4.reuse ;  /* 0x00000001c0bd7824 */ /* 0x100fe400078e0204 */
[----:B------:R-:W-:Y:S01]  /*28d0*/  IMAD.IADD R191, R193, 0x1, R4 ;  /* 0x00000001c1bf7824 */ /* 0x000fe200078e0204 */
[----:B------:R-:W2:Y:S04]  /*28e0*/  LDSM.16.M88.4 R124, [R192+0x2400] ;  /* 0x00240000c07c783b */ /* 0x000ea80000000200 */
[----:B------:R-:W3:Y:S04]  /*28f0*/  LDSM.16.M88.4 R116, [R192+0x2800] ;  /* 0x00280000c074783b */ /* 0x000ee80000000200 */
[----:B------:R-:W4:Y:S04]  /*2900*/  LDSM.16.M88.4 R108, [R192+0x2c00] ;  /* 0x002c0000c06c783b */ /* 0x000f280000000200 */
[----:B------:R-:W4:Y:S04]  /*2910*/  LDSM.16.M88.4 R100, [R192+0x3000] ;  /* 0x00300000c064783b */ /* 0x000f280000000200 */
[----:B------:R-:W4:Y:S04]  /*2920*/  LDSM.16.M88.4 R92, [R192+0x3400] ;  /* 0x00340000c05c783b */ /* 0x000f280000000200 */
[----:B------:R-:W4:Y:S04]  /*2930*/  LDSM.16.M88.4 R84, [R192+0x3800] ;  /* 0x00380000c054783b */ /* 0x000f280000000200 */
[----:B------:R-:W-:Y:S04]  /*2940*/  LDSM.16.M88.4 R176, [R191+0x1000] ;  /* 0x00100000bfb0783b */ /* 0x000fe80000000200 */
[----:B------:R-:W4:Y:S04]  /*2950*/  LDSM.16.M88.4 R140, [R189+0x3c00] ;  /* 0x003c0000bd8c783b */ /* 0x000f280000000200 */
[----:B------:R-:W4:Y:S01]  /*2960*/  LDSM.16.M88.4 R172, [R191] ;  /* 0x00000000bfac783b */ /* 0x000f220000000200 */
[-C--:B-1----:R-:W-:Y:S03]  /*2970*/  HMMA.16816.F32 R12, R8, R180.reuse, RZ ;  /* 0x000000b4080c723c */ /* 0x082fe600000018ff */
[----:B------:R-:W1:Y:S04]  /*2980*/  LDSM.16.M88.4 R168, [R189+0x2000] ;  /* 0x00200000bda8783b */ /* 0x000e680000000200 */
[----:B------:R-:W1:Y:S01]  /*2990*/  LDSM.16.M88.4 R164, [R189+0x2400] ;  /* 0x00240000bda4783b */ /* 0x000e620000000200 */
[C---:B------:R-:W-:Y:S03]  /*29a0*/  HMMA.16816.F32 R80, R76.reuse, R180, RZ ;  /* 0x000000b44c50723c */ /* 0x040fe600000018ff */
[----:B------:R-:W1:Y:S04]  /*29b0*/  LDSM.16.M88.4 R160, [R189+0x2800] ;  /* 0x00280000bda0783b */ /* 0x000e680000000200 */
[----:B------:R-:W1:Y:S01]  /*29c0*/  LDSM.16.M88.4 R156, [R189+0x2c00] ;  /* 0x002c0000bd9c783b */ /* 0x000e620000000200 */
[-C--:B-----5:R-:W-:Y:S03]  /*29d0*/  HMMA.16816.F32 R136, R76, R132.reuse, RZ ;  /* 0x000000844c88723c */ /* 0x0a0fe600000018ff */
[----:B------:R-:W5:Y:S04]  /*29e0*/  LDSM.16.M88.4 R152, [R189+0x3000] ;  /* 0x00300000bd98783b */ /* 0x000f680000000200 */
[----:B------:R-:W5:Y:S01]  /*29f0*/  LDSM.16.M88.4 R148, [R189+0x3400] ;  /* 0x00340000bd94783b */ /* 0x000f620000000200 */
[C---:B------:R-:W-:Y:S03]  /*2a00*/  HMMA.16816.F32 R44, R8.reuse, R132, RZ ;  /* 0x00000084082c723c */ /* 0x040fe600000018ff */
[----:B------:R-:W5:Y:S04]  /*2a10*/  LDSM.16.M88.4 R144, [R189+0x3800] ;  /* 0x00380000bd90783b */ /* 0x000f680000000200 */
[----:B------:R-:W0:Y:S01]  /*2a20*/  LDGDEPBAR ;  /* 0x00000000000079af */ /* 0x000e220000000000 */
[C---:B------:R-:W-:Y:S08]  /*2a30*/  HMMA.16816.F32 R72, R8.reuse, R134, RZ ;  /* 0x000000860848723c */ /* 0x040ff000000018ff */
[C---:B--2---:R-:W-:Y:S08]  /*2a40*/  HMMA.16816.F32 R68, R8.reuse, R124, RZ ;  /* 0x0000007c0844723c */ /* 0x044ff000000018ff */
[----:B---3--:R-:W-:Y:S01]  /*2a50*/  HMMA.16816.F32 R60, R8, R116, RZ ;  /* 0x00000074083c723c */ /* 0x008fe200000018ff */
[----:B------:R-:W-:-:S07]  /*2a60*/  DEPBAR.LE SB0, 0x0 ;  /* 0x000080000000791a */ /* 0x000fce0000000000 */
[C---:B----4-:R-:W-:Y:S08]  /*2a70*/  HMMA.16816.F32 R52, R8.reuse, R108, RZ ;  /* 0x0000006c0834723c */ /* 0x050ff000000018ff */
        /* <DEDUP_REMOVED lines=22> */
[-C--:B------:R-:W-:Y:S08]  /*2be0*/  HMMA.16816.F32 R8, R8, R182.reuse, RZ ;  /* 0x000000b60808723c */ /* 0x080ff000000018ff */
[----:B------:R-:W-:Y:S08]  /*2bf0*/  HMMA.16816.F32 R76, R76, R182, RZ ;  /* 0x000000b64c4c723c */ /* 0x000ff000000018ff */
[-C--:B------:R-:W-:Y:S08]  /*2c00*/  HMMA.16816.F32 R12, R176, R140.reuse, R12 ;  /* 0x0000008cb00c723c */ /* 0x080ff0000000180c */
[----:B------:R-:W-:Y:S01]  /*2c10*/  HMMA.16816.F32 R80, R172, R140, R80 ;  /* 0x0000008cac50723c */ /* 0x000fe20000001850 */
[----:B------:R-:W-:-:S04]  /*2c20*/  LOP3.LUT R140, R200, 0x7, RZ, 0xc0, !PT ;  /* 0x00000007c88c7812 */ /* 0x000fc800078ec0ff */
[----:B------:R-:W-:-:S03]  /*2c30*/  IADD3 R140, PT, PT, R140, UR15, R187 ;  /* 0x0000000f8c8c7c10 */ /* 0x000fc6000fffe0bb */
[-C--:B-1----:R-:W-:Y:S01]  /*2c40*/  HMMA.16816.F32 R44, R176, R168.reuse, R44 ;  /* 0x000000a8b02c723c */ /* 0x082fe2000000182c */
[C---:B------:R-:W-:Y:S02]  /*2c50*/  IADD3 R36, PT, PT, R140.reuse, 0x1, R36 ;  /* 0x000000018c247810 */ /* 0x040fe40007ffe024 */
[-C--:B------:R-:W-:Y:S02]  /*2c60*/  IADD3 R216, PT, PT, R140, R5.reuse, -R186 ;  /* 0x000000058cd87210 */ /* 0x080fe40007ffe8ba */
[C---:B------:R-:W-:Y:S02]  /*2c70*/  VIMNMX R215, PT, PT, R36.reuse, R5, PT ;  /* 0x0000000524d77248 */ /* 0x040fe40003fe0100 */
[--C-:B------:R-:W-:Y:S01]  /*2c80*/  VIADDMNMX R214, R36, 0x8, R5.reuse, PT ;  /* 0x0000000824d67846 */ /* 0x100fe20003800105 */
[----:B------:R-:W-:Y:S01]  /*2c90*/  HMMA.16816.F32 R136, R172, R168, R136 ;  /* 0x000000a8ac88723c */ /* 0x000fe20000001888 */
[----:B------:R-:W-:Y:S01]  /*2ca0*/  IMAD.SHL.U32 R168, R208, 0x2, RZ ;  /* 0x00000002d0a87824 */ /* 0x000fe200078e00ff */
[----:B------:R-:W-:-:S02]  /*2cb0*/  VIADDMNMX R213, R36, 0x40, R5, PT ;  /* 0x0000004024d57846 */ /* 0x000fc40003800105 */
[----:B------:R-:W-:Y:S02]  /*2cc0*/  VIADDMNMX R212, R36, 0x48, R5, PT ;  /* 0x0000004824d47846 */ /* 0x000fe40003800105 */
[----:B------:R-:W-:Y:S02]  /*2cd0*/  LOP3.LUT R168, R168, 0x6, RZ, 0xc0, !PT ;  /* 0x00000006a8a87812 */ /* 0x000fe400078ec0ff */
[----:B------:R-:W-:Y:S03]  /*2ce0*/  HMMA.16816.F32 R68, R176, R164, R68 ;  /* 0x000000a4b044723c */ /* 0x000fe60000001844 */
[----:B------:R-:W-:-:S05]  /*2cf0*/  IMAD R140, R3, 0x80, R168 ;  /* 0x00000080038c7824 */ /* 0x000fca00078e02a8 */
[C---:B------:R-:W-:Y:S08]  /*2d00*/  HMMA.16816.F32 R60, R176.reuse, R160, R60 ;  /* 0x000000a0b03c723c */ /* 0x040ff0000000183c */
[C---:B------:R-:W-:Y:S08]  /*2d10*/  HMMA.16816.F32 R52, R176.reuse, R156, R52 ;  /* 0x0000009cb034723c */ /* 0x040ff00000001834 */
[C---:B-----5:R-:W-:Y:S08]  /*2d20*/  HMMA.16816.F32 R40, R176.reuse, R152, R40 ;  /* 0x00000098b028723c */ /* 0x060ff00000001828 */
        /* <DEDUP_REMOVED lines=24> */
[----:B------:R-:W-:Y:S06]  /*2eb0*/  BAR.SYNC.DEFER_BLOCKING 0x0 ;  /* 0x0000000000007b1d */ /* 0x000fec0000010000 */
[----:B------:R-:W-:-:S13]  /*2ec0*/  @!P0 BRA `(.L_x_265) ;  /* 0x0000000000bc8947 */ /* 0x000fda0003800000 */
[----:B------:R-:W1:Y:S01]  /*2ed0*/  LDCU UR6, c[0x0][0x440] ;  /* 0x00008800ff0677ac */ /* 0x000e620008000800 */
[----:B------:R-:W-:Y:S01]  /*2ee0*/  VIADD R3, R194, 0xfffffffe ;  /* 0xfffffffec2037836 */ /* 0x000fe20000000000 */
[----:B------:R-:W-:Y:S03]  /*2ef0*/  BSSY.RECONVERGENT B0, `(.L_x_266) ;  /* 0x000002b000007945 */ /* 0x000fe60003800200 */
        /* <DEDUP_REMOVED lines=42> */
.L_x_267:
[----:B------:R-:W-:Y:S05]  /*31a0*/  BSYNC.RECONVERGENT B0 ;  /* 0x0000000000007941 */ /* 0x000fea0003800200 */
.L_x_266:
[----:B------:R-:W0:Y:S02]  /*31b0*/  LDGDEPBAR ;  /* 0x00000000000079af */ /* 0x000e240000000000 */
.L_x_265:
[----:B------:R-:W-:Y:S01]  /*31c0*/  VIADD R0, R140, 0x8 ;  /* 0x000000088c007836 */ /* 0x000fe20000000000 */
[----:B------:R-:W3:Y:S01]  /*31d0*/  LDCU UR6, c[0x0][0x45c] ;  /* 0x00008b80ff0677ac */ /* 0x000ee20008000800 */
[----:B------:R-:W-:Y:S02]  /*31e0*/  VIADD R171, R216, 0x8 ;  /* 0x00000008d8ab7836 */ /* 0x000fe40000000000 */
[----:B------:R-:W-:Y:S01]  /*31f0*/  VIADD R143, R140, 0x9 ;  /* 0x000000098c8f7836 */ /* 0x000fe20000000000 */
[CC--:B------:R-:W-:Y:S01]  /*3200*/  ISETP.GT.AND P3, PT, R216.reuse, R0.reuse, PT ;  /* 0x00000000d800720c */ /* 0x0c0fe20003f64270 */
[C---:B------:R-:W-:Y:S01]  /*3210*/  VIADD R170, R216.reuse, 0x40 ;  /* 0x00000040d8aa7836 */ /* 0x040fe20000000000 */
[-C--:B------:R-:W-:Y:S01]  /*3220*/  ISETP.GT.AND P1, PT, R171, R0.reuse, PT ;  /* 0x00000000ab00720c */ /* 0x080fe20003f24270 */
[C---:B------:R-:W-:Y:S01]  /*3230*/  VIADD R169, R216.reuse, 0x48 ;  /* 0x00000048d8a97836 */ /* 0x040fe20000000000 */
[-C--:B------:R-:W-:Y:S01]  /*3240*/  ISETP.GT.AND P2, PT, R216, R143.reuse, PT ;  /* 0x0000008fd800720c */ /* 0x080fe20003f44270 */
[----:B------:R-:W-:Y:S01]  /*3250*/  VIADD R5, R140, 0x10 ;  /* 0x000000108c057836 */ /* 0x000fe20000000000 */
[----:B------:R-:W-:Y:S01]  /*3260*/  FSEL R153, R132, -INF , !P3 ;  /* 0xff80000084997808 */ /* 0x000fe20005800000 */
[----:B--2---:R-:W-:Y:S01]  /*3270*/  VIADD R3, R140, 0x11 ;  /* 0x000000118c037836 */ /* 0x004fe20000000000 */
[----:B-1----:R-:W-:Y:S01]  /*3280*/  FSEL R145, R134, -INF , !P1 ;  /* 0xff80000086917808 */ /* 0x002fe20004800000 */
[C---:B------:R-:W-:Y:S01]  /*3290*/  VIADD R36, R140.reuse, 0x1 ;  /* 0x000000018c247836 */ /* 0x040fe20000000000 */
[----:B------:R-:W-:Y:S01]  /*32a0*/  FSEL R154, R133, -INF , !P2 ;  /* 0xff800000859a7808 */ /* 0x000fe20005000000 */
[----:B------:R-:W-:Y:S01]  /*32b0*/  VIADD R141, R140, 0x18 ;  /* 0x000000188c8d7836 */ /* 0x000fe20000000000 */
[-C--:B------:R-:W-:Y:S01]  /*32c0*/  ISETP.GT.AND P3, PT, R170, R0.reuse, PT ;  /* 0x00000000aa00720c */ /* 0x080fe20003f64270 */
[C---:B------:R-:W-:Y:S01]  /*32d0*/  VIADD R174, R140.reuse, 0x20 ;  /* 0x000000208cae7836 */ /* 0x040fe20000000000 */
[----:B------:R-:W-:Y:S01]  /*32e0*/  ISETP.GT.AND P1, PT, R169, R0, PT ;  /* 0x00000000a900720c */ /* 0x000fe20003f24270 */
[----:B------:R-:W-:Y:S01]  /*32f0*/  VIADD R161, R140, 0x21 ;  /* 0x000000218ca17836 */ /* 0x000fe20000000000 */
[-C--:B------:R-:W-:Y:S01]  /*3300*/  ISETP.GT.AND P2, PT, R170, R143.reuse, PT ;  /* 0x0000008faa00720c */ /* 0x080fe20003f44270 */
[C---:B------:R-:W-:Y:S01]  /*3310*/  VIADD R175, R140.reuse, 0x28 ;  /* 0x000000288caf7836 */ /* 0x040fe20000000000 */
[----:B------:R-:W-:Y:S01]  /*3320*/  ISETP.GT.AND P0, PT, R171, R143, PT ;  /* 0x0000008fab00720c */ /* 0x000fe20003f04270 */
[----:B------:R-:W-:Y:S01]  /*3330*/  VIADD R166, R140, 0x29 ;  /* 0x000000298ca67836 */ /* 0x000fe20000000000 */
[----:B------:R-:W-:Y:S01]  /*3340*/  FSEL R144, R72, -INF , !P3 ;  /* 0xff80000048907808 */ /* 0x000fe20005800000 */
[----:B------:R-:W-:Y:S01]  /*3350*/  VIADD R157, R140, 0x39 ;  /* 0x000000398c9d7836 */ /* 0x000fe20000000000 */
[----:B------:R-:W-:Y:S01]  /*3360*/  FSEL R132, R74, -INF , !P1 ;  /* 0xff8000004a847808 */ /* 0x000fe20004800000 */
[C---:B------:R-:W-:Y:S01]  /*3370*/  VIADD R158, R140.reuse, 0x40 ;  /* 0x000000408c9e7836 */ /* 0x040fe20000000000 */
[----:B------:R-:W-:Y:S01]  /*3380*/  FSEL R72, R73, -INF , !P2 ;  /* 0xff80000049487808 */ /* 0x000fe20005000000 */
[----:B------:R-:W-:Y:S01]  /*3390*/  VIADD R150, R140, 0x49 ;  /* 0x000000498c967836 */ /* 0x000fe20000000000 */
[-C--:B------:R-:W-:Y:S01]  /*33a0*/  ISETP.GT.AND P3, PT, R216, R5.reuse, PT ;  /* 0x00000005d800720c */ /* 0x080fe20003f64270 */
[----:B------:R-:W-:Y:S01]  /*33b0*/  VIADD R155, R140, 0x41 ;  /* 0x000000418c9b7836 */ /* 0x000fe20000000000 */
[----:B------:R-:W-:Y:S01]  /*33c0*/  FSEL R135, R135, -INF , !P0 ;  /* 0xff80000087877808 */ /* 0x000fe20004000000 */
[----:B------:R-:W-:Y:S01]  /*33d0*/  IMAD.IADD R190, R185, 0x1, R184 ;  /* 0x00000001b9be7824 */ /* 0x000fe200078e02b8 */
[----:B------:R-:W-:-:S02]  /*33e0*/  ISETP.GT.AND P1, PT, R171, R5, PT ;  /* 0x00000005ab00720c */ /* 0x000fc40003f24270 */
[----:B------:R-:W-:Y:S02]  /*33f0*/  ISETP.GT.AND P2, PT, R216, R3, PT ;  /* 0x00000003d800720c */ /* 0x000fe40003f44270 */
[----:B------:R-:W-:Y:S02]  /*3400*/  ISETP.GT.AND P0, PT, R169, R143, PT ;  /* 0x0000008fa900720c */ /* 0x000fe40003f04270 */
[----:B------:R-:W-:Y:S02]  /*3410*/  FSEL R156, R128, -INF , !P3 ;  /* 0xff800000809c7808 */ /* 0x000fe40005800000 */
[----:B------:R-:W-:Y:S02]  /*3420*/  FSEL R128, R130, -INF , !P1 ;  /* 0xff80000082807808 */ /* 0x000fe40004800000 */
[----:B------:R-:W-:Y:S02]  /*3430*/  FSEL R129, R129, -INF , !P2 ;  /* 0xff80000081817808 */ /* 0x000fe40005000000 */
[----:B------:R-:W-:-:S02]  /*3440*/  FSEL R134, R75, -INF , !P0 ;  /* 0xff8000004b867808 */ /* 0x000fc40004000000 */
[-C--:B------:R-:W-:Y:S02]  /*3450*/  ISETP.GT.AND P1, PT, R216, R36.reuse, PT ;  /* 0x00000024d800720c */ /* 0x080fe40003f24270 */
[----:B------:R-:W-:Y:S02]  /*3460*/  ISETP.GT.AND P2, PT, R170, R5, PT ;  /* 0x00000005aa00720c */ /* 0x000fe40003f44270 */
[C---:B------:R-:W-:Y:S02]  /*3470*/  ISETP.GT.AND P0, PT, R171.reuse, R3, PT ;  /* 0x00000003ab00720c */ /* 0x040fe40003f04270 */
[----:B------:R-:W-:Y:S02]  /*3480*/  ISETP.GT.AND P3, PT, R171, R36, PT ;  /* 0x00000024ab00720c */ /* 0x000fe40003f64270 */
[----:B------:R-:W-:Y:S02]  /*3490*/  FSEL R130, R137, -INF , !P1 ;  /* 0xff80000089827808 */ /* 0x000fe40004800000 */
[----:B------:R-:W-:-:S02]  /*34a0*/  FSEL R68, R68, -INF , !P2 ;  /* 0xff80000044447808 */ /* 0x000fc40005000000 */
[----:B------:R-:W-:Y:S02]  /*34b0*/  FSEL R73, R131, -INF , !P0 ;  /* 0xff80000083497808 */ /* 0x000fe40004000000 */
[----:B------:R-:W-:Y:S02]  /*34c0*/  ISETP.GT.AND P1, PT, R169, R5, PT ;  /* 0x00000005a900720c */ /* 0x000fe40003f24270 */
[----:B------:R-:W-:Y:S02]  /*34d0*/  ISETP.GT.AND P2, PT, R170, R3, PT ;  /* 0x00000003aa00720c */ /* 0x000fe40003f44270 */
[----:B------:R-:W-:Y:S02]  /*34e0*/  ISETP.GE.AND P0, PT, R36, R214, PT ;  /* 0x000000d62400720c */ /* 0x000fe40003f06270 */
[----:B------:R-:W-:Y:S02]  /*34f0*/  ISETP.GT.AND P6, PT, R170, R36, PT ;  /* 0x00000024aa00720c */ /* 0x000fe40003fc4270 */
[----:B------:R-:W-:-:S02]  /*3500*/  FSEL R2, R139, -INF , !P3 ;  /* 0xff8000008b027808 */ /* 0x000fc40005800000 */
[----:B------:R-:W-:Y:S01]  /*3510*/  FSEL R131, R70, -INF , !P1 ;  /* 0xff80000046837808 */ /* 0x000fe20004800000 */
[C---:B------:R-:W-:Y:S01]  /*3520*/  VIADD R70, R140.reuse, 0x71 ;  /* 0x000000718c467836 */ /* 0x040fe20000000000 */
[----:B------:R-:W-:Y:S01]  /*3530*/  FSEL R75, R69, -INF , !P2 ;  /* 0xff800000454b7808 */ /* 0x000fe20005000000 */
[----:B------:R-:W-:Y:S01]  /*3540*/  VIADD R69, R140, 0x78 ;  /* 0x000000788c457836 */ /* 0x000fe20000000000 */
[C---:B------:R-:W-:Y:S02]  /*3550*/  ISETP.GE.AND P5, PT, R36.reuse, R215, PT ;  /* 0x000000d72400720c */ /* 0x040fe40003fa6270 */
[C---:B------:R-:W-:Y:S02]  /*3560*/  ISETP.GE.AND P4, PT, R36.reuse, R213, PT ;  /* 0x000000d52400720c */ /* 0x040fe40003f86270 */
[----:B------:R-:W-:Y:S02]  /*3570*/  ISETP.GT.AND P1, PT, R169, R36, PT ;  /* 0x00000024a900720c */ /* 0x000fe40003f24270 */
[----:B------:R-:W-:Y:S01]  /*3580*/  ISETP.GE.AND P2, PT, R36, R212, PT ;  /* 0x000000d42400720c */ /* 0x000fe20003f46270 */
[----:B------:R-:W-:Y:S01]  /*3590*/  VIADD R36, R140, 0x19 ;  /* 0x000000198c247836 */ /* 0x000fe20000000000 */
[----:B------:R-:W-:-:S02]  /*35a0*/  FSEL R45, R45, -INF , !P6 ;  /* 0xff8000002d2d7808 */ /* 0x000fc40007000000 */
[----:B------:R-:W-:Y:S02]  /*35b0*/  FSEL R2, R2, -INF , !P0 ;  /* 0xff80000002027808 */ /* 0x000fe40004000000 */
[-C--:B------:R-:W-:Y:S02]  /*35c0*/  ISETP.GT.AND P6, PT, R216, R141.reuse, PT ;  /* 0x0000008dd800720c */ /* 0x080fe40003fc4270 */
[----:B------:R-:W-:Y:S02]  /*35d0*/  ISETP.GT.AND P0, PT, R171, R141, PT ;  /* 0x0000008dab00720c */ /* 0x000fe40003f04270 */
[----:B------:R-:W-:Y:S02]  /*35e0*/  FSEL R124, R124, -INF , !P6 ;  /* 0xff8000007c7c7808 */ /* 0x000fe40007000000 */
[----:B------:R-:W-:Y:S02]  /*35f0*/  FSEL R160, R126, -INF , !P0 ;  /* 0xff8000007ea07808 */ /* 0x000fe40004000000 */
[----:B------:R-:W-:-:S02]  /*3600*/  ISETP.GT.AND P3, PT, R169, R3, PT ;  /* 0x00000003a900720c */ /* 0x000fc40003f64270 */
[----:B------:R-:W-:Y:S02]  /*3610*/  ISETP.GT.AND P6, PT, R169, R141, PT ;  /* 0x0000008da900720c */ /* 0x000fe40003fc4270 */
[----:B------:R-:W-:Y:S02]  /*3620*/  ISETP.GT.AND P0, PT, R216, R36, PT ;  /* 0x00000024d800720c */ /* 0x000fe40003f04270 */
[----:B------:R-:W-:Y:S01]  /*3630*/  FSEL R74, R71, -INF , !P3 ;  /* 0xff800000474a7808 */ /* 0x000fe20005800000 */
[----:B------:R-:W-:Y:S01]  /*3640*/  VIADD R71, R140, 0x70 ;  /* 0x000000708c477836 */ /* 0x000fe20000000000 */
[----:B------:R-:W-:Y:S02]  /*3650*/  FSEL R47, R47, -INF , !P1 ;  /* 0xff8000002f2f7808 */ /* 0x000fe40004800000 */
[----:B------:R-:W-:Y:S02]  /*3660*/  FSEL R159, R66, -INF , !P6 ;  /* 0xff800000429f7808 */ /* 0x000fe40007000000 */
[----:B------:R-:W-:-:S02]  /*3670*/  FSEL R125, R125, -INF , !P0 ;  /* 0xff8000007d7d7808 */ /* 0x000fc40004000000 */
[C---:B------:R-:W-:Y:S02]  /*3680*/  ISETP.GE.AND P3, PT, R0.reuse, R215, PT ;  /* 0x000000d70000720c */ /* 0x040fe40003f66270 */
[C---:B------:R-:W-:Y:S02]  /*3690*/  ISETP.GE.AND P1, PT, R0.reuse, R214, PT ;  /* 0x000000d60000720c */ /* 0x040fe40003f26270 */
[C---:B------:R-:W-:Y:S02]  /*36a0*/  ISETP.GE.AND P6, PT, R0.reuse, R213, PT ;  /* 0x000000d50000720c */ /* 0x040fe40003fc6270 */
[----:B------:R-:W-:Y:S02]  /*36b0*/  ISETP.GE.AND P0, PT, R0, R212, PT ;  /* 0x000000d40000720c */ /* 0x000fe40003f06270 */
[----:B------:R-:W-:Y:S02]  /*36c0*/  FSEL R0, R45, -INF , !P4 ;  /* 0xff8000002d007808 */ /* 0x000fe40006000000 */
[----:B------:R-:W-:-:S02]  /*36d0*/  ISETP.GE.AND P4, PT, R143, R215, PT ;  /* 0x000000d78f00720c */ /* 0x000fc40003f86270 */
[----:B------:R-:W-:Y:S02]  /*36e0*/  FSEL R66, R145, -INF , !P1 ;  /* 0xff80000091427808 */ /* 0x000fe40004800000 */
[----:B------:R-:W-:Y:S02]  /*36f0*/  FSEL R154, R154, -INF , !P4 ;  /* 0xff8000009a9a7808 */ /* 0x000fe40006000000 */
[----:B------:R-:W-:Y:S02]  /*3700*/  FSEL R153, R153, -INF , !P3 ;  /* 0xff80000099997808 */ /* 0x000fe40005800000 */
[----:B------:R-:W-:Y:S02]  /*3710*/  ISETP.GT.AND P1, PT, R169, R36, PT ;  /* 0x00000024a900720c */ /* 0x000fe40003f24270 */
[----:B------:R-:W-:Y:S02]  /*3720*/  FSEL R132, R132, -INF , !P0 ;  /* 0xff80000084847808 */ /* 0x000fe40004000000 */
[----:B------:R-:W-:-:S02]  /*3730*/  ISETP.GT.AND P4, PT, R216, R174, PT ;  /* 0x000000aed800720c */ /* 0x000fc40003f84270 */
[----:B------:R-:W-:Y:S02]  /*3740*/  FSEL R133, R47, -INF , !P2 ;  /* 0xff8000002f857808 */ /* 0x000fe40005000000 */
[----:B------:R-:W-:Y:S02]  /*3750*/  ISETP.GT.AND P3, PT, R170, R36, PT ;  /* 0x00000024aa00720c */ /* 0x000fe40003f64270 */
[----:B------:R-:W-:Y:S02]  /*3760*/  FSEL R137, R144, -INF , !P6 ;  /* 0xff80000090897808 */ /* 0x000fe40007000000 */
[-C--:B------:R-:W-:Y:S02]  /*3770*/  ISETP.GE.AND P0, PT, R5, R214.reuse, PT ;  /* 0x000000d60500720c */ /* 0x080fe40003f06270 */
[----:B------:R-:W-:Y:S02]  /*3780*/  ISETP.GE.AND P2, PT, R143, R214, PT ;  /* 0x000000d68f00720c */ /* 0x000fe40003f46270 */
[----:B------:R-:W-:-:S02]  /*3790*/  ISETP.GT.AND P6, PT, R170, R174, PT ;  /* 0x000000aeaa00720c */ /* 0x000fc40003fc4270 */
[----:B------:R-:W-:Y:S02]  /*37a0*/  FSEL R130, R130, -INF , !P5 ;  /* 0xff80000082827808 */ /* 0x000fe40006800000 */
[----:B------:R-:W-:Y:S02]  /*37b0*/  ISETP.GT.AND P5, PT, R170, R141, PT ;  /* 0x0000008daa00720c */ /* 0x000fe40003fa4270 */
[----:B------:R-:W-:Y:S02]  /*37c0*/  FSEL R162, R67, -INF , !P1 ;  /* 0xff80000043a27808 */ /* 0x000fe40004800000 */
[----:B------:R-:W-:Y:S02]  /*37d0*/  FSEL R47, R120, -INF , !P4 ;  /* 0xff800000782f7808 */ /* 0x000fe40006000000 */
[----:B------:R-:W-:Y:S02]  /*37e0*/  FSEL R163, R65, -INF , !P3 ;  /* 0xff80000041a37808 */ /* 0x000fe40005800000 */
[----:B------:R-:W-:-:S02]  /*37f0*/  ISETP.GT.AND P4, PT, R169, R174, PT ;  /* 0x000000aea900720c */ /* 0x000fc40003f84270 */
[----:B------:R-:W-:Y:S02]  /*3800*/  FSEL R67, R128, -INF , !P0 ;  /* 0xff80000080437808 */ /* 0x000fe40004000000 */
[----:B------:R-:W-:Y:S02]  /*3810*/  FSEL R65, R135, -INF , !P2 ;  /* 0xff80000087417808 */ /* 0x000fe40005000000 */
[----:B------:R-:W-:Y:S01]  /*3820*/  FSEL R120, R60, -INF , !P6 ;  /* 0xff8000003c787808 */ /* 0x000fe20007000000 */
[----:B------:R-:W-:Y:S01]  /*3830*/  VIADD R60, R140, 0x59 ;  /* 0x000000598c3c7836 */ /* 0x000fe20000000000 */
[-C--:B------:R-:W-:Y:S02]  /*3840*/  ISETP.GT.AND P0, PT, R169, R161.reuse, PT ;  /* 0x000000a1a900720c */ /* 0x080fe40003f04270 */
[C---:B------:R-:W-:Y:S02]  /*3850*/  ISETP.GT.AND P2, PT, R171.reuse, R174, PT ;  /* 0x000000aeab00720c */ /* 0x040fe40003f44270 */
[----:B------:R-:W-:-:S02]  /*3860*/  ISETP.GT.AND P6, PT, R171, R161, PT ;  /* 0x000000a1ab00720c */ /* 0x000fc40003fc4270 */
[----:B------:R-:W-:Y:S01]  /*3870*/  FSEL R142, R64, -INF , !P5 ;  /* 0xff800000408e7808 */ /* 0x000fe20006800000 */
[----:B------:R-:W-:Y:S01]  /*3880*/  VIADD R64, R140, 0x31 ;  /* 0x000000318c407836 */ /* 0x000fe20000000000 */
[----:B------:R-:W-:Y:S02]  /*3890*/  ISETP.GT.AND P5, PT, R171, R36, PT ;  /* 0x00000024ab00720c */ /* 0x000fe40003fa4270 */
[----:B------:R-:W-:Y:S01]  /*38a0*/  FSEL R228, R62, -INF , !P4 ;  /* 0xff8000003ee47808 */ /* 0x000fe20006000000 */
[C---:B------:R-:W-:Y:S01]  /*38b0*/  VIADD R62, R140.reuse, 0x68 ;  /* 0x000000688c3e7836 */ /* 0x040fe20000000000 */
[----:B------:R-:W-:Y:S02]  /*38c0*/  ISETP.GE.AND P4, PT, R5, R213, PT ;  /* 0x000000d50500720c */ /* 0x000fe40003f86270 */
[----:B------:R-:W-:Y:S01]  /*38d0*/  FSEL R227, R63, -INF , !P0 ;  /* 0xff8000003fe37808 */ /* 0x000fe20004000000 */
[----:B------:R-:W-:Y:S01]  /*38e0*/  VIADD R63, R140, 0x30 ;  /* 0x000000308c3f7836 */ /* 0x000fe20000000000 */
[----:B------:R-:W-:Y:S01]  /*38f0*/  FSEL R165, R122, -INF , !P2 ;  /* 0xff8000007aa57808 */ /* 0x000fe20005000000 */
[----:B------:R-:W-:Y:S01]  /*3900*/  VIADD R122, R140, 0x50 ;  /* 0x000000508c7a7836 */ /* 0x000fe20000000000 */
[----:B------:R-:W-:-:S02]  /*3910*/  FSEL R173, R123, -INF , !P6 ;  /* 0xff8000007bad7808 */ /* 0x000fc40007000000 */
[----:B------:R-:W-:Y:S02]  /*3920*/  ISETP.GE.AND P0, PT, R36, R215, PT ;  /* 0x000000d72400720c */ /* 0x000fe40003f06270 */
[----:B------:R-:W-:Y:S02]  /*3930*/  ISETP.GT.AND P2, PT, R216, R161, PT ;  /* 0x000000a1d800720c */ /* 0x000fe40003f44270 */
[----:B------:R-:W-:Y:S02]  /*3940*/  ISETP.GE.AND P6, PT, R3, R215, PT ;  /* 0x000000d70300720c */ /* 0x000fe40003fc6270 */
[----:B------:R-:W-:Y:S02]  /*3950*/  FSEL R164, R127, -INF , !P5 ;  /* 0xff8000007fa47808 */ /* 0x000fe40006800000 */
[C---:B------:R-:W-:Y:S02]  /*3960*/  ISETP.GE.AND P5, PT, R143.reuse, R213, PT ;  /* 0x000000d58f00720c */ /* 0x040fe40003fa6270 */
[----:B------:R-:W-:-:S02]  /*3970*/  ISETP.GE.AND P3, PT, R143, R212, PT ;  /* 0x000000d48f00720c */ /* 0x000fc40003f66270 */
[----:B------:R-:W-:Y:S01]  /*3980*/  FSEL R135, R68, -INF , !P4 ;  /* 0xff80000044877808 */ /* 0x000fe20006000000 */
[C---:B------:R-:W-:Y:S01]  /*3990*/  VIADD R68, R140.reuse, 0x79 ;  /* 0x000000798c447836 */ /* 0x040fe20000000000 */
[-C--:B------:R-:W-:Y:S02]  /*39a0*/  ISETP.GE.AND P4, PT, R141, R215.reuse, PT ;  /* 0x000000d78d00720c */ /* 0x080fe40003f86270 */
[----:B------:R-:W-:Y:S02]  /*39b0*/  FSEL R143, R125, -INF , !P0 ;  /* 0xff8000007d8f7808 */ /* 0x000fe40004000000 */
[----:B------:R-:W-:Y:S01]  /*39c0*/  FSEL R45, R121, -INF , !P2 ;  /* 0xff800000792d7808 */ /* 0x000fe20005000000 */
[----:B------:R-:W-:Y:S01]  /*39d0*/  VIADD R121, R140, 0x38 ;  /* 0x000000388c797836 */ /* 0x000fe20000000000 */
[----:B------:R-:W-:Y:S02]  /*39e0*/  FSEL R123, R129, -INF , !P6 ;  /* 0xff800000817b7808 */ /* 0x000fe40007000000 */
[----:B------:R-:W-:-:S02]  /*39f0*/  ISETP.GE.AND P0, PT, R161, R215, PT ;  /* 0x000000d7a100720c */ /* 0x000fc40003f06270 */
[----:B------:R-:W-:Y:S02]  /*3a00*/  ISETP.GT.AND P6, PT, R216, R175, PT ;  /* 0x000000afd800720c */ /* 0x000fe40003fc4270 */
[----:B------:R-:W-:Y:S02]  /*3a10*/  FSEL R127, R124, -INF , !P4 ;  /* 0xff8000007c7f7808 */ /* 0x000fe40006000000 */
[----:B------:R-:W-:Y:S02]  /*3a20*/  ISETP.GE.AND P4, PT, R174, R215, PT ;  /* 0x000000d7ae00720c */ /* 0x000fe40003f86270 */
[----:B------:R-:W-:Y:S02]  /*3a30*/  FSEL R125, R45, -INF , !P0 ;  /* 0xff8000002d7d7808 */ /* 0x000fe40004000000 */
[----:B------:R-:W-:Y:S02]  /*3a40*/  ISETP.GT.AND P0, PT, R170, R175, PT ;  /* 0x000000afaa00720c */ /* 0x000fe40003f04270 */
[----:B------:R-:W-:-:S02]  /*3a50*/  FSEL R116, R116, -INF , !P6 ;  /* 0xff80000074747808 */ /* 0x000fc40007000000 */
[----:B------:R-:W-:Y:S02]  /*3a60*/  ISETP.GT.AND P6, PT, R216, R166, PT ;  /* 0x000000a6d800720c */ /* 0x000fe40003fc4270 */
[----:B------:R-:W-:Y:S02]  /*3a70*/  FSEL R47, R47, -INF , !P4 ;  /* 0xff8000002f2f7808 */ /* 0x000fe40006000000 */
[----:B------:R-:W-:Y:S02]  /*3a80*/  ISETP.GT.AND P4, PT, R171, R175, PT ;  /* 0x000000afab00720c */ /* 0x000fe40003f84270 */
[----:B------:R-:W-:Y:S01]  /*3a90*/  FSEL R167, R56, -INF , !P0 ;  /* 0xff80000038a77808 */ /* 0x000fe20004000000 */
[----:B------:R-:W-:Y:S01]  /*3aa0*/  VIADD R56, R140, 0x60 ;  /* 0x000000608c387836 */ /* 0x000fe20000000000 */
[----:B------:R-:W-:Y:S02]  /*3ab0*/  ISETP.GE.AND P0, PT, R166, R215, PT ;  /* 0x000000d7a600720c */ /* 0x000fe40003f06270 */
[----:B------:R-:W-:-:S02]  /*3ac0*/  FSEL R117, R117, -INF , !P6 ;  /* 0xff80000075757808 */ /* 0x000fc40007000000 */
[----:B------:R-:W-:Y:S02]  /*3ad0*/  FSEL R172, R118, -INF , !P4 ;  /* 0xff80000076ac7808 */ /* 0x000fe40006000000 */
[----:B------:R-:W-:Y:S02]  /*3ae0*/  ISETP.GE.AND P4, PT, R175, R215, PT ;  /* 0x000000d7af00720c */ /* 0x000fe40003f86270 */
[C---:B------:R-:W-:Y:S02]  /*3af0*/  ISETP.GT.AND P6, PT, R216.reuse, R63, PT ;  /* 0x0000003fd800720c */ /* 0x040fe40003fc4270 */
[----:B------:R-:W-:Y:S02]  /*3b00*/  FSEL R151, R117, -INF , !P0 ;  /* 0xff80000075977808 */ /* 0x000fe40004000000 */
[----:B------:R-:W-:Y:S02]  /*3b10*/  ISETP.GT.AND P0, PT, R216, R64, PT ;  /* 0x00000040d800720c */ /* 0x000fe40003f04270 */
[----:B------:R-:W-:-:S02]  /*3b20*/  FSEL R152, R116, -INF , !P4 ;  /* 0xff80000074987808 */ /* 0x000fc40006000000 */
[----:B------:R-:W-:Y:S02]  /*3b30*/  FSEL R112, R112, -INF , !P6 ;  /* 0xff80000070707808 */ /* 0x000fe40007000000 */
[-C--:B------:R-:W-:Y:S02]  /*3b40*/  ISETP.GE.AND P4, PT, R63, R215.reuse, PT ;  /* 0x000000d73f00720c */ /* 0x080fe40003f86270 */
[----:B------:R-:W-:Y:S02]  /*3b50*/  ISETP.GE.AND P6, PT, R64, R215, PT ;  /* 0x000000d74000720c */ /* 0x000fe40003fc6270 */
[----:B------:R-:W-:Y:S02]  /*3b60*/  FSEL R113, R113, -INF , !P0 ;  /* 0xff80000071717808 */ /* 0x000fe40004000000 */
[----:B------:R-:W-:Y:S01]  /*3b70*/  FSEL R116, R112, -INF , !P4 ;  /* 0xff80000070747808 */ /* 0x000fe20006000000 */
[----:B------:R-:W-:Y:S01]  /*3b80*/  VIADD R112, R140, 0x48 ;  /* 0x000000488c707836 */ /* 0x000fe20000000000 */
[----:B------:R-:W-:-:S02]  /*3b90*/  FSEL R149, R113, -INF , !P6 ;  /* 0xff80000071957808 */ /* 0x000fc40007000000 */
[C---:B------:R-:W-:Y:S02]  /*3ba0*/  ISETP.GT.AND P4, PT, R216.reuse, R121, PT ;  /* 0x00000079d800720c */ /* 0x040fe40003f84270 */
[----:B------:R-:W-:Y:S02]  /*3bb0*/  ISETP.GT.AND P6, PT, R216, R157, PT ;  /* 0x0000009dd800720c */ /* 0x000fe40003fc4270 */
[CC--:B------:R-:W-:Y:S02]  /*3bc0*/  ISETP.GE.AND P1, PT, R5.reuse, R215.reuse, PT ;  /* 0x000000d70500720c */ /* 0x0c0fe40003f26270 */
[----:B------:R-:W-:Y:S02]  /*3bd0*/  ISETP.GE.AND P2, PT, R5, R212, PT ;  /* 0x000000d40500720c */ /* 0x000fe40003f46270 */
[----:B------:R-:W-:Y:S02]  /*3be0*/  ISETP.GE.AND P0, PT, R121, R215, PT ;  /* 0x000000d77900720c */ /* 0x000fe40003f06270 */
[----:B------:R-:W-:-:S02]  /*3bf0*/  FSEL R5, R108, -INF , !P4 ;  /* 0xff8000006c057808 */ /* 0x000fc40006000000 */
[----:B------:R-:W-:Y:S02]  /*3c00*/  FSEL R45, R109, -INF , !P6 ;  /* 0xff8000006d2d7808 */ /* 0x000fe40007000000 */
[----:B------:R-:W-:Y:S02]  /*3c10*/  ISETP.GT.AND P6, PT, R216, R158, PT ;  /* 0x0000009ed800720c */ /* 0x000fe40003fc4270 */
[----:B------:R-:W-:Y:S02]  /*3c20*/  FSEL R5, R5, -INF , !P0 ;  /* 0xff80000005057808 */ /* 0x000fe40004000000 */
[-C--:B------:R-:W-:Y:S02]  /*3c30*/  ISETP.GE.AND P0, PT, R158, R215.reuse, PT ;  /* 0x000000d79e00720c */ /* 0x080fe40003f06270 */
[----:B------:R-:W-:Y:S02]  /*3c40*/  FSEL R104, R104, -INF , !P6 ;  /* 0xff80000068687808 */ /* 0x000fe40007000000 */
[----:B------:R-:W-:-:S02]  /*3c50*/  ISETP.GE.AND P4, PT, R157, R215, PT ;  /* 0x000000d79d00720c */ /* 0x000fc40003f86270 */
[----:B------:R-:W-:Y:S01]  /*3c60*/  FSEL R147, R104, -INF , !P0 ;  /* 0xff80000068937808 */ /* 0x000fe20004000000 */
[----:B------:R-:W-:Y:S01]  /*3c70*/  VIADD R104, R140, 0x51 ;  /* 0x000000518c687836 */ /* 0x000fe20000000000 */
[----:B------:R-:W-:Y:S02]  /*3c80*/  ISETP.GT.AND P0, PT, R216, R112, PT ;  /* 0x00000070d800720c */ /* 0x000fe40003f04270 */
[----:B------:R-:W-:Y:S02]  /*3c90*/  FSEL R45, R45, -INF , !P4 ;  /* 0xff8000002d2d7808 */ /* 0x000fe40006000000 */
[----:B------:R-:W-:Y:S02]  /*3ca0*/  FSEL R100, R100, -INF , !P0 ;  /* 0xff80000064647808 */ /* 0x000fe40004000000 */
[C---:B------:R-:W-:Y:S02]  /*3cb0*/  ISETP.GT.AND P0, PT, R216.reuse, R150, PT ;  /* 0x00000096d800720c */ /* 0x040fe40003f04270 */
[----:B------:R-:W-:-:S02]  /*3cc0*/  ISETP.GT.AND P4, PT, R216, R155, PT ;  /* 0x0000009bd800720c */ /* 0x000fc40003f84270 */
[----:B------:R-:W-:Y:S02]  /*3cd0*/  FSEL R101, R101, -INF , !P0 ;  /* 0xff80000065657808 */ /* 0x000fe40004000000 */
[----:B------:R-:W-:Y:S02]  /*3ce0*/  ISETP.GT.AND P0, PT, R216, R122, PT ;  /* 0x0000007ad800720c */ /* 0x000fe40003f04270 */
[----:B------:R-:W-:Y:S02]  /*3cf0*/  ISETP.GE.AND P6, PT, R155, R215, PT ;  /* 0x000000d79b00720c */ /* 0x000fe40003fc6270 */
[----:B------:R-:W-:Y:S02]  /*3d00*/  FSEL R96, R96, -INF , !P0 ;  /* 0xff80000060607808 */ /* 0x000fe40004000000 */
[----:B------:R-:W-:Y:S02]  /*3d10*/  ISETP.GT.AND P0, PT, R216, R104, PT ;  /* 0x00000068d800720c */ /* 0x000fe40003f04270 */
[----:B------:R-:W-:-:S02]  /*3d20*/  FSEL R105, R105, -INF , !P4 ;  /* 0xff80000069697808 */ /* 0x000fc40006000000 */
[----:B------:R-:W-:Y:S02]  /*3d30*/  ISETP.GT.AND P4, PT, R216, R140, PT ;  /* 0x0000008cd800720c */ /* 0x000fe40003f84270 */
[----:B------:R-:W-:Y:S02]  /*3d40*/  FSEL R129, R97, -INF , !P0 ;  /* 0xff80000061817808 */ /* 0x000fe40004000000 */
[----:B------:R-:W-:Y:S02]  /*3d50*/  FSEL R145, R105, -INF , !P6 ;  /* 0xff80000069917808 */ /* 0x000fe40007000000 */
[-C--:B------:R-:W-:Y:S02]  /*3d60*/  ISETP.GE.AND P0, PT, R112, R215.reuse, PT ;  /* 0x000000d77000720c */ /* 0x080fe40003f06270 */
[----:B------:R-:W-:Y:S02]  /*3d70*/  FSEL R156, R156, -INF , !P1 ;  /* 0xff8000009c9c7808 */ /* 0x000fe40004800000 */
[----:B------:R-:W-:-:S02]  /*3d80*/  ISETP.GE.AND P6, PT, R140, R215, PT ;  /* 0x000000d78c00720c */ /* 0x000fc40003fc6270 */
[----:B------:R-:W-:Y:S02]  /*3d90*/  FSEL R97, R136, -INF , !P4 ;  /* 0xff80000088617808 */ /* 0x000fe40006000000 */
[----:B------:R-:W-:Y:S02]  /*3da0*/  ISETP.GT.AND P1, PT, R170, R161, PT ;  /* 0x000000a1aa00720c */ /* 0x000fe40003f24270 */
[----:B------:R-:W-:Y:S02]  /*3db0*/  FSEL R148, R100, -INF , !P0 ;  /* 0xff80000064947808 */ /* 0x000fe40004000000 */
[-C--:B------:R-:W-:Y:S02]  /*3dc0*/  ISETP.GE.AND P4, PT, R122, R215.reuse, PT ;  /* 0x000000d77a00720c */ /* 0x080fe40003f86270 */
[----:B------:R-:W-:Y:S02]  /*3dd0*/  ISETP.GE.AND P0, PT, R150, R215, PT ;  /* 0x000000d79600720c */ /* 0x000fe40003f06270 */
[----:B------:R-:W-:-:S02]  /*3de0*/  FSEL R97, R97, -INF , !P6 ;  /* 0xff80000061617808 */ /* 0x000fc40007000000 */
[----:B------:R-:W-:Y:S01]  /*3df0*/  FSEL R229, R61, -INF , !P1 ;  /* 0xff8000003de57808 */ /* 0x000fe20004800000 */
[----:B------:R-:W-:Y:S01]  /*3e00*/  VIADD R61, R140, 0x58 ;  /* 0x000000588c3d7836 */ /* 0x000fe20000000000 */
[----:B------:R-:W-:Y:S02]  /*3e10*/  FSEL R144, R96, -INF , !P4 ;  /* 0xff80000060907808 */ /* 0x000fe40006000000 */
[----:B------:R-:W-:Y:S02]  /*3e20*/  FSEL R146, R101, -INF , !P0 ;  /* 0xff80000065927808 */ /* 0x000fe40004000000 */
[----:B------:R-:W-:Y:S02]  /*3e30*/  FMNMX3.FTZ R96, R97, R130, R153, !PT ;  /* 0x0000008261607276 */ /* 0x000fe40007810099 */
[----:B------:R-:W-:Y:S02]  /*3e40*/  ISETP.GE.AND P0, PT, R104, R215, PT ;  /* 0x000000d76800720c */ /* 0x000fe40003f06270 */
[----:B------:R-:W-:-:S02]  /*3e50*/  ISETP.GT.AND P4, PT, R216, R61, PT ;  /* 0x0000003dd800720c */ /* 0x000fc40003f84270 */
[----:B------:R-:W-:Y:S02]  /*3e60*/  FMNMX3.FTZ R96, R96, R154, R156, !PT ;  /* 0x0000009a60607276 */ /* 0x000fe4000781009c */
[----:B------:R-:W-:Y:S02]  /*3e70*/  FSEL R129, R129, -INF , !P0 ;  /* 0xff80000081817808 */ /* 0x000fe40004000000 */
[----:B------:R-:W-:Y:S02]  /*3e80*/  ISETP.GT.AND P0, PT, R216, R60, PT ;  /* 0x0000003cd800720c */ /* 0x000fe40003f04270 */
[----:B------:R-:W-:Y:S02]  /*3e90*/  ISETP.GE.AND P6, PT, R61, R215, PT ;  /* 0x000000d73d00720c */ /* 0x000fe40003fc6270 */
[----:B------:R-:W-:Y:S02]  /*3ea0*/  FSEL R92, R92, -INF , !P4 ;  /* 0xff8000005c5c7808 */ /* 0x000fe40006000000 */
[----:B------:R-:W-:-:S02]  /*3eb0*/  FMNMX3.FTZ R96, R96, R123, R127, !PT ;  /* 0x0000007b60607276 */ /* 0x000fc4000781007f */
[----:B------:R-:W-:Y:S01]  /*3ec0*/  FSEL R139, R72, -INF , !P5 ;  /* 0xff800000488b7808 */ /* 0x000fe20006800000 */
[----:B------:R-:W-:Y:S01]  /*3ed0*/  VIADD R72, R140, 0x69 ;  /* 0x000000698c487836 */ /* 0x000fe20000000000 */
[----:B------:R-:W-:Y:S02]  /*3ee0*/  FSEL R134, R134, -INF , !P3 ;  /* 0xff80000086867808 */ /* 0x000fe40005800000 */
[----:B------:R-:W-:Y:S02]  /*3ef0*/  FSEL R93, R93, -INF , !P0 ;  /* 0xff8000005d5d7808 */ /* 0x000fe40004000000 */
[C---:B------:R-:W-:Y:S02]  /*3f00*/  ISETP.GE.AND P5, PT, R3.reuse, R214, PT ;  /* 0x000000d60300720c */ /* 0x040fe40003fa6270 */
[C---:B------:R-:W-:Y:S02]  /*3f10*/  ISETP.GE.AND P3, PT, R3.reuse, R213, PT ;  /* 0x000000d50300720c */ /* 0x040fe40003f66270 */
[----:B------:R-:W-:Y:S01]  /*3f20*/  ISETP.GE.AND P1, PT, R3, R212, PT ;  /* 0x000000d40300720c */ /* 0x000fe20003f26270 */
[----:B------:R-:W-:Y:S01]  /*3f30*/  VIADD R3, R140, 0x61 ;  /* 0x000000618c037836 */ /* 0x000fe20000000000 */
[----:B------:R-:W-:-:S02]  /*3f40*/  FSEL R128, R92, -INF , !P6 ;  /* 0xff8000005c807808 */ /* 0x000fc40007000000 */
[----:B------:R-:W-:Y:S02]  /*3f50*/  ISETP.GT.AND P0, PT, R216, R56, PT ;  /* 0x00000038d800720c */ /* 0x000fe40003f04270 */
[----:B------:R-:W-:Y:S02]  /*3f60*/  ISETP.GE.AND P4, PT, R60, R215, PT ;  /* 0x000000d73c00720c */ /* 0x000fe40003f86270 */
[----:B------:R-:W-:Y:S02]  /*3f70*/  FMNMX3.FTZ R92, R96, R143, R47, !PT ;  /* 0x0000008f605c7276 */ /* 0x000fe4000781002f */
[----:B------:R-:W-:Y:S02]  /*3f80*/  FSEL R124, R88, -INF , !P0 ;  /* 0xff800000587c7808 */ /* 0x000fe40004000000 */
[----:B------:R-:W-:Y:S02]  /*3f90*/  FSEL R126, R93, -INF , !P4 ;  /* 0xff8000005d7e7808 */ /* 0x000fe40006000000 */
[----:B------:R-:W-:-:S02]  /*3fa0*/  FMNMX3.FTZ R88, R92, R125, R152, !PT ;  /* 0x0000007d5c587276 */ /* 0x000fc40007810098 */
[----:B------:R-:W-:Y:S02]  /*3fb0*/  ISETP.GT.AND P4, PT, R216, R3, PT ;  /* 0x00000003d800720c */ /* 0x000fe40003f84270 */
[----:B------:R-:W-:Y:S02]  /*3fc0*/  FMNMX3.FTZ R88, R88, R151, R116, !PT ;  /* 0x0000009758587276 */ /* 0x000fe40007810074 */
[----:B------:R-:W-:Y:S02]  /*3fd0*/  ISETP.GE.AND P0, PT, R3, R215, PT ;  /* 0x000000d70300720c */ /* 0x000fe40003f06270 */
[----:B------:R-:W-:Y:S02]  /*3fe0*/  FSEL R89, R89, -INF , !P4 ;  /* 0xff80000059597808 */ /* 0x000fe40006000000 */
[----:B------:R-:W-:Y:S02]  /*3ff0*/  ISETP.GT.AND P4, PT, R216, R62, PT ;  /* 0x0000003ed800720c */ /* 0x000fe40003f84270 */
[----:B------:R-:W-:-:S02]  /*4000*/  FMNMX3.FTZ R88, R88, R149, R5, !PT ;  /* 0x0000009558587276 */ /* 0x000fc40007810005 */
[----:B------:R-:W-:Y:S02]  /*4010*/  FSEL R118, R89, -INF , !P0 ;  /* 0xff80000059767808 */ /* 0x000fe40004000000 */
[----:B------:R-:W-:Y:S02]  /*4020*/  ISETP.GT.AND P0, PT, R216, R72, PT ;  /* 0x00000048d800720c */ /* 0x000fe40003f04270 */
[----:B------:R-:W-:Y:S02]  /*4030*/  FSEL R117, R84, -INF , !P4 ;  /* 0xff80000054757808 */ /* 0x000fe40006000000 */
[----:B------:R-:W-:Y:S02]  /*4040*/  FMNMX3.FTZ R84, R88, R45, R147, !PT ;  /* 0x0000002d58547276 */ /* 0x000fe40007810093 */
[----:B------:R-:W-:Y:S02]  /*4050*/  ISETP.GE.AND P4, PT, R72, R215, PT ;  /* 0x000000d74800720c */ /* 0x000fe40003f86270 */
[----:B------:R-:W-:-:S02]  /*4060*/  FSEL R85, R85, -INF , !P0 ;  /* 0xff80000055557808 */ /* 0x000fc40004000000 */
[----:B------:R-:W-:Y:S02]  /*4070*/  FMNMX3.FTZ R84, R84, R145, R148, !PT ;  /* 0x0000009154547276 */ /* 0x000fe40007810094 */
[----:B------:R-:W-:Y:S02]  /*4080*/  ISETP.GE.AND P6, PT, R56, R215, PT ;  /* 0x000000d73800720c */ /* 0x000fe40003fc6270 */
[C---:B------:R-:W-:Y:S02]  /*4090*/  ISETP.GT.AND P0, PT, R216.reuse, R71, PT ;  /* 0x00000047d800720c */ /* 0x040fe40003f04270 */
[----:B------:R-:W-:Y:S02]  /*40a0*/  FSEL R92, R85, -INF , !P4 ;  /* 0xff800000555c7808 */ /* 0x000fe40006000000 */
[----:B------:R-:W-:Y:S02]  /*40b0*/  ISETP.GT.AND P4, PT, R216, R70, PT ;  /* 0x00000046d800720c */ /* 0x000fe40003f84270 */
[----:B------:R-:W-:-:S02]  /*40c0*/  FMNMX3.FTZ R84, R84, R146, R144, !PT ;  /* 0x0000009254547276 */ /* 0x000fc40007810090 */
[----:B------:R-:W-:Y:S02]  /*40d0*/  FSEL R124, R124, -INF , !P6 ;  /* 0xff8000007c7c7808 */ /* 0x000fe40007000000 */
[----:B------:R-:W-:Y:S02]  /*40e0*/  ISETP.GE.AND P6, PT, R62, R215, PT ;  /* 0x000000d73e00720c */ /* 0x000fe40003fc6270 */
[----:B------:R-:W-:Y:S02]  /*40f0*/  FSEL R105, R80, -INF , !P0 ;  /* 0xff80000050697808 */ /* 0x000fe40004000000 */
[----:B------:R-:W-:Y:S02]  /*4100*/  FSEL R80, R81, -INF , !P4 ;  /* 0xff80000051507808 */ /* 0x000fe40006000000 */
[----:B------:R-:W-:Y:S02]  /*4110*/  FMNMX3.FTZ R81, R84, R129, R128, !PT ;  /* 0x0000008154517276 */ /* 0x000fe40007810080 */
[----:B------:R-:W-:-:S02]  /*4120*/  FSEL R117, R117, -INF , !P6 ;  /* 0xff80000075757808 */ /* 0x000fc40007000000 */
[-C--:B------:R-:W-:Y:S02]  /*4130*/  ISETP.GE.AND P6, PT, R71, R215.reuse, PT ;  /* 0x000000d74700720c */ /* 0x080fe40003fc6270 */
[----:B------:R-:W-:Y:S02]  /*4140*/  ISETP.GE.AND P0, PT, R70, R215, PT ;  /* 0x000000d74600720c */ /* 0x000fe40003f06270 */
[----:B------:R-:W-:Y:S02]  /*4150*/  ISETP.GT.AND P4, PT, R216, R69, PT ;  /* 0x00000045d800720c */ /* 0x000fe40003f84270 */
[----:B------:R-:W-:Y:S02]  /*4160*/  FMNMX3.FTZ R81, R81, R126, R124, !PT ;  /* 0x0000007e51517276 */ /* 0x000fe4000781007c */
[----:B------:R-:W-:Y:S02]  /*4170*/  FSEL R105, R105, -INF , !P6 ;  /* 0xff80000069697808 */ /* 0x000fe40007000000 */
[----:B------:R-:W-:-:S02]  /*4180*/  FSEL R80, R80, -INF , !P0 ;  /* 0xff80000050507808 */ /* 0x000fc40004000000 */
[----:B------:R-:W-:Y:S02]  /*4190*/  FSEL R93, R76, -INF , !P4 ;  /* 0xff8000004c5d7808 */ /* 0x000fe40006000000 */
[-C--:B------:R-:W-:Y:S02]  /*41a0*/  ISETP.GE.AND P6, PT, R69, R215.reuse, PT ;  /* 0x000000d74500720c */ /* 0x080fe40003fc6270 */
[----:B------:R-:W-:Y:S02]  /*41b0*/  ISETP.GT.AND P0, PT, R216, R68, PT ;  /* 0x00000044d800720c */ /* 0x000fe40003f04270 */
[----:B------:R-:W-:Y:S02]  /*41c0*/  FMNMX3.FTZ R76, R81, R118, R117, !PT ;  /* 0x00000076514c7276 */ /* 0x000fe40007810075 */
[----:B------:R-:W-:Y:S02]  /*41d0*/  ISETP.GE.AND P4, PT, R68, R215, PT ;  /* 0x000000d74400720c */ /* 0x000fe40003f86270 */
[----:B------:R-:W-:-:S02]  /*41e0*/  FSEL R77, R77, -INF , !P0 ;  /* 0xff8000004d4d7808 */ /* 0x000fc40004000000 */
[----:B------:R-:W-:Y:S02]  /*41f0*/  FSEL R93, R93, -INF , !P6 ;  /* 0xff8000005d5d7808 */ /* 0x000fe40007000000 */
[----:B------:R-:W-:Y:S02]  /*4200*/  FMNMX3.FTZ R76, R76, R92, R105, !PT ;  /* 0x0000005c4c4c7276 */ /* 0x000fe40007810069 */
[----:B------:R-:W-:Y:S02]  /*4210*/  FSEL R77, R77, -INF , !P4 ;  /* 0xff8000004d4d7808 */ /* 0x000fe40006000000 */
[----:B------:R-:W-:Y:S02]  /*4220*/  FMNMX3.FTZ R76, R76, R80, R93, !PT ;  /* 0x000000504c4c7276 */ /* 0x000fe4000781005d */
[----:B------:R-:W-:Y:S02]  /*4230*/  FSEL R136, R75, -INF , !P3 ;  /* 0xff8000004b887808 */ /* 0x000fe40005800000 */
[----:B------:R-:W-:-:S02]  /*4240*/  FMNMX.FTZ R76, R77, R76, !PT ;  /* 0x0000004c4d4c7209 */ /* 0x000fc40007810000 */
[-C--:B------:R-:W-:Y:S02]  /*4250*/  ISETP.GT.AND P3, PT, R170, R166.reuse, PT ;  /* 0x000000a6aa00720c */ /* 0x080fe40003f64270 */
[----:B------:R-:W-:Y:S01]  /*4260*/  ISETP.GT.AND P4, PT, R171, R166, PT ;  /* 0x000000a6ab00720c */ /* 0x000fe20003f84270 */
[----:B------:R-:W1:Y:S01]  /*4270*/  SHFL.BFLY PT, R84, R76, 0x2, 0x1f ;  /* 0x0c401f004c547f89 */ /* 0x000e6200000e0000 */
[----:B------:R-:W-:Y:S02]  /*4280*/  FSEL R73, R73, -INF , !P5 ;  /* 0xff80000049497808 */ /* 0x000fe40006800000 */
[----:B------:R-:W-:Y:S02]  /*4290*/  FSEL R89, R74, -INF , !P1 ;  /* 0xff8000004a597808 */ /* 0x000fe40004800000 */
[----:B------:R-:W-:Y:S02]  /*42a0*/  FSEL R57, R57, -INF , !P3 ;  /* 0xff80000039397808 */ /* 0x000fe40005800000 */
[----:B------:R-:W-:-:S02]  /*42b0*/  ISETP.GT.AND P0, PT, R169, R175, PT ;  /* 0x000000afa900720c */ /* 0x000fc40003f04270 */
[----:B------:R-:W-:Y:S02]  /*42c0*/  FSEL R100, R119, -INF , !P4 ;  /* 0xff80000077647808 */ /* 0x000fe40006000000 */
[C---:B------:R-:W-:Y:S02]  /*42d0*/  ISETP.GE.AND P5, PT, R36.reuse, R214, PT ;  /* 0x000000d62400720c */ /* 0x040fe40003fa6270 */
[C---:B------:R-:W-:Y:S02]  /*42e0*/  ISETP.GE.AND P1, PT, R36.reuse, R213, PT ;  /* 0x000000d52400720c */ /* 0x040fe40003f26270 */
[----:B------:R-:W-:Y:S02]  /*42f0*/  ISETP.GE.AND P3, PT, R36, R212, PT ;  /* 0x000000d42400720c */ /* 0x000fe40003f66270 */
[----:B------:R-:W-:Y:S02]  /*4300*/  ISETP.GT.AND P4, PT, R169, R166, PT ;  /* 0x000000a6a900720c */ /* 0x000fe40003f84270 */
[----:B------:R-:W-:-:S02]  /*4310*/  FSEL R58, R58, -INF , !P0 ;  /* 0xff8000003a3a7808 */ /* 0x000fc40004000000 */
[----:B------:R-:W-:Y:S02]  /*4320*/  ISETP.GE.AND P0, PT, R141, R212, PT ;  /* 0x000000d48d00720c */ /* 0x000fe40003f06270 */
[----:B------:R-:W-:Y:S02]  /*4330*/  FSEL R59, R59, -INF , !P4 ;  /* 0xff8000003b3b7808 */ /* 0x000fe40006000000 */
[----:B-1----:R-:W-:Y:S02]  /*4340*/  FMNMX.FTZ R36, R76, R84, !PT ;  /* 0x000000544c247209 */ /* 0x002fe40007810000 */
[-C--:B------:R-:W-:Y:S02]  /*4350*/  ISETP.GT.AND P4, PT, R171, R63.reuse, PT ;  /* 0x0000003fab00720c */ /* 0x080fe40003f84270 */
[----:B------:R-:W-:Y:S01]  /*4360*/  FSEL R85, R159, -INF , !P0 ;  /* 0xff8000009f557808 */ /* 0x000fe20004000000 */
[----:B------:R-:W1:Y:S01]  /*4370*/  SHFL.BFLY PT, R101, R36, 0x1, 0x1f ;  /* 0x0c201f0024657f89 */ /* 0x000e6200000e0000 */
[----:B------:R-:W-:-:S02]  /*4380*/  ISETP.GT.AND P0, PT, R170, R63, PT ;  /* 0x0000003faa00720c */ /* 0x000fc40003f04270 */
[----:B------:R-:W-:Y:S02]  /*4390*/  FSEL R113, R114, -INF , !P4 ;  /* 0xff80000072717808 */ /* 0x000fe40006000000 */
[-C--:B------:R-:W-:Y:S02]  /*43a0*/  ISETP.GT.AND P4, PT, R171, R64.reuse, PT ;  /* 0x00000040ab00720c */ /* 0x080fe40003f84270 */
[----:B------:R-:W-:Y:S02]  /*43b0*/  FSEL R88, R52, -INF , !P0 ;  /* 0xff80000034587808 */ /* 0x000fe40004000000 */
[----:B------:R-:W-:Y:S02]  /*43c0*/  FSEL R52, R115, -INF , !P4 ;  /* 0xff80000073347808 */ /* 0x000fe40006000000 */
[----:B------:R-:W-:Y:S02]  /*43d0*/  FSEL R81, R131, -INF , !P2 ;  /* 0xff80000083517808 */ /* 0x000fe40005000000 */
[----:B------:R-:W-:-:S02]  /*43e0*/  ISETP.GT.AND P4, PT, R169, R64, PT ;  /* 0x00000040a900720c */ /* 0x000fc40003f84270 */
[----:B------:R-:W-:Y:S02]  /*43f0*/  ISETP.GE.AND P2, PT, R141, R213, PT ;  /* 0x000000d58d00720c */ /* 0x000fe40003f46270 */
[----:B------:R-:W-:Y:S02]  /*4400*/  FSEL R55, R55, -INF , !P4 ;  /* 0xff80000037377808 */ /* 0x000fe40006000000 */
[----:B------:R-:W-:Y:S02]  /*4410*/  FSEL R142, R142, -INF , !P2 ;  /* 0xff8000008e8e7808 */ /* 0x000fe40005000000 */
[C---:B------:R-:W-:Y:S02]  /*4420*/  ISETP.GT.AND P4, PT, R169.reuse, R121, PT ;  /* 0x00000079a900720c */ /* 0x040fe40003f84270 */
[----:B------:R-:W-:Y:S02]  /*4430*/  ISETP.GT.AND P2, PT, R169, R63, PT ;  /* 0x0000003fa900720c */ /* 0x000fe40003f44270 */
[----:B------:R-:W-:-:S02]  /*4440*/  ISETP.GE.AND P0, PT, R174, R213, PT ;  /* 0x000000d5ae00720c */ /* 0x000fc40003f06270 */
[----:B------:R-:W-:Y:S02]  /*4450*/  FSEL R50, R50, -INF , !P4 ;  /* 0xff80000032327808 */ /* 0x000fe40006000000 */
[----:B------:R-:W-:Y:S02]  /*4460*/  FSEL R54, R54, -INF , !P2 ;  /* 0xff80000036367808 */ /* 0x000fe40005000000 */
[-C--:B------:R-:W-:Y:S02]  /*4470*/  ISETP.GE.AND P4, PT, R175, R212.reuse, PT ;  /* 0x000000d4af00720c */ /* 0x080fe40003f86270 */
[----:B------:R-:W-:Y:S02]  /*4480*/  ISETP.GE.AND P2, PT, R174, R212, PT ;  /* 0x000000d4ae00720c */ /* 0x000fe40003f46270 */
[----:B------:R-:W-:Y:S02]  /*4490*/  ISETP.GE.AND P6, PT, R141, R214, PT ;  /* 0x000000d68d00720c */ /* 0x000fe40003fc6270 */
[----:B------:R-:W-:-:S02]  /*44a0*/  FSEL R141, R163, -INF , !P1 ;  /* 0xff800000a38d7808 */ /* 0x000fc40004800000 */
[----:B------:R-:W-:Y:S02]  /*44b0*/  FSEL R84, R162, -INF , !P3 ;  /* 0xff800000a2547808 */ /* 0x000fe40005800000 */
[----:B------:R-:W-:Y:S02]  /*44c0*/  FSEL R96, R120, -INF , !P0 ;  /* 0xff80000078607808 */ /* 0x000fe40004000000 */
[----:B------:R-:W-:Y:S02]  /*44d0*/  ISETP.GT.AND P1, PT, R170, R64, PT ;  /* 0x00000040aa00720c */ /* 0x000fe40003f24270 */
[----:B------:R-:W-:Y:S02]  /*44e0*/  ISETP.GE.AND P3, PT, R161, R213, PT ;  /* 0x000000d5a100720c */ /* 0x000fe40003f66270 */
[----:B------:R-:W-:Y:S02]  /*44f0*/  ISETP.GT.AND P0, PT, R171, R121, PT ;  /* 0x00000079ab00720c */ /* 0x000fe40003f04270 */
[----:B-1----:R-:W-:-:S02]  /*4500*/  FMNMX.FTZ R36, R36, R101, !PT ;  /* 0x0000006524247209 */ /* 0x002fc40007810000 */
[----:B------:R-:W-:Y:S02]  /*4510*/  FSEL R108, R58, -INF , !P4 ;  /* 0xff8000003a6c7808 */ /* 0x000fe40006000000 */
[----:B------:R-:W-:Y:S01]  /*4520*/  FSEL R76, R164, -INF , !P5 ;  /* 0xff800000a44c7808 */ /* 0x000fe20006800000 */
[----:B---3--:R-:W-:Y:S01]  /*4530*/  FMUL.FTZ R114, R36, UR6 ;  /* 0x0000000624727c20 */ /* 0x008fe20008410000 */
[----:B------:R-:W-:Y:S02]  /*4540*/  FSEL R228, R228, -INF , !P2 ;  /* 0xff800000e4e47808 */ /* 0x000fe40005000000 */
[C---:B------:R-:W-:Y:S02]  /*4550*/  ISETP.GT.AND P4, PT, R170.reuse, R158, PT ;  /* 0x0000009eaa00720c */ /* 0x040fe40003f84270 */
[----:B------:R-:W-:Y:S02]  /*4560*/  ISETP.GE.AND P5, PT, R161, R214, PT ;  /* 0x000000d6a100720c */ /* 0x000fe40003fa6270 */
[----:B------:R-:W-:-:S02]  /*4570*/  ISETP.GT.AND P2, PT, R170, R121, PT ;  /* 0x00000079aa00720c */ /* 0x000fc40003f44270 */
[----:B------:R-:W-:Y:S02]  /*4580*/  FSEL R53, R53, -INF , !P1 ;  /* 0xff80000035357808 */ /* 0x000fe40004800000 */
[----:B------:R-:W-:Y:S02]  /*4590*/  FSEL R159, R110, -INF , !P0 ;  /* 0xff8000006e9f7808 */ /* 0x000fe40004000000 */
[----:B------:R-:W-:Y:S02]  /*45a0*/  FSEL R229, R229, -INF , !P3 ;  /* 0xff800000e5e57808 */ /* 0x000fe40005800000 */
[----:B------:R-:W-:Y:S02]  /*45b0*/  ISETP.GE.AND P1, PT, R161, R212, PT ;  /* 0x000000d4a100720c */ /* 0x000fe40003f26270 */
[-C--:B------:R-:W-:Y:S02]  /*45c0*/  ISETP.GT.AND P0, PT, R171, R157.reuse, PT ;  /* 0x0000009dab00720c */ /* 0x080fe40003f04270 */
[----:B------:R-:W-:-:S02]  /*45d0*/  ISETP.GT.AND P3, PT, R170, R157, PT ;  /* 0x0000009daa00720c */ /* 0x000fc40003f64270 */
[----:B------:R-:W-:Y:S02]  /*45e0*/  FSEL R40, R40, -INF , !P4 ;  /* 0xff80000028287808 */ /* 0x000fe40006000000 */
[----:B------:R-:W-:Y:S02]  /*45f0*/  FSEL R119, R48, -INF , !P2 ;  /* 0xff80000030777808 */ /* 0x000fe40005000000 */
[----:B------:R-:W-:Y:S02]  /*4600*/  FSEL R110, R173, -INF , !P5 ;  /* 0xff800000ad6e7808 */ /* 0x000fe40006800000 */
[----:B------:R-:W-:Y:S02]  /*4610*/  FSETP.NEU.FTZ.AND P4, PT, R36, -INF , PT ;  /* 0xff8000002400780b */ /* 0x000fe40003f9d000 */
[----:B------:R-:W-:Y:S02]  /*4620*/  ISETP.GE.AND P2, PT, R175, R213, PT ;  /* 0x000000d5af00720c */ /* 0x000fe40003f46270 */
[----:B------:R-:W-:-:S02]  /*4630*/  ISETP.GT.AND P5, PT, R169, R157, PT ;  /* 0x0000009da900720c */ /* 0x000fc40003fa4270 */
[----:B------:R-:W-:Y:S02]  /*4640*/  FSEL R48, R111, -INF , !P0 ;  /* 0xff8000006f307808 */ /* 0x000fe40004000000 */
[----:B------:R-:W-:Y:S02]  /*4650*/  FSEL R227, R227, -INF , !P1 ;  /* 0xff800000e3e37808 */ /* 0x000fe40004800000 */
[----:B------:R-:W-:Y:S02]  /*4660*/  FSEL R49, R49, -INF , !P3 ;  /* 0xff80000031317808 */ /* 0x000fe40005800000 */
[C---:B------:R-:W-:Y:S02]  /*4670*/  ISETP.GE.AND P0, PT, R166.reuse, R214, PT ;  /* 0x000000d6a600720c */ /* 0x040fe40003f06270 */
[C---:B------:R-:W-:Y:S02]  /*4680*/  ISETP.GE.AND P1, PT, R166.reuse, R213, PT ;  /* 0x000000d5a600720c */ /* 0x040fe40003f26270 */
[----:B------:R-:W-:-:S02]  /*4690*/  ISETP.GE.AND P3, PT, R166, R212, PT ;  /* 0x000000d4a600720c */ /* 0x000fc40003f66270 */
[----:B------:R-:W-:Y:S02]  /*46a0*/  FSEL R114, R114, RZ, P4 ;  /* 0x000000ff72727208 */ /* 0x000fe40002000000 */
[----:B------:R-:W-:Y:S02]  /*46b0*/  FSEL R166, R51, -INF , !P5 ;  /* 0xff80000033a67808 */ /* 0x000fe40006800000 */
[----:B------:R-:W-:Y:S01]  /*46c0*/  FSEL R101, R167, -INF , !P2 ;  /* 0xff800000a7657808 */ /* 0x000fe20005000000 */
[--C-:B------:R-:W-:Y:S01]  /*46d0*/  FFMA.FTZ R51, R127, UR6, -R114.reuse ;  /* 0x000000067f337c23 */ /* 0x100fe20008010872 */
[----:B------:R-:W-:Y:S01]  /*46e0*/  ISETP.GT.AND P4, PT, R169, R155, PT ;  /* 0x0000009ba900720c */ /* 0x000fe20003f84270 */
[--C-:B------:R-:W-:Y:S01]  /*46f0*/  FFMA.FTZ R129, R129, UR6, -R114.reuse ;  /* 0x0000000681817c23 */ /* 0x100fe20008010872 */
[----:B------:R-:W-:Y:S01]  /*4700*/  FSEL R74, R160, -INF , !P6 ;  /* 0xff800000a04a7808 */ /* 0x000fe20007000000 */
[--C-:B------:R-:W-:Y:S01]  /*4710*/  FFMA.FTZ R128, R128, UR6, -R114.reuse ;  /* 0x0000000680807c23 */ /* 0x100fe20008010872 */
[----:B------:R-:W-:Y:S01]  /*4720*/  ISETP.GE.AND P2, PT, R63, R213, PT ;  /* 0x000000d53f00720c */ /* 0x000fe20003f46270 */
[--C-:B------:R-:W-:Y:S01]  /*4730*/  FFMA.FTZ R126, R126, UR6, -R114.reuse ;  /* 0x000000067e7e7c23 */ /* 0x100fe20008010872 */
[----:B------:R-:W-:Y:S01]  /*4740*/  ISETP.GT.AND P5, PT, R171, R158, PT ;  /* 0x0000009eab00720c */ /* 0x000fe20003fa4270 */
        /* <DEDUP_REMOVED lines=9> */
[----:B------:R-:W-:Y:S01]  /*47e0*/  FSEL R160, R106, -INF , !P5 ;  /* 0xff8000006aa07808 */ /* 0x000fe20006800000 */
[----:B------:R-:W-:Y:S01]  /*47f0*/  MUFU.EX2 R51, R51 ;  /* 0x0000003300337308 */ /* 0x000fe20000000800 */
[----:B------:R-:W-:-:S02]  /*4800*/  FSEL R120, R88, -INF , !P2 ;  /* 0xff80000058787808 */ /* 0x000fc40005000000 */
[-C--:B------:R-:W-:Y:S02]  /*4810*/  ISETP.GT.AND P4, PT, R170, R112.reuse, PT ;  /* 0x00000070aa00720c */ /* 0x080fe40003f84270 */
[----:B------:R-:W-:Y:S02]  /*4820*/  FSEL R75, R165, -INF , !P6 ;  /* 0xff800000a54b7808 */ /* 0x000fe40007000000 */
[----:B------:R-:W-:Y:S01]  /*4830*/  FSEL R106, R57, -INF , !P1 ;  /* 0xff800000396a7808 */ /* 0x000fe20004800000 */
[----:B------:R-:W-:Y:S01]  /*4840*/  FFMA.FTZ R57, R154, UR6, -R114 ;  /* 0x000000069a397c23 */ /* 0x000fe20008010872 */
[----:B------:R-:W-:Y:S01]  /*4850*/  ISETP.GT.AND P2, PT, R171, R112, PT ;  /* 0x00000070ab00720c */ /* 0x000fe20003f44270 */
[----:B------:R-:W-:Y:S01]  /*4860*/  MUFU.EX2 R47, R47 ;  /* 0x0000002f002f7308 */ /* 0x000fe20000000800 */
[----:B------:R-:W-:Y:S02]  /*4870*/  ISETP.GE.AND P6, PT, R175, R214, PT ;  /* 0x000000d6af00720c */ /* 0x000fe40003fc6270 */
[----:B------:R-:W-:-:S02]  /*4880*/  ISETP.GT.AND P1, PT, R170, R155, PT ;  /* 0x0000009baa00720c */ /* 0x000fc40003f24270 */
[----:B------:R-:W-:Y:S02]  /*4890*/  FSEL R42, R42, -INF , !P0 ;  /* 0xff8000002a2a7808 */ /* 0x000fe40004000000 */
[----:B------:R-:W-:Y:S01]  /*48a0*/  ISETP.GT.AND P5, PT, R171, R155, PT ;  /* 0x0000009bab00720c */ /* 0x000fe20003fa4270 */
[----:B------:R-:W-:Y:S01]  /*48b0*/  MUFU.EX2 R57, R57 ;  /* 0x0000003900397308 */ /* 0x000fe20000000800 */
[----:B------:R-:W-:Y:S02]  /*48c0*/  ISETP.GE.AND P0, PT, R63, R212, PT ;  /* 0x000000d43f00720c */ /* 0x000fe40003f06270 */
[----:B------:R-:W-:Y:S02]  /*48d0*/  FSEL R32, R32, -INF , !P4 ;  /* 0xff80000020207808 */ /* 0x000fe40006000000 */
[----:B------:R-:W-:Y:S02]  /*48e0*/  FSEL R88, R102, -INF , !P2 ;  /* 0xff80000066587808 */ /* 0x000fe40005000000 */
[----:B------:R-:W-:Y:S01]  /*48f0*/  ISETP.GT.AND P4, PT, R171, R150, PT ;  /* 0x00000096ab00720c */ /* 0x000fe20003f84270 */
[----:B------:R-:W-:Y:S01]  /*4900*/  MUFU.EX2 R5, R5 ;  /* 0x0000000500057308 */ /* 0x000fe20000000800 */
[----:B------:R-:W-:-:S02]  /*4910*/  FSEL R109, R172, -INF , !P6 ;  /* 0xff800000ac6d7808 */ /* 0x000fc40007000000 */
[----:B------:R-:W-:Y:S02]  /*4920*/  FSEL R41, R41, -INF , !P1 ;  /* 0xff80000029297808 */ /* 0x000fe40004800000 */
[----:B------:R-:W-:Y:S02]  /*4930*/  ISETP.GT.AND P2, PT, R169, R112, PT ;  /* 0x00000070a900720c */ /* 0x000fe40003f44270 */
[----:B------:R-:W-:Y:S01]  /*4940*/  ISETP.GE.AND P6, PT, R63, R214, PT ;  /* 0x000000d63f00720c */ /* 0x000fe20003fc6270 */
[--C-:B------:R-:W-:Y:S01]  /*4950*/  FFMA.FTZ R63, R97, UR6, -R114.reuse ;  /* 0x00000006613f7c23 */ /* 0x100fe20008010872 */
[----:B------:R-:W-:Y:S01]  /*4960*/  ISETP.GE.AND P1, PT, R64, R212, PT ;  /* 0x000000d44000720c */ /* 0x000fe20003f26270 */
[----:B------:R-:W-:Y:S01]  /*4970*/  MUFU.EX2 R45, R45 ;  /* 0x0000002d002d7308 */ /* 0x000fe20000000800 */
[----:B------:R-:W-:Y:S02]  /*4980*/  FSEL R58, R107, -INF , !P5 ;  /* 0xff8000006b3a7808 */ /* 0x000fe40006800000 */
[----:B------:R-:W-:Y:S01]  /*4990*/  FSEL R115, R59, -INF , !P3 ;  /* 0xff8000003b737808 */ /* 0x000fe20005800000 */
[--C-:B------:R-:W-:Y:S01]  /*49a0*/  FFMA.FTZ R59, R153, UR6, -R114.reuse ;  /* 0x00000006993b7c23 */ /* 0x100fe20008010872 */
[----:B------:R-:W-:Y:S01]  /*49b0*/  FSEL R131, R54, -INF , !P0 ;  /* 0xff80000036837808 */ /* 0x000fe20004000000 */
[--C-:B------:R-:W-:Y:S01]  /*49c0*/  FFMA.FTZ R54, R156, UR6, -R114.reuse ;  /* 0x000000069c367c23 */ /* 0x100fe20008010872 */
[C---:B------:R-:W-:Y:S01]  /*49d0*/  ISETP.GE.AND P5, PT, R64.reuse, R214, PT ;  /* 0x000000d64000720c */ /* 0x040fe20003fa6270 */
[----:B------:R-:W-:Y:S01]  /*49e0*/  MUFU.EX2 R63, R63 ;  /* 0x0000003f003f7308 */ /* 0x000fe20000000800 */
[-C--:B------:R-:W-:Y:S01]  /*49f0*/  ISETP.GE.AND P3, PT, R64, R213.reuse, PT ;  /* 0x000000d54000720c */ /* 0x080fe20003f66270 */
[----:B------:R-:W-:Y:S01]  /*4a00*/  FFMA.FTZ R64, R130, UR6, -R114 ;  /* 0x0000000682407c23 */ /* 0x000fe20008010872 */
[----:B------:R-:W-:-:S02]  /*4a10*/  ISETP.GE.AND P0, PT, R121, R213, PT ;  /* 0x000000d57900720c */ /* 0x000fc40003f06270 */
[----:B------:R-:W-:Y:S02]  /*4a20*/  FSEL R103, R103, -INF , !P4 ;  /* 0xff80000067677808 */ /* 0x000fe40006000000 */
[----:B------:R-:W-:Y:S01]  /*4a30*/  FSEL R217, R34, -INF , !P2 ;  /* 0xff80000022d97808 */ /* 0x000fe20005000000 */
[--C-:B------:R-:W-:Y:S01]  /*4a40*/  FFMA.FTZ R34, R116, UR6, -R114.reuse ;  /* 0x0000000674227c23 */ /* 0x100fe20008010872 */
[----:B------:R-:W-:Y:S01]  /*4a50*/  ISETP.GT.AND P4, PT, R171, R122, PT ;  /* 0x0000007aab00720c */ /* 0x000fe20003f84270 */
[----:B------:R-:W-:Y:S01]  /*4a60*/  MUFU.EX2 R64, R64 ;  /* 0x0000004000407308 */ /* 0x000fe20000000800 */
[----:B------:R-:W-:Y:S02]  /*4a70*/  FSEL R107, R113, -INF , !P6 ;  /* 0xff800000716b7808 */ /* 0x000fe40007000000 */
[----:B------:R-:W-:Y:S02]  /*4a80*/  ISETP.GE.AND P2, PT, R121, R212, PT ;  /* 0x000000d47900720c */ /* 0x000fe40003f46270 */
[----:B------:R-:W-:Y:S01]  /*4a90*/  FSEL R130, R55, -INF , !P1 ;  /* 0xff80000037827808 */ /* 0x000fe20004800000 */
[----:B------:R-:W-:Y:S01]  /*4aa0*/  FFMA.FTZ R55, R123, UR6, -R114 ;  /* 0x000000067b377c23 */ /* 0x000fe20008010872 */
[----:B------:R-:W-:Y:S01]  /*4ab0*/  ISETP.GE.AND P6, PT, R121, R214, PT ;  /* 0x000000d67900720c */ /* 0x000fe20003fc6270 */
[----:B------:R-:W-:Y:S01]  /*4ac0*/  MUFU.EX2 R59, R59 ;  /* 0x0000003b003b7308 */ /* 0x000fe20000000800 */
[----:B------:R-:W-:-:S02]  /*4ad0*/  FSEL R123, R119, -INF , !P0 ;  /* 0xff800000777b7808 */ /* 0x000fc40004000000 */
[----:B------:R-:W-:Y:S02]  /*4ae0*/  FSEL R98, R98, -INF , !P4 ;  /* 0xff80000062627808 */ /* 0x000fe40006000000 */
[----:B------:R-:W-:Y:S02]  /*4af0*/  ISETP.GT.AND P0, PT, R171, R61, PT ;  /* 0x0000003dab00720c */ /* 0x000fe40003f04270 */
[----:B------:R-:W-:Y:S01]  /*4b00*/  ISETP.GE.AND P4, PT, R157, R212, PT ;  /* 0x000000d49d00720c */ /* 0x000fe20003f86270 */
[----:B------:R-:W-:Y:S01]  /*4b10*/  MUFU.EX2 R54, R54 ;  /* 0x0000003600367308 */ /* 0x000fe20000000800 */
[----:B------:R-:W-:Y:S01]  /*4b20*/  FSEL R164, R50, -INF , !P2 ;  /* 0xff80000032a47808 */ /* 0x000fe20005000000 */
[----:B------:R-:W-:Y:S01]  /*4b30*/  FFMA.FTZ R50, R143, UR6, -R114 ;  /* 0x000000068f327c23 */ /* 0x000fe20008010872 */
[----:B------:R-:W-:Y:S02]  /*4b40*/  FSEL R111, R159, -INF , !P6 ;  /* 0xff8000009f6f7808 */ /* 0x000fe40007000000 */
[----:B------:R-:W-:-:S02]  /*4b50*/  ISETP.GT.AND P2, PT, R171, R60, PT ;  /* 0x0000003cab00720c */ /* 0x000fc40003f44270 */
[----:B------:R-:W-:Y:S01]  /*4b60*/  ISETP.GE.AND P6, PT, R158, R214, PT ;  /* 0x000000d69e00720c */ /* 0x000fe20003fc6270 */
[----:B------:R-:W-:Y:S01]  /*4b70*/  MUFU.EX2 R55, R55 ;  /* 0x0000003700377308 */ /* 0x000fe20000000800 */
[----:B------:R-:W-:Y:S02]  /*4b80*/  FSEL R94, R94, -INF , !P0 ;  /* 0xff8000005e5e7808 */ /* 0x000fe40004000000 */
[----:B------:R-:W-:Y:S02]  /*4b90*/  FSEL R102, R52, -INF , !P5 ;  /* 0xff80000034667808 */ /* 0x000fe40006800000 */
[----:B------:R-:W-:Y:S02]  /*4ba0*/  ISETP.GE.AND P0, PT, R158, R212, PT ;  /* 0x000000d49e00720c */ /* 0x000fe40003f06270 */
[----:B------:R-:W-:Y:S01]  /*4bb0*/  FSEL R166, R166, -INF , !P4 ;  /* 0xff800000a6a67808 */ /* 0x000fe20006000000 */
[----:B------:R-:W-:Y:S01]  /*4bc0*/  MUFU.EX2 R50, R50 ;  /* 0x0000003200327308 */ /* 0x000fe20000000800 */
[----:B------:R-:W-:-:S02]  /*4bd0*/  FSEL R52, R95, -INF , !P2 ;  /* 0xff8000005f347808 */ /* 0x000fc40005000000 */
[C---:B------:R-:W-:Y:S02]  /*4be0*/  ISETP.GE.AND P4, PT, R155.reuse, R213, PT ;  /* 0x000000d59b00720c */ /* 0x040fe40003f86270 */
[----:B------:R-:W-:Y:S02]  /*4bf0*/  ISETP.GE.AND P2, PT, R155, R214, PT ;  /* 0x000000d69b00720c */ /* 0x000fe40003f46270 */
[----:B------:R-:W-:Y:S01]  /*4c00*/  FSEL R143, R160, -INF , !P6 ;  /* 0xff800000a08f7808 */ /* 0x000fe20007000000 */
[----:B------:R-:W-:Y:S01]  /*4c10*/  MUFU.EX2 R34, R34 ;  /* 0x0000002200227308 */ /* 0x000fe20000000800 */
[----:B------:R-:W-:Y:S02]  /*4c20*/  ISETP.GT.AND P6, PT, R171, R140, PT ;  /* 0x0000008cab00720c */ /* 0x000fe40003fc4270 */
[----:B------:R-:W-:Y:S01]  /*4c30*/  FSEL R121, R53, -INF , !P3 ;  /* 0xff80000035797808 */ /* 0x000fe20005800000 */
[--C-:B------:R-:W-:Y:S01]  /*4c40*/  FFMA.FTZ R53, R146, UR6, -R114.reuse ;  /* 0x0000000692357c23 */ /* 0x100fe20008010872 */
[----:B------:R-:W-:Y:S01]  /*4c50*/  FSEL R226, R42, -INF , !P0 ;  /* 0xff8000002ae27808 */ /* 0x000fe20004000000 */
[----:B------:R-:W-:Y:S01]  /*4c60*/  FFMA.FTZ R42, R125, UR6, -R114 ;  /* 0x000000067d2a7c23 */ /* 0x000fe20008010872 */
[----:B------:R-:W-:-:S02]  /*4c70*/  ISETP.GT.AND P3, PT, R171, R104, PT ;  /* 0x00000068ab00720c */ /* 0x000fc40003f64270 */
[----:B------:R-:W-:Y:S01]  /*4c80*/  FSEL R178, R41, -INF , !P4 ;  /* 0xff80000029b27808 */ /* 0x000fe20006000000 */
[----:B------:R-:W-:Y:S01]  /*4c90*/  FFMA.FTZ R41, R152, UR6, -R114 ;  /* 0x0000000698297c23 */ /* 0x000fe20008010872 */
[----:B------:R-:W-:Y:S01]  /*4ca0*/  FSEL R125, R58, -INF , !P2 ;  /* 0xff8000003a7d7808 */ /* 0x000fe20005000000 */
[----:B------:R-:W-:Y:S01]  /*4cb0*/  MUFU.EX2 R42, R42 ;  /* 0x0000002a002a7308 */ /* 0x000fe20000000800 */
[-C--:B------:R-:W-:Y:S02]  /*4cc0*/  ISETP.GE.AND P4, PT, R150, R214.reuse, PT ;  /* 0x000000d69600720c */ /* 0x080fe40003f86270 */
[----:B------:R-:W-:Y:S02]  /*4cd0*/  FSEL R138, R138, -INF , !P6 ;  /* 0xff8000008a8a7808 */ /* 0x000fe40007000000 */
[----:B------:R-:W-:Y:S02]  /*4ce0*/  ISETP.GE.AND P2, PT, R140, R214, PT ;  /* 0x000000d68c00720c */ /* 0x000fe40003f46270 */
[----:B------:R-:W-:Y:S01]  /*4cf0*/  FSEL R97, R99, -INF , !P3 ;  /* 0xff80000063617808 */ /* 0x000fe20005800000 */
[----:B------:R-:W-:Y:S01]  /*4d00*/  MUFU.EX2 R41, R41 ;  /* 0x0000002900297308 */ /* 0x000fe20000000800 */
[----:B------:R-:W-:-:S02]  /*4d10*/  FSEL R99, R103, -INF , !P4 ;  /* 0xff80000067637808 */ /* 0x000fc40006000000 */
[----:B------:R-:W-:Y:S02]  /*4d20*/  FSEL R103, R138, -INF , !P2 ;  /* 0xff8000008a677808 */ /* 0x000fe40005000000 */
[-C--:B------:R-:W-:Y:S02]  /*4d30*/  ISETP.GE.AND P3, PT, R158, R213.reuse, PT ;  /* 0x000000d59e00720c */ /* 0x080fe40003f66270 */
[----:B------:R-:W-:Y:S01]  /*4d40*/  FMNMX3.FTZ R58, R103, R2, R66, !PT ;  /* 0x00000002673a7276 */ /* 0x000fe20007810042 */
[----:B------:R-:W-:Y:S01]  /*4d50*/  MUFU.EX2 R53, R53 ;  /* 0x0000003500357308 */ /* 0x000fe20000000800 */
[----:B------:R-:W-:Y:S01]  /*4d60*/  FSEL R176, R40, -INF , !P3 ;  /* 0xff80000028b07808 */ /* 0x000fe20005800000 */
[----:B------:R-:W-:Y:S01]  /*4d70*/  FFMA.FTZ R40, R151, UR6, -R114 ;  /* 0x0000000697287c23 */ /* 0x000fe20008010872 */
[----:B------:R-:W-:Y:S02]  /*4d80*/  ISETP.GE.AND P3, PT, R112, R213, PT ;  /* 0x000000d57000720c */ /* 0x000fe40003f66270 */
[----:B------:R-:W-:-:S02]  /*4d90*/  FMNMX3.FTZ R58, R58, R65, R67, !PT ;  /* 0x000000413a3a7276 */ /* 0x000fc40007810043 */
[----:B------:R-:W-:Y:S01]  /*4da0*/  FSEL R181, R32, -INF , !P3 ;  /* 0xff80000020b57808 */ /* 0x000fe20005800000 */
[----:B------:R-:W-:Y:S01]  /*4db0*/  FFMA.FTZ R32, R149, UR6, -R114 ;  /* 0x0000000695207c23 */ /* 0x000fe20008010872 */
[-C--:B------:R-:W-:Y:S01]  /*4dc0*/  ISETP.GE.AND P3, PT, R122, R214.reuse, PT ;  /* 0x000000d67a00720c */ /* 0x080fe20003f66270 */
[----:B------:R-:W-:Y:S01]  /*4dd0*/  MUFU.EX2 R40, R40 ;  /* 0x0000002800287308 */ /* 0x000fe20000000800 */
[----:B------:R-:W-:Y:S02]  /*4de0*/  ISETP.GE.AND P1, PT, R157, R213, PT ;  /* 0x000000d59d00720c */ /* 0x000fe40003f26270 */
[----:B------:R-:W-:Y:S02]  /*4df0*/  FMNMX3.FTZ R58, R58, R73, R74, !PT ;  /* 0x000000493a3a7276 */ /* 0x000fe4000781004a */
[----:B------:R-:W-:Y:S02]  /*4e00*/  FSEL R98, R98, -INF , !P3 ;  /* 0xff80000062627808 */ /* 0x000fe40005800000 */
[----:B------:R-:W-:Y:S01]  /*4e10*/  FSEL R127, R49, -INF , !P1 ;  /* 0xff800000317f7808 */ /* 0x000fe20004800000 */
[----:B------:R-:W-:Y:S01]  /*4e20*/  FFMA.FTZ R49, R145, UR6, -R114 ;  /* 0x0000000691317c23 */ /* 0x000fe20008010872 */
[----:B------:R-:W-:Y:S01]  /*4e30*/  ISETP.GE.AND P3, PT, R61, R214, PT ;  /* 0x000000d63d00720c */ /* 0x000fe20003f66270 */
[----:B------:R-:W-:Y:S01]  /*4e40*/  MUFU.EX2 R32, R32 ;  /* 0x0000002000207308 */ /* 0x000fe20000000800 */
[----:B------:R-:W-:-:S02]  /*4e50*/  FMNMX3.FTZ R58, R58, R76, R75, !PT ;  /* 0x0000004c3a3a7276 */ /* 0x000fc4000781004b */
[----:B------:R-:W-:Y:S02]  /*4e60*/  ISETP.GT.AND P1, PT, R171, R56, PT ;  /* 0x00000038ab00720c */ /* 0x000fe40003f24270 */
[----:B------:R-:W-:Y:S02]  /*4e70*/  ISETP.GE.AND P5, PT, R157, R214, PT ;  /* 0x000000d69d00720c */ /* 0x000fe40003fa6270 */
[----:B------:R-:W-:Y:S01]  /*4e80*/  FSEL R95, R94, -INF , !P3 ;  /* 0xff8000005e5f7808 */ /* 0x000fe20005800000 */
[----:B------:R-:W-:Y:S01]  /*4e90*/  MUFU.EX2 R49, R49 ;  /* 0x0000003100317308 */ /* 0x000fe20000000800 */
[----:B------:R-:W-:Y:S02]  /*4ea0*/  FMNMX3.FTZ R58, R58, R110, R109, !PT ;  /* 0x0000006e3a3a7276 */ /* 0x000fe4000781006d */
[----:B------:R-:W-:Y:S02]  /*4eb0*/  FSEL R90, R90, -INF , !P1 ;  /* 0xff8000005a5a7808 */ /* 0x000fe40004800000 */
[----:B------:R-:W-:-:S02]  /*4ec0*/  ISETP.GE.AND P3, PT, R56, R214, PT ;  /* 0x000000d63800720c */ /* 0x000fc40003f66270 */
[----:B------:R-:W-:Y:S01]  /*4ed0*/  FSEL R113, R48, -INF , !P5 ;  /* 0xff80000030717808 */ /* 0x000fe20006800000 */
[----:B------:R-:W-:Y:S01]  /*4ee0*/  FFMA.FTZ R48, R148, UR6, -R114 ;  /* 0x0000000694307c23 */ /* 0x000fe20008010872 */
[C---:B------:R-:W-:Y:S02]  /*4ef0*/  ISETP.GT.AND P5, PT, R171.reuse, R3, PT ;  /* 0x00000003ab00720c */ /* 0x040fe40003fa4270 */
[----:B------:R-:W-:Y:S02]  /*4f00*/  FMNMX3.FTZ R58, R58, R100, R107, !PT ;  /* 0x000000643a3a7276 */ /* 0x000fe4000781006b */
[----:B------:R-:W-:Y:S01]  /*4f10*/  FSEL R173, R90, -INF , !P3 ;  /* 0xff8000005aad7808 */ /* 0x000fe20005800000 */
[----:B------:R-:W-:Y:S01]  /*4f20*/  MUFU.EX2 R48, R48 ;  /* 0x0000003000307308 */ /* 0x000fe20000000800 */
[----:B------:R-:W-:Y:S02]  /*4f30*/  ISETP.GT.AND P3, PT, R171, R62, PT ;  /* 0x0000003eab00720c */ /* 0x000fe40003f64270 */
[----:B------:R-:W-:-:S02]  /*4f40*/  FSEL R91, R91, -INF , !P5 ;  /* 0xff8000005b5b7808 */ /* 0x000fc40006800000 */
[-C--:B------:R-:W-:Y:S02]  /*4f50*/  ISETP.GE.AND P2, PT, R3, R214.reuse, PT ;  /* 0x000000d60300720c */ /* 0x080fe40003f46270 */
[----:B------:R-:W-:Y:S02]  /*4f60*/  ISETP.GE.AND P5, PT, R112, R214, PT ;  /* 0x000000d67000720c */ /* 0x000fe40003fa6270 */
[----:B------:R-:W-:Y:S02]  /*4f70*/  FMNMX3.FTZ R58, R58, R102, R111, !PT ;  /* 0x000000663a3a7276 */ /* 0x000fe4000781006f */
[----:B------:R-:W-:Y:S02]  /*4f80*/  FSEL R86, R86, -INF , !P3 ;  /* 0xff80000056567808 */ /* 0x000fe40005800000 */
[----:B------:R-:W-:Y:S02]  /*4f90*/  ISETP.GE.AND P0, PT, R112, R212, PT ;  /* 0x000000d47000720c */ /* 0x000fe40003f06270 */
[----:B------:R-:W-:-:S02]  /*4fa0*/  FSEL R220, R91, -INF , !P2 ;  /* 0xff8000005bdc7808 */ /* 0x000fc40005000000 */
[----:B------:R-:W-:Y:S02]  /*4fb0*/  ISETP.GE.AND P3, PT, R62, R214, PT ;  /* 0x000000d63e00720c */ /* 0x000fe40003f66270 */
[----:B------:R-:W-:Y:S02]  /*4fc0*/  FSEL R112, R88, -INF , !P5 ;  /* 0xff80000058707808 */ /* 0x000fe40006800000 */
[----:B------:R-:W-:Y:S02]  /*4fd0*/  ISETP.GT.AND P2, PT, R171, R72, PT ;  /* 0x00000048ab00720c */ /* 0x000fe40003f44270 */
[----:B------:R-:W-:Y:S02]  /*4fe0*/  FMNMX3.FTZ R58, R58, R113, R143, !PT ;  /* 0x000000713a3a7276 */ /* 0x000fe4000781008f */
[----:B------:R-:W-:Y:S02]  /*4ff0*/  ISETP.GE.AND P4, PT, R104, R214, PT ;  /* 0x000000d66800720c */ /* 0x000fe40003f86270 */
[----:B------:R-:W-:-:S02]  /*5000*/  FSEL R174, R86, -INF , !P3 ;  /* 0xff80000056ae7808 */ /* 0x000fc40005800000 */
[----:B------:R-:W-:Y:S02]  /*5010*/  FSEL R87, R87, -INF , !P2 ;  /* 0xff80000057577808 */ /* 0x000fe40005000000 */
[----:B------:R-:W-:Y:S02]  /*5020*/  ISETP.GT.AND P3, PT, R171, R71, PT ;  /* 0x00000047ab00720c */ /* 0x000fe40003f64270 */
[----:B------:R-:W-:Y:S02]  /*5030*/  FMNMX3.FTZ R58, R58, R125, R112, !PT ;  /* 0x0000007d3a3a7276 */ /* 0x000fe40007810070 */
[-C--:B------:R-:W-:Y:S02]  /*5040*/  ISETP.GE.AND P2, PT, R72, R214.reuse, PT ;  /* 0x000000d64800720c */ /* 0x080fe40003f46270 */
[----:B------:R-:W-:Y:S02]  /*5050*/  FSEL R97, R97, -INF , !P4 ;  /* 0xff80000061617808 */ /* 0x000fe40006000000 */
[----:B------:R-:W-:-:S02]  /*5060*/  ISETP.GE.AND P4, PT, R60, R214, PT ;  /* 0x000000d63c00720c */ /* 0x000fc40003f86270 */
[----:B------:R-:W-:Y:S02]  /*5070*/  FSEL R82, R82, -INF , !P3 ;  /* 0xff80000052527808 */ /* 0x000fe40005800000 */
[----:B------:R-:W-:Y:S02]  /*5080*/  FMNMX3.FTZ R58, R58, R99, R98, !PT ;  /* 0x000000633a3a7276 */ /* 0x000fe40007810062 */
[----:B------:R-:W-:Y:S02]  /*5090*/  FSEL R119, R87, -INF , !P2 ;  /* 0xff80000057777808 */ /* 0x000fe40005000000 */
[----:B------:R-:W-:Y:S02]  /*50a0*/  ISETP.GE.AND P3, PT, R71, R214, PT ;  /* 0x000000d64700720c */ /* 0x000fe40003f66270 */
[----:B------:R-:W-:Y:S02]  /*50b0*/  ISETP.GT.AND P2, PT, R171, R70, PT ;  /* 0x00000046ab00720c */ /* 0x000fe40003f44270 */
[----:B------:R-:W-:Y:S01]  /*50c0*/  FSEL R116, R52, -INF , !P4 ;  /* 0xff80000034747808 */ /* 0x000fe20006000000 */
[----:B------:R-:W-:Y:S01]  /*50d0*/  FFMA.FTZ R52, R144, UR6, -R114 ;  /* 0x0000000690347c23 */ /* 0x000fe20008010872 */
[----:B------:R-:W-:-:S02]  /*50e0*/  FMNMX3.FTZ R58, R58, R97, R95, !PT ;  /* 0x000000613a3a7276 */ /* 0x000fc4000781005f */
[----:B------:R-:W-:Y:S02]  /*50f0*/  FSEL R94, R82, -INF , !P3 ;  /* 0xff800000525e7808 */ /* 0x000fe40005800000 */
[----:B------:R-:W-:Y:S01]  /*5100*/  FSEL R83, R83, -INF , !P2 ;  /* 0xff80000053537808 */ /* 0x000fe20005000000 */
[----:B------:R-:W-:Y:S01]  /*5110*/  MUFU.EX2 R52, R52 ;  /* 0x0000003400347308 */ /* 0x000fe20000000800 */
[----:B------:R-:W-:Y:S02]  /*5120*/  ISETP.GT.AND P3, PT, R171, R69, PT ;  /* 0x00000045ab00720c */ /* 0x000fe40003f64270 */
[----:B------:R-:W-:Y:S02]  /*5130*/  ISETP.GE.AND P2, PT, R70, R214, PT ;  /* 0x000000d64600720c */ /* 0x000fe40003f46270 */
[----:B------:R-:W-:Y:S02]  /*5140*/  FMNMX3.FTZ R58, R58, R116, R173, !PT ;  /* 0x000000743a3a7276 */ /* 0x000fe400078100ad */
[----:B------:R-:W-:-:S02]  /*5150*/  FSEL R78, R78, -INF , !P3 ;  /* 0xff8000004e4e7808 */ /* 0x000fc40005800000 */
[----:B------:R-:W-:Y:S02]  /*5160*/  FSEL R88, R83, -INF , !P2 ;  /* 0xff80000053587808 */ /* 0x000fe40005000000 */
[----:B------:R-:W-:Y:S02]  /*5170*/  ISETP.GE.AND P3, PT, R69, R214, PT ;  /* 0x000000d64500720c */ /* 0x000fe40003f66270 */
[----:B------:R-:W-:Y:S02]  /*5180*/  ISETP.GT.AND P2, PT, R171, R68, PT ;  /* 0x00000044ab00720c */ /* 0x000fe40003f44270 */
[----:B------:R-:W-:Y:S02]  /*5190*/  FMNMX3.FTZ R58, R58, R220, R174, !PT ;  /* 0x000000dc3a3a7276 */ /* 0x000fe400078100ae */
[----:B------:R-:W-:Y:S02]  /*51a0*/  FSEL R91, R78, -INF , !P3 ;  /* 0xff8000004e5b7808 */ /* 0x000fe40005800000 */
[----:B------:R-:W-:-:S02]  /*51b0*/  FSEL R79, R79, -INF , !P2 ;  /* 0xff8000004f4f7808 */ /* 0x000fc40005000000 */
[----:B------:R-:W-:Y:S02]  /*51c0*/  ISETP.GE.AND P3, PT, R68, R214, PT ;  /* 0x000000d64400720c */ /* 0x000fe40003f66270 */
[----:B------:R-:W-:Y:S02]  /*51d0*/  FMNMX3.FTZ R58, R58, R119, R94, !PT ;  /* 0x000000773a3a7276 */ /* 0x000fe4000781005e */
[----:B------:R-:W-:Y:S02]  /*51e0*/  FSEL R90, R79, -INF , !P3 ;  /* 0xff8000004f5a7808 */ /* 0x000fe40005800000 */
[----:B------:R-:W-:Y:S02]  /*51f0*/  FMNMX3.FTZ R58, R58, R88, R91, !PT ;  /* 0x000000583a3a7276 */ /* 0x000fe4000781005b */
[----:B------:R-:W-:Y:S02]  /*5200*/  FSEL R217, R217, -INF , !P0 ;  /* 0xff800000d9d97808 */ /* 0x000fe40004000000 */
[----:B------:R-:W-:-:S02]  /*5210*/  FMNMX.FTZ R58, R90, R58, !PT ;  /* 0x0000003a5a3a7209 */ /* 0x000fc40007810000 */
[----:B------:R-:W-:Y:S02]  /*5220*/  ISETP.GE.AND P1, PT, R155, R212, PT ;  /* 0x000000d49b00720c */ /* 0x000fe40003f26270 */
[----:B------:R-:W-:Y:S01]  /*5230*/  ISETP.GT.AND P0, PT, R169, R122, PT ;  /* 0x0000007aa900720c */ /* 0x000fe20003f04270 */
[----:B------:R-:W1:Y:S01]  /*5240*/  SHFL.BFLY PT, R78, R58, 0x2, 0x1f ;  /* 0x0c401f003a4e7f89 */ /* 0x000e6200000e0000 */
[----:B------:R-:W-:Y:S01]  /*5250*/  FSEL R225, R43, -INF , !P1 ;  /* 0xff8000002be17808 */ /* 0x000fe20004800000 */
[----:B------:R-:W-:Y:S01]  /*5260*/  FFMA.FTZ R43, R147, UR6, -R114 ;  /* 0x00000006932b7c23 */ /* 0x000fe20008010872 */
[----:B------:R-:W-:Y:S02]  /*5270*/  FSEL R30, R30, -INF , !P0 ;  /* 0xff8000001e1e7808 */ /* 0x000fe40004000000 */
[CC--:B------:R-:W-:Y:S02]  /*5280*/  ISETP.GT.AND P1, PT, R170.reuse, R150.reuse, PT ;  /* 0x00000096aa00720c */ /* 0x0c0fe40003f24270 */
[----:B------:R-:W-:Y:S01]  /*5290*/  ISETP.GT.AND P5, PT, R169, R150, PT ;  /* 0x00000096a900720c */ /* 0x000fe20003fa4270 */
[----:B------:R-:W-:Y:S01]  /*52a0*/  MUFU.EX2 R43, R43 ;  /* 0x0000002b002b7308 */ /* 0x000fe20000000800 */
[----:B------:R-:W-:-:S02]  /*52b0*/  ISETP.GT.AND P0, PT, R170, R61, PT ;  /* 0x0000003daa00720c */ /* 0x000fc40003f04270 */
[-C--:B------:R-:W-:Y:S02]  /*52c0*/  ISETP.GE.AND P4, PT, R150, R212.reuse, PT ;  /* 0x000000d49600720c */ /* 0x080fe40003f86270 */
[----:B------:R-:W-:Y:S02]  /*52d0*/  FSEL R183, R33, -INF , !P1 ;  /* 0xff80000021b77808 */ /* 0x000fe40004800000 */
[----:B------:R-:W-:Y:S01]  /*52e0*/  FSEL R35, R35, -INF , !P5 ;  /* 0xff80000023237808 */ /* 0x000fe20006800000 */
[----:B------:R2:W-:Y:S01]  /*52f0*/  MUFU.EX2 R33, R129 ;  /* 0x0000008100217308 */ /* 0x0005e20000000800 */
[----:B------:R-:W-:Y:S02]  /*5300*/  FSEL R221, R24, -INF , !P0 ;  /* 0xff80000018dd7808 */ /* 0x000fe40004000000 */
[----:B------:R-:W-:Y:S02]  /*5310*/  ISETP.GE.AND P1, PT, R122, R212, PT ;  /* 0x000000d47a00720c */ /* 0x000fe40003f26270 */
[----:B------:R-:W-:-:S02]  /*5320*/  ISETP.GT.AND P2, PT, R170, R122, PT ;  /* 0x0000007aaa00720c */ /* 0x000fc40003f44270 */
[----:B------:R-:W-:Y:S02]  /*5330*/  FSEL R219, R35, -INF , !P4 ;  /* 0xff80000023db7808 */ /* 0x000fe40006000000 */
[----:B-1----:R-:W-:Y:S01]  /*5340*/  FMNMX.FTZ R78, R58, R78, !PT ;  /* 0x0000004e3a4e7209 */ /* 0x002fe20007810000 */
[--C-:B------:R-:W-:Y:S01]  /*5350*/  FFMA.FTZ R58, R105, UR6, -R114.reuse ;  /* 0x00000006693a7c23 */ /* 0x100fe20008010872 */
[-C--:B------:R-:W-:Y:S01]  /*5360*/  ISETP.GT.AND P5, PT, R170, R104.reuse, PT ;  /* 0x00000068aa00720c */ /* 0x080fe20003fa4270 */
[----:B------:R-:W-:Y:S01]  /*5370*/  MUFU.EX2 R35, R128 ;  /* 0x0000008000237308 */ /* 0x000fe20000000800 */
[C---:B------:R-:W-:Y:S01]  /*5380*/  ISETP.GT.AND P4, PT, R169.reuse, R104, PT ;  /* 0x00000068a900720c */ /* 0x040fe20003f84270 */
[----:B------:R-:W1:Y:S01]  /*5390*/  SHFL.BFLY PT, R24, R78, 0x1, 0x1f ;  /* 0x0c201f004e187f89 */ /* 0x000e6200000e0000 */
[----:B------:R-:W-:Y:S01]  /*53a0*/  FSEL R218, R30, -INF , !P1 ;  /* 0xff8000001eda7808 */ /* 0x000fe20004800000 */
[----:B------:R-:W-:Y:S01]  /*53b0*/  FFMA.FTZ R30, R118, UR6, -R114 ;  /* 0x00000006761e7c23 */ /* 0x000fe20008010872 */
[----:B------:R-:W-:-:S02]  /*53c0*/  ISETP.GT.AND P1, PT, R169, R61, PT ;  /* 0x0000003da900720c */ /* 0x000fc40003f24270 */
[----:B------:R-:W-:Y:S01]  /*53d0*/  ISETP.GE.AND P3, PT, R122, R213, PT ;  /* 0x000000d57a00720c */ /* 0x000fe20003f66270 */
[----:B------:R-:W-:Y:S01]  /*53e0*/  MUFU.EX2 R58, R58 ;  /* 0x0000003a003a7308 */ /* 0x000fe20000000800 */
[----:B------:R-:W-:Y:S02]  /*53f0*/  FSEL R28, R28, -INF , !P2 ;  /* 0xff8000001c1c7808 */ /* 0x000fe40005000000 */
[-C--:B------:R-:W-:Y:S02]  /*5400*/  ISETP.GE.AND P2, PT, R104, R212.reuse, PT ;  /* 0x000000d46800720c */ /* 0x080fe40003f46270 */
[----:B------:R-:W-:Y:S01]  /*5410*/  FSEL R223, R29, -INF , !P5 ;  /* 0xff8000001ddf7808 */ /* 0x000fe20006800000 */
[----:B------:R-:W-:Y:S01]  /*5420*/  FFMA.FTZ R29, R124, UR6, -R114 ;  /* 0x000000067c1d7c23 */ /* 0x000fe20008010872 */
[----:B------:R-:W-:Y:S01]  /*5430*/  FSEL R31, R31, -INF , !P4 ;  /* 0xff8000001f1f7808 */ /* 0x000fe20006000000 */
[----:B------:R-:W-:Y:S01]  /*5440*/  MUFU.EX2 R30, R30 ;  /* 0x0000001e001e7308 */ /* 0x000fe20000000800 */
[----:B------:R-:W-:-:S02]  /*5450*/  ISETP.GE.AND P5, PT, R61, R212, PT ;  /* 0x000000d43d00720c */ /* 0x000fc40003fa6270 */
[----:B------:R-:W-:Y:S02]  /*5460*/  FSEL R26, R26, -INF , !P1 ;  /* 0xff8000001a1a7808 */ /* 0x000fe40004800000 */
[----:B------:R-:W-:Y:S02]  /*5470*/  FSEL R224, R28, -INF , !P3 ;  /* 0xff8000001ce07808 */ /* 0x000fe40005800000 */
[----:B------:R-:W-:Y:S01]  /*5480*/  ISETP.GE.AND P3, PT, R61, R213, PT ;  /* 0x000000d53d00720c */ /* 0x000fe20003f66270 */
[----:B------:R-:W-:Y:S01]  /*5490*/  MUFU.EX2 R28, R126 ;  /* 0x0000007e001c7308 */ /* 0x000fe20000000800 */
[----:B------:R-:W-:Y:S01]  /*54a0*/  FSEL R195, R31, -INF , !P2 ;  /* 0xff8000001fc37808 */ /* 0x000fe20005000000 */
[--C-:B------:R-:W-:Y:S01]  /*54b0*/  FFMA.FTZ R31, R117, UR6, -R114.reuse ;  /* 0x00000006751f7c23 */ /* 0x100fe20008010872 */
[-C--:B------:R-:W-:Y:S01]  /*54c0*/  ISETP.GT.AND P4, PT, R170, R60.reuse, PT ;  /* 0x0000003caa00720c */ /* 0x080fe20003f84270 */
[----:B------:R-:W-:Y:S01]  /*54d0*/  FFMA.FTZ R61, R93, UR6, -R114 ;  /* 0x000000065d3d7c23 */ /* 0x000fe20008010872 */
[----:B------:R-:W-:-:S02]  /*54e0*/  ISETP.GT.AND P2, PT, R169, R60, PT ;  /* 0x0000003ca900720c */ /* 0x000fc40003f44270 */
[----:B------:R-:W-:Y:S01]  /*54f0*/  FSEL R187, R26, -INF , !P5 ;  /* 0xff8000001abb7808 */ /* 0x000fe20006800000 */
[----:B------:R-:W-:Y:S01]  /*5500*/  MUFU.EX2 R29, R29 ;  /* 0x0000001d001d7308 */ /* 0x000fe20000000800 */
[-C--:B------:R-:W-:Y:S02]  /*5510*/  ISETP.GT.AND P5, PT, R169, R56.reuse, PT ;  /* 0x00000038a900720c */ /* 0x080fe40003fa4270 */
[----:B------:R-:W-:Y:S02]  /*5520*/  FSEL R221, R221, -INF , !P3 ;  /* 0xff800000dddd7808 */ /* 0x000fe40005800000 */
[----:B------:R-:W-:Y:S02]  /*5530*/  ISETP.GT.AND P3, PT, R170, R56, PT ;  /* 0x00000038aa00720c */ /* 0x000fe40003f64270 */
[----:B------:R-:W-:Y:S01]  /*5540*/  FSEL R25, R25, -INF , !P4 ;  /* 0xff80000019197808 */ /* 0x000fe20006000000 */
[----:B------:R-:W-:Y:S01]  /*5550*/  MUFU.EX2 R31, R31 ;  /* 0x0000001f001f7308 */ /* 0x000fe20000000800 */
[----:B------:R-:W-:-:S02]  /*5560*/  FSEL R27, R27, -INF , !P2 ;  /* 0xff8000001b1b7808 */ /* 0x000fc40005000000 */
[----:B------:R-:W-:Y:S02]  /*5570*/  ISETP.GE.AND P4, PT, R56, R212, PT ;  /* 0x000000d43800720c */ /* 0x000fe40003f86270 */
[----:B------:R-:W-:Y:S02]  /*5580*/  ISETP.GT.AND P2, PT, R170, R3, PT ;  /* 0x00000003aa00720c */ /* 0x000fe40003f44270 */
[----:B------:R-:W-:Y:S01]  /*5590*/  FSEL R22, R22, -INF , !P5 ;  /* 0xff80000016167808 */ /* 0x000fe20006800000 */
[----:B------:R-:W-:Y:S01]  /*55a0*/  MUFU.EX2 R61, R61 ;  /* 0x0000003d003d7308 */ /* 0x000fe20000000800 */
[----:B------:R-:W-:Y:S02]  /*55b0*/  ISETP.GE.AND P1, PT, R56, R213, PT ;  /* 0x000000d53800720c */ /* 0x000fe40003f26270 */
[----:B------:R-:W-:Y:S02]  /*55c0*/  FSEL R20, R20, -INF , !P3 ;  /* 0xff80000014147808 */ /* 0x000fe40005800000 */
[----:B------:R-:W-:-:S02]  /*55d0*/  FSEL R21, R21, -INF , !P2 ;  /* 0xff80000015157808 */ /* 0x000fc40005000000 */
[----:B------:R-:W-:Y:S01]  /*55e0*/  FSEL R175, R22, -INF , !P4 ;  /* 0xff80000016af7808 */ /* 0x000fe20006000000 */
[----:B------:R3:W-:Y:S01]  /*55f0*/  MUFU.EX2 R56, R92 ;  /* 0x0000005c00387308 */ /* 0x0007e20000000800 */
[-C--:B------:R-:W-:Y:S02]  /*5600*/  ISETP.GE.AND P6, PT, R150, R213.reuse, PT ;  /* 0x000000d59600720c */ /* 0x080fe40003fc6270 */
[----:B------:R-:W-:Y:S02]  /*5610*/  ISETP.GE.AND P3, PT, R3, R213, PT ;  /* 0x000000d50300720c */ /* 0x000fe40003f66270 */
[----:B------:R-:W-:Y:S02]  /*5620*/  ISETP.GT.AND P5, PT, R169, R3, PT ;  /* 0x00000003a900720c */ /* 0x000fe40003fa4270 */
[----:B------:R-:W-:Y:S02]  /*5630*/  ISETP.GE.AND P2, PT, R3, R212, PT ;  /* 0x000000d40300720c */ /* 0x000fe40003f46270 */
[----:B------:R-:W-:-:S02]  /*5640*/  ISETP.GT.AND P4, PT, R170, R71, PT ;  /* 0x00000047aa00720c */ /* 0x000fc40003f84270 */
[----:B-1----:R-:W-:Y:S02]  /*5650*/  FMNMX.FTZ R3, R78, R24, !PT ;  /* 0x000000184e037209 */ /* 0x002fe40007810000 */
[----:B------:R-:W-:Y:S02]  /*5660*/  FSEL R182, R20, -INF , !P1 ;  /* 0xff80000014b67808 */ /* 0x000fe40004800000 */
[----:B------:R-:W-:Y:S02]  /*5670*/  ISETP.GT.AND P1, PT, R169, R62, PT ;  /* 0x0000003ea900720c */ /* 0x000fe40003f24270 */
[----:B------:R-:W-:Y:S02]  /*5680*/  FSEL R183, R183, -INF , !P6 ;  /* 0xff800000b7b77808 */ /* 0x000fe40007000000 */
[----:B------:R-:W-:Y:S02]  /*5690*/  FSEL R23, R23, -INF , !P5 ;  /* 0xff80000017177808 */ /* 0x000fe40006800000 */
[----:B--2---:R-:W-:-:S02]  /*56a0*/  FSEL R129, R12, -INF , !P4 ;  /* 0xff8000000c817808 */ /* 0x004fc40006000000 */
[-C--:B------:R-:W-:Y:S01]  /*56b0*/  ISETP.GE.AND P6, PT, R104, R213.reuse, PT ;  /* 0x000000d56800720c */ /* 0x080fe20003fc6270 */
[C---:B------:R-:W-:Y:S01]  /*56c0*/  FMUL.FTZ R104, R3.reuse, UR6 ;  /* 0x0000000603687c20 */ /* 0x040fe20008410000 */
[----:B------:R-:W-:Y:S02]  /*56d0*/  ISETP.GT.AND P4, PT, R170, R140, PT ;  /* 0x0000008caa00720c */ /* 0x000fe40003f84270 */
[----:B------:R-:W-:Y:S02]  /*56e0*/  FSEL R18, R18, -INF , !P1 ;  /* 0xff80000012127808 */ /* 0x000fe40004800000 */
[----:B------:R-:W-:Y:S02]  /*56f0*/  FSETP.NEU.FTZ.AND P1, PT, R3, -INF , PT ;  /* 0xff8000000300780b */ /* 0x000fe40003f3d000 */
[----:B------:R-:W-:Y:S02]  /*5700*/  FSEL R167, R23, -INF , !P2 ;  /* 0xff80000017a77808 */ /* 0x000fe40005000000 */
[----:B------:R-:W-:-:S02]  /*5710*/  ISETP.GE.AND P2, PT, R140, R213, PT ;  /* 0x000000d58c00720c */ /* 0x000fc40003f46270 */
[----:B------:R-:W-:Y:S02]  /*5720*/  FSEL R12, R44, -INF , !P4 ;  /* 0xff8000002c0c7808 */ /* 0x000fe40006000000 */
[----:B------:R-:W-:Y:S02]  /*5730*/  FSEL R223, R223, -INF , !P6 ;  /* 0xff800000dfdf7808 */ /* 0x000fe40007000000 */
[-C--:B------:R-:W-:Y:S02]  /*5740*/  ISETP.GE.AND P6, PT, R60, R213.reuse, PT ;  /* 0x000000d53c00720c */ /* 0x080fe40003fc6270 */
[----:B------:R-:W-:Y:S02]  /*5750*/  FSEL R104, R104, RZ, P1 ;  /* 0x000000ff68687208 */ /* 0x000fe40000800000 */
[----:B------:R-:W-:Y:S02]  /*5760*/  FSEL R12, R12, -INF , !P2 ;  /* 0xff8000000c0c7808 */ /* 0x000fe40005000000 */
[----:B------:R-:W-:Y:S01]  /*5770*/  FSEL R222, R25, -INF , !P6 ;  /* 0xff80000019de7808 */ /* 0x000fe20007000000 */
[--C-:B------:R-:W-:Y:S01]  /*5780*/  FFMA.FTZ R105, R2, UR6, -R104.reuse ;  /* 0x0000000602697c23 */ /* 0x100fe20008010868 */
[----:B------:R-:W-:Y:S01]  /*5790*/  ISETP.GT.AND P6, PT, R170, R72, PT ;  /* 0x00000048aa00720c */ /* 0x000fe20003fc4270 */
[--C-:B---3--:R-:W-:Y:S01]  /*57a0*/  FFMA.FTZ R92, R66, UR6, -R104.reuse ;  /* 0x00000006425c7c23 */ /* 0x108fe20008010868 */
[----:B------:R-:W-:Y:S01]  /*57b0*/  FMNMX3.FTZ R2, R12, R0, R137, !PT ;  /* 0x000000000c027276 */ /* 0x000fe20007810089 */
[--C-:B------:R-:W-:Y:S01]  /*57c0*/  FFMA.FTZ R93, R65, UR6, -R104.reuse ;  /* 0x00000006415d7c23 */ /* 0x100fe20008010868 */
[----:B------:R-:W-:Y:S01]  /*57d0*/  FSEL R17, R17, -INF , !P6 ;  /* 0xff80000011117808 */ /* 0x000fe20007000000 */
[--C-:B------:R-:W-:Y:S01]  /*57e0*/  FFMA.FTZ R79, R67, UR6, -R104.reuse ;  /* 0x00000006434f7c23 */ /* 0x100fe20008010868 */
[----:B------:R-:W-:Y:S01]  /*57f0*/  ISETP.GE.AND P1, PT, R72, R213, PT ;  /* 0x000000d54800720c */ /* 0x000fe20003f26270 */
[--C-:B------:R-:W-:Y:S01]  /*5800*/  FFMA.FTZ R44, R110, UR6, -R104.reuse ;  /* 0x000000066e2c7c23 */ /* 0x100fe20008010868 */
[----:B------:R-:W-:Y:S01]  /*5810*/  FMNMX3.FTZ R2, R2, R139, R135, !PT ;  /* 0x0000008b02027276 */ /* 0x000fe20007810087 */
[----:B------:R-:W-:Y:S01]  /*5820*/  FFMA.FTZ R67, R99, UR6, -R104 ;  /* 0x0000000663437c23 */ /* 0x000fe20008010868 */
[----:B------:R-:W-:Y:S01]  /*5830*/  ISETP.GE.AND P0, PT, R60, R212, PT ;  /* 0x000000d43c00720c */ /* 0x000fe20003f06270 */
[----:B------:R-:W-:Y:S01]  /*5840*/  FFMA.FTZ R60, R80, UR6, -R114 ;  /* 0x00000006503c7c23 */ /* 0x000fe20008010872 */
[----:B------:R-:W-:Y:S01]  /*5850*/  FSEL R177, R17, -INF , !P1 ;  /* 0xff80000011b17808 */ /* 0x000fe20004800000 */
[--C-:B------:R-:W-:Y:S01]  /*5860*/  FFMA.FTZ R66, R98, UR6, -R104.reuse ;  /* 0x0000000662427c23 */ /* 0x100fe20008010868 */
[C---:B------:R-:W-:Y:S01]  /*5870*/  ISETP.GT.AND P5, PT, R170.reuse, R62, PT ;  /* 0x0000003eaa00720c */ /* 0x040fe20003fa4270 */
[--C-:B------:R-:W-:Y:S01]  /*5880*/  FFMA.FTZ R65, R97, UR6, -R104.reuse ;  /* 0x0000000661417c23 */ /* 0x100fe20008010868 */
[----:B------:R-:W-:Y:S01]  /*5890*/  ISETP.GT.AND P1, PT, R170, R70, PT ;  /* 0x00000046aa00720c */ /* 0x000fe20003f24270 */
        /* <DEDUP_REMOVED lines=8> */
[--C-:B------:R-:W-:Y:S01]  /*5920*/  FFMA.FTZ R76, R76, UR6, -R104.reuse ;  /* 0x000000064c4c7c23 */ /* 0x100fe20008010868 */
[----:B------:R-:W-:Y:S01]  /*5930*/  FSEL R16, R16, -INF , !P5 ;  /* 0xff80000010107808 */ /* 0x000fe20006800000 */
[----:B------:R-:W-:Y:S01]  /*5940*/  MUFU.EX2 R103, R103 ;  /* 0x0000006700677308 */ /* 0x000fe20000000800 */
[----:B------:R-:W-:Y:S01]  /*5950*/  FSEL R13, R13, -INF , !P1 ;  /* 0xff8000000d0d7808 */ /* 0x000fe20004800000 */
[----:B------:R-:W-:Y:S01]  /*5960*/  FFMA.FTZ R73, R102, UR6, -R104 ;  /* 0x0000000666497c23 */ /* 0x000fe20008010868 */
[----:B------:R-:W-:Y:S01]  /*5970*/  FMNMX3.FTZ R2, R2, R141, R96, !PT ;  /* 0x0000008d02027276 */ /* 0x000fe20007810060 */
[--C-:B------:R-:W-:Y:S01]  /*5980*/  FFMA.FTZ R74, R107, UR6, -R104.reuse ;  /* 0x000000066b4a7c23 */ /* 0x100fe20008010868 */
[----:B------:R-:W-:Y:S01]  /*5990*/  ISETP.GT.AND P1, PT, R169, R140, PT ;  /* 0x0000008ca900720c */ /* 0x000fe20003f24270 */
[--C-:B------:R-:W-:Y:S01]  /*59a0*/  FFMA.FTZ R116, R116, UR6, -R104.reuse ;  /* 0x0000000674747c23 */ /* 0x100fe20008010868 */
[----:B------:R-:W-:Y:S01]  /*59b0*/  FSEL R15, R15, -INF , !P2 ;  /* 0xff8000000f0f7808 */ /* 0x000fe20005000000 */
[----:B------:R-:W-:Y:S01]  /*59c0*/  MUFU.EX2 R92, R92 ;  /* 0x0000005c005c7308 */ /* 0x000fe20000000800 */
[----:B------:R-:W-:Y:S01]  /*59d0*/  FSEL R179, R16, -INF , !P0 ;  /* 0xff80000010b37808 */ /* 0x000fe20004000000 */
[--C-:B------:R-:W-:Y:S01]  /*59e0*/  FFMA.FTZ R173, R173, UR6, -R104.reuse ;  /* 0x00000006adad7c23 */ /* 0x100fe20008010868 */
[----:B------:R-:W-:Y:S01]  /*59f0*/  ISETP.GE.AND P2, PT, R70, R213, PT ;  /* 0x000000d54600720c */ /* 0x000fe20003f46270 */
[--C-:B------:R-:W-:Y:S01]  /*5a00*/  FFMA.FTZ R220, R220, UR6, -R104.reuse ;  /* 0x00000006dcdc7c23 */ /* 0x100fe20008010868 */
[----:B------:R-:W-:Y:S01]  /*5a10*/  FMNMX3.FTZ R2, R2, R229, R101, !PT ;  /* 0x000000e502027276 */ /* 0x000fe20007810065 */
[--C-:B------:R-:W-:Y:S01]  /*5a20*/  FFMA.FTZ R174, R174, UR6, -R104.reuse ;  /* 0x00000006aeae7c23 */ /* 0x100fe20008010868 */
[----:B------:R-:W-:Y:S01]  /*5a30*/  ISETP.GE.AND P0, PT, R140, R212, PT ;  /* 0x000000d48c00720c */ /* 0x000fe20003f06270 */
[----:B------:R-:W1:Y:S01]  /*5a40*/  MUFU.EX2 R93, R93 ;  /* 0x0000005d005d7308 */ /* 0x000e620000000800 */
[----:B------:R-:W-:Y:S01]  /*5a50*/  FSEL R46, R46, -INF , !P1 ;  /* 0xff8000002e2e7808 */ /* 0x000fe20004800000 */
[--C-:B------:R-:W-:Y:S01]  /*5a60*/  FFMA.FTZ R119, R119, UR6, -R104.reuse ;  /* 0x0000000677777c23 */ /* 0x100fe20008010868 */
[----:B------:R-:W-:Y:S01]  /*5a70*/  FSEL R128, R13, -INF , !P2 ;  /* 0xff8000000d807808 */ /* 0x000fe20005000000 */
[----:B------:R-:W-:Y:S01]  /*5a80*/  FFMA.FTZ R94, R94, UR6, -R104 ;  /* 0x000000065e5e7c23 */ /* 0x000fe20008010868 */
[----:B------:R-:W-:Y:S01]  /*5a90*/  FMNMX3.FTZ R16, R2, R106, R120, !PT ;  /* 0x0000006a02107276 */ /* 0x000fe20007810078 */
[--C-:B------:R-:W-:Y:S01]  /*5aa0*/  FFMA.FTZ R91, R91, UR6, -R104.reuse ;  /* 0x000000065b5b7c23 */ /* 0x100fe20008010868 */
[----:B------:R-:W-:Y:S01]  /*5ab0*/  FSEL R13, R46, -INF , !P0 ;  /* 0xff8000002e0d7808 */ /* 0x000fe20004000000 */
[----:B------:R-:W-:Y:S01]  /*5ac0*/  FFMA.FTZ R46, R109, UR6, -R104 ;  /* 0x000000066d2e7c23 */ /* 0x000fe20008010868 */
[----:B------:R-:W-:Y:S01]  /*5ad0*/  FMNMX3.FTZ R16, R16, R121, R123, !PT ;  /* 0x0000007910107276 */ /* 0x000fe2000781007b */
[----:B------:R-:W-:Y:S01]  /*5ae0*/  MUFU.EX2 R79, R79 ;  /* 0x0000004f004f7308 */ /* 0x000fe20000000800 */
[----:B------:R-:W-:Y:S01]  /*5af0*/  FMNMX3.FTZ R2, R13, R133, R132, !PT ;  /* 0x000000850d027276 */ /* 0x000fe20007810084 */
[----:B------:R-:W-:Y:S01]  /*5b00*/  FFMA.FTZ R90, R90, UR6, -R104 ;  /* 0x000000065a5a7c23 */ /* 0x000fe20008010868 */
[----:B------:R-:W-:-:S02]  /*5b10*/  FMNMX3.FTZ R16, R16, R127, R176, !PT ;  /* 0x0000007f10107276 */ /* 0x000fc400078100b0 */
[----:B------:R-:W-:Y:S02]  /*5b20*/  FMNMX3.FTZ R2, R2, R134, R81, !PT ;  /* 0x0000008602027276 */ /* 0x000fe40007810051 */
[----:B------:R-:W-:Y:S01]  /*5b30*/  ISETP.GT.AND P2, PT, R170, R69, PT ;  /* 0x00000045aa00720c */ /* 0x000fe20003f44270 */
[----:B------:R-:W-:Y:S01]  /*5b40*/  MUFU.EX2 R80, R80 ;  /* 0x0000005000507308 */ /* 0x000fe20000000800 */
[----:B------:R-:W-:Y:S02]  /*5b50*/  FMNMX3.FTZ R16, R16, R178, R181, !PT ;  /* 0x000000b210107276 */ /* 0x000fe400078100b5 */
[----:B------:R-:W-:Y:S02]  /*5b60*/  FMNMX3.FTZ R2, R2, R89, R85, !PT ;  /* 0x0000005902027276 */ /* 0x000fe40007810055 */
[----:B------:R-:W-:Y:S02]  /*5b70*/  ISETP.GE.AND P1, PT, R69, R213, PT ;  /* 0x000000d54500720c */ /* 0x000fe40003f26270 */
[----:B------:R-:W-:Y:S01]  /*5b80*/  FSEL R8, R8, -INF , !P2 ;  /* 0xff80000008087808 */ /* 0x000fe20005000000 */
[----:B------:R-:W-:Y:S01]  /*5b90*/  MUFU.EX2 R78, R78 ;  /* 0x0000004e004e7308 */ /* 0x000fe20000000800 */
[----:B------:R-:W-:-:S02]  /*5ba0*/  FMNMX3.FTZ R16, R16, R183, R224, !PT ;  /* 0x000000b710107276 */ /* 0x000fc400078100e0 */
[----:B------:R-:W-:Y:S02]  /*5bb0*/  FMNMX3.FTZ R2, R2, R84, R228, !PT ;  /* 0x0000005402027276 */ /* 0x000fe400078100e4 */
[----:B------:R-:W-:Y:S02]  /*5bc0*/  FSEL R180, R21, -INF , !P3 ;  /* 0xff80000015b47808 */ /* 0x000fe40005800000 */
[----:B------:R-:W-:Y:S01]  /*5bd0*/  ISETP.GT.AND P3, PT, R169, R71, PT ;  /* 0x00000047a900720c */ /* 0x000fe20003f64270 */
[----:B------:R-:W-:Y:S01]  /*5be0*/  MUFU.EX2 R76, R76 ;  /* 0x0000004c004c7308 */ /* 0x000fe20000000800 */
[----:B------:R-:W-:Y:S02]  /*5bf0*/  FSEL R126, R8, -INF , !P1 ;  /* 0xff800000087e7808 */ /* 0x000fe40004800000 */
[----:B------:R-:W-:Y:S02]  /*5c00*/  FMNMX3.FTZ R16, R16, R223, R221, !PT ;  /* 0x000000df10107276 */ /* 0x000fe400078100dd */
[----:B------:R-:W-:-:S02]  /*5c10*/  ISETP.GT.AND P1, PT, R170, R68, PT ;  /* 0x00000044aa00720c */ /* 0x000fc40003f24270 */
[----:B------:R-:W-:Y:S01]  /*5c20*/  FMNMX3.FTZ R8, R2, R227, R108, !PT ;  /* 0x000000e302087276 */ /* 0x000fe2000781006c */
[----:B------:R-:W-:Y:S01]  /*5c30*/  MUFU.EX2 R44, R44 ;  /* 0x0000002c002c7308 */ /* 0x000fe20000000800 */
[----:B------:R-:W-:Y:S02]  /*5c40*/  FSEL R14, R14, -INF , !P3 ;  /* 0xff8000000e0e7808 */ /* 0x000fe40005800000 */
[----:B------:R-:W-:Y:S02]  /*5c50*/  ISETP.GE.AND P3, PT, R71, R213, PT ;  /* 0x000000d54700720c */ /* 0x000fe40003f66270 */
[----:B------:R-:W-:Y:S02]  /*5c60*/  FMNMX3.FTZ R2, R16, R222, R182, !PT ;  /* 0x000000de10027276 */ /* 0x000fe400078100b6 */
[----:B------:R-:W-:Y:S01]  /*5c70*/  FSEL R124, R9, -INF , !P1 ;  /* 0xff800000097c7808 */ /* 0x000fe20004800000 */
[----:B------:R-:W-:Y:S01]  /*5c80*/  MUFU.EX2 R46, R46 ;  /* 0x0000002e002e7308 */ /* 0x000fe20000000800 */
[----:B------:R-:W-:-:S02]  /*5c90*/  FMNMX3.FTZ R9, R8, R115, R131, !PT ;  /* 0x0000007308097276 */ /* 0x000fc40007810083 */
[----:B------:R-:W-:Y:S02]  /*5ca0*/  FSEL R129, R129, -INF , !P3 ;  /* 0xff80000081817808 */ /* 0x000fe40005800000 */
[----:B------:R-:W-:Y:S02]  /*5cb0*/  FMNMX3.FTZ R2, R2, R180, R179, !PT ;  /* 0x000000b402027276 */ /* 0x000fe400078100b3 */
[----:B------:R-:W-:Y:S01]  /*5cc0*/  FMNMX3.FTZ R9, R9, R130, R164, !PT ;  /* 0x0000008209097276 */ /* 0x000fe200078100a4 */
[----:B------:R-:W-:Y:S01]  /*5cd0*/  MUFU.EX2 R74, R74 ;  /* 0x0000004a004a7308 */ /* 0x000fe20000000800 */
[----:B------:R-:W-:Y:S02]  /*5ce0*/  ISETP.GE.AND P1, PT, R68, R213, PT ;  /* 0x000000d54400720c */ /* 0x000fe40003f26270 */
[----:B------:R-:W-:Y:S02]  /*5cf0*/  FMNMX3.FTZ R2, R2, R177, R129, !PT ;  /* 0x000000b102027276 */ /* 0x000fe40007810081 */
[----:B------:R-:W-:-:S02]  /*5d00*/  FMNMX3.FTZ R9, R9, R166, R226, !PT ;  /* 0x000000a609097276 */ /* 0x000fc400078100e2 */
[----:B------:R-:W-:Y:S01]  /*5d10*/  FSEL R124, R124, -INF , !P1 ;  /* 0xff8000007c7c7808 */ /* 0x000fe20004800000 */
[----:B------:R-:W-:Y:S01]  /*5d20*/  MUFU.EX2 R73, R73 ;  /* 0x0000004900497308 */ /* 0x000fe20000000800 */
[----:B------:R-:W-:Y:S02]  /*5d30*/  FMNMX3.FTZ R2, R2, R128, R126, !PT ;  /* 0x0000008002027276 */ /* 0x000fe4000781007e */
[----:B------:R-:W-:Y:S02]  /*5d40*/  FMNMX3.FTZ R9, R9, R225, R217, !PT ;  /* 0x000000e109097276 */ /* 0x000fe400078100d9 */
[----:B------:R-:W-:Y:S02]  /*5d50*/  FMNMX.FTZ R2, R124, R2, !PT ;  /* 0x000000027c027209 */ /* 0x000fe40007810000 */
[----:B------:R-:W-:Y:S01]  /*5d60*/  FMNMX3.FTZ R9, R9, R219, R218, !PT ;  /* 0x000000db09097276 */ /* 0x000fe200078100da */
[----:B------:R-:W-:Y:S01]  /*5d70*/  MUFU.EX2 R67, R67 ;  /* 0x0000004300437308 */ /* 0x000fe20000000800 */
[----:B------:R-:W-:Y:S01]  /*5d80*/  ISETP.GT.AND P5, PT, R169, R72, PT ;  /* 0x00000048a900720c */ /* 0x000fe20003fa4270 */
[----:B------:R-:W2:Y:S01]  /*5d90*/  SHFL.BFLY PT, R8, R2, 0x2, 0x1f ;  /* 0x0c401f0002087f89 */ /* 0x000ea200000e0000 */
[----:B------:R-:W-:-:S02]  /*5da0*/  ISETP.GE.AND P6, PT, R62, R212, PT ;  /* 0x000000d43e00720c */ /* 0x000fc40003fc6270 */
[----:B------:R-:W-:Y:S02]  /*5db0*/  FMNMX3.FTZ R9, R9, R195, R187, !PT ;  /* 0x000000c309097276 */ /* 0x000fe400078100bb */
[----:B------:R-:W-:Y:S01]  /*5dc0*/  FSEL R19, R19, -INF , !P5 ;  /* 0xff80000013137808 */ /* 0x000fe20006800000 */
[----:B------:R3:W-:Y:S01]  /*5dd0*/  MUFU.EX2 R62, R77 ;  /* 0x0000004d003e7308 */ /* 0x0007e20000000800 */
[-C--:B------:R-:W-:Y:S01]  /*5de0*/  ISETP.GE.AND P5, PT, R72, R212.reuse, PT ;  /* 0x000000d44800720c */ /* 0x080fe20003fa6270 */
[--C-:B------:R-:W-:Y:S01]  /*5df0*/  FFMA.FTZ R72, R111, UR6, -R104.reuse ;  /* 0x000000066f487c23 */ /* 0x100fe20008010868 */
[----:B------:R-:W-:Y:S01]  /*5e00*/  ISETP.GE.AND P4, PT, R71, R212, PT ;  /* 0x000000d44700720c */ /* 0x000fe20003f86270 */
[----:B------:R-:W-:Y:S01]  /*5e10*/  FFMA.FTZ R71, R113, UR6, -R104 ;  /* 0x0000000671477c23 */ /* 0x000fe20008010868 */
[----:B------:R-:W-:Y:S02]  /*5e20*/  ISETP.GT.AND P0, PT, R169, R69, PT ;  /* 0x00000045a900720c */ /* 0x000fe40003f04270 */
[----:B------:R-:W-:Y:S01]  /*5e30*/  FSEL R172, R18, -INF , !P6 ;  /* 0xff80000012ac7808 */ /* 0x000fe20007000000 */
[----:B------:R-:W-:Y:S01]  /*5e40*/  MUFU.EX2 R72, R72 ;  /* 0x0000004800487308 */ /* 0x000fe20000000800 */
[----:B------:R-:W-:-:S02]  /*5e50*/  FMNMX3.FTZ R9, R9, R186, R175, !PT ;  /* 0x000000ba09097276 */ /* 0x000fc400078100af */
[-C--:B------:R-:W-:Y:S01]  /*5e60*/  ISETP.GE.AND P3, PT, R70, R212.reuse, PT ;  /* 0x000000d44600720c */ /* 0x080fe20003f66270 */
[--C-:B------:R-:W-:Y:S01]  /*5e70*/  FFMA.FTZ R70, R143, UR6, -R104.reuse ;  /* 0x000000068f467c23 */ /* 0x100fe20008010868 */
[----:B------:R-:W-:Y:S01]  /*5e80*/  ISETP.GE.AND P2, PT, R69, R212, PT ;  /* 0x000000d44500720c */ /* 0x000fe20003f46270 */
[--C-:B------:R-:W-:Y:S01]  /*5e90*/  FFMA.FTZ R69, R125, UR6, -R104.reuse ;  /* 0x000000067d457c23 */ /* 0x100fe20008010868 */
[----:B------:R-:W-:Y:S01]  /*5ea0*/  ISETP.GT.AND P1, PT, R169, R68, PT ;  /* 0x00000044a900720c */ /* 0x000fe20003f24270 */
[----:B------:R-:W-:Y:S01]  /*5eb0*/  MUFU.EX2 R71, R71 ;  /* 0x0000004700477308 */ /* 0x000fe20000000800 */
[----:B------:R-:W-:Y:S01]  /*5ec0*/  FSEL R10, R10, -INF , !P0 ;  /* 0xff8000000a0a7808 */ /* 0x000fe20004000000 */
[--C-:B---3--:R-:W-:Y:S01]  /*5ed0*/  FFMA.FTZ R77, R75, UR6, -R104.reuse ;  /* 0x000000064b4d7c23 */ /* 0x108fe20008010868 */
[----:B------:R-:W-:Y:S01]  /*5ee0*/  FSEL R165, R19, -INF , !P5 ;  /* 0xff80000013a57808 */ /* 0x000fe20006800000 */
[----:B------:R-:W-:Y:S01]  /*5ef0*/  FFMA.FTZ R75, R100, UR6, -R104 ;  /* 0x00000006644b7c23 */ /* 0x000fe20008010868 */
[----:B------:R-:W-:-:S02]  /*5f00*/  FSEL R122, R14, -INF , !P4 ;  /* 0xff8000000e7a7808 */ /* 0x000fc40006000000 */
[----:B------:R-:W-:Y:S01]  /*5f10*/  FMNMX3.FTZ R9, R9, R167, R172, !PT ;  /* 0x000000a709097276 */ /* 0x000fe200078100ac */
[----:B------:R-:W-:Y:S01]  /*5f20*/  MUFU.EX2 R77, R77 ;  /* 0x0000004d004d7308 */ /* 0x000fe20000000800 */
[----:B------:R-:W-:Y:S01]  /*5f30*/  ISETP.GE.AND P0, PT, R68, R212, PT ;  /* 0x000000d44400720c */ /* 0x000fe20003f06270 */
[----:B------:R-:W-:Y:S01]  /*5f40*/  FFMA.FTZ R68, R112, UR6, -R104 ;  /* 0x0000000670447c23 */ /* 0x000fe20008010868 */
[----:B------:R-:W-:Y:S02]  /*5f50*/  FSEL R11, R11, -INF , !P1 ;  /* 0xff8000000b0b7808 */ /* 0x000fe40004800000 */
[----:B------:R-:W-:Y:S02]  /*5f60*/  FSEL R118, R15, -INF , !P3 ;  /* 0xff8000000f767808 */ /* 0x000fe40005800000 */
[----:B------:R-:W-:Y:S01]  /*5f70*/  FSEL R117, R10, -INF , !P2 ;  /* 0xff8000000a757808 */ /* 0x000fe20005000000 */
[----:B------:R-:W-:Y:S01]  /*5f80*/  MUFU.EX2 R75, R75 ;  /* 0x0000004b004b7308 */ /* 0x000fe20000000800 */
[----:B------:R-:W-:-:S02]  /*5f90*/  FMNMX3.FTZ R9, R9, R165, R122, !PT ;  /* 0x000000a509097276 */ /* 0x000fc4000781007a */
[----:B------:R-:W-:Y:S02]  /*5fa0*/  FSEL R114, R11, -INF , !P0 ;  /* 0xff8000000b727808 */ /* 0x000fe40004000000 */
[----:B------:R-:W-:Y:S02]  /*5fb0*/  FMNMX3.FTZ R9, R9, R118, R117, !PT ;  /* 0x0000007609097276 */ /* 0x000fe40007810075 */
[----:B--2---:R-:W-:Y:S01]  /*5fc0*/  FMNMX.FTZ R2, R2, R8, !PT ;  /* 0x0000000802027209 */ /* 0x004fe20007810000 */
[----:B------:R-:W-:Y:S01]  /*5fd0*/  MUFU.EX2 R70, R70 ;  /* 0x0000004600467308 */ /* 0x000fe20000000800 */
[----:B------:R-:W-:Y:S02]  /*5fe0*/  FMNMX.FTZ R9, R114, R9, !PT ;  /* 0x0000000972097209 */ /* 0x000fe40007810000 */
[----:B------:R-:W-:Y:S01]  /*5ff0*/  LEA R190, R190, UR4, 0x1 ;  /* 0x00000004bebe7c11 */ /* 0x000fe2000f8e08ff */
[----:B------:R-:W2:Y:S04]  /*6000*/  SHFL.BFLY PT, R10, R2, 0x1, 0x1f ;  /* 0x0c201f00020a7f89 */ /* 0x000ea800000e0000 */
[----:B------:R-:W3:Y:S01]  /*6010*/  SHFL.BFLY PT, R8, R9, 0x2, 0x1f ;  /* 0x0c401f0009087f89 */ /* 0x000ee200000e0000 */
[----:B------:R-:W-:Y:S01]  /*6020*/  IMAD.IADD R188, R4, 0x1, R190 ;  /* 0x0000000104bc7824 */ /* 0x000fe200078e02be */
[----:B------:R-:W-:Y:S02]  /*6030*/  MUFU.EX2 R69, R69 ;  /* 0x0000004500457308 */ /* 0x000fe40000000800 */
[----:B------:R-:W-:Y:S04]  /*6040*/  LDSM.16.MT88.4 R148, [R190+0x4000] ;  /* 0x00400000be94783b */ /* 0x000fe80000004200 */
[----:B------:R-:W-:Y:S02]  /*6050*/  LDSM.16.MT88.4 R16, [R190+0x4400] ;  /* 0x00440000be10783b */ /* 0x000fe40000004200 */
[----:B------:R-:W-:Y:S02]  /*6060*/  MUFU.EX2 R68, R68 ;  /* 0x0000004400447308 */ /* 0x000fe40000000800 */
[----:B------:R-:W-:Y:S04]  /*6070*/  LDSM.16.MT88.4 R24, [R190+0x4800] ;  /* 0x00480000be18783b */ /* 0x000fe80000004200 */
[----:B------:R-:W-:Y:S02]  /*6080*/  LDSM.16.MT88.4 R20, [R188+0x4800] ;  /* 0x00480000bc14783b */ /* 0x000fe40000004200 */
[----:B------:R-:W-:Y:S01]  /*6090*/  MUFU.EX2 R66, R66 ;  /* 0x0000004200427308 */ /* 0x000fe20000000800 */
[----:B--2---:R-:W-:-:S02]  /*60a0*/  FMNMX.FTZ R2, R2, R10, !PT ;  /* 0x0000000a02027209 */ /* 0x004fc40007810000 */
[----:B---3--:R-:W-:-:S03]  /*60b0*/  FMNMX.FTZ R8, R9, R8, !PT ;  /* 0x0000000809087209 */ /* 0x008fc60007810000 */
[C---:B------:R-:W-:Y:S01]  /*60c0*/  FMUL.FTZ R125, R2.reuse, UR6 ;  /* 0x00000006027d7c20 */ /* 0x040fe20008410000 */
[----:B------:R-:W-:Y:S01]  /*60d0*/  FSETP.NEU.FTZ.AND P0, PT, R2, -INF , PT ;  /* 0xff8000000200780b */ /* 0x000fe20003f1d000 */
[----:B------:R-:W-:Y:S01]  /*60e0*/  MUFU.EX2 R65, R65 ;  /* 0x0000004100417308 */ /* 0x000fe20000000800 */
[----:B------:R-:W2:Y:S02]  /*60f0*/  SHFL.BFLY PT, R9, R8, 0x1, 0x1f ;  /* 0x0c201f0008097f89 */ /* 0x000ea400000e0000 */
        /* <DEDUP_REMOVED lines=10> */
[----:B-1----:R-:W-:Y:S01]  /*61a0*/  F2FP.F16.F32.PACK_AB R135, R93, R92 ;  /* 0x0000005c5d87723e */ /* 0x002fe200000000ff */
[--C-:B------:R-:W-:Y:S01]  /*61b0*/  FFMA.FTZ R102, R106, UR6, -R125.reuse ;  /* 0x000000066a667c23 */ /* 0x100fe2000801087d */
[--C-:B------:R-:W-:Y:S01]  /*61c0*/  FFMA.FTZ R96, R96, UR6, -R125.reuse ;  /* 0x0000000660607c23 */ /* 0x100fe2000801087d */
[--C-:B------:R-:W-:Y:S01]  /*61d0*/  FFMA.FTZ R101, R101, UR6, -R125.reuse ;  /* 0x0000000665657c23 */ /* 0x100fe2000801087d */
[--C-:B------:R-:W-:Y:S01]  /*61e0*/  FFMA.FTZ R120, R120, UR6, -R125.reuse ;  /* 0x0000000678787c23 */ /* 0x100fe2000801087d */
[----:B------:R-:W1:Y:S01]  /*61f0*/  MUFU.EX2 R110, R110 ;  /* 0x0000006e006e7308 */ /* 0x000e620000000800 */
[--C-:B------:R-:W-:Y:S01]  /*6200*/  FFMA.FTZ R121, R121, UR6, -R125.reuse ;  /* 0x0000000679797c23 */ /* 0x100fe2000801087d */
[--C-:B------:R-:W-:Y:S01]  /*6210*/  FFMA.FTZ R123, R123, UR6, -R125.reuse ;  /* 0x000000067b7b7c23 */ /* 0x100fe2000801087d */
[--C-:B------:R-:W-:Y:S01]  /*6220*/  FFMA.FTZ R127, R127, UR6, -R125.reuse ;  /* 0x000000067f7f7c23 */ /* 0x100fe2000801087d */
[----:B--2---:R-:W-:Y:S01]  /*6230*/  FMNMX.FTZ R0, R8, R9, !PT ;  /* 0x0000000908007209 */ /* 0x004fe20007810000 */
[--C-:B------:R-:W-:Y:S01]  /*6240*/  FFMA.FTZ R176, R176, UR6, -R125.reuse ;  /* 0x00000006b0b07c23 */ /* 0x100fe2000801087d */
[----:B------:R-:W2:Y:S01]  /*6250*/  LDSM.16.MT88.4 R8, [R188+0x4000] ;  /* 0x00400000bc08783b */ /* 0x000ea20000004200 */
        /* <DEDUP_REMOVED lines=8> */
[--C-:B------:R-:W-:Y:S01]  /*62e0*/  FFMA.FTZ R223, R223, UR6, -R125.reuse ;  /* 0x00000006dfdf7c23 */ /* 0x100fe2000801087d */
[----:B------:R-:W-:Y:S01]  /*62f0*/  FFMA.FTZ R221, R221, UR6, -R125 ;  /* 0x00000006dddd7c23 */ /* 0x000fe2000801087d */
[----:B-1----:R-:W-:Y:S01]  /*6300*/  F2FP.F16.F32.PACK_AB R136, R109, R110 ;  /* 0x0000006e6d88723e */ /* 0x002fe200000000ff */
[----:B------:R-:W1:Y:S01]  /*6310*/  MUFU.EX2 R97, R97 ;  /* 0x0000006100617308 */ /* 0x000e620000000800 */
[--C-:B------:R-:W-:Y:S01]  /*6320*/  FFMA.FTZ R111, R13, UR6, -R113.reuse ;  /* 0x000000060d6f7c23 */ /* 0x100fe20008010871 */
[--C-:B------:R-:W-:Y:S01]  /*6330*/  FFMA.FTZ R112, R133, UR6, -R113.reuse ;  /* 0x0000000685707c23 */ /* 0x100fe20008010871 */
[--C-:B------:R-:W-:Y:S01]  /*6340*/  FFMA.FTZ R100, R132, UR6, -R113.reuse ;  /* 0x0000000684647c23 */ /* 0x100fe20008010871 */
[--C-:B------:R-:W-:Y:S01]  /*6350*/  FFMA.FTZ R99, R134, UR6, -R113.reuse ;  /* 0x0000000686637c23 */ /* 0x100fe20008010871 */
[----:B------:R-:W3:Y:S01]  /*6360*/  LDSM.16.MT88.4 R12, [R188+0x4400] ;  /* 0x00440000bc0c783b */ /* 0x000ee20000004200 */
[--C-:B------:R-:W-:Y:S01]  /*6370*/  FFMA.FTZ R86, R81, UR6, -R113.reuse ;  /* 0x0000000651567c23 */ /* 0x100fe20008010871 */
[--C-:B------:R-:W-:Y:S01]  /*6380*/  FFMA.FTZ R81, R89, UR6, -R113.reuse ;  /* 0x0000000659517c23 */ /* 0x100fe20008010871 */
[----:B------:R-:W-:Y:S01]  /*6390*/  MUFU.EX2 R111, R111 ;  /* 0x0000006f006f7308 */ /* 0x000fe20000000800 */
[--C-:B------:R-:W-:Y:S01]  /*63a0*/  FFMA.FTZ R89, R85, UR6, -R113.reuse ;  /* 0x0000000655597c23 */ /* 0x100fe20008010871 */
[----:B------:R-:W-:Y:S01]  /*63b0*/  FFMA.FTZ R85, R84, UR6, -R113 ;  /* 0x0000000654557c23 */ /* 0x000fe20008010871 */
[----:B------:R-:W-:Y:S01]  /*63c0*/  F2FP.F16.F32.PACK_AB R132, R64, R63 ;  /* 0x0000003f4084723e */ /* 0x000fe200000000ff */
[----:B------:R-:W-:Y:S01]  /*63d0*/  FFMA.FTZ R84, R95, UR6, -R104 ;  /* 0x000000065f547c23 */ /* 0x000fe20008010868 */
[----:B------:R-:W-:Y:S01]  /*63e0*/  F2FP.F16.F32.PACK_AB R134, R57, R59 ;  /* 0x0000003b3986723e */ /* 0x000fe200000000ff */
[----:B------:R-:W-:Y:S01]  /*63f0*/  FFMA.FTZ R95, R229, UR6, -R125 ;  /* 0x00000006e55f7c23 */ /* 0x000fe2000801087d */
[----:B------:R-:W-:Y:S01]  /*6400*/  F2FP.F16.F32.PACK_AB R133, R105, R103 ;  /* 0x000000676985723e */ /* 0x000fe200000000ff */
[----:B------:R-:W4:Y:S01]  /*6410*/  MUFU.EX2 R112, R112 ;  /* 0x0000007000707308 */ /* 0x000f220000000800 */
[----:B-1----:R-:W-:Y:S01]  /*6420*/  F2FP.F16.F32.PACK_AB R138, R97, R98 ;  /* 0x00000062618a723e */ /* 0x002fe200000000ff */
[--C-:B------:R-:W-:Y:S01]  /*6430*/  FFMA.FTZ R107, R228, UR6, -R113.reuse ;  /* 0x00000006e46b7c23 */ /* 0x100fe20008010871 */
[--C-:B------:R-:W-:Y:S01]  /*6440*/  FFMA.FTZ R106, R227, UR6, -R113.reuse ;  /* 0x00000006e36a7c23 */ /* 0x100fe20008010871 */
[--C-:B------:R-:W-:Y:S01]  /*6450*/  FFMA.FTZ R108, R108, UR6, -R113.reuse ;  /* 0x000000066c6c7c23 */ /* 0x100fe20008010871 */
[--C-:B------:R-:W-:Y:S01]  /*6460*/  FFMA.FTZ R115, R115, UR6, -R113.reuse ;  /* 0x0000000673737c23 */ /* 0x100fe20008010871 */
[C---:B------:R-:W-:Y:S01]  /*6470*/  HMMA.16816.F32 R160, R132.reuse, R148, RZ ;  /* 0x0000009484a0723c */ /* 0x040fe200000018ff */
[--C-:B------:R-:W-:Y:S01]  /*6480*/  FFMA.FTZ R131, R131, UR6, -R113.reuse ;  /* 0x0000000683837c23 */ /* 0x100fe20008010871 */
[----:B------:R-:W1:Y:S01]  /*6490*/  MUFU.EX2 R100, R100 ;  /* 0x0000006400647308 */ /* 0x000e620000000800 */
[--C-:B------:R-:W-:Y:S01]  /*64a0*/  FFMA.FTZ R130, R130, UR6, -R113.reuse ;  /* 0x0000000682827c23 */ /* 0x100fe20008010871 */
[--C-:B------:R-:W-:Y:S01]  /*64b0*/  FFMA.FTZ R164, R164, UR6, -R113.reuse ;  /* 0x00000006a4a47c23 */ /* 0x100fe20008010871 */
[--C-:B------:R-:W-:Y:S01]  /*64c0*/  FFMA.FTZ R166, R166, UR6, -R113.reuse ;  /* 0x00000006a6a67c23 */ /* 0x100fe20008010871 */
[--C-:B------:R-:W-:Y:S01]  /*64d0*/  FFMA.FTZ R185, R226, UR6, -R113.reuse ;  /* 0x00000006e2b97c23 */ /* 0x100fe20008010871 */
[--C-:B------:R-:W-:Y:S01]  /*64e0*/  FFMA.FTZ R184, R225, UR6, -R113.reuse ;  /* 0x00000006e1b87c23 */ /* 0x100fe20008010871 */
[----:B--2---:R-:W-:Y:S01]  /*64f0*/  HMMA.16816.F32 R144, R132, R8, RZ ;  /* 0x000000088490723c */ /* 0x004fe200000018ff */
[--C-:B------:R-:W-:Y:S01]  /*6500*/  FFMA.FTZ R217, R217, UR6, -R113.reuse ;  /* 0x00000006d9d97c23 */ /* 0x100fe20008010871 */
[----:B------:R-:W2:Y:S01]  /*6510*/  MUFU.EX2 R99, R99 ;  /* 0x0000006300637308 */ /* 0x000ea20000000800 */
[----:B----4-:R-:W-:Y:S01]  /*6520*/  F2FP.F16.F32.PACK_AB R137, R112, R111 ;  /* 0x0000006f7089723e */ /* 0x010fe200000000ff */
[----:B------:R-:W-:Y:S01]  /*6530*/  FFMA.FTZ R219, R219, UR6, -R113 ;  /* 0x00000006dbdb7c23 */ /* 0x000fe20008010871 */
[----:B------:R-:W-:Y:S01]  /*6540*/  FADD.FTZ R63, R63, R64 ;  /* 0x000000403f3f7221 */ /* 0x000fe20000010000 */
[----:B------:R-:W-:Y:S01]  /*6550*/  FADD.FTZ R103, R103, R105 ;  /* 0x0000006967677221 */ /* 0x000fe20000010000 */
[----:B------:R-:W-:Y:S01]  /*6560*/  FADD.FTZ R109, R110, R109 ;  /* 0x0000006d6e6d7221 */ /* 0x000fe20000010000 */
[----:B------:R-:W-:Y:S01]  /*6570*/  FADD.FTZ R111, R111, R112 ;  /* 0x000000706f6f7221 */ /* 0x000fe20000010000 */
[----:B------:R-:W-:Y:S01]  /*6580*/  FADD.FTZ R63, R59, R63 ;  /* 0x0000003f3b3f7221 */ /* 0x000fe20000010000 */
[----:B------:R-:W4:Y:S01]  /*6590*/  MUFU.EX2 R87, R87 ;  /* 0x0000005700577308 */ /* 0x000f220000000800 */
[----:B------:R-:W-:Y:S01]  /*65a0*/  FADD.FTZ R103, R92, R103 ;  /* 0x000000675c677221 */ /* 0x000fe20000010000 */
[----:B------:R-:W-:Y:S01]  /*65b0*/  FADD.FTZ R109, R98, R109 ;  /* 0x0000006d626d7221 */ /* 0x000fe20000010000 */
[----:B-1----:R-:W-:Y:S01]  /*65c0*/  FADD.FTZ R111, R100, R111 ;  /* 0x0000006f646f7221 */ /* 0x002fe20000010000 */
[----:B------:R-:W-:Y:S01]  /*65d0*/  FADD.FTZ R57, R57, R63 ;  /* 0x0000003f39397221 */ /* 0x000fe20000010000 */
[----:B------:R-:W-:Y:S01]  /*65e0*/  FADD.FTZ R93, R93, R103 ;  /* 0x000000675d5d7221 */ /* 0x000fe20000010000 */
[----:B------:R-:W-:Y:S01]  /*65f0*/  FADD.FTZ R97, R97, R109 ;  /* 0x0000006d61617221 */ /* 0x000fe20000010000 */
[----:B------:R-:W-:Y:S01]  /*6600*/  FFMA.FTZ R222, R222, UR6, -R125 ;  /* 0x00000006dede7c23 */ /* 0x000fe2000801087d */
[----:B------:R-:W1:Y:S01]  /*6610*/  MUFU.EX2 R83, R83 ;  /* 0x0000005300537308 */ /* 0x000e620000000800 */
[C---:B--2---:R-:W-:Y:S01]  /*6620*/  F2FP.F16.F32.PACK_AB R139, R99.reuse, R100 ;  /* 0x00000064638b723e */ /* 0x044fe200000000ff */
[----:B------:R-:W-:Y:S01]  /*6630*/  FADD.FTZ R99, R99, R111 ;  /* 0x0000006f63637221 */ /* 0x000fe20000010000 */
[----:B------:R-:W-:Y:S01]  /*6640*/  FADD.FTZ R57, R54, R57 ;  /* 0x0000003936397221 */ /* 0x000fe20000010000 */
[----:B------:R-:W-:Y:S01]  /*6650*/  FADD.FTZ R93, R79, R93 ;  /* 0x0000005d4f5d7221 */ /* 0x000fe20000010000 */
[--C-:B------:R-:W-:Y:S01]  /*6660*/  FFMA.FTZ R218, R218, UR6, -R113.reuse ;  /* 0x00000006dada7c23 */ /* 0x100fe20008010871 */
[----:B------:R-:W-:Y:S01]  /*6670*/  FFMA.FTZ R195, R195, UR6, -R113 ;  /* 0x00000006c3c37c23 */ /* 0x000fe20008010871 */
[----:B------:R-:W-:Y:S01]  /*6680*/  FADD.FTZ R57, R55, R57 ;  /* 0x0000003937397221 */ /* 0x000fe20000010000 */
[----:B------:R-:W2:Y:S01]  /*6690*/  MUFU.EX2 R82, R82 ;  /* 0x0000005200527308 */ /* 0x000ea20000000800 */
[C---:B------:R-:W-:Y:S01]  /*66a0*/  HMMA.16816.F32 R156, R136.reuse, R148, RZ ;  /* 0x00000094889c723c */ /* 0x040fe200000018ff */
[----:B----4-:R-:W-:Y:S01]  /*66b0*/  FADD.FTZ R97, R87, R97 ;  /* 0x0000006157617221 */ /* 0x010fe20000010000 */
[----:B------:R-:W-:Y:S01]  /*66c0*/  FADD.FTZ R93, R80, R93 ;  /* 0x0000005d505d7221 */ /* 0x000fe20000010000 */
[--C-:B------:R-:W-:Y:S01]  /*66d0*/  FFMA.FTZ R187, R187, UR6, -R113.reuse ;  /* 0x00000006bbbb7c23 */ /* 0x100fe20008010871 */
[----:B------:R-:W-:Y:S01]  /*66e0*/  FFMA.FTZ R186, R186, UR6, -R113 ;  /* 0x00000006baba7c23 */ /* 0x000fe20008010871 */
[----:B------:R-:W-:Y:S01]  /*66f0*/  FADD.FTZ R57, R51, R57 ;  /* 0x0000003933397221 */ /* 0x000fe20000010000 */
[----:B------:R-:W-:Y:S01]  /*6700*/  FADD.FTZ R93, R78, R93 ;  /* 0x0000005d4e5d7221 */ /* 0x000fe20000010000 */
[----:B------:R-:W4:Y:S01]  /*6710*/  MUFU.EX2 R4, R4 ;  /* 0x0000000400047308 */ /* 0x000f220000000800 */
[C---:B------:R-:W-:Y:S01]  /*6720*/  HMMA.16816.F32 R140, R136.reuse, R8, RZ ;  /* 0x00000008888c723c */ /* 0x040fe200000018ff */
[C---:B-1----:R-:W-:Y:S01]  /*6730*/  F2FP.F16.F32.PACK_AB R8, R83.reuse, R87 ;  /* 0x000000575308723e */ /* 0x042fe200000000ff */
[----:B------:R-:W-:Y:S01]  /*6740*/  FADD.FTZ R97, R83, R97 ;  /* 0x0000006153617221 */ /* 0x000fe20000010000 */
[----:B------:R-:W-:Y:S01]  /*6750*/  FADD.FTZ R57, R50, R57 ;  /* 0x0000003932397221 */ /* 0x000fe20000010000 */
[----:B------:R-:W-:Y:S01]  /*6760*/  FADD.FTZ R93, R76, R93 ;  /* 0x0000005d4c5d7221 */ /* 0x000fe20000010000 */
[--C-:B------:R-:W-:Y:S01]  /*6770*/  FFMA.FTZ R182, R182, UR6, -R125.reuse ;  /* 0x00000006b6b67c23 */ /* 0x100fe2000801087d */
[----:B------:R-:W-:Y:S01]  /*6780*/  FFMA.FTZ R180, R180, UR6, -R125 ;  /* 0x00000006b4b47c23 */ /* 0x000fe2000801087d */
[----:B------:R-:W1:Y:S01]  /*6790*/  MUFU.EX2 R86, R86 ;  /* 0x0000005600567308 */ /* 0x000e620000000800 */
[C---:B------:R-:W-:Y:S01]  /*67a0*/  HMMA.16816.F32 R152, R136.reuse, R150, RZ ;  /* 0x000000968898723c */ /* 0x040fe200000018ff */
[----:B--2---:R-:W-:Y:S01]  /*67b0*/  FADD.FTZ R97, R82, R97 ;  /* 0x0000006152617221 */ /* 0x004fe20000010000 */
[----:B------:R-:W-:Y:S01]  /*67c0*/  FADD.FTZ R57, R47, R57 ;  /* 0x000000392f397221 */ /* 0x000fe20000010000 */
[----:B------:R-:W-:Y:S01]  /*67d0*/  FADD.FTZ R93, R77, R93 ;  /* 0x0000005d4d5d7221 */ /* 0x000fe20000010000 */
[--C-:B------:R-:W-:Y:S01]  /*67e0*/  FFMA.FTZ R179, R179, UR6, -R125.reuse ;  /* 0x00000006b3b37c23 */ /* 0x100fe2000801087d */
[----:B------:R-:W-:Y:S01]  /*67f0*/  FFMA.FTZ R177, R177, UR6, -R125 ;  /* 0x00000006b1b17c23 */ /* 0x000fe2000801087d */
[----:B------:R-:W-:Y:S01]  /*6800*/  FADD.FTZ R57, R42, R57 ;  /* 0x000000392a397221 */ /* 0x000fe20000010000 */
[----:B------:R-:W2:Y:S01]  /*6810*/  MUFU.EX2 R81, R81 ;  /* 0x0000005100517308 */ /* 0x000ea20000000800 */
[----:B------:R-:W-:Y:S01]  /*6820*/  HMMA.16816.F32 R136, R136, R10, RZ ;  /* 0x0000000a8888723c */ /* 0x000fe200000018ff */
[----:B----4-:R-:W-:Y:S01]  /*6830*/  FADD.FTZ R97, R4, R97 ;  /* 0x0000006104617221 */ /* 0x010fe20000010000 */
[----:B------:R-:W-:Y:S01]  /*6840*/  FADD.FTZ R93, R44, R93 ;  /* 0x0000005d2c5d7221 */ /* 0x000fe20000010000 */
[----:B------:R-:W-:Y:S01]  /*6850*/  FADD.FTZ R57, R41, R57 ;  /* 0x0000003929397221 */ /* 0x000fe20000010000 */
[--C-:B------:R-:W-:Y:S01]  /*6860*/  FFMA.FTZ R175, R175, UR6, -R113.reuse ;  /* 0x00000006afaf7c23 */ /* 0x100fe20008010871 */
[----:B------:R-:W-:Y:S01]  /*6870*/  FFMA.FTZ R167, R167, UR6, -R113 ;  /* 0x00000006a7a77c23 */ /* 0x000fe20008010871 */
[----:B------:R-:W-:Y:S01]  /*6880*/  FADD.FTZ R93, R46, R93 ;  /* 0x0000005d2e5d7221 */ /* 0x000fe20000010000 */
[----:B------:R-:W4:Y:S01]  /*6890*/  MUFU.EX2 R89, R89 ;  /* 0x0000005900597308 */ /* 0x000f220000000800 */
[C---:B------:R-:W-:Y:S01]  /*68a0*/  HMMA.16816.F32 R148, R132.reuse, R150, RZ ;  /* 0x000000968494723c */ /* 0x040fe200000018ff */
[----:B-1----:R-:W-:Y:S01]  /*68b0*/  FADD.FTZ R99, R86, R99 ;  /* 0x0000006356637221 */ /* 0x002fe20000010000 */
[--C-:B------:R-:W-:Y:S01]  /*68c0*/  FFMA.FTZ R172, R172, UR6, -R113.reuse ;  /* 0x00000006acac7c23 */ /* 0x100fe20008010871 */
[----:B------:R-:W-:Y:S01]  /*68d0*/  FFMA.FTZ R165, R165, UR6, -R113 ;  /* 0x00000006a5a57c23 */ /* 0x000fe20008010871 */
[----:B------:R-:W-:Y:S01]  /*68e0*/  FADD.FTZ R57, R40, R57 ;  /* 0x0000003928397221 */ /* 0x000fe20000010000 */
[----:B------:R-:W-:Y:S01]  /*68f0*/  FADD.FTZ R93, R75, R93 ;  /* 0x0000005d4b5d7221 */ /* 0x000fe20000010000 */
[----:B------:R-:W-:Y:S01]  /*6900*/  FFMA.FTZ R129, R129, UR6, -R125 ;  /* 0x0000000681817c23 */ /* 0x000fe2000801087d */
[----:B------:R-:W1:Y:S01]  /*6910*/  MUFU.EX2 R85, R85 ;  /* 0x0000005500557308 */ /* 0x000e620000000800 */
[----:B------:R-:W-:Y:S01]  /*6920*/  HMMA.16816.F32 R132, R132, R10, RZ ;  /* 0x0000000a8484723c */ /* 0x000fe200000018ff */
[----:B------:R-:W-:Y:S01]  /*6930*/  F2FP.F16.F32.PACK_AB R10, R4, R82 ;  /* 0x00000052040a723e */ /* 0x000fe200000000ff */
[C---:B--2---:R-:W-:Y:S01]  /*6940*/  FADD.FTZ R99, R81.reuse, R99 ;  /* 0x0000006351637221 */ /* 0x044fe20000010000 */
[----:B------:R-:W-:Y:S01]  /*6950*/  F2FP.F16.F32.PACK_AB R9, R81, R86 ;  /* 0x000000565109723e */ /* 0x000fe200000000ff */
[----:B------:R-:W-:Y:S01]  /*6960*/  FADD.FTZ R57, R34, R57 ;  /* 0x0000003922397221 */ /* 0x000fe20000010000 */
[----:B------:R-:W-:Y:S01]  /*6970*/  FADD.FTZ R93, R74, R93 ;  /* 0x0000005d4a5d7221 */ /* 0x000fe20000010000 */
[----:B------:R-:W-:Y:S01]  /*6980*/  FFMA.FTZ R128, R128, UR6, -R125 ;  /* 0x0000000680807c23 */ /* 0x000fe2000801087d */
[----:B------:R-:W2:Y:S01]  /*6990*/  MUFU.EX2 R96, R96 ;  /* 0x0000006000607308 */ /* 0x000ea20000000800 */
[----:B----4-:R-:W-:Y:S01]  /*69a0*/  FADD.FTZ R99, R89, R99 ;  /* 0x0000006359637221 */ /* 0x010fe20000010000 */
[----:B------:R-:W-:Y:S01]  /*69b0*/  FADD.FTZ R57, R32, R57 ;  /* 0x0000003920397221 */ /* 0x000fe20000010000 */
[----:B------:R-:W-:Y:S01]  /*69c0*/  FADD.FTZ R93, R73, R93 ;  /* 0x0000005d495d7221 */ /* 0x000fe20000010000 */
[--C-:B------:R-:W-:Y:S01]  /*69d0*/  FFMA.FTZ R126, R126, UR6, -R125.reuse ;  /* 0x000000067e7e7c23 */ /* 0x100fe2000801087d */
[----:B------:R-:W-:Y:S01]  /*69e0*/  FFMA.FTZ R124, R124, UR6, -R125 ;  /* 0x000000067c7c7c23 */ /* 0x000fe2000801087d */
[----:B------:R-:W-:Y:S01]  /*69f0*/  FADD.FTZ R57, R5, R57 ;  /* 0x0000003905397221 */ /* 0x000fe20000010000 */
[----:B------:R-:W-:Y:S01]  /*6a00*/  FADD.FTZ R93, R72, R93 ;  /* 0x0000005d485d7221 */ /* 0x000fe20000010000 */
[----:B------:R-:W4:Y:S01]  /*6a10*/  MUFU.EX2 R95, R95 ;  /* 0x0000005f005f7308 */ /* 0x000f220000000800 */
[C---:B-1----:R-:W-:Y:S01]  /*6a20*/  F2FP.F16.F32.PACK_AB R11, R85.reuse, R89 ;  /* 0x00000059550b723e */ /* 0x042fe200000000ff */
[----:B------:R-:W-:Y:S01]  /*6a30*/  FADD.FTZ R99, R85, R99 ;  /* 0x0000006355637221 */ /* 0x000fe20000010000 */
[----:B------:R-:W-:Y:S01]  /*6a40*/  FADD.FTZ R57, R45, R57 ;  /* 0x000000392d397221 */ /* 0x000fe20000010000 */
[----:B------:R-:W-:Y:S01]  /*6a50*/  FADD.FTZ R93, R71, R93 ;  /* 0x0000005d475d7221 */ /* 0x000fe20000010000 */
[--C-:B------:R-:W-:Y:S01]  /*6a60*/  FFMA.FTZ R122, R122, UR6, -R113.reuse ;  /* 0x000000067a7a7c23 */ /* 0x100fe20008010871 */
[----:B------:R-:W-:Y:S01]  /*6a70*/  FFMA.FTZ R118, R118, UR6, -R113 ;  /* 0x0000000676767c23 */ /* 0x000fe20008010871 */
[----:B------:R-:W-:Y:S01]  /*6a80*/  FADD.FTZ R57, R43, R57 ;  /* 0x000000392b397221 */ /* 0x000fe20000010000 */
[----:B------:R-:W1:Y:S01]  /*6a90*/  MUFU.EX2 R101, R101 ;  /* 0x0000006500657308 */ /* 0x000e620000000800 */
[----:B------:R-:W-:Y:S01]  /*6aa0*/  HMMA.16816.F32 R156, R8, R16, R156 ;  /* 0x00000010089c723c */ /* 0x000fe2000000189c */
[----:B--2---:R-:W-:Y:S01]  /*6ab0*/  FADD.FTZ R97, R96, R97 ;  /* 0x0000006160617221 */ /* 0x004fe20000010000 */
[----:B------:R-:W-:Y:S01]  /*6ac0*/  FADD.FTZ R93, R70, R93 ;  /* 0x0000005d465d7221 */ /* 0x000fe20000010000 */
[----:B------:R-:W-:Y:S01]  /*6ad0*/  FADD.FTZ R57, R49, R57 ;  /* 0x0000003931397221 */ /* 0x000fe20000010000 */
[----:B------:R-:W-:-:S02]  /*6ae0*/  ISETP.GT.AND P0, PT, R37, R205, PT ;  /* 0x000000cd2500720c */ /* 0x000fc40003f04270 */
[----:B------:R-:W-:Y:S01]  /*6af0*/  FADD.FTZ R93, R69, R93 ;  /* 0x0000005d455d7221 */ /* 0x000fe20000010000 */
[----:B------:R-:W2:Y:S01]  /*6b00*/  MUFU.EX2 R102, R102 ;  /* 0x0000006600667308 */ /* 0x000ea20000000800 */
[----:B---3--:R-:W-:Y:S01]  /*6b10*/  HMMA.16816.F32 R140, R8, R12, R140 ;  /* 0x0000000c088c723c */ /* 0x008fe2000000188c */
[----:B----4-:R-:W-:Y:S01]  /*6b20*/  FADD.FTZ R97, R95, R97 ;  /* 0x000000615f617221 */ /* 0x010fe20000010000 */
[----:B------:R-:W-:Y:S01]  /*6b30*/  FADD.FTZ R57, R48, R57 ;  /* 0x0000003930397221 */ /* 0x000fe20000010000 */
[----:B------:R-:W-:-:S03]  /*6b40*/  FADD.FTZ R93, R68, R93 ;  /* 0x0000005d445d7221 */ /* 0x000fc60000010000 */
[----:B------:R-:W-:Y:S01]  /*6b50*/  FADD.FTZ R57, R53, R57 ;  /* 0x0000003935397221 */ /* 0x000fe20000010000 */
[----:B------:R-:W3:Y:S01]  /*6b60*/  MUFU.EX2 R107, R107 ;  /* 0x0000006b006b7308 */ /* 0x000ee20000000800 */
[----:B------:R-:W-:Y:S01]  /*6b70*/  HMMA.16816.F32 R152, R8, R18, R152 ;  /* 0x000000120898723c */ /* 0x000fe20000001898 */
[----:B-1----:R-:W-:Y:S01]  /*6b80*/  FADD.FTZ R97, R101, R97 ;  /* 0x0000006165617221 */ /* 0x002fe20000010000 */
[----:B------:R-:W-:Y:S01]  /*6b90*/  FADD.FTZ R93, R67, R93 ;  /* 0x0000005d435d7221 */ /* 0x000fe20000010000 */
[----:B------:R-:W-:-:S03]  /*6ba0*/  FADD.FTZ R57, R52, R57 ;  /* 0x0000003934397221 */ /* 0x000fc60000010000 */
[----:B------:R-:W-:Y:S01]  /*6bb0*/  FADD.FTZ R93, R66, R93 ;  /* 0x0000005d425d7221 */ /* 0x000fe20000010000 */
[----:B------:R-:W1:Y:S01]  /*6bc0*/  MUFU.EX2 R106, R106 ;  /* 0x0000006a006a7308 */ /* 0x000e620000000800 */
[----:B------:R-:W-:Y:S01]  /*6bd0*/  HMMA.16816.F32 R136, R8, R14, R136 ;  /* 0x0000000e0888723c */ /* 0x000fe20000001888 */
[----:B------:R-:W-:Y:S01]  /*6be0*/  F2FP.F16.F32.PACK_AB R8, R55, R54 ;  /* 0x000000363708723e */ /* 0x000fe200000000ff */
[----:B--2---:R-:W-:Y:S01]  /*6bf0*/  FADD.FTZ R97, R102, R97 ;  /* 0x0000006166617221 */ /* 0x004fe20000010000 */
[----:B------:R-:W-:Y:S01]  /*6c00*/  F2FP.F16.F32.PACK_AB R9, R80, R79 ;  /* 0x0000004f5009723e */ /* 0x000fe200000000ff */
[----:B------:R-:W-:Y:S01]  /*6c10*/  FADD.FTZ R57, R33, R57 ;  /* 0x0000003921397221 */ /* 0x000fe20000010000 */
[----:B------:R-:W-:Y:S01]  /*6c20*/  F2FP.F16.F32.PACK_AB R10, R50, R51 ;  /* 0x00000033320a723e */ /* 0x000fe200000000ff */
[----:B------:R-:W-:Y:S01]  /*6c30*/  FADD.FTZ R93, R65, R93 ;  /* 0x0000005d415d7221 */ /* 0x000fe20000010000 */
[----:B------:R-:W2:Y:S01]  /*6c40*/  MUFU.EX2 R108, R108 ;  /* 0x0000006c006c7308 */ /* 0x000ea20000000800 */
[----:B------:R-:W-:Y:S01]  /*6c50*/  F2FP.F16.F32.PACK_AB R11, R76, R78 ;  /* 0x0000004e4c0b723e */ /* 0x000fe200000000ff */
[----:B---3--:R-:W-:Y:S01]  /*6c60*/  FADD.FTZ R99, R107, R99 ;  /* 0x000000636b637221 */ /* 0x008fe20000010000 */
[----:B------:R-:W-:-:S04]  /*6c70*/  FADD.FTZ R57, R35, R57 ;  /* 0x0000003923397221 */ /* 0x000fc80000010000 */
[----:B------:R-:W-:Y:S01]  /*6c80*/  FADD.FTZ R57, R28, R57 ;  /* 0x000000391c397221 */ /* 0x000fe20000010000 */
[----:B------:R-:W3:Y:S01]  /*6c90*/  MUFU.EX2 R115, R115 ;  /* 0x0000007300737308 */ /* 0x000ee20000000800 */
[----:B------:R-:W-:Y:S01]  /*6ca0*/  HMMA.16816.F32 R160, R8, R16, R160 ;  /* 0x0000001008a0723c */ /* 0x000fe200000018a0 */
[----:B-1----:R-:W-:Y:S01]  /*6cb0*/  FADD.FTZ R99, R106, R99 ;  /* 0x000000636a637221 */ /* 0x002fe20000010000 */
[----:B------:R-:W-:-:S04]  /*6cc0*/  FADD.FTZ R57, R29, R57 ;  /* 0x000000391d397221 */ /* 0x000fc80000010000 */
[----:B------:R-:W-:Y:S01]  /*6cd0*/  FADD.FTZ R57, R30, R57 ;  /* 0x000000391e397221 */ /* 0x000fe20000010000 */
[----:B------:R-:W1:Y:S01]  /*6ce0*/  MUFU.EX2 R120, R120 ;  /* 0x0000007800787308 */ /* 0x000e620000000800 */
[----:B------:R-:W-:Y:S01]  /*6cf0*/  HMMA.16816.F32 R144, R8, R12, R144 ;  /* 0x0000000c0890723c */ /* 0x000fe20000001890 */
[----:B--2---:R-:W-:Y:S01]  /*6d00*/  FADD.FTZ R99, R108, R99 ;  /* 0x000000636c637221 */ /* 0x004fe20000010000 */
[----:B------:R-:W-:-:S04]  /*6d10*/  FADD.FTZ R57, R31, R57 ;  /* 0x000000391f397221 */ /* 0x000fc80000010000 */
[----:B------:R-:W-:Y:S01]  /*6d20*/  FADD.FTZ R57, R56, R57 ;  /* 0x0000003938397221 */ /* 0x000fe20000010000 */
[----:B------:R-:W2:Y:S01]  /*6d30*/  MUFU.EX2 R121, R121 ;  /* 0x0000007900797308 */ /* 0x000ea20000000800 */
[----:B------:R-:W-:Y:S01]  /*6d40*/  HMMA.16816.F32 R148, R8, R18, R148 ;  /* 0x000000120894723c */ /* 0x000fe20000001894 */
[----:B------:R-:W4:Y:S01]  /*6d50*/  LDSM.16.MT88.4 R16, [R190+0x4c00] ;  /* 0x004c0000be10783b */ /* 0x000f220000004200 */
[----:B---3--:R-:W-:Y:S01]  /*6d60*/  FADD.FTZ R99, R115, R99 ;  /* 0x0000006373637221 */ /* 0x008fe20000010000 */
[----:B------:R-:W-:-:S04]  /*6d70*/  FADD.FTZ R57, R58, R57 ;  /* 0x000000393a397221 */ /* 0x000fc80000010000 */
[----:B------:R-:W3:Y:S01]  /*6d80*/  MUFU.EX2 R123, R123 ;  /* 0x0000007b007b7308 */ /* 0x000ee20000000800 */
[----:B------:R-:W-:Y:S01]  /*6d90*/  HMMA.16816.F32 R132, R8, R14, R132 ;  /* 0x0000000e0884723c */ /* 0x000fe20000001884 */
[----:B------:R-:W5:Y:S01]  /*6da0*/  LDSM.16.MT88.4 R12, [R188+0x4c00] ;  /* 0x004c0000bc0c783b */ /* 0x000f620000004200 */
[----:B------:R-:W-:Y:S01]  /*6db0*/  F2FP.F16.F32.PACK_AB R8, R95, R96 ;  /* 0x000000605f08723e */ /* 0x000fe200000000ff */
[----:B-1----:R-:W-:Y:S01]  /*6dc0*/  FADD.FTZ R97, R120, R97 ;  /* 0x0000006178617221 */ /* 0x002fe20000010000 */
[----:B------:R-:W-:Y:S02]  /*6dd0*/  F2FP.F16.F32.PACK_AB R10, R102, R101 ;  /* 0x00000065660a723e */ /* 0x000fe400000000ff */
[----:B------:R-:W-:Y:S01]  /*6de0*/  F2FP.F16.F32.PACK_AB R9, R106, R107 ;  /* 0x0000006b6a09723e */ /* 0x000fe200000000ff */
[----:B------:R-:W1:Y:S01]  /*6df0*/  MUFU.EX2 R127, R127 ;  /* 0x0000007f007f7308 */ /* 0x000e620000000800 */
[----:B------:R-:W-:Y:S01]  /*6e00*/  F2FP.F16.F32.PACK_AB R11, R115, R108 ;  /* 0x0000006c730b723e */ /* 0x000fe200000000ff */
[----:B--2---:R-:W-:-:S06]  /*6e10*/  FADD.FTZ R97, R121, R97 ;  /* 0x0000006179617221 */ /* 0x004fcc0000010000 */
[----:B------:R-:W-:Y:S01]  /*6e20*/  HMMA.16816.F32 R156, R8, R24, R156 ;  /* 0x00000018089c723c */ /* 0x000fe2000000189c */
[----:B------:R-:W2:Y:S01]  /*6e30*/  MUFU.EX2 R131, R131 ;  /* 0x0000008300837308 */ /* 0x000ea20000000800 */
[----:B---3--:R-:W-:-:S06]  /*6e40*/  FADD.FTZ R97, R123, R97 ;  /* 0x000000617b617221 */ /* 0x008fcc0000010000 */
[----:B------:R-:W-:Y:S01]  /*6e50*/  HMMA.16816.F32 R140, R8, R20, R140 ;  /* 0x00000014088c723c */ /* 0x000fe2000000188c */
[----:B------:R-:W3:Y:S01]  /*6e60*/  MUFU.EX2 R130, R130 ;  /* 0x0000008200827308 */ /* 0x000ee20000000800 */
[----:B-1----:R-:W-:-:S06]  /*6e70*/  FADD.FTZ R97, R127, R97 ;  /* 0x000000617f617221 */ /* 0x002fcc0000010000 */
[----:B------:R-:W-:Y:S01]  /*6e80*/  HMMA.16816.F32 R152, R8, R26, R152 ;  /* 0x0000001a0898723c */ /* 0x000fe20000001898 */
[----:B------:R-:W1:Y:S01]  /*6e90*/  MUFU.EX2 R164, R164 ;  /* 0x000000a400a47308 */ /* 0x000e620000000800 */
[----:B--2---:R-:W-:-:S06]  /*6ea0*/  FADD.FTZ R99, R131, R99 ;  /* 0x0000006383637221 */ /* 0x004fcc0000010000 */
[----:B------:R-:W-:Y:S01]  /*6eb0*/  HMMA.16816.F32 R136, R8, R22, R136 ;  /* 0x000000160888723c */ /* 0x000fe20000001888 */
[----:B------:R-:W-:Y:S01]  /*6ec0*/  F2FP.F16.F32.PACK_AB R8, R42, R47 ;  /* 0x0000002f2a08723e */ /* 0x000fe200000000ff */
[----:B------:R-:W2:Y:S01]  /*6ed0*/  MUFU.EX2 R166, R166 ;  /* 0x000000a600a67308 */ /* 0x000ea20000000800 */
[----:B------:R-:W-:Y:S01]  /*6ee0*/  F2FP.F16.F32.PACK_AB R9, R44, R77 ;  /* 0x0000004d2c09723e */ /* 0x000fe200000000ff */
[----:B---3--:R-:W-:Y:S01]  /*6ef0*/  FADD.FTZ R99, R130, R99 ;  /* 0x0000006382637221 */ /* 0x008fe20000010000 */
[----:B------:R-:W-:Y:S02]  /*6f00*/  F2FP.F16.F32.PACK_AB R10, R40, R41 ;  /* 0x00000029280a723e */ /* 0x000fe400000000ff */
[----:B------:R-:W-:-:S03]  /*6f10*/  F2FP.F16.F32.PACK_AB R11, R75, R46 ;  /* 0x0000002e4b0b723e */ /* 0x000fc600000000ff */
[----:B------:R-:W3:Y:S01]  /*6f20*/  MUFU.EX2 R176, R176 ;  /* 0x000000b000b07308 */ /* 0x000ee20000000800 */
[----:B-1----:R-:W-:-:S03]  /*6f30*/  FADD.FTZ R99, R164, R99 ;  /* 0x00000063a4637221 */ /* 0x002fc60000010000 */
[----:B------:R-:W-:Y:S04]  /*6f40*/  HMMA.16816.F32 R160, R8, R24, R160 ;  /* 0x0000001808a0723c */ /* 0x000fe800000018a0 */
[----:B------:R-:W1:Y:S01]  /*6f50*/  MUFU.EX2 R178, R178 ;  /* 0x000000b200b27308 */ /* 0x000e620000000800 */
[----:B--2---:R-:W-:-:S03]  /*6f60*/  FADD.FTZ R99, R166, R99 ;  /* 0x00000063a6637221 */ /* 0x004fc60000010000 */
[----:B------:R-:W-:Y:S01]  /*6f70*/  HMMA.16816.F32 R148, R8, R26, R148 ;  /* 0x0000001a0894723c */ /* 0x000fe20000001894 */
[----:B------:R-:W2:Y:S03]  /*6f80*/  LDSM.16.MT88.4 R24, [R190+0x5000] ;  /* 0x00500000be18783b */ /* 0x000ea60000004200 */
[----:B------:R-:W4:Y:S01]  /*6f90*/  MUFU.EX2 R181, R181 ;  /* 0x000000b500b57308 */ /* 0x000f220000000800 */
[----:B---3--:R-:W-:-:S03]  /*6fa0*/  FADD.FTZ R97, R176, R97 ;  /* 0x00000061b0617221 */ /* 0x008fc60000010000 */
[----:B------:R-:W-:Y:S04]  /*6fb0*/  HMMA.16816.F32 R144, R8, R20, R144 ;  /* 0x000000140890723c */ /* 0x000fe80000001890 */
[----:B------:R-:W3:Y:S01]  /*6fc0*/  MUFU.EX2 R183, R183 ;  /* 0x000000b700b77308 */ /* 0x000ee20000000800 */
[----:B-1----:R-:W-:-:S03]  /*6fd0*/  FADD.FTZ R97, R178, R97 ;  /* 0x00000061b2617221 */ /* 0x002fc60000010000 */
[----:B------:R-:W-:Y:S01]  /*6fe0*/  HMMA.16816.F32 R132, R8, R22, R132 ;  /* 0x000000160884723c */ /* 0x000fe20000001884 */
[----:B------:R-:W1:Y:S01]  /*6ff0*/  LDSM.16.MT88.4 R20, [R188+0x5000] ;  /* 0x00500000bc14783b */ /* 0x000e620000004200 */
[----:B------:R-:W-:Y:S02]  /*7000*/  F2FP.F16.F32.PACK_AB R8, R121, R120 ;  /* 0x000000787908723e */ /* 0x000fe400000000ff */
[----:B------:R-:W-:Y:S01]  /*7010*/  F2FP.F16.F32.PACK_AB R10, R127, R123 ;  /* 0x0000007b7f0a723e */ /* 0x000fe200000000ff */
[----:B------:R-:W5:Y:S01]  /*7020*/  MUFU.EX2 R185, R185 ;  /* 0x000000b900b97308 */ /* 0x000f620000000800 */
[----:B------:R-:W-:Y:S01]  /*7030*/  F2FP.F16.F32.PACK_AB R9, R130, R131 ;  /* 0x000000838209723e */ /* 0x000fe200000000ff */
[----:B----4-:R-:W-:Y:S01]  /*7040*/  FADD.FTZ R97, R181, R97 ;  /* 0x00000061b5617221 */ /* 0x010fe20000010000 */
[----:B------:R-:W-:-:S05]  /*7050*/  F2FP.F16.F32.PACK_AB R11, R166, R164 ;  /* 0x000000a4a60b723e */ /* 0x000fca00000000ff */
[----:B------:R-:W4:Y:S01]  /*7060*/  MUFU.EX2 R184, R184 ;  /* 0x000000b800b87308 */ /* 0x000f220000000800 */
[----:B---3--:R-:W-:Y:S01]  /*7070*/  FADD.FTZ R97, R183, R97 ;  /* 0x00000061b7617221 */ /* 0x008fe20000010000 */
[C---:B------:R-:W-:Y:S06]  /*7080*/  HMMA.16816.F32 R156, R8.reuse, R16, R156 ;  /* 0x00000010089c723c */ /* 0x040fec000000189c */
[----:B------:R-:W3:Y:S01]  /*7090*/  MUFU.EX2 R217, R217 ;  /* 0x000000d900d97308 */ /* 0x000ee20000000800 */
[----:B-----5:R-:W-:Y:S01]  /*70a0*/  FADD.FTZ R99, R185, R99 ;  /* 0x00000063b9637221 */ /* 0x020fe20000010000 */
[C---:B------:R-:W-:Y:S06]  /*70b0*/  HMMA.16816.F32 R152, R8.reuse, R18, R152 ;  /* 0x000000120898723c */ /* 0x040fec0000001898 */
[----:B------:R-:W5:Y:S01]  /*70c0*/  MUFU.EX2 R219, R219 ;  /* 0x000000db00db7308 */ /* 0x000f620000000800 */
[----:B----4-:R-:W-:Y:S01]  /*70d0*/  FADD.FTZ R99, R184, R99 ;  /* 0x00000063b8637221 */ /* 0x010fe20000010000 */
[C---:B------:R-:W-:Y:S06]  /*70e0*/  HMMA.16816.F32 R140, R8.reuse, R12, R140 ;  /* 0x0000000c088c723c */ /* 0x040fec000000188c */
[----:B------:R-:W4:Y:S01]  /*70f0*/  MUFU.EX2 R224, R224 ;  /* 0x000000e000e07308 */ /* 0x000f220000000800 */
[----:B---3--:R-:W-:Y:S01]  /*7100*/  FADD.FTZ R99, R217, R99 ;  /* 0x00000063d9637221 */ /* 0x008fe20000010000 */
[----:B------:R-:W-:Y:S01]  /*7110*/  HMMA.16816.F32 R136, R8, R14, R136 ;  /* 0x0000000e0888723c */ /* 0x000fe20000001888 */
[----:B------:R-:W-:-:S02]  /*7120*/  F2FP.F16.F32.PACK_AB R8, R32, R34 ;  /* 0x000000222008723e */ /* 0x000fc400000000ff */
[----:B------:R-:W-:Y:S02]  /*7130*/  F2FP.F16.F32.PACK_AB R9, R73, R74 ;  /* 0x0000004a4909723e */ /* 0x000fe400000000ff */
[----:B------:R-:W-:Y:S01]  /*7140*/  F2FP.F16.F32.PACK_AB R10, R45, R5 ;  /* 0x000000052d0a723e */ /* 0x000fe200000000ff */
[----:B------:R-:W3:Y:S01]  /*7150*/  MUFU.EX2 R223, R223 ;  /* 0x000000df00df7308 */ /* 0x000ee20000000800 */
[----:B------:R-:W-:Y:S01]  /*7160*/  F2FP.F16.F32.PACK_AB R11, R71, R72 ;  /* 0x00000048470b723e */ /* 0x000fe200000000ff */
[----:B-----5:R-:W-:-:S06]  /*7170*/  FADD.FTZ R99, R219, R99 ;  /* 0x00000063db637221 */ /* 0x020fcc0000010000 */
[----:B------:R-:W-:Y:S01]  /*7180*/  HMMA.16816.F32 R160, R8, R16, R160 ;  /* 0x0000001008a0723c */ /* 0x000fe200000018a0 */
[----:B------:R-:W5:Y:S01]  /*7190*/  MUFU.EX2 R221, R221 ;  /* 0x000000dd00dd7308 */ /* 0x000f620000000800 */
[----:B----4-:R-:W-:-:S06]  /*71a0*/  FADD.FTZ R97, R224, R97 ;  /* 0x00000061e0617221 */ /* 0x010fcc0000010000 */
[----:B------:R-:W-:Y:S01]  /*71b0*/  HMMA.16816.F32 R148, R8, R18, R148 ;  /* 0x000000120894723c */ /* 0x000fe20000001894 */
[----:B------:R-:W4:Y:S01]  /*71c0*/  LDSM.16.MT88.4 R16, [R190+0x5400] ;  /* 0x00540000be10783b */ /* 0x000f220000004200 */
[----:B------:R-:W2:Y:S01]  /*71d0*/  MUFU.EX2 R222, R222 ;  /* 0x000000de00de7308 */ /* 0x000ea20000000800 */
[----:B---3--:R-:W-:-:S05]  /*71e0*/  FADD.FTZ R97, R223, R97 ;  /* 0x00000061df617221 */ /* 0x008fca0000010000 */
[----:B------:R-:W-:Y:S02]  /*71f0*/  HMMA.16816.F32 R144, R8, R12, R144 ;  /* 0x0000000c0890723c */ /* 0x000fe40000001890 */
[----:B------:R-:W3:Y:S01]  /*7200*/  MUFU.EX2 R218, R218 ;  /* 0x000000da00da7308 */ /* 0x000ee20000000800 */
[----:B-----5:R-:W-:-:S05]  /*7210*/  FADD.FTZ R97, R221, R97 ;  /* 0x00000061dd617221 */ /* 0x020fca0000010000 */
[----:B------:R-:W-:Y:S01]  /*7220*/  HMMA.16816.F32 R132, R8, R14, R132 ;  /* 0x0000000e0884723c */ /* 0x000fe20000001884 */
[----:B------:R-:W5:Y:S01]  /*7230*/  LDSM.16.MT88.4 R12, [R188+0x5400] ;  /* 0x00540000bc0c783b */ /* 0x000f620000004200 */
[----:B------:R-:W-:Y:S01]  /*7240*/  F2FP.F16.F32.PACK_AB R8, R178, R176 ;  /* 0x000000b0b208723e */ /* 0x000fe200000000ff */
[----:B------:R-:W1:Y:S01]  /*7250*/  MUFU.EX2 R195, R195 ;  /* 0x000000c300c37308 */ /* 0x000e620000000800 */
[----:B------:R-:W-:Y:S01]  /*7260*/  F2FP.F16.F32.PACK_AB R10, R183, R181 ;  /* 0x000000b5b70a723e */ /* 0x000fe200000000ff */
[----:B--2---:R-:W-:Y:S01]  /*7270*/  FADD.FTZ R97, R222, R97 ;  /* 0x00000061de617221 */ /* 0x004fe20000010000 */
[----:B------:R-:W-:Y:S02]  /*7280*/  F2FP.F16.F32.PACK_AB R9, R184, R185 ;  /* 0x000000b9b809723e */ /* 0x000fe400000000ff */
[----:B------:R-:W-:-:S03]  /*7290*/  F2FP.F16.F32.PACK_AB R11, R219, R217 ;  /* 0x000000d9db0b723e */ /* 0x000fc600000000ff */
[----:B------:R-:W2:Y:S01]  /*72a0*/  MUFU.EX2 R187, R187 ;  /* 0x000000bb00bb7308 */ /* 0x000ea20000000800 */
[----:B---3--:R-:W-:-:S03]  /*72b0*/  FADD.FTZ R99, R218, R99 ;  /* 0x00000063da637221 */ /* 0x008fc60000010000 */
[----:B------:R-:W-:Y:S04]  /*72c0*/  HMMA.16816.F32 R156, R8, R24, R156 ;  /* 0x00000018089c723c */ /* 0x000fe8000000189c */
[----:B------:R-:W3:Y:S01]  /*72d0*/  MUFU.EX2 R186, R186 ;  /* 0x000000ba00ba7308 */ /* 0x000ee20000000800 */
[----:B-1----:R-:W-:-:S03]  /*72e0*/  FADD.FTZ R99, R195, R99 ;  /* 0x00000063c3637221 */ /* 0x002fc60000010000 */
[----:B------:R-:W-:Y:S04]  /*72f0*/  HMMA.16816.F32 R152, R8, R26, R152 ;  /* 0x0000001a0898723c */ /* 0x000fe80000001898 */
[----:B------:R-:W1:Y:S01]  /*7300*/  MUFU.EX2 R84, R84 ;  /* 0x0000005400547308 */ /* 0x000e620000000800 */
[----:B--2---:R-:W-:-:S03]  /*7310*/  FADD.FTZ R99, R187, R99 ;  /* 0x00000063bb637221 */ /* 0x004fc60000010000 */
[----:B------:R-:W-:Y:S04]  /*7320*/  HMMA.16816.F32 R140, R8, R20, R140 ;  /* 0x00000014088c723c */ /* 0x000fe8000000188c */
[----:B------:R-:W2:Y:S01]  /*7330*/  MUFU.EX2 R116, R116 ;  /* 0x0000007400747308 */ /* 0x000ea20000000800 */
[----:B---3--:R-:W-:-:S03]  /*7340*/  FADD.FTZ R99, R186, R99 ;  /* 0x00000063ba637221 */ /* 0x008fc60000010000 */
[----:B------:R-:W-:Y:S01]  /*7350*/  HMMA.16816.F32 R136, R8, R22, R136 ;  /* 0x000000160888723c */ /* 0x000fe20000001888 */
[----:B------:R-:W-:Y:S02]  /*7360*/  F2FP.F16.F32.PACK_AB R8, R49, R43 ;  /* 0x0000002b3108723e */ /* 0x000fe400000000ff */
[----:B------:R-:W-:Y:S01]  /*7370*/  F2FP.F16.F32.PACK_AB R9, R69, R70 ;  /* 0x000000464509723e */ /* 0x000fe200000000ff */
[----:B------:R-:W3:Y:S01]  /*7380*/  MUFU.EX2 R182, R182 ;  /* 0x000000b600b67308 */ /* 0x000ee20000000800 */
[----:B------:R-:W-:Y:S01]  /*7390*/  F2FP.F16.F32.PACK_AB R10, R53, R48 ;  /* 0x00000030350a723e */ /* 0x000fe200000000ff */
[----:B-1----:R-:W-:Y:S01]  /*73a0*/  FADD.FTZ R93, R84, R93 ;  /* 0x0000005d545d7221 */ /* 0x002fe20000010000 */
[----:B------:R-:W-:-:S05]  /*73b0*/  F2FP.F16.F32.PACK_AB R11, R67, R68 ;  /* 0x00000044430b723e */ /* 0x000fca00000000ff */
[----:B------:R-:W1:Y:S01]  /*73c0*/  MUFU.EX2 R180, R180 ;  /* 0x000000b400b47308 */ /* 0x000e620000000800 */
[----:B--2---:R-:W-:Y:S01]  /*73d0*/  FADD.FTZ R93, R116, R93 ;  /* 0x0000005d745d7221 */ /* 0x004fe20000010000 */
[C---:B------:R-:W-:Y:S06]  /*73e0*/  HMMA.16816.F32 R160, R8.reuse, R24, R160 ;  /* 0x0000001808a0723c */ /* 0x040fec00000018a0 */
[----:B------:R-:W2:Y:S01]  /*73f0*/  MUFU.EX2 R179, R179 ;  /* 0x000000b300b37308 */ /* 0x000ea20000000800 */
[----:B---3--:R-:W-:Y:S01]  /*7400*/  FADD.FTZ R97, R182, R97 ;  /* 0x00000061b6617221 */ /* 0x008fe20000010000 */
[C---:B------:R-:W-:Y:S01]  /*7410*/  HMMA.16816.F32 R148, R8.reuse, R26, R148 ;  /* 0x0000001a0894723c */ /* 0x040fe20000001894 */
[----:B------:R-:W3:Y:S05]  /*7420*/  LDSM.16.MT88.4 R24, [R190+0x5800] ;  /* 0x00580000be18783b */ /* 0x000eea0000004200 */
[----:B------:R-:W4:Y:S01]  /*7430*/  MUFU.EX2 R177, R177 ;  /* 0x000000b100b17308 */ /* 0x000f220000000800 */
[----:B-1----:R-:W-:Y:S01]  /*7440*/  FADD.FTZ R97, R180, R97 ;  /* 0x00000061b4617221 */ /* 0x002fe20000010000 */
[C---:B------:R-:W-:Y:S06]  /*7450*/  HMMA.16816.F32 R144, R8.reuse, R20, R144 ;  /* 0x000000140890723c */ /* 0x040fec0000001890 */
[----:B------:R-:W1:Y:S01]  /*7460*/  MUFU.EX2 R175, R175 ;  /* 0x000000af00af7308 */ /* 0x000e620000000800 */
[----:B--2---:R-:W-:Y:S01]  /*7470*/  FADD.FTZ R97, R179, R97 ;  /* 0x00000061b3617221 */ /* 0x004fe20000010000 */
[----:B------:R-:W-:Y:S01]  /*7480*/  HMMA.16816.F32 R132, R8, R22, R132 ;  /* 0x000000160884723c */ /* 0x000fe20000001884 */
[----:B------:R-:W2:Y:S01]  /*7490*/  LDSM.16.MT88.4 R20, [R188+0x5800] ;  /* 0x00580000bc14783b */ /* 0x000ea20000004200 */
[----:B------:R-:W-:-:S02]  /*74a0*/  F2FP.F16.F32.PACK_AB R8, R223, R224 ;  /* 0x000000e0df08723e */ /* 0x000fc400000000ff */
[----:B------:R-:W-:Y:S02]  /*74b0*/  F2FP.F16.F32.PACK_AB R10, R222, R221 ;  /* 0x000000ddde0a723e */ /* 0x000fe400000000ff */
[----:B------:R-:W-:Y:S01]  /*74c0*/  F2FP.F16.F32.PACK_AB R9, R195, R218 ;  /* 0x000000dac309723e */ /* 0x000fe200000000ff */
[----:B------:R-:W5:Y:S01]  /*74d0*/  MUFU.EX2 R167, R167 ;  /* 0x000000a700a77308 */ /* 0x000f620000000800 */
[----:B------:R-:W-:Y:S01]  /*74e0*/  F2FP.F16.F32.PACK_AB R11, R186, R187 ;  /* 0x000000bbba0b723e */ /* 0x000fe200000000ff */
[----:B----4-:R-:W-:-:S06]  /*74f0*/  FADD.FTZ R97, R177, R97 ;  /* 0x00000061b1617221 */ /* 0x010fcc0000010000 */
[----:B------:R-:W4:Y:S01]  /*7500*/  MUFU.EX2 R172, R172 ;  /* 0x000000ac00ac7308 */ /* 0x000f220000000800 */
[----:B------:R-:W-:Y:S01]  /*7510*/  HMMA.16816.F32 R156, R8, R16, R156 ;  /* 0x00000010089c723c */ /* 0x000fe2000000189c */
[----:B-1----:R-:W-:-:S06]  /*7520*/  FADD.FTZ R99, R175, R99 ;  /* 0x00000063af637221 */ /* 0x002fcc0000010000 */
[----:B------:R-:W1:Y:S01]  /*7530*/  MUFU.EX2 R165, R165 ;  /* 0x000000a500a57308 */ /* 0x000e620000000800 */
[----:B------:R-:W-:Y:S01]  /*7540*/  HMMA.16816.F32 R152, R8, R18, R152 ;  /* 0x000000120898723c */ /* 0x000fe20000001898 */
[----:B-----5:R-:W-:-:S06]  /*7550*/  FADD.FTZ R99, R167, R99 ;  /* 0x00000063a7637221 */ /* 0x020fcc0000010000 */
[----:B------:R-:W5:Y:S01]  /*7560*/  MUFU.EX2 R173, R173 ;  /* 0x000000ad00ad7308 */ /* 0x000f620000000800 */
[----:B------:R-:W-:Y:S01]  /*7570*/  HMMA.16816.F32 R140, R8, R12, R140 ;  /* 0x0000000c088c723c */ /* 0x000fe2000000188c */
[----:B----4-:R-:W-:-:S06]  /*7580*/  FADD.FTZ R99, R172, R99 ;  /* 0x00000063ac637221 */ /* 0x010fcc0000010000 */
[----:B------:R-:W4:Y:S01]  /*7590*/  MUFU.EX2 R220, R220 ;  /* 0x000000dc00dc7308 */ /* 0x000f220000000800 */
[----:B------:R-:W-:Y:S01]  /*75a0*/  HMMA.16816.F32 R136, R8, R14, R136 ;  /* 0x0000000e0888723c */ /* 0x000fe20000001888 */
[----:B------:R-:W-:Y:S01]  /*75b0*/  F2FP.F16.F32.PACK_AB R8, R33, R52 ;  /* 0x000000342108723e */ /* 0x000fe200000000ff */
[----:B-1----:R-:W-:Y:S01]  /*75c0*/  FADD.FTZ R99, R165, R99 ;  /* 0x00000063a5637221 */ /* 0x002fe20000010000 */
[----:B------:R-:W-:Y:S02]  /*75d0*/  F2FP.F16.F32.PACK_AB R9, R65, R66 ;  /* 0x000000424109723e */ /* 0x000fe400000000ff */
[----:B------:R-:W-:Y:S02]  /*75e0*/  F2FP.F16.F32.PACK_AB R10, R28, R35 ;  /* 0x000000231c0a723e */ /* 0x000fe400000000ff */
[----:B------:R-:W-:Y:S01]  /*75f0*/  F2FP.F16.F32.PACK_AB R11, R116, R84 ;  /* 0x00000054740b723e */ /* 0x000fe200000000ff */
[----:B------:R-:W1:Y:S01]  /*7600*/  MUFU.EX2 R174, R174 ;  /* 0x000000ae00ae7308 */ /* 0x000e620000000800 */
[----:B-----5:R-:W-:-:S05]  /*7610*/  FADD.FTZ R93, R173, R93 ;  /* 0x0000005dad5d7221 */ /* 0x020fca0000010000 */
[----:B------:R-:W-:Y:S02]  /*7620*/  HMMA.16816.F32 R160, R8, R16, R160 ;  /* 0x0000001008a0723c */ /* 0x000fe400000018a0 */
[----:B------:R-:W5:Y:S01]  /*7630*/  MUFU.EX2 R119, R119 ;  /* 0x0000007700777308 */ /* 0x000f620000000800 */
[----:B----4-:R-:W-:-:S05]  /*7640*/  FADD.FTZ R93, R220, R93 ;  /* 0x0000005ddc5d7221 */ /* 0x010fca0000010000 */
[----:B------:R-:W-:Y:S01]  /*7650*/  HMMA.16816.F32 R148, R8, R18, R148 ;  /* 0x000000120894723c */ /* 0x000fe20000001894 */
[----:B------:R-:W4:Y:S01]  /*7660*/  LDSM.16.MT88.4 R16, [R190+0x5c00] ;  /* 0x005c0000be10783b */ /* 0x000f220000004200 */
[----:B------:R-:W3:Y:S01]  /*7670*/  MUFU.EX2 R129, R129 ;  /* 0x0000008100817308 */ /* 0x000ee20000000800 */
[----:B-1----:R-:W-:-:S05]  /*7680*/  FADD.FTZ R93, R174, R93 ;  /* 0x0000005dae5d7221 */ /* 0x002fca0000010000 */
[----:B------:R-:W-:Y:S02]  /*7690*/  HMMA.16816.F32 R144, R8, R12, R144 ;  /* 0x0000000c0890723c */ /* 0x000fe40000001890 */
[----:B------:R-:W1:Y:S01]  /*76a0*/  MUFU.EX2 R128, R128 ;  /* 0x0000008000807308 */ /* 0x000e620000000800 */
[----:B-----5:R-:W-:-:S05]  /*76b0*/  FADD.FTZ R93, R119, R93 ;  /* 0x0000005d775d7221 */ /* 0x020fca0000010000 */
[----:B------:R-:W-:Y:S01]  /*76c0*/  HMMA.16816.F32 R132, R8, R14, R132 ;  /* 0x0000000e0884723c */ /* 0x000fe20000001884 */
[----:B------:R-:W-:Y:S01]  /*76d0*/  F2FP.F16.F32.PACK_AB R8, R180, R182 ;  /* 0x000000b6b408723e */ /* 0x000fe200000000ff */
[----:B------:R-:W5:Y:S01]  /*76e0*/  LDSM.16.MT88.4 R12, [R188+0x5c00] ;  /* 0x005c0000bc0c783b */ /* 0x000f620000004200 */
[----:B------:R-:W-:Y:S01]  /*76f0*/  F2FP.F16.F32.PACK_AB R10, R177, R179 ;  /* 0x000000b3b10a723e */ /* 0x000fe200000000ff */
[----:B------:R-:W2:Y:S01]  /*7700*/  MUFU.EX2 R126, R126 ;  /* 0x0000007e007e7308 */ /* 0x000ea20000000800 */
[----:B------:R-:W-:Y:S01]  /*7710*/  F2FP.F16.F32.PACK_AB R9, R167, R175 ;  /* 0x000000afa709723e */ /* 0x000fe200000000ff */
[----:B---3--:R-:W-:Y:S01]  /*7720*/  FADD.FTZ R97, R129, R97 ;  /* 0x0000006181617221 */ /* 0x008fe20000010000 */
[----:B------:R-:W-:-:S03]  /*7730*/  F2FP.F16.F32.PACK_AB R11, R165, R172 ;  /* 0x000000aca50b723e */ /* 0x000fc600000000ff */
[----:B-1----:R-:W-:Y:S02]  /*7740*/  FADD.FTZ R97, R128, R97 ;  /* 0x0000006180617221 */ /* 0x002fe40000010000 */
[----:B------:R-:W1:Y:S02]  /*7750*/  MUFU.EX2 R124, R124 ;  /* 0x0000007c007c7308 */ /* 0x000e640000000800 */
[C---:B------:R-:W-:Y:S06]  /*7760*/  HMMA.16816.F32 R156, R8.reuse, R24, R156 ;  /* 0x00000018089c723c */ /* 0x040fec000000189c */
[----:B------:R-:W3:Y:S01]  /*7770*/  MUFU.EX2 R122, R122 ;  /* 0x0000007a007a7308 */ /* 0x000ee20000000800 */
[----:B--2---:R-:W-:Y:S01]  /*7780*/  FADD.FTZ R97, R126, R97 ;  /* 0x000000617e617221 */ /* 0x004fe20000010000 */
[C---:B------:R-:W-:Y:S06]  /*7790*/  HMMA.16816.F32 R152, R8.reuse, R26, R152 ;  /* 0x0000001a0898723c */ /* 0x040fec0000001898 */
[----:B------:R-:W2:Y:S01]  /*77a0*/  MUFU.EX2 R118, R118 ;  /* 0x0000007600767308 */ /* 0x000ea20000000800 */
[----:B-1----:R-:W-:Y:S01]  /*77b0*/  FADD.FTZ R218, R124, R97 ;  /* 0x000000617cda7221 */ /* 0x002fe20000010000 */
[C---:B------:R-:W-:Y:S06]  /*77c0*/  HMMA.16816.F32 R140, R8.reuse, R20, R140 ;  /* 0x00000014088c723c */ /* 0x040fec000000188c */
[----:B------:R-:W1:Y:S01]  /*77d0*/  MUFU.EX2 R60, R60 ;  /* 0x0000003c003c7308 */ /* 0x000e620000000800 */
[----:B---3--:R-:W-:Y:S01]  /*77e0*/  FADD.FTZ R99, R122, R99 ;  /* 0x000000637a637221 */ /* 0x008fe20000010000 */
[----:B------:R-:W-:Y:S01]  /*77f0*/  HMMA.16816.F32 R136, R8, R22, R136 ;  /* 0x000000160888723c */ /* 0x000fe20000001888 */
[----:B------:R-:W-:-:S02]  /*7800*/  F2FP.F16.F32.PACK_AB R8, R30, R29 ;  /* 0x0000001d1e08723e */ /* 0x000fc400000000ff */
[----:B------:R-:W-:Y:S02]  /*7810*/  F2FP.F16.F32.PACK_AB R9, R220, R173 ;  /* 0x000000addc09723e */ /* 0x000fe400000000ff */
[----:B------:R-:W-:Y:S02]  /*7820*/  F2FP.F16.F32.PACK_AB R10, R56, R31 ;  /* 0x0000001f380a723e */ /* 0x000fe400000000ff */
[----:B------:R-:W-:Y:S01]  /*7830*/  F2FP.F16.F32.PACK_AB R11, R119, R174 ;  /* 0x000000ae770b723e */ /* 0x000fe200000000ff */
[----:B--2---:R-:W-:-:S06]  /*7840*/  FADD.FTZ R99, R118, R99 ;  /* 0x0000006376637221 */ /* 0x004fcc0000010000 */
[----:B------:R-:W-:Y:S01]  /*7850*/  HMMA.16816.F32 R160, R8, R24, R160 ;  /* 0x0000001808a0723c */ /* 0x000fe200000018a0 */
[--C-:B------:R-:W-:Y:S01]  /*7860*/  FFMA.FTZ R24, R117, UR6, -R113.reuse ;  /* 0x0000000675187c23 */ /* 0x100fe20008010871 */
[----:B------:R-:W-:Y:S01]  /*7870*/  FFMA.FTZ R25, R114, UR6, -R113 ;  /* 0x0000000672197c23 */ /* 0x000fe20008010871 */
[----:B-1----:R-:W-:-:S04]  /*7880*/  FADD.FTZ R57, R60, R57 ;  /* 0x000000393c397221 */ /* 0x002fc80000010000 */
[----:B------:R-:W1:Y:S01]  /*7890*/  MUFU.EX2 R24, R24 ;  /* 0x0000001800187308 */ /* 0x000e620000000800 */
[----:B------:R-:W-:Y:S01]  /*78a0*/  HMMA.16816.F32 R144, R8, R20, R144 ;  /* 0x000000140890723c */ /* 0x000fe20000001890 */
[----:B------:R-:W-:Y:S01]  /*78b0*/  FFMA.FTZ R21, R88, UR6, -R104 ;  /* 0x0000000658157c23 */ /* 0x000fe20008010868 */
[----:B------:R-:W-:-:S04]  /*78c0*/  FADD.FTZ R57, R61, R57 ;  /* 0x000000393d397221 */ /* 0x000fc80000010000 */
[----:B------:R-:W-:Y:S01]  /*78d0*/  FADD.FTZ R244, R62, R57 ;  /* 0x000000393ef47221 */ /* 0x000fe20000010000 */
[----:B------:R-:W2:Y:S01]  /*78e0*/  MUFU.EX2 R25, R25 ;  /* 0x0000001900197308 */ /* 0x000ea20000000800 */
[C---:B------:R-:W-:Y:S07]  /*78f0*/  HMMA.16816.F32 R132, R8.reuse, R22, R132 ;  /* 0x000000160884723c */ /* 0x040fee0000001884 */
[----:B------:R-:W3:Y:S01]  /*7900*/  MUFU.EX2 R20, R94 ;  /* 0x0000005e00147308 */ /* 0x000ee20000000800 */
[----:B------:R-:W-:Y:S01]  /*7910*/  HMMA.16816.F32 R148, R8, R26, R148 ;  /* 0x0000001a0894723c */ /* 0x000fe20000001894 */
[----:B------:R-:W-:Y:S01]  /*7920*/  F2FP.F16.F32.PACK_AB R8, R128, R129 ;  /* 0x000000818008723e */ /* 0x000fe200000000ff */
[----:B-1----:R-:W-:Y:S01]  /*7930*/  FADD.FTZ R99, R24, R99 ;  /* 0x0000006318637221 */ /* 0x002fe20000010000 */
[----:B------:R-:W-:-:S02]  /*7940*/  F2FP.F16.F32.PACK_AB R10, R124, R126 ;  /* 0x0000007e7c0a723e */ /* 0x000fc400000000ff */
[----:B------:R-:W-:Y:S02]  /*7950*/  F2FP.F16.F32.PACK_AB R9, R118, R122 ;  /* 0x0000007a7609723e */ /* 0x000fe400000000ff */
[----:B------:R-:W1:Y:S01]  /*7960*/  MUFU.EX2 R21, R21 ;  /* 0x0000001500157308 */ /* 0x000e620000000800 */
[C---:B--2---:R-:W-:Y:S01]  /*7970*/  F2FP.F16.F32.PACK_AB R11, R25.reuse, R24 ;  /* 0x00000018190b723e */ /* 0x044fe200000000ff */
[----:B------:R-:W-:-:S06]  /*7980*/  FADD.FTZ R217, R25, R99 ;  /* 0x0000006319d97221 */ /* 0x000fcc0000010000 */
[----:B------:R-:W2:Y:S01]  /*7990*/  MUFU.EX2 R22, R91 ;  /* 0x0000005b00167308 */ /* 0x000ea20000000800 */
[----:B---3--:R-:W-:Y:S01]  /*79a0*/  FADD.FTZ R93, R20, R93 ;  /* 0x0000005d145d7221 */ /* 0x008fe20000010000 */
[C---:B----4-:R-:W-:Y:S06]  /*79b0*/  HMMA.16816.F32 R156, R8.reuse, R16, R156 ;  /* 0x00000010089c723c */ /* 0x050fec000000189c */
[----:B------:R-:W3:Y:S01]  /*79c0*/  MUFU.EX2 R23, R90 ;  /* 0x0000005a00177308 */ /* 0x000ee20000000800 */
[----:B-1----:R-:W-:Y:S01]  /*79d0*/  FADD.FTZ R93, R21, R93 ;  /* 0x0000005d155d7221 */ /* 0x002fe20000010000 */
[----:B------:R-:W-:Y:S03]  /*79e0*/  HMMA.16816.F32 R152, R8, R18, R152 ;  /* 0x000000120898723c */ /* 0x000fe60000001898 */
[----:B--2---:R-:W-:-:S05]  /*79f0*/  FADD.FTZ R93, R22, R93 ;  /* 0x0000005d165d7221 */ /* 0x004fca0000010000 */
[----:B-----5:R-:W-:Y:S01]  /*7a00*/  HMMA.16816.F32 R140, R8, R12, R140 ;  /* 0x0000000c088c723c */ /* 0x020fe2000000188c */
[----:B---3--:R-:W-:-:S07]  /*7a10*/  FADD.FTZ R219, R23, R93 ;  /* 0x0000005d17db7221 */ /* 0x008fce0000010000 */
[----:B------:R-:W-:Y:S01]  /*7a20*/  HMMA.16816.F32 R136, R8, R14, R136 ;  /* 0x0000000e0888723c */ /* 0x000fe20000001888 */
[----:B------:R-:W-:Y:S02]  /*7a30*/  F2FP.F16.F32.PACK_AB R8, R60, R58 ;  /* 0x0000003a3c08723e */ /* 0x000fe400000000ff */
[----:B------:R-:W-:Y:S02]  /*7a40*/  F2FP.F16.F32.PACK_AB R9, R21, R20 ;  /* 0x000000141509723e */ /* 0x000fe400000000ff */
[----:B------:R-:W-:Y:S02]  /*7a50*/  F2FP.F16.F32.PACK_AB R10, R62, R61 ;  /* 0x0000003d3e0a723e */ /* 0x000fe400000000ff */
[----:B------:R-:W-:-:S07]  /*7a60*/  F2FP.F16.F32.PACK_AB R11, R23, R22 ;  /* 0x00000016170b723e */ /* 0x000fce00000000ff */
[C---:B------:R-:W-:Y:S08]  /*7a70*/  HMMA.16816.F32 R160, R8.reuse, R16, R160 ;  /* 0x0000001008a0723c */ /* 0x040ff000000018a0 */
[C---:B------:R-:W-:Y:S08]  /*7a80*/  HMMA.16816.F32 R148, R8.reuse, R18, R148 ;  /* 0x000000120894723c */ /* 0x040ff00000001894 */
[C---:B------:R-:W-:Y:S08]  /*7a90*/  HMMA.16816.F32 R144, R8.reuse, R12, R144 ;  /* 0x0000000c0890723c */ /* 0x040ff00000001890 */
[----:B------:R-:W-:Y:S01]  /*7aa0*/  HMMA.16816.F32 R132, R8, R14, R132 ;  /* 0x0000000e0884723c */ /* 0x000fe20000001884 */
[----:B------:R-:W-:-:S04]  /*7ab0*/  NOP ;  /* 0x0000000000007918 */ /* 0x000fc80000000000 */
[----:B------:R-:W-:-:S15]  /*7ac0*/  @!P0 BRA `(.L_x_268) ;  /* 0x00000058005c8947 */ /* 0x000fde0003800000 */
[----:B------:R-:W1:Y:S01]  /*7ad0*/  LDCU UR4, c[0x0][0x440] ;  /* 0x00008800ff0477ac */ /* 0x000e620008000800 */
[----:B------:R-:W-:Y:S01]  /*7ae0*/  VIADD R37, R194, 0xfffffffe ;  /* 0xfffffffec2257836 */ /* 0x000fe20000000000 */
[----:B------:R-:W-:-:S04]  /*7af0*/  DEPBAR.LE SB0, 0x0 ;  /* 0x000080000000791a */ /* 0x000fc80000000000 */
[----:B------:R-:W-:-:S04]  /*7b00*/  IMAD.WIDE.U32 R8, R37, R6, RZ ;  /* 0x0000000625087225 */ /* 0x000fc800078e00ff */
[----:B------:R-:W-:Y:S02]  /*7b10*/  IMAD R4, R37, R7, R9 ;  /* 0x0000000725047224 */ /* 0x000fe400078e0209 */
[----:B------:R-:W-:-:S03]  /*7b20*/  IMAD.SHL.U32 R10, R8, 0x80, RZ ;  /* 0x00000080080a7824 */ /* 0x000fc600078e00ff */
[----:B------:R-:W-:Y:S01]  /*7b30*/  SHF.L.U64.HI R11, R8, 0x7, R4 ;  /* 0x00000007080b7819 */ /* 0x000fe20000010204 */
[----:B------:R-:W-:Y:S01]  /*7b40*/  BAR.SYNC.DEFER_BLOCKING 0x0 ;  /* 0x0000000000007b1d */ /* 0x000fe20000010000 */
[----:B-1----:R-:W-:-:S13]  /*7b50*/  ISETP.GE.AND P1, PT, R199, UR4, PT ;  /* 0x00000004c7007c0c */ /* 0x002fda000bf26270 */
[CC--:B------:R-:W-:Y:S02]  /*7b60*/  @!P1 LEA R5, P2, R6.reuse, R10.reuse, 0x5 ;  /* 0x0000000a06059211 */ /* 0x0c0fe400078428ff */
[C---:B------:R-:W-:Y:S02]  /*7b70*/  @!P1 LEA R9, P0, R6.reuse, R10, 0x6 ;  /* 0x0000000a06099211 */ /* 0x040fe400078030ff */
[-CC-:B------:R-:W-:Y:S02]  /*7b80*/  @!P1 LEA.HI.X R4, R6, R11.reuse, R7.reuse, 0x5, P2 ;  /* 0x0000000b06049211 */ /* 0x180fe400010f2c07 */
[-C--:B------:R-:W-:Y:S02]  /*7b90*/  @!P1 LEA R12, P2, R5, R202.reuse, 0x1 ;  /* 0x000000ca050c9211 */ /* 0x080fe400078408ff */
[----:B------:R-:W-:Y:S01]  /*7ba0*/  @!P1 LEA R14, P3, R10, R202, 0x1 ;  /* 0x000000ca0a0e9211 */ /* 0x000fe200078608ff */
[----:B------:R-:W-:Y:S01]  /*7bb0*/  @P1 STS.128 [R211+0x4000], RZ ;  /* 0x004000ffd3001388 */ /* 0x000fe20000000c00 */
[----:B------:R-:W-:Y:S01]  /*7bc0*/  @!P1 LEA.HI.X R8, R6, R11, R7, 0x6, P0 ;  /* 0x0000000b06089211 */ /* 0x000fe200000f3407 */
[----:B------:R-:W-:Y:S01]  /*7bd0*/  @!P1 IMAD R7, R7, 0x60, RZ ;  /* 0x0000006007079824 */ /* 0x000fe200078e02ff */
[----:B------:R-:W-:-:S02]  /*7be0*/  @!P1 LEA.HI.X R13, R5, R201, R4, 0x1, P2 ;  /* 0x000000c9050d9211 */ /* 0x000fc400010f0c04 */
[--C-:B------:R-:W-:Y:S01]  /*7bf0*/  @!P1 LEA.HI.X R15, R10, R201, R11.reuse, 0x1, P3 ;  /* 0x000000c90a0f9211 */ /* 0x100fe200018f0c0b */
[----:B------:R-:W-:Y:S01]  /*7c00*/  @!P1 IMAD.WIDE.U32 R10, R6, 0x60, R10 ;  /* 0x00000060060a9825 */ /* 0x000fe200078e000a */
[----:B------:R-:W-:-:S03]  /*7c10*/  @!P1 LEA R4, P0, R9, R202, 0x1 ;  /* 0x000000ca09049211 */ /* 0x000fc600078008ff */
[----:B------:R-:W-:Y:S01]  /*7c20*/  @!P1 IMAD.IADD R7, R7, 0x1, R11 ;  /* 0x0000000107079824 */ /* 0x000fe200078e020b */
[----:B------:R-:W-:Y:S01]  /*7c30*/  @!P1 LEA.HI.X R5, R9, R201, R8, 0x1, P0 ;  /* 0x000000c909059211 */ /* 0x000fe200000f0c08 */
[----:B------:R-:W-:Y:S01]  /*7c40*/  @!PT LDS RZ, [RZ] ;  /* 0x00000000fffff984 */ /* 0x000fe20000000800 */
[----:B------:R-:W-:Y:S01]  /*7c50*/  @!PT LDS RZ, [RZ] ;  /* 0x00000000fffff984 */ /* 0x000fe20000000800 */
[----:B------:R-:W-:Y:S01]  /*7c60*/  @!PT LDS RZ, [RZ] ;  /* 0x00000000fffff984 */ /* 0x000fe20000000800 */
[----:B------:R-:W-:Y:S01]  /*7c70*/  @!P1 LDGSTS.E.BYPASS.LTC128B.128 [R211+0x4000], desc[UR16][R14.64] ;  /* 0x040000000ed39fae */ /* 0x000fe2000b981a10 */
[----:B------:R-:W-:-:S03]  /*7c80*/  @!P1 LEA R6, P0, R10, R202, 0x1 ;  /* 0x000000ca0a069211 */ /* 0x000fc600078008ff */
[----:B------:R-:W-:Y:S01]  /*7c90*/  @P1 STS.128 [R211+0x4800], RZ ;  /* 0x004800ffd3001388 */ /* 0x000fe20000000c00 */
[----:B------:R-:W-:-:S03]  /*7ca0*/  @!P1 LEA.HI.X R7, R10, R201, R7, 0x1, P0 ;  /* 0x000000c90a079211 */ /* 0x000fc600000f0c07 */
[----:B------:R-:W-:Y:S01]  /*7cb0*/  @!PT LDS RZ, [RZ] ;  /* 0x00000000fffff984 */ /* 0x000fe20000000800 */
[----:B------:R-:W-:Y:S01]  /*7cc0*/  @!PT LDS RZ, [RZ] ;  /* 0x00000000fffff984 */ /* 0x000fe20000000800 */
[----:B------:R-:W-:Y:S01]  /*7cd0*/  @!PT LDS RZ, [RZ] ;  /* 0x00000000fffff984 */ /* 0x000fe20000000800 */
[----:B------:R-:W-:Y:S04]  /*7ce0*/  @!P1 LDGSTS.E.BYPASS.LTC128B.128 [R211+0x4800], desc[UR16][R12.64] ;  /* 0x048000000cd39fae */ /* 0x000fe8000b981a10 */
[----:B------:R-:W-:Y:S04]  /*7cf0*/  @P1 STS.128 [R211+0x5000], RZ ;  /* 0x005000ffd3001388 */ /* 0x000fe80000000c00 */
        /* <DEDUP_REMOVED lines=8> */
[----:B------:R1:W-:Y:S04]  /*7d80*/  @!P1 LDGSTS.E.BYPASS.LTC128B.128 [R211+0x5800], desc[UR16][R6.64] ;  /* 0x0580000006d39fae */ /* 0x0003e8000b981a10 */
[----:B------:R-:W-:Y:S04]  /*7d90*/  LDSM.16.M88.4 R128, [R192+0x2000] ;  /* 0x00200000c080783b */ /* 0x000fe80000000200 */
[----:B------:R-:W-:Y:S04]  /*7da0*/  LDSM.16.M88.4 R120, [R192+0x2400] ;  /* 0x00240000c078783b */ /* 0x000fe80000000200 */
[----:B------:R-:W-:Y:S04]  /*7db0*/  LDSM.16.M88.4 R112, [R192+0x2800] ;  /* 0x00280000c070783b */ /* 0x000fe80000000200 */
[----:B------:R-:W-:Y:S04]  /*7dc0*/  LDSM.16.M88.4 R104, [R192+0x2c00] ;  /* 0x002c0000c068783b */ /* 0x000fe80000000200 */
[----:B------:R-:W-:Y:S04]  /*7dd0*/  LDSM.16.M88.4 R96, [R192+0x3000] ;  /* 0x00300000c060783b */ /* 0x000fe80000000200 */
[----:B------:R-:W-:Y:S04]  /*7de0*/  LDSM.16.M88.4 R88, [R192+0x3400] ;  /* 0x00340000c058783b */ /* 0x000fe80000000200 */
[----:B-1----:R-:W1:Y:S04]  /*7df0*/  LDSM.16.M88.4 R4, [R193+0x1000] ;  /* 0x00100000c104783b */ /* 0x002e680000000200 */
[----:B------:R-:W2:Y:S04]  /*7e00*/  LDSM.16.M88.4 R80, [R192+0x3800] ;  /* 0x00380000c050783b */ /* 0x000ea80000000200 */
[----:B------:R-:W3:Y:S04]  /*7e10*/  LDSM.16.M88.4 R240, [R192+0x3c00] ;  /* 0x003c0000c0f0783b */ /* 0x000ee80000000200 */
[----:B------:R-:W4:Y:S04]  /*7e20*/  LDSM.16.M88.4 R72, [R193] ;  /* 0x00000000c148783b */ /* 0x000f280000000200 */
[----:B------:R-:W-:Y:S04]  /*7e30*/  LDSM.16.M88.4 R232, [R189+0x2000] ;  /* 0x00200000bde8783b */ /* 0x000fe80000000200 */
[----:B------:R-:W5:Y:S04]  /*7e40*/  LDSM.16.M88.4 R76, [R191+0x1000] ;  /* 0x00100000bf4c783b */ /* 0x000f680000000200 */
[----:B------:R-:W5:Y:S04]  /*7e50*/  LDSM.16.M88.4 R228, [R189+0x2400] ;  /* 0x00240000bde4783b */ /* 0x000f680000000200 */
[----:B------:R-:W5:Y:S04]  /*7e60*/  LDSM.16.M88.4 R224, [R189+0x2800] ;  /* 0x00280000bde0783b */ /* 0x000f680000000200 */
[----:B------:R-:W5:Y:S04]  /*7e70*/  LDSM.16.M88.4 R220, [R189+0x2c00] ;  /* 0x002c0000bddc783b */ /* 0x000f680000000200 */
[----:B------:R-:W5:Y:S04]  /*7e80*/  LDSM.16.M88.4 R184, [R189+0x3000] ;  /* 0x00300000bdb8783b */ /* 0x000f680000000200 */
[----:B------:R-:W5:Y:S01]  /*7e90*/  LDSM.16.M88.4 R180, [R189+0x3400] ;  /* 0x00340000bdb4783b */ /* 0x000f620000000200 */
[C---:B-1----:R-:W-:Y:S03]  /*7ea0*/  HMMA.16816.F32 R68, R4.reuse, R128, RZ ;  /* 0x000000800444723c */ /* 0x042fe600000018ff */
[----:B------:R-:W1:Y:S04]  /*7eb0*/  LDSM.16.M88.4 R176, [R189+0x3800] ;  /* 0x00380000bdb0783b */ /* 0x000e680000000200 */
[----:B------:R-:W1:Y:S01]  /*7ec0*/  LDSM.16.M88.4 R172, [R189+0x3c00] ;  /* 0x003c0000bdac783b */ /* 0x000e620000000200 */
[C---:B------:R-:W-:Y:S03]  /*7ed0*/  HMMA.16816.F32 R60, R4.reuse, R120, RZ ;  /* 0x00000078043c723c */ /* 0x040fe600000018ff */
[----:B------:R-:W1:Y:S04]  /*7ee0*/  LDSM.16.M88.4 R236, [R191] ;  /* 0x00000000bfec783b */ /* 0x000e680000000200 */
[----:B------:R-:W0:Y:S01]  /*7ef0*/  LDGDEPBAR ;  /* 0x00000000000079af */ /* 0x000e220000000000 */
[C---:B------:R-:W-:Y:S08]  /*7f00*/  HMMA.16816.F32 R52, R4.reuse, R112, RZ ;  /* 0x000000700434723c */ /* 0x040ff000000018ff */
[C---:B------:R-:W-:Y:S08]  /*7f10*/  HMMA.16816.F32 R44, R4.reuse, R104, RZ ;  /* 0x00000068042c723c */ /* 0x040ff000000018ff */
[----:B------:R-:W-:Y:S01]  /*7f20*/  HMMA.16816.F32 R32, R4, R96, RZ ;  /* 0x000000600420723c */ /* 0x000fe200000018ff */
[----:B------:R-:W-:-:S07]  /*7f30*/  DEPBAR.LE SB0, 0x0 ;  /* 0x000080000000791a */ /* 0x000fce0000000000 */
[C---:B------:R-:W-:Y:S08]  /*7f40*/  HMMA.16816.F32 R24, R4.reuse, R88, RZ ;  /* 0x000000580418723c */ /* 0x040ff000000018ff */
[C---:B--2---:R-:W-:Y:S08]  /*7f50*/  HMMA.16816.F32 R16, R4.reuse, R80, RZ ;  /* 0x000000500410723c */ /* 0x044ff000000018ff */
[C---:B---3--:R-:W-:Y:S08]  /*7f60*/  HMMA.16816.F32 R8, R4.reuse, R240, RZ ;  /* 0x000000f00408723c */ /* 0x048ff000000018ff */
        /* <DEDUP_REMOVED lines=8> */
[C---:B----4-:R-:W-:Y:S08]  /*7ff0*/  HMMA.16816.F32 R164, R72.reuse, R128, RZ ;  /* 0x0000008048a4723c */ /* 0x050ff000000018ff */
[C---:B------:R-:W-:Y:S08]  /*8000*/  HMMA.16816.F32 R128, R72.reuse, R130, RZ ;  /* 0x000000824880723c */ /* 0x040ff000000018ff */
[----:B------:R-:W-:Y:S08]  /*8010*/  HMMA.16816.F32 R124, R72, R120, RZ ;  /* 0x00000078487c723c */ /* 0x000ff000000018ff */
[C---:B-----5:R-:W-:Y:S08]  /*8020*/  HMMA.16816.F32 R68, R76.reuse, R232, R68 ;  /* 0x000000e84c44723c */ /* 0x060ff00000001844 */
[C---:B------:R-:W-:Y:S08]  /*8030*/  HMMA.16816.F32 R60, R76.reuse, R228, R60 ;  /* 0x000000e44c3c723c */ /* 0x040ff0000000183c */
[C---:B------:R-:W-:Y:S08]  /*8040*/  HMMA.16816.F32 R52, R76.reuse, R224, R52 ;  /* 0x000000e04c34723c */ /* 0x040ff00000001834 */
[C---:B------:R-:W-:Y:S08]  /*8050*/  HMMA.16816.F32 R44, R76.reuse, R220, R44 ;  /* 0x000000dc4c2c723c */ /* 0x040ff0000000182c */
[C---:B------:R-:W-:Y:S08]  /*8060*/  HMMA.16816.F32 R32, R76.reuse, R184, R32 ;  /* 0x000000b84c20723c */ /* 0x040ff00000001820 */
        /* <DEDUP_REMOVED lines=24> */
[C---:B------:R-:W-:Y:S08]  /*81f0*/  HMMA.16816.F32 R164, R236.reuse, R232, R164 ;  /* 0x000000e8eca4723c */ /* 0x040ff000000018a4 */
[C---:B------:R-:W-:Y:S08]  /*8200*/  HMMA.16816.F32 R128, R236.reuse, R234, R128 ;  /* 0x000000eaec80723c */ /* 0x040ff00000001880 */
[C---:B------:R-:W-:Y:S08]  /*8210*/  HMMA.16816.F32 R124, R236.reuse, R228, R124 ;  /* 0x000000e4ec7c723c */ /* 0x040ff0000000187c */
[----:B------:R-:W-:Y:S01]  /*8220*/  HMMA.16816.F32 R76, R236, R172, R76 ;  /* 0x000000acec4c723c */ /* 0x000fe2000000184c */
[----:B------:R-:W-:-:S04]  /*8230*/  IMAD R172, R194, 0x80, R168 ;  /* 0x00000080c2ac7824 */ /* 0x000fc800078e02a8 */
[C---:B------:R-:W-:Y:S02]  /*8240*/  VIADD R249, R172.reuse, 0xffffff01 ;  /* 0xffffff01acf97836 */ /* 0x040fe40000000000 */
[C---:B------:R-:W-:Y:S01]  /*8250*/  VIADD R235, R172.reuse, 0xffffff09 ;  /* 0xffffff09aceb7836 */ /* 0x040fe20000000000 */
[C---:B------:R-:W-:Y:S01]  /*8260*/  HMMA.16816.F32 R120, R236.reuse, R230, R120 ;  /* 0x000000e6ec78723c */ /* 0x040fe20000001878 */
[C---:B------:R-:W-:Y:S01]  /*8270*/  VIADD R233, R172.reuse, 0xffffff10 ;  /* 0xffffff10ace97836 */ /* 0x040fe20000000000 */
[C---:B------:R-:W-:Y:S01]  /*8280*/  ISETP.GT.AND P2, PT, R171.reuse, R249, PT ;  /* 0x000000f9ab00720c */ /* 0x040fe20003f44270 */
[C---:B------:R-:W-:Y:S01]  /*8290*/  VIADD R230, R172.reuse, 0xffffff18 ;  /* 0xffffff18ace67836 */ /* 0x040fe20000000000 */
[C---:B------:R-:W-:Y:S01]  /*82a0*/  ISETP.GT.AND P5, PT, R171.reuse, R235, PT ;  /* 0x000000ebab00720c */ /* 0x040fe20003fa4270 */
[C---:B------:R-:W-:Y:S01]  /*82b0*/  VIADD R232, R172.reuse, 0xffffff11 ;  /* 0xffffff11ace87836 */ /* 0x040fe20000000000 */
[----:B------:R-:W-:Y:S01]  /*82c0*/  ISETP.GT.AND P4, PT, R171, R233, PT ;  /* 0x000000e9ab00720c */ /* 0x000fe20003f84270 */
[C---:B------:R-:W-:Y:S01]  /*82d0*/  VIADD R228, R172.reuse, 0xffffff19 ;  /* 0xffffff19ace47836 */ /* 0x040fe20000000000 */
[C---:B------:R-:W-:Y:S01]  /*82e0*/  HMMA.16816.F32 R116, R236.reuse, R224, R116 ;  /* 0x000000e0ec74723c */ /* 0x040fe20000001874 */
[C---:B------:R-:W-:Y:S01]  /*82f0*/  VIADD R225, R172.reuse, 0xffffff21 ;  /* 0xffffff21ace17836 */ /* 0x040fe20000000000 */
[----:B------:R-:W-:Y:S01]  /*8300*/  FSEL R245, R167, -INF , !P2 ;  /* 0xff800000a7f57808 */ /* 0x000fe20005000000 */
[C---:B------:R-:W-:Y:S01]  /*8310*/  VIADD R224, R172.reuse, 0xffffff28 ;  /* 0xffffff28ace07836 */ /* 0x040fe20000000000 */
[C---:B------:R-:W-:Y:S01]  /*8320*/  ISETP.GT.AND P3, PT, R171.reuse, R232, PT ;  /* 0x000000e8ab00720c */ /* 0x040fe20003f64270 */
[C---:B------:R-:W-:Y:S01]  /*8330*/  VIADD R195, R172.reuse, 0xffffff40 ;  /* 0xffffff40acc37836 */ /* 0x040fe20000000000 */
[C---:B------:R-:W-:Y:S01]  /*8340*/  ISETP.GT.AND P2, PT, R171.reuse, R228, PT ;  /* 0x000000e4ab00720c */ /* 0x040fe20003f44270 */
[C---:B------:R-:W-:Y:S01]  /*8350*/  VIADD R173, R172.reuse, 0xffffff78 ;  /* 0xffffff78acad7836 */ /* 0x040fe20000000000 */
[----:B------:R-:W-:Y:S01]  /*8360*/  HMMA.16816.F32 R112, R236, R226, R112 ;  /* 0x000000e2ec70723c */ /* 0x000fe20000001870 */
[----:B------:R-:W-:Y:S01]  /*8370*/  VIADD R227, R172, 0xffffff00 ;  /* 0xffffff00ace37836 */ /* 0x000fe20000000000 */
[----:B------:R-:W-:Y:S01]  /*8380*/  FSEL R234, R126, -INF , !P4 ;  /* 0xff8000007eea7808 */ /* 0x000fe20006000000 */
[----:B------:R-:W-:Y:S01]  /*8390*/  VIADD R226, R172, 0xffffff20 ;  /* 0xffffff20ace27836 */ /* 0x000fe20000000000 */
[----:B------:R-:W-:-:S02]  /*83a0*/  ISETP.GT.AND P4, PT, R171, R224, PT ;  /* 0x000000e0ab00720c */ /* 0x000fc40003f84270 */
[C---:B------:R-:W-:Y:S02]  /*83b0*/  ISETP.GT.AND P0, PT, R171.reuse, R227, PT ;  /* 0x000000e3ab00720c */ /* 0x040fe40003f04270 */
[C---:B------:R-:W-:Y:S01]  /*83c0*/  HMMA.16816.F32 R108, R236.reuse, R220, R108 ;  /* 0x000000dcec6c723c */ /* 0x040fe2000000186c */
[----:B------:R-:W-:Y:S01]  /*83d0*/  VIADD R221, R172, 0xffffff38 ;  /* 0xffffff38acdd7836 */ /* 0x000fe20000000000 */
[----:B------:R-:W-:Y:S01]  /*83e0*/  FSEL R246, R166, -INF , !P0 ;  /* 0xff800000a6f67808 */ /* 0x000fe20004000000 */
[C---:B------:R-:W-:Y:S01]  /*83f0*/  VIADD R220, R172.reuse, 0xffffff39 ;  /* 0xffffff39acdc7836 */ /* 0x040fe20000000000 */
[----:B------:R-:W-:Y:S02]  /*8400*/  ISETP.GT.AND P0, PT, R171, R230, PT ;  /* 0x000000e6ab00720c */ /* 0x000fe40003f04270 */
[----:B------:R-:W-:Y:S02]  /*8410*/  FSEL R167, R127, -INF , !P3 ;  /* 0xff8000007fa77808 */ /* 0x000fe40005800000 */
[----:B------:R-:W-:Y:S01]  /*8420*/  HMMA.16816.F32 R100, R236, R184, R100 ;  /* 0x000000b8ec64723c */ /* 0x000fe20000001864 */
[----:B------:R-:W-:Y:S01]  /*8430*/  FSEL R126, R123, -INF , !P2 ;  /* 0xff8000007b7e7808 */ /* 0x000fe20005000000 */
[----:B------:R-:W-:-:S02]  /*8440*/  VIADD R184, R172, 0xffffff50 ;  /* 0xffffff50acb87836 */ /* 0x000fc40000000000 */
[----:B------:R-:W-:-:S04]  /*8450*/  VIADD R185, R172, 0xffffff49 ;  /* 0xffffff49acb97836 */ /* 0x000fc80000000000 */
[----:B------:R-:W-:Y:S01]  /*8460*/  HMMA.16816.F32 R92, R236, R180, R92 ;  /* 0x000000b4ec5c723c */ /* 0x000fe2000000185c */
[C---:B------:R-:W-:Y:S02]  /*8470*/  VIADD R181, R172.reuse, 0xffffff58 ;  /* 0xffffff58acb57836 */ /* 0x040fe40000000000 */
[----:B------:R-:W-:-:S05]  /*8480*/  VIADD R180, R172, 0xffffff59 ;  /* 0xffffff59acb47836 */ /* 0x000fca0000000000 */
[----:B------:R-:W-:Y:S01]  /*8490*/  HMMA.16816.F32 R84, R236, R176, R84 ;  /* 0x000000b0ec54723c */ /* 0x000fe20000001854 */
[C---:B------:R-:W-:Y:S02]  /*84a0*/  VIADD R177, R172.reuse, 0xffffff68 ;  /* 0xffffff68acb17836 */ /* 0x040fe40000000000 */
[----:B------:R-:W-:-:S05]  /*84b0*/  VIADD R176, R172, 0xffffff69 ;  /* 0xffffff69acb07836 */ /* 0x000fca0000000000 */
[C---:B------:R-:W-:Y:S01]  /*84c0*/  HMMA.16816.F32 R104, R236.reuse, R222, R104 ;  /* 0x000000deec68723c */ /* 0x040fe20000001868 */
[C---:B------:R-:W-:Y:S02]  /*84d0*/  VIADD R223, R172.reuse, 0xffffff29 ;  /* 0xffffff29acdf7836 */ /* 0x040fe40000000000 */
[C---:B------:R-:W-:Y:S01]  /*84e0*/  VIADD R222, R172.reuse, 0xffffff31 ;  /* 0xffffff31acde7836 */ /* 0x040fe20000000000 */
[----:B------:R-:W-:Y:S02]  /*84f0*/  BAR.SYNC.DEFER_BLOCKING 0x0 ;  /* 0x0000000000007b1d */ /* 0x000fe40000010000 */
[----:B------:R-:W-:Y:S02]  /*8500*/  ISETP.GT.AND P3, PT, R171, R223, PT ;  /* 0x000000dfab00720c */ /* 0x000fe40003f64270 */
[----:B------:R-:W-:Y:S01]  /*8510*/  HMMA.16816.F32 R96, R236, R186, R96 ;  /* 0x000000baec60723c */ /* 0x000fe20000001860 */
[C---:B------:R-:W-:Y:S01]  /*8520*/  VIADD R186, R172.reuse, 0xffffff48 ;  /* 0xffffff48acba7836 */ /* 0x040fe20000000000 */
[----:B------:R-:W-:Y:S01]  /*8530*/  FSEL R115, R115, -INF , !P3 ;  /* 0xff80000073737808 */ /* 0x000fe20005800000 */
[----:B------:R-:W-:Y:S01]  /*8540*/  VIADD R187, R172, 0xffffff41 ;  /* 0xffffff41acbb7836 */ /* 0x000fe20000000000 */
[----:B------:R-:W-:-:S04]  /*8550*/  ISETP.GT.AND P2, PT, R171, R222, PT ;  /* 0x000000deab00720c */ /* 0x000fc80003f44270 */
[C---:B------:R-:W-:Y:S01]  /*8560*/  HMMA.16816.F32 R88, R236.reuse, R182, R88 ;  /* 0x000000b6ec58723c */ /* 0x040fe20000001858 */
[C---:B------:R-:W-:Y:S01]  /*8570*/  VIADD R183, R172.reuse, 0xffffff30 ;  /* 0xffffff30acb77836 */ /* 0x040fe20000000000 */
[----:B------:R-:W-:Y:S01]  /*8580*/  ISETP.GT.AND P3, PT, R171, R187, PT ;  /* 0x000000bbab00720c */ /* 0x000fe20003f64270 */
[C---:B------:R-:W-:Y:S01]  /*8590*/  VIADD R182, R172.reuse, 0xffffff51 ;  /* 0xffffff51acb67836 */ /* 0x040fe20000000000 */
[----:B------:R-:W-:Y:S02]  /*85a0*/  FSEL R111, R111, -INF , !P2 ;  /* 0xff8000006f6f7808 */ /* 0x000fe40005000000 */
[----:B------:R-:W-:Y:S02]  /*85b0*/  FSEL R103, R103, -INF , !P3 ;  /* 0xff80000067677808 */ /* 0x000fe40005800000 */
[----:B------:R-:W-:Y:S01]  /*85c0*/  HMMA.16816.F32 R80, R236, R178, R80 ;  /* 0x000000b2ec50723c */ /* 0x000fe20000001850 */
[C---:B------:R-:W-:Y:S01]  /*85d0*/  VIADD R179, R172.reuse, 0xffffff60 ;  /* 0xffffff60acb37836 */ /* 0x040fe20000000000 */
[C---:B------:R-:W-:Y:S01]  /*85e0*/  ISETP.GT.AND P3, PT, R171.reuse, R180, PT ;  /* 0x000000b4ab00720c */ /* 0x040fe20003f64270 */
[----:B------:R-:W-:Y:S01]  /*85f0*/  VIADD R178, R172, 0xffffff61 ;  /* 0xffffff61acb27836 */ /* 0x000fe20000000000 */
[----:B------:R-:W-:-:S04]  /*8600*/  ISETP.GT.AND P2, PT, R171, R185, PT ;  /* 0x000000b9ab00720c */ /* 0x000fc80003f44270 */
[----:B------:R-:W-:Y:S01]  /*8610*/  HMMA.16816.F32 R72, R236, R174, R72 ;  /* 0x000000aeec48723c */ /* 0x000fe20000001848 */
[C---:B------:R-:W-:Y:S01]  /*8620*/  VIADD R239, R172.reuse, 0xffffff08 ;  /* 0xffffff08acef7836 */ /* 0x040fe20000000000 */
[----:B------:R-:W-:Y:S01]  /*8630*/  FSEL R238, R131, -INF , !P5 ;  /* 0xff80000083ee7808 */ /* 0x000fe20006800000 */
[C---:B------:R-:W-:Y:S01]  /*8640*/  VIADD R175, R172.reuse, 0xffffff70 ;  /* 0xffffff70acaf7836 */ /* 0x040fe20000000000 */
[C---:B------:R-:W-:Y:S01]  /*8650*/  ISETP.GT.AND P5, PT, R171.reuse, R225, PT ;  /* 0x000000e1ab00720c */ /* 0x040fe20003fa4270 */
[C---:B------:R-:W-:Y:S01]  /*8660*/  VIADD R174, R172.reuse, 0xffffff71 ;  /* 0xffffff71acae7836 */ /* 0x040fe20000000000 */
[----:B------:R-:W-:Y:S01]  /*8670*/  ISETP.GT.AND P6, PT, R171, R239, PT ;  /* 0x000000efab00720c */ /* 0x000fe20003fc4270 */
[----:B------:R-:W-:Y:S01]  /*8680*/  VIADD R172, R172, 0xffffff79 ;  /* 0xffffff79acac7836 */ /* 0x000fe20000000000 */
[----:B------:R-:W-:Y:S02]  /*8690*/  FSEL R91, R91, -INF , !P3 ;  /* 0xff8000005b5b7808 */ /* 0x000fe40005800000 */
[----:B------:R-:W-:-:S02]  /*86a0*/  FSEL R240, R130, -INF , !P6 ;  /* 0xff80000082f07808 */ /* 0x000fc40007000000 */
[C---:B------:R-:W-:Y:S02]  /*86b0*/  ISETP.GT.AND P6, PT, R171.reuse, R226, PT ;  /* 0x000000e2ab00720c */ /* 0x040fe40003fc4270 */
[----:B------:R-:W-:Y:S02]  /*86c0*/  FSEL R130, R122, -INF , !P0 ;  /* 0xff8000007a827808 */ /* 0x000fe40004000000 */
[----:B------:R-:W-:Y:S02]  /*86d0*/  ISETP.GT.AND P0, PT, R171, R183, PT ;  /* 0x000000b7ab00720c */ /* 0x000fe40003f04270 */
[----:B------:R-:W-:Y:S02]  /*86e0*/  FSEL R122, R119, -INF , !P5 ;  /* 0xff800000777a7808 */ /* 0x000fe40006800000 */
[----:B------:R-:W-:Y:S02]  /*86f0*/  FSEL R123, R118, -INF , !P6 ;  /* 0xff800000767b7808 */ /* 0x000fe40007000000 */
[----:B------:R-:W-:-:S02]  /*8700*/  FSEL R119, R114, -INF , !P4 ;  /* 0xff80000072777808 */ /* 0x000fc40006000000 */
[C---:B------:R-:W-:Y:S02]  /*8710*/  ISETP.GT.AND P6, PT, R171.reuse, R221, PT ;  /* 0x000000ddab00720c */ /* 0x040fe40003fc4270 */
[C---:B------:R-:W-:Y:S02]  /*8720*/  ISETP.GT.AND P4, PT, R171.reuse, R195, PT ;  /* 0x000000c3ab00720c */ /* 0x040fe40003f84270 */
[----:B------:R-:W-:Y:S02]  /*8730*/  FSEL R110, R110, -INF , !P0 ;  /* 0xff8000006e6e7808 */ /* 0x000fe40004000000 */
[C---:B------:R-:W-:Y:S02]  /*8740*/  ISETP.GT.AND P5, PT, R171.reuse, R220, PT ;  /* 0x000000dcab00720c */ /* 0x040fe40003fa4270 */
[----:B------:R-:W-:Y:S02]  /*8750*/  ISETP.GT.AND P0, PT, R171, R186, PT ;  /* 0x000000baab00720c */ /* 0x000fe40003f04270 */
[----:B------:R-:W-:-:S02]  /*8760*/  FSEL R106, R106, -INF , !P6 ;  /* 0xff8000006a6a7808 */ /* 0x000fc40007000000 */
[----:B------:R-:W-:Y:S02]  /*8770*/  FSEL R102, R102, -INF , !P4 ;  /* 0xff80000066667808 */ /* 0x000fe40006000000 */
[C---:B------:R-:W-:Y:S02]  /*8780*/  ISETP.GT.AND P6, PT, R171.reuse, R184, PT ;  /* 0x000000b8ab00720c */ /* 0x040fe40003fc4270 */
[----:B------:R-:W-:Y:S02]  /*8790*/  ISETP.GT.AND P4, PT, R171, R181, PT ;  /* 0x000000b5ab00720c */ /* 0x000fe40003f84270 */
[----:B------:R-:W-:Y:S02]  /*87a0*/  FSEL R107, R107, -INF , !P5 ;  /* 0xff8000006b6b7808 */ /* 0x000fe40006800000 */
[----:B------:R-:W-:Y:S02]  /*87b0*/  FSEL R98, R98, -INF , !P0 ;  /* 0xff80000062627808 */ /* 0x000fe40004000000 */
[----:B------:R-:W-:-:S02]  /*87c0*/  ISETP.GT.AND P5, PT, R171, R182, PT ;  /* 0x000000b6ab00720c */ /* 0x000fc40003fa4270 */
[C---:B------:R-:W-:Y:S02]  /*87d0*/  ISETP.GT.AND P0, PT, R171.reuse, R179, PT ;  /* 0x000000b3ab00720c */ /* 0x040fe40003f04270 */
[----:B------:R-:W-:Y:S02]  /*87e0*/  FSEL R94, R94, -INF , !P6 ;  /* 0xff8000005e5e7808 */ /* 0x000fe40007000000 */
[----:B------:R-:W-:Y:S02]  /*87f0*/  FSEL R90, R90, -INF , !P4 ;  /* 0xff8000005a5a7808 */ /* 0x000fe40006000000 */
[C---:B------:R-:W-:Y:S02]  /*8800*/  ISETP.GT.AND P6, PT, R171.reuse, R177, PT ;  /* 0x000000b1ab00720c */ /* 0x040fe40003fc4270 */
[----:B------:R-:W-:Y:S02]  /*8810*/  ISETP.GT.AND P4, PT, R171, R175, PT ;  /* 0x000000afab00720c */ /* 0x000fe40003f84270 */
[----:B------:R-:W-:-:S02]  /*8820*/  FSEL R95, R95, -INF , !P5 ;  /* 0xff8000005f5f7808 */ /* 0x000fc40006800000 */
[----:B------:R-:W-:Y:S02]  /*8830*/  FSEL R86, R86, -INF , !P0 ;  /* 0xff80000056567808 */ /* 0x000fe40004000000 */
[C---:B------:R-:W-:Y:S02]  /*8840*/  ISETP.GT.AND P5, PT, R171.reuse, R176, PT ;  /* 0x000000b0ab00720c */ /* 0x040fe40003fa4270 */
[C---:B------:R-:W-:Y:S02]  /*8850*/  ISETP.GT.AND P0, PT, R171.reuse, R173, PT ;  /* 0x000000adab00720c */ /* 0x040fe40003f04270 */
[----:B------:R-:W-:Y:S02]  /*8860*/  ISETP.GT.AND P3, PT, R171, R174, PT ;  /* 0x000000aeab00720c */ /* 0x000fe40003f64270 */
[----:B------:R-:W-:Y:S02]  /*8870*/  FSEL R82, R82, -INF , !P6 ;  /* 0xff80000052527808 */ /* 0x000fe40007000000 */
[----:B------:R-:W-:-:S02]  /*8880*/  FSEL R78, R78, -INF , !P4 ;  /* 0xff8000004e4e7808 */ /* 0x000fc40006000000 */
[C---:B------:R-:W-:Y:S02]  /*8890*/  ISETP.GT.AND P6, PT, R170.reuse, R227, PT ;  /* 0x000000e3aa00720c */ /* 0x040fe40003fc4270 */
[----:B------:R-:W-:Y:S02]  /*88a0*/  ISETP.GT.AND P4, PT, R170, R239, PT ;  /* 0x000000efaa00720c */ /* 0x000fe40003f84270 */
[----:B------:R-:W-:Y:S02]  /*88b0*/  FSEL R83, R83, -INF , !P5 ;  /* 0xff80000053537808 */ /* 0x000fe40006800000 */
[----:B------:R-:W-:Y:S02]  /*88c0*/  FSEL R74, R74, -INF , !P0 ;  /* 0xff8000004a4a7808 */ /* 0x000fe40004000000 */
[----:B------:R-:W-:Y:S02]  /*88d0*/  ISETP.GT.AND P5, PT, R170, R249, PT ;  /* 0x000000f9aa00720c */ /* 0x000fe40003fa4270 */
[----:B------:R-:W-:-:S02]  /*88e0*/  FSEL R79, R79, -INF , !P3 ;  /* 0xff8000004f4f7808 */ /* 0x000fc40005800000 */
[C---:B------:R-:W-:Y:S02]  /*88f0*/  ISETP.GT.AND P0, PT, R170.reuse, R233, PT ;  /* 0x000000e9aa00720c */ /* 0x040fe40003f04270 */
[----:B------:R-:W-:Y:S02]  /*8900*/  ISETP.GT.AND P3, PT, R170, R235, PT ;  /* 0x000000ebaa00720c */ /* 0x000fe40003f64270 */
[----:B------:R-:W-:Y:S02]  /*8910*/  FSEL R68, R68, -INF , !P6 ;  /* 0xff80000044447808 */ /* 0x000fe40007000000 */
[----:B------:R-:W-:Y:S02]  /*8920*/  FSEL R252, R64, -INF , !P4 ;  /* 0xff80000040fc7808 */ /* 0x000fe40006000000 */
[C---:B------:R-:W-:Y:S02]  /*8930*/  ISETP.GT.AND P6, PT, R170.reuse, R232, PT ;  /* 0x000000e8aa00720c */ /* 0x040fe40003fc4270 */
[----:B------:R-:W-:-:S02]  /*8940*/  ISETP.GT.AND P4, PT, R170, R228, PT ;  /* 0x000000e4aa00720c */ /* 0x000fc40003f84270 */
[----:B------:R-:W-:Y:S02]  /*8950*/  FSEL R248, R69, -INF , !P5 ;  /* 0xff80000045f87808 */ /* 0x000fe40006800000 */
[----:B------:R-:W-:Y:S02]  /*8960*/  FSEL R250, R60, -INF , !P0 ;  /* 0xff8000003cfa7808 */ /* 0x000fe40004000000 */
[C---:B------:R-:W-:Y:S02]  /*8970*/  ISETP.GT.AND P5, PT, R170.reuse, R230, PT ;  /* 0x000000e6aa00720c */ /* 0x040fe40003fa4270 */
[----:B------:R-:W-:Y:S02]  /*8980*/  FSEL R247, R65, -INF , !P3 ;  /* 0xff80000041f77808 */ /* 0x000fe40005800000 */
[C---:B------:R-:W-:Y:S02]  /*8990*/  ISETP.GT.AND P0, PT, R170.reuse, R225, PT ;  /* 0x000000e1aa00720c */ /* 0x040fe40003f04270 */
[----:B------:R-:W-:-:S02]  /*89a0*/  ISETP.GT.AND P3, PT, R170, R226, PT ;  /* 0x000000e2aa00720c */ /* 0x000fc40003f64270 */
[----:B------:R-:W-:Y:S02]  /*89b0*/  FSEL R65, R61, -INF , !P6 ;  /* 0xff8000003d417808 */ /* 0x000fe40007000000 */
[----:B------:R-:W-:Y:S02]  /*89c0*/  FSEL R57, R57, -INF , !P4 ;  /* 0xff80000039397808 */ /* 0x000fe40006000000 */
[C---:B------:R-:W-:Y:S02]  /*89d0*/  ISETP.GT.AND P6, PT, R170.reuse, R224, PT ;  /* 0x000000e0aa00720c */ /* 0x040fe40003fc4270 */
[----:B------:R-:W-:Y:S02]  /*89e0*/  ISETP.GT.AND P4, PT, R170, R183, PT ;  /* 0x000000b7aa00720c */ /* 0x000fe40003f84270 */
[----:B------:R-:W-:Y:S02]  /*89f0*/  FSEL R99, R99, -INF , !P2 ;  /* 0xff80000063637808 */ /* 0x000fe40005000000 */
[----:B------:R-:W-:-:S02]  /*8a00*/  ISETP.GT.AND P2, PT, R171, R178, PT ;  /* 0x000000b2ab00720c */ /* 0x000fc40003f44270 */
[----:B------:R-:W-:Y:S02]  /*8a10*/  FSEL R64, R56, -INF , !P5 ;  /* 0xff80000038407808 */ /* 0x000fe40006800000 */
[----:B------:R-:W-:Y:S02]  /*8a20*/  FSEL R53, R53, -INF , !P0 ;  /* 0xff80000035357808 */ /* 0x000fe40004000000 */
[----:B------:R-:W-:Y:S02]  /*8a30*/  ISETP.GT.AND P5, PT, R170, R223, PT ;  /* 0x000000dfaa00720c */ /* 0x000fe40003fa4270 */
[----:B------:R-:W-:Y:S02]  /*8a40*/  FSEL R52, R52, -INF , !P3 ;  /* 0xff80000034347808 */ /* 0x000fe40005800000 */
[C---:B------:R-:W-:Y:S02]  /*8a50*/  ISETP.GT.AND P0, PT, R170.reuse, R221, PT ;  /* 0x000000ddaa00720c */ /* 0x040fe40003f04270 */
[----:B------:R-:W-:-:S02]  /*8a60*/  ISETP.GT.AND P3, PT, R170, R222, PT ;  /* 0x000000deaa00720c */ /* 0x000fc40003f64270 */
[----:B------:R-:W-:Y:S01]  /*8a70*/  FSEL R56, R48, -INF , !P6 ;  /* 0xff80000030387808 */ /* 0x000fe20007000000 */
[----:B------:R-:W-:Y:S01]  /*8a80*/  IMAD.MOV.U32 R48, RZ, RZ, R250 ;  /* 0x000000ffff307224 */ /* 0x000fe200078e00fa */
[----:B------:R-:W-:Y:S01]  /*8a90*/  FSEL R241, R44, -INF , !P4 ;  /* 0xff8000002cf17808 */ /* 0x000fe20006000000 */
[----:B------:R-:W-:Y:S01]  /*8aa0*/  IMAD.MOV.U32 R44, RZ, RZ, R252 ;  /* 0x000000ffff2c7224 */ /* 0x000fe200078e00fc */
[C---:B------:R-:W-:Y:S02]  /*8ab0*/  ISETP.GT.AND P6, PT, R170.reuse, R220, PT ;  /* 0x000000dcaa00720c */ /* 0x040fe40003fc4270 */
[----:B------:R-:W-:Y:S02]  /*8ac0*/  ISETP.GT.AND P4, PT, R170, R187, PT ;  /* 0x000000bbaa00720c */ /* 0x000fe40003f84270 */
[----:B------:R-:W-:Y:S02]  /*8ad0*/  FSEL R87, R87, -INF , !P2 ;  /* 0xff80000057577808 */ /* 0x000fe40005000000 */
[----:B------:R-:W-:-:S02]  /*8ae0*/  ISETP.GT.AND P2, PT, R171, R172, PT ;  /* 0x000000acab00720c */ /* 0x000fc40003f44270 */
[----:B------:R-:W-:Y:S01]  /*8af0*/  FSEL R251, R49, -INF , !P5 ;  /* 0xff80000031fb7808 */ /* 0x000fe20006800000 */
[----:B------:R-:W-:Y:S01]  /*8b00*/  IMAD.MOV.U32 R49, RZ, RZ, R247 ;  /* 0x000000ffff317224 */ /* 0x000fe200078e00f7 */
[----:B------:R-:W-:Y:S01]  /*8b10*/  FSEL R236, R40, -INF , !P0 ;  /* 0xff80000028ec7808 */ /* 0x000fe20004000000 */
[----:B------:R-:W-:Y:S01]  /*8b20*/  IMAD.MOV.U32 R40, RZ, RZ, R246 ;  /* 0x000000ffff287224 */ /* 0x000fe200078e00f6 */
[C---:B------:R-:W-:Y:S02]  /*8b30*/  ISETP.GT.AND P5, PT, R170.reuse, R195, PT ;  /* 0x000000c3aa00720c */ /* 0x040fe40003fa4270 */
[----:B------:R-:W-:Y:S01]  /*8b40*/  FSEL R171, R45, -INF , !P3 ;  /* 0xff8000002dab7808 */ /* 0x000fe20005800000 */
[----:B------:R-:W-:Y:S01]  /*8b50*/  IMAD.MOV.U32 R45, RZ, RZ, R248 ;  /* 0x000000ffff2d7224 */ /* 0x000fe200078e00f8 */
[C---:B------:R-:W-:Y:S02]  /*8b60*/  ISETP.GT.AND P0, PT, R170.reuse, R185, PT ;  /* 0x000000b9aa00720c */ /* 0x040fe40003f04270 */
[----:B------:R-:W-:-:S02]  /*8b70*/  ISETP.GT.AND P3, PT, R170, R186, PT ;  /* 0x000000baaa00720c */ /* 0x000fc40003f64270 */
[----:B------:R-:W-:Y:S02]  /*8b80*/  FSEL R237, R41, -INF , !P6 ;  /* 0xff80000029ed7808 */ /* 0x000fe40007000000 */
[----:B------:R-:W-:Y:S02]  /*8b90*/  FSEL R252, R33, -INF , !P4 ;  /* 0xff80000021fc7808 */ /* 0x000fe40006000000 */
[C---:B------:R-:W-:Y:S02]  /*8ba0*/  ISETP.GT.AND P6, PT, R170.reuse, R184, PT ;  /* 0x000000b8aa00720c */ /* 0x040fe40003fc4270 */
[----:B------:R-:W-:Y:S02]  /*8bb0*/  ISETP.GT.AND P4, PT, R170, R181, PT ;  /* 0x000000b5aa00720c */ /* 0x000fe40003f84270 */
[----:B------:R-:W-:Y:S02]  /*8bc0*/  FSEL R248, R32, -INF , !P5 ;  /* 0xff80000020f87808 */ /* 0x000fe40006800000 */
[----:B------:R-:W-:-:S02]  /*8bd0*/  FSEL R131, R29, -INF , !P0 ;  /* 0xff8000001d837808 */ /* 0x000fc40004000000 */
[----:B------:R-:W-:Y:S02]  /*8be0*/  ISETP.GT.AND P5, PT, R170, R182, PT ;  /* 0x000000b6aa00720c */ /* 0x000fe40003fa4270 */
[----:B------:R-:W-:Y:S02]  /*8bf0*/  FSEL R166, R28, -INF , !P3 ;  /* 0xff8000001ca67808 */ /* 0x000fe40005800000 */
        /* <DEDUP_REMOVED lines=11> */
[C---:B------:R-:W-:Y:S02]  /*8cb0*/  ISETP.GT.AND P3, PT, R170.reuse, R175, PT ;  /* 0x000000afaa00720c */ /* 0x040fe40003f64270 */
[----:B------:R-:W-:Y:S02]  /*8cc0*/  FSEL R242, R17, -INF , !P6 ;  /* 0xff80000011f27808 */ /* 0x000fe40007000000 */
[----:B------:R-:W-:Y:S02]  /*8cd0*/  FSEL R231, R13, -INF , !P4 ;  /* 0xff8000000de77808 */ /* 0x000fe40006000000 */
[----:B------:R-:W-:Y:S02]  /*8ce0*/  ISETP.GT.AND P6, PT, R170, R173, PT ;  /* 0x000000adaa00720c */ /* 0x000fe40003fc4270 */
[----:B------:R-:W-:-:S02]  /*8cf0*/  ISETP.GT.AND P4, PT, R216, R227, PT ;  /* 0x000000e3d800720c */ /* 0x000fc40003f84270 */
[----:B------:R-:W-:Y:S02]  /*8d00*/  FSEL R229, R12, -INF , !P5 ;  /* 0xff8000000ce57808 */ /* 0x000fe40006800000 */
[----:B------:R-:W-:Y:S02]  /*8d10*/  FSEL R114, R9, -INF , !P0 ;  /* 0xff80000009727808 */ /* 0x000fe40004000000 */
[----:B------:R-:W-:Y:S02]  /*8d20*/  ISETP.GT.AND P5, PT, R170, R172, PT ;  /* 0x000000acaa00720c */ /* 0x000fe40003fa4270 */
[----:B------:R-:W-:Y:S02]  /*8d30*/  FSEL R118, R8, -INF , !P3 ;  /* 0xff80000008767808 */ /* 0x000fe40005800000 */
[C---:B------:R-:W-:Y:S02]  /*8d40*/  ISETP.GE.AND P0, PT, R227.reuse, R214, PT ;  /* 0x000000d6e300720c */ /* 0x040fe40003f06270 */
[----:B------:R-:W-:-:S02]  /*8d50*/  ISETP.GE.AND P3, PT, R227, R215, PT ;  /* 0x000000d7e300720c */ /* 0x000fc40003f66270 */
[----:B------:R-:W-:Y:S02]  /*8d60*/  FSEL R61, R4, -INF , !P6 ;  /* 0xff800000043d7808 */ /* 0x000fe40007000000 */
[----:B------:R-:W-:Y:S02]  /*8d70*/  FSEL R69, R164, -INF , !P4 ;  /* 0xff800000a4457808 */ /* 0x000fe40006000000 */
[----:B------:R-:W-:Y:S02]  /*8d80*/  ISETP.GT.AND P6, PT, R169, R227, PT ;  /* 0x000000e3a900720c */ /* 0x000fe40003fc4270 */
[----:B------:R-:W-:Y:S02]  /*8d90*/  FSEL R60, R5, -INF , !P5 ;  /* 0xff800000053c7808 */ /* 0x000fe40006800000 */
[----:B------:R-:W-:Y:S02]  /*8da0*/  FSEL R41, R40, -INF , !P0 ;  /* 0xff80000028297808 */ /* 0x000fe40004000000 */
[----:B------:R-:W-:-:S02]  /*8db0*/  ISETP.GT.AND P5, PT, R216, R249, PT ;  /* 0x000000f9d800720c */ /* 0x000fc40003fa4270 */
[----:B------:R-:W-:Y:S02]  /*8dc0*/  FSEL R69, R69, -INF , !P3 ;  /* 0xff80000045457808 */ /* 0x000fe40005800000 */
[----:B------:R-:W-:Y:S02]  /*8dd0*/  ISETP.GT.AND P0, PT, R169, R249, PT ;  /* 0x000000f9a900720c */ /* 0x000fe40003f04270 */
[----:B------:R-:W-:Y:S02]  /*8de0*/  FSEL R5, R70, -INF , !P6 ;  /* 0xff80000046057808 */ /* 0x000fe40007000000 */
[----:B------:R-:W-:Y:S02]  /*8df0*/  ISETP.GE.AND P3, PT, R249, R214, PT ;  /* 0x000000d6f900720c */ /* 0x000fe40003f66270 */
[C---:B------:R-:W-:Y:S02]  /*8e00*/  ISETP.GE.AND P4, PT, R227.reuse, R213, PT ;  /* 0x000000d5e300720c */ /* 0x040fe40003f86270 */
[----:B------:R-:W-:-:S02]  /*8e10*/  ISETP.GE.AND P6, PT, R227, R212, PT ;  /* 0x000000d4e300720c */ /* 0x000fc40003fc6270 */
[----:B------:R-:W-:Y:S02]  /*8e20*/  FSEL R227, R75, -INF , !P2 ;  /* 0xff8000004be37808 */ /* 0x000fe40005000000 */
[----:B------:R-:W-:Y:S02]  /*8e30*/  FSEL R165, R165, -INF , !P5 ;  /* 0xff800000a5a57808 */ /* 0x000fe40006800000 */
[----:B------:R-:W-:Y:S02]  /*8e40*/  ISETP.GE.AND P2, PT, R249, R215, PT ;  /* 0x000000d7f900720c */ /* 0x000fe40003f46270 */
[----:B------:R-:W-:Y:S02]  /*8e50*/  FSEL R16, R71, -INF , !P0 ;  /* 0xff80000047107808 */ /* 0x000fe40004000000 */
[----:B------:R-:W-:Y:S02]  /*8e60*/  ISETP.GE.AND P5, PT, R249, R213, PT ;  /* 0x000000d5f900720c */ /* 0x000fe40003fa6270 */
        /* <DEDUP_REMOVED lines=8> */
[----:B------:R-:W-:Y:S02]  /*8ef0*/  ISETP.GE.AND P4, PT, R249, R212, PT ;  /* 0x000000d4f900720c */ /* 0x000fe40003f86270 */
[----:B------:R-:W-:Y:S02]  /*8f00*/  FSEL R45, R240, -INF , !P3 ;  /* 0xff800000f02d7808 */ /* 0x000fe40005800000 */
[-C--:B------:R-:W-:Y:S02]  /*8f10*/  ISETP.GT.AND P5, PT, R216, R235.reuse, PT ;  /* 0x000000ebd800720c */ /* 0x080fe40003fa4270 */
[----:B------:R-:W-:Y:S02]  /*8f20*/  ISETP.GT.AND P3, PT, R169, R235, PT ;  /* 0x000000eba900720c */ /* 0x000fe40003f64270 */
[----:B------:R-:W-:-:S02]  /*8f30*/  FSEL R5, R5, -INF , !P6 ;  /* 0xff80000005057808 */ /* 0x000fc40007000000 */
[----:B------:R-:W-:Y:S02]  /*8f40*/  ISETP.GE.AND P0, PT, R239, R213, PT ;  /* 0x000000d5ef00720c */ /* 0x000fe40003f06270 */
[----:B------:R-:W-:Y:S02]  /*8f50*/  FSEL R70, R70, -INF , !P2 ;  /* 0xff80000046467808 */ /* 0x000fe40005000000 */
[----:B------:R-:W-:Y:S02]  /*8f60*/  ISETP.GT.AND P6, PT, R169, R239, PT ;  /* 0x000000efa900720c */ /* 0x000fe40003fc4270 */
[----:B------:R-:W-:Y:S02]  /*8f70*/  FSEL R16, R16, -INF , !P4 ;  /* 0xff80000010107808 */ /* 0x000fe40006000000 */
[----:B------:R-:W-:Y:S02]  /*8f80*/  ISETP.GE.AND P2, PT, R235, R214, PT ;  /* 0x000000d6eb00720c */ /* 0x000fe40003f46270 */
[----:B------:R-:W-:-:S02]  /*8f90*/  FSEL R129, R129, -INF , !P5 ;  /* 0xff80000081817808 */ /* 0x000fc40006800000 */
[----:B------:R-:W-:Y:S02]  /*8fa0*/  ISETP.GE.AND P4, PT, R235, R215, PT ;  /* 0x000000d7eb00720c */ /* 0x000fe40003f86270 */
[----:B------:R-:W-:Y:S02]  /*8fb0*/  FSEL R4, R67, -INF , !P3 ;  /* 0xff80000043047808 */ /* 0x000fe40005800000 */
[----:B------:R-:W-:Y:S02]  /*8fc0*/  ISETP.GT.AND P3, PT, R216, R233, PT ;  /* 0x000000e9d800720c */ /* 0x000fe40003f64270 */
[----:B------:R-:W-:Y:S02]  /*8fd0*/  FSEL R28, R44, -INF , !P0 ;  /* 0xff8000002c1c7808 */ /* 0x000fe40004000000 */
[----:B------:R-:W-:Y:S02]  /*8fe0*/  FSEL R13, R66, -INF , !P6 ;  /* 0xff800000420d7808 */ /* 0x000fe40007000000 */
[----:B------:R-:W-:-:S02]  /*8ff0*/  ISETP.GE.AND P5, PT, R235, R213, PT ;  /* 0x000000d5eb00720c */ /* 0x000fc40003fa6270 */
[----:B------:R-:W-:Y:S02]  /*9000*/  FSEL R44, R238, -INF , !P2 ;  /* 0xff800000ee2c7808 */ /* 0x000fe40005000000 */
[----:B------:R-:W-:Y:S02]  /*9010*/  ISETP.GE.AND P6, PT, R239, R212, PT ;  /* 0x000000d4ef00720c */ /* 0x000fe40003fc6270 */
[----:B------:R-:W-:Y:S02]  /*9020*/  FSEL R67, R129, -INF , !P4 ;  /* 0xff80000081437808 */ /* 0x000fe40006000000 */
[C---:B------:R-:W-:Y:S02]  /*9030*/  ISETP.GE.AND P2, PT, R233.reuse, R214, PT ;  /* 0x000000d6e900720c */ /* 0x040fe40003f46270 */
[----:B------:R-:W-:Y:S02]  /*9040*/  ISETP.GE.AND P4, PT, R233, R215, PT ;  /* 0x000000d7e900720c */ /* 0x000fe40003f86270 */
[----:B------:R-:W-:-:S02]  /*9050*/  FSEL R75, R124, -INF , !P3 ;  /* 0xff8000007c4b7808 */ /* 0x000fc40005800000 */
[----:B------:R-:W-:Y:S02]  /*9060*/  FSEL R21, R49, -INF , !P5 ;  /* 0xff80000031157808 */ /* 0x000fe40006800000 */
[----:B------:R-:W-:Y:S02]  /*9070*/  ISETP.GE.AND P0, PT, R235, R212, PT ;  /* 0x000000d4eb00720c */ /* 0x000fe40003f06270 */
[----:B------:R-:W-:Y:S02]  /*9080*/  FSEL R13, R13, -INF , !P6 ;  /* 0xff8000000d0d7808 */ /* 0x000fe40007000000 */
[----:B------:R-:W-:Y:S02]  /*9090*/  FSEL R49, R234, -INF , !P2 ;  /* 0xff800000ea317808 */ /* 0x000fe40005000000 */
[----:B------:R-:W-:Y:S02]  /*90a0*/  ISETP.GT.AND P6, PT, R169, R233, PT ;  /* 0x000000e9a900720c */ /* 0x000fe40003fc4270 */
[----:B------:R-:W-:-:S02]  /*90b0*/  ISETP.GT.AND P5, PT, R216, R232, PT ;  /* 0x000000e8d800720c */ /* 0x000fc40003fa4270 */
[----:B------:R-:W-:Y:S02]  /*90c0*/  ISETP.GE.AND P3, PT, R233, R213, PT ;  /* 0x000000d5e900720c */ /* 0x000fe40003f66270 */
[----:B------:R-:W-:Y:S02]  /*90d0*/  FSEL R75, R75, -INF , !P4 ;  /* 0xff8000004b4b7808 */ /* 0x000fe40006000000 */
[----:B------:R-:W-:Y:S02]  /*90e0*/  ISETP.GT.AND P2, PT, R169, R232, PT ;  /* 0x000000e8a900720c */ /* 0x000fe40003f44270 */
[----:B------:R-:W-:Y:S02]  /*90f0*/  ISETP.GE.AND P4, PT, R232, R214, PT ;  /* 0x000000d6e800720c */ /* 0x000fe40003f86270 */
[----:B------:R-:W-:Y:S02]  /*9100*/  FSEL R4, R4, -INF , !P0 ;  /* 0xff80000004047808 */ /* 0x000fe40004000000 */
[----:B------:R-:W-:-:S02]  /*9110*/  FSEL R8, R62, -INF , !P6 ;  /* 0xff8000003e087808 */ /* 0x000fc40007000000 */
[----:B------:R-:W-:Y:S02]  /*9120*/  FSEL R71, R125, -INF , !P5 ;  /* 0xff8000007d477808 */ /* 0x000fe40006800000 */
[----:B------:R-:W-:Y:S02]  /*9130*/  ISETP.GE.AND P0, PT, R232, R215, PT ;  /* 0x000000d7e800720c */ /* 0x000fe40003f06270 */
[----:B------:R-:W-:Y:S02]  /*9140*/  FSEL R29, R48, -INF , !P3 ;  /* 0xff800000301d7808 */ /* 0x000fe40005800000 */
[----:B------:R-:W-:Y:S02]  /*9150*/  FSEL R24, R63, -INF , !P2 ;  /* 0xff8000003f187808 */ /* 0x000fe40005000000 */
[----:B------:R-:W-:Y:S02]  /*9160*/  ISETP.GE.AND P6, PT, R233, R212, PT ;  /* 0x000000d4e900720c */ /* 0x000fe40003fc6270 */
[----:B------:R-:W-:-:S02]  /*9170*/  ISETP.GT.AND P2, PT, R216, R230, PT ;  /* 0x000000e6d800720c */ /* 0x000fc40003f44270 */
[----:B------:R-:W-:Y:S02]  /*9180*/  FSEL R48, R167, -INF , !P4 ;  /* 0xff800000a7307808 */ /* 0x000fe40006000000 */
[----:B------:R-:W-:Y:S02]  /*9190*/  ISETP.GE.AND P5, PT, R232, R213, PT ;  /* 0x000000d5e800720c */ /* 0x000fe40003fa6270 */
[----:B------:R-:W-:Y:S02]  /*91a0*/  ISETP.GE.AND P4, PT, R230, R214, PT ;  /* 0x000000d6e600720c */ /* 0x000fe40003f86270 */
[----:B------:R-:W-:Y:S02]  /*91b0*/  FSEL R71, R71, -INF , !P0 ;  /* 0xff80000047477808 */ /* 0x000fe40004000000 */
[----:B------:R-:W-:Y:S02]  /*91c0*/  FSEL R8, R8, -INF , !P6 ;  /* 0xff80000008087808 */ /* 0x000fe40007000000 */
[----:B------:R-:W-:-:S02]  /*91d0*/  ISETP.GE.AND P0, PT, R230, R215, PT ;  /* 0x000000d7e600720c */ /* 0x000fc40003f06270 */
[----:B------:R-:W-:Y:S02]  /*91e0*/  FSEL R120, R120, -INF , !P2 ;  /* 0xff80000078787808 */ /* 0x000fe40005000000 */
[----:B------:R-:W-:Y:S02]  /*91f0*/  ISETP.GE.AND P3, PT, R232, R212, PT ;  /* 0x000000d4e800720c */ /* 0x000fe40003f66270 */
[----:B------:R-:W-:Y:S02]  /*9200*/  FSEL R25, R65, -INF , !P5 ;  /* 0xff80000041197808 */ /* 0x000fe40006800000 */
[----:B------:R-:W-:Y:S02]  /*9210*/  ISETP.GT.AND P6, PT, R169, R230, PT ;  /* 0x000000e6a900720c */ /* 0x000fe40003fc4270 */
[----:B------:R-:W-:Y:S02]  /*9220*/  FSEL R63, R130, -INF , !P4 ;  /* 0xff800000823f7808 */ /* 0x000fe40006000000 */
[----:B------:R-:W-:-:S02]  /*9230*/  ISETP.GT.AND P5, PT, R216, R228, PT ;  /* 0x000000e4d800720c */ /* 0x000fc40003fa4270 */
[----:B------:R-:W-:Y:S02]  /*9240*/  ISETP.GT.AND P4, PT, R169, R228, PT ;  /* 0x000000e4a900720c */ /* 0x000fe40003f84270 */
[----:B------:R-:W-:Y:S02]  /*9250*/  FSEL R120, R120, -INF , !P0 ;  /* 0xff80000078787808 */ /* 0x000fe40004000000 */
[----:B------:R-:W-:Y:S02]  /*9260*/  FSEL R32, R58, -INF , !P6 ;  /* 0xff8000003a207808 */ /* 0x000fe40007000000 */
[----:B------:R-:W-:Y:S02]  /*9270*/  FSEL R24, R24, -INF , !P3 ;  /* 0xff80000018187808 */ /* 0x000fe40005800000 */
[----:B------:R-:W-:Y:S02]  /*9280*/  ISETP.GE.AND P0, PT, R228, R214, PT ;  /* 0x000000d6e400720c */ /* 0x000fe40003f06270 */
[----:B------:R-:W-:-:S02]  /*9290*/  ISETP.GE.AND P6, PT, R230, R212, PT ;  /* 0x000000d4e600720c */ /* 0x000fc40003fc6270 */
[----:B------:R-:W-:Y:S02]  /*92a0*/  FSEL R121, R121, -INF , !P5 ;  /* 0xff80000079797808 */ /* 0x000fe40006800000 */
[----:B------:R-:W-:Y:S02]  /*92b0*/  ISETP.GE.AND P3, PT, R228, R215, PT ;  /* 0x000000d7e400720c */ /* 0x000fe40003f66270 */
[----:B------:R-:W-:Y:S02]  /*92c0*/  FSEL R40, R59, -INF , !P4 ;  /* 0xff8000003b287808 */ /* 0x000fe40006000000 */
[----:B------:R-:W-:Y:S02]  /*92d0*/  ISETP.GT.AND P4, PT, R216, R226, PT ;  /* 0x000000e2d800720c */ /* 0x000fe40003f84270 */
[-C--:B------:R-:W-:Y:S02]  /*92e0*/  ISETP.GE.AND P5, PT, R228, R213.reuse, PT ;  /* 0x000000d5e400720c */ /* 0x080fe40003fa6270 */
[----:B------:R-:W-:-:S02]  /*92f0*/  ISETP.GE.AND P2, PT, R230, R213, PT ;  /* 0x000000d5e600720c */ /* 0x000fc40003f46270 */
[----:B------:R-:W-:Y:S02]  /*9300*/  FSEL R62, R126, -INF , !P0 ;  /* 0xff8000007e3e7808 */ /* 0x000fe40004000000 */
[----:B------:R-:W-:Y:S02]  /*9310*/  FSEL R32, R32, -INF , !P6 ;  /* 0xff80000020207808 */ /* 0x000fe40007000000 */
[----:B------:R-:W-:Y:S02]  /*9320*/  FSEL R121, R121, -INF , !P3 ;  /* 0xff80000079797808 */ /* 0x000fe40005800000 */
[C---:B------:R-:W-:Y:S02]  /*9330*/  ISETP.GE.AND P0, PT, R226.reuse, R214, PT ;  /* 0x000000d6e200720c */ /* 0x040fe40003f06270 */
[----:B------:R-:W-:Y:S02]  /*9340*/  ISETP.GE.AND P3, PT, R226, R215, PT ;  /* 0x000000d7e200720c */ /* 0x000fe40003f66270 */
[----:B------:R-:W-:-:S02]  /*9350*/  ISETP.GT.AND P6, PT, R169, R226, PT ;  /* 0x000000e2a900720c */ /* 0x000fc40003fc4270 */
[----:B------:R-:W-:Y:S02]  /*9360*/  FSEL R116, R116, -INF , !P4 ;  /* 0xff80000074747808 */ /* 0x000fe40006000000 */
[----:B------:R-:W-:Y:S02]  /*9370*/  FSEL R9, R57, -INF , !P5 ;  /* 0xff80000039097808 */ /* 0x000fe40006800000 */
[----:B------:R-:W-:Y:S02]  /*9380*/  FSEL R12, R64, -INF , !P2 ;  /* 0xff800000400c7808 */ /* 0x000fe40005000000 */
[----:B------:R-:W-:Y:S02]  /*9390*/  ISETP.GT.AND P5, PT, R216, R225, PT ;  /* 0x000000e1d800720c */ /* 0x000fe40003fa4270 */
[----:B------:R-:W-:Y:S02]  /*93a0*/  ISETP.GE.AND P2, PT, R228, R212, PT ;  /* 0x000000d4e400720c */ /* 0x000fe40003f46270 */
[----:B------:R-:W-:-:S02]  /*93b0*/  FSEL R65, R123, -INF , !P0 ;  /* 0xff8000007b417808 */ /* 0x000fc40004000000 */
[----:B------:R-:W-:Y:S02]  /*93c0*/  FSEL R54, R54, -INF , !P6 ;  /* 0xff80000036367808 */ /* 0x000fe40007000000 */
[----:B------:R-:W-:Y:S02]  /*93d0*/  FSEL R116, R116, -INF , !P3 ;  /* 0xff80000074747808 */ /* 0x000fe40005800000 */
[----:B------:R-:W-:Y:S02]  /*93e0*/  ISETP.GT.AND P0, PT, R169, R225, PT ;  /* 0x000000e1a900720c */ /* 0x000fe40003f04270 */
[----:B------:R-:W-:Y:S02]  /*93f0*/  ISETP.GE.AND P6, PT, R226, R212, PT ;  /* 0x000000d4e200720c */ /* 0x000fe40003fc6270 */
[----:B------:R-:W-:Y:S02]  /*9400*/  ISETP.GE.AND P3, PT, R225, R214, PT ;  /* 0x000000d6e100720c */ /* 0x000fe40003f66270 */
[----:B------:R-:W-:-:S02]  /*9410*/  FSEL R117, R117, -INF , !P5 ;  /* 0xff80000075757808 */ /* 0x000fc40006800000 */
[----:B------:R-:W-:Y:S02]  /*9420*/  FSEL R40, R40, -INF , !P2 ;  /* 0xff80000028287808 */ /* 0x000fe40005000000 */
[C---:B------:R-:W-:Y:S02]  /*9430*/  ISETP.GE.AND P5, PT, R225.reuse, R213, PT ;  /* 0x000000d5e100720c */ /* 0x040fe40003fa6270 */
[----:B------:R-:W-:Y:S02]  /*9440*/  ISETP.GE.AND P2, PT, R225, R215, PT ;  /* 0x000000d7e100720c */ /* 0x000fe40003f46270 */
[----:B------:R-:W-:Y:S02]  /*9450*/  FSEL R55, R55, -INF , !P0 ;  /* 0xff80000037377808 */ /* 0x000fe40004000000 */
[----:B------:R-:W-:Y:S02]  /*9460*/  FSEL R54, R54, -INF , !P6 ;  /* 0xff80000036367808 */ /* 0x000fe40007000000 */
[----:B------:R-:W-:-:S02]  /*9470*/  ISETP.GT.AND P0, PT, R216, R224, PT ;  /* 0x000000e0d800720c */ /* 0x000fc40003f04270 */
[----:B------:R-:W-:Y:S02]  /*9480*/  FSEL R64, R122, -INF , !P3 ;  /* 0xff8000007a407808 */ /* 0x000fe40005800000 */
[----:B------:R-:W-:Y:S02]  /*9490*/  ISETP.GE.AND P4, PT, R226, R213, PT ;  /* 0x000000d5e200720c */ /* 0x000fe40003f86270 */
[----:B------:R-:W-:Y:S02]  /*94a0*/  ISETP.GE.AND P3, PT, R224, R214, PT ;  /* 0x000000d6e000720c */ /* 0x000fe40003f66270 */
[----:B------:R-:W-:Y:S02]  /*94b0*/  ISETP.GT.AND P6, PT, R169, R224, PT ;  /* 0x000000e0a900720c */ /* 0x000fe40003fc4270 */
[----:B------:R-:W-:Y:S02]  /*94c0*/  FSEL R57, R53, -INF , !P5 ;  /* 0xff80000035397808 */ /* 0x000fe40006800000 */
[----:B------:R-:W-:-:S02]  /*94d0*/  FSEL R117, R117, -INF , !P2 ;  /* 0xff80000075757808 */ /* 0x000fc40005000000 */
[----:B------:R-:W-:Y:S02]  /*94e0*/  ISETP.GT.AND P5, PT, R216, R223, PT ;  /* 0x000000dfd800720c */ /* 0x000fe40003fa4270 */
[----:B------:R-:W-:Y:S02]  /*94f0*/  ISETP.GE.AND P2, PT, R224, R215, PT ;  /* 0x000000d7e000720c */ /* 0x000fe40003f46270 */
[----:B------:R-:W-:Y:S02]  /*9500*/  FSEL R112, R112, -INF , !P0 ;  /* 0xff80000070707808 */ /* 0x000fe40004000000 */
[----:B------:R-:W-:Y:S02]  /*9510*/  FSEL R58, R52, -INF , !P4 ;  /* 0xff800000343a7808 */ /* 0x000fe40006000000 */
[----:B------:R-:W-:Y:S02]  /*9520*/  FSEL R50, R50, -INF , !P6 ;  /* 0xff80000032327808 */ /* 0x000fe40007000000 */
[----:B------:R-:W-:-:S02]  /*9530*/  FSEL R66, R119, -INF , !P3 ;  /* 0xff80000077427808 */ /* 0x000fc40005800000 */
[-C--:B------:R-:W-:Y:S02]  /*9540*/  ISETP.GE.AND P4, PT, R225, R212.reuse, PT ;  /* 0x000000d4e100720c */ /* 0x080fe40003f86270 */
[C---:B------:R-:W-:Y:S02]  /*9550*/  ISETP.GE.AND P6, PT, R224.reuse, R212, PT ;  /* 0x000000d4e000720c */ /* 0x040fe40003fc6270 */
[----:B------:R-:W-:Y:S02]  /*9560*/  ISETP.GT.AND P3, PT, R169, R223, PT ;  /* 0x000000dfa900720c */ /* 0x000fe40003f64270 */
[----:B------:R-:W-:Y:S02]  /*9570*/  FSEL R122, R113, -INF , !P5 ;  /* 0xff800000717a7808 */ /* 0x000fe40006800000 */
[----:B------:R-:W-:Y:S02]  /*9580*/  ISETP.GE.AND P0, PT, R224, R213, PT ;  /* 0x000000d5e000720c */ /* 0x000fe40003f06270 */
[----:B------:R-:W-:-:S02]  /*9590*/  FSEL R113, R112, -INF , !P2 ;  /* 0xff80000070717808 */ /* 0x000fc40005000000 */
[----:B------:R-:W-:Y:S02]  /*95a0*/  ISETP.GE.AND P2, PT, R223, R214, PT ;  /* 0x000000d6df00720c */ /* 0x000fe40003f46270 */
[----:B------:R-:W-:Y:S02]  /*95b0*/  FSEL R53, R55, -INF , !P4 ;  /* 0xff80000037357808 */ /* 0x000fe40006000000 */
[----:B------:R-:W-:Y:S02]  /*95c0*/  FSEL R51, R51, -INF , !P3 ;  /* 0xff80000033337808 */ /* 0x000fe40005800000 */
[----:B------:R-:W-:Y:S02]  /*95d0*/  FSEL R52, R50, -INF , !P6 ;  /* 0xff80000032347808 */ /* 0x000fe40007000000 */
[----:B------:R-:W-:Y:S02]  /*95e0*/  ISETP.GE.AND P4, PT, R223, R215, PT ;  /* 0x000000d7df00720c */ /* 0x000fe40003f86270 */
[----:B------:R-:W-:-:S02]  /*95f0*/  ISETP.GT.AND P3, PT, R216, R183, PT ;  /* 0x000000b7d800720c */ /* 0x000fc40003f64270 */
[----:B------:R-:W-:Y:S02]  /*9600*/  ISETP.GT.AND P6, PT, R169, R183, PT ;  /* 0x000000b7a900720c */ /* 0x000fe40003fc4270 */
[----:B------:R-:W-:Y:S02]  /*9610*/  FSEL R56, R56, -INF , !P0 ;  /* 0xff80000038387808 */ /* 0x000fe40004000000 */
[----:B------:R-:W-:Y:S02]  /*9620*/  ISETP.GE.AND P0, PT, R223, R212, PT ;  /* 0x000000d4df00720c */ /* 0x000fe40003f06270 */
[----:B------:R-:W-:Y:S02]  /*9630*/  FSEL R50, R115, -INF , !P2 ;  /* 0xff80000073327808 */ /* 0x000fe40005000000 */
[----:B------:R-:W-:Y:S02]  /*9640*/  ISETP.GE.AND P5, PT, R223, R213, PT ;  /* 0x000000d5df00720c */ /* 0x000fe40003fa6270 */
[----:B------:R-:W-:-:S02]  /*9650*/  ISETP.GE.AND P2, PT, R183, R214, PT ;  /* 0x000000d6b700720c */ /* 0x000fc40003f46270 */
[----:B------:R-:W-:Y:S02]  /*9660*/  FSEL R122, R122, -INF , !P4 ;  /* 0xff8000007a7a7808 */ /* 0x000fe40006000000 */
[----:B------:R-:W-:Y:S02]  /*9670*/  FSEL R108, R108, -INF , !P3 ;  /* 0xff8000006c6c7808 */ /* 0x000fe40005800000 */
[----:B------:R-:W-:Y:S02]  /*9680*/  FSEL R46, R46, -INF , !P6 ;  /* 0xff8000002e2e7808 */ /* 0x000fe40007000000 */
[C---:B------:R-:W-:Y:S02]  /*9690*/  ISETP.GE.AND P4, PT, R183.reuse, R215, PT ;  /* 0x000000d7b700720c */ /* 0x040fe40003f86270 */
[C---:B------:R-:W-:Y:S02]  /*96a0*/  ISETP.GE.AND P3, PT, R183.reuse, R213, PT ;  /* 0x000000d5b700720c */ /* 0x040fe40003f66270 */
[----:B------:R-:W-:-:S02]  /*96b0*/  ISETP.GE.AND P6, PT, R183, R212, PT ;  /* 0x000000d4b700720c */ /* 0x000fc40003fc6270 */
[----:B------:R-:W-:Y:S02]  /*96c0*/  FSEL R183, R51, -INF , !P0 ;  /* 0xff80000033b77808 */ /* 0x000fe40004000000 */
[----:B------:R-:W-:Y:S02]  /*96d0*/  FSEL R55, R251, -INF , !P5 ;  /* 0xff800000fb377808 */ /* 0x000fe40006800000 */
[----:B------:R-:W-:Y:S02]  /*96e0*/  FSEL R51, R110, -INF , !P2 ;  /* 0xff8000006e337808 */ /* 0x000fe40005000000 */
[-C--:B------:R-:W-:Y:S02]  /*96f0*/  ISETP.GT.AND P5, PT, R216, R222.reuse, PT ;  /* 0x000000ded800720c */ /* 0x080fe40003fa4270 */
[----:B------:R-:W-:Y:S02]  /*9700*/  ISETP.GT.AND P2, PT, R169, R222, PT ;  /* 0x000000dea900720c */ /* 0x000fe40003f44270 */
[----:B------:R-:W-:-:S02]  /*9710*/  FSEL R115, R108, -INF , !P4 ;  /* 0xff8000006c737808 */ /* 0x000fc40006000000 */
[C---:B------:R-:W-:Y:S02]  /*9720*/  ISETP.GE.AND P4, PT, R222.reuse, R214, PT ;  /* 0x000000d6de00720c */ /* 0x040fe40003f86270 */
[----:B------:R-:W-:Y:S02]  /*9730*/  FSEL R109, R109, -INF , !P5 ;  /* 0xff8000006d6d7808 */ /* 0x000fe40006800000 */
[----:B------:R-:W-:Y:S02]  /*9740*/  ISETP.GE.AND P0, PT, R222, R215, PT ;  /* 0x000000d7de00720c */ /* 0x000fe40003f06270 */
[----:B------:R-:W-:Y:S02]  /*9750*/  FSEL R239, R47, -INF , !P2 ;  /* 0xff8000002fef7808 */ /* 0x000fe40005000000 */
[----:B------:R-:W-:Y:S02]  /*9760*/  ISETP.GT.AND P2, PT, R216, R221, PT ;  /* 0x000000ddd800720c */ /* 0x000fe40003f44270 */
[----:B------:R-:W-:-:S02]  /*9770*/  FSEL R240, R46, -INF , !P6 ;  /* 0xff8000002ef07808 */ /* 0x000fc40007000000 */
[----:B------:R-:W-:Y:S02]  /*9780*/  FSEL R46, R111, -INF , !P4 ;  /* 0xff8000006f2e7808 */ /* 0x000fe40006000000 */
[----:B------:R-:W-:Y:S02]  /*9790*/  ISETP.GT.AND P6, PT, R169, R221, PT ;  /* 0x000000dda900720c */ /* 0x000fe40003fc4270 */
[----:B------:R-:W-:Y:S02]  /*97a0*/  ISETP.GE.AND P5, PT, R222, R213, PT ;  /* 0x000000d5de00720c */ /* 0x000fe40003fa6270 */
[----:B------:R-:W-:Y:S02]  /*97b0*/  FSEL R47, R109, -INF , !P0 ;  /* 0xff8000006d2f7808 */ /* 0x000fe40004000000 */
[C---:B------:R-:W-:Y:S02]  /*97c0*/  ISETP.GE.AND P4, PT, R221.reuse, R214, PT ;  /* 0x000000d6dd00720c */ /* 0x040fe40003f86270 */
[----:B------:R-:W-:-:S02]  /*97d0*/  ISETP.GE.AND P0, PT, R221, R215, PT ;  /* 0x000000d7dd00720c */ /* 0x000fc40003f06270 */
[----:B------:R-:W-:Y:S02]  /*97e0*/  FSEL R104, R104, -INF , !P2 ;  /* 0xff80000068687808 */ /* 0x000fe40005000000 */
[----:B------:R-:W-:Y:S02]  /*97f0*/  FSEL R230, R241, -INF , !P3 ;  /* 0xff800000f1e67808 */ /* 0x000fe40005800000 */
[----:B------:R-:W-:Y:S02]  /*9800*/  FSEL R241, R42, -INF , !P6 ;  /* 0xff8000002af17808 */ /* 0x000fe40007000000 */
[----:B------:R-:W-:Y:S02]  /*9810*/  ISETP.GE.AND P3, PT, R222, R212, PT ;  /* 0x000000d4de00720c */ /* 0x000fe40003f66270 */
[----:B------:R-:W-:Y:S02]  /*9820*/  FSEL R233, R171, -INF , !P5 ;  /* 0xff800000abe97808 */ /* 0x000fe40006800000 */
[----:B------:R-:W-:-:S02]  /*9830*/  FSEL R42, R106, -INF , !P4 ;  /* 0xff8000006a2a7808 */ /* 0x000fc40006000000 */
[----:B------:R-:W-:Y:S02]  /*9840*/  ISETP.GT.AND P5, PT, R216, R220, PT ;  /* 0x000000dcd800720c */ /* 0x000fe40003fa4270 */
[----:B------:R-:W-:Y:S02]  /*9850*/  ISETP.GE.AND P6, PT, R221, R212, PT ;  /* 0x000000d4dd00720c */ /* 0x000fe40003fc6270 */
[----:B------:R-:W-:Y:S02]  /*9860*/  FSEL R124, R104, -INF , !P0 ;  /* 0xff800000687c7808 */ /* 0x000fe40004000000 */
[----:B------:R-:W-:Y:S02]  /*9870*/  ISETP.GT.AND P4, PT, R169, R220, PT ;  /* 0x000000dca900720c */ /* 0x000fe40003f84270 */
[----:B------:R-:W-:Y:S02]  /*9880*/  ISETP.GE.AND P0, PT, R220, R214, PT ;  /* 0x000000d6dc00720c */ /* 0x000fe40003f06270 */
        /* <DEDUP_REMOVED lines=8> */
[----:B------:R-:W-:Y:S02]  /*9910*/  ISETP.GT.AND P6, PT, R169, R195, PT ;  /* 0x000000c3a900720c */ /* 0x000fe40003fc4270 */
[----:B------:R-:W-:Y:S02]  /*9920*/  ISETP.GE.AND P5, PT, R220, R213, PT ;  /* 0x000000d5dc00720c */ /* 0x000fe40003fa6270 */
[----:B------:R-:W-:Y:S02]  /*9930*/  ISETP.GE.AND P0, PT, R195, R214, PT ;  /* 0x000000d6c300720c */ /* 0x000fe40003f06270 */
[----:B------:R-:W-:Y:S02]  /*9940*/  FSEL R125, R105, -INF , !P3 ;  /* 0xff800000697d7808 */ /* 0x000fe40005800000 */
[----:B------:R-:W-:-:S02]  /*9950*/  FSEL R236, R236, -INF , !P2 ;  /* 0xff800000ecec7808 */ /* 0x000fc40005000000 */
[----:B------:R-:W-:Y:S02]  /*9960*/  ISETP.GE.AND P3, PT, R195, R215, PT ;  /* 0x000000d7c300720c */ /* 0x000fe40003f66270 */
[----:B------:R-:W-:Y:S02]  /*9970*/  FSEL R100, R100, -INF , !P4 ;  /* 0xff80000064647808 */ /* 0x000fe40006000000 */
[----:B------:R-:W-:Y:S02]  /*9980*/  FSEL R59, R34, -INF , !P6 ;  /* 0xff800000223b7808 */ /* 0x000fe40007000000 */
[----:B------:R-:W-:Y:S02]  /*9990*/  ISETP.GE.AND P2, PT, R220, R212, PT ;  /* 0x000000d4dc00720c */ /* 0x000fe40003f46270 */
[----:B------:R-:W-:Y:S02]  /*99a0*/  FSEL R237, R237, -INF , !P5 ;  /* 0xff800000eded7808 */ /* 0x000fe40006800000 */
[----:B------:R-:W-:-:S02]  /*99b0*/  FSEL R34, R102, -INF , !P0 ;  /* 0xff80000066227808 */ /* 0x000fc40004000000 */
[-C--:B------:R-:W-:Y:S02]  /*99c0*/  ISETP.GT.AND P5, PT, R216, R187.reuse, PT ;  /* 0x000000bbd800720c */ /* 0x080fe40003fa4270 */
[----:B------:R-:W-:Y:S02]  /*99d0*/  ISETP.GT.AND P0, PT, R169, R187, PT ;  /* 0x000000bba900720c */ /* 0x000fe40003f04270 */
        /* <DEDUP_REMOVED lines=9> */
[----:B------:R-:W-:-:S02]  /*9a70*/  FSEL R35, R103, -INF , !P3 ;  /* 0xff80000067237808 */ /* 0x000fc40005800000 */
[----:B------:R-:W-:Y:S02]  /*9a80*/  ISETP.GT.AND P6, PT, R169, R186, PT ;  /* 0x000000baa900720c */ /* 0x000fe40003fc4270 */
[-C--:B------:R-:W-:Y:S02]  /*9a90*/  ISETP.GE.AND P4, PT, R195, R213.reuse, PT ;  /* 0x000000d5c300720c */ /* 0x080fe40003f86270 */
[----:B------:R-:W-:Y:S02]  /*9aa0*/  FSEL R126, R101, -INF , !P2 ;  /* 0xff800000657e7808 */ /* 0x000fe40005000000 */
[C---:B------:R-:W-:Y:S02]  /*9ab0*/  ISETP.GE.AND P3, PT, R186.reuse, R214, PT ;  /* 0x000000d6ba00720c */ /* 0x040fe40003f66270 */
[----:B------:R-:W-:Y:S02]  /*9ac0*/  ISETP.GE.AND P5, PT, R187, R213, PT ;  /* 0x000000d5bb00720c */ /* 0x000fe40003fa6270 */
[----:B------:R-:W-:-:S02]  /*9ad0*/  ISETP.GE.AND P2, PT, R186, R215, PT ;  /* 0x000000d7ba00720c */ /* 0x000fc40003f46270 */
[----:B------:R-:W-:Y:S02]  /*9ae0*/  FSEL R96, R96, -INF , !P0 ;  /* 0xff80000060607808 */ /* 0x000fe40004000000 */
[----:B------:R-:W-:Y:S02]  /*9af0*/  FSEL R251, R30, -INF , !P6 ;  /* 0xff8000001efb7808 */ /* 0x000fe40007000000 */
[----:B------:R-:W-:Y:S02]  /*9b00*/  FSEL R248, R248, -INF , !P4 ;  /* 0xff800000f8f87808 */ /* 0x000fe40006000000 */
[----:B------:R-:W-:Y:S02]  /*9b10*/  FSEL R30, R98, -INF , !P3 ;  /* 0xff800000621e7808 */ /* 0x000fe40005800000 */
[----:B------:R-:W-:Y:S02]  /*9b20*/  ISETP.GE.AND P4, PT, R187, R212, PT ;  /* 0x000000d4bb00720c */ /* 0x000fe40003f86270 */
[----:B------:R-:W-:-:S02]  /*9b30*/  FSEL R252, R252, -INF , !P5 ;  /* 0xff800000fcfc7808 */ /* 0x000fc40006800000 */
[----:B------:R-:W-:Y:S02]  /*9b40*/  ISETP.GE.AND P6, PT, R186, R212, PT ;  /* 0x000000d4ba00720c */ /* 0x000fe40003fc6270 */
[----:B------:R-:W-:Y:S02]  /*9b50*/  FSEL R96, R96, -INF , !P2 ;  /* 0xff80000060607808 */ /* 0x000fe40005000000 */
[-C--:B------:R-:W-:Y:S02]  /*9b60*/  ISETP.GT.AND P3, PT, R169, R185.reuse, PT ;  /* 0x000000b9a900720c */ /* 0x080fe40003f64270 */
[----:B------:R-:W-:Y:S02]  /*9b70*/  ISETP.GT.AND P5, PT, R216, R185, PT ;  /* 0x000000b9d800720c */ /* 0x000fe40003fa4270 */
[----:B------:R-:W-:Y:S02]  /*9b80*/  ISETP.GE.AND P2, PT, R185, R214, PT ;  /* 0x000000d6b900720c */ /* 0x000fe40003f46270 */
[----:B------:R-:W-:-:S02]  /*9b90*/  FSEL R164, R102, -INF , !P4 ;  /* 0xff80000066a47808 */ /* 0x000fc40006000000 */
[----:B------:R-:W-:Y:S02]  /*9ba0*/  FSEL R249, R31, -INF , !P3 ;  /* 0xff8000001ff97808 */ /* 0x000fe40005800000 */
[----:B------:R-:W-:Y:S02]  /*9bb0*/  FSEL R251, R251, -INF , !P6 ;  /* 0xff800000fbfb7808 */ /* 0x000fe40007000000 */
[----:B------:R-:W-:Y:S02]  /*9bc0*/  ISETP.GE.AND P0, PT, R186, R213, PT ;  /* 0x000000d5ba00720c */ /* 0x000fe40003f06270 */
[----:B------:R-:W-:Y:S02]  /*9bd0*/  FSEL R97, R97, -INF , !P5 ;  /* 0xff80000061617808 */ /* 0x000fe40006800000 */
[----:B------:R-:W-:Y:S02]  /*9be0*/  ISETP.GE.AND P4, PT, R185, R215, PT ;  /* 0x000000d7b900720c */ /* 0x000fe40003f86270 */
[----:B------:R-:W-:-:S02]  /*9bf0*/  FSEL R31, R99, -INF , !P2 ;  /* 0xff800000631f7808 */ /* 0x000fc40005000000 */
[-C--:B------:R-:W-:Y:S02]  /*9c00*/  ISETP.GT.AND P6, PT, R169, R184.reuse, PT ;  /* 0x000000b8a900720c */ /* 0x080fe40003fc4270 */
[----:B------:R-:W-:Y:S02]  /*9c10*/  ISETP.GE.AND P5, PT, R185, R213, PT ;  /* 0x000000d5b900720c */ /* 0x000fe40003fa6270 */
[----:B------:R-:W-:Y:S02]  /*9c20*/  ISETP.GT.AND P3, PT, R216, R184, PT ;  /* 0x000000b8d800720c */ /* 0x000fe40003f64270 */
[----:B------:R-:W-:Y:S02]  /*9c30*/  ISETP.GE.AND P2, PT, R184, R214, PT ;  /* 0x000000d6b800720c */ /* 0x000fe40003f46270 */
[----:B------:R-:W-:Y:S02]  /*9c40*/  FSEL R171, R166, -INF , !P0 ;  /* 0xff800000a6ab7808 */ /* 0x000fe40004000000 */
[----:B------:R-:W-:-:S02]  /*9c50*/  FSEL R97, R97, -INF , !P4 ;  /* 0xff80000061617808 */ /* 0x000fc40006000000 */
[----:B------:R-:W-:Y:S02]  /*9c60*/  FSEL R238, R26, -INF , !P6 ;  /* 0xff8000001aee7808 */ /* 0x000fe40007000000 */
[----:B------:R-:W-:Y:S02]  /*9c70*/  ISETP.GE.AND P0, PT, R185, R212, PT ;  /* 0x000000d4b900720c */ /* 0x000fe40003f06270 */
[----:B------:R-:W-:Y:S02]  /*9c80*/  ISETP.GE.AND P4, PT, R184, R215, PT ;  /* 0x000000d7b800720c */ /* 0x000fe40003f86270 */
[----:B------:R-:W-:Y:S02]  /*9c90*/  FSEL R131, R131, -INF , !P5 ;  /* 0xff80000083837808 */ /* 0x000fe40006800000 */
[----:B------:R-:W-:Y:S02]  /*9ca0*/  FSEL R92, R92, -INF , !P3 ;  /* 0xff8000005c5c7808 */ /* 0x000fe40005800000 */
[----:B------:R-:W-:-:S02]  /*9cb0*/  FSEL R26, R94, -INF , !P2 ;  /* 0xff8000005e1a7808 */ /* 0x000fc40005000000 */
[-C--:B------:R-:W-:Y:S02]  /*9cc0*/  ISETP.GT.AND P5, PT, R216, R182.reuse, PT ;  /* 0x000000b6d800720c */ /* 0x080fe40003fa4270 */
[----:B------:R-:W-:Y:S02]  /*9cd0*/  ISETP.GT.AND P2, PT, R169, R182, PT ;  /* 0x000000b6a900720c */ /* 0x000fe40003f44270 */
[----:B------:R-:W-:Y:S02]  /*9ce0*/  ISETP.GE.AND P6, PT, R184, R212, PT ;  /* 0x000000d4b800720c */ /* 0x000fe40003fc6270 */
[----:B------:R-:W-:Y:S02]  /*9cf0*/  FSEL R249, R249, -INF , !P0 ;  /* 0xff800000f9f97808 */ /* 0x000fe40004000000 */
[----:B------:R-:W-:Y:S02]  /*9d00*/  FSEL R92, R92, -INF , !P4 ;  /* 0xff8000005c5c7808 */ /* 0x000fe40006000000 */
[----:B------:R-:W-:-:S02]  /*9d10*/  FSEL R93, R93, -INF , !P5 ;  /* 0xff8000005d5d7808 */ /* 0x000fc40006800000 */
[C---:B------:R-:W-:Y:S02]  /*9d20*/  ISETP.GE.AND P0, PT, R182.reuse, R215, PT ;  /* 0x000000d7b600720c */ /* 0x040fe40003f06270 */
[----:B------:R-:W-:Y:S02]  /*9d30*/  ISETP.GE.AND P4, PT, R182, R214, PT ;  /* 0x000000d6b600720c */ /* 0x000fe40003f86270 */
[----:B------:R-:W-:Y:S02]  /*9d40*/  FSEL R235, R27, -INF , !P2 ;  /* 0xff8000001beb7808 */ /* 0x000fe40005000000 */
[----:B------:R-:W-:Y:S02]  /*9d50*/  ISETP.GT.AND P2, PT, R216, R181, PT ;  /* 0x000000b5d800720c */ /* 0x000fe40003f44270 */
[----:B------:R-:W-:Y:S02]  /*9d60*/  FSEL R238, R238, -INF , !P6 ;  /* 0xff800000eeee7808 */ /* 0x000fe40007000000 */
[----:B------:R-:W-:-:S02]  /*9d70*/  ISETP.GE.AND P3, PT, R184, R213, PT ;  /* 0x000000d5b800720c */ /* 0x000fc40003f66270 */
[----:B------:R-:W-:Y:S02]  /*9d80*/  FSEL R93, R93, -INF , !P0 ;  /* 0xff8000005d5d7808 */ /* 0x000fe40004000000 */
[----:B------:R-:W-:Y:S02]  /*9d90*/  FSEL R27, R95, -INF , !P4 ;  /* 0xff8000005f1b7808 */ /* 0x000fe40006000000 */
[----:B------:R-:W-:Y:S02]  /*9da0*/  ISETP.GT.AND P6, PT, R169, R181, PT ;  /* 0x000000b5a900720c */ /* 0x000fe40003fc4270 */
[----:B------:R-:W-:Y:S02]  /*9db0*/  ISETP.GE.AND P5, PT, R182, R213, PT ;  /* 0x000000d5b600720c */ /* 0x000fe40003fa6270 */
        /* <DEDUP_REMOVED lines=8> */
[----:B------:R-:W-:Y:S02]  /*9e40*/  FSEL R22, R90, -INF , !P4 ;  /* 0xff8000005a167808 */ /* 0x000fe40006000000 */
[----:B------:R-:W-:Y:S02]  /*9e50*/  ISETP.GT.AND P5, PT, R216, R180, PT ;  /* 0x000000b4d800720c */ /* 0x000fe40003fa4270 */
[----:B------:R-:W-:Y:S02]  /*9e60*/  ISETP.GE.AND P0, PT, R180, R214, PT ;  /* 0x000000d6b400720c */ /* 0x000fe40003f06270 */
[----:B------:R-:W-:Y:S02]  /*9e70*/  ISETP.GT.AND P4, PT, R169, R180, PT ;  /* 0x000000b4a900720c */ /* 0x000fe40003f84270 */
[----:B------:R-:W-:Y:S02]  /*9e80*/  ISETP.GE.AND P6, PT, R181, R212, PT ;  /* 0x000000d4b500720c */ /* 0x000fe40003fc6270 */
[----:B------:R-:W-:-:S02]  /*9e90*/  FSEL R235, R235, -INF , !P3 ;  /* 0xff800000ebeb7808 */ /* 0x000fc40005800000 */
[----:B------:R-:W-:Y:S02]  /*9ea0*/  ISETP.GE.AND P2, PT, R181, R213, PT ;  /* 0x000000d5b500720c */ /* 0x000fe40003f46270 */
[----:B------:R-:W-:Y:S02]  /*9eb0*/  FSEL R89, R89, -INF , !P5 ;  /* 0xff80000059597808 */ /* 0x000fe40006800000 */
[C---:B------:R-:W-:Y:S02]  /*9ec0*/  ISETP.GE.AND P3, PT, R180.reuse, R215, PT ;  /* 0x000000d7b400720c */ /* 0x040fe40003f66270 */
[----:B------:R-:W-:Y:S02]  /*9ed0*/  FSEL R232, R23, -INF , !P4 ;  /* 0xff80000017e87808 */ /* 0x000fe40006000000 */
[----:B------:R-:W-:Y:S02]  /*9ee0*/  FSEL R59, R91, -INF , !P0 ;  /* 0xff8000005b3b7808 */ /* 0x000fe40004000000 */
[----:B------:R-:W-:-:S02]  /*9ef0*/  ISETP.GE.AND P5, PT, R180, R213, PT ;  /* 0x000000d5b400720c */ /* 0x000fc40003fa6270 */
[-C--:B------:R-:W-:Y:S02]  /*9f00*/  ISETP.GT.AND P4, PT, R216, R179.reuse, PT ;  /* 0x000000b3d800720c */ /* 0x080fe40003f84270 */
[----:B------:R-:W-:Y:S02]  /*9f10*/  ISETP.GE.AND P0, PT, R179, R214, PT ;  /* 0x000000d6b300720c */ /* 0x000fe40003f06270 */
[----:B------:R-:W-:Y:S02]  /*9f20*/  FSEL R234, R234, -INF , !P6 ;  /* 0xff800000eaea7808 */ /* 0x000fe40007000000 */
[----:B------:R-:W-:Y:S02]  /*9f30*/  FSEL R250, R250, -INF , !P2 ;  /* 0xff800000fafa7808 */ /* 0x000fe40005000000 */
[----:B------:R-:W-:Y:S02]  /*9f40*/  FSEL R23, R89, -INF , !P3 ;  /* 0xff80000059177808 */ /* 0x000fe40005800000 */
[----:B------:R-:W-:-:S02]  /*9f50*/  ISETP.GT.AND P6, PT, R169, R179, PT ;  /* 0x000000b3a900720c */ /* 0x000fc40003fc4270 */
[----:B------:R-:W-:Y:S02]  /*9f60*/  ISETP.GE.AND P2, PT, R180, R212, PT ;  /* 0x000000d4b400720c */ /* 0x000fe40003f46270 */
[----:B------:R-:W-:Y:S02]  /*9f70*/  ISETP.GE.AND P3, PT, R179, R215, PT ;  /* 0x000000d7b300720c */ /* 0x000fe40003f66270 */
[----:B------:R-:W-:Y:S02]  /*9f80*/  FSEL R246, R246, -INF , !P5 ;  /* 0xff800000f6f67808 */ /* 0x000fe40006800000 */
[----:B------:R-:W-:Y:S02]  /*9f90*/  FSEL R84, R84, -INF , !P4 ;  /* 0xff80000054547808 */ /* 0x000fe40006000000 */
[----:B------:R-:W-:Y:S02]  /*9fa0*/  FSEL R224, R86, -INF , !P0 ;  /* 0xff80000056e07808 */ /* 0x000fe40004000000 */
[----:B------:R-:W-:-:S02]  /*9fb0*/  ISETP.GT.AND P5, PT, R216, R178, PT ;  /* 0x000000b2d800720c */ /* 0x000fc40003fa4270 */
[----:B------:R-:W-:Y:S02]  /*9fc0*/  ISETP.GT.AND P0, PT, R169, R178, PT ;  /* 0x000000b2a900720c */ /* 0x000fe40003f04270 */
[----:B------:R-:W-:Y:S02]  /*9fd0*/  FSEL R221, R18, -INF , !P6 ;  /* 0xff80000012dd7808 */ /* 0x000fe40007000000 */
        /* <DEDUP_REMOVED lines=26> */
[C---:B------:R-:W-:Y:S02]  /*a180*/  ISETP.GE.AND P0, PT, R177.reuse, R213, PT ;  /* 0x000000d5b100720c */ /* 0x040fe40003f06270 */
[----:B------:R-:W-:-:S02]  /*a190*/  ISETP.GE.AND P6, PT, R177, R212, PT ;  /* 0x000000d4b100720c */ /* 0x000fc40003fc6270 */
[----:B------:R-:W-:Y:S02]  /*a1a0*/  FSEL R195, R195, -INF , !P4 ;  /* 0xff800000c3c37808 */ /* 0x000fe40006000000 */
        /* <DEDUP_REMOVED lines=31> */
[----:B------:R-:W-:Y:S02]  /*a3a0*/  ISETP.GE.AND P0, PT, R173, R215, PT ;  /* 0x000000d7ad00720c */ /* 0x000fe40003f06270 */
[----:B------:R-:W-:Y:S02]  /*a3b0*/  ISETP.GT.AND P4, PT, R169, R173, PT ;  /* 0x000000ada900720c */ /* 0x000fe40003f84270 */
[----:B------:R-:W-:Y:S02]  /*a3c0*/  FSEL R72, R72, -INF , !P2 ;  /* 0xff80000048487808 */ /* 0x000fe40005000000 */
[----:B------:R-:W-:-:S02]  /*a3d0*/  FSEL R179, R114, -INF , !P3 ;  /* 0xff80000072b37808 */ /* 0x000fc40005800000 */
[----:B------:R-:W-:Y:S02]  /*a3e0*/  ISETP.GE.AND P3, PT, R173, R212, PT ;  /* 0x000000d4ad00720c */ /* 0x000fe40003f66270 */
[----:B------:R-:W-:Y:S02]  /*a3f0*/  FSEL R72, R72, -INF , !P0 ;  /* 0xff80000048487808 */ /* 0x000fe40004000000 */
[----:B------:R-:W-:Y:S02]  /*a400*/  FSEL R6, R6, -INF , !P4 ;  /* 0xff80000006067808 */ /* 0x000fe40006000000 */
[----:B------:R-:W-:Y:S02]  /*a410*/  ISETP.GT.AND P0, PT, R216, R172, PT ;  /* 0x000000acd800720c */ /* 0x000fe40003f04270 */
[----:B------:R-:W-:Y:S02]  /*a420*/  FSEL R127, R6, -INF , !P3 ;  /* 0xff800000067f7808 */ /* 0x000fe40005800000 */
[----:B------:R-:W-:-:S02]  /*a430*/  FSEL R6, R73, -INF , !P0 ;  /* 0xff80000049067808 */ /* 0x000fc40004000000 */
[----:B------:R-:W-:Y:S02]  /*a440*/  ISETP.GT.AND P0, PT, R37, R205, PT ;  /* 0x000000cd2500720c */ /* 0x000fe40003f04270 */
[----:B------:R-:W-:Y:S02]  /*a450*/  ISETP.GE.AND P6, PT, R175, R212, PT ;  /* 0x000000d4af00720c */ /* 0x000fe40003fc6270 */
[-C--:B------:R-:W-:Y:S02]  /*a460*/  ISETP.GE.AND P5, PT, R174, R214.reuse, PT ;  /* 0x000000d6ae00720c */ /* 0x080fe40003fa6270 */
[----:B------:R-:W-:Y:S02]  /*a470*/  FSEL R129, R129, -INF , !P6 ;  /* 0xff80000081817808 */ /* 0x000fe40007000000 */
[----:B------:R-:W-:Y:S02]  /*a480*/  FSEL R222, R79, -INF , !P5 ;  /* 0xff8000004fde7808 */ /* 0x000fe40006800000 */
[----:B------:R-:W-:-:S02]  /*a490*/  ISETP.GE.AND P6, PT, R173, R214, PT ;  /* 0x000000d6ad00720c */ /* 0x000fc40003fc6270 */
[----:B------:R-:W-:Y:S02]  /*a4a0*/  ISETP.GE.AND P5, PT, R173, R213, PT ;  /* 0x000000d5ad00720c */ /* 0x000fe40003fa6270 */
[----:B------:R-:W-:Y:S02]  /*a4b0*/  ISETP.GT.AND P2, PT, R169, R172, PT ;  /* 0x000000aca900720c */ /* 0x000fe40003f44270 */
[----:B------:R-:W-:Y:S02]  /*a4c0*/  FSEL R225, R74, -INF , !P6 ;  /* 0xff8000004ae17808 */ /* 0x000fe40007000000 */
[----:B------:R-:W-:Y:S02]  /*a4d0*/  FSEL R181, R61, -INF , !P5 ;  /* 0xff8000003db57808 */ /* 0x000fe40006800000 */
[C---:B------:R-:W-:Y:S02]  /*a4e0*/  ISETP.GE.AND P6, PT, R172.reuse, R215, PT ;  /* 0x000000d7ac00720c */ /* 0x040fe40003fc6270 */
[----:B------:R-:W-:-:S02]  /*a4f0*/  ISETP.GE.AND P5, PT, R172, R214, PT ;  /* 0x000000d6ac00720c */ /* 0x000fc40003fa6270 */
[C---:B------:R-:W-:Y:S02]  /*a500*/  ISETP.GE.AND P4, PT, R172.reuse, R213, PT ;  /* 0x000000d5ac00720c */ /* 0x040fe40003f86270 */
[----:B------:R-:W-:Y:S02]  /*a510*/  ISETP.GE.AND P3, PT, R172, R212, PT ;  /* 0x000000d4ac00720c */ /* 0x000fe40003f66270 */
[----:B------:R-:W-:Y:S02]  /*a520*/  FSEL R7, R7, -INF , !P2 ;  /* 0xff80000007077808 */ /* 0x000fe40005000000 */
[----:B------:R-:W-:Y:S02]  /*a530*/  FSEL R6, R6, -INF , !P6 ;  /* 0xff80000006067808 */ /* 0x000fe40007000000 */
[----:B------:R-:W-:Y:S02]  /*a540*/  FSEL R227, R227, -INF , !P5 ;  /* 0xff800000e3e37808 */ /* 0x000fe40006800000 */
[----:B------:R-:W-:-:S02]  /*a550*/  FSEL R182, R60, -INF , !P4 ;  /* 0xff8000003cb67808 */ /* 0x000fc40006000000 */
[----:B------:R-:W-:Y:S01]  /*a560*/  FSEL R130, R7, -INF , !P3 ;  /* 0xff80000007827808 */ /* 0x000fe20005800000 */
[----:B------:R-:W-:Y:S06]  /*a570*/  @!P0 BRA `(.L_x_269) ;  /* 0x0000000000e48947 */ /* 0x000fec0003800000 */
[C---:B------:R-:W-:Y:S01]  /*a580*/  @!P1 VIADD R61, R194.reuse, 0xfffffffd ;  /* 0xfffffffdc23d9836 */ /* 0x040fe20000000000 */
[----:B------:R1:W-:Y:S01]  /*a590*/  @P1 STS.128 [R211+0x2000], RZ ;  /* 0x002000ffd3001388 */ /* 0x0003e20000000c00 */
[----:B------:R-:W-:Y:S01]  /*a5a0*/  @!P1 VIADD R7, R194, 0xfffffffd ;  /* 0xfffffffdc2079836 */ /* 0x000fe20000000000 */
[----:B------:R-:W-:Y:S01]  /*a5b0*/  BSSY.RECONVERGENT B0, `(.L_x_270) ;  /* 0x0000034000007945 */ /* 0x000fe20003800200 */
[----:B------:R-:W-:-:S04]  /*a5c0*/  @!P1 IMAD.WIDE.U32 R78, R61, R38, RZ ;  /* 0x000000263d4e9225 */ /* 0x000fc800078e00ff */
[----:B------:R-:W-:Y:S02]  /*a5d0*/  @!P1 IMAD R61, R61, R39, R79 ;  /* 0x000000273d3d9224 */ /* 0x000fe400078e024f */
[----:B------:R-:W-:-:S03]  /*a5e0*/  @!P1 IMAD.WIDE.U32 R76, R7, R38, RZ ;  /* 0x00000026074c9225 */ /* 0x000fc600078e00ff */
[----:B------:R-:W-:Y:S01]  /*a5f0*/  @!P1 SHF.L.U64.HI R61, R78, 0x7, R61 ;  /* 0x000000074e3d9819 */ /* 0x000fe2000001023d */
[----:B------:R-:W-:Y:S02]  /*a600*/  @!P1 VIADD R60, R194, 0xfffffffd ;  /* 0xfffffffdc23c9836 */ /* 0x000fe40000000000 */
[----:B------:R-:W-:Y:S02]  /*a610*/  @!P1 IMAD.SHL.U32 R73, R78, 0x80, RZ ;  /* 0x000000804e499824 */ /* 0x000fe400078e00ff */
[----:B------:R-:W-:Y:S02]  /*a620*/  @!P1 IMAD R7, R7, R39, R77 ;  /* 0x0000002707079224 */ /* 0x000fe400078e024d */
[----:B------:R-:W-:Y:S01]  /*a630*/  @!P1 IMAD.SHL.U32 R74, R76, 0x80, RZ ;  /* 0x000000804c4a9824 */ /* 0x000fe200078e00ff */
[----:B------:R-:W-:Y:S01]  /*a640*/  @!P1 LEA R73, P3, R38, R73, 0x5 ;  /* 0x0000004926499211 */ /* 0x000fe200078628ff */
[----:B------:R-:W-:Y:S01]  /*a650*/  @!P1 IMAD.WIDE.U32 R78, R60, R38, RZ ;  /* 0x000000263c4e9225 */ /* 0x000fe200078e00ff */
[----:B------:R-:W-:-:S02]  /*a660*/  @!P1 SHF.L.U64.HI R7, R76, 0x7, R7 ;  /* 0x000000074c079819 */ /* 0x000fc40000010207 */
[----:B------:R-:W-:Y:S01]  /*a670*/  @!P1 LEA R74, P2, R38, R74, 0x6 ;  /* 0x0000004a264a9211 */ /* 0x000fe200078430ff */
[----:B------:R-:W-:Y:S01]  /*a680*/  @!P1 IMAD R60, R60, R39, R79 ;  /* 0x000000273c3c9224 */ /* 0x000fe200078e024f */
[-C--:B------:R-:W-:Y:S02]  /*a690*/  @!P1 LEA R76, P4, R78, R204.reuse, 0x8 ;  /* 0x000000cc4e4c9211 */ /* 0x080fe400078840ff */
[C-C-:B------:R-:W-:Y:S02]  /*a6a0*/  @!P1 LEA.HI.X R61, R38.reuse, R61, R39.reuse, 0x5, P3 ;  /* 0x0000003d263d9211 */ /* 0x140fe400018f2c27 */
        /* <DEDUP_REMOVED lines=22> */
[----:B------:R-:W-:-:S05]  /*a810*/  IADD3 R7, PT, PT, R194, -0x3, RZ ;  /* 0xfffffffdc2077810 */ /* 0x000fca0007ffe0ff */
[----:B------:R-:W-:-:S04]  /*a820*/  IMAD.WIDE.U32 R60, R7, R38, RZ ;  /* 0x00000026073c7225 */ /* 0x000fc800078e00ff */
[----:B------:R-:W-:Y:S01]  /*a830*/  IMAD R7, R7, R39, R61 ;  /* 0x0000002707077224 */ /* 0x000fe200078e023d */
[----:B-1----:R-:W-:Y:S01]  /*a840*/  SHF.L.U32 R76, R60, 0x7, RZ ;  /* 0x000000073c4c7819 */ /* 0x002fe200000006ff */
[----:B------:R-:W-:-:S03]  /*a850*/  IMAD R39, R39, 0x60, RZ ;  /* 0x0000006027277824 */ /* 0x000fc600078e02ff */
[----:B------:R-:W-:-:S03]  /*a860*/  SHF.L.U64.HI R77, R60, 0x7, R7 ;  /* 0x000000073c4d7819 */ /* 0x000fc60000010207 */
        /* <DEDUP_REMOVED lines=8> */
.L_x_271:
[----:B------:R-:W-:Y:S05]  /*a8f0*/  BSYNC.RECONVERGENT B0 ;  /* 0x0000000000007941 */ /* 0x000fea0003800200 */
.L_x_270:
[----:B------:R-:W0:Y:S02]  /*a900*/  LDGDEPBAR ;  /* 0x00000000000079af */ /* 0x000e240000000000 */
.L_x_269:
[----:B--2---:R-:W-:Y:S02]  /*a910*/  FMNMX3.FTZ R38, R36, R69, R68, !PT ;  /* 0x0000004524267276 */ /* 0x004fe40007810044 */
        /* <DEDUP_REMOVED lines=31> */
[----:B------:R-:W-:Y:S01]  /*ab10*/  FMNMX3.FTZ R39, R39, R236, R237, !PT ;  /* 0x000000ec27277276 */ /* 0x000fe200078100ed */
[----:B------:R-:W2:Y:S01]  /*ab20*/  SHFL.BFLY PT, R7, R38, 0x2, 0x1f ;  /* 0x0c401f0026077f89 */ /* 0x000ea200000e0000 */
[----:B------:R-:W-:Y:S02]  /*ab30*/  FMNMX3.FTZ R60, R60, R30, R31, !PT ;  /* 0x0000001e3c3c7276 */ /* 0x000fe4000781001f */
[----:B------:R-:W-:Y:S02]  /*ab40*/  FMNMX3.FTZ R39, R39, R248, R252, !PT ;  /* 0x000000f827277276 */ /* 0x000fe400078100fc */
[----:B------:R-:W-:-:S02]  /*ab50*/  FMNMX3.FTZ R60, R60, R26, R27, !PT ;  /* 0x0000001a3c3c7276 */ /* 0x000fc4000781001b */
[----:B------:R-:W-:Y:S02]  /*ab60*/  MOV R172, R170 ;  /* 0x000000aa00ac7202 */ /* 0x000fe40000000f00 */
        /* <DEDUP_REMOVED lines=10> */
[----:B------:R-:W-:Y:S01]  /*ac10*/  MOV R173, R165 ;  /* 0x000000a500ad7202 */ /* 0x000fe20000000f00 */
[----:B------:R-:W2:Y:S01]  /*ac20*/  SHFL.BFLY PT, R61, R7, 0x1, 0x1f ;  /* 0x0c201f00073d7f89 */ /* 0x000ea200000e0000 */
[----:B------:R-:W-:-:S02]  /*ac30*/  MOV R174, R164 ;  /* 0x000000a400ae7202 */ /* 0x000fc40000000f00 */
[----:B------:R-:W-:Y:S02]  /*ac40*/  FMNMX3.FTZ R60, R60, R225, R227, !PT ;  /* 0x000000e13c3c7276 */ /* 0x000fe400078100e3 */
[----:B------:R-:W-:-:S03]  /*ac50*/  FMNMX3.FTZ R39, R39, R178, R179, !PT ;  /* 0x000000b227277276 */ /* 0x000fc600078100b3 */
[----:B------:R-:W3:Y:S01]  /*ac60*/  SHFL.BFLY PT, R38, R60, 0x2, 0x1f ;  /* 0x0c401f003c267f89 */ /* 0x000ee200000e0000 */
[----:B------:R-:W-:Y:S02]  /*ac70*/  FMNMX3.FTZ R39, R39, R181, R182, !PT ;  /* 0x000000b527277276 */ /* 0x000fe400078100b6 */
[----:B--2---:R-:W-:-:S04]  /*ac80*/  FMNMX.FTZ R61, R7, R61, !PT ;  /* 0x0000003d073d7209 */ /* 0x004fc80007810000 */
[C---:B------:R-:W-:Y:S01]  /*ac90*/  FSETP.NEU.FTZ.AND P4, PT, R61.reuse, -INF , PT ;  /* 0xff8000003d00780b */ /* 0x040fe20003f9d000 */
[----:B------:R-:W-:Y:S01]  /*aca0*/  FMUL.FTZ R7, R61, UR6 ;  /* 0x000000063d077c20 */ /* 0x000fe20008410000 */
[----:B---3--:R-:W-:-:S04]  /*acb0*/  FMNMX.FTZ R60, R60, R38, !PT ;  /* 0x000000263c3c7209 */ /* 0x008fc80007810000 */
[----:B------:R-:W-:-:S05]  /*acc0*/  FSEL R7, R7, RZ, P4 ;  /* 0x000000ff07077208 */ /* 0x000fca0002000000 */
        /* <DEDUP_REMOVED lines=33> */
[----:B------:R-:W2:Y:S01]  /*aee0*/  SHFL.BFLY PT, R6, R39, 0x2, 0x1f ;  /* 0x0c401f0027067f89 */ /* 0x000ea200000e0000 */
[----:B------:R-:W-:Y:S01]  /*aef0*/  FSEL R10, R61, RZ, P4 ;  /* 0x000000ff3d0a7208 */ /* 0x000fe20002000000 */
[----:B------:R-:W-:Y:S01]  /*af00*/  MUFU.EX2 R185, R185 ;  /* 0x000000b900b97308 */ /* 0x000fe20000000800 */
[----:B------:R-:W-:Y:S01]  /*af10*/  FMNMX3.FTZ R7, R7, R13, R4, !PT ;  /* 0x0000000d07077276 */ /* 0x000fe20007810004 */
[----:B------:R-:W3:Y:S02]  /*af20*/  SHFL.BFLY PT, R18, R60, 0x1, 0x1f ;  /* 0x0c201f003c127f89 */ /* 0x000ee400000e0000 */
[----:B------:R-:W-:Y:S01]  /*af30*/  FADD.FTZ R36, R36, -R10 ;  /* 0x8000000a24247221 */ /* 0x000fe20000010000 */
[----:B------:R-:W-:-:S03]  /*af40*/  FMNMX3.FTZ R7, R7, R8, R24, !PT ;  /* 0x0000000807077276 */ /* 0x000fc60007810018 */
[----:B------:R-:W-:Y:S01]  /*af50*/  FMUL.FTZ R36, R36, UR6 ;  /* 0x0000000624247c20 */ /* 0x000fe20008410000 */
[----:B------:R-:W-:Y:S01]  /*af60*/  FMNMX3.FTZ R7, R7, R32, R40, !PT ;  /* 0x0000002007077276 */ /* 0x000fe20007810028 */
[----:B------:R-:W4:Y:S03]  /*af70*/  MUFU.EX2 R169, R169 ;  /* 0x000000a900a97308 */ /* 0x000f260000000800 */
[----:B------:R-:W-:-:S04]  /*af80*/  FMNMX3.FTZ R7, R7, R54, R53, !PT ;  /* 0x0000003607077276 */ /* 0x000fc80007810035 */
[----:B------:R-:W-:Y:S01]  /*af90*/  FMNMX3.FTZ R7, R7, R52, R183, !PT ;  /* 0x0000003407077276 */ /* 0x000fe200078100b7 */
[----:B------:R-:W-:Y:S03]  /*afa0*/  MUFU.EX2 R123, R123 ;  /* 0x0000007b007b7308 */ /* 0x000fe60000000800 */
[----:B------:R-:W-:Y:S02]  /*afb0*/  FMNMX3.FTZ R7, R7, R240, R239, !PT ;  /* 0x000000f007077276 */ /* 0x000fe400078100ef */
[----:B--2---:R-:W-:Y:S02]  /*afc0*/  FMNMX.FTZ R39, R39, R6, !PT ;  /* 0x0000000627277209 */ /* 0x004fe40007810000 */
[----:B------:R-:W-:Y:S01]  /*afd0*/  FMNMX3.FTZ R7, R7, R241, R245, !PT ;  /* 0x000000f107077276 */ /* 0x000fe200078100f5 */
[----:B------:R-:W-:Y:S01]  /*afe0*/  MUFU.EX2 R119, R119 ;  /* 0x0000007700777308 */ /* 0x000fe20000000800 */
[----:B---3--:R-:W-:-:S02]  /*aff0*/  FMNMX.FTZ R60, R60, R18, !PT ;  /* 0x000000123c3c7209 */ /* 0x008fc40007810000 */
[----:B------:R-:W-:Y:S02]  /*b000*/  FMNMX3.FTZ R7, R7, R173, R174, !PT ;  /* 0x000000ad07077276 */ /* 0x000fe400078100ae */
[C---:B------:R-:W-:Y:S01]  /*b010*/  FSETP.NEU.FTZ.AND P3, PT, R60.reuse, -INF , PT ;  /* 0xff8000003c00780b */ /* 0x040fe20003f7d000 */
[----:B------:R-:W-:Y:S01]  /*b020*/  FMUL.FTZ R228, R60, UR6 ;  /* 0x000000063ce47c20 */ /* 0x000fe20008410000 */
[----:B------:R-:W-:Y:S01]  /*b030*/  FMNMX3.FTZ R7, R7, R251, R249, !PT ;  /* 0x000000fb07077276 */ /* 0x000fe200078100f9 */
[----:B------:R-:W2:Y:S03]  /*b040*/  MUFU.EX2 R36, R36 ;  /* 0x0000002400247308 */ /* 0x000ea60000000800 */
[----:B------:R-:W-:Y:S02]  /*b050*/  FMNMX3.FTZ R7, R7, R238, R235, !PT ;  /* 0x000000ee07077276 */ /* 0x000fe400078100eb */
[----:B------:R-:W-:-:S02]  /*b060*/  FSEL R228, R228, RZ, P3 ;  /* 0x000000ffe4e47208 */ /* 0x000fc40001800000 */
[----:B------:R-:W-:Y:S01]  /*b070*/  FMNMX3.FTZ R7, R7, R234, R232, !PT ;  /* 0x000000ea07077276 */ /* 0x000fe200078100e8 */
[----:B------:R-:W-:Y:S02]  /*b080*/  MUFU.EX2 R118, R118 ;  /* 0x0000007600767308 */ /* 0x000fe40000000800 */
[--C-:B------:R-:W-:Y:S01]  /*b090*/  FFMA.FTZ R79, R66, UR6, -R228.reuse ;  /* 0x00000006424f7c23 */ /* 0x100fe200080108e4 */
[----:B------:R-:W-:Y:S01]  /*b0a0*/  FMNMX3.FTZ R7, R7, R221, R195, !PT ;  /* 0x000000dd07077276 */ /* 0x000fe200078100c3 */
[--C-:B------:R-:W-:Y:S01]  /*b0b0*/  FFMA.FTZ R71, R30, UR6, -R228.reuse ;  /* 0x000000061e477c23 */ /* 0x100fe200080108e4 */
[--C-:B------:R-:W-:Y:S01]  /*b0c0*/  FFMA.FTZ R70, R31, UR6, -R228.reuse ;  /* 0x000000061f467c23 */ /* 0x100fe200080108e4 */
[--C-:B-1----:R-:W-:Y:S01]  /*b0d0*/  FFMA.FTZ R80, R64, UR6, -R228.reuse ;  /* 0x0000000640507c23 */ /* 0x102fe200080108e4 */
[----:B------:R-:W-:Y:S01]  /*b0e0*/  FMNMX3.FTZ R7, R7, R186, R177, !PT ;  /* 0x000000ba07077276 */ /* 0x000fe200078100b1 */
[--C-:B------:R-:W-:Y:S01]  /*b0f0*/  FFMA.FTZ R167, R41, UR6, -R228.reuse ;  /* 0x0000000629a77c23 */ /* 0x100fe200080108e4 */
[--C-:B------:R-:W-:Y:S01]  /*b100*/  FFMA.FTZ R122, R33, UR6, -R228.reuse ;  /* 0x00000006217a7c23 */ /* 0x100fe200080108e4 */
[----:B------:R-:W-:Y:S01]  /*b110*/  FFMA.FTZ R75, R42, UR6, -R228 ;  /* 0x000000062a4b7c23 */ /* 0x000fe200080108e4 */
[----:B------:R-:W-:Y:S01]  /*b120*/  FMNMX3.FTZ R7, R7, R129, R128, !PT ;  /* 0x0000008107077276 */ /* 0x000fe20007810080 */
[--C-:B------:R-:W-:Y:S01]  /*b130*/  FFMA.FTZ R74, R43, UR6, -R228.reuse ;  /* 0x000000062b4a7c23 */ /* 0x100fe200080108e4 */
[--C-:B------:R-:W-:Y:S01]  /*b140*/  FFMA.FTZ R73, R34, UR6, -R228.reuse ;  /* 0x0000000622497c23 */ /* 0x100fe200080108e4 */
[----:B------:R-:W-:Y:S01]  /*b150*/  FFMA.FTZ R72, R35, UR6, -R228 ;  /* 0x0000000623487c23 */ /* 0x000fe200080108e4 */
[----:B------:R-:W-:Y:S01]  /*b160*/  FMNMX3.FTZ R38, R7, R127, R130, !PT ;  /* 0x0000007f07267276 */ /* 0x000fe20007810082 */
[--C-:B------:R-:W-:Y:S01]  /*b170*/  FFMA.FTZ R117, R45, UR6, -R228.reuse ;  /* 0x000000062d757c23 */ /* 0x100fe200080108e4 */
[----:B------:R-:W1:Y:S01]  /*b180*/  SHFL.BFLY PT, R7, R39, 0x1, 0x1f ;  /* 0x0c201f0027077f89 */ /* 0x000e6200000e0000 */
[--C-:B------:R-:W-:Y:S01]  /*b190*/  FFMA.FTZ R116, R44, UR6, -R228.reuse ;  /* 0x000000062c747c23 */ /* 0x100fe200080108e4 */
[----:B------:R-:W-:Y:S01]  /*b1a0*/  MUFU.EX2 R167, R167 ;  /* 0x000000a700a77308 */ /* 0x000fe20000000800 */
[--C-:B------:R-:W-:Y:S01]  /*b1b0*/  FFMA.FTZ R83, R63, UR6, -R228.reuse ;  /* 0x000000063f537c23 */ /* 0x100fe200080108e4 */
[----:B------:R-:W3:Y:S01]  /*b1c0*/  SHFL.BFLY PT, R6, R38, 0x2, 0x1f ;  /* 0x0c401f0026067f89 */ /* 0x000ee200000e0000 */
[--C-:B------:R-:W-:Y:S01]  /*b1d0*/  FFMA.FTZ R82, R62, UR6, -R228.reuse ;  /* 0x000000063e527c23 */ /* 0x100fe200080108e4 */
[--C-:B------:R-:W-:Y:S01]  /*b1e0*/  FFMA.FTZ R81, R65, UR6, -R228.reuse ;  /* 0x0000000641517c23 */ /* 0x100fe200080108e4 */
[--C-:B------:R-:W-:Y:S01]  /*b1f0*/  FFMA.FTZ R67, R22, UR6, -R228.reuse ;  /* 0x0000000616437c23 */ /* 0x100fe200080108e4 */
[--C-:B------:R-:W-:Y:S01]  /*b200*/  FFMA.FTZ R85, R49, UR6, -R228.reuse ;  /* 0x0000000631557c23 */ /* 0x100fe200080108e4 */
[--C-:B------:R-:W-:Y:S01]  /*b210*/  FFMA.FTZ R84, R48, UR6, -R228.reuse ;  /* 0x0000000630547c23 */ /* 0x100fe200080108e4 */
[----:B------:R-:W5:Y:S01]  /*b220*/  MUFU.EX2 R122, R122 ;  /* 0x0000007a007a7308 */ /* 0x000f620000000800 */
[--C-:B------:R-:W-:Y:S01]  /*b230*/  FFMA.FTZ R78, R50, UR6, -R228.reuse ;  /* 0x00000006324e7c23 */ /* 0x100fe200080108e4 */
[--C-:B------:R-:W-:Y:S01]  /*b240*/  FFMA.FTZ R77, R51, UR6, -R228.reuse ;  /* 0x00000006334d7c23 */ /* 0x100fe200080108e4 */
[--C-:B------:R-:W-:Y:S01]  /*b250*/  FFMA.FTZ R76, R46, UR6, -R228.reuse ;  /* 0x000000062e4c7c23 */ /* 0x100fe200080108e4 */
[--C-:B------:R-:W-:Y:S01]  /*b260*/  FFMA.FTZ R69, R26, UR6, -R228.reuse ;  /* 0x000000061a457c23 */ /* 0x100fe200080108e4 */
[--C-:B------:R-:W-:Y:S01]  /*b270*/  FFMA.FTZ R68, R27, UR6, -R228.reuse ;  /* 0x000000061b447c23 */ /* 0x100fe200080108e4 */
[----:B----4-:R-:W-:Y:S01]  /*b280*/  F2FP.F16.F32.PACK_AB R48, R169, R185 ;  /* 0x000000b9a930723e */ /* 0x010fe200000000ff */
[-C--:B--2---:R-:W-:Y:S01]  /*b290*/  FMUL.FTZ R44, R144, R36.reuse ;  /* 0x00000024902c7220 */ /* 0x084fe20000410000 */
[----:B------:R-:W-:Y:S01]  /*b2a0*/  MUFU.EX2 R117, R117 ;  /* 0x0000007500757308 */ /* 0x000fe20000000800 */
[----:B------:R-:W-:Y:S01]  /*b2b0*/  F2FP.F16.F32.PACK_AB R50, R119, R123 ;  /* 0x0000007b7732723e */ /* 0x000fe200000000ff */
[-C--:B------:R-:W-:Y:S01]  /*b2c0*/  FMUL.FTZ R45, R145, R36.reuse ;  /* 0x00000024912d7220 */ /* 0x080fe20000410000 */
[-C--:B------:R-:W-:Y:S01]  /*b2d0*/  FMUL.FTZ R148, R148, R36.reuse ;  /* 0x0000002494947220 */ /* 0x080fe20000410000 */
[-C--:B------:R-:W-:Y:S01]  /*b2e0*/  FMUL.FTZ R149, R149, R36.reuse ;  /* 0x0000002495957220 */ /* 0x080fe20000410000 */
[-C--:B------:R-:W-:Y:S01]  /*b2f0*/  FMUL.FTZ R132, R132, R36.reuse ;  /* 0x0000002484847220 */ /* 0x080fe20000410000 */
[----:B-1----:R-:W-:Y:S01]  /*b300*/  FMNMX.FTZ R39, R39, R7, !PT ;  /* 0x0000000727277209 */ /* 0x002fe20007810000 */
[----:B------:R-:W-:Y:S01]  /*b310*/  FMUL.FTZ R133, R133, R36 ;  /* 0x0000002485857220 */ /* 0x000fe20000410000 */
[----:B------:R-:W1:Y:S01]  /*b320*/  MUFU.EX2 R116, R116 ;  /* 0x0000007400747308 */ /* 0x000e620000000800 */
[----:B-----5:R-:W-:Y:S01]  /*b330*/  F2FP.F16.F32.PACK_AB R49, R122, R167 ;  /* 0x000000a77a31723e */ /* 0x020fe200000000ff */
[--C-:B------:R-:W-:Y:S01]  /*b340*/  FFMA.FTZ R224, R224, UR6, -R228.reuse ;  /* 0x00000006e0e07c23 */ /* 0x100fe200080108e4 */
[----:B---3--:R-:W-:Y:S01]  /*b350*/  FMNMX.FTZ R38, R38, R6, !PT ;  /* 0x0000000626267209 */ /* 0x008fe20007810000 */
[C---:B------:R-:W-:Y:S01]  /*b360*/  FMUL.FTZ R184, R39.reuse, UR6 ;  /* 0x0000000627b87c20 */ /* 0x040fe20008410000 */
[----:B------:R-:W-:Y:S01]  /*b370*/  FSETP.NEU.FTZ.AND P2, PT, R39, -INF , PT ;  /* 0xff8000002700780b */ /* 0x000fe20003f5d000 */
[--C-:B------:R-:W-:Y:S01]  /*b380*/  FFMA.FTZ R220, R220, UR6, -R228.reuse ;  /* 0x00000006dcdc7c23 */ /* 0x100fe200080108e4 */
[--C-:B------:R-:W-:Y:S01]  /*b390*/  FFMA.FTZ R223, R223, UR6, -R228.reuse ;  /* 0x00000006dfdf7c23 */ /* 0x100fe200080108e4 */
[----:B------:R-:W2:Y:S01]  /*b3a0*/  SHFL.BFLY PT, R6, R38, 0x1, 0x1f ;  /* 0x0c201f0026067f89 */ /* 0x000ea200000e0000 */
[----:B------:R-:W-:Y:S01]  /*b3b0*/  FSEL R184, R184, RZ, P2 ;  /* 0x000000ffb8b87208 */ /* 0x000fe20001000000 */
[----:B------:R-:W-:Y:S01]  /*b3c0*/  MUFU.EX2 R112, R112 ;  /* 0x0000007000707308 */ /* 0x000fe20000000800 */
[--C-:B------:R-:W-:Y:S01]  /*b3d0*/  FFMA.FTZ R226, R226, UR6, -R228.reuse ;  /* 0x00000006e2e27c23 */ /* 0x100fe200080108e4 */
[--C-:B------:R-:W-:Y:S01]  /*b3e0*/  FFMA.FTZ R222, R222, UR6, -R228.reuse ;  /* 0x00000006dede7c23 */ /* 0x100fe200080108e4 */
[----:B------:R-:W-:Y:S01]  /*b3f0*/  FFMA.FTZ R225, R225, UR6, -R228 ;  /* 0x00000006e1e17c23 */ /* 0x000fe200080108e4 */
[--C-:B------:R-:W-:Y:S01]  /*b400*/  FFMA.FTZ R115, R28, UR6, -R184.reuse ;  /* 0x000000061c737c23 */ /* 0x100fe200080108b8 */
[--C-:B------:R-:W-:Y:S01]  /*b410*/  FFMA.FTZ R66, R29, UR6, -R184.reuse ;  /* 0x000000061d427c23 */ /* 0x100fe200080108b8 */
[--C-:B------:R-:W-:Y:S01]  /*b420*/  FFMA.FTZ R166, R20, UR6, -R184.reuse ;  /* 0x0000000614a67c23 */ /* 0x100fe200080108b8 */
[----:B------:R-:W3:Y:S01]  /*b430*/  LDSM.16.MT88.4 R28, [R190+0x4000] ;  /* 0x00400000be1c783b */ /* 0x000ee20000004200 */
[--C-:B------:R-:W-:Y:S01]  /*b440*/  FFMA.FTZ R121, R17, UR6, -R184.reuse ;  /* 0x0000000611797c23 */ /* 0x100fe200080108b8 */
[--C-:B------:R-:W-:Y:S01]  /*b450*/  FFMA.FTZ R114, R21, UR6, -R184.reuse ;  /* 0x0000000615727c23 */ /* 0x100fe200080108b8 */
[--C-:B------:R-:W-:Y:S01]  /*b460*/  FFMA.FTZ R64, R12, UR6, -R184.reuse ;  /* 0x000000060c407c23 */ /* 0x100fe200080108b8 */
[----:B------:R-:W-:Y:S01]  /*b470*/  FSEL R12, R60, RZ, P3 ;  /* 0x000000ff3c0c7208 */ /* 0x000fe20001800000 */
[----:B------:R-:W-:Y:S01]  /*b480*/  MUFU.EX2 R166, R166 ;  /* 0x000000a600a67308 */ /* 0x000fe20000000800 */
[--C-:B------:R-:W-:Y:S01]  /*b490*/  FFMA.FTZ R65, R25, UR6, -R184.reuse ;  /* 0x0000000619417c23 */ /* 0x100fe200080108b8 */
[----:B------:R-:W-:Y:S01]  /*b4a0*/  FFMA.FTZ R63, R9, UR6, -R184 ;  /* 0x00000006093f7c23 */ /* 0x000fe200080108b8 */
[----:B-1----:R-:W-:Y:S01]  /*b4b0*/  F2FP.F16.F32.PACK_AB R51, R116, R117 ;  /* 0x000000757433723e */ /* 0x002fe200000000ff */
[----:B------:R-:W-:Y:S01]  /*b4c0*/  FADD.FTZ R3, R3, -R12 ;  /* 0x8000000c03037221 */ /* 0x000fe20000010000 */
[----:B------:R-:W-:Y:S01]  /*b4d0*/  FMUL.FTZ R25, R161, R36 ;  /* 0x00000024a1197220 */ /* 0x000fe20000410000 */
[--C-:B------:R-:W-:Y:S01]  /*b4e0*/  FFMA.FTZ R230, R230, UR6, -R184.reuse ;  /* 0x00000006e6e67c23 */ /* 0x100fe200080108b8 */
[--C-:B------:R-:W-:Y:S01]  /*b4f0*/  FFMA.FTZ R233, R233, UR6, -R184.reuse ;  /* 0x00000006e9e97c23 */ /* 0x100fe200080108b8 */
[----:B------:R-:W1:Y:S01]  /*b500*/  MUFU.EX2 R121, R121 ;  /* 0x0000007900797308 */ /* 0x000e620000000800 */
[----:B------:R-:W-:Y:S01]  /*b510*/  FMUL.FTZ R3, R3, UR6 ;  /* 0x0000000603037c20 */ /* 0x000fe20008410000 */
        /* <DEDUP_REMOVED lines=12> */
[--C-:B------:R-:W-:Y:S01]  /*b5e0*/  FFMA.FTZ R243, R243, UR6, -R184.reuse ;  /* 0x00000006f3f37c23 */ /* 0x100fe200080108b8 */
[----:B------:R-:W-:Y:S01]  /*b5f0*/  FFMA.FTZ R242, R242, UR6, -R184 ;  /* 0x00000006f2f27c23 */ /* 0x000fe200080108b8 */
[----:B------:R-:W2:Y:S01]  /*b600*/  MUFU.EX2 R114, R114 ;  /* 0x0000007200727308 */ /* 0x000ea20000000800 */
[--C-:B------:R-:W-:Y:S01]  /*b610*/  FFMA.FTZ R164, R5, UR6, -R165.reuse ;  /* 0x0000000605a47c23 */ /* 0x100fe200080108a5 */
[----:B------:R-:W-:Y:S01]  /*b620*/  FSEL R5, R39, RZ, P2 ;  /* 0x000000ff27057208 */ /* 0x000fe20001000000 */
[--C-:B------:R-:W-:Y:S01]  /*b630*/  FFMA.FTZ R120, R16, UR6, -R165.reuse ;  /* 0x0000000610787c23 */ /* 0x100fe200080108a5 */
[--C-:B------:R-:W-:Y:S01]  /*b640*/  FFMA.FTZ R113, R13, UR6, -R165.reuse ;  /* 0x000000060d717c23 */ /* 0x100fe200080108a5 */
[--C-:B------:R-:W-:Y:S01]  /*b650*/  FFMA.FTZ R125, R32, UR6, -R165.reuse ;  /* 0x00000006207d7c23 */ /* 0x100fe200080108a5 */
[----:B------:R-:W-:Y:S01]  /*b660*/  FFMA.FTZ R126, R40, UR6, -R165 ;  /* 0x00000006287e7c23 */ /* 0x000fe200080108a5 */
[----:B------:R-:W-:Y:S01]  /*b670*/  FADD.FTZ R5, R2, -R5 ;  /* 0x8000000502057221 */ /* 0x000fe20000010000 */
[--C-:B------:R-:W-:Y:S01]  /*b680*/  FFMA.FTZ R2, R4, UR6, -R165.reuse ;  /* 0x0000000604027c23 */ /* 0x100fe200080108a5 */
[----:B------:R-:W-:Y:S01]  /*b690*/  FSEL R4, R38, RZ, P1 ;  /* 0x000000ff26047208 */ /* 0x000fe20000800000 */
[----:B------:R-:W-:Y:S01]  /*b6a0*/  MUFU.EX2 R164, R164 ;  /* 0x000000a400a47308 */ /* 0x000fe20000000800 */
[----:B------:R-:W-:Y:S01]  /*b6b0*/  FMUL.FTZ R5, R5, UR6 ;  /* 0x0000000605057c20 */ /* 0x000fe20008410000 */
[----:B------:R-:W-:Y:S01]  /*b6c0*/  LDSM.16.MT88.4 R32, [R190+0x4400] ;  /* 0x00440000be20783b */ /* 0x000fe20000004200 */
[--C-:B------:R-:W-:Y:S01]  /*b6d0*/  FFMA.FTZ R62, R8, UR6, -R165.reuse ;  /* 0x00000006083e7c23 */ /* 0x100fe200080108a5 */
[----:B------:R-:W-:Y:S01]  /*b6e0*/  FADD.FTZ R4, R0, -R4 ;  /* 0x8000000400047221 */ /* 0x000fe20000010000 */
[--C-:B------:R-:W-:Y:S01]  /*b6f0*/  FFMA.FTZ R124, R24, UR6, -R165.reuse ;  /* 0x00000006187c7c23 */ /* 0x100fe200080108a5 */
[----:B------:R-:W-:Y:S01]  /*b700*/  LDSM.16.MT88.4 R40, [R188+0x4400] ;  /* 0x00440000bc28783b */ /* 0x000fe20000004200 */
[----:B-1----:R-:W-:Y:S01]  /*b710*/  F2FP.F16.F32.PACK_AB R20, R121, R166 ;  /* 0x000000a67914723e */ /* 0x002fe200000000ff */
[----:B------:R1:W4:Y:S01]  /*b720*/  MUFU.EX2 R170, R5 ;  /* 0x0000000500aa7308 */ /* 0x0003220000000800 */
[----:B------:R-:W-:Y:S01]  /*b730*/  FMUL.FTZ R0, R4, UR6 ;  /* 0x0000000604007c20 */ /* 0x000fe20008410000 */
[----:B--2---:R-:W-:Y:S01]  /*b740*/  F2FP.F16.F32.PACK_AB R22, R114, R115 ;  /* 0x000000737216723e */ /* 0x004fe200000000ff */
[----:B------:R-:W-:Y:S01]  /*b750*/  FMUL.FTZ R24, R160, R36 ;  /* 0x00000024a0187220 */ /* 0x000fe20000410000 */
[--C-:B------:R-:W-:Y:S01]  /*b760*/  FFMA.FTZ R176, R54, UR6, -R165.reuse ;  /* 0x0000000636b07c23 */ /* 0x100fe200080108a5 */
[--C-:B------:R-:W-:Y:S01]  /*b770*/  FFMA.FTZ R175, R53, UR6, -R165.reuse ;  /* 0x0000000635af7c23 */ /* 0x100fe200080108a5 */
[--C-:B------:R-:W-:Y:S01]  /*b780*/  FFMA.FTZ R180, R52, UR6, -R165.reuse ;  /* 0x0000000634b47c23 */ /* 0x100fe200080108a5 */
[--C-:B------:R-:W-:Y:S01]  /*b790*/  FFMA.FTZ R183, R183, UR6, -R165.reuse ;  /* 0x00000006b7b77c23 */ /* 0x100fe200080108a5 */
[----:B------:R-:W2:Y:S01]  /*b7a0*/  MUFU.EX2 R120, R120 ;  /* 0x0000007800787308 */ /* 0x000ea20000000800 */
        /* <DEDUP_REMOVED lines=8> */
[----:B-1----:R-:W1:Y:S01]  /*b830*/  LDSM.16.MT88.4 R4, [R188+0x4000] ;  /* 0x00400000bc04783b */ /* 0x002e620000004200 */
[-C--:B----4-:R-:W-:Y:S01]  /*b840*/  FMUL.FTZ R8, R156, R170.reuse ;  /* 0x000000aa9c087220 */ /* 0x090fe20000410000 */
[-C--:B------:R-:W-:Y:S01]  /*b850*/  FMUL.FTZ R9, R157, R170.reuse ;  /* 0x000000aa9d097220 */ /* 0x080fe20000410000 */
[-C--:B------:R-:W-:Y:S01]  /*b860*/  FMUL.FTZ R12, R152, R170.reuse ;  /* 0x000000aa980c7220 */ /* 0x080fe20000410000 */
[-C--:B------:R-:W-:Y:S01]  /*b870*/  FMUL.FTZ R13, R153, R170.reuse ;  /* 0x000000aa990d7220 */ /* 0x080fe20000410000 */
[-C--:B------:R-:W-:Y:S01]  /*b880*/  FMUL.FTZ R16, R140, R170.reuse ;  /* 0x000000aa8c107220 */ /* 0x080fe20000410000 */
[----:B------:R-:W-:Y:S01]  /*b890*/  FMUL.FTZ R17, R141, R170 ;  /* 0x000000aa8d117220 */ /* 0x000fe20000410000 */
[----:B------:R-:W4:Y:S01]  /*b8a0*/  MUFU.EX2 R2, R2 ;  /* 0x0000000200027308 */ /* 0x000f220000000800 */
[----:B--2---:R-:W-:Y:S01]  /*b8b0*/  F2FP.F16.F32.PACK_AB R21, R120, R164 ;  /* 0x000000a47815723e */ /* 0x004fe200000000ff */
[-C--:B------:R-:W-:Y:S01]  /*b8c0*/  FMUL.FTZ R136, R136, R170.reuse ;  /* 0x000000aa88887220 */ /* 0x080fe20000410000 */
[----:B------:R-:W-:Y:S01]  /*b8d0*/  FMUL.FTZ R137, R137, R170 ;  /* 0x000000aa89897220 */ /* 0x000fe20000410000 */
[----:B------:R-:W-:Y:S01]  /*b8e0*/  MOV R156, R174 ;  /* 0x000000ae009c7202 */ /* 0x000fe20000000f00 */
[--C-:B------:R-:W-:Y:S01]  /*b8f0*/  FFMA.FTZ R174, R55, UR6, -R184.reuse ;  /* 0x0000000637ae7c23 */ /* 0x100fe200080108b8 */
[----:B------:R-:W-:Y:S01]  /*b900*/  MOV R157, R173 ;  /* 0x000000ad009d7202 */ /* 0x000fe20000000f00 */
[----:B------:R-:W-:Y:S01]  /*b910*/  LDSM.16.MT88.4 R52, [R188+0x4800] ;  /* 0x00480000bc34783b */ /* 0x000fe20000004200 */
[----:B------:R-:W2:Y:S01]  /*b920*/  MUFU.EX2 R0, R0 ;  /* 0x0000000000007308 */ /* 0x000ea20000000800 */
[----:B------:R-:W-:Y:S01]  /*b930*/  MOV R152, R171 ;  /* 0x000000ab00987202 */ /* 0x000fe20000000f00 */
[--C-:B------:R-:W-:Y:S01]  /*b940*/  FFMA.FTZ R171, R58, UR6, -R184.reuse ;  /* 0x000000063aab7c23 */ /* 0x100fe200080108b8 */
[--C-:B------:R-:W-:Y:S01]  /*b950*/  FFMA.FTZ R173, R56, UR6, -R184.reuse ;  /* 0x0000000638ad7c23 */ /* 0x100fe200080108b8 */
[----:B------:R-:W-:Y:S01]  /*b960*/  F2FP.F16.F32.PACK_AB R56, R112, R118 ;  /* 0x000000767038723e */ /* 0x000fe200000000ff */
[--C-:B------:R-:W-:Y:S01]  /*b970*/  FFMA.FTZ R235, R235, UR6, -R165.reuse ;  /* 0x00000006ebeb7c23 */ /* 0x100fe200080108a5 */
[--C-:B------:R-:W-:Y:S01]  /*b980*/  FFMA.FTZ R234, R234, UR6, -R165.reuse ;  /* 0x00000006eaea7c23 */ /* 0x100fe200080108a5 */
[--C-:B------:R-:W-:Y:S01]  /*b990*/  FFMA.FTZ R232, R232, UR6, -R165.reuse ;  /* 0x00000006e8e87c23 */ /* 0x100fe200080108a5 */
[----:B------:R-:W5:Y:S01]  /*b9a0*/  MUFU.EX2 R3, R3 ;  /* 0x0000000300037308 */ /* 0x000f620000000800 */
[----:B----4-:R-:W-:Y:S01]  /*b9b0*/  F2FP.F16.F32.PACK_AB R23, R2, R113 ;  /* 0x000000710217723e */ /* 0x010fe200000000ff */
[--C-:B------:R-:W-:Y:S01]  /*b9c0*/  FFMA.FTZ R229, R229, UR6, -R184.reuse ;  /* 0x00000006e5e57c23 */ /* 0x100fe200080108b8 */
[----:B------:R-:W-:Y:S01]  /*b9d0*/  FFMA.FTZ R231, R231, UR6, -R184 ;  /* 0x00000006e7e77c23 */ /* 0x000fe200080108b8 */
[--C-:B------:R-:W-:Y:S01]  /*b9e0*/  FFMA.FTZ R221, R221, UR6, -R165.reuse ;  /* 0x00000006dddd7c23 */ /* 0x100fe200080108a5 */
[--C-:B------:R-:W-:Y:S01]  /*b9f0*/  FFMA.FTZ R186, R186, UR6, -R165.reuse ;  /* 0x00000006baba7c23 */ /* 0x100fe200080108a5 */
[--C-:B------:R-:W-:Y:S01]  /*ba00*/  FFMA.FTZ R177, R177, UR6, -R165.reuse ;  /* 0x00000006b1b17c23 */ /* 0x100fe200080108a5 */
[----:B------:R-:W-:Y:S01]  /*ba10*/  FFMA.FTZ R227, R227, UR6, -R228 ;  /* 0x00000006e3e37c23 */ /* 0x000fe200080108e4 */
[----:B------:R-:W4:Y:S01]  /*ba20*/  MUFU.EX2 R66, R66 ;  /* 0x0000004200427308 */ /* 0x000f220000000800 */
[-C--:B--2---:R-:W-:Y:S01]  /*ba30*/  FMUL.FTZ R10, R158, R0.reuse ;  /* 0x000000009e0a7220 */ /* 0x084fe20000410000 */
[-C--:B------:R-:W-:Y:S01]  /*ba40*/  FMUL.FTZ R11, R159, R0.reuse ;  /* 0x000000009f0b7220 */ /* 0x080fe20000410000 */
[-C--:B------:R-:W-:Y:S01]  /*ba50*/  FMUL.FTZ R14, R154, R0.reuse ;  /* 0x000000009a0e7220 */ /* 0x080fe20000410000 */
[-C--:B------:R-:W-:Y:S01]  /*ba60*/  FMUL.FTZ R15, R155, R0.reuse ;  /* 0x000000009b0f7220 */ /* 0x080fe20000410000 */
[-C--:B------:R-:W-:Y:S01]  /*ba70*/  FMUL.FTZ R18, R142, R0.reuse ;  /* 0x000000008e127220 */ /* 0x080fe20000410000 */
[-C--:B------:R-:W-:Y:S01]  /*ba80*/  FMUL.FTZ R19, R143, R0.reuse ;  /* 0x000000008f137220 */ /* 0x080fe20000410000 */
[-C--:B------:R-:W-:Y:S01]  /*ba90*/  FMUL.FTZ R138, R138, R0.reuse ;  /* 0x000000008a8a7220 */ /* 0x080fe20000410000 */
[----:B------:R-:W-:Y:S01]  /*baa0*/  FMUL.FTZ R139, R139, R0 ;  /* 0x000000008b8b7220 */ /* 0x000fe20000410000 */
[----:B------:R-:W2:Y:S01]  /*bab0*/  MUFU.EX2 R65, R65 ;  /* 0x0000004100417308 */ /* 0x000ea20000000800 */
[C---:B---3--:R-:W-:Y:S01]  /*bac0*/  HMMA.16816.F32 R8, R20.reuse, R28, R8 ;  /* 0x0000001c1408723c */ /* 0x048fe20000001808 */
[-C--:B-----5:R-:W-:Y:S01]  /*bad0*/  FMUL.FTZ R26, R162, R3.reuse ;  /* 0x00000003a21a7220 */ /* 0x0a0fe20000410000 */
[-C--:B------:R-:W-:Y:S01]  /*bae0*/  FMUL.FTZ R27, R163, R3.reuse ;  /* 0x00000003a31b7220 */ /* 0x080fe20000410000 */
[-C--:B------:R-:W-:Y:S01]  /*baf0*/  FMUL.FTZ R46, R146, R3.reuse ;  /* 0x00000003922e7220 */ /* 0x080fe20000410000 */
[-C--:B------:R-:W-:Y:S01]  /*bb00*/  FMUL.FTZ R47, R147, R3.reuse ;  /* 0x00000003932f7220 */ /* 0x080fe20000410000 */
[-C--:B------:R-:W-:Y:S01]  /*bb10*/  FMUL.FTZ R150, R150, R3.reuse ;  /* 0x0000000396967220 */ /* 0x080fe20000410000 */
[-C--:B------:R-:W-:Y:S01]  /*bb20*/  FMUL.FTZ R151, R151, R3.reuse ;  /* 0x0000000397977220 */ /* 0x080fe20000410000 */
[----:B------:R-:W3:Y:S01]  /*bb30*/  MUFU.EX2 R64, R64 ;  /* 0x0000004000407308 */ /* 0x000ee20000000800 */
[C---:B------:R-:W-:Y:S01]  /*bb40*/  HMMA.16816.F32 R12, R20.reuse, R30, R12 ;  /* 0x0000001e140c723c */ /* 0x040fe2000000180c */
[-C--:B------:R-:W-:Y:S01]  /*bb50*/  FMUL.FTZ R134, R134, R3.reuse ;  /* 0x0000000386867220 */ /* 0x080fe20000410000 */
[----:B------:R-:W-:Y:S01]  /*bb60*/  FMUL.FTZ R135, R135, R3 ;  /* 0x0000000387877220 */ /* 0x000fe20000410000 */
[----:B------:R-:W-:Y:S01]  /*bb70*/  MOV R158, R172 ;  /* 0x000000ac009e7202 */ /* 0x000fe20000000f00 */
[----:B------:R-:W-:Y:S01]  /*bb80*/  FFMA.FTZ R172, R57, UR6, -R184 ;  /* 0x0000000639ac7c23 */ /* 0x000fe200080108b8 */
[----:B------:R-:W-:Y:S01]  /*bb90*/  MOV R159, R131 ;  /* 0x00000083009f7202 */ /* 0x000fe20000000f00 */
[----:B------:R-:W-:Y:S01]  /*bba0*/  FFMA.FTZ R131, R59, UR6, -R228 ;  /* 0x000000063b837c23 */ /* 0x000fe200080108e4 */
[----:B------:R-:W-:Y:S01]  /*bbb0*/  MUFU.EX2 R63, R63 ;  /* 0x0000003f003f7308 */ /* 0x000fe20000000800 */
[C---:B-1----:R-:W-:Y:S01]  /*bbc0*/  HMMA.16816.F32 R16, R20.reuse, R4, R16 ;  /* 0x000000041410723c */ /* 0x042fe20000001810 */
[--C-:B------:R-:W-:Y:S01]  /*bbd0*/  FFMA.FTZ R181, R181, UR6, -R184.reuse ;  /* 0x00000006b5b57c23 */ /* 0x100fe200080108b8 */
[----:B------:R-:W-:Y:S01]  /*bbe0*/  FFMA.FTZ R182, R182, UR6, -R184 ;  /* 0x00000006b6b67c23 */ /* 0x000fe200080108b8 */
[--C-:B------:R-:W-:Y:S01]  /*bbf0*/  FFMA.FTZ R127, R127, UR6, -R165.reuse ;  /* 0x000000067f7f7c23 */ /* 0x100fe200080108a5 */
[----:B------:R-:W-:Y:S01]  /*bc00*/  FFMA.FTZ R130, R130, UR6, -R165 ;  /* 0x0000000682827c23 */ /* 0x000fe200080108a5 */
[----:B------:R-:W-:Y:S01]  /*bc10*/  FFMA.FTZ R0, R217, R0, R164 ;  /* 0x00000000d9007223 */ /* 0x000fe200000100a4 */
[----:B------:R-:W-:Y:S01]  /*bc20*/  FFMA.FTZ R36, R244, R36, R185 ;  /* 0x00000024f4247223 */ /* 0x000fe200000100b9 */
[----:B------:R-:W-:Y:S01]  /*bc30*/  MUFU.EX2 R62, R62 ;  /* 0x0000003e003e7308 */ /* 0x000fe20000000800 */
[----:B------:R-:W-:Y:S01]  /*bc40*/  HMMA.16816.F32 R20, R20, R6, R136 ;  /* 0x000000061414723c */ /* 0x000fe20000001888 */
[----:B------:R-:W-:Y:S01]  /*bc50*/  FFMA.FTZ R3, R219, R3, R167 ;  /* 0x00000003db037223 */ /* 0x000fe200000100a7 */
[----:B------:R-:W-:Y:S01]  /*bc60*/  FFMA.FTZ R166, R218, R170, R166 ;  /* 0x000000aadaa67223 */ /* 0x000fe200000100a6 */
[----:B------:R-:W-:Y:S01]  /*bc70*/  FADD.FTZ R36, R169, R36 ;  /* 0x00000024a9247221 */ /* 0x000fe20000010000 */
[----:B------:R-:W-:Y:S01]  /*bc80*/  FADD.FTZ R0, R120, R0 ;  /* 0x0000000078007221 */ /* 0x000fe20000010000 */
[----:B------:R-:W-:Y:S01]  /*bc90*/  FADD.FTZ R3, R122, R3 ;  /* 0x000000037a037221 */ /* 0x000fe20000010000 */
[----:B------:R-:W-:Y:S01]  /*bca0*/  FADD.FTZ R166, R121, R166 ;  /* 0x000000a679a67221 */ /* 0x000fe20000010000 */
[----:B------:R-:W1:Y:S01]  /*bcb0*/  MUFU.EX2 R124, R124 ;  /* 0x0000007c007c7308 */ /* 0x000e620000000800 */
[C---:B------:R-:W-:Y:S01]  /*bcc0*/  HMMA.16816.F32 R24, R48.reuse, R28, R24 ;  /* 0x0000001c3018723c */ /* 0x040fe20000001818 */
[----:B------:R-:W-:Y:S01]  /*bcd0*/  FADD.FTZ R36, R123, R36 ;  /* 0x000000247b247221 */ /* 0x000fe20000010000 */
[----:B------:R-:W-:Y:S01]  /*bce0*/  FADD.FTZ R3, R117, R3 ;  /* 0x0000000375037221 */ /* 0x000fe20000010000 */
[----:B------:R-:W-:Y:S01]  /*bcf0*/  FADD.FTZ R166, R115, R166 ;  /* 0x000000a673a67221 */ /* 0x000fe20000010000 */
[----:B------:R-:W-:Y:S01]  /*bd00*/  FADD.FTZ R0, R113, R0 ;  /* 0x0000000071007221 */ /* 0x000fe20000010000 */
[----:B------:R-:W-:Y:S01]  /*bd10*/  FADD.FTZ R36, R119, R36 ;  /* 0x0000002477247221 */ /* 0x000fe20000010000 */
[----:B------:R-:W-:Y:S01]  /*bd20*/  FADD.FTZ R116, R116, R3 ;  /* 0x0000000374747221 */ /* 0x000fe20000010000 */
[----:B------:R-:W-:Y:S01]  /*bd30*/  MUFU.EX2 R125, R125 ;  /* 0x0000007d007d7308 */ /* 0x000fe20000000800 */
[----:B------:R-:W-:Y:S01]  /*bd40*/  HMMA.16816.F32 R44, R48, R4, R44 ;  /* 0x00000004302c723c */ /* 0x000fe2000000182c */
[----:B------:R-:W-:Y:S01]  /*bd50*/  FADD.FTZ R114, R114, R166 ;  /* 0x000000a672727221 */ /* 0x000fe20000010000 */
[----:B------:R-:W-:Y:S01]  /*bd60*/  FADD.FTZ R118, R118, R36 ;  /* 0x0000002476767221 */ /* 0x000fe20000010000 */
[----:B------:R-:W-:-:S02]  /*bd70*/  MOV R3, R60 ;  /* 0x0000003c00037202 */ /* 0x000fc40000000f00 */
[----:B----4-:R-:W-:Y:S01]  /*bd80*/  FADD.FTZ R114, R66, R114 ;  /* 0x0000007242727221 */ /* 0x010fe20000010000 */
[----:B------:R-:W-:Y:S01]  /*bd90*/  FADD.FTZ R118, R112, R118 ;  /* 0x0000007670767221 */ /* 0x000fe20000010000 */
[----:B------:R-:W4:Y:S01]  /*bda0*/  MUFU.EX2 R126, R126 ;  /* 0x0000007e007e7308 */ /* 0x000f220000000800 */
[C---:B------:R-:W-:Y:S01]  /*bdb0*/  HMMA.16816.F32 R28, R48.reuse, R30, R148 ;  /* 0x0000001e301c723c */ /* 0x040fe20000001894 */
[----:B------:R-:W-:Y:S01]  /*bdc0*/  LDSM.16.MT88.4 R148, [R190+0x5c00] ;  /* 0x005c0000be94783b */ /* 0x000fe20000004200 */
[C---:B--2---:R-:W-:Y:S01]  /*bdd0*/  FADD.FTZ R114, R65.reuse, R114 ;  /* 0x0000007241727221 */ /* 0x044fe20000010000 */
[----:B------:R-:W-:Y:S02]  /*bde0*/  MOV R36, R61 ;  /* 0x0000003d00247202 */ /* 0x000fe40000000f00 */
[----:B------:R-:W-:Y:S01]  /*bdf0*/  @P0 MOV R3, R60 ;  /* 0x0000003c00030202 */ /* 0x000fe20000000f00 */
[----:B---3--:R-:W-:Y:S01]  /*be00*/  FADD.FTZ R114, R64, R114 ;  /* 0x0000007240727221 */ /* 0x008fe20000010000 */
[----:B------:R-:W2:Y:S01]  /*be10*/  MUFU.EX2 R111, R111 ;  /* 0x0000006f006f7308 */ /* 0x000ea20000000800 */
[----:B------:R-:W-:Y:S01]  /*be20*/  HMMA.16816.F32 R4, R48, R6, R132 ;  /* 0x000000063004723c */ /* 0x000fe20000001884 */
[----:B------:R-:W-:Y:S01]  /*be30*/  F2FP.F16.F32.PACK_AB R48, R65, R66 ;  /* 0x000000424130723e */ /* 0x000fe200000000ff */
[----:B------:R-:W-:Y:S01]  /*be40*/  FFMA.FTZ R133, R187, UR6, -R228 ;  /* 0x00000006bb857c23 */ /* 0x000fe200080108e4 */
[----:B-1----:R-:W-:Y:S01]  /*be50*/  F2FP.F16.F32.PACK_AB R49, R124, R62 ;  /* 0x0000003e7c31723e */ /* 0x002fe200000000ff */
[----:B------:R-:W-:Y:S01]  /*be60*/  FFMA.FTZ R187, R195, UR6, -R165 ;  /* 0x00000006c3bb7c23 */ /* 0x000fe200080108a5 */
[C---:B------:R-:W-:Y:S01]  /*be70*/  F2FP.F16.F32.PACK_AB R50, R63.reuse, R64 ;  /* 0x000000403f32723e */ /* 0x040fe200000000ff */
[----:B------:R-:W-:Y:S01]  /*be80*/  FADD.FTZ R114, R63, R114 ;  /* 0x000000723f727221 */ /* 0x000fe20000010000 */
[----:B------:R-:W1:Y:S01]  /*be90*/  MUFU.EX2 R110, R110 ;  /* 0x0000006e006e7308 */ /* 0x000e620000000800 */
[----:B----4-:R-:W-:-:S02]  /*bea0*/  F2FP.F16.F32.PACK_AB R51, R126, R125 ;  /* 0x0000007d7e33723e */ /* 0x010fc400000000ff */
[----:B------:R-:W-:-:S05]  /*beb0*/  @P0 MOV R36, R61 ;  /* 0x0000003d00240202 */ /* 0x000fca0000000f00 */
[----:B------:R-:W-:Y:S01]  /*bec0*/  HMMA.16816.F32 R8, R48, R32, R8 ;  /* 0x000000203008723c */ /* 0x000fe20000001808 */
[----:B------:R-:W3:Y:S01]  /*bed0*/  MUFU.EX2 R85, R85 ;  /* 0x0000005500557308 */ /* 0x000ee20000000800 */
[----:B--2---:R-:W-:-:S06]  /*bee0*/  FADD.FTZ R118, R111, R118 ;  /* 0x000000766f767221 */ /* 0x004fcc0000010000 */
[----:B------:R-:W-:Y:S01]  /*bef0*/  HMMA.16816.F32 R12, R48, R34, R12 ;  /* 0x00000022300c723c */ /* 0x000fe2000000180c */
[----:B------:R-:W2:Y:S01]  /*bf00*/  MUFU.EX2 R84, R84 ;  /* 0x0000005400547308 */ /* 0x000ea20000000800 */
[C---:B-1----:R-:W-:Y:S01]  /*bf10*/  F2FP.F16.F32.PACK_AB R58, R110.reuse, R111 ;  /* 0x0000006f6e3a723e */ /* 0x042fe200000000ff */
[----:B------:R-:W-:-:S05]  /*bf20*/  FADD.FTZ R118, R110, R118 ;  /* 0x000000766e767221 */ /* 0x000fca0000010000 */
[----:B------:R-:W-:Y:S01]  /*bf30*/  HMMA.16816.F32 R16, R48, R40, R16 ;  /* 0x000000283010723c */ /* 0x000fe20000001810 */
[----:B------:R-:W1:Y:S01]  /*bf40*/  MUFU.EX2 R83, R83 ;  /* 0x0000005300537308 */ /* 0x000e620000000800 */
[----:B---3--:R-:W-:-:S06]  /*bf50*/  FADD.FTZ R116, R85, R116 ;  /* 0x0000007455747221 */ /* 0x008fcc0000010000 */
[----:B------:R-:W-:Y:S01]  /*bf60*/  HMMA.16816.F32 R20, R48, R42, R20 ;  /* 0x0000002a3014723c */ /* 0x000fe20000001814 */
[----:B------:R-:W3:Y:S01]  /*bf70*/  LDSM.16.MT88.4 R48, [R190+0x4800] ;  /* 0x00480000be30783b */ /* 0x000ee20000004200 */
[----:B------:R-:W4:Y:S01]  /*bf80*/  MUFU.EX2 R82, R82 ;  /* 0x0000005200527308 */ /* 0x000f220000000800 */
[C---:B--2---:R-:W-:Y:S01]  /*bf90*/  F2FP.F16.F32.PACK_AB R57, R84.reuse, R85 ;  /* 0x000000555439723e */ /* 0x044fe200000000ff */
[----:B------:R-:W-:-:S06]  /*bfa0*/  FADD.FTZ R116, R84, R116 ;  /* 0x0000007454747221 */ /* 0x000fcc0000010000 */
[----:B------:R-:W2:Y:S01]  /*bfb0*/  MUFU.EX2 R171, R171 ;  /* 0x000000ab00ab7308 */ /* 0x000ea20000000800 */
[----:B-1----:R-:W-:-:S07]  /*bfc0*/  FADD.FTZ R116, R83, R116 ;  /* 0x0000007453747221 */ /* 0x002fce0000010000 */
[----:B------:R-:W1:Y:S01]  /*bfd0*/  MUFU.EX2 R172, R172 ;  /* 0x000000ac00ac7308 */ /* 0x000e620000000800 */
[C---:B----4-:R-:W-:Y:S01]  /*bfe0*/  F2FP.F16.F32.PACK_AB R59, R82.reuse, R83 ;  /* 0x00000053523b723e */ /* 0x050fe200000000ff */
[----:B------:R-:W-:-:S06]  /*bff0*/  FADD.FTZ R116, R82, R116 ;  /* 0x0000007452747221 */ /* 0x000fcc0000010000 */
[----:B------:R-:W4:Y:S01]  /*c000*/  MUFU.EX2 R173, R173 ;  /* 0x000000ad00ad7308 */ /* 0x000f220000000800 */
[----:B------:R-:W-:Y:S01]  /*c010*/  HMMA.16816.F32 R24, R56, R32, R24 ;  /* 0x000000203818723c */ /* 0x000fe20000001818 */
[----:B--2---:R-:W-:-:S06]  /*c020*/  FADD.FTZ R114, R171, R114 ;  /* 0x00000072ab727221 */ /* 0x004fcc0000010000 */
[----:B------:R-:W2:Y:S01]  /*c030*/  MUFU.EX2 R174, R174 ;  /* 0x000000ae00ae7308 */ /* 0x000ea20000000800 */
[----:B------:R-:W-:Y:S01]  /*c040*/  HMMA.16816.F32 R28, R56, R34, R28 ;  /* 0x00000022381c723c */ /* 0x000fe2000000181c */
[C---:B-1----:R-:W-:Y:S01]  /*c050*/  F2FP.F16.F32.PACK_AB R32, R172.reuse, R171 ;  /* 0x000000abac20723e */ /* 0x042fe200000000ff */
[----:B------:R-:W-:-:S05]  /*c060*/  FADD.FTZ R114, R172, R114 ;  /* 0x00000072ac727221 */ /* 0x000fca0000010000 */
[----:B------:R-:W-:Y:S01]  /*c070*/  MUFU.EX2 R176, R176 ;  /* 0x000000b000b07308 */ /* 0x000fe20000000800 */
[----:B------:R-:W-:Y:S01]  /*c080*/  HMMA.16816.F32 R44, R56, R40, R44 ;  /* 0x00000028382c723c */ /* 0x000fe2000000182c */
[----:B----4-:R-:W-:-:S06]  /*c090*/  FADD.FTZ R114, R173, R114 ;  /* 0x00000072ad727221 */ /* 0x010fcc0000010000 */
[----:B------:R-:W1:Y:S01]  /*c0a0*/  MUFU.EX2 R175, R175 ;  /* 0x000000af00af7308 */ /* 0x000e620000000800 */
[C---:B--2---:R-:W-:Y:S01]  /*c0b0*/  F2FP.F16.F32.PACK_AB R34, R174.reuse, R173 ;  /* 0x000000adae22723e */ /* 0x044fe200000000ff */
[----:B------:R-:W-:Y:S01]  /*c0c0*/  HMMA.16816.F32 R4, R56, R42, R4 ;  /* 0x0000002a3804723c */ /* 0x000fe20000001804 */
[----:B------:R-:W-:Y:S01]  /*c0d0*/  LDSM.16.MT88.4 R40, [R188+0x4c00] ;  /* 0x004c0000bc28783b */ /* 0x000fe20000004200 */
[----:B------:R-:W-:-:S04]  /*c0e0*/  FADD.FTZ R114, R174, R114 ;  /* 0x00000072ae727221 */ /* 0x000fc80000010000 */
[----:B------:R-:W-:Y:S08]  /*c0f0*/  MUFU.EX2 R180, R180 ;  /* 0x000000b400b47308 */ /* 0x000ff00000000800 */
[----:B------:R-:W2:Y:S01]  /*c100*/  MUFU.EX2 R183, R183 ;  /* 0x000000b700b77308 */ /* 0x000ea20000000800 */
[----:B-1----:R-:W-:-:S07]  /*c110*/  F2FP.F16.F32.PACK_AB R33, R175, R176 ;  /* 0x000000b0af21723e */ /* 0x002fce00000000ff */
[----:B------:R-:W1:Y:S08]  /*c120*/  MUFU.EX2 R109, R109 ;  /* 0x0000006d006d7308 */ /* 0x000e700000000800 */
[----:B------:R-:W4:Y:S01]  /*c130*/  MUFU.EX2 R108, R108 ;  /* 0x0000006c006c7308 */ /* 0x000f220000000800 */
[----:B--2---:R-:W-:-:S07]  /*c140*/  F2FP.F16.F32.PACK_AB R35, R183, R180 ;  /* 0x000000b4b723723e */ /* 0x004fce00000000ff */
[----:B------:R-:W2:Y:S01]  /*c150*/  MUFU.EX2 R107, R107 ;  /* 0x0000006b006b7308 */ /* 0x000ea20000000800 */
[----:B---3--:R-:W-:Y:S01]  /*c160*/  HMMA.16816.F32 R8, R32, R48, R8 ;  /* 0x000000302008723c */ /* 0x008fe20000001808 */
[----:B-1----:R-:W-:-:S06]  /*c170*/  FADD.FTZ R118, R109, R118 ;  /* 0x000000766d767221 */ /* 0x002fcc0000010000 */
[----:B------:R-:W1:Y:S01]  /*c180*/  MUFU.EX2 R106, R106 ;  /* 0x0000006a006a7308 */ /* 0x000e620000000800 */
[----:B------:R-:W-:Y:S01]  /*c190*/  HMMA.16816.F32 R12, R32, R50, R12 ;  /* 0x00000032200c723c */ /* 0x000fe2000000180c */
[C---:B----4-:R-:W-:Y:S01]  /*c1a0*/  F2FP.F16.F32.PACK_AB R56, R108.reuse, R109 ;  /* 0x0000006d6c38723e */ /* 0x050fe200000000ff */
[----:B------:R-:W-:-:S05]  /*c1b0*/  FADD.FTZ R118, R108, R118 ;  /* 0x000000766c767221 */ /* 0x000fca0000010000 */
[----:B------:R-:W3:Y:S01]  /*c1c0*/  MUFU.EX2 R81, R81 ;  /* 0x0000005100517308 */ /* 0x000ee20000000800 */
[----:B------:R-:W-:Y:S01]  /*c1d0*/  HMMA.16816.F32 R16, R32, R52, R16 ;  /* 0x000000342010723c */ /* 0x000fe20000001810 */
[----:B--2---:R-:W-:-:S06]  /*c1e0*/  FADD.FTZ R118, R107, R118 ;  /* 0x000000766b767221 */ /* 0x004fcc0000010000 */
[----:B------:R-:W2:Y:S01]  /*c1f0*/  MUFU.EX2 R80, R80 ;  /* 0x0000005000507308 */ /* 0x000ea20000000800 */
[----:B------:R-:W-:Y:S01]  /*c200*/  HMMA.16816.F32 R20, R32, R54, R20 ;  /* 0x000000362014723c */ /* 0x000fe20000001814 */
[----:B------:R-:W4:Y:S01]  /*c210*/  LDSM.16.MT88.4 R32, [R190+0x4c00] ;  /* 0x004c0000be20783b */ /* 0x000f220000004200 */
[C---:B-1----:R-:W-:Y:S01]  /*c220*/  F2FP.F16.F32.PACK_AB R58, R106.reuse, R107 ;  /* 0x0000006b6a3a723e */ /* 0x042fe200000000ff */
[----:B------:R-:W-:-:S04]  /*c230*/  FADD.FTZ R118, R106, R118 ;  /* 0x000000766a767221 */ /* 0x000fc80000010000 */
[----:B------:R-:W1:Y:S01]  /*c240*/  MUFU.EX2 R79, R79 ;  /* 0x0000004f004f7308 */ /* 0x000e620000000800 */
[----:B---3--:R-:W-:-:S07]  /*c250*/  FADD.FTZ R116, R81, R116 ;  /* 0x0000007451747221 */ /* 0x008fce0000010000 */
[----:B------:R-:W3:Y:S01]  /*c260*/  MUFU.EX2 R78, R78 ;  /* 0x0000004e004e7308 */ /* 0x000ee20000000800 */
[C---:B--2---:R-:W-:Y:S01]  /*c270*/  F2FP.F16.F32.PACK_AB R57, R80.reuse, R81 ;  /* 0x000000515039723e */ /* 0x044fe200000000ff */
[----:B------:R-:W-:-:S06]  /*c280*/  FADD.FTZ R116, R80, R116 ;  /* 0x0000007450747221 */ /* 0x000fcc0000010000 */
[----:B------:R-:W2:Y:S01]  /*c290*/  MUFU.EX2 R230, R230 ;  /* 0x000000e600e67308 */ /* 0x000ea20000000800 */
[----:B-1----:R-:W-:-:S07]  /*c2a0*/  FADD.FTZ R116, R79, R116 ;  /* 0x000000744f747221 */ /* 0x002fce0000010000 */
[----:B------:R-:W1:Y:S01]  /*c2b0*/  MUFU.EX2 R233, R233 ;  /* 0x000000e900e97308 */ /* 0x000e620000000800 */
[C---:B---3--:R-:W-:Y:S01]  /*c2c0*/  F2FP.F16.F32.PACK_AB R59, R78.reuse, R79 ;  /* 0x0000004f4e3b723e */ /* 0x048fe200000000ff */
[----:B------:R-:W-:-:S06]  /*c2d0*/  FADD.FTZ R116, R78, R116 ;  /* 0x000000744e747221 */ /* 0x000fcc0000010000 */
[----:B------:R-:W-:Y:S01]  /*c2e0*/  HMMA.16816.F32 R44, R56, R52, R44 ;  /* 0x00000034382c723c */ /* 0x000fe2000000182c */
[----:B------:R-:W-:Y:S01]  /*c2f0*/  FFMA.FTZ R52, R152, UR6, -R184 ;  /* 0x0000000698347c23 */ /* 0x000fe200080108b8 */
[----:B------:R-:W3:Y:S01]  /*c300*/  MUFU.EX2 R236, R236 ;  /* 0x000000ec00ec7308 */ /* 0x000ee20000000800 */
[----:B--2---:R-:W-:-:S05]  /*c310*/  FADD.FTZ R114, R230, R114 ;  /* 0x00000072e6727221 */ /* 0x004fca0000010000 */
[----:B------:R-:W-:Y:S01]  /*c320*/  HMMA.16816.F32 R24, R56, R48, R24 ;  /* 0x000000303818723c */ /* 0x000fe20000001818 */
[C---:B-1----:R-:W-:Y:S01]  /*c330*/  F2FP.F16.F32.PACK_AB R48, R233.reuse, R230 ;  /* 0x000000e6e930723e */ /* 0x042fe200000000ff */
[----:B------:R-:W1:Y:S01]  /*c340*/  MUFU.EX2 R237, R237 ;  /* 0x000000ed00ed7308 */ /* 0x000e620000000800 */
[----:B------:R-:W-:-:S05]  /*c350*/  FADD.FTZ R114, R233, R114 ;  /* 0x00000072e9727221 */ /* 0x000fca0000010000 */
[----:B------:R-:W-:Y:S02]  /*c360*/  HMMA.16816.F32 R28, R56, R50, R28 ;  /* 0x00000032381c723c */ /* 0x000fe4000000181c */
[----:B------:R-:W-:Y:S01]  /*c370*/  MUFU.EX2 R240, R240 ;  /* 0x000000f000f07308 */ /* 0x000fe20000000800 */
[----:B---3--:R-:W-:-:S05]  /*c380*/  FADD.FTZ R114, R236, R114 ;  /* 0x00000072ec727221 */ /* 0x008fca0000010000 */
[----:B------:R-:W-:Y:S02]  /*c390*/  HMMA.16816.F32 R4, R56, R54, R4 ;  /* 0x000000363804723c */ /* 0x000fe40000001804 */
[----:B------:R-:W2:Y:S01]  /*c3a0*/  MUFU.EX2 R239, R239 ;  /* 0x000000ef00ef7308 */ /* 0x000ea20000000800 */
[C---:B-1----:R-:W-:Y:S01]  /*c3b0*/  F2FP.F16.F32.PACK_AB R50, R237.reuse, R236 ;  /* 0x000000eced32723e */ /* 0x042fe200000000ff */
[----:B------:R-:W-:-:S06]  /*c3c0*/  FADD.FTZ R114, R237, R114 ;  /* 0x00000072ed727221 */ /* 0x000fcc0000010000 */
[----:B------:R-:W-:Y:S08]  /*c3d0*/  MUFU.EX2 R241, R241 ;  /* 0x000000f100f17308 */ /* 0x000ff00000000800 */
[----:B------:R-:W1:Y:S01]  /*c3e0*/  MUFU.EX2 R245, R245 ;  /* 0x000000f500f57308 */ /* 0x000e620000000800 */
[----:B--2---:R-:W-:-:S07]  /*c3f0*/  F2FP.F16.F32.PACK_AB R49, R239, R240 ;  /* 0x000000f0ef31723e */ /* 0x004fce00000000ff */
[----:B------:R2:W-:Y:S08]  /*c400*/  MUFU.EX2 R137, R52 ;  /* 0x0000003400897308 */ /* 0x0005f00000000800 */
[----:B------:R-:W3:Y:S01]  /*c410*/  MUFU.EX2 R105, R105 ;  /* 0x0000006900697308 */ /* 0x000ee20000000800 */
[----:B-1----:R-:W-:-:S07]  /*c420*/  F2FP.F16.F32.PACK_AB R51, R245, R241 ;  /* 0x000000f1f533723e */ /* 0x002fce00000000ff */
[C---:B----4-:R-:W-:Y:S01]  /*c430*/  HMMA.16816.F32 R8, R48.reuse, R32, R8 ;  /* 0x000000203008723c */ /* 0x050fe20000001808 */
[----:B--2---:R-:W-:Y:S01]  /*c440*/  FFMA.FTZ R52, R159, UR6, -R184 ;  /* 0x000000069f347c23 */ /* 0x004fe200080108b8 */
[----:B------:R-:W1:Y:S06]  /*c450*/  MUFU.EX2 R104, R104 ;  /* 0x0000006800687308 */ /* 0x000e6c0000000800 */
[C---:B------:R-:W-:Y:S01]  /*c460*/  HMMA.16816.F32 R12, R48.reuse, R34, R12 ;  /* 0x00000022300c723c */ /* 0x040fe2000000180c */
[----:B---3--:R-:W-:Y:S01]  /*c470*/  FADD.FTZ R118, R105, R118 ;  /* 0x0000007669767221 */ /* 0x008fe20000010000 */
[----:B------:R2:W3:Y:S06]  /*c480*/  MUFU.EX2 R132, R52 ;  /* 0x0000003400847308 */ /* 0x0004ec0000000800 */
[----:B------:R-:W-:Y:S02]  /*c490*/  HMMA.16816.F32 R16, R48, R40, R16 ;  /* 0x000000283010723c */ /* 0x000fe40000001810 */
[----:B------:R-:W4:Y:S01]  /*c4a0*/  MUFU.EX2 R103, R103 ;  /* 0x0000006700677308 */ /* 0x000f220000000800 */
[C---:B-1----:R-:W-:Y:S01]  /*c4b0*/  F2FP.F16.F32.PACK_AB R56, R104.reuse, R105 ;  /* 0x000000696838723e */ /* 0x042fe200000000ff */
[----:B------:R-:W-:-:S04]  /*c4c0*/  FADD.FTZ R118, R104, R118 ;  /* 0x0000007668767221 */ /* 0x000fc80000010000 */
[----:B------:R-:W-:Y:S01]  /*c4d0*/  HMMA.16816.F32 R20, R48, R42, R20 ;  /* 0x0000002a3014723c */ /* 0x000fe20000001814 */
[----:B------:R-:W1:Y:S01]  /*c4e0*/  LDSM.16.MT88.4 R48, [R190+0x5000] ;  /* 0x00500000be30783b */ /* 0x000e620000004200 */
[----:B------:R-:W5:Y:S01]  /*c4f0*/  MUFU.EX2 R102, R102 ;  /* 0x0000006600667308 */ /* 0x000f620000000800 */
[----:B--2---:R-:W-:Y:S01]  /*c500*/  FFMA.FTZ R52, R158, UR6, -R184 ;  /* 0x000000069e347c23 */ /* 0x004fe200080108b8 */
[----:B---3--:R-:W-:-:S06]  /*c510*/  MOV R228, R132 ;  /* 0x0000008400e47202 */ /* 0x008fcc0000000f00 */
[----:B------:R2:W3:Y:S01]  /*c520*/  MUFU.EX2 R134, R52 ;  /* 0x0000003400867308 */ /* 0x0004e20000000800 */
[----:B----4-:R-:W-:-:S07]  /*c530*/  FADD.FTZ R118, R103, R118 ;  /* 0x0000007667767221 */ /* 0x010fce0000010000 */
[----:B------:R-:W4:Y:S01]  /*c540*/  MUFU.EX2 R77, R77 ;  /* 0x0000004d004d7308 */ /* 0x000f220000000800 */
[C---:B-----5:R-:W-:Y:S01]  /*c550*/  F2FP.F16.F32.PACK_AB R58, R102.reuse, R103 ;  /* 0x00000067663a723e */ /* 0x060fe200000000ff */
[----:B------:R-:W-:-:S06]  /*c560*/  FADD.FTZ R118, R102, R118 ;  /* 0x0000007666767221 */ /* 0x000fcc0000010000 */
        /* <DEDUP_REMOVED lines=17> */
[----:B--2---:R-:W2:Y:S01]  /*c680*/  LDSM.16.MT88.4 R52, [R188+0x5000] ;  /* 0x00500000bc34783b */ /* 0x004ea20000004200 */
[----:B------:R-:W-:Y:S01]  /*c690*/  HMMA.16816.F32 R24, R56, R32, R24 ;  /* 0x000000203818723c */ /* 0x000fe20000001818 */
[----:B---3--:R-:W-:Y:S02]  /*c6a0*/  F2FP.F16.F32.PACK_AB R33, R136, R135 ;  /* 0x000000878821723e */ /* 0x008fe400000000ff */
[----:B------:R-:W-:-:S03]  /*c6b0*/  MOV R185, R136 ;  /* 0x0000008800b97202 */ /* 0x000fc60000000f00 */
[----:B------:R-:W-:Y:S01]  /*c6c0*/  MUFU.EX2 R251, R251 ;  /* 0x000000fb00fb7308 */ /* 0x000fe20000000800 */
[----:B----4-:R-:W-:Y:S01]  /*c6d0*/  FADD.FTZ R114, R248, R114 ;  /* 0x00000072f8727221 */ /* 0x010fe20000010000 */
[----:B------:R-:W-:Y:S01]  /*c6e0*/  HMMA.16816.F32 R28, R56, R34, R28 ;  /* 0x00000022381c723c */ /* 0x000fe2000000181c */
[----:B------:R-:W-:Y:S01]  /*c6f0*/  F2FP.F16.F32.PACK_AB R34, R132, R137 ;  /* 0x000000898422723e */ /* 0x000fe200000000ff */
[----:B------:R-:W-:-:S04]  /*c700*/  FFMA.FTZ R132, R179, UR6, -R184 ;  /* 0x00000006b3847c23 */ /* 0x000fc800080108b8 */
[----:B------:R-:W3:Y:S01]  /*c710*/  MUFU.EX2 R249, R249 ;  /* 0x000000f900f97308 */ /* 0x000ee20000000800 */
[C---:B-----5:R-:W-:Y:S01]  /*c720*/  F2FP.F16.F32.PACK_AB R32, R252.reuse, R248 ;  /* 0x000000f8fc20723e */ /* 0x060fe200000000ff */
[----:B------:R-:W-:Y:S01]  /*c730*/  HMMA.16816.F32 R44, R56, R40, R44 ;  /* 0x00000028382c723c */ /* 0x000fe2000000182c */
[----:B------:R-:W-:-:S05]  /*c740*/  FADD.FTZ R114, R252, R114 ;  /* 0x00000072fc727221 */ /* 0x000fca0000010000 */
[----:B------:R-:W4:Y:S02]  /*c750*/  MUFU.EX2 R101, R101 ;  /* 0x0000006500657308 */ /* 0x000f240000000800 */
[----:B------:R-:W-:Y:S01]  /*c760*/  HMMA.16816.F32 R4, R56, R42, R4 ;  /* 0x0000002a3804723c */ /* 0x000fe20000001804 */
[----:B------:R-:W-:Y:S05]  /*c770*/  LDSM.16.MT88.4 R40, [R188+0x5400] ;  /* 0x00540000bc28783b */ /* 0x000fea0000004200 */
[----:B------:R-:W5:Y:S01]  /*c780*/  MUFU.EX2 R100, R100 ;  /* 0x0000006400647308 */ /* 0x000f620000000800 */
[----:B---3--:R-:W-:-:S07]  /*c790*/  F2FP.F16.F32.PACK_AB R35, R249, R251 ;  /* 0x000000fbf923723e */ /* 0x008fce00000000ff */
[----:B-1----:R-:W-:Y:S01]  /*c7a0*/  HMMA.16816.F32 R8, R32, R48, R8 ;  /* 0x000000302008723c */ /* 0x002fe20000001808 */
[----:B------:R-:W1:Y:S01]  /*c7b0*/  MUFU.EX2 R99, R99 ;  /* 0x0000006300637308 */ /* 0x000e620000000800 */
[----:B----4-:R-:W-:-:S06]  /*c7c0*/  FADD.FTZ R118, R101, R118 ;  /* 0x0000007665767221 */ /* 0x010fcc0000010000 */
[----:B------:R-:W-:Y:S01]  /*c7d0*/  HMMA.16816.F32 R12, R32, R50, R12 ;  /* 0x00000032200c723c */ /* 0x000fe2000000180c */
[----:B------:R-:W3:Y:S01]  /*c7e0*/  MUFU.EX2 R98, R98 ;  /* 0x0000006200627308 */ /* 0x000ee20000000800 */
[C---:B-----5:R-:W-:Y:S01]  /*c7f0*/  F2FP.F16.F32.PACK_AB R56, R100.reuse, R101 ;  /* 0x000000656438723e */ /* 0x060fe200000000ff */
[----:B------:R-:W-:-:S05]  /*c800*/  FADD.FTZ R118, R100, R118 ;  /* 0x0000007664767221 */ /* 0x000fca0000010000 */
[----:B--2---:R-:W-:Y:S01]  /*c810*/  HMMA.16816.F32 R16, R32, R52, R16 ;  /* 0x000000342010723c */ /* 0x004fe20000001810 */
[----:B------:R-:W2:Y:S01]  /*c820*/  MUFU.EX2 R73, R73 ;  /* 0x0000004900497308 */ /* 0x000ea20000000800 */
[----:B-1----:R-:W-:-:S06]  /*c830*/  FADD.FTZ R118, R99, R118 ;  /* 0x0000007663767221 */ /* 0x002fcc0000010000 */
[----:B------:R-:W-:Y:S01]  /*c840*/  HMMA.16816.F32 R20, R32, R54, R20 ;  /* 0x000000362014723c */ /* 0x000fe20000001814 */
[----:B------:R-:W1:Y:S01]  /*c850*/  MUFU.EX2 R72, R72 ;  /* 0x0000004800487308 */ /* 0x000e620000000800 */
[----:B------:R-:W4:Y:S01]  /*c860*/  LDSM.16.MT88.4 R32, [R190+0x5400] ;  /* 0x00540000be20783b */ /* 0x000f220000004200 */
[C---:B---3--:R-:W-:Y:S01]  /*c870*/  F2FP.F16.F32.PACK_AB R58, R98.reuse, R99 ;  /* 0x00000063623a723e */ /* 0x048fe200000000ff */
[----:B------:R-:W-:-:S05]  /*c880*/  FADD.FTZ R118, R98, R118 ;  /* 0x0000007662767221 */ /* 0x000fca0000010000 */
[----:B------:R-:W3:Y:S01]  /*c890*/  MUFU.EX2 R71, R71 ;  /* 0x0000004700477308 */ /* 0x000ee20000000800 */
[----:B--2---:R-:W-:-:S07]  /*c8a0*/  FADD.FTZ R116, R73, R116 ;  /* 0x0000007449747221 */ /* 0x004fce0000010000 */
[----:B------:R-:W2:Y:S01]  /*c8b0*/  MUFU.EX2 R70, R70 ;  /* 0x0000004600467308 */ /* 0x000ea20000000800 */
[C---:B-1----:R-:W-:Y:S01]  /*c8c0*/  F2FP.F16.F32.PACK_AB R57, R72.reuse, R73 ;  /* 0x000000494839723e */ /* 0x042fe200000000ff */
[----:B------:R-:W-:-:S06]  /*c8d0*/  FADD.FTZ R116, R72, R116 ;  /* 0x0000007448747221 */ /* 0x000fcc0000010000 */
[----:B------:R-:W1:Y:S01]  /*c8e0*/  MUFU.EX2 R247, R247 ;  /* 0x000000f700f77308 */ /* 0x000e620000000800 */
[----:B---3--:R-:W-:-:S07]  /*c8f0*/  FADD.FTZ R116, R71, R116 ;  /* 0x0000007447747221 */ /* 0x008fce0000010000 */
[----:B------:R-:W-:Y:S01]  /*c900*/  MUFU.EX2 R250, R250 ;  /* 0x000000fa00fa7308 */ /* 0x000fe20000000800 */
[C---:B--2---:R-:W-:Y:S01]  /*c910*/  F2FP.F16.F32.PACK_AB R59, R70.reuse, R71 ;  /* 0x00000047463b723e */ /* 0x044fe200000000ff */
[----:B------:R-:W-:-:S06]  /*c920*/  FADD.FTZ R116, R70, R116 ;  /* 0x0000007446747221 */ /* 0x000fcc0000010000 */
[----:B------:R-:W2:Y:S01]  /*c930*/  MUFU.EX2 R246, R246 ;  /* 0x000000f600f67308 */ /* 0x000ea20000000800 */
[C---:B------:R-:W-:Y:S07]  /*c940*/  HMMA.16816.F32 R24, R56.reuse, R48, R24 ;  /* 0x000000303818723c */ /* 0x040fee0000001818 */
[----:B------:R-:W-:Y:S01]  /*c950*/  MUFU.EX2 R238, R238 ;  /* 0x000000ee00ee7308 */ /* 0x000fe20000000800 */
[C---:B------:R-:W-:Y:S01]  /*c960*/  HMMA.16816.F32 R28, R56.reuse, R50, R28 ;  /* 0x00000032381c723c */ /* 0x040fe2000000181c */
[----:B------:R-:W-:Y:S06]  /*c970*/  LDSM.16.MT88.4 R48, [R188+0x5800] ;  /* 0x00580000bc30783b */ /* 0x000fec0000004200 */
[----:B------:R-:W3:Y:S01]  /*c980*/  MUFU.EX2 R235, R235 ;  /* 0x000000eb00eb7308 */ /* 0x000ee20000000800 */
[C---:B------:R-:W-:Y:S07]  /*c990*/  HMMA.16816.F32 R44, R56.reuse, R52, R44 ;  /* 0x00000034382c723c */ /* 0x040fee000000182c */
[----:B------:R-:W-:Y:S01]  /*c9a0*/  MUFU.EX2 R234, R234 ;  /* 0x000000ea00ea7308 */ /* 0x000fe20000000800 */
[----:B------:R-:W-:Y:S01]  /*c9b0*/  HMMA.16816.F32 R4, R56, R54, R4 ;  /* 0x000000363804723c */ /* 0x000fe20000001804 */
[----:B------:R-:W5:Y:S01]  /*c9c0*/  LDSM.16.MT88.4 R52, [R190+0x5800] ;  /* 0x00580000be34783b */ /* 0x000f620000004200 */
[----:B-1----:R-:W-:Y:S01]  /*c9d0*/  F2FP.F16.F32.PACK_AB R56, R247, R134 ;  /* 0x00000086f738723e */ /* 0x002fe200000000ff */
[----:B------:R-:W-:Y:S01]  /*c9e0*/  FFMA.FTZ R134, R178, UR6, -R184 ;  /* 0x00000006b2867c23 */ /* 0x000fe200080108b8 */
[----:B--2---:R-:W-:-:S02]  /*c9f0*/  F2FP.F16.F32.PACK_AB R58, R246, R250 ;  /* 0x000000faf63a723e */ /* 0x004fc400000000ff */
[----:B------:R-:W-:Y:S01]  /*ca00*/  MOV R184, R137 ;  /* 0x0000008900b87202 */ /* 0x000fe20000000f00 */
[----:B------:R-:W1:Y:S01]  /*ca10*/  MUFU.EX2 R232, R232 ;  /* 0x000000e800e87308 */ /* 0x000e620000000800 */
[----:B---3--:R-:W-:-:S03]  /*ca20*/  F2FP.F16.F32.PACK_AB R57, R235, R238 ;  /* 0x000000eeeb39723e */ /* 0x008fc600000000ff */
[----:B------:R-:W-:-:S04]  /*ca30*/  FADD.FTZ R114, R184, R114 ;  /* 0x00000072b8727221 */ /* 0x000fc80000010000 */
[----:B------:R-:W2:Y:S01]  /*ca40*/  MUFU.EX2 R97, R97 ;  /* 0x0000006100617308 */ /* 0x000ea20000000800 */
[----:B------:R-:W-:-:S04]  /*ca50*/  FADD.FTZ R114, R228, R114 ;  /* 0x00000072e4727221 */ /* 0x000fc80000010000 */
[----:B------:R-:W-:-:S03]  /*ca60*/  FADD.FTZ R114, R195, R114 ;  /* 0x00000072c3727221 */ /* 0x000fc60000010000 */
[----:B------:R-:W3:Y:S01]  /*ca70*/  MUFU.EX2 R96, R96 ;  /* 0x0000006000607308 */ /* 0x000ee20000000800 */
[----:B-1----:R-:W-:Y:S01]  /*ca80*/  F2FP.F16.F32.PACK_AB R59, R232, R234 ;  /* 0x000000eae83b723e */ /* 0x002fe200000000ff */
[----:B------:R-:W-:-:S04]  /*ca90*/  FADD.FTZ R114, R247, R114 ;  /* 0x00000072f7727221 */ /* 0x000fc80000010000 */
[----:B------:R-:W-:Y:S02]  /*caa0*/  FADD.FTZ R114, R250, R114 ;  /* 0x00000072fa727221 */ /* 0x000fe40000010000 */
[----:B------:R-:W1:Y:S01]  /*cab0*/  MUFU.EX2 R95, R95 ;  /* 0x0000005f005f7308 */ /* 0x000e620000000800 */
[----:B----4-:R-:W-:Y:S01]  /*cac0*/  HMMA.16816.F32 R8, R56, R32, R8 ;  /* 0x000000203808723c */ /* 0x010fe20000001808 */
[----:B--2---:R-:W-:Y:S01]  /*cad0*/  FADD.FTZ R118, R97, R118 ;  /* 0x0000007661767221 */ /* 0x004fe20000010000 */
[----:B------:R-:W-:-:S05]  /*cae0*/  FADD.FTZ R114, R246, R114 ;  /* 0x00000072f6727221 */ /* 0x000fca0000010000 */
[----:B------:R-:W2:Y:S01]  /*caf0*/  MUFU.EX2 R94, R94 ;  /* 0x0000005e005e7308 */ /* 0x000ea20000000800 */
[----:B------:R-:W-:Y:S01]  /*cb00*/  HMMA.16816.F32 R12, R56, R34, R12 ;  /* 0x00000022380c723c */ /* 0x000fe2000000180c */
[----:B---3--:R-:W-:-:S06]  /*cb10*/  FADD.FTZ R118, R96, R118 ;  /* 0x0000007660767221 */ /* 0x008fcc0000010000 */
[----:B------:R-:W3:Y:S01]  /*cb20*/  MUFU.EX2 R69, R69 ;  /* 0x0000004500457308 */ /* 0x000ee20000000800 */
[----:B------:R-:W-:Y:S01]  /*cb30*/  HMMA.16816.F32 R16, R56, R40, R16 ;  /* 0x000000283810723c */ /* 0x000fe20000001810 */
[----:B-1----:R-:W-:-:S06]  /*cb40*/  FADD.FTZ R118, R95, R118 ;  /* 0x000000765f767221 */ /* 0x002fcc0000010000 */
[----:B------:R-:W1:Y:S01]  /*cb50*/  MUFU.EX2 R68, R68 ;  /* 0x0000004400447308 */ /* 0x000e620000000800 */
[----:B------:R-:W-:Y:S01]  /*cb60*/  HMMA.16816.F32 R20, R56, R42, R20 ;  /* 0x0000002a3814723c */ /* 0x000fe20000001814 */
[----:B------:R-:W-:Y:S01]  /*cb70*/  F2FP.F16.F32.PACK_AB R56, R96, R97 ;  /* 0x000000616038723e */ /* 0x000fe200000000ff */
[C---:B--2---:R-:W-:Y:S01]  /*cb80*/  FADD.FTZ R118, R94.reuse, R118 ;  /* 0x000000765e767221 */ /* 0x044fe20000010000 */
[----:B------:R-:W-:-:S04]  /*cb90*/  F2FP.F16.F32.PACK_AB R58, R94, R95 ;  /* 0x0000005f5e3a723e */ /* 0x000fc800000000ff */
[----:B------:R-:W2:Y:S01]  /*cba0*/  MUFU.EX2 R67, R67 ;  /* 0x0000004300437308 */ /* 0x000ea20000000800 */
[----:B---3--:R-:W-:-:S07]  /*cbb0*/  FADD.FTZ R116, R69, R116 ;  /* 0x0000007445747221 */ /* 0x008fce0000010000 */
[----:B------:R-:W3:Y:S01]  /*cbc0*/  MUFU.EX2 R131, R131 ;  /* 0x0000008300837308 */ /* 0x000ee20000000800 */
[C---:B-1----:R-:W-:Y:S01]  /*cbd0*/  F2FP.F16.F32.PACK_AB R57, R68.reuse, R69 ;  /* 0x000000454439723e */ /* 0x042fe200000000ff */
[----:B------:R-:W-:-:S06]  /*cbe0*/  FADD.FTZ R116, R68, R116 ;  /* 0x0000007444747221 */ /* 0x000fcc0000010000 */
[----:B------:R-:W1:Y:S01]  /*cbf0*/  MUFU.EX2 R243, R243 ;  /* 0x000000f300f37308 */ /* 0x000e620000000800 */
[----:B--2---:R-:W-:-:S07]  /*cc00*/  FADD.FTZ R116, R67, R116 ;  /* 0x0000007443747221 */ /* 0x004fce0000010000 */
[----:B------:R-:W2:Y:S01]  /*cc10*/  MUFU.EX2 R242, R242 ;  /* 0x000000f200f27308 */ /* 0x000ea20000000800 */
[C---:B---3--:R-:W-:Y:S01]  /*cc20*/  F2FP.F16.F32.PACK_AB R59, R131.reuse, R67 ;  /* 0x00000043833b723e */ /* 0x048fe200000000ff */
[----:B------:R-:W-:-:S06]  /*cc30*/  FADD.FTZ R116, R131, R116 ;  /* 0x0000007483747221 */ /* 0x000fcc0000010000 */
[----:B------:R-:W3:Y:S01]  /*cc40*/  MUFU.EX2 R229, R229 ;  /* 0x000000e500e57308 */ /* 0x000ee20000000800 */
[----:B------:R-:W-:Y:S01]  /*cc50*/  HMMA.16816.F32 R44, R56, R40, R44 ;  /* 0x00000028382c723c */ /* 0x000fe2000000182c */
[----:B-1----:R-:W-:-:S06]  /*cc60*/  FADD.FTZ R114, R243, R114 ;  /* 0x00000072f3727221 */ /* 0x002fcc0000010000 */
[----:B------:R-:W1:Y:S01]  /*cc70*/  MUFU.EX2 R231, R231 ;  /* 0x000000e700e77308 */ /* 0x000e620000000800 */
[----:B------:R-:W-:Y:S01]  /*cc80*/  HMMA.16816.F32 R24, R56, R32, R24 ;  /* 0x000000203818723c */ /* 0x000fe20000001818 */
[C---:B--2---:R-:W-:Y:S01]  /*cc90*/  F2FP.F16.F32.PACK_AB R32, R242.reuse, R243 ;  /* 0x000000f3f220723e */ /* 0x044fe200000000ff */
[----:B------:R-:W-:-:S05]  /*cca0*/  FADD.FTZ R114, R242, R114 ;  /* 0x00000072f2727221 */ /* 0x000fca0000010000 */
[----:B------:R-:W-:Y:S01]  /*ccb0*/  MUFU.EX2 R221, R221 ;  /* 0x000000dd00dd7308 */ /* 0x000fe20000000800 */
[----:B------:R-:W-:Y:S01]  /*ccc0*/  HMMA.16816.F32 R28, R56, R34, R28 ;  /* 0x00000022381c723c */ /* 0x000fe2000000181c */
[----:B---3--:R-:W-:-:S06]  /*ccd0*/  FADD.FTZ R114, R229, R114 ;  /* 0x00000072e5727221 */ /* 0x008fcc0000010000 */
[----:B------:R-:W2:Y:S01]  /*cce0*/  MUFU.EX2 R187, R187 ;  /* 0x000000bb00bb7308 */ /* 0x000ea20000000800 */
[----:B-1----:R-:W-:Y:S01]  /*ccf0*/  F2FP.F16.F32.PACK_AB R34, R231, R229 ;  /* 0x000000e5e722723e */ /* 0x002fe200000000ff */
[----:B------:R-:W-:Y:S01]  /*cd00*/  HMMA.16816.F32 R4, R56, R42, R4 ;  /* 0x0000002a3804723c */ /* 0x000fe20000001804 */
[--C-:B------:R-:W-:Y:S01]  /*cd10*/  FFMA.FTZ R58, R129, UR6, -R165.reuse ;  /* 0x00000006813a7c23 */ /* 0x100fe200080108a5 */
[----:B------:R-:W-:Y:S01]  /*cd20*/  FFMA.FTZ R57, R128, UR6, -R165 ;  /* 0x0000000680397c23 */ /* 0x000fe200080108a5 */
[----:B------:R-:W-:-:S03]  /*cd30*/  FADD.FTZ R114, R231, R114 ;  /* 0x00000072e7727221 */ /* 0x000fc60000010000 */
[----:B------:R-:W-:Y:S08]  /*cd40*/  MUFU.EX2 R186, R186 ;  /* 0x000000ba00ba7308 */ /* 0x000ff00000000800 */
[----:B------:R-:W1:Y:S01]  /*cd50*/  MUFU.EX2 R177, R177 ;  /* 0x000000b100b17308 */ /* 0x000e620000000800 */
[----:B--2---:R-:W-:-:S07]  /*cd60*/  F2FP.F16.F32.PACK_AB R33, R187, R221 ;  /* 0x000000ddbb21723e */ /* 0x004fce00000000ff */
[----:B------:R-:W2:Y:S08]  /*cd70*/  MUFU.EX2 R93, R93 ;  /* 0x0000005d005d7308 */ /* 0x000eb00000000800 */
[----:B------:R-:W3:Y:S01]  /*cd80*/  MUFU.EX2 R92, R92 ;  /* 0x0000005c005c7308 */ /* 0x000ee20000000800 */
[----:B-1----:R-:W-:-:S07]  /*cd90*/  F2FP.F16.F32.PACK_AB R35, R177, R186 ;  /* 0x000000bab123723e */ /* 0x002fce00000000ff */
[----:B------:R-:W1:Y:S01]  /*cda0*/  MUFU.EX2 R91, R91 ;  /* 0x0000005b005b7308 */ /* 0x000e620000000800 */
[----:B-----5:R-:W-:Y:S01]  /*cdb0*/  HMMA.16816.F32 R8, R32, R52, R8 ;  /* 0x000000342008723c */ /* 0x020fe20000001808 */
[----:B--2---:R-:W-:-:S06]  /*cdc0*/  FADD.FTZ R118, R93, R118 ;  /* 0x000000765d767221 */ /* 0x004fcc0000010000 */
        /* <DEDUP_REMOVED lines=15> */
[----:B------:R-:W-:Y:S01]  /*cec0*/  FADD.FTZ R116, R178, R116 ;  /* 0x00000074b2747221 */ /* 0x000fe20000010000 */
[----:B------:R-:W-:-:S05]  /*ced0*/  @P0 IADD3 R224, PT, PT, R194, -0x3, RZ ;  /* 0xfffffffdc2e00810 */ /* 0x000fca0007ffe0ff */
[----:B------:R-:W1:Y:S01]  /*cee0*/  MUFU.EX2 R41, R134 ;  /* 0x0000008600297308 */ /* 0x000e620000000800 */
[----:B--2---:R-:W-:-:S07]  /*cef0*/  FADD.FTZ R116, R179, R116 ;  /* 0x00000074b3747221 */ /* 0x004fce0000010000 */
[----:B------:R-:W2:Y:S01]  /*cf00*/  MUFU.EX2 R42, R132 ;  /* 0x00000084002a7308 */ /* 0x000ea20000000800 */
[C---:B---3--:R-:W-:Y:S01]  /*cf10*/  F2FP.F16.F32.PACK_AB R35, R40.reuse, R179 ;  /* 0x000000b32823723e */ /* 0x048fe200000000ff */
[----:B------:R-:W-:-:S06]  /*cf20*/  FADD.FTZ R116, R40, R116 ;  /* 0x0000007428747221 */ /* 0x000fcc0000010000 */
[----:B------:R-:W-:Y:S01]  /*cf30*/  HMMA.16816.F32 R24, R32, R52, R24 ;  /* 0x000000342018723c */ /* 0x000fe20000001818 */
[----:B------:R-:W3:Y:S01]  /*cf40*/  MUFU.EX2 R43, R181 ;  /* 0x000000b5002b7308 */ /* 0x000ee20000000800 */
[----:B-1----:R-:W-:-:S06]  /*cf50*/  FADD.FTZ R114, R41, R114 ;  /* 0x0000007229727221 */ /* 0x002fcc0000010000 */
[----:B------:R-:W-:Y:S01]  /*cf60*/  HMMA.16816.F32 R44, R32, R48, R44 ;  /* 0x00000030202c723c */ /* 0x000fe2000000182c */
[----:B------:R-:W1:Y:S01]  /*cf70*/  MUFU.EX2 R56, R182 ;  /* 0x000000b600387308 */ /* 0x000e620000000800 */
[C---:B--2---:R-:W-:Y:S01]  /*cf80*/  F2FP.F16.F32.PACK_AB R136, R42.reuse, R41 ;  /* 0x000000292a88723e */ /* 0x044fe200000000ff */
[----:B------:R-:W2:Y:S01]  /*cf90*/  LDSM.16.MT88.4 R132, [R188+0x5c00] ;  /* 0x005c0000bc84783b */ /* 0x000ea20000004200 */
[----:B------:R-:W-:-:S04]  /*cfa0*/  FADD.FTZ R114, R42, R114 ;  /* 0x000000722a727221 */ /* 0x000fc80000010000 */
[----:B------:R-:W-:Y:S01]  /*cfb0*/  HMMA.16816.F32 R28, R32, R54, R28 ;  /* 0x00000036201c723c */ /* 0x000fe2000000181c */
[----:B------:R-:W-:Y:S01]  /*cfc0*/  MUFU.EX2 R58, R58 ;  /* 0x0000003a003a7308 */ /* 0x000fe20000000800 */
[----:B---3--:R-:W-:-:S06]  /*cfd0*/  FADD.FTZ R114, R43, R114 ;  /* 0x000000722b727221 */ /* 0x008fcc0000010000 */
[----:B------:R-:W-:Y:S01]  /*cfe0*/  HMMA.16816.F32 R4, R32, R50, R4 ;  /* 0x000000322004723c */ /* 0x000fe20000001804 */
[----:B------:R-:W3:Y:S01]  /*cff0*/  MUFU.EX2 R57, R57 ;  /* 0x0000003900397308 */ /* 0x000ee20000000800 */
[C---:B-1----:R-:W-:Y:S01]  /*d000*/  F2FP.F16.F32.PACK_AB R138, R56.reuse, R43 ;  /* 0x0000002b388a723e */ /* 0x042fe200000000ff */
[----:B------:R-:W-:-:S06]  /*d010*/  FADD.FTZ R218, R56, R114 ;  /* 0x0000007238da7221 */ /* 0x000fcc0000010000 */
[----:B------:R-:W-:Y:S08]  /*d020*/  MUFU.EX2 R52, R127 ;  /* 0x0000007f00347308 */ /* 0x000ff00000000800 */
[----:B------:R-:W1:Y:S01]  /*d030*/  MUFU.EX2 R217, R130 ;  /* 0x0000008200d97308 */ /* 0x000e620000000800 */
[----:B---3--:R-:W-:-:S07]  /*d040*/  F2FP.F16.F32.PACK_AB R137, R57, R58 ;  /* 0x0000003a3989723e */ /* 0x008fce00000000ff */
[----:B------:R-:W3:Y:S08]  /*d050*/  MUFU.EX2 R89, R89 ;  /* 0x0000005900597308 */ /* 0x000ef00000000800 */
[----:B------:R-:W4:Y:S01]  /*d060*/  MUFU.EX2 R226, R226 ;  /* 0x000000e200e27308 */ /* 0x000f220000000800 */
[----:B-1----:R-:W-:-:S07]  /*d070*/  F2FP.F16.F32.PACK_AB R139, R217, R52 ;  /* 0x00000034d98b723e */ /* 0x002fce00000000ff */
[C---:B------:R-:W-:Y:S01]  /*d080*/  HMMA.16816.F32 R152, R136.reuse, R150, R12 ;  /* 0x000000968898723c */ /* 0x040fe2000000180c */
[----:B------:R-:W-:Y:S01]  /*d090*/  FADD.FTZ R12, R2, R0 ;  /* 0x00000000020c7221 */ /* 0x000fe20000010000 */
[----:B------:R-:W1:Y:S01]  /*d0a0*/  MUFU.EX2 R88, R88 ;  /* 0x0000005800587308 */ /* 0x000e620000000800 */
[----:B---3--:R-:W-:Y:S01]  /*d0b0*/  FADD.FTZ R118, R89, R118 ;  /* 0x0000007659767221 */ /* 0x008fe20000010000 */
[-C--:B------:R-:W-:Y:S01]  /*d0c0*/  MOV R0, R38.reuse ;  /* 0x0000002600007202 */ /* 0x080fe20000000f00 */
[----:B------:R-:W-:Y:S01]  /*d0d0*/  FADD.FTZ R12, R62, R12 ;  /* 0x0000000c3e0c7221 */ /* 0x000fe20000010000 */
[-C--:B------:R-:W-:Y:S02]  /*d0e0*/  MOV R2, R39.reuse ;  /* 0x0000002700027202 */ /* 0x080fe40000000f00 */
[----:B------:R-:W-:Y:S01]  /*d0f0*/  HMMA.16816.F32 R156, R136, R148, R8 ;  /* 0x00000094889c723c */ /* 0x000fe20000001808 */
[----:B------:R-:W-:Y:S01]  /*d100*/  FADD.FTZ R12, R124, R12 ;  /* 0x0000000c7c0c7221 */ /* 0x000fe20000010000 */
[----:B------:R-:W3:Y:S01]  /*d110*/  MUFU.EX2 R87, R87 ;  /* 0x0000005700577308 */ /* 0x000ee20000000800 */
[----:B----4-:R-:W-:Y:S01]  /*d120*/  FADD.FTZ R116, R226, R116 ;  /* 0x00000074e2747221 */ /* 0x010fe20000010000 */
[----:B------:R-:W-:Y:S01]  /*d130*/  @P0 MOV R0, R38 ;  /* 0x0000002600000202 */ /* 0x000fe20000000f00 */
[----:B------:R-:W-:Y:S01]  /*d140*/  FADD.FTZ R12, R125, R12 ;  /* 0x0000000c7d0c7221 */ /* 0x000fe20000010000 */
[----:B------:R-:W-:-:S02]  /*d150*/  @P0 MOV R2, R39 ;  /* 0x0000002700020202 */ /* 0x000fc40000000f00 */
[----:B--2---:R-:W-:Y:S01]  /*d160*/  HMMA.16816.F32 R140, R136, R132, R16 ;  /* 0x00000084888c723c */ /* 0x004fe20000001810 */
[----:B------:R-:W-:Y:S01]  /*d170*/  FADD.FTZ R12, R126, R12 ;  /* 0x0000000c7e0c7221 */ /* 0x000fe20000010000 */
[----:B------:R-:W2:Y:S01]  /*d180*/  MUFU.EX2 R86, R86 ;  /* 0x0000005600567308 */ /* 0x000ea20000000800 */
[C---:B-1----:R-:W-:Y:S01]  /*d190*/  F2FP.F16.F32.PACK_AB R8, R88.reuse, R89 ;  /* 0x000000595808723e */ /* 0x042fe200000000ff */
[----:B------:R-:W-:Y:S01]  /*d1a0*/  FADD.FTZ R118, R88, R118 ;  /* 0x0000007658767221 */ /* 0x000fe20000010000 */
[----:B------:R-:W-:-:S03]  /*d1b0*/  FADD.FTZ R12, R176, R12 ;  /* 0x0000000cb00c7221 */ /* 0x000fc60000010000 */
[----:B------:R-:W-:Y:S01]  /*d1c0*/  HMMA.16816.F32 R136, R136, R134, R20 ;  /* 0x000000868888723c */ /* 0x000fe20000001814 */
[----:B------:R-:W-:Y:S01]  /*d1d0*/  FADD.FTZ R12, R175, R12 ;  /* 0x0000000caf0c7221 */ /* 0x000fe20000010000 */
[----:B------:R-:W1:Y:S01]  /*d1e0*/  MUFU.EX2 R222, R222 ;  /* 0x000000de00de7308 */ /* 0x000e620000000800 */
[----:B---3--:R-:W-:Y:S02]  /*d1f0*/  FADD.FTZ R118, R87, R118 ;  /* 0x0000007657767221 */ /* 0x008fe40000010000 */
[----:B------:R-:W-:-:S04]  /*d200*/  FADD.FTZ R12, R180, R12 ;  /* 0x0000000cb40c7221 */ /* 0x000fc80000010000 */
[----:B------:R-:W-:Y:S01]  /*d210*/  FADD.FTZ R12, R183, R12 ;  /* 0x0000000cb70c7221 */ /* 0x000fe20000010000 */
[----:B------:R-:W3:Y:S01]  /*d220*/  MUFU.EX2 R225, R225 ;  /* 0x000000e100e17308 */ /* 0x000ee20000000800 */
[----:B--2---:R-:W-:Y:S02]  /*d230*/  F2FP.F16.F32.PACK_AB R10, R86, R87 ;  /* 0x00000057560a723e */ /* 0x004fe400000000ff */
[----:B------:R-:W-:-:S04]  /*d240*/  FADD.FTZ R12, R240, R12 ;  /* 0x0000000cf00c7221 */ /* 0x000fc80000010000 */
[----:B------:R-:W-:Y:S01]  /*d250*/  FADD.FTZ R12, R239, R12 ;  /* 0x0000000cef0c7221 */ /* 0x000fe20000010000 */
[----:B------:R-:W2:Y:S01]  /*d260*/  MUFU.EX2 R227, R227 ;  /* 0x000000e300e37308 */ /* 0x000ea20000000800 */
[C---:B-1----:R-:W-:Y:S01]  /*d270*/  F2FP.F16.F32.PACK_AB R9, R222.reuse, R226 ;  /* 0x000000e2de09723e */ /* 0x042fe200000000ff */
[----:B------:R-:W-:Y:S01]  /*d280*/  FADD.FTZ R116, R222, R116 ;  /* 0x00000074de747221 */ /* 0x000fe20000010000 */
[----:B------:R-:W-:-:S04]  /*d290*/  FADD.FTZ R12, R241, R12 ;  /* 0x0000000cf10c7221 */ /* 0x000fc80000010000 */
[----:B------:R-:W-:Y:S01]  /*d2a0*/  FADD.FTZ R12, R245, R12 ;  /* 0x0000000cf50c7221 */ /* 0x000fe20000010000 */
[----:B---3--:R-:W-:-:S03]  /*d2b0*/  FADD.FTZ R116, R225, R116 ;  /* 0x00000074e1747221 */ /* 0x008fc60000010000 */
[----:B------:R-:W-:Y:S01]  /*d2c0*/  FADD.FTZ R12, R244, R12 ;  /* 0x0000000cf40c7221 */ /* 0x000fe20000010000 */
[----:B------:R-:W-:-:S03]  /*d2d0*/  FADD.FTZ R244, R86, R118 ;  /* 0x0000007656f47221 */ /* 0x000fc60000010000 */
[----:B------:R-:W-:Y:S01]  /*d2e0*/  FADD.FTZ R12, R185, R12 ;  /* 0x0000000cb90c7221 */ /* 0x000fe20000010000 */
[C---:B--2---:R-:W-:Y:S01]  /*d2f0*/  F2FP.F16.F32.PACK_AB R11, R227.reuse, R225 ;  /* 0x000000e1e30b723e */ /* 0x044fe200000000ff */
[----:B------:R-:W-:Y:S02]  /*d300*/  FADD.FTZ R219, R227, R116 ;  /* 0x00000074e3db7221 */ /* 0x000fe40000010000 */
        /* <DEDUP_REMOVED lines=13> */
[----:B------:R-:W-:-:S04]  /*d3e0*/  FADD.FTZ R12, R177, R12 ;  /* 0x0000000cb10c7221 */ /* 0x000fc80000010000 */
[----:B------:R-:W-:-:S04]  /*d3f0*/  FADD.FTZ R12, R58, R12 ;  /* 0x0000000c3a0c7221 */ /* 0x000fc80000010000 */
[----:B------:R-:W-:-:S04]  /*d400*/  FADD.FTZ R12, R57, R12 ;  /* 0x0000000c390c7221 */ /* 0x000fc80000010000 */
[----:B------:R-:W-:-:S04]  /*d410*/  FADD.FTZ R12, R52, R12 ;  /* 0x0000000c340c7221 */ /* 0x000fc80000010000 */
[----:B------:R-:W-:Y:S01]  /*d420*/  FADD.FTZ R217, R217, R12 ;  /* 0x0000000cd9d97221 */ /* 0x000fe20000010000 */
[----:B------:R-:W-:Y:S06]  /*d430*/  @P0 BRA `(.L_x_272) ;  /* 0x0000000000040947 */ /* 0x000fec0003800000 */
.L_x_268:
[----:B------:R-:W-:-:S07]  /*d440*/  IADD3 R224, PT, PT, R37, -0x1, RZ ;  /* 0xffffffff25e07810 */ /* 0x000fce0007ffe0ff */
.L_x_272:
[----:B------:R-:W-:-:S13]  /*d450*/  ISETP.GE.AND P0, PT, R224, R205, PT ;  /* 0x000000cde000720c */ /* 0x000fda0003f06270 */
[----:B------:R-:W-:Y:S05]  /*d460*/  @!P0 BRA `(.L_x_273) ;  /* 0x0000005800d08947 */ /* 0x000fea0003800000 */
[----:B------:R-:W1:Y:S01]  /*d470*/  LDC.64 R194, c[0x0][0x3c0] ;  /* 0x0000f000ffc27b82 */ /* 0x000e620000000a00 */
[----:B------:R-:W2:Y:S01]  /*d480*/  LDCU UR7, c[0x0][0x440] ;  /* 0x00008800ff0777ac */ /* 0x000ea20008000800 */
[----:B------:R-:W-:Y:S01]  /*d490*/  IMAD.MOV.U32 R164, RZ, RZ, R0 ;  /* 0x000000ffffa47224 */ /* 0x000fe200078e0000 */
[----:B------:R-:W-:Y:S01]  /*d4a0*/  MOV R167, R3 ;  /* 0x0000000300a77202 */ /* 0x000fe20000000f00 */
[----:B------:R-:W-:Y:S01]  /*d4b0*/  IMAD.MOV.U32 R165, RZ, RZ, R2 ;  /* 0x000000ffffa57224 */ /* 0x000fe200078e0002 */
[----:B------:R-:W-:Y:S01]  /*d4c0*/  SHF.L.U32 R223, R208, 0x1, RZ ;  /* 0x00000001d0df7819 */ /* 0x000fe200000006ff */
[----:B------:R-:W-:Y:S01]  /*d4d0*/  IMAD.MOV.U32 R166, RZ, RZ, R36 ;  /* 0x000000ffffa67224 */ /* 0x000fe200078e0024 */
[C---:B------:R-:W-:Y:S01]  /*d4e0*/  IADD3 R221, PT, PT, R216.reuse, 0x40, RZ ;  /* 0x00000040d8dd7810 */ /* 0x040fe20007ffe0ff */
[C---:B------:R-:W-:Y:S01]  /*d4f0*/  VIADD R222, R216.reuse, 0x8 ;  /* 0x00000008d8de7836 */ /* 0x040fe20000000000 */
[----:B------:R-:W-:Y:S01]  /*d500*/  IADD3 R220, PT, PT, R216, 0x48, RZ ;  /* 0x00000048d8dc7810 */ /* 0x000fe20007ffe0ff */
[----:B------:R-:W3:Y:S01]  /*d510*/  LDCU UR6, c[0x0][0x440] ;  /* 0x00008800ff0677ac */ /* 0x000ee20008000800 */
[----:B------:R-:W4:Y:S01]  /*d520*/  LDCU UR4, c[0x0][0x45c] ;  /* 0x00008b80ff0477ac */ /* 0x000f220008000800 */
[----:B--2---:R-:W-:Y:S01]  /*d530*/  ISETP.GE.AND P4, PT, R199, UR7, PT ;  /* 0x00000007c7007c0c */ /* 0x004fe2000bf86270 */
[----:B------:R-:W-:-:S12]  /*d540*/  BRA `(.L_x_274) ;  /* 0x0000000400047947 */ /* 0x000fd80003800000 */
.L_x_276:
[C---:B------:R-:W-:Y:S01]  /*d550*/  @!P0 VIADD R117, R224.reuse, 0xffffffff ;  /* 0xffffffffe0758836 */ /* 0x040fe20000000000 */
[----:B------:R1:W-:Y:S01]  /*d560*/  STL.64 [R1], R12 ;  /* 0x0000000c01007387 */ /* 0x0003e20000100a00 */
[----:B------:R-:W-:Y:S01]  /*d570*/  ISETP.GE.AND P4, PT, R199, UR6, PT ;  /* 0x00000006c7007c0c */ /* 0x000fe2000bf86270 */
[----:B------:R-:W2:Y:S08]  /*d580*/  @!P0 LDC.64 R8, c[0x0][0x3b8] ;  /* 0x0000ee00ff088b82 */ /* 0x000eb00000000a00 */
[----:B------:R-:W3:Y:S04]  /*d590*/  @!P0 LDC.64 R4, c[0x0][0x3b8] ;  /* 0x0000ee00ff048b82 */ /* 0x000ee80000000a00 */
[----:B------:R-:W-:Y:S04]  /*d5a0*/  @!P4 VIADD R2, R224, 0xffffffff ;  /* 0xffffffffe002c836 */ /* 0x000fe80000000000 */
[----:B------:R-:W4:Y:S08]  /*d5b0*/  @!P4 LDC.64 R10, c[0x0][0x3b8] ;  /* 0x0000ee00ff0acb82 */ /* 0x000f300000000a00 */
[----:B------:R-:W1:Y:S01]  /*d5c0*/  @!P0 LDC.64 R6, c[0x0][0x3b8] ;  /* 0x0000ee00ff068b82 */ /* 0x000e620000000a00 */
[C---:B--2---:R-:W-:Y:S04]  /*d5d0*/  @!P0 IMAD.WIDE.U32 R118, R117.reuse, R8, RZ ;  /* 0x0000000875768225 */ /* 0x044fe800078e00ff */
[----:B------:R-:W-:Y:S01]  /*d5e0*/  @!P0 IMAD R117, R117, R9, R119 ;  /* 0x0000000975758224 */ /* 0x000fe200078e0277 */
[C---:B------:R-:W-:Y:S04]  /*d5f0*/  @!P0 SHF.L.U32 R116, R118.reuse, 0x7, RZ ;  /* 0x0000000776748819 */ /* 0x040fe800000006ff */
[----:B------:R-:W-:Y:S01]  /*d600*/  @!P0 SHF.L.U64.HI R117, R118, 0x7, R117 ;  /* 0x0000000776758819 */ /* 0x000fe20000010275 */
[C---:B----4-:R-:W-:Y:S04]  /*d610*/  @!P4 IMAD.WIDE.U32 R250, R2.reuse, R10, RZ ;  /* 0x0000000a02fac225 */ /* 0x050fe800078e00ff */
[----:B------:R-:W-:Y:S01]  /*d620*/  @!P4 IMAD R11, R2, R11, R251 ;  /* 0x0000000b020bc224 */ /* 0x000fe200078e02fb */
[----:B------:R-:W-:Y:S01]  /*d630*/  @!P4 LEA R115, P1, R250, R204, 0x8 ;  /* 0x000000ccfa73c211 */ /* 0x000fe200078240ff */
[C---:B------:R-:W-:Y:S02]  /*d640*/  @!P0 VIADD R2, R224.reuse, 0xffffffff ;  /* 0xffffffffe0028836 */ /* 0x040fe40000000000 */
[----:B------:R-:W-:Y:S01]  /*d650*/  @!P0 VIADD R10, R224, 0xffffffff ;  /* 0xffffffffe00a8836 */ /* 0x000fe20000000000 */
[----:B------:R-:W-:Y:S01]  /*d660*/  @!P4 LEA.HI.X R11, R250, R203, R11, 0x8, P1 ;  /* 0x000000cbfa0bc211 */ /* 0x000fe200008f440b */
[----:B---3--:R-:W-:Y:S01]  /*d670*/  @!P0 IMAD.WIDE.U32 R118, R2, R4, RZ ;  /* 0x0000000402768225 */ /* 0x008fe200078e00ff */
[----:B------:R-:W-:Y:S03]  /*d680*/  @!P0 LEA R116, P1, R8, R116, 0x5 ;  /* 0x0000007408748211 */ /* 0x000fe600078228ff */
[----:B-1----:R-:W-:Y:S01]  /*d690*/  @!P0 IMAD.WIDE.U32 R250, R10, R6, RZ ;  /* 0x000000060afa8225 */ /* 0x002fe200078e00ff */
[----:B------:R-:W-:Y:S02]  /*d6a0*/  @!P0 LEA.HI.X R8, R8, R117, R9, 0x5, P1 ;  /* 0x0000007508088211 */ /* 0x000fe400008f2c09 */
[----:B------:R-:W-:Y:S01]  /*d6b0*/  @!P0 LEA R12, P1, R116, R204, 0x1 ;  /* 0x000000cc740c8211 */ /* 0x000fe200078208ff */
[----:B------:R-:W-:Y:S02]  /*d6c0*/  @!P0 IMAD R119, R2, R5, R119 ;  /* 0x0000000502778224 */ /* 0x000fe400078e0277 */
[----:B------:R-:W-:Y:S01]  /*d6d0*/  @!P0 IMAD R10, R10, R7, R251 ;  /* 0x000000070a0a8224 */ /* 0x000fe200078e02fb */
[----:B------:R-:W-:Y:S01]  /*d6e0*/  @!P0 LEA.HI.X R13, R116, R203, R8, 0x1, P1 ;  /* 0x000000cb740d8211 */ /* 0x000fe200008f0c08 */
[----:B------:R-:W-:Y:S01]  /*d6f0*/  IMAD.MOV.U32 R8, RZ, RZ, R12 ;  /* 0x000000ffff087224 */ /* 0x000fe200078e000c */
[----:B------:R-:W-:Y:S01]  /*d700*/  @!P0 SHF.L.U64.HI R119, R118, 0x7, R119 ;  /* 0x0000000776778819 */ /* 0x000fe20000010277 */
[C---:B------:R-:W-:Y:S01]  /*d710*/  @!P0 IMAD.SHL.U32 R2, R250.reuse, 0x80, RZ ;  /* 0x00000080fa028824 */ /* 0x040fe200078e00ff */
[----:B------:R-:W-:Y:S01]  /*d720*/  MOV R9, R13 ;  /* 0x0000000d00097202 */ /* 0x000fe20000000f00 */
[----:B------:R-:W-:Y:S01]  /*d730*/  @!P0 IMAD R5, R5, 0x60, RZ ;  /* 0x0000006005058824 */ /* 0x000fe200078e02ff */
[----:B------:R1:W5:Y:S01]  /*d740*/  LDL.LU.64 R12, [R1] ;  /* 0x00000000010c7983 */ /* 0x0003620000300a00 */
[----:B------:R-:W-:Y:S02]  /*d750*/  @!P0 SHF.L.U64.HI R10, R250, 0x7, R10 ;  /* 0x00000007fa0a8819 */ /* 0x000fe4000001020a */
[----:B------:R-:W-:Y:S02]  /*d760*/  @!P0 LEA R2, P1, R6, R2, 0x6 ;  /* 0x0000000206028211 */ /* 0x000fe400078230ff */
[----:B------:R-:W-:Y:S02]  /*d770*/  @!P0 SHF.L.U32 R118, R118, 0x7, RZ ;  /* 0x0000000776768819 */ /* 0x000fe400000006ff */
[----:B------:R-:W-:Y:S02]  /*d780*/  @!P0 LEA.HI.X R10, R6, R10, R7, 0x6, P1 ;  /* 0x0000000a060a8211 */ /* 0x000fe400008f3407 */
[-C--:B------:R-:W-:Y:S01]  /*d790*/  @!P0 LEA R6, P1, R2, R204.reuse, 0x1 ;  /* 0x000000cc02068211 */ /* 0x080fe200078208ff */
[----:B------:R-:W-:Y:S03]  /*d7a0*/  @!P0 IMAD.WIDE.U32 R118, R4, 0x60, R118 ;  /* 0x0000006004768825 */ /* 0x000fe600078e0076 */
[----:B------:R-:W-:Y:S01]  /*d7b0*/  @!P0 LEA.HI.X R7, R2, R203, R10, 0x1, P1 ;  /* 0x000000cb02078211 */ /* 0x000fe200008f0c0a */
[----:B------:R-:W-:Y:S01]  /*d7c0*/  @!P0 IMAD.IADD R5, R5, 0x1, R119 ;  /* 0x0000000105058824 */ /* 0x000fe200078e0277 */
[----:B------:R-:W-:Y:S02]  /*d7d0*/  @!P4 MOV R10, R115 ;  /* 0x00000073000ac202 */ /* 0x000fe40000000f00 */
[C---:B------:R-:W-:Y:S03]  /*d7e0*/  @!P0 LEA R4, P1, R118.reuse, R204, 0x1 ;  /* 0x000000cc76048211 */ /* 0x040fe600078208ff */
[----:B------:R-:W-:Y:S01]  /*d7f0*/  @!PT LDS RZ, [RZ] ;  /* 0x00000000fffff984 */ /* 0x000fe20000000800 */
[----:B------:R-:W-:Y:S01]  /*d800*/  @!PT LDS RZ, [RZ] ;  /* 0x00000000fffff984 */ /* 0x000fe20000000800 */
[----:B------:R-:W-:Y:S01]  /*d810*/  @!PT LDS RZ, [RZ] ;  /* 0x00000000fffff984 */ /* 0x000fe20000000800 */
[----:B------:R1:W-:Y:S01]  /*d820*/  @!P4 LDGSTS.E.BYPASS.LTC128B.128 [R211+0x2000], desc[UR16][R10.64] ;  /* 0x020000000ad3cfae */ /* 0x0003e2000b981a10 */
[----:B------:R-:W-:Y:S03]  /*d830*/  @!P0 LEA.HI.X R5, R118, R203, R5, 0x1, P1 ;  /* 0x000000cb76058211 */ /* 0x000fe600008f0c05 */
        /* <DEDUP_REMOVED lines=16> */
[----:B------:R-:W0:Y:S01]  /*d940*/  LDGDEPBAR ;  /* 0x00000000000079af */ /* 0x000e220000000000 */
[----:B------:R-:W-:Y:S05]  /*d950*/  BRA `(.L_x_275) ;  /* 0x0000001800887947 */ /* 0x000fea0003800000 */
.L_x_274:
[----:B---3--:R-:W-:Y:S01]  /*d960*/  ISETP.GE.AND P0, PT, R199, UR6, PT ;  /* 0x00000006c7007c0c */ /* 0x008fe2000bf06270 */
[----:B-1----:R-:W-:Y:S01]  /*d970*/  IMAD.WIDE.U32 R2, R224, R194, RZ ;  /* 0x000000c2e0027225 */ /* 0x002fe200078e00ff */
[----:B------:R-:W-:Y:S04]  /*d980*/  DEPBAR.LE SB0, 0x0 ;  /* 0x000080000000791a */ /* 0x000fe80000000000 */
[----:B------:R-:W-:Y:S01]  /*d990*/  IMAD.SHL.U32 R6, R2, 0x80, RZ ;  /* 0x0000008002067824 */ /* 0x000fe200078e00ff */
[----:B------:R-:W-:Y:S01]  /*d9a0*/  BAR.SYNC.DEFER_BLOCKING 0x0 ;  /* 0x0000000000007b1d */ /* 0x000fe20000010000 */
[----:B------:R-:W-:Y:S05]  /*d9b0*/  IMAD R0, R224, R195, R3 ;  /* 0x000000c3e0007224 */ /* 0x000fea00078e0203 */
[----:B------:R-:W-:Y:S02]  /*d9c0*/  SHF.L.U64.HI R7, R2, 0x7, R0 ;  /* 0x0000000702077819 */ /* 0x000fe40000010200 */
[CC--:B------:R-:W-:Y:S02]  /*d9d0*/  @!P0 LEA R3, P2, R194.reuse, R6.reuse, 0x5 ;  /* 0x00000006c2038211 */ /* 0x0c0fe400078428ff */
[C---:B------:R-:W-:Y:S02]  /*d9e0*/  @!P0 LEA R5, P1, R194.reuse, R6, 0x6 ;  /* 0x00000006c2058211 */ /* 0x040fe400078230ff */
[-CC-:B------:R-:W-:Y:S02]  /*d9f0*/  @!P0 LEA.HI.X R2, R194, R7.reuse, R195.reuse, 0x5, P2 ;  /* 0x00000007c2028211 */ /* 0x180fe400010f2cc3 */
[CC--:B------:R-:W-:Y:S02]  /*da00*/  @!P0 LEA R10, P2, R3.reuse, R202.reuse, 0x1 ;  /* 0x000000ca030a8211 */ /* 0x0c0fe400078408ff */
[-C--:B------:R-:W-:Y:S02]  /*da10*/  @!P4 LEA R0, P3, R6, R202.reuse, 0x1 ;  /* 0x000000ca0600c211 */ /* 0x080fe400078608ff */
[----:B------:R-:W-:Y:S02]  /*da20*/  @!P0 LEA.HI.X R4, R194, R7, R195, 0x6, P1 ;  /* 0x00000007c2048211 */ /* 0x000fe400008f34c3 */
[-C--:B------:R-:W-:Y:S01]  /*da30*/  @!P0 LEA.HI.X R11, R3, R201.reuse, R2, 0x1, P2 ;  /* 0x000000c9030b8211 */ /* 0x080fe200010f0c02 */
[----:B------:R-:W-:Y:S01]  /*da40*/  @!P0 IMAD R2, R195, 0x60, RZ ;  /* 0x00000060c3028824 */ /* 0x000fe200078e02ff */
[CC--:B------:R-:W-:Y:S02]  /*da50*/  @!P0 LEA R8, P1, R5.reuse, R202.reuse, 0x1 ;  /* 0x000000ca05088211 */ /* 0x0c0fe400078208ff */
[-CC-:B------:R-:W-:Y:S01]  /*da60*/  @!P4 LEA.HI.X R3, R6, R201.reuse, R7.reuse, 0x1, P3 ;  /* 0x000000c90603c211 */ /* 0x180fe200018f0c07 */
[----:B------:R-:W-:Y:S01]  /*da70*/  @!P0 IMAD.WIDE.U32 R6, R194, 0x60, R6 ;  /* 0x00000060c2068825 */ /* 0x000fe200078e0006 */
[-C--:B------:R-:W-:Y:S03]  /*da80*/  @!P0 LEA.HI.X R9, R5, R201.reuse, R4, 0x1, P1 ;  /* 0x000000c905098211 */ /* 0x080fe600008f0c04 */
[----:B------:R-:W-:Y:S01]  /*da90*/  @!P0 IMAD.IADD R4, R2, 0x1, R7 ;  /* 0x0000000102048824 */ /* 0x000fe200078e0207 */
[C---:B------:R-:W-:Y:S01]  /*daa0*/  @!P0 LEA R12, P1, R6.reuse, R202, 0x1 ;  /* 0x000000ca060c8211 */ /* 0x040fe200078208ff */
[----:B------:R-:W-:Y:S03]  /*dab0*/  @!P4 IMAD.MOV.U32 R2, RZ, RZ, R0 ;  /* 0x000000ffff02c224 */ /* 0x000fe600078e0000 */
[----:B------:R-:W-:Y:S02]  /*dac0*/  @!P0 LEA.HI.X R13, R6, R201, R4, 0x1, P1 ;  /* 0x000000c9060d8211 */ /* 0x000fe400008f0c04 */
[----:B------:R-:W-:Y:S01]  /*dad0*/  @!PT LDS RZ, [RZ] ;  /* 0x00000000fffff984 */ /* 0x000fe20000000800 */
[----:B------:R-:W-:Y:S01]  /*dae0*/  @!PT LDS RZ, [RZ] ;  /* 0x00000000fffff984 */ /* 0x000fe20000000800 */
[----:B------:R-:W-:Y:S01]  /*daf0*/  @!PT LDS RZ, [RZ] ;  /* 0x00000000fffff984 */ /* 0x000fe20000000800 */
[----:B------:R-:W-:Y:S08]  /*db00*/  @!P4 LDGSTS.E.BYPASS.LTC128B.128 [R211+0x4000], desc[UR16][R2.64] ;  /* 0x0400000002d3cfae */ /* 0x000ff0000b981a10 */
[----:B------:R-:W-:Y:S08]  /*db10*/  @P4 STS.128 [R211+0x4000], RZ ;  /* 0x004000ffd3004388 */ /* 0x000ff00000000c00 */
        /* <DEDUP_REMOVED lines=10> */
[----:B------:R-:W-:Y:S08]  /*dbc0*/  @P0 STS.128 [R211+0x5800], RZ ;  /* 0x005800ffd3000388 */ /* 0x000ff00000000c00 */
[----:B------:R-:W-:Y:S01]  /*dbd0*/  @!PT LDS RZ, [RZ] ;  /* 0x00000000fffff984 */ /* 0x000fe20000000800 */
[----:B------:R-:W-:Y:S01]  /*dbe0*/  @!PT LDS RZ, [RZ] ;  /* 0x00000000fffff984 */ /* 0x000fe20000000800 */
[----:B------:R-:W-:Y:S01]  /*dbf0*/  @!PT LDS RZ, [RZ] ;  /* 0x00000000fffff984 */ /* 0x000fe20000000800 */
[----:B------:R2:W-:Y:S08]  /*dc00*/  @!P0 LDGSTS.E.BYPASS.LTC128B.128 [R211+0x5800], desc[UR16][R12.64] ;  /* 0x058000000cd38fae */ /* 0x0005f0000b981a10 */
[----:B------:R-:W-:Y:S08]  /*dc10*/  LDSM.16.M88.4 R128, [R193] ;  /* 0x00000000c180783b */ /* 0x000ff00000000200 */
[----:B------:R-:W3:Y:S08]  /*dc20*/  LDSM.16.M88.4 R16, [R192+0x2000] ;  /* 0x00200000c010783b */ /* 0x000ef00000000200 */
[----:B------:R-:W1:Y:S08]  /*dc30*/  LDSM.16.M88.4 R124, [R193+0x1000] ;  /* 0x00100000c17c783b */ /* 0x000e700000000200 */
[----:B------:R-:W5:Y:S08]  /*dc40*/  LDSM.16.M88.4 R32, [R192+0x2400] ;  /* 0x00240000c020783b */ /* 0x000f700000000200 */
[----:B------:R-:W0:Y:S08]  /*dc50*/  LDGDEPBAR ;  /* 0x00000000000079af */ /* 0x000e300000000000 */
[----:B------:R-:W4:Y:S08]  /*dc60*/  LDSM.16.M88.4 R48, [R192+0x2800] ;  /* 0x00280000c030783b */ /* 0x000f300000000200 */
[----:B------:R-:W4:Y:S01]  /*dc70*/  LDSM.16.M88.4 R64, [R192+0x2c00] ;  /* 0x002c0000c040783b */ /* 0x000f220000000200 */
[-C--:B---3--:R-:W-:Y:S07]  /*dc80*/  HMMA.16816.F32 R4, R128, R16.reuse, RZ ;  /* 0x000000108004723c */ /* 0x088fee00000018ff */
[----:B------:R-:W3:Y:S01]  /*dc90*/  LDSM.16.M88.4 R80, [R192+0x3000] ;  /* 0x00300000c050783b */ /* 0x000ee20000000200 */
[C---:B-1----:R-:W-:Y:S07]  /*dca0*/  HMMA.16816.F32 R8, R124.reuse, R16, RZ ;  /* 0x000000107c08723c */ /* 0x042fee00000018ff */
[----:B------:R-:W1:Y:S01]  /*dcb0*/  LDSM.16.M88.4 R96, [R192+0x3400] ;  /* 0x00340000c060783b */ /* 0x000e620000000200 */
[-C--:B--2---:R-:W-:Y:S07]  /*dcc0*/  HMMA.16816.F32 R12, R124, R18.reuse, RZ ;  /* 0x000000127c0c723c */ /* 0x084fee00000018ff */
[----:B------:R-:W2:Y:S01]  /*dcd0*/  LDSM.16.M88.4 R112, [R192+0x3800] ;  /* 0x00380000c070783b */ /* 0x000ea20000000200 */
[C---:B------:R-:W-:Y:S07]  /*dce0*/  HMMA.16816.F32 R16, R128.reuse, R18, RZ ;  /* 0x000000128010723c */ /* 0x040fee00000018ff */
[----:B------:R-:W2:Y:S01]  /*dcf0*/  LDSM.16.M88.4 R168, [R192+0x3c00] ;  /* 0x003c0000c0a8783b */ /* 0x000ea20000000200 */
[-C--:B-----5:R-:W-:Y:S07]  /*dd00*/  HMMA.16816.F32 R20, R128, R32.reuse, RZ ;  /* 0x000000208014723c */ /* 0x0a0fee00000018ff */
[----:B------:R-:W-:Y:S01]  /*dd10*/  LDSM.16.M88.4 R172, [R191] ;  /* 0x00000000bfac783b */ /* 0x000fe20000000200 */
[C---:B------:R-:W-:Y:S07]  /*dd20*/  HMMA.16816.F32 R24, R124.reuse, R32, RZ ;  /* 0x000000207c18723c */ /* 0x040fee00000018ff */
[----:B------:R-:W5:Y:S01]  /*dd30*/  LDSM.16.M88.4 R176, [R189+0x2000] ;  /* 0x00200000bdb0783b */ /* 0x000f620000000200 */
[-C--:B------:R-:W-:Y:S07]  /*dd40*/  HMMA.16816.F32 R28, R124, R34.reuse, RZ ;  /* 0x000000227c1c723c */ /* 0x080fee00000018ff */
[----:B------:R-:W5:Y:S01]  /*dd50*/  LDSM.16.M88.4 R180, [R191+0x1000] ;  /* 0x00100000bfb4783b */ /* 0x000f620000000200 */
[C---:B------:R-:W-:Y:S07]  /*dd60*/  HMMA.16816.F32 R32, R128.reuse, R34, RZ ;  /* 0x000000228020723c */ /* 0x040fee00000018ff */
[----:B------:R-:W5:Y:S01]  /*dd70*/  LDSM.16.M88.4 R184, [R189+0x2400] ;  /* 0x00240000bdb8783b */ /* 0x000f620000000200 */
[-C--:B----4-:R-:W-:Y:S08]  /*dd80*/  HMMA.16816.F32 R36, R128, R48.reuse, RZ ;  /* 0x000000308024723c */ /* 0x090ff000000018ff */
[C---:B------:R-:W-:Y:S08]  /*dd90*/  HMMA.16816.F32 R40, R124.reuse, R48, RZ ;  /* 0x000000307c28723c */ /* 0x040ff000000018ff */
[-C--:B------:R-:W-:Y:S08]  /*dda0*/  HMMA.16816.F32 R44, R124, R50.reuse, RZ ;  /* 0x000000327c2c723c */ /* 0x080ff000000018ff */
[C---:B------:R-:W-:Y:S08]  /*ddb0*/  HMMA.16816.F32 R48, R128.reuse, R50, RZ ;  /* 0x000000328030723c */ /* 0x040ff000000018ff */
[-C--:B------:R-:W-:Y:S08]  /*ddc0*/  HMMA.16816.F32 R52, R128, R64.reuse, RZ ;  /* 0x000000408034723c */ /* 0x080ff000000018ff */
[C---:B------:R-:W-:Y:S08]  /*ddd0*/  HMMA.16816.F32 R56, R124.reuse, R64, RZ ;  /* 0x000000407c38723c */ /* 0x040ff000000018ff */
[-C--:B------:R-:W-:Y:S08]  /*dde0*/  HMMA.16816.F32 R60, R124, R66.reuse, RZ ;  /* 0x000000427c3c723c */ /* 0x080ff000000018ff */
[C---:B------:R-:W-:Y:S08]  /*ddf0*/  HMMA.16816.F32 R64, R128.reuse, R66, RZ ;  /* 0x000000428040723c */ /* 0x040ff000000018ff */
[-C--:B---3--:R-:W-:Y:S08]  /*de00*/  HMMA.16816.F32 R68, R128, R80.reuse, RZ ;  /* 0x000000508044723c */ /* 0x088ff000000018ff */
        /* <DEDUP_REMOVED lines=12> */
[C---:B------:R-:W-:Y:S02]  /*ded0*/  HMMA.16816.F32 R120, R124.reuse, R168, RZ ;  /* 0x000000a87c78723c */ /* 0x040fe400000018ff */
[----:B------:R-:W-:Y:S05]  /*dee0*/  LOP3.LUT R168, R223, 0x6, RZ, 0xc0, !PT ;  /* 0x00000006dfa87812 */ /* 0x000fea00078ec0ff */
[----:B------:R-:W-:Y:S01]  /*def0*/  IMAD R2, R224, 0x80, R168 ;  /* 0x00000080e0027824 */ /* 0x000fe200078e02a8 */
[-C--:B------:R-:W-:Y:S03]  /*df00*/  HMMA.16816.F32 R124, R124, R170.reuse, RZ ;  /* 0x000000aa7c7c723c */ /* 0x080fe600000018ff */
[----:B------:R-:W-:Y:S01]  /*df10*/  VIADD R0, R2, 0x1 ;  /* 0x0000000102007836 */ /* 0x000fe20000000000 */
[-C--:B------:R-:W-:Y:S01]  /*df20*/  ISETP.GT.AND P5, PT, R216, R2.reuse, PT ;  /* 0x00000002d800720c */ /* 0x080fe20003fa4270 */
[----:B------:R-:W-:Y:S01]  /*df30*/  VIADD R228, R2, 0x20 ;  /* 0x0000002002e47836 */ /* 0x000fe20000000000 */
[----:B------:R-:W-:Y:S01]  /*df40*/  ISETP.GT.AND P2, PT, R222, R2, PT ;  /* 0x00000002de00720c */ /* 0x000fe20003f44270 */
[----:B------:R-:W-:Y:S01]  /*df50*/  VIADD R227, R2, 0x21 ;  /* 0x0000002102e37836 */ /* 0x000fe20000000000 */
[-C--:B------:R-:W-:Y:S01]  /*df60*/  ISETP.GT.AND P3, PT, R216, R0.reuse, PT ;  /* 0x00000000d800720c */ /* 0x080fe20003f64270 */
[----:B------:R-:W-:Y:S02]  /*df70*/  HMMA.16816.F32 R128, R128, R170, RZ ;  /* 0x000000aa8080723c */ /* 0x000fe400000018ff */
[----:B------:R-:W-:Y:S01]  /*df80*/  ISETP.GT.AND P1, PT, R222, R0, PT ;  /* 0x00000000de00720c */ /* 0x000fe20003f24270 */
[C---:B------:R-:W-:Y:S01]  /*df90*/  VIADD R230, R2.reuse, 0x28 ;  /* 0x0000002802e67836 */ /* 0x040fe20000000000 */
[C---:B------:R-:W-:Y:S01]  /*dfa0*/  ISETP.GE.AND P6, PT, R2.reuse, R215, PT ;  /* 0x000000d70200720c */ /* 0x040fe20003fc6270 */
[C---:B------:R-:W-:Y:S02]  /*dfb0*/  VIADD R229, R2.reuse, 0x29 ;  /* 0x0000002902e57836 */ /* 0x040fe40000000000 */
[C---:B------:R-:W-:Y:S01]  /*dfc0*/  VIADD R232, R2.reuse, 0x30 ;  /* 0x0000003002e87836 */ /* 0x040fe20000000000 */
[-C--:B-----5:R-:W-:Y:S05]  /*dfd0*/  HMMA.16816.F32 R4, R172, R176.reuse, R4 ;  /* 0x000000b0ac04723c */ /* 0x0a0fea0000001804 */
[C---:B------:R-:W-:Y:S02]  /*dfe0*/  VIADD R231, R2.reuse, 0x31 ;  /* 0x0000003102e77836 */ /* 0x040fe40000000000 */
[C---:B------:R-:W-:Y:S01]  /*dff0*/  VIADD R234, R2.reuse, 0x38 ;  /* 0x0000003802ea7836 */ /* 0x040fe20000000000 */
[C---:B------:R-:W-:Y:S04]  /*e000*/  HMMA.16816.F32 R8, R180.reuse, R176, R8 ;  /* 0x000000b0b408723c */ /* 0x040fe80000001808 */
[C---:B------:R-:W-:Y:S02]  /*e010*/  VIADD R176, R2.reuse, 0x8 ;  /* 0x0000000802b07836 */ /* 0x040fe40000000000 */
[----:B------:R-:W-:Y:S02]  /*e020*/  VIADD R177, R2, 0x9 ;  /* 0x0000000902b17836 */ /* 0x000fe40000000000 */
[-C--:B------:R-:W-:Y:S03]  /*e030*/  HMMA.16816.F32 R12, R180, R178.reuse, R12 ;  /* 0x000000b2b40c723c */ /* 0x080fe6000000180c */
[----:B------:R-:W-:Y:S01]  /*e040*/  FSEL R3, R4, -INF , !P5 ;  /* 0xff80000004037808 */ /* 0x000fe20006800000 */
[C---:B------:R-:W-:Y:S01]  /*e050*/  VIADD R233, R2.reuse, 0x39 ;  /* 0x0000003902e97836 */ /* 0x040fe20000000000 */
[----:B------:R-:W-:Y:S01]  /*e060*/  FSEL R169, R5, -INF , !P3 ;  /* 0xff80000005a97808 */ /* 0x000fe20005800000 */
[----:B------:R-:W-:Y:S01]  /*e070*/  VIADD R236, R2, 0x40 ;  /* 0x0000004002ec7836 */ /* 0x000fe20000000000 */
[----:B------:R-:W-:Y:S01]  /*e080*/  FSEL R170, R6, -INF , !P2 ;  /* 0xff80000006aa7808 */ /* 0x000fe20005000000 */
[C---:B------:R-:W-:Y:S04]  /*e090*/  HMMA.16816.F32 R16, R172.reuse, R178, R16 ;  /* 0x000000b2ac10723c */ /* 0x040fe80000001810 */
[----:B------:R-:W-:Y:S01]  /*e0a0*/  FSEL R171, R7, -INF , !P1 ;  /* 0xff80000007ab7808 */ /* 0x000fe20004800000 */
[----:B------:R-:W-:Y:S01]  /*e0b0*/  VIADD R235, R2, 0x41 ;  /* 0x0000004102eb7836 */ /* 0x000fe20000000000 */
[CC--:B------:R-:W-:Y:S01]  /*e0c0*/  ISETP.GT.AND P5, PT, R221.reuse, R2.reuse, PT ;  /* 0x00000002dd00720c */ /* 0x0c0fe20003fa4270 */
[----:B------:R-:W1:Y:S01]  /*e0d0*/  LDSM.16.M88.4 R4, [R189+0x2800] ;  /* 0x00280000bd04783b */ /* 0x000e620000000200 */
[C---:B------:R-:W-:Y:S01]  /*e0e0*/  ISETP.GT.AND P2, PT, R220.reuse, R2, PT ;  /* 0x00000002dc00720c */ /* 0x040fe20003f44270 */
[-C--:B------:R-:W-:Y:S03]  /*e0f0*/  HMMA.16816.F32 R20, R172, R184.reuse, R20 ;  /* 0x000000b8ac14723c */ /* 0x080fe60000001814 */
[-C--:B------:R-:W-:Y:S02]  /*e100*/  ISETP.GT.AND P3, PT, R221, R0.reuse, PT ;  /* 0x00000000dd00720c */ /* 0x080fe40003f64270 */
[----:B------:R-:W-:Y:S02]  /*e110*/  ISETP.GT.AND P1, PT, R220, R0, PT ;  /* 0x00000000dc00720c */ /* 0x000fe40003f24270 */
[----:B------:R-:W-:Y:S01]  /*e120*/  FSEL R178, R8, -INF , !P5 ;  /* 0xff80000008b27808 */ /* 0x000fe20006800000 */
[C---:B------:R-:W-:Y:S04]  /*e130*/  HMMA.16816.F32 R24, R180.reuse, R184, R24 ;  /* 0x000000b8b418723c */ /* 0x040fe80000001818 */
[----:B------:R-:W-:Y:S01]  /*e140*/  FSEL R179, R9, -INF , !P3 ;  /* 0xff80000009b37808 */ /* 0x000fe20005800000 */
[----:B------:R-:W-:Y:S01]  /*e150*/  VIADD R185, R2, 0x10 ;  /* 0x0000001002b97836 */ /* 0x000fe20000000000 */
[----:B------:R-:W-:Y:S01]  /*e160*/  FSEL R225, R10, -INF , !P2 ;  /* 0xff8000000ae17808 */ /* 0x000fe20005000000 */
[----:B------:R-:W-:Y:S01]  /*e170*/  VIADD R184, R2, 0x11 ;  /* 0x0000001102b87836 */ /* 0x000fe20000000000 */
[----:B------:R-:W-:Y:S01]  /*e180*/  FSEL R226, R11, -INF , !P1 ;  /* 0xff8000000be27808 */ /* 0x000fe20004800000 */
[-C--:B------:R-:W-:Y:S01]  /*e190*/  HMMA.16816.F32 R28, R180, R186.reuse, R28 ;  /* 0x000000bab41c723c */ /* 0x080fe2000000181c */
[----:B------:R-:W2:Y:S02]  /*e1a0*/  LDSM.16.M88.4 R8, [R189+0x2c00] ;  /* 0x002c0000bd08783b */ /* 0x000ea40000000200 */
[CC--:B------:R-:W-:Y:S02]  /*e1b0*/  ISETP.GT.AND P5, PT, R221.reuse, R176.reuse, PT ;  /* 0x000000b0dd00720c */ /* 0x0c0fe40003fa4270 */
[-C--:B------:R-:W-:Y:S02]  /*e1c0*/  ISETP.GT.AND P3, PT, R221, R177.reuse, PT ;  /* 0x000000b1dd00720c */ /* 0x080fe40003f64270 */
[CC--:B------:R-:W-:Y:S01]  /*e1d0*/  ISETP.GT.AND P2, PT, R220.reuse, R176.reuse, PT ;  /* 0x000000b0dc00720c */ /* 0x0c0fe20003f44270 */
[C---:B------:R-:W-:Y:S04]  /*e1e0*/  HMMA.16816.F32 R32, R172.reuse, R186, R32 ;  /* 0x000000baac20723c */ /* 0x040fe80000001820 */
[-C--:B------:R-:W-:Y:S01]  /*e1f0*/  ISETP.GT.AND P1, PT, R220, R177.reuse, PT ;  /* 0x000000b1dc00720c */ /* 0x080fe20003f24270 */
[----:B------:R-:W-:Y:S01]  /*e200*/  VIADD R187, R2, 0x18 ;  /* 0x0000001802bb7836 */ /* 0x000fe20000000000 */
[----:B------:R-:W-:Y:S01]  /*e210*/  FSEL R12, R12, -INF , !P5 ;  /* 0xff8000000c0c7808 */ /* 0x000fe20006800000 */
[----:B------:R-:W-:Y:S01]  /*e220*/  VIADD R186, R2, 0x19 ;  /* 0x0000001902ba7836 */ /* 0x000fe20000000000 */
[----:B------:R-:W-:Y:S02]  /*e230*/  FSEL R13, R13, -INF , !P3 ;  /* 0xff8000000d0d7808 */ /* 0x000fe40005800000 */
[----:B------:R-:W-:Y:S02]  /*e240*/  FSEL R14, R14, -INF , !P2 ;  /* 0xff8000000e0e7808 */ /* 0x000fe40005000000 */
[----:B------:R-:W-:Y:S01]  /*e250*/  FSEL R15, R15, -INF , !P1 ;  /* 0xff8000000f0f7808 */ /* 0x000fe20004800000 */
[-C--:B-1----:R-:W-:Y:S03]  /*e260*/  HMMA.16816.F32 R36, R172, R4.reuse, R36 ;  /* 0x00000004ac24723c */ /* 0x082fe60000001824 */
[CC--:B------:R-:W-:Y:S02]  /*e270*/  ISETP.GT.AND P5, PT, R216.reuse, R176.reuse, PT ;  /* 0x000000b0d800720c */ /* 0x0c0fe40003fa4270 */
[-C--:B------:R-:W-:Y:S02]  /*e280*/  ISETP.GT.AND P3, PT, R216, R177.reuse, PT ;  /* 0x000000b1d800720c */ /* 0x080fe40003f64270 */
[C---:B------:R-:W-:Y:S01]  /*e290*/  ISETP.GT.AND P2, PT, R222.reuse, R176, PT ;  /* 0x000000b0de00720c */ /* 0x040fe20003f44270 */
[C---:B------:R-:W-:Y:S04]  /*e2a0*/  HMMA.16816.F32 R40, R180.reuse, R4, R40 ;  /* 0x00000004b428723c */ /* 0x040fe80000001828 */
[----:B------:R-:W-:Y:S02]  /*e2b0*/  ISETP.GT.AND P1, PT, R222, R177, PT ;  /* 0x000000b1de00720c */ /* 0x000fe40003f24270 */
[----:B------:R-:W-:Y:S02]  /*e2c0*/  FSEL R16, R16, -INF , !P5 ;  /* 0xff80000010107808 */ /* 0x000fe40006800000 */
[----:B------:R-:W-:Y:S01]  /*e2d0*/  FSEL R17, R17, -INF , !P3 ;  /* 0xff80000011117808 */ /* 0x000fe20005800000 */
[-C--:B------:R-:W-:Y:S03]  /*e2e0*/  HMMA.16816.F32 R44, R180, R6.reuse, R44 ;  /* 0x00000006b42c723c */ /* 0x080fe6000000182c */
[----:B------:R-:W-:Y:S02]  /*e2f0*/  FSEL R18, R18, -INF , !P2 ;  /* 0xff80000012127808 */ /* 0x000fe40005000000 */
[----:B------:R-:W-:Y:S02]  /*e300*/  FSEL R19, R19, -INF , !P1 ;  /* 0xff80000013137808 */ /* 0x000fe40004800000 */
[CC--:B------:R-:W-:Y:S01]  /*e310*/  ISETP.GT.AND P5, PT, R216.reuse, R185.reuse, PT ;  /* 0x000000b9d800720c */ /* 0x0c0fe20003fa4270 */
[C---:B------:R-:W-:Y:S01]  /*e320*/  HMMA.16816.F32 R48, R172.reuse, R6, R48 ;  /* 0x00000006ac30723c */ /* 0x040fe20000001830 */
[----:B------:R-:W1:Y:S03]  /*e330*/  LDSM.16.M88.4 R4, [R189+0x3000] ;  /* 0x00300000bd04783b */ /* 0x000e660000000200 */
[-C--:B------:R-:W-:Y:S02]  /*e340*/  ISETP.GT.AND P3, PT, R216, R184.reuse, PT ;  /* 0x000000b8d800720c */ /* 0x080fe40003f64270 */
[CC--:B------:R-:W-:Y:S02]  /*e350*/  ISETP.GT.AND P2, PT, R222.reuse, R185.reuse, PT ;  /* 0x000000b9de00720c */ /* 0x0c0fe40003f44270 */
[-C--:B------:R-:W-:Y:S01]  /*e360*/  ISETP.GT.AND P1, PT, R222, R184.reuse, PT ;  /* 0x000000b8de00720c */ /* 0x080fe20003f24270 */
[-C--:B--2---:R-:W-:Y:S03]  /*e370*/  HMMA.16816.F32 R52, R172, R8.reuse, R52 ;  /* 0x00000008ac34723c */ /* 0x084fe60000001834 */
[----:B------:R-:W-:Y:S02]  /*e380*/  FSEL R20, R20, -INF , !P5 ;  /* 0xff80000014147808 */ /* 0x000fe40006800000 */
[----:B------:R-:W-:Y:S02]  /*e390*/  FSEL R21, R21, -INF , !P3 ;  /* 0xff80000015157808 */ /* 0x000fe40005800000 */
[----:B------:R-:W-:Y:S01]  /*e3a0*/  FSEL R22, R22, -INF , !P2 ;  /* 0xff80000016167808 */ /* 0x000fe20005000000 */
[C---:B------:R-:W-:Y:S04]  /*e3b0*/  HMMA.16816.F32 R56, R180.reuse, R8, R56 ;  /* 0x00000008b438723c */ /* 0x040fe80000001838 */
[----:B------:R-:W-:Y:S02]  /*e3c0*/  FSEL R23, R23, -INF , !P1 ;  /* 0xff80000017177808 */ /* 0x000fe40004800000 */
[CC--:B------:R-:W-:Y:S02]  /*e3d0*/  ISETP.GT.AND P5, PT, R221.reuse, R185.reuse, PT ;  /* 0x000000b9dd00720c */ /* 0x0c0fe40003fa4270 */
[-C--:B------:R-:W-:Y:S01]  /*e3e0*/  ISETP.GT.AND P3, PT, R221, R184.reuse, PT ;  /* 0x000000b8dd00720c */ /* 0x080fe20003f64270 */
[-C--:B------:R-:W-:Y:S03]  /*e3f0*/  HMMA.16816.F32 R60, R180, R10.reuse, R60 ;  /* 0x0000000ab43c723c */ /* 0x080fe6000000183c */
[C---:B------:R-:W-:Y:S02]  /*e400*/  ISETP.GT.AND P2, PT, R220.reuse, R185, PT ;  /* 0x000000b9dc00720c */ /* 0x040fe40003f44270 */
[----:B------:R-:W-:Y:S02]  /*e410*/  ISETP.GT.AND P1, PT, R220, R184, PT ;  /* 0x000000b8dc00720c */ /* 0x000fe40003f24270 */
[----:B------:R-:W-:Y:S01]  /*e420*/  FSEL R24, R24, -INF , !P5 ;  /* 0xff80000018187808 */ /* 0x000fe20006800000 */
[C---:B------:R-:W-:Y:S01]  /*e430*/  HMMA.16816.F32 R64, R172.reuse, R10, R64 ;  /* 0x0000000aac40723c */ /* 0x040fe20000001840 */
[----:B------:R-:W2:Y:S03]  /*e440*/  LDSM.16.M88.4 R8, [R189+0x3400] ;  /* 0x00340000bd08783b */ /* 0x000ea60000000200 */
[----:B------:R-:W-:Y:S02]  /*e450*/  FSEL R25, R25, -INF , !P3 ;  /* 0xff80000019197808 */ /* 0x000fe40005800000 */
[----:B------:R-:W-:Y:S02]  /*e460*/  FSEL R26, R26, -INF , !P2 ;  /* 0xff8000001a1a7808 */ /* 0x000fe40005000000 */
[----:B------:R-:W-:Y:S01]  /*e470*/  FSEL R27, R27, -INF , !P1 ;  /* 0xff8000001b1b7808 */ /* 0x000fe20004800000 */
[-C--:B-1----:R-:W-:Y:S03]  /*e480*/  HMMA.16816.F32 R68, R172, R4.reuse, R68 ;  /* 0x00000004ac44723c */ /* 0x082fe60000001844 */
[CC--:B------:R-:W-:Y:S02]  /*e490*/  ISETP.GT.AND P5, PT, R221.reuse, R187.reuse, PT ;  /* 0x000000bbdd00720c */ /* 0x0c0fe40003fa4270 */
[-C--:B------:R-:W-:Y:S02]  /*e4a0*/  ISETP.GT.AND P3, PT, R221, R186.reuse, PT ;  /* 0x000000badd00720c */ /* 0x080fe40003f64270 */
[CC--:B------:R-:W-:Y:S01]  /*e4b0*/  ISETP.GT.AND P2, PT, R220.reuse, R187.reuse, PT ;  /* 0x000000bbdc00720c */ /* 0x0c0fe20003f44270 */
[C---:B------:R-:W-:Y:S04]  /*e4c0*/  HMMA.16816.F32 R72, R180.reuse, R4, R72 ;  /* 0x00000004b448723c */ /* 0x040fe80000001848 */
[-C--:B------:R-:W-:Y:S02]  /*e4d0*/  ISETP.GT.AND P1, PT, R220, R186.reuse, PT ;  /* 0x000000badc00720c */ /* 0x080fe40003f24270 */
        /* <DEDUP_REMOVED lines=9> */
[C---:B------:R-:W-:Y:S02]  /*e570*/  ISETP.GT.AND P2, PT, R222.reuse, R187, PT ;  /* 0x000000bbde00720c */ /* 0x040fe40003f44270 */
[----:B------:R-:W-:Y:S01]  /*e580*/  ISETP.GT.AND P1, PT, R222, R186, PT ;  /* 0x000000bade00720c */ /* 0x000fe20003f24270 */
        /* <DEDUP_REMOVED lines=9> */
[CC--:B------:R-:W-:Y:S02]  /*e620*/  ISETP.GT.AND P2, PT, R222.reuse, R228.reuse, PT ;  /* 0x000000e4de00720c */ /* 0x0c0fe40003f44270 */
[-C--:B------:R-:W-:Y:S02]  /*e630*/  ISETP.GT.AND P1, PT, R222, R227.reuse, PT ;  /* 0x000000e3de00720c */ /* 0x080fe40003f24270 */
[----:B------:R-:W-:Y:S01]  /*e640*/  FSEL R36, R36, -INF , !P5 ;  /* 0xff80000024247808 */ /* 0x000fe20006800000 */
[C---:B------:R-:W-:Y:S01]  /*e650*/  HMMA.16816.F32 R96, R172.reuse, R10, R96 ;  /* 0x0000000aac60723c */ /* 0x040fe20000001860 */
[----:B------:R-:W2:Y:S01]  /*e660*/  LDSM.16.M88.4 R8, [R189+0x3c00] ;  /* 0x003c0000bd08783b */ /* 0x000ea20000000200 */
[----:B------:R-:W-:Y:S04]  /*e670*/  DEPBAR.LE SB0, 0x0 ;  /* 0x000080000000791a */ /* 0x000fe80000000000 */
[----:B------:R-:W-:Y:S02]  /*e680*/  FSEL R37, R37, -INF , !P3 ;  /* 0xff80000025257808 */ /* 0x000fe40005800000 */
[----:B------:R-:W-:Y:S01]  /*e690*/  FSEL R38, R38, -INF , !P2 ;  /* 0xff80000026267808 */ /* 0x000fe20005000000 */
[----:B------:R-:W-:Y:S01]  /*e6a0*/  BAR.SYNC.DEFER_BLOCKING 0x0 ;  /* 0x0000000000007b1d */ /* 0x000fe20000010000 */
[----:B------:R-:W-:Y:S01]  /*e6b0*/  FSEL R39, R39, -INF , !P1 ;  /* 0xff80000027277808 */ /* 0x000fe20004800000 */
[-C--:B-1----:R-:W-:Y:S05]  /*e6c0*/  HMMA.16816.F32 R100, R172, R4.reuse, R100 ;  /* 0x00000004ac64723c */ /* 0x082fea0000001864 */
[CC--:B------:R-:W-:Y:S02]  /*e6d0*/  ISETP.GT.AND P5, PT, R221.reuse, R228.reuse, PT ;  /* 0x000000e4dd00720c */ /* 0x0c0fe40003fa4270 */
[-C--:B------:R-:W-:Y:S01]  /*e6e0*/  ISETP.GT.AND P3, PT, R221, R227.reuse, PT ;  /* 0x000000e3dd00720c */ /* 0x080fe20003f64270 */
[C---:B------:R-:W-:Y:S04]  /*e6f0*/  HMMA.16816.F32 R104, R180.reuse, R4, R104 ;  /* 0x00000004b468723c */ /* 0x040fe80000001868 */
[C---:B------:R-:W-:Y:S02]  /*e700*/  ISETP.GT.AND P2, PT, R220.reuse, R228, PT ;  /* 0x000000e4dc00720c */ /* 0x040fe40003f44270 */
[----:B------:R-:W-:Y:S02]  /*e710*/  ISETP.GT.AND P1, PT, R220, R227, PT ;  /* 0x000000e3dc00720c */ /* 0x000fe40003f24270 */
[----:B------:R-:W-:Y:S01]  /*e720*/  FSEL R40, R40, -INF , !P5 ;  /* 0xff80000028287808 */ /* 0x000fe20006800000 */
[-C--:B------:R-:W-:Y:S03]  /*e730*/  HMMA.16816.F32 R108, R180, R6.reuse, R108 ;  /* 0x00000006b46c723c */ /* 0x080fe6000000186c */
[----:B------:R-:W-:Y:S02]  /*e740*/  FSEL R41, R41, -INF , !P3 ;  /* 0xff80000029297808 */ /* 0x000fe40005800000 */
[----:B------:R-:W-:Y:S02]  /*e750*/  FSEL R42, R42, -INF , !P2 ;  /* 0xff8000002a2a7808 */ /* 0x000fe40005000000 */
[----:B------:R-:W-:Y:S01]  /*e760*/  FSEL R43, R43, -INF , !P1 ;  /* 0xff8000002b2b7808 */ /* 0x000fe20004800000 */
[C---:B------:R-:W-:Y:S04]  /*e770*/  HMMA.16816.F32 R112, R172.reuse, R6, R112 ;  /* 0x00000006ac70723c */ /* 0x040fe80000001870 */
[CC--:B------:R-:W-:Y:S02]  /*e780*/  ISETP.GT.AND P5, PT, R221.reuse, R230.reuse, PT ;  /* 0x000000e6dd00720c */ /* 0x0c0fe40003fa4270 */
[-C--:B------:R-:W-:Y:S02]  /*e790*/  ISETP.GT.AND P3, PT, R221, R229.reuse, PT ;  /* 0x000000e5dd00720c */ /* 0x080fe40003f64270 */
[CC--:B------:R-:W-:Y:S01]  /*e7a0*/  ISETP.GT.AND P2, PT, R220.reuse, R230.reuse, PT ;  /* 0x000000e6dc00720c */ /* 0x0c0fe20003f44270 */
[-C--:B--2---:R-:W-:Y:S03]  /*e7b0*/  HMMA.16816.F32 R116, R172, R8.reuse, R116 ;  /* 0x00000008ac74723c */ /* 0x084fe60000001874 */
[-C--:B------:R-:W-:Y:S02]  /*e7c0*/  ISETP.GT.AND P1, PT, R220, R229.reuse, PT ;  /* 0x000000e5dc00720c */ /* 0x080fe40003f24270 */
[----:B------:R-:W-:Y:S02]  /*e7d0*/  FSEL R44, R44, -INF , !P5 ;  /* 0xff8000002c2c7808 */ /* 0x000fe40006800000 */
[----:B------:R-:W-:Y:S01]  /*e7e0*/  FSEL R45, R45, -INF , !P3 ;  /* 0xff8000002d2d7808 */ /* 0x000fe20005800000 */
[C---:B------:R-:W-:Y:S04]  /*e7f0*/  HMMA.16816.F32 R120, R180.reuse, R8, R120 ;  /* 0x00000008b478723c */ /* 0x040fe80000001878 */
[----:B------:R-:W-:Y:S02]  /*e800*/  FSEL R46, R46, -INF , !P2 ;  /* 0xff8000002e2e7808 */ /* 0x000fe40005000000 */
[----:B------:R-:W-:Y:S02]  /*e810*/  FSEL R47, R47, -INF , !P1 ;  /* 0xff8000002f2f7808 */ /* 0x000fe40004800000 */
[CC--:B------:R-:W-:Y:S01]  /*e820*/  ISETP.GT.AND P5, PT, R216.reuse, R230.reuse, PT ;  /* 0x000000e6d800720c */ /* 0x0c0fe20003fa4270 */
[-C--:B------:R-:W-:Y:S03]  /*e830*/  HMMA.16816.F32 R124, R180, R10.reuse, R124 ;  /* 0x0000000ab47c723c */ /* 0x080fe6000000187c */
[-C--:B------:R-:W-:Y:S01]  /*e840*/  ISETP.GT.AND P3, PT, R216, R229.reuse, PT ;  /* 0x000000e5d800720c */ /* 0x080fe20003f64270 */
[----:B------:R-:W-:Y:S01]  /*e850*/  VIADD R180, R2, 0x71 ;  /* 0x0000007102b47836 */ /* 0x000fe20000000000 */
[----:B------:R-:W-:Y:S01]  /*e860*/  ISETP.GT.AND P2, PT, R222, R230, PT ;  /* 0x000000e6de00720c */ /* 0x000fe20003f44270 */
[----:B------:R-:W-:Y:S01]  /*e870*/  VIADD R181, R2, 0x70 ;  /* 0x0000007002b57836 */ /* 0x000fe20000000000 */
[----:B------:R-:W-:Y:S01]  /*e880*/  ISETP.GT.AND P1, PT, R222, R229, PT ;  /* 0x000000e5de00720c */ /* 0x000fe20003f24270 */
[----:B------:R-:W-:Y:S04]  /*e890*/  HMMA.16816.F32 R128, R172, R10, R128 ;  /* 0x0000000aac80723c */ /* 0x000fe80000001880 */
[----:B------:R-:W-:Y:S02]  /*e8a0*/  FSEL R48, R48, -INF , !P5 ;  /* 0xff80000030307808 */ /* 0x000fe40006800000 */
[----:B------:R-:W-:Y:S02]  /*e8b0*/  FSEL R49, R49, -INF , !P3 ;  /* 0xff80000031317808 */ /* 0x000fe40005800000 */
[----:B------:R-:W-:Y:S02]  /*e8c0*/  FSEL R50, R50, -INF , !P2 ;  /* 0xff80000032327808 */ /* 0x000fe40005000000 */
[----:B------:R-:W-:Y:S02]  /*e8d0*/  FSEL R51, R51, -INF , !P1 ;  /* 0xff80000033337808 */ /* 0x000fe40004800000 */
[CC--:B------:R-:W-:Y:S02]  /*e8e0*/  ISETP.GT.AND P5, PT, R216.reuse, R232.reuse, PT ;  /* 0x000000e8d800720c */ /* 0x0c0fe40003fa4270 */
[-C--:B------:R-:W-:Y:S02]  /*e8f0*/  ISETP.GT.AND P3, PT, R216, R231.reuse, PT ;  /* 0x000000e7d800720c */ /* 0x080fe40003f64270 */
[CC--:B------:R-:W-:Y:S02]  /*e900*/  ISETP.GT.AND P2, PT, R222.reuse, R232.reuse, PT ;  /* 0x000000e8de00720c */ /* 0x0c0fe40003f44270 */
[-C--:B------:R-:W-:Y:S02]  /*e910*/  ISETP.GT.AND P1, PT, R222, R231.reuse, PT ;  /* 0x000000e7de00720c */ /* 0x080fe40003f24270 */
[----:B------:R-:W-:Y:S02]  /*e920*/  FSEL R52, R52, -INF , !P5 ;  /* 0xff80000034347808 */ /* 0x000fe40006800000 */
[----:B------:R-:W-:Y:S02]  /*e930*/  FSEL R53, R53, -INF , !P3 ;  /* 0xff80000035357808 */ /* 0x000fe40005800000 */
[----:B------:R-:W-:Y:S02]  /*e940*/  FSEL R54, R54, -INF , !P2 ;  /* 0xff80000036367808 */ /* 0x000fe40005000000 */
[----:B------:R-:W-:Y:S02]  /*e950*/  FSEL R55, R55, -INF , !P1 ;  /* 0xff80000037377808 */ /* 0x000fe40004800000 */
        /* <DEDUP_REMOVED lines=28> */
[----:B------:R-:W-:Y:S01]  /*eb20*/  FSEL R237, R68, -INF , !P5 ;  /* 0xff80000044ed7808 */ /* 0x000fe20006800000 */
[C---:B------:R-:W-:Y:S01]  /*eb30*/  VIADD R68, R2.reuse, 0x49 ;  /* 0x0000004902447836 */ /* 0x040fe20000000000 */
[----:B------:R-:W-:Y:S01]  /*eb40*/  FSEL R238, R69, -INF , !P3 ;  /* 0xff80000045ee7808 */ /* 0x000fe20005800000 */
[----:B------:R-:W-:Y:S01]  /*eb50*/  VIADD R69, R2, 0x48 ;  /* 0x0000004802457836 */ /* 0x000fe20000000000 */
        /* <DEDUP_REMOVED lines=20> */
[-C--:B------:R-:W-:Y:S02]  /*eca0*/  ISETP.GT.AND P5, PT, R216, R69.reuse, PT ;  /* 0x00000045d800720c */ /* 0x080fe40003fa4270 */
[C---:B------:R-:W-:Y:S02]  /*ecb0*/  ISETP.GT.AND P2, PT, R222.reuse, R69, PT ;  /* 0x00000045de00720c */ /* 0x040fe40003f44270 */
[----:B------:R-:W-:Y:S02]  /*ecc0*/  ISETP.GT.AND P1, PT, R222, R68, PT ;  /* 0x00000044de00720c */ /* 0x000fe40003f24270 */
[----:B------:R-:W-:Y:S01]  /*ecd0*/  FSEL R241, R80, -INF , !P5 ;  /* 0xff80000050f17808 */ /* 0x000fe20006800000 */
[----:B------:R-:W-:Y:S01]  /*ece0*/  VIADD R80, R2, 0x59 ;  /* 0x0000005902507836 */ /* 0x000fe20000000000 */
[----:B------:R-:W-:Y:S02]  /*ecf0*/  FSEL R82, R82, -INF , !P2 ;  /* 0xff80000052527808 */ /* 0x000fe40005000000 */
[----:B------:R-:W-:Y:S02]  /*ed00*/  FSEL R83, R83, -INF , !P1 ;  /* 0xff80000053537808 */ /* 0x000fe40004800000 */
[-C--:B------:R-:W-:Y:S02]  /*ed10*/  ISETP.GT.AND P5, PT, R216, R77.reuse, PT ;  /* 0x0000004dd800720c */ /* 0x080fe40003fa4270 */
[CC--:B------:R-:W-:Y:S02]  /*ed20*/  ISETP.GT.AND P2, PT, R222.reuse, R77.reuse, PT ;  /* 0x0000004dde00720c */ /* 0x0c0fe40003f44270 */
[----:B------:R-:W-:Y:S02]  /*ed30*/  ISETP.GT.AND P1, PT, R222, R76, PT ;  /* 0x0000004cde00720c */ /* 0x000fe40003f24270 */
[----:B------:R-:W-:Y:S01]  /*ed40*/  FSEL R242, R84, -INF , !P5 ;  /* 0xff80000054f27808 */ /* 0x000fe20006800000 */
[----:B------:R-:W-:Y:S01]  /*ed50*/  VIADD R84, R2, 0x58 ;  /* 0x0000005802547836 */ /* 0x000fe20000000000 */
[----:B------:R-:W-:Y:S02]  /*ed60*/  FSEL R86, R86, -INF , !P2 ;  /* 0xff80000056567808 */ /* 0x000fe40005000000 */
[----:B------:R-:W-:Y:S02]  /*ed70*/  FSEL R87, R87, -INF , !P1 ;  /* 0xff80000057577808 */ /* 0x000fe40004800000 */
[-C--:B------:R-:W-:Y:S02]  /*ed80*/  ISETP.GT.AND P5, PT, R221, R77.reuse, PT ;  /* 0x0000004ddd00720c */ /* 0x080fe40003fa4270 */
[----:B------:R-:W-:Y:S02]  /*ed90*/  ISETP.GT.AND P2, PT, R220, R77, PT ;  /* 0x0000004ddc00720c */ /* 0x000fe40003f44270 */
[----:B------:R-:W-:Y:S02]  /*eda0*/  ISETP.GT.AND P3, PT, R216, R68, PT ;  /* 0x00000044d800720c */ /* 0x000fe40003f64270 */
[----:B------:R-:W-:Y:S02]  /*edb0*/  ISETP.GT.AND P1, PT, R220, R76, PT ;  /* 0x0000004cdc00720c */ /* 0x000fe40003f24270 */
[----:B------:R-:W-:Y:S01]  /*edc0*/  FSEL R247, R88, -INF , !P5 ;  /* 0xff80000058f77808 */ /* 0x000fe20006800000 */
[----:B------:R-:W-:Y:S01]  /*edd0*/  VIADD R88, R2, 0x61 ;  /* 0x0000006102587836 */ /* 0x000fe20000000000 */
[----:B------:R-:W-:Y:S02]  /*ede0*/  FSEL R90, R90, -INF , !P2 ;  /* 0xff8000005a5a7808 */ /* 0x000fe40005000000 */
        /* <DEDUP_REMOVED lines=12> */
[C---:B------:R-:W-:Y:S02]  /*eeb0*/  ISETP.GT.AND P2, PT, R222.reuse, R84, PT ;  /* 0x00000054de00720c */ /* 0x040fe40003f44270 */
[----:B------:R-:W-:Y:S02]  /*eec0*/  ISETP.GT.AND P3, PT, R221, R76, PT ;  /* 0x0000004cdd00720c */ /* 0x000fe40003f64270 */
[----:B------:R-:W-:Y:S02]  /*eed0*/  ISETP.GT.AND P1, PT, R222, R80, PT ;  /* 0x00000050de00720c */ /* 0x000fe40003f24270 */
[----:B------:R-:W-:Y:S02]  /*eee0*/  FSEL R96, R96, -INF , !P5 ;  /* 0xff80000060607808 */ /* 0x000fe40006800000 */
[----:B------:R-:W-:Y:S02]  /*eef0*/  FSEL R98, R98, -INF , !P2 ;  /* 0xff80000062627808 */ /* 0x000fe40005000000 */
[----:B------:R-:W-:Y:S02]  /*ef00*/  FSEL R89, R89, -INF , !P3 ;  /* 0xff80000059597808 */ /* 0x000fe40005800000 */
[----:B------:R-:W-:Y:S02]  /*ef10*/  FSEL R99, R99, -INF , !P1 ;  /* 0xff80000063637808 */ /* 0x000fe40004800000 */
[-C--:B------:R-:W-:Y:S02]  /*ef20*/  ISETP.GT.AND P5, PT, R216, R92.reuse, PT ;  /* 0x0000005cd800720c */ /* 0x080fe40003fa4270 */
[C---:B------:R-:W-:Y:S02]  /*ef30*/  ISETP.GT.AND P2, PT, R222.reuse, R92, PT ;  /* 0x0000005cde00720c */ /* 0x040fe40003f44270 */
[----:B------:R-:W-:Y:S02]  /*ef40*/  ISETP.GT.AND P3, PT, R221, R80, PT ;  /* 0x00000050dd00720c */ /* 0x000fe40003f64270 */
[----:B------:R-:W-:Y:S02]  /*ef50*/  ISETP.GT.AND P1, PT, R222, R88, PT ;  /* 0x00000058de00720c */ /* 0x000fe40003f24270 */
[----:B------:R-:W-:Y:S01]  /*ef60*/  FSEL R243, R100, -INF , !P5 ;  /* 0xff80000064f37808 */ /* 0x000fe20006800000 */
[----:B------:R-:W-:Y:S01]  /*ef70*/  VIADD R100, R2, 0x68 ;  /* 0x0000006802647836 */ /* 0x000fe20000000000 */
[----:B------:R-:W-:Y:S02]  /*ef80*/  FSEL R102, R102, -INF , !P2 ;  /* 0xff80000066667808 */ /* 0x000fe40005000000 */
[----:B------:R-:W-:Y:S01]  /*ef90*/  FSEL R248, R93, -INF , !P3 ;  /* 0xff8000005df87808 */ /* 0x000fe20005800000 */
[----:B------:R-:W-:Y:S01]  /*efa0*/  VIADD R93, R2, 0x69 ;  /* 0x00000069025d7836 */ /* 0x000fe20000000000 */
[----:B------:R-:W-:Y:S02]  /*efb0*/  FSEL R103, R103, -INF , !P1 ;  /* 0xff80000067677808 */ /* 0x000fe40004800000 */
[C---:B------:R-:W-:Y:S02]  /*efc0*/  ISETP.GT.AND P2, PT, R220.reuse, R92, PT ;  /* 0x0000005cdc00720c */ /* 0x040fe40003f44270 */
[----:B------:R-:W-:Y:S02]  /*efd0*/  ISETP.GT.AND P1, PT, R220, R88, PT ;  /* 0x00000058dc00720c */ /* 0x000fe40003f24270 */
[----:B------:R-:W-:Y:S02]  /*efe0*/  FSEL R106, R106, -INF , !P2 ;  /* 0xff8000006a6a7808 */ /* 0x000fe40005000000 */
[----:B------:R-:W-:Y:S02]  /*eff0*/  FSEL R107, R107, -INF , !P1 ;  /* 0xff8000006b6b7808 */ /* 0x000fe40004800000 */
[----:B------:R-:W-:Y:S02]  /*f000*/  ISETP.GT.AND P2, PT, R220, R100, PT ;  /* 0x00000064dc00720c */ /* 0x000fe40003f44270 */
[----:B------:R-:W-:Y:S02]  /*f010*/  ISETP.GT.AND P3, PT, R216, R80, PT ;  /* 0x00000050d800720c */ /* 0x000fe40003f64270 */
[----:B------:R-:W-:Y:S02]  /*f020*/  ISETP.GT.AND P5, PT, R221, R92, PT ;  /* 0x0000005cdd00720c */ /* 0x000fe40003fa4270 */
[-C--:B------:R-:W-:Y:S02]  /*f030*/  ISETP.GT.AND P1, PT, R220, R93.reuse, PT ;  /* 0x0000005ddc00720c */ /* 0x080fe40003f24270 */
[----:B------:R-:W-:Y:S02]  /*f040*/  FSEL R110, R110, -INF , !P2 ;  /* 0xff8000006e6e7808 */ /* 0x000fe40005000000 */
[----:B------:R-:W-:Y:S02]  /*f050*/  FSEL R97, R97, -INF , !P3 ;  /* 0xff80000061617808 */ /* 0x000fe40005800000 */
        /* <DEDUP_REMOVED lines=12> */
[-C--:B------:R-:W-:Y:S02]  /*f120*/  ISETP.GT.AND P1, PT, R222, R180.reuse, PT ;  /* 0x000000b4de00720c */ /* 0x080fe40003f24270 */
[----:B------:R-:W-:Y:S02]  /*f130*/  FSEL R105, R105, -INF , !P3 ;  /* 0xff80000069697808 */ /* 0x000fe40005800000 */
[----:B------:R-:W-:Y:S01]  /*f140*/  FSEL R246, R112, -INF , !P5 ;  /* 0xff80000070f67808 */ /* 0x000fe20006800000 */
[----:B------:R-:W-:Y:S01]  /*f150*/  VIADD R112, R2, 0x79 ;  /* 0x0000007902707836 */ /* 0x000fe20000000000 */
[----:B------:R-:W-:Y:S02]  /*f160*/  FSEL R175, R119, -INF , !P1 ;  /* 0xff80000077af7808 */ /* 0x000fe40004800000 */
[-C--:B------:R-:W-:Y:S02]  /*f170*/  ISETP.GT.AND P3, PT, R221, R93.reuse, PT ;  /* 0x0000005ddd00720c */ /* 0x080fe40003f64270 */
[----:B------:R-:W-:Y:S02]  /*f180*/  ISETP.GT.AND P1, PT, R220, R180, PT ;  /* 0x000000b4dc00720c */ /* 0x000fe40003f24270 */
[----:B------:R-:W-:Y:S02]  /*f190*/  FSEL R109, R109, -INF , !P3 ;  /* 0xff8000006d6d7808 */ /* 0x000fe40005800000 */
[----:B------:R-:W-:Y:S02]  /*f1a0*/  FSEL R123, R123, -INF , !P1 ;  /* 0xff8000007b7b7808 */ /* 0x000fe40004800000 */
[----:B------:R-:W-:Y:S02]  /*f1b0*/  ISETP.GT.AND P3, PT, R216, R93, PT ;  /* 0x0000005dd800720c */ /* 0x000fe40003f64270 */
[----:B------:R-:W-:Y:S02]  /*f1c0*/  ISETP.GT.AND P1, PT, R222, R112, PT ;  /* 0x00000070de00720c */ /* 0x000fe40003f24270 */
[----:B------:R-:W-:Y:S01]  /*f1d0*/  FSEL R183, R113, -INF , !P3 ;  /* 0xff80000071b77808 */ /* 0x000fe20005800000 */
[----:B------:R-:W-:Y:S01]  /*f1e0*/  VIADD R113, R2, 0x78 ;  /* 0x0000007802717836 */ /* 0x000fe20000000000 */
[----:B------:R-:W-:Y:S02]  /*f1f0*/  FSEL R131, R131, -INF , !P1 ;  /* 0xff80000083837808 */ /* 0x000fe40004800000 */
[CC--:B------:R-:W-:Y:S02]  /*f200*/  ISETP.GT.AND P5, PT, R216.reuse, R181.reuse, PT ;  /* 0x000000b5d800720c */ /* 0x0c0fe40003fa4270 */
[-C--:B------:R-:W-:Y:S02]  /*f210*/  ISETP.GT.AND P3, PT, R216, R180.reuse, PT ;  /* 0x000000b4d800720c */ /* 0x080fe40003f64270 */
[----:B------:R-:W-:Y:S02]  /*f220*/  ISETP.GT.AND P2, PT, R222, R181, PT ;  /* 0x000000b5de00720c */ /* 0x000fe40003f44270 */
[----:B------:R-:W-:Y:S02]  /*f230*/  ISETP.GT.AND P1, PT, R224, R205, PT ;  /* 0x000000cde000720c */ /* 0x000fe40003f24270 */
[----:B------:R-:W-:Y:S02]  /*f240*/  FSEL R174, R116, -INF , !P5 ;  /* 0xff80000074ae7808 */ /* 0x000fe40006800000 */
[----:B------:R-:W-:Y:S02]  /*f250*/  FSEL R173, R117, -INF , !P3 ;  /* 0xff80000075ad7808 */ /* 0x000fe40005800000 */
[----:B------:R-:W-:Y:S02]  /*f260*/  FSEL R172, R118, -INF , !P2 ;  /* 0xff80000076ac7808 */ /* 0x000fe40005000000 */
[CC--:B------:R-:W-:Y:S02]  /*f270*/  ISETP.GT.AND P5, PT, R221.reuse, R181.reuse, PT ;  /* 0x000000b5dd00720c */ /* 0x0c0fe40003fa4270 */
        /* <DEDUP_REMOVED lines=11> */
[C---:B------:R-:W-:Y:S02]  /*f330*/  ISETP.GE.AND P5, PT, R2.reuse, R214, PT ;  /* 0x000000d60200720c */ /* 0x040fe40003fa6270 */
[C---:B------:R-:W-:Y:S02]  /*f340*/  ISETP.GE.AND P3, PT, R2.reuse, R213, PT ;  /* 0x000000d50200720c */ /* 0x040fe40003f66270 */
[----:B------:R-:W-:Y:S01]  /*f350*/  ISETP.GE.AND P2, PT, R2, R212, PT ;  /* 0x000000d40200720c */ /* 0x000fe20003f46270 */
[----:B------:R-:W-:Y:S01]  /*f360*/  @!UPT UIADD3 URZ, UPT, UPT, URZ, URZ, URZ ;  /* 0x000000fffffff290 */ /* 0x000fe2000fffe0ff */
[----:B------:R-:W-:Y:S11]  /*f370*/  @P1 BRA `(.L_x_276) ;  /* 0xffffffe000741947 */ /* 0x000ff6000383ffff */
.L_x_275:
[----:B-1----:R-:W-:Y:S02]  /*f380*/  FSEL R6, R225, -INF , !P2 ;  /* 0xff800000e1067808 */ /* 0x002fe40005000000 */
[C---:B------:R-:W-:Y:S02]  /*f390*/  ISETP.GE.AND P1, PT, R0.reuse, R215, PT ;  /* 0x000000d70000720c */ /* 0x040fe40003f26270 */
[----:B------:R-:W-:Y:S02]  /*f3a0*/  FSEL R117, R3, -INF , !P6 ;  /* 0xff80000003757808 */ /* 0x000fe40007000000 */
[CC--:B------:R-:W-:Y:S02]  /*f3b0*/  ISETP.GE.AND P6, PT, R0.reuse, R213.reuse, PT ;  /* 0x000000d50000720c */ /* 0x0c0fe40003fc6270 */
[----:B------:R-:W-:Y:S02]  /*f3c0*/  FSEL R2, R169, -INF , !P1 ;  /* 0xff800000a9027808 */ /* 0x000fe40004800000 */
[----:B------:R-:W-:Y:S02]  /*f3d0*/  ISETP.GE.AND P1, PT, R0, R212, PT ;  /* 0x000000d40000720c */ /* 0x000fe40003f26270 */
[----:B------:R-:W-:Y:S02]  /*f3e0*/  FSEL R170, R170, -INF , !P5 ;  /* 0xff800000aaaa7808 */ /* 0x000fe40006800000 */
[----:B------:R-:W-:Y:S02]  /*f3f0*/  FSEL R5, R226, -INF , !P1 ;  /* 0xff800000e2057808 */ /* 0x000fe40004800000 */
[----:B------:R-:W-:Y:S02]  /*f400*/  ISETP.GE.AND P2, PT, R177, R213, PT ;  /* 0x000000d5b100720c */ /* 0x000fe40003f46270 */
[----:B------:R-:W-:Y:S02]  /*f410*/  FSEL R8, R179, -INF , !P6 ;  /* 0xff800000b3087808 */ /* 0x000fe40007000000 */
[-C--:B------:R-:W-:Y:S02]  /*f420*/  ISETP.GE.AND P6, PT, R176, R214.reuse, PT ;  /* 0x000000d6b000720c */ /* 0x080fe40003fc6270 */
[----:B------:R-:W-:Y:S02]  /*f430*/  ISETP.GE.AND P0, PT, R0, R214, PT ;  /* 0x000000d60000720c */ /* 0x000fe40003f06270 */
[----:B------:R-:W-:Y:S02]  /*f440*/  FSEL R250, R18, -INF , !P6 ;  /* 0xff80000012fa7808 */ /* 0x000fe40007000000 */
[C---:B------:R-:W-:Y:S02]  /*f450*/  ISETP.GE.AND P6, PT, R184.reuse, R215, PT ;  /* 0x000000d7b800720c */ /* 0x040fe40003fc6270 */
[----:B------:R-:W-:Y:S02]  /*f460*/  ISETP.GE.AND P1, PT, R177, R212, PT ;  /* 0x000000d4b100720c */ /* 0x000fe40003f26270 */
[----:B------:R-:W-:Y:S02]  /*f470*/  FSEL R21, R21, -INF , !P6 ;  /* 0xff80000015157808 */ /* 0x000fe40007000000 */
[----:B-----5:R-:W-:Y:S02]  /*f480*/  FSEL R9, R13, -INF , !P2 ;  /* 0xff8000000d097808 */ /* 0x020fe40005000000 */
[-C--:B------:R-:W-:Y:S02]  /*f490*/  ISETP.GE.AND P2, PT, R177, R214.reuse, PT ;  /* 0x000000d6b100720c */ /* 0x080fe40003f46270 */
[----:B------:R-:W-:Y:S02]  /*f4a0*/  FSEL R116, R171, -INF , !P0 ;  /* 0xff800000ab747808 */ /* 0x000fe40004000000 */
[----:B------:R-:W-:Y:S02]  /*f4b0*/  FSEL R4, R19, -INF , !P2 ;  /* 0xff80000013047808 */ /* 0x000fe40005000000 */
[----:B------:R-:W-:Y:S02]  /*f4c0*/  ISETP.GE.AND P2, PT, R184, R214, PT ;  /* 0x000000d6b800720c */ /* 0x000fe40003f46270 */
[-C--:B------:R-:W-:Y:S02]  /*f4d0*/  ISETP.GE.AND P0, PT, R176, R212.reuse, PT ;  /* 0x000000d4b000720c */ /* 0x080fe40003f06270 */
[----:B------:R-:W-:Y:S02]  /*f4e0*/  FSEL R23, R23, -INF , !P2 ;  /* 0xff80000017177808 */ /* 0x000fe40005000000 */
[----:B------:R-:W-:Y:S02]  /*f4f0*/  ISETP.GE.AND P2, PT, R187, R212, PT ;  /* 0x000000d4bb00720c */ /* 0x000fe40003f46270 */
[----:B------:R-:W-:Y:S02]  /*f500*/  FSEL R15, R15, -INF , !P1 ;  /* 0xff8000000f0f7808 */ /* 0x000fe40004800000 */
[----:B------:R-:W-:Y:S02]  /*f510*/  ISETP.GE.AND P1, PT, R185, R214, PT ;  /* 0x000000d6b900720c */ /* 0x000fe40003f26270 */
[----:B------:R-:W-:Y:S02]  /*f520*/  FSEL R14, R14, -INF , !P0 ;  /* 0xff8000000e0e7808 */ /* 0x000fe40004000000 */
[----:B------:R-:W-:Y:S02]  /*f530*/  FSEL R119, R22, -INF , !P1 ;  /* 0xff80000016777808 */ /* 0x000fe40004800000 */
[----:B------:R-:W-:Y:S02]  /*f540*/  ISETP.GE.AND P1, PT, R187, R213, PT ;  /* 0x000000d5bb00720c */ /* 0x000fe40003f26270 */
[-C--:B------:R-:W-:Y:S02]  /*f550*/  ISETP.GE.AND P0, PT, R185, R215.reuse, PT ;  /* 0x000000d7b900720c */ /* 0x080fe40003f06270 */
[----:B------:R-:W-:Y:S02]  /*f560*/  FSEL R178, R178, -INF , !P3 ;  /* 0xff800000b2b27808 */ /* 0x000fe40005800000 */
[----:B------:R-:W-:Y:S02]  /*f570*/  FSEL R118, R20, -INF , !P0 ;  /* 0xff80000014767808 */ /* 0x000fe40004000000 */
[----:B------:R-:W-:Y:S02]  /*f580*/  FSEL R20, R28, -INF , !P1 ;  /* 0xff8000001c147808 */ /* 0x000fe40004800000 */
[-C--:B------:R-:W-:Y:S02]  /*f590*/  ISETP.GE.AND P1, PT, R186, R215.reuse, PT ;  /* 0x000000d7ba00720c */ /* 0x080fe40003f26270 */
[-C--:B------:R-:W-:Y:S02]  /*f5a0*/  ISETP.GE.AND P6, PT, R184, R212.reuse, PT ;  /* 0x000000d4b800720c */ /* 0x080fe40003fc6270 */
[----:B------:R-:W-:Y:S02]  /*f5b0*/  FSEL R252, R33, -INF , !P1 ;  /* 0xff80000021fc7808 */ /* 0x000fe40004800000 */
[----:B------:R-:W-:Y:S02]  /*f5c0*/  ISETP.GE.AND P1, PT, R228, R212, PT ;  /* 0x000000d4e400720c */ /* 0x000fe40003f26270 */
[-C--:B------:R-:W-:Y:S02]  /*f5d0*/  ISETP.GE.AND P3, PT, R176, R215.reuse, PT ;  /* 0x000000d7b000720c */ /* 0x080fe40003f66270 */
[----:B------:R-:W-:Y:S02]  /*f5e0*/  FSEL R18, R42, -INF , !P1 ;  /* 0xff8000002a127808 */ /* 0x000fe40004800000 */
[----:B------:R-:W-:Y:S02]  /*f5f0*/  FSEL R249, R16, -INF , !P3 ;  /* 0xff80000010f97808 */ /* 0x000fe40005800000 */
[----:B------:R-:W-:Y:S02]  /*f600*/  FSEL R16, R30, -INF , !P2 ;  /* 0xff8000001e107808 */ /* 0x000fe40005000000 */
[----:B------:R-:W-:Y:S02]  /*f610*/  ISETP.GE.AND P2, PT, R228, R215, PT ;  /* 0x000000d7e400720c */ /* 0x000fe40003f46270 */
[-C--:B------:R-:W-:Y:S02]  /*f620*/  ISETP.GE.AND P1, PT, R229, R213.reuse, PT ;  /* 0x000000d5e500720c */ /* 0x080fe40003f26270 */
[----:B------:R-:W-:Y:S02]  /*f630*/  FSEL R33, R36, -INF , !P2 ;  /* 0xff80000024217808 */ /* 0x000fe40005000000 */
[----:B------:R-:W-:Y:S02]  /*f640*/  ISETP.GE.AND P2, PT, R227, R213, PT ;  /* 0x000000d5e300720c */ /* 0x000fe40003f46270 */
[----:B------:R-:W-:Y:S02]  /*f650*/  FSEL R45, R45, -INF , !P1 ;  /* 0xff8000002d2d7808 */ /* 0x000fe40004800000 */
[----:B------:R-:W-:Y:S02]  /*f660*/  FSEL R22, R41, -INF , !P2 ;  /* 0xff80000029167808 */ /* 0x000fe40005000000 */
[-C--:B------:R-:W-:Y:S02]  /*f670*/  ISETP.GE.AND P2, PT, R230, R214.reuse, PT ;  /* 0x000000d6e600720c */ /* 0x080fe40003f46270 */
[-C--:B------:R-:W-:Y:S02]  /*f680*/  ISETP.GE.AND P1, PT, R229, R214.reuse, PT ;  /* 0x000000d6e500720c */ /* 0x080fe40003f26270 */
[----:B------:R-:W-:Y:S02]  /*f690*/  FSEL R50, R50, -INF , !P2 ;  /* 0xff80000032327808 */ /* 0x000fe40005000000 */
[----:B------:R-:W-:Y:S02]  /*f6a0*/  FSEL R51, R51, -INF , !P1 ;  /* 0xff80000033337808 */ /* 0x000fe40004800000 */
[C---:B------:R-:W-:Y:S02]  /*f6b0*/  ISETP.GE.AND P2, PT, R231.reuse, R215, PT ;  /* 0x000000d7e700720c */ /* 0x040fe40003f46270 */
[----:B------:R-:W-:Y:S02]  /*f6c0*/  ISETP.GE.AND P1, PT, R231, R214, PT ;  /* 0x000000d6e700720c */ /* 0x000fe40003f26270 */
[----:B------:R-:W-:Y:S02]  /*f6d0*/  FSEL R53, R53, -INF , !P2 ;  /* 0xff80000035357808 */ /* 0x000fe40005000000 */
[----:B------:R-:W-:Y:S02]  /*f6e0*/  FSEL R55, R55, -INF , !P1 ;  /* 0xff80000037377808 */ /* 0x000fe40004800000 */
[-C--:B------:R-:W-:Y:S02]  /*f6f0*/  ISETP.GE.AND P2, PT, R231, R212.reuse, PT ;  /* 0x000000d4e700720c */ /* 0x080fe40003f46270 */
[-C--:B------:R-:W-:Y:S02]  /*f700*/  ISETP.GE.AND P1, PT, R234, R212.reuse, PT ;  /* 0x000000d4ea00720c */ /* 0x080fe40003f26270 */
[----:B------:R-:W-:Y:S02]  /*f710*/  FSEL R59, R59, -INF , !P2 ;  /* 0xff8000003b3b7808 */ /* 0x000fe40005000000 */
[-C--:B------:R-:W-:Y:S02]  /*f720*/  ISETP.GE.AND P2, PT, R233, R212.reuse, PT ;  /* 0x000000d4e900720c */ /* 0x080fe40003f46270 */
[----:B------:R-:W-:Y:S02]  /*f730*/  FSEL R27, R27, -INF , !P6 ;  /* 0xff8000001b1b7808 */ /* 0x000fe40007000000 */
[----:B------:R-:W-:Y:S02]  /*f740*/  ISETP.GE.AND P6, PT, R186, R212, PT ;  /* 0x000000d4ba00720c */ /* 0x000fe40003fc6270 */
[-C--:B------:R-:W-:Y:S02]  /*f750*/  ISETP.GE.AND P0, PT, R184, R213.reuse, PT ;  /* 0x000000d5b800720c */ /* 0x080fe40003f06270 */
[----:B------:R-:W-:Y:S02]  /*f760*/  FSEL R31, R31, -INF , !P6 ;  /* 0xff8000001f1f7808 */ /* 0x000fe40007000000 */
[----:B------:R-:W-:Y:S02]  /*f770*/  FSEL R10, R25, -INF , !P0 ;  /* 0xff800000190a7808 */ /* 0x000fe40004000000 */
[-C--:B------:R-:W-:Y:S02]  /*f780*/  ISETP.GE.AND P6, PT, R228, R214.reuse, PT ;  /* 0x000000d6e400720c */ /* 0x080fe40003fc6270 */
[-C--:B------:R-:W-:Y:S02]  /*f790*/  ISETP.GE.AND P3, PT, R185, R213.reuse, PT ;  /* 0x000000d5b900720c */ /* 0x080fe40003f66270 */
[----:B------:R-:W-:Y:S02]  /*f7a0*/  FSEL R38, R38, -INF , !P6 ;  /* 0xff80000026267808 */ /* 0x000fe40007000000 */
[----:B------:R-:W-:Y:S02]  /*f7b0*/  FSEL R11, R24, -INF , !P3 ;  /* 0xff800000180b7808 */ /* 0x000fe40005800000 */
[----:B------:R-:W-:Y:S02]  /*f7c0*/  ISETP.GE.AND P0, PT, R187, R214, PT ;  /* 0x000000d6bb00720c */ /* 0x000fe40003f06270 */
[----:B------:R-:W-:Y:S02]  /*f7d0*/  ISETP.GE.AND P6, PT, R230, R213, PT ;  /* 0x000000d5e600720c */ /* 0x000fe40003fc6270 */
[----:B------:R-:W-:Y:S02]  /*f7e0*/  FSEL R3, R34, -INF , !P0 ;  /* 0xff80000022037808 */ /* 0x000fe40004000000 */
[-C--:B------:R-:W-:Y:S02]  /*f7f0*/  ISETP.GE.AND P0, PT, R227, R215.reuse, PT ;  /* 0x000000d7e300720c */ /* 0x080fe40003f06270 */
[-C--:B------:R-:W-:Y:S02]  /*f800*/  ISETP.GE.AND P3, PT, R187, R215.reuse, PT ;  /* 0x000000d7bb00720c */ /* 0x080fe40003f66270 */
[----:B------:R-:W-:Y:S02]  /*f810*/  FSEL R44, R44, -INF , !P6 ;  /* 0xff8000002c2c7808 */ /* 0x000fe40007000000 */
[----:B------:R-:W-:Y:S02]  /*f820*/  ISETP.GE.AND P6, PT, R229, R215, PT ;  /* 0x000000d7e500720c */ /* 0x000fe40003fc6270 */
[----:B------:R-:W-:Y:S02]  /*f830*/  FSEL R251, R32, -INF , !P3 ;  /* 0xff80000020fb7808 */ /* 0x000fe40005800000 */
[----:B------:R-:W-:Y:S02]  /*f840*/  FSEL R226, R49, -INF , !P6 ;  /* 0xff80000031e27808 */ /* 0x000fe40007000000 */
[----:B------:R-:W-:Y:S02]  /*f850*/  FSEL R49, R62, -INF , !P1 ;  /* 0xff8000003e317808 */ /* 0x000fe40004800000 */
[----:B------:R-:W-:Y:S02]  /*f860*/  ISETP.GE.AND P3, PT, R228, R213, PT ;  /* 0x000000d5e400720c */ /* 0x000fe40003f66270 */
[-C--:B------:R-:W-:Y:S02]  /*f870*/  ISETP.GE.AND P6, PT, R232, R212.reuse, PT ;  /* 0x000000d4e800720c */ /* 0x080fe40003fc6270 */
[----:B------:R-:W-:Y:S02]  /*f880*/  FSEL R40, R40, -INF , !P3 ;  /* 0xff80000028287808 */ /* 0x000fe40005800000 */
[----:B------:R-:W-:Y:S02]  /*f890*/  FSEL R32, R58, -INF , !P6 ;  /* 0xff8000003a207808 */ /* 0x000fe40007000000 */
[----:B------:R-:W-:Y:S02]  /*f8a0*/  ISETP.GE.AND P3, PT, R230, R215, PT ;  /* 0x000000d7e600720c */ /* 0x000fe40003f66270 */
[----:B------:R-:W-:Y:S02]  /*f8b0*/  FSEL R37, R37, -INF , !P0 ;  /* 0xff80000025257808 */ /* 0x000fe40004000000 */
[----:B------:R-:W-:Y:S02]  /*f8c0*/  FSEL R225, R48, -INF , !P3 ;  /* 0xff80000030e17808 */ /* 0x000fe40005800000 */
[----:B------:R-:W-:Y:S02]  /*f8d0*/  FSEL R48, R63, -INF , !P2 ;  /* 0xff8000003f307808 */ /* 0x000fe40005000000 */
[----:B------:R-:W-:Y:S02]  /*f8e0*/  ISETP.GE.AND P0, PT, R227, R212, PT ;  /* 0x000000d4e300720c */ /* 0x000fe40003f06270 */
[-C--:B------:R-:W-:Y:S02]  /*f8f0*/  ISETP.GE.AND P3, PT, R232, R213.reuse, PT ;  /* 0x000000d5e800720c */ /* 0x080fe40003f66270 */
[C---:B------:R-:W-:Y:S02]  /*f900*/  ISETP.GE.AND P2, PT, R236.reuse, R214, PT ;  /* 0x000000d6ec00720c */ /* 0x040fe40003f46270 */
[----:B------:R-:W-:Y:S02]  /*f910*/  ISETP.GE.AND P6, PT, R233, R213, PT ;  /* 0x000000d5e900720c */ /* 0x000fe40003fc6270 */
[----:B------:R-:W-:Y:S02]  /*f920*/  ISETP.GE.AND P1, PT, R236, R215, PT ;  /* 0x000000d7ec00720c */ /* 0x000fe40003f26270 */
[----:B------:R-:W-:Y:S02]  /*f930*/  FSEL R61, R61, -INF , !P6 ;  /* 0xff8000003d3d7808 */ /* 0x000fe40007000000 */
[----:B------:R-:W-:Y:S02]  /*f940*/  FSEL R7, R237, -INF , !P1 ;  /* 0xff800000ed077808 */ /* 0x000fe40004800000 */
[-C--:B------:R-:W-:Y:S02]  /*f950*/  ISETP.GE.AND P1, PT, R235, R213.reuse, PT ;  /* 0x000000d5eb00720c */ /* 0x080fe40003f26270 */
[----:B------:R-:W-:Y:S02]  /*f960*/  FMNMX3.FTZ R42, R165, R178, R8, !PT ;  /* 0x000000b2a52a7276 */ /* 0x000fe40007810008 */
[-C--:B------:R-:W-:Y:S01]  /*f970*/  ISETP.GE.AND P5, PT, R176, R213.reuse, PT ;  /* 0x000000d5b000720c */ /* 0x080fe20003fa6270 */
[----:B------:R-:W-:Y:S01]  /*f980*/  IMAD.MOV.U32 R176, RZ, RZ, R246 ;  /* 0x000000ffffb07224 */ /* 0x000fe200078e00f6 */
[----:B------:R-:W-:Y:S02]  /*f990*/  ISETP.GE.AND P6, PT, R233, R214, PT ;  /* 0x000000d6e900720c */ /* 0x000fe40003fc6270 */
[----:B------:R-:W-:Y:S02]  /*f9a0*/  FSEL R115, R12, -INF , !P5 ;  /* 0xff8000000c737808 */ /* 0x000fe40006800000 */
[----:B------:R-:W-:Y:S02]  /*f9b0*/  FSEL R12, R70, -INF , !P2 ;  /* 0xff800000460c7808 */ /* 0x000fe40005000000 */
[----:B------:R-:W-:Y:S02]  /*f9c0*/  ISETP.GE.AND P2, PT, R69, R213, PT ;  /* 0x000000d54500720c */ /* 0x000fe40003f46270 */
[----:B------:R-:W-:Y:S02]  /*f9d0*/  FMNMX3.FTZ R42, R42, R115, R9, !PT ;  /* 0x000000732a2a7276 */ /* 0x000fe40007810009 */
[----:B------:R-:W-:Y:S01]  /*f9e0*/  ISETP.GE.AND P5, PT, R177, R215, PT ;  /* 0x000000d7b100720c */ /* 0x000fe20003fa6270 */
[----:B------:R-:W-:Y:S01]  /*f9f0*/  IMAD.MOV.U32 R177, RZ, RZ, R243 ;  /* 0x000000ffffb17224 */ /* 0x000fe200078e00f3 */
[----:B------:R-:W-:Y:S02]  /*fa00*/  FMNMX3.FTZ R42, R42, R11, R10, !PT ;  /* 0x0000000b2a2a7276 */ /* 0x000fe4000781000a */
[----:B------:R-:W-:Y:S02]  /*fa10*/  FSEL R179, R17, -INF , !P5 ;  /* 0xff80000011b37808 */ /* 0x000fe40006800000 */
[----:B------:R-:W-:Y:S02]  /*fa20*/  FSEL R17, R43, -INF , !P0 ;  /* 0xff8000002b117808 */ /* 0x000fe40004000000 */
[-C--:B------:R-:W-:Y:S02]  /*fa30*/  ISETP.GE.AND P0, PT, R229, R212.reuse, PT ;  /* 0x000000d4e500720c */ /* 0x080fe40003f06270 */
[----:B------:R-:W-:Y:S02]  /*fa40*/  ISETP.GE.AND P5, PT, R185, R212, PT ;  /* 0x000000d4b900720c */ /* 0x000fe40003fa6270 */
[----:B------:R-:W-:Y:S02]  /*fa50*/  FSEL R47, R47, -INF , !P0 ;  /* 0xff8000002f2f7808 */ /* 0x000fe40004000000 */
[----:B------:R-:W-:Y:S02]  /*fa60*/  ISETP.GE.AND P0, PT, R232, R214, PT ;  /* 0x000000d6e800720c */ /* 0x000fe40003f06270 */
[----:B------:R-:W-:Y:S02]  /*fa70*/  FSEL R26, R26, -INF , !P5 ;  /* 0xff8000001a1a7808 */ /* 0x000fe40006800000 */
[----:B------:R-:W-:Y:S02]  /*fa80*/  FSEL R54, R54, -INF , !P0 ;  /* 0xff80000036367808 */ /* 0x000fe40004000000 */
[-C--:B------:R-:W-:Y:S02]  /*fa90*/  ISETP.GE.AND P5, PT, R186, R213.reuse, PT ;  /* 0x000000d5ba00720c */ /* 0x080fe40003fa6270 */
[----:B------:R-:W-:Y:S02]  /*faa0*/  ISETP.GE.AND P0, PT, R234, R213, PT ;  /* 0x000000d5ea00720c */ /* 0x000fe40003f06270 */
[----:B------:R-:W-:Y:S02]  /*fab0*/  FSEL R19, R29, -INF , !P5 ;  /* 0xff8000001d137808 */ /* 0x000fe40006800000 */
[----:B------:R-:W-:Y:S02]  /*fac0*/  FSEL R60, R60, -INF , !P0 ;  /* 0xff8000003c3c7808 */ /* 0x000fe40004000000 */
[----:B------:R-:W-:Y:S02]  /*fad0*/  FMNMX3.FTZ R42, R42, R20, R19, !PT ;  /* 0x000000142a2a7276 */ /* 0x000fe40007810013 */
[----:B------:R-:W-:Y:S02]  /*fae0*/  ISETP.GE.AND P5, PT, R186, R214, PT ;  /* 0x000000d6ba00720c */ /* 0x000fe40003fa6270 */
[----:B------:R-:W-:Y:S02]  /*faf0*/  FMNMX3.FTZ R42, R42, R40, R22, !PT ;  /* 0x000000282a2a7276 */ /* 0x000fe40007810016 */
[----:B------:R-:W-:Y:S02]  /*fb00*/  FSEL R0, R35, -INF , !P5 ;  /* 0xff80000023007808 */ /* 0x000fe40006800000 */
[----:B------:R-:W-:Y:S02]  /*fb10*/  FSEL R35, R56, -INF , !P3 ;  /* 0xff80000038237808 */ /* 0x000fe40005800000 */
[----:B------:R-:W-:Y:S02]  /*fb20*/  FSEL R56, R240, -INF , !P2 ;  /* 0xff800000f0387808 */ /* 0x000fe40005000000 */
[----:B------:R-:W-:Y:S02]  /*fb30*/  ISETP.GE.AND P5, PT, R227, R214, PT ;  /* 0x000000d6e300720c */ /* 0x000fe40003fa6270 */
[----:B------:R-:W-:Y:S02]  /*fb40*/  ISETP.GE.AND P3, PT, R234, R215, PT ;  /* 0x000000d7ea00720c */ /* 0x000fe40003f66270 */
[----:B------:R-:W-:Y:S02]  /*fb50*/  FSEL R39, R39, -INF , !P5 ;  /* 0xff80000027277808 */ /* 0x000fe40006800000 */
[----:B------:R-:W-:Y:S02]  /*fb60*/  FSEL R64, R64, -INF , !P3 ;  /* 0xff80000040407808 */ /* 0x000fe40005800000 */
[----:B------:R-:W-:Y:S02]  /*fb70*/  ISETP.GE.AND P3, PT, R236, R213, PT ;  /* 0x000000d5ec00720c */ /* 0x000fe40003f66270 */
[----:B------:R-:W-:Y:S02]  /*fb80*/  ISETP.GE.AND P5, PT, R230, R212, PT ;  /* 0x000000d4e600720c */ /* 0x000fe40003fa6270 */
[----:B------:R-:W-:Y:S01]  /*fb90*/  FSEL R58, R72, -INF , !P3 ;  /* 0xff800000483a7808 */ /* 0x000fe20005800000 */
[----:B------:R-:W-:Y:S01]  /*fba0*/  IMAD.MOV.U32 R72, RZ, RZ, R226 ;  /* 0x000000ffff487224 */ /* 0x000fe200078e00e2 */
[----:B------:R-:W-:Y:S02]  /*fbb0*/  FSEL R46, R46, -INF , !P5 ;  /* 0xff8000002e2e7808 */ /* 0x000fe40006800000 */
[-C--:B------:R-:W-:Y:S02]  /*fbc0*/  ISETP.GE.AND P5, PT, R232, R215.reuse, PT ;  /* 0x000000d7e800720c */ /* 0x080fe40003fa6270 */
[-C--:B------:R-:W-:Y:S02]  /*fbd0*/  ISETP.GE.AND P0, PT, R233, R215.reuse, PT ;  /* 0x000000d7e900720c */ /* 0x080fe40003f06270 */
[----:B------:R-:W-:Y:S02]  /*fbe0*/  FSEL R52, R52, -INF , !P5 ;  /* 0xff80000034347808 */ /* 0x000fe40006800000 */
[----:B------:R-:W-:Y:S02]  /*fbf0*/  FSEL R65, R65, -INF , !P0 ;  /* 0xff80000041417808 */ /* 0x000fe40004000000 */
[----:B------:R-:W-:Y:S02]  /*fc00*/  ISETP.GE.AND P3, PT, R69, R215, PT ;  /* 0x000000d74500720c */ /* 0x000fe40003f66270 */
[-C--:B------:R-:W-:Y:S02]  /*fc10*/  ISETP.GE.AND P5, PT, R231, R213.reuse, PT ;  /* 0x000000d5e700720c */ /* 0x080fe40003fa6270 */
[----:B------:R-:W-:Y:S02]  /*fc20*/  FSEL R25, R241, -INF , !P3 ;  /* 0xff800000f1197808 */ /* 0x000fe40005800000 */
[----:B------:R-:W-:Y:S02]  /*fc30*/  FSEL R34, R57, -INF , !P5 ;  /* 0xff80000039227808 */ /* 0x000fe40006800000 */
[----:B------:R-:W-:Y:S01]  /*fc40*/  FSEL R57, R73, -INF , !P1 ;  /* 0xff80000049397808 */ /* 0x000fe20004800000 */
[----:B------:R-:W-:Y:S01]  /*fc50*/  IMAD.MOV.U32 R73, RZ, RZ, R225 ;  /* 0x000000ffff497224 */ /* 0x000fe200078e00e1 */
[-C--:B------:R-:W-:Y:S02]  /*fc60*/  ISETP.GE.AND P1, PT, R69, R214.reuse, PT ;  /* 0x000000d64500720c */ /* 0x080fe40003f26270 */
[----:B------:R-:W-:Y:S02]  /*fc70*/  ISETP.GE.AND P3, PT, R77, R213, PT ;  /* 0x000000d54d00720c */ /* 0x000fe40003f66270 */
[-C--:B------:R-:W-:Y:S02]  /*fc80*/  ISETP.GE.AND P5, PT, R234, R214.reuse, PT ;  /* 0x000000d6ea00720c */ /* 0x080fe40003fa6270 */
[----:B------:R-:W-:Y:S02]  /*fc90*/  FSEL R247, R247, -INF , !P3 ;  /* 0xff800000f7f77808 */ /* 0x000fe40005800000 */
[-C--:B------:R-:W-:Y:S02]  /*fca0*/  ISETP.GE.AND P3, PT, R84, R215.reuse, PT ;  /* 0x000000d75400720c */ /* 0x080fe40003f66270 */
[----:B------:R-:W-:Y:S02]  /*fcb0*/  FSEL R66, R66, -INF , !P5 ;  /* 0xff80000042427808 */ /* 0x000fe40006800000 */
[----:B------:R-:W-:Y:S02]  /*fcc0*/  ISETP.GE.AND P5, PT, R235, R215, PT ;  /* 0x000000d7eb00720c */ /* 0x000fe40003fa6270 */
[----:B------:R-:W-:Y:S02]  /*fcd0*/  FSEL R67, R67, -INF , !P6 ;  /* 0xff80000043437808 */ /* 0x000fe40007000000 */
[C---:B------:R-:W-:Y:S02]  /*fce0*/  ISETP.GE.AND P6, PT, R235.reuse, R214, PT ;  /* 0x000000d6eb00720c */ /* 0x040fe40003fc6270 */
[----:B------:R-:W-:Y:S02]  /*fcf0*/  FSEL R13, R238, -INF , !P5 ;  /* 0xff800000ee0d7808 */ /* 0x000fe40006800000 */
[-C--:B------:R-:W-:Y:S02]  /*fd00*/  ISETP.GE.AND P5, PT, R235, R212.reuse, PT ;  /* 0x000000d4eb00720c */ /* 0x080fe40003fa6270 */
[----:B------:R-:W-:Y:S02]  /*fd10*/  FSEL R24, R71, -INF , !P6 ;  /* 0xff80000047187808 */ /* 0x000fe40007000000 */
[-C--:B------:R-:W-:Y:S01]  /*fd20*/  ISETP.GE.AND P6, PT, R69, R212.reuse, PT ;  /* 0x000000d44500720c */ /* 0x080fe20003fc6270 */
[----:B------:R-:W-:Y:S01]  /*fd30*/  IMAD.MOV.U32 R69, RZ, RZ, R0 ;  /* 0x000000ffff457224 */ /* 0x000fe200078e0000 */
[----:B------:R-:W-:Y:S01]  /*fd40*/  FSEL R169, R75, -INF , !P5 ;  /* 0xff8000004ba97808 */ /* 0x000fe20006800000 */
[----:B------:R-:W-:Y:S01]  /*fd50*/  IMAD.MOV.U32 R75, RZ, RZ, R252 ;  /* 0x000000ffff4b7224 */ /* 0x000fe200078e00fc */
[----:B------:R-:W-:Y:S02]  /*fd60*/  FMNMX3.FTZ R0, R166, R117, R2, !PT ;  /* 0x00000075a6007276 */ /* 0x000fe40007810002 */
[CC--:B------:R-:W-:Y:S02]  /*fd70*/  ISETP.GE.AND P5, PT, R68.reuse, R212.reuse, PT ;  /* 0x000000d44400720c */ /* 0x0c0fe40003fa6270 */
[----:B------:R-:W-:Y:S02]  /*fd80*/  ISETP.GE.AND P2, PT, R68, R215, PT ;  /* 0x000000d74400720c */ /* 0x000fe40003f46270 */
[----:B------:R-:W-:Y:S01]  /*fd90*/  FSEL R36, R78, -INF , !P6 ;  /* 0xff8000004e247808 */ /* 0x000fe20007000000 */
[----:B------:R-:W-:Y:S01]  /*fda0*/  IMAD.MOV.U32 R78, RZ, RZ, R4 ;  /* 0x000000ffff4e7224 */ /* 0x000fe200078e0004 */
[----:B------:R-:W-:Y:S02]  /*fdb0*/  ISETP.GE.AND P0, PT, R236, R212, PT ;  /* 0x000000d4ec00720c */ /* 0x000fe40003f06270 */
[----:B------:R-:W-:Y:S01]  /*fdc0*/  FSEL R4, R79, -INF , !P5 ;  /* 0xff8000004f047808 */ /* 0x000fe20006800000 */
[----:B------:R-:W-:Y:S01]  /*fdd0*/  IMAD.MOV.U32 R79, RZ, RZ, R250 ;  /* 0x000000ffff4f7224 */ /* 0x000fe200078e00fa */
[----:B------:R-:W-:Y:S02]  /*fde0*/  ISETP.GE.AND P5, PT, R77, R214, PT ;  /* 0x000000d64d00720c */ /* 0x000fe40003fa6270 */
[----:B------:R-:W-:Y:S01]  /*fdf0*/  FSEL R171, R74, -INF , !P0 ;  /* 0xff8000004aab7808 */ /* 0x000fe20004000000 */
[----:B------:R-:W-:Y:S01]  /*fe00*/  IMAD.MOV.U32 R74, RZ, RZ, R3 ;  /* 0x000000ffff4a7224 */ /* 0x000fe200078e0003 */
[----:B------:R-:W-:Y:S02]  /*fe10*/  FMNMX3.FTZ R3, R167, R170, R116, !PT ;  /* 0x000000aaa7037276 */ /* 0x000fe40007810074 */
[----:B------:R-:W-:Y:S02]  /*fe20*/  FSEL R70, R86, -INF , !P5 ;  /* 0xff80000056467808 */ /* 0x000fe40006800000 */
[----:B------:R-:W-:Y:S02]  /*fe30*/  FMNMX3.FTZ R3, R3, R79, R78, !PT ;  /* 0x0000004f03037276 */ /* 0x000fe4000781004e */
[----:B------:R-:W-:Y:S02]  /*fe40*/  ISETP.GE.AND P5, PT, R84, R213, PT ;  /* 0x000000d55400720c */ /* 0x000fe40003fa6270 */
[----:B------:R-:W-:Y:S02]  /*fe50*/  FMNMX3.FTZ R3, R3, R119, R23, !PT ;  /* 0x0000007703037276 */ /* 0x000fe40007810017 */
[----:B------:R-:W-:Y:S02]  /*fe60*/  FSEL R245, R245, -INF , !P5 ;  /* 0xff800000f5f57808 */ /* 0x000fe40006800000 */
[----:B------:R-:W-:Y:S02]  /*fe70*/  ISETP.GE.AND P5, PT, R80, R215, PT ;  /* 0x000000d75000720c */ /* 0x000fe40003fa6270 */
[----:B------:R-:W-:Y:S02]  /*fe80*/  FMNMX3.FTZ R3, R3, R74, R69, !PT ;  /* 0x0000004a03037276 */ /* 0x000fe40007810045 */
[----:B------:R-:W-:Y:S01]  /*fe90*/  FSEL R30, R81, -INF , !P2 ;  /* 0xff800000511e7808 */ /* 0x000fe20005000000 */
[----:B------:R-:W-:Y:S01]  /*fea0*/  IMAD.MOV.U32 R81, RZ, RZ, R4 ;  /* 0x000000ffff517224 */ /* 0x000fe200078e0004 */
[----:B------:R-:W-:Y:S02]  /*feb0*/  FMNMX3.FTZ R3, R3, R38, R39, !PT ;  /* 0x0000002603037276 */ /* 0x000fe40007810027 */
[----:B------:R-:W-:Y:S02]  /*fec0*/  ISETP.GE.AND P2, PT, R77, R212, PT ;  /* 0x000000d44d00720c */ /* 0x000fe40003f46270 */
[----:B------:R-:W-:Y:S02]  /*fed0*/  FMNMX3.FTZ R3, R3, R50, R51, !PT ;  /* 0x0000003203037276 */ /* 0x000fe40007810033 */
[----:B------:R-:W-:Y:S02]  /*fee0*/  FSEL R243, R90, -INF , !P2 ;  /* 0xff8000005af37808 */ /* 0x000fe40005000000 */
[----:B------:R-:W-:Y:S02]  /*fef0*/  FMNMX3.FTZ R3, R3, R54, R55, !PT ;  /* 0x0000003603037276 */ /* 0x000fe40007810037 */
[----:B------:R-:W-:Y:S02]  /*ff00*/  ISETP.GE.AND P2, PT, R80, R213, PT ;  /* 0x000000d55000720c */ /* 0x000fe40003f46270 */
[----:B------:R-:W-:Y:S02]  /*ff10*/  FMNMX3.FTZ R3, R3, R66, R67, !PT ;  /* 0x0000004203037276 */ /* 0x000fe40007810043 */
[----:B------:R-:W-:Y:S02]  /*ff20*/  FSEL R238, R248, -INF , !P2 ;  /* 0xff800000f8ee7808 */ /* 0x000fe40005000000 */
[----:B------:R-:W-:Y:S02]  /*ff30*/  ISETP.GE.AND P2, PT, R80, R214, PT ;  /* 0x000000d65000720c */ /* 0x000fe40003f46270 */
[----:B------:R-:W-:Y:S01]  /*ff40*/  ISETP.GE.AND P6, PT, R77, R215, PT ;  /* 0x000000d74d00720c */ /* 0x000fe20003fc6270 */
[----:B------:R-:W-:Y:S01]  /*ff50*/  IMAD.MOV.U32 R77, RZ, RZ, R249 ;  /* 0x000000ffff4d7224 */ /* 0x000fe200078e00f9 */
[----:B------:R-:W-:Y:S02]  /*ff60*/  ISETP.GE.AND P0, PT, R68, R213, PT ;  /* 0x000000d54400720c */ /* 0x000fe40003f06270 */
[----:B------:R-:W-:Y:S02]  /*ff70*/  FSEL R71, R242, -INF , !P6 ;  /* 0xff800000f2477808 */ /* 0x000fe40007000000 */
[----:B------:R-:W-:Y:S02]  /*ff80*/  FMNMX3.FTZ R0, R0, R77, R179, !PT ;  /* 0x0000004d00007276 */ /* 0x000fe400078100b3 */
[----:B------:R-:W-:Y:S02]  /*ff90*/  FSEL R41, R239, -INF , !P0 ;  /* 0xff800000ef297808 */ /* 0x000fe40004000000 */
[----:B------:R-:W-:Y:S02]  /*ffa0*/  FMNMX3.FTZ R0, R0, R118, R21, !PT ;  /* 0x0000007600007276 */ /* 0x000fe40007810015 */
[----:B------:R-:W-:Y:S02]  /*ffb0*/  ISETP.GE.AND P6, PT, R76, R213, PT ;  /* 0x000000d54c00720c */ /* 0x000fe40003fc6270 */
[-C--:B------:R-:W-:Y:S01]  /*ffc0*/  ISETP.GE.AND P0, PT, R68, R214.reuse, PT ;  /* 0x000000d64400720c */ /* 0x080fe20003f06270 */
[----:B------:R-:W-:Y:S01]  /*ffd0*/  IMAD.MOV.U32 R68, RZ, RZ, R251 ;  /* 0x000000ffff447224 */ /* 0x000fe200078e00fb */
[----:B------:R-:W-:Y:S02]  /*ffe0*/  FSEL R246, R89, -INF , !P6 ;  /* 0xff80000059f67808 */ /* 0x000fe40007000000 */
        /* <DEDUP_REMOVED lines=8> */
[----:B------:R-:W-:Y:S02]  /*10070*/  ISETP.GE.AND P0, PT, R84, R212, PT ;  /* 0x000000d45400720c */ /* 0x000fe40003f06270 */
[----:B------:R-:W-:Y:S02]  /*10080*/  FMNMX3.FTZ R0, R0, R64, R65, !PT ;  /* 0x0000004000007276 */ /* 0x000fe40007810041 */
[----:B------:R-:W-:Y:S01]  /*10090*/  FSEL R241, R94, -INF , !P0 ;  /* 0xff8000005ef17808 */ /* 0x000fe20004000000 */
[----:B------:R-:W-:Y:S01]  /*100a0*/  IMAD.MOV.U32 R94, RZ, RZ, R41 ;  /* 0x000000ffff5e7224 */ /* 0x000fe200078e0029 */
[----:B------:R-:W-:Y:S02]  /*100b0*/  FSEL R251, R96, -INF , !P3 ;  /* 0xff80000060fb7808 */ /* 0x000fe40005800000 */
[----:B------:R-:W-:Y:S02]  /*100c0*/  FSEL R29, R82, -INF , !P1 ;  /* 0xff800000521d7808 */ /* 0x000fe40004800000 */
[----:B------:R-:W-:Y:S02]  /*100d0*/  ISETP.GE.AND P1, PT, R76, R215, PT ;  /* 0x000000d74c00720c */ /* 0x000fe40003f26270 */
[----:B------:R-:W-:Y:S02]  /*100e0*/  FMNMX3.FTZ R0, R0, R7, R13, !PT ;  /* 0x0000000700007276 */ /* 0x000fe4000781000d */
[----:B------:R-:W-:Y:S02]  /*100f0*/  FSEL R85, R85, -INF , !P1 ;  /* 0xff80000055557808 */ /* 0x000fe40004800000 */
[-C--:B------:R-:W-:Y:S02]  /*10100*/  ISETP.GE.AND P1, PT, R76, R212.reuse, PT ;  /* 0x000000d44c00720c */ /* 0x080fe40003f26270 */
[----:B------:R-:W-:Y:S02]  /*10110*/  FMNMX3.FTZ R0, R0, R25, R30, !PT ;  /* 0x0000001900007276 */ /* 0x000fe4000781001e */
[----:B------:R-:W-:Y:S02]  /*10120*/  FSEL R242, R91, -INF , !P1 ;  /* 0xff8000005bf27808 */ /* 0x000fe40004800000 */
[----:B------:R-:W-:Y:S02]  /*10130*/  ISETP.GE.AND P1, PT, R80, R212, PT ;  /* 0x000000d45000720c */ /* 0x000fe40003f26270 */
[----:B------:R-:W-:Y:S02]  /*10140*/  FMNMX3.FTZ R0, R0, R71, R85, !PT ;  /* 0x0000004700007276 */ /* 0x000fe40007810055 */
[----:B------:R-:W-:Y:S02]  /*10150*/  FSEL R240, R95, -INF , !P1 ;  /* 0xff8000005ff07808 */ /* 0x000fe40004800000 */
[----:B------:R-:W-:Y:S02]  /*10160*/  ISETP.GE.AND P1, PT, R92, R214, PT ;  /* 0x000000d65c00720c */ /* 0x000fe40003f26270 */
[----:B------:R-:W-:Y:S01]  /*10170*/  FSEL R249, R98, -INF , !P6 ;  /* 0xff80000062f97808 */ /* 0x000fe20007000000 */
[----:B------:R-:W-:Y:S01]  /*10180*/  IMAD.MOV.U32 R98, RZ, RZ, R169 ;  /* 0x000000ffff627224 */ /* 0x000fe200078e00a9 */
[-C--:B------:R-:W-:Y:S02]  /*10190*/  ISETP.GE.AND P6, PT, R88, R215.reuse, PT ;  /* 0x000000d75800720c */ /* 0x080fe40003fc6270 */
[----:B------:R-:W-:Y:S02]  /*101a0*/  FSEL R236, R102, -INF , !P1 ;  /* 0xff80000066ec7808 */ /* 0x000fe40004800000 */
[----:B------:R-:W-:Y:S02]  /*101b0*/  FSEL R237, R101, -INF , !P6 ;  /* 0xff80000065ed7808 */ /* 0x000fe40007000000 */
[----:B------:R-:W-:Y:S02]  /*101c0*/  ISETP.GE.AND P1, PT, R100, R215, PT ;  /* 0x000000d76400720c */ /* 0x000fe40003f26270 */
[----:B------:R-:W-:Y:S02]  /*101d0*/  FMNMX3.FTZ R3, R3, R12, R24, !PT ;  /* 0x0000000c03037276 */ /* 0x000fe40007810018 */
[----:B------:R-:W-:Y:S02]  /*101e0*/  FSEL R234, R176, -INF , !P1 ;  /* 0xff800000b0ea7808 */ /* 0x000fe40004800000 */
[----:B------:R-:W-:Y:S02]  /*101f0*/  FMNMX3.FTZ R3, R3, R29, R28, !PT ;  /* 0x0000001d03037276 */ /* 0x000fe4000781001c */
[----:B------:R-:W-:Y:S02]  /*10200*/  FMNMX3.FTZ R42, R42, R44, R45, !PT ;  /* 0x0000002c2a2a7276 */ /* 0x000fe4000781002d */
[----:B------:R-:W-:Y:S02]  /*10210*/  FMNMX3.FTZ R3, R3, R70, R252, !PT ;  /* 0x0000004603037276 */ /* 0x000fe400078100fc */
        /* <DEDUP_REMOVED lines=17> */
[-C--:B------:R-:W-:Y:S02]  /*10330*/  ISETP.GE.AND P5, PT, R181, R215.reuse, PT ;  /* 0x000000d7b500720c */ /* 0x080fe40003fa6270 */
[-C--:B------:R-:W-:Y:S02]  /*10340*/  ISETP.GE.AND P2, PT, R100, R214.reuse, PT ;  /* 0x000000d66400720c */ /* 0x080fe40003f46270 */
[-C--:B------:R-:W-:Y:S02]  /*10350*/  ISETP.GE.AND P0, PT, R92, R215.reuse, PT ;  /* 0x000000d75c00720c */ /* 0x080fe40003f06270 */
[----:B------:R-:W-:Y:S02]  /*10360*/  FSEL R232, R182, -INF , !P2 ;  /* 0xff800000b6e87808 */ /* 0x000fe40005000000 */
[----:B------:R-:W-:Y:S02]  /*10370*/  FSEL R239, R177, -INF , !P0 ;  /* 0xff800000b1ef7808 */ /* 0x000fe40004000000 */
[----:B------:R-:W-:Y:S02]  /*10380*/  ISETP.GE.AND P2, PT, R180, R215, PT ;  /* 0x000000d7b400720c */ /* 0x000fe40003f46270 */
[----:B------:R-:W-:Y:S02]  /*10390*/  FSEL R185, R174, -INF , !P5 ;  /* 0xff800000aeb97808 */ /* 0x000fe40006800000 */
[----:B------:R-:W-:Y:S02]  /*103a0*/  ISETP.GE.AND P5, PT, R180, R214, PT ;  /* 0x000000d6b400720c */ /* 0x000fe40003fa6270 */
        /* <DEDUP_REMOVED lines=8> */
[-C--:B------:R-:W-:Y:S02]  /*10430*/  ISETP.GE.AND P5, PT, R113, R215.reuse, PT ;  /* 0x000000d77100720c */ /* 0x080fe40003fa6270 */
[-C--:B------:R-:W-:Y:S02]  /*10440*/  ISETP.GE.AND P1, PT, R93, R214.reuse, PT ;  /* 0x000000d65d00720c */ /* 0x080fe40003f26270 */
[----:B------:R-:W-:Y:S02]  /*10450*/  FSEL R183, R128, -INF , !P5 ;  /* 0xff80000080b77808 */ /* 0x000fe40006800000 */
[----:B------:R-:W-:Y:S02]  /*10460*/  ISETP.GE.AND P5, PT, R112, R215, PT ;  /* 0x000000d77000720c */ /* 0x000fe40003fa6270 */
[----:B------:R-:W-:Y:S02]  /*10470*/  FSEL R231, R114, -INF , !P1 ;  /* 0xff80000072e77808 */ /* 0x000fe40004800000 */
[-C--:B------:R-:W-:Y:S02]  /*10480*/  ISETP.GE.AND P1, PT, R181, R214.reuse, PT ;  /* 0x000000d6b500720c */ /* 0x080fe40003f26270 */
[----:B------:R-:W-:Y:S02]  /*10490*/  FSEL R177, R129, -INF , !P5 ;  /* 0xff80000081b17808 */ /* 0x000fe40006800000 */
[----:B------:R-:W-:Y:S02]  /*104a0*/  ISETP.GE.AND P5, PT, R113, R214, PT ;  /* 0x000000d67100720c */ /* 0x000fe40003fa6270 */
[----:B------:R-:W-:Y:S02]  /*104b0*/  FSEL R176, R172, -INF , !P1 ;  /* 0xff800000acb07808 */ /* 0x000fe40004800000 */
[----:B------:R-:W-:Y:S02]  /*104c0*/  ISETP.GE.AND P1, PT, R93, R212, PT ;  /* 0x000000d45d00720c */ /* 0x000fe40003f26270 */
[----:B------:R-:W-:Y:S02]  /*104d0*/  FSEL R174, R130, -INF , !P5 ;  /* 0xff80000082ae7808 */ /* 0x000fe40006800000 */
[----:B------:R-:W-:Y:S02]  /*104e0*/  FSEL R186, R111, -INF , !P1 ;  /* 0xff8000006fba7808 */ /* 0x000fe40004800000 */
[C---:B------:R-:W-:Y:S02]  /*104f0*/  ISETP.GE.AND P5, PT, R112.reuse, R214, PT ;  /* 0x000000d67000720c */ /* 0x040fe40003fa6270 */
[----:B------:R-:W-:Y:S02]  /*10500*/  ISETP.GE.AND P1, PT, R112, R212, PT ;  /* 0x000000d47000720c */ /* 0x000fe40003f26270 */
[----:B------:R-:W-:Y:S02]  /*10510*/  FMNMX3.FTZ R3, R3, R249, R248, !PT ;  /* 0x000000f903037276 */ /* 0x000fe400078100f8 */
[----:B------:R-:W-:Y:S02]  /*10520*/  FMNMX3.FTZ R0, R0, R185, R184, !PT ;  /* 0x000000b900007276 */ /* 0x000fe400078100b8 */
[----:B------:R-:W-:Y:S02]  /*10530*/  FMNMX3.FTZ R3, R3, R236, R235, !PT ;  /* 0x000000ec03037276 */ /* 0x000fe400078100eb */
[----:B------:R-:W-:Y:S02]  /*10540*/  FMNMX3.FTZ R0, R0, R183, R177, !PT ;  /* 0x000000b700007276 */ /* 0x000fe400078100b1 */
[----:B------:R-:W-:Y:S02]  /*10550*/  FMNMX3.FTZ R3, R3, R232, R231, !PT ;  /* 0x000000e803037276 */ /* 0x000fe400078100e7 */
[----:B------:R-:W-:Y:S01]  /*10560*/  FMNMX3.FTZ R41, R164, R6, R5, !PT ;  /* 0x00000006a4297276 */ /* 0x000fe20007810005 */
[----:B------:R-:W1:Y:S01]  /*10570*/  SHFL.BFLY PT, R36, R0, 0x2, 0x1f ;  /* 0x0c401f0000247f89 */ /* 0x000e6200000e0000 */
[-C--:B------:R-:W-:Y:S02]  /*10580*/  ISETP.GE.AND P3, PT, R92, R213.reuse, PT ;  /* 0x000000d55c00720c */ /* 0x080fe40003f66270 */
[----:B------:R-:W-:Y:S02]  /*10590*/  FMNMX3.FTZ R41, R41, R14, R15, !PT ;  /* 0x0000000e29297276 */ /* 0x000fe4000781000f */
[----:B------:R-:W-:Y:S02]  /*105a0*/  FSEL R230, R104, -INF , !P3 ;  /* 0xff80000068e67808 */ /* 0x000fe40005800000 */
[----:B------:R-:W-:Y:S02]  /*105b0*/  FMNMX3.FTZ R41, R41, R26, R27, !PT ;  /* 0x0000001a29297276 */ /* 0x000fe4000781001b */
[-C--:B------:R-:W-:Y:S02]  /*105c0*/  ISETP.GE.AND P3, PT, R100, R213.reuse, PT ;  /* 0x000000d56400720c */ /* 0x080fe40003f66270 */
[----:B------:R-:W-:Y:S02]  /*105d0*/  FMNMX3.FTZ R41, R41, R16, R31, !PT ;  /* 0x0000001029297276 */ /* 0x000fe4000781001f */
[----:B------:R-:W-:Y:S01]  /*105e0*/  FSEL R228, R108, -INF , !P3 ;  /* 0xff8000006ce47808 */ /* 0x000fe20005800000 */
[----:B------:R-:W-:Y:S01]  /*105f0*/  IMAD.MOV.U32 R108, RZ, RZ, R71 ;  /* 0x000000ffff6c7224 */ /* 0x000fe200078e0047 */
[----:B------:R-:W-:Y:S02]  /*10600*/  FMNMX3.FTZ R41, R41, R18, R17, !PT ;  /* 0x0000001229297276 */ /* 0x000fe40007810011 */
[----:B------:R-:W-:Y:S02]  /*10610*/  ISETP.GT.AND P3, PT, R221, R112, PT ;  /* 0x00000070dd00720c */ /* 0x000fe40003f64270 */
[----:B------:R-:W-:Y:S02]  /*10620*/  FMNMX3.FTZ R41, R41, R46, R47, !PT ;  /* 0x0000002e29297276 */ /* 0x000fe4000781002f */
[----:B------:R-:W-:Y:S02]  /*10630*/  ISETP.GE.AND P0, PT, R88, R213, PT ;  /* 0x000000d55800720c */ /* 0x000fe40003f06270 */
[----:B------:R-:W-:Y:S02]  /*10640*/  FMNMX3.FTZ R41, R41, R32, R59, !PT ;  /* 0x0000002029297276 */ /* 0x000fe4000781003b */
[----:B------:R-:W-:Y:S02]  /*10650*/  FSEL R229, R105, -INF , !P0 ;  /* 0xff80000069e57808 */ /* 0x000fe40004000000 */
[----:B------:R-:W-:Y:S02]  /*10660*/  FMNMX3.FTZ R41, R41, R49, R48, !PT ;  /* 0x0000003129297276 */ /* 0x000fe40007810030 */
[----:B------:R-:W-:Y:S02]  /*10670*/  ISETP.GE.AND P0, PT, R100, R212, PT ;  /* 0x000000d46400720c */ /* 0x000fe40003f06270 */
[----:B-1----:R-:W-:Y:S02]  /*10680*/  FMNMX.FTZ R36, R0, R36, !PT ;  /* 0x0000002400247209 */ /* 0x002fe40007810000 */
[----:B------:R-:W-:Y:S02]  /*10690*/  FSEL R187, R110, -INF , !P0 ;  /* 0xff8000006ebb7808 */ /* 0x000fe40004000000 */
[----:B------:R-:W-:Y:S01]  /*106a0*/  ISETP.GT.AND P0, PT, R220, R112, PT ;  /* 0x00000070dc00720c */ /* 0x000fe20003f04270 */
[----:B------:R-:W1:Y:S01]  /*106b0*/  SHFL.BFLY PT, R0, R36, 0x1, 0x1f ;  /* 0x0c201f0024007f89 */ /* 0x000e6200000e0000 */
[----:B------:R-:W-:Y:S02]  /*106c0*/  FMNMX3.FTZ R42, R42, R247, R246, !PT ;  /* 0x000000f72a2a7276 */ /* 0x000fe400078100f6 */
[----:B------:R-:W-:Y:S02]  /*106d0*/  FSEL R125, R125, -INF , !P3 ;  /* 0xff8000007d7d7808 */ /* 0x000fe40005800000 */
[----:B------:R-:W-:Y:S02]  /*106e0*/  ISETP.GE.AND P3, PT, R180, R213, PT ;  /* 0x000000d5b400720c */ /* 0x000fe40003f66270 */
[----:B------:R-:W-:Y:S02]  /*106f0*/  FMNMX3.FTZ R42, R42, R245, R238, !PT ;  /* 0x000000f52a2a7276 */ /* 0x000fe400078100ee */
[----:B------:R-:W-:Y:S02]  /*10700*/  FMNMX3.FTZ R41, R41, R97, R98, !PT ;  /* 0x0000006129297276 */ /* 0x000fe40007810062 */
[----:B------:R-:W-:Y:S02]  /*10710*/  FSEL R169, R120, -INF , !P2 ;  /* 0xff80000078a97808 */ /* 0x000fe40005000000 */
[----:B------:R-:W-:Y:S02]  /*10720*/  FMNMX3.FTZ R41, R41, R99, R81, !PT ;  /* 0x0000006329297276 */ /* 0x000fe40007810051 */
[----:B------:R-:W-:Y:S02]  /*10730*/  ISETP.GE.AND P2, PT, R180, R212, PT ;  /* 0x000000d4b400720c */ /* 0x000fe40003f46270 */
[----:B------:R-:W-:Y:S02]  /*10740*/  FMNMX3.FTZ R63, R41, R243, R242, !PT ;  /* 0x000000f3293f7276 */ /* 0x000fe400078100f2 */
[----:B------:R-:W-:Y:S02]  /*10750*/  FSEL R41, R127, -INF , !P0 ;  /* 0xff8000007f297808 */ /* 0x000fe40004000000 */
[----:B------:R-:W-:Y:S02]  /*10760*/  FMNMX3.FTZ R63, R63, R241, R240, !PT ;  /* 0x000000f13f3f7276 */ /* 0x000fe400078100f0 */
[----:B------:R-:W-:Y:S02]  /*10770*/  FSEL R41, R41, -INF , !P1 ;  /* 0xff80000029297808 */ /* 0x000fe40004800000 */
[----:B------:R-:W-:Y:S02]  /*10780*/  FMNMX3.FTZ R63, R63, R226, R225, !PT ;  /* 0x000000e23f3f7276 */ /* 0x000fe400078100e1 */
[----:B-1----:R-:W-:Y:S02]  /*10790*/  FMNMX.FTZ R36, R36, R0, !PT ;  /* 0x0000000024247209 */ /* 0x002fe40007810000 */
[----:B------:R-:W-:Y:S02]  /*107a0*/  FMNMX3.FTZ R0, R63, R187, R186, !PT ;  /* 0x000000bb3f007276 */ /* 0x000fe400078100ba */
[----:B------:R-:W-:Y:S01]  /*107b0*/  FSEL R171, R123, -INF , !P2 ;  /* 0xff8000007bab7808 */ /* 0x000fe20005000000 */
[----:B------:R-:W-:Y:S01]  /*107c0*/  FMUL.FTZ R182, R36, UR4 ;  /* 0x0000000424b67c20 */ /* 0x000fe20008410000 */
[----:B------:R-:W-:Y:S02]  /*107d0*/  FSEL R173, R131, -INF , !P5 ;  /* 0xff80000083ad7808 */ /* 0x000fe40006800000 */
[----:B------:R-:W-:Y:S02]  /*107e0*/  ISETP.GT.AND P5, PT, R221, R113, PT ;  /* 0x00000071dd00720c */ /* 0x000fe40003fa4270 */
[----:B------:R-:W-:Y:S02]  /*107f0*/  FSEL R131, R121, -INF , !P3 ;  /* 0xff80000079837808 */ /* 0x000fe40005800000 */
[----:B------:R-:W-:Y:S02]  /*10800*/  FSEL R124, R124, -INF , !P5 ;  /* 0xff8000007c7c7808 */ /* 0x000fe40006800000 */
[-C--:B------:R-:W-:Y:S02]  /*10810*/  ISETP.GE.AND P3, PT, R113, R213.reuse, PT ;  /* 0x000000d57100720c */ /* 0x080fe40003f66270 */
[----:B------:R-:W-:Y:S02]  /*10820*/  ISETP.GE.AND P5, PT, R181, R212, PT ;  /* 0x000000d4b500720c */ /* 0x000fe40003fa6270 */
[----:B------:R-:W-:Y:S02]  /*10830*/  FSEL R130, R124, -INF , !P3 ;  /* 0xff8000007c827808 */ /* 0x000fe40005800000 */
[----:B------:R-:W-:Y:S01]  /*10840*/  ISETP.GE.AND P3, PT, R112, R213, PT ;  /* 0x000000d57000720c */ /* 0x000fe20003f66270 */
[----:B------:R-:W-:Y:S01]  /*10850*/  IMAD.MOV.U32 R112, RZ, RZ, R85 ;  /* 0x000000ffff707224 */ /* 0x000fe200078e0055 */
[----:B------:R-:W-:Y:S02]  /*10860*/  FSEL R172, R122, -INF , !P5 ;  /* 0xff8000007aac7808 */ /* 0x000fe40006800000 */
[----:B------:R-:W-:Y:S02]  /*10870*/  FSEL R129, R125, -INF , !P3 ;  /* 0xff8000007d817808 */ /* 0x000fe40005800000 */
[----:B------:R-:W-:Y:S02]  /*10880*/  FMNMX3.FTZ R0, R0, R172, R171, !PT ;  /* 0x000000ac00007276 */ /* 0x000fe400078100ab */
[----:B------:R-:W-:Y:S02]  /*10890*/  ISETP.GT.AND P3, PT, R220, R113, PT ;  /* 0x00000071dc00720c */ /* 0x000fe40003f64270 */
[----:B------:R-:W-:Y:S02]  /*108a0*/  FMNMX3.FTZ R42, R42, R230, R229, !PT ;  /* 0x000000e62a2a7276 */ /* 0x000fe400078100e5 */
[----:B------:R-:W-:Y:S02]  /*108b0*/  FMNMX3.FTZ R3, R3, R176, R175, !PT ;  /* 0x000000b003037276 */ /* 0x000fe400078100af */
[----:B------:R-:W-:Y:S02]  /*108c0*/  FMNMX3.FTZ R42, R42, R228, R227, !PT ;  /* 0x000000e42a2a7276 */ /* 0x000fe400078100e3 */
[----:B------:R-:W-:Y:S02]  /*108d0*/  FMNMX3.FTZ R3, R3, R174, R173, !PT ;  /* 0x000000ae03037276 */ /* 0x000fe400078100ad */
[----:B------:R-:W-:Y:S03]  /*108e0*/  FMNMX3.FTZ R42, R42, R169, R131, !PT ;  /* 0x000000a92a2a7276 */ /* 0x000fe60007810083 */
[----:B------:R-:W-:Y:S01]  /*108f0*/  SHFL.BFLY PT, R4, R3, 0x2, 0x1f ;  /* 0x0c401f0003047f89 */ /* 0x000fe200000e0000 */
[----:B------:R-:W-:Y:S02]  /*10900*/  FMNMX3.FTZ R43, R42, R130, R129, !PT ;  /* 0x000000822a2b7276 */ /* 0x000fe40007810081 */
[----:B------:R-:W-:Y:S02]  /*10910*/  FSEL R42, R126, -INF , !P3 ;  /* 0xff8000007e2a7808 */ /* 0x000fe40005800000 */
[----:B------:R-:W-:Y:S03]  /*10920*/  FSETP.NEU.FTZ.AND P3, PT, R36, -INF , PT ;  /* 0xff8000002400780b */ /* 0x000fe60003f7d000 */
[----:B------:R-:W1:Y:S01]  /*10930*/  SHFL.BFLY PT, R62, R43, 0x2, 0x1f ;  /* 0x0c401f002b3e7f89 */ /* 0x000e6200000e0000 */
[----:B------:R-:W-:Y:S02]  /*10940*/  FSEL R42, R42, -INF , !P6 ;  /* 0xff8000002a2a7808 */ /* 0x000fe40007000000 */
[----:B------:R-:W-:Y:S02]  /*10950*/  FSEL R182, R182, RZ, P3 ;  /* 0x000000ffb6b67208 */ /* 0x000fe40001800000 */
[----:B------:R-:W-:Y:S03]  /*10960*/  FMNMX3.FTZ R0, R0, R42, R41, !PT ;  /* 0x0000002a00007276 */ /* 0x000fe60007810029 */
        /* <DEDUP_REMOVED lines=16> */
[----:B-1----:R-:W-:Y:S01]  /*10a70*/  FMNMX.FTZ R62, R43, R62, !PT ;  /* 0x0000003e2b3e7209 */ /* 0x002fe20007810000 */
[--C-:B------:R-:W-:Y:S01]  /*10a80*/  FFMA.FTZ R88, R37, UR4, -R182.reuse ;  /* 0x0000000425587c23 */ /* 0x100fe200080108b6 */
[--C-:B------:R-:W-:Y:S01]  /*10a90*/  FFMA.FTZ R104, R68, UR4, -R182.reuse ;  /* 0x0000000444687c23 */ /* 0x100fe200080108b6 */
[--C-:B------:R-:W-:Y:S01]  /*10aa0*/  FFMA.FTZ R82, R72, UR4, -R182.reuse ;  /* 0x0000000448527c23 */ /* 0x100fe200080108b6 */
[--C-:B------:R-:W-:Y:S01]  /*10ab0*/  FFMA.FTZ R93, R33, UR4, -R182.reuse ;  /* 0x00000004215d7c23 */ /* 0x100fe200080108b6 */
[----:B------:R-:W1:Y:S03]  /*10ac0*/  SHFL.BFLY PT, R43, R62, 0x1, 0x1f ;  /* 0x0c201f003e2b7f89 */ /* 0x000e6600000e0000 */
[----:B------:R-:W-:Y:S01]  /*10ad0*/  MUFU.EX2 R128, R128 ;  /* 0x0000008000807308 */ /* 0x000fe20000000800 */
[--C-:B------:R-:W-:Y:S01]  /*10ae0*/  FFMA.FTZ R118, R118, UR4, -R182.reuse ;  /* 0x0000000476767c23 */ /* 0x100fe200080108b6 */
[----:B------:R-:W-:Y:S01]  /*10af0*/  FMNMX.FTZ R3, R3, R4, !PT ;  /* 0x0000000403037209 */ /* 0x000fe20007810000 */
[--C-:B------:R-:W-:Y:S01]  /*10b00*/  FFMA.FTZ R185, R185, UR4, -R182.reuse ;  /* 0x00000004b9b97c23 */ /* 0x100fe200080108b6 */
[----:B------:R-:W-:Y:S03]  /*10b10*/  FFMA.FTZ R183, R183, UR4, -R182 ;  /* 0x00000004b7b77c23 */ /* 0x000fe600080108b6 */
[----:B------:R-:W2:Y:S03]  /*10b20*/  SHFL.BFLY PT, R4, R3, 0x1, 0x1f ;  /* 0x0c201f0003047f89 */ /* 0x000ea600000e0000 */
[----:B------:R-:W3:Y:S10]  /*10b30*/  MUFU.EX2 R127, R127 ;  /* 0x0000007f007f7308 */ /* 0x000ef40000000800 */
[----:B------:R-:W-:Y:S01]  /*10b40*/  MUFU.EX2 R122, R122 ;  /* 0x0000007a007a7308 */ /* 0x000fe20000000800 */
[----:B-1----:R-:W-:Y:S09]  /*10b50*/  FMNMX.FTZ R2, R62, R43, !PT ;  /* 0x0000002b3e027209 */ /* 0x002ff20007810000 */
[----:B------:R-:W-:Y:S01]  /*10b60*/  MUFU.EX2 R114, R114 ;  /* 0x0000007200727308 */ /* 0x000fe20000000800 */
[C---:B------:R-:W-:Y:S01]  /*10b70*/  FSETP.NEU.FTZ.AND P1, PT, R2.reuse, -INF , PT ;  /* 0xff8000000200780b */ /* 0x040fe20003f3d000 */
[----:B------:R-:W-:Y:S01]  /*10b80*/  FMUL.FTZ R179, R2, UR4 ;  /* 0x0000000402b37c20 */ /* 0x000fe20008410000 */
[----:B--2---:R-:W-:Y:S07]  /*10b90*/  FMNMX.FTZ R3, R3, R4, !PT ;  /* 0x0000000403037209 */ /* 0x004fee0007810000 */
[----:B------:R-:W-:Y:S01]  /*10ba0*/  MUFU.EX2 R118, R118 ;  /* 0x0000007600767308 */ /* 0x000fe20000000800 */
[----:B------:R-:W-:Y:S01]  /*10bb0*/  FSEL R179, R179, RZ, P1 ;  /* 0x000000ffb3b37208 */ /* 0x000fe20000800000 */
[----:B------:R-:W1:Y:S01]  /*10bc0*/  SHFL.BFLY PT, R4, R0, 0x2, 0x1f ;  /* 0x0c401f0000047f89 */ /* 0x000e6200000e0000 */
[C---:B------:R-:W-:Y:S01]  /*10bd0*/  FSETP.NEU.FTZ.AND P2, PT, R3.reuse, -INF , PT ;  /* 0xff8000000300780b */ /* 0x040fe20003f5d000 */
[----:B------:R-:W-:Y:S02]  /*10be0*/  FMUL.FTZ R181, R3, UR4 ;  /* 0x0000000403b57c20 */ /* 0x000fe40008410000 */
[--C-:B------:R-:W-:Y:S01]  /*10bf0*/  FFMA.FTZ R101, R20, UR4, -R179.reuse ;  /* 0x0000000414657c23 */ /* 0x100fe200080108b3 */
[--C-:B------:R-:W-:Y:S03]  /*10c00*/  FFMA.FTZ R84, R22, UR4, -R179.reuse ;  /* 0x0000000416547c23 */ /* 0x100fe600080108b3 */
[----:B------:R-:W-:Y:S01]  /*10c10*/  MUFU.EX2 R104, R104 ;  /* 0x0000006800687308 */ /* 0x000fe20000000800 */
[--C-:B------:R-:W-:Y:S01]  /*10c20*/  FFMA.FTZ R57, R57, UR4, -R179.reuse ;  /* 0x0000000439397c23 */ /* 0x100fe200080108b3 */
[----:B------:R-:W-:Y:S01]  /*10c30*/  FSEL R181, R181, RZ, P2 ;  /* 0x000000ffb5b57208 */ /* 0x000fe20001000000 */
[--C-:B------:R-:W-:Y:S01]  /*10c40*/  FFMA.FTZ R95, R19, UR4, -R179.reuse ;  /* 0x00000004135f7c23 */ /* 0x100fe200080108b3 */
[--C-:B------:R-:W-:Y:S01]  /*10c50*/  FFMA.FTZ R91, R40, UR4, -R179.reuse ;  /* 0x00000004285b7c23 */ /* 0x100fe200080108b3 */
[--C-:B------:R-:W-:Y:S01]  /*10c60*/  FFMA.FTZ R238, R238, UR4, -R179.reuse ;  /* 0x00000004eeee7c23 */ /* 0x100fe200080108b3 */
[----:B------:R-:W-:Y:S01]  /*10c70*/  FFMA.FTZ R121, R115, UR4, -R179 ;  /* 0x0000000473797c23 */ /* 0x000fe200080108b3 */
[--C-:B------:R-:W-:Y:S03]  /*10c80*/  FFMA.FTZ R109, R23, UR4, -R181.reuse ;  /* 0x00000004176d7c23 */ /* 0x100fe600080108b5 */
[----:B------:R-:W-:Y:S01]  /*10c90*/  MUFU.EX2 R101, R101 ;  /* 0x0000006500657308 */ /* 0x000fe20000000800 */
[----:B------:R-:W-:Y:S01]  /*10ca0*/  LDSM.16.MT88.4 R20, [R190+0x4000] ;  /* 0x00400000be14783b */ /* 0x000fe20000004200 */
[--C-:B------:R-:W-:Y:S01]  /*10cb0*/  FFMA.FTZ R85, R50, UR4, -R181.reuse ;  /* 0x0000000432557c23 */ /* 0x100fe200080108b5 */
[--C-:B------:R-:W-:Y:S01]  /*10cc0*/  FFMA.FTZ R80, R51, UR4, -R181.reuse ;  /* 0x0000000433507c23 */ /* 0x100fe200080108b5 */
[--C-:B------:R-:W-:Y:S01]  /*10cd0*/  FFMA.FTZ R102, R74, UR4, -R181.reuse ;  /* 0x000000044a667c23 */ /* 0x100fe200080108b5 */
[--C-:B------:R-:W-:Y:S01]  /*10ce0*/  FFMA.FTZ R74, R54, UR4, -R181.reuse ;  /* 0x00000004364a7c23 */ /* 0x100fe200080108b5 */
[--C-:B------:R-:W-:Y:S01]  /*10cf0*/  FFMA.FTZ R96, R69, UR4, -R181.reuse ;  /* 0x0000000445607c23 */ /* 0x100fe200080108b5 */
[--C-:B------:R-:W-:Y:S03]  /*10d00*/  FFMA.FTZ R69, R55, UR4, -R181.reuse ;  /* 0x0000000437457c23 */ /* 0x100fe600080108b5 */
[----:B------:R-:W-:Y:S01]  /*10d10*/  MUFU.EX2 R121, R121 ;  /* 0x0000007900797308 */ /* 0x000fe20000000800 */
[----:B------:R-:W-:Y:S01]  /*10d20*/  LDSM.16.MT88.4 R52, [R190+0x4400] ;  /* 0x00440000be34783b */ /* 0x000fe20000004200 */
[--C-:B------:R-:W-:Y:S01]  /*10d30*/  FFMA.FTZ R86, R39, UR4, -R181.reuse ;  /* 0x0000000427567c23 */ /* 0x100fe200080108b5 */
[----:B------:R-:W-:Y:S01]  /*10d40*/  FFMA.FTZ R68, R66, UR4, -R181 ;  /* 0x0000000442447c23 */ /* 0x000fe200080108b5 */
[----:B------:R-:W-:Y:S01]  /*10d50*/  FFMA.FTZ R66, R60, UR4, -R179 ;  /* 0x000000043c427c23 */ /* 0x000fe200080108b3 */
[--C-:B------:R-:W-:Y:S01]  /*10d60*/  FFMA.FTZ R236, R236, UR4, -R181.reuse ;  /* 0x00000004ecec7c23 */ /* 0x100fe200080108b5 */
[--C-:B------:R-:W-:Y:S01]  /*10d70*/  FFMA.FTZ R235, R235, UR4, -R181.reuse ;  /* 0x00000004ebeb7c23 */ /* 0x100fe200080108b5 */
[--C-:B------:R-:W-:Y:S03]  /*10d80*/  FFMA.FTZ R232, R232, UR4, -R181.reuse ;  /* 0x00000004e8e87c23 */ /* 0x100fe600080108b5 */
[----:B------:R-:W-:Y:S01]  /*10d90*/  MUFU.EX2 R109, R109 ;  /* 0x0000006d006d7308 */ /* 0x000fe20000000800 */
[--C-:B------:R-:W-:Y:S01]  /*10da0*/  FFMA.FTZ R231, R231, UR4, -R181.reuse ;  /* 0x00000004e7e77c23 */ /* 0x100fe200080108b5 */
[----:B-1----:R-:W-:Y:S01]  /*10db0*/  FMNMX.FTZ R4, R0, R4, !PT ;  /* 0x0000000400047209 */ /* 0x002fe20007810000 */
[--C-:B------:R-:W-:Y:S01]  /*10dc0*/  FFMA.FTZ R125, R116, UR4, -R181.reuse ;  /* 0x00000004747d7c23 */ /* 0x100fe200080108b5 */
[----:B------:R-:W-:Y:S01]  /*10dd0*/  FFMA.FTZ R92, R38, UR4, -R181 ;  /* 0x00000004265c7c23 */ /* 0x000fe200080108b5 */
[--C-:B------:R-:W-:Y:S01]  /*10de0*/  FFMA.FTZ R124, R8, UR4, -R179.reuse ;  /* 0x00000004087c7c23 */ /* 0x100fe200080108b3 */
[----:B------:R-:W-:Y:S01]  /*10df0*/  FFMA.FTZ R117, R9, UR4, -R179 ;  /* 0x0000000409757c23 */ /* 0x000fe200080108b3 */
[----:B------:R-:W1:Y:S03]  /*10e00*/  SHFL.BFLY PT, R0, R4, 0x1, 0x1f ;  /* 0x0c201f0004007f89 */ /* 0x000e6600000e0000 */
[----:B------:R-:W-:Y:S01]  /*10e10*/  MUFU.EX2 R102, R102 ;  /* 0x0000006600667308 */ /* 0x000fe20000000800 */
[----:B------:R-:W-:Y:S01]  /*10e20*/  FFMA.FTZ R62, R67, UR4, -R181 ;  /* 0x00000004433e7c23 */ /* 0x000fe200080108b5 */
[--C-:B------:R-:W-:Y:S01]  /*10e30*/  FFMA.FTZ R107, R11, UR4, -R179.reuse ;  /* 0x000000040b6b7c23 */ /* 0x100fe200080108b3 */
[--C-:B------:R-:W-:Y:S01]  /*10e40*/  FFMA.FTZ R106, R10, UR4, -R179.reuse ;  /* 0x000000040a6a7c23 */ /* 0x100fe200080108b3 */
[--C-:B------:R-:W-:Y:S01]  /*10e50*/  FFMA.FTZ R72, R35, UR4, -R179.reuse ;  /* 0x0000000423487c23 */ /* 0x100fe200080108b3 */
[----:B------:R-:W-:Y:S01]  /*10e60*/  FFMA.FTZ R67, R34, UR4, -R179 ;  /* 0x0000000422437c23 */ /* 0x000fe200080108b3 */
[--C-:B------:R-:W-:Y:S01]  /*10e70*/  FFMA.FTZ R110, R119, UR4, -R181.reuse ;  /* 0x00000004776e7c23 */ /* 0x100fe200080108b5 */
[----:B------:R-:W-:Y:S03]  /*10e80*/  FFMA.FTZ R119, R29, UR4, -R181 ;  /* 0x000000041d777c23 */ /* 0x000fe600080108b5 */
[----:B------:R-:W-:Y:S01]  /*10e90*/  MUFU.EX2 R125, R125 ;  /* 0x0000007d007d7308 */ /* 0x000fe20000000800 */
[----:B------:R-:W-:Y:S01]  /*10ea0*/  FFMA.FTZ R61, R61, UR4, -R179 ;  /* 0x000000043d3d7c23 */ /* 0x000fe200080108b3 */
[----:B------:R-:W-:Y:S01]  /*10eb0*/  FFMA.FTZ R126, R170, UR4, -R181 ;  /* 0x00000004aa7e7c23 */ /* 0x000fe200080108b5 */
[----:B------:R-:W-:Y:S01]  /*10ec0*/  FFMA.FTZ R170, R178, UR4, -R179 ;  /* 0x00000004b2aa7c23 */ /* 0x000fe200080108b3 */
[----:B------:R-:W-:Y:S01]  /*10ed0*/  FFMA.FTZ R120, R79, UR4, -R181 ;  /* 0x000000044f787c23 */ /* 0x000fe200080108b5 */
[----:B------:R-:W-:Y:S01]  /*10ee0*/  FFMA.FTZ R79, R44, UR4, -R179 ;  /* 0x000000042c4f7c23 */ /* 0x000fe200080108b3 */
[----:B---3--:R-:W-:Y:S01]  /*10ef0*/  F2FP.F16.F32.PACK_AB R44, R127, R128 ;  /* 0x000000807f2c723e */ /* 0x008fe200000000ff */
[----:B------:R-:W-:Y:S03]  /*10f00*/  FFMA.FTZ R113, R78, UR4, -R181 ;  /* 0x000000044e717c23 */ /* 0x000fe600080108b5 */
[----:B------:R-:W2:Y:S01]  /*10f10*/  MUFU.EX2 R126, R126 ;  /* 0x0000007e007e7308 */ /* 0x000ea20000000800 */
[--C-:B------:R-:W-:Y:S01]  /*10f20*/  FFMA.FTZ R78, R45, UR4, -R179.reuse ;  /* 0x000000042d4e7c23 */ /* 0x100fe200080108b3 */
[--C-:B------:R-:W-:Y:S01]  /*10f30*/  FFMA.FTZ R230, R230, UR4, -R179.reuse ;  /* 0x00000004e6e67c23 */ /* 0x100fe200080108b3 */
[--C-:B------:R-:W-:Y:S01]  /*10f40*/  FFMA.FTZ R229, R229, UR4, -R179.reuse ;  /* 0x00000004e5e57c23 */ /* 0x100fe200080108b3 */
[--C-:B------:R-:W-:Y:S01]  /*10f50*/  FFMA.FTZ R228, R228, UR4, -R179.reuse ;  /* 0x00000004e4e47c23 */ /* 0x100fe200080108b3 */
[----:B------:R-:W-:Y:S01]  /*10f60*/  FFMA.FTZ R227, R227, UR4, -R179 ;  /* 0x00000004e3e37c23 */ /* 0x000fe200080108b3 */
[--C-:B------:R-:W-:Y:S01]  /*10f70*/  FFMA.FTZ R176, R176, UR4, -R181.reuse ;  /* 0x00000004b0b07c23 */ /* 0x100fe200080108b5 */
[----:B-1----:R-:W-:Y:S03]  /*10f80*/  FMNMX.FTZ R0, R4, R0, !PT ;  /* 0x0000000004007209 */ /* 0x002fe60007810000 */
[----:B------:R-:W-:Y:S01]  /*10f90*/  MUFU.EX2 R120, R120 ;  /* 0x0000007800787308 */ /* 0x000fe20000000800 */
[----:B------:R-:W-:Y:S02]  /*10fa0*/  IMAD.MOV.U32 R4, RZ, RZ, R70 ;  /* 0x000000ffff047224 */ /* 0x000fe400078e0046 */
[----:B------:R-:W-:Y:S01]  /*10fb0*/  FFMA.FTZ R70, R64, UR4, -R182 ;  /* 0x0000000440467c23 */ /* 0x000fe200080108b6 */
[C---:B------:R-:W-:Y:S01]  /*10fc0*/  FSETP.NEU.FTZ.AND P0, PT, R0.reuse, -INF , PT ;  /* 0xff8000000000780b */ /* 0x040fe20003f1d000 */
[----:B------:R-:W-:Y:S01]  /*10fd0*/  FMUL.FTZ R180, R0, UR4 ;  /* 0x0000000400b47c20 */ /* 0x000fe20008410000 */
[--C-:B------:R-:W-:Y:S01]  /*10fe0*/  FFMA.FTZ R175, R175, UR4, -R181.reuse ;  /* 0x00000004afaf7c23 */ /* 0x100fe200080108b5 */
[----:B------:R-:W-:Y:S01]  /*10ff0*/  FFMA.FTZ R174, R174, UR4, -R181 ;  /* 0x00000004aeae7c23 */ /* 0x000fe200080108b5 */
[----:B------:R-:W-:Y:S02]  /*11000*/  FFMA.FTZ R169, R169, UR4, -R179 ;  /* 0x00000004a9a97c23 */ /* 0x000fe400080108b3 */
[----:B------:R-:W1:Y:S01]  /*11010*/  MUFU.EX2 R113, R113 ;  /* 0x0000007100717308 */ /* 0x000e620000000800 */
[----:B------:R-:W-:Y:S02]  /*11020*/  FSEL R180, R180, RZ, P0 ;  /* 0x000000ffb4b47208 */ /* 0x000fe40000000000 */
[----:B--2---:R-:W-:Y:S03]  /*11030*/  F2FP.F16.F32.PACK_AB R45, R125, R126 ;  /* 0x0000007e7d2d723e */ /* 0x004fe600000000ff */
[--C-:B------:R-:W-:Y:S01]  /*11040*/  FFMA.FTZ R60, R49, UR4, -R180.reuse ;  /* 0x00000004313c7c23 */ /* 0x100fe200080108b4 */
[--C-:B------:R-:W-:Y:S03]  /*11050*/  FFMA.FTZ R64, R48, UR4, -R180.reuse ;  /* 0x0000000430407c23 */ /* 0x100fe600080108b4 */
[----:B------:R-:W-:Y:S01]  /*11060*/  MUFU.EX2 R170, R170 ;  /* 0x000000aa00aa7308 */ /* 0x000fe20000000800 */
[----:B------:R-:W2:Y:S01]  /*11070*/  LDSM.16.MT88.4 R48, [R188+0x4000] ;  /* 0x00400000bc30783b */ /* 0x000ea20000004200 */
[--C-:B------:R-:W-:Y:S01]  /*11080*/  FFMA.FTZ R65, R59, UR4, -R180.reuse ;  /* 0x000000043b417c23 */ /* 0x100fe200080108b4 */
[--C-:B------:R-:W-:Y:S01]  /*11090*/  FFMA.FTZ R43, R16, UR4, -R180.reuse ;  /* 0x00000004102b7c23 */ /* 0x100fe200080108b4 */
[--C-:B------:R-:W-:Y:S01]  /*110a0*/  FFMA.FTZ R89, R18, UR4, -R180.reuse ;  /* 0x0000000412597c23 */ /* 0x100fe200080108b4 */
[--C-:B------:R-:W-:Y:S01]  /*110b0*/  FFMA.FTZ R83, R17, UR4, -R180.reuse ;  /* 0x0000000411537c23 */ /* 0x100fe200080108b4 */
[--C-:B------:R-:W-:Y:S01]  /*110c0*/  FFMA.FTZ R178, R6, UR4, -R180.reuse ;  /* 0x0000000406b27c23 */ /* 0x100fe200080108b4 */
[--C-:B------:R-:W-:Y:S03]  /*110d0*/  FFMA.FTZ R123, R5, UR4, -R180.reuse ;  /* 0x00000004057b7c23 */ /* 0x100fe600080108b4 */
[----:B------:R-:W3:Y:S01]  /*110e0*/  MUFU.EX2 R124, R124 ;  /* 0x0000007c007c7308 */ /* 0x000ee20000000800 */
[--C-:B------:R-:W-:Y:S01]  /*110f0*/  FFMA.FTZ R116, R14, UR4, -R180.reuse ;  /* 0x000000040e747c23 */ /* 0x100fe200080108b4 */
[--C-:B------:R-:W-:Y:S01]  /*11100*/  FFMA.FTZ R115, R15, UR4, -R180.reuse ;  /* 0x000000040f737c23 */ /* 0x100fe200080108b4 */
[--C-:B------:R-:W-:Y:S01]  /*11110*/  FFMA.FTZ R77, R46, UR4, -R180.reuse ;  /* 0x000000042e4d7c23 */ /* 0x100fe200080108b4 */
[--C-:B------:R-:W-:Y:S01]  /*11120*/  FFMA.FTZ R76, R47, UR4, -R180.reuse ;  /* 0x000000042f4c7c23 */ /* 0x100fe200080108b4 */
[----:B------:R-:W-:Y:S01]  /*11130*/  F2FP.F16.F32.PACK_AB R46, R114, R122 ;  /* 0x0000007a722e723e */ /* 0x000fe200000000ff */
[--C-:B------:R-:W-:Y:S01]  /*11140*/  FFMA.FTZ R71, R32, UR4, -R180.reuse ;  /* 0x0000000420477c23 */ /* 0x100fe200080108b4 */
[----:B-1----:R-:W-:Y:S03]  /*11150*/  F2FP.F16.F32.PACK_AB R47, R113, R120 ;  /* 0x00000078712f723e */ /* 0x002fe600000000ff */
[----:B------:R-:W1:Y:S01]  /*11160*/  MUFU.EX2 R117, R117 ;  /* 0x0000007500757308 */ /* 0x000e620000000800 */
        /* <DEDUP_REMOVED lines=8> */
[----:B---3--:R-:W-:Y:S01]  /*111f0*/  F2FP.F16.F32.PACK_AB R32, R124, R170 ;  /* 0x000000aa7c20723e */ /* 0x008fe200000000ff */
[--C-:B------:R-:W-:Y:S01]  /*11200*/  FFMA.FTZ R225, R225, UR4, -R180.reuse ;  /* 0x00000004e1e17c23 */ /* 0x100fe200080108b4 */
[--C-:B------:R-:W-:Y:S01]  /*11210*/  FFMA.FTZ R187, R187, UR4, -R180.reuse ;  /* 0x00000004bbbb7c23 */ /* 0x100fe200080108b4 */
[--C-:B------:R-:W-:Y:S01]  /*11220*/  FFMA.FTZ R186, R186, UR4, -R180.reuse ;  /* 0x00000004baba7c23 */ /* 0x100fe200080108b4 */
[--C-:B------:R-:W-:Y:S01]  /*11230*/  FFMA.FTZ R172, R172, UR4, -R180.reuse ;  /* 0x00000004acac7c23 */ /* 0x100fe200080108b4 */
[----:B------:R-:W-:Y:S01]  /*11240*/  FFMA.FTZ R171, R171, UR4, -R180 ;  /* 0x00000004abab7c23 */ /* 0x000fe200080108b4 */
[----:B------:R-:W-:Y:S03]  /*11250*/  FSEL R6, R36, RZ, P3 ;  /* 0x000000ff24067208 */ /* 0x000fe60001800000 */
[----:B------:R-:W3:Y:S01]  /*11260*/  MUFU.EX2 R123, R123 ;  /* 0x0000007b007b7308 */ /* 0x000ee20000000800 */
[----:B-1----:R-:W-:Y:S02]  /*11270*/  F2FP.F16.F32.PACK_AB R34, R117, R121 ;  /* 0x000000797522723e */ /* 0x002fe400000000ff */
[----:B------:R-:W-:Y:S01]  /*11280*/  FSEL R5, R3, RZ, P2 ;  /* 0x000000ff03057208 */ /* 0x000fe20001000000 */
[----:B------:R-:W-:Y:S01]  /*11290*/  FADD.FTZ R6, -R6, R166 ;  /* 0x000000a606067221 */ /* 0x000fe20000010100 */
[----:B------:R-:W-:Y:S01]  /*112a0*/  IMAD.MOV.U32 R166, RZ, RZ, R4 ;  /* 0x000000ffffa67224 */ /* 0x000fe200078e0004 */
[----:B------:R-:W-:Y:S04]  /*112b0*/  FSEL R4, R2, RZ, P1 ;  /* 0x000000ff02047208 */ /* 0x000fe80000800000 */
[----:B------:R-:W-:Y:S01]  /*112c0*/  MUFU.EX2 R116, R116 ;  /* 0x0000007400747308 */ /* 0x000fe20000000800 */
[----:B------:R-:W-:Y:S01]  /*112d0*/  FMUL.FTZ R6, R6, UR4 ;  /* 0x0000000406067c20 */ /* 0x000fe20008410000 */
[----:B------:R-:W-:Y:S01]  /*112e0*/  FADD.FTZ R5, -R5, R167 ;  /* 0x000000a705057221 */ /* 0x000fe20000010100 */
[----:B------:R-:W-:Y:S01]  /*112f0*/  FADD.FTZ R4, -R4, R165 ;  /* 0x000000a504047221 */ /* 0x000fe20000010100 */
[----:B------:R-:W-:Y:S02]  /*11300*/  IMAD.MOV.U32 R167, RZ, RZ, R112 ;  /* 0x000000ffffa77224 */ /* 0x000fe400078e0070 */
[--C-:B------:R-:W-:Y:S01]  /*11310*/  FFMA.FTZ R112, R28, UR4, -R181.reuse ;  /* 0x000000041c707c23 */ /* 0x100fe200080108b5 */
[----:B------:R-:W-:Y:S02]  /*11320*/  IMAD.MOV.U32 R165, RZ, RZ, R108 ;  /* 0x000000ffffa57224 */ /* 0x000fe400078e006c */
[----:B------:R-:W-:Y:S01]  /*11330*/  FMUL.FTZ R4, R4, UR4 ;  /* 0x0000000404047c20 */ /* 0x000fe20008410000 */
[----:B------:R-:W1:Y:S01]  /*11340*/  MUFU.EX2 R40, R6 ;  /* 0x0000000600287308 */ /* 0x000e620000000800 */
[----:B---3--:R-:W-:Y:S01]  /*11350*/  F2FP.F16.F32.PACK_AB R33, R123, R178 ;  /* 0x000000b27b21723e */ /* 0x008fe200000000ff */
[----:B------:R-:W-:Y:S08]  /*11360*/  FFMA.FTZ R108, R24, UR4, -R181 ;  /* 0x00000004186c7c23 */ /* 0x000ff000080108b5 */
[----:B------:R3:W4:Y:S10]  /*11370*/  MUFU.EX2 R38, R4 ;  /* 0x0000000400267308 */ /* 0x0007340000000800 */
[----:B------:R-:W2:Y:S01]  /*11380*/  MUFU.EX2 R115, R115 ;  /* 0x0000007300737308 */ /* 0x000ea20000000800 */
[C---:B-1----:R-:W-:Y:S01]  /*11390*/  FMUL.FTZ R16, R40.reuse, R148 ;  /* 0x0000009428107220 */ /* 0x042fe20000410000 */
[C---:B------:R-:W-:Y:S01]  /*113a0*/  FMUL.FTZ R17, R40.reuse, R149 ;  /* 0x0000009528117220 */ /* 0x040fe20000410000 */
[----:B------:R-:W-:Y:S01]  /*113b0*/  FFMA.FTZ R128, R40, R244, R128 ;  /* 0x000000f428807223 */ /* 0x000fe20000010080 */
[----:B------:R-:W-:Y:S01]  /*113c0*/  FMUL.FTZ R6, R5, UR4 ;  /* 0x0000000405067c20 */ /* 0x000fe20008410000 */
[----:B------:R-:W-:Y:S02]  /*113d0*/  FSEL R5, R0, RZ, P0 ;  /* 0x000000ff00057208 */ /* 0x000fe40000000000 */
[----:B------:R-:W-:Y:S03]  /*113e0*/  FADD.FTZ R128, R127, R128 ;  /* 0x000000807f807221 */ /* 0x000fe60000010000 */
[----:B------:R-:W1:Y:S01]  /*113f0*/  MUFU.EX2 R39, R6 ;  /* 0x0000000600277308 */ /* 0x000e620000000800 */
[----:B---3--:R-:W-:Y:S01]  /*11400*/  FMUL.FTZ R4, R40, R160 ;  /* 0x000000a028047220 */ /* 0x008fe20000410000 */
[----:B----4-:R-:W-:Y:S01]  /*11410*/  FMUL.FTZ R28, R38, R136 ;  /* 0x00000088261c7220 */ /* 0x010fe20000410000 */
[----:B------:R-:W-:Y:S01]  /*11420*/  FFMA.FTZ R136, R58, UR4, -R179 ;  /* 0x000000043a887c23 */ /* 0x000fe200080108b3 */
[C---:B------:R-:W-:Y:S01]  /*11430*/  FMUL.FTZ R8, R38.reuse, R156 ;  /* 0x0000009c26087220 */ /* 0x040fe20000410000 */
[C---:B------:R-:W-:Y:S01]  /*11440*/  FMUL.FTZ R9, R38.reuse, R157 ;  /* 0x0000009d26097220 */ /* 0x040fe20000410000 */
[C---:B------:R-:W-:Y:S01]  /*11450*/  FMUL.FTZ R24, R38.reuse, R140 ;  /* 0x0000008c26187220 */ /* 0x040fe20000410000 */
[C---:B------:R-:W-:Y:S03]  /*11460*/  FMUL.FTZ R29, R38.reuse, R137 ;  /* 0x00000089261d7220 */ /* 0x040fe60000410000 */
[----:B------:R-:W-:Y:S01]  /*11470*/  MUFU.EX2 R110, R110 ;  /* 0x0000006e006e7308 */ /* 0x000fe20000000800 */
[----:B--2---:R-:W-:Y:S01]  /*11480*/  F2FP.F16.F32.PACK_AB R35, R115, R116 ;  /* 0x000000747323723e */ /* 0x004fe200000000ff */
[----:B------:R-:W-:Y:S01]  /*11490*/  FADD.FTZ R5, -R5, R164 ;  /* 0x000000a405057221 */ /* 0x000fe20000010100 */
[----:B------:R-:W-:Y:S02]  /*114a0*/  IMAD.MOV.U32 R164, RZ, RZ, R81 ;  /* 0x000000ffffa47224 */ /* 0x000fe400078e0051 */
[--C-:B------:R-:W-:Y:S01]  /*114b0*/  FFMA.FTZ R81, R7, UR4, -R182.reuse ;  /* 0x0000000407517c23 */ /* 0x100fe200080108b6 */
[----:B------:R-:W-:Y:S02]  /*114c0*/  IMAD.MOV.U32 R160, RZ, RZ, R99 ;  /* 0x000000ffffa07224 */ /* 0x000fe400078e0063 */
[----:B------:R-:W-:Y:S01]  /*114d0*/  FMUL.FTZ R5, R5, UR4 ;  /* 0x0000000405057c20 */ /* 0x000fe20008410000 */
[----:B------:R-:W-:Y:S01]  /*114e0*/  FFMA.FTZ R99, R25, UR4, -R182 ;  /* 0x0000000419637c23 */ /* 0x000fe200080108b6 */
[----:B------:R-:W-:Y:S01]  /*114f0*/  MUFU.EX2 R96, R96 ;  /* 0x0000006000607308 */ /* 0x000fe20000000800 */
[C---:B-1----:R-:W-:Y:S01]  /*11500*/  FMUL.FTZ R18, R39.reuse, R150 ;  /* 0x0000009627127220 */ /* 0x042fe20000410000 */
[C---:B------:R-:W-:Y:S01]  /*11510*/  FMUL.FTZ R19, R39.reuse, R151 ;  /* 0x0000009727137220 */ /* 0x040fe20000410000 */
[----:B------:R-:W-:Y:S01]  /*11520*/  FMUL.FTZ R25, R38, R141 ;  /* 0x0000008d26197220 */ /* 0x000fe20000410000 */
[----:B------:R-:W-:Y:S01]  /*11530*/  LDSM.16.MT88.4 R148, [R190+0x5c00] ;  /* 0x005c0000be94783b */ /* 0x000fe20000004200 */
[----:B------:R-:W-:Y:S01]  /*11540*/  FFMA.FTZ R141, R56, UR4, -R179 ;  /* 0x00000004388d7c23 */ /* 0x000fe200080108b3 */
[C---:B------:R-:W-:Y:S01]  /*11550*/  FMUL.FTZ R6, R39.reuse, R162 ;  /* 0x000000a227067220 */ /* 0x040fe20000410000 */
[----:B------:R-:W-:Y:S03]  /*11560*/  FMUL.FTZ R7, R39, R163 ;  /* 0x000000a327077220 */ /* 0x000fe60000410000 */
[----:B------:R1:W2:Y:S01]  /*11570*/  MUFU.EX2 R37, R5 ;  /* 0x0000000500257308 */ /* 0x0002a20000000800 */
[----:B------:R-:W-:Y:S02]  /*11580*/  IMAD.MOV.U32 R162, RZ, RZ, R97 ;  /* 0x000000ffffa27224 */ /* 0x000fe400078e0061 */
[--C-:B------:R-:W-:Y:S01]  /*11590*/  FFMA.FTZ R97, R12, UR4, -R181.reuse ;  /* 0x000000040c617c23 */ /* 0x100fe200080108b5 */
[----:B------:R-:W-:Y:S01]  /*115a0*/  FMUL.FTZ R12, R38, R152 ;  /* 0x00000098260c7220 */ /* 0x000fe20000410000 */
[----:B------:R-:W-:Y:S01]  /*115b0*/  FFMA.FTZ R152, R252, UR4, -R181 ;  /* 0x00000004fc987c23 */ /* 0x000fe200080108b5 */
[----:B------:R-:W-:Y:S02]  /*115c0*/  IMAD.MOV.U32 R163, RZ, RZ, R94 ;  /* 0x000000ffffa37224 */ /* 0x000fe400078e005e */
[----:B------:R-:W-:Y:S01]  /*115d0*/  FFMA.FTZ R94, R13, UR4, -R182 ;  /* 0x000000040d5e7c23 */ /* 0x000fe200080108b6 */
[C---:B------:R-:W-:Y:S01]  /*115e0*/  FMUL.FTZ R13, R38.reuse, R153 ;  /* 0x00000099260d7220 */ /* 0x040fe20000410000 */
[----:B------:R-:W-:Y:S01]  /*115f0*/  MUFU.EX2 R107, R107 ;  /* 0x0000006b006b7308 */ /* 0x000fe20000000800 */
[--C-:B------:R-:W-:Y:S01]  /*11600*/  FFMA.FTZ R153, R247, UR4, -R179.reuse ;  /* 0x00000004f7997c23 */ /* 0x100fe200080108b3 */
[--C-:B------:R-:W-:Y:S01]  /*11610*/  FFMA.FTZ R140, R163, UR4, -R179.reuse ;  /* 0x00000004a38c7c23 */ /* 0x100fe200080108b3 */
[----:B------:R-:W-:Y:S01]  /*11620*/  FFMA.FTZ R170, R38, R218, R170 ;  /* 0x000000da26aa7223 */ /* 0x000fe200000100aa */
[C---:B------:R-:W-:Y:S01]  /*11630*/  ISETP.GT.AND P0, PT, R224.reuse, R205, PT ;  /* 0x000000cde000720c */ /* 0x040fe20003f04270 */
[----:B------:R-:W-:Y:S02]  /*11640*/  VIADD R224, R224, 0xffffffff ;  /* 0xffffffffe0e07836 */ /* 0x000fe40000000000 */
[----:B------:R-:W-:Y:S01]  /*11650*/  FFMA.FTZ R126, R39, R219, R126 ;  /* 0x000000db277e7223 */ /* 0x000fe2000001007e */
[----:B------:R-:W-:Y:S02]  /*11660*/  FADD.FTZ R170, R124, R170 ;  /* 0x000000aa7caa7221 */ /* 0x000fe40000010000 */
[----:B------:R-:W3:Y:S01]  /*11670*/  MUFU.EX2 R106, R106 ;  /* 0x0000006a006a7308 */ /* 0x000ee20000000800 */
[----:B-1----:R-:W-:Y:S01]  /*11680*/  FMUL.FTZ R5, R40, R161 ;  /* 0x000000a128057220 */ /* 0x002fe20000410000 */
[C---:B--2---:R-:W-:Y:S01]  /*11690*/  FMUL.FTZ R10, R37.reuse, R158 ;  /* 0x0000009e250a7220 */ /* 0x044fe20000410000 */
[C---:B------:R-:W-:Y:S01]  /*116a0*/  FMUL.FTZ R11, R37.reuse, R159 ;  /* 0x0000009f250b7220 */ /* 0x040fe20000410000 */
[C---:B------:R-:W-:Y:S01]  /*116b0*/  FMUL.FTZ R14, R37.reuse, R154 ;  /* 0x0000009a250e7220 */ /* 0x040fe20000410000 */
[C---:B------:R-:W-:Y:S01]  /*116c0*/  FMUL.FTZ R15, R37.reuse, R155 ;  /* 0x0000009b250f7220 */ /* 0x040fe20000410000 */
[C---:B------:R-:W-:Y:S01]  /*116d0*/  FMUL.FTZ R26, R37.reuse, R142 ;  /* 0x0000008e251a7220 */ /* 0x040fe20000410000 */
[C---:B------:R-:W-:Y:S03]  /*116e0*/  FMUL.FTZ R27, R37.reuse, R143 ;  /* 0x0000008f251b7220 */ /* 0x040fe60000410000 */
[----:B------:R-:W-:Y:S01]  /*116f0*/  MUFU.EX2 R95, R95 ;  /* 0x0000005f005f7308 */ /* 0x000fe20000000800 */
[-C--:B------:R-:W-:Y:S05]  /*11700*/  HMMA.16816.F32 R4, R44, R20.reuse, R4 ;  /* 0x000000142c04723c */ /* 0x080fea0000001804 */
[----:B------:R-:W-:Y:S01]  /*11710*/  FMUL.FTZ R31, R37, R139 ;  /* 0x0000008b251f7220 */ /* 0x000fe20000410000 */
[--C-:B------:R-:W-:Y:S03]  /*11720*/  FFMA.FTZ R142, R160, UR4, -R180.reuse ;  /* 0x00000004a08e7c23 */ /* 0x100fe600080108b4 */
[----:B------:R-:W-:Y:S01]  /*11730*/  MUFU.EX2 R105, R105 ;  /* 0x0000006900697308 */ /* 0x000fe20000000800 */
[C---:B------:R-:W-:Y:S04]  /*11740*/  HMMA.16816.F32 R8, R32.reuse, R20, R8 ;  /* 0x000000142008723c */ /* 0x040fe80000001808 */
[C---:B------:R-:W-:Y:S01]  /*11750*/  FMUL.FTZ R20, R40.reuse, R144 ;  /* 0x0000009028147220 */ /* 0x040fe20000410000 */
[----:B------:R-:W-:Y:S01]  /*11760*/  FMUL.FTZ R21, R40, R145 ;  /* 0x0000009128157220 */ /* 0x000fe20000410000 */
[--C-:B------:R-:W-:Y:S03]  /*11770*/  FFMA.FTZ R143, R164, UR4, -R180.reuse ;  /* 0x00000004a48f7c23 */ /* 0x100fe600080108b4 */
[----:B------:R-:W1:Y:S01]  /*11780*/  MUFU.EX2 R100, R100 ;  /* 0x0000006400647308 */ /* 0x000e620000000800 */
[-C--:B------:R-:W-:Y:S03]  /*11790*/  HMMA.16816.F32 R12, R32, R22.reuse, R12 ;  /* 0x00000016200c723c */ /* 0x080fe6000000180c */
[----:B------:R-:W-:Y:S01]  /*117a0*/  FFMA.FTZ R154, R246, UR4, -R179 ;  /* 0x00000004f69a7c23 */ /* 0x000fe200080108b3 */
[----:B------:R-:W-:Y:S01]  /*117b0*/  FFMA.FTZ R155, R243, UR4, -R180 ;  /* 0x00000004f39b7c23 */ /* 0x000fe200080108b4 */
[----:B------:R-:W-:Y:S02]  /*117c0*/  IMAD.MOV.U32 R161, RZ, RZ, R98 ;  /* 0x000000ffffa17224 */ /* 0x000fe400078e0062 */
[----:B------:R-:W-:Y:S02]  /*117d0*/  FFMA.FTZ R98, R30, UR4, -R182 ;  /* 0x000000041e627c23 */ /* 0x000fe400080108b6 */
[----:B------:R-:W-:Y:S01]  /*117e0*/  MUFU.EX2 R43, R43 ;  /* 0x0000002b002b7308 */ /* 0x000fe20000000800 */
[C---:B------:R-:W-:Y:S04]  /*117f0*/  HMMA.16816.F32 R16, R44.reuse, R22, R16 ;  /* 0x000000162c10723c */ /* 0x040fe80000001810 */
[C---:B------:R-:W-:Y:S01]  /*11800*/  FMUL.FTZ R22, R39.reuse, R146 ;  /* 0x0000009227167220 */ /* 0x040fe20000410000 */
[----:B------:R-:W-:Y:S01]  /*11810*/  FMUL.FTZ R23, R39, R147 ;  /* 0x0000009327177220 */ /* 0x000fe20000410000 */
[----:B------:R-:W-:Y:S03]  /*11820*/  FMUL.FTZ R30, R37, R138 ;  /* 0x0000008a251e7220 */ /* 0x000fe60000410000 */
[----:B------:R-:W2:Y:S01]  /*11830*/  MUFU.EX2 R90, R90 ;  /* 0x0000005a005a7308 */ /* 0x000ea20000000800 */
[----:B------:R-:W-:Y:S01]  /*11840*/  FFMA.FTZ R137, R161, UR4, -R180 ;  /* 0x00000004a1897c23 */ /* 0x000fe200080108b4 */
[--C-:B------:R-:W-:Y:S01]  /*11850*/  FFMA.FTZ R144, R165, UR4, -R182.reuse ;  /* 0x00000004a5907c23 */ /* 0x100fe200080108b6 */
[----:B------:R-:W-:Y:S01]  /*11860*/  FFMA.FTZ R146, R166, UR4, -R181 ;  /* 0x00000004a6927c23 */ /* 0x000fe200080108b5 */
[--C-:B------:R-:W-:Y:S01]  /*11870*/  FFMA.FTZ R145, R167, UR4, -R182.reuse ;  /* 0x00000004a7917c23 */ /* 0x100fe200080108b6 */
[-C--:B------:R-:W-:Y:S05]  /*11880*/  HMMA.16816.F32 R20, R44, R48.reuse, R20 ;  /* 0x000000302c14723c */ /* 0x080fea0000001814 */
[----:B------:R-:W-:Y:S01]  /*11890*/  MUFU.EX2 R93, R93 ;  /* 0x0000005d005d7308 */ /* 0x000fe20000000800 */
[----:B------:R-:W-:Y:S01]  /*118a0*/  FFMA.FTZ R167, R245, UR4, -R179 ;  /* 0x00000004f5a77c23 */ /* 0x000fe200080108b3 */
[--C-:B------:R-:W-:Y:S01]  /*118b0*/  FFMA.FTZ R147, R251, UR4, -R182.reuse ;  /* 0x00000004fb937c23 */ /* 0x100fe200080108b6 */
[----:B------:R-:W-:Y:S01]  /*118c0*/  FFMA.FTZ R164, R250, UR4, -R182 ;  /* 0x00000004faa47c23 */ /* 0x000fe200080108b6 */
[--C-:B------:R-:W-:Y:S01]  /*118d0*/  FFMA.FTZ R165, R249, UR4, -R181.reuse ;  /* 0x00000004f9a57c23 */ /* 0x100fe200080108b5 */
[C---:B------:R-:W-:Y:S05]  /*118e0*/  HMMA.16816.F32 R24, R32.reuse, R48, R24 ;  /* 0x000000302018723c */ /* 0x040fea0000001818 */
[----:B------:R-:W-:Y:S01]  /*118f0*/  MUFU.EX2 R88, R88 ;  /* 0x0000005800587308 */ /* 0x000fe20000000800 */
[----:B---3--:R-:W-:Y:S01]  /*11900*/  F2FP.F16.F32.PACK_AB R48, R106, R107 ;  /* 0x0000006b6a30723e */ /* 0x008fe200000000ff */
[----:B------:R-:W-:Y:S01]  /*11910*/  FFMA.FTZ R166, R248, UR4, -R181 ;  /* 0x00000004f8a67c23 */ /* 0x000fe200080108b5 */
[----:B-1----:R-:W-:Y:S01]  /*11920*/  F2FP.F16.F32.PACK_AB R49, R100, R105 ;  /* 0x000000696431723e */ /* 0x002fe200000000ff */
[----:B------:R-:W-:Y:S01]  /*11930*/  FFMA.FTZ R178, R37, R217, R178 ;  /* 0x000000d925b27223 */ /* 0x000fe200000100b2 */
[-C--:B------:R-:W-:Y:S05]  /*11940*/  HMMA.16816.F32 R28, R32, R50.reuse, R28 ;  /* 0x00000032201c723c */ /* 0x080fea000000181c */
[----:B------:R-:W1:Y:S01]  /*11950*/  MUFU.EX2 R92, R92 ;  /* 0x0000005c005c7308 */ /* 0x000e620000000800 */
[C---:B------:R-:W-:Y:S01]  /*11960*/  FMUL.FTZ R32, R40.reuse, R132 ;  /* 0x0000008428207220 */ /* 0x040fe20000410000 */
[----:B------:R-:W-:Y:S01]  /*11970*/  FMUL.FTZ R33, R40, R133 ;  /* 0x0000008528217220 */ /* 0x000fe20000410000 */
[C---:B------:R-:W-:Y:S01]  /*11980*/  FMUL.FTZ R34, R39.reuse, R134 ;  /* 0x0000008627227220 */ /* 0x040fe20000410000 */
[----:B------:R-:W-:Y:S01]  /*11990*/  FMUL.FTZ R35, R39, R135 ;  /* 0x0000008727237220 */ /* 0x000fe20000410000 */
[----:B------:R-:W-:Y:S01]  /*119a0*/  FFMA.FTZ R133, R162, UR4, -R180 ;  /* 0x00000004a2857c23 */ /* 0x000fe200080108b4 */
[----:B------:R-:W-:Y:S01]  /*119b0*/  FFMA.FTZ R134, R184, UR4, -R182 ;  /* 0x00000004b8867c23 */ /* 0x000fe200080108b6 */
[----:B------:R-:W-:Y:S03]  /*119c0*/  FFMA.FTZ R135, R131, UR4, -R179 ;  /* 0x0000000483877c23 */ /* 0x000fe600080108b3 */
[----:B------:R3:W-:Y:S01]  /*119d0*/  MUFU.EX2 R132, R57 ;  /* 0x0000003900847308 */ /* 0x0007e20000000800 */
[----:B------:R-:W-:Y:S01]  /*119e0*/  FADD.FTZ R178, R123, R178 ;  /* 0x000000b27bb27221 */ /* 0x000fe20000010000 */
[----:B------:R-:W-:Y:S01]  /*119f0*/  FADD.FTZ R170, R121, R170 ;  /* 0x000000aa79aa7221 */ /* 0x000fe20000010000 */
[----:B------:R-:W-:Y:S04]  /*11a00*/  HMMA.16816.F32 R32, R44, R50, R32 ;  /* 0x000000322c20723c */ /* 0x000fe80000001820 */
[----:B------:R-:W-:Y:S03]  /*11a10*/  F2FP.F16.F32.PACK_AB R44, R111, R118 ;  /* 0x000000766f2c723e */ /* 0x000fe600000000ff */
[----:B------:R-:W-:Y:S01]  /*11a20*/  MUFU.EX2 R86, R86 ;  /* 0x0000005600567308 */ /* 0x000fe20000000800 */
[----:B------:R-:W-:Y:S01]  /*11a30*/  F2FP.F16.F32.PACK_AB R45, R109, R110 ;  /* 0x0000006e6d2d723e */ /* 0x000fe200000000ff */
[----:B------:R-:W-:Y:S01]  /*11a40*/  FADD.FTZ R178, R116, R178 ;  /* 0x000000b274b27221 */ /* 0x000fe20000010000 */
[----:B------:R-:W-:Y:S01]  /*11a50*/  F2FP.F16.F32.PACK_AB R46, R103, R104 ;  /* 0x00000068672e723e */ /* 0x000fe200000000ff */
[----:B------:R-:W-:Y:S01]  /*11a60*/  FADD.FTZ R126, R125, R126 ;  /* 0x0000007e7d7e7221 */ /* 0x000fe20000010000 */
[----:B------:R-:W-:Y:S01]  /*11a70*/  F2FP.F16.F32.PACK_AB R47, R96, R102 ;  /* 0x00000066602f723e */ /* 0x000fe200000000ff */
[----:B------:R-:W-:Y:S01]  /*11a80*/  FADD.FTZ R178, R115, R178 ;  /* 0x000000b273b27221 */ /* 0x000fe20000010000 */
[----:B------:R-:W-:Y:S03]  /*11a90*/  F2FP.F16.F32.PACK_AB R50, R95, R101 ;  /* 0x000000655f32723e */ /* 0x000fe600000000ff */
[----:B------:R-:W-:Y:S01]  /*11aa0*/  MUFU.EX2 R87, R87 ;  /* 0x0000005700577308 */ /* 0x000fe20000000800 */
[----:B---3--:R-:W3:Y:S01]  /*11ab0*/  LDSM.16.MT88.4 R56, [R188+0x4400] ;  /* 0x00440000bc38783b */ /* 0x008ee20000004200 */
[----:B--2---:R-:W-:Y:S01]  /*11ac0*/  F2FP.F16.F32.PACK_AB R51, R90, R43 ;  /* 0x0000002b5a33723e */ /* 0x004fe200000000ff */
[----:B------:R-:W-:Y:S01]  /*11ad0*/  FADD.FTZ R178, R105, R178 ;  /* 0x000000b269b27221 */ /* 0x000fe20000010000 */
[-C--:B------:R-:W-:Y:S03]  /*11ae0*/  HMMA.16816.F32 R4, R44, R52.reuse, R4 ;  /* 0x000000342c04723c */ /* 0x080fe60000001804 */
[----:B------:R-:W-:Y:S03]  /*11af0*/  FADD.FTZ R170, R117, R170 ;  /* 0x000000aa75aa7221 */ /* 0x000fe60000010000 */
[----:B------:R-:W-:Y:S01]  /*11b00*/  MUFU.EX2 R82, R82 ;  /* 0x0000005200527308 */ /* 0x000fe20000000800 */
[----:B------:R-:W-:Y:S01]  /*11b10*/  FADD.FTZ R126, R120, R126 ;  /* 0x0000007e787e7221 */ /* 0x000fe20000010000 */
[----:B------:R-:W-:Y:S01]  /*11b20*/  FADD.FTZ R128, R122, R128 ;  /* 0x000000807a807221 */ /* 0x000fe20000010000 */
[----:B------:R-:W-:Y:S01]  /*11b30*/  FADD.FTZ R170, R107, R170 ;  /* 0x000000aa6baa7221 */ /* 0x000fe20000010000 */
[C---:B------:R-:W-:Y:S06]  /*11b40*/  HMMA.16816.F32 R8, R48.reuse, R52, R8 ;  /* 0x000000343008723c */ /* 0x040fec0000001808 */
[----:B------:R-:W-:Y:S01]  /*11b50*/  MUFU.EX2 R85, R85 ;  /* 0x0000005500557308 */ /* 0x000fe20000000800 */
[----:B------:R-:W-:Y:S01]  /*11b60*/  FADD.FTZ R126, R113, R126 ;  /* 0x0000007e717e7221 */ /* 0x000fe20000010000 */
[----:B------:R-:W-:Y:S01]  /*11b70*/  FADD.FTZ R170, R106, R170 ;  /* 0x000000aa6aaa7221 */ /* 0x000fe20000010000 */
[----:B------:R-:W-:Y:S01]  /*11b80*/  FADD.FTZ R128, R114, R128 ;  /* 0x0000008072807221 */ /* 0x000fe20000010000 */
[-C--:B------:R-:W-:Y:S03]  /*11b90*/  HMMA.16816.F32 R12, R48, R54.reuse, R12 ;  /* 0x00000036300c723c */ /* 0x080fe6000000180c */
[----:B------:R-:W-:Y:S03]  /*11ba0*/  FADD.FTZ R126, R110, R126 ;  /* 0x0000007e6e7e7221 */ /* 0x000fe60000010000 */
[----:B------:R-:W-:Y:S01]  /*11bb0*/  MUFU.EX2 R80, R80 ;  /* 0x0000005000507308 */ /* 0x000fe20000000800 */
[----:B------:R-:W-:Y:S01]  /*11bc0*/  FADD.FTZ R170, R101, R170 ;  /* 0x000000aa65aa7221 */ /* 0x000fe20000010000 */
[----:B------:R-:W-:Y:S01]  /*11bd0*/  FADD.FTZ R128, R118, R128 ;  /* 0x0000008076807221 */ /* 0x000fe20000010000 */
[----:B------:R-:W-:Y:S01]  /*11be0*/  FADD.FTZ R126, R109, R126 ;  /* 0x0000007e6d7e7221 */ /* 0x000fe20000010000 */
[C---:B------:R-:W-:Y:S01]  /*11bf0*/  HMMA.16816.F32 R16, R44.reuse, R54, R16 ;  /* 0x000000362c10723c */ /* 0x040fe20000001810 */
[----:B------:R-:W2:Y:S05]  /*11c00*/  LDSM.16.MT88.4 R52, [R190+0x4800] ;  /* 0x00480000be34783b */ /* 0x000eaa0000004200 */
[----:B------:R-:W4:Y:S01]  /*11c10*/  MUFU.EX2 R91, R91 ;  /* 0x0000005b005b7308 */ /* 0x000f220000000800 */
[----:B------:R-:W-:Y:S01]  /*11c20*/  FADD.FTZ R170, R95, R170 ;  /* 0x000000aa5faa7221 */ /* 0x000fe20000010000 */
[----:B------:R-:W-:Y:S01]  /*11c30*/  FADD.FTZ R126, R102, R126 ;  /* 0x0000007e667e7221 */ /* 0x000fe20000010000 */
[----:B------:R-:W-:Y:S01]  /*11c40*/  FADD.FTZ R128, R111, R128 ;  /* 0x000000806f807221 */ /* 0x000fe20000010000 */
[----:B------:R-:W-:Y:S01]  /*11c50*/  FFMA.FTZ R182, R177, UR4, -R182 ;  /* 0x00000004b1b67c23 */ /* 0x000fe200080108b6 */
[----:B------:R-:W-:Y:S01]  /*11c60*/  FFMA.FTZ R181, R173, UR4, -R181 ;  /* 0x00000004adb57c23 */ /* 0x000fe200080108b5 */
[----:B------:R-:W-:Y:S01]  /*11c70*/  FADD.FTZ R126, R96, R126 ;  /* 0x0000007e607e7221 */ /* 0x000fe20000010000 */
[----:B------:R-:W-:Y:S03]  /*11c80*/  FADD.FTZ R128, R104, R128 ;  /* 0x0000008068807221 */ /* 0x000fe60000010000 */
[----:B------:R-:W2:Y:S01]  /*11c90*/  MUFU.EX2 R84, R84 ;  /* 0x0000005400547308 */ /* 0x000ea20000000800 */
[-C--:B---3--:R-:W-:Y:S03]  /*11ca0*/  HMMA.16816.F32 R20, R44, R56.reuse, R20 ;  /* 0x000000382c14723c */ /* 0x088fe60000001814 */
[----:B-1----:R-:W-:Y:S01]  /*11cb0*/  FADD.FTZ R126, R92, R126 ;  /* 0x0000007e5c7e7221 */ /* 0x002fe20000010000 */
[----:B------:R-:W-:Y:S05]  /*11cc0*/  FADD.FTZ R103, R103, R128 ;  /* 0x0000008067677221 */ /* 0x000fea0000010000 */
[----:B------:R-:W1:Y:S01]  /*11cd0*/  MUFU.EX2 R79, R79 ;  /* 0x0000004f004f7308 */ /* 0x000e620000000800 */
[C---:B------:R-:W-:Y:S04]  /*11ce0*/  HMMA.16816.F32 R24, R48.reuse, R56, R24 ;  /* 0x000000383018723c */ /* 0x040fe80000001818 */
[----:B----4-:R-:W-:Y:S01]  /*11cf0*/  FADD.FTZ R170, R91, R170 ;  /* 0x000000aa5baa7221 */ /* 0x010fe20000010000 */
[----:B------:R-:W-:Y:S01]  /*11d00*/  FADD.FTZ R126, R86, R126 ;  /* 0x0000007e567e7221 */ /* 0x000fe20000010000 */
[----:B------:R-:W-:Y:S03]  /*11d10*/  FADD.FTZ R103, R93, R103 ;  /* 0x000000675d677221 */ /* 0x000fe60000010000 */
[----:B------:R-:W3:Y:S01]  /*11d20*/  MUFU.EX2 R78, R78 ;  /* 0x0000004e004e7308 */ /* 0x000ee20000000800 */
[-C--:B------:R-:W-:Y:S03]  /*11d30*/  HMMA.16816.F32 R28, R48, R58.reuse, R28 ;  /* 0x0000003a301c723c */ /* 0x080fe6000000181c */
[C---:B--2---:R-:W-:Y:S01]  /*11d40*/  F2FP.F16.F32.PACK_AB R48, R84.reuse, R91 ;  /* 0x0000005b5430723e */ /* 0x044fe200000000ff */
[----:B------:R-:W-:Y:S01]  /*11d50*/  FADD.FTZ R170, R84, R170 ;  /* 0x000000aa54aa7221 */ /* 0x000fe20000010000 */
[----:B------:R-:W-:Y:S01]  /*11d60*/  FADD.FTZ R126, R85, R126 ;  /* 0x0000007e557e7221 */ /* 0x000fe20000010000 */
[C---:B------:R-:W-:Y:S03]  /*11d70*/  FADD.FTZ R103, R88.reuse, R103 ;  /* 0x0000006758677221 */ /* 0x040fe60000010000 */
[----:B------:R-:W-:Y:S01]  /*11d80*/  MUFU.EX2 R89, R89 ;  /* 0x0000005900597308 */ /* 0x000fe20000000800 */
[----:B------:R-:W-:Y:S01]  /*11d90*/  HMMA.16816.F32 R32, R44, R58, R32 ;  /* 0x0000003a2c20723c */ /* 0x000fe20000001820 */
[----:B------:R-:W2:Y:S03]  /*11da0*/  LDSM.16.MT88.4 R56, [R188+0x4800] ;  /* 0x00480000bc38783b */ /* 0x000ea60000004200 */
[----:B------:R-:W-:Y:S01]  /*11db0*/  F2FP.F16.F32.PACK_AB R44, R88, R93 ;  /* 0x0000005d582c723e */ /* 0x000fe200000000ff */
[----:B-1----:R-:W-:Y:S01]  /*11dc0*/  FADD.FTZ R170, R79, R170 ;  /* 0x000000aa4faa7221 */ /* 0x002fe20000010000 */
[----:B------:R-:W-:Y:S03]  /*11dd0*/  F2FP.F16.F32.PACK_AB R45, R86, R92 ;  /* 0x0000005c562d723e */ /* 0x000fe600000000ff */
[----:B------:R-:W1:Y:S01]  /*11de0*/  MUFU.EX2 R83, R83 ;  /* 0x0000005300537308 */ /* 0x000e620000000800 */
[----:B------:R-:W-:Y:S01]  /*11df0*/  F2FP.F16.F32.PACK_AB R46, R82, R87 ;  /* 0x00000057522e723e */ /* 0x000fe200000000ff */
[C---:B------:R-:W-:Y:S01]  /*11e00*/  FADD.FTZ R126, R80.reuse, R126 ;  /* 0x0000007e507e7221 */ /* 0x040fe20000010000 */
[----:B------:R-:W-:Y:S01]  /*11e10*/  F2FP.F16.F32.PACK_AB R47, R80, R85 ;  /* 0x00000055502f723e */ /* 0x000fe200000000ff */
[----:B------:R-:W-:Y:S01]  /*11e20*/  FADD.FTZ R103, R87, R103 ;  /* 0x0000006757677221 */ /* 0x000fe20000010000 */
[C---:B---3--:R-:W-:Y:S01]  /*11e30*/  F2FP.F16.F32.PACK_AB R50, R78.reuse, R79 ;  /* 0x0000004f4e32723e */ /* 0x048fe200000000ff */
[----:B------:R-:W-:Y:S04]  /*11e40*/  FADD.FTZ R78, R78, R170 ;  /* 0x000000aa4e4e7221 */ /* 0x000fe80000010000 */
[----:B------:R-:W-:Y:S01]  /*11e50*/  MUFU.EX2 R77, R77 ;  /* 0x0000004d004d7308 */ /* 0x000fe20000000800 */
[----:B------:R-:W-:Y:S01]  /*11e60*/  FADD.FTZ R103, R82, R103 ;  /* 0x0000006752677221 */ /* 0x000fe20000010000 */
[-C--:B------:R-:W-:Y:S08]  /*11e70*/  HMMA.16816.F32 R4, R44, R52.reuse, R4 ;  /* 0x000000342c04723c */ /* 0x080ff00000001804 */
[----:B------:R-:W3:Y:S01]  /*11e80*/  MUFU.EX2 R76, R76 ;  /* 0x0000004c004c7308 */ /* 0x000ee20000000800 */
[----:B-1----:R-:W-:Y:S09]  /*11e90*/  F2FP.F16.F32.PACK_AB R49, R83, R89 ;  /* 0x000000595331723e */ /* 0x002ff200000000ff */
[----:B------:R-:W1:Y:S10]  /*11ea0*/  MUFU.EX2 R75, R75 ;  /* 0x0000004b004b7308 */ /* 0x000e740000000800 */
[----:B------:R-:W4:Y:S01]  /*11eb0*/  MUFU.EX2 R73, R73 ;  /* 0x0000004900497308 */ /* 0x000f220000000800 */
[----:B---3--:R-:W-:Y:S09]  /*11ec0*/  F2FP.F16.F32.PACK_AB R51, R76, R77 ;  /* 0x0000004d4c33723e */ /* 0x008ff200000000ff */
[----:B------:R-:W3:Y:S01]  /*11ed0*/  MUFU.EX2 R74, R74 ;  /* 0x0000004a004a7308 */ /* 0x000ee20000000800 */
[C---:B------:R-:W-:Y:S04]  /*11ee0*/  HMMA.16816.F32 R8, R48.reuse, R52, R8 ;  /* 0x000000343008723c */ /* 0x040fe80000001808 */
[----:B-1----:R-:W-:Y:S05]  /*11ef0*/  FADD.FTZ R103, R75, R103 ;  /* 0x000000674b677221 */ /* 0x002fea0000010000 */
[----:B------:R-:W1:Y:S01]  /*11f00*/  MUFU.EX2 R69, R69 ;  /* 0x0000004500457308 */ /* 0x000e620000000800 */
[-C--:B------:R-:W-:Y:S03]  /*11f10*/  HMMA.16816.F32 R12, R48, R54.reuse, R12 ;  /* 0x00000036300c723c */ /* 0x080fe6000000180c */
[----:B----4-:R-:W-:Y:S06]  /*11f20*/  FADD.FTZ R103, R73, R103 ;  /* 0x0000006749677221 */ /* 0x010fec0000010000 */
[----:B------:R-:W4:Y:S01]  /*11f30*/  MUFU.EX2 R70, R70 ;  /* 0x0000004600467308 */ /* 0x000f220000000800 */
[C---:B------:R-:W-:Y:S01]  /*11f40*/  HMMA.16816.F32 R16, R44.reuse, R54, R16 ;  /* 0x000000362c10723c */ /* 0x040fe20000001810 */
[----:B------:R-:W4:Y:S03]  /*11f50*/  LDSM.16.MT88.4 R52, [R190+0x4c00] ;  /* 0x004c0000be34783b */ /* 0x000f260000004200 */
[----:B---3--:R-:W-:Y:S05]  /*11f60*/  FADD.FTZ R126, R74, R126 ;  /* 0x0000007e4a7e7221 */ /* 0x008fea0000010000 */
[----:B------:R-:W3:Y:S01]  /*11f70*/  MUFU.EX2 R63, R63 ;  /* 0x0000003f003f7308 */ /* 0x000ee20000000800 */
[-C--:B--2---:R-:W-:Y:S03]  /*11f80*/  HMMA.16816.F32 R20, R44, R56.reuse, R20 ;  /* 0x000000382c14723c */ /* 0x084fe60000001814 */
[----:B-1----:R-:W-:Y:S06]  /*11f90*/  FADD.FTZ R126, R69, R126 ;  /* 0x0000007e457e7221 */ /* 0x002fec0000010000 */
[----:B------:R-:W1:Y:S01]  /*11fa0*/  MUFU.EX2 R68, R68 ;  /* 0x0000004400447308 */ /* 0x000e620000000800 */
[C---:B------:R-:W-:Y:S04]  /*11fb0*/  HMMA.16816.F32 R24, R48.reuse, R56, R24 ;  /* 0x000000383018723c */ /* 0x040fe80000001818 */
[----:B----4-:R-:W-:Y:S05]  /*11fc0*/  FADD.FTZ R103, R70, R103 ;  /* 0x0000006746677221 */ /* 0x010fea0000010000 */
[----:B------:R-:W2:Y:S01]  /*11fd0*/  MUFU.EX2 R62, R62 ;  /* 0x0000003e003e7308 */ /* 0x000ea20000000800 */
[-C--:B------:R-:W-:Y:S03]  /*11fe0*/  HMMA.16816.F32 R28, R48, R58.reuse, R28 ;  /* 0x0000003a301c723c */ /* 0x080fe6000000181c */
[----:B---3--:R-:W-:Y:S06]  /*11ff0*/  FADD.FTZ R103, R63, R103 ;  /* 0x000000673f677221 */ /* 0x008fec0000010000 */
[----:B------:R-:W3:Y:S01]  /*12000*/  MUFU.EX2 R72, R72 ;  /* 0x0000004800487308 */ /* 0x000ee20000000800 */
[----:B------:R-:W-:Y:S01]  /*12010*/  HMMA.16816.F32 R32, R44, R58, R32 ;  /* 0x0000003a2c20723c */ /* 0x000fe20000001820 */
[----:B------:R-:W4:Y:S03]  /*12020*/  LDSM.16.MT88.4 R56, [R188+0x4c00] ;  /* 0x004c0000bc38783b */ /* 0x000f260000004200 */
[----:B------:R-:W-:Y:S01]  /*12030*/  F2FP.F16.F32.PACK_AB R44, R73, R75 ;  /* 0x0000004b492c723e */ /* 0x000fe200000000ff */
[----:B-1----:R-:W-:Y:S01]  /*12040*/  FADD.FTZ R126, R68, R126 ;  /* 0x0000007e447e7221 */ /* 0x002fe20000010000 */
[----:B------:R-:W-:Y:S03]  /*12050*/  F2FP.F16.F32.PACK_AB R45, R69, R74 ;  /* 0x0000004a452d723e */ /* 0x000fe600000000ff */
[----:B------:R-:W1:Y:S01]  /*12060*/  MUFU.EX2 R67, R67 ;  /* 0x0000004300437308 */ /* 0x000e620000000800 */
[----:B------:R-:W-:Y:S01]  /*12070*/  F2FP.F16.F32.PACK_AB R46, R63, R70 ;  /* 0x000000463f2e723e */ /* 0x000fe200000000ff */
[C---:B--2---:R-:W-:Y:S01]  /*12080*/  FADD.FTZ R126, R62.reuse, R126 ;  /* 0x0000007e3e7e7221 */ /* 0x044fe20000010000 */
[----:B------:R-:W-:Y:S07]  /*12090*/  F2FP.F16.F32.PACK_AB R47, R62, R68 ;  /* 0x000000443e2f723e */ /* 0x000fee00000000ff */
[----:B------:R-:W2:Y:S01]  /*120a0*/  MUFU.EX2 R66, R66 ;  /* 0x0000004200427308 */ /* 0x000ea20000000800 */
[----:B---3--:R-:W-:Y:S01]  /*120b0*/  FADD.FTZ R78, R72, R78 ;  /* 0x0000004e484e7221 */ /* 0x008fe20000010000 */
[-C--:B------:R-:W-:Y:S08]  /*120c0*/  HMMA.16816.F32 R4, R44, R52.reuse, R4 ;  /* 0x000000342c04723c */ /* 0x080ff00000001804 */
[----:B------:R-:W3:Y:S01]  /*120d0*/  MUFU.EX2 R61, R61 ;  /* 0x0000003d003d7308 */ /* 0x000ee20000000800 */
[C---:B-1----:R-:W-:Y:S01]  /*120e0*/  F2FP.F16.F32.PACK_AB R48, R67.reuse, R72 ;  /* 0x000000484330723e */ /* 0x042fe200000000ff */
[----:B------:R-:W-:Y:S08]  /*120f0*/  FADD.FTZ R78, R67, R78 ;  /* 0x0000004e434e7221 */ /* 0x000ff00000010000 */
[----:B------:R-:W-:Y:S01]  /*12100*/  MUFU.EX2 R71, R71 ;  /* 0x0000004700477308 */ /* 0x000fe20000000800 */
[----:B--2---:R-:W-:Y:S09]  /*12110*/  FADD.FTZ R78, R66, R78 ;  /* 0x0000004e424e7221 */ /* 0x004ff20000010000 */
[----:B------:R-:W1:Y:S01]  /*12120*/  MUFU.EX2 R65, R65 ;  /* 0x0000004100417308 */ /* 0x000e620000000800 */
[C---:B---3--:R-:W-:Y:S01]  /*12130*/  F2FP.F16.F32.PACK_AB R50, R61.reuse, R66 ;  /* 0x000000423d32723e */ /* 0x048fe200000000ff */
[----:B------:R-:W-:Y:S08]  /*12140*/  FADD.FTZ R78, R61, R78 ;  /* 0x0000004e3d4e7221 */ /* 0x000ff00000010000 */
[----:B------:R-:W-:Y:S10]  /*12150*/  MUFU.EX2 R60, R60 ;  /* 0x0000003c003c7308 */ /* 0x000ff40000000800 */
[----:B------:R-:W2:Y:S01]  /*12160*/  MUFU.EX2 R64, R64 ;  /* 0x0000004000407308 */ /* 0x000ea20000000800 */
[----:B-1----:R-:W-:Y:S09]  /*12170*/  F2FP.F16.F32.PACK_AB R49, R65, R71 ;  /* 0x000000474131723e */ /* 0x002ff200000000ff */
[----:B------:R-:W1:Y:S10]  /*12180*/  MUFU.EX2 R81, R81 ;  /* 0x0000005100517308 */ /* 0x000e740000000800 */
[----:B------:R-:W3:Y:S01]  /*12190*/  MUFU.EX2 R94, R94 ;  /* 0x0000005e005e7308 */ /* 0x000ee20000000800 */
[----:B--2---:R-:W-:Y:S09]  /*121a0*/  F2FP.F16.F32.PACK_AB R51, R64, R60 ;  /* 0x0000003c4033723e */ /* 0x004ff200000000ff */
[----:B------:R-:W2:Y:S01]  /*121b0*/  MUFU.EX2 R97, R97 ;  /* 0x0000006100617308 */ /* 0x000ea20000000800 */
[C---:B------:R-:W-:Y:S04]  /*121c0*/  HMMA.16816.F32 R8, R48.reuse, R52, R8 ;  /* 0x000000343008723c */ /* 0x040fe80000001808 */
[----:B-1----:R-:W-:Y:S05]  /*121d0*/  FADD.FTZ R103, R81, R103 ;  /* 0x0000006751677221 */ /* 0x002fea0000010000 */
[----:B------:R-:W-:Y:S01]  /*121e0*/  MUFU.EX2 R108, R108 ;  /* 0x0000006c006c7308 */ /* 0x000fe20000000800 */
[-C--:B------:R-:W-:Y:S03]  /*121f0*/  HMMA.16816.F32 R12, R48, R54.reuse, R12 ;  /* 0x00000036300c723c */ /* 0x080fe6000000180c */
[----:B---3--:R-:W-:Y:S06]  /*12200*/  FADD.FTZ R103, R94, R103 ;  /* 0x000000675e677221 */ /* 0x008fec0000010000 */
[----:B------:R-:W1:Y:S01]  /*12210*/  MUFU.EX2 R99, R99 ;  /* 0x0000006300637308 */ /* 0x000e620000000800 */
[C---:B------:R-:W-:Y:S01]  /*12220*/  HMMA.16816.F32 R16, R44.reuse, R54, R16 ;  /* 0x000000362c10723c */ /* 0x040fe20000001810 */
[----:B------:R-:W3:Y:S03]  /*12230*/  LDSM.16.MT88.4 R52, [R190+0x5000] ;  /* 0x00500000be34783b */ /* 0x000ee60000004200 */
[----:B--2---:R-:W-:Y:S05]  /*12240*/  FADD.FTZ R126, R97, R126 ;  /* 0x0000007e617e7221 */ /* 0x004fea0000010000 */
[----:B------:R-:W2:Y:S01]  /*12250*/  MUFU.EX2 R98, R98 ;  /* 0x0000006200627308 */ /* 0x000ea20000000800 */
[-C--:B----4-:R-:W-:Y:S09]  /*12260*/  HMMA.16816.F32 R20, R44, R56.reuse, R20 ;  /* 0x000000382c14723c */ /* 0x090ff20000001814 */
[----:B------:R-:W-:Y:S01]  /*12270*/  MUFU.EX2 R119, R119 ;  /* 0x0000007700777308 */ /* 0x000fe20000000800 */
[C---:B------:R-:W-:Y:S04]  /*12280*/  HMMA.16816.F32 R24, R48.reuse, R56, R24 ;  /* 0x000000383018723c */ /* 0x040fe80000001818 */
[----:B-1----:R-:W-:Y:S05]  /*12290*/  FADD.FTZ R103, R99, R103 ;  /* 0x0000006763677221 */ /* 0x002fea0000010000 */
[----:B------:R-:W1:Y:S01]  /*122a0*/  MUFU.EX2 R112, R112 ;  /* 0x0000007000707308 */ /* 0x000e620000000800 */
[-C--:B------:R-:W-:Y:S03]  /*122b0*/  HMMA.16816.F32 R28, R48, R58.reuse, R28 ;  /* 0x0000003a301c723c */ /* 0x080fe6000000181c */
[----:B--2---:R-:W-:Y:S06]  /*122c0*/  FADD.FTZ R103, R98, R103 ;  /* 0x0000006762677221 */ /* 0x004fec0000010000 */
[----:B------:R-:W2:Y:S01]  /*122d0*/  MUFU.EX2 R136, R136 ;  /* 0x0000008800887308 */ /* 0x000ea20000000800 */
[----:B------:R-:W-:Y:S01]  /*122e0*/  HMMA.16816.F32 R32, R44, R58, R32 ;  /* 0x0000003a2c20723c */ /* 0x000fe20000001820 */
[----:B------:R-:W4:Y:S03]  /*122f0*/  LDSM.16.MT88.4 R56, [R188+0x5000] ;  /* 0x00500000bc38783b */ /* 0x000f260000004200 */
[----:B------:R-:W-:Y:S02]  /*12300*/  F2FP.F16.F32.PACK_AB R44, R94, R81 ;  /* 0x000000515e2c723e */ /* 0x000fe400000000ff */
[----:B------:R-:W-:Y:S03]  /*12310*/  F2FP.F16.F32.PACK_AB R45, R108, R97 ;  /* 0x000000616c2d723e */ /* 0x000fe600000000ff */
[----:B------:R-:W-:Y:S01]  /*12320*/  MUFU.EX2 R141, R141 ;  /* 0x0000008d008d7308 */ /* 0x000fe20000000800 */
[----:B------:R-:W-:Y:S01]  /*12330*/  F2FP.F16.F32.PACK_AB R46, R98, R99 ;  /* 0x00000063622e723e */ /* 0x000fe200000000ff */
[----:B------:R-:W-:Y:S01]  /*12340*/  FADD.FTZ R108, R108, R126 ;  /* 0x0000007e6c6c7221 */ /* 0x000fe20000010000 */
[----:B-1----:R-:W-:Y:S03]  /*12350*/  F2FP.F16.F32.PACK_AB R47, R112, R119 ;  /* 0x00000077702f723e */ /* 0x002fe600000000ff */
[----:B------:R-:W-:Y:S04]  /*12360*/  FADD.FTZ R108, R119, R108 ;  /* 0x0000006c776c7221 */ /* 0x000fe80000010000 */
[----:B------:R-:W1:Y:S01]  /*12370*/  MUFU.EX2 R140, R140 ;  /* 0x0000008c008c7308 */ /* 0x000e620000000800 */
[----:B--2---:R-:W-:Y:S01]  /*12380*/  F2FP.F16.F32.PACK_AB R48, R132, R136 ;  /* 0x000000888430723e */ /* 0x004fe200000000ff */
[-C--:B---3--:R-:W-:Y:S03]  /*12390*/  HMMA.16816.F32 R4, R44, R52.reuse, R4 ;  /* 0x000000342c04723c */ /* 0x088fe60000001804 */
[----:B------:R-:W-:Y:S05]  /*123a0*/  FADD.FTZ R108, R112, R108 ;  /* 0x0000006c706c7221 */ /* 0x000fea0000010000 */
[----:B------:R-:W-:Y:S10]  /*123b0*/  MUFU.EX2 R133, R133 ;  /* 0x0000008500857308 */ /* 0x000ff40000000800 */
[----:B------:R-:W2:Y:S01]  /*123c0*/  MUFU.EX2 R137, R137 ;  /* 0x0000008900897308 */ /* 0x000ea20000000800 */
[----:B-1----:R-:W-:Y:S09]  /*123d0*/  F2FP.F16.F32.PACK_AB R50, R140, R141 ;  /* 0x0000008d8c32723e */ /* 0x002ff200000000ff */
[----:B------:R-:W-:Y:S10]  /*123e0*/  MUFU.EX2 R142, R142 ;  /* 0x0000008e008e7308 */ /* 0x000ff40000000800 */
[----:B------:R-:W1:Y:S01]  /*123f0*/  MUFU.EX2 R143, R143 ;  /* 0x0000008f008f7308 */ /* 0x000e620000000800 */
[----:B--2---:R-:W-:Y:S09]  /*12400*/  F2FP.F16.F32.PACK_AB R49, R137, R133 ;  /* 0x000000858931723e */ /* 0x004ff200000000ff */
[----:B------:R-:W2:Y:S10]  /*12410*/  MUFU.EX2 R144, R144 ;  /* 0x0000009000907308 */ /* 0x000eb40000000800 */
[----:B------:R-:W3:Y:S01]  /*12420*/  MUFU.EX2 R145, R145 ;  /* 0x0000009100917308 */ /* 0x000ee20000000800 */
[----:B-1----:R-:W-:Y:S09]  /*12430*/  F2FP.F16.F32.PACK_AB R51, R143, R142 ;  /* 0x0000008e8f33723e */ /* 0x002ff200000000ff */
[----:B------:R-:W1:Y:S01]  /*12440*/  MUFU.EX2 R146, R146 ;  /* 0x0000009200927308 */ /* 0x000e620000000800 */
[C---:B------:R-:W-:Y:S04]  /*12450*/  HMMA.16816.F32 R8, R48.reuse, R52, R8 ;  /* 0x000000343008723c */ /* 0x040fe80000001808 */
[----:B--2---:R-:W-:Y:S05]  /*12460*/  FADD.FTZ R103, R144, R103 ;  /* 0x0000006790677221 */ /* 0x004fea0000010000 */
[----:B------:R-:W2:Y:S01]  /*12470*/  MUFU.EX2 R152, R152 ;  /* 0x0000009800987308 */ /* 0x000ea20000000800 */
[-C--:B------:R-:W-:Y:S03]  /*12480*/  HMMA.16816.F32 R12, R48, R54.reuse, R12 ;  /* 0x00000036300c723c */ /* 0x080fe6000000180c */
[----:B---3--:R-:W-:Y:S06]  /*12490*/  FADD.FTZ R103, R145, R103 ;  /* 0x0000006791677221 */ /* 0x008fec0000010000 */
[----:B------:R-:W3:Y:S01]  /*124a0*/  MUFU.EX2 R147, R147 ;  /* 0x0000009300937308 */ /* 0x000ee20000000800 */
[C---:B------:R-:W-:Y:S01]  /*124b0*/  HMMA.16816.F32 R16, R44.reuse, R54, R16 ;  /* 0x000000362c10723c */ /* 0x040fe20000001810 */
[----:B------:R-:W3:Y:S03]  /*124c0*/  LDSM.16.MT88.4 R52, [R190+0x5400] ;  /* 0x00540000be34783b */ /* 0x000ee60000004200 */
[----:B-1----:R-:W-:Y:S05]  /*124d0*/  FADD.FTZ R108, R146, R108 ;  /* 0x0000006c926c7221 */ /* 0x002fea0000010000 */
[----:B------:R-:W1:Y:S01]  /*124e0*/  MUFU.EX2 R164, R164 ;  /* 0x000000a400a47308 */ /* 0x000e620000000800 */
[-C--:B----4-:R-:W-:Y:S03]  /*124f0*/  HMMA.16816.F32 R20, R44, R56.reuse, R20 ;  /* 0x000000382c14723c */ /* 0x090fe60000001814 */
[----:B--2---:R-:W-:Y:S06]  /*12500*/  FADD.FTZ R108, R152, R108 ;  /* 0x0000006c986c7221 */ /* 0x004fec0000010000 */
[----:B------:R-:W2:Y:S01]  /*12510*/  MUFU.EX2 R165, R165 ;  /* 0x000000a500a57308 */ /* 0x000ea20000000800 */
[C---:B------:R-:W-:Y:S04]  /*12520*/  HMMA.16816.F32 R24, R48.reuse, R56, R24 ;  /* 0x000000383018723c */ /* 0x040fe80000001818 */
[----:B---3--:R-:W-:Y:S05]  /*12530*/  FADD.FTZ R103, R147, R103 ;  /* 0x0000006793677221 */ /* 0x008fea0000010000 */
[----:B------:R-:W3:Y:S01]  /*12540*/  MUFU.EX2 R166, R166 ;  /* 0x000000a600a67308 */ /* 0x000ee20000000800 */
[-C--:B------:R-:W-:Y:S03]  /*12550*/  HMMA.16816.F32 R28, R48, R58.reuse, R28 ;  /* 0x0000003a301c723c */ /* 0x080fe6000000181c */
[----:B-1----:R-:W-:Y:S06]  /*12560*/  FADD.FTZ R103, R164, R103 ;  /* 0x00000067a4677221 */ /* 0x002fec0000010000 */
[----:B------:R-:W-:Y:S01]  /*12570*/  MUFU.EX2 R153, R153 ;  /* 0x0000009900997308 */ /* 0x000fe20000000800 */
[----:B------:R-:W-:Y:S01]  /*12580*/  HMMA.16816.F32 R32, R44, R58, R32 ;  /* 0x0000003a2c20723c */ /* 0x000fe20000001820 */
[----:B------:R-:W1:Y:S03]  /*12590*/  LDSM.16.MT88.4 R56, [R188+0x5400] ;  /* 0x00540000bc38783b */ /* 0x000e660000004200 */
[----:B------:R-:W-:Y:S01]  /*125a0*/  F2FP.F16.F32.PACK_AB R44, R145, R144 ;  /* 0x00000090912c723e */ /* 0x000fe200000000ff */
[----:B--2---:R-:W-:Y:S01]  /*125b0*/  FADD.FTZ R108, R165, R108 ;  /* 0x0000006ca56c7221 */ /* 0x004fe20000010000 */
[----:B------:R-:W-:Y:S03]  /*125c0*/  F2FP.F16.F32.PACK_AB R45, R152, R146 ;  /* 0x00000092982d723e */ /* 0x000fe600000000ff */
[----:B------:R-:W2:Y:S01]  /*125d0*/  MUFU.EX2 R154, R154 ;  /* 0x0000009a009a7308 */ /* 0x000ea20000000800 */
[----:B------:R-:W-:Y:S01]  /*125e0*/  F2FP.F16.F32.PACK_AB R46, R164, R147 ;  /* 0x00000093a42e723e */ /* 0x000fe200000000ff */
[----:B------:R-:W-:Y:S01]  /*125f0*/  IMAD.MOV.U32 R164, RZ, RZ, R0 ;  /* 0x000000ffffa47224 */ /* 0x000fe200078e0000 */
[C---:B---3--:R-:W-:Y:S01]  /*12600*/  F2FP.F16.F32.PACK_AB R47, R166.reuse, R165 ;  /* 0x000000a5a62f723e */ /* 0x048fe200000000ff */
[----:B------:R-:W-:Y:S01]  /*12610*/  FADD.FTZ R108, R166, R108 ;  /* 0x0000006ca66c7221 */ /* 0x000fe20000010000 */
[----:B------:R-:W-:Y:S02]  /*12620*/  IMAD.MOV.U32 R165, RZ, RZ, R2 ;  /* 0x000000ffffa57224 */ /* 0x000fe400078e0002 */
[----:B------:R-:W-:Y:S03]  /*12630*/  IMAD.MOV.U32 R166, RZ, RZ, R36 ;  /* 0x000000ffffa67224 */ /* 0x000fe600078e0024 */
[----:B------:R-:W-:Y:S01]  /*12640*/  MUFU.EX2 R167, R167 ;  /* 0x000000a700a77308 */ /* 0x000fe20000000800 */
[-C--:B------:R-:W-:Y:S09]  /*12650*/  HMMA.16816.F32 R4, R44, R52.reuse, R4 ;  /* 0x000000342c04723c */ /* 0x080ff20000001804 */
[----:B------:R-:W3:Y:S01]  /*12660*/  MUFU.EX2 R238, R238 ;  /* 0x000000ee00ee7308 */ /* 0x000ee20000000800 */
[----:B--2---:R-:W-:Y:S09]  /*12670*/  F2FP.F16.F32.PACK_AB R48, R154, R153 ;  /* 0x000000999a30723e */ /* 0x004ff200000000ff */
[----:B------:R-:W-:Y:S10]  /*12680*/  MUFU.EX2 R155, R155 ;  /* 0x0000009b009b7308 */ /* 0x000ff40000000800 */
[----:B------:R-:W2:Y:S01]  /*12690*/  MUFU.EX2 R242, R242 ;  /* 0x000000f200f27308 */ /* 0x000ea20000000800 */
[----:B---3--:R-:W-:Y:S09]  /*126a0*/  F2FP.F16.F32.PACK_AB R50, R238, R167 ;  /* 0x000000a7ee32723e */ /* 0x008ff200000000ff */
[----:B------:R-:W-:Y:S10]  /*126b0*/  MUFU.EX2 R241, R241 ;  /* 0x000000f100f17308 */ /* 0x000ff40000000800 */
[----:B------:R-:W3:Y:S01]  /*126c0*/  MUFU.EX2 R240, R240 ;  /* 0x000000f000f07308 */ /* 0x000ee20000000800 */
[----:B--2---:R-:W-:Y:S09]  /*126d0*/  F2FP.F16.F32.PACK_AB R49, R242, R155 ;  /* 0x0000009bf231723e */ /* 0x004ff200000000ff */
[----:B------:R2:W-:Y:S10]  /*126e0*/  MUFU.EX2 R131, R134 ;  /* 0x0000008600837308 */ /* 0x0005f40000000800 */
[----:B------:R-:W4:Y:S01]  /*126f0*/  MUFU.EX2 R239, R239 ;  /* 0x000000ef00ef7308 */ /* 0x000f220000000800 */
[----:B---3--:R-:W-:Y:S09]  /*12700*/  F2FP.F16.F32.PACK_AB R51, R240, R241 ;  /* 0x000000f1f033723e */ /* 0x008ff200000000ff */
[----:B------:R-:W3:Y:S01]  /*12710*/  MUFU.EX2 R237, R237 ;  /* 0x000000ed00ed7308 */ /* 0x000ee20000000800 */
[C---:B------:R-:W-:Y:S04]  /*12720*/  HMMA.16816.F32 R8, R48.reuse, R52, R8 ;  /* 0x000000343008723c */ /* 0x040fe80000001808 */
[--C-:B--2---:R-:W-:Y:S01]  /*12730*/  FFMA.FTZ R134, R130, UR4, -R179.reuse ;  /* 0x0000000482867c23 */ /* 0x104fe200080108b3 */
[--C-:B------:R-:W-:Y:S01]  /*12740*/  FFMA.FTZ R130, R42, UR4, -R180.reuse ;  /* 0x000000042a827c23 */ /* 0x100fe200080108b4 */
[----:B------:R-:W-:Y:S03]  /*12750*/  FFMA.FTZ R180, R41, UR4, -R180 ;  /* 0x0000000429b47c23 */ /* 0x000fe600080108b4 */
[----:B------:R-:W2:Y:S01]  /*12760*/  MUFU.EX2 R236, R236 ;  /* 0x000000ec00ec7308 */ /* 0x000ea20000000800 */
[-C--:B------:R-:W-:Y:S03]  /*12770*/  HMMA.16816.F32 R12, R48, R54.reuse, R12 ;  /* 0x00000036300c723c */ /* 0x080fe6000000180c */
[----:B------:R-:W-:Y:S01]  /*12780*/  FFMA.FTZ R179, R129, UR4, -R179 ;  /* 0x0000000481b37c23 */ /* 0x000fe200080108b3 */
[----:B----4-:R-:W-:Y:S05]  /*12790*/  FADD.FTZ R103, R239, R103 ;  /* 0x00000067ef677221 */ /* 0x010fea0000010000 */
[----:B------:R-:W4:Y:S01]  /*127a0*/  MUFU.EX2 R235, R235 ;  /* 0x000000eb00eb7308 */ /* 0x000f220000000800 */
[C---:B------:R-:W-:Y:S01]  /*127b0*/  HMMA.16816.F32 R16, R44.reuse, R54, R16 ;  /* 0x000000362c10723c */ /* 0x040fe20000001810 */
[----:B------:R-:W4:Y:S03]  /*127c0*/  LDSM.16.MT88.4 R52, [R190+0x5800] ;  /* 0x00580000be34783b */ /* 0x000f260000004200 */
[C---:B---3--:R-:W-:Y:S01]  /*127d0*/  F2FP.F16.F32.PACK_AB R40, R237.reuse, R239 ;  /* 0x000000efed28723e */ /* 0x048fe200000000ff */
[----:B------:R-:W-:Y:S04]  /*127e0*/  FADD.FTZ R103, R237, R103 ;  /* 0x00000067ed677221 */ /* 0x000fe80000010000 */
[----:B------:R-:W3:Y:S01]  /*127f0*/  MUFU.EX2 R234, R234 ;  /* 0x000000ea00ea7308 */ /* 0x000ee20000000800 */
[-C--:B-1----:R-:W-:Y:S03]  /*12800*/  HMMA.16816.F32 R20, R44, R56.reuse, R20 ;  /* 0x000000382c14723c */ /* 0x082fe60000001814 */
[----:B--2---:R-:W-:Y:S06]  /*12810*/  FADD.FTZ R108, R236, R108 ;  /* 0x0000006cec6c7221 */ /* 0x004fec0000010000 */
[----:B------:R-:W1:Y:S01]  /*12820*/  MUFU.EX2 R233, R233 ;  /* 0x000000e900e97308 */ /* 0x000e620000000800 */
[C---:B------:R-:W-:Y:S04]  /*12830*/  HMMA.16816.F32 R24, R48.reuse, R56, R24 ;  /* 0x000000383018723c */ /* 0x040fe80000001818 */
[C---:B----4-:R-:W-:Y:S01]  /*12840*/  F2FP.F16.F32.PACK_AB R41, R235.reuse, R236 ;  /* 0x000000eceb29723e */ /* 0x050fe200000000ff */
[----:B------:R-:W-:Y:S01]  /*12850*/  FADD.FTZ R56, R100, R178 ;  /* 0x000000b264387221 */ /* 0x000fe20000010000 */
[----:B------:R-:W-:Y:S03]  /*12860*/  FADD.FTZ R108, R235, R108 ;  /* 0x0000006ceb6c7221 */ /* 0x000fe60000010000 */
[----:B------:R-:W2:Y:S01]  /*12870*/  MUFU.EX2 R232, R232 ;  /* 0x000000e800e87308 */ /* 0x000ea20000000800 */
[-C--:B------:R-:W-:Y:S01]  /*12880*/  HMMA.16816.F32 R28, R48, R58.reuse, R28 ;  /* 0x0000003a301c723c */ /* 0x080fe2000000181c */
[----:B------:R-:W4:Y:S02]  /*12890*/  LDSM.16.MT88.4 R48, [R188+0x5800] ;  /* 0x00580000bc30783b */ /* 0x000f240000004200 */
[----:B------:R-:W-:Y:S01]  /*128a0*/  FADD.FTZ R56, R43, R56 ;  /* 0x000000382b387221 */ /* 0x000fe20000010000 */
[----:B---3--:R-:W-:Y:S05]  /*128b0*/  FADD.FTZ R103, R234, R103 ;  /* 0x00000067ea677221 */ /* 0x008fea0000010000 */
[----:B------:R-:W3:Y:S01]  /*128c0*/  MUFU.EX2 R231, R231 ;  /* 0x000000e700e77308 */ /* 0x000ee20000000800 */
[C---:B-1----:R-:W-:Y:S01]  /*128d0*/  F2FP.F16.F32.PACK_AB R42, R233.reuse, R234 ;  /* 0x000000eae92a723e */ /* 0x042fe200000000ff */
[----:B------:R-:W-:Y:S04]  /*128e0*/  HMMA.16816.F32 R32, R44, R58, R32 ;  /* 0x0000003a2c20723c */ /* 0x000fe80000001820 */
[----:B------:R-:W-:Y:S01]  /*128f0*/  FADD.FTZ R90, R90, R56 ;  /* 0x000000385a5a7221 */ /* 0x000fe20000010000 */
[----:B------:R-:W-:Y:S03]  /*12900*/  FADD.FTZ R103, R233, R103 ;  /* 0x00000067e9677221 */ /* 0x000fe60000010000 */
[----:B------:R-:W-:Y:S01]  /*12910*/  MUFU.EX2 R230, R230 ;  /* 0x000000e600e67308 */ /* 0x000fe20000000800 */
[----:B--2---:R-:W-:Y:S01]  /*12920*/  FADD.FTZ R108, R232, R108 ;  /* 0x0000006ce86c7221 */ /* 0x004fe20000010000 */
[----:B------:R-:W-:Y:S04]  /*12930*/  FADD.FTZ R90, R89, R90 ;  /* 0x0000005a595a7221 */ /* 0x000fe80000010000 */
[----:B------:R-:W-:Y:S04]  /*12940*/  FADD.FTZ R90, R83, R90 ;  /* 0x0000005a535a7221 */ /* 0x000fe80000010000 */
[----:B------:R-:W1:Y:S01]  /*12950*/  MUFU.EX2 R229, R229 ;  /* 0x000000e500e57308 */ /* 0x000e620000000800 */
[----:B---3--:R-:W-:Y:S01]  /*12960*/  F2FP.F16.F32.PACK_AB R43, R231, R232 ;  /* 0x000000e8e72b723e */ /* 0x008fe200000000ff */
[----:B------:R-:W-:Y:S01]  /*12970*/  FADD.FTZ R90, R77, R90 ;  /* 0x0000005a4d5a7221 */ /* 0x000fe20000010000 */
[----:B------:R-:W-:Y:S03]  /*12980*/  FADD.FTZ R108, R231, R108 ;  /* 0x0000006ce76c7221 */ /* 0x000fe60000010000 */
[----:B------:R-:W-:Y:S04]  /*12990*/  FADD.FTZ R76, R76, R90 ;  /* 0x0000005a4c4c7221 */ /* 0x000fe80000010000 */
[----:B------:R-:W-:Y:S01]  /*129a0*/  MUFU.EX2 R228, R228 ;  /* 0x000000e400e47308 */ /* 0x000fe20000000800 */
[-C--:B------:R-:W-:Y:S05]  /*129b0*/  HMMA.16816.F32 R4, R40, R52.reuse, R4 ;  /* 0x000000342804723c */ /* 0x080fea0000001804 */
[----:B------:R-:W-:Y:S04]  /*129c0*/  FADD.FTZ R76, R71, R76 ;  /* 0x0000004c474c7221 */ /* 0x000fe80000010000 */
[----:B------:R-:W2:Y:S01]  /*129d0*/  MUFU.EX2 R227, R227 ;  /* 0x000000e300e37308 */ /* 0x000ea20000000800 */
[----:B-1----:R-:W-:Y:S01]  /*129e0*/  F2FP.F16.F32.PACK_AB R44, R229, R230 ;  /* 0x000000e6e52c723e */ /* 0x002fe200000000ff */
[----:B------:R-:W-:Y:S04]  /*129f0*/  FADD.FTZ R76, R65, R76 ;  /* 0x0000004c414c7221 */ /* 0x000fe80000010000 */
[----:B------:R-:W-:Y:S04]  /*12a00*/  FADD.FTZ R76, R60, R76 ;  /* 0x0000004c3c4c7221 */ /* 0x000fe80000010000 */
[----:B------:R-:W-:Y:S01]  /*12a10*/  MUFU.EX2 R226, R226 ;  /* 0x000000e200e27308 */ /* 0x000fe20000000800 */
[----:B------:R-:W-:Y:S04]  /*12a20*/  FADD.FTZ R76, R64, R76 ;  /* 0x0000004c404c7221 */ /* 0x000fe80000010000 */
[----:B------:R-:W-:Y:S05]  /*12a30*/  FADD.FTZ R76, R133, R76 ;  /* 0x0000004c854c7221 */ /* 0x000fea0000010000 */
[----:B------:R-:W1:Y:S01]  /*12a40*/  MUFU.EX2 R225, R225 ;  /* 0x000000e100e17308 */ /* 0x000e620000000800 */
[----:B--2---:R-:W-:Y:S01]  /*12a50*/  F2FP.F16.F32.PACK_AB R46, R227, R228 ;  /* 0x000000e4e32e723e */ /* 0x004fe200000000ff */
[----:B------:R-:W-:Y:S04]  /*12a60*/  FADD.FTZ R76, R137, R76 ;  /* 0x0000004c894c7221 */ /* 0x000fe80000010000 */
[----:B------:R-:W-:Y:S04]  /*12a70*/  FADD.FTZ R76, R142, R76 ;  /* 0x0000004c8e4c7221 */ /* 0x000fe80000010000 */
[----:B------:R-:W-:Y:S01]  /*12a80*/  MUFU.EX2 R187, R187 ;  /* 0x000000bb00bb7308 */ /* 0x000fe20000000800 */
[----:B------:R-:W-:Y:S04]  /*12a90*/  FADD.FTZ R76, R143, R76 ;  /* 0x0000004c8f4c7221 */ /* 0x000fe80000010000 */
[----:B------:R-:W-:Y:S05]  /*12aa0*/  FADD.FTZ R76, R155, R76 ;  /* 0x0000004c9b4c7221 */ /* 0x000fea0000010000 */
[----:B------:R-:W2:Y:S01]  /*12ab0*/  MUFU.EX2 R184, R186 ;  /* 0x000000ba00b87308 */ /* 0x000ea20000000800 */
[----:B-1----:R-:W-:Y:S01]  /*12ac0*/  F2FP.F16.F32.PACK_AB R45, R225, R226 ;  /* 0x000000e2e12d723e */ /* 0x002fe200000000ff */
[----:B------:R-:W-:Y:S04]  /*12ad0*/  FADD.FTZ R76, R242, R76 ;  /* 0x0000004cf24c7221 */ /* 0x000fe80000010000 */
[----:B------:R-:W-:Y:S04]  /*12ae0*/  FADD.FTZ R76, R241, R76 ;  /* 0x0000004cf14c7221 */ /* 0x000fe80000010000 */
[----:B------:R-:W1:Y:S01]  /*12af0*/  MUFU.EX2 R177, R185 ;  /* 0x000000b900b17308 */ /* 0x000e620000000800 */
[----:B------:R-:W-:Y:S04]  /*12b00*/  FADD.FTZ R76, R240, R76 ;  /* 0x0000004cf04c7221 */ /* 0x000fe80000010000 */
[----:B------:R-:W-:Y:S05]  /*12b10*/  FADD.FTZ R76, R226, R76 ;  /* 0x0000004ce24c7221 */ /* 0x000fea0000010000 */
[----:B------:R-:W3:Y:S01]  /*12b20*/  MUFU.EX2 R129, R176 ;  /* 0x000000b000817308 */ /* 0x000ee20000000800 */
[C---:B--2---:R-:W-:Y:S01]  /*12b30*/  F2FP.F16.F32.PACK_AB R47, R184.reuse, R187 ;  /* 0x000000bbb82f723e */ /* 0x044fe200000000ff */
[----:B------:R-:W-:Y:S04]  /*12b40*/  FADD.FTZ R76, R225, R76 ;  /* 0x0000004ce14c7221 */ /* 0x000fe80000010000 */
[----:B------:R-:W-:Y:S02]  /*12b50*/  FADD.FTZ R76, R187, R76 ;  /* 0x0000004cbb4c7221 */ /* 0x000fe40000010000 */
[C---:B------:R-:W-:Y:S02]  /*12b60*/  HMMA.16816.F32 R8, R44.reuse, R52, R8 ;  /* 0x000000342c08723c */ /* 0x040fe40000001808 */
[----:B------:R-:W2:Y:S02]  /*12b70*/  MUFU.EX2 R37, R175 ;  /* 0x000000af00257308 */ /* 0x000ea40000000800 */
[----:B------:R-:W-:Y:S01]  /*12b80*/  FADD.FTZ R76, R184, R76 ;  /* 0x0000004cb84c7221 */ /* 0x000fe20000010000 */
[----:B-1----:R-:W-:Y:S03]  /*12b90*/  FADD.FTZ R103, R177, R103 ;  /* 0x00000067b1677221 */ /* 0x002fe60000010000 */
[-C--:B------:R-:W-:Y:S04]  /*12ba0*/  HMMA.16816.F32 R12, R44, R54.reuse, R12 ;  /* 0x000000362c0c723c */ /* 0x080fe8000000180c */
[----:B------:R-:W1:Y:S01]  /*12bb0*/  MUFU.EX2 R38, R183 ;  /* 0x000000b700267308 */ /* 0x000e620000000800 */
[----:B---3--:R-:W-:Y:S01]  /*12bc0*/  FADD.FTZ R108, R129, R108 ;  /* 0x0000006c816c7221 */ /* 0x008fe20000010000 */
[----:B------:R-:W-:Y:S02]  /*12bd0*/  FADD.FTZ R103, R131, R103 ;  /* 0x0000006783677221 */ /* 0x000fe40000010000 */
[C---:B------:R-:W-:Y:S06]  /*12be0*/  HMMA.16816.F32 R16, R40.reuse, R54, R16 ;  /* 0x000000362810723c */ /* 0x040fec0000001810 */
[----:B------:R-:W3:Y:S01]  /*12bf0*/  MUFU.EX2 R182, R182 ;  /* 0x000000b600b67308 */ /* 0x000ee20000000800 */
[C---:B--2---:R-:W-:Y:S01]  /*12c00*/  F2FP.F16.F32.PACK_AB R133, R37.reuse, R129 ;  /* 0x000000812585723e */ /* 0x044fe200000000ff */
[----:B------:R-:W-:Y:S01]  /*12c10*/  FADD.FTZ R108, R37, R108 ;  /* 0x0000006c256c7221 */ /* 0x000fe20000010000 */
[-C--:B----4-:R-:W-:Y:S07]  /*12c20*/  HMMA.16816.F32 R20, R40, R48.reuse, R20 ;  /* 0x000000302814723c */ /* 0x090fee0000001814 */
[----:B------:R-:W2:Y:S01]  /*12c30*/  MUFU.EX2 R39, R174 ;  /* 0x000000ae00277308 */ /* 0x000ea20000000800 */
[----:B-1----:R-:W-:Y:S01]  /*12c40*/  FADD.FTZ R103, R38, R103 ;  /* 0x0000006726677221 */ /* 0x002fe20000010000 */
[C---:B------:R-:W-:Y:S08]  /*12c50*/  HMMA.16816.F32 R24, R44.reuse, R48, R24 ;  /* 0x000000302c18723c */ /* 0x040ff00000001818 */
[----:B------:R-:W1:Y:S01]  /*12c60*/  MUFU.EX2 R181, R181 ;  /* 0x000000b500b57308 */ /* 0x000e620000000800 */
[----:B---3--:R-:W-:Y:S01]  /*12c70*/  FADD.FTZ R244, R182, R103 ;  /* 0x00000067b6f47221 */ /* 0x008fe20000010000 */
[-C--:B------:R-:W-:Y:S08]  /*12c80*/  HMMA.16816.F32 R28, R44, R50.reuse, R28 ;  /* 0x000000322c1c723c */ /* 0x080ff0000000181c */
[----:B------:R3:W-:Y:S01]  /*12c90*/  MUFU.EX2 R56, R135 ;  /* 0x0000008700387308 */ /* 0x0007e20000000800 */
[----:B------:R-:W-:Y:S01]  /*12ca0*/  FADD.FTZ R44, R136, R78 ;  /* 0x0000004e882c7221 */ /* 0x000fe20000010000 */
[----:B--2---:R-:W-:Y:S03]  /*12cb0*/  FADD.FTZ R108, R39, R108 ;  /* 0x0000006c276c7221 */ /* 0x004fe60000010000 */
[----:B------:R-:W-:Y:S01]  /*12cc0*/  FADD.FTZ R44, R132, R44 ;  /* 0x0000002c842c7221 */ /* 0x000fe20000010000 */
[----:B------:R-:W-:Y:S04]  /*12cd0*/  HMMA.16816.F32 R32, R40, R50, R32 ;  /* 0x000000322820723c */ /* 0x000fe80000001820 */
[----:B------:R2:W-:Y:S01]  /*12ce0*/  MUFU.EX2 R52, R134 ;  /* 0x0000008600347308 */ /* 0x0005e20000000800 */
[----:B------:R-:W4:Y:S01]  /*12cf0*/  LDSM.16.MT88.4 R40, [R188+0x5c00] ;  /* 0x005c0000bc28783b */ /* 0x000f220000004200 */
[----:B------:R-:W-:Y:S01]  /*12d00*/  F2FP.F16.F32.PACK_AB R132, R131, R177 ;  /* 0x000000b18384723e */ /* 0x000fe200000000ff */
[----:B------:R-:W-:Y:S01]  /*12d10*/  FADD.FTZ R44, R141, R44 ;  /* 0x0000002c8d2c7221 */ /* 0x000fe20000010000 */
[C---:B-1----:R-:W-:Y:S06]  /*12d20*/  FADD.FTZ R219, R181.reuse, R108 ;  /* 0x0000006cb5db7221 */ /* 0x042fec0000010000 */
[----:B------:R-:W1:Y:S01]  /*12d30*/  MUFU.EX2 R169, R169 ;  /* 0x000000a900a97308 */ /* 0x000e620000000800 */
[----:B---3--:R-:W-:Y:S01]  /*12d40*/  F2FP.F16.F32.PACK_AB R135, R181, R39 ;  /* 0x00000027b587723e */ /* 0x008fe200000000ff */
[----:B------:R-:W-:Y:S04]  /*12d50*/  FADD.FTZ R44, R140, R44 ;  /* 0x0000002c8c2c7221 */ /* 0x000fe80000010000 */
[----:B------:R-:W-:Y:S04]  /*12d60*/  FADD.FTZ R44, R153, R44 ;  /* 0x0000002c992c7221 */ /* 0x000fe80000010000 */
[----:B------:R-:W3:Y:S01]  /*12d70*/  MUFU.EX2 R179, R179 ;  /* 0x000000b300b37308 */ /* 0x000ee20000000800 */
[----:B--2---:R-:W-:Y:S01]  /*12d80*/  F2FP.F16.F32.PACK_AB R134, R182, R38 ;  /* 0x00000026b686723e */ /* 0x004fe200000000ff */
[----:B------:R-:W-:Y:S04]  /*12d90*/  FADD.FTZ R44, R154, R44 ;  /* 0x0000002c9a2c7221 */ /* 0x000fe80000010000 */
[----:B------:R-:W-:Y:S01]  /*12da0*/  FADD.FTZ R44, R167, R44 ;  /* 0x0000002ca72c7221 */ /* 0x000fe20000010000 */
[----:B------:R-:W-:Y:S01]  /*12db0*/  IMAD.MOV.U32 R167, RZ, RZ, R3 ;  /* 0x000000ffffa77224 */ /* 0x000fe200078e0003 */
[-C--:B------:R-:W-:Y:S02]  /*12dc0*/  HMMA.16816.F32 R160, R132, R148.reuse, R4 ;  /* 0x0000009484a0723c */ /* 0x080fe40000001804 */
[----:B------:R-:W2:Y:S03]  /*12dd0*/  MUFU.EX2 R172, R172 ;  /* 0x000000ac00ac7308 */ /* 0x000ea60000000800 */
[----:B-1----:R-:W-:Y:S01]  /*12de0*/  F2FP.F16.F32.PACK_AB R136, R56, R169 ;  /* 0x000000a93888723e */ /* 0x002fe200000000ff */
[----:B------:R-:W-:Y:S06]  /*12df0*/  FADD.FTZ R44, R238, R44 ;  /* 0x0000002cee2c7221 */ /* 0x000fec0000010000 */
[----:B------:R-:W1:Y:S01]  /*12e00*/  MUFU.EX2 R171, R171 ;  /* 0x000000ab00ab7308 */ /* 0x000e620000000800 */
[----:B---3--:R-:W-:Y:S01]  /*12e10*/  F2FP.F16.F32.PACK_AB R138, R179, R52 ;  /* 0x00000034b38a723e */ /* 0x008fe200000000ff */
[----:B------:R-:W-:Y:S04]  /*12e20*/  FADD.FTZ R44, R230, R44 ;  /* 0x0000002ce62c7221 */ /* 0x000fe80000010000 */
[----:B------:R-:W-:Y:S04]  /*12e30*/  FADD.FTZ R44, R229, R44 ;  /* 0x0000002ce52c7221 */ /* 0x000fe80000010000 */
[----:B------:R-:W3:Y:S01]  /*12e40*/  MUFU.EX2 R130, R130 ;  /* 0x0000008200827308 */ /* 0x000ee20000000800 */
[----:B--2---:R-:W-:Y:S01]  /*12e50*/  FADD.FTZ R76, R172, R76 ;  /* 0x0000004cac4c7221 */ /* 0x004fe20000010000 */
[----:B------:R-:W-:Y:S04]  /*12e60*/  FADD.FTZ R44, R228, R44 ;  /* 0x0000002ce42c7221 */ /* 0x000fe80000010000 */
[----:B------:R-:W-:Y:S04]  /*12e70*/  FADD.FTZ R44, R227, R44 ;  /* 0x0000002ce32c7221 */ /* 0x000fe80000010000 */
[----:B------:R-:W2:Y:S01]  /*12e80*/  MUFU.EX2 R180, R180 ;  /* 0x000000b400b47308 */ /* 0x000ea20000000800 */
[----:B-1----:R-:W-:Y:S01]  /*12e90*/  F2FP.F16.F32.PACK_AB R137, R171, R172 ;  /* 0x000000acab89723e */ /* 0x002fe200000000ff */
[----:B------:R-:W-:Y:S01]  /*12ea0*/  FADD.FTZ R44, R169, R44 ;  /* 0x0000002ca92c7221 */ /* 0x000fe20000010000 */
[----:B------:R-:W-:Y:S03]  /*12eb0*/  FADD.FTZ R76, R171, R76 ;  /* 0x0000004cab4c7221 */ /* 0x000fe60000010000 */
[----:B------:R-:W-:Y:S01]  /*12ec0*/  FADD.FTZ R44, R56, R44 ;  /* 0x0000002c382c7221 */ /* 0x000fe20000010000 */
[----:B---3--:R-:W-:Y:S03]  /*12ed0*/  FADD.FTZ R76, R130, R76 ;  /* 0x0000004c824c7221 */ /* 0x008fe60000010000 */
[----:B------:R-:W-:Y:S04]  /*12ee0*/  FADD.FTZ R44, R52, R44 ;  /* 0x0000002c342c7221 */ /* 0x000fe80000010000 */
[----:B------:R-:W-:Y:S01]  /*12ef0*/  FADD.FTZ R218, R179, R44 ;  /* 0x0000002cb3da7221 */ /* 0x000fe20000010000 */
[C---:B--2---:R-:W-:Y:S01]  /*12f00*/  F2FP.F16.F32.PACK_AB R139, R180.reuse, R130 ;  /* 0x00000082b48b723e */ /* 0x044fe200000000ff */
[----:B------:R-:W-:Y:S06]  /*12f10*/  FADD.FTZ R217, R180, R76 ;  /* 0x0000004cb4d97221 */ /* 0x000fec0000010000 */
[C---:B------:R-:W-:Y:S08]  /*12f20*/  HMMA.16816.F32 R156, R136.reuse, R148, R8 ;  /* 0x00000094889c723c */ /* 0x040ff00000001808 */
[-C--:B------:R-:W-:Y:S08]  /*12f30*/  HMMA.16816.F32 R152, R136, R150.reuse, R12 ;  /* 0x000000968898723c */ /* 0x080ff0000000180c */
[C---:B------:R-:W-:Y:S08]  /*12f40*/  HMMA.16816.F32 R148, R132.reuse, R150, R16 ;  /* 0x000000968494723c */ /* 0x040ff00000001810 */
[-C--:B----4-:R-:W-:Y:S08]  /*12f50*/  HMMA.16816.F32 R144, R132, R40.reuse, R20 ;  /* 0x000000288490723c */ /* 0x090ff00000001814 */
[C---:B------:R-:W-:Y:S08]  /*12f60*/  HMMA.16816.F32 R140, R136.reuse, R40, R24 ;  /* 0x00000028888c723c */ /* 0x040ff00000001818 */
[-C--:B------:R-:W-:Y:S08]  /*12f70*/  HMMA.16816.F32 R136, R136, R42.reuse, R28 ;  /* 0x0000002a8888723c */ /* 0x080ff0000000181c */
[----:B------:R-:W-:Y:S01]  /*12f80*/  HMMA.16816.F32 R132, R132, R42, R32 ;  /* 0x0000002a8484723c */ /* 0x000fe20000001820 */
[----:B------:R-:W-:Y:S08]  /*12f90*/  @!UPT UIADD3 URZ, UPT, UPT, URZ, URZ, URZ ;  /* 0x000000fffffff290 */ /* 0x000ff0000fffe0ff */
[----:B------:R-:W-:Y:S11]  /*12fa0*/  @P0 BRA `(.L_x_274) ;  /* 0xffffffa8006c0947 */ /* 0x000ff6000383ffff */
.L_x_273:
[----:B------:R-:W1:Y:S01]  /*12fb0*/  SHFL.BFLY PT, R4, R244, 0x2, 0x1f ;  /* 0x0c401f00f4047f89 */ /* 0x000e6200000e0000 */
[----:B------:R-:W2:Y:S01]  /*12fc0*/  S2UR UR4, SR_CgaCtaId ;  /* 0x00000000000479c3 */ /* 0x000ea20000008800 */
[----:B------:R-:W-:Y:S01]  /*12fd0*/  SHF.L.U32 R9, R200, 0x5, RZ ;  /* 0x00000005c8097819 */ /* 0x000fe200000006ff */
[----:B------:R-:W-:Y:S01]  /*12fe0*/  UMOV UR6, 0x400 ;  /* 0x0000040000067882 */ /* 0x000fe20000000000 */
[----:B------:R-:W3:Y:S01]  /*12ff0*/  SHFL.BFLY PT, R5, R219, 0x2, 0x1f ;  /* 0x0c401f00db057f89 */ /* 0x000ee200000e0000 */
[----:B------:R-:W-:-:S03]  /*13000*/  SHF.L.U32 R14, R208, 0x2, RZ ;  /* 0x00000002d00e7819 */ /* 0x000fc600000006ff */
[----:B------:R-:W4:Y:S01]  /*13010*/  SHFL.BFLY PT, R7, R218, 0x2, 0x1f ;  /* 0x0c401f00da077f89 */ /* 0x000f2200000e0000 */
[C---:B------:R-:W-:Y:S01]  /*13020*/  LOP3.LUT R15, R14.reuse, 0x20, RZ, 0xc0, !PT ;  /* 0x000000200e0f7812 */ /* 0x040fe200078ec0ff */
[----:B------:R-:W5:Y:S01]  /*13030*/  LDC R16, c[0x0][0x434] ;  /* 0x00010d00ff107b82 */ /* 0x000f620000000800 */
[----:B------:R-:W-:Y:S01]  /*13040*/  LOP3.LUT R14, R14, 0x40, RZ, 0xc0, !PT ;  /* 0x000000400e0e7812 */ /* 0x000fe200078ec0ff */
[----:B------:R-:W4:Y:S01]  /*13050*/  SHFL.BFLY PT, R6, R217, 0x2, 0x1f ;  /* 0x0c401f00d9067f89 */ /* 0x000f2200000e0000 */
[----:B-1----:R-:W-:Y:S01]  /*13060*/  FADD.FTZ R244, R4, R244 ;  /* 0x000000f404f47221 */ /* 0x002fe20000010000 */
[----:B--2---:R-:W-:Y:S01]  /*13070*/  ULEA UR4, UR4, UR6, 0x18 ;  /* 0x0000000604047291 */ /* 0x004fe2000f8ec0ff */
[----:B---3--:R-:W-:-:S03]  /*13080*/  FADD.FTZ R219, R5, R219 ;  /* 0x000000db05db7221 */ /* 0x008fc60000010000 */
[----:B------:R-:W1:Y:S01]  /*13090*/  SHFL.BFLY PT, R4, R244, 0x1, 0x1f ;  /* 0x0c201f00f4047f89 */ /* 0x000e6200000e0000 */
[----:B----4-:R-:W-:-:S03]  /*130a0*/  FADD.FTZ R218, R7, R218 ;  /* 0x000000da07da7221 */ /* 0x010fc60000010000 */
[----:B------:R-:W2:Y:S01]  /*130b0*/  SHFL.BFLY PT, R5, R219, 0x1, 0x1f ;  /* 0x0c201f00db057f89 */ /* 0x000ea200000e0000 */
[----:B------:R-:W-:-:S03]  /*130c0*/  FADD.FTZ R217, R6, R217 ;  /* 0x000000d906d97221 */ /* 0x000fc60000010000 */
[----:B------:R-:W3:Y:S04]  /*130d0*/  SHFL.BFLY PT, R7, R218, 0x1, 0x1f ;  /* 0x0c201f00da077f89 */ /* 0x000ee800000e0000 */
[----:B------:R-:W4:Y:S01]  /*130e0*/  SHFL.BFLY PT, R6, R217, 0x1, 0x1f ;  /* 0x0c201f00d9067f89 */ /* 0x000f2200000e0000 */
[----:B-1----:R-:W-:Y:S01]  /*130f0*/  FADD.FTZ R244, R244, R4 ;  /* 0x00000004f4f47221 */ /* 0x002fe20000010000 */
[----:B------:R-:W-:Y:S01]  /*13100*/  SHF.L.U32 R4, R208, 0x4, RZ ;  /* 0x00000004d0047819 */ /* 0x000fe200000006ff */
[----:B--2---:R-:W-:-:S03]  /*13110*/  FADD.FTZ R5, R219, R5 ;  /* 0x00000005db057221 */ /* 0x004fc60000010000 */
[----:B------:R-:W-:Y:S01]  /*13120*/  LOP3.LUT R168, R168, 0x3e00, R4, 0xf8, !PT ;  /* 0x00003e00a8a87812 */ /* 0x000fe200078ef804 */
[----:B------:R-:W-:Y:S01]  /*13130*/  MUFU.RCP R8, R244 ;  /* 0x000000f400087308 */ /* 0x000fe20000001000 */
[----:B------:R-:W-:Y:S01]  /*13140*/  SHF.L.U32 R4, R208, 0x3, RZ ;  /* 0x00000003d0047819 */ /* 0x000fe200000006ff */
[----:B---3--:R-:W-:Y:S01]  /*13150*/  FADD.FTZ R7, R218, R7 ;  /* 0x00000007da077221 */ /* 0x008fe20000010000 */
[----:B------:R-:W-:Y:S02]  /*13160*/  LOP3.LUT R9, R168, 0x20, R9, 0xf8, !PT ;  /* 0x00000020a8097812 */ /* 0x000fe400078ef809 */
[----:B------:R-:W-:Y:S01]  /*13170*/  LOP3.LUT R11, R4, 0xc0, RZ, 0xc0, !PT ;  /* 0x000000c0040b7812 */ /* 0x000fe200078ec0ff */
[----:B----4-:R-:W-:Y:S01]  /*13180*/  FADD.FTZ R6, R217, R6 ;  /* 0x00000006d9067221 */ /* 0x010fe20000010000 */
[----:B------:R-:W-:Y:S01]  /*13190*/  MOV R4, UR14 ;  /* 0x0000000e00047c02 */ /* 0x000fe20008000f00 */
[----:B------:R-:W1:Y:S01]  /*131a0*/  MUFU.RCP R10, R5 ;  /* 0x00000005000a7308 */ /* 0x000e620000001000 */
[----:B------:R-:W-:-:S02]  /*131b0*/  LOP3.LUT R11, R11, 0x18, R208, 0xf8, !PT ;  /* 0x000000180b0b7812 */ /* 0x000fc400078ef8d0 */
[----:B------:R-:W-:Y:S02]  /*131c0*/  ISETP.NE.AND P3, PT, R4, -0x1, PT ;  /* 0xffffffff0400780c */ /* 0x000fe40003f65270 */
[----:B------:R-:W-:Y:S02]  /*131d0*/  LOP3.LUT R9, R9, R11, RZ, 0xfc, !PT ;  /* 0x0000000b09097212 */ /* 0x000fe400078efcff */
[----:B------:R-:W2:Y:S01]  /*131e0*/  LDC.U8 R11, c[0x0][0x549] ;  /* 0x00015240ff0b7b82 */ /* 0x000ea20000000000 */
[----:B------:R-:W3:Y:S01]  /*131f0*/  MUFU.RCP R12, R7 ;  /* 0x00000007000c7308 */ /* 0x000ee20000001000 */
[----:B------:R-:W-:Y:S02]  /*13200*/  FSETP.NE.FTZ.AND P6, PT, R5, RZ, PT ;  /* 0x000000ff0500720b */ /* 0x000fe40003fd5000 */
[----:B------:R-:W-:Y:S02]  /*13210*/  FSETP.NE.FTZ.AND P0, PT, R244, RZ, PT ;  /* 0x000000fff400720b */ /* 0x000fe40003f15000 */
[----:B------:R-:W-:-:S02]  /*13220*/  FSETP.NE.FTZ.AND P5, PT, R7, RZ, PT ;  /* 0x000000ff0700720b */ /* 0x000fc40003fb5000 */
[----:B------:R-:W-:Y:S01]  /*13230*/  FSETP.NE.FTZ.AND P4, PT, R6, RZ, PT ;  /* 0x000000ff0600720b */ /* 0x000fe20003f95000 */
[----:B------:R-:W4:Y:S01]  /*13240*/  MUFU.RCP R4, R6 ;  /* 0x0000000600047308 */ /* 0x000f220000001000 */
[----:B-1----:R-:W-:Y:S02]  /*13250*/  FSEL R10, R10, 1, P6 ;  /* 0x3f8000000a0a7808 */ /* 0x002fe40003000000 */
[----:B------:R-:W-:Y:S02]  /*13260*/  FSEL R8, R8, 1, P0 ;  /* 0x3f80000008087808 */ /* 0x000fe40000000000 */
[----:B------:R-:W-:Y:S01]  /*13270*/  LEA R9, R9, UR4, 0x1 ;  /* 0x0000000409097c11 */ /* 0x000fe2000f8e08ff */
        /* <DEDUP_REMOVED lines=10> */
[----:B------:R-:W-:Y:S01]  /*13320*/  FMUL.FTZ R10, R10, R135 ;  /* 0x000000870a0a7220 */ /* 0x000fe20000410000 */
[----:B----4-:R-:W-:Y:S01]  /*13330*/  FSEL R4, R4, 1, P4 ;  /* 0x3f80000004047808 */ /* 0x010fe20002000000 */
[C---:B------:R-:W-:Y:S01]  /*13340*/  FMUL.FTZ R148, R8.reuse, R148 ;  /* 0x0000009408947220 */ /* 0x040fe20000410000 */
[----:B------:R-:W-:Y:S01]  /*13350*/  FMUL.FTZ R149, R8, R149 ;  /* 0x0000009508957220 */ /* 0x000fe20000410000 */
        /* <DEDUP_REMOVED lines=8> */
[----:B------:R-:W-:Y:S01]  /*133e0*/  F2FP.F16.F32.PACK_AB R160, R161, R160 ;  /* 0x000000a0a1a0723e */ /* 0x000fe200000000ff */
[C---:B------:R-:W-:Y:S01]  /*133f0*/  FMUL.FTZ R144, R8.reuse, R144 ;  /* 0x0000009008907220 */ /* 0x040fe20000410000 */
[----:B------:R-:W-:Y:S01]  /*13400*/  F2FP.F16.F32.PACK_AB R162, R163, R162 ;  /* 0x000000a2a3a2723e */ /* 0x000fe200000000ff */
[----:B------:R-:W-:Y:S01]  /*13410*/  FMUL.FTZ R145, R8, R145 ;  /* 0x0000009108917220 */ /* 0x000fe20000410000 */
[----:B------:R-:W-:Y:S01]  /*13420*/  F2FP.F16.F32.PACK_AB R134, R10, R134 ;  /* 0x000000860a86723e */ /* 0x000fe200000000ff */
[----:B------:R-:W-:Y:S01]  /*13430*/  STS [R9], R160 ;  /* 0x000000a009007388 */ /* 0x000fe20000000800 */
[----:B------:R-:W-:Y:S01]  /*13440*/  F2FP.F16.F32.PACK_AB R148, R149, R148 ;  /* 0x000000949594723e */ /* 0x000fe200000000ff */
[C---:B------:R-:W-:Y:S01]  /*13450*/  FMUL.FTZ R132, R8.reuse, R132 ;  /* 0x0000008408847220 */ /* 0x040fe20000410000 */
[----:B------:R-:W-:Y:S01]  /*13460*/  F2FP.F16.F32.PACK_AB R150, R151, R150 ;  /* 0x000000969796723e */ /* 0x000fe200000000ff */
[----:B------:R-:W-:Y:S01]  /*13470*/  STS [R9+0x200], R162 ;  /* 0x000200a209007388 */ /* 0x000fe20000000800 */
[----:B------:R-:W-:Y:S01]  /*13480*/  IADD3 R10, PT, PT, R9, -R15, RZ ;  /* 0x8000000f090a7210 */ /* 0x000fe20007ffe0ff */
[----:B------:R-:W-:Y:S01]  /*13490*/  FMUL.FTZ R8, R8, R133 ;  /* 0x0000008508087220 */ /* 0x000fe20000410000 */
[----:B------:R-:W-:Y:S01]  /*134a0*/  F2FP.F16.F32.PACK_AB R156, R157, R156 ;  /* 0x0000009c9d9c723e */ /* 0x000fe200000000ff */
[C---:B------:R-:W-:Y:S01]  /*134b0*/  FMUL.FTZ R140, R12.reuse, R140 ;  /* 0x0000008c0c8c7220 */ /* 0x040fe20000410000 */
[----:B------:R-:W-:Y:S01]  /*134c0*/  F2FP.F16.F32.PACK_AB R158, R159, R158 ;  /* 0x0000009e9f9e723e */ /* 0x000fe200000000ff */
[----:B------:R-:W-:Y:S01]  /*134d0*/  STS [R10+0x10], R148 ;  /* 0x000010940a007388 */ /* 0x000fe20000000800 */
[----:B------:R-:W-:Y:S01]  /*134e0*/  F2FP.F16.F32.PACK_AB R152, R153, R152 ;  /* 0x000000989998723e */ /* 0x000fe200000000ff */
[C---:B------:R-:W-:Y:S01]  /*134f0*/  FMUL.FTZ R141, R12.reuse, R141 ;  /* 0x0000008d0c8d7220 */ /* 0x040fe20000410000 */
[----:B------:R-:W-:Y:S01]  /*13500*/  F2FP.F16.F32.PACK_AB R154, R155, R154 ;  /* 0x0000009a9b9a723e */ /* 0x000fe200000000ff */
[----:B------:R-:W-:Y:S01]  /*13510*/  STS [R10+0x210], R150 ;  /* 0x000210960a007388 */ /* 0x000fe20000000800 */
[----:B--2---:R-:W-:Y:S01]  /*13520*/  ISETP.NE.AND P1, PT, R11, RZ, PT ;  /* 0x000000ff0b00720c */ /* 0x004fe20003f25270 */
[----:B------:R-:W-:Y:S01]  /*13530*/  FMUL.FTZ R136, R12, R136 ;  /* 0x000000880c887220 */ /* 0x000fe20000410000 */
[C---:B------:R-:W-:Y:S01]  /*13540*/  FMUL.FTZ R142, R4.reuse, R142 ;  /* 0x0000008e048e7220 */ /* 0x040fe20000410000 */
[----:B------:R-:W-:Y:S01]  /*13550*/  STS [R9+0x1000], R156 ;  /* 0x0010009c09007388 */ /* 0x000fe20000000800 */
[C---:B------:R-:W-:Y:S01]  /*13560*/  FMUL.FTZ R143, R4.reuse, R143 ;  /* 0x0000008f048f7220 */ /* 0x040fe20000410000 */
[----:B------:R-:W-:Y:S01]  /*13570*/  FMUL.FTZ R138, R4, R138 ;  /* 0x0000008a048a7220 */ /* 0x000fe20000410000 */
[----:B------:R-:W-:Y:S01]  /*13580*/  IADD3 R14, PT, PT, R9, -R14, RZ ;  /* 0x8000000e090e7210 */ /* 0x000fe20007ffe0ff */
[----:B------:R1:W-:Y:S01]  /*13590*/  STS [R9+0x1200], R158 ;  /* 0x0012009e09007388 */ /* 0x0003e20000000800 */
[----:B------:R-:W-:Y:S01]  /*135a0*/  FMUL.FTZ R12, R12, R137 ;  /* 0x000000890c0c7220 */ /* 0x000fe20000410000 */
[----:B------:R-:W-:Y:S01]  /*135b0*/  FMUL.FTZ R4, R4, R139 ;  /* 0x0000008b04047220 */ /* 0x000fe20000410000 */
[----:B------:R-:W-:Y:S01]  /*135c0*/  F2FP.F16.F32.PACK_AB R144, R145, R144 ;  /* 0x000000909190723e */ /* 0x000fe200000000ff */
[----:B------:R-:W-:Y:S01]  /*135d0*/  STS [R10+0x1010], R152 ;  /* 0x001010980a007388 */ /* 0x000fe20000000800 */
[----:B------:R-:W-:Y:S01]  /*135e0*/  F2FP.F16.F32.PACK_AB R146, R147, R146 ;  /* 0x000000929392723e */ /* 0x000fe200000000ff */
[----:B------:R-:W5:Y:S01]  /*135f0*/  @P1 LDC R17, c[0x0][0x430] ;  /* 0x00010c00ff111b82 */ /* 0x000f620000000800 */
[----:B------:R-:W-:Y:S01]  /*13600*/  F2FP.F16.F32.PACK_AB R8, R8, R132 ;  /* 0x000000840808723e */ /* 0x000fe200000000ff */
[----:B------:R2:W-:Y:S01]  /*13610*/  STS [R10+0x1210], R154 ;  /* 0x0012109a0a007388 */ /* 0x0005e20000000800 */
[----:B------:R-:W-:Y:S01]  /*13620*/  F2FP.F16.F32.PACK_AB R140, R141, R140 ;  /* 0x0000008c8d8c723e */ /* 0x000fe200000000ff */
[----:B------:R3:W4:Y:S01]  /*13630*/  @P6 MUFU.LG2 R21, R5 ;  /* 0x0000000500156308 */ /* 0x0007220000000c00 */
[----:B------:R-:W-:Y:S01]  /*13640*/  F2FP.F16.F32.PACK_AB R142, R143, R142 ;  /* 0x0000008e8f8e723e */ /* 0x000fe200000000ff */
[----:B------:R-:W-:Y:S01]  /*13650*/  STS [R14+0x20], R144 ;  /* 0x000020900e007388 */ /* 0x000fe20000000800 */
[----:B------:R-:W-:Y:S01]  /*13660*/  F2FP.F16.F32.PACK_AB R12, R12, R136 ;  /* 0x000000880c0c723e */ /* 0x000fe200000000ff */
[----:B------:R-:W4:Y:S01]  /*13670*/  @P0 LDC R20, c[0x0][0x458] ;  /* 0x00011600ff140b82 */ /* 0x000f220000000800 */
[----:B------:R-:W-:Y:S01]  /*13680*/  F2FP.F16.F32.PACK_AB R4, R4, R138 ;  /* 0x0000008a0404723e */ /* 0x000fe200000000ff */
[----:B------:R-:W-:Y:S01]  /*13690*/  STS [R14+0x220], R146 ;  /* 0x000220920e007388 */ /* 0x000fe20000000800 */
[----:B------:R-:W-:Y:S01]  /*136a0*/  P2R R13, PR, RZ, 0x1 ;  /* 0x00000001ff0d7803 */ /* 0x000fe20000000000 */
[----:B------:R-:W2:Y:S01]  /*136b0*/  @P0 MUFU.LG2 R244, R244 ;  /* 0x000000f400f40308 */ /* 0x000ea20000000c00 */
[----:B------:R-:W-:-:S02]  /*136c0*/  @P1 MOV R25, 0x1 ;  /* 0x0000000100191802 */ /* 0x000fc40000000f00 */
[----:B-1----:R-:W-:Y:S02]  /*136d0*/  IADD3 R9, PT, PT, -R15, R14, RZ ;  /* 0x0000000e0f097210 */ /* 0x002fe40007ffe1ff */
[----:B------:R-:W5:Y:S03]  /*136e0*/  LDC R15, c[0x0][0x434] ;  /* 0x00010d00ff0f7b82 */ /* 0x000f660000000800 */
[----:B------:R-:W-:Y:S04]  /*136f0*/  STS [R9+0x30], R8 ;  /* 0x0000300809007388 */ /* 0x000fe80000000800 */
[----:B------:R-:W-:Y:S01]  /*13700*/  STS [R9+0x230], R134 ;  /* 0x0002308609007388 */ /* 0x000fe20000000800 */
[----:B--2---:R-:W1:Y:S03]  /*13710*/  @!P3 LDC.64 R10, c[0x0][0x400] ;  /* 0x00010000ff0abb82 */ /* 0x004e660000000a00 */
[----:B------:R-:W-:Y:S04]  /*13720*/  STS [R14+0x1020], R140 ;  /* 0x0010208c0e007388 */ /* 0x000fe80000000800 */
[----:B------:R-:W-:Y:S01]  /*13730*/  STS [R14+0x1220], R142 ;  /* 0x0012208e0e007388 */ /* 0x000fe20000000800 */
[----:B---3--:R-:W2:Y:S03]  /*13740*/  LDC.U8 R5, c[0x0][0x548] ;  /* 0x00015200ff057b82 */ /* 0x008ea60000000000 */
[----:B------:R3:W-:Y:S04]  /*13750*/  STS [R9+0x1030], R12 ;  /* 0x0010300c09007388 */ /* 0x0007e80000000800 */
[----:B------:R4:W-:Y:S01]  /*13760*/  STS [R9+0x1230], R4 ;  /* 0x0012300409007388 */ /* 0x0009e20000000800 */
[----:B-----5:R-:W-:-:S02]  /*13770*/  @P1 IMAD R16, R17, R15, RZ ;  /* 0x0000000f11101224 */ /* 0x020fc400078e02ff */
[C---:B-1----:R-:W-:Y:S02]  /*13780*/  @!P3 IMAD.WIDE.U32 R18, R210.reuse, R10, RZ ;  /* 0x0000000ad212b225 */ /* 0x042fe400078e00ff */
[----:B------:R-:W1:Y:S02]  /*13790*/  @P1 LDC R10, c[0x0][0x430] ;  /* 0x00010c00ff0a1b82 */ /* 0x000e640000000800 */
[----:B------:R-:W-:Y:S01]  /*137a0*/  @!P3 IMAD R11, R210, R11, R19 ;  /* 0x0000000bd20bb224 */ /* 0x000fe200078e0213 */
[----:B---3--:R-:W-:-:S05]  /*137b0*/  MOV R12, UR14 ;  /* 0x0000000e000c7c02 */ /* 0x008fca0008000f00 */
[----:B----4-:R-:W3:Y:S01]  /*137c0*/  @P3 LDC.64 R8, c[0x0][0x408] ;  /* 0x00010200ff083b82 */ /* 0x010ee20000000a00 */
[----:B------:R-:W-:-:S07]  /*137d0*/  ISETP.NE.AND P2, PT, R12, -0x1, PT ;  /* 0xffffffff0c00780c */ /* 0x000fce0003f45270 */
[----:B------:R-:W4:Y:S01]  /*137e0*/  @P6 LDC R4, c[0x0][0x458] ;  /* 0x00011600ff046b82 */ /* 0x000f220000000800 */
[----:B--2---:R-:W-:Y:S05]  /*137f0*/  @P1 BRA `(.L_x_277) ;  /* 0x0000000000201947 */ /* 0x004fea0003800000 */
[----:B------:R-:W-:Y:S01]  /*13800*/  ISETP.NE.AND P0, PT, R5, RZ, PT ;  /* 0x000000ff0500720c */ /* 0x000fe20003f05270 */
[----:B------:R-:W2:-:S12]  /*13810*/  LDC R12, c[0x0][0x3e0] ;  /* 0x0000f800ff0c7b82 */ /* 0x000e980000000800 */
[----:B------:R-:W2:Y:S01]  /*13820*/  @P0 LDC R25, c[0x0][0x454] ;  /* 0x00011500ff190b82 */ /* 0x000ea20000000800 */
[----:B-1----:R-:W-:Y:S02]  /*13830*/  @P0 MOV R10, 0x1 ;  /* 0x00000001000a0802 */ /* 0x002fe40000000f00 */
[----:B------:R-:W-:-:S05]  /*13840*/  @!P0 MOV R10, 0x1 ;  /* 0x00000001000a8802 */ /* 0x000fca0000000f00 */
[----:B------:R-:W1:Y:S01]  /*13850*/  @P0 LDC R16, c[0x0][0x454] ;  /* 0x00011500ff100b82 */ /* 0x000e620000000800 */
[-C--:B--2---:R-:W-:Y:S02]  /*13860*/  @P0 IMAD R25, R25, R12.reuse, RZ ;  /* 0x0000000c19190224 */ /* 0x084fe400078e02ff */
[----:B------:R-:W-:-:S07]  /*13870*/  @!P0 IMAD R25, R15, R12, RZ ;  /* 0x0000000c0f198224 */ /* 0x000fce00078e02ff */
.L_x_277:
[----:B------:R-:W-:Y:S01]  /*13880*/  BAR.SYNC.DEFER_BLOCKING 0x0 ;  /* 0x0000000000007b1d */ /* 0x000fe20000010000 */
[----:B------:R-:W-:Y:S01]  /*13890*/  ISETP.NE.AND P0, PT, R13, RZ, PT ;  /* 0x000000ff0d00720c */ /* 0x000fe20003f05270 */
[----:B------:R-:W-:Y:S01]  /*138a0*/  @!P2 IMAD R17, R210, R15, RZ ;  /* 0x0000000fd211a224 */ /* 0x000fe200078e02ff */
[----:B------:R-:W-:Y:S01]  /*138b0*/  ISETP.NE.AND P1, PT, R5, RZ, !P1 ;  /* 0x000000ff0500720c */ /* 0x000fe20004f25270 */
[----:B---3--:R-:W-:-:S04]  /*138c0*/  @P3 IMAD.WIDE.U32 R22, R8, UR14, RZ ;  /* 0x0000000e08163c25 */ /* 0x008fc8000f8e00ff */
[----:B------:R-:W-:Y:S01]  /*138d0*/  @P6 FMUL.FTZ R21, R21, 0.69314718246459960938 ;  /* 0x3f31721815156820 */ /* 0x000fe20000410000 */
[----:B------:R2:W3:Y:S01]  /*138e0*/  @P4 MUFU.LG2 R8, R6 ;  /* 0x0000000600084308 */ /* 0x0004e20000000c00 */
[----:B------:R-:W5:Y:S01]  /*138f0*/  @P4 LDC R5, c[0x0][0x458] ;  /* 0x00011600ff054b82 */ /* 0x000f620000000800 */
[----:B------:R-:W-:Y:S01]  /*13900*/  @P3 IMAD R11, R9, UR14, R23 ;  /* 0x0000000e090b3c24 */ /* 0x000fe2000f8e0217 */
[----:B------:R-:W-:Y:S01]  /*13910*/  @!P2 R2UR UR14, R17 ;  /* 0x00000000110ea2ca */ /* 0x000fe200000e0000 */
[----:B-1----:R-:W-:Y:S01]  /*13920*/  IMAD R9, R209, R16, RZ ;  /* 0x00000010d1097224 */ /* 0x002fe200078e02ff */
[----:B------:R-:W-:Y:S01]  /*13930*/  MOV R17, 0x7f800000 ;  /* 0x7f80000000117802 */ /* 0x000fe20000000f00 */
[----:B------:R-:W-:Y:S01]  /*13940*/  BSSY.RECONVERGENT B0, `(.L_x_278) ;  /* 0x0000040000007945 */ /* 0x000fe20003800200 */
[----:B------:R-:W-:Y:S01]  /*13950*/  MOV R24, 0x7f800000 ;  /* 0x7f80000000187802 */ /* 0x000fe20000000f00 */
[----:B------:R-:W1:Y:S01]  /*13960*/  @P5 MUFU.LG2 R7, R7 ;  /* 0x0000000700075308 */ /* 0x000e620000000c00 */
[----:B------:R-:W-:Y:S01]  /*13970*/  @P0 FMUL.FTZ R244, R244, 0.69314718246459960938 ;  /* 0x3f317218f4f40820 */ /* 0x000fe20000410000 */
[----:B----4-:R-:W-:Y:S01]  /*13980*/  @P6 FFMA.FTZ R24, R3, R4, R21 ;  /* 0x0000000403186223 */ /* 0x010fe20000010015 */
[----:B------:R-:W-:Y:S01]  /*13990*/  @!P1 IMAD R9, R210, R25, R9 ;  /* 0x00000019d2099224 */ /* 0x000fe200078e0209 */
[----:B------:R-:W-:Y:S01]  /*139a0*/  MOV R16, 0x7f800000 ;  /* 0x7f80000000107802 */ /* 0x000fe20000000f00 */
[----:B------:R-:W-:Y:S01]  /*139b0*/  @P0 FFMA.FTZ R17, R36, R20, R244 ;  /* 0x0000001424110223 */ /* 0x000fe200000100f4 */
[----:B------:R-:W-:Y:S01]  /*139c0*/  LOP3.LUT P0, RZ, R208, 0x3, RZ, 0xc0, !PT ;  /* 0x00000003d0ff7812 */ /* 0x000fe2000780c0ff */
[----:B------:R-:W-:Y:S01]  /*139d0*/  IMAD R3, R10, UR15, RZ ;  /* 0x0000000f0a037c24 */ /* 0x000fe2000f8e02ff */
[----:B------:R-:W-:Y:S01]  /*139e0*/  MOV R4, UR14 ;  /* 0x0000000e00047c02 */ /* 0x000fe20008000f00 */
[----:B--2---:R-:W2:Y:S01]  /*139f0*/  @P5 LDC R6, c[0x0][0x458] ;  /* 0x00011600ff065b82 */ /* 0x004ea20000000800 */
[----:B------:R4:W2:Y:S01]  /*13a00*/  LDS.128 R12, [R211+0x1800] ;  /* 0x00180000d30c7984 */ /* 0x0008a20000000c00 */
[----:B------:R-:W-:Y:S01]  /*13a10*/  SEL R21, RZ, UR14, !P1 ;  /* 0x0000000eff157c07 */ /* 0x000fe2000c800000 */
[----:B---3--:R-:W-:Y:S01]  /*13a20*/  @P4 FMUL.FTZ R8, R8, 0.69314718246459960938 ;  /* 0x3f31721808084820 */ /* 0x008fe20000410000 */
[----:B------:R-:W-:-:S02]  /*13a30*/  SHF.R.S32.HI R4, RZ, 0x1f, R4 ;  /* 0x0000001fff047819 */ /* 0x000fc40000011404 */
[----:B------:R-:W-:Y:S02]  /*13a40*/  MOV R20, 0x7f800000 ;  /* 0x7f80000000147802 */ /* 0x000fe40000000f00 */
[----:B------:R-:W-:Y:S01]  /*13a50*/  SEL R4, R4, RZ, P1 ;  /* 0x000000ff04047207 */ /* 0x000fe20000800000 */
[----:B-1----:R-:W-:Y:S01]  /*13a60*/  @P5 FMUL.FTZ R7, R7, 0.69314718246459960938 ;  /* 0x3f31721807075820 */ /* 0x002fe20000410000 */
[----:B------:R-:W-:Y:S01]  /*13a70*/  IADD3 R21, P2, P1, R3, R21, R9 ;  /* 0x0000001503157210 */ /* 0x000fe2000795e009 */
[----:B-----5:R-:W-:Y:S01]  /*13a80*/  @P4 FFMA.FTZ R16, R0, R5, R8 ;  /* 0x0000000500104223 */ /* 0x020fe20000010008 */
[----:B------:R-:W-:Y:S02]  /*13a90*/  SHF.R.S32.HI R3, RZ, 0x1f, R3 ;  /* 0x0000001fff037819 */ /* 0x000fe40000011403 */
[----:B------:R-:W-:-:S04]  /*13aa0*/  SHF.R.S32.HI R9, RZ, 0x1f, R9 ;  /* 0x0000001fff097819 */ /* 0x000fc80000011409 */
[----:B------:R-:W-:Y:S01]  /*13ab0*/  IADD3.X R0, PT, PT, R3, R4, R9, P2, P1 ;  /* 0x0000000403007210 */ /* 0x000fe200017e2409 */
[----:B--2---:R-:W-:Y:S01]  /*13ac0*/  @P5 FFMA.FTZ R20, R2, R6, R7 ;  /* 0x0000000602145223 */ /* 0x004fe20000010007 */
[----:B----4-:R-:W-:Y:S06]  /*13ad0*/  @P0 BRA `(.L_x_279) ;  /* 0x0000000000980947 */ /* 0x010fec0003800000 */
[----:B------:R-:W-:-:S04]  /*13ae0*/  SHF.R.U32.HI R208, RZ, 0x1, R208 ;  /* 0x00000001ffd07819 */ /* 0x000fc800000116d0 */
[----:B------:R-:W-:-:S04]  /*13af0*/  LOP3.LUT R25, R208, 0x30, RZ, 0xc0, !PT ;  /* 0x00000030d0197812 */ /* 0x000fc800078ec0ff */
[----:B------:R-:W-:-:S04]  /*13b00*/  LOP3.LUT R25, R25, 0x7, R200, 0xf8, !PT ;  /* 0x0000000719197812 */ /* 0x000fc800078ef8c8 */
[C---:B------:R-:W-:Y:S01]  /*13b10*/  ISETP.GE.AND P6, PT, R25.reuse, UR5, PT ;  /* 0x0000000519007c0c */ /* 0x040fe2000bfc6270 */
[C---:B------:R-:W-:Y:S01]  /*13b20*/  VIADD R29, R25.reuse, 0x8 ;  /* 0x00000008191d7836 */ /* 0x040fe20000000000 */
[C---:B------:R-:W-:Y:S01]  /*13b30*/  LOP3.LUT R28, R25.reuse, 0x40, RZ, 0xfc, !PT ;  /* 0x00000040191c7812 */ /* 0x040fe200078efcff */
[----:B------:R-:W-:-:S03]  /*13b40*/  VIADD R27, R25, 0x48 ;  /* 0x00000048191b7836 */ /* 0x000fc60000000000 */
[----:B------:R-:W-:Y:S02]  /*13b50*/  ISETP.GE.AND P5, PT, R29, UR5, PT ;  /* 0x000000051d007c0c */ /* 0x000fe4000bfa6270 */
[----:B------:R-:W-:Y:S02]  /*13b60*/  ISETP.GE.AND P4, PT, R28, UR5, PT ;  /* 0x000000051c007c0c */ /* 0x000fe4000bf86270 */
[----:B------:R-:W-:-:S03]  /*13b70*/  ISETP.GE.AND P2, PT, R27, UR5, PT ;  /* 0x000000051b007c0c */ /* 0x000fc6000bf46270 */
[----:B------:R-:W1:Y:S01]  /*13b80*/  @!P6 LDC.64 R8, c[0x0][0x420] ;  /* 0x00010800ff08eb82 */ /* 0x000e620000000a00 */
[----:B------:R-:W-:-:S05]  /*13b90*/  @!P6 IMAD R25, R25, R10, RZ ;  /* 0x0000000a1919e224 */ /* 0x000fca00078e02ff */
[----:B------:R-:W-:Y:S01]  /*13ba0*/  @!P6 IADD3 R26, P0, PT, R25, R21, RZ ;  /* 0x00000015191ae210 */ /* 0x000fe20007f1e0ff */
[-C--:B------:R-:W-:Y:S01]  /*13bb0*/  @!P5 IMAD R29, R29, R10.reuse, RZ ;  /* 0x0000000a1d1dd224 */ /* 0x080fe200078e02ff */
[----:B------:R-:W2:Y:S01]  /*13bc0*/  @!P5 LDC.64 R6, c[0x0][0x420] ;  /* 0x00010800ff06db82 */ /* 0x000ea20000000a00 */
[----:B------:R-:W-:Y:S01]  /*13bd0*/  @!P4 IMAD R28, R28, R10, RZ ;  /* 0x0000000a1c1cc224 */ /* 0x000fe200078e02ff */
[----:B------:R-:W-:Y:S01]  /*13be0*/  @!P6 LEA.HI.X.SX32 R25, R25, R0, 0x1, P0 ;  /* 0x000000001919e211 */ /* 0x000fe200000f0eff */
[----:B------:R-:W-:-:S05]  /*13bf0*/  @!P2 IMAD R10, R27, R10, RZ ;  /* 0x0000000a1b0aa224 */ /* 0x000fca00078e02ff */
[----:B------:R-:W3:Y:S08]  /*13c00*/  @!P4 LDC.64 R4, c[0x0][0x420] ;  /* 0x00010800ff04cb82 */ /* 0x000ef00000000a00 */
[----:B------:R-:W4:Y:S01]  /*13c10*/  @!P2 LDC.64 R2, c[0x0][0x420] ;  /* 0x00010800ff02ab82 */ /* 0x000f220000000a00 */
[----:B-1----:R-:W-:Y:S02]  /*13c20*/  @!P6 LEA R30, P1, R26, R8, 0x2 ;  /* 0x000000081a1ee211 */ /* 0x002fe400078210ff */
[----:B------:R-:W-:-:S02]  /*13c30*/  @!P5 IADD3 R8, P0, PT, R29, R21, RZ ;  /* 0x000000151d08d210 */ /* 0x000fc40007f1e0ff */
[----:B------:R-:W-:Y:S02]  /*13c40*/  @!P6 LEA.HI.X R31, R26, R9, R25, 0x2, P1 ;  /* 0x000000091a1fe211 */ /* 0x000fe400008f1419 */
[----:B------:R-:W-:Y:S02]  /*13c50*/  @!P5 LEA.HI.X.SX32 R29, R29, R0, 0x1, P0 ;  /* 0x000000001d1dd211 */ /* 0x000fe400000f0eff */
[----:B--2---:R-:W-:Y:S01]  /*13c60*/  @!P5 LEA R26, P0, R8, R6, 0x2 ;  /* 0x00000006081ad211 */ /* 0x004fe200078010ff */
[----:B------:R1:W-:Y:S01]  /*13c70*/  @!P6 STG.E desc[UR16][R30.64], R17 ;  /* 0x000000111e00e986 */ /* 0x0003e2000c101910 */
[----:B------:R-:W-:Y:S02]  /*13c80*/  @!P4 IADD3 R6, P1, PT, R28, R21, RZ ;  /* 0x000000151c06c210 */ /* 0x000fe40007f3e0ff */
[----:B------:R-:W-:Y:S02]  /*13c90*/  @!P5 LEA.HI.X R27, R8, R7, R29, 0x2, P0 ;  /* 0x00000007081bd211 */ /* 0x000fe400000f141d */
[----:B------:R-:W-:-:S02]  /*13ca0*/  @!P2 IADD3 R21, P0, PT, R10, R21, RZ ;  /* 0x000000150a15a210 */ /* 0x000fc40007f1e0ff */
[----:B------:R-:W-:Y:S01]  /*13cb0*/  @!P4 LEA.HI.X.SX32 R28, R28, R0, 0x1, P1 ;  /* 0x000000001c1cc211 */ /* 0x000fe200008f0eff */
        /* <DEDUP_REMOVED lines=8> */
.L_x_279:
[----:B------:R-:W-:Y:S05]  /*13d40*/  BSYNC.RECONVERGENT B0 ;  /* 0x0000000000007941 */ /* 0x000fea0003800200 */
.L_x_278:
[----:B------:R-:W2:Y:S01]  /*13d50*/  LDCU UR4, c[0x0][0x440] ;  /* 0x00008800ff0477ac */ /* 0x000ea20008000800 */
[----:B-1----:R1:W3:Y:S01]  /*13d60*/  LDS.128 R4, [R211] ;  /* 0x00000000d3047984 */ /* 0x0022e20000000c00 */
[----:B------:R-:W-:Y:S01]  /*13d70*/  @P3 IMAD.MOV.U32 R18, RZ, RZ, R22 ;  /* 0x000000ffff123224 */ /* 0x000fe200078e0016 */
[----:B------:R-:W-:Y:S01]  /*13d80*/  BSSY.RECONVERGENT B0, `(.L_x_280) ;  /* 0x0000016000007945 */ /* 0x000fe20003800200 */
[----:B------:R-:W4:Y:S03]  /*13d90*/  LDCU.64 UR6, c[0x0][0x410] ;  /* 0x00008200ff0677ac */ /* 0x000f260008000a00 */
[----:B------:R-:W-:-:S05]  /*13da0*/  IADD3 R8, P1, PT, R199, R18, RZ ;  /* 0x00000012c7087210 */ /* 0x000fca0007f3e0ff */
[----:B------:R-:W-:Y:S01]  /*13db0*/  IMAD.X R9, RZ, RZ, R11, P1 ;  /* 0x000000ffff097224 */ /* 0x000fe200008e060b */
[----:B--2---:R-:W-:-:S04]  /*13dc0*/  ISETP.GE.AND P0, PT, R199, UR4, PT ;  /* 0x00000004c7007c0c */ /* 0x004fc8000bf06270 */
[----:B------:R-:W-:Y:S01]  /*13dd0*/  ISETP.GE.OR P3, PT, R200, UR5, P0 ;  /* 0x00000005c8007c0c */ /* 0x000fe20008766670 */
[----:B----4-:R-:W-:Y:S01]  /*13de0*/  IMAD.WIDE.U32 R8, R209, UR6, R8 ;  /* 0x00000006d1087c25 */ /* 0x010fe2000f8e0008 */
[----:B------:R-:W-:Y:S02]  /*13df0*/  ISETP.GE.OR P2, PT, R198, UR5, P0 ;  /* 0x00000005c6007c0c */ /* 0x000fe40008746670 */
[----:B------:R-:W-:Y:S01]  /*13e00*/  ISETP.GE.OR P1, PT, R197, UR5, P0 ;  /* 0x00000005c5007c0c */ /* 0x000fe20008726670 */
[----:B------:R-:W-:Y:S01]  /*13e10*/  IMAD R11, R209, UR7, R9 ;  /* 0x00000007d10b7c24 */ /* 0x000fe2000f8e0209 */
[----:B------:R-:W-:-:S07]  /*13e20*/  ISETP.GE.OR P0, PT, R196, UR5, P0 ;  /* 0x00000005c4007c0c */ /* 0x000fce0008706670 */
[----:B-1----:R-:W-:Y:S06]  /*13e30*/  @P3 BRA `(.L_x_281) ;  /* 0x0000000000283947 */ /* 0x002fec0003800000 */
        /* <DEDUP_REMOVED lines=9> */
[----:B---3--:R1:W-:Y:S02]  /*13ed0*/  STG.E.128 desc[UR16][R16.64], R4 ;  /* 0x0000000410007986 */ /* 0x0083e4000c101d10 */
.L_x_281:
[----:B------:R-:W-:Y:S05]  /*13ee0*/  BSYNC.RECONVERGENT B0 ;  /* 0x0000000000007941 */ /* 0x000fea0003800200 */
.L_x_280:
[----:B-1-3--:R1:W2:Y:S01]  /*13ef0*/  LDS.128 R4, [R211+0x800] ;  /* 0x00080000d3047984 */ /* 0x00a2a20000000c00 */
[----:B------:R-:W-:Y:S04]  /*13f00*/  BSSY.RECONVERGENT B0, `(.L_x_282) ;  /* 0x000000f000007945 */ /* 0x000fe80003800200 */
        /* <DEDUP_REMOVED lines=13> */
[----:B--2---:R3:W-:Y:S02]  /*13fe0*/  STG.E.128 desc[UR16][R2.64], R4 ;  /* 0x0000000402007986 */ /* 0x0047e4000c101d10 */
.L_x_283:
[----:B------:R-:W-:Y:S05]  /*13ff0*/  BSYNC.RECONVERGENT B0 ;  /* 0x0000000000007941 */ /* 0x000fea0003800200 */
.L_x_282:
        /* <DEDUP_REMOVED lines=16> */
.L_x_285:
[----:B------:R-:W-:Y:S05]  /*14100*/  BSYNC.RECONVERGENT B0 ;  /* 0x0000000000007941 */ /* 0x000fea0003800200 */
.L_x_284:
[----:B------:R-:W-:Y:S05]  /*14110*/  @P0 EXIT ;  /* 0x000000000000094d */ /* 0x000fea0003800000 */
[----:B------:R-:W5:Y:S01]  /*14120*/  LDCU.64 UR6, c[0x0][0x408] ;  /* 0x00008100ff0677ac */ /* 0x000f620008000a00 */
[----:B------:R-:W-:Y:S01]  /*14130*/  IADD3 R207, P0, PT, R207, 0x60, RZ ;  /* 0x00000060cfcf7810 */ /* 0x000fe20007f1e0ff */
[----:B----4-:R-:W-:Y:S01]  /*14140*/  IMAD.MOV.U32 R2, RZ, RZ, R8 ;  /* 0x000000ffff027224 */ /* 0x010fe200078e0008 */
        /* <DEDUP_REMOVED lines=9> */
[----:B------:R-:W-:Y:S01]  /*141e0*/  STG.E.128 desc[UR16][R4.64], R12 ;  /* 0x0000000c04007986 */ /* 0x000fe2000c101d10 */
[----:B------:R-:W-:Y:S05]  /*141f0*/  EXIT ;  /* 0x000000000000794d */ /* 0x000fea0003800000 */
.L_x_286:
        /* <DEDUP_REMOVED lines=16> */
.L_x_1353:


//--------------------- .text._ZN5flash16flash_fwd_kernelI23Flash_fwd_kernel_traitsILi32ELi128ELi128ELi4ELb0ELb0EN7cutlass6half_tE19Flash_kernel_traitsILi32ELi128ELi128ELi4ES3_EELb0ELb0ELb1ELb1ELb0ELb0ELb0ELb0EEEvNS_16Flash_fwd_paramsE --------------------------
	.section	.text._ZN5flash16flash_fwd_kernelI23Flash_fwd_kernel_traitsILi32ELi128ELi128ELi4ELb0ELb0EN7cutlass6half_tE19Flash_kernel_traitsILi32ELi128ELi128ELi4ES3_EELb0ELb0ELb1ELb1ELb0ELb0ELb0ELb0EEEvNS_16Flash_fwd_paramsE,"ax",@progbits
	.align	128
        .global         _ZN5flash16flash_fwd_kernelI23Flash_fwd_kernel_traitsILi32ELi128ELi128ELi4ELb0ELb0EN7cutlass6half_tE19Flash_kernel_traitsILi32ELi128ELi128ELi4ES3_EELb0ELb0ELb1ELb1ELb0ELb0ELb0ELb0EEEvNS_16Flash_fwd_paramsE
        .type           _ZN5flash16flash_fwd_kernelI23Flash_fwd_kernel_traitsILi32ELi128ELi128ELi4ELb0ELb0EN7cutlass6half_tE19Flash_kernel_traitsILi32ELi128ELi128ELi4ES3_EELb0ELb0ELb1ELb1ELb0ELb0ELb0ELb0EEEvNS_16Flash_fwd_paramsE,@function
        .size           _ZN5flash16flash_fwd_kernelI23Flash_fwd_kernel_traitsILi32ELi128ELi128ELi4ELb0ELb0EN7cutlass6half_tE19Flash_kernel_traitsILi32ELi128ELi128ELi4ES3_EELb0ELb0ELb1ELb1ELb0ELb0ELb0ELb0EEEvNS_16Flash_fwd_paramsE,(.L_x_1354 - _ZN5flash16flash_fwd_kernelI23Flash_fwd_kernel_traitsILi32ELi128ELi128ELi4ELb0ELb0EN7cutlass6half_tE19Flash_kernel_traitsILi32ELi128ELi128ELi4ES3_EELb0ELb0ELb1ELb1ELb0ELb0ELb0ELb0EEEvNS_16Flash_fwd_paramsE)
        .other          _ZN5flash16flash_fwd_kernelI23Flash_fwd_kernel_traitsILi32ELi128ELi128ELi4ELb0ELb0EN7cutlass6half_tE19Flash_kernel_traitsILi32ELi128ELi128ELi4ES3_EELb0ELb0ELb1ELb1ELb0ELb0ELb0ELb0EEEvNS_16Flash_fwd_paramsE,@"STO_CUDA_ENTRY STV_DEFAULT"
_ZN5flash16flash_fwd_kernelI23Flash_fwd_kernel_traitsILi32ELi128ELi128ELi4ELb0ELb0EN7cutlass6half_tE19Flash_kernel_traitsILi32ELi128ELi128ELi4ES3_EELb0ELb0ELb1ELb1ELb0ELb0ELb0ELb0EEEvNS_16Flash_fwd_paramsE:
.text._ZN5flash16flash_fwd_kernelI23Flash_fwd_kernel_traitsILi32ELi128ELi128ELi4ELb0ELb0EN7cutlass6half_tE19Flash_kernel_traitsILi32ELi128ELi128ELi4ES3_EELb0ELb0ELb1ELb1ELb0ELb0ELb0ELb0EEEvNS_16Flash_fwd_paramsE:
[----:B------:R-:W-:Y:S01]  /*0000*/  LDC R1, c[0x0][0x37c] ;  /* 0x0000df00ff017b82 */ /* 0x000fe20000000800 */
[----:B------:R-:W1:Y:S07]  /*0010*/  LDCU.64 UR10, c[0x0][0x460] ;  /* 0x00008c00ff0a77ac */ /* 0x000e6e0008000a00 */
[----:B------:R-:W2:Y:S01]  /*0020*/  S2UR UR25, SR_CTAID.Y ;  /* 0x00000000001979c3 */ /* 0x000ea20000002600 */
[----:B------:R-:W3:Y:S01]  /*0030*/  LDCU.64 UR8, c[0x0][0x470] ;  /* 0x00008e00ff0877ac */ /* 0x000ee20008000a00 */
[----:B------:R-:W2:Y:S01]  /*0040*/  LDCU.64 UR14, c[0x0][0x460] ;  /* 0x00008c00ff0e77ac */ /* 0x000ea20008000a00 */
[----:B------:R-:W4:Y:S01]  /*0050*/  LDCU.U8 UR12, c[0x0][0x532] ;  /* 0x0000a640ff0c77ac */ /* 0x000f220008000000 */
[----:B------:R-:W4:Y:S01]  /*0060*/  LDCU.64 UR6, c[0x0][0x468] ;  /* 0x00008d00ff0677ac */ /* 0x000f220008000a00 */
[----:B-1----:R-:W-:Y:S01]  /*0070*/  ISETP.NE.U32.AND P4, PT, RZ, UR10, PT ;  /* 0x0000000aff007c0c */ /* 0x002fe2000bf85070 */
[----:B------:R-:W-:Y:S01]  /*0080*/  UISETP.NE.U32.AND UP4, UPT, UR10, URZ, UPT ;  /* 0x000000ff0a00728c */ /* 0x000fe2000bf85070 */
[----:B------:R-:W1:Y:S02]  /*0090*/  LDCU.64 UR4, c[0x0][0x478] ;  /* 0x00008f00ff0477ac */ /* 0x000e640008000a00 */
[----:B------:R-:W-:Y:S01]  /*00a0*/  ISETP.NE.AND.EX P4, PT, RZ, UR11, PT, P4 ;  /* 0x0000000bff007c0c */ /* 0x000fe2000bf85340 */
[----:B---3--:R-:W-:-:S02]  /*00b0*/  UISETP.NE.U32.AND UP3, UPT, UR8, URZ, UPT ;  /* 0x000000ff0800728c */ /* 0x008fc4000bf65070 */
[----:B------:R-:W-:Y:S01]  /*00c0*/  UISETP.NE.AND.EX UP4, UPT, UR11, URZ, UPT, UP4 ;  /* 0x000000ff0b00728c */ /* 0x000fe2000bf85340 */
[----:B------:R-:W3:Y:S01]  /*00d0*/  LDCU.64 UR26, c[0x0][0x358] ;  /* 0x00006b00ff1a77ac */ /* 0x000ee20008000a00 */
[----:B------:R-:W-:-:S04]  /*00e0*/  UISETP.NE.AND.EX UP3, UPT, UR9, URZ, UPT, UP3 ;  /* 0x000000ff0900728c */ /* 0x000fc8000bf65330 */
[----:B------:R-:W-:Y:S01]  /*00f0*/  PLOP3.LUT P2, PT, PT, PT, UP4, 0x80, 0x8 ;  /* 0x000000000008781c */ /* 0x000fe20003f4f048 */
[----:B--2---:R-:W-:Y:S02]  /*0100*/  UIMAD.WIDE.U32 UR14, UR25, 0x4, UR14 ;  /* 0x00000004190e78a5 */ /* 0x004fe4000f8e000e */
[----:B------:R-:W-:Y:S02]  /*0110*/  USHF.L.U32 UR11, UR25, 0x2, URZ ;  /* 0x00000002190b7899 */ /* 0x000fe400080006ff */
[----:B----4-:R-:W-:Y:S02]  /*0120*/  UISETP.NE.AND UP5, UPT, UR12, URZ, UPT ;  /* 0x000000ff0c00728c */ /* 0x010fe4000bfa5270 */
[----:B------:R-:W-:Y:S01]  /*0130*/  UISETP.EQ.U32.AND UP2, UPT, UR6, URZ, UPT ;  /* 0x000000ff0600728c */ /* 0x000fe2000bf42070 */
[----:B------:R-:W-:Y:S01]  /*0140*/  IMAD.U32 R6, RZ, RZ, UR14 ;  /* 0x0000000eff067e24 */ /* 0x000fe2000f8e00ff */
[----:B------:R-:W-:Y:S01]  /*0150*/  USHF.R.U32.HI UR10, URZ, 0x1e, UR25 ;  /* 0x0000001eff0a7899 */ /* 0x000fe20008011619 */
[----:B------:R-:W-:Y:S01]  /*0160*/  IMAD.U32 R7, RZ, RZ, UR15 ;  /* 0x0000000fff077e24 */ /* 0x000fe2000f8e00ff */
[----:B------:R-:W-:-:S02]  /*0170*/  @UP3 UIADD3 UR12, UP1, UPT, UR11, UR8, URZ ;  /* 0x000000080b0c3290 */ /* 0x000fc4000ff3e0ff */
[----:B------:R-:W-:Y:S02]  /*0180*/  UISETP.EQ.OR.EX UP2, UPT, UR7, URZ, !UP5, UP2 ;  /* 0x000000ff0700728c */ /* 0x000fe4000ef42720 */
[----:B-1----:R-:W-:Y:S01]  /*0190*/  UISETP.NE.U32.AND UP0, UPT, UR4, URZ, UPT ;  /* 0x000000ff0400728c */ /* 0x002fe2000bf05070 */
[----:B---3--:R-:W2:Y:S01]  /*01a0*/  @P4 LDG.E R5, desc[UR26][R6.64] ;  /* 0x0000001a06054981 */ /* 0x008ea2000c1e1900 */
[----:B------:R-:W-:Y:S02]  /*01b0*/  @UP3 UIADD3.X UR13, UPT, UPT, UR10, UR9, URZ, UP1, !UPT ;  /* 0x000000090a0d3290 */ /* 0x000fe40008ffe4ff */
[----:B------:R-:W-:Y:S01]  /*01c0*/  UIADD3 UR8, UP1, UPT, UR11, UR6, URZ ;  /* 0x000000060b087290 */ /* 0x000fe2000ff3e0ff */
[----:B------:R1:W3:Y:S01]  /*01d0*/  @P2 LDG.E R2, desc[UR26][R6.64+0x4] ;  /* 0x0000041a06022981 */ /* 0x0002e2000c1e1900 */
[----:B------:R-:W-:Y:S01]  /*01e0*/  UISETP.NE.AND.EX UP0, UPT, UR5, URZ, UPT, UP0 ;  /* 0x000000ff0500728c */ /* 0x000fe2000bf05300 */
[----:B------:R-:W-:Y:S01]  /*01f0*/  PLOP3.LUT P3, PT, PT, PT, UP2, 0x80, 0x8 ;  /* 0x000000000008781c */ /* 0x000fe20003f6f028 */
[----:B------:R-:W-:Y:S01]  /*0200*/  UIADD3.X UR9, UPT, UPT, UR10, UR7, URZ, UP1, !UPT ;  /* 0x000000070a097290 */ /* 0x000fe20008ffe4ff */
[----:B------:R-:W-:Y:S01]  /*0210*/  PLOP3.LUT P1, PT, PT, PT, UP3, 0x80, 0x8 ;  /* 0x000000000008781c */ /* 0x000fe20003f2f038 */
[----:B------:R-:W-:-:S02]  /*0220*/  IMAD.U32 R10, RZ, RZ, UR12 ;  /* 0x0000000cff0a7e24 */ /* 0x000fc4000f8e00ff */
[----:B------:R-:W-:Y:S01]  /*0230*/  PLOP3.LUT P0, PT, PT, PT, UP0, 0x80, 0x8 ;  /* 0x000000000008781c */ /* 0x000fe20003f0f008 */
[----:B------:R-:W-:-:S04]  /*0240*/  IMAD.U32 R11, RZ, RZ, UR13 ;  /* 0x0000000dff0b7e24 */ /* 0x000fc8000f8e00ff */
[----:B------:R-:W-:-:S04]  /*0250*/  @UP0 UIADD3 UR4, UP1, UPT, UR11, UR4, URZ ;  /* 0x000000040b040290 */ /* 0x000fc8000ff3e0ff */
[----:B------:R-:W-:Y:S01]  /*0260*/  @UP0 UIADD3.X UR5, UPT, UPT, UR10, UR5, URZ, UP1, !UPT ;  /* 0x000000050a050290 */ /* 0x000fe20008ffe4ff */
[----:B------:R-:W4:Y:S01]  /*0270*/  @P1 LDG.E R3, desc[UR26][R10.64] ;  /* 0x0000001a0a031981 */ /* 0x000f22000c1e1900 */
[----:B-1----:R-:W-:Y:S02]  /*0280*/  IMAD.U32 R6, RZ, RZ, UR8 ;  /* 0x00000008ff067e24 */ /* 0x002fe4000f8e00ff */
[----:B------:R-:W-:Y:S02]  /*0290*/  IMAD.U32 R7, RZ, RZ, UR9 ;  /* 0x00000009ff077e24 */ /* 0x000fe4000f8e00ff */
[----:B------:R-:W-:Y:S02]  /*02a0*/  IMAD.U32 R8, RZ, RZ, UR4 ;  /* 0x00000004ff087e24 */ /* 0x000fe4000f8e00ff */
[----:B------:R-:W-:Y:S01]  /*02b0*/  IMAD.U32 R9, RZ, RZ, UR5 ;  /* 0x00000005ff097e24 */ /* 0x000fe2000f8e00ff */
[----:B------:R-:W4:Y:S01]  /*02c0*/  @!P3 LDG.E R4, desc[UR26][R6.64] ;  /* 0x0000001a0604b981 */ /* 0x000f22000c1e1900 */
[----:B------:R-:W1:Y:S01]  /*02d0*/  S2UR UR29, SR_CTAID.X ;  /* 0x00000000001d79c3 */ /* 0x000e620000002500 */
[----:B------:R-:W3:Y:S02]  /*02e0*/  @!UP4 LDCU UR21, c[0x0][0x434] ;  /* 0x00008680ff15c7ac */ /* 0x000ee40008000800 */
[----:B------:R2:W5:Y:S01]  /*02f0*/  @P0 LDG.E R0, desc[UR26][R8.64] ;  /* 0x0000001a08000981 */ /* 0x000562000c1e1900 */
[----:B------:R-:W-:Y:S01]  /*0300*/  UMOV UR20, 0xffffffff ;  /* 0xffffffff00147882 */ /* 0x000fe20000000000 */
[----:B------:R-:W-:Y:S01]  /*0310*/  UISETP.NE.U32.AND UP1, UPT, UR6, URZ, UPT ;  /* 0x000000ff0600728c */ /* 0x000fe2000bf25070 */
[----:B------:R-:W-:Y:S01]  /*0320*/  UMOV UR10, 0xffffffff ;  /* 0xffffffff000a7882 */ /* 0x000fe20000000000 */
[----:B------:R-:W-:-:S02]  /*0330*/  UMOV UR8, URZ ;  /* 0x000000ff00087c82 */ /* 0x000fc40008000000 */
[----:B------:R-:W-:Y:S01]  /*0340*/  UISETP.NE.AND.EX UP1, UPT, UR7, URZ, UPT, UP1 ;  /* 0x000000ff0700728c */ /* 0x000fe2000bf25310 */
[----:B------:R-:W2:Y:S10]  /*0350*/  @!UP0 LDCU UR9, c[0x0][0x43c] ;  /* 0x00008780ff0987ac */ /* 0x000eb40008000800 */
[----:B------:R-:W2:Y:S01]  /*0360*/  @!UP1 LDCU UR6, c[0x0][0x438] ;  /* 0x00008700ff0697ac */ /* 0x000ea20008000800 */
[----:B-1----:R-:W-:Y:S01]  /*0370*/  USHF.L.U32 UR29, UR29, 0x7, URZ ;  /* 0x000000071d1d7899 */ /* 0x002fe200080006ff */
[----:B--2---:R-:W-:-:S02]  /*0380*/  @P4 R2UR UR20, R5 ;  /* 0x00000000051442ca */ /* 0x004fc400000e0000 */
[----:B---3--:R-:W-:-:S13]  /*0390*/  @P2 R2UR UR4, R2 ;  /* 0x00000000020422ca */ /* 0x008fda00000e0000 */
[----:B------:R-:W-:Y:S01]  /*03a0*/  @UP4 UIADD3 UR21, UPT, UPT, UR4, -UR20, URZ ;  /* 0x8000001404154290 */ /* 0x000fe2000fffe0ff */
[----:B------:R-:W1:Y:S01]  /*03b0*/  @!UP0 LDCU.64 UR4, c[0x0][0x488] ;  /* 0x00009100ff0487ac */ /* 0x000e620008000a00 */
[----:B----4-:R-:W-:Y:S02]  /*03c0*/  @P1 R2UR UR8, R3 ;  /* 0x00000000030812ca */ /* 0x010fe400000e0000 */
[----:B------:R-:W-:-:S06]  /*03d0*/  UISETP.GT.AND UP2, UPT, UR21, UR29, UPT ;  /* 0x0000001d1500728c */ /* 0x000fcc000bf44270 */
[----:B------:R-:W-:Y:S02]  /*03e0*/  PLOP3.LUT P1, PT, PT, PT, UP2, 0x80, 0x8 ;  /* 0x000000000008781c */ /* 0x000fe40003f2f028 */
[----:B------:R-:W-:Y:S01]  /*03f0*/  @!P3 R2UR UR10, R4 ;  /* 0x00000000040ab2ca */ /* 0x000fe200000e0000 */
[----:B-1----:R-:W-:-:S14]  /*0400*/  BRA.U !UP1, `(.L_x_287) ;  /* 0x0000000109187547 */ /* 0x002fdc000b800000 */
[----:B------:R-:W-:-:S13]  /*0410*/  PLOP3.LUT P2, PT, PT, PT, UP5, 0x80, 0x8 ;  /* 0x000000000008781c */ /* 0x000fda0003f4f058 */
[----:B------:R-:W2:Y:S04]  /*0420*/  @P2 LDG.E R2, desc[UR26][R6.64+0x4] ;  /* 0x0000041a06022981 */ /* 0x000ea8000c1e1900 */
[----:B------:R-:W3:Y:S01]  /*0430*/  @!P2 LDG.E R3, desc[UR26][R6.64] ;  /* 0x0000001a0603a981 */ /* 0x000ee2000c1e1900 */
[----:B--2---:R-:W-:-:S13]  /*0440*/  @P2 R2UR UR6, R2 ;  /* 0x00000000020622ca */ /* 0x004fda00000e0000 */
[----:B------:R-:W-:-:S07]  /*0450*/  @UP5 UIADD3 UR6, UPT, UPT, UR6, -UR10, URZ ;  /* 0x8000000a06065290 */ /* 0x000fce000fffe0ff */
[----:B---3--:R-:W-:Y:S02]  /*0460*/  @!P2 R2UR UR6, R3 ;  /* 0x000000000306a2ca */ /* 0x008fe400000e0000 */
.L_x_287:
[----:B-----5:R-:W-:Y:S01]  /*0470*/  @P0 R2UR UR30, R0 ;  /* 0x00000000001e02ca */ /* 0x020fe200000e0000 */
[----:B------:R-:W-:Y:S01]  /*0480*/  @!UP0 UISETP.NE.U32.AND UP1, UPT, UR4, URZ, UPT ;  /* 0x000000ff0400828c */ /* 0x000fe2000bf25070 */
[----:B------:R-:W-:-:S13]  /*0490*/  @!P1 EXIT ;  /* 0x000000000000994d */ /* 0x000fda0003800000 */
[----:B------:R-:W1:Y:S01]  /*04a0*/  LDCU UR28, c[0x0][0x504] ;  /* 0x0000a080ff1c77ac */ /* 0x000e620008000800 */
[----:B------:R-:W2:Y:S01]  /*04b0*/  S2UR UR24, SR_CTAID.Z ;  /* 0x00000000001879c3 */ /* 0x000ea20000002700 */
[----:B------:R-:W3:Y:S01]  /*04c0*/  S2R R224, SR_TID.X ;  /* 0x0000000000e07919 */ /* 0x000ee20000002100 */
[----:B------:R-:W-:Y:S01]  /*04d0*/  @!UP0 UISETP.NE.AND.EX UP1, UPT, UR5, URZ, UPT, UP1 ;  /* 0x000000ff0500828c */ /* 0x000fe2000bf25310 */
[----:B------:R-:W4:Y:S03]  /*04e0*/  LDCU UR23, c[0x0][0x508] ;  /* 0x0000a100ff1777ac */ /* 0x000f260008000800 */
[----:B------:R-:W-:Y:S02]  /*04f0*/  @!UP0 USEL UR9, UR9, URZ, UP1 ;  /* 0x000000ff09098287 */ /* 0x000fe40008800000 */
[----:B------:R-:W-:Y:S02]  /*0500*/  @UP0 UIADD3 UR30, UPT, UPT, UR30, -UR8, URZ ;  /* 0x800000081e1e0290 */ /* 0x000fe4000fffe0ff */
[----:B------:R-:W-:-:S04]  /*0510*/  @!UP0 UIADD3 UR30, UPT, UPT, UR9, UR6, -UR8 ;  /* 0x00000006091e8290 */ /* 0x000fc8000fffe808 */
[----:B------:R-:W-:Y:S02]  /*0520*/  UIADD3 UR7, UPT, UPT, UR30, 0x7f, URZ ;  /* 0x0000007f1e077890 */ /* 0x000fe4000fffe0ff */
[----:B-1----:R-:W-:Y:S02]  /*0530*/  UIADD3 UR28, UPT, UPT, UR21, UR28, URZ ;  /* 0x0000001c151c7290 */ /* 0x002fe4000fffe0ff */
[----:B------:R-:W-:Y:S02]  /*0540*/  UIADD3 UR5, UPT, UPT, UR7, UR29, -UR21 ;  /* 0x0000001d07057290 */ /* 0x000fe4000fffe815 */
[----:B------:R-:W-:Y:S02]  /*0550*/  UIADD3 UR11, UPT, UPT, -UR28, UR29, UR30 ;  /* 0x0000001d1c0b7290 */ /* 0x000fe4000fffe11e */
[----:B----4-:R-:W-:Y:S02]  /*0560*/  UIADD3 UR5, UPT, UPT, UR5, 0x80, UR23 ;  /* 0x0000008005057890 */ /* 0x010fe4000fffe017 */
[----:B------:R-:W-:-:S02]  /*0570*/  USHF.R.S32.HI UR6, URZ, 0x1f, UR7 ;  /* 0x0000001fff067899 */ /* 0x000fc40008011407 */
[----:B------:R-:W-:Y:S02]  /*0580*/  USHF.R.S32.HI UR9, URZ, 0x1f, UR11 ;  /* 0x0000001fff097899 */ /* 0x000fe4000801140b */
[----:B------:R-:W-:Y:S02]  /*0590*/  USHF.R.S32.HI UR4, URZ, 0x1f, UR5 ;  /* 0x0000001fff047899 */ /* 0x000fe40008011405 */
[----:B------:R-:W-:Y:S02]  /*05a0*/  ULEA.HI UR6, UR6, UR7, URZ, 0x7 ;  /* 0x0000000706067291 */ /* 0x000fe4000f8f38ff */
[----:B------:R-:W-:Y:S02]  /*05b0*/  ULEA.HI UR9, UR9, UR11, URZ, 0x7 ;  /* 0x0000000b09097291 */ /* 0x000fe4000f8f38ff */
[----:B------:R-:W-:Y:S02]  /*05c0*/  ULEA.HI UR4, UR4, UR5, URZ, 0x7 ;  /* 0x0000000504047291 */ /* 0x000fe4000f8f38ff */
[----:B------:R-:W-:-:S02]  /*05d0*/  USHF.R.S32.HI UR6, URZ, 0x7, UR6 ;  /* 0x00000007ff067899 */ /* 0x000fc40008011406 */
[----:B------:R-:W-:Y:S02]  /*05e0*/  USHF.R.S32.HI UR9, URZ, 0x7, UR9 ;  /* 0x00000007ff097899 */ /* 0x000fe40008011409 */
[----:B------:R-:W-:Y:S02]  /*05f0*/  USHF.R.S32.HI UR4, URZ, 0x7, UR4 ;  /* 0x00000007ff047899 */ /* 0x000fe40008011404 */
[----:B------:R-:W-:Y:S02]  /*0600*/  UISETP.LT.AND UP1, UPT, URZ, UR9, UPT ;  /* 0x00000009ff00728c */ /* 0x000fe4000bf21270 */
[----:B------:R-:W-:Y:S02]  /*0610*/  UISETP.LT.AND UP0, UPT, UR6, UR4, UPT ;  /* 0x000000040600728c */ /* 0x000fe4000bf01270 */
[----:B------:R-:W-:Y:S02]  /*0620*/  USEL UR19, URZ, UR9, !UP1 ;  /* 0x00000009ff137287 */ /* 0x000fe4000c800000 */
[----:B------:R-:W-:-:S04]  /*0630*/  USEL UR22, UR6, UR4, UP0 ;  /* 0x0000000406167287 */ /* 0x000fc80008000000 */
[----:B------:R-:W-:-:S09]  /*0640*/  UISETP.GT.AND UP0, UPT, UR22, UR19, UPT ;  /* 0x000000131600728c */ /* 0x000fd2000bf04270 */
[----:B--23--:R-:W-:Y:S05]  /*0650*/  BRA.U UP0, `(.L_x_288) ;  /* 0x0000000900b07547 */ /* 0x00cfea000b800000 */
[----:B------:R-:W1:Y:S01]  /*0660*/  LDCU.U8 UR4, c[0x0][0x549] ;  /* 0x0000a920ff0477ac */ /* 0x000e620008000000 */
[----:B------:R-:W-:Y:S01]  /*0670*/  UISETP.NE.AND UP0, UPT, UR20, -0x1, UPT ;  /* 0xffffffff1400788c */ /* 0x000fe2000bf05270 */
[----:B------:R-:W2:Y:S10]  /*0680*/  LDCU.U8 UR10, c[0x0][0x548] ;  /* 0x0000a900ff0a77ac */ /* 0x000eb40008000000 */
[----:B------:R-:W3:Y:S01]  /*0690*/  @!UP0 LDCU.64 UR8, c[0x0][0x400] ;  /* 0x00008000ff0887ac */ /* 0x000ee20008000a00 */
[----:B-1----:R-:W-:Y:S01]  /*06a0*/  UISETP.NE.AND UP1, UPT, UR4, URZ, UPT ;  /* 0x000000ff0400728c */ /* 0x002fe2000bf25270 */
[----:B------:R-:W1:Y:S10]  /*06b0*/  @UP0 LDCU.64 UR6, c[0x0][0x408] ;  /* 0x00008100ff0607ac */ /* 0x000e740008000a00 */
[----:B------:R-:W4:Y:S01]  /*06c0*/  @UP1 LDCU.64 UR4, c[0x0][0x430] ;  /* 0x00008600ff0417ac */ /* 0x000f220008000a00 */
[----:B---3--:R-:W-:Y:S01]  /*06d0*/  @!UP0 UIMAD.WIDE.U32 UR12, UR25, UR8, URZ ;  /* 0x00000008190c82a5 */ /* 0x008fe2000f8e00ff */
[----:B------:R-:W3:Y:S01]  /*06e0*/  @UP1 LDCU UR8, c[0x0][0x430] ;  /* 0x00008600ff0817ac */ /* 0x000ee20008000800 */
[----:B-1----:R-:W-:-:S02]  /*06f0*/  @UP0 UIMAD.WIDE.U32 UR14, UR20, UR6, URZ ;  /* 0x00000006140e02a5 */ /* 0x002fc4000f8e00ff */
[----:B------:R-:W-:Y:S02]  /*0700*/  @!UP0 UIMAD UR9, UR25, UR9, UR13 ;  /* 0x00000009190982a4 */ /* 0x000fe4000f8e020d */
[----:B------:R-:W-:Y:S01]  /*0710*/  @UP0 UIMAD UR9, UR20, UR7, UR15 ;  /* 0x00000007140902a4 */ /* 0x000fe2000f8e020f */
[----:B------:R-:W-:Y:S02]  /*0720*/  @UP1 UMOV UR11, 0x1 ;  /* 0x00000001000b1882 */ /* 0x000fe40000000000 */
[----:B------:R-:W-:Y:S01]  /*0730*/  @UP0 UMOV UR12, UR14 ;  /* 0x0000000e000c0c82 */ /* 0x000fe20008000000 */
[----:B----4-:R-:W-:Y:S01]  /*0740*/  @UP1 UIMAD UR6, UR4, UR5, URZ ;  /* 0x00000005040612a4 */ /* 0x010fe2000f8e02ff */
[----:B--2---:R-:W-:Y:S11]  /*0750*/  BRA.U UP1, `(.L_x_289) ;  /* 0x0000000101287547 */ /* 0x004ff6000b800000 */
[----:B------:R-:W-:Y:S01]  /*0760*/  UISETP.NE.AND UP0, UPT, UR10, URZ, UPT ;  /* 0x000000ff0a00728c */ /* 0x000fe2000bf05270 */
[----:B------:R-:W1:Y:S10]  /*0770*/  LDCU UR5, c[0x0][0x3e0] ;  /* 0x00007c00ff0577ac */ /* 0x000e740008000800 */
[----:B------:R-:W1:Y:S01]  /*0780*/  @UP0 LDCU UR11, c[0x0][0x454] ;  /* 0x00008a80ff0b07ac */ /* 0x000e620008000800 */
[----:B------:R-:W2:Y:S01]  /*0790*/  @!UP0 LDCU UR4, c[0x0][0x434] ;  /* 0x00008680ff0487ac */ /* 0x000ea20008000800 */
[----:B------:R-:W4:Y:S01]  /*07a0*/  @UP0 LDCU UR6, c[0x0][0x454] ;  /* 0x00008a80ff0607ac */ /* 0x000f220008000800 */
[----:B---3--:R-:W-:Y:S01]  /*07b0*/  @UP0 UMOV UR8, 0x1 ;  /* 0x0000000100080882 */ /* 0x008fe20000000000 */
[----:B----4-:R-:W4:Y:S01]  /*07c0*/  @!UP0 LDCU UR6, c[0x0][0x434] ;  /* 0x00008680ff0687ac */ /* 0x010f220008000800 */
[----:B------:R-:W-:Y:S01]  /*07d0*/  @!UP0 UMOV UR8, 0x1 ;  /* 0x0000000100088882 */ /* 0x000fe20000000000 */
[----:B-1----:R-:W-:-:S02]  /*07e0*/  @UP0 UIMAD UR11, UR11, UR5, URZ ;  /* 0x000000050b0b02a4 */ /* 0x002fc4000f8e02ff */
[----:B--2---:R-:W-:-:S12]  /*07f0*/  @!UP0 UIMAD UR11, UR4, UR5, URZ ;  /* 0x00000005040b82a4 */ /* 0x004fd8000f8e02ff */
.L_x_289:
[----:B------:R-:W1:Y:S01]  /*0800*/  LDCU.64 UR4, c[0x0][0x410] ;  /* 0x00008200ff0477ac */ /* 0x000e620008000a00 */
[----:B------:R-:W2:Y:S01]  /*0810*/  S2R R11, SR_CTAID.X ;  /* 0x00000000000b7919 */ /* 0x000ea20000002500 */
[----:B------:R-:W-:Y:S01]  /*0820*/  IMAD.SHL.U32 R0, R224, 0x8, RZ ;  /* 0x00000008e0007824 */ /* 0x000fe200078e00ff */
[----:B------:R-:W-:Y:S01]  /*0830*/  SHF.R.U32.HI R224, RZ, 0x2, R224 ;  /* 0x00000002ffe07819 */ /* 0x000fe200000116e0 */
[----:B------:R-:W5:Y:S01]  /*0840*/  LDCU UR7, c[0x0][0x440] ;  /* 0x00008800ff0777ac */ /* 0x000f620008000800 */
[----:B------:R-:W-:Y:S01]  /*0850*/  IMAD.MOV.U32 R225, RZ, RZ, RZ ;  /* 0x000000ffffe17224 */ /* 0x000fe200078e00ff */
[----:B------:R-:W-:Y:S01]  /*0860*/  BSSY.RECONVERGENT B0, `(.L_x_290) ;  /* 0x000002f000007945 */ /* 0x000fe20003800200 */
[----:B------:R-:W-:Y:S01]  /*0870*/  LOP3.LUT R0, R0, 0x18, RZ, 0xc0, !PT ;  /* 0x0000001800007812 */ /* 0x000fe200078ec0ff */
[----:B------:R-:W-:Y:S01]  /*0880*/  UISETP.NE.AND UP1, UPT, UR10, URZ, !UP1 ;  /* 0x000000ff0a00728c */ /* 0x000fe2000cf25270 */
[----:B------:R-:W-:Y:S01]  /*0890*/  VIADD R5, R224, 0x20 ;  /* 0x00000020e0057836 */ /* 0x000fe20000000000 */
[----:B------:R-:W-:Y:S01]  /*08a0*/  UIADD3 UR21, UPT, UPT, -UR29, UR21, URZ ;  /* 0x000000151d157290 */ /* 0x000fe2000fffe1ff */
[----:B------:R-:W-:Y:S01]  /*08b0*/  IADD3 R12, P0, PT, R0, UR12, RZ ;  /* 0x0000000c000c7c10 */ /* 0x000fe2000ff1e0ff */
[----:B------:R-:W-:Y:S01]  /*08c0*/  UISETP.NE.AND UP0, UPT, UR20, -0x1, UPT ;  /* 0xffffffff1400788c */ /* 0x000fe2000bf05270 */
[----:B------:R-:W-:Y:S01]  /*08d0*/  VIADD R4, R224, 0x40 ;  /* 0x00000040e0047836 */ /* 0x000fe20000000000 */
[----:B----4-:R-:W-:Y:S01]  /*08e0*/  UIMAD UR6, UR24, UR6, URZ ;  /* 0x00000006180672a4 */ /* 0x010fe2000f8e02ff */
[----:B------:R-:W-:Y:S01]  /*08f0*/  ISETP.NE.AND P1, PT, R0, RZ, PT ;  /* 0x000000ff0000720c */ /* 0x000fe20003f25270 */
[----:B------:R-:W-:Y:S01]  /*0900*/  IMAD.X R13, RZ, RZ, UR9, P0 ;  /* 0x00000009ff0d7e24 */ /* 0x000fe200080e06ff */
[----:B---3--:R-:W-:Y:S01]  /*0910*/  UIMAD UR29, UR29, UR8, URZ ;  /* 0x000000081d1d72a4 */ /* 0x008fe2000f8e02ff */
[----:B-1----:R-:W-:Y:S01]  /*0920*/  IMAD.U32 R6, RZ, RZ, UR4 ;  /* 0x00000004ff067e24 */ /* 0x002fe2000f8e00ff */
[----:B------:R-:W1:Y:S01]  /*0930*/  LDCU UR4, c[0x0][0x434] ;  /* 0x00008680ff0477ac */ /* 0x000e620008000800 */
[----:B------:R-:W-:Y:S01]  /*0940*/  IMAD.U32 R9, RZ, RZ, UR5 ;  /* 0x00000005ff097e24 */ /* 0x000fe2000f8e00ff */
[C---:B------:R-:W-:Y:S01]  /*0950*/  ISETP.GE.OR P4, PT, R224.reuse, UR21, P1 ;  /* 0x00000015e0007c0c */ /* 0x040fe20008f86670 */
[----:B------:R-:W-:Y:S01]  /*0960*/  VIADD R2, R224, 0x60 ;  /* 0x00000060e0027836 */ /* 0x000fe20000000000 */
[----:B-----5:R-:W-:Y:S01]  /*0970*/  ISETP.GE.AND P5, PT, R0, UR7, PT ;  /* 0x0000000700007c0c */ /* 0x020fe2000bfa6270 */
[----:B------:R-:W-:Y:S01]  /*0980*/  @!UP1 UIMAD UR6, UR25, UR11, UR6 ;  /* 0x0000000b190692a4 */ /* 0x000fe2000f8e0206 */
[----:B------:R-:W-:Y:S01]  /*0990*/  IMAD.WIDE.U32 R6, R6, UR24, R12 ;  /* 0x0000001806067c25 */ /* 0x000fe2000f8e000c */
[----:B------:R-:W-:Y:S01]  /*09a0*/  USHF.R.S32.HI UR10, URZ, 0x1f, UR29 ;  /* 0x0000001fff0a7899 */ /* 0x000fe2000801141d */
[----:B------:R-:W-:Y:S01]  /*09b0*/  ISETP.GE.OR P6, PT, R224, UR21, P5 ;  /* 0x00000015e0007c0c */ /* 0x000fe2000afc6670 */
[----:B------:R-:W-:Y:S01]  /*09c0*/  USHF.R.S32.HI UR5, URZ, 0x1f, UR6 ;  /* 0x0000001fff057899 */ /* 0x000fe20008011406 */
[----:B------:R-:W-:Y:S01]  /*09d0*/  ISETP.GE.OR P3, PT, R5, UR21, P1 ;  /* 0x0000001505007c0c */ /* 0x000fe20008f66670 */
[----:B------:R-:W-:Y:S01]  /*09e0*/  IMAD R9, R9, UR24, R7 ;  /* 0x0000001809097c24 */ /* 0x000fe2000f8e0207 */
[----:B------:R-:W-:-:S02]  /*09f0*/  ISETP.GE.OR P2, PT, R4, UR21, P1 ;  /* 0x0000001504007c0c */ /* 0x000fc40008f46670 */
[----:B------:R-:W-:Y:S01]  /*0a00*/  ISETP.GE.OR P1, PT, R2, UR21, P1 ;  /* 0x0000001502007c0c */ /* 0x000fe20008f26670 */
[----:B--2---:R-:W-:Y:S01]  /*0a10*/  IMAD.WIDE.U32 R10, R11, 0x80, R224 ;  /* 0x000000800b0a7825 */ /* 0x004fe200078e00e0 */
[----:B------:R-:W-:Y:S01]  /*0a20*/  ISETP.GE.OR P0, PT, R5, UR21, P5 ;  /* 0x0000001505007c0c */ /* 0x000fe2000af06670 */
[----:B-1----:R-:W-:-:S04]  /*0a30*/  UIMAD UR4, UR25, UR4, URZ ;  /* 0x00000004190472a4 */ /* 0x002fc8000f8e02ff */
[----:B------:R-:W-:-:S04]  /*0a40*/  USEL UR9, UR4, UR20, !UP0 ;  /* 0x0000001404097287 */ /* 0x000fc8000c000000 */
[----:B------:R-:W-:Y:S02]  /*0a50*/  USHF.R.S32.HI UR4, URZ, 0x1f, UR9 ;  /* 0x0000001fff047899 */ /* 0x000fe40008011409 */
[----:B------:R-:W-:Y:S02]  /*0a60*/  USEL UR9, UR9, URZ, UP1 ;  /* 0x000000ff09097287 */ /* 0x000fe40008800000 */
[----:B------:R-:W-:Y:S02]  /*0a70*/  USEL UR4, UR4, URZ, UP1 ;  /* 0x000000ff04047287 */ /* 0x000fe40008800000 */
[----:B------:R-:W-:-:S04]  /*0a80*/  UIADD3 UR9, UP1, UP0, UR29, UR9, UR6 ;  /* 0x000000091d097290 */ /* 0x000fc8000f83e006 */
[----:B------:R-:W-:Y:S01]  /*0a90*/  UIADD3.X UR10, UPT, UPT, UR10, UR4, UR5, UP1, UP0 ;  /* 0x000000040a0a7290 */ /* 0x000fe20008fe0405 */
[----:B------:R-:W-:Y:S11]  /*0aa0*/  @P6 BRA `(.L_x_291) ;  /* 0x0000000000286947 */ /* 0x000ff60003800000 */
        /* <DEDUP_REMOVED lines=10> */
.L_x_291:
[----:B------:R-:W-:Y:S05]  /*0b50*/  BSYNC.RECONVERGENT B0 ;  /* 0x0000000000007941 */ /* 0x000fea0003800200 */
.L_x_290:
[----:B------:R-:W-:Y:S01]  /*0b60*/  BSSY.RECONVERGENT B0, `(.L_x_292) ;  /* 0x0000011000007945 */ /* 0x000fe20003800200 */
[----:B------:R-:W-:Y:S02]  /*0b70*/  ISETP.GE.OR P6, PT, R4, UR21, P5 ;  /* 0x0000001504007c0c */ /* 0x000fe4000afc6670 */
        /* <DEDUP_REMOVED lines=15> */
.L_x_293:
[----:B------:R-:W-:Y:S05]  /*0c70*/  BSYNC.RECONVERGENT B0 ;  /* 0x0000000000007941 */ /* 0x000fea0003800200 */
.L_x_292:
        /* <DEDUP_REMOVED lines=15> */
.L_x_295:
[----:B------:R-:W-:Y:S05]  /*0d70*/  BSYNC.RECONVERGENT B0 ;  /* 0x0000000000007941 */ /* 0x000fea0003800200 */
.L_x_294:
        /* <DEDUP_REMOVED lines=14> */
.L_x_297:
[----:B------:R-:W-:Y:S05]  /*0e60*/  BSYNC.RECONVERGENT B0 ;  /* 0x0000000000007941 */ /* 0x000fea0003800200 */
.L_x_296:
[----:B------:R-:W-:Y:S04]  /*0e70*/  BSSY.RECONVERGENT B0, `(.L_x_298) ;  /* 0x000000a000007945 */ /* 0x000fe80003800200 */
[----:B------:R-:W-:Y:S05]  /*0e80*/  @P4 BRA `(.L_x_299) ;  /* 0x0000000000204947 */ /* 0x000fea0003800000 */
[----:B------:R-:W5:Y:S01]  /*0e90*/  LDCU.64 UR4, c[0x0][0x420] ;  /* 0x00008400ff0477ac */ /* 0x000f620008000a00 */
[----:B------:R-:W-:-:S05]  /*0ea0*/  IMAD R0, R224, UR8, RZ ;  /* 0x00000008e0007c24 */ /* 0x000fca000f8e02ff */
[----:B------:R-:W-:-:S04]  /*0eb0*/  IADD3 R3, P0, PT, R0, UR9, RZ ;  /* 0x0000000900037c10 */ /* 0x000fc8000ff1e0ff */
[----:B------:R-:W-:Y:S02]  /*0ec0*/  LEA.HI.X.SX32 R0, R0, UR10, 0x1, P0 ;  /* 0x0000000a00007c11 */ /* 0x000fe400080f0eff */
[----:B-----5:R-:W-:-:S04]  /*0ed0*/  LEA R6, P0, R3, UR4, 0x2 ;  /* 0x0000000403067c11 */ /* 0x020fc8000f8010ff */
[----:B------:R-:W-:Y:S01]  /*0ee0*/  LEA.HI.X R7, R3, UR5, R0, 0x2, P0 ;  /* 0x0000000503077c11 */ /* 0x000fe200080f1400 */
[----:B------:R-:W-:-:S05]  /*0ef0*/  IMAD.MOV.U32 R3, RZ, RZ, 0x7f800000 ;  /* 0x7f800000ff037424 */ /* 0x000fca00078e00ff */
[----:B------:R1:W-:Y:S03]  /*0f00*/  STG.E desc[UR26][R6.64], R3 ;  /* 0x0000000306007986 */ /* 0x0003e6000c10191a */
.L_x_299:
[----:B------:R-:W-:Y:S05]  /*0f10*/  BSYNC.RECONVERGENT B0 ;  /* 0x0000000000007941 */ /* 0x000fea0003800200 */
.L_x_298:
[----:B------:R-:W-:Y:S04]  /*0f20*/  BSSY.RECONVERGENT B0, `(.L_x_300) ;  /* 0x000000a000007945 */ /* 0x000fe80003800200 */
[----:B------:R-:W-:Y:S05]  /*0f30*/  @P3 BRA `(.L_x_301) ;  /* 0x0000000000203947 */ /* 0x000fea0003800000 */
[----:B------:R-:W5:Y:S01]  /*0f40*/  LDCU.64 UR4, c[0x0][0x420] ;  /* 0x00008400ff0477ac */ /* 0x000f620008000a00 */
[----:B------:R-:W-:-:S05]  /*0f50*/  IMAD R0, R5, UR8, RZ ;  /* 0x0000000805007c24 */ /* 0x000fca000f8e02ff */
[----:B-1----:R-:W-:-:S04]  /*0f60*/  IADD3 R3, P0, PT, R0, UR9, RZ ;  /* 0x0000000900037c10 */ /* 0x002fc8000ff1e0ff */
[----:B------:R-:W-:Y:S02]  /*0f70*/  LEA.HI.X.SX32 R0, R0, UR10, 0x1, P0 ;  /* 0x0000000a00007c11 */ /* 0x000fe400080f0eff */
[----:B-----5:R-:W-:-:S04]  /*0f80*/  LEA R6, P0, R3, UR4, 0x2 ;  /* 0x0000000403067c11 */ /* 0x020fc8000f8010ff */
[----:B------:R-:W-:Y:S01]  /*0f90*/  LEA.HI.X R7, R3, UR5, R0, 0x2, P0 ;  /* 0x0000000503077c11 */ /* 0x000fe200080f1400 */
[----:B------:R-:W-:-:S05]  /*0fa0*/  IMAD.MOV.U32 R3, RZ, RZ, 0x7f800000 ;  /* 0x7f800000ff037424 */ /* 0x000fca00078e00ff */
[----:B------:R1:W-:Y:S03]  /*0fb0*/  STG.E desc[UR26][R6.64], R3 ;  /* 0x0000000306007986 */ /* 0x0003e6000c10191a */
.L_x_301:
[----:B------:R-:W-:Y:S05]  /*0fc0*/  BSYNC.RECONVERGENT B0 ;  /* 0x0000000000007941 */ /* 0x000fea0003800200 */
.L_x_300:
        /* <DEDUP_REMOVED lines=10> */
.L_x_303:
[----:B------:R-:W-:Y:S05]  /*1070*/  BSYNC.RECONVERGENT B0 ;  /* 0x0000000000007941 */ /* 0x000fea0003800200 */
.L_x_302:
[----:B------:R-:W-:Y:S05]  /*1080*/  @P1 EXIT ;  /* 0x000000000000194d */ /* 0x000fea0003800000 */
[----:B------:R-:W5:Y:S01]  /*1090*/  LDCU.64 UR4, c[0x0][0x420] ;  /* 0x00008400ff0477ac */ /* 0x000f620008000a00 */
[----:B------:R-:W-:Y:S02]  /*10a0*/  IMAD R0, R2, UR8, RZ ;  /* 0x0000000802007c24 */ /* 0x000fe4000f8e02ff */
[----:B-1----:R-:W-:-:S03]  /*10b0*/  IMAD.MOV.U32 R5, RZ, RZ, 0x7f800000 ;  /* 0x7f800000ff057424 */ /* 0x002fc600078e00ff */
[----:B------:R-:W-:-:S04]  /*10c0*/  IADD3 R3, P0, PT, R0, UR9, RZ ;  /* 0x0000000900037c10 */ /* 0x000fc8000ff1e0ff */
[----:B------:R-:W-:Y:S02]  /*10d0*/  LEA.HI.X.SX32 R0, R0, UR10, 0x1, P0 ;  /* 0x0000000a00007c11 */ /* 0x000fe400080f0eff */
[----:B-----5:R-:W-:-:S04]  /*10e0*/  LEA R2, P0, R3, UR4, 0x2 ;  /* 0x0000000403027c11 */ /* 0x020fc8000f8010ff */
[----:B------:R-:W-:-:S05]  /*10f0*/  LEA.HI.X R3, R3, UR5, R0, 0x2, P0 ;  /* 0x0000000503037c11 */ /* 0x000fca00080f1400 */
[----:B------:R-:W-:Y:S01]  /*1100*/  STG.E desc[UR26][R2.64], R5 ;  /* 0x0000000502007986 */ /* 0x000fe2000c10191a */
[----:B------:R-:W-:Y:S05]  /*1110*/  EXIT ;  /* 0x000000000000794d */ /* 0x000fea0003800000 */
.L_x_288:
[----:B------:R-:W-:Y:S02]  /*1120*/  UISETP.NE.AND UP0, UPT, UR20, -0x1, UPT ;  /* 0xffffffff1400788c */ /* 0x000fe4000bf05270 */
[----:B------:R-:W-:-:S09]  /*1130*/  UISETP.NE.AND UP1, UPT, UR10, -0x1, UPT ;  /* 0xffffffff0a00788c */ /* 0x000fd2000bf25270 */
[----:B------:R-:W1:Y:S01]  /*1140*/  @!UP0 LDCU.64 UR6, c[0x0][0x398] ;  /* 0x00007300ff0687ac */ /* 0x000e620008000a00 */
[----:B------:R-:W2:Y:S01]  /*1150*/  @UP0 LDCU.64 UR4, c[0x0][0x3b0] ;  /* 0x00007600ff0407ac */ /* 0x000ea20008000a00 */
[----:B-1----:R-:W-:Y:S02]  /*1160*/  @!UP0 UIMAD.WIDE.U32 UR32, UR25, UR6, URZ ;  /* 0x00000006192082a5 */ /* 0x002fe4000f8e00ff */
[----:B--2---:R-:W-:Y:S02]  /*1170*/  @UP0 UIMAD.WIDE.U32 UR12, UR20, UR4, URZ ;  /* 0x00000004140c02a5 */ /* 0x004fe4000f8e00ff */
[----:B------:R-:W-:Y:S02]  /*1180*/  @!UP0 UIMAD UR31, UR25, UR7, UR33 ;  /* 0x00000007191f82a4 */ /* 0x000fe4000f8e0221 */
[----:B------:R-:W-:-:S03]  /*1190*/  @UP0 UIMAD UR31, UR20, UR5, UR13 ;  /* 0x00000005141f02a4 */ /* 0x000fc6000f8e020d */
[----:B------:R-:W-:Y:S01]  /*11a0*/  @UP0 UMOV UR32, UR12 ;  /* 0x0000000c00200c82 */ /* 0x000fe20008000000 */
[----:B------:R-:W-:Y:S08]  /*11b0*/  BRA.U UP1, `(.L_x_304) ;  /* 0x00000001012c7547 */ /* 0x000ff0000b800000 */
[----:B------:R-:W1:Y:S01]  /*11c0*/  LDCU.64 UR14, c[0x0][0x3b8] ;  /* 0x00007700ff0e77ac */ /* 0x000e620008000a00 */
[----:B------:R-:W2:Y:S01]  /*11d0*/  LDCU.64 UR4, c[0x0][0x3a0] ;  /* 0x00007400ff0477ac */ /* 0x000ea20008000a00 */
[----:B------:R-:W-:-:S04]  /*11e0*/  USHF.R.S32.HI UR6, URZ, 0x1f, UR8 ;  /* 0x0000001fff067899 */ /* 0x000fc80008011408 */
[----:B-1----:R-:W-:Y:S02]  /*11f0*/  UIMAD UR6, UR6, UR14, URZ ;  /* 0x0000000e060672a4 */ /* 0x002fe4000f8e02ff */
[----:B------:R-:W-:Y:S02]  /*1200*/  UIMAD.WIDE.U32 UR12, UR8, UR14, URZ ;  /* 0x0000000e080c72a5 */ /* 0x000fe4000f8e00ff */
[----:B------:R-:W-:-:S04]  /*1210*/  UIMAD UR6, UR8, UR15, UR6 ;  /* 0x0000000f080672a4 */ /* 0x000fc8000f8e0206 */
[----:B------:R-:W-:-:S03]  /*1220*/  UIADD3 UR7, UPT, UPT, UR13, UR6, URZ ;  /* 0x000000060d077290 */ /* 0x000fc6000fffe0ff */
[----:B------:R-:W-:Y:S02]  /*1230*/  UMOV UR6, UR12 ;  /* 0x0000000c00067c82 */ /* 0x000fe40008000000 */
[----:B--2---:R-:W-:-:S04]  /*1240*/  UIMAD.WIDE.U32 UR6, UR25, UR4, UR6 ;  /* 0x00000004190672a5 */ /* 0x004fc8000f8e0006 */
[----:B------:R-:W-:Y:S01]  /*1250*/  UIMAD UR9, UR25, UR5, UR7 ;  /* 0x00000005190972a4 */ /* 0x000fe2000f8e0207 */
[----:B------:R-:W-:Y:S05]  /*1260*/  BRA `(.L_x_305) ;  /* 0x0000000000147947 */ /* 0x000fea0003800000 */
.L_x_304:
[----:B------:R-:W1:Y:S01]  /*1270*/  LDCU.64 UR14, c[0x0][0x3b8] ;  /* 0x00007700ff0e77ac */ /* 0x000e620008000a00 */
[----:B------:R-:W-:-:S04]  /*1280*/  UIADD3 UR9, UPT, UPT, UR8, UR10, URZ ;  /* 0x0000000a08097290 */ /* 0x000fc8000fffe0ff */
[----:B-1----:R-:W-:Y:S02]  /*1290*/  UIMAD.WIDE.U32 UR6, UR9, UR14, URZ ;  /* 0x0000000e090672a5 */ /* 0x002fe4000f8e00ff */
[----:B------:R-:W-:-:S04]  /*12a0*/  UIMAD UR9, UR9, UR15, URZ ;  /* 0x0000000f090972a4 */ /* 0x000fc8000f8e02ff */
[----:B------:R-:W-:Y:S02]  /*12b0*/  UIADD3 UR9, UPT, UPT, UR7, UR9, URZ ;  /* 0x0000000907097290 */ /* 0x000fe4000fffe0ff */
.L_x_305:
[----:B------:R-:W1:Y:S01]  /*12c0*/  LDC R0, c[0x0][0x3e8] ;  /* 0x0000fa00ff007b82 */ /* 0x000e620000000800 */
[----:B------:R-:W2:Y:S01]  /*12d0*/  S2R R2, SR_CTAID.Z ;  /* 0x0000000000027919 */ /* 0x000ea20000002700 */
[----:B-1----:R-:W-:-:S04]  /*12e0*/  IABS R4, R0 ;  /* 0x0000000000047213 */ /* 0x002fc80000000000 */
[----:B------:R-:W1:Y:S01]  /*12f0*/  I2F.RP R5, R4 ;  /* 0x0000000400057306 */ /* 0x000e620000209400 */
[----:B--2---:R-:W-:-:S07]  /*1300*/  IABS R2, R2 ;  /* 0x0000000200027213 */ /* 0x004fce0000000000 */
[----:B-1----:R-:W1:Y:S02]  /*1310*/  MUFU.RCP R6, R5 ;  /* 0x0000000500067308 */ /* 0x002e640000001000 */
[----:B-1----:R-:W-:-:S06]  /*1320*/  VIADD R6, R6, 0xffffffe ;  /* 0x0ffffffe06067836 */ /* 0x002fcc0000000000 */
[----:B------:R-:W1:Y:S02]  /*1330*/  F2I.FTZ.U32.TRUNC.NTZ R7, R6 ;  /* 0x0000000600077305 */ /* 0x000e64000021f000 */
[----:B-1----:R-:W-:Y:S01]  /*1340*/  IMAD.MOV R3, RZ, RZ, -R7 ;  /* 0x000000ffff037224 */ /* 0x002fe200078e0a07 */
[----:B------:R-:W-:-:S03]  /*1350*/  MOV R6, RZ ;  /* 0x000000ff00067202 */ /* 0x000fc60000000f00 */
[----:B------:R-:W-:-:S04]  /*1360*/  IMAD R3, R3, R4, RZ ;  /* 0x0000000403037224 */ /* 0x000fc800078e02ff */
[----:B------:R-:W-:-:S06]  /*1370*/  IMAD.HI.U32 R3, R7, R3, R6 ;  /* 0x0000000307037227 */ /* 0x000fcc00078e0006 */
[----:B------:R-:W-:-:S04]  /*1380*/  IMAD.HI.U32 R5, R3, R2, RZ ;  /* 0x0000000203057227 */ /* 0x000fc800078e00ff */
[----:B------:R-:W-:-:S04]  /*1390*/  IMAD.MOV R3, RZ, RZ, -R5 ;  /* 0x000000ffff037224 */ /* 0x000fc800078e0a05 */
[----:B------:R-:W-:Y:S01]  /*13a0*/  IMAD R3, R4, R3, R2 ;  /* 0x0000000304037224 */ /* 0x000fe200078e0202 */
[----:B------:R-:W-:-:S04]  /*13b0*/  LOP3.LUT R2, R0, UR24, RZ, 0x3c, !PT ;  /* 0x0000001800027c12 */ /* 0x000fc8000f8e3cff */
[----:B------:R-:W-:Y:S02]  /*13c0*/  ISETP.GT.U32.AND P1, PT, R4, R3, PT ;  /* 0x000000030400720c */ /* 0x000fe40003f24070 */
[----:B------:R-:W-:-:S11]  /*13d0*/  ISETP.GE.AND P0, PT, R2, RZ, PT ;  /* 0x000000ff0200720c */ /* 0x000fd60003f06270 */
[-C--:B------:R-:W-:Y:S01]  /*13e0*/  @!P1 IADD3 R3, PT, PT, R3, -R4.reuse, RZ ;  /* 0x8000000403039210 */ /* 0x080fe20007ffe0ff */
[----:B------:R-:W-:Y:S01]  /*13f0*/  @!P1 VIADD R5, R5, 0x1 ;  /* 0x0000000105059836 */ /* 0x000fe20000000000 */
[----:B------:R-:W-:Y:S02]  /*1400*/  ISETP.NE.AND P1, PT, R0, RZ, PT ;  /* 0x000000ff0000720c */ /* 0x000fe40003f25270 */
[----:B------:R-:W-:-:S13]  /*1410*/  ISETP.GE.U32.AND P2, PT, R3, R4, PT ;  /* 0x000000040300720c */ /* 0x000fda0003f46070 */
[----:B------:R-:W-:-:S05]  /*1420*/  @P2 IADD3 R5, PT, PT, R5, 0x1, RZ ;  /* 0x0000000105052810 */ /* 0x000fca0007ffe0ff */
[----:B------:R-:W-:-:S05]  /*1430*/  IMAD.MOV.U32 R4, RZ, RZ, R5 ;  /* 0x000000ffff047224 */ /* 0x000fca00078e0005 */
[----:B------:R-:W-:Y:S02]  /*1440*/  @!P0 IADD3 R4, PT, PT, -R4, RZ, RZ ;  /* 0x000000ff04048210 */ /* 0x000fe40007ffe1ff */
[----:B------:R-:W-:Y:S01]  /*1450*/  @!P1 LOP3.LUT R4, RZ, R0, RZ, 0x33, !PT ;  /* 0x00000000ff049212 */ /* 0x000fe200078e33ff */
[----:B------:R-:W-:Y:S05]  /*1460*/  BRA.U UP1, `(.L_x_306) ;  /* 0x00000001012c7547 */ /* 0x000fea000b800000 */
[----:B------:R-:W1:Y:S01]  /*1470*/  LDCU.64 UR12, c[0x0][0x3c0] ;  /* 0x00007800ff0c77ac */ /* 0x000e620008000a00 */
[----:B------:R-:W2:Y:S01]  /*1480*/  LDCU.64 UR4, c[0x0][0x3a8] ;  /* 0x00007500ff0477ac */ /* 0x000ea20008000a00 */
[----:B------:R-:W-:-:S04]  /*1490*/  USHF.R.S32.HI UR7, URZ, 0x1f, UR8 ;  /* 0x0000001fff077899 */ /* 0x000fc80008011408 */
[----:B-1----:R-:W-:Y:S02]  /*14a0*/  UIMAD UR7, UR7, UR12, URZ ;  /* 0x0000000c070772a4 */ /* 0x002fe4000f8e02ff */
[----:B------:R-:W-:Y:S02]  /*14b0*/  UIMAD.WIDE.U32 UR10, UR8, UR12, URZ ;  /* 0x0000000c080a72a5 */ /* 0x000fe4000f8e00ff */
[----:B------:R-:W-:-:S04]  /*14c0*/  UIMAD UR7, UR8, UR13, UR7 ;  /* 0x0000000d080772a4 */ /* 0x000fc8000f8e0207 */
[----:B------:R-:W-:-:S04]  /*14d0*/  UIADD3 UR11, UPT, UPT, UR11, UR7, URZ ;  /* 0x000000070b0b7290 */ /* 0x000fc8000fffe0ff */
[----:B--2---:R-:W-:-:S04]  /*14e0*/  UIMAD.WIDE.U32 UR10, UR25, UR4, UR10 ;  /* 0x00000004190a72a5 */ /* 0x004fc8000f8e000a */
[----:B------:R-:W-:-:S03]  /*14f0*/  UIMAD UR8, UR25, UR5, UR11 ;  /* 0x00000005190872a4 */ /* 0x000fc6000f8e020b */
[----:B------:R-:W-:Y:S01]  /*1500*/  UMOV UR4, UR10 ;  /* 0x0000000a00047c82 */ /* 0x000fe20008000000 */
[----:B------:R-:W-:Y:S08]  /*1510*/  BRA `(.L_x_307) ;  /* 0x0000000000147947 */ /* 0x000ff00003800000 */
.L_x_306:
[----:B------:R-:W1:Y:S01]  /*1520*/  LDCU.64 UR12, c[0x0][0x3c0] ;  /* 0x00007800ff0c77ac */ /* 0x000e620008000a00 */
[----:B------:R-:W-:-:S04]  /*1530*/  UIADD3 UR8, UPT, UPT, UR8, UR10, URZ ;  /* 0x0000000a08087290 */ /* 0x000fc8000fffe0ff */
[----:B-1----:R-:W-:Y:S02]  /*1540*/  UIMAD.WIDE.U32 UR4, UR8, UR12, URZ ;  /* 0x0000000c080472a5 */ /* 0x002fe4000f8e00ff */
[----:B------:R-:W-:-:S04]  /*1550*/  UIMAD UR8, UR8, UR13, URZ ;  /* 0x0000000d080872a4 */ /* 0x000fc8000f8e02ff */
[----:B------:R-:W-:-:S12]  /*1560*/  UIADD3 UR8, UPT, UPT, UR5, UR8, URZ ;  /* 0x0000000805087290 */ /* 0x000fd8000fffe0ff */
.L_x_307:
[----:B------:R-:W-:Y:S01]  /*1570*/  IMAD.SHL.U32 R225, R224, 0x8, RZ ;  /* 0x00000008e0e17824 */ /* 0x000fe200078e00ff */
[----:B------:R-:W1:Y:S01]  /*1580*/  S2R R3, SR_CTAID.X ;  /* 0x0000000000037919 */ /* 0x000e620000002500 */
[----:B------:R-:W2:Y:S01]  /*1590*/  S2UR UR33, SR_CgaCtaId ;  /* 0x00000000002179c3 */ /* 0x000ea20000008800 */
[----:B------:R-:W3:Y:S01]  /*15a0*/  LDCU.64 UR16, c[0x0][0x3c8] ;  /* 0x00007900ff1077ac */ /* 0x000ee20008000a00 */
[----:B------:R-:W-:Y:S01]  /*15b0*/  SHF.R.U32.HI R0, RZ, 0x2, R224 ;  /* 0x00000002ff007819 */ /* 0x000fe200000116e0 */
[----:B------:R-:W-:Y:S01]  /*15c0*/  BSSY.RECONVERGENT B0, `(.L_x_308) ;  /* 0x000003d000007945 */ /* 0x000fe20003800200 */
[----:B------:R-:W-:Y:S01]  /*15d0*/  LOP3.LUT R217, R225, 0x18, RZ, 0xc0, !PT ;  /* 0x00000018e1d97812 */ /* 0x000fe200078ec0ff */
[----:B------:R-:W4:Y:S01]  /*15e0*/  LDCU.64 UR10, c[0x0][0x388] ;  /* 0x00007100ff0a77ac */ /* 0x000f220008000a00 */
[----:B------:R-:W-:Y:S02]  /*15f0*/  SHF.R.S32.HI R9, RZ, 0x1f, R4 ;  /* 0x0000001fff097819 */ /* 0x000fe40000011404 */
[C---:B------:R-:W-:Y:S01]  /*1600*/  IADD3 R6, P1, PT, R217.reuse, UR6, RZ ;  /* 0x00000006d9067c10 */ /* 0x040fe2000ff3e0ff */
[----:B------:R-:W-:Y:S01]  /*1610*/  UIADD3 UR18, UPT, UPT, -UR29, UR21, URZ ;  /* 0x000000151d127290 */ /* 0x000fe2000fffe1ff */
[----:B------:R-:W-:Y:S01]  /*1620*/  IADD3 R16, P0, PT, R217, UR4, RZ ;  /* 0x00000004d9107c10 */ /* 0x000fe2000ff1e0ff */
[----:B------:R-:W5:Y:S01]  /*1630*/  LDCU.128 UR4, c[0x0][0x3d0] ;  /* 0x00007a00ff0477ac */ /* 0x000f620008000c00 */
[----:B------:R-:W-:Y:S01]  /*1640*/  LOP3.LUT R5, R225, 0xd8, RZ, 0xc0, !PT ;  /* 0x000000d8e1057812 */ /* 0x000fe200078ec0ff */
[----:B------:R-:W-:Y:S01]  /*1650*/  IMAD.X R7, RZ, RZ, UR9, P1 ;  /* 0x00000009ff077e24 */ /* 0x000fe200088e06ff */
[----:B------:R-:W-:Y:S01]  /*1660*/  IADD3.X R17, PT, PT, RZ, UR8, RZ, P0, !PT ;  /* 0x00000008ff117c10 */ /* 0x000fe200087fe4ff */
[----:B------:R-:W1:Y:S01]  /*1670*/  LDCU.64 UR8, c[0x0][0x390] ;  /* 0x00007200ff0877ac */ /* 0x000e620008000a00 */
[----:B------:R-:W-:Y:S01]  /*1680*/  IADD3 R14, P0, PT, R217, UR32, RZ ;  /* 0x00000020d90e7c10 */ /* 0x000fe2000ff1e0ff */
[C---:B------:R-:W-:Y:S01]  /*1690*/  IMAD.WIDE.U32 R6, R0.reuse, UR14, R6 ;  /* 0x0000000e00067c25 */ /* 0x040fe2000f8e0006 */
[----:B------:R-:W-:-:S02]  /*16a0*/  ISETP.GE.AND P3, PT, R0, UR18, PT ;  /* 0x0000001200007c0c */ /* 0x000fc4000bf66270 */
[----:B------:R-:W-:Y:S01]  /*16b0*/  LOP3.LUT R2, R5, 0x18, R224, 0x78, !PT ;  /* 0x0000001805027812 */ /* 0x000fe200078e78e0 */
[----:B------:R-:W-:-:S03]  /*16c0*/  IMAD.WIDE.U32 R16, R0, UR12, R16 ;  /* 0x0000000c00107c25 */ /* 0x000fc6000f8e0010 */
[----:B------:R-:W-:Y:S01]  /*16d0*/  LOP3.LUT R225, R2, 0x1f20, R225, 0xf8, !PT ;  /* 0x00001f2002e17812 */ /* 0x000fe200078ef8e1 */
[C---:B------:R-:W-:Y:S02]  /*16e0*/  IMAD R7, R0.reuse, UR15, R7 ;  /* 0x0000000f00077c24 */ /* 0x040fe4000f8e0207 */
[----:B------:R-:W-:Y:S02]  /*16f0*/  IMAD R17, R0, UR13, R17 ;  /* 0x0000000d00117c24 */ /* 0x000fe4000f8e0211 */
[C---:B-----5:R-:W-:Y:S02]  /*1700*/  IMAD R13, R9.reuse, UR4, RZ ;  /* 0x00000004090d7c24 */ /* 0x060fe4000f8e02ff */
[----:B------:R-:W-:Y:S02]  /*1710*/  IMAD R9, R9, UR6, RZ ;  /* 0x0000000609097c24 */ /* 0x000fe4000f8e02ff */
[C---:B------:R-:W-:Y:S02]  /*1720*/  IMAD R13, R4.reuse, UR5, R13 ;  /* 0x00000005040d7c24 */ /* 0x040fe4000f8e020d */
[----:B------:R-:W-:-:S02]  /*1730*/  IMAD R9, R4, UR7, R9 ;  /* 0x0000000704097c24 */ /* 0x000fc4000f8e0209 */
[C---:B------:R-:W-:Y:S01]  /*1740*/  IMAD.WIDE.U32 R6, R4.reuse, UR4, R6 ;  /* 0x0000000404067c25 */ /* 0x040fe2000f8e0006 */
[----:B------:R-:W-:Y:S02]  /*1750*/  UMOV UR4, 0x400 ;  /* 0x0000040000047882 */ /* 0x000fe40000000000 */
[----:B--2---:R-:W-:Y:S01]  /*1760*/  ULEA UR4, UR33, UR4, 0x18 ;  /* 0x0000000421047291 */ /* 0x004fe2000f8ec0ff */
[----:B------:R-:W-:Y:S01]  /*1770*/  IMAD.WIDE.U32 R4, R4, UR6, R16 ;  /* 0x0000000604047c25 */ /* 0x000fe2000f8e0010 */
[----:B------:R-:W-:Y:S02]  /*1780*/  IADD3 R222, PT, PT, R7, R13, RZ ;  /* 0x0000000d07de7210 */ /* 0x000fe40007ffe0ff */
[----:B----4-:R-:W-:Y:S01]  /*1790*/  LEA R223, P2, R6, UR10, 0x1 ;  /* 0x0000000a06df7c11 */ /* 0x010fe2000f8408ff */
[----:B---3--:R-:W-:Y:S01]  /*17a0*/  IMAD.U32 R10, RZ, RZ, UR16 ;  /* 0x00000010ff0a7e24 */ /* 0x008fe2000f8e00ff */
[----:B-1----:R-:W-:Y:S01]  /*17b0*/  LEA R221, P1, R4, UR8, 0x1 ;  /* 0x0000000804dd7c11 */ /* 0x002fe2000f8208ff */
[----:B------:R-:W-:Y:S01]  /*17c0*/  IMAD.X R15, RZ, RZ, UR31, P0 ;  /* 0x0000001fff0f7e24 */ /* 0x000fe200080e06ff */
[----:B------:R-:W-:Y:S01]  /*17d0*/  LEA R7, P0, R3, R0, 0x7 ;  /* 0x0000000003077211 */ /* 0x000fe200078038ff */
[----:B------:R-:W-:Y:S01]  /*17e0*/  IMAD.IADD R220, R5, 0x1, R9 ;  /* 0x0000000105dc7824 */ /* 0x000fe200078e0209 */
[----:B------:R-:W-:Y:S01]  /*17f0*/  LEA.HI.X R222, R6, UR11, R222, 0x1, P2 ;  /* 0x0000000b06de7c11 */ /* 0x000fe200090f0cde */
[----:B------:R-:W-:Y:S01]  /*1800*/  IMAD.WIDE.U32 R10, R10, UR24, R14 ;  /* 0x000000180a0a7c25 */ /* 0x000fe2000f8e000e */
[----:B------:R-:W-:-:S02]  /*1810*/  MOV R15, UR17 ;  /* 0x00000011000f7c02 */ /* 0x000fc40008000f00 */
[----:B------:R-:W-:Y:S02]  /*1820*/  LEA.HI.X R220, R4, UR9, R220, 0x1, P1 ;  /* 0x0000000904dc7c11 */ /* 0x000fe400088f0cdc */
[----:B------:R-:W-:Y:S01]  /*1830*/  LEA.HI.X R6, R3, RZ, RZ, 0x7, P0 ;  /* 0x000000ff03067211 */ /* 0x000fe200000f3cff */
        /* <DEDUP_REMOVED lines=20> */
.L_x_310:
[----:B------:R1:W-:Y:S02]  /*1980*/  STS.128 [R225], RZ ;  /* 0x000000ffe1007388 */ /* 0x0003e40000000c00 */
.L_x_309:
[----:B------:R-:W-:Y:S05]  /*1990*/  BSYNC.RECONVERGENT B0 ;  /* 0x0000000000007941 */ /* 0x000fea0003800200 */
.L_x_308:
[C---:B------:R-:W-:Y:S01]  /*19a0*/  VIADD R4, R0.reuse, 0x20 ;  /* 0x0000002000047836 */ /* 0x040fe20000000000 */
[----:B------:R-:W-:Y:S01]  /*19b0*/  UIADD3 UR11, UPT, UPT, UR22, -0x1, URZ ;  /* 0xffffffff160b7890 */ /* 0x000fe2000fffe0ff */
[C---:B------:R-:W-:Y:S01]  /*19c0*/  VIADD R3, R0.reuse, 0x40 ;  /* 0x0000004000037836 */ /* 0x040fe20000000000 */
[----:B------:R-:W-:Y:S01]  /*19d0*/  USHF.L.U32 UR17, UR14, 0x7, URZ ;  /* 0x000000070e117899 */ /* 0x000fe200080006ff */
[----:B------:R-:W-:Y:S01]  /*19e0*/  VIADD R2, R0, 0x60 ;  /* 0x0000006000027836 */ /* 0x000fe20000000000 */
[----:B------:R-:W-:Y:S01]  /*19f0*/  ISETP.GE.AND P0, PT, R4, UR18, PT ;  /* 0x0000001204007c0c */ /* 0x000fe2000bf06270 */
[----:B------:R-:W-:Y:S01]  /*1a00*/  USHF.L.U32 UR10, UR11, 0x7, URZ ;  /* 0x000000070b0a7899 */ /* 0x000fe200080006ff */
[----:B------:R-:W-:Y:S01]  /*1a10*/  BSSY.RECONVERGENT B0, `(.L_x_311) ;  /* 0x000001b000007945 */ /* 0x000fe20003800200 */
[----:B------:R-:W-:Y:S01]  /*1a20*/  USHF.L.U64.HI UR16, UR14, 0x7, UR15 ;  /* 0x000000070e107899 */ /* 0x000fe2000801020f */
[----:B------:R-:W-:Y:S01]  /*1a30*/  ISETP.GE.AND P2, PT, R3, UR18, PT ;  /* 0x0000001203007c0c */ /* 0x000fe2000bf46270 */
[----:B------:R-:W-:Y:S01]  /*1a40*/  UIMAD.WIDE.U32 UR32, UR17, UR11, URZ ;  /* 0x0000000b112072a5 */ /* 0x000fe2000f8e00ff */
[----:B------:R-:W-:Y:S01]  /*1a50*/  ISETP.GE.AND P1, PT, R2, UR18, PT ;  /* 0x0000001202007c0c */ /* 0x000fe2000bf26270 */
[----:B------:R-:W-:-:S06]  /*1a60*/  UIADD3 UR5, UPT, UPT, -UR10, UR30, URZ ;  /* 0x0000001e0a057290 */ /* 0x000fcc000fffe1ff */
[----:B------:R-:W-:Y:S06]  /*1a70*/  @P0 BRA `(.L_x_312) ;  /* 0x0000000000500947 */ /* 0x000fec0003800000 */
[----:B------:R-:W3:Y:S02]  /*1a80*/  LDCU UR6, c[0x0][0x440] ;  /* 0x00008800ff0677ac */ /* 0x000ee40008000800 */
[----:B---3--:R-:W-:-:S13]  /*1a90*/  ISETP.GE.AND P0, PT, R217, UR6, PT ;  /* 0x00000006d9007c0c */ /* 0x008fda000bf06270 */
[----:B------:R3:W-:Y:S01]  /*1aa0*/  @P0 STS.128 [R225+0x800], RZ ;  /* 0x000800ffe1000388 */ /* 0x0007e20000000c00 */
[----:B------:R-:W-:Y:S05]  /*1ab0*/  @P0 BRA `(.L_x_312) ;  /* 0x0000000000400947 */ /* 0x000fea0003800000 */
[----:B------:R-:W4:Y:S01]  /*1ac0*/  LDCU.64 UR8, c[0x0][0x3b0] ;  /* 0x00007600ff0877ac */ /* 0x000f220008000a00 */
[----:B--2---:R-:W-:Y:S01]  /*1ad0*/  IADD3 R8, P0, PT, R7, 0x20, RZ ;  /* 0x0000002007087810 */ /* 0x004fe20007f1e0ff */
[----:B------:R-:W-:Y:S01]  /*1ae0*/  IMAD.MOV.U32 R12, RZ, RZ, R10 ;  /* 0x000000ffff0c7224 */ /* 0x000fe200078e000a */
[----:B------:R-:W-:Y:S01]  /*1af0*/  MOV R13, R15 ;  /* 0x0000000f000d7202 */ /* 0x000fe20000000f00 */
[----:B------:R-:W2:Y:S02]  /*1b00*/  LDCU.64 UR6, c[0x0][0x380] ;  /* 0x00007000ff0677ac */ /* 0x000ea40008000a00 */
[----:B------:R-:W-:-:S04]  /*1b10*/  IMAD.X R5, RZ, RZ, R6, P0 ;  /* 0x000000ffff057224 */ /* 0x000fc800000e0606 */
[----:B----4-:R-:W-:Y:S02]  /*1b20*/  IMAD R5, R5, UR8, RZ ;  /* 0x0000000805057c24 */ /* 0x010fe4000f8e02ff */
        /* <DEDUP_REMOVED lines=9> */
.L_x_312:
[----:B------:R-:W-:Y:S05]  /*1bc0*/  BSYNC.RECONVERGENT B0 ;  /* 0x0000000000007941 */ /* 0x000fea0003800200 */
.L_x_311:
[----:B------:R-:W-:Y:S04]  /*1bd0*/  BSSY.RECONVERGENT B0, `(.L_x_313) ;  /* 0x0000016000007945 */ /* 0x000fe80003800200 */
[----:B------:R-:W-:Y:S05]  /*1be0*/  @P2 BRA `(.L_x_314) ;  /* 0x0000000000502947 */ /* 0x000fea0003800000 */
[----:B------:R-:W5:Y:S02]  /*1bf0*/  LDCU UR6, c[0x0][0x440] ;  /* 0x00008800ff0677ac */ /* 0x000f640008000800 */
[----:B-----5:R-:W-:-:S13]  /*1c00*/  ISETP.GE.AND P0, PT, R217, UR6, PT ;  /* 0x00000006d9007c0c */ /* 0x020fda000bf06270 */
[----:B------:R1:W-:Y:S01]  /*1c10*/  @P0 STS.128 [R225+0x1000], RZ ;  /* 0x001000ffe1000388 */ /* 0x0003e20000000c00 */
[----:B------:R-:W-:Y:S05]  /*1c20*/  @P0 BRA `(.L_x_314) ;  /* 0x0000000000400947 */ /* 0x000fea0003800000 */
[----:B------:R-:W5:Y:S01]  /*1c30*/  LDCU.64 UR8, c[0x0][0x3b0] ;  /* 0x00007600ff0877ac */ /* 0x000f620008000a00 */
[----:B--2-4-:R-:W-:Y:S01]  /*1c40*/  IADD3 R8, P0, PT, R7, 0x40, RZ ;  /* 0x0000004007087810 */ /* 0x014fe20007f1e0ff */
[----:B------:R-:W-:Y:S01]  /*1c50*/  IMAD.MOV.U32 R12, RZ, RZ, R10 ;  /* 0x000000ffff0c7224 */ /* 0x000fe200078e000a */
[----:B------:R-:W-:Y:S01]  /*1c60*/  MOV R13, R15 ;  /* 0x0000000f000d7202 */ /* 0x000fe20000000f00 */
[----:B------:R-:W2:Y:S02]  /*1c70*/  LDCU.64 UR6, c[0x0][0x380] ;  /* 0x00007000ff0677ac */ /* 0x000ea40008000a00 */
[----:B------:R-:W-:-:S04]  /*1c80*/  IMAD.X R5, RZ, RZ, R6, P0 ;  /* 0x000000ffff057224 */ /* 0x000fc800000e0606 */
        /* <DEDUP_REMOVED lines=10> */
.L_x_314:
[----:B------:R-:W-:Y:S05]  /*1d30*/  BSYNC.RECONVERGENT B0 ;  /* 0x0000000000007941 */ /* 0x000fea0003800200 */
.L_x_313:
[----:B------:R-:W-:Y:S04]  /*1d40*/  BSSY.RECONVERGENT B0, `(.L_x_315) ;  /* 0x0000016000007945 */ /* 0x000fe80003800200 */
[----:B------:R-:W-:Y:S05]  /*1d50*/  @P1 BRA `(.L_x_316) ;  /* 0x0000000000501947 */ /* 0x000fea0003800000 */
[----:B------:R-:W5:Y:S02]  /*1d60*/  LDCU UR6, c[0x0][0x440] ;  /* 0x00008800ff0677ac */ /* 0x000f640008000800 */
[----:B-----5:R-:W-:-:S13]  /*1d70*/  ISETP.GE.AND P0, PT, R217, UR6, PT ;  /* 0x00000006d9007c0c */ /* 0x020fda000bf06270 */
[----:B------:R1:W-:Y:S01]  /*1d80*/  @P0 STS.128 [R225+0x1800], RZ ;  /* 0x001800ffe1000388 */ /* 0x0003e20000000c00 */
[----:B------:R-:W-:Y:S05]  /*1d90*/  @P0 BRA `(.L_x_316) ;  /* 0x0000000000400947 */ /* 0x000fea0003800000 */
[----:B------:R-:W5:Y:S01]  /*1da0*/  LDCU.64 UR8, c[0x0][0x3b0] ;  /* 0x00007600ff0877ac */ /* 0x000f620008000a00 */
[----:B------:R-:W-:Y:S01]  /*1db0*/  IADD3 R7, P0, PT, R7, 0x60, RZ ;  /* 0x0000006007077810 */ /* 0x000fe20007f1e0ff */
[----:B--2-4-:R-:W-:Y:S01]  /*1dc0*/  IMAD.MOV.U32 R8, RZ, RZ, R10 ;  /* 0x000000ffff087224 */ /* 0x014fe200078e000a */
        /* <DEDUP_REMOVED lines=13> */
.L_x_316:
[----:B------:R-:W-:Y:S05]  /*1ea0*/  BSYNC.RECONVERGENT B0 ;  /* 0x0000000000007941 */ /* 0x000fea0003800200 */
.L_x_315:
[----:B------:R-:W-:Y:S01]  /*1eb0*/  ISETP.GE.AND P3, PT, R0, UR5, PT ;  /* 0x0000000500007c0c */ /* 0x000fe2000bf66270 */
[----:B------:R-:W-:Y:S01]  /*1ec0*/  UIMAD UR7, UR16, UR11, URZ ;  /* 0x0000000b100772a4 */ /* 0x000fe2000f8e02ff */
[----:B------:R-:W-:Y:S03]  /*1ed0*/  BSSY.RECONVERGENT B0, `(.L_x_317) ;  /* 0x0000011000007945 */ /* 0x000fe60003800200 */
[----:B------:R-:W-:-:S08]  /*1ee0*/  UIADD3 UR7, UPT, UPT, UR33, UR7, URZ ;  /* 0x0000000721077290 */ /* 0x000fd0000fffe0ff */
[----:B------:R-:W-:Y:S05]  /*1ef0*/  @P3 BRA `(.L_x_318) ;  /* 0x0000000000383947 */ /* 0x000fea0003800000 */
[----:B------:R-:W5:Y:S02]  /*1f00*/  LDCU UR6, c[0x0][0x440] ;  /* 0x00008800ff0677ac */ /* 0x000f640008000800 */
[----:B-----5:R-:W-:-:S13]  /*1f10*/  ISETP.GE.AND P0, PT, R217, UR6, PT ;  /* 0x00000006d9007c0c */ /* 0x020fda000bf06270 */
[----:B------:R-:W-:Y:S05]  /*1f20*/  @P0 BRA `(.L_x_319) ;  /* 0x0000000000280947 */ /* 0x000fea0003800000 */
[----:B--2---:R-:W-:Y:S01]  /*1f30*/  IMAD.U32 R6, RZ, RZ, UR32 ;  /* 0x00000020ff067e24 */ /* 0x004fe2000f8e00ff */
[----:B------:R-:W-:Y:S01]  /*1f40*/  MOV R7, UR33 ;  /* 0x0000002100077c02 */ /* 0x000fe20008000f00 */
[----:B------:R-:W-:-:S03]  /*1f50*/  IMAD.U32 R5, RZ, RZ, UR7 ;  /* 0x00000007ff057e24 */ /* 0x000fc6000f8e00ff */
[----:B----4-:R-:W-:-:S04]  /*1f60*/  LEA R8, P0, R6, R223, 0x1 ;  /* 0x000000df06087211 */ /* 0x010fc800078008ff */
[----:B------:R-:W-:-:S05]  /*1f70*/  LEA.HI.X R9, R6, R222, R5, 0x1, P0 ;  /* 0x000000de06097211 */ /* 0x000fca00000f0c05 */
[----:B------:R-:W-:Y:S01]  /*1f80*/  @!PT LDS RZ, [RZ] ;  /* 0x00000000fffff984 */ /* 0x000fe20000000800 */
[----:B------:R-:W-:Y:S01]  /*1f90*/  @!PT LDS RZ, [RZ] ;  /* 0x00000000fffff984 */ /* 0x000fe20000000800 */
[----:B------:R-:W-:Y:S01]  /*1fa0*/  @!PT LDS RZ, [RZ] ;  /* 0x00000000fffff984 */ /* 0x000fe20000000800 */
[----:B------:R2:W-:Y:S01]  /*1fb0*/  LDGSTS.E.BYPASS.LTC128B.128 [R225+0x2000], desc[UR26][R8.64] ;  /* 0x0200000008e17fae */ /* 0x0005e2000b981a1a */
[----:B------:R-:W-:Y:S05]  /*1fc0*/  BRA `(.L_x_318) ;  /* 0x0000000000047947 */ /* 0x000fea0003800000 */
.L_x_319:
[----:B------:R1:W-:Y:S02]  /*1fd0*/  STS.128 [R225+0x2000], RZ ;  /* 0x002000ffe1007388 */ /* 0x0003e40000000c00 */
.L_x_318:
[----:B------:R-:W-:Y:S05]  /*1fe0*/  BSYNC.RECONVERGENT B0 ;  /* 0x0000000000007941 */ /* 0x000fea0003800200 */
.L_x_317:
[----:B------:R-:W-:Y:S01]  /*1ff0*/  ISETP.GE.AND P0, PT, R4, UR5, PT ;  /* 0x0000000504007c0c */ /* 0x000fe2000bf06270 */
[----:B------:R-:W-:Y:S01]  /*2000*/  BSSY.RECONVERGENT B0, `(.L_x_320) ;  /* 0x0000014000007945 */ /* 0x000fe20003800200 */
[----:B------:R-:W-:Y:S02]  /*2010*/  ISETP.GE.AND P2, PT, R3, UR5, PT ;  /* 0x0000000503007c0c */ /* 0x000fe4000bf46270 */
[----:B------:R-:W-:-:S09]  /*2020*/  ISETP.GE.AND P1, PT, R2, UR5, PT ;  /* 0x0000000502007c0c */ /* 0x000fd2000bf26270 */
[----:B------:R-:W-:Y:S05]  /*2030*/  @P0 BRA `(.L_x_321) ;  /* 0x0000000000400947 */ /* 0x000fea0003800000 */
[----:B------:R-:W5:Y:S02]  /*2040*/  LDCU UR6, c[0x0][0x440] ;  /* 0x00008800ff0677ac */ /* 0x000f640008000800 */
[----:B-----5:R-:W-:-:S13]  /*2050*/  ISETP.GE.AND P0, PT, R217, UR6, PT ;  /* 0x00000006d9007c0c */ /* 0x020fda000bf06270 */
[----:B------:R1:W-:Y:S01]  /*2060*/  @P0 STS.128 [R225+0x2800], RZ ;  /* 0x002800ffe1000388 */ /* 0x0003e20000000c00 */
[----:B------:R-:W-:Y:S05]  /*2070*/  @P0 BRA `(.L_x_321) ;  /* 0x0000000000300947 */ /* 0x000fea0003800000 */
[----:B------:R-:W-:Y:S02]  /*2080*/  UIMAD.WIDE.U32 UR8, UR14, 0x20, URZ ;  /* 0x000000200e0878a5 */ /* 0x000fe4000f8e00ff */
[----:B------:R-:W-:Y:S02]  /*2090*/  USHF.L.U32 UR6, UR15, 0x5, URZ ;  /* 0x000000050f067899 */ /* 0x000fe400080006ff */
[----:B------:R-:W-:-:S04]  /*20a0*/  UIADD3 UR8, UP0, UPT, UR32, UR8, URZ ;  /* 0x0000000820087290 */ /* 0x000fc8000ff1e0ff */
[----:B------:R-:W-:Y:S02]  /*20b0*/  UIADD3.X UR6, UPT, UPT, UR7, UR9, UR6, UP0, !UPT ;  /* 0x0000000907067290 */ /* 0x000fe400087fe406 */
[----:B--2---:R-:W-:-:S04]  /*20c0*/  IMAD.U32 R6, RZ, RZ, UR8 ;  /* 0x00000008ff067e24 */ /* 0x004fc8000f8e00ff */
[----:B------:R-:W-:Y:S01]  /*20d0*/  IMAD.U32 R5, RZ, RZ, UR6 ;  /* 0x00000006ff057e24 */ /* 0x000fe2000f8e00ff */
[----:B----4-:R-:W-:-:S04]  /*20e0*/  LEA R8, P0, R6, R223, 0x1 ;  /* 0x000000df06087211 */ /* 0x010fc800078008ff */
[----:B------:R-:W-:-:S05]  /*20f0*/  LEA.HI.X R9, R6, R222, R5, 0x1, P0 ;  /* 0x000000de06097211 */ /* 0x000fca00000f0c05 */
[----:B------:R-:W-:Y:S01]  /*2100*/  @!PT LDS RZ, [RZ] ;  /* 0x00000000fffff984 */ /* 0x000fe20000000800 */
[----:B------:R-:W-:Y:S01]  /*2110*/  @!PT LDS RZ, [RZ] ;  /* 0x00000000fffff984 */ /* 0x000fe20000000800 */
[----:B------:R-:W-:Y:S01]  /*2120*/  @!PT LDS RZ, [RZ] ;  /* 0x00000000fffff984 */ /* 0x000fe20000000800 */
[----:B------:R2:W-:Y:S04]  /*2130*/  LDGSTS.E.BYPASS.LTC128B.128 [R225+0x2800], desc[UR26][R8.64] ;  /* 0x0280000008e17fae */ /* 0x0005e8000b981a1a */
.L_x_321:
[----:B------:R-:W-:Y:S05]  /*2140*/  BSYNC.RECONVERGENT B0 ;  /* 0x0000000000007941 */ /* 0x000fea0003800200 */
.L_x_320:
[----:B------:R-:W-:Y:S04]  /*2150*/  BSSY.RECONVERGENT B0, `(.L_x_322) ;  /* 0x0000010000007945 */ /* 0x000fe80003800200 */
[----:B------:R-:W-:Y:S05]  /*2160*/  @P2 BRA `(.L_x_323) ;  /* 0x0000000000382947 */ /* 0x000fea0003800000 */
[----:B------:R-:W5:Y:S02]  /*2170*/  LDCU UR6, c[0x0][0x440] ;  /* 0x00008800ff0677ac */ /* 0x000f640008000800 */
[----:B-----5:R-:W-:-:S13]  /*2180*/  ISETP.GE.AND P0, PT, R217, UR6, PT ;  /* 0x00000006d9007c0c */ /* 0x020fda000bf06270 */
[----:B------:R1:W-:Y:S01]  /*2190*/  @P0 STS.128 [R225+0x3000], RZ ;  /* 0x003000ffe1000388 */ /* 0x0003e20000000c00 */
[----:B------:R-:W-:Y:S05]  /*21a0*/  @P0 BRA `(.L_x_323) ;  /* 0x0000000000280947 */ /* 0x000fea0003800000 */
[----:B------:R-:W-:-:S04]  /*21b0*/  ULEA UR8, UP0, UR14, UR32, 0x6 ;  /* 0x000000200e087291 */ /* 0x000fc8000f8030ff */
[----:B------:R-:W-:Y:S02]  /*21c0*/  ULEA.HI.X UR6, UR14, UR7, UR15, 0x6, UP0 ;  /* 0x000000070e067291 */ /* 0x000fe400080f340f */
        /* <DEDUP_REMOVED lines=8> */
.L_x_323:
[----:B------:R-:W-:Y:S05]  /*2250*/  BSYNC.RECONVERGENT B0 ;  /* 0x0000000000007941 */ /* 0x000fea0003800200 */
.L_x_322:
[----:B------:R-:W-:Y:S04]  /*2260*/  BSSY.RECONVERGENT B0, `(.L_x_324) ;  /* 0x0000014000007945 */ /* 0x000fe80003800200 */
[----:B------:R-:W-:Y:S05]  /*2270*/  @P1 BRA `(.L_x_325) ;  /* 0x0000000000481947 */ /* 0x000fea0003800000 */
[----:B------:R-:W5:Y:S02]  /*2280*/  LDCU UR6, c[0x0][0x440] ;  /* 0x00008800ff0677ac */ /* 0x000f640008000800 */
[----:B-----5:R-:W-:-:S13]  /*2290*/  ISETP.GE.AND P0, PT, R217, UR6, PT ;  /* 0x00000006d9007c0c */ /* 0x020fda000bf06270 */
[----:B------:R1:W-:Y:S01]  /*22a0*/  @P0 STS.128 [R225+0x3800], RZ ;  /* 0x003800ffe1000388 */ /* 0x0003e20000000c00 */
[----:B------:R-:W-:Y:S05]  /*22b0*/  @P0 BRA `(.L_x_325) ;  /* 0x0000000000380947 */ /* 0x000fea0003800000 */
[----:B------:R-:W-:Y:S01]  /*22c0*/  UMOV UR8, UR32 ;  /* 0x0000002000087c82 */ /* 0x000fe20008000000 */
[----:B------:R-:W-:Y:S01]  /*22d0*/  UMOV UR9, UR7 ;  /* 0x0000000700097c82 */ /* 0x000fe20008000000 */
[----:B------:R-:W-:Y:S02]  /*22e0*/  UIMAD UR6, UR15, 0x60, URZ ;  /* 0x000000600f0678a4 */ /* 0x000fe4000f8e02ff */
[----:B------:R-:W-:-:S04]  /*22f0*/  UIMAD.WIDE.U32 UR8, UR14, 0x60, UR8 ;  /* 0x000000600e0878a5 */ /* 0x000fc8000f8e0008 */
[----:B------:R-:W-:Y:S02]  /*2300*/  UIADD3 UR6, UPT, UPT, UR9, UR6, URZ ;  /* 0x0000000609067290 */ /* 0x000fe4000fffe0ff */
[----:B--2---:R-:W-:Y:S01]  /*2310*/  IMAD.U32 R6, RZ, RZ, UR8 ;  /* 0x00000008ff067e24 */ /* 0x004fe2000f8e00ff */
[----:B------:R-:W-:-:S03]  /*2320*/  MOV R7, UR9 ;  /* 0x0000000900077c02 */ /* 0x000fc60008000f00 */
[----:B------:R-:W-:Y:S01]  /*2330*/  IMAD.U32 R5, RZ, RZ, UR6 ;  /* 0x00000006ff057e24 */ /* 0x000fe2000f8e00ff */
[----:B----4-:R-:W-:-:S04]  /*2340*/  LEA R8, P0, R6, R223, 0x1 ;  /* 0x000000df06087211 */ /* 0x010fc800078008ff */
[----:B------:R-:W-:-:S05]  /*2350*/  LEA.HI.X R9, R6, R222, R5, 0x1, P0 ;  /* 0x000000de06097211 */ /* 0x000fca00000f0c05 */
[----:B------:R-:W-:Y:S01]  /*2360*/  @!PT LDS RZ, [RZ] ;  /* 0x00000000fffff984 */ /* 0x000fe20000000800 */
[----:B------:R-:W-:Y:S01]  /*2370*/  @!PT LDS RZ, [RZ] ;  /* 0x00000000fffff984 */ /* 0x000fe20000000800 */
[----:B------:R-:W-:Y:S01]  /*2380*/  @!PT LDS RZ, [RZ] ;  /* 0x00000000fffff984 */ /* 0x000fe20000000800 */
[----:B------:R2:W-:Y:S04]  /*2390*/  LDGSTS.E.BYPASS.LTC128B.128 [R225+0x3800], desc[UR26][R8.64] ;  /* 0x0380000008e17fae */ /* 0x0005e8000b981a1a */
.L_x_325:
[----:B------:R-:W-:Y:S05]  /*23a0*/  BSYNC.RECONVERGENT B0 ;  /* 0x0000000000007941 */ /* 0x000fea0003800200 */
.L_x_324:
[----:B------:R-:W5:Y:S01]  /*23b0*/  LDCU.64 UR8, c[0x0][0x538] ;  /* 0x0000a700ff0877ac */ /* 0x000f620008000a00 */
[----:B------:R-:W0:Y:S01]  /*23c0*/  LDGDEPBAR ;  /* 0x00000000000079af */ /* 0x000e220000000000 */
[----:B-----5:R-:W-:-:S04]  /*23d0*/  UISETP.NE.U32.AND UP1, UPT, UR8, URZ, UPT ;  /* 0x000000ff0800728c */ /* 0x020fc8000bf25070 */
[----:B------:R-:W-:Y:S01]  /*23e0*/  UISETP.NE.AND.EX UP1, UPT, UR9, URZ, UPT, UP1 ;  /* 0x000000ff0900728c */ /* 0x000fe2000bf25310 */
[----:B------:R-:W-:Y:S01]  /*23f0*/  BSSY.RECONVERGENT B0, `(.L_x_326) ;  /* 0x000002a000007945 */ /* 0x000fe20003800200 */
[----:B------:R-:W-:-:S04]  /*2400*/  DEPBAR.LE SB0, 0x0 ;  /* 0x000080000000791a */ /* 0x000fc80000000000 */
[----:B------:R-:W-:-:S05]  /*2410*/  PLOP3.LUT P0, PT, PT, PT, UP1, 0x80, 0x8 ;  /* 0x000000000008781c */ /* 0x000fca0003f0f018 */
[----:B------:R-:W5:Y:S01]  /*2420*/  @UP1 LDCU.64 UR6, c[0x0][0x540] ;  /* 0x0000a800ff0617ac */ /* 0x000f620008000a00 */
[----:B------:R-:W-:Y:S01]  /*2430*/  @UP1 UMOV UR16, UR24 ;  /* 0x0000001800101c82 */ /* 0x000fe20008000000 */
[----:B------:R-:W-:Y:S02]  /*2440*/  @UP1 UMOV UR17, URZ ;  /* 0x000000ff00111c82 */ /* 0x000fe40008000000 */
[----:B-----5:R-:W-:Y:S01]  /*2450*/  @UP1 UIMAD.WIDE.U32 UR16, UR25, UR6, UR16 ;  /* 0x00000006191012a5 */ /* 0x020fe2000f8e0010 */
[----:B------:R-:W5:Y:S03]  /*2460*/  @UP1 LDCU UR6, c[0x0][0x458] ;  /* 0x00008b00ff0617ac */ /* 0x000f660008000800 */
[----:B------:R-:W-:Y:S02]  /*2470*/  @UP1 UIMAD UR7, UR25, UR7, UR17 ;  /* 0x00000007190712a4 */ /* 0x000fe4000f8e0211 */
[----:B------:R-:W-:-:S04]  /*2480*/  @UP1 ULEA UR8, UP0, UR16, UR8, 0x2 ;  /* 0x0000000810081291 */ /* 0x000fc8000f8010ff */
[----:B------:R-:W-:Y:S02]  /*2490*/  @UP1 ULEA.HI.X UR9, UR16, UR9, UR7, 0x2, UP0 ;  /* 0x0000000910091291 */ /* 0x000fe400080f1407 */
[----:B--2---:R-:W-:-:S04]  /*24a0*/  IMAD.U32 R6, RZ, RZ, UR8 ;  /* 0x00000008ff067e24 */ /* 0x004fc8000f8e00ff */
[----:B------:R-:W-:-:S05]  /*24b0*/  MOV R7, UR9 ;  /* 0x0000000900077c02 */ /* 0x000fca0008000f00 */
[----:B------:R-:W2:Y:S01]  /*24c0*/  @P0 LDG.E R6, desc[UR26][R6.64] ;  /* 0x0000001a06060981 */ /* 0x000ea2000c1e1900 */
[----:B-----5:R-:W2:Y:S01]  /*24d0*/  @P0 MUFU.RCP R5, UR6 ;  /* 0x0000000600050d08 */ /* 0x020ea20008001000 */
[----:B------:R-:W-:Y:S02]  /*24e0*/  USHF.L.U64.HI UR6, UR12, 0x7, UR13 ;  /* 0x000000070c067899 */ /* 0x000fe4000801020d */
[----:B------:R-:W-:Y:S02]  /*24f0*/  USHF.L.U32 UR16, UR12, 0x7, URZ ;  /* 0x000000070c107899 */ /* 0x000fe400080006ff */
[----:B------:R-:W-:Y:S02]  /*2500*/  UIMAD UR6, UR6, UR11, URZ ;  /* 0x0000000b060672a4 */ /* 0x000fe4000f8e02ff */
[----:B------:R-:W-:-:S04]  /*2510*/  UIMAD.WIDE.U32 UR16, UR16, UR11, URZ ;  /* 0x0000000b101072a5 */ /* 0x000fc8000f8e00ff */
[----:B------:R-:W-:-:S03]  /*2520*/  UIADD3 UR7, UPT, UPT, UR17, UR6, URZ ;  /* 0x0000000611077290 */ /* 0x000fc6000fffe0ff */
[----:B------:R-:W-:Y:S01]  /*2530*/  UMOV UR6, URZ ;  /* 0x000000ff00067c82 */ /* 0x000fe20008000000 */
[----:B------:R-:W-:Y:S01]  /*2540*/  BAR.SYNC.DEFER_BLOCKING 0x0 ;  /* 0x0000000000007b1d */ /* 0x000fe20000010000 */
[----:B--2---:R-:W-:-:S05]  /*2550*/  @P0 FMUL.FTZ R5, R6, R5 ;  /* 0x0000000506050220 */ /* 0x004fca0000410000 */
[----:B------:R-:W-:-:S13]  /*2560*/  @P0 R2UR UR8, R5 ;  /* 0x00000000050802ca */ /* 0x000fda00000e0000 */
[----:B------:R-:W-:Y:S01]  /*2570*/  @UP1 UMOV UR6, UR8 ;  /* 0x0000000800061c82 */ /* 0x000fe20008000000 */
[----:B------:R-:W-:Y:S05]  /*2580*/  @P3 BRA `(.L_x_327) ;  /* 0x00000000003c3947 */ /* 0x000fea0003800000 */
[----:B------:R-:W2:Y:S02]  /*2590*/  LDCU UR8, c[0x0][0x440] ;  /* 0x00008800ff0877ac */ /* 0x000ea40008000800 */
[----:B--2---:R-:W-:-:S13]  /*25a0*/  ISETP.GE.AND P0, PT, R217, UR8, PT ;  /* 0x00000008d9007c0c */ /* 0x004fda000bf06270 */
[----:B------:R-:W-:Y:S05]  /*25b0*/  @P0 BRA `(.L_x_328) ;  /* 0x0000000000280947 */ /* 0x000fea0003800000 */
[----:B------:R-:W-:Y:S01]  /*25c0*/  IMAD.U32 R6, RZ, RZ, UR16 ;  /* 0x00000010ff067e24 */ /* 0x000fe2000f8e00ff */
        /* <DEDUP_REMOVED lines=9> */
.L_x_328:
[----:B------:R2:W-:Y:S01]  /*2660*/  STS.128 [R225+0x4000], RZ ;  /* 0x004000ffe1007388 */ /* 0x0005e20000000c00 */
[----:B------:R-:W-:Y:S05]  /*2670*/  BRA `(.L_x_329) ;  /* 0x0000000000047947 */ /* 0x000fea0003800000 */
.L_x_327:
[----:B------:R2:W-:Y:S02]  /*2680*/  STS.128 [R225+0x4000], RZ ;  /* 0x004000ffe1007388 */ /* 0x0005e40000000c00 */
.L_x_329:
[----:B------:R-:W-:Y:S05]  /*2690*/  BSYNC.RECONVERGENT B0 ;  /* 0x0000000000007941 */ /* 0x000fea0003800200 */
.L_x_326:
[----:B------:R-:W-:Y:S01]  /*26a0*/  ISETP.GE.AND P0, PT, R4, UR5, PT ;  /* 0x0000000504007c0c */ /* 0x000fe2000bf06270 */
[----:B------:R-:W-:Y:S01]  /*26b0*/  IMAD.SHL.U32 R215, R224, 0x20, RZ ;  /* 0x00000020e0d77824 */ /* 0x000fe200078e00ff */
[----:B------:R-:W-:Y:S01]  /*26c0*/  ISETP.GE.AND P1, PT, R2, UR5, PT ;  /* 0x0000000502007c0c */ /* 0x000fe2000bf26270 */
[C---:B------:R-:W-:Y:S01]  /*26d0*/  IMAD.SHL.U32 R4, R224.reuse, 0x10, RZ ;  /* 0x00000010e0047824 */ /* 0x040fe200078e00ff */
[----:B------:R-:W-:Y:S01]  /*26e0*/  SHF.R.U32.HI R2, RZ, 0x1, R224 ;  /* 0x00000001ff027819 */ /* 0x000fe200000116e0 */
[----:B------:R-:W-:Y:S01]  /*26f0*/  IMAD.SHL.U32 R5, R224, 0x4, RZ ;  /* 0x00000004e0057824 */ /* 0x000fe200078e00ff */
[C---:B--2-4-:R-:W-:Y:S01]  /*2700*/  LOP3.LUT R8, R215.reuse, 0xc0, RZ, 0xc0, !PT ;  /* 0x000000c0d7087812 */ /* 0x054fe200078ec0ff */
[----:B------:R-:W-:Y:S01]  /*2710*/  BSSY.RECONVERGENT B0, `(.L_x_330) ;  /* 0x000001d000007945 */ /* 0x000fe20003800200 */
[----:B------:R-:W-:Y:S02]  /*2720*/  LOP3.LUT R177, R215, 0x120, RZ, 0xc0, !PT ;  /* 0x00000120d7b17812 */ /* 0x000fe400078ec0ff */
[----:B------:R-:W-:-:S02]  /*2730*/  LOP3.LUT R6, R4, 0x100, RZ, 0xc0, !PT ;  /* 0x0000010004067812 */ /* 0x000fc400078ec0ff */
[----:B------:R-:W-:Y:S01]  /*2740*/  LOP3.LUT R5, R8, 0x18, R5, 0xf8, !PT ;  /* 0x0000001808057812 */ /* 0x000fe200078ef805 */
[----:B------:R2:W-:Y:S01]  /*2750*/  @P0 STS.128 [R225+0x4800], RZ ;  /* 0x004800ffe1000388 */ /* 0x0005e20000000c00 */
[----:B------:R-:W-:Y:S02]  /*2760*/  ISETP.GE.AND P2, PT, R3, UR5, PT ;  /* 0x0000000503007c0c */ /* 0x000fe4000bf46270 */
[----:B------:R-:W-:Y:S02]  /*2770*/  LOP3.LUT R3, R177, 0x3e00, R4, 0xf8, !PT ;  /* 0x00003e00b1037812 */ /* 0x000fe400078ef804 */
[----:B------:R-:W-:Y:S02]  /*2780*/  LOP3.LUT R215, R6, 0x20, R215, 0xf8, !PT ;  /* 0x0000002006d77812 */ /* 0x000fe400078ef8d7 */
[C---:B------:R-:W-:Y:S02]  /*2790*/  LOP3.LUT R4, R5.reuse, 0x8, R224, 0x78, !PT ;  /* 0x0000000805047812 */ /* 0x040fe400078e78e0 */
[----:B------:R-:W-:-:S02]  /*27a0*/  LOP3.LUT R176, R5, 0x8, R2, 0x78, !PT ;  /* 0x0000000805b07812 */ /* 0x000fc400078e7802 */
[----:B------:R-:W-:Y:S02]  /*27b0*/  LOP3.LUT R215, R215, R4, RZ, 0xfc, !PT ;  /* 0x00000004d7d77212 */ /* 0x000fe400078efcff */
[----:B------:R-:W-:Y:S01]  /*27c0*/  LOP3.LUT R216, R3, R176, RZ, 0xfc, !PT ;  /* 0x000000b003d87212 */ /* 0x000fe200078efcff */
[----:B------:R-:W-:Y:S06]  /*27d0*/  @P0 BRA `(.L_x_331) ;  /* 0x0000000000400947 */ /* 0x000fec0003800000 */
[----:B------:R-:W4:Y:S02]  /*27e0*/  LDCU UR8, c[0x0][0x440] ;  /* 0x00008800ff0877ac */ /* 0x000f240008000800 */
[----:B----4-:R-:W-:-:S13]  /*27f0*/  ISETP.GE.AND P0, PT, R217, UR8, PT ;  /* 0x00000008d9007c0c */ /* 0x010fda000bf06270 */
[----:B------:R4:W-:Y:S01]  /*2800*/  @P0 STS.128 [R225+0x4800], RZ ;  /* 0x004800ffe1000388 */ /* 0x0009e20000000c00 */
[----:B------:R-:W-:Y:S05]  /*2810*/  @P0 BRA `(.L_x_331) ;  /* 0x0000000000300947 */ /* 0x000fea0003800000 */
[----:B------:R-:W-:Y:S02]  /*2820*/  UIMAD.WIDE.U32 UR24, UR12, 0x20, URZ ;  /* 0x000000200c1878a5 */ /* 0x000fe4000f8e00ff */
[----:B------:R-:W-:Y:S02]  /*2830*/  USHF.L.U32 UR8, UR13, 0x5, URZ ;  /* 0x000000050d087899 */ /* 0x000fe400080006ff */
[----:B------:R-:W-:-:S04]  /*2840*/  UIADD3 UR9, UP0, UPT, UR16, UR24, URZ ;  /* 0x0000001810097290 */ /* 0x000fc8000ff1e0ff */
[----:B------:R-:W-:Y:S02]  /*2850*/  UIADD3.X UR8, UPT, UPT, UR7, UR25, UR8, UP0, !UPT ;  /* 0x0000001907087290 */ /* 0x000fe400087fe408 */
[----:B------:R-:W-:-:S04]  /*2860*/  IMAD.U32 R4, RZ, RZ, UR9 ;  /* 0x00000009ff047e24 */ /* 0x000fc8000f8e00ff */
[----:B------:R-:W-:Y:S01]  /*2870*/  IMAD.U32 R3, RZ, RZ, UR8 ;  /* 0x00000008ff037e24 */ /* 0x000fe2000f8e00ff */
[----:B------:R-:W-:-:S04]  /*2880*/  LEA R6, P0, R4, R221, 0x1 ;  /* 0x000000dd04067211 */ /* 0x000fc800078008ff */
[----:B------:R-:W-:-:S05]  /*2890*/  LEA.HI.X R7, R4, R220, R3, 0x1, P0 ;  /* 0x000000dc04077211 */ /* 0x000fca00000f0c03 */
[----:B------:R-:W-:Y:S01]  /*28a0*/  @!PT LDS RZ, [RZ] ;  /* 0x00000000fffff984 */ /* 0x000fe20000000800 */
[----:B------:R-:W-:Y:S01]  /*28b0*/  @!PT LDS RZ, [RZ] ;  /* 0x00000000fffff984 */ /* 0x000fe20000000800 */
[----:B------:R-:W-:Y:S01]  /*28c0*/  @!PT LDS RZ, [RZ] ;  /* 0x00000000fffff984 */ /* 0x000fe20000000800 */
[----:B------:R1:W-:Y:S04]  /*28d0*/  LDGSTS.E.BYPASS.LTC128B.128 [R225+0x4800], desc[UR26][R6.64] ;  /* 0x0480000006e17fae */ /* 0x0003e8000b981a1a */
.L_x_331:
[----:B------:R-:W-:Y:S05]  /*28e0*/  BSYNC.RECONVERGENT B0 ;  /* 0x0000000000007941 */ /* 0x000fea0003800200 */
.L_x_330:
        /* <DEDUP_REMOVED lines=9> */
[----:B------:R-:W-:-:S04]  /*2980*/  ULEA UR9, UP0, UR12, UR16, 0x6 ;  /* 0x000000100c097291 */ /* 0x000fc8000f8030ff */
[----:B------:R-:W-:Y:S02]  /*2990*/  ULEA.HI.X UR8, UR12, UR7, UR13, 0x6, UP0 ;  /* 0x000000070c087291 */ /* 0x000fe400080f340d */
[----:B------:R-:W-:-:S04]  /*29a0*/  IMAD.U32 R4, RZ, RZ, UR9 ;  /* 0x00000009ff047e24 */ /* 0x000fc8000f8e00ff */
[----:B------:R-:W-:Y:S01]  /*29b0*/  IMAD.U32 R3, RZ, RZ, UR8 ;  /* 0x00000008ff037e24 */ /* 0x000fe2000f8e00ff */
[----:B-1----:R-:W-:-:S04]  /*29c0*/  LEA R6, P0, R4, R221, 0x1 ;  /* 0x000000dd04067211 */ /* 0x002fc800078008ff */
[----:B------:R-:W-:-:S05]  /*29d0*/  LEA.HI.X R7, R4, R220, R3, 0x1, P0 ;  /* 0x000000dc04077211 */ /* 0x000fca00000f0c03 */
[----:B------:R-:W-:Y:S01]  /*29e0*/  @!PT LDS RZ, [RZ] ;  /* 0x00000000fffff984 */ /* 0x000fe20000000800 */
[----:B------:R-:W-:Y:S01]  /*29f0*/  @!PT LDS RZ, [RZ] ;  /* 0x00000000fffff984 */ /* 0x000fe20000000800 */
[----:B------:R-:W-:Y:S01]  /*2a00*/  @!PT LDS RZ, [RZ] ;  /* 0x00000000fffff984 */ /* 0x000fe20000000800 */
[----:B------:R1:W-:Y:S04]  /*2a10*/  LDGSTS.E.BYPASS.LTC128B.128 [R225+0x5000], desc[UR26][R6.64] ;  /* 0x0500000006e17fae */ /* 0x0003e8000b981a1a */
.L_x_333:
[----:B------:R-:W-:Y:S05]  /*2a20*/  BSYNC.RECONVERGENT B0 ;  /* 0x0000000000007941 */ /* 0x000fea0003800200 */
.L_x_332:
[----:B------:R1:W-:Y:S01]  /*2a30*/  @P1 STS.128 [R225+0x5800], RZ ;  /* 0x005800ffe1001388 */ /* 0x0003e20000000c00 */
        /* <DEDUP_REMOVED lines=11> */
[----:B------:R-:W-:Y:S01]  /*2af0*/  IMAD.U32 R4, RZ, RZ, UR8 ;  /* 0x00000008ff047e24 */ /* 0x000fe2000f8e00ff */
[----:B------:R-:W-:-:S03]  /*2b00*/  MOV R5, UR9 ;  /* 0x0000000900057c02 */ /* 0x000fc60008000f00 */
[----:B------:R-:W-:Y:S01]  /*2b10*/  IMAD.U32 R3, RZ, RZ, UR5 ;  /* 0x00000005ff037e24 */ /* 0x000fe2000f8e00ff */
[----:B-1----:R-:W-:-:S04]  /*2b20*/  LEA R6, P0, R4, R221, 0x1 ;  /* 0x000000dd04067211 */ /* 0x002fc800078008ff */
[----:B------:R-:W-:-:S05]  /*2b30*/  LEA.HI.X R7, R4, R220, R3, 0x1, P0 ;  /* 0x000000dc04077211 */ /* 0x000fca00000f0c03 */
[----:B------:R-:W-:Y:S01]  /*2b40*/  @!PT LDS RZ, [RZ] ;  /* 0x00000000fffff984 */ /* 0x000fe20000000800 */
[----:B------:R-:W-:Y:S01]  /*2b50*/  @!PT LDS RZ, [RZ] ;  /* 0x00000000fffff984 */ /* 0x000fe20000000800 */
[----:B------:R-:W-:Y:S01]  /*2b60*/  @!PT LDS RZ, [RZ] ;  /* 0x00000000fffff984 */ /* 0x000fe20000000800 */
[----:B------:R1:W-:Y:S04]  /*2b70*/  LDGSTS.E.BYPASS.LTC128B.128 [R225+0x5800], desc[UR26][R6.64] ;  /* 0x0580000006e17fae */ /* 0x0003e8000b981a1a */
.L_x_335:
[----:B------:R-:W-:Y:S05]  /*2b80*/  BSYNC.RECONVERGENT B0 ;  /* 0x0000000000007941 */ /* 0x000fea0003800200 */
.L_x_334:
[----:B------:R-:W-:Y:S01]  /*2b90*/  LDSM.16.M88.4 R116, [R216] ;  /* 0x00000000d874783b */ /* 0x000fe20000000200 */
[----:B------:R-:W-:Y:S01]  /*2ba0*/  IMAD.MOV.U32 R179, RZ, RZ, 0x20 ;  /* 0x00000020ffb37424 */ /* 0x000fe200078e00ff */
[C---:B------:R-:W-:Y:S01]  /*2bb0*/  LOP3.LUT P1, RZ, R224.reuse, 0x4, RZ, 0xc0, !PT ;  /* 0x00000004e0ff7812 */ /* 0x040fe2000782c0ff */
[----:B------:R-:W-:Y:S01]  /*2bc0*/  IMAD.SHL.U32 R236, R224, 0x2, RZ ;  /* 0x00000002e0ec7824 */ /* 0x000fe200078e00ff */
[----:B------:R-:W-:Y:S01]  /*2bd0*/  LDSM.16.M88.4 R64, [R216+0x1000] ;  /* 0x00100000d840783b */ /* 0x000fe20000000200 */
[----:B------:R-:W-:Y:S01]  /*2be0*/  LOP3.LUT R3, R2, 0x1f0, RZ, 0xc0, !PT ;  /* 0x000001f002037812 */ /* 0x000fe200078ec0ff */
[----:B------:R-:W-:Y:S01]  /*2bf0*/  UIADD3 UR23, UPT, UPT, UR30, UR23, -UR21 ;  /* 0x000000171e177290 */ /* 0x000fe2000fffe815 */
[----:B------:R-:W-:Y:S01]  /*2c00*/  SEL R179, R179, 0xffffffe0, !P1 ;  /* 0xffffffe0b3b37807 */ /* 0x000fe20004800000 */
[----:B------:R-:W5:Y:S01]  /*2c10*/  LDSM.16.M88.4 R172, [R215+0x3c00] ;  /* 0x003c0000d7ac783b */ /* 0x000f620000000200 */
[----:B------:R-:W-:Y:S01]  /*2c20*/  LOP3.LUT R236, R236, 0x6, RZ, 0xc0, !PT ;  /* 0x00000006ecec7812 */ /* 0x000fe200078ec0ff */
[----:B------:R-:W-:Y:S01]  /*2c30*/  IMAD.MOV.U32 R228, RZ, RZ, 0x9 ;  /* 0x00000009ffe47424 */ /* 0x000fe200078e00ff */
[----:B------:R-:W-:Y:S01]  /*2c40*/  UISETP.GT.U32.AND UP0, UPT, UR11, UR19, UPT ;  /* 0x000000130b00728c */ /* 0x000fe2000bf04070 */
[----:B------:R-:W2:Y:S01]  /*2c50*/  LDSM.16.M88.4 R8, [R215+0x3800] ;  /* 0x00380000d708783b */ /* 0x000ea20000000200 */
[----:B------:R-:W-:-:S02]  /*2c60*/  IMAD.IADD R200, R216, 0x1, R179 ;  /* 0x00000001d8c87824 */ /* 0x000fc400078e02b3 */
[----:B------:R-:W-:Y:S01]  /*2c70*/  IMAD.IADD R212, R215, 0x1, R179 ;  /* 0x00000001d7d47824 */ /* 0x000fe200078e02b3 */
[----:B------:R-:W3:Y:S01]  /*2c80*/  LDSM.16.M88.4 R16, [R215+0x3400] ;  /* 0x00340000d710783b */ /* 0x000ee20000000200 */
[----:B------:R-:W-:Y:S02]  /*2c90*/  IMAD.MOV.U32 R227, RZ, RZ, 0x41 ;  /* 0x00000041ffe37424 */ /* 0x000fe400078e00ff */
[----:B------:R-:W-:Y:S01]  /*2ca0*/  IMAD.MOV.U32 R226, RZ, RZ, 0x49 ;  /* 0x00000049ffe27424 */ /* 0x000fe200078e00ff */
[----:B------:R-:W-:Y:S04]  /*2cb0*/  LDSM.16.M88.4 R168, [R200] ;  /* 0x00000000c8a8783b */ /* 0x000fe80000000200 */
[----:B------:R-:W4:Y:S04]  /*2cc0*/  LDSM.16.M88.4 R92, [R212+0x3c00] ;  /* 0x003c0000d45c783b */ /* 0x000f280000000200 */
[----:B------:R-:W4:Y:S04]  /*2cd0*/  LDSM.16.M88.4 R84, [R200+0x1000] ;  /* 0x00100000c854783b */ /* 0x000f280000000200 */
[----:B------:R-:W4:Y:S04]  /*2ce0*/  LDSM.16.M88.4 R96, [R212+0x3800] ;  /* 0x00380000d460783b */ /* 0x000f280000000200 */
[----:B------:R-:W4:Y:S04]  /*2cf0*/  LDSM.16.M88.4 R56, [R215+0x2000] ;  /* 0x00200000d738783b */ /* 0x000f280000000200 */
[----:B------:R-:W4:Y:S04]  /*2d00*/  LDSM.16.M88.4 R100, [R212+0x3400] ;  /* 0x00340000d464783b */ /* 0x000f280000000200 */
[----:B------:R-:W4:Y:S04]  /*2d10*/  LDSM.16.M88.4 R48, [R215+0x2400] ;  /* 0x00240000d730783b */ /* 0x000f280000000200 */
[----:B------:R-:W4:Y:S01]  /*2d20*/  LDSM.16.M88.4 R40, [R215+0x2800] ;  /* 0x00280000d728783b */ /* 0x000f220000000200 */
[-C--:B-----5:R-:W-:Y:S03]  /*2d30*/  HMMA.16816.F32 R120, R64, R172.reuse, RZ ;  /* 0x000000ac4078723c */ /* 0x0a0fe600000018ff */
[----:B------:R-:W5:Y:S04]  /*2d40*/  LDSM.16.M88.4 R32, [R215+0x2c00] ;  /* 0x002c0000d720783b */ /* 0x000f680000000200 */
[----:B------:R-:W5:Y:S01]  /*2d50*/  LDSM.16.M88.4 R24, [R215+0x3000] ;  /* 0x00300000d718783b */ /* 0x000f620000000200 */
[----:B-1----:R-:W-:Y:S03]  /*2d60*/  HMMA.16816.F32 R4, R116, R172, RZ ;  /* 0x000000ac7404723c */ /* 0x002fe600000018ff */
[----:B------:R-:W1:Y:S04]  /*2d70*/  LDSM.16.M88.4 R164, [R212+0x2000] ;  /* 0x00200000d4a4783b */ /* 0x000e680000000200 */
[----:B------:R-:W1:Y:S01]  /*2d80*/  LDSM.16.M88.4 R160, [R212+0x2400] ;  /* 0x00240000d4a0783b */ /* 0x000e620000000200 */
[-C--:B--2---:R-:W-:Y:S03]  /*2d90*/  HMMA.16816.F32 R124, R64, R8.reuse, RZ ;  /* 0x00000008407c723c */ /* 0x084fe600000018ff */
[----:B------:R-:W2:Y:S04]  /*2da0*/  LDSM.16.M88.4 R112, [R212+0x2800] ;  /* 0x00280000d470783b */ /* 0x000ea80000000200 */
[----:B------:R-:W2:Y:S01]  /*2db0*/  LDSM.16.M88.4 R108, [R212+0x2c00] ;  /* 0x002c0000d46c783b */ /* 0x000ea20000000200 */
[----:B------:R-:W-:Y:S03]  /*2dc0*/  HMMA.16816.F32 R12, R116, R8, RZ ;  /* 0x00000008740c723c */ /* 0x000fe600000018ff */
[----:B------:R-:W2:Y:S04]  /*2dd0*/  LDSM.16.M88.4 R104, [R212+0x3000] ;  /* 0x00300000d468783b */ /* 0x000ea80000000200 */
[----:B------:R-:W0:Y:S01]  /*2de0*/  LDGDEPBAR ;  /* 0x00000000000079af */ /* 0x000e220000000000 */
[-C--:B---3--:R-:W-:Y:S08]  /*2df0*/  HMMA.16816.F32 R128, R64, R16.reuse, RZ ;  /* 0x000000104080723c */ /* 0x088ff000000018ff */
[----:B------:R-:W-:Y:S08]  /*2e00*/  HMMA.16816.F32 R20, R116, R16, RZ ;  /* 0x000000107414723c */ /* 0x000ff000000018ff */
[----:B----4-:R-:W-:Y:S01]  /*2e10*/  HMMA.16816.F32 R4, R168, R92, R4 ;  /* 0x0000005ca804723c */ /* 0x010fe20000001804 */
[----:B------:R-:W-:-:S07]  /*2e20*/  DEPBAR.LE SB0, 0x0 ;  /* 0x000080000000791a */ /* 0x000fce0000000000 */
[----:B------:R-:W-:Y:S01]  /*2e30*/  HMMA.16816.F32 R120, R84, R92, R120 ;  /* 0x0000005c5478723c */ /* 0x000fe20000001878 */
[----:B------:R-:W-:-:S04]  /*2e40*/  LOP3.LUT R92, R0, 0x7, RZ, 0xc0, !PT ;  /* 0x00000007005c7812 */ /* 0x000fc800078ec0ff */
[----:B------:R-:W-:-:S03]  /*2e50*/  IADD3 R92, PT, PT, R92, UR29, R3 ;  /* 0x0000001d5c5c7c10 */ /* 0x000fc6000fffe003 */
[----:B------:R-:W-:Y:S02]  /*2e60*/  HMMA.16816.F32 R12, R168, R96, R12 ;  /* 0x00000060a80c723c */ /* 0x000fe4000000180c */
[----:B------:R-:W-:-:S04]  /*2e70*/  VIADD R230, R92, UR30 ;  /* 0x0000001e5ce67c36 */ /* 0x000fc80008000000 */
[----:B------:R-:W-:Y:S02]  /*2e80*/  VIADD R214, R230, 0x40 ;  /* 0x00000040e6d67836 */ /* 0x000fe40000000000 */
[----:B------:R-:W-:Y:S01]  /*2e90*/  HMMA.16816.F32 R124, R84, R96, R124 ;  /* 0x00000060547c723c */ /* 0x000fe2000000187c */
[----:B------:R-:W-:-:S05]  /*2ea0*/  LOP3.LUT R96, R236, UR10, RZ, 0xfc, !PT ;  /* 0x0000000aec607c12 */ /* 0x000fca000f8efcff */
[C---:B------:R-:W-:Y:S02]  /*2eb0*/  VIADD R192, R96.reuse, 0x10 ;  /* 0x0000001060c07836 */ /* 0x040fe40000000000 */
[----:B------:R-:W-:Y:S01]  /*2ec0*/  HMMA.16816.F32 R60, R116, R56, RZ ;  /* 0x00000038743c723c */ /* 0x000fe200000018ff */
[C---:B------:R-:W-:Y:S02]  /*2ed0*/  VIADD R198, R96.reuse, 0x8 ;  /* 0x0000000860c67836 */ /* 0x040fe40000000000 */
[C---:B------:R-:W-:Y:S02]  /*2ee0*/  VIADD R188, R96.reuse, 0x18 ;  /* 0x0000001860bc7836 */ /* 0x040fe40000000000 */
[C---:B------:R-:W-:Y:S02]  /*2ef0*/  VIADD R210, R96.reuse, 0x1 ;  /* 0x0000000160d27836 */ /* 0x040fe40000000000 */
[C---:B------:R-:W-:Y:S01]  /*2f00*/  VIADD R180, R96.reuse, 0x20 ;  /* 0x0000002060b47836 */ /* 0x040fe20000000000 */
[----:B------:R-:W-:Y:S01]  /*2f10*/  HMMA.16816.F32 R20, R168, R100, R20 ;  /* 0x00000064a814723c */ /* 0x000fe20000001814 */
[----:B------:R-:W-:-:S02]  /*2f20*/  VIADD R194, R96, 0x9 ;  /* 0x0000000960c27836 */ /* 0x000fc40000000000 */
[C---:B------:R-:W-:Y:S02]  /*2f30*/  VIADD R190, R96.reuse, 0x11 ;  /* 0x0000001160be7836 */ /* 0x040fe40000000000 */
[C---:B------:R-:W-:Y:S02]  /*2f40*/  VIADD R182, R96.reuse, 0x19 ;  /* 0x0000001960b67836 */ /* 0x040fe40000000000 */
[C---:B------:R-:W-:Y:S01]  /*2f50*/  VIADD R178, R96.reuse, 0x21 ;  /* 0x0000002160b27836 */ /* 0x040fe20000000000 */
[----:B------:R-:W-:Y:S01]  /*2f60*/  HMMA.16816.F32 R128, R84, R100, R128 ;  /* 0x000000645480723c */ /* 0x000fe20000001880 */
[----:B------:R-:W-:Y:S02]  /*2f70*/  VIADD R101, R96, UR21 ;  /* 0x0000001560657c36 */ /* 0x000fe40008000000 */
[----:B------:R-:W-:Y:S02]  /*2f80*/  VIADD R100, R230, 0x8 ;  /* 0x00000008e6647836 */ /* 0x000fe40000000000 */
[----:B------:R-:W-:-:S02]  /*2f90*/  VIADD R172, R96, 0x29 ;  /* 0x0000002960ac7836 */ /* 0x000fc40000000000 */
[----:B------:R-:W-:Y:S01]  /*2fa0*/  IMAD.IADD R0, R100, 0x1, -R101 ;  /* 0x0000000164007824 */ /* 0x000fe200078e0a65 */
[----:B------:R-:W-:Y:S04]  /*2fb0*/  HMMA.16816.F32 R156, R64, R56, RZ ;  /* 0x00000038409c723c */ /* 0x000fe800000018ff */
[----:B------:R-:W-:-:S04]  /*2fc0*/  IABS R0, R0 ;  /* 0x0000000000007213 */ /* 0x000fc80000000000 */
[----:B------:R-:W-:Y:S01]  /*2fd0*/  HMMA.16816.F32 R152, R64, R58, RZ ;  /* 0x0000003a4098723c */ /* 0x000fe200000018ff */
[----:B------:R-:W-:Y:S02]  /*2fe0*/  IMAD.MOV.U32 R207, RZ, RZ, R0 ;  /* 0x000000ffffcf7224 */ /* 0x000fe400078e0000 */
[----:B------:R-:W-:-:S03]  /*2ff0*/  VIADD R0, R96, 0x78 ;  /* 0x0000007860007836 */ /* 0x000fc60000000000 */
[----:B------:R-:W-:Y:S01]  /*3000*/  I2FP.F32.S32 R207, R207 ;  /* 0x000000cf00cf7245 */ /* 0x000fe20000201400 */
[----:B------:R-:W-:Y:S01]  /*3010*/  VIADD R3, R0, UR21 ;  /* 0x0000001500037c36 */ /* 0x000fe20008000000 */
[C---:B------:R-:W-:Y:S03]  /*3020*/  HMMA.16816.F32 R148, R64.reuse, R48, RZ ;  /* 0x000000304094723c */ /* 0x040fe600000018ff */
[C---:B------:R-:W-:Y:S02]  /*3030*/  VIADD R183, R3.reuse, 0xffffff89 ;  /* 0xffffff8903b77836 */ /* 0x040fe40000000000 */
[C---:B------:R-:W-:Y:S02]  /*3040*/  VIADD R203, R3.reuse, 0xffffffb1 ;  /* 0xffffffb103cb7836 */ /* 0x040fe40000000000 */
[----:B------:R-:W-:Y:S01]  /*3050*/  IMAD.IADD R2, R100, 0x1, -R183 ;  /* 0x0000000164027824 */ /* 0x000fe200078e0ab7 */
[----:B------:R-:W-:Y:S01]  /*3060*/  HMMA.16816.F32 R140, R64, R40, RZ ;  /* 0x00000028408c723c */ /* 0x000fe200000018ff */
[----:B------:R-:W-:-:S02]  /*3070*/  VIADD R191, R3, 0xffffffa1 ;  /* 0xffffffa103bf7836 */ /* 0x000fc40000000000 */
[C---:B------:R-:W-:Y:S01]  /*3080*/  VIADD R195, R3.reuse, 0xffffffc1 ;  /* 0xffffffc103c37836 */ /* 0x040fe20000000000 */
[----:B------:R-:W-:Y:S01]  /*3090*/  IABS R2, R2 ;  /* 0x0000000200027213 */ /* 0x000fe20000000000 */
[C---:B------:R-:W-:Y:S02]  /*30a0*/  VIADD R181, R3.reuse, 0xffffff90 ;  /* 0xffffff9003b57836 */ /* 0x040fe40000000000 */
[C---:B------:R-:W-:Y:S01]  /*30b0*/  VIADD R185, R3.reuse, 0xffffffb0 ;  /* 0xffffffb003b97836 */ /* 0x040fe20000000000 */
[C---:B-----5:R-:W-:Y:S01]  /*30c0*/  HMMA.16816.F32 R136, R64.reuse, R32, RZ ;  /* 0x000000204088723c */ /* 0x060fe200000018ff */
[----:B------:R-:W-:Y:S01]  /*30d0*/  I2FP.F32.S32 R2, R2 ;  /* 0x0000000200027245 */ /* 0x000fe20000201400 */
[----:B------:R-:W-:Y:S02]  /*30e0*/  IMAD.IADD R97, R100, 0x1, -R181 ;  /* 0x0000000164617824 */ /* 0x000fe400078e0ab5 */
[C---:B------:R-:W-:Y:S02]  /*30f0*/  VIADD R197, R3.reuse, 0xffffffc0 ;  /* 0xffffffc003c57836 */ /* 0x040fe40000000000 */
[C---:B------:R-:W-:Y:S01]  /*3100*/  VIADD R193, R3.reuse, 0xffffffa0 ;  /* 0xffffffa003c17836 */ /* 0x040fe20000000000 */
[----:B------:R-:W-:Y:S01]  /*3110*/  IABS R97, R97 ;  /* 0x0000006100617213 */ /* 0x000fe20000000000 */
[----:B------:R-:W-:Y:S01]  /*3120*/  HMMA.16816.F32 R132, R64, R24, RZ ;  /* 0x000000184084723c */ /* 0x000fe200000018ff */
[----:B------:R-:W-:-:S02]  /*3130*/  VIADD R187, R3, 0xffffffa9 ;  /* 0xffffffa903bb7836 */ /* 0x000fc40000000000 */
[----:B------:R-:W-:Y:S01]  /*3140*/  I2FP.F32.S32 R97, R97 ;  /* 0x0000006100617245 */ /* 0x000fe20000201400 */
[C---:B------:R-:W-:Y:S02]  /*3150*/  VIADD R199, R3.reuse, 0xffffffb9 ;  /* 0xffffffb903c77836 */ /* 0x040fe40000000000 */
[C---:B------:R-:W-:Y:S02]  /*3160*/  VIADD R189, R3.reuse, 0xffffffa8 ;  /* 0xffffffa803bd7836 */ /* 0x040fe40000000000 */
[----:B------:R-:W-:Y:S01]  /*3170*/  HMMA.16816.F32 R144, R64, R50, RZ ;  /* 0x000000324090723c */ /* 0x000fe200000018ff */
[----:B------:R-:W-:Y:S02]  /*3180*/  VIADD R201, R3, 0xffffffb8 ;  /* 0xffffffb803c97836 */ /* 0x000fe40000000000 */
[----:B------:R-:W-:Y:S02]  /*3190*/  IMAD.IADD R242, R214, 0x1, -R195 ;  /* 0x00000001d6f27824 */ /* 0x000fe400078e0ac3 */
[----:B------:R-:W-:-:S03]  /*31a0*/  IMAD.IADD R209, R100, 0x1, -R3 ;  /* 0x0000000164d17824 */ /* 0x000fc600078e0a03 */
[C---:B------:R-:W-:Y:S01]  /*31b0*/  HMMA.16816.F32 R88, R64.reuse, R42, RZ ;  /* 0x0000002a4058723c */ /* 0x040fe200000018ff */
[----:B------:R-:W-:Y:S02]  /*31c0*/  IABS R242, R242 ;  /* 0x000000f200f27213 */ /* 0x000fe40000000000 */
[----:B------:R-:W-:Y:S02]  /*31d0*/  IABS R209, R209 ;  /* 0x000000d100d17213 */ /* 0x000fe40000000000 */
[----:B------:R-:W-:Y:S02]  /*31e0*/  I2FP.F32.S32 R242, R242 ;  /* 0x000000f200f27245 */ /* 0x000fe40000201400 */
[----:B------:R-:W-:Y:S01]  /*31f0*/  I2FP.F32.S32 R209, R209 ;  /* 0x000000d100d17245 */ /* 0x000fe20000201400 */
        /* <DEDUP_REMOVED lines=16> */
[C---:B-1----:R-:W-:Y:S08]  /*3300*/  HMMA.16816.F32 R60, R168.reuse, R164, R60 ;  /* 0x000000a4a83c723c */ /* 0x042ff0000000183c */
[C---:B------:R-:W-:Y:S08]  /*3310*/  HMMA.16816.F32 R52, R168.reuse, R160, R52 ;  /* 0x000000a0a834723c */ /* 0x040ff00000001834 */
[----:B--2---:R-:W-:Y:S03]  /*3320*/  HMMA.16816.F32 R44, R168, R112, R44 ;  /* 0x00000070a82c723c */ /* 0x004fe6000000182c */
[----:B------:R-:W-:Y:S01]  /*3330*/  FFMA.FTZ R207, R207, -UR6, R62 ;  /* 0x80000006cfcf7c23 */ /* 0x000fe2000801003e */
[----:B------:R-:W-:-:S02]  /*3340*/  IMAD.IADD R62, R100, 0x1, -R191 ;  /* 0x00000001643e7824 */ /* 0x000fc400078e0abf */
[----:B------:R-:W-:Y:S01]  /*3350*/  FFMA.FTZ R205, R2, -UR6, R63 ;  /* 0x8000000602cd7c23 */ /* 0x000fe2000801003f */
[C---:B------:R-:W-:Y:S01]  /*3360*/  IMAD.IADD R2, R100.reuse, 0x1, -R195 ;  /* 0x0000000164027824 */ /* 0x040fe200078e0ac3 */
[C---:B------:R-:W-:Y:S01]  /*3370*/  HMMA.16816.F32 R36, R168.reuse, R108, R36 ;  /* 0x0000006ca824723c */ /* 0x040fe20000001824 */
[----:B------:R-:W-:Y:S01]  /*3380*/  IABS R62, R62 ;  /* 0x0000003e003e7213 */ /* 0x000fe20000000000 */
[----:B------:R-:W-:Y:S02]  /*3390*/  IMAD.IADD R63, R100, 0x1, -R193 ;  /* 0x00000001643f7824 */ /* 0x000fe400078e0ac1 */
[----:B------:R-:W-:Y:S02]  /*33a0*/  IABS R2, R2 ;  /* 0x0000000200027213 */ /* 0x000fe40000000000 */
[----:B------:R-:W-:Y:S02]  /*33b0*/  I2FP.F32.S32 R62, R62 ;  /* 0x0000003e003e7245 */ /* 0x000fe40000201400 */
[----:B------:R-:W-:Y:S01]  /*33c0*/  I2FP.F32.S32 R2, R2 ;  /* 0x0000000200027245 */ /* 0x000fe20000201400 */
[----:B------:R-:W-:Y:S01]  /*33d0*/  HMMA.16816.F32 R28, R168, R104, R28 ;  /* 0x00000068a81c723c */ /* 0x000fe2000000181c */
[----:B------:R-:W-:-:S04]  /*33e0*/  IABS R63, R63 ;  /* 0x0000003f003f7213 */ /* 0x000fc80000000000 */
[----:B------:R-:W-:-:S03]  /*33f0*/  I2FP.F32.S32 R63, R63 ;  /* 0x0000003f003f7245 */ /* 0x000fc60000201400 */
[C---:B------:R-:W-:Y:S08]  /*3400*/  HMMA.16816.F32 R56, R168.reuse, R166, R56 ;  /* 0x000000a6a838723c */ /* 0x040ff00000001838 */
[C---:B------:R-:W-:Y:S08]  /*3410*/  HMMA.16816.F32 R48, R168.reuse, R162, R48 ;  /* 0x000000a2a830723c */ /* 0x040ff00000001830 */
[----:B------:R-:W-:Y:S03]  /*3420*/  HMMA.16816.F32 R40, R168, R114, R40 ;  /* 0x00000072a828723c */ /* 0x000fe60000001828 */
[----:B------:R-:W-:Y:S01]  /*3430*/  FFMA.FTZ R196, R97, -UR6, R58 ;  /* 0x8000000661c47c23 */ /* 0x000fe2000801003a */
[----:B------:R-:W-:-:S02]  /*3440*/  VIADD R97, R3, 0xffffffc9 ;  /* 0xffffffc903617836 */ /* 0x000fc40000000000 */
[----:B------:R-:W-:Y:S02]  /*3450*/  VIADD R58, R96, 0x51 ;  /* 0x00000051603a7836 */ /* 0x000fe40000000000 */
[C---:B------:R-:W-:Y:S03]  /*3460*/  HMMA.16816.F32 R32, R168.reuse, R110, R32 ;  /* 0x0000006ea820723c */ /* 0x040fe60000001820 */
[----:B------:R-:W-:Y:S01]  /*3470*/  FFMA.FTZ R62, R62, -UR6, R51 ;  /* 0x800000063e3e7c23 */ /* 0x000fe20008010033 */
[----:B------:R-:W-:Y:S02]  /*3480*/  VIADD R51, R3, 0xffffffd1 ;  /* 0xffffffd103337836 */ /* 0x000fe40000000000 */
[----:B------:R-:W-:Y:S01]  /*3490*/  FFMA.FTZ R186, R63, -UR6, R50 ;  /* 0x800000063fba7c23 */ /* 0x000fe20008010032 */
[----:B------:R-:W-:Y:S01]  /*34a0*/  VIADD R63, R3, 0xffffffd0 ;  /* 0xffffffd0033f7836 */ /* 0x000fe20000000000 */
[----:B------:R-:W-:Y:S01]  /*34b0*/  HMMA.16816.F32 R24, R168, R106, R24 ;  /* 0x0000006aa818723c */ /* 0x000fe20000001818 */
[----:B------:R-:W-:-:S07]  /*34c0*/  VIADD R50, R96, 0x59 ;  /* 0x0000005960327836 */ /* 0x000fce0000000000 */
[C---:B------:R-:W-:Y:S08]  /*34d0*/  HMMA.16816.F32 R16, R168.reuse, R102, R16 ;  /* 0x00000066a810723c */ /* 0x040ff00000001810 */
[C---:B------:R-:W-:Y:S08]  /*34e0*/  HMMA.16816.F32 R8, R168.reuse, R98, R8 ;  /* 0x00000062a808723c */ /* 0x040ff00000001808 */
[----:B------:R-:W-:Y:S01]  /*34f0*/  HMMA.16816.F32 R116, R168, R94, R116 ;  /* 0x0000005ea874723c */ /* 0x000fe20000001874 */
[----:B------:R-:W-:-:S02]  /*3500*/  VIADD R169, R3, 0xffffff99 ;  /* 0xffffff9903a97836 */ /* 0x000fc40000000000 */
[C---:B------:R-:W-:Y:S02]  /*3510*/  VIADD R171, R3.reuse, 0xffffff98 ;  /* 0xffffff9803ab7836 */ /* 0x040fe40000000000 */
[C---:B------:R-:W-:Y:S02]  /*3520*/  IMAD.IADD R202, R100.reuse, 0x1, -R169 ;  /* 0x0000000164ca7824 */ /* 0x040fe400078e0aa9 */
[C---:B------:R-:W-:Y:S01]  /*3530*/  IMAD.IADD R170, R100.reuse, 0x1, -R203 ;  /* 0x0000000164aa7824 */ /* 0x040fe200078e0acb */
[----:B------:R-:W-:Y:S01]  /*3540*/  HMMA.16816.F32 R64, R64, R174, RZ ;  /* 0x000000ae4040723c */ /* 0x000fe200000018ff */
[C---:B------:R-:W-:Y:S01]  /*3550*/  IMAD.IADD R93, R100.reuse, 0x1, -R171 ;  /* 0x00000001645d7824 */ /* 0x040fe200078e0aab */
[----:B------:R-:W-:Y:S01]  /*3560*/  IABS R202, R202 ;  /* 0x000000ca00ca7213 */ /* 0x000fe20000000000 */
[----:B------:R-:W-:Y:S01]  /*3570*/  VIADD R175, R3, 0xffffff91 ;  /* 0xffffff9103af7836 */ /* 0x000fe20000000000 */
[----:B------:R-:W-:Y:S01]  /*3580*/  IABS R170, R170 ;  /* 0x000000aa00aa7213 */ /* 0x000fe20000000000 */
[----:B------:R-:W-:Y:S01]  /*3590*/  IMAD.IADD R174, R100, 0x1, -R187 ;  /* 0x0000000164ae7824 */ /* 0x000fe200078e0abb */
[----:B------:R-:W-:Y:S01]  /*35a0*/  I2FP.F32.S32 R202, R202 ;  /* 0x000000ca00ca7245 */ /* 0x000fe20000201400 */
[----:B------:R-:W-:Y:S01]  /*35b0*/  VIADD R168, R96, 0x30 ;  /* 0x0000003060a87836 */ /* 0x000fe20000000000 */
[----:B------:R-:W-:Y:S01]  /*35c0*/  IABS R93, R93 ;  /* 0x0000005d005d7213 */ /* 0x000fe20000000000 */
[----:B------:R-:W-:Y:S01]  /*35d0*/  HMMA.16816.F32 R144, R84, R162, R144 ;  /* 0x000000a25490723c */ /* 0x000fe20000001890 */
[----:B------:R-:W-:Y:S01]  /*35e0*/  I2FP.F32.S32 R170, R170 ;  /* 0x000000aa00aa7245 */ /* 0x000fe20000201400 */
[----:B------:R-:W-:Y:S01]  /*35f0*/  FFMA.FTZ R202, R202, -UR6, R55 ;  /* 0x80000006caca7c23 */ /* 0x000fe20008010037 */
[C---:B------:R-:W-:Y:S01]  /*3600*/  IMAD.IADD R55, R100.reuse, 0x1, -R185 ;  /* 0x0000000164377824 */ /* 0x040fe200078e0ab9 */
[----:B------:R-:W-:Y:S01]  /*3610*/  I2FP.F32.S32 R93, R93 ;  /* 0x0000005d005d7245 */ /* 0x000fe20000201400 */
[----:B------:R-:W-:-:S02]  /*3620*/  IMAD.IADD R163, R100, 0x1, -R197 ;  /* 0x0000000164a37824 */ /* 0x000fc400078e0ac5 */
[----:B------:R-:W-:Y:S01]  /*3630*/  FFMA.FTZ R170, R170, -UR6, R43 ;  /* 0x80000006aaaa7c23 */ /* 0x000fe2000801002b */
[----:B------:R-:W-:Y:S01]  /*3640*/  VIADD R43, R3, 0xffffffd8 ;  /* 0xffffffd8032b7836 */ /* 0x000fe20000000000 */
[----:B------:R-:W-:Y:S01]  /*3650*/  IABS R55, R55 ;  /* 0x0000003700377213 */ /* 0x000fe20000000000 */
[C---:B------:R-:W-:Y:S01]  /*3660*/  HMMA.16816.F32 R80, R84.reuse, R110, R80 ;  /* 0x0000006e5450723c */ /* 0x040fe20000001850 */
[C---:B------:R-:W-:Y:S02]  /*3670*/  IMAD.IADD R110, R100.reuse, 0x1, -R175 ;  /* 0x00000001646e7824 */ /* 0x040fe400078e0aaf */
[----:B------:R-:W-:Y:S01]  /*3680*/  FFMA.FTZ R204, R93, -UR6, R54 ;  /* 0x800000065dcc7c23 */ /* 0x000fe20008010036 */
[----:B------:R-:W-:Y:S01]  /*3690*/  IABS R163, R163 ;  /* 0x000000a300a37213 */ /* 0x000fe20000000000 */
[----:B------:R-:W-:Y:S01]  /*36a0*/  IMAD.IADD R93, R100, 0x1, -R43 ;  /* 0x00000001645d7824 */ /* 0x000fe200078e0a2b */
[----:B------:R-:W-:Y:S01]  /*36b0*/  I2FP.F32.S32 R55, R55 ;  /* 0x0000003700377245 */ /* 0x000fe20000201400 */
[----:B------:R-:W-:Y:S01]  /*36c0*/  VIADD R54, R96, 0x58 ;  /* 0x0000005860367836 */ /* 0x000fe20000000000 */
[----:B------:R-:W-:Y:S01]  /*36d0*/  IABS R110, R110 ;  /* 0x0000006e006e7213 */ /* 0x000fe20000000000 */
[C---:B------:R-:W-:Y:S01]  /*36e0*/  HMMA.16816.F32 R148, R84.reuse, R160, R148 ;  /* 0x000000a05494723c */ /* 0x040fe20000001894 */
[----:B------:R-:W-:Y:S01]  /*36f0*/  FFMA.FTZ R161, R2, -UR6, R35 ;  /* 0x8000000602a17c23 */ /* 0x000fe20008010023 */
[----:B------:R-:W-:Y:S01]  /*3700*/  I2FP.F32.S32 R163, R163 ;  /* 0x000000a300a37245 */ /* 0x000fe20000201400 */
[C---:B------:R-:W-:Y:S01]  /*3710*/  IMAD.IADD R2, R100.reuse, 0x1, -R51 ;  /* 0x0000000164027824 */ /* 0x040fe200078e0a33 */
[----:B------:R-:W-:Y:S01]  /*3720*/  IABS R93, R93 ;  /* 0x0000005d005d7213 */ /* 0x000fe20000000000 */
[----:B------:R-:W-:Y:S01]  /*3730*/  VIADD R35, R3, 0xffffffe1 ;  /* 0xffffffe103237836 */ /* 0x000fe20000000000 */
[----:B------:R-:W-:Y:S01]  /*3740*/  I2FP.F32.S32 R110, R110 ;  /* 0x0000006e006e7245 */ /* 0x000fe20000201400 */
[----:B------:R-:W-:Y:S01]  /*3750*/  FFMA.FTZ R163, R163, -UR6, R34 ;  /* 0x80000006a3a37c23 */ /* 0x000fe20008010022 */
[C---:B------:R-:W-:Y:S01]  /*3760*/  HMMA.16816.F32 R132, R84.reuse, R104, R132 ;  /* 0x000000685484723c */ /* 0x040fe20000001884 */
[----:B------:R-:W-:Y:S01]  /*3770*/  FFMA.FTZ R104, R55, -UR6, R42 ;  /* 0x8000000637687c23 */ /* 0x000fe2000801002a */
[C---:B------:R-:W-:Y:S01]  /*3780*/  IMAD.IADD R42, R100.reuse, 0x1, -R199 ;  /* 0x00000001642a7824 */ /* 0x040fe200078e0ac7 */
[----:B------:R-:W-:Y:S01]  /*3790*/  IABS R2, R2 ;  /* 0x0000000200027213 */ /* 0x000fe20000000000 */
[----:B------:R-:W-:Y:S01]  /*37a0*/  IMAD.IADD R34, R100, 0x1, -R97 ;  /* 0x0000000164227824 */ /* 0x000fe200078e0a61 */
[----:B------:R-:W-:Y:S01]  /*37b0*/  I2FP.F32.S32 R93, R93 ;  /* 0x0000005d005d7245 */ /* 0x000fe20000201400 */
[----:B------:R-:W-:Y:S01]  /*37c0*/  FFMA.FTZ R110, R110, -UR6, R59 ;  /* 0x800000066e6e7c23 */ /* 0x000fe2000801003b */
[----:B------:R-:W-:Y:S01]  /*37d0*/  IABS R174, R174 ;  /* 0x000000ae00ae7213 */ /* 0x000fe20000000000 */
[C---:B------:R-:W-:Y:S01]  /*37e0*/  IMAD.IADD R59, R100.reuse, 0x1, -R189 ;  /* 0x00000001643b7824 */ /* 0x040fe200078e0abd */
[----:B------:R-:W-:Y:S01]  /*37f0*/  IABS R42, R42 ;  /* 0x0000002a002a7213 */ /* 0x000fe20000000000 */
[----:B------:R-:W-:Y:S01]  /*3800*/  FFMA.FTZ R93, R93, -UR6, R22 ;  /* 0x800000065d5d7c23 */ /* 0x000fe20008010016 */
[----:B------:R-:W-:Y:S01]  /*3810*/  I2FP.F32.S32 R2, R2 ;  /* 0x0000000200027245 */ /* 0x000fe20000201400 */
[C---:B------:R-:W-:Y:S01]  /*3820*/  IMAD.IADD R22, R100.reuse, 0x1, -R35 ;  /* 0x0000000164167824 */ /* 0x040fe200078e0a23 */
[----:B------:R-:W-:Y:S01]  /*3830*/  IABS R34, R34 ;  /* 0x0000002200227213 */ /* 0x000fe20000000000 */
[C---:B------:R-:W-:Y:S01]  /*3840*/  HMMA.16816.F32 R76, R84.reuse, R106, R76 ;  /* 0x0000006a544c723c */ /* 0x040fe2000000184c */
[----:B------:R-:W-:Y:S01]  /*3850*/  I2FP.F32.S32 R174, R174 ;  /* 0x000000ae00ae7245 */ /* 0x000fe20000201400 */
[C---:B------:R-:W-:Y:S01]  /*3860*/  VIADD R107, R3.reuse, 0xffffffc8 ;  /* 0xffffffc8036b7836 */ /* 0x040fe20000000000 */
[----:B------:R-:W-:Y:S01]  /*3870*/  I2FP.F32.S32 R42, R42 ;  /* 0x0000002a002a7245 */ /* 0x000fe20000201400 */
[----:B------:R-:W-:Y:S01]  /*3880*/  IMAD.IADD R105, R100, 0x1, -R63 ;  /* 0x0000000164697824 */ /* 0x000fe200078e0a3f */
[----:B------:R-:W-:Y:S01]  /*3890*/  IABS R59, R59 ;  /* 0x0000003b003b7213 */ /* 0x000fe20000000000 */
[----:B------:R-:W-:Y:S01]  /*38a0*/  FFMA.FTZ R174, R174, -UR6, R47 ;  /* 0x80000006aeae7c23 */ /* 0x000fe2000801002f */
[----:B------:R-:W-:Y:S01]  /*38b0*/  I2FP.F32.S32 R34, R34 ;  /* 0x0000002200227245 */ /* 0x000fe20000201400 */
[C---:B------:R-:W-:Y:S01]  /*38c0*/  HMMA.16816.F32 R72, R84.reuse, R102, R72 ;  /* 0x000000665448723c */ /* 0x040fe20000001848 */
[----:B------:R-:W-:Y:S01]  /*38d0*/  FFMA.FTZ R103, R2, -UR6, R27 ;  /* 0x8000000602677c23 */ /* 0x000fe2000801001b */
[C---:B------:R-:W-:Y:S01]  /*38e0*/  VIADD R27, R3.reuse, 0xffffffe9 ;  /* 0xffffffe9031b7836 */ /* 0x040fe20000000000 */
[----:B------:R-:W-:Y:S01]  /*38f0*/  IABS R22, R22 ;  /* 0x0000001600167213 */ /* 0x000fe20000000000 */
[----:B------:R-:W-:Y:S01]  /*3900*/  IMAD.IADD R111, R100, 0x1, -R107 ;  /* 0x00000001646f7824 */ /* 0x000fe200078e0a6b */
[----:B------:R-:W-:Y:S01]  /*3910*/  I2FP.F32.S32 R59, R59 ;  /* 0x0000003b003b7245 */ /* 0x000fe20000201400 */
[----:B------:R-:W-:Y:S01]  /*3920*/  VIADD R47, R3, 0xffffffe0 ;  /* 0xffffffe0032f7836 */ /* 0x000fe20000000000 */
[----:B------:R-:W-:Y:S01]  /*3930*/  I2FP.F32.S32 R22, R22 ;  /* 0x0000001600167245 */ /* 0x000fe20000201400 */
[----:B------:R-:W-:Y:S01]  /*3940*/  HMMA.16816.F32 R156, R84, R164, R156 ;  /* 0x000000a4549c723c */ /* 0x000fe2000000189c */
[----:B------:R-:W-:Y:S01]  /*3950*/  FFMA.FTZ R165, R42, -UR6, R39 ;  /* 0x800000062aa57c23 */ /* 0x000fe20008010027 */
[C---:B------:R-:W-:Y:S01]  /*3960*/  VIADD R39, R100.reuse, -UR28 ;  /* 0x8000001c64277c36 */ /* 0x040fe20008000000 */
[----:B------:R-:W-:Y:S01]  /*3970*/  IABS R111, R111 ;  /* 0x0000006f006f7213 */ /* 0x000fe20000000000 */
[----:B------:R-:W-:-:S02]  /*3980*/  IMAD.IADD R2, R100, 0x1, -R27 ;  /* 0x0000000164027824 */ /* 0x000fc400078e0a1b */
[----:B------:R-:W-:Y:S01]  /*3990*/  FFMA.FTZ R184, R59, -UR6, R46 ;  /* 0x800000063bb87c23 */ /* 0x000fe2000801002e */
[----:B------:R-:W-:Y:S01]  /*39a0*/  VIADD R106, R96, 0x28 ;  /* 0x00000028606a7836 */ /* 0x000fe20000000000 */
[C---:B------:R-:W-:Y:S01]  /*39b0*/  ISETP.GT.AND P6, PT, R39.reuse, R192, PT ;  /* 0x000000c02700720c */ /* 0x040fe20003fc4270 */
[C---:B------:R-:W-:Y:S01]  /*39c0*/  HMMA.16816.F32 R152, R84.reuse, R166, R152 ;  /* 0x000000a65498723c */ /* 0x040fe20000001898 */
[----:B------:R-:W-:Y:S01]  /*39d0*/  IMAD.IADD R167, R100, 0x1, -R201 ;  /* 0x0000000164a77824 */ /* 0x000fe200078e0ac9 */
[----:B------:R-:W-:Y:S01]  /*39e0*/  IABS R2, R2 ;  /* 0x0000000200027213 */ /* 0x000fe20000000000 */
[C---:B------:R-:W-:Y:S01]  /*39f0*/  VIADD R160, R96.reuse, 0x40 ;  /* 0x0000004060a07836 */ /* 0x040fe20000000000 */
[----:B------:R-:W-:Y:S01]  /*3a00*/  ISETP.GT.AND P2, PT, R39, R96, PT ;  /* 0x000000602700720c */ /* 0x000fe20003f44270 */
[C---:B------:R-:W-:Y:S01]  /*3a10*/  VIADD R55, R3.reuse, 0xffffffd9 ;  /* 0xffffffd903377836 */ /* 0x040fe20000000000 */
[----:B------:R-:W-:Y:S01]  /*3a20*/  IABS R167, R167 ;  /* 0x000000a700a77213 */ /* 0x000fe20000000000 */
[----:B------:R-:W-:Y:S01]  /*3a30*/  VIADD R166, R96, 0x31 ;  /* 0x0000003160a67836 */ /* 0x000fe20000000000 */
[C---:B------:R-:W-:Y:S01]  /*3a40*/  HMMA.16816.F32 R136, R84.reuse, R108, R136 ;  /* 0x0000006c5488723c */ /* 0x040fe20000001888 */
[----:B------:R-:W-:Y:S01]  /*3a50*/  FFMA.FTZ R109, R34, -UR6, R31 ;  /* 0x80000006226d7c23 */ /* 0x000fe2000801001f */
[----:B------:R-:W-:Y:S01]  /*3a60*/  VIADD R31, R3, 0xffffffe8 ;  /* 0xffffffe8031f7836 */ /* 0x000fe20000000000 */
[----:B------:R-:W-:Y:S01]  /*3a70*/  IABS R105, R105 ;  /* 0x0000006900697213 */ /* 0x000fe20000000000 */
[----:B------:R-:W-:Y:S01]  /*3a80*/  VIADD R46, R96, 0x60 ;  /* 0x00000060602e7836 */ /* 0x000fe20000000000 */
[----:B------:R-:W-:Y:S01]  /*3a90*/  I2FP.F32.S32 R111, R111 ;  /* 0x0000006f006f7245 */ /* 0x000fe20000201400 */
[C---:B------:R-:W-:Y:S01]  /*3aa0*/  IMAD.IADD R59, R100.reuse, 0x1, -R31 ;  /* 0x00000001643b7824 */ /* 0x040fe200078e0a1f */
[----:B------:R-:W-:Y:S01]  /*3ab0*/  I2FP.F32.S32 R167, R167 ;  /* 0x000000a700a77245 */ /* 0x000fe20000201400 */
[C---:B------:R-:W-:Y:S01]  /*3ac0*/  HMMA.16816.F32 R140, R84.reuse, R112, R140 ;  /* 0x00000070548c723c */ /* 0x040fe2000000188c */
[----:B------:R-:W-:Y:S01]  /*3ad0*/  IMAD.IADD R113, R100, 0x1, -R47 ;  /* 0x0000000164717824 */ /* 0x000fe200078e0a2f */
[----:B------:R-:W-:Y:S01]  /*3ae0*/  I2FP.F32.S32 R2, R2 ;  /* 0x0000000200027245 */ /* 0x000fe20000201400 */
[----:B------:R-:W-:Y:S01]  /*3af0*/  FFMA.FTZ R111, R111, -UR6, R30 ;  /* 0x800000066f6f7c23 */ /* 0x000fe2000801001e */
[----:B------:R-:W-:Y:S01]  /*3b00*/  ISETP.GT.AND P5, PT, R39, R198, PT ;  /* 0x000000c62700720c */ /* 0x000fe20003fa4270 */
[----:B------:R-:W-:Y:S01]  /*3b10*/  FFMA.FTZ R167, R167, -UR6, R38 ;  /* 0x80000006a7a77c23 */ /* 0x000fe20008010026 */
[----:B------:R-:W-:Y:S01]  /*3b20*/  IABS R113, R113 ;  /* 0x0000007100717213 */ /* 0x000fe20000000000 */
[----:B------:R-:W-:Y:S01]  /*3b30*/  FFMA.FTZ R173, R2, -UR6, R15 ;  /* 0x8000000602ad7c23 */ /* 0x000fe2000801000f */
[C---:B------:R-:W-:Y:S01]  /*3b40*/  HMMA.16816.F32 R88, R84.reuse, R114, R88 ;  /* 0x000000725458723c */ /* 0x040fe20000001858 */
[----:B------:R-:W-:Y:S01]  /*3b50*/  FFMA.FTZ R115, R22, -UR6, R19 ;  /* 0x8000000616737c23 */ /* 0x000fe20008010013 */
[----:B------:R-:W-:Y:S01]  /*3b60*/  FSEL R22, R204, -INF , !P6 ;  /* 0xff800000cc167808 */ /* 0x000fe20007000000 */
[----:B------:R-:W-:Y:S01]  /*3b70*/  VIADD R112, R96, 0x48 ;  /* 0x0000004860707836 */ /* 0x000fe20000000000 */
[----:B------:R-:W-:Y:S01]  /*3b80*/  FSEL R207, R207, -INF , !P2 ;  /* 0xff800000cfcf7808 */ /* 0x000fe20005000000 */
[----:B------:R-:W-:Y:S01]  /*3b90*/  IMAD.IADD R15, R214, 0x1, -R101 ;  /* 0x00000001d60f7824 */ /* 0x000fe200078e0a65 */
[C---:B------:R-:W-:Y:S01]  /*3ba0*/  ISETP.GT.AND P6, PT, R39.reuse, R106, PT ;  /* 0x0000006a2700720c */ /* 0x040fe20003fc4270 */
[C---:B------:R-:W-:Y:S01]  /*3bb0*/  VIADD R164, R96.reuse, 0x38 ;  /* 0x0000003860a47836 */ /* 0x040fe20000000000 */
[----:B------:R-:W-:Y:S01]  /*3bc0*/  ISETP.GT.AND P2, PT, R39, R188, PT ;  /* 0x000000bc2700720c */ /* 0x000fe20003f44270 */
[C---:B------:R-:W-:Y:S01]  /*3bd0*/  VIADD R162, R96.reuse, 0x39 ;  /* 0x0000003960a27836 */ /* 0x040fe20000000000 */
[----:B------:R-:W-:Y:S01]  /*3be0*/  I2FP.F32.S32 R105, R105 ;  /* 0x0000006900697245 */ /* 0x000fe20000201400 */
[C---:B------:R-:W-:Y:S01]  /*3bf0*/  VIADD R114, R96.reuse, 0x41 ;  /* 0x0000004160727836 */ /* 0x040fe20000000000 */
[----:B------:R-:W-:Y:S01]  /*3c00*/  IABS R59, R59 ;  /* 0x0000003b003b7213 */ /* 0x000fe20000000000 */
[----:B------:R-:W-:Y:S01]  /*3c10*/  VIADD R108, R96, 0x49 ;  /* 0x00000049606c7836 */ /* 0x000fe20000000000 */
[----:B------:R-:W-:Y:S01]  /*3c20*/  I2FP.F32.S32 R113, R113 ;  /* 0x0000007100717245 */ /* 0x000fe20000201400 */
[----:B------:R-:W-:Y:S01]  /*3c30*/  FFMA.FTZ R105, R105, -UR6, R26 ;  /* 0x8000000669697c23 */ /* 0x000fe2000801001a */
[----:B------:R-:W-:Y:S01]  /*3c40*/  ISETP.GT.AND P0, PT, R39, R210, PT ;  /* 0x000000d22700720c */ /* 0x000fe20003f04270 */
[----:B------:R-:W-:Y:S01]  /*3c50*/  IMAD.IADD R26, R100, 0x1, -R55 ;  /* 0x00000001641a7824 */ /* 0x000fe200078e0a37 */
[----:B------:R-:W-:Y:S01]  /*3c60*/  FSEL R196, R196, -INF , !P5 ;  /* 0xff800000c4c47808 */ /* 0x000fe20006800000 */
[----:B------:R-:W-:Y:S01]  /*3c70*/  FFMA.FTZ R113, R113, -UR6, R18 ;  /* 0x8000000671717c23 */ /* 0x000fe20008010012 */
[----:B------:R-:W-:Y:S01]  /*3c80*/  FSEL R104, R104, -INF , !P6 ;  /* 0xff80000068687808 */ /* 0x000fe20007000000 */
[C---:B------:R-:W-:Y:S01]  /*3c90*/  VIADD R102, R96.reuse, 0x50 ;  /* 0x0000005060667836 */ /* 0x040fe20000000000 */
[C---:B------:R-:W-:Y:S01]  /*3ca0*/  ISETP.GT.AND P5, PT, R39.reuse, R180, PT ;  /* 0x000000b42700720c */ /* 0x040fe20003fa4270 */
[----:B------:R-:W-:Y:S01]  /*3cb0*/  VIADD R42, R96, 0x61 ;  /* 0x00000061602a7836 */ /* 0x000fe20000000000 */
[----:B------:R-:W-:Y:S01]  /*3cc0*/  FSEL R186, R186, -INF , !P2 ;  /* 0xff800000baba7808 */ /* 0x000fe20005000000 */
[C---:B------:R-:W-:Y:S01]  /*3cd0*/  VIADD R38, R96.reuse, 0x68 ;  /* 0x0000006860267836 */ /* 0x040fe20000000000 */
[C---:B------:R-:W-:Y:S01]  /*3ce0*/  ISETP.GT.AND P6, PT, R39.reuse, R160, PT ;  /* 0x000000a02700720c */ /* 0x040fe20003fc4270 */
[C---:B------:R-:W-:Y:S01]  /*3cf0*/  VIADD R34, R96.reuse, 0x69 ;  /* 0x0000006960227836 */ /* 0x040fe20000000000 */
[----:B------:R-:W-:Y:S01]  /*3d00*/  I2FP.F32.S32 R59, R59 ;  /* 0x0000003b003b7245 */ /* 0x000fe20000201400 */
[C---:B------:R-:W-:Y:S01]  /*3d10*/  VIADD R30, R96.reuse, 0x70 ;  /* 0x00000070601e7836 */ /* 0x040fe20000000000 */
[----:B------:R-:W-:Y:S01]  /*3d20*/  ISETP.GT.AND P2, PT, R39, R168, PT ;  /* 0x000000a82700720c */ /* 0x000fe20003f44270 */
[----:B------:R-:W-:Y:S01]  /*3d30*/  VIADD R2, R96, 0x79 ;  /* 0x0000007960027836 */ /* 0x000fe20000000000 */
[----:B------:R-:W-:Y:S01]  /*3d40*/  FSEL R205, R205, -INF , !P0 ;  /* 0xff800000cdcd7808 */ /* 0x000fe20004000000 */
[----:B------:R-:W-:Y:S01]  /*3d50*/  FFMA.FTZ R59, R59, -UR6, R14 ;  /* 0x800000063b3b7c23 */ /* 0x000fe2000801000e */
[C---:B------:R-:W-:Y:S01]  /*3d60*/  ISETP.GT.AND P3, PT, R39.reuse, R194, PT ;  /* 0x000000c22700720c */ /* 0x040fe20003f64270 */
[C---:B------:R-:W-:Y:S01]  /*3d70*/  HMMA.16816.F32 R68, R84.reuse, R98, R68 ;  /* 0x000000625444723c */ /* 0x040fe20000001844 */
[C---:B------:R-:W-:Y:S01]  /*3d80*/  ISETP.GT.AND P4, PT, R39.reuse, R190, PT ;  /* 0x000000be2700720c */ /* 0x040fe20003f84270 */
[C---:B------:R-:W-:Y:S01]  /*3d90*/  IMAD.IADD R98, R214.reuse, 0x1, -R169 ;  /* 0x00000001d6627824 */ /* 0x040fe200078e0aa9 */
[----:B------:R-:W-:Y:S01]  /*3da0*/  ISETP.GT.AND P0, PT, R39, R182, PT ;  /* 0x000000b62700720c */ /* 0x000fe20003f04270 */
[----:B------:R-:W-:Y:S01]  /*3db0*/  IMAD.IADD R99, R214, 0x1, -R181 ;  /* 0x00000001d6637824 */ /* 0x000fe200078e0ab5 */
[----:B------:R-:W-:Y:S01]  /*3dc0*/  FSEL R18, R184, -INF , !P5 ;  /* 0xff800000b8127808 */ /* 0x000fe20006800000 */
[----:B------:R-:W-:Y:S01]  /*3dd0*/  IMAD.IADD R184, R214, 0x1, -R183 ;  /* 0x00000001d6b87824 */ /* 0x000fe200078e0ab7 */
[----:B------:R-:W-:Y:S01]  /*3de0*/  FSEL R111, R111, -INF , !P6 ;  /* 0xff8000006f6f7808 */ /* 0x000fe20007000000 */
[----:B------:R-:W-:Y:S01]  /*3df0*/  FFMA.FTZ R242, R242, -UR6, R81 ;  /* 0x80000006f2f27c23 */ /* 0x000fe20008010051 */
[----:B------:R-:W-:Y:S01]  /*3e00*/  FSEL R167, R167, -INF , !P2 ;  /* 0xff800000a7a77808 */ /* 0x000fe20005000000 */
[----:B------:R-:W-:Y:S01]  /*3e10*/  VIADD R81, R3, 0xfffffff9 ;  /* 0xfffffff903517836 */ /* 0x000fe20000000000 */
[C---:B------:R-:W-:Y:S01]  /*3e20*/  ISETP.GT.AND P6, PT, R39.reuse, R54, PT ;  /* 0x000000362700720c */ /* 0x040fe20003fc4270 */
[----:B------:R-:W-:Y:S01]  /*3e30*/  IMAD.IADD R206, R214, 0x1, -R55 ;  /* 0x00000001d6ce7824 */ /* 0x000fe200078e0a37 */
[----:B------:R-:W-:Y:S01]  /*3e40*/  IABS R15, R15 ;  /* 0x0000000f000f7213 */ /* 0x000fe20000000000 */
[----:B------:R-:W-:Y:S01]  /*3e50*/  HMMA.16816.F32 R64, R84, R94, R64 ;  /* 0x0000005e5440723c */ /* 0x000fe20000001840 */
[C---:B------:R-:W-:Y:S01]  /*3e60*/  ISETP.GT.AND P2, PT, R39.reuse, R112, PT ;  /* 0x000000702700720c */ /* 0x040fe20003f44270 */
[----:B------:R-:W-:Y:S01]  /*3e70*/  VIADD R86, R230, 0x48 ;  /* 0x00000048e6567836 */ /* 0x000fe20000000000 */
[----:B------:R-:W-:Y:S01]  /*3e80*/  FSEL R110, R110, -INF , !P3 ;  /* 0xff8000006e6e7808 */ /* 0x000fe20005800000 */
[----:B------:R-:W-:Y:S01]  /*3e90*/  IMAD.IADD R84, R230, 0x1, -R183 ;  /* 0x00000001e6547824 */ /* 0x000fe200078e0ab7 */
[----:B------:R-:W-:Y:S01]  /*3ea0*/  FSEL R14, R202, -INF , !P4 ;  /* 0xff800000ca0e7808 */ /* 0x000fe20006000000 */
[----:B------:R-:W-:Y:S01]  /*3eb0*/  IMAD.IADD R202, R214, 0x1, -R191 ;  /* 0x00000001d6ca7824 */ /* 0x000fe200078e0abf */
[----:B------:R-:W-:Y:S01]  /*3ec0*/  FSEL R62, R62, -INF , !P0 ;  /* 0xff8000003e3e7808 */ /* 0x000fe20004000000 */
[----:B------:R-:W-:Y:S01]  /*3ed0*/  IMAD.IADD R85, R230, 0x1, -R101 ;  /* 0x00000001e6557824 */ /* 0x000fe200078e0a65 */
[----:B------:R-:W-:Y:S01]  /*3ee0*/  IABS R26, R26 ;  /* 0x0000001a001a7213 */ /* 0x000fe20000000000 */
[----:B------:R-:W-:Y:S01]  /*3ef0*/  IMAD.MOV.U32 R94, RZ, RZ, 0x1 ;  /* 0x00000001ff5e7424 */ /* 0x000fe200078e00ff */
[C---:B------:R-:W-:Y:S01]  /*3f00*/  ISETP.GT.AND P3, PT, R39.reuse, R178, PT ;  /* 0x000000b22700720c */ /* 0x040fe20003f64270 */
[----:B------:R-:W-:Y:S01]  /*3f10*/  VIADD R87, R92, UR23 ;  /* 0x000000175c577c36 */ /* 0x000fe20008000000 */
[C---:B------:R-:W-:Y:S01]  /*3f20*/  ISETP.GT.AND P4, PT, R39.reuse, R172, PT ;  /* 0x000000ac2700720c */ /* 0x040fe20003f84270 */
[----:B------:R-:W-:Y:S01]  /*3f30*/  IMAD.IADD R92, R230, 0x1, -R175 ;  /* 0x00000001e65c7824 */ /* 0x000fe200078e0aaf */
[----:B------:R-:W-:Y:S01]  /*3f40*/  ISETP.GT.AND P0, PT, R39, R166, PT ;  /* 0x000000a62700720c */ /* 0x000fe20003f04270 */
[----:B------:R-:W-:Y:S01]  /*3f50*/  IMAD.IADD R95, R86, 0x1, -R197 ;  /* 0x00000001565f7824 */ /* 0x000fe200078e0ac5 */
[----:B------:R-:W-:-:S02]  /*3f60*/  FSEL R19, R113, -INF , !P6 ;  /* 0xff80000071137808 */ /* 0x000fc40007000000 */
[----:B------:R-:W-:Y:S02]  /*3f70*/  FSEL R105, R105, -INF , !P2 ;  /* 0xff80000069697808 */ /* 0x000fe40005000000 */
[----:B------:R-:W-:Y:S01]  /*3f80*/  IABS R113, R184 ;  /* 0x000000b800717213 */ /* 0x000fe20000000000 */
[----:B------:R-:W-:Y:S01]  /*3f90*/  IMAD.MOV.U32 R184, RZ, RZ, R15 ;  /* 0x000000ffffb87224 */ /* 0x000fe200078e000f */
[----:B------:R-:W-:Y:S02]  /*3fa0*/  ISETP.GT.AND P2, PT, R39, R46, PT ;  /* 0x0000002e2700720c */ /* 0x000fe40003f44270 */
[----:B------:R-:W-:Y:S02]  /*3fb0*/  I2FP.F32.S32 R26, R26 ;  /* 0x0000001a001a7245 */ /* 0x000fe40000201400 */
[----:B------:R-:W-:Y:S02]  /*3fc0*/  FSEL R174, R174, -INF , !P3 ;  /* 0xff800000aeae7808 */ /* 0x000fe40005800000 */
[----:B------:R-:W-:Y:S01]  /*3fd0*/  FSEL R170, R170, -INF , !P4 ;  /* 0xff800000aaaa7808 */ /* 0x000fe20006000000 */
[----:B------:R-:W-:Y:S01]  /*3fe0*/  FFMA.FTZ R23, R26, -UR6, R23 ;  /* 0x800000061a177c23 */ /* 0x000fe20008010017 */
[----:B------:R-:W-:Y:S01]  /*3ff0*/  FSEL R165, R165, -INF , !P0 ;  /* 0xff800000a5a57808 */ /* 0x000fe20004000000 */
[----:B------:R-:W-:Y:S01]  /*4000*/  VIADD R26, R96, 0x71 ;  /* 0x00000071601a7836 */ /* 0x000fe20000000000 */
[----:B------:R-:W-:-:S02]  /*4010*/  ISETP.GT.AND P5, PT, R39, R164, PT ;  /* 0x000000a42700720c */ /* 0x000fc40003fa4270 */
[C---:B------:R-:W-:Y:S02]  /*4020*/  ISETP.GT.AND P3, PT, R39.reuse, R162, PT ;  /* 0x000000a22700720c */ /* 0x040fe40003f64270 */
[C---:B------:R-:W-:Y:S02]  /*4030*/  ISETP.GT.AND P4, PT, R39.reuse, R114, PT ;  /* 0x000000722700720c */ /* 0x040fe40003f84270 */
[----:B------:R-:W-:Y:S02]  /*4040*/  ISETP.GT.AND P0, PT, R39, R108, PT ;  /* 0x0000006c2700720c */ /* 0x000fe40003f04270 */
[----:B------:R-:W-:Y:S02]  /*4050*/  FSEL R15, R59, -INF , !P2 ;  /* 0xff8000003b0f7808 */ /* 0x000fe40005000000 */
[----:B------:R-:W-:Y:S02]  /*4060*/  I2FP.F32.S32 R59, R184 ;  /* 0x000000b8003b7245 */ /* 0x000fe40000201400 */
[----:B------:R-:W-:-:S02]  /*4070*/  FSEL R163, R163, -INF , !P5 ;  /* 0xff800000a3a37808 */ /* 0x000fc40006800000 */
[----:B------:R-:W-:Y:S01]  /*4080*/  FSEL R161, R161, -INF , !P3 ;  /* 0xff800000a1a17808 */ /* 0x000fe20005800000 */
[----:B------:R-:W-:Y:S01]  /*4090*/  FFMA.FTZ R156, R59, -UR6, R156 ;  /* 0x800000063b9c7c23 */ /* 0x000fe2000801009c */
[----:B------:R-:W-:Y:S01]  /*40a0*/  FSEL R109, R109, -INF , !P4 ;  /* 0xff8000006d6d7808 */ /* 0x000fe20006000000 */
[----:B------:R-:W-:Y:S01]  /*40b0*/  IMAD.IADD R59, R214, 0x1, -R171 ;  /* 0x00000001d63b7824 */ /* 0x000fe200078e0aab */
[----:B------:R-:W-:Y:S02]  /*40c0*/  FSEL R103, R103, -INF , !P0 ;  /* 0xff80000067677808 */ /* 0x000fe40004000000 */
[C---:B------:R-:W-:Y:S02]  /*40d0*/  ISETP.GT.AND P5, PT, R39.reuse, R102, PT ;  /* 0x000000662700720c */ /* 0x040fe40003fa4270 */
[C---:B------:R-:W-:Y:S02]  /*40e0*/  ISETP.GT.AND P3, PT, R39.reuse, R58, PT ;  /* 0x0000003a2700720c */ /* 0x040fe40003f64270 */
[----:B------:R-:W-:-:S02]  /*40f0*/  ISETP.GT.AND P4, PT, R39, R50, PT ;  /* 0x000000322700720c */ /* 0x000fc40003f84270 */
[----:B------:R-:W-:Y:S02]  /*4100*/  ISETP.GT.AND P0, PT, R39, R42, PT ;  /* 0x0000002a2700720c */ /* 0x000fe40003f04270 */
[----:B------:R-:W-:Y:S01]  /*4110*/  I2FP.F32.S32 R184, R113 ;  /* 0x0000007100b87245 */ /* 0x000fe20000201400 */
[----:B------:R-:W-:Y:S01]  /*4120*/  VIADD R113, R3, 0xfffffff0 ;  /* 0xfffffff003717836 */ /* 0x000fe20000000000 */
[----:B------:R-:W-:Y:S02]  /*4130*/  FSEL R93, R93, -INF , !P5 ;  /* 0xff8000005d5d7808 */ /* 0x000fe40006800000 */
[----:B------:R-:W-:Y:S01]  /*4140*/  FSEL R23, R23, -INF , !P3 ;  /* 0xff80000017177808 */ /* 0x000fe20005800000 */
[----:B------:R-:W-:Y:S01]  /*4150*/  FFMA.FTZ R157, R184, -UR6, R157 ;  /* 0x80000006b89d7c23 */ /* 0x000fe2000801009d */
[----:B------:R-:W-:Y:S01]  /*4160*/  FSEL R115, R115, -INF , !P4 ;  /* 0xff80000073737808 */ /* 0x000fe20006000000 */
[----:B------:R-:W-:Y:S01]  /*4170*/  IMAD.IADD R184, R214, 0x1, -R175 ;  /* 0x00000001d6b87824 */ /* 0x000fe200078e0aaf */
[----:B------:R-:W-:-:S02]  /*4180*/  FSEL R173, R173, -INF , !P0 ;  /* 0xff800000adad7808 */ /* 0x000fc40004000000 */
[C---:B------:R-:W-:Y:S02]  /*4190*/  ISETP.GT.AND P5, PT, R39.reuse, R38, PT ;  /* 0x000000262700720c */ /* 0x040fe40003fa4270 */
[C---:B------:R-:W-:Y:S02]  /*41a0*/  ISETP.GT.AND P3, PT, R39.reuse, R34, PT ;  /* 0x000000222700720c */ /* 0x040fe40003f64270 */
[C---:B------:R-:W-:Y:S02]  /*41b0*/  ISETP.GT.AND P6, PT, R39.reuse, R30, PT ;  /* 0x0000001e2700720c */ /* 0x040fe40003fc4270 */
[C---:B------:R-:W-:Y:S02]  /*41c0*/  ISETP.GT.AND P4, PT, R39.reuse, R26, PT ;  /* 0x0000001a2700720c */ /* 0x040fe40003f84270 */
[C---:B------:R-:W-:Y:S02]  /*41d0*/  ISETP.GT.AND P2, PT, R39.reuse, R0, PT ;  /* 0x000000002700720c */ /* 0x040fe40003f44270 */
[----:B------:R-:W-:Y:S01]  /*41e0*/  ISETP.GT.AND P0, PT, R39, R2, PT ;  /* 0x000000022700720c */ /* 0x000fe20003f04270 */
[----:B------:R-:W-:Y:S01]  /*41f0*/  IMAD.IADD R39, R214, 0x1, -R193 ;  /* 0x00000001d6277824 */ /* 0x000fe200078e0ac1 */
[----:B------:R-:W-:-:S02]  /*4200*/  IABS R59, R59 ;  /* 0x0000003b003b7213 */ /* 0x000fc40000000000 */
[----:B------:R-:W-:Y:S02]  /*4210*/  IABS R98, R98 ;  /* 0x0000006200627213 */ /* 0x000fe40000000000 */
[----:B------:R-:W-:Y:S02]  /*4220*/  IABS R39, R39 ;  /* 0x0000002700277213 */ /* 0x000fe40000000000 */
[----:B------:R-:W-:Y:S02]  /*4230*/  IABS R184, R184 ;  /* 0x000000b800b87213 */ /* 0x000fe40000000000 */
[----:B------:R-:W-:Y:S02]  /*4240*/  I2FP.F32.S32 R59, R59 ;  /* 0x0000003b003b7245 */ /* 0x000fe40000201400 */
[----:B------:R-:W-:Y:S02]  /*4250*/  I2FP.F32.S32 R98, R98 ;  /* 0x0000006200627245 */ /* 0x000fe40000201400 */
[----:B------:R-:W-:Y:S01]  /*4260*/  I2FP.F32.S32 R39, R39 ;  /* 0x0000002700277245 */ /* 0x000fe20000201400 */
[----:B------:R-:W-:Y:S01]  /*4270*/  FFMA.FTZ R148, R59, -UR6, R148 ;  /* 0x800000063b947c23 */ /* 0x000fe20008010094 */
[----:B------:R-:W-:Y:S01]  /*4280*/  I2FP.F32.S32 R184, R184 ;  /* 0x000000b800b87245 */ /* 0x000fe20000201400 */
[----:B------:R-:W-:Y:S01]  /*4290*/  FFMA.FTZ R149, R98, -UR6, R149 ;  /* 0x8000000662957c23 */ /* 0x000fe20008010095 */
[----:B------:R-:W-:-:S02]  /*42a0*/  IMAD.IADD R59, R214, 0x1, -R189 ;  /* 0x00000001d63b7824 */ /* 0x000fc400078e0abd */
[----:B------:R-:W-:Y:S01]  /*42b0*/  FFMA.FTZ R144, R39, -UR6, R144 ;  /* 0x8000000627907c23 */ /* 0x000fe20008010090 */
[----:B------:R-:W-:Y:S02]  /*42c0*/  IMAD.IADD R98, R214, 0x1, -R187 ;  /* 0x00000001d6627824 */ /* 0x000fe400078e0abb */
[----:B------:R-:W-:Y:S01]  /*42d0*/  FFMA.FTZ R153, R184, -UR6, R153 ;  /* 0x80000006b8997c23 */ /* 0x000fe20008010099 */
[C---:B------:R-:W-:Y:S01]  /*42e0*/  IMAD.IADD R39, R214.reuse, 0x1, -R185 ;  /* 0x00000001d6277824 */ /* 0x040fe200078e0ab9 */
[----:B------:R-:W-:Y:S01]  /*42f0*/  IABS R59, R59 ;  /* 0x0000003b003b7213 */ /* 0x000fe20000000000 */
[----:B------:R-:W-:Y:S01]  /*4300*/  IMAD.IADD R184, R214, 0x1, -R203 ;  /* 0x00000001d6b87824 */ /* 0x000fe200078e0acb */
[----:B------:R-:W-:Y:S02]  /*4310*/  IABS R99, R99 ;  /* 0x0000006300637213 */ /* 0x000fe40000000000 */
[----:B------:R-:W-:Y:S02]  /*4320*/  IABS R98, R98 ;  /* 0x0000006200627213 */ /* 0x000fe40000000000 */
[----:B------:R-:W-:-:S02]  /*4330*/  IABS R39, R39 ;  /* 0x0000002700277213 */ /* 0x000fc40000000000 */
[----:B------:R-:W-:Y:S02]  /*4340*/  IABS R184, R184 ;  /* 0x000000b800b87213 */ /* 0x000fe40000000000 */
[----:B------:R-:W-:Y:S02]  /*4350*/  I2FP.F32.S32 R59, R59 ;  /* 0x0000003b003b7245 */ /* 0x000fe40000201400 */
[----:B------:R-:W-:Y:S02]  /*4360*/  I2FP.F32.S32 R99, R99 ;  /* 0x0000006300637245 */ /* 0x000fe40000201400 */
[----:B------:R-:W-:Y:S01]  /*4370*/  I2FP.F32.S32 R98, R98 ;  /* 0x0000006200627245 */ /* 0x000fe20000201400 */
[----:B------:R-:W-:Y:S01]  /*4380*/  FFMA.FTZ R252, R59, -UR6, R140 ;  /* 0x800000063bfc7c23 */ /* 0x000fe2000801008c */
        /* <DEDUP_REMOVED lines=13> */
[----:B------:R-:W-:-:S02]  /*4460*/  I2FP.F32.S32 R59, R59 ;  /* 0x0000003b003b7245 */ /* 0x000fc40000201400 */
[----:B------:R-:W-:Y:S02]  /*4470*/  IABS R88, R88 ;  /* 0x0000005800587213 */ /* 0x000fe40000000000 */
[----:B------:R-:W-:Y:S01]  /*4480*/  I2FP.F32.S32 R99, R99 ;  /* 0x0000006300637245 */ /* 0x000fe20000201400 */
[----:B------:R-:W-:Y:S01]  /*4490*/  FFMA.FTZ R10, R59, -UR6, R10 ;  /* 0x800000063b0a7c23 */ /* 0x000fe2000801000a */
[----:B------:R-:W-:Y:S01]  /*44a0*/  I2FP.F32.S32 R89, R89 ;  /* 0x0000005900597245 */ /* 0x000fe20000201400 */
[----:B------:R-:W-:Y:S01]  /*44b0*/  VIADD R59, R3, 0x1 ;  /* 0x00000001033b7836 */ /* 0x000fe20000000000 */
[----:B------:R-:W-:Y:S01]  /*44c0*/  I2FP.F32.S32 R88, R88 ;  /* 0x0000005800587245 */ /* 0x000fe20000201400 */
[----:B------:R-:W-:Y:S01]  /*44d0*/  FFMA.FTZ R248, R99, -UR6, R136 ;  /* 0x8000000663f87c23 */ /* 0x000fe20008010088 */
[----:B------:R-:W-:Y:S02]  /*44e0*/  VIADD R99, R3, 0xfffffff1 ;  /* 0xfffffff103637836 */ /* 0x000fe40000000000 */
[----:B------:R-:W-:Y:S01]  /*44f0*/  FFMA.FTZ R244, R89, -UR6, R80 ;  /* 0x8000000659f47c23 */ /* 0x000fe20008010050 */
[----:B------:R-:W-:-:S02]  /*4500*/  IMAD.IADD R80, R100, 0x1, -R81 ;  /* 0x0000000164507824 */ /* 0x000fc400078e0a51 */
[----:B------:R-:W-:Y:S01]  /*4510*/  FFMA.FTZ R137, R88, -UR6, R137 ;  /* 0x8000000658897c23 */ /* 0x000fe20008010089 */
[C---:B------:R-:W-:Y:S01]  /*4520*/  IMAD.IADD R136, R100.reuse, 0x1, -R59 ;  /* 0x0000000164887824 */ /* 0x040fe200078e0a3b */
[----:B------:R-:W-:Y:S01]  /*4530*/  IABS R206, R206 ;  /* 0x000000ce00ce7213 */ /* 0x000fe20000000000 */
[----:B------:R-:W-:Y:S01]  /*4540*/  VIADD R89, R3, 0xfffffff8 ;  /* 0xfffffff803597836 */ /* 0x000fe20000000000 */
[----:B------:R-:W-:Y:S01]  /*4550*/  IABS R80, R80 ;  /* 0x0000005000507213 */ /* 0x000fe20000000000 */
[C---:B------:R-:W-:Y:S01]  /*4560*/  IMAD.IADD R88, R100.reuse, 0x1, -R99 ;  /* 0x0000000164587824 */ /* 0x040fe200078e0a63 */
[----:B------:R-:W-:Y:S01]  /*4570*/  IABS R136, R136 ;  /* 0x0000008800887213 */ /* 0x000fe20000000000 */
[----:B------:R-:W-:Y:S01]  /*4580*/  IMAD.IADD R211, R100, 0x1, -R89 ;  /* 0x0000000164d37824 */ /* 0x000fe200078e0a59 */
[----:B------:R-:W-:Y:S02]  /*4590*/  I2FP.F32.S32 R80, R80 ;  /* 0x0000005000507245 */ /* 0x000fe40000201400 */
[----:B------:R-:W-:-:S02]  /*45a0*/  IABS R100, R88 ;  /* 0x0000005800647213 */ /* 0x000fc40000000000 */
[----:B------:R-:W-:Y:S01]  /*45b0*/  I2FP.F32.S32 R136, R136 ;  /* 0x0000008800887245 */ /* 0x000fe20000201400 */
[----:B------:R-:W-:Y:S01]  /*45c0*/  FFMA.FTZ R80, R80, -UR6, R7 ;  /* 0x8000000650507c23 */ /* 0x000fe20008010007 */
[----:B------:R-:W-:Y:S02]  /*45d0*/  I2FP.F32.S32 R100, R100 ;  /* 0x0000006400647245 */ /* 0x000fe40000201400 */
[----:B------:R-:W-:Y:S01]  /*45e0*/  I2FP.F32.S32 R206, R206 ;  /* 0x000000ce00ce7245 */ /* 0x000fe20000201400 */
[----:B------:R-:W-:Y:S01]  /*45f0*/  FFMA.FTZ R7, R136, -UR6, R119 ;  /* 0x8000000688077c23 */ /* 0x000fe20008010077 */
[----:B------:R-:W-:Y:S02]  /*4600*/  IMAD.IADD R119, R214, 0x1, -R43 ;  /* 0x00000001d6777824 */ /* 0x000fe400078e0a2b */
[----:B------:R-:W-:Y:S01]  /*4610*/  FFMA.FTZ R100, R100, -UR6, R11 ;  /* 0x8000000664647c23 */ /* 0x000fe2000801000b */
[C---:B------:R-:W-:Y:S01]  /*4620*/  IMAD.IADD R11, R214.reuse, 0x1, -R63 ;  /* 0x00000001d60b7824 */ /* 0x040fe200078e0a3f */
[----:B------:R-:W-:Y:S01]  /*4630*/  IABS R202, R202 ;  /* 0x000000ca00ca7213 */ /* 0x000fe20000000000 */
[----:B------:R-:W-:Y:S01]  /*4640*/  IMAD.IADD R136, R214, 0x1, -R97 ;  /* 0x00000001d6887824 */ /* 0x000fe200078e0a61 */
[----:B------:R-:W-:Y:S01]  /*4650*/  IABS R119, R119 ;  /* 0x0000007700777213 */ /* 0x000fe20000000000 */
[----:B------:R-:W-:Y:S01]  /*4660*/  FFMA.FTZ R206, R206, -UR6, R129 ;  /* 0x80000006cece7c23 */ /* 0x000fe20008010081 */
[----:B------:R-:W-:Y:S01]  /*4670*/  IABS R11, R11 ;  /* 0x0000000b000b7213 */ /* 0x000fe20000000000 */
[----:B------:R-:W-:Y:S01]  /*4680*/  VIADD R129, R214, -UR28 ;  /* 0x8000001cd6817c36 */ /* 0x000fe20008000000 */
[----:B------:R-:W-:-:S02]  /*4690*/  I2FP.F32.S32 R119, R119 ;  /* 0x0000007700777245 */ /* 0x000fc40000201400 */
[----:B------:R-:W-:Y:S02]  /*46a0*/  I2FP.F32.S32 R11, R11 ;  /* 0x0000000b000b7245 */ /* 0x000fe40000201400 */
[----:B------:R-:W-:Y:S01]  /*46b0*/  IABS R136, R136 ;  /* 0x0000008800887213 */ /* 0x000fe20000000000 */
[----:B------:R-:W-:Y:S01]  /*46c0*/  FFMA.FTZ R208, R119, -UR6, R128 ;  /* 0x8000000677d07c23 */ /* 0x000fe20008010080 */
[C---:B------:R-:W-:Y:S02]  /*46d0*/  IMAD.IADD R119, R214.reuse, 0x1, -R47 ;  /* 0x00000001d6777824 */ /* 0x040fe400078e0a2f */
[----:B------:R-:W-:Y:S01]  /*46e0*/  FFMA.FTZ R218, R11, -UR6, R76 ;  /* 0x800000060bda7c23 */ /* 0x000fe2000801004c */
[----:B------:R-:W-:Y:S01]  /*46f0*/  IMAD.IADD R76, R214, 0x1, -R27 ;  /* 0x00000001d64c7824 */ /* 0x000fe200078e0a1b */
[----:B------:R-:W-:Y:S02]  /*4700*/  I2FP.F32.S32 R202, R202 ;  /* 0x000000ca00ca7245 */ /* 0x000fe40000201400 */
[----:B------:R-:W-:-:S02]  /*4710*/  IABS R211, R211 ;  /* 0x000000d300d37213 */ /* 0x000fc40000000000 */
[----:B------:R-:W-:Y:S01]  /*4720*/  IABS R119, R119 ;  /* 0x0000007700777213 */ /* 0x000fe20000000000 */
[----:B------:R-:W-:Y:S01]  /*4730*/  FFMA.FTZ R145, R202, -UR6, R145 ;  /* 0x80000006ca917c23 */ /* 0x000fe20008010091 */
[----:B------:R-:W-:Y:S01]  /*4740*/  I2FP.F32.S32 R136, R136 ;  /* 0x0000008800887245 */ /* 0x000fe20000201400 */
[----:B------:R-:W-:Y:S01]  /*4750*/  IMAD.IADD R202, R214, 0x1, -R35 ;  /* 0x00000001d6ca7824 */ /* 0x000fe200078e0a23 */
[----:B------:R-:W-:Y:S02]  /*4760*/  IABS R76, R76 ;  /* 0x0000004c004c7213 */ /* 0x000fe40000000000 */
[----:B------:R-:W-:Y:S01]  /*4770*/  FSEL R7, R7, -INF , !P0 ;  /* 0xff80000007077808 */ /* 0x000fe20004000000 */
[----:B------:R-:W-:Y:S01]  /*4780*/  FFMA.FTZ R133, R136, -UR6, R133 ;  /* 0x8000000688857c23 */ /* 0x000fe20008010085 */
[----:B------:R-:W-:Y:S02]  /*4790*/  I2FP.F32.S32 R211, R211 ;  /* 0x000000d300d37245 */ /* 0x000fe40000201400 */
[----:B------:R-:W-:-:S02]  /*47a0*/  ISETP.GT.AND P0, PT, R129, R190, PT ;  /* 0x000000be8100720c */ /* 0x000fc40003f04270 */
[----:B------:R-:W-:Y:S01]  /*47b0*/  I2FP.F32.S32 R119, R119 ;  /* 0x0000007700777245 */ /* 0x000fe20000201400 */
[----:B------:R-:W-:Y:S01]  /*47c0*/  FFMA.FTZ R88, R211, -UR6, R6 ;  /* 0x80000006d3587c23 */ /* 0x000fe20008010006 */
[----:B------:R-:W-:Y:S01]  /*47d0*/  I2FP.F32.S32 R76, R76 ;  /* 0x0000004c004c7245 */ /* 0x000fe20000201400 */
[----:B------:R-:W-:Y:S01]  /*47e0*/  FFMA.FTZ R6, R209, -UR6, R118 ;  /* 0x80000006d1067c23 */ /* 0x000fe20008010076 */
[----:B------:R-:W-:Y:S01]  /*47f0*/  FSEL R136, R149, -INF , !P0 ;  /* 0xff80000095887808 */ /* 0x000fe20004000000 */
[----:B------:R-:W-:Y:S01]  /*4800*/  FFMA.FTZ R204, R119, -UR6, R72 ;  /* 0x8000000677cc7c23 */ /* 0x000fe20008010048 */
[----:B------:R-:W-:Y:S01]  /*4810*/  ISETP.GT.AND P0, PT, R129, R172, PT ;  /* 0x000000ac8100720c */ /* 0x000fe20003f04270 */
[----:B------:R-:W-:Y:S01]  /*4820*/  IMAD.IADD R118, R214, 0x1, -R51 ;  /* 0x00000001d6767824 */ /* 0x000fe200078e0a33 */
[----:B------:R-:W-:Y:S01]  /*4830*/  IABS R202, R202 ;  /* 0x000000ca00ca7213 */ /* 0x000fe20000000000 */
[----:B------:R-:W-:Y:S01]  /*4840*/  FFMA.FTZ R119, R76, -UR6, R125 ;  /* 0x800000064c777c23 */ /* 0x000fe2000801007d */
[----:B------:R-:W-:Y:S01]  /*4850*/  FSEL R125, R100, -INF , !P3 ;  /* 0xff800000647d7808 */ /* 0x000fe20005800000 */
[----:B------:R-:W-:Y:S01]  /*4860*/  IMAD.IADD R209, R214, 0x1, -R107 ;  /* 0x00000001d6d17824 */ /* 0x000fe200078e0a6b */
[----:B------:R-:W-:Y:S01]  /*4870*/  FSEL R100, R39, -INF , !P0 ;  /* 0xff80000027647808 */ /* 0x000fe20004000000 */
[----:B------:R-:W-:Y:S01]  /*4880*/  IMAD.IADD R39, R86, 0x1, -R101 ;  /* 0x0000000156277824 */ /* 0x000fe200078e0a65 */
[----:B------:R-:W-:Y:S01]  /*4890*/  I2FP.F32.S32 R202, R202 ;  /* 0x000000ca00ca7245 */ /* 0x000fe20000201400 */
[----:B------:R-:W-:Y:S01]  /*48a0*/  IMAD.IADD R149, R230, 0x1, -R189 ;  /* 0x00000001e6957824 */ /* 0x000fe200078e0abd */
[----:B------:R-:W-:-:S02]  /*48b0*/  IABS R118, R118 ;  /* 0x0000007600767213 */ /* 0x000fc40000000000 */
[----:B------:R-:W-:Y:S01]  /*48c0*/  ISETP.GT.AND P3, PT, R129, R210, PT ;  /* 0x000000d28100720c */ /* 0x000fe20003f64270 */
[----:B------:R-:W-:Y:S01]  /*48d0*/  FFMA.FTZ R202, R202, -UR6, R73 ;  /* 0x80000006caca7c23 */ /* 0x000fe20008010049 */
[----:B------:R-:W-:Y:S02]  /*48e0*/  IABS R84, R84 ;  /* 0x0000005400547213 */ /* 0x000fe40000000000 */
[----:B------:R-:W-:Y:S02]  /*48f0*/  IABS R39, R39 ;  /* 0x0000002700277213 */ /* 0x000fe40000000000 */
[----:B------:R-:W-:Y:S02]  /*4900*/  I2FP.F32.S32 R118, R118 ;  /* 0x0000007600767245 */ /* 0x000fe40000201400 */
[----:B------:R-:W-:Y:S02]  /*4910*/  FSEL R73, R6, -INF , !P2 ;  /* 0xff80000006497808 */ /* 0x000fe40005000000 */
[----:B------:R-:W-:Y:S01]  /*4920*/  FSEL R6, R157, -INF , !P3 ;  /* 0xff8000009d067808 */ /* 0x000fe20005800000 */
[----:B------:R-:W-:Y:S01]  /*4930*/  FFMA.FTZ R11, R118, -UR6, R77 ;  /* 0x80000006760b7c23 */ /* 0x000fe2000801004d */
[----:B------:R-:W-:Y:S01]  /*4940*/  I2FP.F32.S32 R84, R84 ;  /* 0x0000005400547245 */ /* 0x000fe20000201400 */
[----:B------:R-:W-:Y:S01]  /*4950*/  IMAD.IADD R77, R214, 0x1, -R31 ;  /* 0x00000001d64d7824 */ /* 0x000fe200078e0a1f */
[----:B------:R-:W-:-:S02]  /*4960*/  ISETP.GT.AND P3, PT, R129, R182, PT ;  /* 0x000000b68100720c */ /* 0x000fc40003f64270 */
[----:B------:R-:W-:Y:S01]  /*4970*/  I2FP.F32.S32 R39, R39 ;  /* 0x0000002700277245 */ /* 0x000fe20000201400 */
[----:B------:R-:W-:Y:S01]  /*4980*/  FFMA.FTZ R84, R84, -UR6, R61 ;  /* 0x8000000654547c23 */ /* 0x000fe2000801003d */
[----:B------:R-:W-:Y:S01]  /*4990*/  FSEL R72, R145, -INF , !P3 ;  /* 0xff80000091487808 */ /* 0x000fe20005800000 */
[--C-:B------:R-:W-:Y:S01]  /*49a0*/  IMAD.IADD R61, R230, 0x1, -R181.reuse ;  /* 0x00000001e63d7824 */ /* 0x100fe200078e0ab5 */
[----:B------:R-:W-:Y:S01]  /*49b0*/  ISETP.GT.AND P3, PT, R129, R166, PT ;  /* 0x000000a68100720c */ /* 0x000fe20003f64270 */
[----:B------:R-:W-:Y:S01]  /*49c0*/  FFMA.FTZ R158, R39, -UR6, R158 ;  /* 0x80000006279e7c23 */ /* 0x000fe2000801009e */
[C---:B------:R-:W-:Y:S01]  /*49d0*/  IMAD.IADD R39, R86.reuse, 0x1, -R181 ;  /* 0x0000000156277824 */ /* 0x040fe200078e0ab5 */
[----:B------:R-:W-:Y:S01]  /*49e0*/  IABS R77, R77 ;  /* 0x0000004d004d7213 */ /* 0x000fe20000000000 */
[C---:B------:R-:W-:Y:S01]  /*49f0*/  IMAD.IADD R145, R86.reuse, 0x1, -R185 ;  /* 0x0000000156917824 */ /* 0x040fe200078e0ab9 */
[----:B------:R-:W-:Y:S02]  /*4a00*/  ISETP.GT.AND P2, PT, R129, R192, PT ;  /* 0x000000c08100720c */ /* 0x000fe40003f44270 */
[----:B------:R-:W-:Y:S01]  /*4a10*/  FSEL R246, R137, -INF , !P3 ;  /* 0xff80000089f67808 */ /* 0x000fe20005800000 */
[----:B------:R-:W-:Y:S01]  /*4a20*/  IMAD.IADD R137, R86, 0x1, -R193 ;  /* 0x0000000156897824 */ /* 0x000fe200078e0ac1 */
[----:B------:R-:W-:-:S02]  /*4a30*/  IABS R85, R85 ;  /* 0x0000005500557213 */ /* 0x000fc40000000000 */
[----:B------:R-:W-:Y:S02]  /*4a40*/  IABS R61, R61 ;  /* 0x0000003d003d7213 */ /* 0x000fe40000000000 */
[----:B------:R-:W-:Y:S02]  /*4a50*/  IABS R39, R39 ;  /* 0x0000002700277213 */ /* 0x000fe40000000000 */
[----:B------:R-:W-:Y:S02]  /*4a60*/  I2FP.F32.S32 R77, R77 ;  /* 0x0000004d004d7245 */ /* 0x000fe40000201400 */
[----:B------:R-:W-:Y:S02]  /*4a70*/  FSEL R118, R10, -INF , !P5 ;  /* 0xff8000000a767808 */ /* 0x000fe40006800000 */
[----:B------:R-:W-:Y:S01]  /*4a80*/  FSEL R10, R148, -INF , !P2 ;  /* 0xff800000940a7808 */ /* 0x000fe20005000000 */
[----:B------:R-:W-:Y:S01]  /*4a90*/  FFMA.FTZ R184, R77, -UR6, R124 ;  /* 0x800000064db87c23 */ /* 0x000fe2000801007c */
[----:B------:R-:W-:-:S02]  /*4aa0*/  ISETP.GT.AND P5, PT, R129, R96, PT ;  /* 0x000000608100720c */ /* 0x000fc40003fa4270 */
[----:B------:R-:W-:Y:S02]  /*4ab0*/  ISETP.GT.AND P2, PT, R129, R106, PT ;  /* 0x0000006a8100720c */ /* 0x000fe40003f44270 */
[----:B------:R-:W-:Y:S02]  /*4ac0*/  I2FP.F32.S32 R85, R85 ;  /* 0x0000005500557245 */ /* 0x000fe40000201400 */
[----:B------:R-:W-:Y:S02]  /*4ad0*/  I2FP.F32.S32 R61, R61 ;  /* 0x0000003d003d7245 */ /* 0x000fe40000201400 */
[----:B------:R-:W-:Y:S02]  /*4ae0*/  I2FP.F32.S32 R39, R39 ;  /* 0x0000002700277245 */ /* 0x000fe40000201400 */
[----:B------:R-:W-:Y:S02]  /*4af0*/  IABS R137, R137 ;  /* 0x0000008900897213 */ /* 0x000fe40000000000 */
[----:B------:R-:W-:Y:S01]  /*4b00*/  FSEL R140, R156, -INF , !P5 ;  /* 0xff8000009c8c7808 */ /* 0x000fe20006800000 */
[----:B------:R-:W-:Y:S01]  /*4b10*/  FFMA.FTZ R156, R61, -UR6, R56 ;  /* 0x800000063d9c7c23 */ /* 0x000fe20008010038 */
[----:B------:R-:W-:Y:S01]  /*4b20*/  FSEL R124, R98, -INF , !P2 ;  /* 0xff800000627c7808 */ /* 0x000fe20005000000 */
[----:B------:R-:W-:Y:S01]  /*4b30*/  FFMA.FTZ R98, R85, -UR6, R60 ;  /* 0x8000000655627c23 */ /* 0x000fe2000801003c */
[----:B------:R-:W-:Y:S01]  /*4b40*/  I2FP.F32.S32 R137, R137 ;  /* 0x0000008900897245 */ /* 0x000fe20000201400 */
[----:B------:R-:W-:-:S02]  /*4b50*/  IMAD.IADD R60, R86, 0x1, -R175 ;  /* 0x00000001563c7824 */ /* 0x000fc400078e0aaf */
[----:B------:R-:W-:Y:S01]  /*4b60*/  FFMA.FTZ R154, R39, -UR6, R154 ;  /* 0x80000006279a7c23 */ /* 0x000fe2000801009a */
[C---:B------:R-:W-:Y:S01]  /*4b70*/  IMAD.IADD R61, R230.reuse, 0x1, -R171 ;  /* 0x00000001e63d7824 */ /* 0x040fe200078e0aab */
[----:B------:R-:W-:Y:S01]  /*4b80*/  IABS R209, R209 ;  /* 0x000000d100d17213 */ /* 0x000fe20000000000 */
[C---:B------:R-:W-:Y:S02]  /*4b90*/  IMAD.IADD R39, R230.reuse, 0x1, -R193 ;  /* 0x00000001e6277824 */ /* 0x040fe400078e0ac1 */
[----:B------:R-:W-:Y:S01]  /*4ba0*/  FFMA.FTZ R137, R137, -UR6, R146 ;  /* 0x8000000689897c23 */ /* 0x000fe20008010092 */
[----:B------:R-:W-:Y:S01]  /*4bb0*/  IABS R60, R60 ;  /* 0x0000003c003c7213 */ /* 0x000fe20000000000 */
[----:B------:R-:W-:Y:S01]  /*4bc0*/  IMAD.IADD R146, R230, 0x1, -R203 ;  /* 0x00000001e6927824 */ /* 0x000fe200078e0acb */
[----:B------:R-:W-:Y:S01]  /*4bd0*/  IABS R61, R61 ;  /* 0x0000003d003d7213 */ /* 0x000fe20000000000 */
[----:B------:R-:W-:Y:S01]  /*4be0*/  IMAD.IADD R56, R86, 0x1, -R169 ;  /* 0x0000000156387824 */ /* 0x000fe200078e0aa9 */
[----:B------:R-:W-:-:S02]  /*4bf0*/  I2FP.F32.S32 R209, R209 ;  /* 0x000000d100d17245 */ /* 0x000fc40000201400 */
[----:B------:R-:W-:Y:S02]  /*4c00*/  IABS R39, R39 ;  /* 0x0000002700277213 */ /* 0x000fe40000000000 */
[----:B------:R-:W-:Y:S01]  /*4c10*/  FSEL R77, R88, -INF , !P6 ;  /* 0xff800000584d7808 */ /* 0x000fe20007000000 */
[----:B------:R-:W-:Y:S01]  /*4c20*/  FFMA.FTZ R234, R209, -UR6, R132 ;  /* 0x80000006d1ea7c23 */ /* 0x000fe20008010084 */
[----:B------:R-:W-:Y:S02]  /*4c30*/  FSEL R76, R80, -INF , !P4 ;  /* 0xff800000504c7808 */ /* 0x000fe40006000000 */
[C---:B------:R-:W-:Y:S02]  /*4c40*/  ISETP.GT.AND P6, PT, R129.reuse, R198, PT ;  /* 0x000000c68100720c */ /* 0x040fe40003fc4270 */
[C---:B------:R-:W-:Y:S02]  /*4c50*/  ISETP.GT.AND P4, PT, R129.reuse, R194, PT ;  /* 0x000000c28100720c */ /* 0x040fe40003f84270 */
[----:B------:R-:W-:-:S02]  /*4c60*/  ISETP.GT.AND P5, PT, R129, R188, PT ;  /* 0x000000bc8100720c */ /* 0x000fc40003fa4270 */
[----:B------:R-:W-:Y:S02]  /*4c70*/  I2FP.F32.S32 R60, R60 ;  /* 0x0000003c003c7245 */ /* 0x000fe40000201400 */
[----:B------:R-:W-:Y:S02]  /*4c80*/  I2FP.F32.S32 R61, R61 ;  /* 0x0000003d003d7245 */ /* 0x000fe40000201400 */
[----:B------:R-:W-:Y:S01]  /*4c90*/  I2FP.F32.S32 R39, R39 ;  /* 0x0000002700277245 */ /* 0x000fe20000201400 */
[----:B------:R-:W-:Y:S01]  /*4ca0*/  FFMA.FTZ R155, R60, -UR6, R155 ;  /* 0x800000063c9b7c23 */ /* 0x000fe2000801009b */
[----:B------:R-:W-:Y:S01]  /*4cb0*/  IABS R146, R146 ;  /* 0x0000009200927213 */ /* 0x000fe20000000000 */
[----:B------:R-:W-:Y:S01]  /*4cc0*/  IMAD.IADD R60, R230, 0x1, -R169 ;  /* 0x00000001e63c7824 */ /* 0x000fe200078e0aa9 */
[----:B------:R-:W-:Y:S01]  /*4cd0*/  FSEL R128, R152, -INF , !P6 ;  /* 0xff80000098807808 */ /* 0x000fe20007000000 */
[----:B------:R-:W-:Y:S01]  /*4ce0*/  FFMA.FTZ R152, R61, -UR6, R52 ;  /* 0x800000063d987c23 */ /* 0x000fe20008010034 */
[----:B------:R-:W-:Y:S01]  /*4cf0*/  FSEL R80, R153, -INF , !P4 ;  /* 0xff80000099507808 */ /* 0x000fe20006000000 */
[----:B------:R-:W-:Y:S01]  /*4d00*/  FFMA.FTZ R52, R39, -UR6, R48 ;  /* 0x8000000627347c23 */ /* 0x000fe20008010030 */
[----:B------:R-:W-:Y:S01]  /*4d10*/  FSEL R132, R144, -INF , !P5 ;  /* 0xff80000090847808 */ /* 0x000fe20006800000 */
[----:B------:R-:W-:Y:S01]  /*4d20*/  IMAD.IADD R39, R86, 0x1, -R189 ;  /* 0x0000000156277824 */ /* 0x000fe200078e0abd */
[C---:B------:R-:W-:Y:S01]  /*4d30*/  ISETP.GT.AND P6, PT, R129.reuse, R180, PT ;  /* 0x000000b48100720c */ /* 0x040fe20003fc4270 */
[----:B------:R-:W-:Y:S01]  /*4d40*/  IMAD.IADD R61, R230, 0x1, -R185 ;  /* 0x00000001e63d7824 */ /* 0x000fe200078e0ab9 */
[C---:B------:R-:W-:Y:S01]  /*4d50*/  ISETP.GT.AND P4, PT, R129.reuse, R178, PT ;  /* 0x000000b28100720c */ /* 0x040fe20003f84270 */
[--C-:B------:R-:W-:Y:S01]  /*4d60*/  IMAD.IADD R48, R86, 0x1, -R191.reuse ;  /* 0x0000000156307824 */ /* 0x100fe200078e0abf */
[----:B------:R-:W-:Y:S01]  /*4d70*/  ISETP.GT.AND P5, PT, R129, R168, PT ;  /* 0x000000a88100720c */ /* 0x000fe20003fa4270 */
[----:B------:R-:W-:Y:S01]  /*4d80*/  IMAD.IADD R144, R230, 0x1, -R191 ;  /* 0x00000001e6907824 */ /* 0x000fe200078e0abf */
[----:B------:R-:W-:-:S02]  /*4d90*/  I2FP.F32.S32 R146, R146 ;  /* 0x0000009200927245 */ /* 0x000fc40000201400 */
[----:B------:R-:W-:Y:S02]  /*4da0*/  FSEL R252, R252, -INF , !P6 ;  /* 0xff800000fcfc7808 */ /* 0x000fe40007000000 */
[----:B------:R-:W-:Y:S01]  /*4db0*/  FSEL R88, R141, -INF , !P4 ;  /* 0xff8000008d587808 */ /* 0x000fe20006000000 */
[----:B------:R-:W-:Y:S01]  /*4dc0*/  FFMA.FTZ R146, R146, -UR6, R41 ;  /* 0x8000000692927c23 */ /* 0x000fe20008010029 */
[----:B------:R-:W-:Y:S01]  /*4dd0*/  FSEL R248, R248, -INF , !P5 ;  /* 0xff800000f8f87808 */ /* 0x000fe20006800000 */
[----:B------:R-:W-:Y:S01]  /*4de0*/  IMAD.IADD R41, R230, 0x1, -R201 ;  /* 0x00000001e6297824 */ /* 0x000fe200078e0ac9 */
[C---:B------:R-:W-:Y:S02]  /*4df0*/  ISETP.GT.AND P6, PT, R129.reuse, R164, PT ;  /* 0x000000a48100720c */ /* 0x040fe40003fc4270 */
[C---:B------:R-:W-:Y:S02]  /*4e00*/  ISETP.GT.AND P4, PT, R129.reuse, R162, PT ;  /* 0x000000a28100720c */ /* 0x040fe40003f84270 */
[----:B------:R-:W-:-:S02]  /*4e10*/  ISETP.GT.AND P2, PT, R129, R160, PT ;  /* 0x000000a08100720c */ /* 0x000fc40003f44270 */
[C---:B------:R-:W-:Y:S02]  /*4e20*/  ISETP.GT.AND P0, PT, R129.reuse, R114, PT ;  /* 0x000000728100720c */ /* 0x040fe40003f04270 */
[C---:B------:R-:W-:Y:S02]  /*4e30*/  ISETP.GT.AND P5, PT, R129.reuse, R112, PT ;  /* 0x000000708100720c */ /* 0x040fe40003fa4270 */
[----:B------:R-:W-:Y:S02]  /*4e40*/  ISETP.GT.AND P3, PT, R129, R108, PT ;  /* 0x0000006c8100720c */ /* 0x000fe40003f64270 */
[----:B------:R-:W-:Y:S01]  /*4e50*/  VIADDMNMX R229, R87, R94, UR30, PT ;  /* 0x0000001e57e57e46 */ /* 0x000fe2000b80015e */
[----:B------:R-:W-:Y:S01]  /*4e60*/  IMAD.IADD R94, R86, 0x1, -R183 ;  /* 0x00000001565e7824 */ /* 0x000fe200078e0ab7 */
[----:B------:R-:W-:Y:S02]  /*4e70*/  IABS R60, R60 ;  /* 0x0000003c003c7213 */ /* 0x000fe40000000000 */
[----:B------:R-:W-:-:S02]  /*4e80*/  IABS R39, R39 ;  /* 0x0000002700277213 */ /* 0x000fc40000000000 */
[----:B------:R-:W-:Y:S02]  /*4e90*/  FSEL R244, R244, -INF , !P6 ;  /* 0xff800000f4f47808 */ /* 0x000fe40007000000 */
        /* <DEDUP_REMOVED lines=9> */
[C---:B------:R-:W-:Y:S02]  /*4f30*/  ISETP.GT.AND P5, PT, R129.reuse, R46, PT ;  /* 0x0000002e8100720c */ /* 0x040fe40003fa4270 */
[----:B------:R-:W-:-:S02]  /*4f40*/  ISETP.GT.AND P3, PT, R129, R42, PT ;  /* 0x0000002a8100720c */ /* 0x000fc40003f64270 */
[----:B------:R-:W-:Y:S02]  /*4f50*/  I2FP.F32.S32 R60, R60 ;  /* 0x0000003c003c7245 */ /* 0x000fe40000201400 */
[----:B------:R-:W-:Y:S02]  /*4f60*/  I2FP.F32.S32 R39, R39 ;  /* 0x0000002700277245 */ /* 0x000fe40000201400 */
[----:B------:R-:W-:Y:S02]  /*4f70*/  IABS R61, R61 ;  /* 0x0000003d003d7213 */ /* 0x000fe40000000000 */
[----:B------:R-:W-:Y:S02]  /*4f80*/  IABS R41, R41 ;  /* 0x0000002900297213 */ /* 0x000fe40000000000 */
[----:B------:R-:W-:Y:S02]  /*4f90*/  IABS R94, R94 ;  /* 0x0000005e005e7213 */ /* 0x000fe40000000000 */
[----:B------:R-:W-:-:S02]  /*4fa0*/  FSEL R208, R208, -INF , !P6 ;  /* 0xff800000d0d07808 */ /* 0x000fc40007000000 */
[----:B------:R-:W-:Y:S02]  /*4fb0*/  FSEL R206, R206, -INF , !P4 ;  /* 0xff800000cece7808 */ /* 0x000fe40006000000 */
[----:B------:R-:W-:Y:S02]  /*4fc0*/  FSEL R204, R204, -INF , !P2 ;  /* 0xff800000cccc7808 */ /* 0x000fe40005000000 */
[----:B------:R-:W-:Y:S02]  /*4fd0*/  FSEL R202, R202, -INF , !P0 ;  /* 0xff800000caca7808 */ /* 0x000fe40004000000 */
[----:B------:R-:W-:Y:S02]  /*4fe0*/  FSEL R184, R184, -INF , !P5 ;  /* 0xff800000b8b87808 */ /* 0x000fe40006800000 */
[----:B------:R-:W-:Y:S02]  /*4ff0*/  FSEL R119, R119, -INF , !P3 ;  /* 0xff80000077777808 */ /* 0x000fe40005800000 */
[----:B------:R-:W-:-:S02]  /*5000*/  ISETP.GT.AND P6, PT, R129, R38, PT ;  /* 0x000000268100720c */ /* 0x000fc40003fc4270 */
[C---:B------:R-:W-:Y:S02]  /*5010*/  ISETP.GT.AND P4, PT, R129.reuse, R34, PT ;  /* 0x000000228100720c */ /* 0x040fe40003f84270 */
[C---:B------:R-:W-:Y:S02]  /*5020*/  ISETP.GT.AND P2, PT, R129.reuse, R30, PT ;  /* 0x0000001e8100720c */ /* 0x040fe40003f44270 */
[C---:B------:R-:W-:Y:S02]  /*5030*/  ISETP.GT.AND P0, PT, R129.reuse, R26, PT ;  /* 0x0000001a8100720c */ /* 0x040fe40003f04270 */
[C---:B------:R-:W-:Y:S02]  /*5040*/  ISETP.GT.AND P5, PT, R129.reuse, R0, PT ;  /* 0x000000008100720c */ /* 0x040fe40003fa4270 */
[----:B------:R-:W-:Y:S01]  /*5050*/  ISETP.GT.AND P3, PT, R129, R2, PT ;  /* 0x000000028100720c */ /* 0x000fe20003f64270 */
[----:B------:R-:W-:Y:S01]  /*5060*/  IMAD.IADD R129, R230, 0x1, -R197 ;  /* 0x00000001e6817824 */ /* 0x000fe200078e0ac5 */
[----:B------:R-:W-:-:S02]  /*5070*/  VIADDMNMX R228, R87, R228, UR30, PT ;  /* 0x0000001e57e47e46 */ /* 0x000fc4000b8001e4 */
[C---:B------:R-:W-:Y:S02]  /*5080*/  VIADDMNMX R227, R87.reuse, R227, UR30, PT ;  /* 0x0000001e57e37e46 */ /* 0x040fe4000b8001e3 */
[----:B------:R-:W-:Y:S01]  /*5090*/  VIADDMNMX R226, R87, R226, UR30, PT ;  /* 0x0000001e57e27e46 */ /* 0x000fe2000b8001e2 */
[----:B------:R-:W-:Y:S01]  /*50a0*/  FFMA.FTZ R87, R60, -UR6, R53 ;  /* 0x800000063c577c23 */ /* 0x000fe20008010035 */
[----:B------:R-:W-:Y:S01]  /*50b0*/  I2FP.F32.S32 R61, R61 ;  /* 0x0000003d003d7245 */ /* 0x000fe20000201400 */
[----:B------:R-:W-:Y:S01]  /*50c0*/  FFMA.FTZ R60, R39, -UR6, R142 ;  /* 0x80000006273c7c23 */ /* 0x000fe2000801008e */
[----:B------:R-:W-:Y:S01]  /*50d0*/  I2FP.F32.S32 R41, R41 ;  /* 0x0000002900297245 */ /* 0x000fe20000201400 */
[----:B------:R-:W-:Y:S01]  /*50e0*/  IMAD.IADD R39, R86, 0x1, -R201 ;  /* 0x0000000156277824 */ /* 0x000fe200078e0ac9 */
[----:B------:R-:W-:Y:S01]  /*50f0*/  I2FP.F32.S32 R94, R94 ;  /* 0x0000005e005e7245 */ /* 0x000fe20000201400 */
[----:B------:R-:W-:Y:S02]  /*5100*/  IMAD.IADD R142, R230, 0x1, -R199 ;  /* 0x00000001e68e7824 */ /* 0x000fe400078e0ac7 */
[----:B------:R-:W-:Y:S01]  /*5110*/  FFMA.FTZ R61, R61, -UR6, R40 ;  /* 0x800000063d3d7c23 */ /* 0x000fe20008010028 */
[----:B------:R-:W-:Y:S01]  /*5120*/  FFMA.FTZ R148, R41, -UR6, R36 ;  /* 0x8000000629947c23 */ /* 0x000fe20008010024 */
[----:B------:R-:W-:Y:S01]  /*5130*/  IABS R129, R129 ;  /* 0x0000008100817213 */ /* 0x000fe20000000000 */
[----:B------:R-:W-:Y:S01]  /*5140*/  FFMA.FTZ R159, R94, -UR6, R159 ;  /* 0x800000065e9f7c23 */ /* 0x000fe2000801009f */
[----:B------:R-:W-:Y:S01]  /*5150*/  IABS R92, R92 ;  /* 0x0000005c005c7213 */ /* 0x000fe20000000000 */
[C---:B------:R-:W-:Y:S01]  /*5160*/  IMAD.IADD R40, R86.reuse, 0x1, -R199 ;  /* 0x0000000156287824 */ /* 0x040fe200078e0ac7 */
[----:B------:R-:W-:Y:S01]  /*5170*/  IABS R39, R39 ;  /* 0x0000002700277213 */ /* 0x000fe20000000000 */
[--C-:B------:R-:W-:Y:S01]  /*5180*/  IMAD.IADD R36, R86, 0x1, -R195.reuse ;  /* 0x0000000156247824 */ /* 0x100fe200078e0ac3 */
[----:B------:R-:W-:Y:S01]  /*5190*/  IABS R142, R142 ;  /* 0x0000008e008e7213 */ /* 0x000fe20000000000 */
[----:B------:R-:W-:Y:S01]  /*51a0*/  IMAD.IADD R94, R230, 0x1, -R195 ;  /* 0x00000001e65e7824 */ /* 0x000fe200078e0ac3 */
[----:B------:R-:W-:-:S02]  /*51b0*/  I2FP.F32.S32 R129, R129 ;  /* 0x0000008100817245 */ /* 0x000fc40000201400 */
[----:B------:R-:W-:Y:S02]  /*51c0*/  I2FP.F32.S32 R92, R92 ;  /* 0x0000005c005c7245 */ /* 0x000fe40000201400 */
[----:B------:R-:W-:Y:S01]  /*51d0*/  IABS R149, R149 ;  /* 0x0000009500957213 */ /* 0x000fe20000000000 */
[----:B------:R-:W-:Y:S01]  /*51e0*/  FFMA.FTZ R129, R129, -UR6, R32 ;  /* 0x8000000681817c23 */ /* 0x000fe20008010020 */
[----:B------:R-:W-:Y:S01]  /*51f0*/  IABS R40, R40 ;  /* 0x0000002800287213 */ /* 0x000fe20000000000 */
[----:B------:R-:W-:Y:S01]  /*5200*/  FFMA.FTZ R153, R92, -UR6, R57 ;  /* 0x800000065c997c23 */ /* 0x000fe20008010039 */
[----:B------:R-:W-:Y:S01]  /*5210*/  I2FP.F32.S32 R39, R39 ;  /* 0x0000002700277245 */ /* 0x000fe20000201400 */
[----:B------:R-:W-:Y:S01]  /*5220*/  IMAD.IADD R57, R86, 0x1, -R171 ;  /* 0x0000000156397824 */ /* 0x000fe200078e0aab */
[----:B------:R-:W-:Y:S02]  /*5230*/  I2FP.F32.S32 R142, R142 ;  /* 0x0000008e008e7245 */ /* 0x000fe40000201400 */
[----:B------:R-:W-:Y:S01]  /*5240*/  IABS R36, R36 ;  /* 0x0000002400247213 */ /* 0x000fe20000000000 */
[----:B------:R-:W-:Y:S01]  /*5250*/  FFMA.FTZ R92, R39, -UR6, R138 ;  /* 0x80000006275c7c23 */ /* 0x000fe2000801008a */
[----:B------:R-:W-:Y:S01]  /*5260*/  IABS R94, R94 ;  /* 0x0000005e005e7213 */ /* 0x000fe20000000000 */
[----:B------:R-:W-:Y:S01]  /*5270*/  FFMA.FTZ R142, R142, -UR6, R37 ;  /* 0x800000068e8e7c23 */ /* 0x000fe20008010025 */
[----:B------:R-:W-:Y:S01]  /*5280*/  I2FP.F32.S32 R149, R149 ;  /* 0x0000009500957245 */ /* 0x000fe20000201400 */
[C---:B------:R-:W-:Y:S01]  /*5290*/  IMAD.IADD R37, R214.reuse, 0x1, -R113 ;  /* 0x00000001d6257824 */ /* 0x040fe200078e0a71 */
[----:B------:R-:W-:Y:S01]  /*52a0*/  I2FP.F32.S32 R40, R40 ;  /* 0x0000002800287245 */ /* 0x000fe20000201400 */
[C---:B------:R-:W-:Y:S01]  /*52b0*/  IMAD.IADD R39, R214.reuse, 0x1, -R89 ;  /* 0x00000001d6277824 */ /* 0x040fe200078e0a59 */
[----:B------:R-:W-:Y:S01]  /*52c0*/  I2FP.F32.S32 R32, R36 ;  /* 0x0000002400207245 */ /* 0x000fe20000201400 */
[----:B------:R-:W-:Y:S01]  /*52d0*/  IMAD.IADD R36, R214, 0x1, -R3 ;  /* 0x00000001d6247824 */ /* 0x000fe200078e0a03 */
[----:B------:R-:W-:Y:S01]  /*52e0*/  I2FP.F32.S32 R94, R94 ;  /* 0x0000005e005e7245 */ /* 0x000fe20000201400 */
[----:B------:R-:W-:Y:S01]  /*52f0*/  FFMA.FTZ R149, R149, -UR6, R44 ;  /* 0x8000000695957c23 */ /* 0x000fe2000801002c */
[----:B------:R-:W-:-:S02]  /*5300*/  IMAD.IADD R44, R86, 0x1, -R187 ;  /* 0x00000001562c7824 */ /* 0x000fc400078e0abb */
[----:B------:R-:W-:Y:S01]  /*5310*/  FFMA.FTZ R101, R40, -UR6, R139 ;  /* 0x8000000628657c23 */ /* 0x000fe2000801008b */
[----:B------:R-:W-:Y:S01]  /*5320*/  FFMA.FTZ R85, R32, -UR6, R83 ;  /* 0x8000000620557c23 */ /* 0x000fe20008010053 */
[----:B------:R-:W-:Y:S01]  /*5330*/  IABS R56, R56 ;  /* 0x0000003800387213 */ /* 0x000fe20000000000 */
[----:B------:R-:W-:Y:S01]  /*5340*/  FFMA.FTZ R94, R94, -UR6, R33 ;  /* 0x800000065e5e7c23 */ /* 0x000fe20008010021 */
[C---:B------:R-:W-:Y:S01]  /*5350*/  IMAD.IADD R32, R214.reuse, 0x1, -R99 ;  /* 0x00000001d6207824 */ /* 0x040fe200078e0a63 */
[----:B------:R-:W-:Y:S01]  /*5360*/  IABS R37, R37 ;  /* 0x0000002500257213 */ /* 0x000fe20000000000 */
[C---:B------:R-:W-:Y:S01]  /*5370*/  IMAD.IADD R40, R214.reuse, 0x1, -R59 ;  /* 0x00000001d6287824 */ /* 0x040fe200078e0a3b */
[----:B------:R-:W-:Y:S01]  /*5380*/  IABS R33, R36 ;  /* 0x0000002400217213 */ /* 0x000fe20000000000 */
[----:B------:R-:W-:Y:S01]  /*5390*/  IMAD.IADD R36, R214, 0x1, -R81 ;  /* 0x00000001d6247824 */ /* 0x000fe200078e0a51 */
[----:B------:R-:W-:Y:S02]  /*53a0*/  IABS R39, R39 ;  /* 0x0000002700277213 */ /* 0x000fe40000000000 */
[----:B------:R-:W-:-:S02]  /*53b0*/  I2FP.F32.S32 R56, R56 ;  /* 0x0000003800387245 */ /* 0x000fc40000201400 */
[----:B------:R-:W-:Y:S02]  /*53c0*/  IABS R44, R44 ;  /* 0x0000002c002c7213 */ /* 0x000fe40000000000 */
[----:B------:R-:W-:Y:S01]  /*53d0*/  I2FP.F32.S32 R37, R37 ;  /* 0x0000002500257245 */ /* 0x000fe20000201400 */
[----:B------:R-:W-:Y:S01]  /*53e0*/  FFMA.FTZ R151, R56, -UR6, R151 ;  /* 0x8000000638977c23 */ /* 0x000fe20008010097 */
[----:B------:R-:W-:Y:S02]  /*53f0*/  IABS R32, R32 ;  /* 0x0000002000207213 */ /* 0x000fe40000000000 */
[----:B------:R-:W-:Y:S01]  /*5400*/  IABS R40, R40 ;  /* 0x0000002800287213 */ /* 0x000fe20000000000 */
[----:B------:R-:W-:Y:S01]  /*5410*/  FFMA.FTZ R37, R37, -UR6, R68 ;  /* 0x8000000625257c23 */ /* 0x000fe20008010044 */
[----:B------:R-:W-:Y:S02]  /*5420*/  I2FP.F32.S32 R39, R39 ;  /* 0x0000002700277245 */ /* 0x000fe40000201400 */
[----:B------:R-:W-:-:S02]  /*5430*/  IABS R36, R36 ;  /* 0x0000002400247213 */ /* 0x000fc40000000000 */
[----:B------:R-:W-:Y:S01]  /*5440*/  I2FP.F32.S32 R44, R44 ;  /* 0x0000002c002c7245 */ /* 0x000fe20000201400 */
[----:B------:R-:W-:Y:S01]  /*5450*/  FFMA.FTZ R56, R39, -UR6, R120 ;  /* 0x8000000627387c23 */ /* 0x000fe20008010078 */
[----:B------:R-:W-:Y:S01]  /*5460*/  I2FP.F32.S32 R32, R32 ;  /* 0x0000002000207245 */ /* 0x000fe20000201400 */
[----:B------:R-:W-:Y:S01]  /*5470*/  VIADD R39, R230, -UR28 ;  /* 0x8000001ce6277c36 */ /* 0x000fe20008000000 */
[----:B------:R-:W-:Y:S01]  /*5480*/  I2FP.F32.S32 R40, R40 ;  /* 0x0000002800287245 */ /* 0x000fe20000201400 */
[----:B------:R-:W-:Y:S01]  /*5490*/  FFMA.FTZ R143, R44, -UR6, R143 ;  /* 0x800000062c8f7c23 */ /* 0x000fe2000801008f */
[----:B------:R-:W-:Y:S01]  /*54a0*/  I2FP.F32.S32 R36, R36 ;  /* 0x0000002400247245 */ /* 0x000fe20000201400 */
[----:B------:R-:W-:Y:S01]  /*54b0*/  IMAD.IADD R44, R86, 0x1, -R203 ;  /* 0x00000001562c7824 */ /* 0x000fe200078e0acb */
[----:B------:R-:W-:Y:S01]  /*54c0*/  I2FP.F32.S32 R33, R33 ;  /* 0x0000002100217245 */ /* 0x000fe20000201400 */
[----:B------:R-:W-:Y:S01]  /*54d0*/  FFMA.FTZ R32, R32, -UR6, R69 ;  /* 0x8000000620207c23 */ /* 0x000fe20008010045 */
[----:B------:R-:W-:Y:S01]  /*54e0*/  FFMA.FTZ R120, R40, -UR6, R65 ;  /* 0x8000000628787c23 */ /* 0x000fe20008010041 */
[----:B------:R-:W-:Y:S01]  /*54f0*/  IABS R57, R57 ;  /* 0x0000003900397213 */ /* 0x000fe20000000000 */
[----:B------:R-:W-:Y:S01]  /*5500*/  VIADD R65, R86, -UR28 ;  /* 0x8000001c56417c36 */ /* 0x000fe20008000000 */
[----:B------:R-:W-:Y:S01]  /*5510*/  FSEL R69, R37, -INF , !P6 ;  /* 0xff80000025457808 */ /* 0x000fe20007000000 */
[----:B------:R-:W-:Y:S01]  /*5520*/  FFMA.FTZ R53, R36, -UR6, R121 ;  /* 0x8000000624357c23 */ /* 0x000fe20008010079 */
[----:B------:R-:W-:Y:S01]  /*5530*/  IABS R48, R48 ;  /* 0x0000003000307213 */ /* 0x000fe20000000000 */
[----:B------:R-:W-:Y:S01]  /*5540*/  FFMA.FTZ R36, R33, -UR6, R64 ;  /* 0x8000000621247c23 */ /* 0x000fe20008010040 */
[----:B------:R-:W-:-:S02]  /*5550*/  ISETP.GT.AND P6, PT, R39, R96, PT ;  /* 0x000000602700720c */ /* 0x000fc40003fc4270 */
[----:B------:R-:W-:Y:S02]  /*5560*/  I2FP.F32.S32 R57, R57 ;  /* 0x0000003900397245 */ /* 0x000fe40000201400 */
[----:B------:R-:W-:Y:S02]  /*5570*/  IABS R44, R44 ;  /* 0x0000002c002c7213 */ /* 0x000fe40000000000 */
[----:B------:R-:W-:Y:S01]  /*5580*/  FSEL R64, R32, -INF , !P4 ;  /* 0xff80000020407808 */ /* 0x000fe20006000000 */
[----:B------:R-:W-:Y:S01]  /*5590*/  FFMA.FTZ R150, R57, -UR6, R150 ;  /* 0x8000000639967c23 */ /* 0x000fe20008010096 */
[----:B------:R-:W-:Y:S02]  /*55a0*/  I2FP.F32.S32 R48, R48 ;  /* 0x0000003000307245 */ /* 0x000fe40000201400 */
[----:B------:R-:W-:Y:S02]  /*55b0*/  ISETP.GT.AND P4, PT, R65, R96, PT ;  /* 0x000000604100720c */ /* 0x000fe40003f84270 */
[----:B------:R-:W-:Y:S01]  /*55c0*/  FSEL R56, R56, -INF , !P2 ;  /* 0xff80000038387808 */ /* 0x000fe20005000000 */
[----:B------:R-:W-:Y:S01]  /*55d0*/  FFMA.FTZ R57, R48, -UR6, R147 ;  /* 0x8000000630397c23 */ /* 0x000fe20008010093 */
[----:B------:R-:W-:Y:S01]  /*55e0*/  FSEL R32, R98, -INF , !P6 ;  /* 0xff80000062207808 */ /* 0x000fe20007000000 */
[----:B------:R-:W-:Y:S01]  /*55f0*/  IMAD.IADD R48, R230, 0x1, -R187 ;  /* 0x00000001e6307824 */ /* 0x000fe200078e0abb */
[----:B------:R-:W-:-:S02]  /*5600*/  ISETP.GE.AND P2, PT, R96, R229, PT ;  /* 0x000000e56000720c */ /* 0x000fc40003f46270 */
[----:B------:R-:W-:Y:S02]  /*5610*/  FSEL R53, R53, -INF , !P0 ;  /* 0xff80000035357808 */ /* 0x000fe40004000000 */
[----:B------:R-:W-:Y:S02]  /*5620*/  ISETP.GT.AND P6, PT, R39, R210, PT ;  /* 0x000000d22700720c */ /* 0x000fe40003fc4270 */
[----:B------:R-:W-:Y:S02]  /*5630*/  ISETP.GE.AND P0, PT, R96, R228, PT ;  /* 0x000000e46000720c */ /* 0x000fe40003f06270 */
[----:B------:R-:W-:Y:S02]  /*5640*/  I2FP.F32.S32 R44, R44 ;  /* 0x0000002c002c7245 */ /* 0x000fe40000201400 */
[----:B------:R-:W-:Y:S02]  /*5650*/  IABS R145, R145 ;  /* 0x0000009100917213 */ /* 0x000fe40000000000 */
[----:B------:R-:W-:Y:S01]  /*5660*/  FSEL R36, R36, -INF , !P5 ;  /* 0xff80000024247808 */ /* 0x000fe20006800000 */
[----:B------:R-:W-:Y:S01]  /*5670*/  FFMA.FTZ R147, R44, -UR6, R91 ;  /* 0x800000062c937c23 */ /* 0x000fe2000801005b */
[----:B------:R-:W-:-:S02]  /*5680*/  FSEL R98, R158, -INF , !P4 ;  /* 0xff8000009e627808 */ /* 0x000fc40006000000 */
[----:B------:R-:W-:Y:S02]  /*5690*/  ISETP.GE.AND P5, PT, R96, R227, PT ;  /* 0x000000e36000720c */ /* 0x000fe40003fa6270 */
[----:B------:R-:W-:Y:S02]  /*56a0*/  FSEL R120, R120, -INF , !P3 ;  /* 0xff80000078787808 */ /* 0x000fe40005800000 */
[----:B------:R-:W-:Y:S02]  /*56b0*/  FSEL R32, R32, -INF , !P2 ;  /* 0xff80000020207808 */ /* 0x000fe40005000000 */
[----:B------:R-:W-:Y:S02]  /*56c0*/  ISETP.GE.AND P4, PT, R210, R228, PT ;  /* 0x000000e4d200720c */ /* 0x000fe40003f86270 */
[----:B------:R-:W-:Y:S02]  /*56d0*/  FSEL R41, R84, -INF , !P6 ;  /* 0xff80000054297808 */ /* 0x000fe40007000000 */
[----:B------:R-:W-:Y:S01]  /*56e0*/  ISETP.GE.AND P3, PT, R96, R226, PT ;  /* 0x000000e26000720c */ /* 0x000fe20003f66270 */
[--C-:B------:R-:W-:Y:S01]  /*56f0*/  IMAD.IADD R96, R230, 0x1, -R107.reuse ;  /* 0x00000001e6607824 */ /* 0x100fe200078e0a6b */
[----:B------:R-:W-:Y:S01]  /*5700*/  ISETP.GT.AND P2, PT, R65, R210, PT ;  /* 0x000000d24100720c */ /* 0x000fe20003f44270 */
[----:B------:R-:W-:Y:S01]  /*5710*/  IMAD.IADD R107, R86, 0x1, -R107 ;  /* 0x00000001566b7824 */ /* 0x000fe200078e0a6b */
[----:B------:R-:W-:-:S02]  /*5720*/  FSEL R133, R207, -INF , !P0 ;  /* 0xff800000cf857808 */ /* 0x000fc40004000000 */
[----:B------:R-:W-:Y:S02]  /*5730*/  ISETP.GT.AND P6, PT, R39, R198, PT ;  /* 0x000000c62700720c */ /* 0x000fe40003fc4270 */
[----:B------:R-:W-:Y:S02]  /*5740*/  ISETP.GE.AND P0, PT, R210, R229, PT ;  /* 0x000000e5d200720c */ /* 0x000fe40003f06270 */
[----:B------:R-:W-:Y:S02]  /*5750*/  I2FP.F32.S32 R145, R145 ;  /* 0x0000009100917245 */ /* 0x000fe40000201400 */
[----:B------:R-:W-:Y:S02]  /*5760*/  FSEL R140, R140, -INF , !P5 ;  /* 0xff8000008c8c7808 */ /* 0x000fe40006800000 */
[----:B------:R-:W-:Y:S01]  /*5770*/  FSEL R91, R205, -INF , !P4 ;  /* 0xff800000cd5b7808 */ /* 0x000fe20006000000 */
[----:B------:R-:W-:Y:S01]  /*5780*/  FFMA.FTZ R145, R145, -UR6, R90 ;  /* 0x8000000691917c23 */ /* 0x000fe2000801005a */
[----:B------:R-:W-:-:S02]  /*5790*/  ISETP.GE.AND P5, PT, R210, R227, PT ;  /* 0x000000e3d200720c */ /* 0x000fc40003fa6270 */
[----:B------:R-:W-:Y:S02]  /*57a0*/  FSEL R98, R98, -INF , !P3 ;  /* 0xff80000062627808 */ /* 0x000fe40005800000 */
[----:B------:R-:W-:Y:S02]  /*57b0*/  ISETP.GE.AND P4, PT, R198, R229, PT ;  /* 0x000000e5c600720c */ /* 0x000fe40003f86270 */
[----:B------:R-:W-:Y:S02]  /*57c0*/  FSEL R159, R159, -INF , !P2 ;  /* 0xff8000009f9f7808 */ /* 0x000fe40005000000 */
[----:B------:R-:W-:Y:S02]  /*57d0*/  FSEL R40, R156, -INF , !P6 ;  /* 0xff8000009c287808 */ /* 0x000fe40007000000 */
[----:B------:R-:W-:Y:S02]  /*57e0*/  IABS R48, R48 ;  /* 0x0000003000307213 */ /* 0x000fe40000000000 */
[----:B------:R-:W-:-:S02]  /*57f0*/  ISETP.GE.AND P3, PT, R210, R226, PT ;  /* 0x000000e2d200720c */ /* 0x000fc40003f66270 */
[----:B------:R-:W-:Y:S02]  /*5800*/  FSEL R41, R41, -INF , !P0 ;  /* 0xff80000029297808 */ /* 0x000fe40004000000 */
[----:B------:R-:W-:Y:S02]  /*5810*/  ISETP.GE.AND P2, PT, R198, R228, PT ;  /* 0x000000e4c600720c */ /* 0x000fe40003f46270 */
[----:B------:R-:W-:Y:S02]  /*5820*/  ISETP.GT.AND P0, PT, R65, R198, PT ;  /* 0x000000c64100720c */ /* 0x000fe40003f04270 */
[----:B------:R-:W-:Y:S02]  /*5830*/  ISETP.GT.AND P6, PT, R39, R194, PT ;  /* 0x000000c22700720c */ /* 0x000fe40003fc4270 */
[----:B------:R-:W-:Y:S02]  /*5840*/  FSEL R90, R6, -INF , !P5 ;  /* 0xff800000065a7808 */ /* 0x000fe40006800000 */
[----:B------:R-:W-:-:S02]  /*5850*/  FSEL R40, R40, -INF , !P4 ;  /* 0xff80000028287808 */ /* 0x000fc40006000000 */
[----:B------:R-:W-:Y:S02]  /*5860*/  I2FP.F32.S32 R48, R48 ;  /* 0x0000003000307245 */ /* 0x000fe40000201400 */
[----:B------:R-:W-:Y:S02]  /*5870*/  ISETP.GE.AND P5, PT, R198, R227, PT ;  /* 0x000000e3c600720c */ /* 0x000fe40003fa6270 */
[----:B------:R-:W-:Y:S01]  /*5880*/  FSEL R6, R159, -INF , !P3 ;  /* 0xff8000009f067808 */ /* 0x000fe20005800000 */
[----:B------:R-:W-:Y:S01]  /*5890*/  FFMA.FTZ R141, R48, -UR6, R45 ;  /* 0x80000006308d7c23 */ /* 0x000fe2000801002d */
[----:B------:R-:W-:Y:S02]  /*58a0*/  ISETP.GT.AND P4, PT, R65, R194, PT ;  /* 0x000000c24100720c */ /* 0x000fe40003f84270 */
[----:B------:R-:W-:Y:S02]  /*58b0*/  FSEL R83, R196, -INF , !P2 ;  /* 0xff800000c4537808 */ /* 0x000fe40005000000 */
[----:B------:R-:W-:-:S02]  /*58c0*/  ISETP.GE.AND P3, PT, R198, R226, PT ;  /* 0x000000e2c600720c */ /* 0x000fc40003f66270 */
[----:B------:R-:W-:Y:S02]  /*58d0*/  ISETP.GE.AND P2, PT, R194, R229, PT ;  /* 0x000000e5c200720c */ /* 0x000fe40003f46270 */
[----:B------:R-:W-:Y:S02]  /*58e0*/  FSEL R138, R154, -INF , !P0 ;  /* 0xff8000009a8a7808 */ /* 0x000fe40004000000 */
[----:B------:R-:W-:Y:S02]  /*58f0*/  FSEL R44, R153, -INF , !P6 ;  /* 0xff800000992c7808 */ /* 0x000fe40007000000 */
[----:B------:R-:W-:Y:S02]  /*5900*/  ISETP.GE.AND P0, PT, R194, R228, PT ;  /* 0x000000e4c200720c */ /* 0x000fe40003f06270 */
[----:B------:R-:W-:Y:S02]  /*5910*/  ISETP.GT.AND P6, PT, R39, R192, PT ;  /* 0x000000c02700720c */ /* 0x000fe40003fc4270 */
[----:B------:R-:W-:-:S02]  /*5920*/  FSEL R84, R128, -INF , !P5 ;  /* 0xff80000080547808 */ /* 0x000fc40006800000 */
[----:B------:R-:W-:Y:S02]  /*5930*/  FSEL R155, R155, -INF , !P4 ;  /* 0xff8000009b9b7808 */ /* 0x000fe40006000000 */
[----:B------:R-:W-:Y:S02]  /*5940*/  IABS R95, R95 ;  /* 0x0000005f005f7213 */ /* 0x000fe40000000000 */
[----:B------:R-:W-:Y:S02]  /*5950*/  ISETP.GE.AND P5, PT, R194, R227, PT ;  /* 0x000000e3c200720c */ /* 0x000fe40003fa6270 */
[----:B------:R-:W-:Y:S02]  /*5960*/  FSEL R138, R138, -INF , !P3 ;  /* 0xff8000008a8a7808 */ /* 0x000fe40005800000 */
[----:B------:R-:W-:Y:S02]  /*5970*/  FSEL R44, R44, -INF , !P2 ;  /* 0xff8000002c2c7808 */ /* 0x000fe40005000000 */
[----:B------:R-:W-:-:S02]  /*5980*/  ISETP.GE.AND P4, PT, R192, R228, PT ;  /* 0x000000e4c000720c */ /* 0x000fc40003f86270 */
[----:B------:R-:W-:Y:S02]  /*5990*/  IABS R144, R144 ;  /* 0x0000009000907213 */ /* 0x000fe40000000000 */
[----:B------:R-:W-:Y:S02]  /*59a0*/  ISETP.GE.AND P3, PT, R194, R226, PT ;  /* 0x000000e2c200720c */ /* 0x000fe40003f66270 */
[----:B------:R-:W-:Y:S02]  /*59b0*/  ISETP.GT.AND P2, PT, R65, R192, PT ;  /* 0x000000c04100720c */ /* 0x000fe40003f44270 */
[----:B------:R-:W-:Y:S02]  /*59c0*/  FSEL R33, R110, -INF , !P0 ;  /* 0xff8000006e217808 */ /* 0x000fe40004000000 */
[----:B------:R-:W-:Y:S02]  /*59d0*/  FSEL R45, R152, -INF , !P6 ;  /* 0xff800000982d7808 */ /* 0x000fe40007000000 */
[----:B------:R-:W-:-:S02]  /*59e0*/  ISETP.GE.AND P0, PT, R192, R229, PT ;  /* 0x000000e5c000720c */ /* 0x000fc40003f06270 */
[----:B------:R-:W-:Y:S02]  /*59f0*/  ISETP.GT.AND P6, PT, R39, R190, PT ;  /* 0x000000be2700720c */ /* 0x000fe40003fc4270 */
[----:B------:R-:W-:Y:S02]  /*5a00*/  I2FP.F32.S32 R95, R95 ;  /* 0x0000005f005f7245 */ /* 0x000fe40000201400 */
[----:B------:R-:W-:Y:S02]  /*5a10*/  FSEL R110, R80, -INF , !P5 ;  /* 0xff800000506e7808 */ /* 0x000fe40006800000 */
[----:B------:R-:W-:Y:S01]  /*5a20*/  FSEL R37, R22, -INF , !P4 ;  /* 0xff80000016257808 */ /* 0x000fe20006000000 */
[----:B------:R-:W-:Y:S01]  /*5a30*/  FFMA.FTZ R95, R95, -UR6, R82 ;  /* 0x800000065f5f7c23 */ /* 0x000fe20008010052 */
[----:B------:R-:W-:Y:S02]  /*5a40*/  I2FP.F32.S32 R144, R144 ;  /* 0x0000009000907245 */ /* 0x000fe40000201400 */
[----:B------:R-:W-:-:S02]  /*5a50*/  FSEL R80, R155, -INF , !P3 ;  /* 0xff8000009b507808 */ /* 0x000fc40005800000 */
[----:B------:R-:W-:Y:S01]  /*5a60*/  FSEL R22, R150, -INF , !P2 ;  /* 0xff80000096167808 */ /* 0x000fe20005000000 */
[----:B------:R-:W-:Y:S01]  /*5a70*/  FFMA.FTZ R144, R144, -UR6, R49 ;  /* 0x8000000690907c23 */ /* 0x000fe20008010031 */
[C---:B------:R-:W-:Y:S02]  /*5a80*/  ISETP.GE.AND P5, PT, R192.reuse, R227, PT ;  /* 0x000000e3c000720c */ /* 0x040fe40003fa6270 */
[----:B------:R-:W-:Y:S02]  /*5a90*/  ISETP.GE.AND P3, PT, R192, R226, PT ;  /* 0x000000e2c000720c */ /* 0x000fe40003f66270 */
[----:B------:R-:W-:Y:S02]  /*5aa0*/  FSEL R45, R45, -INF , !P0 ;  /* 0xff8000002d2d7808 */ /* 0x000fe40004000000 */
[----:B------:R-:W-:Y:S02]  /*5ab0*/  ISETP.GE.AND P2, PT, R190, R228, PT ;  /* 0x000000e4be00720c */ /* 0x000fe40003f46270 */
[----:B------:R-:W-:-:S02]  /*5ac0*/  FSEL R48, R87, -INF , !P6 ;  /* 0xff80000057307808 */ /* 0x000fc40007000000 */
[----:B------:R-:W-:Y:S01]  /*5ad0*/  ISETP.GT.AND P0, PT, R65, R190, PT ;  /* 0x000000be4100720c */ /* 0x000fe20003f04270 */
[----:B------:R-:W-:Y:S01]  /*5ae0*/  BAR.SYNC.DEFER_BLOCKING 0x0 ;  /* 0x0000000000007b1d */ /* 0x000fe20000010000 */
[----:B------:R-:W-:Y:S02]  /*5af0*/  ISETP.GE.AND P4, PT, R190, R229, PT ;  /* 0x000000e5be00720c */ /* 0x000fe40003f86270 */
[----:B------:R-:W-:Y:S02]  /*5b00*/  ISETP.GT.AND P6, PT, R39, R188, PT ;  /* 0x000000bc2700720c */ /* 0x000fe40003fc4270 */
[----:B------:R-:W-:Y:S02]  /*5b10*/  FSEL R82, R10, -INF , !P5 ;  /* 0xff8000000a527808 */ /* 0x000fe40006800000 */
[----:B------:R-:W-:Y:S02]  /*5b20*/  FSEL R22, R22, -INF , !P3 ;  /* 0xff80000016167808 */ /* 0x000fe40005800000 */
[----:B------:R-:W-:-:S02]  /*5b30*/  FSEL R87, R14, -INF , !P2 ;  /* 0xff8000000e577808 */ /* 0x000fc40005000000 */
[C---:B------:R-:W-:Y:S02]  /*5b40*/  ISETP.GE.AND P5, PT, R190.reuse, R227, PT ;  /* 0x000000e3be00720c */ /* 0x040fe40003fa6270 */
[----:B------:R-:W-:Y:S02]  /*5b50*/  ISETP.GE.AND P3, PT, R190, R226, PT ;  /* 0x000000e2be00720c */ /* 0x000fe40003f66270 */
[----:B------:R-:W-:Y:S02]  /*5b60*/  FSEL R48, R48, -INF , !P4 ;  /* 0xff80000030307808 */ /* 0x000fe40006000000 */
[----:B------:R-:W-:Y:S02]  /*5b70*/  ISETP.GE.AND P2, PT, R188, R229, PT ;  /* 0x000000e5bc00720c */ /* 0x000fe40003f46270 */
[----:B------:R-:W-:Y:S02]  /*5b80*/  FSEL R14, R151, -INF , !P0 ;  /* 0xff800000970e7808 */ /* 0x000fe40004000000 */
[----:B------:R-:W-:-:S02]  /*5b90*/  FSEL R49, R52, -INF , !P6 ;  /* 0xff80000034317808 */ /* 0x000fc40007000000 */
[----:B------:R-:W-:Y:S02]  /*5ba0*/  ISETP.GT.AND P4, PT, R65, R188, PT ;  /* 0x000000bc4100720c */ /* 0x000fe40003f84270 */
[----:B------:R-:W-:Y:S02]  /*5bb0*/  ISETP.GE.AND P0, PT, R188, R228, PT ;  /* 0x000000e4bc00720c */ /* 0x000fe40003f06270 */
[----:B------:R-:W-:Y:S02]  /*5bc0*/  ISETP.GT.AND P6, PT, R39, R182, PT ;  /* 0x000000b62700720c */ /* 0x000fe40003fc4270 */
[----:B------:R-:W-:Y:S02]  /*5bd0*/  FSEL R136, R136, -INF , !P5 ;  /* 0xff80000088887808 */ /* 0x000fe40006800000 */
[----:B------:R-:W-:Y:S02]  /*5be0*/  FSEL R14, R14, -INF , !P3 ;  /* 0xff8000000e0e7808 */ /* 0x000fe40005800000 */
[----:B------:R-:W-:-:S02]  /*5bf0*/  FSEL R49, R49, -INF , !P2 ;  /* 0xff80000031317808 */ /* 0x000fc40005000000 */
[C---:B------:R-:W-:Y:S02]  /*5c00*/  ISETP.GE.AND P5, PT, R188.reuse, R227, PT ;  /* 0x000000e3bc00720c */ /* 0x040fe40003fa6270 */
[----:B------:R-:W-:Y:S02]  /*5c10*/  ISETP.GE.AND P3, PT, R188, R226, PT ;  /* 0x000000e2bc00720c */ /* 0x000fe40003f66270 */
[----:B------:R-:W-:Y:S02]  /*5c20*/  ISETP.GT.AND P2, PT, R65, R182, PT ;  /* 0x000000b64100720c */ /* 0x000fe40003f44270 */
[----:B------:R-:W-:Y:S02]  /*5c30*/  FSEL R121, R186, -INF , !P0 ;  /* 0xff800000ba797808 */ /* 0x000fe40004000000 */
[----:B------:R-:W-:Y:S02]  /*5c40*/  FSEL R137, R137, -INF , !P4 ;  /* 0xff80000089897808 */ /* 0x000fe40006000000 */
[----:B------:R-:W-:-:S02]  /*5c50*/  ISETP.GE.AND P0, PT, R182, R229, PT ;  /* 0x000000e5b600720c */ /* 0x000fc40003f06270 */
[----:B------:R-:W-:Y:S02]  /*5c60*/  ISETP.GE.AND P4, PT, R182, R228, PT ;  /* 0x000000e4b600720c */ /* 0x000fe40003f86270 */
[----:B------:R-:W-:Y:S02]  /*5c70*/  FSEL R52, R144, -INF , !P6 ;  /* 0xff80000090347808 */ /* 0x000fe40007000000 */
[----:B------:R-:W-:Y:S02]  /*5c80*/  ISETP.GT.AND P6, PT, R39, R180, PT ;  /* 0x000000b42700720c */ /* 0x000fe40003fc4270 */
[----:B------:R-:W-:Y:S02]  /*5c90*/  FSEL R132, R132, -INF , !P5 ;  /* 0xff80000084847808 */ /* 0x000fe40006800000 */
[----:B------:R-:W-:Y:S02]  /*5ca0*/  FSEL R144, R137, -INF , !P3 ;  /* 0xff80000089907808 */ /* 0x000fe40005800000 */
[----:B------:R-:W-:-:S02]  /*5cb0*/  FSEL R57, R57, -INF , !P2 ;  /* 0xff80000039397808 */ /* 0x000fc40005000000 */
[C---:B------:R-:W-:Y:S02]  /*5cc0*/  ISETP.GE.AND P5, PT, R182.reuse, R227, PT ;  /* 0x000000e3b600720c */ /* 0x040fe40003fa6270 */
[----:B------:R-:W-:Y:S02]  /*5cd0*/  ISETP.GE.AND P3, PT, R182, R226, PT ;  /* 0x000000e2b600720c */ /* 0x000fe40003f66270 */
[----:B------:R-:W-:Y:S02]  /*5ce0*/  FSEL R52, R52, -INF , !P0 ;  /* 0xff80000034347808 */ /* 0x000fe40004000000 */
[----:B------:R-:W-:Y:S02]  /*5cf0*/  FSEL R137, R62, -INF , !P4 ;  /* 0xff8000003e897808 */ /* 0x000fe40006000000 */
[----:B------:R-:W-:Y:S02]  /*5d00*/  ISETP.GE.AND P2, PT, R180, R228, PT ;  /* 0x000000e4b400720c */ /* 0x000fe40003f46270 */
[----:B------:R-:W-:-:S02]  /*5d10*/  ISETP.GT.AND P0, PT, R65, R180, PT ;  /* 0x000000b44100720c */ /* 0x000fc40003f04270 */
        /* <DEDUP_REMOVED lines=10> */
[----:B------:R-:W-:Y:S02]  /*5dc0*/  ISETP.GT.AND P4, PT, R65, R178, PT ;  /* 0x000000b24100720c */ /* 0x000fe40003f84270 */
[----:B------:R-:W-:-:S02]  /*5dd0*/  ISETP.GE.AND P2, PT, R178, R229, PT ;  /* 0x000000e5b200720c */ /* 0x000fc40003f46270 */
[----:B------:R-:W-:Y:S02]  /*5de0*/  ISETP.GE.AND P0, PT, R178, R228, PT ;  /* 0x000000e4b200720c */ /* 0x000fe40003f06270 */
[----:B------:R-:W-:Y:S02]  /*5df0*/  FSEL R60, R141, -INF , !P6 ;  /* 0xff8000008d3c7808 */ /* 0x000fe40007000000 */
[----:B------:R-:W-:Y:S02]  /*5e00*/  ISETP.GT.AND P6, PT, R39, R106, PT ;  /* 0x0000006a2700720c */ /* 0x000fe40003fc4270 */
[----:B------:R-:W-:Y:S02]  /*5e10*/  FSEL R252, R252, -INF , !P5 ;  /* 0xff800000fcfc7808 */ /* 0x000fe40006800000 */
[----:B------:R-:W-:Y:S02]  /*5e20*/  FSEL R18, R18, -INF , !P3 ;  /* 0xff80000012127808 */ /* 0x000fe40005800000 */
[----:B------:R-:W-:-:S02]  /*5e30*/  ISETP.GE.AND P5, PT, R178, R227, PT ;  /* 0x000000e3b200720c */ /* 0x000fc40003fa6270 */
[----:B------:R-:W-:Y:S02]  /*5e40*/  ISETP.GE.AND P3, PT, R178, R226, PT ;  /* 0x000000e2b200720c */ /* 0x000fe40003f66270 */
[----:B------:R-:W-:Y:S02]  /*5e50*/  FSEL R10, R143, -INF , !P4 ;  /* 0xff8000008f0a7808 */ /* 0x000fe40006000000 */
        /* <DEDUP_REMOVED lines=20> */
[----:B------:R-:W-:Y:S02]  /*5fa0*/  ISETP.GE.AND P3, PT, R172, R226, PT ;  /* 0x000000e2ac00720c */ /* 0x000fe40003f66270 */
[----:B------:R-:W-:-:S02]  /*5fb0*/  FSEL R68, R68, -INF , !P4 ;  /* 0xff80000044447808 */ /* 0x000fc40006000000 */
[----:B------:R-:W-:Y:S02]  /*5fc0*/  FSEL R145, R170, -INF , !P2 ;  /* 0xff800000aa917808 */ /* 0x000fe40005000000 */
[----:B------:R-:W-:Y:S02]  /*5fd0*/  FSEL R147, R147, -INF , !P0 ;  /* 0xff80000093937808 */ /* 0x000fe40004000000 */
[----:B------:R-:W-:Y:S02]  /*5fe0*/  ISETP.GT.AND P4, PT, R65, R168, PT ;  /* 0x000000a84100720c */ /* 0x000fe40003f84270 */
[----:B------:R-:W-:Y:S02]  /*5ff0*/  ISETP.GE.AND P2, PT, R168, R229, PT ;  /* 0x000000e5a800720c */ /* 0x000fe40003f46270 */
[----:B------:R-:W-:Y:S02]  /*6000*/  FSEL R148, R148, -INF , !P6 ;  /* 0xff80000094947808 */ /* 0x000fe40007000000 */
[----:B------:R-:W-:-:S02]  /*6010*/  ISETP.GE.AND P0, PT, R168, R228, PT ;  /* 0x000000e4a800720c */ /* 0x000fc40003f06270 */
[----:B------:R-:W-:Y:S02]  /*6020*/  ISETP.GT.AND P6, PT, R39, R166, PT ;  /* 0x000000a62700720c */ /* 0x000fe40003fc4270 */
[----:B------:R-:W-:Y:S02]  /*6030*/  FSEL R250, R147, -INF , !P3 ;  /* 0xff80000093fa7808 */ /* 0x000fe40005800000 */
[----:B------:R-:W-:Y:S02]  /*6040*/  ISETP.GE.AND P3, PT, R168, R226, PT ;  /* 0x000000e2a800720c */ /* 0x000fe40003f66270 */
[----:B------:R-:W-:Y:S02]  /*6050*/  FSEL R149, R148, -INF , !P2 ;  /* 0xff80000094957808 */ /* 0x000fe40005000000 */
[----:B------:R-:W-:Y:S02]  /*6060*/  FSEL R92, R92, -INF , !P4 ;  /* 0xff8000005c5c7808 */ /* 0x000fe40006000000 */
[----:B------:R-:W-:-:S02]  /*6070*/  ISETP.GT.AND P2, PT, R65, R166, PT ;  /* 0x000000a64100720c */ /* 0x000fc40003f44270 */
[----:B------:R-:W-:Y:S02]  /*6080*/  FSEL R147, R167, -INF , !P0 ;  /* 0xff800000a7937808 */ /* 0x000fe40004000000 */
[C---:B------:R-:W-:Y:S02]  /*6090*/  ISETP.GE.AND P0, PT, R166.reuse, R229, PT ;  /* 0x000000e5a600720c */ /* 0x040fe40003f06270 */
[----:B------:R-:W-:Y:S02]  /*60a0*/  ISETP.GE.AND P4, PT, R166, R228, PT ;  /* 0x000000e4a600720c */ /* 0x000fe40003f86270 */
[----:B------:R-:W-:Y:S02]  /*60b0*/  FSEL R142, R142, -INF , !P6 ;  /* 0xff8000008e8e7808 */ /* 0x000fe40007000000 */
[----:B------:R-:W-:Y:S02]  /*60c0*/  ISETP.GT.AND P6, PT, R39, R164, PT ;  /* 0x000000a42700720c */ /* 0x000fe40003fc4270 */
[----:B------:R-:W-:-:S02]  /*60d0*/  FSEL R128, R92, -INF , !P3 ;  /* 0xff8000005c807808 */ /* 0x000fc40005800000 */
[----:B------:R-:W-:Y:S02]  /*60e0*/  ISETP.GE.AND P3, PT, R166, R226, PT ;  /* 0x000000e2a600720c */ /* 0x000fe40003f66270 */
[----:B------:R-:W-:Y:S02]  /*60f0*/  FSEL R101, R101, -INF , !P2 ;  /* 0xff80000065657808 */ /* 0x000fe40005000000 */
[----:B------:R-:W-:Y:S02]  /*6100*/  IABS R107, R107 ;  /* 0x0000006b006b7213 */ /* 0x000fe40000000000 */
[----:B------:R-:W-:Y:S02]  /*6110*/  FSEL R92, R142, -INF , !P0 ;  /* 0xff8000008e5c7808 */ /* 0x000fe40004000000 */
[----:B------:R-:W-:Y:S02]  /*6120*/  FSEL R165, R165, -INF , !P4 ;  /* 0xff800000a5a57808 */ /* 0x000fe40006000000 */
[----:B------:R-:W-:-:S02]  /*6130*/  ISETP.GT.AND P0, PT, R65, R164, PT ;  /* 0x000000a44100720c */ /* 0x000fc40003f04270 */
[----:B------:R-:W-:Y:S02]  /*6140*/  ISETP.GE.AND P4, PT, R164, R229, PT ;  /* 0x000000e5a400720c */ /* 0x000fe40003f86270 */
[----:B------:R-:W-:Y:S02]  /*6150*/  FSEL R129, R129, -INF , !P6 ;  /* 0xff80000081817808 */ /* 0x000fe40007000000 */
[----:B------:R-:W-:Y:S01]  /*6160*/  FSEL R240, R101, -INF , !P3 ;  /* 0xff80000065f07808 */ /* 0x000fe20005800000 */
[----:B------:R-:W-:Y:S01]  /*6170*/  IMAD.MOV.U32 R101, RZ, RZ, R107 ;  /* 0x000000ffff657224 */ /* 0x000fe200078e006b */
[----:B------:R-:W-:Y:S02]  /*6180*/  FSEL R104, R124, -INF , !P5 ;  /* 0xff8000007c687808 */ /* 0x000fe40006800000 */
[----:B------:R-:W-:Y:S02]  /*6190*/  ISETP.GE.AND P3, PT, R164, R226, PT ;  /* 0x000000e2a400720c */ /* 0x000fe40003f66270 */
[----:B------:R-:W-:-:S02]  /*61a0*/  FSEL R107, R129, -INF , !P4 ;  /* 0xff800000816b7808 */ /* 0x000fc40006000000 */
[----:B------:R-:W-:Y:S02]  /*61b0*/  FSEL R95, R95, -INF , !P0 ;  /* 0xff8000005f5f7808 */ /* 0x000fe40004000000 */
[----:B------:R-:W-:Y:S02]  /*61c0*/  ISETP.GE.AND P5, PT, R172, R227, PT ;  /* 0x000000e3ac00720c */ /* 0x000fe40003fa6270 */
[----:B------:R-:W-:Y:S02]  /*61d0*/  ISETP.GT.AND P4, PT, R65, R162, PT ;  /* 0x000000a24100720c */ /* 0x000fe40003f84270 */
[----:B------:R-:W-:Y:S01]  /*61e0*/  FSEL R238, R95, -INF , !P3 ;  /* 0xff8000005fee7808 */ /* 0x000fe20005800000 */
[--C-:B------:R-:W-:Y:S01]  /*61f0*/  IMAD.IADD R95, R230, 0x1, -R97.reuse ;  /* 0x00000001e65f7824 */ /* 0x100fe200078e0a61 */
[----:B------:R-:W-:Y:S01]  /*6200*/  FSEL R100, R100, -INF , !P5 ;  /* 0xff80000064647808 */ /* 0x000fe20006800000 */
[----:B------:R-:W-:Y:S01]  /*6210*/  IMAD.IADD R97, R86, 0x1, -R97 ;  /* 0x0000000156617824 */ /* 0x000fe200078e0a61 */
[----:B------:R-:W-:-:S02]  /*6220*/  ISETP.GE.AND P3, PT, R162, R226, PT ;  /* 0x000000e2a200720c */ /* 0x000fc40003f66270 */
[----:B------:R-:W-:Y:S02]  /*6230*/  FSEL R85, R85, -INF , !P4 ;  /* 0xff80000055557808 */ /* 0x000fe40006000000 */
[----:B------:R-:W-:Y:S02]  /*6240*/  ISETP.GE.AND P5, PT, R168, R227, PT ;  /* 0x000000e3a800720c */ /* 0x000fe40003fa6270 */
[----:B------:R-:W-:Y:S02]  /*6250*/  IABS R96, R96 ;  /* 0x0000006000607213 */ /* 0x000fe40000000000 */
[----:B------:R-:W-:Y:S01]  /*6260*/  FSEL R168, R85, -INF , !P3 ;  /* 0xff80000055a87808 */ /* 0x000fe20005800000 */
[--C-:B------:R-:W-:Y:S01]  /*6270*/  IMAD.IADD R85, R230, 0x1, -R63.reuse ;  /* 0x00000001e6557824 */ /* 0x100fe200078e0a3f */
[----:B------:R-:W-:Y:S01]  /*6280*/  FSEL R248, R248, -INF , !P5 ;  /* 0xff800000f8f87808 */ /* 0x000fe20006800000 */
[----:B------:R-:W-:Y:S01]  /*6290*/  IMAD.IADD R63, R86, 0x1, -R63 ;  /* 0x00000001563f7824 */ /* 0x000fe200078e0a3f */
[----:B------:R-:W-:-:S02]  /*62a0*/  I2FP.F32.S32 R129, R96 ;  /* 0x0000006000817245 */ /* 0x000fc40000201400 */
[----:B------:R-:W-:Y:S02]  /*62b0*/  ISETP.GE.AND P5, PT, R166, R227, PT ;  /* 0x000000e3a600720c */ /* 0x000fe40003fa6270 */
[----:B------:R-:W-:Y:S01]  /*62c0*/  ISETP.GE.AND P2, PT, R164, R228, PT ;  /* 0x000000e4a400720c */ /* 0x000fe20003f46270 */
[----:B------:R-:W-:Y:S01]  /*62d0*/  FFMA.FTZ R129, R129, -UR6, R28 ;  /* 0x8000000681817c23 */ /* 0x000fe2000801001c */
[----:B------:R-:W-:Y:S02]  /*62e0*/  IABS R95, R95 ;  /* 0x0000005f005f7213 */ /* 0x000fe40000000000 */
[----:B------:R-:W-:Y:S02]  /*62f0*/  ISETP.GT.AND P6, PT, R39, R162, PT ;  /* 0x000000a22700720c */ /* 0x000fe40003fc4270 */
[----:B------:R-:W-:Y:S02]  /*6300*/  FSEL R246, R246, -INF , !P5 ;  /* 0xff800000f6f67808 */ /* 0x000fe40006800000 */
[----:B------:R-:W-:-:S02]  /*6310*/  I2FP.F32.S32 R101, R101 ;  /* 0x0000006500657245 */ /* 0x000fc40000201400 */
[----:B------:R-:W-:Y:S02]  /*6320*/  FSEL R163, R163, -INF , !P2 ;  /* 0xff800000a3a37808 */ /* 0x000fe40005000000 */
[----:B------:R-:W-:Y:S01]  /*6330*/  I2FP.F32.S32 R96, R95 ;  /* 0x0000005f00607245 */ /* 0x000fe20000201400 */
[--C-:B------:R-:W-:Y:S01]  /*6340*/  IMAD.IADD R95, R230, 0x1, -R51.reuse ;  /* 0x00000001e65f7824 */ /* 0x100fe200078e0a33 */
[----:B------:R-:W-:Y:S01]  /*6350*/  ISETP.GE.AND P5, PT, R164, R227, PT ;  /* 0x000000e3a400720c */ /* 0x000fe20003fa6270 */
[----:B------:R-:W-:Y:S01]  /*6360*/  IMAD.IADD R51, R86, 0x1, -R51 ;  /* 0x0000000156337824 */ /* 0x000fe200078e0a33 */
[C---:B------:R-:W-:Y:S01]  /*6370*/  ISETP.GE.AND P2, PT, R162.reuse, R229, PT ;  /* 0x000000e5a200720c */ /* 0x040fe20003f46270 */
[----:B------:R-:W-:Y:S01]  /*6380*/  FFMA.FTZ R101, R101, -UR6, R134 ;  /* 0x8000000665657c23 */ /* 0x000fe20008010086 */
[----:B------:R-:W-:Y:S01]  /*6390*/  ISETP.GE.AND P0, PT, R162, R228, PT ;  /* 0x000000e4a200720c */ /* 0x000fe20003f06270 */
[----:B------:R-:W-:Y:S01]  /*63a0*/  FFMA.FTZ R96, R96, -UR6, R29 ;  /* 0x8000000660607c23 */ /* 0x000fe2000801001d */
[----:B------:R-:W-:-:S02]  /*63b0*/  IABS R97, R97 ;  /* 0x0000006100617213 */ /* 0x000fc40000000000 */
[----:B------:R-:W-:Y:S02]  /*63c0*/  FSEL R28, R94, -INF , !P6 ;  /* 0xff8000005e1c7808 */ /* 0x000fe40007000000 */
[----:B------:R-:W-:Y:S02]  /*63d0*/  IABS R85, R85 ;  /* 0x0000005500557213 */ /* 0x000fe40000000000 */
[----:B------:R-:W-:Y:S02]  /*63e0*/  IABS R63, R63 ;  /* 0x0000003f003f7213 */ /* 0x000fe40000000000 */
[----:B------:R-:W-:Y:S02]  /*63f0*/  ISETP.GT.AND P6, PT, R39, R160, PT ;  /* 0x000000a02700720c */ /* 0x000fe40003fc4270 */
[----:B------:R-:W-:Y:S02]  /*6400*/  FSEL R244, R244, -INF , !P5 ;  /* 0xff800000f4f47808 */ /* 0x000fe40006800000 */
[----:B------:R-:W-:-:S02]  /*6410*/  FSEL R28, R28, -INF , !P2 ;  /* 0xff8000001c1c7808 */ /* 0x000fc40005000000 */
[----:B------:R-:W-:Y:S02]  /*6420*/  I2FP.F32.S32 R94, R97 ;  /* 0x00000061005e7245 */ /* 0x000fe40000201400 */
[----:B------:R-:W-:Y:S02]  /*6430*/  FSEL R161, R161, -INF , !P0 ;  /* 0xff800000a1a17808 */ /* 0x000fe40004000000 */
[----:B------:R-:W-:Y:S01]  /*6440*/  I2FP.F32.S32 R85, R85 ;  /* 0x0000005500557245 */ /* 0x000fe20000201400 */
[----:B------:R-:W-:Y:S01]  /*6450*/  FFMA.FTZ R94, R94, -UR6, R135 ;  /* 0x800000065e5e7c23 */ /* 0x000fe20008010087 */
[----:B------:R-:W-:Y:S02]  /*6460*/  I2FP.F32.S32 R63, R63 ;  /* 0x0000003f003f7245 */ /* 0x000fe40000201400 */
[----:B------:R-:W-:Y:S01]  /*6470*/  ISETP.GE.AND P5, PT, R162, R227, PT ;  /* 0x000000e3a200720c */ /* 0x000fe20003fa6270 */
[----:B------:R-:W-:Y:S01]  /*6480*/  FFMA.FTZ R85, R85, -UR6, R24 ;  /* 0x8000000655557c23 */ /* 0x000fe20008010018 */
[----:B------:R-:W-:Y:S01]  /*6490*/  ISETP.GT.AND P2, PT, R65, R160, PT ;  /* 0x000000a04100720c */ /* 0x000fe20003f44270 */
[----:B------:R-:W-:Y:S01]  /*64a0*/  FFMA.FTZ R63, R63, -UR6, R78 ;  /* 0x800000063f3f7c23 */ /* 0x000fe2000801004e */
[----:B------:R-:W-:-:S02]  /*64b0*/  ISETP.GE.AND P0, PT, R160, R229, PT ;  /* 0x000000e5a000720c */ /* 0x000fc40003f06270 */
[----:B------:R-:W-:Y:S02]  /*64c0*/  ISETP.GE.AND P4, PT, R160, R228, PT ;  /* 0x000000e4a000720c */ /* 0x000fe40003f86270 */
[----:B------:R-:W-:Y:S02]  /*64d0*/  FSEL R29, R129, -INF , !P6 ;  /* 0xff800000811d7808 */ /* 0x000fe40007000000 */
[----:B------:R-:W-:Y:S02]  /*64e0*/  ISETP.GT.AND P6, PT, R39, R114, PT ;  /* 0x000000722700720c */ /* 0x000fe40003fc4270 */
[----:B------:R-:W-:Y:S02]  /*64f0*/  IABS R51, R51 ;  /* 0x0000003300337213 */ /* 0x000fe40000000000 */
[----:B------:R-:W-:Y:S02]  /*6500*/  FSEL R242, R242, -INF , !P5 ;  /* 0xff800000f2f27808 */ /* 0x000fe40006800000 */
[----:B------:R-:W-:-:S02]  /*6510*/  ISETP.GE.AND P3, PT, R160, R226, PT ;  /* 0x000000e2a000720c */ /* 0x000fc40003f66270 */
[----:B------:R-:W-:Y:S02]  /*6520*/  FSEL R29, R29, -INF , !P0 ;  /* 0xff8000001d1d7808 */ /* 0x000fe40004000000 */
[----:B------:R-:W-:Y:S02]  /*6530*/  FSEL R111, R111, -INF , !P4 ;  /* 0xff8000006f6f7808 */ /* 0x000fe40006000000 */
[----:B------:R-:W-:Y:S02]  /*6540*/  FSEL R101, R101, -INF , !P2 ;  /* 0xff80000065657808 */ /* 0x000fe40005000000 */
[----:B------:R-:W-:Y:S02]  /*6550*/  ISETP.GE.AND P5, PT, R160, R227, PT ;  /* 0x000000e3a000720c */ /* 0x000fe40003fa6270 */
[----:B------:R-:W-:Y:S02]  /*6560*/  ISETP.GT.AND P0, PT, R65, R114, PT ;  /* 0x000000724100720c */ /* 0x000fe40003f04270 */
[----:B------:R-:W-:-:S02]  /*6570*/  ISETP.GE.AND P4, PT, R114, R229, PT ;  /* 0x000000e57200720c */ /* 0x000fc40003f86270 */
[----:B------:R-:W-:Y:S02]  /*6580*/  FSEL R24, R96, -INF , !P6 ;  /* 0xff80000060187808 */ /* 0x000fe40007000000 */
[----:B------:R-:W-:Y:S01]  /*6590*/  I2FP.F32.S32 R78, R51 ;  /* 0x00000033004e7245 */ /* 0x000fe20000201400 */
[--C-:B------:R-:W-:Y:S01]  /*65a0*/  IMAD.IADD R51, R230, 0x1, -R43.reuse ;  /* 0x00000001e6337824 */ /* 0x100fe200078e0a2b */
[----:B------:R-:W-:Y:S01]  /*65b0*/  FSEL R188, R101, -INF , !P3 ;  /* 0xff80000065bc7808 */ /* 0x000fe20005800000 */
[----:B------:R-:W-:Y:S01]  /*65c0*/  IMAD.IADD R43, R86, 0x1, -R43 ;  /* 0x00000001562b7824 */ /* 0x000fe200078e0a2b */
[----:B------:R-:W-:Y:S01]  /*65d0*/  FSEL R234, R234, -INF , !P5 ;  /* 0xff800000eaea7808 */ /* 0x000fe20006800000 */
[----:B------:R-:W-:Y:S01]  /*65e0*/  FFMA.FTZ R78, R78, -UR6, R79 ;  /* 0x800000064e4e7c23 */ /* 0x000fe2000801004f */
[----:B------:R-:W-:Y:S02]  /*65f0*/  ISETP.GE.AND P3, PT, R114, R226, PT ;  /* 0x000000e27200720c */ /* 0x000fe40003f66270 */
[----:B------:R-:W-:-:S02]  /*6600*/  FSEL R24, R24, -INF , !P4 ;  /* 0xff80000018187808 */ /* 0x000fc40006000000 */
[----:B------:R-:W-:Y:S02]  /*6610*/  FSEL R94, R94, -INF , !P0 ;  /* 0xff8000005e5e7808 */ /* 0x000fe40004000000 */
[----:B------:R-:W-:Y:S02]  /*6620*/  ISETP.GE.AND P5, PT, R114, R227, PT ;  /* 0x000000e37200720c */ /* 0x000fe40003fa6270 */
[----:B------:R-:W-:Y:S02]  /*6630*/  ISETP.GT.AND P4, PT, R65, R112, PT ;  /* 0x000000704100720c */ /* 0x000fe40003f84270 */
[----:B------:R-:W-:Y:S02]  /*6640*/  IABS R51, R51 ;  /* 0x0000003300337213 */ /* 0x000fe40000000000 */
[----:B------:R-:W-:Y:S02]  /*6650*/  IABS R95, R95 ;  /* 0x0000005f005f7213 */ /* 0x000fe40000000000 */
[----:B------:R-:W-:Y:S01]  /*6660*/  FSEL R210, R94, -INF , !P3 ;  /* 0xff8000005ed27808 */ /* 0x000fe20005800000 */
[----:B------:R-:W-:Y:S01]  /*6670*/  IMAD.MOV.U32 R79, RZ, RZ, R51 ;  /* 0x000000ffff4f7224 */ /* 0x000fe200078e0033 */
[----:B------:R-:W-:-:S02]  /*6680*/  FSEL R232, R232, -INF , !P5 ;  /* 0xff800000e8e87808 */ /* 0x000fc40006800000 */
[----:B------:R-:W-:Y:S02]  /*6690*/  ISETP.GE.AND P3, PT, R112, R226, PT ;  /* 0x000000e27000720c */ /* 0x000fe40003f66270 */
[----:B------:R-:W-:Y:S02]  /*66a0*/  FSEL R63, R63, -INF , !P4 ;  /* 0xff8000003f3f7808 */ /* 0x000fe40006000000 */
[----:B------:R-:W-:Y:S02]  /*66b0*/  ISETP.GE.AND P2, PT, R114, R228, PT ;  /* 0x000000e47200720c */ /* 0x000fe40003f46270 */
[----:B------:R-:W-:Y:S02]  /*66c0*/  ISETP.GE.AND P5, PT, R112, R227, PT ;  /* 0x000000e37000720c */ /* 0x000fe40003fa6270 */
[----:B------:R-:W-:Y:S02]  /*66d0*/  ISETP.GT.AND P6, PT, R39, R112, PT ;  /* 0x000000702700720c */ /* 0x000fe40003fc4270 */
[----:B------:R-:W-:-:S02]  /*66e0*/  I2FP.F32.S32 R96, R95 ;  /* 0x0000005f00607245 */ /* 0x000fc40000201400 */
[----:B------:R-:W-:Y:S02]  /*66f0*/  IABS R43, R43 ;  /* 0x0000002b002b7213 */ /* 0x000fe40000000000 */
[----:B------:R-:W-:Y:S01]  /*6700*/  FSEL R198, R63, -INF , !P3 ;  /* 0xff8000003fc67808 */ /* 0x000fe20005800000 */
[----:B------:R-:W-:Y:S01]  /*6710*/  IMAD.IADD R63, R230, 0x1, -R55 ;  /* 0x00000001e63f7824 */ /* 0x000fe200078e0a37 */
[----:B------:R-:W-:Y:S01]  /*6720*/  FSEL R97, R109, -INF , !P2 ;  /* 0xff8000006d617808 */ /* 0x000fe20005000000 */
[----:B------:R-:W-:Y:S01]  /*6730*/  FFMA.FTZ R96, R96, -UR6, R25 ;  /* 0x8000000660607c23 */ /* 0x000fe20008010019 */
[----:B------:R-:W-:Y:S01]  /*6740*/  FSEL R218, R218, -INF , !P5 ;  /* 0xff800000dada7808 */ /* 0x000fe20006800000 */
[----:B------:R-:W-:Y:S01]  /*6750*/  IMAD.MOV.U32 R51, RZ, RZ, R43 ;  /* 0x000000ffff337224 */ /* 0x000fe200078e002b */
[----:B------:R-:W-:Y:S02]  /*6760*/  ISETP.GE.AND P2, PT, R112, R229, PT ;  /* 0x000000e57000720c */ /* 0x000fe40003f46270 */
[----:B------:R-:W-:-:S02]  /*6770*/  FSEL R85, R85, -INF , !P6 ;  /* 0xff80000055557808 */ /* 0x000fc40007000000 */
[----:B------:R-:W-:Y:S02]  /*6780*/  ISETP.GE.AND P5, PT, R108, R227, PT ;  /* 0x000000e36c00720c */ /* 0x000fe40003fa6270 */
[----:B------:R-:W-:Y:S02]  /*6790*/  I2FP.F32.S32 R79, R79 ;  /* 0x0000004f004f7245 */ /* 0x000fe40000201400 */
[----:B------:R-:W-:Y:S02]  /*67a0*/  ISETP.GT.AND P6, PT, R39, R108, PT ;  /* 0x0000006c2700720c */ /* 0x000fe40003fc4270 */
[----:B------:R-:W-:Y:S01]  /*67b0*/  FSEL R43, R85, -INF , !P2 ;  /* 0xff800000552b7808 */ /* 0x000fe20005000000 */
[----:B------:R-:W-:Y:S01]  /*67c0*/  IMAD.IADD R85, R86, 0x1, -R55 ;  /* 0x0000000156557824 */ /* 0x000fe200078e0a37 */
[----:B------:R-:W-:Y:S01]  /*67d0*/  IABS R63, R63 ;  /* 0x0000003f003f7213 */ /* 0x000fe20000000000 */
[----:B------:R-:W-:Y:S01]  /*67e0*/  FFMA.FTZ R55, R79, -UR6, R20 ;  /* 0x800000064f377c23 */ /* 0x000fe20008010014 */
[----:B------:R-:W-:Y:S01]  /*67f0*/  FSEL R182, R11, -INF , !P5 ;  /* 0xff8000000bb67808 */ /* 0x000fe20006800000 */
[--C-:B------:R-:W-:Y:S01]  /*6800*/  IMAD.IADD R11, R230, 0x1, -R47.reuse ;  /* 0x00000001e60b7824 */ /* 0x100fe200078e0a2f */
[----:B------:R-:W-:Y:S01]  /*6810*/  ISETP.GE.AND P0, PT, R112, R228, PT ;  /* 0x000000e47000720c */ /* 0x000fe20003f06270 */
[----:B------:R-:W-:Y:S01]  /*6820*/  IMAD.IADD R47, R86, 0x1, -R47 ;  /* 0x00000001562f7824 */ /* 0x000fe200078e0a2f */
[----:B------:R-:W-:-:S02]  /*6830*/  FSEL R20, R96, -INF , !P6 ;  /* 0xff80000060147808 */ /* 0x000fc40007000000 */
[----:B------:R-:W-:Y:S02]  /*6840*/  I2FP.F32.S32 R96, R63 ;  /* 0x0000003f00607245 */ /* 0x000fe40000201400 */
[----:B------:R-:W-:Y:S02]  /*6850*/  I2FP.F32.S32 R51, R51 ;  /* 0x0000003300337245 */ /* 0x000fe40000201400 */
[----:B------:R-:W-:Y:S01]  /*6860*/  FSEL R25, R105, -INF , !P0 ;  /* 0xff80000069197808 */ /* 0x000fe20004000000 */
[----:B------:R-:W-:Y:S01]  /*6870*/  FFMA.FTZ R96, R96, -UR6, R21 ;  /* 0x8000000660607c23 */ /* 0x000fe20008010015 */
[----:B------:R-:W-:Y:S01]  /*6880*/  ISETP.GT.AND P6, PT, R39, R102, PT ;  /* 0x000000662700720c */ /* 0x000fe20003fc4270 */
[----:B------:R-:W-:Y:S01]  /*6890*/  FFMA.FTZ R51, R51, -UR6, R130 ;  /* 0x8000000633337c23 */ /* 0x000fe20008010082 */
[----:B------:R-:W-:Y:S02]  /*68a0*/  IABS R11, R11 ;  /* 0x0000000b000b7213 */ /* 0x000fe40000000000 */
[----:B------:R-:W-:-:S02]  /*68b0*/  ISETP.GT.AND P2, PT, R65, R108, PT ;  /* 0x0000006c4100720c */ /* 0x000fc40003f44270 */
[C---:B------:R-:W-:Y:S02]  /*68c0*/  ISETP.GE.AND P0, PT, R108.reuse, R229, PT ;  /* 0x000000e56c00720c */ /* 0x040fe40003f06270 */
[----:B------:R-:W-:Y:S02]  /*68d0*/  IABS R47, R47 ;  /* 0x0000002f002f7213 */ /* 0x000fe40000000000 */
[----:B------:R-:W-:Y:S01]  /*68e0*/  FSEL R21, R55, -INF , !P6 ;  /* 0xff80000037157808 */ /* 0x000fe20007000000 */
[----:B------:R-:W-:Y:S01]  /*68f0*/  IMAD.MOV.U32 R55, RZ, RZ, R11 ;  /* 0x000000ffff377224 */ /* 0x000fe200078e000b */
[----:B------:R-:W-:Y:S01]  /*6900*/  ISETP.GE.AND P3, PT, R108, R226, PT ;  /* 0x000000e26c00720c */ /* 0x000fe20003f66270 */
[----:B------:R-:W-:Y:S01]  /*6910*/  IMAD.MOV.U32 R11, RZ, RZ, R47 ;  /* 0x000000ffff0b7224 */ /* 0x000fe200078e002f */
[----:B------:R-:W-:Y:S02]  /*6920*/  FSEL R20, R20, -INF , !P0 ;  /* 0xff80000014147808 */ /* 0x000fe40004000000 */
[----:B------:R-:W-:-:S02]  /*6930*/  FSEL R78, R78, -INF , !P2 ;  /* 0xff8000004e4e7808 */ /* 0x000fc40005000000 */
[----:B------:R-:W-:Y:S02]  /*6940*/  ISETP.GT.AND P0, PT, R65, R102, PT ;  /* 0x000000664100720c */ /* 0x000fe40003f04270 */
[----:B------:R-:W-:Y:S02]  /*6950*/  ISETP.GE.AND P4, PT, R108, R228, PT ;  /* 0x000000e46c00720c */ /* 0x000fe40003f86270 */
[----:B------:R-:W-:Y:S02]  /*6960*/  IABS R85, R85 ;  /* 0x0000005500557213 */ /* 0x000fe40000000000 */
[----:B------:R-:W-:Y:S02]  /*6970*/  FSEL R196, R78, -INF , !P3 ;  /* 0xff8000004ec47808 */ /* 0x000fe40005800000 */
[----:B------:R-:W-:Y:S02]  /*6980*/  ISETP.GE.AND P3, PT, R102, R226, PT ;  /* 0x000000e26600720c */ /* 0x000fe40003f66270 */
[----:B------:R-:W-:-:S02]  /*6990*/  FSEL R51, R51, -INF , !P0 ;  /* 0xff80000033337808 */ /* 0x000fc40004000000 */
[----:B------:R-:W-:Y:S02]  /*69a0*/  I2FP.F32.S32 R11, R11 ;  /* 0x0000000b000b7245 */ /* 0x000fe40000201400 */
[----:B------:R-:W-:Y:S02]  /*69b0*/  I2FP.F32.S32 R94, R85 ;  /* 0x00000055005e7245 */ /* 0x000fe40000201400 */
[----:B------:R-:W-:Y:S01]  /*69c0*/  FSEL R79, R103, -INF , !P4 ;  /* 0xff800000674f7808 */ /* 0x000fe20006000000 */
[----:B------:R-:W-:Y:S01]  /*69d0*/  FFMA.FTZ R74, R11, -UR6, R74 ;  /* 0x800000060b4a7c23 */ /* 0x000fe2000801004a */
[----:B------:R-:W-:Y:S01]  /*69e0*/  ISETP.GE.AND P4, PT, R102, R229, PT ;  /* 0x000000e56600720c */ /* 0x000fe20003f86270 */
[----:B------:R-:W-:Y:S01]  /*69f0*/  FFMA.FTZ R94, R94, -UR6, R131 ;  /* 0x800000065e5e7c23 */ /* 0x000fe20008010083 */
[----:B------:R-:W-:Y:S01]  /*6a00*/  FSEL R194, R51, -INF , !P3 ;  /* 0xff80000033c27808 */ /* 0x000fe20005800000 */
[--C-:B------:R-:W-:Y:S01]  /*6a10*/  IMAD.IADD R51, R230, 0x1, -R35.reuse ;  /* 0x00000001e6337824 */ /* 0x100fe200078e0a23 */
[----:B------:R-:W-:Y:S01]  /*6a20*/  FSEL R47, R21, -INF , !P4 ;  /* 0xff800000152f7808 */ /* 0x000fe20006000000 */
[----:B------:R-:W-:Y:S01]  /*6a30*/  IMAD.IADD R35, R86, 0x1, -R35 ;  /* 0x0000000156237824 */ /* 0x000fe200078e0a23 */
[----:B------:R-:W-:Y:S01]  /*6a40*/  ISETP.GT.AND P4, PT, R65, R58, PT ;  /* 0x0000003a4100720c */ /* 0x000fe20003f84270 */
[--C-:B------:R-:W-:Y:S01]  /*6a50*/  IMAD.IADD R11, R230, 0x1, -R31.reuse ;  /* 0x00000001e60b7824 */ /* 0x100fe200078e0a1f */
[----:B------:R-:W-:Y:S01]  /*6a60*/  ISETP.GE.AND P2, PT, R102, R228, PT ;  /* 0x000000e46600720c */ /* 0x000fe20003f46270 */
[----:B------:R-:W-:Y:S01]  /*6a70*/  IMAD.IADD R31, R86, 0x1, -R31 ;  /* 0x00000001561f7824 */ /* 0x000fe200078e0a1f */
[----:B------:R-:W-:-:S02]  /*6a80*/  ISETP.GE.AND P5, PT, R102, R227, PT ;  /* 0x000000e36600720c */ /* 0x000fc40003fa6270 */
[----:B------:R-:W-:Y:S02]  /*6a90*/  I2FP.F32.S32 R55, R55 ;  /* 0x0000003700377245 */ /* 0x000fe40000201400 */
[----:B------:R-:W-:Y:S02]  /*6aa0*/  IABS R51, R51 ;  /* 0x0000003300337213 */ /* 0x000fe40000000000 */
[----:B------:R-:W-:Y:S01]  /*6ab0*/  IABS R35, R35 ;  /* 0x0000002300237213 */ /* 0x000fe20000000000 */
[----:B------:R-:W-:Y:S01]  /*6ac0*/  FFMA.FTZ R55, R55, -UR6, R16 ;  /* 0x8000000637377c23 */ /* 0x000fe20008010010 */
[----:B------:R-:W-:Y:S02]  /*6ad0*/  ISETP.GT.AND P6, PT, R39, R58, PT ;  /* 0x0000003a2700720c */ /* 0x000fe40003fc4270 */
[----:B------:R-:W-:Y:S02]  /*6ae0*/  FSEL R94, R94, -INF , !P4 ;  /* 0xff8000005e5e7808 */ /* 0x000fe40006000000 */
[----:B------:R-:W-:-:S02]  /*6af0*/  IABS R11, R11 ;  /* 0x0000000b000b7213 */ /* 0x000fc40000000000 */
[----:B------:R-:W-:Y:S02]  /*6b00*/  FSEL R21, R93, -INF , !P2 ;  /* 0xff8000005d157808 */ /* 0x000fe40005000000 */
[----:B------:R-:W-:Y:S02]  /*6b10*/  FSEL R208, R208, -INF , !P5 ;  /* 0xff800000d0d07808 */ /* 0x000fe40006800000 */
[-C--:B------:R-:W-:Y:S02]  /*6b20*/  ISETP.GE.AND P4, PT, R54, R228.reuse, PT ;  /* 0x000000e43600720c */ /* 0x080fe40003f86270 */
[C---:B------:R-:W-:Y:S02]  /*6b30*/  ISETP.GE.AND P2, PT, R58.reuse, R229, PT ;  /* 0x000000e53a00720c */ /* 0x040fe40003f46270 */
[C---:B------:R-:W-:Y:S02]  /*6b40*/  ISETP.GE.AND P0, PT, R58.reuse, R228, PT ;  /* 0x000000e43a00720c */ /* 0x040fe40003f06270 */
[----:B------:R-:W-:-:S02]  /*6b50*/  ISETP.GE.AND P5, PT, R58, R227, PT ;  /* 0x000000e33a00720c */ /* 0x000fc40003fa6270 */
[----:B------:R-:W-:Y:S02]  /*6b60*/  ISETP.GE.AND P3, PT, R58, R226, PT ;  /* 0x000000e23a00720c */ /* 0x000fe40003f66270 */
[----:B------:R-:W-:Y:S02]  /*6b70*/  I2FP.F32.S32 R78, R51 ;  /* 0x00000033004e7245 */ /* 0x000fe40000201400 */
[----:B------:R-:W-:Y:S02]  /*6b80*/  I2FP.F32.S32 R58, R35 ;  /* 0x00000023003a7245 */ /* 0x000fe40000201400 */
[----:B------:R-:W-:Y:S01]  /*6b90*/  FSEL R16, R96, -INF , !P6 ;  /* 0xff80000060107808 */ /* 0x000fe20007000000 */
[----:B------:R-:W-:Y:S01]  /*6ba0*/  FFMA.FTZ R78, R78, -UR6, R17 ;  /* 0x800000064e4e7c23 */ /* 0x000fe20008010011 */
[----:B------:R-:W-:Y:S01]  /*6bb0*/  I2FP.F32.S32 R35, R11 ;  /* 0x0000000b00237245 */ /* 0x000fe20000201400 */
[----:B------:R-:W-:Y:S01]  /*6bc0*/  FFMA.FTZ R58, R58, -UR6, R75 ;  /* 0x800000063a3a7c23 */ /* 0x000fe2000801004b */
[----:B------:R-:W-:-:S02]  /*6bd0*/  ISETP.GT.AND P6, PT, R39, R54, PT ;  /* 0x000000362700720c */ /* 0x000fc40003fc4270 */
[----:B------:R-:W-:Y:S01]  /*6be0*/  FSEL R11, R19, -INF , !P4 ;  /* 0xff800000130b7808 */ /* 0x000fe20006000000 */
[--C-:B------:R-:W-:Y:S01]  /*6bf0*/  IMAD.IADD R19, R230, 0x1, -R27.reuse ;  /* 0x00000001e6137824 */ /* 0x100fe200078e0a1b */
[----:B------:R-:W-:Y:S01]  /*6c00*/  FSEL R23, R23, -INF , !P0 ;  /* 0xff80000017177808 */ /* 0x000fe20004000000 */
[----:B------:R-:W-:Y:S01]  /*6c10*/  IMAD.IADD R27, R86, 0x1, -R27 ;  /* 0x00000001561b7824 */ /* 0x000fe200078e0a1b */
[----:B------:R-:W-:Y:S01]  /*6c20*/  ISETP.GE.AND P0, PT, R54, R229, PT ;  /* 0x000000e53600720c */ /* 0x000fe20003f06270 */
[----:B------:R-:W-:Y:S01]  /*6c30*/  FFMA.FTZ R35, R35, -UR6, R12 ;  /* 0x8000000623237c23 */ /* 0x000fe2000801000c */
[----:B------:R-:W-:Y:S02]  /*6c40*/  FSEL R17, R55, -INF , !P6 ;  /* 0xff80000037117808 */ /* 0x000fe40007000000 */
[----:B------:R-:W-:Y:S02]  /*6c50*/  IABS R19, R19 ;  /* 0x0000001300137213 */ /* 0x000fe40000000000 */
[----:B------:R-:W-:-:S02]  /*6c60*/  FSEL R16, R16, -INF , !P2 ;  /* 0xff80000010107808 */ /* 0x000fc40005000000 */
[----:B------:R-:W-:Y:S02]  /*6c70*/  FSEL R206, R206, -INF , !P5 ;  /* 0xff800000cece7808 */ /* 0x000fe40006800000 */
[----:B------:R-:W-:Y:S02]  /*6c80*/  FSEL R192, R94, -INF , !P3 ;  /* 0xff8000005ec07808 */ /* 0x000fe40005800000 */
[----:B------:R-:W-:Y:S02]  /*6c90*/  FSEL R17, R17, -INF , !P0 ;  /* 0xff80000011117808 */ /* 0x000fe40004000000 */
[----:B------:R-:W-:Y:S02]  /*6ca0*/  ISETP.GT.AND P2, PT, R65, R54, PT ;  /* 0x000000364100720c */ /* 0x000fe40003f44270 */
[C---:B------:R-:W-:Y:S02]  /*6cb0*/  ISETP.GE.AND P5, PT, R54.reuse, R227, PT ;  /* 0x000000e33600720c */ /* 0x040fe40003fa6270 */
[----:B------:R-:W-:-:S02]  /*6cc0*/  ISETP.GE.AND P3, PT, R54, R226, PT ;  /* 0x000000e23600720c */ /* 0x000fc40003f66270 */
[-C--:B------:R-:W-:Y:S02]  /*6cd0*/  ISETP.GT.AND P0, PT, R65, R50.reuse, PT ;  /* 0x000000324100720c */ /* 0x080fe40003f04270 */
[----:B------:R-:W-:Y:S02]  /*6ce0*/  IABS R31, R31 ;  /* 0x0000001f001f7213 */ /* 0x000fe40000000000 */
[----:B------:R-:W-:Y:S01]  /*6cf0*/  I2FP.F32.S32 R54, R19 ;  /* 0x0000001300367245 */ /* 0x000fe20000201400 */
[--C-:B------:R-:W-:Y:S01]  /*6d00*/  IMAD.IADD R19, R230, 0x1, -R113.reuse ;  /* 0x00000001e6137824 */ /* 0x100fe200078e0a71 */
[----:B------:R-:W-:Y:S01]  /*6d10*/  ISETP.GT.AND P6, PT, R39, R50, PT ;  /* 0x000000322700720c */ /* 0x000fe20003fc4270 */
[----:B------:R-:W-:Y:S01]  /*6d20*/  IMAD.IADD R113, R86, 0x1, -R113 ;  /* 0x0000000156717824 */ /* 0x000fe200078e0a71 */
[----:B------:R-:W-:Y:S01]  /*6d30*/  FSEL R74, R74, -INF , !P2 ;  /* 0xff8000004a4a7808 */ /* 0x000fe20005000000 */
[----:B------:R-:W-:Y:S01]  /*6d40*/  FFMA.FTZ R54, R54, -UR6, R13 ;  /* 0x8000000636367c23 */ /* 0x000fe2000801000d */
[----:B------:R-:W-:-:S02]  /*6d50*/  FSEL R58, R58, -INF , !P0 ;  /* 0xff8000003a3a7808 */ /* 0x000fc40004000000 */
[----:B------:R-:W-:Y:S02]  /*6d60*/  I2FP.F32.S32 R31, R31 ;  /* 0x0000001f001f7245 */ /* 0x000fe40000201400 */
[----:B------:R-:W-:Y:S02]  /*6d70*/  ISETP.GE.AND P0, PT, R46, R228, PT ;  /* 0x000000e42e00720c */ /* 0x000fe40003f06270 */
[----:B------:R-:W-:Y:S01]  /*6d80*/  ISETP.GE.AND P4, PT, R50, R229, PT ;  /* 0x000000e53200720c */ /* 0x000fe20003f86270 */
[----:B------:R-:W-:Y:S01]  /*6d90*/  FFMA.FTZ R31, R31, -UR6, R126 ;  /* 0x800000061f1f7c23 */ /* 0x000fe2000801007e */
[----:B------:R-:W-:Y:S02]  /*6da0*/  IABS R27, R27 ;  /* 0x0000001b001b7213 */ /* 0x000fe40000000000 */
[----:B------:R-:W-:Y:S02]  /*6db0*/  FSEL R12, R78, -INF , !P6 ;  /* 0xff8000004e0c7808 */ /* 0x000fe40007000000 */
[----:B------:R-:W-:-:S02]  /*6dc0*/  IABS R19, R19 ;  /* 0x0000001300137213 */ /* 0x000fc40000000000 */
[----:B------:R-:W-:Y:S02]  /*6dd0*/  FSEL R204, R204, -INF , !P5 ;  /* 0xff800000cccc7808 */ /* 0x000fe40006800000 */
[----:B------:R-:W-:Y:S02]  /*6de0*/  FSEL R190, R74, -INF , !P3 ;  /* 0xff8000004abe7808 */ /* 0x000fe40005800000 */
[----:B------:R-:W-:Y:S02]  /*6df0*/  ISETP.GT.AND P6, PT, R39, R46, PT ;  /* 0x0000002e2700720c */ /* 0x000fe40003fc4270 */
[C---:B------:R-:W-:Y:S02]  /*6e00*/  ISETP.GE.AND P2, PT, R50.reuse, R228, PT ;  /* 0x000000e43200720c */ /* 0x040fe40003f46270 */
[C---:B------:R-:W-:Y:S02]  /*6e10*/  ISETP.GE.AND P5, PT, R50.reuse, R227, PT ;  /* 0x000000e33200720c */ /* 0x040fe40003fa6270 */
[----:B------:R-:W-:-:S02]  /*6e20*/  ISETP.GE.AND P3, PT, R50, R226, PT ;  /* 0x000000e23200720c */ /* 0x000fc40003f66270 */
[----:B------:R-:W-:Y:S01]  /*6e30*/  FSEL R129, R15, -INF , !P0 ;  /* 0xff8000000f817808 */ /* 0x000fe20004000000 */
[--C-:B------:R-:W-:Y:S01]  /*6e40*/  IMAD.IADD R15, R230, 0x1, -R99.reuse ;  /* 0x00000001e60f7824 */ /* 0x100fe200078e0a63 */
[----:B------:R-:W-:Y:S01]  /*6e50*/  FSEL R12, R12, -INF , !P4 ;  /* 0xff8000000c0c7808 */ /* 0x000fe20006000000 */
[----:B------:R-:W-:Y:S01]  /*6e60*/  IMAD.IADD R99, R86, 0x1, -R99 ;  /* 0x0000000156637824 */ /* 0x000fe200078e0a63 */
[----:B------:R-:W-:Y:S02]  /*6e70*/  I2FP.F32.S32 R50, R27 ;  /* 0x0000001b00327245 */ /* 0x000fe40000201400 */
[----:B------:R-:W-:Y:S02]  /*6e80*/  ISETP.GT.AND P4, PT, R65, R46, PT ;  /* 0x0000002e4100720c */ /* 0x000fe40003f84270 */
[----:B------:R-:W-:Y:S01]  /*6e90*/  I2FP.F32.S32 R27, R19 ;  /* 0x00000013001b7245 */ /* 0x000fe20000201400 */
[----:B------:R-:W-:Y:S01]  /*6ea0*/  FFMA.FTZ R50, R50, -UR6, R127 ;  /* 0x8000000632327c23 */ /* 0x000fe2000801007f */
[----:B------:R-:W-:-:S02]  /*6eb0*/  IABS R113, R113 ;  /* 0x0000007100717213 */ /* 0x000fc40000000000 */
[----:B------:R-:W-:Y:S01]  /*6ec0*/  FSEL R13, R35, -INF , !P6 ;  /* 0xff800000230d7808 */ /* 0x000fe20007000000 */
[----:B------:R-:W-:Y:S01]  /*6ed0*/  FFMA.FTZ R27, R27, -UR6, R8 ;  /* 0x800000061b1b7c23 */ /* 0x000fe20008010008 */
[----:B------:R-:W-:Y:S02]  /*6ee0*/  FSEL R115, R115, -INF , !P2 ;  /* 0xff80000073737808 */ /* 0x000fe40005000000 */
[----:B------:R-:W-:Y:S02]  /*6ef0*/  FSEL R202, R202, -INF , !P5 ;  /* 0xff800000caca7808 */ /* 0x000fe40006800000 */
[----:B------:R-:W-:Y:S02]  /*6f00*/  ISETP.GT.AND P6, PT, R39, R42, PT ;  /* 0x0000002a2700720c */ /* 0x000fe40003fc4270 */
[C---:B------:R-:W-:Y:S02]  /*6f10*/  ISETP.GE.AND P2, PT, R46.reuse, R229, PT ;  /* 0x000000e52e00720c */ /* 0x040fe40003f46270 */
[----:B------:R-:W-:-:S02]  /*6f20*/  ISETP.GE.AND P5, PT, R46, R227, PT ;  /* 0x000000e32e00720c */ /* 0x000fc40003fa6270 */
[----:B------:R-:W-:Y:S02]  /*6f30*/  FSEL R186, R58, -INF , !P3 ;  /* 0xff8000003aba7808 */ /* 0x000fe40005800000 */
[----:B------:R-:W-:Y:S02]  /*6f40*/  ISETP.GE.AND P3, PT, R46, R226, PT ;  /* 0x000000e22e00720c */ /* 0x000fe40003f66270 */
[----:B------:R-:W-:Y:S02]  /*6f50*/  FSEL R31, R31, -INF , !P4 ;  /* 0xff8000001f1f7808 */ /* 0x000fe40006000000 */
[----:B------:R-:W-:Y:S02]  /*6f60*/  IABS R15, R15 ;  /* 0x0000000f000f7213 */ /* 0x000fe40000000000 */
[----:B------:R-:W-:Y:S02]  /*6f70*/  I2FP.F32.S32 R19, R113 ;  /* 0x0000007100137245 */ /* 0x000fe40000201400 */
[----:B------:R-:W-:-:S02]  /*6f80*/  ISETP.GE.AND P0, PT, R42, R229, PT ;  /* 0x000000e52a00720c */ /* 0x000fc40003f06270 */
[----:B------:R-:W-:Y:S01]  /*6f90*/  FSEL R8, R54, -INF , !P6 ;  /* 0xff80000036087808 */ /* 0x000fe20007000000 */
[----:B------:R-:W-:Y:S01]  /*6fa0*/  FFMA.FTZ R19, R19, -UR6, R70 ;  /* 0x8000000613137c23 */ /* 0x000fe20008010046 */
[----:B------:R-:W-:Y:S02]  /*6fb0*/  FSEL R13, R13, -INF , !P2 ;  /* 0xff8000000d0d7808 */ /* 0x000fe40005000000 */
[----:B------:R-:W-:Y:S02]  /*6fc0*/  FSEL R184, R184, -INF , !P5 ;  /* 0xff800000b8b87808 */ /* 0x000fe40006800000 */
[----:B------:R-:W-:Y:S02]  /*6fd0*/  ISETP.GT.AND P2, PT, R65, R42, PT ;  /* 0x0000002a4100720c */ /* 0x000fe40003f44270 */
[C---:B------:R-:W-:Y:S02]  /*6fe0*/  ISETP.GE.AND P5, PT, R42.reuse, R228, PT ;  /* 0x000000e42a00720c */ /* 0x040fe40003fa6270 */
[----:B------:R-:W-:-:S02]  /*6ff0*/  ISETP.GE.AND P4, PT, R42, R227, PT ;  /* 0x000000e32a00720c */ /* 0x000fc40003f86270 */
[----:B------:R-:W-:Y:S01]  /*7000*/  FSEL R172, R31, -INF , !P3 ;  /* 0xff8000001fac7808 */ /* 0x000fe20005800000 */
[----:B------:R-:W-:Y:S01]  /*7010*/  IMAD.MOV.U32 R31, RZ, RZ, R15 ;  /* 0x000000ffff1f7224 */ /* 0x000fe200078e000f */
[-C--:B------:R-:W-:Y:S02]  /*7020*/  ISETP.GT.AND P6, PT, R39, R38.reuse, PT ;  /* 0x000000262700720c */ /* 0x080fe40003fc4270 */
[----:B------:R-:W-:Y:S02]  /*7030*/  FSEL R8, R8, -INF , !P0 ;  /* 0xff80000008087808 */ /* 0x000fe40004000000 */
[----:B------:R-:W-:Y:S02]  /*7040*/  ISETP.GT.AND P0, PT, R65, R38, PT ;  /* 0x000000264100720c */ /* 0x000fe40003f04270 */
[----:B------:R-:W-:Y:S02]  /*7050*/  FSEL R173, R173, -INF , !P5 ;  /* 0xff800000adad7808 */ /* 0x000fe40006800000 */
[----:B------:R-:W-:-:S02]  /*7060*/  FSEL R50, R50, -INF , !P2 ;  /* 0xff80000032327808 */ /* 0x000fc40005000000 */
[----:B------:R-:W-:Y:S02]  /*7070*/  FSEL R180, R119, -INF , !P4 ;  /* 0xff80000077b47808 */ /* 0x000fe40006000000 */
[----:B------:R-:W-:Y:S02]  /*7080*/  FSEL R27, R27, -INF , !P6 ;  /* 0xff8000001b1b7808 */ /* 0x000fe40007000000 */
[C---:B------:R-:W-:Y:S02]  /*7090*/  ISETP.GE.AND P5, PT, R38.reuse, R229, PT ;  /* 0x000000e52600720c */ /* 0x040fe40003fa6270 */
[C---:B------:R-:W-:Y:S02]  /*70a0*/  ISETP.GE.AND P2, PT, R38.reuse, R228, PT ;  /* 0x000000e42600720c */ /* 0x040fe40003f46270 */
[C---:B------:R-:W-:Y:S02]  /*70b0*/  ISETP.GE.AND P4, PT, R38.reuse, R227, PT ;  /* 0x000000e32600720c */ /* 0x040fe40003f86270 */
[----:B------:R-:W-:-:S02]  /*70c0*/  ISETP.GE.AND P6, PT, R38, R226, PT ;  /* 0x000000e22600720c */ /* 0x000fc40003fc6270 */
[----:B------:R-:W-:Y:S02]  /*70d0*/  I2FP.F32.S32 R38, R31 ;  /* 0x0000001f00267245 */ /* 0x000fe40000201400 */
[----:B------:R-:W-:Y:S02]  /*70e0*/  FSEL R19, R19, -INF , !P0 ;  /* 0xff80000013137808 */ /* 0x000fe40004000000 */
[----:B------:R-:W-:Y:S01]  /*70f0*/  IABS R99, R99 ;  /* 0x0000006300637213 */ /* 0x000fe20000000000 */
[----:B------:R-:W-:Y:S01]  /*7100*/  FFMA.FTZ R9, R38, -UR6, R9 ;  /* 0x8000000626097c23 */ /* 0x000fe20008010009 */
[----:B------:R-:W-:Y:S01]  /*7110*/  FSEL R166, R19, -INF , !P6 ;  /* 0xff80000013a67808 */ /* 0x000fe20007000000 */
[--C-:B------:R-:W-:Y:S01]  /*7120*/  IMAD.IADD R19, R230, 0x1, -R89.reuse ;  /* 0x00000001e6137824 */ /* 0x100fe200078e0a59 */
[----:B------:R-:W-:Y:S01]  /*7130*/  ISETP.GT.AND P6, PT, R39, R34, PT ;  /* 0x000000222700720c */ /* 0x000fe20003fc4270 */
[----:B------:R-:W-:Y:S01]  /*7140*/  IMAD.IADD R89, R86, 0x1, -R89 ;  /* 0x0000000156597824 */ /* 0x000fe200078e0a59 */
[----:B------:R-:W-:-:S02]  /*7150*/  I2FP.F32.S32 R38, R99 ;  /* 0x0000006300267245 */ /* 0x000fc40000201400 */
[----:B------:R-:W-:Y:S02]  /*7160*/  FSEL R9, R9, -INF , !P6 ;  /* 0xff80000009097808 */ /* 0x000fe40007000000 */
[----:B------:R-:W-:Y:S01]  /*7170*/  ISETP.GE.AND P6, PT, R34, R229, PT ;  /* 0x000000e52200720c */ /* 0x000fe20003fc6270 */
[----:B------:R-:W-:Y:S01]  /*7180*/  FFMA.FTZ R38, R38, -UR6, R71 ;  /* 0x8000000626267c23 */ /* 0x000fe20008010047 */
[----:B------:R-:W-:Y:S02]  /*7190*/  ISETP.GE.AND P3, PT, R42, R226, PT ;  /* 0x000000e22a00720c */ /* 0x000fe40003f66270 */
[----:B------:R-:W-:Y:S02]  /*71a0*/  FSEL R9, R9, -INF , !P6 ;  /* 0xff80000009097808 */ /* 0x000fe40007000000 */
[----:B------:R-:W-:Y:S02]  /*71b0*/  ISETP.GE.AND P6, PT, R34, R228, PT ;  /* 0x000000e42200720c */ /* 0x000fe40003fc6270 */
[----:B------:R-:W-:-:S02]  /*71c0*/  IABS R19, R19 ;  /* 0x0000001300137213 */ /* 0x000fc40000000000 */
[----:B------:R-:W-:Y:S02]  /*71d0*/  FSEL R125, R125, -INF , !P6 ;  /* 0xff8000007d7d7808 */ /* 0x000fe40007000000 */
[----:B------:R-:W-:Y:S02]  /*71e0*/  FSEL R170, R50, -INF , !P3 ;  /* 0xff80000032aa7808 */ /* 0x000fe40005800000 */
[----:B------:R-:W-:Y:S02]  /*71f0*/  ISETP.GE.AND P6, PT, R34, R227, PT ;  /* 0x000000e32200720c */ /* 0x000fe40003fc6270 */
[----:B------:R-:W-:Y:S02]  /*7200*/  I2FP.F32.S32 R19, R19 ;  /* 0x0000001300137245 */ /* 0x000fe40000201400 */
[----:B------:R-:W-:Y:S02]  /*7210*/  ISETP.GT.AND P3, PT, R65, R34, PT ;  /* 0x000000224100720c */ /* 0x000fe40003f64270 */
[----:B------:R-:W-:Y:S01]  /*7220*/  FSEL R15, R27, -INF , !P5 ;  /* 0xff8000001b0f7808 */ /* 0x000fe20006800000 */
[--C-:B------:R-:W-:Y:S01]  /*7230*/  IMAD.IADD R27, R230, 0x1, -R81.reuse ;  /* 0x00000001e61b7824 */ /* 0x100fe200078e0a51 */
[----:B------:R-:W-:Y:S01]  /*7240*/  FSEL R174, R64, -INF , !P6 ;  /* 0xff80000040ae7808 */ /* 0x000fe20007000000 */
[----:B------:R-:W-:Y:S01]  /*7250*/  FFMA.FTZ R4, R19, -UR6, R4 ;  /* 0x8000000613047c23 */ /* 0x000fe20008010004 */
[----:B------:R-:W-:Y:S01]  /*7260*/  ISETP.GE.AND P6, PT, R34, R226, PT ;  /* 0x000000e22200720c */ /* 0x000fe20003fc6270 */
[----:B------:R-:W-:Y:S01]  /*7270*/  IMAD.IADD R81, R86, 0x1, -R81 ;  /* 0x0000000156517824 */ /* 0x000fe200078e0a51 */
[----:B------:R-:W-:Y:S01]  /*7280*/  FSEL R38, R38, -INF , !P3 ;  /* 0xff80000026267808 */ /* 0x000fe20005800000 */
[--C-:B------:R-:W-:Y:S01]  /*7290*/  IMAD.IADD R19, R230, 0x1, -R3.reuse ;  /* 0x00000001e6137824 */ /* 0x100fe200078e0a03 */
[----:B------:R-:W-:Y:S01]  /*72a0*/  ISETP.GT.AND P3, PT, R39, R30, PT ;  /* 0x0000001e2700720c */ /* 0x000fe20003f64270 */
[C---:B------:R-:W-:Y:S01]  /*72b0*/  IMAD.IADD R3, R86.reuse, 0x1, -R3 ;  /* 0x0000000156037824 */ /* 0x040fe200078e0a03 */
[----:B------:R-:W-:Y:S01]  /*72c0*/  IABS R89, R89 ;  /* 0x0000005900597213 */ /* 0x000fe20000000000 */
[----:B------:R-:W-:Y:S01]  /*72d0*/  IMAD.IADD R86, R86, 0x1, -R59 ;  /* 0x0000000156567824 */ /* 0x000fe200078e0a3b */
[----:B------:R-:W-:-:S02]  /*72e0*/  FSEL R164, R38, -INF , !P6 ;  /* 0xff80000026a47808 */ /* 0x000fc40007000000 */
[----:B------:R-:W-:Y:S02]  /*72f0*/  IABS R27, R27 ;  /* 0x0000001b001b7213 */ /* 0x000fe40000000000 */
[----:B------:R-:W-:Y:S02]  /*7300*/  ISETP.GE.AND P6, PT, R30, R229, PT ;  /* 0x000000e51e00720c */ /* 0x000fe40003fc6270 */
[----:B------:R-:W-:Y:S02]  /*7310*/  FSEL R4, R4, -INF , !P3 ;  /* 0xff80000004047808 */ /* 0x000fe40005800000 */
[----:B------:R-:W-:Y:S02]  /*7320*/  I2FP.F32.S32 R89, R89 ;  /* 0x0000005900597245 */ /* 0x000fe40000201400 */
[----:B------:R-:W-:Y:S02]  /*7330*/  I2FP.F32.S32 R34, R27 ;  /* 0x0000001b00227245 */ /* 0x000fe40000201400 */
[----:B------:R-:W-:Y:S01]  /*7340*/  FSEL R4, R4, -INF , !P6 ;  /* 0xff80000004047808 */ /* 0x000fe20007000000 */
[----:B------:R-:W-:Y:S01]  /*7350*/  FFMA.FTZ R89, R89, -UR6, R122 ;  /* 0x8000000659597c23 */ /* 0x000fe2000801007a */
[----:B------:R-:W-:Y:S01]  /*7360*/  ISETP.GE.AND P6, PT, R30, R227, PT ;  /* 0x000000e31e00720c */ /* 0x000fe20003fc6270 */
[----:B------:R-:W-:Y:S01]  /*7370*/  FFMA.FTZ R5, R34, -UR6, R5 ;  /* 0x8000000622057c23 */ /* 0x000fe20008010005 */
[----:B------:R-:W-:-:S02]  /*7380*/  ISETP.GE.AND P3, PT, R30, R228, PT ;  /* 0x000000e41e00720c */ /* 0x000fc40003f66270 */
[----:B------:R-:W-:Y:S02]  /*7390*/  ISETP.GT.AND P5, PT, R65, R30, PT ;  /* 0x0000001e4100720c */ /* 0x000fe40003fa4270 */
[----:B------:R-:W-:Y:S02]  /*73a0*/  IABS R81, R81 ;  /* 0x0000005100517213 */ /* 0x000fe40000000000 */
[----:B------:R-:W-:Y:S02]  /*73b0*/  FSEL R130, R56, -INF , !P6 ;  /* 0xff80000038827808 */ /* 0x000fe40007000000 */
[----:B------:R-:W-:Y:S02]  /*73c0*/  FSEL R105, R77, -INF , !P3 ;  /* 0xff8000004d697808 */ /* 0x000fe40005800000 */
[----:B------:R-:W-:Y:S02]  /*73d0*/  ISETP.GT.AND P6, PT, R39, R26, PT ;  /* 0x0000001a2700720c */ /* 0x000fe40003fc4270 */
[----:B------:R-:W-:-:S02]  /*73e0*/  ISETP.GE.AND P3, PT, R30, R226, PT ;  /* 0x000000e21e00720c */ /* 0x000fc40003f66270 */
[----:B------:R-:W-:Y:S02]  /*73f0*/  IABS R19, R19 ;  /* 0x0000001300137213 */ /* 0x000fe40000000000 */
[----:B------:R-:W-:Y:S02]  /*7400*/  FSEL R89, R89, -INF , !P5 ;  /* 0xff80000059597808 */ /* 0x000fe40006800000 */
[----:B------:R-:W-:Y:S02]  /*7410*/  I2FP.F32.S32 R38, R81 ;  /* 0x0000005100267245 */ /* 0x000fe40000201400 */
[----:B------:R-:W-:Y:S02]  /*7420*/  IABS R27, R3 ;  /* 0x00000003001b7213 */ /* 0x000fe40000000000 */
[----:B------:R-:W-:Y:S01]  /*7430*/  FSEL R167, R118, -INF , !P2 ;  /* 0xff80000076a77808 */ /* 0x000fe20005000000 */
[----:B------:R-:W-:Y:S01]  /*7440*/  FFMA.FTZ R38, R38, -UR6, R123 ;  /* 0x8000000626267c23 */ /* 0x000fe2000801007b */
[----:B------:R-:W-:Y:S01]  /*7450*/  FSEL R3, R5, -INF , !P6 ;  /* 0xff80000005037808 */ /* 0x000fe20007000000 */
[----:B------:R-:W-:Y:S01]  /*7460*/  IMAD.IADD R5, R230, 0x1, -R59 ;  /* 0x00000001e6057824 */ /* 0x000fe200078e0a3b */
[----:B------:R-:W-:-:S02]  /*7470*/  FSEL R118, R89, -INF , !P3 ;  /* 0xff80000059767808 */ /* 0x000fc40005800000 */
[----:B------:R-:W-:Y:S02]  /*7480*/  I2FP.F32.S32 R19, R19 ;  /* 0x0000001300137245 */ /* 0x000fe40000201400 */
[C---:B------:R-:W-:Y:S02]  /*7490*/  ISETP.GE.AND P3, PT, R26.reuse, R228, PT ;  /* 0x000000e41a00720c */ /* 0x040fe40003f66270 */
[----:B------:R-:W-:Y:S01]  /*74a0*/  ISETP.GE.AND P5, PT, R26, R229, PT ;  /* 0x000000e51a00720c */ /* 0x000fe20003fa6270 */
[----:B------:R-:W-:Y:S01]  /*74b0*/  FFMA.FTZ R116, R19, -UR6, R116 ;  /* 0x8000000613747c23 */ /* 0x000fe20008010074 */
[----:B------:R-:W-:Y:S02]  /*74c0*/  ISETP.GT.AND P2, PT, R65, R26, PT ;  /* 0x0000001a4100720c */ /* 0x000fe40003f44270 */
[----:B------:R-:W-:Y:S02]  /*74d0*/  IABS R5, R5 ;  /* 0x0000000500057213 */ /* 0x000fe40000000000 */
[----:B------:R-:W-:-:S02]  /*74e0*/  FSEL R109, R76, -INF , !P3 ;  /* 0xff8000004c6d7808 */ /* 0x000fc40005800000 */
[----:B------:R-:W-:Y:S02]  /*74f0*/  IABS R86, R86 ;  /* 0x0000005600567213 */ /* 0x000fe40000000000 */
[----:B------:R-:W-:Y:S02]  /*7500*/  ISETP.GT.AND P3, PT, R39, R0, PT ;  /* 0x000000002700720c */ /* 0x000fe40003f64270 */
[----:B------:R-:W-:Y:S02]  /*7510*/  FSEL R3, R3, -INF , !P5 ;  /* 0xff80000003037808 */ /* 0x000fe40006800000 */
[C---:B------:R-:W-:Y:S02]  /*7520*/  ISETP.GE.AND P6, PT, R26.reuse, R227, PT ;  /* 0x000000e31a00720c */ /* 0x040fe40003fc6270 */
[----:B------:R-:W-:Y:S02]  /*7530*/  ISETP.GE.AND P5, PT, R26, R226, PT ;  /* 0x000000e21a00720c */ /* 0x000fe40003fa6270 */
[----:B------:R-:W-:-:S02]  /*7540*/  FSEL R38, R38, -INF , !P2 ;  /* 0xff80000026267808 */ /* 0x000fc40005000000 */
[----:B------:R-:W-:Y:S02]  /*7550*/  I2FP.F32.S32 R27, R27 ;  /* 0x0000001b001b7245 */ /* 0x000fe40000201400 */
[----:B------:R-:W-:Y:S02]  /*7560*/  I2FP.F32.S32 R26, R5 ;  /* 0x00000005001a7245 */ /* 0x000fe40000201400 */
[----:B------:R-:W-:Y:S01]  /*7570*/  I2FP.F32.S32 R86, R86 ;  /* 0x0000005600567245 */ /* 0x000fe20000201400 */
[----:B------:R-:W-:Y:S01]  /*7580*/  FFMA.FTZ R66, R27, -UR6, R66 ;  /* 0x800000061b427c23 */ /* 0x000fe20008010042 */
[----:B------:R-:W-:Y:S01]  /*7590*/  ISETP.GE.AND P2, PT, R0, R229, PT ;  /* 0x000000e50000720c */ /* 0x000fe20003f46270 */
[----:B------:R-:W-:Y:S01]  /*75a0*/  FFMA.FTZ R26, R26, -UR6, R117 ;  /* 0x800000061a1a7c23 */ /* 0x000fe20008010075 */
[----:B------:R-:W-:Y:S01]  /*75b0*/  FSEL R116, R116, -INF , !P3 ;  /* 0xff80000074747808 */ /* 0x000fe20005800000 */
[----:B------:R-:W-:Y:S01]  /*75c0*/  FFMA.FTZ R67, R86, -UR6, R67 ;  /* 0x8000000656437c23 */ /* 0x000fe20008010043 */
[----:B------:R-:W-:-:S02]  /*75d0*/  FSEL R178, R69, -INF , !P4 ;  /* 0xff80000045b27808 */ /* 0x000fc40006000000 */
[----:B------:R-:W-:Y:S02]  /*75e0*/  FSEL R126, R53, -INF , !P6 ;  /* 0xff800000357e7808 */ /* 0x000fe40007000000 */
[----:B------:R-:W-:Y:S02]  /*75f0*/  FSEL R114, R38, -INF , !P5 ;  /* 0xff80000026727808 */ /* 0x000fe40006800000 */
[----:B------:R-:W-:Y:S02]  /*7600*/  ISETP.GT.AND P4, PT, R65, R0, PT ;  /* 0x000000004100720c */ /* 0x000fe40003f84270 */
[C---:B------:R-:W-:Y:S02]  /*7610*/  ISETP.GE.AND P6, PT, R0.reuse, R228, PT ;  /* 0x000000e40000720c */ /* 0x040fe40003fc6270 */
[C---:B------:R-:W-:Y:S02]  /*7620*/  ISETP.GE.AND P5, PT, R0.reuse, R227, PT ;  /* 0x000000e30000720c */ /* 0x040fe40003fa6270 */
[----:B------:R-:W-:-:S02]  /*7630*/  ISETP.GE.AND P3, PT, R0, R226, PT ;  /* 0x000000e20000720c */ /* 0x000fc40003f66270 */
[----:B------:R-:W-:Y:S02]  /*7640*/  FSEL R0, R116, -INF , !P2 ;  /* 0xff80000074007808 */ /* 0x000fe40005000000 */
[-C--:B------:R-:W-:Y:S02]  /*7650*/  ISETP.GT.AND P2, PT, R39, R2.reuse, PT ;  /* 0x000000022700720c */ /* 0x080fe40003f44270 */
[----:B------:R-:W-:Y:S02]  /*7660*/  ISETP.GT.AND P0, PT, R65, R2, PT ;  /* 0x000000024100720c */ /* 0x000fe40003f04270 */
[----:B------:R-:W-:Y:S02]  /*7670*/  FSEL R103, R73, -INF , !P6 ;  /* 0xff80000049677808 */ /* 0x000fe40007000000 */
[----:B------:R-:W-:Y:S02]  /*7680*/  FSEL R124, R36, -INF , !P5 ;  /* 0xff800000247c7808 */ /* 0x000fe40006800000 */
[----:B------:R-:W-:-:S02]  /*7690*/  FSEL R66, R66, -INF , !P4 ;  /* 0xff80000042427808 */ /* 0x000fc40006000000 */
[----:B------:R-:W-:Y:S02]  /*76a0*/  FSEL R26, R26, -INF , !P2 ;  /* 0xff8000001a1a7808 */ /* 0x000fe40005000000 */
[C---:B------:R-:W-:Y:S02]  /*76b0*/  ISETP.GE.AND P6, PT, R2.reuse, R229, PT ;  /* 0x000000e50200720c */ /* 0x040fe40003fc6270 */
[C---:B------:R-:W-:Y:S02]  /*76c0*/  ISETP.GE.AND P5, PT, R2.reuse, R228, PT ;  /* 0x000000e40200720c */ /* 0x040fe40003fa6270 */
[C---:B------:R-:W-:Y:S02]  /*76d0*/  ISETP.GE.AND P4, PT, R2.reuse, R227, PT ;  /* 0x000000e30200720c */ /* 0x040fe40003f86270 */
[----:B------:R-:W-:Y:S02]  /*76e0*/  ISETP.GE.AND P2, PT, R2, R226, PT ;  /* 0x000000e20200720c */ /* 0x000fe40003f46270 */
[----:B------:R-:W-:-:S02]  /*76f0*/  FSEL R67, R67, -INF , !P0 ;  /* 0xff80000043437808 */ /* 0x000fc40004000000 */
[----:B------:R-:W-:Y:S02]  /*7700*/  FSEL R112, R66, -INF , !P3 ;  /* 0xff80000042707808 */ /* 0x000fe40005800000 */
[----:B------:R-:W-:Y:S02]  /*7710*/  FSEL R2, R26, -INF , !P6 ;  /* 0xff8000001a027808 */ /* 0x000fe40007000000 */
[----:B------:R-:W-:Y:S02]  /*7720*/  FSEL R101, R7, -INF , !P5 ;  /* 0xff80000007657808 */ /* 0x000fe40006800000 */
[----:B------:R-:W-:Y:S02]  /*7730*/  FSEL R120, R120, -INF , !P4 ;  /* 0xff80000078787808 */ /* 0x000fe40006000000 */
[----:B------:R-:W-:Y:S01]  /*7740*/  FSEL R108, R67, -INF , !P2 ;  /* 0xff800000436c7808 */ /* 0x000fe20005000000 */
[----:B------:R-:W-:Y:S06]  /*7750*/  BRA.U !UP0, `(.L_x_336) ;  /* 0x0000000108e87547 */ /* 0x000fec000b800000 */
[----:B------:R-:W1:Y:S01]  /*7760*/  LDCU UR5, c[0x0][0x440] ;  /* 0x00008800ff0577ac */ /* 0x000e620008000800 */
[----:B------:R-:W-:Y:S01]  /*7770*/  IMAD.U32 R30, RZ, RZ, UR14 ;  /* 0x0000000eff1e7e24 */ /* 0x000fe2000f8e00ff */
[----:B------:R-:W-:Y:S01]  /*7780*/  BSSY.RECONVERGENT B0, `(.L_x_337) ;  /* 0x0000036000007945 */ /* 0x000fe20003800200 */
[----:B------:R-:W-:Y:S01]  /*7790*/  IMAD.U32 R34, RZ, RZ, UR14 ;  /* 0x0000000eff227e24 */ /* 0x000fe2000f8e00ff */
[----:B------:R-:W-:Y:S01]  /*77a0*/  UIADD3 UR9, UPT, UPT, UR22, -0x2, URZ ;  /* 0xfffffffe16097890 */ /* 0x000fe2000fffe0ff */
[----:B------:R-:W-:Y:S02]  /*77b0*/  IMAD.U32 R38, RZ, RZ, UR14 ;  /* 0x0000000eff267e24 */ /* 0x000fe4000f8e00ff */
[----:B------:R-:W-:Y:S01]  /*77c0*/  IMAD.U32 R7, RZ, RZ, UR15 ;  /* 0x0000000fff077e24 */ /* 0x000fe2000f8e00ff */
[----:B------:R-:W-:Y:S01]  /*77d0*/  UIMAD.WIDE.U32 UR16, UR9, UR14, URZ ;  /* 0x0000000e091072a5 */ /* 0x000fe2000f8e00ff */
[----:B------:R-:W-:Y:S02]  /*77e0*/  IMAD.U32 R36, RZ, RZ, UR14 ;  /* 0x0000000eff247e24 */ /* 0x000fe4000f8e00ff */
[----:B------:R-:W-:Y:S01]  /*77f0*/  IMAD.U32 R19, RZ, RZ, UR15 ;  /* 0x0000000fff137e24 */ /* 0x000fe2000f8e00ff */
[----:B------:R-:W-:-:S02]  /*7800*/  UIMAD UR9, UR9, UR15, UR17 ;  /* 0x0000000f090972a4 */ /* 0x000fc4000f8e0211 */
[----:B------:R-:W-:Y:S02]  /*7810*/  USHF.L.U32 UR8, UR16, 0x7, URZ ;  /* 0x0000000710087899 */ /* 0x000fe400080006ff */
[----:B------:R-:W-:Y:S01]  /*7820*/  USHF.L.U64.HI UR9, UR16, 0x7, UR9 ;  /* 0x0000000710097899 */ /* 0x000fe20008010209 */
[C---:B-1----:R-:W-:Y:S02]  /*7830*/  ISETP.GE.AND P0, PT, R217.reuse, UR5, PT ;  /* 0x00000005d9007c0c */ /* 0x042fe4000bf06270 */
[----:B------:R-:W-:Y:S01]  /*7840*/  ISETP.GE.AND P2, PT, R217, UR5, PT ;  /* 0x00000005d9007c0c */ /* 0x000fe2000bf46270 */
[----:B------:R-:W-:Y:S02]  /*7850*/  IMAD.U32 R26, RZ, RZ, UR8 ;  /* 0x00000008ff1a7e24 */ /* 0x000fe4000f8e00ff */
[----:B------:R-:W-:-:S08]  /*7860*/  IMAD.U32 R5, RZ, RZ, UR9 ;  /* 0x00000009ff057e24 */ /* 0x000fd0000f8e00ff */
[----:B------:R-:W-:Y:S02]  /*7870*/  @!P0 LEA R30, P4, R30, UR8, 0x5 ;  /* 0x000000081e1e8c11 */ /* 0x000fe4000f8828ff */
[----:B------:R-:W-:Y:S02]  /*7880*/  @!P0 LEA R34, P3, R34, UR8, 0x6 ;  /* 0x0000000822228c11 */ /* 0x000fe4000f8630ff */
[-C--:B------:R-:W-:Y:S02]  /*7890*/  @!P2 LEA R58, P5, R26, R223.reuse, 0x1 ;  /* 0x000000df1a3aa211 */ /* 0x080fe400078a08ff */
[----:B------:R-:W-:Y:S02]  /*78a0*/  @!P0 LEA.HI.X R7, R38, UR9, R7, 0x5, P4 ;  /* 0x0000000926078c11 */ /* 0x000fe4000a0f2c07 */
[----:B------:R-:W-:Y:S02]  /*78b0*/  @!P0 LEA R54, P4, R30, R223, 0x1 ;  /* 0x000000df1e368211 */ /* 0x000fe400078808ff */
[----:B------:R-:W-:-:S02]  /*78c0*/  @!P0 LEA.HI.X R19, R36, UR9, R19, 0x6, P3 ;  /* 0x0000000924138c11 */ /* 0x000fc400098f3413 */
[----:B------:R-:W-:Y:S02]  /*78d0*/  @!P0 LEA R50, P3, R34, R223, 0x1 ;  /* 0x000000df22328211 */ /* 0x000fe400078608ff */
        /* <DEDUP_REMOVED lines=20> */
[----:B------:R-:W-:Y:S02]  /*7a20*/  UIMAD UR5, UR15, 0x60, URZ ;  /* 0x000000600f0578a4 */ /* 0x000fe4000f8e02ff */
[----:B------:R-:W-:-:S04]  /*7a30*/  UIMAD.WIDE.U32 UR16, UR14, 0x60, UR8 ;  /* 0x000000600e1078a5 */ /* 0x000fc8000f8e0008 */
[----:B------:R-:W-:Y:S02]  /*7a40*/  UIADD3 UR5, UPT, UPT, UR5, UR17, URZ ;  /* 0x0000001105057290 */ /* 0x000fe4000fffe0ff */
[----:B------:R-:W-:Y:S01]  /*7a50*/  IMAD.U32 R26, RZ, RZ, UR16 ;  /* 0x00000010ff1a7e24 */ /* 0x000fe2000f8e00ff */
[----:B------:R-:W-:-:S03]  /*7a60*/  MOV R27, UR17 ;  /* 0x00000011001b7c02 */ /* 0x000fc60008000f00 */
[----:B------:R-:W-:Y:S01]  /*7a70*/  IMAD.U32 R5, RZ, RZ, UR5 ;  /* 0x00000005ff057e24 */ /* 0x000fe2000f8e00ff */
[----:B------:R-:W-:-:S04]  /*7a80*/  LEA R30, P0, R26, R223, 0x1 ;  /* 0x000000df1a1e7211 */ /* 0x000fc800078008ff */
[----:B------:R-:W-:-:S05]  /*7a90*/  LEA.HI.X R31, R26, R222, R5, 0x1, P0 ;  /* 0x000000de1a1f7211 */ /* 0x000fca00000f0c05 */
[----:B------:R-:W-:Y:S01]  /*7aa0*/  @!PT LDS RZ, [RZ] ;  /* 0x00000000fffff984 */ /* 0x000fe20000000800 */
[----:B------:R-:W-:Y:S01]  /*7ab0*/  @!PT LDS RZ, [RZ] ;  /* 0x00000000fffff984 */ /* 0x000fe20000000800 */
[----:B------:R-:W-:Y:S01]  /*7ac0*/  @!PT LDS RZ, [RZ] ;  /* 0x00000000fffff984 */ /* 0x000fe20000000800 */
[----:B------:R2:W-:Y:S04]  /*7ad0*/  LDGSTS.E.BYPASS.LTC128B.128 [R225+0x3800], desc[UR26][R30.64] ;  /* 0x038000001ee17fae */ /* 0x0005e8000b981a1a */
.L_x_338:
[----:B------:R-:W-:Y:S05]  /*7ae0*/  BSYNC.RECONVERGENT B0 ;  /* 0x0000000000007941 */ /* 0x000fea0003800200 */
.L_x_337:
[----:B------:R-:W0:Y:S02]  /*7af0*/  LDGDEPBAR ;  /* 0x00000000000079af */ /* 0x000e240000000000 */
.L_x_336:
[----:B------:R-:W-:Y:S01]  /*7b00*/  FMNMX3.FTZ R5, R32, R41, R40, !PT ;  /* 0x0000002920057276 */ /* 0x000fe20007810028 */
[----:B------:R-:W3:Y:S01]  /*7b10*/  LDCU UR5, c[0x0][0x45c] ;  /* 0x00008b80ff0577ac */ /* 0x000ee20008000800 */
[----:B------:R-:W-:Y:S02]  /*7b20*/  IADD3 R214, PT, PT, R177, R176, RZ ;  /* 0x000000b0b1d67210 */ /* 0x000fe40007ffe0ff */
[----:B------:R-:W-:Y:S01]  /*7b30*/  FMNMX3.FTZ R5, R5, R44, R45, !PT ;  /* 0x0000002c05057276 */ /* 0x000fe2000781002d */
[----:B------:R-:W-:Y:S01]  /*7b40*/  UISETP.GT.U32.AND UP0, UPT, UR11, UR19, UPT ;  /* 0x000000130b00728c */ /* 0x000fe2000bf04070 */
[----:B------:R-:W-:Y:S02]  /*7b50*/  LEA R214, R214, UR4, 0x1 ;  /* 0x00000004d6d67c11 */ /* 0x000fe4000f8e08ff */
[----:B------:R-:W-:Y:S02]  /*7b60*/  FMNMX3.FTZ R5, R5, R48, R49, !PT ;  /* 0x0000003005057276 */ /* 0x000fe40007810031 */
[----:B------:R-:W-:-:S02]  /*7b70*/  IADD3 R231, PT, PT, R214, 0x4000, RZ ;  /* 0x00004000d6e77810 */ /* 0x000fc40007ffe0ff */
        /* <DEDUP_REMOVED lines=13> */
[----:B------:R-:W4:Y:S02]  /*7c50*/  SHFL.BFLY PT, R7, R26, 0x2, 0x1f ;  /* 0x0c401f001a077f89 */ /* 0x000f2400000e0000 */
[----:B----4-:R-:W-:Y:S02]  /*7c60*/  FMNMX.FTZ R7, R26, R7, !PT ;  /* 0x000000071a077209 */ /* 0x010fe40007810000 */
[----:B------:R-:W-:-:S03]  /*7c70*/  FMNMX3.FTZ R26, R133, R91, R83, !PT ;  /* 0x0000005b851a7276 */ /* 0x000fc60007810053 */
[----:B------:R-:W4:Y:S01]  /*7c80*/  SHFL.BFLY PT, R36, R7, 0x1, 0x1f ;  /* 0x0c201f0007247f89 */ /* 0x000f2200000e0000 */
[----:B------:R-:W-:-:S04]  /*7c90*/  FMNMX3.FTZ R26, R26, R33, R37, !PT ;  /* 0x000000211a1a7276 */ /* 0x000fc80007810025 */
[----:B------:R-:W-:-:S04]  /*7ca0*/  FMNMX3.FTZ R26, R26, R87, R121, !PT ;  /* 0x000000571a1a7276 */ /* 0x000fc80007810079 */
[----:B------:R-:W-:-:S04]  /*7cb0*/  FMNMX3.FTZ R26, R26, R137, R139, !PT ;  /* 0x000000891a1a7276 */ /* 0x000fc8000781008b */
[----:B------:R-:W-:-:S04]  /*7cc0*/  FMNMX3.FTZ R26, R26, R141, R143, !PT ;  /* 0x0000008d1a1a7276 */ /* 0x000fc8000781008f */
[----:B------:R-:W-:-:S04]  /*7cd0*/  FMNMX3.FTZ R26, R26, R145, R147, !PT ;  /* 0x000000911a1a7276 */ /* 0x000fc80007810093 */
[----:B------:R-:W-:Y:S02]  /*7ce0*/  FMNMX3.FTZ R26, R26, R165, R163, !PT ;  /* 0x000000a51a1a7276 */ /* 0x000fe400078100a3 */
[----:B----4-:R-:W-:Y:S02]  /*7cf0*/  FMNMX.FTZ R36, R7, R36, !PT ;  /* 0x0000002407247209 */ /* 0x010fe40007810000 */
[----:B------:R-:W-:Y:S02]  /*7d00*/  FMNMX3.FTZ R26, R26, R161, R111, !PT ;  /* 0x000000a11a1a7276 */ /* 0x000fe4000781006f */
[C---:B------:R-:W-:Y:S01]  /*7d10*/  FSETP.NEU.FTZ.AND P0, PT, R36.reuse, -INF , PT ;  /* 0xff8000002400780b */ /* 0x040fe20003f1d000 */
[----:B---3--:R-:W-:Y:S01]  /*7d20*/  FMUL.FTZ R5, R36, UR5 ;  /* 0x0000000524057c20 */ /* 0x008fe20008410000 */
[----:B------:R-:W-:-:S04]  /*7d30*/  FMNMX3.FTZ R26, R26, R97, R25, !PT ;  /* 0x000000611a1a7276 */ /* 0x000fc80007810019 */
[----:B------:R-:W-:Y:S02]  /*7d40*/  FMNMX3.FTZ R26, R26, R79, R21, !PT ;  /* 0x0000004f1a1a7276 */ /* 0x000fe40007810015 */
[----:B------:R-:W-:Y:S02]  /*7d50*/  FSEL R5, R5, RZ, P0 ;  /* 0x000000ff05057208 */ /* 0x000fe40000000000 */
[----:B------:R-:W-:-:S03]  /*7d60*/  FMNMX3.FTZ R26, R26, R23, R11, !PT ;  /* 0x000000171a1a7276 */ /* 0x000fc6000781000b */
[----:B------:R-:W-:Y:S01]  /*7d70*/  FFMA.FTZ R69, R52, UR5, -R5 ;  /* 0x0000000534457c23 */ /* 0x000fe20008010805 */
[----:B------:R-:W-:Y:S01]  /*7d80*/  FMNMX3.FTZ R26, R26, R115, R129, !PT ;  /* 0x000000731a1a7276 */ /* 0x000fe20007810081 */
[--C-:B------:R-:W-:Y:S01]  /*7d90*/  FFMA.FTZ R52, R24, UR5, -R5.reuse ;  /* 0x0000000518347c23 */ /* 0x100fe20008010805 */
[--C-:B-1----:R-:W-:Y:S01]  /*7da0*/  FFMA.FTZ R50, R20, UR5, -R5.reuse ;  /* 0x0000000514327c23 */ /* 0x102fe20008010805 */
[----:B------:R-:W-:Y:S01]  /*7db0*/  FFMA.FTZ R95, R41, UR5, -R5 ;  /* 0x00000005295f7c23 */ /* 0x000fe20008010805 */
        /* <DEDUP_REMOVED lines=11> */
[--C-:B------:R-:W-:Y:S01]  /*7e70*/  FFMA.FTZ R96, R32, UR5, -R5.reuse ;  /* 0x0000000520607c23 */ /* 0x100fe20008010805 */
[----:B------:R-:W-:Y:S01]  /*7e80*/  FMNMX.FTZ R19, R101, R24, !PT ;  /* 0x0000001865137209 */ /* 0x000fe20007810000 */
[--C-:B------:R-:W-:Y:S01]  /*7e90*/  FFMA.FTZ R60, R60, UR5, -R5.reuse ;  /* 0x000000053c3c7c23 */ /* 0x100fe20008010805 */
[--C-:B------:R-:W-:Y:S01]  /*7ea0*/  FFMA.FTZ R61, R61, UR5, -R5.reuse ;  /* 0x000000053d3d7c23 */ /* 0x100fe20008010805 */
[--C-:B------:R-:W-:Y:S01]  /*7eb0*/  FFMA.FTZ R58, R68, UR5, -R5.reuse ;  /* 0x00000005443a7c23 */ /* 0x100fe20008010805 */
[--C-:B------:R-:W-:Y:S01]  /*7ec0*/  FFMA.FTZ R59, R149, UR5, -R5.reuse ;  /* 0x00000005953b7c23 */ /* 0x100fe20008010805 */
[----:B------:R-:W1:Y:S01]  /*7ed0*/  SHFL.BFLY PT, R20, R19, 0x2, 0x1f ;  /* 0x0c401f0013147f89 */ /* 0x000e6200000e0000 */
        /* <DEDUP_REMOVED lines=16> */
[----:B------:R-:W-:Y:S01]  /*7fe0*/  LDSM.16.MT88.4 R148, [R214+0x4000] ;  /* 0x00400000d694783b */ /* 0x000fe20000004200 */
[----:B------:R-:W-:Y:S02]  /*7ff0*/  MUFU.EX2 R96, R96 ;  /* 0x0000006000607308 */ /* 0x000fe40000000800 */
[----:B------:R-:W-:-:S02]  /*8000*/  FMNMX3.FTZ R5, R5, R110, R82, !PT ;  /* 0x0000006e05057276 */ /* 0x000fc40007810052 */
[----:B-1----:R-:W-:Y:S02]  /*8010*/  FMNMX.FTZ R7, R19, R20, !PT ;  /* 0x0000001413077209 */ /* 0x002fe40007810000 */
[----:B------:R-:W-:Y:S02]  /*8020*/  FMNMX3.FTZ R5, R5, R136, R132, !PT ;  /* 0x0000008805057276 */ /* 0x000fe40007810084 */
[----:B------:R-:W-:Y:S01]  /*8030*/  MUFU.EX2 R95, R95 ;  /* 0x0000005f005f7308 */ /* 0x000fe20000000800 */
[----:B------:R-:W1:Y:S01]  /*8040*/  SHFL.BFLY PT, R12, R7, 0x1, 0x1f ;  /* 0x0c201f00070c7f89 */ /* 0x000e6200000e0000 */
[----:B------:R-:W-:-:S04]  /*8050*/  FMNMX3.FTZ R5, R5, R72, R252, !PT ;  /* 0x0000004805057276 */ /* 0x000fc800078100fc */
[----:B------:R-:W-:Y:S02]  /*8060*/  FMNMX3.FTZ R5, R5, R88, R104, !PT ;  /* 0x0000005805057276 */ /* 0x000fe40007810068 */
[----:B------:R-:W-:Y:S02]  /*8070*/  MUFU.EX2 R94, R94 ;  /* 0x0000005e005e7308 */ /* 0x000fe40000000800 */
[----:B------:R-:W-:-:S04]  /*8080*/  FMNMX3.FTZ R5, R5, R100, R248, !PT ;  /* 0x0000006405057276 */ /* 0x000fc800078100f8 */
[----:B------:R-:W-:Y:S02]  /*8090*/  FMNMX3.FTZ R5, R5, R246, R244, !PT ;  /* 0x000000f605057276 */ /* 0x000fe400078100f4 */
[----:B------:R-:W3:Y:S02]  /*80a0*/  MUFU.EX2 R85, R85 ;  /* 0x0000005500557308 */ /* 0x000ee40000000800 */
[----:B------:R-:W-:-:S04]  /*80b0*/  FMNMX3.FTZ R5, R5, R242, R234, !PT ;  /* 0x000000f205057276 */ /* 0x000fc800078100ea */
[----:B------:R-:W-:Y:S02]  /*80c0*/  FMNMX3.FTZ R5, R5, R232, R218, !PT ;  /* 0x000000e805057276 */ /* 0x000fe400078100da */
[----:B------:R-:W-:Y:S01]  /*80d0*/  MUFU.EX2 R78, R78 ;  /* 0x0000004e004e7308 */ /* 0x000fe20000000800 */
[----:B-1----:R-:W-:Y:S02]  /*80e0*/  FMNMX.FTZ R3, R7, R12, !PT ;  /* 0x0000000c07037209 */ /* 0x002fe40007810000 */
[----:B------:R-:W-:Y:S02]  /*80f0*/  FMNMX3.FTZ R7, R98, R6, R138, !PT ;  /* 0x0000000662077276 */ /* 0x000fe4000781008a */
[----:B------:R-:W-:Y:S01]  /*8100*/  FMNMX3.FTZ R5, R5, R182, R208, !PT ;  /* 0x000000b605057276 */ /* 0x000fe200078100d0 */
[----:B------:R-:W-:Y:S01]  /*8110*/  FMUL.FTZ R102, R3, UR5 ;  /* 0x0000000503667c20 */ /* 0x000fe20008410000 */
[----:B------:R-:W-:Y:S01]  /*8120*/  FMNMX3.FTZ R7, R7, R80, R22, !PT ;  /* 0x0000005007077276 */ /* 0x000fe20007810016 */
[----:B------:R-:W-:Y:S01]  /*8130*/  MUFU.EX2 R77, R77 ;  /* 0x0000004d004d7308 */ /* 0x000fe20000000800 */
[----:B------:R-:W-:-:S02]  /*8140*/  FMNMX3.FTZ R5, R5, R206, R204, !PT ;  /* 0x000000ce05057276 */ /* 0x000fc400078100cc */
[----:B------:R-:W-:Y:S02]  /*8150*/  FMNMX3.FTZ R7, R7, R14, R144, !PT ;  /* 0x0000000e07077276 */ /* 0x000fe40007810090 */
[----:B------:R-:W-:Y:S02]  /*8160*/  FMNMX3.FTZ R5, R5, R202, R184, !PT ;  /* 0x000000ca05057276 */ /* 0x000fe400078100b8 */
[----:B------:R-:W-:Y:S01]  /*8170*/  FMNMX3.FTZ R7, R7, R62, R18, !PT ;  /* 0x0000003e07077276 */ /* 0x000fe20007810012 */
[----:B------:R-:W-:Y:S01]  /*8180*/  MUFU.EX2 R70, R70 ;  /* 0x0000004600467308 */ /* 0x000fe20000000800 */
[----:B------:R-:W-:Y:S02]  /*8190*/  FMNMX3.FTZ R5, R5, R180, R178, !PT ;  /* 0x000000b405057276 */ /* 0x000fe400078100b2 */
[----:B------:R-:W-:Y:S02]  /*81a0*/  FMNMX3.FTZ R7, R7, R10, R106, !PT ;  /* 0x0000000a07077276 */ /* 0x000fe4000781006a */
[----:B------:R-:W-:-:S02]  /*81b0*/  FMNMX3.FTZ R5, R5, R174, R130, !PT ;  /* 0x000000ae05057276 */ /* 0x000fc40007810082 */
[----:B------:R-:W-:Y:S01]  /*81c0*/  FMNMX3.FTZ R7, R7, R250, R128, !PT ;  /* 0x000000fa07077276 */ /* 0x000fe20007810080 */
[----:B------:R-:W-:Y:S01]  /*81d0*/  MUFU.EX2 R69, R69 ;  /* 0x0000004500457308 */ /* 0x000fe20000000800 */
[----:B------:R-:W-:Y:S02]  /*81e0*/  FMNMX3.FTZ R5, R5, R126, R124, !PT ;  /* 0x0000007e05057276 */ /* 0x000fe4000781007c */
[----:B------:R-:W-:Y:S02]  /*81f0*/  FMNMX3.FTZ R7, R7, R240, R238, !PT ;  /* 0x000000f007077276 */ /* 0x000fe400078100ee */
[----:B------:R-:W-:Y:S02]  /*8200*/  FMNMX.FTZ R5, R120, R5, !PT ;  /* 0x0000000578057209 */ /* 0x000fe40007810000 */
[----:B------:R-:W-:Y:S01]  /*8210*/  FMNMX3.FTZ R7, R7, R168, R188, !PT ;  /* 0x000000a807077276 */ /* 0x000fe200078100bc */
[----:B------:R-:W-:Y:S01]  /*8220*/  MUFU.EX2 R65, R65 ;  /* 0x0000004100417308 */ /* 0x000fe20000000800 */
[----:B------:R-:W-:Y:S01]  /*8230*/  FSETP.NEU.FTZ.AND P0, PT, R3, -INF , PT ;  /* 0xff8000000300780b */ /* 0x000fe20003f1d000 */
[----:B------:R-:W1:Y:S01]  /*8240*/  SHFL.BFLY PT, R2, R5, 0x2, 0x1f ;  /* 0x0c401f0005027f89 */ /* 0x000e6200000e0000 */
[----:B------:R-:W-:-:S02]  /*8250*/  FMNMX3.FTZ R7, R7, R210, R198, !PT ;  /* 0x000000d207077276 */ /* 0x000fc400078100c6 */
[----:B------:R-:W-:Y:S02]  /*8260*/  FSEL R102, R102, RZ, P0 ;  /* 0x000000ff66667208 */ /* 0x000fe40000000000 */
[----:B------:R-:W-:Y:S01]  /*8270*/  FMNMX3.FTZ R7, R7, R196, R194, !PT ;  /* 0x000000c407077276 */ /* 0x000fe200078100c2 */
[----:B------:R-:W-:Y:S01]  /*8280*/  MUFU.EX2 R60, R60 ;  /* 0x0000003c003c7308 */ /* 0x000fe20000000800 */
[----:B---3--:R-:W-:Y:S01]  /*8290*/  F2FP.F16.F32.PACK_AB R134, R85, R94 ;  /* 0x0000005e5586723e */ /* 0x008fe200000000ff */
        /* <DEDUP_REMOVED lines=15> */
[----:B------:R-:W-:Y:S01]  /*8390*/  MUFU.EX2 R93, R93 ;  /* 0x0000005d005d7308 */ /* 0x000fe20000000800 */
[----:B-1----:R-:W-:Y:S01]  /*83a0*/  FMNMX.FTZ R2, R5, R2, !PT ;  /* 0x0000000205027209 */ /* 0x002fe20007810000 */
[----:B------:R-:W-:Y:S01]  /*83b0*/  FFMA.FTZ R63, R137, UR5, -R102 ;  /* 0x00000005893f7c23 */ /* 0x000fe20008010866 */
[----:B------:R-:W-:Y:S01]  /*83c0*/  FMNMX3.FTZ R7, R7, R114, R112, !PT ;  /* 0x0000007207077276 */ /* 0x000fe20007810070 */
[--C-:B------:R-:W-:Y:S01]  /*83d0*/  FFMA.FTZ R64, R139, UR5, -R102.reuse ;  /* 0x000000058b407c23 */ /* 0x100fe20008010866 */
[--C-:B------:R-:W-:Y:S01]  /*83e0*/  FFMA.FTZ R76, R37, UR5, -R102.reuse ;  /* 0x00000005254c7c23 */ /* 0x100fe20008010866 */
[----:B------:R-:W1:Y:S01]  /*83f0*/  SHFL.BFLY PT, R5, R2, 0x1, 0x1f ;  /* 0x0c201f0002057f89 */ /* 0x000e6200000e0000 */
[----:B------:R-:W-:Y:S01]  /*8400*/  FMNMX.FTZ R0, R108, R7, !PT ;  /* 0x000000076c007209 */ /* 0x000fe20007810000 */
[----:B------:R-:W3:Y:S01]  /*8410*/  MUFU.EX2 R92, R92 ;  /* 0x0000005c005c7308 */ /* 0x000ee20000000800 */
[--C-:B------:R-:W-:Y:S01]  /*8420*/  FFMA.FTZ R37, R141, UR5, -R102.reuse ;  /* 0x000000058d257c23 */ /* 0x100fe20008010866 */
[--C-:B------:R-:W-:Y:S01]  /*8430*/  FFMA.FTZ R35, R143, UR5, -R102.reuse ;  /* 0x000000058f237c23 */ /* 0x100fe20008010866 */
[--C-:B--2---:R-:W-:Y:S01]  /*8440*/  FFMA.FTZ R31, R163, UR5, -R102.reuse ;  /* 0x00000005a31f7c23 */ /* 0x104fe20008010866 */
[----:B------:R-:W2:Y:S01]  /*8450*/  SHFL.BFLY PT, R7, R0, 0x2, 0x1f ;  /* 0x0c401f0000077f89 */ /* 0x000ea200000e0000 */
        /* <DEDUP_REMOVED lines=8> */
[----:B------:R-:W-:-:S03]  /*84e0*/  FFMA.FTZ R167, R167, UR5, -R102 ;  /* 0x00000005a7a77c23 */ /* 0x000fc60008010866 */
[----:B------:R-:W4:Y:S01]  /*84f0*/  MUFU.EX2 R83, R83 ;  /* 0x0000005300537308 */ /* 0x000f220000000800 */
[----:B---3--:R-:W-:Y:S01]  /*8500*/  F2FP.F16.F32.PACK_AB R133, R92, R93 ;  /* 0x0000005d5c85723e */ /* 0x008fe200000000ff */
[----:B------:R-:W-:Y:S01]  /*8510*/  FADD.FTZ R93, R93, R92 ;  /* 0x0000005c5d5d7221 */ /* 0x000fe20000010000 */
[----:B-1----:R-:W-:-:S05]  /*8520*/  FMNMX.FTZ R2, R2, R5, !PT ;  /* 0x0000000502027209 */ /* 0x002fca0007810000 */
[----:B------:R-:W-:Y:S01]  /*8530*/  MUFU.EX2 R76, R76 ;  /* 0x0000004c004c7308 */ /* 0x000fe20000000800 */
[C---:B------:R-:W-:Y:S01]  /*8540*/  FSETP.NEU.FTZ.AND P0, PT, R2.reuse, -INF , PT ;  /* 0xff8000000200780b */ /* 0x040fe20003f1d000 */
[----:B------:R-:W-:Y:S01]  /*8550*/  FMUL.FTZ R121, R2, UR5 ;  /* 0x0000000502797c20 */ /* 0x000fe20008410000 */
[----:B--2---:R-:W-:-:S04]  /*8560*/  FMNMX.FTZ R0, R0, R7, !PT ;  /* 0x0000000700007209 */ /* 0x004fc80007810000 */
[----:B------:R-:W-:Y:S01]  /*8570*/  FSEL R121, R121, RZ, P0 ;  /* 0x000000ff79797208 */ /* 0x000fe20000000000 */
[----:B------:R-:W1:Y:S01]  /*8580*/  SHFL.BFLY PT, R5, R0, 0x1, 0x1f ;  /* 0x0c201f0000057f89 */ /* 0x000e6200000e0000 */
[----:B----4-:R-:W-:Y:S01]  /*8590*/  F2FP.F16.F32.PACK_AB R135, R83, R86 ;  /* 0x000000565387723e */ /* 0x010fe200000000ff */
[----:B------:R-:W-:Y:S01]  /*85a0*/  MUFU.EX2 R75, R75 ;  /* 0x0000004b004b7308 */ /* 0x000fe20000000800 */
[----:B------:R-:W-:Y:S01]  /*85b0*/  FADD.FTZ R86, R86, R93 ;  /* 0x0000005d56567221 */ /* 0x000fe20000010000 */
[--C-:B------:R-:W-:Y:S01]  /*85c0*/  FFMA.FTZ R81, R110, UR5, -R121.reuse ;  /* 0x000000056e517c23 */ /* 0x100fe20008010879 */
[----:B------:R-:W-:Y:S01]  /*85d0*/  IADD3 R110, PT, PT, R179, R214, RZ ;  /* 0x000000d6b36e7210 */ /* 0x000fe20007ffe0ff */
        /* <DEDUP_REMOVED lines=8> */
[----:B------:R-:W-:Y:S01]  /*8660*/  F2FP.F16.F32.PACK_AB R132, R95, R96 ;  /* 0x000000605f84723e */ /* 0x000fe200000000ff */
[--C-:B------:R-:W-:Y:S01]  /*8670*/  FFMA.FTZ R99, R104, UR5, -R121.reuse ;  /* 0x0000000568637c23 */ /* 0x100fe20008010879 */
[--C-:B------:R-:W-:Y:S01]  /*8680*/  FFMA.FTZ R89, R252, UR5, -R121.reuse ;  /* 0x00000005fc597c23 */ /* 0x100fe20008010879 */
[--C-:B------:R-:W-:Y:S01]  /*8690*/  FFMA.FTZ R88, R88, UR5, -R121.reuse ;  /* 0x0000000558587c23 */ /* 0x100fe20008010879 */
[----:B------:R-:W-:Y:S01]  /*86a0*/  MUFU.EX2 R91, R91 ;  /* 0x0000005b005b7308 */ /* 0x000fe20000000800 */
[--C-:B------:R-:W-:Y:S01]  /*86b0*/  FFMA.FTZ R100, R100, UR5, -R121.reuse ;  /* 0x0000000564647c23 */ /* 0x100fe20008010879 */
[--C-:B------:R-:W-:Y:S01]  /*86c0*/  FFMA.FTZ R116, R248, UR5, -R121.reuse ;  /* 0x00000005f8747c23 */ /* 0x100fe20008010879 */
[C---:B------:R-:W-:Y:S01]  /*86d0*/  HMMA.16816.F32 R160, R132.reuse, R148, RZ ;  /* 0x0000009484a0723c */ /* 0x040fe200000018ff */
[--C-:B------:R-:W-:Y:S01]  /*86e0*/  FFMA.FTZ R117, R246, UR5, -R121.reuse ;  /* 0x00000005f6757c23 */ /* 0x100fe20008010879 */
[--C-:B------:R-:W-:Y:S01]  /*86f0*/  FFMA.FTZ R119, R244, UR5, -R121.reuse ;  /* 0x00000005f4777c23 */ /* 0x100fe20008010879 */
[----:B-1----:R-:W-:Y:S01]  /*8700*/  FMNMX.FTZ R0, R0, R5, !PT ;  /* 0x0000000500007209 */ /* 0x002fe20007810000 */
[--C-:B------:R-:W-:Y:S01]  /*8710*/  FFMA.FTZ R122, R242, UR5, -R121.reuse ;  /* 0x00000005f27a7c23 */ /* 0x100fe20008010879 */
[----:B------:R-:W1:Y:S01]  /*8720*/  MUFU.EX2 R90, R90 ;  /* 0x0000005a005a7308 */ /* 0x000e620000000800 */
[--C-:B------:R-:W-:Y:S01]  /*8730*/  FFMA.FTZ R131, R234, UR5, -R121.reuse ;  /* 0x00000005ea837c23 */ /* 0x100fe20008010879 */
[C---:B------:R-:W-:Y:S01]  /*8740*/  FSETP.NEU.FTZ.AND P0, PT, R0.reuse, -INF , PT ;  /* 0xff8000000000780b */ /* 0x040fe20003f1d000 */
[----:B------:R-:W-:Y:S01]  /*8750*/  FMUL.FTZ R113, R0, UR5 ;  /* 0x0000000500717c20 */ /* 0x000fe20008410000 */
[--C-:B------:R-:W-:Y:S01]  /*8760*/  FFMA.FTZ R176, R232, UR5, -R121.reuse ;  /* 0x00000005e8b07c23 */ /* 0x100fe20008010879 */
[--C-:B------:R-:W-:Y:S01]  /*8770*/  FFMA.FTZ R165, R218, UR5, -R121.reuse ;  /* 0x00000005daa57c23 */ /* 0x100fe20008010879 */
[--C-:B------:R-:W-:Y:S01]  /*8780*/  FFMA.FTZ R182, R182, UR5, -R121.reuse ;  /* 0x00000005b6b67c23 */ /* 0x100fe20008010879 */
[--C-:B------:R-:W-:Y:S01]  /*8790*/  FFMA.FTZ R206, R206, UR5, -R121.reuse ;  /* 0x00000005cece7c23 */ /* 0x100fe20008010879 */
[----:B------:R-:W-:Y:S01]  /*87a0*/  FSEL R113, R113, RZ, P0 ;  /* 0x000000ff71717208 */ /* 0x000fe20000000000 */
[----:B------:R-:W2:Y:S01]  /*87b0*/  MUFU.EX2 R84, R84 ;  /* 0x0000005400547308 */ /* 0x000ea20000000800 */
[--C-:B------:R-:W-:Y:S01]  /*87c0*/  FFMA.FTZ R175, R204, UR5, -R121.reuse ;  /* 0x00000005ccaf7c23 */ /* 0x100fe20008010879 */
[----:B------:R-:W-:Y:S01]  /*87d0*/  FFMA.FTZ R202, R202, UR5, -R121 ;  /* 0x00000005caca7c23 */ /* 0x000fe20008010879 */
[----:B------:R-:W-:Y:S01]  /*87e0*/  FADD.FTZ R95, R96, R95 ;  /* 0x0000005f605f7221 */ /* 0x000fe20000010000 */
[--C-:B------:R-:W-:Y:S01]  /*87f0*/  FFMA.FTZ R97, R6, UR5, -R113.reuse ;  /* 0x0000000506617c23 */ /* 0x100fe20008010871 */
[--C-:B------:R-:W-:Y:S01]  /*8800*/  FFMA.FTZ R98, R98, UR5, -R113.reuse ;  /* 0x0000000562627c23 */ /* 0x100fe20008010871 */
[----:B------:R-:W3:Y:S01]  /*8810*/  LDSM.16.MT88.4 R4, [R110+0x4000] ;  /* 0x004000006e04783b */ /* 0x000ee20000004200 */
[--C-:B------:R-:W-:Y:S01]  /*8820*/  FFMA.FTZ R87, R138, UR5, -R113.reuse ;  /* 0x000000058a577c23 */ /* 0x100fe20008010871 */
[--C-:B------:R-:W-:Y:S01]  /*8830*/  FFMA.FTZ R80, R80, UR5, -R113.reuse ;  /* 0x0000000550507c23 */ /* 0x100fe20008010871 */
[--C-:B------:R-:W-:Y:S01]  /*8840*/  FFMA.FTZ R79, R22, UR5, -R113.reuse ;  /* 0x00000005164f7c23 */ /* 0x100fe20008010871 */
[----:B------:R-:W-:Y:S01]  /*8850*/  MUFU.EX2 R97, R97 ;  /* 0x0000006100617308 */ /* 0x000fe20000000800 */
[--C-:B------:R-:W-:Y:S01]  /*8860*/  FFMA.FTZ R72, R14, UR5, -R113.reuse ;  /* 0x000000050e487c23 */ /* 0x100fe20008010871 */
[----:B------:R-:W4:Y:S01]  /*8870*/  LDSM.16.MT88.4 R20, [R214+0x4400] ;  /* 0x00440000d614783b */ /* 0x000f220000004200 */
[--C-:B------:R-:W-:Y:S01]  /*8880*/  FFMA.FTZ R71, R144, UR5, -R113.reuse ;  /* 0x0000000590477c23 */ /* 0x100fe20008010871 */
[--C-:B------:R-:W-:Y:S01]  /*8890*/  FFMA.FTZ R66, R62, UR5, -R113.reuse ;  /* 0x000000053e427c23 */ /* 0x100fe20008010871 */
[----:B-1----:R-:W-:Y:S01]  /*88a0*/  F2FP.F16.F32.PACK_AB R136, R90, R91 ;  /* 0x0000005b5a88723e */ /* 0x002fe200000000ff */
[----:B------:R-:W1:Y:S01]  /*88b0*/  LDSM.16.MT88.4 R12, [R110+0x4400] ;  /* 0x004400006e0c783b */ /* 0x000e620000004200 */
[----:B--2---:R-:W-:Y:S01]  /*88c0*/  F2FP.F16.F32.PACK_AB R138, R81, R84 ;  /* 0x00000054518a723e */ /* 0x004fe200000000ff */
[----:B------:R-:W2:Y:S01]  /*88d0*/  MUFU.EX2 R98, R98 ;  /* 0x0000006200627308 */ /* 0x000ea20000000800 */
[--C-:B------:R-:W-:Y:S01]  /*88e0*/  FFMA.FTZ R62, R11, UR5, -R102.reuse ;  /* 0x000000050b3e7c23 */ /* 0x100fe20008010866 */
[--C-:B------:R-:W-:Y:S01]  /*88f0*/  FFMA.FTZ R107, R18, UR5, -R113.reuse ;  /* 0x00000005126b7c23 */ /* 0x100fe20008010871 */
[--C-:B------:R-:W-:Y:S01]  /*8900*/  FFMA.FTZ R104, R10, UR5, -R113.reuse ;  /* 0x000000050a687c23 */ /* 0x100fe20008010871 */
[----:B------:R-:W5:Y:S01]  /*8910*/  LDSM.16.MT88.4 R16, [R214+0x4800] ;  /* 0x00480000d610783b */ /* 0x000f620000004200 */
[--C-:B------:R-:W-:Y:S01]  /*8920*/  FFMA.FTZ R106, R106, UR5, -R113.reuse ;  /* 0x000000056a6a7c23 */ /* 0x100fe20008010871 */
[--C-:B------:R-:W-:Y:S01]  /*8930*/  FFMA.FTZ R111, R250, UR5, -R113.reuse ;  /* 0x00000005fa6f7c23 */ /* 0x100fe20008010871 */
[--C-:B------:R-:W-:Y:S01]  /*8940*/  FFMA.FTZ R128, R128, UR5, -R113.reuse ;  /* 0x0000000580807c23 */ /* 0x100fe20008010871 */
[----:B------:R-:W-:Y:S01]  /*8950*/  MUFU.EX2 R87, R87 ;  /* 0x0000005700577308 */ /* 0x000fe20000000800 */
[----:B------:R-:W5:Y:S01]  /*8960*/  LDSM.16.MT88.4 R8, [R110+0x4800] ;  /* 0x004800006e08783b */ /* 0x000f620000004200 */
[--C-:B------:R-:W-:Y:S01]  /*8970*/  FFMA.FTZ R123, R240, UR5, -R113.reuse ;  /* 0x00000005f07b7c23 */ /* 0x100fe20008010871 */
[--C-:B------:R-:W-:Y:S01]  /*8980*/  FFMA.FTZ R127, R238, UR5, -R113.reuse ;  /* 0x00000005ee7f7c23 */ /* 0x100fe20008010871 */
[--C-:B------:R-:W-:Y:S01]  /*8990*/  FFMA.FTZ R168, R168, UR5, -R113.reuse ;  /* 0x00000005a8a87c23 */ /* 0x100fe20008010871 */
[--C-:B------:R-:W-:Y:S01]  /*89a0*/  FFMA.FTZ R188, R188, UR5, -R113.reuse ;  /* 0x00000005bcbc7c23 */ /* 0x100fe20008010871 */
[--C-:B------:R-:W-:Y:S01]  /*89b0*/  FFMA.FTZ R169, R210, UR5, -R113.reuse ;  /* 0x00000005d2a97c23 */ /* 0x100fe20008010871 */
[--C-:B------:R-:W-:Y:S01]  /*89c0*/  FFMA.FTZ R171, R198, UR5, -R113.reuse ;  /* 0x00000005c6ab7c23 */ /* 0x100fe20008010871 */
[----:B------:R-:W4:Y:S01]  /*89d0*/  MUFU.EX2 R80, R80 ;  /* 0x0000005000507308 */ /* 0x000f220000000800 */
[----:B--2---:R-:W-:Y:S01]  /*89e0*/  F2FP.F16.F32.PACK_AB R137, R97, R98 ;  /* 0x000000626189723e */ /* 0x004fe200000000ff */
[----:B------:R-:W-:Y:S01]  /*89f0*/  FFMA.FTZ R196, R196, UR5, -R113 ;  /* 0x00000005c4c47c23 */ /* 0x000fe20008010871 */
[----:B------:R-:W-:Y:S01]  /*8a00*/  FFMA.FTZ R198, R173, UR5, -R102 ;  /* 0x00000005adc67c23 */ /* 0x000fe20008010866 */
[----:B------:R-:W-:Y:S01]  /*8a10*/  FFMA.FTZ R173, R208, UR5, -R121 ;  /* 0x00000005d0ad7c23 */ /* 0x000fe20008010879 */
[--C-:B------:R-:W-:Y:S01]  /*8a20*/  FFMA.FTZ R177, R194, UR5, -R113.reuse ;  /* 0x00000005c2b17c23 */ /* 0x100fe20008010871 */
[--C-:B------:R-:W-:Y:S01]  /*8a30*/  FFMA.FTZ R192, R192, UR5, -R113.reuse ;  /* 0x00000005c0c07c23 */ /* 0x100fe20008010871 */
[--C-:B------:R-:W-:Y:S01]  /*8a40*/  FFMA.FTZ R179, R190, UR5, -R113.reuse ;  /* 0x00000005beb37c23 */ /* 0x100fe20008010871 */
[----:B------:R-:W-:Y:S01]  /*8a50*/  MUFU.EX2 R82, R82 ;  /* 0x0000005200527308 */ /* 0x000fe20000000800 */
[----:B------:R-:W-:Y:S01]  /*8a60*/  FFMA.FTZ R186, R186, UR5, -R113 ;  /* 0x00000005baba7c23 */ /* 0x000fe20008010871 */
[----:B------:R-:W-:Y:S01]  /*8a70*/  FADD.FTZ R91, R91, R90 ;  /* 0x0000005a5b5b7221 */ /* 0x000fe20000010000 */
[----:B------:R-:W-:Y:S01]  /*8a80*/  FADD.FTZ R98, R98, R97 ;  /* 0x0000006162627221 */ /* 0x000fe20000010000 */
[----:B---3--:R-:W-:Y:S01]  /*8a90*/  HMMA.16816.F32 R144, R132, R4, RZ ;  /* 0x000000048490723c */ /* 0x008fe200000018ff */
[----:B------:R-:W-:Y:S01]  /*8aa0*/  FADD.FTZ R94, R94, R95 ;  /* 0x0000005f5e5e7221 */ /* 0x000fe20000010000 */
[----:B------:R-:W-:Y:S01]  /*8ab0*/  FADD.FTZ R84, R84, R91 ;  /* 0x0000005b54547221 */ /* 0x000fe20000010000 */
[----:B------:R-:W-:Y:S01]  /*8ac0*/  FADD.FTZ R83, R83, R86 ;  /* 0x0000005653537221 */ /* 0x000fe20000010000 */
[----:B------:R-:W2:Y:S01]  /*8ad0*/  MUFU.EX2 R73, R73 ;  /* 0x0000004900497308 */ /* 0x000ea20000000800 */
[----:B----4-:R-:W-:Y:S01]  /*8ae0*/  F2FP.F16.F32.PACK_AB R139, R80, R87 ;  /* 0x00000057508b723e */ /* 0x010fe200000000ff */
[----:B------:R-:W-:Y:S01]  /*8af0*/  FADD.FTZ R87, R87, R98 ;  /* 0x0000006257577221 */ /* 0x000fe20000010000 */
[----:B------:R-:W-:Y:S01]  /*8b00*/  FADD.FTZ R85, R85, R94 ;  /* 0x0000005e55557221 */ /* 0x000fe20000010000 */
[----:B------:R-:W-:Y:S01]  /*8b10*/  FADD.FTZ R81, R81, R84 ;  /* 0x0000005451517221 */ /* 0x000fe20000010000 */
[----:B------:R-:W-:Y:S01]  /*8b20*/  FFMA.FTZ R181, R184, UR5, -R121 ;  /* 0x00000005b8b57c23 */ /* 0x000fe20008010879 */
[----:B------:R-:W-:Y:S01]  /*8b30*/  FADD.FTZ R80, R80, R87 ;  /* 0x0000005750507221 */ /* 0x000fe20000010000 */
[--C-:B------:R-:W-:Y:S01]  /*8b40*/  FFMA.FTZ R180, R180, UR5, -R121.reuse ;  /* 0x00000005b4b47c23 */ /* 0x100fe20008010879 */
[----:B------:R-:W-:Y:S01]  /*8b50*/  MUFU.EX2 R74, R74 ;  /* 0x0000004a004a7308 */ /* 0x000fe20000000800 */
[C---:B------:R-:W-:Y:S01]  /*8b60*/  HMMA.16816.F32 R156, R136.reuse, R148, RZ ;  /* 0x00000094889c723c */ /* 0x040fe200000018ff */
[--C-:B------:R-:W-:Y:S01]  /*8b70*/  FFMA.FTZ R178, R178, UR5, -R121.reuse ;  /* 0x00000005b2b27c23 */ /* 0x100fe20008010879 */
[----:B------:R-:W-:Y:S01]  /*8b80*/  FFMA.FTZ R183, R174, UR5, -R121 ;  /* 0x00000005aeb77c23 */ /* 0x000fe20008010879 */
[--C-:B------:R-:W-:Y:S01]  /*8b90*/  FFMA.FTZ R172, R172, UR5, -R113.reuse ;  /* 0x00000005acac7c23 */ /* 0x100fe20008010871 */
[----:B------:R-:W-:Y:S01]  /*8ba0*/  FFMA.FTZ R185, R170, UR5, -R113 ;  /* 0x00000005aab97c23 */ /* 0x000fe20008010871 */
[--C-:B------:R-:W-:Y:S01]  /*8bb0*/  FFMA.FTZ R126, R126, UR5, -R121.reuse ;  /* 0x000000057e7e7c23 */ /* 0x100fe20008010879 */
[----:B------:R-:W-:Y:S01]  /*8bc0*/  FFMA.FTZ R124, R124, UR5, -R121 ;  /* 0x000000057c7c7c23 */ /* 0x000fe20008010879 */
[----:B------:R-:W-:Y:S01]  /*8bd0*/  MUFU.EX2 R67, R67 ;  /* 0x0000004300437308 */ /* 0x000fe20000000800 */
[C---:B------:R-:W-:Y:S01]  /*8be0*/  HMMA.16816.F32 R140, R136.reuse, R4, RZ ;  /* 0x00000004888c723c */ /* 0x040fe200000018ff */
[C---:B--2---:R-:W-:Y:S01]  /*8bf0*/  F2FP.F16.F32.PACK_AB R4, R73.reuse, R82 ;  /* 0x000000524904723e */ /* 0x044fe200000000ff */
[----:B------:R-:W-:Y:S01]  /*8c00*/  FADD.FTZ R82, R82, R81 ;  /* 0x0000005152527221 */ /* 0x000fe20000010000 */
[----:B------:R-:W-:Y:S01]  /*8c10*/  FFMA.FTZ R233, R120, UR5, -R121 ;  /* 0x0000000578e97c23 */ /* 0x000fe20008010879 */
[--C-:B------:R-:W-:Y:S01]  /*8c20*/  FFMA.FTZ R118, R118, UR5, -R113.reuse ;  /* 0x0000000576767c23 */ /* 0x100fe20008010871 */
[----:B------:R-:W-:Y:S01]  /*8c30*/  FFMA.FTZ R112, R112, UR5, -R113 ;  /* 0x0000000570707c23 */ /* 0x000fe20008010871 */
[----:B------:R-:W-:Y:S01]  /*8c40*/  FADD.FTZ R73, R73, R82 ;  /* 0x0000005249497221 */ /* 0x000fe20000010000 */
[----:B------:R-:W-:Y:S01]  /*8c50*/  MUFU.EX2 R79, R79 ;  /* 0x0000004f004f7308 */ /* 0x000fe20000000800 */
[C---:B------:R-:W-:Y:S07]  /*8c60*/  HMMA.16816.F32 R152, R136.reuse, R150, RZ ;  /* 0x000000968898723c */ /* 0x040fee00000018ff */
[----:B------:R-:W2:Y:S01]  /*8c70*/  MUFU.EX2 R72, R72 ;  /* 0x0000004800487308 */ /* 0x000ea20000000800 */
[----:B------:R-:W-:Y:S07]  /*8c80*/  HMMA.16816.F32 R136, R136, R6, RZ ;  /* 0x000000068888723c */ /* 0x000fee00000018ff */
[----:B------:R-:W-:Y:S01]  /*8c90*/  MUFU.EX2 R71, R71 ;  /* 0x0000004700477308 */ /* 0x000fe20000000800 */
[C---:B------:R-:W-:Y:S07]  /*8ca0*/  HMMA.16816.F32 R148, R132.reuse, R150, RZ ;  /* 0x000000968494723c */ /* 0x040fee00000018ff */
[----:B------:R-:W3:Y:S01]  /*8cb0*/  MUFU.EX2 R66, R66 ;  /* 0x0000004200427308 */ /* 0x000ee20000000800 */
[----:B------:R-:W-:Y:S01]  /*8cc0*/  HMMA.16816.F32 R132, R132, R6, RZ ;  /* 0x000000068484723c */ /* 0x000fe200000018ff */
[----:B--2---:R-:W-:Y:S01]  /*8cd0*/  F2FP.F16.F32.PACK_AB R5, R72, R79 ;  /* 0x0000004f4805723e */ /* 0x004fe200000000ff */
[----:B------:R-:W-:Y:S01]  /*8ce0*/  FADD.FTZ R79, R79, R80 ;  /* 0x000000504f4f7221 */ /* 0x000fe20000010000 */
[----:B------:R-:W-:Y:S01]  /*8cf0*/  F2FP.F16.F32.PACK_AB R6, R67, R74 ;  /* 0x0000004a4306723e */ /* 0x000fe200000000ff */
[----:B------:R-:W-:-:S02]  /*8d00*/  FADD.FTZ R74, R74, R73 ;  /* 0x000000494a4a7221 */ /* 0x000fc40000010000 */
[----:B------:R-:W-:Y:S01]  /*8d10*/  FADD.FTZ R72, R72, R79 ;  /* 0x0000004f48487221 */ /* 0x000fe20000010000 */
[----:B------:R-:W-:Y:S01]  /*8d20*/  MUFU.EX2 R68, R68 ;  /* 0x0000004400447308 */ /* 0x000fe20000000800 */
[----:B------:R-:W-:-:S07]  /*8d30*/  FADD.FTZ R74, R67, R74 ;  /* 0x0000004a434a7221 */ /* 0x000fce0000010000 */
[----:B------:R-:W2:Y:S01]  /*8d40*/  MUFU.EX2 R63, R63 ;  /* 0x0000003f003f7308 */ /* 0x000ea20000000800 */
[----:B---3--:R-:W-:Y:S01]  /*8d50*/  F2FP.F16.F32.PACK_AB R7, R66, R71 ;  /* 0x000000474207723e */ /* 0x008fe200000000ff */
[----:B------:R-:W-:-:S04]  /*8d60*/  FADD.FTZ R71, R71, R72 ;  /* 0x0000004847477221 */ /* 0x000fc80000010000 */
[----:B------:R-:W-:Y:S02]  /*8d70*/  FADD.FTZ R66, R66, R71 ;  /* 0x0000004742427221 */ /* 0x000fe40000010000 */
[C---:B------:R-:W-:Y:S01]  /*8d80*/  HMMA.16816.F32 R156, R4.reuse, R20, R156 ;  /* 0x00000014049c723c */ /* 0x040fe2000000189c */
[----:B------:R-:W-:Y:S07]  /*8d90*/  MUFU.EX2 R89, R89 ;  /* 0x0000005900597308 */ /* 0x000fee0000000800 */
[C---:B-1----:R-:W-:Y:S01]  /*8da0*/  HMMA.16816.F32 R140, R4.reuse, R12, R140 ;  /* 0x0000000c048c723c */ /* 0x042fe2000000188c */
[----:B------:R-:W1:Y:S07]  /*8db0*/  MUFU.EX2 R88, R88 ;  /* 0x0000005800587308 */ /* 0x000e6e0000000800 */
[C---:B------:R-:W-:Y:S01]  /*8dc0*/  HMMA.16816.F32 R152, R4.reuse, R22, R152 ;  /* 0x000000160498723c */ /* 0x040fe20000001898 */
[----:B------:R-:W-:Y:S07]  /*8dd0*/  MUFU.EX2 R99, R99 ;  /* 0x0000006300637308 */ /* 0x000fee0000000800 */
[----:B------:R-:W-:Y:S01]  /*8de0*/  HMMA.16816.F32 R136, R4, R14, R136 ;  /* 0x0000000e0488723c */ /* 0x000fe20000001888 */
[----:B------:R-:W-:Y:S01]  /*8df0*/  F2FP.F16.F32.PACK_AB R4, R77, R78 ;  /* 0x0000004e4d04723e */ /* 0x000fe200000000ff */
[----:B------:R-:W-:Y:S01]  /*8e00*/  MUFU.EX2 R100, R100 ;  /* 0x0000006400647308 */ /* 0x000fe20000000800 */
[----:B------:R-:W-:Y:S01]  /*8e10*/  F2FP.F16.F32.PACK_AB R5, R75, R76 ;  /* 0x0000004c4b05723e */ /* 0x000fe200000000ff */
[----:B------:R-:W-:Y:S01]  /*8e20*/  FADD.FTZ R78, R78, R85 ;  /* 0x000000554e4e7221 */ /* 0x000fe20000010000 */
[----:B------:R-:W-:Y:S01]  /*8e30*/  F2FP.F16.F32.PACK_AB R6, R69, R70 ;  /* 0x000000464506723e */ /* 0x000fe200000000ff */
[----:B------:R-:W-:Y:S01]  /*8e40*/  FADD.FTZ R76, R76, R83 ;  /* 0x000000534c4c7221 */ /* 0x000fe20000010000 */
[----:B--2---:R-:W-:Y:S01]  /*8e50*/  F2FP.F16.F32.PACK_AB R7, R63, R68 ;  /* 0x000000443f07723e */ /* 0x004fe200000000ff */
[----:B------:R-:W-:-:S02]  /*8e60*/  FADD.FTZ R77, R77, R78 ;  /* 0x0000004e4d4d7221 */ /* 0x000fc40000010000 */
[----:B------:R-:W-:Y:S01]  /*8e70*/  MUFU.EX2 R107, R107 ;  /* 0x0000006b006b7308 */ /* 0x000fe20000000800 */
[----:B------:R-:W-:Y:S01]  /*8e80*/  FADD.FTZ R75, R75, R76 ;  /* 0x0000004c4b4b7221 */ /* 0x000fe20000010000 */
[----:B------:R-:W-:Y:S02]  /*8e90*/  FADD.FTZ R70, R70, R77 ;  /* 0x0000004d46467221 */ /* 0x000fe40000010000 */
[----:B------:R-:W-:Y:S01]  /*8ea0*/  HMMA.16816.F32 R160, R4, R20, R160 ;  /* 0x0000001404a0723c */ /* 0x000fe200000018a0 */
[----:B------:R-:W-:Y:S01]  /*8eb0*/  FADD.FTZ R68, R68, R75 ;  /* 0x0000004b44447221 */ /* 0x000fe20000010000 */
[----:B------:R-:W-:Y:S02]  /*8ec0*/  FADD.FTZ R70, R69, R70 ;  /* 0x0000004645467221 */ /* 0x000fe40000010000 */
[----:B------:R-:W2:Y:S01]  /*8ed0*/  MUFU.EX2 R104, R104 ;  /* 0x0000006800687308 */ /* 0x000ea20000000800 */
[----:B------:R-:W-:-:S03]  /*8ee0*/  FADD.FTZ R63, R63, R68 ;  /* 0x000000443f3f7221 */ /* 0x000fc60000010000 */
[C---:B------:R-:W-:Y:S04]  /*8ef0*/  HMMA.16816.F32 R144, R4.reuse, R12, R144 ;  /* 0x0000000c0490723c */ /* 0x040fe80000001890 */
[----:B------:R-:W-:Y:S04]  /*8f00*/  MUFU.EX2 R106, R106 ;  /* 0x0000006a006a7308 */ /* 0x000fe80000000800 */
[C---:B------:R-:W-:Y:S01]  /*8f10*/  HMMA.16816.F32 R148, R4.reuse, R22, R148 ;  /* 0x000000160494723c */ /* 0x040fe20000001894 */
[----:B------:R-:W3:Y:S03]  /*8f20*/  LDSM.16.MT88.4 R20, [R214+0x4c00] ;  /* 0x004c0000d614783b */ /* 0x000ee60000004200 */
[----:B------:R-:W4:Y:S04]  /*8f30*/  MUFU.EX2 R111, R111 ;  /* 0x0000006f006f7308 */ /* 0x000f280000000800 */
[----:B------:R-:W-:Y:S01]  /*8f40*/  HMMA.16816.F32 R132, R4, R14, R132 ;  /* 0x0000000e0484723c */ /* 0x000fe20000001884 */
[----:B------:R-:W3:Y:S01]  /*8f50*/  LDSM.16.MT88.4 R12, [R110+0x4c00] ;  /* 0x004c00006e0c783b */ /* 0x000ee20000004200 */
[----:B-1----:R-:W-:Y:S01]  /*8f60*/  F2FP.F16.F32.PACK_AB R4, R88, R89 ;  /* 0x000000595804723e */ /* 0x002fe200000000ff */
[----:B------:R-:W-:Y:S01]  /*8f70*/  FADD.FTZ R89, R89, R74 ;  /* 0x0000004a59597221 */ /* 0x000fe20000010000 */
[----:B------:R-:W-:Y:S01]  /*8f80*/  MUFU.EX2 R61, R61 ;  /* 0x0000003d003d7308 */ /* 0x000fe20000000800 */
[----:B--2---:R-:W-:Y:S01]  /*8f90*/  F2FP.F16.F32.PACK_AB R5, R104, R107 ;  /* 0x0000006b6805723e */ /* 0x004fe200000000ff */
[----:B------:R-:W-:Y:S01]  /*8fa0*/  FADD.FTZ R107, R107, R66 ;  /* 0x000000426b6b7221 */ /* 0x000fe20000010000 */
[----:B------:R-:W-:Y:S01]  /*8fb0*/  F2FP.F16.F32.PACK_AB R6, R100, R99 ;  /* 0x000000636406723e */ /* 0x000fe200000000ff */
[----:B------:R-:W-:-:S02]  /*8fc0*/  FADD.FTZ R88, R88, R89 ;  /* 0x0000005958587221 */ /* 0x000fc40000010000 */
[----:B------:R-:W-:Y:S02]  /*8fd0*/  FADD.FTZ R107, R104, R107 ;  /* 0x0000006b686b7221 */ /* 0x000fe40000010000 */
[----:B------:R-:W-:Y:S01]  /*8fe0*/  MUFU.EX2 R58, R58 ;  /* 0x0000003a003a7308 */ /* 0x000fe20000000800 */
[----:B----4-:R-:W-:Y:S01]  /*8ff0*/  F2FP.F16.F32.PACK_AB R7, R111, R106 ;  /* 0x0000006a6f07723e */ /* 0x010fe200000000ff */
[----:B------:R-:W-:Y:S01]  /*9000*/  FADD.FTZ R99, R99, R88 ;  /* 0x0000005863637221 */ /* 0x000fe20000010000 */
[----:B------:R-:W-:-:S03]  /*9010*/  FADD.FTZ R106, R106, R107 ;  /* 0x0000006b6a6a7221 */ /* 0x000fc60000010000 */
[----:B------:R-:W-:Y:S01]  /*9020*/  FADD.FTZ R99, R100, R99 ;  /* 0x0000006364637221 */ /* 0x000fe20000010000 */
[----:B------:R-:W-:Y:S01]  /*9030*/  FADD.FTZ R111, R111, R106 ;  /* 0x0000006a6f6f7221 */ /* 0x000fe20000010000 */
[----:B------:R-:W-:Y:S01]  /*9040*/  MUFU.EX2 R64, R64 ;  /* 0x0000004000407308 */ /* 0x000fe20000000800 */
[C---:B-----5:R-:W-:Y:S07]  /*9050*/  HMMA.16816.F32 R156, R4.reuse, R16, R156 ;  /* 0x00000010049c723c */ /* 0x060fee000000189c */
[----:B------:R-:W1:Y:S01]  /*9060*/  MUFU.EX2 R37, R37 ;  /* 0x0000002500257308 */ /* 0x000e620000000800 */
[C---:B------:R-:W-:Y:S07]  /*9070*/  HMMA.16816.F32 R140, R4.reuse, R8, R140 ;  /* 0x00000008048c723c */ /* 0x040fee000000188c */
[----:B------:R-:W-:Y:S01]  /*9080*/  MUFU.EX2 R35, R35 ;  /* 0x0000002300237308 */ /* 0x000fe20000000800 */
[C---:B------:R-:W-:Y:S07]  /*9090*/  HMMA.16816.F32 R152, R4.reuse, R18, R152 ;  /* 0x000000120498723c */ /* 0x040fee0000001898 */
[----:B------:R-:W2:Y:S01]  /*90a0*/  MUFU.EX2 R34, R34 ;  /* 0x0000002200227308 */ /* 0x000ea20000000800 */
[----:B------:R-:W-:Y:S01]  /*90b0*/  HMMA.16816.F32 R136, R4, R10, R136 ;  /* 0x0000000a0488723c */ /* 0x000fe20000001888 */
[----:B------:R-:W-:Y:S01]  /*90c0*/  F2FP.F16.F32.PACK_AB R4, R60, R65 ;  /* 0x000000413c04723e */ /* 0x000fe200000000ff */
[----:B------:R-:W-:Y:S01]  /*90d0*/  FADD.FTZ R65, R65, R70 ;  /* 0x0000004641417221 */ /* 0x000fe20000010000 */
[C---:B-1----:R-:W-:Y:S01]  /*90e0*/  F2FP.F16.F32.PACK_AB R5, R37.reuse, R64 ;  /* 0x000000402505723e */ /* 0x042fe200000000ff */
[----:B------:R-:W-:Y:S01]  /*90f0*/  FADD.FTZ R64, R64, R63 ;  /* 0x0000003f40407221 */ /* 0x000fe20000010000 */
[----:B------:R-:W-:Y:S01]  /*9100*/  F2FP.F16.F32.PACK_AB R6, R58, R61 ;  /* 0x0000003d3a06723e */ /* 0x000fe200000000ff */
[----:B------:R-:W-:Y:S01]  /*9110*/  FADD.FTZ R60, R60, R65 ;  /* 0x000000413c3c7221 */ /* 0x000fe20000010000 */
[----:B------:R-:W-:Y:S01]  /*9120*/  MUFU.EX2 R116, R116 ;  /* 0x0000007400747308 */ /* 0x000fe20000000800 */
[----:B------:R-:W-:-:S02]  /*9130*/  FADD.FTZ R64, R37, R64 ;  /* 0x0000004025407221 */ /* 0x000fc40000010000 */
[----:B------:R-:W-:-:S04]  /*9140*/  FADD.FTZ R61, R61, R60 ;  /* 0x0000003c3d3d7221 */ /* 0x000fc80000010000 */
[----:B------:R-:W-:Y:S01]  /*9150*/  FADD.FTZ R58, R58, R61 ;  /* 0x0000003d3a3a7221 */ /* 0x000fe20000010000 */
[----:B------:R-:W1:Y:S01]  /*9160*/  MUFU.EX2 R117, R117 ;  /* 0x0000007500757308 */ /* 0x000e620000000800 */
[----:B--2---:R-:W-:Y:S01]  /*9170*/  F2FP.F16.F32.PACK_AB R7, R34, R35 ;  /* 0x000000232207723e */ /* 0x004fe200000000ff */
[----:B------:R-:W-:-:S04]  /*9180*/  FADD.FTZ R35, R35, R64 ;  /* 0x0000004023237221 */ /* 0x000fc80000010000 */
[----:B------:R-:W-:Y:S02]  /*9190*/  FADD.FTZ R34, R34, R35 ;  /* 0x0000002322227221 */ /* 0x000fe40000010000 */
[----:B------:R-:W-:Y:S01]  /*91a0*/  MUFU.EX2 R119, R119 ;  /* 0x0000007700777308 */ /* 0x000fe20000000800 */
[C---:B------:R-:W-:Y:S07]  /*91b0*/  HMMA.16816.F32 R160, R4.reuse, R16, R160 ;  /* 0x0000001004a0723c */ /* 0x040fee00000018a0 */
[----:B------:R-:W2:Y:S01]  /*91c0*/  MUFU.EX2 R122, R122 ;  /* 0x0000007a007a7308 */ /* 0x000ea20000000800 */
[C---:B------:R-:W-:Y:S01]  /*91d0*/  HMMA.16816.F32 R148, R4.reuse, R18, R148 ;  /* 0x000000120494723c */ /* 0x040fe20000001894 */
[----:B------:R-:W4:Y:S06]  /*91e0*/  LDSM.16.MT88.4 R16, [R214+0x5000] ;  /* 0x00500000d610783b */ /* 0x000f2c0000004200 */
[----:B------:R-:W-:Y:S01]  /*91f0*/  MUFU.EX2 R128, R128 ;  /* 0x0000008000807308 */ /* 0x000fe20000000800 */
[C---:B------:R-:W-:Y:S07]  /*9200*/  HMMA.16816.F32 R144, R4.reuse, R8, R144 ;  /* 0x000000080490723c */ /* 0x040fee0000001890 */
[----:B------:R-:W5:Y:S01]  /*9210*/  MUFU.EX2 R123, R123 ;  /* 0x0000007b007b7308 */ /* 0x000f620000000800 */
[----:B------:R-:W-:Y:S01]  /*9220*/  HMMA.16816.F32 R132, R4, R10, R132 ;  /* 0x0000000a0484723c */ /* 0x000fe20000001884 */
[----:B------:R-:W4:Y:S01]  /*9230*/  LDSM.16.MT88.4 R8, [R110+0x5000] ;  /* 0x005000006e08783b */ /* 0x000f220000004200 */
[----:B-1----:R-:W-:Y:S01]  /*9240*/  F2FP.F16.F32.PACK_AB R4, R117, R116 ;  /* 0x000000747504723e */ /* 0x002fe200000000ff */
[----:B------:R-:W-:Y:S01]  /*9250*/  FADD.FTZ R116, R116, R99 ;  /* 0x0000006374747221 */ /* 0x000fe20000010000 */
[----:B--2---:R-:W-:-:S03]  /*9260*/  F2FP.F16.F32.PACK_AB R6, R122, R119 ;  /* 0x000000777a06723e */ /* 0x004fc600000000ff */
[----:B------:R-:W-:Y:S01]  /*9270*/  MUFU.EX2 R127, R127 ;  /* 0x0000007f007f7308 */ /* 0x000fe20000000800 */
[----:B------:R-:W-:-:S04]  /*9280*/  FADD.FTZ R116, R117, R116 ;  /* 0x0000007475747221 */ /* 0x000fc80000010000 */
[----:B------:R-:W-:-:S03]  /*9290*/  FADD.FTZ R119, R119, R116 ;  /* 0x0000007477777221 */ /* 0x000fc60000010000 */
[----:B------:R-:W1:Y:S01]  /*92a0*/  MUFU.EX2 R168, R168 ;  /* 0x000000a800a87308 */ /* 0x000e620000000800 */
[----:B-----5:R-:W-:Y:S01]  /*92b0*/  F2FP.F16.F32.PACK_AB R5, R123, R128 ;  /* 0x000000807b05723e */ /* 0x020fe200000000ff */
[----:B------:R-:W-:Y:S01]  /*92c0*/  FADD.FTZ R128, R128, R111 ;  /* 0x0000006f80807221 */ /* 0x000fe20000010000 */
[----:B------:R-:W-:-:S03]  /*92d0*/  FADD.FTZ R122, R122, R119 ;  /* 0x000000777a7a7221 */ /* 0x000fc60000010000 */
[----:B------:R-:W-:Y:S02]  /*92e0*/  FADD.FTZ R128, R123, R128 ;  /* 0x000000807b807221 */ /* 0x000fe40000010000 */
[----:B------:R-:W-:Y:S08]  /*92f0*/  MUFU.EX2 R59, R59 ;  /* 0x0000003b003b7308 */ /* 0x000ff00000000800 */
[----:B------:R-:W2:Y:S01]  /*9300*/  MUFU.EX2 R56, R56 ;  /* 0x0000003800387308 */ /* 0x000ea20000000800 */
[----:B-1----:R-:W-:Y:S01]  /*9310*/  F2FP.F16.F32.PACK_AB R7, R168, R127 ;  /* 0x0000007fa807723e */ /* 0x002fe200000000ff */
[----:B------:R-:W-:-:S04]  /*9320*/  FADD.FTZ R127, R127, R128 ;  /* 0x000000807f7f7221 */ /* 0x000fc80000010000 */
[----:B------:R-:W-:Y:S02]  /*9330*/  FADD.FTZ R127, R168, R127 ;  /* 0x0000007fa87f7221 */ /* 0x000fe40000010000 */
[----:B------:R-:W-:Y:S01]  /*9340*/  MUFU.EX2 R57, R57 ;  /* 0x0000003900397308 */ /* 0x000fe20000000800 */
[C---:B---3--:R-:W-:Y:S07]  /*9350*/  HMMA.16816.F32 R156, R4.reuse, R20, R156 ;  /* 0x00000014049c723c */ /* 0x048fee000000189c */
[----:B------:R-:W1:Y:S01]  /*9360*/  MUFU.EX2 R54, R54 ;  /* 0x0000003600367308 */ /* 0x000e620000000800 */
[C---:B------:R-:W-:Y:S07]  /*9370*/  HMMA.16816.F32 R152, R4.reuse, R22, R152 ;  /* 0x000000160498723c */ /* 0x040fee0000001898 */
[----:B------:R-:W-:Y:S01]  /*9380*/  MUFU.EX2 R33, R33 ;  /* 0x0000002100217308 */ /* 0x000fe20000000800 */
[C---:B------:R-:W-:Y:S07]  /*9390*/  HMMA.16816.F32 R140, R4.reuse, R12, R140 ;  /* 0x0000000c048c723c */ /* 0x040fee000000188c */
[----:B------:R-:W3:Y:S01]  /*93a0*/  MUFU.EX2 R32, R32 ;  /* 0x0000002000207308 */ /* 0x000ee20000000800 */
[----:B------:R-:W-:Y:S01]  /*93b0*/  HMMA.16816.F32 R136, R4, R14, R136 ;  /* 0x0000000e0488723c */ /* 0x000fe20000001888 */
[----:B--2---:R-:W-:Y:S01]  /*93c0*/  F2FP.F16.F32.PACK_AB R4, R56, R59 ;  /* 0x0000003b3804723e */ /* 0x004fe200000000ff */
[----:B------:R-:W-:Y:S01]  /*93d0*/  FADD.FTZ R59, R59, R58 ;  /* 0x0000003a3b3b7221 */ /* 0x000fe20000010000 */
[----:B-1----:R-:W-:-:S03]  /*93e0*/  F2FP.F16.F32.PACK_AB R6, R54, R57 ;  /* 0x000000393606723e */ /* 0x002fc600000000ff */
[----:B------:R-:W-:Y:S01]  /*93f0*/  FADD.FTZ R56, R56, R59 ;  /* 0x0000003b38387221 */ /* 0x000fe20000010000 */
[----:B------:R-:W-:Y:S03]  /*9400*/  MUFU.EX2 R31, R31 ;  /* 0x0000001f001f7308 */ /* 0x000fe60000000800 */
[----:B------:R-:W-:-:S04]  /*9410*/  FADD.FTZ R57, R57, R56 ;  /* 0x0000003839397221 */ /* 0x000fc80000010000 */
[----:B------:R-:W-:Y:S01]  /*9420*/  FADD.FTZ R54, R54, R57 ;  /* 0x0000003936367221 */ /* 0x000fe20000010000 */
[----:B------:R-:W1:Y:S01]  /*9430*/  MUFU.EX2 R30, R30 ;  /* 0x0000001e001e7308 */ /* 0x000e620000000800 */
[----:B---3--:R-:W-:Y:S01]  /*9440*/  F2FP.F16.F32.PACK_AB R5, R32, R33 ;  /* 0x000000212005723e */ /* 0x008fe200000000ff */
[----:B------:R-:W-:-:S04]  /*9450*/  FADD.FTZ R33, R33, R34 ;  /* 0x0000002221217221 */ /* 0x000fc80000010000 */
[----:B------:R-:W-:Y:S02]  /*9460*/  FADD.FTZ R32, R32, R33 ;  /* 0x0000002120207221 */ /* 0x000fe40000010000 */
[----:B------:R-:W-:Y:S08]  /*9470*/  MUFU.EX2 R131, R131 ;  /* 0x0000008300837308 */ /* 0x000ff00000000800 */
[----:B------:R-:W2:Y:S01]  /*9480*/  MUFU.EX2 R176, R176 ;  /* 0x000000b000b07308 */ /* 0x000ea20000000800 */
[----:B-1----:R-:W-:Y:S01]  /*9490*/  F2FP.F16.F32.PACK_AB R7, R30, R31 ;  /* 0x0000001f1e07723e */ /* 0x002fe200000000ff */
[----:B------:R-:W-:-:S04]  /*94a0*/  FADD.FTZ R31, R31, R32 ;  /* 0x000000201f1f7221 */ /* 0x000fc80000010000 */
[----:B------:R-:W-:Y:S02]  /*94b0*/  FADD.FTZ R30, R30, R31 ;  /* 0x0000001f1e1e7221 */ /* 0x000fe40000010000 */
[----:B------:R-:W-:Y:S01]  /*94c0*/  MUFU.EX2 R165, R165 ;  /* 0x000000a500a57308 */ /* 0x000fe20000000800 */
[C---:B------:R-:W-:Y:S07]  /*94d0*/  HMMA.16816.F32 R160, R4.reuse, R20, R160 ;  /* 0x0000001404a0723c */ /* 0x040fee00000018a0 */
[----:B------:R-:W1:Y:S01]  /*94e0*/  MUFU.EX2 R182, R182 ;  /* 0x000000b600b67308 */ /* 0x000e620000000800 */
[C---:B------:R-:W-:Y:S01]  /*94f0*/  HMMA.16816.F32 R148, R4.reuse, R22, R148 ;  /* 0x000000160494723c */ /* 0x040fe20000001894 */
[----:B------:R-:W3:Y:S06]  /*9500*/  LDSM.16.MT88.4 R20, [R214+0x5400] ;  /* 0x00540000d614783b */ /* 0x000eec0000004200 */
[----:B------:R-:W-:Y:S01]  /*9510*/  MUFU.EX2 R188, R188 ;  /* 0x000000bc00bc7308 */ /* 0x000fe20000000800 */
[C---:B------:R-:W-:Y:S07]  /*9520*/  HMMA.16816.F32 R144, R4.reuse, R12, R144 ;  /* 0x0000000c0490723c */ /* 0x040fee0000001890 */
[----:B------:R-:W5:Y:S01]  /*9530*/  MUFU.EX2 R169, R169 ;  /* 0x000000a900a97308 */ /* 0x000f620000000800 */
[----:B------:R-:W-:Y:S01]  /*9540*/  HMMA.16816.F32 R132, R4, R14, R132 ;  /* 0x0000000e0484723c */ /* 0x000fe20000001884 */
[----:B------:R-:W3:Y:S01]  /*9550*/  LDSM.16.MT88.4 R12, [R110+0x5400] ;  /* 0x005400006e0c783b */ /* 0x000ee20000004200 */
[----:B--2---:R-:W-:Y:S01]  /*9560*/  F2FP.F16.F32.PACK_AB R4, R176, R131 ;  /* 0x00000083b004723e */ /* 0x004fe200000000ff */
[----:B------:R-:W-:Y:S01]  /*9570*/  FADD.FTZ R131, R131, R122 ;  /* 0x0000007a83837221 */ /* 0x000fe20000010000 */
[----:B-1----:R-:W-:-:S03]  /*9580*/  F2FP.F16.F32.PACK_AB R6, R182, R165 ;  /* 0x000000a5b606723e */ /* 0x002fc600000000ff */
        /* <DEDUP_REMOVED lines=14> */
[C---:B----4-:R-:W-:Y:S07]  /*9670*/  HMMA.16816.F32 R156, R4.reuse, R16, R156 ;  /* 0x00000010049c723c */ /* 0x050fee000000189c */
[----:B------:R-:W1:Y:S01]  /*9680*/  MUFU.EX2 R50, R50 ;  /* 0x0000003200327308 */ /* 0x000e620000000800 */
[C---:B------:R-:W-:Y:S07]  /*9690*/  HMMA.16816.F32 R152, R4.reuse, R18, R152 ;  /* 0x000000120498723c */ /* 0x040fee0000001898 */
[----:B------:R-:W-:Y:S01]  /*96a0*/  MUFU.EX2 R29, R29 ;  /* 0x0000001d001d7308 */ /* 0x000fe20000000800 */
[C---:B------:R-:W-:Y:S07]  /*96b0*/  HMMA.16816.F32 R140, R4.reuse, R8, R140 ;  /* 0x00000008048c723c */ /* 0x040fee000000188c */
[----:B------:R-:W4:Y:S01]  /*96c0*/  MUFU.EX2 R28, R28 ;  /* 0x0000001c001c7308 */ /* 0x000f220000000800 */
        /* <DEDUP_REMOVED lines=9> */
[----:B----4-:R-:W-:Y:S01]  /*9760*/  F2FP.F16.F32.PACK_AB R5, R28, R29 ;  /* 0x0000001d1c05723e */ /* 0x010fe200000000ff */
        /* <DEDUP_REMOVED lines=11> */
[----:B------:R-:W-:Y:S06]  /*9820*/  LDSM.16.MT88.4 R16, [R110+0x5800] ;  /* 0x005800006e10783b */ /* 0x000fec0000004200 */
[----:B------:R-:W-:Y:S01]  /*9830*/  MUFU.EX2 R177, R177 ;  /* 0x000000b100b17308 */ /* 0x000fe20000000800 */
[C---:B------:R-:W-:Y:S07]  /*9840*/  HMMA.16816.F32 R144, R4.reuse, R8, R144 ;  /* 0x000000080490723c */ /* 0x040fee0000001890 */
[----:B------:R-:W4:Y:S01]  /*9850*/  MUFU.EX2 R192, R192 ;  /* 0x000000c000c07308 */ /* 0x000f220000000800 */
[----:B------:R-:W-:Y:S01]  /*9860*/  HMMA.16816.F32 R132, R4, R10, R132 ;  /* 0x0000000a0484723c */ /* 0x000fe20000001884 */
[----:B--2---:R-:W-:Y:S01]  /*9870*/  F2FP.F16.F32.PACK_AB R4, R206, R173 ;  /* 0x000000adce04723e */ /* 0x004fe200000000ff */
[----:B------:R-:W2:Y:S01]  /*9880*/  LDSM.16.MT88.4 R8, [R214+0x5800] ;  /* 0x00580000d608783b */ /* 0x000ea20000004200 */
[----:B-1----:R-:W-:Y:S01]  /*9890*/  F2FP.F16.F32.PACK_AB R6, R202, R175 ;  /* 0x000000afca06723e */ /* 0x002fe200000000ff */
[----:B------:R-:W-:-:S03]  /*98a0*/  FADD.FTZ R173, R173, R182 ;  /* 0x000000b6adad7221 */ /* 0x000fc60000010000 */
[----:B------:R-:W-:Y:S01]  /*98b0*/  MUFU.EX2 R179, R179 ;  /* 0x000000b300b37308 */ /* 0x000fe20000000800 */
[----:B------:R-:W-:-:S04]  /*98c0*/  FADD.FTZ R206, R206, R173 ;  /* 0x000000adcece7221 */ /* 0x000fc80000010000 */
[----:B------:R-:W-:-:S03]  /*98d0*/  FADD.FTZ R175, R175, R206 ;  /* 0x000000ceafaf7221 */ /* 0x000fc60000010000 */
[----:B------:R-:W1:Y:S01]  /*98e0*/  MUFU.EX2 R186, R186 ;  /* 0x000000ba00ba7308 */ /* 0x000e620000000800 */
[----:B----4-:R-:W-:Y:S01]  /*98f0*/  F2FP.F16.F32.PACK_AB R5, R192, R177 ;  /* 0x000000b1c005723e */ /* 0x010fe200000000ff */
[----:B------:R-:W-:Y:S01]  /*9900*/  FADD.FTZ R177, R177, R196 ;  /* 0x000000c4b1b17221 */ /* 0x000fe20000010000 */
[----:B------:R-:W-:-:S03]  /*9910*/  FADD.FTZ R202, R202, R175 ;  /* 0x000000afcaca7221 */ /* 0x000fc60000010000 */
[----:B------:R-:W-:Y:S02]  /*9920*/  FADD.FTZ R192, R192, R177 ;  /* 0x000000b1c0c07221 */ /* 0x000fe40000010000 */
[----:B------:R-:W-:Y:S08]  /*9930*/  MUFU.EX2 R51, R51 ;  /* 0x0000003300337308 */ /* 0x000ff00000000800 */
[----:B------:R-:W4:Y:S01]  /*9940*/  MUFU.EX2 R48, R48 ;  /* 0x0000003000307308 */ /* 0x000f220000000800 */
        /* <DEDUP_REMOVED lines=11> */
[----:B----4-:R-:W-:Y:S01]  /*9a00*/  F2FP.F16.F32.PACK_AB R4, R48, R51 ;  /* 0x000000333004723e */ /* 0x010fe200000000ff */
        /* <DEDUP_REMOVED lines=11> */
[----:B------:R-:W3:Y:S01]  /*9ac0*/  MUFU.EX2 R180, R180 ;  /* 0x000000b400b47308 */ /* 0x000ee20000000800 */
[----:B-1----:R-:W-:Y:S01]  /*9ad0*/  F2FP.F16.F32.PACK_AB R7, R115, R62 ;  /* 0x0000003e7307723e */ /* 0x002fe200000000ff */
[----:B------:R-:W-:-:S04]  /*9ae0*/  FADD.FTZ R62, R62, R25 ;  /* 0x000000193e3e7221 */ /* 0x000fc80000010000 */
[----:B------:R-:W-:Y:S02]  /*9af0*/  FADD.FTZ R62, R115, R62 ;  /* 0x0000003e733e7221 */ /* 0x000fe40000010000 */
[C---:B------:R-:W-:Y:S01]  /*9b00*/  HMMA.16816.F32 R160, R4.reuse, R20, R160 ;  /* 0x0000001404a0723c */ /* 0x040fe200000018a0 */
[--C-:B------:R-:W-:Y:S01]  /*9b10*/  FFMA.FTZ R20, R166, UR5, -R113.reuse ;  /* 0x00000005a6147c23 */ /* 0x100fe20008010871 */
[----:B------:R-:W-:Y:S01]  /*9b20*/  FFMA.FTZ R21, R164, UR5, -R113 ;  /* 0x00000005a4157c23 */ /* 0x000fe20008010871 */
[----:B------:R-:W-:Y:S05]  /*9b30*/  MUFU.EX2 R178, R178 ;  /* 0x000000b200b27308 */ /* 0x000fea0000000800 */
[----:B------:R-:W-:Y:S01]  /*9b40*/  HMMA.16816.F32 R148, R4, R22, R148 ;  /* 0x000000160494723c */ /* 0x000fe20000001894 */
[----:B------:R-:W-:Y:S01]  /*9b50*/  FFMA.FTZ R22, R125, UR5, -R102 ;  /* 0x000000057d167c23 */ /* 0x000fe20008010866 */
[----:B------:R-:W-:Y:S01]  /*9b60*/  FFMA.FTZ R23, R130, UR5, -R121 ;  /* 0x0000000582177c23 */ /* 0x000fe20008010879 */
[----:B------:R-:W1:Y:S01]  /*9b70*/  MUFU.EX2 R183, R183 ;  /* 0x000000b700b77308 */ /* 0x000e620000000800 */
[--C-:B------:R-:W-:Y:S01]  /*9b80*/  FFMA.FTZ R121, R114, UR5, -R113.reuse ;  /* 0x0000000572797c23 */ /* 0x100fe20008010871 */
[----:B------:R-:W-:-:S03]  /*9b90*/  FFMA.FTZ R113, R108, UR5, -R113 ;  /* 0x000000056c717c23 */ /* 0x000fc60008010871 */
[C---:B------:R-:W-:Y:S03]  /*9ba0*/  HMMA.16816.F32 R144, R4.reuse, R12, R144 ;  /* 0x0000000c0490723c */ /* 0x040fe60000001890 */
[----:B------:R-:W-:Y:S05]  /*9bb0*/  MUFU.EX2 R172, R172 ;  /* 0x000000ac00ac7308 */ /* 0x000fea0000000800 */
[----:B------:R-:W-:Y:S01]  /*9bc0*/  HMMA.16816.F32 R132, R4, R14, R132 ;  /* 0x0000000e0484723c */ /* 0x000fe20000001884 */
[----:B---3--:R-:W-:Y:S01]  /*9bd0*/  F2FP.F16.F32.PACK_AB R4, R180, R181 ;  /* 0x000000b5b404723e */ /* 0x008fe200000000ff */
[----:B------:R-:W3:Y:S01]  /*9be0*/  LDSM.16.MT88.4 R12, [R214+0x5c00] ;  /* 0x005c0000d60c783b */ /* 0x000ee20000004200 */
[----:B------:R-:W4:Y:S01]  /*9bf0*/  MUFU.EX2 R185, R185 ;  /* 0x000000b900b97308 */ /* 0x000f220000000800 */
[----:B-1----:R-:W-:Y:S01]  /*9c00*/  F2FP.F16.F32.PACK_AB R6, R183, R178 ;  /* 0x000000b2b706723e */ /* 0x002fe200000000ff */
[----:B------:R-:W-:-:S04]  /*9c10*/  FADD.FTZ R181, R181, R202 ;  /* 0x000000cab5b57221 */ /* 0x000fc80000010000 */
[----:B------:R-:W-:Y:S02]  /*9c20*/  FADD.FTZ R181, R180, R181 ;  /* 0x000000b5b4b57221 */ /* 0x000fe40000010000 */
[----:B------:R-:W-:Y:S02]  /*9c30*/  MUFU.EX2 R20, R20 ;  /* 0x0000001400147308 */ /* 0x000fe40000000800 */
[----:B------:R-:W-:-:S04]  /*9c40*/  FADD.FTZ R178, R178, R181 ;  /* 0x000000b5b2b27221 */ /* 0x000fc80000010000 */
[----:B------:R-:W-:Y:S02]  /*9c50*/  FADD.FTZ R178, R183, R178 ;  /* 0x000000b2b7b27221 */ /* 0x000fe40000010000 */
[----:B------:R-:W1:Y:S01]  /*9c60*/  MUFU.EX2 R21, R21 ;  /* 0x0000001500157308 */ /* 0x000e620000000800 */
[----:B----4-:R-:W-:Y:S01]  /*9c70*/  F2FP.F16.F32.PACK_AB R5, R185, R172 ;  /* 0x000000acb905723e */ /* 0x010fe200000000ff */
[----:B------:R-:W-:-:S04]  /*9c80*/  FADD.FTZ R172, R172, R179 ;  /* 0x000000b3acac7221 */ /* 0x000fc80000010000 */
[----:B------:R-:W-:Y:S02]  /*9c90*/  FADD.FTZ R185, R185, R172 ;  /* 0x000000acb9b97221 */ /* 0x000fe40000010000 */
[----:B------:R-:W-:Y:S08]  /*9ca0*/  MUFU.EX2 R47, R47 ;  /* 0x0000002f002f7308 */ /* 0x000ff00000000800 */
[----:B------:R-:W4:Y:S01]  /*9cb0*/  MUFU.EX2 R44, R44 ;  /* 0x0000002c002c7308 */ /* 0x000f220000000800 */
[----:B-1----:R-:W-:Y:S01]  /*9cc0*/  F2FP.F16.F32.PACK_AB R7, R21, R20 ;  /* 0x000000141507723e */ /* 0x002fe200000000ff */
[----:B------:R-:W-:-:S04]  /*9cd0*/  FADD.FTZ R20, R20, R185 ;  /* 0x000000b914147221 */ /* 0x000fc80000010000 */
[----:B------:R-:W-:Y:S02]  /*9ce0*/  FADD.FTZ R21, R21, R20 ;  /* 0x0000001415157221 */ /* 0x000fe40000010000 */
[----:B------:R-:W-:Y:S01]  /*9cf0*/  MUFU.EX2 R45, R45 ;  /* 0x0000002d002d7308 */ /* 0x000fe20000000800 */
[C---:B--2---:R-:W-:Y:S07]  /*9d00*/  HMMA.16816.F32 R156, R4.reuse, R8, R156 ;  /* 0x00000008049c723c */ /* 0x044fee000000189c */
[----:B------:R-:W1:Y:S01]  /*9d10*/  MUFU.EX2 R42, R42 ;  /* 0x0000002a002a7308 */ /* 0x000e620000000800 */
[C---:B------:R-:W-:Y:S07]  /*9d20*/  HMMA.16816.F32 R152, R4.reuse, R10, R152 ;  /* 0x0000000a0498723c */ /* 0x040fee0000001898 */
[----:B------:R-:W-:Y:S01]  /*9d30*/  MUFU.EX2 R129, R129 ;  /* 0x0000008100817308 */ /* 0x000fe20000000800 */
[C---:B------:R-:W-:Y:S07]  /*9d40*/  HMMA.16816.F32 R140, R4.reuse, R16, R140 ;  /* 0x00000010048c723c */ /* 0x040fee000000188c */
[----:B------:R-:W2:Y:S01]  /*9d50*/  MUFU.EX2 R198, R198 ;  /* 0x000000c600c67308 */ /* 0x000ea20000000800 */
        /* <DEDUP_REMOVED lines=9> */
[----:B--2---:R-:W-:Y:S01]  /*9df0*/  F2FP.F16.F32.PACK_AB R5, R198, R129 ;  /* 0x00000081c605723e */ /* 0x004fe200000000ff */
[----:B------:R-:W-:-:S04]  /*9e00*/  FADD.FTZ R129, R129, R62 ;  /* 0x0000003e81817221 */ /* 0x000fc80000010000 */
[----:B------:R-:W-:Y:S02]  /*9e10*/  FADD.FTZ R198, R198, R129 ;  /* 0x00000081c6c67221 */ /* 0x000fe40000010000 */
[----:B------:R-:W-:Y:S08]  /*9e20*/  MUFU.EX2 R23, R23 ;  /* 0x0000001700177308 */ /* 0x000ff00000000800 */
[----:B------:R-:W2:Y:S01]  /*9e30*/  MUFU.EX2 R126, R126 ;  /* 0x0000007e007e7308 */ /* 0x000ea20000000800 */
[----:B-1----:R-:W-:Y:S01]  /*9e40*/  F2FP.F16.F32.PACK_AB R7, R22, R167 ;  /* 0x000000a71607723e */ /* 0x002fe200000000ff */
[----:B------:R-:W-:-:S04]  /*9e50*/  FADD.FTZ R167, R167, R198 ;  /* 0x000000c6a7a77221 */ /* 0x000fc80000010000 */
[----:B------:R-:W-:Y:S02]  /*9e60*/  FADD.FTZ R167, R22, R167 ;  /* 0x000000a716a77221 */ /* 0x000fe40000010000 */
[C---:B------:R-:W-:Y:S01]  /*9e70*/  HMMA.16816.F32 R160, R4.reuse, R8, R160 ;  /* 0x0000000804a0723c */ /* 0x040fe200000018a0 */
[----:B------:R-:W-:Y:S07]  /*9e80*/  MUFU.EX2 R124, R124 ;  /* 0x0000007c007c7308 */ /* 0x000fee0000000800 */
[C---:B------:R-:W-:Y:S01]  /*9e90*/  HMMA.16816.F32 R148, R4.reuse, R10, R148 ;  /* 0x0000000a0494723c */ /* 0x040fe20000001894 */
[----:B------:R-:W1:Y:S01]  /*9ea0*/  LDSM.16.MT88.4 R8, [R110+0x5c00] ;  /* 0x005c00006e08783b */ /* 0x000e620000004200 */
[----:B------:R-:W4:Y:S06]  /*9eb0*/  MUFU.EX2 R233, R233 ;  /* 0x000000e900e97308 */ /* 0x000f2c0000000800 */
[----:B------:R-:W-:Y:S01]  /*9ec0*/  HMMA.16816.F32 R144, R4, R16, R144 ;  /* 0x000000100490723c */ /* 0x000fe20000001890 */
[--C-:B------:R-:W-:Y:S01]  /*9ed0*/  FFMA.FTZ R16, R105, UR5, -R102.reuse ;  /* 0x0000000569107c23 */ /* 0x100fe20008010866 */
[----:B------:R-:W-:Y:S01]  /*9ee0*/  MUFU.EX2 R118, R118 ;  /* 0x0000007600767308 */ /* 0x000fe20000000800 */
[----:B------:R-:W-:-:S05]  /*9ef0*/  FFMA.FTZ R17, R109, UR5, -R102 ;  /* 0x000000056d117c23 */ /* 0x000fca0008010866 */
[----:B------:R-:W-:Y:S01]  /*9f00*/  HMMA.16816.F32 R132, R4, R18, R132 ;  /* 0x000000120484723c */ /* 0x000fe20000001884 */
[--C-:B------:R-:W-:Y:S01]  /*9f10*/  FFMA.FTZ R18, R103, UR5, -R102.reuse ;  /* 0x0000000567127c23 */ /* 0x100fe20008010866 */
[----:B------:R-:W5:Y:S01]  /*9f20*/  MUFU.EX2 R121, R121 ;  /* 0x0000007900797308 */ /* 0x000f620000000800 */
[----:B------:R-:W-:Y:S01]  /*9f30*/  FFMA.FTZ R19, R101, UR5, -R102 ;  /* 0x0000000565137c23 */ /* 0x000fe20008010866 */
[----:B--2---:R-:W-:Y:S01]  /*9f40*/  F2FP.F16.F32.PACK_AB R4, R126, R23 ;  /* 0x000000177e04723e */ /* 0x004fe200000000ff */
[----:B------:R-:W-:Y:S01]  /*9f50*/  FADD.FTZ R23, R23, R178 ;  /* 0x000000b217177221 */ /* 0x000fe20000010000 */
[----:B----4-:R-:W-:-:S03]  /*9f60*/  F2FP.F16.F32.PACK_AB R6, R233, R124 ;  /* 0x0000007ce906723e */ /* 0x010fc600000000ff */
[----:B------:R-:W-:Y:S01]  /*9f70*/  FADD.FTZ R23, R126, R23 ;  /* 0x000000177e177221 */ /* 0x000fe20000010000 */
[----:B------:R-:W-:Y:S03]  /*9f80*/  MUFU.EX2 R112, R112 ;  /* 0x0000007000707308 */ /* 0x000fe60000000800 */
[----:B------:R-:W-:-:S04]  /*9f90*/  FADD.FTZ R124, R124, R23 ;  /* 0x000000177c7c7221 */ /* 0x000fc80000010000 */
[----:B------:R-:W-:Y:S01]  /*9fa0*/  FADD.FTZ R233, R233, R124 ;  /* 0x0000007ce9e97221 */ /* 0x000fe20000010000 */
[----:B------:R-:W2:Y:S01]  /*9fb0*/  MUFU.EX2 R113, R113 ;  /* 0x0000007100717308 */ /* 0x000ea20000000800 */
[----:B-----5:R-:W-:Y:S01]  /*9fc0*/  F2FP.F16.F32.PACK_AB R5, R121, R118 ;  /* 0x000000767905723e */ /* 0x020fe200000000ff */
[----:B------:R-:W-:-:S04]  /*9fd0*/  FADD.FTZ R118, R118, R21 ;  /* 0x0000001576767221 */ /* 0x000fc80000010000 */
[----:B------:R-:W-:Y:S02]  /*9fe0*/  FADD.FTZ R121, R121, R118 ;  /* 0x0000007679797221 */ /* 0x000fe40000010000 */
[----:B------:R-:W-:Y:S08]  /*9ff0*/  MUFU.EX2 R43, R43 ;  /* 0x0000002b002b7308 */ /* 0x000ff00000000800 */
[----:B------:R-:W4:Y:S01]  /*a000*/  MUFU.EX2 R40, R40 ;  /* 0x0000002800287308 */ /* 0x000f220000000800 */
[----:B--2---:R-:W-:Y:S01]  /*a010*/  F2FP.F16.F32.PACK_AB R7, R113, R112 ;  /* 0x000000707107723e */ /* 0x004fe200000000ff */
[----:B------:R-:W-:-:S04]  /*a020*/  FADD.FTZ R112, R112, R121 ;  /* 0x0000007970707221 */ /* 0x000fc80000010000 */
[----:B------:R-:W-:Y:S02]  /*a030*/  FADD.FTZ R232, R113, R112 ;  /* 0x0000007071e87221 */ /* 0x000fe40000010000 */
[----:B------:R-:W-:Y:S01]  /*a040*/  MUFU.EX2 R41, R41 ;  /* 0x0000002900297308 */ /* 0x000fe20000000800 */
[C---:B---3--:R-:W-:Y:S07]  /*a050*/  HMMA.16816.F32 R156, R4.reuse, R12, R156 ;  /* 0x0000000c049c723c */ /* 0x048fee000000189c */
[----:B------:R-:W2:Y:S01]  /*a060*/  MUFU.EX2 R38, R38 ;  /* 0x0000002600267308 */ /* 0x000ea20000000800 */
[C---:B------:R-:W-:Y:S07]  /*a070*/  HMMA.16816.F32 R152, R4.reuse, R14, R152 ;  /* 0x0000000e0498723c */ /* 0x040fee0000001898 */
[----:B------:R-:W-:Y:S01]  /*a080*/  MUFU.EX2 R16, R16 ;  /* 0x0000001000107308 */ /* 0x000fe20000000800 */
[C---:B-1----:R-:W-:Y:S07]  /*a090*/  HMMA.16816.F32 R140, R4.reuse, R8, R140 ;  /* 0x00000008048c723c */ /* 0x042fee000000188c */
[----:B------:R-:W1:Y:S01]  /*a0a0*/  MUFU.EX2 R17, R17 ;  /* 0x0000001100117308 */ /* 0x000e620000000800 */
[----:B------:R-:W-:Y:S01]  /*a0b0*/  HMMA.16816.F32 R136, R4, R10, R136 ;  /* 0x0000000a0488723c */ /* 0x000fe20000001888 */
[----:B----4-:R-:W-:Y:S01]  /*a0c0*/  F2FP.F16.F32.PACK_AB R4, R40, R43 ;  /* 0x0000002b2804723e */ /* 0x010fe200000000ff */
[----:B------:R-:W-:Y:S01]  /*a0d0*/  FADD.FTZ R43, R43, R42 ;  /* 0x0000002a2b2b7221 */ /* 0x000fe20000010000 */
[----:B--2---:R-:W-:-:S03]  /*a0e0*/  F2FP.F16.F32.PACK_AB R6, R38, R41 ;  /* 0x000000292606723e */ /* 0x004fc600000000ff */
[----:B------:R-:W-:Y:S01]  /*a0f0*/  FADD.FTZ R40, R40, R43 ;  /* 0x0000002b28287221 */ /* 0x000fe20000010000 */
[----:B------:R-:W-:Y:S03]  /*a100*/  MUFU.EX2 R18, R18 ;  /* 0x0000001200127308 */ /* 0x000fe60000000800 */
[----:B------:R-:W-:-:S04]  /*a110*/  FADD.FTZ R41, R41, R40 ;  /* 0x0000002829297221 */ /* 0x000fc80000010000 */
[----:B------:R-:W-:Y:S01]  /*a120*/  FADD.FTZ R235, R38, R41 ;  /* 0x0000002926eb7221 */ /* 0x000fe20000010000 */
[----:B------:R-:W2:Y:S01]  /*a130*/  MUFU.EX2 R19, R19 ;  /* 0x0000001300137308 */ /* 0x000ea20000000800 */
[----:B-1----:R-:W-:Y:S01]  /*a140*/  F2FP.F16.F32.PACK_AB R5, R17, R16 ;  /* 0x000000101105723e */ /* 0x002fe200000000ff */
[----:B------:R-:W-:-:S04]  /*a150*/  FADD.FTZ R16, R16, R167 ;  /* 0x000000a710107221 */ /* 0x000fc80000010000 */
[----:B------:R-:W-:Y:S01]  /*a160*/  FADD.FTZ R17, R17, R16 ;  /* 0x0000001011117221 */ /* 0x000fe20000010000 */
[----:B--2---:R-:W-:-:S03]  /*a170*/  F2FP.F16.F32.PACK_AB R7, R19, R18 ;  /* 0x000000121307723e */ /* 0x004fc600000000ff */
[----:B------:R-:W-:-:S04]  /*a180*/  FADD.FTZ R18, R18, R17 ;  /* 0x0000001112127221 */ /* 0x000fc80000010000 */
[----:B------:R-:W-:Y:S01]  /*a190*/  FADD.FTZ R234, R19, R18 ;  /* 0x0000001213ea7221 */ /* 0x000fe20000010000 */
[C---:B------:R-:W-:Y:S08]  /*a1a0*/  HMMA.16816.F32 R160, R4.reuse, R12, R160 ;  /* 0x0000000c04a0723c */ /* 0x040ff000000018a0 */
[C---:B------:R-:W-:Y:S08]  /*a1b0*/  HMMA.16816.F32 R148, R4.reuse, R14, R148 ;  /* 0x0000000e0494723c */ /* 0x040ff00000001894 */
[C---:B------:R-:W-:Y:S08]  /*a1c0*/  HMMA.16816.F32 R144, R4.reuse, R8, R144 ;  /* 0x000000080490723c */ /* 0x040ff00000001890 */
[----:B------:R-:W-:Y:S01]  /*a1d0*/  HMMA.16816.F32 R132, R4, R10, R132 ;  /* 0x0000000a0484723c */ /* 0x000fe20000001884 */
[----:B------:R-:W-:-:S04]  /*a1e0*/  NOP ;  /* 0x0000000000007918 */ /* 0x000fc80000000000 */
[----:B------:R-:W-:-:S15]  /*a1f0*/  BRA.U !UP0, `(.L_x_339) ;  /* 0x0000007d08f47547 */ /* 0x000fde000b800000 */
[----:B------:R-:W1:Y:S01]  /*a200*/  LDCU UR7, c[0x0][0x440] ;  /* 0x00008800ff0777ac */ /* 0x000e620008000800 */
[----:B------:R-:W-:-:S04]  /*a210*/  DEPBAR.LE SB0, 0x0 ;  /* 0x000080000000791a */ /* 0x000fc80000000000 */
[----:B------:R-:W-:Y:S01]  /*a220*/  UIADD3 UR4, UPT, UPT, UR22, -0x2, URZ ;  /* 0xfffffffe16047890 */ /* 0x000fe2000fffe0ff */
[----:B------:R-:W-:Y:S01]  /*a230*/  IMAD.U32 R10, RZ, RZ, UR12 ;  /* 0x0000000cff0a7e24 */ /* 0x000fe2000f8e00ff */
[----:B------:R-:W-:Y:S01]  /*a240*/  UIADD3 UR11, UPT, UPT, UR22, -0x2, URZ ;  /* 0xfffffffe160b7890 */ /* 0x000fe2000fffe0ff */
[----:B------:R-:W-:Y:S01]  /*a250*/  IMAD.U32 R11, RZ, RZ, UR12 ;  /* 0x0000000cff0b7e24 */ /* 0x000fe2000f8e00ff */
[----:B------:R-:W-:Y:S01]  /*a260*/  UIMAD.WIDE.U32 UR8, UR4, UR12, URZ ;  /* 0x0000000c040872a5 */ /* 0x000fe2000f8e00ff */
[----:B------:R-:W-:Y:S01]  /*a270*/  IMAD.U32 R7, RZ, RZ, UR12 ;  /* 0x0000000cff077e24 */ /* 0x000fe2000f8e00ff */
[----:B------:R-:W-:Y:S01]  /*a280*/  UISETP.GT.U32.AND UP0, UPT, UR11, UR19, UPT ;  /* 0x000000130b00728c */ /* 0x000fe2000bf04070 */
[----:B------:R-:W-:Y:S02]  /*a290*/  IMAD.U32 R6, RZ, RZ, UR13 ;  /* 0x0000000dff067e24 */ /* 0x000fe4000f8e00ff */
[----:B------:R-:W-:Y:S02]  /*a2a0*/  IMAD.U32 R5, RZ, RZ, UR12 ;  /* 0x0000000cff057e24 */ /* 0x000fe4000f8e00ff */
[----:B------:R-:W-:Y:S01]  /*a2b0*/  IMAD.U32 R4, RZ, RZ, UR13 ;  /* 0x0000000dff047e24 */ /* 0x000fe2000f8e00ff */
[----:B------:R-:W-:Y:S01]  /*a2c0*/  BAR.SYNC.DEFER_BLOCKING 0x0 ;  /* 0x0000000000007b1d */ /* 0x000fe20000010000 */
[----:B-1----:R-:W-:Y:S01]  /*a2d0*/  ISETP.GE.AND P0, PT, R217, UR7, PT ;  /* 0x00000007d9007c0c */ /* 0x002fe2000bf06270 */
[----:B------:R-:W-:Y:S01]  /*a2e0*/  UIMAD UR7, UR4, UR13, UR9 ;  /* 0x0000000d040772a4 */ /* 0x000fe2000f8e0209 */
[----:B------:R-:W-:Y:S01]  /*a2f0*/  IMAD.U32 R37, RZ, RZ, UR22 ;  /* 0x00000016ff257e24 */ /* 0x000fe2000f8e00ff */
[----:B------:R-:W-:-:S02]  /*a300*/  USHF.L.U32 UR4, UR8, 0x7, URZ ;  /* 0x0000000708047899 */ /* 0x000fc400080006ff */
[----:B------:R-:W-:-:S04]  /*a310*/  USHF.L.U64.HI UR7, UR8, 0x7, UR7 ;  /* 0x0000000708077899 */ /* 0x000fc80008010207 */
[----:B------:R-:W-:Y:S02]  /*a320*/  IMAD.U32 R8, RZ, RZ, UR4 ;  /* 0x00000004ff087e24 */ /* 0x000fe4000f8e00ff */
[----:B------:R-:W-:Y:S02]  /*a330*/  IMAD.U32 R9, RZ, RZ, UR7 ;  /* 0x00000007ff097e24 */ /* 0x000fe4000f8e00ff */
[----:B------:R-:W-:Y:S02]  /*a340*/  @!P0 LEA R10, P3, R10, UR4, 0x5 ;  /* 0x000000040a0a8c11 */ /* 0x000fe4000f8628ff */
[----:B------:R-:W-:Y:S02]  /*a350*/  @!P0 LEA R11, P2, R11, UR4, 0x6 ;  /* 0x000000040b0b8c11 */ /* 0x000fe4000f8430ff */
[CC--:B------:R-:W-:Y:S02]  /*a360*/  @!P0 LEA R12, P4, R8.reuse, R221.reuse, 0x1 ;  /* 0x000000dd080c8211 */ /* 0x0c0fe400078808ff */
[----:B------:R-:W-:Y:S01]  /*a370*/  @!P0 LEA.HI.X R7, R7, UR7, R6, 0x5, P3 ;  /* 0x0000000707078c11 */ /* 0x000fe200098f2c06 */
[----:B------:R-:W-:Y:S01]  /*a380*/  IMAD.U32 R6, RZ, RZ, UR12 ;  /* 0x0000000cff067e24 */ /* 0x000fe2000f8e00ff */
[----:B------:R-:W-:Y:S01]  /*a390*/  @!P0 LEA.HI.X R4, R5, UR7, R4, 0x6, P2 ;  /* 0x0000000705048c11 */ /* 0x000fe200090f3404 */
[----:B------:R-:W-:Y:S01]  /*a3a0*/  IMAD.U32 R5, RZ, RZ, UR13 ;  /* 0x0000000dff057e24 */ /* 0x000fe2000f8e00ff */
[-C--:B------:R-:W-:Y:S01]  /*a3b0*/  @!P0 LEA.HI.X R13, R8, R220.reuse, R9, 0x1, P4 ;  /* 0x000000dc080d8211 */ /* 0x080fe200020f0c09 */
[----:B------:R-:W-:Y:S01]  /*a3c0*/  IMAD.U32 R8, RZ, RZ, UR4 ;  /* 0x00000004ff087e24 */ /* 0x000fe2000f8e00ff */
[CC--:B------:R-:W-:Y:S01]  /*a3d0*/  @!P0 LEA R16, P3, R10.reuse, R221.reuse, 0x1 ;  /* 0x000000dd0a108211 */ /* 0x0c0fe200078608ff */
[----:B------:R-:W-:Y:S01]  /*a3e0*/  IMAD.U32 R9, RZ, RZ, UR7 ;  /* 0x00000007ff097e24 */ /* 0x000fe2000f8e00ff */
[-C--:B------:R-:W-:Y:S01]  /*a3f0*/  @!P0 LEA R14, P2, R11, R221.reuse, 0x1 ;  /* 0x000000dd0b0e8211 */ /* 0x080fe200078408ff */
[----:B------:R-:W-:Y:S01]  /*a400*/  @!P0 IMAD R5, R5, 0x60, RZ ;  /* 0x0000006005058824 */ /* 0x000fe200078e02ff */
[-C--:B------:R-:W-:Y:S01]  /*a410*/  @!P0 LEA.HI.X R17, R10, R220.reuse, R7, 0x1, P3 ;  /* 0x000000dc0a118211 */ /* 0x080fe200018f0c07 */
[----:B------:R-:W-:Y:S01]  /*a420*/  @!P0 IMAD.WIDE.U32 R6, R6, 0x60, R8 ;  /* 0x0000006006068825 */ /* 0x000fe200078e0008 */
[-C--:B------:R-:W-:Y:S01]  /*a430*/  @!P0 LEA.HI.X R15, R11, R220.reuse, R4, 0x1, P2 ;  /* 0x000000dc0b0f8211 */ /* 0x080fe200010f0c04 */
[----:B------:R-:W-:Y:S02]  /*a440*/  @P0 STS.128 [R225+0x4000], RZ ;  /* 0x004000ffe1000388 */ /* 0x000fe40000000c00 */
[----:B------:R-:W-:Y:S01]  /*a450*/  @!P0 IMAD.IADD R5, R5, 0x1, R7 ;  /* 0x0000000105058824 */ /* 0x000fe200078e0207 */
[C---:B------:R-:W-:Y:S01]  /*a460*/  @!P0 LEA R8, P2, R6.reuse, R221, 0x1 ;  /* 0x000000dd06088211 */ /* 0x040fe200078408ff */
[----:B------:R-:W-:Y:S01]  /*a470*/  @!PT LDS RZ, [RZ] ;  /* 0x00000000fffff984 */ /* 0x000fe20000000800 */
[----:B------:R-:W-:Y:S01]  /*a480*/  @!PT LDS RZ, [RZ] ;  /* 0x00000000fffff984 */ /* 0x000fe20000000800 */
[----:B------:R-:W-:Y:S01]  /*a490*/  @!PT LDS RZ, [RZ] ;  /* 0x00000000fffff984 */ /* 0x000fe20000000800 */
[----:B------:R-:W-:Y:S03]  /*a4a0*/  @!P0 LDGSTS.E.BYPASS.LTC128B.128 [R225+0x4000], desc[UR26][R12.64] ;  /* 0x040000000ce18fae */ /* 0x000fe6000b981a1a */
[----:B------:R-:W-:Y:S01]  /*a4b0*/  @!P0 LEA.HI.X R9, R6, R220, R5, 0x1, P2 ;  /* 0x000000dc06098211 */ /* 0x000fe200010f0c05 */
        /* <DEDUP_REMOVED lines=15> */
[----:B------:R-:W-:Y:S04]  /*a5b0*/  LDSM.16.M88.4 R204, [R216] ;  /* 0x00000000d8cc783b */ /* 0x000fe80000000200 */
[----:B------:R-:W-:Y:S04]  /*a5c0*/  LDSM.16.M88.4 R4, [R216+0x1000] ;  /* 0x00100000d804783b */ /* 0x000fe80000000200 */
[----:B------:R-:W3:Y:S04]  /*a5d0*/  LDSM.16.M88.4 R52, [R215+0x3000] ;  /* 0x00300000d734783b */ /* 0x000ee80000000200 */
[----:B------:R-:W4:Y:S04]  /*a5e0*/  LDSM.16.M88.4 R116, [R215+0x2000] ;  /* 0x00200000d774783b */ /* 0x000f280000000200 */
[----:B------:R-:W5:Y:S04]  /*a5f0*/  LDSM.16.M88.4 R100, [R215+0x2400] ;  /* 0x00240000d764783b */ /* 0x000f680000000200 */
[----:B------:R-:W2:Y:S04]  /*a600*/  LDSM.16.M88.4 R84, [R215+0x2800] ;  /* 0x00280000d754783b */ /* 0x000ea80000000200 */
[----:B------:R-:W2:Y:S04]  /*a610*/  LDSM.16.M88.4 R68, [R215+0x2c00] ;  /* 0x002c0000d744783b */ /* 0x000ea80000000200 */
[----:B------:R-:W2:Y:S04]  /*a620*/  LDSM.16.M88.4 R32, [R215+0x3400] ;  /* 0x00340000d720783b */ /* 0x000ea80000000200 */
[----:B-1----:R-:W1:Y:S04]  /*a630*/  LDSM.16.M88.4 R16, [R215+0x3800] ;  /* 0x00380000d710783b */ /* 0x002e680000000200 */
[----:B------:R-:W1:Y:S04]  /*a640*/  LDSM.16.M88.4 R208, [R215+0x3c00] ;  /* 0x003c0000d7d0783b */ /* 0x000e680000000200 */
[----:B------:R-:W-:Y:S04]  /*a650*/  LDSM.16.M88.4 R196, [R200+0x1000] ;  /* 0x00100000c8c4783b */ /* 0x000fe80000000200 */
[----:B------:R-:W1:Y:S04]  /*a660*/  LDSM.16.M88.4 R176, [R212+0x3000] ;  /* 0x00300000d4b0783b */ /* 0x000e680000000200 */
[----:B------:R-:W1:Y:S01]  /*a670*/  LDSM.16.M88.4 R200, [R200] ;  /* 0x00000000c8c8783b */ /* 0x000e620000000200 */
[-C--:B---3--:R-:W-:Y:S03]  /*a680*/  HMMA.16816.F32 R60, R4, R52.reuse, RZ ;  /* 0x00000034043c723c */ /* 0x088fe600000018ff */
[----:B------:R-:W3:Y:S04]  /*a690*/  LDSM.16.M88.4 R164, [R212+0x3c00] ;  /* 0x003c0000d4a4783b */ /* 0x000ee80000000200 */
[----:B------:R-:W3:Y:S01]  /*a6a0*/  LDSM.16.M88.4 R168, [R212+0x3800] ;  /* 0x00380000d4a8783b */ /* 0x000ee20000000200 */
[C---:B------:R-:W-:Y:S03]  /*a6b0*/  HMMA.16816.F32 R64, R204.reuse, R52, RZ ;  /* 0x00000034cc40723c */ /* 0x040fe600000018ff */
[----:B------:R-:W3:Y:S04]  /*a6c0*/  LDSM.16.M88.4 R172, [R212+0x3400] ;  /* 0x00340000d4ac783b */ /* 0x000ee80000000200 */
[----:B------:R-:W3:Y:S01]  /*a6d0*/  LDSM.16.M88.4 R180, [R212+0x2c00] ;  /* 0x002c0000d4b4783b */ /* 0x000ee20000000200 */
[-C--:B----4-:R-:W-:Y:S03]  /*a6e0*/  HMMA.16816.F32 R128, R204, R116.reuse, RZ ;  /* 0x00000074cc80723c */ /* 0x090fe600000018ff */
[----:B------:R-:W4:Y:S04]  /*a6f0*/  LDSM.16.M88.4 R192, [R212+0x2000] ;  /* 0x00200000d4c0783b */ /* 0x000f280000000200 */
[----:B------:R-:W4:Y:S01]  /*a700*/  LDSM.16.M88.4 R188, [R212+0x2400] ;  /* 0x00240000d4bc783b */ /* 0x000f220000000200 */
[C---:B------:R-:W-:Y:S03]  /*a710*/  HMMA.16816.F32 R124, R4.reuse, R116, RZ ;  /* 0x00000074047c723c */ /* 0x040fe600000018ff */
[----:B------:R-:W4:Y:S04]  /*a720*/  LDSM.16.M88.4 R184, [R212+0x2800] ;  /* 0x00280000d4b8783b */ /* 0x000f280000000200 */
[----:B------:R-:W0:Y:S01]  /*a730*/  LDGDEPBAR ;  /* 0x00000000000079af */ /* 0x000e220000000000 */
[C---:B------:R-:W-:Y:S08]  /*a740*/  HMMA.16816.F32 R120, R4.reuse, R118, RZ ;  /* 0x000000760478723c */ /* 0x040ff000000018ff */
[C---:B-----5:R-:W-:Y:S08]  /*a750*/  HMMA.16816.F32 R108, R4.reuse, R100, RZ ;  /* 0x00000064046c723c */ /* 0x060ff000000018ff */
[----:B--2---:R-:W-:Y:S01]  /*a760*/  HMMA.16816.F32 R92, R4, R84, RZ ;  /* 0x00000054045c723c */ /* 0x004fe200000018ff */
[----:B------:R-:W-:-:S07]  /*a770*/  DEPBAR.LE SB0, 0x0 ;  /* 0x000080000000791a */ /* 0x000fce0000000000 */
[C---:B------:R-:W-:Y:S08]  /*a780*/  HMMA.16816.F32 R76, R4.reuse, R68, RZ ;  /* 0x00000044044c723c */ /* 0x040ff000000018ff */
[C---:B------:R-:W-:Y:S08]  /*a790*/  HMMA.16816.F32 R44, R4.reuse, R32, RZ ;  /* 0x00000020042c723c */ /* 0x040ff000000018ff */
[C---:B-1----:R-:W-:Y:S08]  /*a7a0*/  HMMA.16816.F32 R24, R4.reuse, R16, RZ ;  /* 0x000000100418723c */ /* 0x042ff000000018ff */
        /* <DEDUP_REMOVED lines=24> */
[----:B------:R-:W-:-:S04]  /*a930*/  IMAD R176, R37, 0x80, R236 ;  /* 0x0000008025b07824 */ /* 0x000fc800078e02ec */
[C---:B------:R-:W-:Y:S02]  /*a940*/  VIADD R38, R176.reuse, 0xffffff78 ;  /* 0xffffff78b0267836 */ /* 0x040fe40000000000 */
[C---:B------:R-:W-:Y:S01]  /*a950*/  VIADD R248, R176.reuse, 0xffffff19 ;  /* 0xffffff19b0f87836 */ /* 0x040fe20000000000 */
[-C--:B---3--:R-:W-:Y:S01]  /*a960*/  HMMA.16816.F32 R4, R196, R166.reuse, R4 ;  /* 0x000000a6c404723c */ /* 0x088fe20000001804 */
[----:B------:R-:W-:Y:S01]  /*a970*/  VIADD R242, R176, 0xffffff20 ;  /* 0xffffff20b0f27836 */ /* 0x000fe20000000000 */
[C---:B------:R-:W-:Y:S02]  /*a980*/  ISETP.GE.AND P5, PT, R38.reuse, R229, PT ;  /* 0x000000e52600720c */ /* 0x040fe40003fa6270 */
[C---:B------:R-:W-:Y:S02]  /*a990*/  ISETP.GE.AND P4, PT, R38.reuse, R228, PT ;  /* 0x000000e42600720c */ /* 0x040fe40003f86270 */
[----:B------:R-:W-:Y:S02]  /*a9a0*/  ISETP.GE.AND P6, PT, R38, R227, PT ;  /* 0x000000e32600720c */ /* 0x000fe40003fc6270 */
[----:B------:R-:W-:Y:S01]  /*a9b0*/  HMMA.16816.F32 R204, R200, R166, R204 ;  /* 0x000000a6c8cc723c */ /* 0x000fe200000018cc */
[----:B------:R-:W-:-:S02]  /*a9c0*/  VIADD R167, R176, UR21 ;  /* 0x00000015b0a77c36 */ /* 0x000fc40008000000 */
[----:B------:R-:W-:Y:S02]  /*a9d0*/  VIADD R166, R176, 0xffffff00 ;  /* 0xffffff00b0a67836 */ /* 0x000fe40000000000 */
[----:B------:R-:W-:-:S03]  /*a9e0*/  VIADD R251, R167, 0xffffff78 ;  /* 0xffffff78a7fb7836 */ /* 0x000fc60000000000 */
[----:B------:R-:W-:Y:S01]  /*a9f0*/  HMMA.16816.F32 R24, R196, R168, R24 ;  /* 0x000000a8c418723c */ /* 0x000fe20000001818 */
[----:B------:R-:W-:-:S05]  /*aa00*/  IMAD.IADD R37, R230, 0x1, -R251 ;  /* 0x00000001e6257824 */ /* 0x000fca00078e0afb */
[----:B------:R-:W-:Y:S02]  /*aa10*/  IABS R37, R37 ;  /* 0x0000002500257213 */ /* 0x000fe40000000000 */
[----:B------:R-:W-:Y:S01]  /*aa20*/  HMMA.16816.F32 R28, R200, R168, R28 ;  /* 0x000000a8c81c723c */ /* 0x000fe2000000181c */
[----:B------:R-:W-:Y:S01]  /*aa30*/  VIADD R168, R230, 0x8 ;  /* 0x00000008e6a87836 */ /* 0x000fe20000000000 */
[----:B------:R-:W-:-:S03]  /*aa40*/  I2FP.F32.S32 R37, R37 ;  /* 0x0000002500257245 */ /* 0x000fc60000201400 */
[----:B------:R-:W-:-:S03]  /*aa50*/  IMAD.IADD R177, R168, 0x1, -R251 ;  /* 0x00000001a8b17824 */ /* 0x000fc600078e0afb */
[----:B------:R-:W-:Y:S02]  /*aa60*/  HMMA.16816.F32 R44, R196, R172, R44 ;  /* 0x000000acc42c723c */ /* 0x000fe4000000182c */
[----:B------:R-:W-:-:S04]  /*aa70*/  IABS R177, R177 ;  /* 0x000000b100b17213 */ /* 0x000fc80000000000 */
[----:B------:R-:W-:Y:S02]  /*aa80*/  I2FP.F32.S32 R177, R177 ;  /* 0x000000b100b17245 */ /* 0x000fe40000201400 */
[----:B------:R-:W-:Y:S01]  /*aa90*/  HMMA.16816.F32 R48, R200, R172, R48 ;  /* 0x000000acc830723c */ /* 0x000fe20000001830 */
[C---:B------:R-:W-:Y:S02]  /*aaa0*/  VIADD R173, R230.reuse, -UR28 ;  /* 0x8000001ce6ad7c36 */ /* 0x040fe40008000000 */
[----:B------:R-:W-:-:S03]  /*aab0*/  VIADD R172, R230, 0x40 ;  /* 0x00000040e6ac7836 */ /* 0x000fc60000000000 */
[----:B------:R-:W-:Y:S01]  /*aac0*/  ISETP.GT.AND P3, PT, R173, R38, PT ;  /* 0x00000026ad00720c */ /* 0x000fe20003f64270 */
[----:B------:R-:W-:Y:S01]  /*aad0*/  VIADD R169, R172, -UR28 ;  /* 0x8000001caca97c36 */ /* 0x000fe20008000000 */
[-C--:B------:R-:W-:Y:S08]  /*aae0*/  HMMA.16816.F32 R8, R196, R164.reuse, R8 ;  /* 0x000000a4c408723c */ /* 0x080ff00000001808 */
[----:B------:R-:W-:Y:S01]  /*aaf0*/  HMMA.16816.F32 R12, R200, R164, R12 ;  /* 0x000000a4c80c723c */ /* 0x000fe2000000180c */
[----:B------:R-:W-:Y:S01]  /*ab00*/  FFMA.FTZ R164, R37, -UR6, R204 ;  /* 0x8000000625a47c23 */ /* 0x000fe200080100cc */
[----:B------:R-:W-:-:S02]  /*ab10*/  VIADD R165, R168, -UR28 ;  /* 0x8000001ca8a57c36 */ /* 0x000fc40008000000 */
[----:B------:R-:W-:Y:S02]  /*ab20*/  IMAD.IADD R37, R172, 0x1, -R251 ;  /* 0x00000001ac257824 */ /* 0x000fe400078e0afb */
[----:B------:R-:W-:Y:S02]  /*ab30*/  FSEL R164, R164, -INF , !P3 ;  /* 0xff800000a4a47808 */ /* 0x000fe40005800000 */
[-C--:B------:R-:W-:Y:S01]  /*ab40*/  ISETP.GT.AND P2, PT, R165, R38.reuse, PT ;  /* 0x00000026a500720c */ /* 0x080fe20003f44270 */
[----:B------:R-:W-:Y:S01]  /*ab50*/  HMMA.16816.F32 R76, R196, R180, R76 ;  /* 0x000000b4c44c723c */ /* 0x000fe2000000184c */
[----:B------:R-:W-:Y:S02]  /*ab60*/  ISETP.GT.AND P3, PT, R169, R38, PT ;  /* 0x00000026a900720c */ /* 0x000fe40003f64270 */
[----:B------:R-:W-:Y:S01]  /*ab70*/  IABS R38, R37 ;  /* 0x0000002500267213 */ /* 0x000fe20000000000 */
[----:B------:R-:W-:Y:S01]  /*ab80*/  FFMA.FTZ R37, R177, -UR6, R206 ;  /* 0x80000006b1257c23 */ /* 0x000fe200080100ce */
[----:B------:R-:W-:-:S02]  /*ab90*/  FSEL R164, R164, -INF , !P5 ;  /* 0xff800000a4a47808 */ /* 0x000fc40006800000 */
[----:B------:R-:W-:Y:S01]  /*aba0*/  ISETP.GT.AND P5, PT, R39, R166, PT ;  /* 0x000000a62700720c */ /* 0x000fe20003fa4270 */
[C---:B------:R-:W-:Y:S01]  /*abb0*/  HMMA.16816.F32 R80, R200.reuse, R180, R80 ;  /* 0x000000b4c850723c */ /* 0x040fe20000001850 */
[----:B------:R-:W-:Y:S01]  /*abc0*/  VIADD R181, R167, 0xffffff00 ;  /* 0xffffff00a7b57836 */ /* 0x000fe20000000000 */
[----:B------:R-:W-:Y:S01]  /*abd0*/  FSEL R37, R37, -INF , !P2 ;  /* 0xff80000025257808 */ /* 0x000fe20005000000 */
[----:B------:R-:W-:Y:S01]  /*abe0*/  IMAD.MOV.U32 R177, RZ, RZ, R38 ;  /* 0x000000ffffb17224 */ /* 0x000fe200078e0026 */
[----:B------:R-:W-:Y:S01]  /*abf0*/  ISETP.GE.AND P2, PT, R166, R229, PT ;  /* 0x000000e5a600720c */ /* 0x000fe20003f46270 */
[----:B------:R-:W-:Y:S01]  /*ac00*/  IMAD.IADD R38, R230, 0x1, -R181 ;  /* 0x00000001e6267824 */ /* 0x000fe200078e0ab5 */
[----:B------:R-:W-:Y:S01]  /*ac10*/  FSEL R37, R37, -INF , !P4 ;  /* 0xff80000025257808 */ /* 0x000fe20006000000 */
[----:B------:R-:W-:Y:S01]  /*ac20*/  VIADD R166, R176, 0xffffff01 ;  /* 0xffffff01b0a67836 */ /* 0x000fe20000000000 */
[----:B----4-:R-:W-:Y:S01]  /*ac30*/  HMMA.16816.F32 R128, R200, R192, R128 ;  /* 0x000000c0c880723c */ /* 0x010fe20000001880 */
[----:B------:R-:W-:-:S02]  /*ac40*/  I2FP.F32.S32 R177, R177 ;  /* 0x000000b100b17245 */ /* 0x000fc40000201400 */
[----:B------:R-:W-:Y:S02]  /*ac50*/  IABS R180, R38 ;  /* 0x0000002600b47213 */ /* 0x000fe40000000000 */
[----:B------:R-:W-:Y:S01]  /*ac60*/  ISETP.GT.AND P4, PT, R39, R166, PT ;  /* 0x000000a62700720c */ /* 0x000fe20003f84270 */
[----:B------:R-:W-:Y:S01]  /*ac70*/  FFMA.FTZ R38, R177, -UR6, R4 ;  /* 0x80000006b1267c23 */ /* 0x000fe20008010004 */
[----:B------:R-:W-:Y:S01]  /*ac80*/  VIADD R177, R167, 0xffffff01 ;  /* 0xffffff01a7b17836 */ /* 0x000fe20000000000 */
[----:B------:R-:W-:Y:S01]  /*ac90*/  I2FP.F32.S32 R181, R180 ;  /* 0x000000b400b57245 */ /* 0x000fe20000201400 */
[----:B------:R-:W-:Y:S01]  /*aca0*/  VIADD R180, R176, 0xffffff08 ;  /* 0xffffff08b0b47836 */ /* 0x000fe20000000000 */
[----:B------:R-:W-:Y:S01]  /*acb0*/  HMMA.16816.F32 R116, R200, R194, R116 ;  /* 0x000000c2c874723c */ /* 0x000fe20000001874 */
[----:B------:R-:W-:Y:S01]  /*acc0*/  IMAD.IADD R4, R230, 0x1, -R177 ;  /* 0x00000001e6047824 */ /* 0x000fe200078e0ab1 */
[----:B------:R-:W-:Y:S02]  /*acd0*/  FSEL R38, R38, -INF , !P3 ;  /* 0xff80000026267808 */ /* 0x000fe40005800000 */
[----:B------:R-:W-:-:S02]  /*ace0*/  ISETP.GE.AND P3, PT, R166, R229, PT ;  /* 0x000000e5a600720c */ /* 0x000fc40003f66270 */
[----:B------:R-:W-:Y:S02]  /*acf0*/  IABS R166, R4 ;  /* 0x0000000400a67213 */ /* 0x000fe40000000000 */
[----:B------:R-:W-:Y:S01]  /*ad00*/  FSEL R38, R38, -INF , !P6 ;  /* 0xff80000026267808 */ /* 0x000fe20007000000 */
[----:B------:R-:W-:Y:S01]  /*ad10*/  FFMA.FTZ R4, R181, -UR6, R128 ;  /* 0x80000006b5047c23 */ /* 0x000fe20008010080 */
[----:B------:R-:W-:Y:S01]  /*ad20*/  VIADD R181, R167, 0xffffff08 ;  /* 0xffffff08a7b57836 */ /* 0x000fe20000000000 */
[----:B------:R-:W-:Y:S01]  /*ad30*/  ISETP.GT.AND P6, PT, R39, R180, PT ;  /* 0x000000b42700720c */ /* 0x000fe20003fc4270 */
[-C--:B------:R-:W-:Y:S01]  /*ad40*/  HMMA.16816.F32 R72, R196, R182.reuse, R72 ;  /* 0x000000b6c448723c */ /* 0x080fe20000001848 */
[----:B------:R-:W-:Y:S01]  /*ad50*/  I2FP.F32.S32 R166, R166 ;  /* 0x000000a600a67245 */ /* 0x000fe20000201400 */
[----:B------:R-:W-:Y:S01]  /*ad60*/  IMAD.IADD R128, R230, 0x1, -R181 ;  /* 0x00000001e6807824 */ /* 0x000fe200078e0ab5 */
[----:B------:R-:W-:Y:S02]  /*ad70*/  FSEL R4, R4, -INF , !P5 ;  /* 0xff80000004047808 */ /* 0x000fe40006800000 */
[----:B------:R-:W-:Y:S01]  /*ad80*/  ISETP.GE.AND P5, PT, R180, R229, PT ;  /* 0x000000e5b400720c */ /* 0x000fe20003fa6270 */
[----:B------:R-:W-:Y:S01]  /*ad90*/  FFMA.FTZ R166, R166, -UR6, R129 ;  /* 0x80000006a6a67c23 */ /* 0x000fe20008010081 */
[----:B------:R-:W-:Y:S01]  /*ada0*/  IABS R180, R128 ;  /* 0x0000008000b47213 */ /* 0x000fe20000000000 */
[----:B------:R-:W-:Y:S01]  /*adb0*/  HMMA.16816.F32 R68, R200, R182, R68 ;  /* 0x000000b6c844723c */ /* 0x000fe20000001844 */
[----:B------:R-:W-:Y:S01]  /*adc0*/  VIADD R129, R167, 0xffffff09 ;  /* 0xffffff09a7817836 */ /* 0x000fe20000000000 */
[----:B------:R-:W-:Y:S01]  /*add0*/  FSEL R4, R4, -INF , !P2 ;  /* 0xff80000004047808 */ /* 0x000fe20005000000 */
[----:B------:R-:W-:Y:S01]  /*ade0*/  VIADD R128, R176, 0xffffff09 ;  /* 0xffffff09b0807836 */ /* 0x000fe20000000000 */
[----:B------:R-:W-:Y:S01]  /*adf0*/  FSEL R166, R166, -INF , !P4 ;  /* 0xff800000a6a67808 */ /* 0x000fe20006000000 */
[----:B------:R-:W-:-:S02]  /*ae00*/  IMAD.MOV.U32 R183, RZ, RZ, R180 ;  /* 0x000000ffffb77224 */ /* 0x000fc400078e00b4 */
[----:B------:R-:W-:Y:S01]  /*ae10*/  IMAD.IADD R180, R230, 0x1, -R129 ;  /* 0x00000001e6b47824 */ /* 0x000fe200078e0a81 */
[-C--:B------:R-:W-:Y:S01]  /*ae20*/  HMMA.16816.F32 R56, R196, R178.reuse, R56 ;  /* 0x000000b2c438723c */ /* 0x080fe20000001838 */
[----:B------:R-:W-:Y:S02]  /*ae30*/  ISETP.GT.AND P2, PT, R39, R128, PT ;  /* 0x000000802700720c */ /* 0x000fe40003f44270 */
[----:B------:R-:W-:Y:S02]  /*ae40*/  I2FP.F32.S32 R183, R183 ;  /* 0x000000b700b77245 */ /* 0x000fe40000201400 */
[----:B------:R-:W-:Y:S02]  /*ae50*/  ISETP.GE.AND P4, PT, R128, R229, PT ;  /* 0x000000e58000720c */ /* 0x000fe40003f86270 */
[----:B------:R-:W-:Y:S01]  /*ae60*/  IABS R128, R180 ;  /* 0x000000b400807213 */ /* 0x000fe20000000000 */
[----:B------:R-:W-:Y:S01]  /*ae70*/  HMMA.16816.F32 R52, R200, R178, R52 ;  /* 0x000000b2c834723c */ /* 0x000fe20000001834 */
[----:B------:R-:W-:Y:S01]  /*ae80*/  FFMA.FTZ R179, R183, -UR6, R116 ;  /* 0x80000006b7b37c23 */ /* 0x000fe20008010074 */
[----:B------:R-:W-:Y:S01]  /*ae90*/  FSEL R116, R166, -INF , !P3 ;  /* 0xff800000a6747808 */ /* 0x000fe20005800000 */
[----:B------:R-:W-:-:S02]  /*aea0*/  IMAD.IADD R166, R168, 0x1, -R177 ;  /* 0x00000001a8a67824 */ /* 0x000fc400078e0ab1 */
[----:B------:R-:W-:Y:S01]  /*aeb0*/  VIADD R178, R176, 0xffffff10 ;  /* 0xffffff10b0b27836 */ /* 0x000fe20000000000 */
[----:B------:R-:W-:Y:S01]  /*aec0*/  FSEL R179, R179, -INF , !P6 ;  /* 0xff800000b3b37808 */ /* 0x000fe20007000000 */
[----:B------:R-:W-:Y:S01]  /*aed0*/  IMAD.MOV.U32 R180, RZ, RZ, R128 ;  /* 0x000000ffffb47224 */ /* 0x000fe200078e0080 */
[----:B------:R-:W-:Y:S01]  /*aee0*/  IABS R166, R166 ;  /* 0x000000a600a67213 */ /* 0x000fe20000000000 */
[C---:B------:R-:W-:Y:S01]  /*aef0*/  HMMA.16816.F32 R124, R196.reuse, R192, R124 ;  /* 0x000000c0c47c723c */ /* 0x040fe2000000187c */
[----:B------:R-:W-:Y:S01]  /*af00*/  ISETP.GT.AND P3, PT, R39, R178, PT ;  /* 0x000000b22700720c */ /* 0x000fe20003f64270 */
[----:B------:R-:W-:Y:S01]  /*af10*/  IMAD.IADD R128, R172, 0x1, -R177 ;  /* 0x00000001ac807824 */ /* 0x000fe200078e0ab1 */
[----:B------:R-:W-:Y:S01]  /*af20*/  ISETP.GE.AND P6, PT, R178, R229, PT ;  /* 0x000000e5b200720c */ /* 0x000fe20003fc6270 */
[----:B------:R-:W-:Y:S01]  /*af30*/  IMAD.MOV.U32 R178, RZ, RZ, R166 ;  /* 0x000000ffffb27224 */ /* 0x000fe200078e00a6 */
[----:B------:R-:W-:Y:S02]  /*af40*/  I2FP.F32.S32 R180, R180 ;  /* 0x000000b400b47245 */ /* 0x000fe40000201400 */
[----:B------:R-:W-:Y:S01]  /*af50*/  IABS R128, R128 ;  /* 0x0000008000807213 */ /* 0x000fe20000000000 */
[----:B------:R-:W-:Y:S01]  /*af60*/  HMMA.16816.F32 R120, R196, R194, R120 ;  /* 0x000000c2c478723c */ /* 0x000fe20000001878 */
[----:B------:R-:W-:Y:S01]  /*af70*/  I2FP.F32.S32 R178, R178 ;  /* 0x000000b200b27245 */ /* 0x000fe20000201400 */
[----:B------:R-:W-:Y:S01]  /*af80*/  FFMA.FTZ R117, R180, -UR6, R117 ;  /* 0x80000006b4757c23 */ /* 0x000fe20008010075 */
[----:B------:R-:W-:Y:S01]  /*af90*/  FSEL R166, R179, -INF , !P5 ;  /* 0xff800000b3a67808 */ /* 0x000fe20006800000 */
[----:B------:R-:W-:Y:S01]  /*afa0*/  VIADD R179, R167, 0xffffff48 ;  /* 0xffffff48a7b37836 */ /* 0x000fe20000000000 */
[----:B------:R-:W-:-:S02]  /*afb0*/  I2FP.F32.S32 R128, R128 ;  /* 0x0000008000807245 */ /* 0x000fc40000201400 */
[----:B------:R-:W-:Y:S01]  /*afc0*/  FSEL R117, R117, -INF , !P2 ;  /* 0xff80000075757808 */ /* 0x000fe20005000000 */
[-C--:B------:R-:W-:Y:S08]  /*afd0*/  HMMA.16816.F32 R20, R196, R170.reuse, R20 ;  /* 0x000000aac414723c */ /* 0x080ff00000001814 */
[----:B------:R-:W-:Y:S01]  /*afe0*/  HMMA.16816.F32 R16, R200, R170, R16 ;  /* 0x000000aac810723c */ /* 0x000fe20000001810 */
[----:B------:R-:W-:Y:S01]  /*aff0*/  FFMA.FTZ R170, R178, -UR6, R131 ;  /* 0x80000006b2aa7c23 */ /* 0x000fe20008010083 */
[----:B------:R-:W-:-:S02]  /*b000*/  IMAD.IADD R131, R172, 0x1, -R181 ;  /* 0x00000001ac837824 */ /* 0x000fc400078e0ab5 */
[C---:B------:R-:W-:Y:S02]  /*b010*/  IMAD.IADD R178, R168.reuse, 0x1, -R129 ;  /* 0x00000001a8b27824 */ /* 0x040fe400078e0a81 */
[----:B------:R-:W-:Y:S01]  /*b020*/  IMAD.IADD R171, R168, 0x1, -R181 ;  /* 0x00000001a8ab7824 */ /* 0x000fe200078e0ab5 */
[----:B------:R-:W-:Y:S01]  /*b030*/  IABS R131, R131 ;  /* 0x0000008300837213 */ /* 0x000fe20000000000 */
[-C--:B------:R-:W-:Y:S01]  /*b040*/  HMMA.16816.F32 R40, R196, R174.reuse, R40 ;  /* 0x000000aec428723c */ /* 0x080fe20000001828 */
[----:B------:R-:W-:Y:S02]  /*b050*/  IABS R178, R178 ;  /* 0x000000b200b27213 */ /* 0x000fe40000000000 */
[----:B------:R-:W-:Y:S02]  /*b060*/  I2FP.F32.S32 R131, R131 ;  /* 0x0000008300837245 */ /* 0x000fe40000201400 */
[----:B------:R-:W-:Y:S02]  /*b070*/  I2FP.F32.S32 R178, R178 ;  /* 0x000000b200b27245 */ /* 0x000fe40000201400 */
[----:B------:R-:W-:Y:S01]  /*b080*/  IABS R171, R171 ;  /* 0x000000ab00ab7213 */ /* 0x000fe20000000000 */
[----:B------:R-:W-:Y:S01]  /*b090*/  HMMA.16816.F32 R32, R200, R174, R32 ;  /* 0x000000aec820723c */ /* 0x000fe20000001820 */
[----:B------:R-:W-:-:S02]  /*b0a0*/  VIADD R174, R176, 0xffffff11 ;  /* 0xffffff11b0ae7836 */ /* 0x000fc40000000000 */
[----:B------:R-:W-:Y:S01]  /*b0b0*/  FFMA.FTZ R175, R128, -UR6, R125 ;  /* 0x8000000680af7c23 */ /* 0x000fe2000801007d */
[----:B------:R-:W-:Y:S01]  /*b0c0*/  FFMA.FTZ R120, R131, -UR6, R120 ;  /* 0x8000000683787c23 */ /* 0x000fe20008010078 */
[----:B------:R-:W-:Y:S01]  /*b0d0*/  VIADD R131, R167, 0xffffff10 ;  /* 0xffffff10a7837836 */ /* 0x000fe20000000000 */
[----:B------:R-:W-:Y:S02]  /*b0e0*/  I2FP.F32.S32 R171, R171 ;  /* 0x000000ab00ab7245 */ /* 0x000fe40000201400 */
[----:B------:R-:W-:Y:S01]  /*b0f0*/  ISETP.GT.AND P5, PT, R39, R174, PT ;  /* 0x000000ae2700720c */ /* 0x000fe20003fa4270 */
[----:B------:R-:W-:Y:S01]  /*b100*/  HMMA.16816.F32 R112, R200, R188, R112 ;  /* 0x000000bcc870723c */ /* 0x000fe20000001870 */
[----:B------:R-:W-:Y:S01]  /*b110*/  ISETP.GE.AND P2, PT, R174, R229, PT ;  /* 0x000000e5ae00720c */ /* 0x000fe20003f46270 */
[----:B------:R-:W-:Y:S02]  /*b120*/  VIADD R174, R230, 0x48 ;  /* 0x00000048e6ae7836 */ /* 0x000fe40000000000 */
[----:B------:R-:W-:Y:S01]  /*b130*/  FFMA.FTZ R118, R171, -UR6, R118 ;  /* 0x80000006ab767c23 */ /* 0x000fe20008010076 */
[----:B------:R-:W-:-:S02]  /*b140*/  VIADD R171, R167, 0xffffff49 ;  /* 0xffffff49a7ab7836 */ /* 0x000fc40000000000 */
[----:B------:R-:W-:Y:S01]  /*b150*/  IMAD.IADD R125, R174, 0x1, -R181 ;  /* 0x00000001ae7d7824 */ /* 0x000fe200078e0ab5 */
[----:B------:R-:W-:Y:S01]  /*b160*/  HMMA.16816.F32 R108, R196, R188, R108 ;  /* 0x000000bcc46c723c */ /* 0x000fe2000000186c */
[----:B------:R-:W-:-:S03]  /*b170*/  IMAD.IADD R181, R230, 0x1, -R131 ;  /* 0x00000001e6b57824 */ /* 0x000fc600078e0a83 */
[----:B------:R-:W-:Y:S01]  /*b180*/  IABS R125, R125 ;  /* 0x0000007d007d7213 */ /* 0x000fe20000000000 */
[----:B------:R-:W-:Y:S02]  /*b190*/  IMAD.IADD R128, R174, 0x1, -R177 ;  /* 0x00000001ae807824 */ /* 0x000fe400078e0ab1 */
[----:B------:R-:W-:Y:S01]  /*b1a0*/  FFMA.FTZ R177, R178, -UR6, R119 ;  /* 0x80000006b2b17c23 */ /* 0x000fe20008010077 */
[C---:B------:R-:W-:Y:S01]  /*b1b0*/  IMAD.IADD R119, R172.reuse, 0x1, -R131 ;  /* 0x00000001ac777824 */ /* 0x040fe200078e0a83 */
[----:B------:R-:W-:Y:S01]  /*b1c0*/  I2FP.F32.S32 R125, R125 ;  /* 0x0000007d007d7245 */ /* 0x000fe20000201400 */
[-C--:B------:R-:W-:Y:S01]  /*b1d0*/  HMMA.16816.F32 R100, R200, R190.reuse, R100 ;  /* 0x000000bec864723c */ /* 0x080fe20000001864 */
[----:B------:R-:W-:Y:S01]  /*b1e0*/  IABS R181, R181 ;  /* 0x000000b500b57213 */ /* 0x000fe20000000000 */
[--C-:B------:R-:W-:Y:S01]  /*b1f0*/  IMAD.IADD R178, R172, 0x1, -R129.reuse ;  /* 0x00000001acb27824 */ /* 0x100fe200078e0a81 */
[----:B------:R-:W-:Y:S01]  /*b200*/  IABS R119, R119 ;  /* 0x0000007700777213 */ /* 0x000fe20000000000 */
[----:B------:R-:W-:Y:S01]  /*b210*/  FFMA.FTZ R122, R125, -UR6, R122 ;  /* 0x800000067d7a7c23 */ /* 0x000fe2000801007a */
[----:B------:R-:W-:Y:S01]  /*b220*/  VIADD R125, R167, 0xffffff11 ;  /* 0xffffff11a77d7836 */ /* 0x000fe20000000000 */
[----:B------:R-:W-:Y:S01]  /*b230*/  I2FP.F32.S32 R181, R181 ;  /* 0x000000b500b57245 */ /* 0x000fe20000201400 */
[----:B------:R-:W-:Y:S01]  /*b240*/  IMAD.IADD R129, R174, 0x1, -R129 ;  /* 0x00000001ae817824 */ /* 0x000fe200078e0a81 */
[----:B------:R-:W-:Y:S01]  /*b250*/  I2FP.F32.S32 R119, R119 ;  /* 0x0000007700777245 */ /* 0x000fe20000201400 */
[--C-:B------:R-:W-:Y:S01]  /*b260*/  IMAD.IADD R182, R230, 0x1, -R125.reuse ;  /* 0x00000001e6b67824 */ /* 0x100fe200078e0a7d */
[----:B------:R-:W-:Y:S01]  /*b270*/  HMMA.16816.F32 R104, R196, R190, R104 ;  /* 0x000000bec468723c */ /* 0x000fe20000001868 */
[----:B------:R-:W-:Y:S01]  /*b280*/  FFMA.FTZ R181, R181, -UR6, R112 ;  /* 0x80000006b5b57c23 */ /* 0x000fe20008010070 */
[----:B------:R-:W-:-:S02]  /*b290*/  IMAD.IADD R112, R168, 0x1, -R125 ;  /* 0x00000001a8707824 */ /* 0x000fc400078e0a7d */
[----:B------:R-:W-:Y:S01]  /*b2a0*/  FFMA.FTZ R108, R119, -UR6, R108 ;  /* 0x80000006776c7c23 */ /* 0x000fe2000801006c */
[----:B------:R-:W-:Y:S01]  /*b2b0*/  IABS R182, R182 ;  /* 0x000000b600b67213 */ /* 0x000fe20000000000 */
[C---:B------:R-:W-:Y:S01]  /*b2c0*/  VIADD R119, R167.reuse, 0xffffff18 ;  /* 0xffffff18a7777836 */ /* 0x040fe20000000000 */
[----:B------:R-:W-:Y:S01]  /*b2d0*/  IABS R178, R178 ;  /* 0x000000b200b27213 */ /* 0x000fe20000000000 */
[----:B------:R-:W-:Y:S01]  /*b2e0*/  IMAD.IADD R180, R172, 0x1, -R125 ;  /* 0x00000001acb47824 */ /* 0x000fe200078e0a7d */
[----:B------:R-:W-:Y:S01]  /*b2f0*/  I2FP.F32.S32 R182, R182 ;  /* 0x000000b600b67245 */ /* 0x000fe20000201400 */
[----:B------:R-:W-:Y:S01]  /*b300*/  IMAD.IADD R183, R230, 0x1, -R119 ;  /* 0x00000001e6b77824 */ /* 0x000fe200078e0a77 */
[----:B------:R-:W-:Y:S01]  /*b310*/  IABS R112, R112 ;  /* 0x0000007000707213 */ /* 0x000fe20000000000 */
[-C--:B------:R-:W-:Y:S01]  /*b320*/  HMMA.16816.F32 R92, R196, R184.reuse, R92 ;  /* 0x000000b8c45c723c */ /* 0x080fe2000000185c */
[----:B------:R-:W-:Y:S01]  /*b330*/  IABS R180, R180 ;  /* 0x000000b400b47213 */ /* 0x000fe20000000000 */
[----:B------:R-:W-:Y:S01]  /*b340*/  FFMA.FTZ R182, R182, -UR6, R113 ;  /* 0x80000006b6b67c23 */ /* 0x000fe20008010071 */
[----:B------:R-:W-:Y:S01]  /*b350*/  I2FP.F32.S32 R112, R112 ;  /* 0x0000007000707245 */ /* 0x000fe20000201400 */
[----:B------:R-:W-:Y:S01]  /*b360*/  IMAD.IADD R113, R172, 0x1, -R119 ;  /* 0x00000001ac717824 */ /* 0x000fe200078e0a77 */
[----:B------:R-:W-:Y:S01]  /*b370*/  IABS R183, R183 ;  /* 0x000000b700b77213 */ /* 0x000fe20000000000 */
[----:B------:R-:W-:Y:S01]  /*b380*/  IMAD.IADD R251, R174, 0x1, -R251 ;  /* 0x00000001aefb7824 */ /* 0x000fe200078e0afb */
[----:B------:R-:W-:Y:S01]  /*b390*/  I2FP.F32.S32 R180, R180 ;  /* 0x000000b400b47245 */ /* 0x000fe20000201400 */
[----:B------:R-:W-:Y:S01]  /*b3a0*/  FFMA.FTZ R112, R112, -UR6, R115 ;  /* 0x8000000670707c23 */ /* 0x000fe20008010073 */
[----:B------:R-:W-:Y:S01]  /*b3b0*/  IABS R113, R113 ;  /* 0x0000007100717213 */ /* 0x000fe20000000000 */
[----:B------:R-:W-:Y:S01]  /*b3c0*/  VIADD R115, R167, 0xffffff19 ;  /* 0xffffff19a7737836 */ /* 0x000fe20000000000 */
[----:B------:R-:W-:Y:S01]  /*b3d0*/  I2FP.F32.S32 R183, R183 ;  /* 0x000000b700b77245 */ /* 0x000fe20000201400 */
[----:B------:R-:W-:Y:S01]  /*b3e0*/  HMMA.16816.F32 R96, R200, R184, R96 ;  /* 0x000000b8c860723c */ /* 0x000fe20000001860 */
[----:B------:R-:W-:Y:S01]  /*b3f0*/  I2FP.F32.S32 R113, R113 ;  /* 0x0000007100717245 */ /* 0x000fe20000201400 */
[----:B------:R-:W-:Y:S01]  /*b400*/  IMAD.IADD R184, R230, 0x1, -R115 ;  /* 0x00000001e6b87824 */ /* 0x000fe200078e0a73 */
[----:B------:R-:W-:Y:S01]  /*b410*/  I2FP.F32.S32 R178, R178 ;  /* 0x000000b200b27245 */ /* 0x000fe20000201400 */
[----:B------:R-:W-:Y:S01]  /*b420*/  FFMA.FTZ R180, R180, -UR6, R109 ;  /* 0x80000006b4b47c23 */ /* 0x000fe2000801006d */
[----:B------:R-:W-:Y:S01]  /*b430*/  FFMA.FTZ R183, R183, -UR6, R100 ;  /* 0x80000006b7b77c23 */ /* 0x000fe20008010064 */
[----:B------:R-:W-:-:S02]  /*b440*/  VIADD R109, R167, 0xffffff20 ;  /* 0xffffff20a76d7836 */ /* 0x000fc40000000000 */
[----:B------:R-:W-:Y:S01]  /*b450*/  FFMA.FTZ R104, R113, -UR6, R104 ;  /* 0x8000000671687c23 */ /* 0x000fe20008010068 */
[----:B------:R-:W-:Y:S01]  /*b460*/  IMAD.IADD R100, R168, 0x1, -R115 ;  /* 0x00000001a8647824 */ /* 0x000fe200078e0a73 */
[----:B------:R-:W-:Y:S01]  /*b470*/  IABS R184, R184 ;  /* 0x000000b800b87213 */ /* 0x000fe20000000000 */
[----:B------:R-:W-:Y:S01]  /*b480*/  FFMA.FTZ R178, R178, -UR6, R121 ;  /* 0x80000006b2b27c23 */ /* 0x000fe20008010079 */
[C---:B------:R-:W-:Y:S01]  /*b490*/  IMAD.IADD R113, R168.reuse, 0x1, -R109 ;  /* 0x00000001a8717824 */ /* 0x040fe200078e0a6d */
[-C--:B------:R-:W-:Y:S01]  /*b4a0*/  HMMA.16816.F32 R88, R196, R186.reuse, R88 ;  /* 0x000000bac458723c */ /* 0x080fe20000001858 */
[----:B------:R-:W-:Y:S01]  /*b4b0*/  IMAD.IADD R121, R168, 0x1, -R119 ;  /* 0x00000001a8797824 */ /* 0x000fe200078e0a77 */
[----:B------:R-:W-:Y:S01]  /*b4c0*/  IABS R100, R100 ;  /* 0x0000006400647213 */ /* 0x000fe20000000000 */
[----:B------:R-:W-:Y:S01]  /*b4d0*/  IMAD.IADD R243, R230, 0x1, -R109 ;  /* 0x00000001e6f37824 */ /* 0x000fe200078e0a6d */
[----:B------:R-:W-:Y:S01]  /*b4e0*/  I2FP.F32.S32 R184, R184 ;  /* 0x000000b800b87245 */ /* 0x000fe20000201400 */
[----:B------:R-:W-:Y:S01]  /*b4f0*/  IMAD.IADD R199, R168, 0x1, -R179 ;  /* 0x00000001a8c77824 */ /* 0x000fe200078e0ab3 */
[----:B------:R-:W-:Y:S01]  /*b500*/  IABS R113, R113 ;  /* 0x0000007100717213 */ /* 0x000fe20000000000 */
[----:B------:R-:W-:Y:S01]  /*b510*/  IMAD.IADD R119, R174, 0x1, -R119 ;  /* 0x00000001ae777824 */ /* 0x000fe200078e0a77 */
[----:B------:R-:W-:Y:S01]  /*b520*/  HMMA.16816.F32 R84, R200, R186, R84 ;  /* 0x000000bac854723c */ /* 0x000fe20000001854 */
[----:B------:R-:W-:Y:S01]  /*b530*/  IMAD.IADD R186, R172, 0x1, -R115 ;  /* 0x00000001acba7824 */ /* 0x000fe200078e0a73 */
[----:B------:R-:W-:Y:S01]  /*b540*/  IABS R121, R121 ;  /* 0x0000007900797213 */ /* 0x000fe20000000000 */
[----:B------:R-:W-:Y:S01]  /*b550*/  FFMA.FTZ R184, R184, -UR6, R101 ;  /* 0x80000006b8b87c23 */ /* 0x000fe20008010065 */
[----:B------:R-:W-:-:S02]  /*b560*/  I2FP.F32.S32 R100, R100 ;  /* 0x0000006400647245 */ /* 0x000fc40000201400 */
[----:B------:R-:W-:Y:S02]  /*b570*/  IABS R186, R186 ;  /* 0x000000ba00ba7213 */ /* 0x000fe40000000000 */
[----:B------:R-:W-:Y:S01]  /*b580*/  I2FP.F32.S32 R101, R113 ;  /* 0x0000007100657245 */ /* 0x000fe20000201400 */
[C---:B------:R-:W-:Y:S01]  /*b590*/  VIADD R113, R167.reuse, 0xffffff21 ;  /* 0xffffff21a7717836 */ /* 0x040fe20000000000 */
[----:B------:R-:W-:Y:S01]  /*b5a0*/  I2FP.F32.S32 R121, R121 ;  /* 0x0000007900797245 */ /* 0x000fe20000201400 */
[----:B------:R-:W-:Y:S01]  /*b5b0*/  FFMA.FTZ R100, R100, -UR6, R103 ;  /* 0x8000000664647c23 */ /* 0x000fe20008010067 */
[----:B------:R-:W-:Y:S01]  /*b5c0*/  I2FP.F32.S32 R186, R186 ;  /* 0x000000ba00ba7245 */ /* 0x000fe20000201400 */
[----:B------:R-:W-:Y:S02]  /*b5d0*/  VIADD R103, R167, 0xffffff28 ;  /* 0xffffff28a7677836 */ /* 0x000fe40000000000 */
[----:B------:R-:W-:Y:S01]  /*b5e0*/  FFMA.FTZ R98, R101, -UR6, R98 ;  /* 0x8000000665627c23 */ /* 0x000fe20008010062 */
[----:B------:R-:W-:-:S02]  /*b5f0*/  IMAD.IADD R190, R230, 0x1, -R113 ;  /* 0x00000001e6be7824 */ /* 0x000fc400078e0a71 */
[----:B------:R-:W-:Y:S01]  /*b600*/  FFMA.FTZ R102, R121, -UR6, R102 ;  /* 0x8000000679667c23 */ /* 0x000fe20008010066 */
[----:B------:R-:W-:Y:S02]  /*b610*/  IMAD.IADD R101, R172, 0x1, -R109 ;  /* 0x00000001ac657824 */ /* 0x000fe400078e0a6d */
[----:B------:R-:W-:Y:S01]  /*b620*/  FFMA.FTZ R105, R186, -UR6, R105 ;  /* 0x80000006ba697c23 */ /* 0x000fe20008010069 */
[----:B------:R-:W-:Y:S01]  /*b630*/  IMAD.IADD R121, R230, 0x1, -R103 ;  /* 0x00000001e6797824 */ /* 0x000fe200078e0a67 */
[----:B------:R-:W-:Y:S01]  /*b640*/  IABS R190, R190 ;  /* 0x000000be00be7213 */ /* 0x000fe20000000000 */
[--C-:B------:R-:W-:Y:S01]  /*b650*/  IMAD.IADD R188, R168, 0x1, -R113.reuse ;  /* 0x00000001a8bc7824 */ /* 0x100fe200078e0a71 */
[----:B------:R-:W-:Y:S01]  /*b660*/  IABS R243, R243 ;  /* 0x000000f300f37213 */ /* 0x000fe20000000000 */
[----:B------:R-:W-:Y:S01]  /*b670*/  IMAD.IADD R186, R172, 0x1, -R113 ;  /* 0x00000001acba7824 */ /* 0x000fe200078e0a71 */
[----:B------:R-:W-:Y:S02]  /*b680*/  IABS R101, R101 ;  /* 0x0000006500657213 */ /* 0x000fe40000000000 */
[----:B------:R-:W-:-:S02]  /*b690*/  IABS R121, R121 ;  /* 0x0000007900797213 */ /* 0x000fc40000000000 */
        /* <DEDUP_REMOVED lines=9> */
[----:B------:R-:W-:Y:S01]  /*b730*/  VIADD R97, R167, 0xffffff29 ;  /* 0xffffff29a7617836 */ /* 0x000fe20000000000 */
[----:B------:R-:W-:Y:S01]  /*b740*/  I2FP.F32.S32 R186, R186 ;  /* 0x000000ba00ba7245 */ /* 0x000fe20000201400 */
[----:B------:R-:W-:Y:S01]  /*b750*/  FFMA.FTZ R96, R101, -UR6, R92 ;  /* 0x8000000665607c23 */ /* 0x000fe2000801005c */
[----:B------:R-:W-:Y:S01]  /*b760*/  IABS R128, R128 ;  /* 0x0000008000807213 */ /* 0x000fe20000000000 */
[----:B------:R-:W-:Y:S01]  /*b770*/  FFMA.FTZ R84, R121, -UR6, R84 ;  /* 0x8000000679547c23 */ /* 0x000fe20008010054 */
[----:B------:R-:W-:Y:S01]  /*b780*/  FFMA.FTZ R101, R188, -UR6, R99 ;  /* 0x80000006bc657c23 */ /* 0x000fe20008010063 */
[----:B------:R-:W-:Y:S01]  /*b790*/  IMAD.IADD R121, R168, 0x1, -R103 ;  /* 0x00000001a8797824 */ /* 0x000fe200078e0a67 */
[----:B------:R-:W-:Y:S01]  /*b7a0*/  I2FP.F32.S32 R128, R128 ;  /* 0x0000008000807245 */ /* 0x000fe20000201400 */
[----:B------:R-:W-:Y:S01]  /*b7b0*/  FFMA.FTZ R93, R186, -UR6, R93 ;  /* 0x80000006ba5d7c23 */ /* 0x000fe2000801005d */
[----:B------:R-:W-:Y:S01]  /*b7c0*/  IMAD.IADD R99, R172, 0x1, -R103 ;  /* 0x00000001ac637824 */ /* 0x000fe200078e0a67 */
[----:B------:R-:W-:Y:S01]  /*b7d0*/  IABS R199, R199 ;  /* 0x000000c700c77213 */ /* 0x000fe20000000000 */
[----:B------:R-:W-:Y:S01]  /*b7e0*/  IMAD.IADD R186, R230, 0x1, -R97 ;  /* 0x00000001e6ba7824 */ /* 0x000fe200078e0a61 */
[----:B------:R-:W-:Y:S01]  /*b7f0*/  IABS R121, R121 ;  /* 0x0000007900797213 */ /* 0x000fe20000000000 */
[----:B------:R-:W-:Y:S01]  /*b800*/  FFMA.FTZ R128, R128, -UR6, R127 ;  /* 0x8000000680807c23 */ /* 0x000fe2000801007f */
[----:B------:R-:W-:Y:S01]  /*b810*/  IABS R99, R99 ;  /* 0x0000006300637213 */ /* 0x000fe20000000000 */
[----:B------:R-:W-:Y:S01]  /*b820*/  IMAD.IADD R127, R168, 0x1, -R131 ;  /* 0x00000001a87f7824 */ /* 0x000fe200078e0a83 */
[----:B------:R-:W-:Y:S01]  /*b830*/  IABS R186, R186 ;  /* 0x000000ba00ba7213 */ /* 0x000fe20000000000 */
[--C-:B------:R-:W-:Y:S01]  /*b840*/  IMAD.IADD R92, R172, 0x1, -R97.reuse ;  /* 0x00000001ac5c7824 */ /* 0x100fe200078e0a61 */
[----:B------:R-:W-:Y:S01]  /*b850*/  I2FP.F32.S32 R121, R121 ;  /* 0x0000007900797245 */ /* 0x000fe20000201400 */
[----:B------:R-:W-:Y:S01]  /*b860*/  IMAD.IADD R194, R168, 0x1, -R97 ;  /* 0x00000001a8c27824 */ /* 0x000fe200078e0a61 */
[----:B------:R-:W-:Y:S01]  /*b870*/  I2FP.F32.S32 R99, R99 ;  /* 0x0000006300637245 */ /* 0x000fe20000201400 */
[----:B------:R-:W-:Y:S01]  /*b880*/  VIADD R190, R176, 0xffffff49 ;  /* 0xffffff49b0be7836 */ /* 0x000fe20000000000 */
[----:B------:R-:W-:Y:S01]  /*b890*/  I2FP.F32.S32 R186, R186 ;  /* 0x000000ba00ba7245 */ /* 0x000fe20000201400 */
[----:B------:R-:W-:Y:S01]  /*b8a0*/  FFMA.FTZ R192, R121, -UR6, R86 ;  /* 0x8000000679c07c23 */ /* 0x000fe20008010056 */
[----:B------:R-:W-:Y:S01]  /*b8b0*/  IABS R127, R127 ;  /* 0x0000007f007f7213 */ /* 0x000fe20000000000 */
[----:B------:R-:W-:Y:S01]  /*b8c0*/  FFMA.FTZ R86, R99, -UR6, R88 ;  /* 0x8000000663567c23 */ /* 0x000fe20008010058 */
[----:B------:R-:W-:Y:S01]  /*b8d0*/  IABS R92, R92 ;  /* 0x0000005c005c7213 */ /* 0x000fe20000000000 */
[----:B------:R-:W-:Y:S01]  /*b8e0*/  FFMA.FTZ R88, R186, -UR6, R85 ;  /* 0x80000006ba587c23 */ /* 0x000fe20008010055 */
[----:B------:R-:W-:Y:S01]  /*b8f0*/  I2FP.F32.S32 R127, R127 ;  /* 0x0000007f007f7245 */ /* 0x000fe20000201400 */
[----:B------:R-:W-:Y:S01]  /*b900*/  VIADD R85, R167, 0xffffff31 ;  /* 0xffffff31a7557836 */ /* 0x000fe20000000000 */
[----:B------:R-:W-:Y:S01]  /*b910*/  I2FP.F32.S32 R92, R92 ;  /* 0x0000005c005c7245 */ /* 0x000fe20000201400 */
[----:B------:R-:W-:Y:S01]  /*b920*/  IMAD.IADD R131, R174, 0x1, -R131 ;  /* 0x00000001ae837824 */ /* 0x000fe200078e0a83 */
[----:B------:R-:W-:Y:S01]  /*b930*/  IABS R194, R194 ;  /* 0x000000c200c27213 */ /* 0x000fe20000000000 */
[----:B------:R-:W-:Y:S01]  /*b940*/  FFMA.FTZ R114, R127, -UR6, R114 ;  /* 0x800000067f727c23 */ /* 0x000fe20008010072 */
[----:B------:R-:W-:-:S02]  /*b950*/  IMAD.IADD R186, R168, 0x1, -R85 ;  /* 0x00000001a8ba7824 */ /* 0x000fc400078e0a55 */
[----:B------:R-:W-:Y:S01]  /*b960*/  FFMA.FTZ R89, R92, -UR6, R89 ;  /* 0x800000065c597c23 */ /* 0x000fe20008010059 */
[----:B------:R-:W-:Y:S01]  /*b970*/  VIADD R127, R167, 0xffffff30 ;  /* 0xffffff30a77f7836 */ /* 0x000fe20000000000 */
[----:B------:R-:W-:Y:S01]  /*b980*/  I2FP.F32.S32 R194, R194 ;  /* 0x000000c200c27245 */ /* 0x000fe20000201400 */
[C---:B------:R-:W-:Y:S01]  /*b990*/  IMAD.IADD R188, R230.reuse, 0x1, -R85 ;  /* 0x00000001e6bc7824 */ /* 0x040fe200078e0a55 */
[----:B------:R-:W-:Y:S01]  /*b9a0*/  IABS R186, R186 ;  /* 0x000000ba00ba7213 */ /* 0x000fe20000000000 */
[--C-:B------:R-:W-:Y:S01]  /*b9b0*/  IMAD.IADD R121, R230, 0x1, -R127.reuse ;  /* 0x00000001e6797824 */ /* 0x100fe200078e0a7f */
[----:B------:R-:W-:Y:S01]  /*b9c0*/  I2FP.F32.S32 R199, R199 ;  /* 0x000000c700c77245 */ /* 0x000fe20000201400 */
[----:B------:R-:W-:Y:S01]  /*b9d0*/  IMAD.IADD R99, R168, 0x1, -R127 ;  /* 0x00000001a8637824 */ /* 0x000fe200078e0a7f */
[----:B------:R-:W-:Y:S01]  /*b9e0*/  I2FP.F32.S32 R186, R186 ;  /* 0x000000ba00ba7245 */ /* 0x000fe20000201400 */
[----:B------:R-:W-:Y:S01]  /*b9f0*/  FFMA.FTZ R194, R194, -UR6, R87 ;  /* 0x80000006c2c27c23 */ /* 0x000fe20008010057 */
[----:B------:R-:W-:Y:S01]  /*ba00*/  IABS R121, R121 ;  /* 0x0000007900797213 */ /* 0x000fe20000000000 */
[----:B------:R-:W-:Y:S01]  /*ba10*/  IMAD.IADD R87, R172, 0x1, -R127 ;  /* 0x00000001ac577824 */ /* 0x000fe200078e0a7f */
[----:B------:R-:W-:Y:S01]  /*ba20*/  IABS R188, R188 ;  /* 0x000000bc00bc7213 */ /* 0x000fe20000000000 */
[----:B------:R-:W-:Y:S01]  /*ba30*/  FFMA.FTZ R195, R186, -UR6, R83 ;  /* 0x80000006bac37c23 */ /* 0x000fe20008010053 */
[----:B------:R-:W-:Y:S01]  /*ba40*/  I2FP.F32.S32 R121, R121 ;  /* 0x0000007900797245 */ /* 0x000fe20000201400 */
[----:B------:R-:W-:Y:S01]  /*ba50*/  IMAD.IADD R186, R172, 0x1, -R85 ;  /* 0x00000001acba7824 */ /* 0x000fe200078e0a55 */
[----:B------:R-:W-:Y:S01]  /*ba60*/  IABS R99, R99 ;  /* 0x0000006300637213 */ /* 0x000fe20000000000 */
[----:B------:R-:W-:Y:S01]  /*ba70*/  FFMA.FTZ R199, R199, -UR6, R54 ;  /* 0x80000006c7c77c23 */ /* 0x000fe20008010036 */
[----:B------:R-:W-:Y:S01]  /*ba80*/  I2FP.F32.S32 R188, R188 ;  /* 0x000000bc00bc7245 */ /* 0x000fe20000201400 */
[----:B------:R-:W-:Y:S01]  /*ba90*/  FFMA.FTZ R92, R121, -UR6, R80 ;  /* 0x80000006795c7c23 */ /* 0x000fe20008010050 */
[----:B------:R-:W-:Y:S01]  /*baa0*/  I2FP.F32.S32 R99, R99 ;  /* 0x0000006300637245 */ /* 0x000fe20000201400 */
[C---:B------:R-:W-:Y:S01]  /*bab0*/  VIADD R121, R167.reuse, 0xffffff38 ;  /* 0xffffff38a7797836 */ /* 0x040fe20000000000 */
[----:B------:R-:W-:Y:S01]  /*bac0*/  IABS R186, R186 ;  /* 0x000000ba00ba7213 */ /* 0x000fe20000000000 */
[----:B------:R-:W-:Y:S01]  /*bad0*/  FFMA.FTZ R201, R188, -UR6, R81 ;  /* 0x80000006bcc97c23 */ /* 0x000fe20008010051 */
[----:B------:R-:W-:-:S02]  /*bae0*/  VIADD R81, R167, 0xffffff39 ;  /* 0xffffff39a7517836 */ /* 0x000fc40000000000 */
[----:B------:R-:W-:Y:S01]  /*baf0*/  FFMA.FTZ R80, R99, -UR6, R82 ;  /* 0x8000000663507c23 */ /* 0x000fe20008010052 */
[----:B------:R-:W-:Y:S01]  /*bb00*/  IMAD.IADD R209, R168, 0x1, -R121 ;  /* 0x00000001a8d17824 */ /* 0x000fe200078e0a79 */
[----:B------:R-:W-:Y:S01]  /*bb10*/  I2FP.F32.S32 R186, R186 ;  /* 0x000000ba00ba7245 */ /* 0x000fe20000201400 */
[C---:B------:R-:W-:Y:S01]  /*bb20*/  IMAD.IADD R82, R230.reuse, 0x1, -R81 ;  /* 0x00000001e6527824 */ /* 0x040fe200078e0a51 */
[----:B------:R-:W-:Y:S01]  /*bb30*/  IABS R87, R87 ;  /* 0x0000005700577213 */ /* 0x000fe20000000000 */
[----:B------:R-:W-:Y:S01]  /*bb40*/  IMAD.IADD R83, R230, 0x1, -R121 ;  /* 0x00000001e6537824 */ /* 0x000fe200078e0a79 */
[----:B------:R-:W-:Y:S01]  /*bb50*/  IABS R209, R209 ;  /* 0x000000d100d17213 */ /* 0x000fe20000000000 */
[----:B------:R-:W-:Y:S01]  /*bb60*/  FFMA.FTZ R99, R186, -UR6, R77 ;  /* 0x80000006ba637c23 */ /* 0x000fe2000801004d */
[----:B------:R-:W-:Y:S01]  /*bb70*/  IABS R82, R82 ;  /* 0x0000005200527213 */ /* 0x000fe20000000000 */
[----:B------:R-:W-:Y:S01]  /*bb80*/  VIADD R77, R167, 0xffffff40 ;  /* 0xffffff40a74d7836 */ /* 0x000fe20000000000 */
[----:B------:R-:W-:Y:S01]  /*bb90*/  I2FP.F32.S32 R87, R87 ;  /* 0x0000005700577245 */ /* 0x000fe20000201400 */
[----:B------:R-:W-:Y:S01]  /*bba0*/  IMAD.IADD R187, R172, 0x1, -R121 ;  /* 0x00000001acbb7824 */ /* 0x000fe200078e0a79 */
[----:B------:R-:W-:Y:S01]  /*bbb0*/  I2FP.F32.S32 R209, R209 ;  /* 0x000000d100d17245 */ /* 0x000fe20000201400 */
[----:B------:R-:W-:Y:S01]  /*bbc0*/  IMAD.IADD R203, R168, 0x1, -R77 ;  /* 0x00000001a8cb7824 */ /* 0x000fe200078e0a4d */
[----:B------:R-:W-:Y:S01]  /*bbd0*/  IABS R83, R83 ;  /* 0x0000005300537213 */ /* 0x000fe20000000000 */
[----:B------:R-:W-:Y:S01]  /*bbe0*/  FFMA.FTZ R76, R87, -UR6, R76 ;  /* 0x80000006574c7c23 */ /* 0x000fe2000801004c */
[----:B------:R-:W-:Y:S01]  /*bbf0*/  I2FP.F32.S32 R82, R82 ;  /* 0x0000005200527245 */ /* 0x000fe20000201400 */
[----:B------:R-:W-:Y:S01]  /*bc00*/  FFMA.FTZ R209, R209, -UR6, R70 ;  /* 0x80000006d1d17c23 */ /* 0x000fe20008010046 */
[----:B------:R-:W-:Y:S01]  /*bc10*/  I2FP.F32.S32 R83, R83 ;  /* 0x0000005300537245 */ /* 0x000fe20000201400 */
[----:B------:R-:W-:Y:S01]  /*bc20*/  VIADD R87, R167, 0xffffff41 ;  /* 0xffffff41a7577836 */ /* 0x000fe20000000000 */
[----:B------:R-:W-:Y:S01]  /*bc30*/  IABS R203, R203 ;  /* 0x000000cb00cb7213 */ /* 0x000fe20000000000 */
[----:B------:R-:W-:Y:S01]  /*bc40*/  FFMA.FTZ R70, R82, -UR6, R69 ;  /* 0x8000000652467c23 */ /* 0x000fe20008010045 */
[C---:B------:R-:W-:Y:S01]  /*bc50*/  IMAD.IADD R69, R172.reuse, 0x1, -R77 ;  /* 0x00000001ac457824 */ /* 0x040fe200078e0a4d */
[----:B------:R-:W-:Y:S01]  /*bc60*/  IABS R187, R187 ;  /* 0x000000bb00bb7213 */ /* 0x000fe20000000000 */
[----:B------:R-:W-:Y:S01]  /*bc70*/  FFMA.FTZ R68, R83, -UR6, R68 ;  /* 0x8000000653447c23 */ /* 0x000fe20008010044 */
[----:B------:R-:W-:Y:S01]  /*bc80*/  I2FP.F32.S32 R203, R203 ;  /* 0x000000cb00cb7245 */ /* 0x000fe20000201400 */
[----:B------:R-:W-:Y:S01]  /*bc90*/  IMAD.IADD R210, R172, 0x1, -R87 ;  /* 0x00000001acd27824 */ /* 0x000fe200078e0a57 */
[----:B------:R-:W-:Y:S01]  /*bca0*/  I2FP.F32.S32 R187, R187 ;  /* 0x000000bb00bb7245 */ /* 0x000fe20000201400 */
[----:B------:R-:W-:Y:S01]  /*bcb0*/  IMAD.IADD R206, R168, 0x1, -R81 ;  /* 0x00000001a8ce7824 */ /* 0x000fe200078e0a51 */
[----:B------:R-:W-:Y:S01]  /*bcc0*/  IABS R69, R69 ;  /* 0x0000004500457213 */ /* 0x000fe20000000000 */
[----:B------:R-:W-:-:S02]  /*bcd0*/  IMAD.IADD R83, R230, 0x1, -R77 ;  /* 0x00000001e6537824 */ /* 0x000fc400078e0a4d */
[----:B------:R-:W-:Y:S01]  /*bce0*/  FFMA.FTZ R203, R203, -UR6, R66 ;  /* 0x80000006cbcb7c23 */ /* 0x000fe20008010042 */
[--C-:B------:R-:W-:Y:S01]  /*bcf0*/  IMAD.IADD R200, R168, 0x1, -R87.reuse ;  /* 0x00000001a8c87824 */ /* 0x100fe200078e0a57 */
[----:B------:R-:W-:Y:S01]  /*bd00*/  IABS R210, R210 ;  /* 0x000000d200d27213 */ /* 0x000fe20000000000 */
[----:B------:R-:W-:Y:S01]  /*bd10*/  IMAD.IADD R196, R230, 0x1, -R87 ;  /* 0x00000001e6c47824 */ /* 0x000fe200078e0a57 */
[----:B------:R-:W-:Y:S01]  /*bd20*/  IABS R206, R206 ;  /* 0x000000ce00ce7213 */ /* 0x000fe20000000000 */
[----:B------:R-:W-:Y:S01]  /*bd30*/  IMAD.IADD R66, R172, 0x1, -R171 ;  /* 0x00000001ac427824 */ /* 0x000fe200078e0aab */
[----:B------:R-:W-:Y:S01]  /*bd40*/  IABS R83, R83 ;  /* 0x0000005300537213 */ /* 0x000fe20000000000 */
[----:B------:R-:W-:Y:S01]  /*bd50*/  FFMA.FTZ R187, R187, -UR6, R72 ;  /* 0x80000006bbbb7c23 */ /* 0x000fe20008010048 */
[----:B------:R-:W-:Y:S01]  /*bd60*/  I2FP.F32.S32 R69, R69 ;  /* 0x0000004500457245 */ /* 0x000fe20000201400 */
[----:B------:R-:W-:Y:S01]  /*bd70*/  VIADD R72, R176, UR21 ;  /* 0x00000015b0487c36 */ /* 0x000fe20008000000 */
[----:B------:R-:W-:Y:S01]  /*bd80*/  IABS R200, R200 ;  /* 0x000000c800c87213 */ /* 0x000fe20000000000 */
[----:B------:R-:W-:Y:S01]  /*bd90*/  IMAD.IADD R202, R172, 0x1, -R81 ;  /* 0x00000001acca7824 */ /* 0x000fe200078e0a51 */
[----:B------:R-:W-:Y:S01]  /*bda0*/  I2FP.F32.S32 R210, R210 ;  /* 0x000000d200d27245 */ /* 0x000fe20000201400 */
[----:B------:R-:W-:Y:S01]  /*bdb0*/  FFMA.FTZ R208, R69, -UR6, R60 ;  /* 0x8000000645d07c23 */ /* 0x000fe2000801003c */
[----:B------:R-:W-:Y:S01]  /*bdc0*/  I2FP.F32.S32 R206, R206 ;  /* 0x000000ce00ce7245 */ /* 0x000fe20000201400 */
[----:B------:R-:W-:Y:S01]  /*bdd0*/  VIADD R167, R167, 0xffffff50 ;  /* 0xffffff50a7a77836 */ /* 0x000fe20000000000 */
[----:B------:R-:W-:Y:S01]  /*bde0*/  I2FP.F32.S32 R83, R83 ;  /* 0x0000005300537245 */ /* 0x000fe20000201400 */
[----:B------:R-:W-:Y:S01]  /*bdf0*/  VIADD R69, R72, 0xffffff00 ;  /* 0xffffff0048457836 */ /* 0x000fe20000000000 */
[----:B------:R-:W-:Y:S01]  /*be00*/  IABS R196, R196 ;  /* 0x000000c400c47213 */ /* 0x000fe20000000000 */
[----:B------:R-:W-:Y:S01]  /*be10*/  FFMA.FTZ R210, R210, -UR6, R61 ;  /* 0x80000006d2d27c23 */ /* 0x000fe2000801003d */
[----:B------:R-:W-:Y:S01]  /*be20*/  I2FP.F32.S32 R200, R200 ;  /* 0x000000c800c87245 */ /* 0x000fe20000201400 */
[----:B------:R-:W-:Y:S01]  /*be30*/  FFMA.FTZ R206, R206, -UR6, R71 ;  /* 0x80000006cece7c23 */ /* 0x000fe20008010047 */
[----:B------:R-:W-:Y:S01]  /*be40*/  IABS R66, R66 ;  /* 0x0000004200427213 */ /* 0x000fe20000000000 */
[----:B------:R-:W-:Y:S01]  /*be50*/  FFMA.FTZ R64, R83, -UR6, R64 ;  /* 0x8000000653407c23 */ /* 0x000fe20008010040 */
[----:B------:R-:W-:Y:S01]  /*be60*/  I2FP.F32.S32 R196, R196 ;  /* 0x000000c400c47245 */ /* 0x000fe20000201400 */
[----:B------:R-:W-:Y:S01]  /*be70*/  FFMA.FTZ R200, R200, -UR6, R67 ;  /* 0x80000006c8c87c23 */ /* 0x000fe20008010043 */
[----:B------:R-:W-:Y:S01]  /*be80*/  IMAD.IADD R61, R172, 0x1, -R167 ;  /* 0x00000001ac3d7824 */ /* 0x000fe200078e0aa7 */
[----:B------:R-:W-:Y:S01]  /*be90*/  I2FP.F32.S32 R66, R66 ;  /* 0x0000004200427245 */ /* 0x000fe20000201400 */
[--C-:B------:R-:W-:Y:S01]  /*bea0*/  IMAD.IADD R197, R168, 0x1, -R69.reuse ;  /* 0x00000001a8c57824 */ /* 0x100fe200078e0a45 */
[----:B------:R-:W-:Y:S01]  /*beb0*/  IABS R202, R202 ;  /* 0x000000ca00ca7213 */ /* 0x000fe20000000000 */
[----:B------:R-:W-:-:S02]  /*bec0*/  IMAD.IADD R71, R172, 0x1, -R69 ;  /* 0x00000001ac477824 */ /* 0x000fc400078e0a45 */
[----:B------:R-:W-:Y:S01]  /*bed0*/  FFMA.FTZ R196, R196, -UR6, R65 ;  /* 0x80000006c4c47c23 */ /* 0x000fe20008010041 */
[----:B------:R-:W-:Y:S01]  /*bee0*/  IMAD.IADD R67, R174, 0x1, -R69 ;  /* 0x00000001ae437824 */ /* 0x000fe200078e0a45 */
[----:B------:R-:W-:Y:S01]  /*bef0*/  I2FP.F32.S32 R202, R202 ;  /* 0x000000ca00ca7245 */ /* 0x000fe20000201400 */
[C---:B------:R-:W-:Y:S01]  /*bf00*/  VIADD R83, R72.reuse, 0xffffff58 ;  /* 0xffffff5848537836 */ /* 0x040fe20000000000 */
[----:B------:R-:W-:Y:S01]  /*bf10*/  IABS R61, R61 ;  /* 0x0000003d003d7213 */ /* 0x000fe20000000000 */
[----:B------:R-:W-:Y:S02]  /*bf20*/  VIADD R69, R72, 0xffffff60 ;  /* 0xffffff6048457836 */ /* 0x000fe40000000000 */
[----:B------:R-:W-:Y:S01]  /*bf30*/  FFMA.FTZ R239, R66, -UR6, R57 ;  /* 0x8000000642ef7c23 */ /* 0x000fe20008010039 */
[C---:B------:R-:W-:Y:S01]  /*bf40*/  IMAD.IADD R65, R172.reuse, 0x1, -R179 ;  /* 0x00000001ac417824 */ /* 0x040fe200078e0ab3 */
[----:B------:R-:W-:Y:S01]  /*bf50*/  I2FP.F32.S32 R61, R61 ;  /* 0x0000003d003d7245 */ /* 0x000fe20000201400 */
[----:B------:R-:W-:-:S02]  /*bf60*/  IMAD.IADD R219, R172, 0x1, -R83 ;  /* 0x00000001acdb7824 */ /* 0x000fc400078e0a53 */
[----:B------:R-:W-:Y:S01]  /*bf70*/  FFMA.FTZ R202, R202, -UR6, R73 ;  /* 0x80000006caca7c23 */ /* 0x000fe20008010049 */
[----:B------:R-:W-:Y:S01]  /*bf80*/  IMAD.IADD R57, R172, 0x1, -R69 ;  /* 0x00000001ac397824 */ /* 0x000fe200078e0a45 */
[----:B------:R-:W-:Y:S01]  /*bf90*/  IABS R65, R65 ;  /* 0x0000004100417213 */ /* 0x000fe20000000000 */
[----:B------:R-:W-:Y:S01]  /*bfa0*/  VIADD R73, R72, 0xffffff59 ;  /* 0xffffff5948497836 */ /* 0x000fe20000000000 */
[----:B------:R-:W-:Y:S01]  /*bfb0*/  IABS R219, R219 ;  /* 0x000000db00db7213 */ /* 0x000fe20000000000 */
[----:B------:R-:W-:Y:S01]  /*bfc0*/  FFMA.FTZ R238, R61, -UR6, R44 ;  /* 0x800000063dee7c23 */ /* 0x000fe2000801002c */
[----:B------:R-:W-:Y:S01]  /*bfd0*/  IABS R57, R57 ;  /* 0x0000003900397213 */ /* 0x000fe20000000000 */
[----:B------:R-:W-:Y:S01]  /*bfe0*/  IMAD.IADD R44, R172, 0x1, -R73 ;  /* 0x00000001ac2c7824 */ /* 0x000fe200078e0a49 */
[----:B------:R-:W-:Y:S01]  /*bff0*/  I2FP.F32.S32 R65, R65 ;  /* 0x0000004100417245 */ /* 0x000fe20000201400 */
[----:B------:R-:W-:Y:S01]  /*c000*/  VIADD R61, R72, 0xffffff68 ;  /* 0xffffff68483d7836 */ /* 0x000fe20000000000 */
[----:B------:R-:W-:Y:S01]  /*c010*/  I2FP.F32.S32 R219, R219 ;  /* 0x000000db00db7245 */ /* 0x000fe20000201400 */
[----:B------:R-:W-:Y:S01]  /*c020*/  IMAD.IADD R54, R168, 0x1, -R171 ;  /* 0x00000001a8367824 */ /* 0x000fe200078e0aab */
[----:B------:R-:W-:Y:S01]  /*c030*/  I2FP.F32.S32 R57, R57 ;  /* 0x0000003900397245 */ /* 0x000fe20000201400 */
[----:B------:R-:W-:Y:S01]  /*c040*/  FFMA.FTZ R56, R65, -UR6, R56 ;  /* 0x8000000641387c23 */ /* 0x000fe20008010038 */
[----:B------:R-:W-:Y:S01]  /*c050*/  IABS R44, R44 ;  /* 0x0000002c002c7213 */ /* 0x000fe20000000000 */
[----:B------:R-:W-:Y:S01]  /*c060*/  FFMA.FTZ R219, R219, -UR6, R40 ;  /* 0x80000006dbdb7c23 */ /* 0x000fe20008010028 */
[----:B------:R-:W-:-:S02]  /*c070*/  VIADD R65, R72, 0xffffff69 ;  /* 0xffffff6948417836 */ /* 0x000fc40000000000 */
[----:B------:R-:W-:Y:S01]  /*c080*/  FFMA.FTZ R40, R57, -UR6, R24 ;  /* 0x8000000639287c23 */ /* 0x000fe20008010018 */
[----:B------:R-:W-:Y:S01]  /*c090*/  VIADD R57, R72, 0xffffff70 ;  /* 0xffffff7048397836 */ /* 0x000fe20000000000 */
        /* <DEDUP_REMOVED lines=8> */
[----:B------:R-:W-:Y:S01]  /*c120*/  IABS R185, R185 ;  /* 0x000000b900b97213 */ /* 0x000fe20000000000 */
[----:B------:R-:W-:Y:S01]  /*c130*/  IMAD.IADD R250, R168, 0x1, -R65 ;  /* 0x00000001a8fa7824 */ /* 0x000fe200078e0a41 */
[----:B------:R-:W-:Y:S01]  /*c140*/  I2FP.F32.S32 R66, R66 ;  /* 0x0000004200427245 */ /* 0x000fe20000201400 */
[----:B------:R-:W-:Y:S01]  /*c150*/  IMAD.IADD R24, R172, 0x1, -R41 ;  /* 0x00000001ac187824 */ /* 0x000fe200078e0a29 */
[----:B------:R-:W-:Y:S01]  /*c160*/  I2FP.F32.S32 R185, R185 ;  /* 0x000000b900b97245 */ /* 0x000fe20000201400 */
[----:B------:R-:W-:Y:S01]  /*c170*/  IMAD.IADD R189, R168, 0x1, -R167 ;  /* 0x00000001a8bd7824 */ /* 0x000fe200078e0aa7 */
[----:B------:R-:W-:Y:S01]  /*c180*/  I2FP.F32.S32 R71, R71 ;  /* 0x0000004700477245 */ /* 0x000fe20000201400 */
[----:B------:R-:W-:Y:S01]  /*c190*/  FFMA.FTZ R241, R66, -UR6, R21 ;  /* 0x8000000642f17c23 */ /* 0x000fe20008010015 */
[----:B------:R-:W-:Y:S01]  /*c1a0*/  IABS R24, R24 ;  /* 0x0000001800187213 */ /* 0x000fe20000000000 */
[----:B------:R-:W-:Y:S01]  /*c1b0*/  FFMA.FTZ R21, R185, -UR6, R8 ;  /* 0x80000006b9157c23 */ /* 0x000fe20008010008 */
[----:B------:R-:W-:-:S02]  /*c1c0*/  IMAD.IADD R8, R168, 0x1, -R73 ;  /* 0x00000001a8087824 */ /* 0x000fc400078e0a49 */
[----:B------:R-:W-:Y:S01]  /*c1d0*/  FFMA.FTZ R212, R71, -UR6, R124 ;  /* 0x8000000647d47c23 */ /* 0x000fe2000801007c */
[----:B------:R-:W-:Y:S01]  /*c1e0*/  VIADD R71, R72, 0xffffff51 ;  /* 0xffffff5148477836 */ /* 0x000fe20000000000 */
[----:B------:R-:W-:Y:S01]  /*c1f0*/  I2FP.F32.S32 R24, R24 ;  /* 0x0000001800187245 */ /* 0x000fe20000201400 */
[----:B------:R-:W-:Y:S01]  /*c200*/  IMAD.IADD R185, R168, 0x1, -R83 ;  /* 0x00000001a8b97824 */ /* 0x000fe200078e0a53 */
[----:B------:R-:W-:Y:S01]  /*c210*/  IABS R8, R8 ;  /* 0x0000000800087213 */ /* 0x000fe20000000000 */
[----:B------:R-:W-:Y:S01]  /*c220*/  IMAD.IADD R60, R172, 0x1, -R71 ;  /* 0x00000001ac3c7824 */ /* 0x000fe200078e0a47 */
[----:B------:R-:W-:Y:S01]  /*c230*/  IABS R250, R250 ;  /* 0x000000fa00fa7213 */ /* 0x000fe20000000000 */
[----:B------:R-:W-:Y:S01]  /*c240*/  FFMA.FTZ R5, R24, -UR6, R5 ;  /* 0x8000000618057c23 */ /* 0x000fe20008010005 */
[----:B------:R-:W-:Y:S01]  /*c250*/  IMAD.IADD R24, R168, 0x1, -R71 ;  /* 0x00000001a8187824 */ /* 0x000fe200078e0a47 */
[----:B------:R-:W-:Y:S01]  /*c260*/  I2FP.F32.S32 R8, R8 ;  /* 0x0000000800087245 */ /* 0x000fe20000201400 */
[C---:B------:R-:W-:Y:S01]  /*c270*/  VIADD R188, R176.reuse, 0xffffff50 ;  /* 0xffffff50b0bc7836 */ /* 0x040fe20000000000 */
[----:B------:R-:W-:Y:S01]  /*c280*/  IABS R60, R60 ;  /* 0x0000003c003c7213 */ /* 0x000fe20000000000 */
[----:B------:R-:W-:Y:S01]  /*c290*/  VIADD R186, R176, 0xffffff51 ;  /* 0xffffff51b0ba7836 */ /* 0x000fe20000000000 */
[----:B------:R-:W-:Y:S01]  /*c2a0*/  IABS R24, R24 ;  /* 0x0000001800187213 */ /* 0x000fe20000000000 */
[----:B------:R-:W-:Y:S01]  /*c2b0*/  FFMA.FTZ R245, R8, -UR6, R35 ;  /* 0x8000000608f57c23 */ /* 0x000fe20008010023 */
[----:B------:R-:W-:Y:S01]  /*c2c0*/  I2FP.F32.S32 R60, R60 ;  /* 0x0000003c003c7245 */ /* 0x000fe20000201400 */
[----:B------:R-:W-:Y:S01]  /*c2d0*/  IMAD.IADD R35, R168, 0x1, -R57 ;  /* 0x00000001a8237824 */ /* 0x000fe200078e0a39 */
[----:B------:R-:W-:Y:S01]  /*c2e0*/  I2FP.F32.S32 R24, R24 ;  /* 0x0000001800187245 */ /* 0x000fe20000201400 */
[----:B------:R-:W-:Y:S01]  /*c2f0*/  IMAD.IADD R8, R230, 0x1, -R171 ;  /* 0x00000001e6087824 */ /* 0x000fe200078e0aab */
[----:B------:R-:W-:Y:S01]  /*c300*/  I2FP.F32.S32 R250, R250 ;  /* 0x000000fa00fa7245 */ /* 0x000fe20000201400 */
[----:B------:R-:W-:Y:S01]  /*c310*/  FFMA.FTZ R237, R60, -UR6, R45 ;  /* 0x800000063ced7c23 */ /* 0x000fe2000801002d */
[----:B------:R-:W-:Y:S01]  /*c320*/  IMAD.IADD R45, R172, 0x1, -R61 ;  /* 0x00000001ac2d7824 */ /* 0x000fe200078e0a3d */
[----:B------:R-:W-:Y:S01]  /*c330*/  IABS R35, R35 ;  /* 0x0000002300237213 */ /* 0x000fe20000000000 */
[----:B------:R-:W-:Y:S01]  /*c340*/  FFMA.FTZ R240, R24, -UR6, R51 ;  /* 0x8000000618f07c23 */ /* 0x000fe20008010033 */
[----:B------:R-:W-:Y:S01]  /*c350*/  I2FP.F32.S32 R67, R67 ;  /* 0x0000004300437245 */ /* 0x000fe20000201400 */
[----:B------:R-:W-:Y:S01]  /*c360*/  IMAD.IADD R51, R168, 0x1, -R61 ;  /* 0x00000001a8337824 */ /* 0x000fe200078e0a3d */
[----:B------:R-:W-:Y:S01]  /*c370*/  I2FP.F32.S32 R35, R35 ;  /* 0x0000002300237245 */ /* 0x000fe20000201400 */
[----:B------:R-:W-:Y:S01]  /*c380*/  FFMA.FTZ R250, R250, -UR6, R19 ;  /* 0x80000006fafa7c23 */ /* 0x000fe20008010013 */
[----:B------:R-:W-:Y:S01]  /*c390*/  IABS R45, R45 ;  /* 0x0000002d002d7213 */ /* 0x000fe20000000000 */
[----:B------:R-:W-:-:S02]  /*c3a0*/  IMAD.IADD R19, R230, 0x1, -R179 ;  /* 0x00000001e6137824 */ /* 0x000fc400078e0ab3 */
[----:B------:R-:W-:Y:S01]  /*c3b0*/  FFMA.FTZ R204, R67, -UR6, R126 ;  /* 0x8000000643cc7c23 */ /* 0x000fe2000801007e */
[----:B------:R-:W-:Y:S01]  /*c3c0*/  VIADD R67, R72, 0xffffff61 ;  /* 0xffffff6148437836 */ /* 0x000fe20000000000 */
[----:B------:R-:W-:Y:S01]  /*c3d0*/  I2FP.F32.S32 R45, R45 ;  /* 0x0000002d002d7245 */ /* 0x000fe20000201400 */
[----:B------:R-:W-:Y:S01]  /*c3e0*/  FFMA.FTZ R246, R35, -UR6, R14 ;  /* 0x8000000623f67c23 */ /* 0x000fe2000801000e */
[----:B------:R-:W-:Y:S01]  /*c3f0*/  IABS R51, R51 ;  /* 0x0000003300337213 */ /* 0x000fe20000000000 */
[----:B------:R-:W-:Y:S01]  /*c400*/  IMAD.IADD R14, R168, 0x1, -R41 ;  /* 0x00000001a80e7824 */ /* 0x000fe200078e0a29 */
[----:B------:R-:W-:Y:S01]  /*c410*/  IABS R19, R19 ;  /* 0x0000001300137213 */ /* 0x000fe20000000000 */
[----:B------:R-:W-:Y:S01]  /*c420*/  IMAD.IADD R60, R172, 0x1, -R67 ;  /* 0x00000001ac3c7824 */ /* 0x000fe200078e0a43 */
[----:B------:R-:W-:Y:S01]  /*c430*/  I2FP.F32.S32 R51, R51 ;  /* 0x0000003300337245 */ /* 0x000fe20000201400 */
[----:B------:R-:W-:Y:S01]  /*c440*/  FFMA.FTZ R20, R45, -UR6, R20 ;  /* 0x800000062d147c23 */ /* 0x000fe20008010014 */
[----:B------:R-:W-:Y:S01]  /*c450*/  I2FP.F32.S32 R19, R19 ;  /* 0x0000001300137245 */ /* 0x000fe20000201400 */
[----:B------:R-:W-:Y:S01]  /*c460*/  VIADD R45, R72, 0xffffff71 ;  /* 0xffffff71482d7836 */ /* 0x000fe20000000000 */
[----:B------:R-:W-:Y:S01]  /*c470*/  IABS R14, R14 ;  /* 0x0000000e000e7213 */ /* 0x000fe20000000000 */
[----:B------:R-:W-:Y:S01]  /*c480*/  FFMA.FTZ R252, R51, -UR6, R18 ;  /* 0x8000000633fc7c23 */ /* 0x000fe20008010012 */
[----:B------:R-:W-:Y:S01]  /*c490*/  IABS R60, R60 ;  /* 0x0000003c003c7213 */ /* 0x000fe20000000000 */
[----:B------:R-:W-:Y:S01]  /*c4a0*/  IMAD.IADD R18, R168, 0x1, -R45 ;  /* 0x00000001a8127824 */ /* 0x000fe200078e0a2d */
[----:B------:R-:W-:Y:S01]  /*c4b0*/  IABS R54, R54 ;  /* 0x0000003600367213 */ /* 0x000fe20000000000 */
[----:B------:R-:W-:Y:S01]  /*c4c0*/  FFMA.FTZ R52, R19, -UR6, R52 ;  /* 0x8000000613347c23 */ /* 0x000fe20008010034 */
[----:B------:R-:W-:Y:S01]  /*c4d0*/  IABS R8, R8 ;  /* 0x0000000800087213 */ /* 0x000fe20000000000 */
[C---:B------:R-:W-:Y:S01]  /*c4e0*/  IMAD.IADD R19, R230.reuse, 0x1, -R83 ;  /* 0x00000001e6137824 */ /* 0x040fe200078e0a53 */
[----:B------:R-:W-:Y:S01]  /*c4f0*/  I2FP.F32.S32 R14, R14 ;  /* 0x0000000e000e7245 */ /* 0x000fe20000201400 */
[----:B------:R-:W-:Y:S01]  /*c500*/  IMAD.IADD R72, R230, 0x1, -R65 ;  /* 0x00000001e6487824 */ /* 0x000fe200078e0a41 */
[----:B------:R-:W-:Y:S01]  /*c510*/  IABS R185, R185 ;  /* 0x000000b900b97213 */ /* 0x000fe20000000000 */
[----:B------:R-:W-:Y:S01]  /*c520*/  VIADD R24, R176, 0xffffff31 ;  /* 0xffffff31b0187836 */ /* 0x000fe20000000000 */
[----:B------:R-:W-:Y:S01]  /*c530*/  I2FP.F32.S32 R60, R60 ;  /* 0x0000003c003c7245 */ /* 0x000fe20000201400 */
[----:B------:R-:W-:Y:S01]  /*c540*/  FFMA.FTZ R82, R14, -UR6, R207 ;  /* 0x800000060e527c23 */ /* 0x000fe200080100cf */
[----:B------:R-:W-:Y:S01]  /*c550*/  I2FP.F32.S32 R54, R54 ;  /* 0x0000003600367245 */ /* 0x000fe20000201400 */
[----:B------:R-:W-:Y:S01]  /*c560*/  IMAD.IADD R14, R230, 0x1, -R73 ;  /* 0x00000001e60e7824 */ /* 0x000fe200078e0a49 */
[----:B------:R-:W-:Y:S01]  /*c570*/  I2FP.F32.S32 R8, R8 ;  /* 0x0000000800087245 */ /* 0x000fe20000201400 */
[----:B------:R-:W-:Y:S01]  /*c580*/  FFMA.FTZ R25, R60, -UR6, R25 ;  /* 0x800000063c197c23 */ /* 0x000fe20008010019 */
[----:B------:R-:W-:Y:S01]  /*c590*/  IABS R189, R189 ;  /* 0x000000bd00bd7213 */ /* 0x000fe20000000000 */
[----:B------:R-:W-:Y:S01]  /*c5a0*/  IMAD.IADD R60, R172, 0x1, -R45 ;  /* 0x00000001ac3c7824 */ /* 0x000fe200078e0a2d */
[----:B------:R-:W-:Y:S01]  /*c5b0*/  I2FP.F32.S32 R185, R185 ;  /* 0x000000b900b97245 */ /* 0x000fe20000201400 */
[----:B------:R-:W-:Y:S01]  /*c5c0*/  FFMA.FTZ R249, R54, -UR6, R55 ;  /* 0x8000000636f97c23 */ /* 0x000fe20008010037 */
[----:B------:R-:W-:Y:S01]  /*c5d0*/  IABS R18, R18 ;  /* 0x0000001200127213 */ /* 0x000fe20000000000 */
[C---:B------:R-:W-:Y:S01]  /*c5e0*/  IMAD.IADD R55, R168.reuse, 0x1, -R69 ;  /* 0x00000001a8377824 */ /* 0x040fe200078e0a45 */
[----:B------:R-:W-:Y:S01]  /*c5f0*/  IABS R19, R19 ;  /* 0x0000001300137213 */ /* 0x000fe20000000000 */
[----:B------:R-:W-:Y:S01]  /*c600*/  IMAD.IADD R172, R168, 0x1, -R67 ;  /* 0x00000001a8ac7824 */ /* 0x000fe200078e0a43 */
[----:B------:R-:W-:Y:S01]  /*c610*/  I2FP.F32.S32 R189, R189 ;  /* 0x000000bd00bd7245 */ /* 0x000fe20000201400 */
[----:B------:R-:W-:Y:S01]  /*c620*/  FFMA.FTZ R53, R8, -UR6, R53 ;  /* 0x8000000608357c23 */ /* 0x000fe20008010035 */
[----:B------:R-:W-:Y:S01]  /*c630*/  I2FP.F32.S32 R18, R18 ;  /* 0x0000001200127245 */ /* 0x000fe20000201400 */
[----:B------:R-:W-:Y:S01]  /*c640*/  FFMA.FTZ R244, R185, -UR6, R34 ;  /* 0x80000006b9f47c23 */ /* 0x000fe20008010022 */
[C---:B------:R-:W-:Y:S01]  /*c650*/  IMAD.IADD R8, R230.reuse, 0x1, -R67 ;  /* 0x00000001e6087824 */ /* 0x040fe200078e0a43 */
[----:B------:R-:W-:Y:S01]  /*c660*/  I2FP.F32.S32 R19, R19 ;  /* 0x0000001300137245 */ /* 0x000fe20000201400 */
[----:B------:R-:W-:Y:S01]  /*c670*/  IMAD.IADD R185, R230, 0x1, -R167 ;  /* 0x00000001e6b97824 */ /* 0x000fe200078e0aa7 */
[----:B------:R-:W-:Y:S01]  /*c680*/  IABS R14, R14 ;  /* 0x0000000e000e7213 */ /* 0x000fe20000000000 */
[----:B------:R-:W-:Y:S01]  /*c690*/  FFMA.FTZ R218, R189, -UR6, R50 ;  /* 0x80000006bdda7c23 */ /* 0x000fe20008010032 */
[----:B------:R-:W-:Y:S01]  /*c6a0*/  IABS R55, R55 ;  /* 0x0000003700377213 */ /* 0x000fe20000000000 */
        /* <DEDUP_REMOVED lines=8> */
[----:B------:R-:W-:Y:S01]  /*c730*/  IMAD.IADD R19, R230, 0x1, -R61 ;  /* 0x00000001e6137824 */ /* 0x000fe200078e0a3d */
[----:B------:R-:W-:Y:S01]  /*c740*/  I2FP.F32.S32 R55, R55 ;  /* 0x0000003700377245 */ /* 0x000fe20000201400 */
[----:B------:R-:W-:Y:S01]  /*c750*/  FFMA.FTZ R33, R14, -UR6, R33 ;  /* 0x800000060e217c23 */ /* 0x000fe20008010021 */
[----:B------:R-:W-:Y:S01]  /*c760*/  I2FP.F32.S32 R172, R172 ;  /* 0x000000ac00ac7245 */ /* 0x000fe20000201400 */
[----:B------:R-:W-:Y:S01]  /*c770*/  IMAD.IADD R14, R230, 0x1, -R45 ;  /* 0x00000001e60e7824 */ /* 0x000fe200078e0a2d */
[----:B------:R-:W-:Y:S01]  /*c780*/  I2FP.F32.S32 R8, R8 ;  /* 0x0000000800087245 */ /* 0x000fe20000201400 */
[----:B------:R-:W-:Y:S01]  /*c790*/  FFMA.FTZ R247, R55, -UR6, R30 ;  /* 0x8000000637f77c23 */ /* 0x000fe2000801001e */
[----:B------:R-:W-:Y:S01]  /*c7a0*/  IABS R60, R60 ;  /* 0x0000003c003c7213 */ /* 0x000fe20000000000 */
[----:B------:R-:W-:Y:S01]  /*c7b0*/  FFMA.FTZ R172, R172, -UR6, R31 ;  /* 0x80000006acac7c23 */ /* 0x000fe2000801001f */
[----:B------:R-:W-:Y:S01]  /*c7c0*/  I2FP.F32.S32 R185, R185 ;  /* 0x000000b900b97245 */ /* 0x000fe20000201400 */
[----:B------:R-:W-:Y:S01]  /*c7d0*/  FFMA.FTZ R31, R8, -UR6, R29 ;  /* 0x80000006081f7c23 */ /* 0x000fe2000801001d */
[----:B------:R-:W-:Y:S01]  /*c7e0*/  IABS R18, R18 ;  /* 0x0000001200127213 */ /* 0x000fe20000000000 */
[C---:B------:R-:W-:Y:S01]  /*c7f0*/  IMAD.IADD R55, R230.reuse, 0x1, -R57 ;  /* 0x00000001e6377824 */ /* 0x040fe200078e0a39 */
[----:B------:R-:W-:Y:S01]  /*c800*/  IABS R15, R15 ;  /* 0x0000000f000f7213 */ /* 0x000fe20000000000 */
[----:B------:R-:W-:Y:S01]  /*c810*/  FFMA.FTZ R185, R185, -UR6, R48 ;  /* 0x80000006b9b97c23 */ /* 0x000fe20008010030 */
[----:B------:R-:W-:Y:S01]  /*c820*/  IABS R19, R19 ;  /* 0x0000001300137213 */ /* 0x000fe20000000000 */
[----:B------:R-:W-:Y:S01]  /*c830*/  IMAD.IADD R8, R230, 0x1, -R41 ;  /* 0x00000001e6087824 */ /* 0x000fe200078e0a29 */
[----:B------:R-:W-:Y:S01]  /*c840*/  I2FP.F32.S32 R60, R60 ;  /* 0x0000003c003c7245 */ /* 0x000fe20000201400 */
[C---:B------:R-:W-:Y:S01]  /*c850*/  VIADD R34, R176.reuse, 0xffffff21 ;  /* 0xffffff21b0227836 */ /* 0x040fe20000000000 */
[----:B------:R-:W-:Y:S01]  /*c860*/  I2FP.F32.S32 R18, R18 ;  /* 0x0000001200127245 */ /* 0x000fe20000201400 */
[C---:B------:R-:W-:Y:S01]  /*c870*/  VIADD R48, R176.reuse, 0xffffff18 ;  /* 0xffffff18b0307836 */ /* 0x040fe20000000000 */
        /* <DEDUP_REMOVED lines=8> */
[----:B------:R-:W-:Y:S01]  /*c900*/  FSEL R35, R182, -INF , !P5 ;  /* 0xff800000b6237808 */ /* 0x000fe20006800000 */
[----:B------:R-:W-:Y:S01]  /*c910*/  FFMA.FTZ R19, R19, -UR6, R16 ;  /* 0x8000000613137c23 */ /* 0x000fe20008010010 */
[----:B------:R-:W-:Y:S01]  /*c920*/  IABS R55, R55 ;  /* 0x0000003700377213 */ /* 0x000fe20000000000 */
[C---:B------:R-:W-:Y:S01]  /*c930*/  VIADD R18, R176.reuse, 0xffffff38 ;  /* 0xffffff38b0127836 */ /* 0x040fe20000000000 */
[----:B------:R-:W-:Y:S01]  /*c940*/  I2FP.F32.S32 R72, R72 ;  /* 0x0000004800487245 */ /* 0x000fe20000201400 */
[C---:B------:R-:W-:Y:S01]  /*c950*/  VIADD R30, R176.reuse, 0xffffff29 ;  /* 0xffffff29b01e7836 */ /* 0x040fe20000000000 */
[----:B------:R-:W-:Y:S01]  /*c960*/  IABS R8, R8 ;  /* 0x0000000800087213 */ /* 0x000fe20000000000 */
[C---:B------:R-:W-:Y:S01]  /*c970*/  VIADD R28, R176.reuse, 0xffffff30 ;  /* 0xffffff30b01c7836 */ /* 0x040fe20000000000 */
[----:B------:R-:W-:Y:S01]  /*c980*/  I2FP.F32.S32 R14, R14 ;  /* 0x0000000e000e7245 */ /* 0x000fe20000201400 */
[----:B------:R-:W-:Y:S01]  /*c990*/  VIADD R16, R176, 0xffffff39 ;  /* 0xffffff39b0107836 */ /* 0x000fe20000000000 */
[----:B------:R-:W-:Y:S01]  /*c9a0*/  FSEL R60, R181, -INF , !P3 ;  /* 0xff800000b53c7808 */ /* 0x000fe20005800000 */
[----:B------:R-:W-:Y:S01]  /*c9b0*/  FFMA.FTZ R72, R72, -UR6, R17 ;  /* 0x8000000648487c23 */ /* 0x000fe20008010011 */
[----:B------:R-:W-:Y:S01]  /*c9c0*/  FSEL R49, R117, -INF , !P4 ;  /* 0xff80000075317808 */ /* 0x000fe20006000000 */
[----:B------:R-:W-:Y:S01]  /*c9d0*/  FFMA.FTZ R13, R14, -UR6, R13 ;  /* 0x800000060e0d7c23 */ /* 0x000fe2000801000d */
[----:B------:R-:W-:Y:S01]  /*c9e0*/  ISETP.GT.AND P5, PT, R39, R34, PT ;  /* 0x000000222700720c */ /* 0x000fe20003fa4270 */
[C---:B------:R-:W-:Y:S01]  /*c9f0*/  VIADD R14, R176.reuse, 0xffffff40 ;  /* 0xffffff40b00e7836 */ /* 0x040fe20000000000 */
[----:B------:R-:W-:Y:S01]  /*ca00*/  FSEL R35, R35, -INF , !P2 ;  /* 0xff80000023237808 */ /* 0x000fe20005000000 */
[C---:B------:R-:W-:Y:S01]  /*ca10*/  VIADD R182, R176.reuse, 0xffffff58 ;  /* 0xffffff58b0b67836 */ /* 0x040fe20000000000 */
[----:B------:R-:W-:Y:S01]  /*ca20*/  IABS R197, R197 ;  /* 0x000000c500c57213 */ /* 0x000fe20000000000 */
[C---:B------:R-:W-:Y:S01]  /*ca30*/  VIADD R66, R176.reuse, 0xffffff71 ;  /* 0xffffff71b0427836 */ /* 0x040fe20000000000 */
[C---:B------:R-:W-:Y:S01]  /*ca40*/  ISETP.GT.AND P3, PT, R39.reuse, R48, PT ;  /* 0x000000302700720c */ /* 0x040fe20003f64270 */
[----:B------:R-:W-:Y:S01]  /*ca50*/  VIADD R168, R176, 0xffffff59 ;  /* 0xffffff59b0a87836 */ /* 0x000fe20000000000 */
[C---:B------:R-:W-:Y:S01]  /*ca60*/  ISETP.GT.AND P4, PT, R39.reuse, R248, PT ;  /* 0x000000f82700720c */ /* 0x040fe20003f84270 */
[C---:B------:R-:W-:Y:S01]  /*ca70*/  IMAD.IADD R103, R174.reuse, 0x1, -R103 ;  /* 0x00000001ae677824 */ /* 0x040fe200078e0a67 */
[----:B------:R-:W-:Y:S01]  /*ca80*/  ISETP.GT.AND P2, PT, R39, R32, PT ;  /* 0x000000202700720c */ /* 0x000fe20003f44270 */
[C---:B------:R-:W-:Y:S01]  /*ca90*/  IMAD.IADD R97, R174.reuse, 0x1, -R97 ;  /* 0x00000001ae617824 */ /* 0x040fe200078e0a61 */
[----:B------:R-:W-:Y:S01]  /*caa0*/  I2FP.F32.S32 R55, R55 ;  /* 0x0000003700377245 */ /* 0x000fe20000201400 */
[C---:B------:R-:W-:Y:S01]  /*cab0*/  IMAD.IADD R127, R174.reuse, 0x1, -R127 ;  /* 0x00000001ae7f7824 */ /* 0x040fe200078e0a7f */
[----:B------:R-:W-:Y:S01]  /*cac0*/  I2FP.F32.S32 R8, R8 ;  /* 0x0000000800087245 */ /* 0x000fe20000201400 */
[----:B------:R-:W-:Y:S01]  /*cad0*/  IMAD.IADD R85, R174, 0x1, -R85 ;  /* 0x00000001ae557824 */ /* 0x000fe200078e0a55 */
[----:B------:R-:W-:Y:S01]  /*cae0*/  FSEL R213, R213, -INF , !P5 ;  /* 0xff800000d5d57808 */ /* 0x000fe20006800000 */
[----:B------:R-:W-:Y:S01]  /*caf0*/  FFMA.FTZ R55, R55, -UR6, R12 ;  /* 0x8000000637377c23 */ /* 0x000fe2000801000c */
[----:B------:R-:W-:Y:S01]  /*cb00*/  I2FP.F32.S32 R197, R197 ;  /* 0x000000c500c57245 */ /* 0x000fe20000201400 */
[----:B------:R-:W-:Y:S01]  /*cb10*/  FFMA.FTZ R29, R8, -UR6, R205 ;  /* 0x80000006081d7c23 */ /* 0x000fe200080100cd */
[----:B------:R-:W-:Y:S01]  /*cb20*/  FSEL R17, R183, -INF , !P3 ;  /* 0xff800000b7117808 */ /* 0x000fe20005800000 */
[----:B------:R-:W-:Y:S01]  /*cb30*/  VIADD R12, R176, 0xffffff41 ;  /* 0xffffff41b00c7836 */ /* 0x000fe20000000000 */
[----:B------:R-:W-:Y:S01]  /*cb40*/  FSEL R15, R184, -INF , !P4 ;  /* 0xff800000b80f7808 */ /* 0x000fe20006000000 */
[----:B------:R-:W-:Y:S01]  /*cb50*/  FFMA.FTZ R197, R197, -UR6, R130 ;  /* 0x80000006c5c57c23 */ /* 0x000fe20008010082 */
[C---:B------:R-:W-:Y:S01]  /*cb60*/  ISETP.GT.AND P5, PT, R39.reuse, R18, PT ;  /* 0x000000122700720c */ /* 0x040fe20003fa4270 */
[----:B------:R-:W-:Y:S01]  /*cb70*/  VIADD R130, R176, 0xffffff60 ;  /* 0xffffff60b0827836 */ /* 0x000fe20000000000 */
[----:B------:R-:W-:Y:S01]  /*cb80*/  FSEL R211, R84, -INF , !P2 ;  /* 0xff80000054d37808 */ /* 0x000fe20005000000 */
[----:B------:R-:W-:Y:S01]  /*cb90*/  VIADD R8, R176, 0xffffff48 ;  /* 0xffffff48b0087836 */ /* 0x000fe20000000000 */
[----:B------:R-:W-:Y:S01]  /*cba0*/  FSEL R60, R60, -INF , !P6 ;  /* 0xff8000003c3c7808 */ /* 0x000fe20007000000 */
[C---:B------:R-:W-:Y:S01]  /*cbb0*/  IMAD.IADD R121, R174.reuse, 0x1, -R121 ;  /* 0x00000001ae797824 */ /* 0x040fe200078e0a79 */
[C---:B------:R-:W-:Y:S01]  /*cbc0*/  ISETP.GT.AND P3, PT, R39.reuse, R30, PT ;  /* 0x0000001e2700720c */ /* 0x040fe20003f64270 */
[C---:B------:R-:W-:Y:S01]  /*cbd0*/  IMAD.IADD R81, R174.reuse, 0x1, -R81 ;  /* 0x00000001ae517824 */ /* 0x040fe200078e0a51 */
[C---:B------:R-:W-:Y:S01]  /*cbe0*/  ISETP.GT.AND P4, PT, R39.reuse, R28, PT ;  /* 0x0000001c2700720c */ /* 0x040fe20003f84270 */
[C---:B------:R-:W-:Y:S01]  /*cbf0*/  IMAD.IADD R77, R174.reuse, 0x1, -R77 ;  /* 0x00000001ae4d7824 */ /* 0x040fe200078e0a4d */
[C---:B------:R-:W-:Y:S01]  /*cc00*/  ISETP.GT.AND P2, PT, R39.reuse, R16, PT ;  /* 0x000000102700720c */ /* 0x040fe20003f44270 */
[C---:B------:R-:W-:Y:S01]  /*cc10*/  IMAD.IADD R87, R174.reuse, 0x1, -R87 ;  /* 0x00000001ae577824 */ /* 0x040fe200078e0a57 */
[C---:B------:R-:W-:Y:S01]  /*cc20*/  ISETP.GT.AND P6, PT, R39.reuse, R242, PT ;  /* 0x000000f22700720c */ /* 0x040fe20003fc4270 */
[----:B------:R-:W-:Y:S01]  /*cc30*/  IMAD.IADD R179, R174, 0x1, -R179 ;  /* 0x00000001aeb37824 */ /* 0x000fe200078e0ab3 */
[----:B------:R-:W-:Y:S01]  /*cc40*/  FSEL R193, R68, -INF , !P5 ;  /* 0xff80000044c17808 */ /* 0x000fe20006800000 */
[----:B------:R-:W-:Y:S01]  /*cc50*/  VIADD R68, R176, 0xffffff70 ;  /* 0xffffff70b0447836 */ /* 0x000fe20000000000 */
[----:B------:R-:W-:Y:S01]  /*cc60*/  FSEL R207, R88, -INF , !P3 ;  /* 0xff80000058cf7808 */ /* 0x000fe20005800000 */
[----:B------:R-:W-:Y:S01]  /*cc70*/  IMAD.IADD R171, R174, 0x1, -R171 ;  /* 0x00000001aeab7824 */ /* 0x000fe200078e0aab */
[----:B------:R-:W-:Y:S01]  /*cc80*/  FSEL R205, R92, -INF , !P4 ;  /* 0xff8000005ccd7808 */ /* 0x000fe20006000000 */
[----:B------:R-:W-:Y:S01]  /*cc90*/  VIADD R92, R176, 0xffffff61 ;  /* 0xffffff61b05c7836 */ /* 0x000fe20000000000 */
[----:B------:R-:W-:Y:S01]  /*cca0*/  ISETP.GT.AND P5, PT, R39, R190, PT ;  /* 0x000000be2700720c */ /* 0x000fe20003fa4270 */
[----:B------:R-:W-:Y:S01]  /*ccb0*/  IMAD.IADD R167, R174, 0x1, -R167 ;  /* 0x00000001aea77824 */ /* 0x000fe200078e0aa7 */
[----:B------:R-:W-:Y:S01]  /*ccc0*/  FSEL R183, R70, -INF , !P2 ;  /* 0xff80000046b77808 */ /* 0x000fe20005000000 */
[----:B------:R-:W-:Y:S01]  /*ccd0*/  VIADD R70, R176, 0xffffff69 ;  /* 0xffffff69b0467836 */ /* 0x000fe20000000000 */
[----:B------:R-:W-:Y:S01]  /*cce0*/  FSEL R243, R243, -INF , !P6 ;  /* 0xff800000f3f37808 */ /* 0x000fe20007000000 */
[C---:B------:R-:W-:Y:S01]  /*ccf0*/  IMAD.IADD R71, R174.reuse, 0x1, -R71 ;  /* 0x00000001ae477824 */ /* 0x040fe200078e0a47 */
[----:B------:R-:W-:Y:S01]  /*cd00*/  ISETP.GT.AND P3, PT, R39, R14, PT ;  /* 0x0000000e2700720c */ /* 0x000fe20003f64270 */
[C---:B------:R-:W-:Y:S01]  /*cd10*/  IMAD.IADD R83, R174.reuse, 0x1, -R83 ;  /* 0x00000001ae537824 */ /* 0x040fe200078e0a53 */
[----:B------:R-:W-:Y:S01]  /*cd20*/  ISETP.GT.AND P2, PT, R173, R188, PT ;  /* 0x000000bcad00720c */ /* 0x000fe20003f44270 */
[C---:B------:R-:W-:Y:S01]  /*cd30*/  IMAD.IADD R73, R174.reuse, 0x1, -R73 ;  /* 0x00000001ae497824 */ /* 0x040fe200078e0a49 */
[C---:B------:R-:W-:Y:S01]  /*cd40*/  ISETP.GT.AND P6, PT, R39.reuse, R24, PT ;  /* 0x000000182700720c */ /* 0x040fe20003fc4270 */
[C---:B------:R-:W-:Y:S01]  /*cd50*/  IMAD.IADD R69, R174.reuse, 0x1, -R69 ;  /* 0x00000001ae457824 */ /* 0x040fe200078e0a45 */
[----:B------:R-:W-:Y:S01]  /*cd60*/  ISETP.GT.AND P4, PT, R39, R12, PT ;  /* 0x0000000c2700720c */ /* 0x000fe20003f84270 */
[----:B------:R-:W-:Y:S01]  /*cd70*/  IMAD.IADD R67, R174, 0x1, -R67 ;  /* 0x00000001ae437824 */ /* 0x000fe200078e0a43 */
[----:B------:R-:W-:Y:S01]  /*cd80*/  FSEL R189, R53, -INF , !P5 ;  /* 0xff80000035bd7808 */ /* 0x000fe20006800000 */
[----:B------:R-:W-:Y:S01]  /*cd90*/  IMAD.MOV.U32 R53, RZ, RZ, R82 ;  /* 0x000000ffff357224 */ /* 0x000fe200078e0052 */
[----:B------:R-:W-:Y:S01]  /*cda0*/  FSEL R198, R64, -INF , !P3 ;  /* 0xff80000040c67808 */ /* 0x000fe20005800000 */
[C---:B------:R-:W-:Y:S01]  /*cdb0*/  VIADD R82, R176.reuse, 0xffffff68 ;  /* 0xffffff68b0527836 */ /* 0x040fe20000000000 */
        /* <DEDUP_REMOVED lines=8> */
[----:B------:R-:W-:Y:S01]  /*ce40*/  ISETP.GT.AND P2, PT, R173, R92, PT ;  /* 0x0000005cad00720c */ /* 0x000fe20003f44270 */
[----:B------:R-:W-:Y:S01]  /*ce50*/  IMAD.IADD R41, R174, 0x1, -R41 ;  /* 0x00000001ae297824 */ /* 0x000fe200078e0a29 */
[----:B------:R-:W-:-:S02]  /*ce60*/  ISETP.GT.AND P6, PT, R39, R8, PT ;  /* 0x000000082700720c */ /* 0x000fc40003fc4270 */
[----:B------:R-:W-:Y:S02]  /*ce70*/  FSEL R196, R196, -INF , !P4 ;  /* 0xff800000c4c47808 */ /* 0x000fe40006000000 */
[----:B------:R-:W-:Y:S02]  /*ce80*/  ISETP.GT.AND P4, PT, R173, R182, PT ;  /* 0x000000b6ad00720c */ /* 0x000fe40003f84270 */
[----:B------:R-:W-:Y:S02]  /*ce90*/  FSEL R184, R51, -INF , !P3 ;  /* 0xff80000033b87808 */ /* 0x000fe40005800000 */
[----:B------:R-:W-:Y:S02]  /*cea0*/  FSEL R124, R124, -INF , !P5 ;  /* 0xff8000007c7c7808 */ /* 0x000fe40006800000 */
[----:B------:R-:W-:Y:S01]  /*ceb0*/  FSEL R88, R31, -INF , !P2 ;  /* 0xff8000001f587808 */ /* 0x000fe20005000000 */
[----:B------:R-:W-:Y:S01]  /*cec0*/  VIADD R31, R176, 0xffffff00 ;  /* 0xffffff00b01f7836 */ /* 0x000fe20000000000 */
[----:B------:R-:W-:-:S02]  /*ced0*/  FSEL R191, R52, -INF , !P6 ;  /* 0xff80000034bf7808 */ /* 0x000fc40007000000 */
[C---:B------:R-:W-:Y:S02]  /*cee0*/  ISETP.GT.AND P3, PT, R173.reuse, R82, PT ;  /* 0x00000052ad00720c */ /* 0x040fe40003f64270 */
[C---:B------:R-:W-:Y:S02]  /*cef0*/  ISETP.GT.AND P5, PT, R173.reuse, R66, PT ;  /* 0x00000042ad00720c */ /* 0x040fe40003fa4270 */
[C---:B------:R-:W-:Y:S02]  /*cf00*/  ISETP.GT.AND P6, PT, R173.reuse, R168, PT ;  /* 0x000000a8ad00720c */ /* 0x040fe40003fc4270 */
[----:B------:R-:W-:Y:S01]  /*cf10*/  FSEL R181, R50, -INF , !P4 ;  /* 0xff80000032b57808 */ /* 0x000fe20006000000 */
[C---:B------:R-:W-:Y:S01]  /*cf20*/  VIADD R50, R176.reuse, 0xffffff01 ;  /* 0xffffff01b0327836 */ /* 0x040fe20000000000 */
[----:B------:R-:W-:Y:S02]  /*cf30*/  ISETP.GT.AND P4, PT, R173, R70, PT ;  /* 0x00000046ad00720c */ /* 0x000fe40003f84270 */
[----:B------:R-:W-:Y:S01]  /*cf40*/  FSEL R84, R19, -INF , !P3 ;  /* 0xff80000013547808 */ /* 0x000fe20005800000 */
[C---:B------:R-:W-:Y:S01]  /*cf50*/  VIADD R19, R176.reuse, 0xffffff09 ;  /* 0xffffff09b0137836 */ /* 0x040fe20000000000 */
[----:B------:R-:W-:Y:S01]  /*cf60*/  FSEL R51, R13, -INF , !P5 ;  /* 0xff8000000d337808 */ /* 0x000fe20006800000 */
[----:B------:R-:W-:Y:S01]  /*cf70*/  VIADD R13, R176, 0xffffff10 ;  /* 0xffffff10b00d7836 */ /* 0x000fe20000000000 */
[----:B------:R-:W-:-:S02]  /*cf80*/  FSEL R126, R33, -INF , !P6 ;  /* 0xff800000217e7808 */ /* 0x000fc40007000000 */
[----:B------:R-:W-:Y:S02]  /*cf90*/  ISETP.GT.AND P2, PT, R173, R64, PT ;  /* 0x00000040ad00720c */ /* 0x000fe40003f44270 */
[----:B------:R-:W-:Y:S01]  /*cfa0*/  ISETP.GT.AND P3, PT, R165, R31, PT ;  /* 0x0000001fa500720c */ /* 0x000fe20003f64270 */
[----:B------:R-:W-:Y:S01]  /*cfb0*/  VIADD R31, R176, 0xffffff08 ;  /* 0xffffff08b01f7836 */ /* 0x000fe20000000000 */
[----:B------:R-:W-:Y:S01]  /*cfc0*/  ISETP.GT.AND P6, PT, R173, R68, PT ;  /* 0x00000044ad00720c */ /* 0x000fe20003fc4270 */
[----:B------:R-:W-:Y:S01]  /*cfd0*/  IMAD.MOV.U32 R173, RZ, RZ, R54 ;  /* 0x000000ffffad7224 */ /* 0x000fe200078e0036 */
[----:B------:R-:W-:Y:S02]  /*cfe0*/  FSEL R72, R72, -INF , !P4 ;  /* 0xff80000048487808 */ /* 0x000fe40006000000 */
[----:B------:R-:W-:Y:S02]  /*cff0*/  ISETP.GT.AND P4, PT, R165, R50, PT ;  /* 0x00000032a500720c */ /* 0x000fe40003f84270 */
[----:B------:R-:W-:-:S02]  /*d000*/  FSEL R39, R29, -INF , !P2 ;  /* 0xff8000001d277808 */ /* 0x000fc40005000000 */
[----:B------:R-:W-:Y:S02]  /*d010*/  FSEL R55, R55, -INF , !P6 ;  /* 0xff80000037377808 */ /* 0x000fe40007000000 */
[----:B------:R-:W-:Y:S02]  /*d020*/  ISETP.GT.AND P2, PT, R165, R13, PT ;  /* 0x0000000da500720c */ /* 0x000fe40003f44270 */
[----:B------:R-:W-:Y:S02]  /*d030*/  FSEL R197, R197, -INF , !P3 ;  /* 0xff800000c5c57808 */ /* 0x000fe40005800000 */
[C---:B------:R-:W-:Y:S02]  /*d040*/  ISETP.GT.AND P6, PT, R165.reuse, R31, PT ;  /* 0x0000001fa500720c */ /* 0x040fe40003fc4270 */
[C---:B------:R-:W-:Y:S02]  /*d050*/  ISETP.GT.AND P5, PT, R165.reuse, R19, PT ;  /* 0x00000013a500720c */ /* 0x040fe40003fa4270 */
[----:B------:R-:W-:Y:S01]  /*d060*/  FSEL R117, R170, -INF , !P4 ;  /* 0xff800000aa757808 */ /* 0x000fe20006000000 */
[----:B------:R-:W-:Y:S01]  /*d070*/  IMAD.MOV.U32 R170, RZ, RZ, R247 ;  /* 0x000000ffffaa7224 */ /* 0x000fe200078e00f7 */
[----:B------:R-:W-:-:S02]  /*d080*/  ISETP.GT.AND P3, PT, R165, R48, PT ;  /* 0x00000030a500720c */ /* 0x000fc40003f64270 */
[----:B------:R-:W-:Y:S02]  /*d090*/  ISETP.GT.AND P4, PT, R165, R248, PT ;  /* 0x000000f8a500720c */ /* 0x000fe40003f84270 */
[----:B------:R-:W-:Y:S01]  /*d0a0*/  FSEL R52, R114, -INF , !P2 ;  /* 0xff80000072347808 */ /* 0x000fe20005000000 */
[----:B------:R-:W-:Y:S01]  /*d0b0*/  IMAD.MOV.U32 R114, RZ, RZ, R197 ;  /* 0x000000ffff727224 */ /* 0x000fe200078e00c5 */
[----:B------:R-:W-:Y:S01]  /*d0c0*/  FSEL R33, R118, -INF , !P6 ;  /* 0xff80000076217808 */ /* 0x000fe20007000000 */
[----:B------:R-:W-:Y:S01]  /*d0d0*/  IMAD.MOV.U32 R197, RZ, RZ, R249 ;  /* 0x000000ffffc57224 */ /* 0x000fe200078e00f9 */
[----:B------:R-:W-:Y:S01]  /*d0e0*/  FSEL R54, R177, -INF , !P5 ;  /* 0xff800000b1367808 */ /* 0x000fe20006800000 */
[----:B------:R-:W-:Y:S01]  /*d0f0*/  IMAD.MOV.U32 R118, RZ, RZ, R244 ;  /* 0x000000ffff767224 */ /* 0x000fe200078e00f4 */
[C---:B------:R-:W-:Y:S02]  /*d100*/  ISETP.GT.AND P2, PT, R165.reuse, R32, PT ;  /* 0x00000020a500720c */ /* 0x040fe40003f44270 */
[----:B------:R-:W-:-:S02]  /*d110*/  ISETP.GT.AND P6, PT, R165, R242, PT ;  /* 0x000000f2a500720c */ /* 0x000fc40003fc4270 */
[C---:B------:R-:W-:Y:S02]  /*d120*/  ISETP.GT.AND P5, PT, R165.reuse, R34, PT ;  /* 0x00000022a500720c */ /* 0x040fe40003fa4270 */
[----:B------:R-:W-:Y:S01]  /*d130*/  FSEL R29, R102, -INF , !P3 ;  /* 0xff800000661d7808 */ /* 0x000fe20005800000 */
[----:B------:R-:W-:Y:S01]  /*d140*/  IMAD.MOV.U32 R102, RZ, RZ, R173 ;  /* 0x000000ffff667224 */ /* 0x000fe200078e00ad */
[----:B------:R-:W-:Y:S01]  /*d150*/  FSEL R249, R100, -INF , !P4 ;  /* 0xff80000064f97808 */ /* 0x000fe20006000000 */
[----:B------:R-:W-:Y:S01]  /*d160*/  IMAD.MOV.U32 R173, RZ, RZ, R245 ;  /* 0x000000ffffad7224 */ /* 0x000fe200078e00f5 */
[C---:B------:R-:W-:Y:S01]  /*d170*/  ISETP.GT.AND P4, PT, R165.reuse, R28, PT ;  /* 0x0000001ca500720c */ /* 0x040fe20003f84270 */
[----:B------:R-:W-:Y:S01]  /*d180*/  IMAD.MOV.U32 R100, RZ, RZ, R240 ;  /* 0x000000ffff647224 */ /* 0x000fe200078e00f0 */
[----:B------:R-:W-:Y:S02]  /*d190*/  ISETP.GT.AND P3, PT, R165, R30, PT ;  /* 0x0000001ea500720c */ /* 0x000fe40003f64270 */
[----:B------:R-:W-:-:S02]  /*d1a0*/  FSEL R244, R192, -INF , !P2 ;  /* 0xff800000c0f47808 */ /* 0x000fc40005000000 */
[----:B------:R-:W-:Y:S01]  /*d1b0*/  FSEL R247, R98, -INF , !P6 ;  /* 0xff80000062f77808 */ /* 0x000fe20007000000 */
[----:B------:R-:W-:Y:S01]  /*d1c0*/  IMAD.MOV.U32 R98, RZ, RZ, R218 ;  /* 0x000000ffff627224 */ /* 0x000fe200078e00da */
[----:B------:R-:W-:Y:S01]  /*d1d0*/  FSEL R245, R101, -INF , !P5 ;  /* 0xff80000065f57808 */ /* 0x000fe20006800000 */
[----:B------:R-:W-:Y:S01]  /*d1e0*/  VIADD R101, R176, 0xffffff00 ;  /* 0xffffff00b0657836 */ /* 0x000fe20000000000 */
[C---:B------:R-:W-:Y:S02]  /*d1f0*/  ISETP.GT.AND P2, PT, R165.reuse, R16, PT ;  /* 0x00000010a500720c */ /* 0x040fe40003f44270 */
        /* <DEDUP_REMOVED lines=8> */
[----:B------:R-:W-:-:S02]  /*d280*/  FSEL R209, R209, -INF , !P5 ;  /* 0xff800000d1d17808 */ /* 0x000fc40006800000 */
[C---:B------:R-:W-:Y:S02]  /*d290*/  ISETP.GT.AND P2, PT, R165.reuse, R188, PT ;  /* 0x000000bca500720c */ /* 0x040fe40003f44270 */
[C---:B------:R-:W-:Y:S02]  /*d2a0*/  ISETP.GT.AND P6, PT, R165.reuse, R8, PT ;  /* 0x00000008a500720c */ /* 0x040fe40003fc4270 */
[----:B------:R-:W-:Y:S02]  /*d2b0*/  ISETP.GT.AND P5, PT, R165, R190, PT ;  /* 0x000000bea500720c */ /* 0x000fe40003fa4270 */
[----:B------:R-:W-:Y:S02]  /*d2c0*/  FSEL R200, R200, -INF , !P4 ;  /* 0xff800000c8c87808 */ /* 0x000fe40006000000 */
[----:B------:R-:W-:Y:S02]  /*d2d0*/  FSEL R203, R203, -INF , !P3 ;  /* 0xff800000cbcb7808 */ /* 0x000fe40005800000 */
[----:B------:R-:W-:-:S02]  /*d2e0*/  ISETP.GT.AND P4, PT, R165, R182, PT ;  /* 0x000000b6a500720c */ /* 0x000fc40003f84270 */
[----:B------:R-:W-:Y:S02]  /*d2f0*/  ISETP.GT.AND P3, PT, R165, R186, PT ;  /* 0x000000baa500720c */ /* 0x000fe40003f64270 */
[----:B------:R-:W-:Y:S02]  /*d300*/  FSEL R195, R98, -INF , !P2 ;  /* 0xff80000062c37808 */ /* 0x000fe40005000000 */
[----:B------:R-:W-:Y:S02]  /*d310*/  FSEL R199, R199, -INF , !P6 ;  /* 0xff800000c7c77808 */ /* 0x000fe40007000000 */
[----:B------:R-:W-:Y:S02]  /*d320*/  FSEL R197, R197, -INF , !P5 ;  /* 0xff800000c5c57808 */ /* 0x000fe40006800000 */
[C---:B------:R-:W-:Y:S02]  /*d330*/  ISETP.GT.AND P2, PT, R165.reuse, R92, PT ;  /* 0x0000005ca500720c */ /* 0x040fe40003f44270 */
[----:B------:R-:W-:-:S02]  /*d340*/  ISETP.GT.AND P6, PT, R165, R168, PT ;  /* 0x000000a8a500720c */ /* 0x000fc40003fc4270 */
[C---:B------:R-:W-:Y:S02]  /*d350*/  ISETP.GT.AND P5, PT, R165.reuse, R130, PT ;  /* 0x00000082a500720c */ /* 0x040fe40003fa4270 */
[----:B------:R-:W-:Y:S02]  /*d360*/  FSEL R192, R118, -INF , !P4 ;  /* 0xff80000076c07808 */ /* 0x000fe40006000000 */
[----:B------:R-:W-:Y:S01]  /*d370*/  FSEL R194, R100, -INF , !P3 ;  /* 0xff80000064c27808 */ /* 0x000fe20005800000 */
[----:B------:R-:W-:Y:S01]  /*d380*/  VIADD R100, R176, 0xffffff11 ;  /* 0xffffff11b0647836 */ /* 0x000fe20000000000 */
[C---:B------:R-:W-:Y:S02]  /*d390*/  ISETP.GT.AND P4, PT, R165.reuse, R70, PT ;  /* 0x00000046a500720c */ /* 0x040fe40003f84270 */
[----:B------:R-:W-:Y:S02]  /*d3a0*/  ISETP.GT.AND P3, PT, R165, R82, PT ;  /* 0x00000052a500720c */ /* 0x000fe40003f64270 */
[----:B------:R-:W-:-:S02]  /*d3b0*/  FSEL R172, R172, -INF , !P2 ;  /* 0xff800000acac7808 */ /* 0x000fc40005000000 */
[----:B------:R-:W-:Y:S02]  /*d3c0*/  FSEL R173, R173, -INF , !P6 ;  /* 0xff800000adad7808 */ /* 0x000fe40007000000 */
[----:B------:R-:W-:Y:S02]  /*d3d0*/  FSEL R170, R170, -INF , !P5 ;  /* 0xff800000aaaa7808 */ /* 0x000fe40006800000 */
[C---:B------:R-:W-:Y:S02]  /*d3e0*/  ISETP.GT.AND P2, PT, R165.reuse, R64, PT ;  /* 0x00000040a500720c */ /* 0x040fe40003f44270 */
[C---:B------:R-:W-:Y:S02]  /*d3f0*/  ISETP.GT.AND P6, PT, R165.reuse, R68, PT ;  /* 0x00000044a500720c */ /* 0x040fe40003fc4270 */
[----:B------:R-:W-:Y:S02]  /*d400*/  ISETP.GT.AND P5, PT, R165, R66, PT ;  /* 0x00000042a500720c */ /* 0x000fe40003fa4270 */
[----:B------:R-:W-:-:S02]  /*d410*/  FSEL R118, R250, -INF , !P4 ;  /* 0xff800000fa767808 */ /* 0x000fc40006000000 */
[----:B------:R-:W-:Y:S01]  /*d420*/  FSEL R98, R252, -INF , !P3 ;  /* 0xff800000fc627808 */ /* 0x000fe20005800000 */
[----:B------:R-:W-:Y:S01]  /*d430*/  IMAD.MOV.U32 R252, RZ, RZ, R117 ;  /* 0x000000fffffc7224 */ /* 0x000fe200078e0075 */
[----:B------:R-:W-:Y:S02]  /*d440*/  ISETP.GT.AND P4, PT, R169, R101, PT ;  /* 0x00000065a900720c */ /* 0x000fe40003f84270 */
[----:B------:R-:W-:Y:S02]  /*d450*/  ISETP.GT.AND P3, PT, R165, R100, PT ;  /* 0x00000064a500720c */ /* 0x000fe40003f64270 */
[----:B------:R-:W-:Y:S02]  /*d460*/  FSEL R53, R53, -INF , !P2 ;  /* 0xff80000035357808 */ /* 0x000fe40005000000 */
[----:B------:R-:W-:Y:S02]  /*d470*/  FSEL R80, R246, -INF , !P6 ;  /* 0xff800000f6507808 */ /* 0x000fe40007000000 */
[----:B------:R-:W-:-:S02]  /*d480*/  FSEL R102, R102, -INF , !P5 ;  /* 0xff80000066667808 */ /* 0x000fc40006800000 */
[C---:B------:R-:W-:Y:S02]  /*d490*/  ISETP.GT.AND P2, PT, R169.reuse, R13, PT ;  /* 0x0000000da900720c */ /* 0x040fe40003f44270 */
[C---:B------:R-:W-:Y:S02]  /*d4a0*/  ISETP.GT.AND P6, PT, R169.reuse, R50, PT ;  /* 0x00000032a900720c */ /* 0x040fe40003fc4270 */
[C---:B------:R-:W-:Y:S02]  /*d4b0*/  ISETP.GT.AND P5, PT, R169.reuse, R31, PT ;  /* 0x0000001fa900720c */ /* 0x040fe40003fa4270 */
[----:B------:R-:W-:Y:S02]  /*d4c0*/  FSEL R246, R212, -INF , !P4 ;  /* 0xff800000d4f67808 */ /* 0x000fe40006000000 */
[----:B------:R-:W-:Y:S02]  /*d4d0*/  FSEL R117, R112, -INF , !P3 ;  /* 0xff80000070757808 */ /* 0x000fe40005800000 */
[----:B------:R-:W-:Y:S01]  /*d4e0*/  ISETP.GT.AND P4, PT, R169, R100, PT ;  /* 0x00000064a900720c */ /* 0x000fe20003f84270 */
[----:B------:R-:W-:Y:S01]  /*d4f0*/  IMAD.MOV.U32 R100, RZ, RZ, R114 ;  /* 0x000000ffff647224 */ /* 0x000fe200078e0072 */
[----:B------:R-:W-:-:S02]  /*d500*/  FSEL R112, R108, -INF , !P2 ;  /* 0xff8000006c707808 */ /* 0x000fc40005000000 */
[----:B------:R-:W-:Y:S02]  /*d510*/  FSEL R250, R175, -INF , !P6 ;  /* 0xff800000affa7808 */ /* 0x000fe40007000000 */
[----:B------:R-:W-:Y:S02]  /*d520*/  FSEL R114, R120, -INF , !P5 ;  /* 0xff80000078727808 */ /* 0x000fe40006800000 */
[C---:B------:R-:W-:Y:S02]  /*d530*/  ISETP.GT.AND P3, PT, R169.reuse, R19, PT ;  /* 0x00000013a900720c */ /* 0x040fe40003f64270 */
[C---:B------:R-:W-:Y:S02]  /*d540*/  ISETP.GT.AND P6, PT, R169.reuse, R48, PT ;  /* 0x00000030a900720c */ /* 0x040fe40003fc4270 */
[C---:B------:R-:W-:Y:S02]  /*d550*/  ISETP.GT.AND P5, PT, R169.reuse, R248, PT ;  /* 0x000000f8a900720c */ /* 0x040fe40003fa4270 */
[----:B------:R-:W-:-:S02]  /*d560*/  ISETP.GT.AND P2, PT, R169, R34, PT ;  /* 0x00000022a900720c */ /* 0x000fc40003f44270 */
[----:B------:R-:W-:Y:S01]  /*d570*/  FSEL R108, R180, -INF , !P4 ;  /* 0xff800000b46c7808 */ /* 0x000fe20006000000 */
[----:B------:R-:W-:Y:S01]  /*d580*/  IMAD.MOV.U32 R180, RZ, RZ, R112 ;  /* 0x000000ffffb47224 */ /* 0x000fe200078e0070 */
[----:B------:R-:W-:Y:S02]  /*d590*/  FSEL R101, R178, -INF , !P3 ;  /* 0xff800000b2657808 */ /* 0x000fe40005800000 */
[----:B------:R-:W-:Y:S02]  /*d5a0*/  FSEL R212, R104, -INF , !P6 ;  /* 0xff80000068d47808 */ /* 0x000fe40007000000 */
[----:B------:R-:W-:Y:S01]  /*d5b0*/  FSEL R112, R105, -INF , !P5 ;  /* 0xff80000069707808 */ /* 0x000fe20006800000 */
[----:B------:R-:W-:Y:S01]  /*d5c0*/  IMAD.MOV.U32 R105, RZ, RZ, R246 ;  /* 0x000000ffff697224 */ /* 0x000fe200078e00f6 */
[C---:B------:R-:W-:Y:S02]  /*d5d0*/  ISETP.GT.AND P3, PT, R169.reuse, R242, PT ;  /* 0x000000f2a900720c */ /* 0x040fe40003f64270 */
[----:B------:R-:W-:-:S02]  /*d5e0*/  ISETP.GT.AND P6, PT, R169, R30, PT ;  /* 0x0000001ea900720c */ /* 0x000fc40003fc4270 */
[----:B------:R-:W-:Y:S02]  /*d5f0*/  ISETP.GT.AND P5, PT, R169, R28, PT ;  /* 0x0000001ca900720c */ /* 0x000fe40003fa4270 */
[----:B------:R-:W-:Y:S02]  /*d600*/  FSEL R120, R93, -INF , !P2 ;  /* 0xff8000005d787808 */ /* 0x000fe40005000000 */
[C---:B------:R-:W-:Y:S02]  /*d610*/  ISETP.GT.AND P2, PT, R169.reuse, R18, PT ;  /* 0x00000012a900720c */ /* 0x040fe40003f44270 */
[----:B------:R-:W-:Y:S02]  /*d620*/  ISETP.GT.AND P4, PT, R169, R32, PT ;  /* 0x00000020a900720c */ /* 0x000fe40003f84270 */
[----:B------:R-:W-:Y:S01]  /*d630*/  FSEL R175, R96, -INF , !P3 ;  /* 0xff80000060af7808 */ /* 0x000fe20005800000 */
[----:B------:R-:W-:Y:S01]  /*d640*/  IMAD.MOV.U32 R96, RZ, RZ, R252 ;  /* 0x000000ffff607224 */ /* 0x000fe200078e00fc */
[----:B------:R-:W-:Y:S01]  /*d650*/  FSEL R165, R89, -INF , !P6 ;  /* 0xff80000059a57808 */ /* 0x000fe20007000000 */
[----:B------:R-:W-:Y:S01]  /*d660*/  IMAD.MOV.U32 R89, RZ, RZ, R250 ;  /* 0x000000ffff597224 */ /* 0x000fe200078e00fa */
[----:B------:R-:W-:Y:S01]  /*d670*/  FSEL R93, R76, -INF , !P5 ;  /* 0xff8000004c5d7808 */ /* 0x000fe20006800000 */
[----:B------:R-:W-:Y:S01]  /*d680*/  VIADD R76, R176, 0xffffff00 ;  /* 0xffffff00b04c7836 */ /* 0x000fe20000000000 */
[----:B------:R-:W-:-:S02]  /*d690*/  ISETP.GT.AND P3, PT, R169, R24, PT ;  /* 0x00000018a900720c */ /* 0x000fc40003f64270 */
[C---:B------:R-:W-:Y:S02]  /*d6a0*/  ISETP.GT.AND P6, PT, R169.reuse, R14, PT ;  /* 0x0000000ea900720c */ /* 0x040fe40003fc4270 */
[----:B------:R-:W-:Y:S02]  /*d6b0*/  ISETP.GT.AND P5, PT, R169, R12, PT ;  /* 0x0000000ca900720c */ /* 0x000fe40003fa4270 */
[----:B------:R-:W-:Y:S01]  /*d6c0*/  FSEL R178, R187, -INF , !P2 ;  /* 0xff800000bbb27808 */ /* 0x000fe20005000000 */
[----:B------:R-:W-:Y:S01]  /*d6d0*/  IMAD.MOV.U32 R187, RZ, RZ, R212 ;  /* 0x000000ffffbb7224 */ /* 0x000fe200078e00d4 */
[----:B------:R-:W-:Y:S02]  /*d6e0*/  FSEL R86, R86, -INF , !P4 ;  /* 0xff80000056567808 */ /* 0x000fe40006000000 */
[C---:B------:R-:W-:Y:S02]  /*d6f0*/  ISETP.GT.AND P2, PT, R169.reuse, R190, PT ;  /* 0x000000bea900720c */ /* 0x040fe40003f44270 */
[----:B------:R-:W-:-:S02]  /*d700*/  ISETP.GT.AND P4, PT, R169, R16, PT ;  /* 0x00000010a900720c */ /* 0x000fc40003f84270 */
[----:B------:R-:W-:Y:S01]  /*d710*/  FSEL R104, R99, -INF , !P3 ;  /* 0xff80000063687808 */ /* 0x000fe20005800000 */
[----:B------:R-:W-:Y:S01]  /*d720*/  IMAD.MOV.U32 R99, RZ, RZ, R112 ;  /* 0x000000ffff637224 */ /* 0x000fe200078e0070 */
[----:B------:R-:W-:Y:S02]  /*d730*/  FSEL R250, R208, -INF , !P6 ;  /* 0xff800000d0fa7808 */ /* 0x000fe40007000000 */
[----:B------:R-:W-:Y:S02]  /*d740*/  FSEL R246, R210, -INF , !P5 ;  /* 0xff800000d2f67808 */ /* 0x000fe40006800000 */
[C---:B------:R-:W-:Y:S02]  /*d750*/  ISETP.GT.AND P3, PT, R169.reuse, R8, PT ;  /* 0x00000008a900720c */ /* 0x040fe40003f64270 */
[----:B------:R-:W-:Y:S02]  /*d760*/  ISETP.GT.AND P6, PT, R169, R186, PT ;  /* 0x000000baa900720c */ /* 0x000fe40003fc4270 */
[----:B------:R-:W-:Y:S01]  /*d770*/  FSEL R210, R239, -INF , !P2 ;  /* 0xff800000efd27808 */ /* 0x000fe20005000000 */
[----:B------:R-:W-:Y:S01]  /*d780*/  IMAD.MOV.U32 R239, RZ, RZ, R178 ;  /* 0x000000ffffef7224 */ /* 0x000fe200078e00b2 */
[----:B------:R-:W-:-:S02]  /*d790*/  FSEL R252, R202, -INF , !P4 ;  /* 0xff800000cafc7808 */ /* 0x000fc40006000000 */
[C---:B------:R-:W-:Y:S02]  /*d7a0*/  ISETP.GT.AND P2, PT, R169.reuse, R130, PT ;  /* 0x00000082a900720c */ /* 0x040fe40003f44270 */
[----:B------:R-:W-:Y:S02]  /*d7b0*/  ISETP.GT.AND P4, PT, R169, R188, PT ;  /* 0x000000bca900720c */ /* 0x000fe40003f84270 */
[----:B------:R-:W-:Y:S01]  /*d7c0*/  FSEL R212, R56, -INF , !P3 ;  /* 0xff80000038d47808 */ /* 0x000fe20005800000 */
[----:B------:R-:W-:Y:S01]  /*d7d0*/  IMAD.MOV.U32 R56, RZ, RZ, R180 ;  /* 0x000000ffff387224 */ /* 0x000fe200078e00b4 */
[----:B------:R-:W-:Y:S01]  /*d7e0*/  FSEL R112, R237, -INF , !P6 ;  /* 0xff800000ed707808 */ /* 0x000fe20007000000 */
[----:B------:R-:W-:Y:S01]  /*d7f0*/  IMAD.MOV.U32 R237, RZ, RZ, R86 ;  /* 0x000000ffffed7224 */ /* 0x000fe200078e0056 */
[C---:B------:R-:W-:Y:S01]  /*d800*/  ISETP.GT.AND P3, PT, R169.reuse, R168, PT ;  /* 0x000000a8a900720c */ /* 0x040fe20003f64270 */
[----:B------:R-:W-:Y:S01]  /*d810*/  VIADD R86, R174, -UR28 ;  /* 0x8000001cae567c36 */ /* 0x000fe20008000000 */
[----:B------:R-:W-:Y:S01]  /*d820*/  FSEL R178, R40, -INF , !P2 ;  /* 0xff80000028b27808 */ /* 0x000fe20005000000 */
[----:B------:R-:W-:Y:S01]  /*d830*/  IMAD.MOV.U32 R40, RZ, RZ, R117 ;  /* 0x000000ffff287224 */ /* 0x000fe200078e0075 */
[----:B------:R-:W-:-:S02]  /*d840*/  ISETP.GT.AND P5, PT, R169, R182, PT ;  /* 0x000000b6a900720c */ /* 0x000fc40003fa4270 */
[----:B------:R-:W-:Y:S01]  /*d850*/  FSEL R208, R238, -INF , !P4 ;  /* 0xff800000eed07808 */ /* 0x000fe20006000000 */
[----:B------:R-:W-:Y:S01]  /*d860*/  IMAD.MOV.U32 R238, RZ, RZ, R104 ;  /* 0x000000ffffee7224 */ /* 0x000fe200078e0068 */
[C---:B------:R-:W-:Y:S02]  /*d870*/  ISETP.GT.AND P2, PT, R169.reuse, R66, PT ;  /* 0x00000042a900720c */ /* 0x040fe40003f44270 */
[----:B------:R-:W-:Y:S02]  /*d880*/  ISETP.GT.AND P4, PT, R169, R92, PT ;  /* 0x0000005ca900720c */ /* 0x000fe40003f84270 */
[----:B------:R-:W-:Y:S01]  /*d890*/  FSEL R180, R44, -INF , !P3 ;  /* 0xff8000002cb47808 */ /* 0x000fe20005800000 */
[----:B------:R-:W-:Y:S01]  /*d8a0*/  IMAD.MOV.U32 R44, RZ, RZ, R175 ;  /* 0x000000ffff2c7224 */ /* 0x000fe200078e00af */
[----:B------:R-:W-:Y:S01]  /*d8b0*/  FSEL R202, R219, -INF , !P5 ;  /* 0xff800000dbca7808 */ /* 0x000fe20006800000 */
[----:B------:R-:W-:Y:S01]  /*d8c0*/  IMAD.MOV.U32 R219, RZ, RZ, R120 ;  /* 0x000000ffffdb7224 */ /* 0x000fe200078e0078 */
[----:B------:R-:W-:-:S02]  /*d8d0*/  FSEL R117, R9, -INF , !P2 ;  /* 0xff80000009757808 */ /* 0x000fc40005000000 */
[C---:B------:R-:W-:Y:S02]  /*d8e0*/  ISETP.GT.AND P6, PT, R169.reuse, R82, PT ;  /* 0x00000052a900720c */ /* 0x040fe40003fc4270 */
[C---:B------:R-:W-:Y:S02]  /*d8f0*/  ISETP.GT.AND P5, PT, R169.reuse, R70, PT ;  /* 0x00000046a900720c */ /* 0x040fe40003fa4270 */
[----:B------:R-:W-:Y:S02]  /*d900*/  ISETP.GT.AND P3, PT, R169, R68, PT ;  /* 0x00000044a900720c */ /* 0x000fe40003f64270 */
[----:B------:R-:W-:Y:S01]  /*d910*/  FSEL R175, R25, -INF , !P4 ;  /* 0xff80000019af7808 */ /* 0x000fe20006000000 */
[----:B------:R-:W-:Y:S01]  /*d920*/  IMAD.MOV.U32 R25, RZ, RZ, R114 ;  /* 0x000000ffff197224 */ /* 0x000fe200078e0072 */
[----:B------:R-:W-:Y:S02]  /*d930*/  ISETP.GT.AND P2, PT, R86, R76, PT ;  /* 0x0000004c5600720c */ /* 0x000fe40003f44270 */
[----:B------:R-:W-:Y:S01]  /*d940*/  ISETP.GT.AND P4, PT, R169, R64, PT ;  /* 0x00000040a900720c */ /* 0x000fe20003f84270 */
[----:B------:R-:W-:Y:S01]  /*d950*/  IMAD.MOV.U32 R169, RZ, RZ, R187 ;  /* 0x000000ffffa97224 */ /* 0x000fe200078e00bb */
[----:B------:R-:W-:Y:S01]  /*d960*/  FSEL R120, R20, -INF , !P6 ;  /* 0xff80000014787808 */ /* 0x000fe20007000000 */
[----:B------:R-:W-:Y:S01]  /*d970*/  IMAD.MOV.U32 R187, RZ, RZ, R93 ;  /* 0x000000ffffbb7224 */ /* 0x000fe200078e005d */
[----:B------:R-:W-:Y:S01]  /*d980*/  FSEL R104, R241, -INF , !P5 ;  /* 0xff800000f1687808 */ /* 0x000fe20006800000 */
[----:B------:R-:W-:Y:S01]  /*d990*/  IMAD.MOV.U32 R241, RZ, RZ, R56 ;  /* 0x000000fffff17224 */ /* 0x000fe200078e0038 */
[----:B------:R-:W-:Y:S01]  /*d9a0*/  FSEL R114, R21, -INF , !P3 ;  /* 0xff80000015727808 */ /* 0x000fe20005800000 */
[----:B------:R-:W-:Y:S01]  /*d9b0*/  IMAD.MOV.U32 R21, RZ, RZ, R25 ;  /* 0x000000ffff157224 */ /* 0x000fe200078e0019 */
[----:B------:R-:W-:-:S02]  /*d9c0*/  FSEL R93, R204, -INF , !P2 ;  /* 0xff800000cc5d7808 */ /* 0x000fc40005000000 */
[C---:B------:R-:W-:Y:S02]  /*d9d0*/  ISETP.GE.AND P6, PT, R76.reuse, R228, PT ;  /* 0x000000e44c00720c */ /* 0x040fe40003fc6270 */
[C---:B------:R-:W-:Y:S02]  /*d9e0*/  ISETP.GE.AND P5, PT, R76.reuse, R227, PT ;  /* 0x000000e34c00720c */ /* 0x040fe40003fa6270 */
[----:B------:R-:W-:Y:S02]  /*d9f0*/  ISETP.GE.AND P3, PT, R76, R226, PT ;  /* 0x000000e24c00720c */ /* 0x000fe40003f66270 */
[----:B------:R-:W-:Y:S02]  /*da00*/  ISETP.GT.AND P2, PT, R86, R50, PT ;  /* 0x000000325600720c */ /* 0x000fe40003f44270 */
[----:B------:R-:W-:Y:S02]  /*da10*/  IABS R129, R129 ;  /* 0x0000008100817213 */ /* 0x000fe40000000000 */
[----:B------:R-:W-:-:S02]  /*da20*/  FSEL R100, R100, -INF , !P6 ;  /* 0xff80000064647808 */ /* 0x000fc40007000000 */
[----:B------:R-:W-:Y:S02]  /*da30*/  FSEL R105, R105, -INF , !P5 ;  /* 0xff80000069697808 */ /* 0x000fe40006800000 */
[----:B------:R-:W-:Y:S02]  /*da40*/  FSEL R93, R93, -INF , !P3 ;  /* 0xff8000005d5d7808 */ /* 0x000fe40005800000 */
[----:B------:R-:W-:Y:S02]  /*da50*/  FSEL R25, R128, -INF , !P2 ;  /* 0xff80000080197808 */ /* 0x000fe40005000000 */
[----:B------:R-:W-:Y:S02]  /*da60*/  I2FP.F32.S32 R20, R129 ;  /* 0x0000008100147245 */ /* 0x000fe40000201400 */
[C---:B------:R-:W-:Y:S02]  /*da70*/  ISETP.GE.AND P6, PT, R50.reuse, R227, PT ;  /* 0x000000e33200720c */ /* 0x040fe40003fc6270 */
[----:B------:R-:W-:Y:S01]  /*da80*/  ISETP.GE.AND P5, PT, R50, R226, PT ;  /* 0x000000e23200720c */ /* 0x000fe20003fa6270 */
[----:B------:R-:W-:Y:S01]  /*da90*/  FFMA.FTZ R20, R20, -UR6, R123 ;  /* 0x8000000614147c23 */ /* 0x000fe2000801007b */
[----:B------:R-:W-:-:S02]  /*daa0*/  ISETP.GE.AND P3, PT, R31, R228, PT ;  /* 0x000000e41f00720c */ /* 0x000fc40003f66270 */
[----:B------:R-:W-:Y:S02]  /*dab0*/  ISETP.GT.AND P2, PT, R86, R31, PT ;  /* 0x0000001f5600720c */ /* 0x000fe40003f44270 */
[----:B------:R-:W-:Y:S02]  /*dac0*/  FSEL R89, R89, -INF , !P6 ;  /* 0xff80000059597808 */ /* 0x000fe40007000000 */
[----:B------:R-:W-:Y:S02]  /*dad0*/  FSEL R25, R25, -INF , !P5 ;  /* 0xff80000019197808 */ /* 0x000fe40006800000 */
[----:B------:R-:W-:Y:S02]  /*dae0*/  FSEL R56, R33, -INF , !P3 ;  /* 0xff80000021387808 */ /* 0x000fe40005800000 */
[----:B------:R-:W-:Y:S02]  /*daf0*/  FSEL R9, R122, -INF , !P2 ;  /* 0xff8000007a097808 */ /* 0x000fe40005000000 */
[----:B------:R-:W-:-:S02]  /*db00*/  ISETP.GE.AND P6, PT, R31, R226, PT ;  /* 0x000000e21f00720c */ /* 0x000fc40003fc6270 */
[C---:B------:R-:W-:Y:S02]  /*db10*/  ISETP.GE.AND P5, PT, R19.reuse, R228, PT ;  /* 0x000000e41300720c */ /* 0x040fe40003fa6270 */
[----:B------:R-:W-:Y:S02]  /*db20*/  ISETP.GE.AND P3, PT, R19, R227, PT ;  /* 0x000000e31300720c */ /* 0x000fe40003f66270 */
[----:B------:R-:W-:Y:S02]  /*db30*/  ISETP.GT.AND P2, PT, R86, R19, PT ;  /* 0x000000135600720c */ /* 0x000fe40003f44270 */
[----:B------:R-:W-:Y:S02]  /*db40*/  FSEL R76, R5, -INF , !P4 ;  /* 0xff800000054c7808 */ /* 0x000fe40006000000 */
[----:B------:R-:W-:Y:S02]  /*db50*/  FSEL R9, R9, -INF , !P6 ;  /* 0xff80000009097808 */ /* 0x000fe40007000000 */
[----:B------:R-:W-:-:S02]  /*db60*/  FSEL R54, R54, -INF , !P5 ;  /* 0xff80000036367808 */ /* 0x000fc40006800000 */
[----:B------:R-:W-:Y:S02]  /*db70*/  FSEL R101, R101, -INF , !P3 ;  /* 0xff80000065657808 */ /* 0x000fe40005800000 */
[----:B------:R-:W-:Y:S02]  /*db80*/  FSEL R5, R20, -INF , !P2 ;  /* 0xff80000014057808 */ /* 0x000fe40005000000 */
[-C--:B------:R-:W-:Y:S02]  /*db90*/  ISETP.GE.AND P4, PT, R50, R228.reuse, PT ;  /* 0x000000e43200720c */ /* 0x080fe40003f86270 */
[C---:B------:R-:W-:Y:S02]  /*dba0*/  ISETP.GE.AND P6, PT, R13.reuse, R228, PT ;  /* 0x000000e40d00720c */ /* 0x040fe40003fc6270 */
[C---:B------:R-:W-:Y:S02]  /*dbb0*/  ISETP.GE.AND P5, PT, R13.reuse, R227, PT ;  /* 0x000000e30d00720c */ /* 0x040fe40003fa6270 */
[----:B------:R-:W-:-:S02]  /*dbc0*/  ISETP.GE.AND P3, PT, R13, R226, PT ;  /* 0x000000e20d00720c */ /* 0x000fc40003f66270 */
[----:B------:R-:W-:Y:S01]  /*dbd0*/  ISETP.GT.AND P2, PT, R86, R13, PT ;  /* 0x0000000d5600720c */ /* 0x000fe20003f44270 */
[----:B------:R-:W-:Y:S01]  /*dbe0*/  IMAD.IADD R13, R174, 0x1, -R125 ;  /* 0x00000001ae0d7824 */ /* 0x000fe200078e0a7d */
[----:B------:R-:W-:Y:S02]  /*dbf0*/  FSEL R96, R96, -INF , !P4 ;  /* 0xff80000060607808 */ /* 0x000fe40006000000 */
[----:B------:R-:W-:Y:S02]  /*dc00*/  ISETP.GE.AND P4, PT, R31, R227, PT ;  /* 0x000000e31f00720c */ /* 0x000fe40003f86270 */
[----:B------:R-:W-:Y:S02]  /*dc10*/  IABS R13, R13 ;  /* 0x0000000d000d7213 */ /* 0x000fe40000000000 */
[----:B------:R-:W-:Y:S02]  /*dc20*/  IABS R131, R131 ;  /* 0x0000008300837213 */ /* 0x000fe40000000000 */
[----:B------:R-:W-:Y:S01]  /*dc30*/  FSEL R33, R21, -INF , !P4 ;  /* 0xff80000015217808 */ /* 0x000fe20006000000 */
[----:B------:R-:W-:Y:S01]  /*dc40*/  IMAD.MOV.U32 R21, RZ, RZ, R241 ;  /* 0x000000ffff157224 */ /* 0x000fe200078e00f1 */
[----:B------:R-:W-:Y:S01]  /*dc50*/  I2FP.F32.S32 R20, R13 ;  /* 0x0000000d00147245 */ /* 0x000fe20000201400 */
[----:B------:R-:W-:Y:S01]  /*dc60*/  VIADD R241, R176, 0xffffff11 ;  /* 0xffffff11b0f17836 */ /* 0x000fe20000000000 */
[----:B------:R-:W-:-:S02]  /*dc70*/  I2FP.F32.S32 R131, R131 ;  /* 0x0000008300837245 */ /* 0x000fc40000201400 */
[----:B------:R-:W-:Y:S01]  /*dc80*/  FSEL R31, R21, -INF , !P5 ;  /* 0xff800000151f7808 */ /* 0x000fe20006800000 */
[----:B------:R-:W-:Y:S01]  /*dc90*/  FFMA.FTZ R20, R20, -UR6, R111 ;  /* 0x8000000614147c23 */ /* 0x000fe2000801006f */
[----:B------:R-:W-:Y:S01]  /*dca0*/  ISETP.GT.AND P5, PT, R86, R241, PT ;  /* 0x000000f15600720c */ /* 0x000fe20003fa4270 */
[----:B------:R-:W-:Y:S01]  /*dcb0*/  FFMA.FTZ R110, R131, -UR6, R110 ;  /* 0x80000006836e7c23 */ /* 0x000fe2000801006e */
[----:B------:R-:W-:Y:S01]  /*dcc0*/  IABS R119, R119 ;  /* 0x0000007700777213 */ /* 0x000fe20000000000 */
[----:B------:R-:W-:Y:S01]  /*dcd0*/  IMAD.IADD R21, R174, 0x1, -R109 ;  /* 0x00000001ae157824 */ /* 0x000fe200078e0a6d */
[----:B------:R-:W-:Y:S02]  /*dce0*/  ISETP.GE.AND P4, PT, R19, R226, PT ;  /* 0x000000e21300720c */ /* 0x000fe40003f86270 */
[----:B------:R-:W-:Y:S01]  /*dcf0*/  FSEL R19, R20, -INF , !P5 ;  /* 0xff80000014137808 */ /* 0x000fe20006800000 */
[----:B------:R-:W-:Y:S01]  /*dd00*/  IMAD.IADD R20, R174, 0x1, -R115 ;  /* 0x00000001ae147824 */ /* 0x000fe200078e0a73 */
[----:B------:R-:W-:-:S02]  /*dd10*/  FSEL R13, R110, -INF , !P2 ;  /* 0xff8000006e0d7808 */ /* 0x000fc40005000000 */
[----:B------:R-:W-:Y:S02]  /*dd20*/  I2FP.F32.S32 R119, R119 ;  /* 0x0000007700777245 */ /* 0x000fe40000201400 */
[----:B------:R-:W-:Y:S02]  /*dd30*/  FSEL R5, R5, -INF , !P4 ;  /* 0xff80000005057808 */ /* 0x000fe40006000000 */
[----:B------:R-:W-:Y:S01]  /*dd40*/  ISETP.GE.AND P2, PT, R241, R226, PT ;  /* 0x000000e2f100720c */ /* 0x000fe20003f46270 */
[----:B------:R-:W-:Y:S01]  /*dd50*/  FFMA.FTZ R106, R119, -UR6, R106 ;  /* 0x80000006776a7c23 */ /* 0x000fe2000801006a */
[C---:B------:R-:W-:Y:S02]  /*dd60*/  ISETP.GE.AND P4, PT, R241.reuse, R228, PT ;  /* 0x000000e4f100720c */ /* 0x040fe40003f86270 */
[----:B------:R-:W-:Y:S02]  /*dd70*/  FSEL R52, R52, -INF , !P6 ;  /* 0xff80000034347808 */ /* 0x000fe40007000000 */
[----:B------:R-:W-:-:S02]  /*dd80*/  ISETP.GE.AND P6, PT, R241, R227, PT ;  /* 0x000000e3f100720c */ /* 0x000fc40003fc6270 */
[----:B------:R-:W-:Y:S02]  /*dd90*/  FSEL R13, R13, -INF , !P3 ;  /* 0xff8000000d0d7808 */ /* 0x000fe40005800000 */
[----:B------:R-:W-:Y:S02]  /*dda0*/  ISETP.GE.AND P3, PT, R48, R229, PT ;  /* 0x000000e53000720c */ /* 0x000fe40003f66270 */
[----:B------:R-:W-:Y:S02]  /*ddb0*/  FSEL R19, R19, -INF , !P2 ;  /* 0xff80000013137808 */ /* 0x000fe40005000000 */
[----:B------:R-:W-:Y:S02]  /*ddc0*/  IABS R20, R20 ;  /* 0x0000001400147213 */ /* 0x000fe40000000000 */
[----:B------:R-:W-:Y:S01]  /*ddd0*/  FSEL R50, R40, -INF , !P4 ;  /* 0xff80000028327808 */ /* 0x000fe20006000000 */
[----:B------:R-:W-:Y:S01]  /*dde0*/  IMAD.MOV.U32 R40, RZ, RZ, R99 ;  /* 0x000000ffff287224 */ /* 0x000fe200078e0063 */
[----:B------:R-:W-:-:S02]  /*ddf0*/  ISETP.GT.AND P2, PT, R86, R48, PT ;  /* 0x000000305600720c */ /* 0x000fc40003f44270 */
[----:B------:R-:W-:Y:S02]  /*de00*/  FSEL R99, R108, -INF , !P6 ;  /* 0xff8000006c637808 */ /* 0x000fe40007000000 */
[----:B------:R-:W-:Y:S02]  /*de10*/  FSEL R108, R17, -INF , !P3 ;  /* 0xff800000116c7808 */ /* 0x000fe40005800000 */
[----:B------:R-:W-:Y:S02]  /*de20*/  I2FP.F32.S32 R20, R20 ;  /* 0x0000001400147245 */ /* 0x000fe40000201400 */
[----:B------:R-:W-:Y:S02]  /*de30*/  ISETP.GE.AND P5, PT, R48, R226, PT ;  /* 0x000000e23000720c */ /* 0x000fe40003fa6270 */
[----:B------:R-:W-:Y:S01]  /*de40*/  FSEL R17, R106, -INF , !P2 ;  /* 0xff8000006a117808 */ /* 0x000fe20005000000 */
[----:B------:R-:W-:Y:S01]  /*de50*/  FFMA.FTZ R20, R20, -UR6, R107 ;  /* 0x8000000614147c23 */ /* 0x000fe2000801006b */
[----:B------:R-:W-:-:S02]  /*de60*/  IABS R21, R21 ;  /* 0x0000001500157213 */ /* 0x000fc40000000000 */
[----:B------:R-:W-:Y:S02]  /*de70*/  FSEL R17, R17, -INF , !P5 ;  /* 0xff80000011117808 */ /* 0x000fe40006800000 */
[----:B------:R-:W-:Y:S02]  /*de80*/  ISETP.GT.AND P5, PT, R86, R248, PT ;  /* 0x000000f85600720c */ /* 0x000fe40003fa4270 */
[----:B------:R-:W-:Y:S01]  /*de90*/  I2FP.F32.S32 R107, R21 ;  /* 0x00000015006b7245 */ /* 0x000fe20000201400 */
[----:B------:R-:W-:Y:S01]  /*dea0*/  IMAD.IADD R21, R174, 0x1, -R113 ;  /* 0x00000001ae157824 */ /* 0x000fe200078e0a71 */
[----:B------:R-:W-:Y:S02]  /*deb0*/  ISETP.GE.AND P2, PT, R248, R226, PT ;  /* 0x000000e2f800720c */ /* 0x000fe40003f46270 */
[----:B------:R-:W-:Y:S01]  /*dec0*/  FSEL R20, R20, -INF , !P5 ;  /* 0xff80000014147808 */ /* 0x000fe20006800000 */
[----:B------:R-:W-:Y:S01]  /*ded0*/  FFMA.FTZ R94, R107, -UR6, R94 ;  /* 0x800000066b5e7c23 */ /* 0x000fe2000801005e */
[----:B------:R-:W-:-:S02]  /*dee0*/  IABS R21, R21 ;  /* 0x0000001500157213 */ /* 0x000fc40000000000 */
[----:B------:R-:W-:Y:S02]  /*def0*/  FSEL R20, R20, -INF , !P2 ;  /* 0xff80000014147808 */ /* 0x000fe40005000000 */
[----:B------:R-:W-:Y:S02]  /*df00*/  ISETP.GT.AND P2, PT, R86, R242, PT ;  /* 0x000000f25600720c */ /* 0x000fe40003f44270 */
[----:B------:R-:W-:Y:S02]  /*df10*/  ISETP.GE.AND P4, PT, R48, R228, PT ;  /* 0x000000e43000720c */ /* 0x000fe40003f86270 */
[----:B------:R-:W-:Y:S02]  /*df20*/  FSEL R106, R94, -INF , !P2 ;  /* 0xff8000005e6a7808 */ /* 0x000fe40005000000 */
[----:B------:R-:W-:Y:S02]  /*df30*/  I2FP.F32.S32 R94, R21 ;  /* 0x00000015005e7245 */ /* 0x000fe40000201400 */
[----:B------:R-:W-:-:S02]  /*df40*/  ISETP.GE.AND P5, PT, R242, R226, PT ;  /* 0x000000e2f200720c */ /* 0x000fc40003fa6270 */
[----:B------:R-:W-:Y:S01]  /*df50*/  ISETP.GE.AND P6, PT, R48, R227, PT ;  /* 0x000000e33000720c */ /* 0x000fe20003fc6270 */
[----:B------:R-:W-:Y:S01]  /*df60*/  FFMA.FTZ R94, R94, -UR6, R95 ;  /* 0x800000065e5e7c23 */ /* 0x000fe2000801005f */
[----:B------:R-:W-:Y:S02]  /*df70*/  FSEL R48, R29, -INF , !P4 ;  /* 0xff8000001d307808 */ /* 0x000fe40006000000 */
[----:B------:R-:W-:Y:S02]  /*df80*/  ISETP.GE.AND P4, PT, R248, R228, PT ;  /* 0x000000e4f800720c */ /* 0x000fe40003f86270 */
[----:B------:R-:W-:Y:S02]  /*df90*/  FSEL R21, R106, -INF , !P5 ;  /* 0xff8000006a157808 */ /* 0x000fe40006800000 */
[----:B------:R-:W-:Y:S02]  /*dfa0*/  IABS R103, R103 ;  /* 0x0000006700677213 */ /* 0x000fe40000000000 */
[----:B------:R-:W-:-:S02]  /*dfb0*/  ISETP.GE.AND P3, PT, R248, R229, PT ;  /* 0x000000e5f800720c */ /* 0x000fc40003f66270 */
[----:B------:R-:W-:Y:S01]  /*dfc0*/  FSEL R29, R169, -INF , !P6 ;  /* 0xff800000a91d7808 */ /* 0x000fe20007000000 */
[----:B------:R-:W-:Y:S01]  /*dfd0*/  IMAD.MOV.U32 R169, RZ, RZ, R44 ;  /* 0x000000ffffa97224 */ /* 0x000fe200078e002c */
[----:B------:R-:W-:Y:S02]  /*dfe0*/  ISETP.GT.AND P5, PT, R86, R34, PT ;  /* 0x000000225600720c */ /* 0x000fe40003fa4270 */
[----:B------:R-:W-:Y:S02]  /*dff0*/  ISETP.GE.AND P6, PT, R248, R227, PT ;  /* 0x000000e3f800720c */ /* 0x000fe40003fc6270 */
[----:B------:R-:W-:Y:S02]  /*e000*/  FSEL R44, R249, -INF , !P4 ;  /* 0xff800000f92c7808 */ /* 0x000fe40006000000 */
[----:B------:R-:W-:Y:S02]  /*e010*/  ISETP.GE.AND P4, PT, R242, R228, PT ;  /* 0x000000e4f200720c */ /* 0x000fe40003f86270 */
[----:B------:R-:W-:-:S02]  /*e020*/  I2FP.F32.S32 R103, R103 ;  /* 0x0000006700677245 */ /* 0x000fc40000201400 */
[----:B------:R-:W-:Y:S02]  /*e030*/  FSEL R109, R15, -INF , !P3 ;  /* 0xff8000000f6d7808 */ /* 0x000fe40005800000 */
[----:B------:R-:W-:Y:S01]  /*e040*/  ISETP.GE.AND P2, PT, R34, R226, PT ;  /* 0x000000e22200720c */ /* 0x000fe20003f46270 */
[----:B------:R-:W-:Y:S01]  /*e050*/  FFMA.FTZ R103, R103, -UR6, R90 ;  /* 0x8000000667677c23 */ /* 0x000fe2000801005a */
[----:B------:R-:W-:Y:S02]  /*e060*/  FSEL R94, R94, -INF , !P5 ;  /* 0xff8000005e5e7808 */ /* 0x000fe40006800000 */
[----:B------:R-:W-:Y:S02]  /*e070*/  FSEL R15, R40, -INF , !P6 ;  /* 0xff800000280f7808 */ /* 0x000fe40007000000 */
[----:B------:R-:W-:Y:S02]  /*e080*/  ISETP.GE.AND P6, PT, R242, R227, PT ;  /* 0x000000e3f200720c */ /* 0x000fe40003fc6270 */
[----:B------:R-:W-:-:S02]  /*e090*/  FSEL R40, R247, -INF , !P4 ;  /* 0xff800000f7287808 */ /* 0x000fc40006000000 */
[----:B------:R-:W-:Y:S02]  /*e0a0*/  FSEL R247, R94, -INF , !P2 ;  /* 0xff8000005ef77808 */ /* 0x000fe40005000000 */
[----:B------:R-:W-:Y:S02]  /*e0b0*/  IABS R97, R97 ;  /* 0x0000006100617213 */ /* 0x000fe40000000000 */
[----:B------:R-:W-:Y:S02]  /*e0c0*/  ISETP.GT.AND P2, PT, R86, R32, PT ;  /* 0x000000205600720c */ /* 0x000fe40003f44270 */
[----:B------:R-:W-:Y:S02]  /*e0d0*/  FSEL R249, R169, -INF , !P6 ;  /* 0xff800000a9f97808 */ /* 0x000fe40007000000 */
[----:B------:R-:W-:Y:S02]  /*e0e0*/  ISETP.GE.AND P6, PT, R34, R227, PT ;  /* 0x000000e32200720c */ /* 0x000fe40003fc6270 */
[----:B------:R-:W-:-:S02]  /*e0f0*/  I2FP.F32.S32 R94, R97 ;  /* 0x00000061005e7245 */ /* 0x000fc40000201400 */
[----:B------:R-:W-:Y:S02]  /*e100*/  ISETP.GE.AND P5, PT, R32, R226, PT ;  /* 0x000000e22000720c */ /* 0x000fe40003fa6270 */
[----:B------:R-:W-:Y:S01]  /*e110*/  FSEL R103, R103, -INF , !P2 ;  /* 0xff80000067677808 */ /* 0x000fe20005000000 */
[----:B------:R-:W-:Y:S01]  /*e120*/  FFMA.FTZ R94, R94, -UR6, R91 ;  /* 0x800000065e5e7c23 */ /* 0x000fe2000801005b */
[----:B------:R-:W-:Y:S02]  /*e130*/  FSEL R119, R219, -INF , !P6 ;  /* 0xff800000db777808 */ /* 0x000fe40007000000 */
[----:B------:R-:W-:Y:S02]  /*e140*/  ISETP.GE.AND P6, PT, R32, R227, PT ;  /* 0x000000e32000720c */ /* 0x000fe40003fc6270 */
[----:B------:R-:W-:Y:S02]  /*e150*/  FSEL R169, R103, -INF , !P5 ;  /* 0xff80000067a97808 */ /* 0x000fe40006800000 */
[----:B------:R-:W-:-:S02]  /*e160*/  IABS R127, R127 ;  /* 0x0000007f007f7213 */ /* 0x000fc40000000000 */
[----:B------:R-:W-:Y:S02]  /*e170*/  ISETP.GT.AND P5, PT, R86, R30, PT ;  /* 0x0000001e5600720c */ /* 0x000fe40003fa4270 */
[----:B------:R-:W-:Y:S02]  /*e180*/  ISETP.GE.AND P3, PT, R242, R229, PT ;  /* 0x000000e5f200720c */ /* 0x000fe40003f66270 */
[----:B------:R-:W-:Y:S02]  /*e190*/  FSEL R129, R237, -INF , !P6 ;  /* 0xff800000ed817808 */ /* 0x000fe40007000000 */
[----:B------:R-:W-:Y:S02]  /*e1a0*/  ISETP.GE.AND P6, PT, R30, R227, PT ;  /* 0x000000e31e00720c */ /* 0x000fe40003fc6270 */
[----:B------:R-:W-:Y:S02]  /*e1b0*/  I2FP.F32.S32 R127, R127 ;  /* 0x0000007f007f7245 */ /* 0x000fe40000201400 */
[----:B------:R-:W-:-:S02]  /*e1c0*/  ISETP.GE.AND P4, PT, R34, R228, PT ;  /* 0x000000e42200720c */ /* 0x000fc40003f86270 */
[----:B------:R-:W-:Y:S01]  /*e1d0*/  ISETP.GE.AND P2, PT, R30, R226, PT ;  /* 0x000000e21e00720c */ /* 0x000fe20003f46270 */
[----:B------:R-:W-:Y:S01]  /*e1e0*/  FFMA.FTZ R127, R127, -UR6, R78 ;  /* 0x800000067f7f7c23 */ /* 0x000fe2000801004e */
[----:B------:R-:W-:Y:S02]  /*e1f0*/  FSEL R94, R94, -INF , !P5 ;  /* 0xff8000005e5e7808 */ /* 0x000fe40006800000 */
[----:B------:R-:W-:Y:S02]  /*e200*/  FSEL R110, R243, -INF , !P3 ;  /* 0xff800000f36e7808 */ /* 0x000fe40005800000 */
[----:B------:R-:W-:Y:S02]  /*e210*/  ISETP.GE.AND P3, PT, R34, R229, PT ;  /* 0x000000e52200720c */ /* 0x000fe40003f66270 */
[----:B------:R-:W-:Y:S02]  /*e220*/  FSEL R125, R165, -INF , !P6 ;  /* 0xff800000a57d7808 */ /* 0x000fe40007000000 */
[----:B------:R-:W-:-:S02]  /*e230*/  FSEL R34, R245, -INF , !P4 ;  /* 0xff800000f5227808 */ /* 0x000fc40006000000 */
[----:B------:R-:W-:Y:S02]  /*e240*/  FSEL R165, R94, -INF , !P2 ;  /* 0xff8000005ea57808 */ /* 0x000fe40005000000 */
[----:B------:R-:W-:Y:S02]  /*e250*/  IABS R85, R85 ;  /* 0x0000005500557213 */ /* 0x000fe40000000000 */
[----:B------:R-:W-:Y:S02]  /*e260*/  ISETP.GE.AND P4, PT, R32, R228, PT ;  /* 0x000000e42000720c */ /* 0x000fe40003f86270 */
[----:B------:R-:W-:Y:S02]  /*e270*/  ISETP.GT.AND P2, PT, R86, R28, PT ;  /* 0x0000001c5600720c */ /* 0x000fe40003f44270 */
[----:B------:R-:W-:Y:S02]  /*e280*/  FSEL R95, R213, -INF , !P3 ;  /* 0xff800000d55f7808 */ /* 0x000fe40005800000 */
[----:B------:R-:W-:-:S02]  /*e290*/  ISETP.GE.AND P3, PT, R32, R229, PT ;  /* 0x000000e52000720c */ /* 0x000fc40003f66270 */
[----:B------:R-:W-:Y:S02]  /*e2a0*/  ISETP.GE.AND P6, PT, R28, R227, PT ;  /* 0x000000e31c00720c */ /* 0x000fe40003fc6270 */
[----:B------:R-:W-:Y:S02]  /*e2b0*/  I2FP.F32.S32 R94, R85 ;  /* 0x00000055005e7245 */ /* 0x000fe40000201400 */
[----:B------:R-:W-:Y:S02]  /*e2c0*/  FSEL R32, R244, -INF , !P4 ;  /* 0xff800000f4207808 */ /* 0x000fe40006000000 */
[----:B------:R-:W-:Y:S01]  /*e2d0*/  ISETP.GE.AND P5, PT, R28, R226, PT ;  /* 0x000000e21c00720c */ /* 0x000fe20003fa6270 */
[----:B------:R-:W-:Y:S01]  /*e2e0*/  FFMA.FTZ R79, R94, -UR6, R79 ;  /* 0x800000065e4f7c23 */ /* 0x000fe2000801004f */
[----:B------:R-:W-:Y:S02]  /*e2f0*/  FSEL R127, R127, -INF , !P2 ;  /* 0xff8000007f7f7808 */ /* 0x000fe40005000000 */
[----:B------:R-:W-:-:S02]  /*e300*/  ISETP.GE.AND P4, PT, R30, R228, PT ;  /* 0x000000e41e00720c */ /* 0x000fc40003f86270 */
[----:B------:R-:W-:Y:S02]  /*e310*/  FSEL R90, R211, -INF , !P3 ;  /* 0xff800000d35a7808 */ /* 0x000fe40005800000 */
[----:B------:R-:W-:Y:S02]  /*e320*/  FSEL R245, R187, -INF , !P6 ;  /* 0xff800000bbf57808 */ /* 0x000fe40007000000 */
[----:B------:R-:W-:Y:S02]  /*e330*/  ISETP.GE.AND P3, PT, R30, R229, PT ;  /* 0x000000e51e00720c */ /* 0x000fe40003f66270 */
[----:B------:R-:W-:Y:S02]  /*e340*/  FSEL R187, R127, -INF , !P5 ;  /* 0xff8000007fbb7808 */ /* 0x000fe40006800000 */
[----:B------:R-:W-:Y:S02]  /*e350*/  IABS R121, R121 ;  /* 0x0000007900797213 */ /* 0x000fe40000000000 */
[----:B------:R-:W-:-:S02]  /*e360*/  FSEL R30, R240, -INF , !P4 ;  /* 0xff800000f01e7808 */ /* 0x000fc40006000000 */
[----:B------:R-:W-:Y:S02]  /*e370*/  ISETP.GT.AND P5, PT, R86, R24, PT ;  /* 0x000000185600720c */ /* 0x000fe40003fa4270 */
[C---:B------:R-:W-:Y:S02]  /*e380*/  ISETP.GE.AND P4, PT, R28.reuse, R228, PT ;  /* 0x000000e41c00720c */ /* 0x040fe40003f86270 */
[----:B------:R-:W-:Y:S02]  /*e390*/  FSEL R91, R207, -INF , !P3 ;  /* 0xff800000cf5b7808 */ /* 0x000fe40005800000 */
[----:B------:R-:W-:Y:S02]  /*e3a0*/  I2FP.F32.S32 R121, R121 ;  /* 0x0000007900797245 */ /* 0x000fe40000201400 */
[----:B------:R-:W-:Y:S02]  /*e3b0*/  ISETP.GE.AND P3, PT, R28, R229, PT ;  /* 0x000000e51c00720c */ /* 0x000fe40003f66270 */
[----:B------:R-:W-:Y:S01]  /*e3c0*/  ISETP.GE.AND P2, PT, R24, R226, PT ;  /* 0x000000e21800720c */ /* 0x000fe20003f46270 */
[----:B------:R-:W-:Y:S01]  /*e3d0*/  FFMA.FTZ R121, R121, -UR6, R74 ;  /* 0x8000000679797c23 */ /* 0x000fe2000801004a */
[----:B------:R-:W-:-:S02]  /*e3e0*/  FSEL R79, R79, -INF , !P5 ;  /* 0xff8000004f4f7808 */ /* 0x000fc40006800000 */
[----:B------:R-:W-:Y:S02]  /*e3f0*/  FSEL R28, R218, -INF , !P4 ;  /* 0xff800000da1c7808 */ /* 0x000fe40006000000 */
[C---:B------:R-:W-:Y:S02]  /*e400*/  ISETP.GE.AND P4, PT, R24.reuse, R228, PT ;  /* 0x000000e41800720c */ /* 0x040fe40003f86270 */
[----:B------:R-:W-:Y:S02]  /*e410*/  ISETP.GE.AND P6, PT, R24, R227, PT ;  /* 0x000000e31800720c */ /* 0x000fe40003fc6270 */
[----:B------:R-:W-:Y:S02]  /*e420*/  FSEL R78, R205, -INF , !P3 ;  /* 0xff800000cd4e7808 */ /* 0x000fe40005800000 */
[----:B------:R-:W-:Y:S02]  /*e430*/  FSEL R241, R79, -INF , !P2 ;  /* 0xff8000004ff17808 */ /* 0x000fe40005000000 */
[----:B------:R-:W-:-:S02]  /*e440*/  IABS R81, R81 ;  /* 0x0000005100517213 */ /* 0x000fc40000000000 */
[----:B------:R-:W-:Y:S02]  /*e450*/  ISETP.GE.AND P3, PT, R24, R229, PT ;  /* 0x000000e51800720c */ /* 0x000fe40003f66270 */
[----:B------:R-:W-:Y:S02]  /*e460*/  ISETP.GT.AND P2, PT, R86, R18, PT ;  /* 0x000000125600720c */ /* 0x000fe40003f44270 */
[----:B------:R-:W-:Y:S02]  /*e470*/  FSEL R24, R177, -INF , !P4 ;  /* 0xff800000b1187808 */ /* 0x000fe40006000000 */
[----:B------:R-:W-:Y:S02]  /*e480*/  FSEL R177, R238, -INF , !P6 ;  /* 0xff800000eeb17808 */ /* 0x000fe40007000000 */
[----:B------:R-:W-:Y:S02]  /*e490*/  ISETP.GE.AND P6, PT, R18, R227, PT ;  /* 0x000000e31200720c */ /* 0x000fe40003fc6270 */
[----:B------:R-:W-:-:S02]  /*e4a0*/  I2FP.F32.S32 R94, R81 ;  /* 0x00000051005e7245 */ /* 0x000fc40000201400 */
[----:B------:R-:W-:Y:S02]  /*e4b0*/  ISETP.GE.AND P5, PT, R18, R226, PT ;  /* 0x000000e21200720c */ /* 0x000fe40003fa6270 */
[----:B------:R-:W-:Y:S01]  /*e4c0*/  FSEL R121, R121, -INF , !P2 ;  /* 0xff80000079797808 */ /* 0x000fe20005000000 */
[----:B------:R-:W-:Y:S01]  /*e4d0*/  FFMA.FTZ R94, R94, -UR6, R75 ;  /* 0x800000065e5e7c23 */ /* 0x000fe2000801004b */
[----:B------:R-:W-:Y:S02]  /*e4e0*/  FSEL R243, R239, -INF , !P6 ;  /* 0xff800000eff37808 */ /* 0x000fe40007000000 */
[----:B------:R-:W-:Y:S02]  /*e4f0*/  FSEL R239, R121, -INF , !P5 ;  /* 0xff80000079ef7808 */ /* 0x000fe40006800000 */
[----:B------:R-:W-:Y:S02]  /*e500*/  IABS R77, R77 ;  /* 0x0000004d004d7213 */ /* 0x000fe40000000000 */
[----:B------:R-:W-:-:S02]  /*e510*/  ISETP.GT.AND P5, PT, R86, R16, PT ;  /* 0x000000105600720c */ /* 0x000fc40003fa4270 */
[----:B------:R-:W-:Y:S02]  /*e520*/  FSEL R97, R201, -INF , !P3 ;  /* 0xff800000c9617808 */ /* 0x000fe40005800000 */
[----:B------:R-:W-:Y:S02]  /*e530*/  ISETP.GE.AND P3, PT, R18, R229, PT ;  /* 0x000000e51200720c */ /* 0x000fe40003f66270 */
[----:B------:R-:W-:Y:S02]  /*e540*/  I2FP.F32.S32 R77, R77 ;  /* 0x0000004d004d7245 */ /* 0x000fe40000201400 */
[----:B------:R-:W-:Y:S02]  /*e550*/  ISETP.GE.AND P2, PT, R16, R226, PT ;  /* 0x000000e21000720c */ /* 0x000fe40003f46270 */
[----:B------:R-:W-:Y:S01]  /*e560*/  FSEL R94, R94, -INF , !P5 ;  /* 0xff8000005e5e7808 */ /* 0x000fe20006800000 */
[----:B------:R-:W-:Y:S01]  /*e570*/  FFMA.FTZ R62, R77, -UR6, R62 ;  /* 0x800000064d3e7c23 */ /* 0x000fe2000801003e */
[----:B------:R-:W-:-:S02]  /*e580*/  FSEL R74, R193, -INF , !P3 ;  /* 0xff800000c14a7808 */ /* 0x000fc40005800000 */
[----:B------:R-:W-:Y:S02]  /*e590*/  FSEL R193, R94, -INF , !P2 ;  /* 0xff8000005ec17808 */ /* 0x000fe40005000000 */
[----:B------:R-:W-:Y:S02]  /*e5a0*/  ISETP.GT.AND P2, PT, R86, R14, PT ;  /* 0x0000000e5600720c */ /* 0x000fe40003f44270 */
[----:B------:R-:W-:Y:S02]  /*e5b0*/  IABS R87, R87 ;  /* 0x0000005700577213 */ /* 0x000fe40000000000 */
[----:B------:R-:W-:Y:S02]  /*e5c0*/  FSEL R213, R62, -INF , !P2 ;  /* 0xff8000003ed57808 */ /* 0x000fe40005000000 */
[----:B------:R-:W-:Y:S02]  /*e5d0*/  I2FP.F32.S32 R62, R87 ;  /* 0x00000057003e7245 */ /* 0x000fe40000201400 */
[----:B------:R-:W-:-:S02]  /*e5e0*/  ISETP.GE.AND P5, PT, R14, R226, PT ;  /* 0x000000e20e00720c */ /* 0x000fc40003fa6270 */
[----:B------:R-:W-:Y:S01]  /*e5f0*/  IABS R179, R179 ;  /* 0x000000b300b37213 */ /* 0x000fe20000000000 */
[----:B------:R-:W-:Y:S01]  /*e600*/  FFMA.FTZ R62, R62, -UR6, R63 ;  /* 0x800000063e3e7c23 */ /* 0x000fe2000801003f */
[----:B------:R-:W-:Y:S02]  /*e610*/  FSEL R213, R213, -INF , !P5 ;  /* 0xff800000d5d57808 */ /* 0x000fe40006800000 */
[----:B------:R-:W-:Y:S02]  /*e620*/  ISETP.GT.AND P5, PT, R86, R12, PT ;  /* 0x0000000c5600720c */ /* 0x000fe40003fa4270 */
[----:B------:R-:W-:Y:S02]  /*e630*/  I2FP.F32.S32 R179, R179 ;  /* 0x000000b300b37245 */ /* 0x000fe40000201400 */
[----:B------:R-:W-:Y:S02]  /*e640*/  ISETP.GE.AND P2, PT, R12, R226, PT ;  /* 0x000000e20c00720c */ /* 0x000fe40003f46270 */
[----:B------:R-:W-:Y:S01]  /*e650*/  FSEL R62, R62, -INF , !P5 ;  /* 0xff8000003e3e7808 */ /* 0x000fe20006800000 */
[----:B------:R-:W-:Y:S01]  /*e660*/  FFMA.FTZ R179, R179, -UR6, R58 ;  /* 0x80000006b3b37c23 */ /* 0x000fe2000801003a */
[----:B------:R-:W-:-:S02]  /*e670*/  IABS R171, R171 ;  /* 0x000000ab00ab7213 */ /* 0x000fc40000000000 */
[----:B------:R-:W-:Y:S02]  /*e680*/  FSEL R211, R62, -INF , !P2 ;  /* 0xff8000003ed37808 */ /* 0x000fe40005000000 */
[----:B------:R-:W-:Y:S02]  /*e690*/  ISETP.GT.AND P2, PT, R86, R8, PT ;  /* 0x000000085600720c */ /* 0x000fe40003f44270 */
[----:B------:R-:W-:Y:S02]  /*e6a0*/  ISETP.GE.AND P4, PT, R18, R228, PT ;  /* 0x000000e41200720c */ /* 0x000fe40003f86270 */
[----:B------:R-:W-:Y:S02]  /*e6b0*/  I2FP.F32.S32 R62, R171 ;  /* 0x000000ab003e7245 */ /* 0x000fe40000201400 */
[----:B------:R-:W-:Y:S02]  /*e6c0*/  ISETP.GE.AND P5, PT, R8, R226, PT ;  /* 0x000000e20800720c */ /* 0x000fe40003fa6270 */
[----:B------:R-:W-:Y:S01]  /*e6d0*/  FSEL R179, R179, -INF , !P2 ;  /* 0xff800000b3b37808 */ /* 0x000fe20005000000 */
[----:B------:R-:W-:Y:S01]  /*e6e0*/  FFMA.FTZ R62, R62, -UR6, R59 ;  /* 0x800000063e3e7c23 */ /* 0x000fe2000801003b */
[----:B------:R-:W-:-:S02]  /*e6f0*/  ISETP.GE.AND P3, PT, R16, R229, PT ;  /* 0x000000e51000720c */ /* 0x000fc40003f66270 */
[----:B------:R-:W-:Y:S02]  /*e700*/  FSEL R18, R209, -INF , !P4 ;  /* 0xff800000d1127808 */ /* 0x000fe40006000000 */
[----:B------:R-:W-:Y:S02]  /*e710*/  ISETP.GE.AND P4, PT, R16, R228, PT ;  /* 0x000000e41000720c */ /* 0x000fe40003f86270 */
[----:B------:R-:W-:Y:S02]  /*e720*/  FSEL R207, R179, -INF , !P5 ;  /* 0xff800000b3cf7808 */ /* 0x000fe40006800000 */
[----:B------:R-:W-:Y:S02]  /*e730*/  IABS R167, R167 ;  /* 0x000000a700a77213 */ /* 0x000fe40000000000 */
[----:B------:R-:W-:Y:S02]  /*e740*/  ISETP.GT.AND P5, PT, R86, R190, PT ;  /* 0x000000be5600720c */ /* 0x000fe40003fa4270 */
[----:B------:R-:W-:-:S02]  /*e750*/  ISETP.GE.AND P6, PT, R16, R227, PT ;  /* 0x000000e31000720c */ /* 0x000fc40003fc6270 */
[----:B------:R-:W-:Y:S02]  /*e760*/  FSEL R75, R183, -INF , !P3 ;  /* 0xff800000b74b7808 */ /* 0x000fe40005800000 */
[----:B------:R-:W-:Y:S02]  /*e770*/  ISETP.GE.AND P3, PT, R14, R229, PT ;  /* 0x000000e50e00720c */ /* 0x000fe40003f66270 */
[----:B------:R-:W-:Y:S02]  /*e780*/  FSEL R16, R206, -INF , !P4 ;  /* 0xff800000ce107808 */ /* 0x000fe40006000000 */
[----:B------:R-:W-:Y:S02]  /*e790*/  ISETP.GE.AND P4, PT, R14, R228, PT ;  /* 0x000000e40e00720c */ /* 0x000fe40003f86270 */
[----:B------:R-:W-:Y:S02]  /*e7a0*/  I2FP.F32.S32 R167, R167 ;  /* 0x000000a700a77245 */ /* 0x000fe40000201400 */
[----:B------:R-:W-:-:S02]  /*e7b0*/  ISETP.GE.AND P2, PT, R190, R226, PT ;  /* 0x000000e2be00720c */ /* 0x000fc40003f46270 */
[----:B------:R-:W-:Y:S01]  /*e7c0*/  FSEL R62, R62, -INF , !P5 ;  /* 0xff8000003e3e7808 */ /* 0x000fe20006800000 */
[----:B------:R-:W-:Y:S01]  /*e7d0*/  FFMA.FTZ R167, R167, -UR6, R46 ;  /* 0x80000006a7a77c23 */ /* 0x000fe2000801002e */
[----:B------:R-:W-:Y:S02]  /*e7e0*/  FSEL R183, R252, -INF , !P6 ;  /* 0xff800000fcb77808 */ /* 0x000fe40007000000 */
[----:B------:R-:W-:Y:S02]  /*e7f0*/  ISETP.GE.AND P6, PT, R14, R227, PT ;  /* 0x000000e30e00720c */ /* 0x000fe40003fc6270 */
        /* <DEDUP_REMOVED lines=16> */
[----:B------:R-:W-:Y:S02]  /*e900*/  ISETP.GE.AND P3, PT, R190, R229, PT ;  /* 0x000000e5be00720c */ /* 0x000fe40003f66270 */
[----:B------:R-:W-:Y:S02]  /*e910*/  I2FP.F32.S32 R83, R83 ;  /* 0x0000005300537245 */ /* 0x000fe40000201400 */
[----:B------:R-:W-:Y:S02]  /*e920*/  ISETP.GE.AND P2, PT, R186, R226, PT ;  /* 0x000000e2ba00720c */ /* 0x000fe40003f46270 */
[----:B------:R-:W-:Y:S01]  /*e930*/  FSEL R62, R62, -INF , !P5 ;  /* 0xff8000003e3e7808 */ /* 0x000fe20006800000 */
[----:B------:R-:W-:Y:S01]  /*e940*/  FFMA.FTZ R83, R83, -UR6, R42 ;  /* 0x8000000653537c23 */ /* 0x000fe2000801002a */
[----:B------:R-:W-:Y:S02]  /*e950*/  FSEL R59, R189, -INF , !P3 ;  /* 0xff800000bd3b7808 */ /* 0x000fe40005800000 */
[----:B------:R-:W-:-:S02]  /*e960*/  FSEL R189, R62, -INF , !P2 ;  /* 0xff8000003ebd7808 */ /* 0x000fc40005000000 */
[----:B------:R-:W-:Y:S02]  /*e970*/  IABS R73, R73 ;  /* 0x0000004900497213 */ /* 0x000fe40000000000 */
[----:B------:R-:W-:Y:S02]  /*e980*/  ISETP.GT.AND P2, PT, R86, R182, PT ;  /* 0x000000b65600720c */ /* 0x000fe40003f44270 */
[----:B------:R-:W-:Y:S02]  /*e990*/  ISETP.GE.AND P3, PT, R188, R229, PT ;  /* 0x000000e5bc00720c */ /* 0x000fe40003f66270 */
[----:B------:R-:W-:Y:S02]  /*e9a0*/  I2FP.F32.S32 R62, R73 ;  /* 0x00000049003e7245 */ /* 0x000fe40000201400 */
[----:B------:R-:W-:Y:S02]  /*e9b0*/  FSEL R237, R250, -INF , !P6 ;  /* 0xff800000faed7808 */ /* 0x000fe40007000000 */
[----:B------:R-:W-:Y:S01]  /*e9c0*/  ISETP.GE.AND P5, PT, R182, R226, PT ;  /* 0x000000e2b600720c */ /* 0x000fe20003fa6270 */
[----:B------:R-:W-:Y:S01]  /*e9d0*/  FFMA.FTZ R62, R62, -UR6, R43 ;  /* 0x800000063e3e7c23 */ /* 0x000fe2000801002b */
[----:B------:R-:W-:-:S02]  /*e9e0*/  FSEL R83, R83, -INF , !P2 ;  /* 0xff80000053537808 */ /* 0x000fc40005000000 */
[----:B------:R-:W-:Y:S02]  /*e9f0*/  ISETP.GE.AND P6, PT, R12, R227, PT ;  /* 0x000000e30c00720c */ /* 0x000fe40003fc6270 */
[----:B------:R-:W-:Y:S02]  /*ea00*/  FSEL R46, R185, -INF , !P3 ;  /* 0xff800000b92e7808 */ /* 0x000fe40005800000 */
[----:B------:R-:W-:Y:S02]  /*ea10*/  ISETP.GE.AND P3, PT, R186, R229, PT ;  /* 0x000000e5ba00720c */ /* 0x000fe40003f66270 */
[----:B------:R-:W-:Y:S02]  /*ea20*/  FSEL R185, R83, -INF , !P5 ;  /* 0xff80000053b97808 */ /* 0x000fe40006800000 */
[----:B------:R-:W-:Y:S02]  /*ea30*/  IABS R69, R69 ;  /* 0x0000004500457213 */ /* 0x000fe40000000000 */
[----:B------:R-:W-:-:S02]  /*ea40*/  FSEL R205, R246, -INF , !P6 ;  /* 0xff800000f6cd7808 */ /* 0x000fc40007000000 */
[----:B------:R-:W-:Y:S02]  /*ea50*/  ISETP.GT.AND P5, PT, R86, R168, PT ;  /* 0x000000a85600720c */ /* 0x000fe40003fa4270 */
        /* <DEDUP_REMOVED lines=9> */
[----:B------:R-:W-:Y:S02]  /*eaf0*/  ISETP.GE.AND P4, PT, R12, R228, PT ;  /* 0x000000e40c00720c */ /* 0x000fe40003f86270 */
[----:B------:R-:W-:Y:S02]  /*eb00*/  FSEL R42, R181, -INF , !P3 ;  /* 0xff800000b52a7808 */ /* 0x000fe40005800000 */
[----:B------:R-:W-:-:S02]  /*eb10*/  FSEL R181, R62, -INF , !P2 ;  /* 0xff8000003eb57808 */ /* 0x000fc40005000000 */
[----:B------:R-:W-:Y:S02]  /*eb20*/  ISETP.GT.AND P2, PT, R86, R130, PT ;  /* 0x000000825600720c */ /* 0x000fe40003f44270 */
[----:B------:R-:W-:Y:S02]  /*eb30*/  FSEL R209, R210, -INF , !P6 ;  /* 0xff800000d2d17808 */ /* 0x000fe40007000000 */
[----:B------:R-:W-:Y:S02]  /*eb40*/  IABS R67, R67 ;  /* 0x0000004300437213 */ /* 0x000fe40000000000 */
[----:B------:R-:W-:Y:S02]  /*eb50*/  FSEL R12, R200, -INF , !P4 ;  /* 0xff800000c80c7808 */ /* 0x000fe40006000000 */
[----:B------:R-:W-:Y:S02]  /*eb60*/  ISETP.GE.AND P6, PT, R188, R227, PT ;  /* 0x000000e3bc00720c */ /* 0x000fe40003fc6270 */
[----:B------:R-:W-:-:S02]  /*eb70*/  ISETP.GE.AND P4, PT, R8, R228, PT ;  /* 0x000000e40800720c */ /* 0x000fc40003f86270 */
[----:B------:R-:W-:Y:S02]  /*eb80*/  FSEL R167, R26, -INF , !P2 ;  /* 0xff8000001aa77808 */ /* 0x000fe40005000000 */
[----:B------:R-:W-:Y:S02]  /*eb90*/  I2FP.F32.S32 R26, R67 ;  /* 0x00000043001a7245 */ /* 0x000fe40000201400 */
[----:B------:R-:W-:Y:S02]  /*eba0*/  FSEL R201, R208, -INF , !P6 ;  /* 0xff800000d0c97808 */ /* 0x000fe40007000000 */
[----:B------:R-:W-:Y:S01]  /*ebb0*/  ISETP.GE.AND P5, PT, R130, R226, PT ;  /* 0x000000e28200720c */ /* 0x000fe20003fa6270 */
[----:B------:R-:W-:Y:S01]  /*ebc0*/  FFMA.FTZ R26, R26, -UR6, R27 ;  /* 0x800000061a1a7c23 */ /* 0x000fe2000801001b */
[----:B------:R-:W-:Y:S02]  /*ebd0*/  FSEL R8, R199, -INF , !P4 ;  /* 0xff800000c7087808 */ /* 0x000fe40006000000 */
[----:B------:R-:W-:-:S02]  /*ebe0*/  ISETP.GE.AND P6, PT, R186, R227, PT ;  /* 0x000000e3ba00720c */ /* 0x000fc40003fc6270 */
[----:B------:R-:W-:Y:S02]  /*ebf0*/  ISETP.GE.AND P4, PT, R190, R228, PT ;  /* 0x000000e4be00720c */ /* 0x000fe40003f86270 */
[----:B------:R-:W-:Y:S02]  /*ec00*/  FSEL R167, R167, -INF , !P5 ;  /* 0xff800000a7a77808 */ /* 0x000fe40006800000 */
[----:B------:R-:W-:Y:S02]  /*ec10*/  IABS R61, R61 ;  /* 0x0000003d003d7213 */ /* 0x000fe40000000000 */
[----:B------:R-:W-:Y:S02]  /*ec20*/  FSEL R199, R112, -INF , !P6 ;  /* 0xff80000070c77808 */ /* 0x000fe40007000000 */
[----:B------:R-:W-:Y:S02]  /*ec30*/  ISETP.GT.AND P5, PT, R86, R92, PT ;  /* 0x0000005c5600720c */ /* 0x000fe40003fa4270 */
[----:B------:R-:W-:-:S02]  /*ec40*/  FSEL R122, R197, -INF , !P4 ;  /* 0xff800000c57a7808 */ /* 0x000fc40006000000 */
[----:B------:R-:W-:Y:S02]  /*ec50*/  ISETP.GE.AND P6, PT, R182, R227, PT ;  /* 0x000000e3b600720c */ /* 0x000fe40003fc6270 */
[----:B------:R-:W-:Y:S02]  /*ec60*/  ISETP.GE.AND P4, PT, R188, R228, PT ;  /* 0x000000e4bc00720c */ /* 0x000fe40003f86270 */
[----:B------:R-:W-:Y:S02]  /*ec70*/  I2FP.F32.S32 R61, R61 ;  /* 0x0000003d003d7245 */ /* 0x000fe40000201400 */
[----:B------:R-:W-:Y:S02]  /*ec80*/  ISETP.GE.AND P2, PT, R92, R226, PT ;  /* 0x000000e25c00720c */ /* 0x000fe40003f46270 */
[----:B------:R-:W-:Y:S01]  /*ec90*/  FSEL R26, R26, -INF , !P5 ;  /* 0xff8000001a1a7808 */ /* 0x000fe20006800000 */
[----:B------:R-:W-:Y:S01]  /*eca0*/  FFMA.FTZ R61, R61, -UR6, R22 ;  /* 0x800000063d3d7c23 */ /* 0x000fe20008010016 */
[----:B------:R-:W-:-:S02]  /*ecb0*/  FSEL R197, R202, -INF , !P6 ;  /* 0xff800000cac57808 */ /* 0x000fc40007000000 */
[----:B------:R-:W-:Y:S02]  /*ecc0*/  FSEL R188, R195, -INF , !P4 ;  /* 0xff800000c3bc7808 */ /* 0x000fe40006000000 */
[----:B------:R-:W-:Y:S02]  /*ecd0*/  ISETP.GE.AND P6, PT, R168, R227, PT ;  /* 0x000000e3a800720c */ /* 0x000fe40003fc6270 */
[----:B------:R-:W-:Y:S02]  /*ece0*/  ISETP.GE.AND P4, PT, R186, R228, PT ;  /* 0x000000e4ba00720c */ /* 0x000fe40003f86270 */
[----:B------:R-:W-:Y:S02]  /*ecf0*/  FSEL R131, R26, -INF , !P2 ;  /* 0xff8000001a837808 */ /* 0x000fe40005000000 */
[----:B------:R-:W-:Y:S02]  /*ed00*/  IABS R65, R65 ;  /* 0x0000004100417213 */ /* 0x000fe40000000000 */
[----:B------:R-:W-:-:S02]  /*ed10*/  ISETP.GT.AND P2, PT, R86, R82, PT ;  /* 0x000000525600720c */ /* 0x000fc40003f44270 */
[----:B------:R-:W-:Y:S02]  /*ed20*/  FSEL R195, R180, -INF , !P6 ;  /* 0xff800000b4c37808 */ /* 0x000fe40007000000 */
[----:B------:R-:W-:Y:S02]  /*ed30*/  FSEL R194, R194, -INF , !P4 ;  /* 0xff800000c2c27808 */ /* 0x000fe40006000000 */
[----:B------:R-:W-:Y:S02]  /*ed40*/  ISETP.GE.AND P6, PT, R130, R227, PT ;  /* 0x000000e38200720c */ /* 0x000fe40003fc6270 */
        /* <DEDUP_REMOVED lines=9> */
[----:B------:R-:W-:-:S02]  /*ede0*/  ISETP.GE.AND P4, PT, R168, R228, PT ;  /* 0x000000e4a800720c */ /* 0x000fc40003f86270 */
[----:B------:R-:W-:Y:S02]  /*edf0*/  IABS R57, R57 ;  /* 0x0000003900397213 */ /* 0x000fe40000000000 */
[----:B------:R-:W-:Y:S01]  /*ee00*/  FSEL R127, R61, -INF , !P5 ;  /* 0xff8000003d7f7808 */ /* 0x000fe20006800000 */
[----:B------:R-:W-:Y:S01]  /*ee10*/  BAR.SYNC.DEFER_BLOCKING 0x0 ;  /* 0x0000000000007b1d */ /* 0x000fe20000010000 */
[----:B------:R-:W-:Y:S02]  /*ee20*/  ISETP.GT.AND P5, PT, R86, R70, PT ;  /* 0x000000465600720c */ /* 0x000fe40003fa4270 */
[----:B------:R-:W-:Y:S02]  /*ee30*/  FSEL R43, R126, -INF , !P3 ;  /* 0xff8000007e2b7808 */ /* 0x000fe40005800000 */
[----:B------:R-:W-:Y:S02]  /*ee40*/  FSEL R175, R175, -INF , !P6 ;  /* 0xff800000afaf7808 */ /* 0x000fe40007000000 */
[----:B------:R-:W-:-:S02]  /*ee50*/  FSEL R126, R173, -INF , !P4 ;  /* 0xff800000ad7e7808 */ /* 0x000fc40006000000 */
[----:B------:R-:W-:Y:S02]  /*ee60*/  ISETP.GE.AND P6, PT, R82, R227, PT ;  /* 0x000000e35200720c */ /* 0x000fe40003fc6270 */
[----:B------:R-:W-:Y:S02]  /*ee70*/  I2FP.F32.S32 R57, R57 ;  /* 0x0000003900397245 */ /* 0x000fe40000201400 */
[----:B------:R-:W-:Y:S02]  /*ee80*/  ISETP.GE.AND P4, PT, R130, R228, PT ;  /* 0x000000e48200720c */ /* 0x000fe40003f86270 */
[----:B------:R-:W-:Y:S01]  /*ee90*/  ISETP.GE.AND P2, PT, R70, R226, PT ;  /* 0x000000e24600720c */ /* 0x000fe20003f46270 */
[----:B------:R-:W-:Y:S01]  /*eea0*/  FFMA.FTZ R10, R57, -UR6, R10 ;  /* 0x80000006390a7c23 */ /* 0x000fe2000801000a */
[----:B------:R-:W-:Y:S02]  /*eeb0*/  FSEL R26, R26, -INF , !P5 ;  /* 0xff8000001a1a7808 */ /* 0x000fe40006800000 */
[----:B------:R-:W-:-:S02]  /*eec0*/  FSEL R173, R120, -INF , !P6 ;  /* 0xff80000078ad7808 */ /* 0x000fc40007000000 */
[----:B------:R-:W-:Y:S02]  /*eed0*/  ISETP.GE.AND P3, PT, R130, R229, PT ;  /* 0x000000e58200720c */ /* 0x000fe40003f66270 */
[----:B------:R-:W-:Y:S02]  /*eee0*/  FSEL R168, R170, -INF , !P4 ;  /* 0xff800000aaa87808 */ /* 0x000fe40006000000 */
[----:B------:R-:W-:Y:S02]  /*eef0*/  ISETP.GE.AND P6, PT, R70, R227, PT ;  /* 0x000000e34600720c */ /* 0x000fe40003fc6270 */
[----:B------:R-:W-:Y:S02]  /*ef00*/  FSEL R123, R26, -INF , !P2 ;  /* 0xff8000001a7b7808 */ /* 0x000fe40005000000 */
[----:B------:R-:W-:Y:S02]  /*ef10*/  ISETP.GE.AND P4, PT, R92, R228, PT ;  /* 0x000000e45c00720c */ /* 0x000fe40003f86270 */
[----:B------:R-:W-:-:S02]  /*ef20*/  ISETP.GT.AND P2, PT, R86, R68, PT ;  /* 0x000000445600720c */ /* 0x000fc40003f44270 */
[----:B------:R-:W-:Y:S02]  /*ef30*/  FSEL R124, R124, -INF , !P3 ;  /* 0xff8000007c7c7808 */ /* 0x000fe40005800000 */
[----:B------:R-:W-:Y:S02]  /*ef40*/  FSEL R171, R104, -INF , !P6 ;  /* 0xff80000068ab7808 */ /* 0x000fe40007000000 */
[----:B------:R-:W-:Y:S02]  /*ef50*/  ISETP.GE.AND P3, PT, R92, R229, PT ;  /* 0x000000e55c00720c */ /* 0x000fe40003f66270 */
[----:B------:R-:W-:Y:S02]  /*ef60*/  FSEL R172, R172, -INF , !P4 ;  /* 0xff800000acac7808 */ /* 0x000fe40006000000 */
[----:B------:R-:W-:Y:S02]  /*ef70*/  ISETP.GE.AND P6, PT, R68, R226, PT ;  /* 0x000000e24400720c */ /* 0x000fe40003fc6270 */
[----:B------:R-:W-:-:S02]  /*ef80*/  FSEL R10, R10, -INF , !P2 ;  /* 0xff8000000a0a7808 */ /* 0x000fc40005000000 */
[-C--:B------:R-:W-:Y:S02]  /*ef90*/  ISETP.GE.AND P4, PT, R82, R228.reuse, PT ;  /* 0x000000e45200720c */ /* 0x080fe40003f86270 */
[----:B------:R-:W-:Y:S02]  /*efa0*/  FSEL R27, R88, -INF , !P3 ;  /* 0xff800000581b7808 */ /* 0x000fe40005800000 */
[----:B------:R-:W-:Y:S01]  /*efb0*/  FSEL R113, R10, -INF , !P6 ;  /* 0xff8000000a717808 */ /* 0x000fe20007000000 */
[----:B------:R-:W-:Y:S01]  /*efc0*/  IMAD.IADD R10, R174, 0x1, -R45 ;  /* 0x00000001ae0a7824 */ /* 0x000fe200078e0a2d */
[----:B------:R-:W-:Y:S01]  /*efd0*/  ISETP.GE.AND P3, PT, R82, R229, PT ;  /* 0x000000e55200720c */ /* 0x000fe20003f66270 */
[----:B------:R-:W-:Y:S01]  /*efe0*/  VIADD R45, R176, 0xffffff78 ;  /* 0xffffff78b02d7836 */ /* 0x000fe20000000000 */
[----:B------:R-:W-:Y:S02]  /*eff0*/  FSEL R128, R98, -INF , !P4 ;  /* 0xff80000062807808 */ /* 0x000fe40006000000 */
[----:B------:R-:W-:-:S02]  /*f000*/  ISETP.GE.AND P4, PT, R70, R228, PT ;  /* 0x000000e44600720c */ /* 0x000fc40003f86270 */
[----:B------:R-:W-:Y:S02]  /*f010*/  FSEL R22, R84, -INF , !P3 ;  /* 0xff80000054167808 */ /* 0x000fe40005800000 */
[----:B------:R-:W-:Y:S02]  /*f020*/  ISETP.GE.AND P3, PT, R70, R229, PT ;  /* 0x000000e54600720c */ /* 0x000fe40003f66270 */
[----:B------:R-:W-:Y:S02]  /*f030*/  FSEL R118, R118, -INF , !P4 ;  /* 0xff80000076767808 */ /* 0x000fe40006000000 */
[----:B------:R-:W-:Y:S02]  /*f040*/  IABS R26, R10 ;  /* 0x0000000a001a7213 */ /* 0x000fe40000000000 */
[----:B------:R-:W-:Y:S02]  /*f050*/  ISETP.GE.AND P4, PT, R68, R228, PT ;  /* 0x000000e44400720c */ /* 0x000fe40003f86270 */
[----:B------:R-:W-:-:S02]  /*f060*/  IABS R251, R251 ;  /* 0x000000fb00fb7213 */ /* 0x000fc40000000000 */
[----:B------:R-:W-:Y:S02]  /*f070*/  FSEL R23, R72, -INF , !P3 ;  /* 0xff80000048177808 */ /* 0x000fe40005800000 */
[----:B------:R-:W-:Y:S02]  /*f080*/  I2FP.F32.S32 R26, R26 ;  /* 0x0000001a001a7245 */ /* 0x000fe40000201400 */
[----:B------:R-:W-:Y:S02]  /*f090*/  ISETP.GE.AND P3, PT, R68, R229, PT ;  /* 0x000000e54400720c */ /* 0x000fe40003f66270 */
[----:B------:R-:W-:Y:S01]  /*f0a0*/  FSEL R104, R80, -INF , !P4 ;  /* 0xff80000050687808 */ /* 0x000fe20006000000 */
[----:B------:R-:W-:Y:S01]  /*f0b0*/  FFMA.FTZ R11, R26, -UR6, R11 ;  /* 0x800000061a0b7c23 */ /* 0x000fe2000801000b */
[----:B------:R-:W-:Y:S02]  /*f0c0*/  I2FP.F32.S32 R251, R251 ;  /* 0x000000fb00fb7245 */ /* 0x000fe40000201400 */
[----:B------:R-:W-:-:S02]  /*f0d0*/  ISETP.GE.AND P4, PT, R66, R228, PT ;  /* 0x000000e44200720c */ /* 0x000fc40003f86270 */
[----:B------:R-:W-:Y:S01]  /*f0e0*/  IABS R41, R41 ;  /* 0x0000002900297213 */ /* 0x000fe20000000000 */
[----:B------:R-:W-:Y:S01]  /*f0f0*/  FFMA.FTZ R6, R251, -UR6, R6 ;  /* 0x80000006fb067c23 */ /* 0x000fe20008010006 */
[----:B------:R-:W-:Y:S02]  /*f100*/  FSEL R55, R55, -INF , !P3 ;  /* 0xff80000037377808 */ /* 0x000fe40005800000 */
[----:B------:R-:W-:Y:S02]  /*f110*/  ISETP.GE.AND P5, PT, R68, R227, PT ;  /* 0x000000e34400720c */ /* 0x000fe40003fa6270 */
[----:B------:R-:W-:Y:S02]  /*f120*/  ISETP.GE.AND P3, PT, R66, R229, PT ;  /* 0x000000e54200720c */ /* 0x000fe40003f66270 */
[----:B------:R-:W-:Y:S02]  /*f130*/  FSEL R102, R102, -INF , !P4 ;  /* 0xff80000066667808 */ /* 0x000fe40006000000 */
[----:B------:R-:W-:-:S02]  /*f140*/  I2FP.F32.S32 R26, R41 ;  /* 0x00000029001a7245 */ /* 0x000fc40000201400 */
[----:B------:R-:W-:Y:S02]  /*f150*/  ISETP.GE.AND P2, PT, R66, R227, PT ;  /* 0x000000e34200720c */ /* 0x000fe40003f46270 */
[----:B------:R-:W-:Y:S01]  /*f160*/  ISETP.GT.AND P6, PT, R86, R66, PT ;  /* 0x000000425600720c */ /* 0x000fe20003fc4270 */
[----:B------:R-:W-:Y:S01]  /*f170*/  FFMA.FTZ R7, R26, -UR6, R7 ;  /* 0x800000061a077c23 */ /* 0x000fe20008010007 */
        /* <DEDUP_REMOVED lines=19> */
[----:B------:R-:W-:Y:S01]  /*f2b0*/  FSEL R103, R103, -INF , !P3 ;  /* 0xff80000067677808 */ /* 0x000fe20005800000 */
[----:B------:R-:W-:Y:S06]  /*f2c0*/  BRA.U !UP0, `(.L_x_340) ;  /* 0x0000000508147547 */ /* 0x000fec000b800000 */
[----:B------:R-:W-:Y:S01]  /*f2d0*/  IMAD.U32 R45, RZ, RZ, UR22 ;  /* 0x00000016ff2d7e24 */ /* 0x000fe2000f8e00ff */
[----:B------:R-:W-:Y:S01]  /*f2e0*/  MOV R51, UR14 ;  /* 0x0000000e00337c02 */ /* 0x000fe20008000f00 */
[----:B------:R-:W-:Y:S01]  /*f2f0*/  IMAD.U32 R41, RZ, RZ, UR22 ;  /* 0x00000016ff297e24 */ /* 0x000fe2000f8e00ff */
[----:B------:R-:W-:Y:S01]  /*f300*/  MOV R11, UR15 ;  /* 0x0000000f000b7c02 */ /* 0x000fe20008000f00 */
[----:B------:R-:W-:Y:S01]  /*f310*/  IMAD.U32 R57, RZ, RZ, UR22 ;  /* 0x00000016ff397e24 */ /* 0x000fe2000f8e00ff */
[----:B------:R-:W-:Y:S01]  /*f320*/  @!P0 IADD3 R45, PT, PT, R45, -0x3, RZ ;  /* 0xfffffffd2d2d8810 */ /* 0x000fe20007ffe0ff */
[----:B------:R-:W-:Y:S01]  /*f330*/  @!P0 VIADD R41, R41, 0xfffffffd ;  /* 0xfffffffd29298836 */ /* 0x000fe20000000000 */
[----:B------:R1:W-:Y:S01]  /*f340*/  @P0 STS.128 [R225+0x2000], RZ ;  /* 0x002000ffe1000388 */ /* 0x0003e20000000c00 */
[----:B------:R-:W-:Y:S01]  /*f350*/  @!P0 VIADD R57, R57, 0xfffffffd ;  /* 0xfffffffd39398836 */ /* 0x000fe20000000000 */
[----:B------:R-:W-:Y:S01]  /*f360*/  BSSY.RECONVERGENT B0, `(.L_x_341) ;  /* 0x000003a000007945 */ /* 0x000fe20003800200 */
[----:B------:R-:W-:-:S04]  /*f370*/  @!P0 IMAD.WIDE.U32 R6, R45, UR14, RZ ;  /* 0x0000000e2d068c25 */ /* 0x000fc8000f8e00ff */
[----:B------:R-:W-:-:S04]  /*f380*/  @!P0 IMAD.WIDE.U32 R64, R41, UR14, RZ ;  /* 0x0000000e29408c25 */ /* 0x000fc8000f8e00ff */
[----:B------:R-:W-:Y:S02]  /*f390*/  @!P0 IMAD R45, R45, UR15, R7 ;  /* 0x0000000f2d2d8c24 */ /* 0x000fe4000f8e0207 */
[----:B------:R-:W-:Y:S02]  /*f3a0*/  @!P0 IMAD R41, R41, UR15, R65 ;  /* 0x0000000f29298c24 */ /* 0x000fe4000f8e0241 */
[C---:B------:R-:W-:Y:S01]  /*f3b0*/  @!P0 IMAD.SHL.U32 R26, R6.reuse, 0x80, RZ ;  /* 0x00000080061a8824 */ /* 0x040fe200078e00ff */
[----:B------:R-:W-:Y:S01]  /*f3c0*/  @!P0 SHF.L.U64.HI R45, R6, 0x7, R45 ;  /* 0x00000007062d8819 */ /* 0x000fe2000001022d */
[----:B------:R-:W-:Y:S01]  /*f3d0*/  IMAD.U32 R53, RZ, RZ, UR14 ;  /* 0x0000000eff357e24 */ /* 0x000fe2000f8e00ff */
[C---:B------:R-:W-:Y:S01]  /*f3e0*/  @!P0 SHF.L.U32 R6, R64.reuse, 0x7, RZ ;  /* 0x0000000740068819 */ /* 0x040fe200000006ff */
[----:B------:R-:W-:Y:S01]  /*f3f0*/  IMAD.U32 R7, RZ, RZ, UR14 ;  /* 0x0000000eff077e24 */ /* 0x000fe2000f8e00ff */
[----:B------:R-:W-:Y:S01]  /*f400*/  @!P0 SHF.L.U64.HI R41, R64, 0x7, R41 ;  /* 0x0000000740298819 */ /* 0x000fe20000010229 */
[----:B------:R-:W-:Y:S01]  /*f410*/  @!P0 IMAD.WIDE.U32 R64, R57, UR14, RZ ;  /* 0x0000000e39408c25 */ /* 0x000fe2000f8e00ff */
[----:B------:R-:W-:-:S02]  /*f420*/  @!P0 LEA R51, P3, R51, R26, 0x5 ;  /* 0x0000001a33338211 */ /* 0x000fc400078628ff */
[----:B------:R-:W-:Y:S01]  /*f430*/  @!P0 LEA R53, P2, R53, R6, 0x6 ;  /* 0x0000000635358211 */ /* 0x000fe200078430ff */
[----:B------:R-:W-:Y:S01]  /*f440*/  IMAD.U32 R26, RZ, RZ, UR14 ;  /* 0x0000000eff1a7e24 */ /* 0x000fe2000f8e00ff */
[----:B------:R-:W-:Y:S01]  /*f450*/  MOV R6, UR15 ;  /* 0x0000000f00067c02 */ /* 0x000fe20008000f00 */
[----:B------:R-:W-:Y:S01]  /*f460*/  @!P0 IMAD R57, R57, UR15, R65 ;  /* 0x0000000f39398c24 */ /* 0x000fe2000f8e0241 */
[----:B------:R-:W-:Y:S02]  /*f470*/  @!P0 LEA R66, P4, R64, R223, 0x8 ;  /* 0x000000df40428211 */ /* 0x000fe400078840ff */
[----:B------:R-:W-:Y:S02]  /*f480*/  @!P0 LEA.HI.X R11, R26, R45, R11, 0x5, P3 ;  /* 0x0000002d1a0b8211 */ /* 0x000fe400018f2c0b */
[----:B------:R-:W-:Y:S02]  /*f490*/  @!P0 LEA R70, P3, R51, R223, 0x1 ;  /* 0x000000df33468211 */ /* 0x000fe400078608ff */
[----:B------:R-:W-:-:S02]  /*f4a0*/  @!P0 LEA.HI.X R6, R7, R41, R6, 0x6, P2 ;  /* 0x0000002907068211 */ /* 0x000fc400010f3406 */
        /* <DEDUP_REMOVED lines=20> */
[----:B------:R-:W-:-:S04]  /*f5f0*/  UIADD3 UR4, UPT, UPT, UR22, -0x3, URZ ;  /* 0xfffffffd16047890 */ /* 0x000fc8000fffe0ff */
[----:B------:R-:W-:-:S04]  /*f600*/  UIMAD.WIDE.U32 UR8, UR4, UR14, URZ ;  /* 0x0000000e040872a5 */ /* 0x000fc8000f8e00ff */
[----:B------:R-:W-:Y:S02]  /*f610*/  UIMAD UR4, UR4, UR15, UR9 ;  /* 0x0000000f040472a4 */ /* 0x000fe4000f8e0209 */
[----:B------:R-:W-:Y:S02]  /*f620*/  USHF.L.U32 UR12, UR8, 0x7, URZ ;  /* 0x00000007080c7899 */ /* 0x000fe400080006ff */
[----:B------:R-:W-:Y:S02]  /*f630*/  USHF.L.U64.HI UR13, UR8, 0x7, UR4 ;  /* 0x00000007080d7899 */ /* 0x000fe40008010204 */
        /* <DEDUP_REMOVED lines=12> */
.L_x_342:
[----:B------:R-:W-:Y:S05]  /*f700*/  BSYNC.RECONVERGENT B0 ;  /* 0x0000000000007941 */ /* 0x000fea0003800200 */
.L_x_341:
[----:B------:R-:W0:Y:S02]  /*f710*/  LDGDEPBAR ;  /* 0x00000000000079af */ /* 0x000e240000000000 */
.L_x_340:
[----:B------:R-:W-:Y:S01]  /*f720*/  FMNMX3.FTZ R6, R36, R4, R116, !PT ;  /* 0x0000000424067276 */ /* 0x000fe20007810074 */
[----:B------:R-:W-:-:S03]  /*f730*/  UISETP.GT.U32.AND UP0, UPT, UR11, UR19, UPT ;  /* 0x000000130b00728c */ /* 0x000fc6000bf04070 */
[----:B------:R-:W-:-:S04]  /*f740*/  FMNMX3.FTZ R6, R6, R166, R49, !PT ;  /* 0x000000a606067276 */ /* 0x000fc80007810031 */
[----:B------:R-:W-:-:S04]  /*f750*/  FMNMX3.FTZ R6, R6, R60, R35, !PT ;  /* 0x0000003c06067276 */ /* 0x000fc80007810023 */
[----:B------:R-:W-:Y:S01]  /*f760*/  FMNMX3.FTZ R6, R6, R108, R109, !PT ;  /* 0x0000006c06067276 */ /* 0x000fe2000781006d */
[----:B------:R-:W-:-:S03]  /*f770*/  @UP0 UIADD3 UR22, UPT, UPT, UR22, -0x3, URZ ;  /* 0xfffffffd16160890 */ /* 0x000fc6000fffe0ff */
        /* <DEDUP_REMOVED lines=11> */
[----:B------:R-:W-:-:S05]  /*f830*/  FMNMX3.FTZ R6, R6, R164, R39, !PT ;  /* 0x000000a406067276 */ /* 0x000fca0007810027 */
[----:B------:R-:W3:Y:S02]  /*f840*/  SHFL.BFLY PT, R11, R6, 0x2, 0x1f ;  /* 0x0c401f00060b7f89 */ /* 0x000ee400000e0000 */
[----:B---3--:R-:W-:-:S05]  /*f850*/  FMNMX.FTZ R11, R6, R11, !PT ;  /* 0x0000000b060b7209 */ /* 0x008fca0007810000 */
[----:B------:R-:W3:Y:S02]  /*f860*/  SHFL.BFLY PT, R92, R11, 0x1, 0x1f ;  /* 0x0c201f000b5c7f89 */ /* 0x000ee400000e0000 */
[----:B---3--:R-:W-:Y:S02]  /*f870*/  FMNMX.FTZ R92, R11, R92, !PT ;  /* 0x0000005c0b5c7209 */ /* 0x008fe40007810000 */
[----:B------:R-:W-:Y:S02]  /*f880*/  FMNMX3.FTZ R11, R3, R100, R96, !PT ;  /* 0x00000064030b7276 */ /* 0x000fe40007810060 */
[C---:B------:R-:W-:Y:S01]  /*f890*/  FSETP.NEU.FTZ.AND P4, PT, R92.reuse, -INF , PT ;  /* 0xff8000005c00780b */ /* 0x040fe20003f9d000 */
[----:B------:R-:W-:Y:S01]  /*f8a0*/  FMUL.FTZ R7, R92, UR5 ;  /* 0x000000055c077c20 */ /* 0x000fe20008410000 */
[----:B------:R-:W-:-:S04]  /*f8b0*/  FMNMX3.FTZ R11, R11, R56, R54, !PT ;  /* 0x000000380b0b7276 */ /* 0x000fc80007810036 */
[----:B------:R-:W-:Y:S02]  /*f8c0*/  FMNMX3.FTZ R11, R11, R52, R50, !PT ;  /* 0x000000340b0b7276 */ /* 0x000fe40007810032 */
[----:B------:R-:W-:Y:S02]  /*f8d0*/  FSEL R7, R7, RZ, P4 ;  /* 0x000000ff07077208 */ /* 0x000fe40002000000 */
[----:B------:R-:W-:-:S03]  /*f8e0*/  FMNMX3.FTZ R11, R11, R48, R44, !PT ;  /* 0x000000300b0b7276 */ /* 0x000fc6000781002c */
[--C-:B------:R-:W-:Y:S01]  /*f8f0*/  FFMA.FTZ R106, R4, UR5, -R7.reuse ;  /* 0x00000005046a7c23 */ /* 0x100fe20008010807 */
[----:B------:R-:W-:Y:S01]  /*f900*/  FMNMX3.FTZ R11, R11, R40, R34, !PT ;  /* 0x000000280b0b7276 */ /* 0x000fe20007810022 */
[--C-:B------:R-:W-:Y:S01]  /*f910*/  FFMA.FTZ R80, R90, UR5, -R7.reuse ;  /* 0x000000055a507c23 */ /* 0x100fe20008010807 */
[----:B------:R-:W-:Y:S01]  /*f920*/  FFMA.FTZ R79, R91, UR5, -R7 ;  /* 0x000000055b4f7c23 */ /* 0x000fe20008010807 */
[----:B------:R-:W-:Y:S01]  /*f930*/  FMNMX3.FTZ R90, R2, R105, R89, !PT ;  /* 0x00000069025a7276 */ /* 0x000fe20007810059 */
[--C-:B------:R-:W-:Y:S01]  /*f940*/  FFMA.FTZ R86, R60, UR5, -R7.reuse ;  /* 0x000000053c567c23 */ /* 0x100fe20008010807 */
[----:B------:R-:W-:Y:S01]  /*f950*/  FMNMX3.FTZ R11, R11, R32, R30, !PT ;  /* 0x000000200b0b7276 */ /* 0x000fe2000781001e */
[----:B------:R-:W-:Y:S01]  /*f960*/  FFMA.FTZ R76, R74, UR5, -R7 ;  /* 0x000000054a4c7c23 */ /* 0x000fe20008010807 */
[----:B------:R-:W-:Y:S01]  /*f970*/  FMNMX3.FTZ R90, R90, R33, R101, !PT ;  /* 0x000000215a5a7276 */ /* 0x000fe20007810065 */
[--C-:B------:R-:W-:Y:S01]  /*f980*/  FFMA.FTZ R73, R63, UR5, -R7.reuse ;  /* 0x000000053f497c23 */ /* 0x100fe20008010807 */
[----:B------:R-:W-:Y:S01]  /*f990*/  FMNMX3.FTZ R11, R11, R28, R24, !PT ;  /* 0x0000001c0b0b7276 */ /* 0x000fe20007810018 */
[----:B-1----:R-:W-:Y:S01]  /*f9a0*/  FFMA.FTZ R71, R59, UR5, -R7 ;  /* 0x000000053b477c23 */ /* 0x002fe20008010807 */
[----:B------:R-:W-:Y:S01]  /*f9b0*/  FMNMX3.FTZ R90, R90, R31, R99, !PT ;  /* 0x0000001f5a5a7276 */ /* 0x000fe20007810063 */
[--C-:B------:R-:W-:Y:S01]  /*f9c0*/  FFMA.FTZ R98, R116, UR5, -R7.reuse ;  /* 0x0000000574627c23 */ /* 0x100fe20008010807 */
[----:B------:R-:W-:Y:S01]  /*f9d0*/  FMNMX3.FTZ R11, R11, R18, R16, !PT ;  /* 0x000000120b0b7276 */ /* 0x000fe20007810010 */
        /* <DEDUP_REMOVED lines=34> */
[--C-:B--2---:R-:W-:Y:S01]  /*fc00*/  FFMA.FTZ R65, R27, UR5, -R7.reuse ;  /* 0x000000051b417c23 */ /* 0x104fe20008010807 */
[----:B------:R-:W-:Y:S01]  /*fc10*/  FFMA.FTZ R64, R22, UR5, -R7 ;  /* 0x0000000516407c23 */ /* 0x000fe20008010807 */
[----:B------:R-:W1:Y:S01]  /*fc20*/  SHFL.BFLY PT, R11, R6, 0x2, 0x1f ;  /* 0x0c401f00060b7f89 */ /* 0x000e6200000e0000 */
[----:B------:R-:W-:Y:S01]  /*fc30*/  FMNMX3.FTZ R90, R90, R179, R175, !PT ;  /* 0x000000b35a5a7276 */ /* 0x000fe200078100af */
[--C-:B------:R-:W-:Y:S01]  /*fc40*/  FFMA.FTZ R63, R23, UR5, -R7.reuse ;  /* 0x00000005173f7c23 */ /* 0x100fe20008010807 */
[--C-:B------:R-:W-:Y:S01]  /*fc50*/  FFMA.FTZ R62, R55, UR5, -R7.reuse ;  /* 0x00000005373e7c23 */ /* 0x100fe20008010807 */
[----:B------:R-:W-:Y:S01]  /*fc60*/  FFMA.FTZ R61, R10, UR5, -R7 ;  /* 0x000000050a3d7c23 */ /* 0x000fe20008010807 */
[----:B------:R-:W-:Y:S01]  /*fc70*/  FMNMX3.FTZ R90, R90, R173, R171, !PT ;  /* 0x000000ad5a5a7276 */ /* 0x000fe200078100ab */
[--C-:B------:R-:W-:Y:S01]  /*fc80*/  FFMA.FTZ R60, R164, UR5, -R7.reuse ;  /* 0x00000005a43c7c23 */ /* 0x100fe20008010807 */
[----:B------:R-:W-:Y:S01]  /*fc90*/  FFMA.FTZ R59, R39, UR5, -R7 ;  /* 0x00000005273b7c23 */ /* 0x000fe20008010807 */
[----:B------:R-:W-:Y:S01]  /*fca0*/  FSEL R23, R92, RZ, P4 ;  /* 0x000000ff5c177208 */ /* 0x000fe20002000000 */
[----:B------:R-:W-:Y:S01]  /*fcb0*/  MUFU.EX2 R106, R106 ;  /* 0x0000006a006a7308 */ /* 0x000fe20000000800 */
[----:B------:R-:W-:-:S04]  /*fcc0*/  FMNMX3.FTZ R90, R90, R121, R117, !PT ;  /* 0x000000795a5a7276 */ /* 0x000fc80007810075 */
[----:B------:R-:W-:-:S03]  /*fcd0*/  FMNMX3.FTZ R90, R90, R38, R115, !PT ;  /* 0x000000265a5a7276 */ /* 0x000fc60007810073 */
[----:B------:R-:W-:Y:S02]  /*fce0*/  MUFU.EX2 R98, R98 ;  /* 0x0000006200627308 */ /* 0x000fe40000000800 */
[----:B------:R-:W2:Y:S01]  /*fcf0*/  SHFL.BFLY PT, R7, R90, 0x2, 0x1f ;  /* 0x0c401f005a077f89 */ /* 0x000ea200000e0000 */
[----:B-1----:R-:W-:-:S05]  /*fd00*/  FMNMX.FTZ R4, R6, R11, !PT ;  /* 0x0000000b06047209 */ /* 0x002fca0007810000 */
[----:B------:R-:W-:Y:S01]  /*fd10*/  MUFU.EX2 R88, R88 ;  /* 0x0000005800587308 */ /* 0x000fe20000000800 */
[----:B------:R-:W1:Y:S07]  /*fd20*/  SHFL.BFLY PT, R91, R4, 0x1, 0x1f ;  /* 0x0c201f00045b7f89 */ /* 0x000e6e00000e0000 */
[----:B------:R-:W-:Y:S08]  /*fd30*/  MUFU.EX2 R87, R87 ;  /* 0x0000005700577308 */ /* 0x000ff00000000800 */
[----:B------:R-:W-:Y:S01]  /*fd40*/  MUFU.EX2 R86, R86 ;  /* 0x0000005600567308 */ /* 0x000fe20000000800 */
[----:B--2---:R-:W-:-:S05]  /*fd50*/  FMNMX.FTZ R90, R90, R7, !PT ;  /* 0x000000075a5a7209 */ /* 0x004fca0007810000 */
[----:B------:R-:W2:Y:S02]  /*fd60*/  SHFL.BFLY PT, R11, R90, 0x1, 0x1f ;  /* 0x0c201f005a0b7f89 */ /* 0x000ea400000e0000 */
[----:B------:R-:W-:Y:S01]  /*fd70*/  MUFU.EX2 R85, R85 ;  /* 0x0000005500557308 */ /* 0x000fe20000000800 */
[----:B-1----:R-:W-:Y:S02]  /*fd80*/  FMNMX.FTZ R91, R4, R91, !PT ;  /* 0x0000005b045b7209 */ /* 0x002fe40007810000 */
[----:B------:R-:W-:Y:S02]  /*fd90*/  FMNMX3.FTZ R4, R0, R93, R25, !PT ;  /* 0x0000005d00047276 */ /* 0x000fe40007810019 */
[C---:B------:R-:W-:Y:S01]  /*fda0*/  FSETP.NEU.FTZ.AND P3, PT, R91.reuse, -INF , PT ;  /* 0xff8000005b00780b */ /* 0x040fe20003f7d000 */
[----:B------:R-:W-:Y:S01]  /*fdb0*/  FMUL.FTZ R97, R91, UR5 ;  /* 0x000000055b617c20 */ /* 0x000fe20008410000 */
[----:B------:R-:W-:Y:S01]  /*fdc0*/  FMNMX3.FTZ R4, R4, R9, R5, !PT ;  /* 0x0000000904047276 */ /* 0x000fe20007810005 */
[----:B------:R-:W-:Y:S03]  /*fdd0*/  MUFU.EX2 R84, R84 ;  /* 0x0000005400547308 */ /* 0x000fe60000000800 */
[----:B------:R-:W-:-:S02]  /*fde0*/  FMNMX3.FTZ R4, R4, R13, R19, !PT ;  /* 0x0000000d04047276 */ /* 0x000fc40007810013 */
[----:B------:R-:W-:Y:S02]  /*fdf0*/  FSEL R97, R97, RZ, P3 ;  /* 0x000000ff61617208 */ /* 0x000fe40001800000 */
[----:B------:R-:W-:Y:S01]  /*fe00*/  FMNMX3.FTZ R4, R4, R17, R20, !PT ;  /* 0x0000001104047276 */ /* 0x000fe20007810014 */
[----:B------:R-:W-:Y:S02]  /*fe10*/  MUFU.EX2 R83, R83 ;  /* 0x0000005300537308 */ /* 0x000fe40000000800 */
[----:B------:R-:W-:Y:S01]  /*fe20*/  FFMA.FTZ R49, R34, UR5, -R97 ;  /* 0x0000000522317c23 */ /* 0x000fe20008010861 */
[----:B------:R-:W-:Y:S01]  /*fe30*/  FMNMX3.FTZ R4, R4, R21, R247, !PT ;  /* 0x0000001504047276 */ /* 0x000fe200078100f7 */
[--C-:B------:R-:W-:Y:S01]  /*fe40*/  FFMA.FTZ R95, R100, UR5, -R97.reuse ;  /* 0x00000005645f7c23 */ /* 0x100fe20008010861 */
[----:B--2---:R-:W-:Y:S01]  /*fe50*/  FMNMX.FTZ R90, R90, R11, !PT ;  /* 0x0000000b5a5a7209 */ /* 0x004fe20007810000 */
[----:B------:R-:W-:Y:S01]  /*fe60*/  FFMA.FTZ R42, R8, UR5, -R97 ;  /* 0x00000005082a7c23 */ /* 0x000fe20008010861 */
[----:B------:R-:W-:Y:S01]  /*fe70*/  FMNMX3.FTZ R4, R4, R169, R165, !PT ;  /* 0x000000a904047276 */ /* 0x000fe200078100a5 */
[----:B------:R-:W-:Y:S01]  /*fe80*/  FFMA.FTZ R53, R50, UR5, -R97 ;  /* 0x0000000532357c23 */ /* 0x000fe20008010861 */
[C---:B------:R-:W-:Y:S01]  /*fe90*/  FSETP.NEU.FTZ.AND P2, PT, R90.reuse, -INF , PT ;  /* 0xff8000005a00780b */ /* 0x040fe20003f5d000 */
[----:B------:R-:W-:Y:S01]  /*fea0*/  FMUL.FTZ R114, R90, UR5 ;  /* 0x000000055a727c20 */ /* 0x000fe20008410000 */
[----:B------:R-:W-:Y:S01]  /*feb0*/  FMNMX3.FTZ R4, R4, R187, R241, !PT ;  /* 0x000000bb04047276 */ /* 0x000fe200078100f1 */
[--C-:B------:R-:W-:Y:S01]  /*fec0*/  FFMA.FTZ R47, R30, UR5, -R97.reuse ;  /* 0x000000051e2f7c23 */ /* 0x100fe20008010861 */
[--C-:B------:R-:W-:Y:S01]  /*fed0*/  FFMA.FTZ R43, R16, UR5, -R97.reuse ;  /* 0x00000005102b7c23 */ /* 0x100fe20008010861 */
[----:B------:R-:W-:Y:S01]  /*fee0*/  FFMA.FTZ R57, R96, UR5, -R97 ;  /* 0x0000000560397c23 */ /* 0x000fe20008010861 */
[----:B------:R-:W-:Y:S01]  /*fef0*/  FMNMX3.FTZ R4, R4, R239, R193, !PT ;  /* 0x000000ef04047276 */ /* 0x000fe200078100c1 */
[--C-:B------:R-:W-:Y:S01]  /*ff00*/  FFMA.FTZ R50, R32, UR5, -R97.reuse ;  /* 0x0000000520327c23 */ /* 0x100fe20008010861 */
[----:B------:R-:W-:Y:S01]  /*ff10*/  FSEL R114, R114, RZ, P2 ;  /* 0x000000ff72727208 */ /* 0x000fe20001000000 */
[----:B------:R-:W-:Y:S01]  /*ff20*/  FFMA.FTZ R58, R56, UR5, -R97 ;  /* 0x00000005383a7c23 */ /* 0x000fe20008010861 */
[----:B------:R-:W-:Y:S01]  /*ff30*/  FMNMX3.FTZ R4, R4, R213, R211, !PT ;  /* 0x000000d504047276 */ /* 0x000fe200078100d3 */
[----:B------:R-:W-:Y:S01]  /*ff40*/  FFMA.FTZ R55, R54, UR5, -R97 ;  /* 0x0000000536377c23 */ /* 0x000fe20008010861 */
[----:B------:R-:W-:Y:S01]  /*ff50*/  FSEL R16, R91, RZ, P3 ;  /* 0x000000ff5b107208 */ /* 0x000fe20001800000 */
[--C-:B------:R-:W-:Y:S01]  /*ff60*/  FFMA.FTZ R34, R89, UR5, -R114.reuse ;  /* 0x0000000559227c23 */ /* 0x100fe20008010872 */
[----:B------:R-:W-:Y:S01]  /*ff70*/  FMNMX3.FTZ R4, R4, R207, R203, !PT ;  /* 0x000000cf04047276 */ /* 0x000fe200078100cb */
[--C-:B------:R-:W-:Y:S01]  /*ff80*/  FFMA.FTZ R30, R99, UR5, -R114.reuse ;  /* 0x00000005631e7c23 */ /* 0x100fe20008010872 */
[--C-:B------:R-:W-:Y:S01]  /*ff90*/  FFMA.FTZ R96, R105, UR5, -R114.reuse ;  /* 0x0000000569607c23 */ /* 0x100fe20008010872 */
[--C-:B------:R-:W-:Y:S01]  /*ffa0*/  FFMA.FTZ R33, R33, UR5, -R114.reuse ;  /* 0x0000000521217c23 */ /* 0x100fe20008010872 */
[----:B------:R-:W-:Y:S01]  /*ffb0*/  FMNMX3.FTZ R4, R4, R191, R189, !PT ;  /* 0x000000bf04047276 */ /* 0x000fe200078100bd */
[----:B------:R-:W-:Y:S01]  /*ffc0*/  FFMA.FTZ R32, R101, UR5, -R114 ;  /* 0x0000000565207c23 */ /* 0x000fe20008010872 */
[----:B------:R-:W-:Y:S01]  /*ffd0*/  FADD.FTZ R101, R3, -R16 ;  /* 0x8000001003657221 */ /* 0x000fe20000010000 */
[----:B------:R-:W-:Y:S01]  /*ffe0*/  MUFU.EX2 R34, R34 ;  /* 0x0000002200227308 */ /* 0x000fe20000000800 */
[----:B------:R-:W-:Y:S01]  /*fff0*/  FMNMX3.FTZ R4, R4, R185, R181, !PT ;  /* 0x000000b904047276 */ /* 0x000fe200078100b5 */
[--C-:B------:R-:W-:Y:S01]  /*10000*/  FFMA.FTZ R54, R48, UR5, -R97.reuse ;  /* 0x0000000530367c23 */ /* 0x100fe20008010861 */
[----:B------:R-:W-:Y:S01]  /*10010*/  FMUL.FTZ R101, R101, UR5 ;  /* 0x0000000565657c20 */ /* 0x000fe20008410000 */
[----:B------:R-:W-:Y:S01]  /*10020*/  FFMA.FTZ R51, R44, UR5, -R97 ;  /* 0x000000052c337c23 */ /* 0x000fe20008010861 */
[----:B------:R-:W-:Y:S01]  /*10030*/  FMNMX3.FTZ R4, R4, R167, R131, !PT ;  /* 0x000000a704047276 */ /* 0x000fe20007810083 */
[--C-:B------:R-:W-:Y:S01]  /*10040*/  FFMA.FTZ R48, R28, UR5, -R97.reuse ;  /* 0x000000051c307c23 */ /* 0x100fe20008010861 */
[----:B------:R-:W-:Y:S01]  /*10050*/  FFMA.FTZ R45, R24, UR5, -R97 ;  /* 0x00000005182d7c23 */ /* 0x000fe20008010861 */
[----:B------:R-:W1:Y:S01]  /*10060*/  MUFU.EX2 R96, R96 ;  /* 0x0000006000607308 */ /* 0x000e620000000800 */
[----:B------:R-:W-:Y:S01]  /*10070*/  FMNMX3.FTZ R4, R4, R127, R123, !PT ;  /* 0x0000007f04047276 */ /* 0x000fe2000781007b */
[--C-:B------:R-:W-:Y:S01]  /*10080*/  FFMA.FTZ R44, R14, UR5, -R97.reuse ;  /* 0x000000050e2c7c23 */ /* 0x100fe20008010861 */
[----:B------:R-:W-:Y:S01]  /*10090*/  FFMA.FTZ R41, R12, UR5, -R97 ;  /* 0x000000050c297c23 */ /* 0x000fe20008010861 */
[--C-:B------:R-:W-:Y:S01]  /*100a0*/  FFMA.FTZ R28, R15, UR5, -R114.reuse ;  /* 0x000000050f1c7c23 */ /* 0x100fe20008010872 */
[----:B------:R-:W-:Y:S01]  /*100b0*/  FMNMX3.FTZ R4, R4, R113, R111, !PT ;  /* 0x0000007104047276 */ /* 0x000fe2000781006f */
[----:B------:R-:W-:Y:S01]  /*100c0*/  FFMA.FTZ R46, R18, UR5, -R97 ;  /* 0x00000005122e7c23 */ /* 0x000fe20008010861 */
[--C-:B------:R-:W-:Y:S01]  /*100d0*/  FFMA.FTZ R31, R31, UR5, -R114.reuse ;  /* 0x000000051f1f7c23 */ /* 0x100fe20008010872 */
[----:B------:R-:W-:Y:S01]  /*100e0*/  MUFU.EX2 R33, R33 ;  /* 0x0000002100217308 */ /* 0x000fe20000000800 */
[----:B------:R-:W-:Y:S01]  /*100f0*/  FMNMX3.FTZ R4, R4, R107, R103, !PT ;  /* 0x0000006b04047276 */ /* 0x000fe20007810067 */
[--C-:B------:R-:W-:Y:S01]  /*10100*/  FFMA.FTZ R29, R29, UR5, -R114.reuse ;  /* 0x000000051d1d7c23 */ /* 0x100fe20008010872 */
[--C-:B------:R-:W-:Y:S01]  /*10110*/  FFMA.FTZ R56, R52, UR5, -R97.reuse ;  /* 0x0000000534387c23 */ /* 0x100fe20008010861 */
[--C-:B------:R-:W-:Y:S01]  /*10120*/  FFMA.FTZ R39, R122, UR5, -R97.reuse ;  /* 0x000000057a277c23 */ /* 0x100fe20008010861 */
[--C-:B------:R-:W-:Y:S01]  /*10130*/  FFMA.FTZ R120, R129, UR5, -R114.reuse ;  /* 0x0000000581787c23 */ /* 0x100fe20008010872 */
[----:B------:R-:W2:Y:S01]  /*10140*/  SHFL.BFLY PT, R7, R4, 0x2, 0x1f ;  /* 0x0c401f0004077f89 */ /* 0x000ea200000e0000 */
[--C-:B------:R-:W-:Y:S01]  /*10150*/  FFMA.FTZ R116, R249, UR5, -R114.reuse ;  /* 0x00000005f9747c23 */ /* 0x100fe20008010872 */
[----:B------:R-:W3:Y:S01]  /*10160*/  MUFU.EX2 R32, R32 ;  /* 0x0000002000207308 */ /* 0x000ee20000000800 */
[----:B-1----:R-:W-:Y:S01]  /*10170*/  F2FP.F16.F32.PACK_AB R12, R34, R96 ;  /* 0x00000060220c723e */ /* 0x002fe200000000ff */
        /* <DEDUP_REMOVED lines=15> */
[----:B---3--:R-:W-:Y:S01]  /*10270*/  F2FP.F16.F32.PACK_AB R14, R32, R33 ;  /* 0x00000021200e723e */ /* 0x008fe200000000ff */
[--C-:B------:R-:W-:Y:S01]  /*10280*/  FFMA.FTZ R195, R195, UR5, -R114.reuse ;  /* 0x00000005c3c37c23 */ /* 0x100fe20008010872 */
[--C-:B------:R-:W-:Y:S01]  /*10290*/  FFMA.FTZ R40, R188, UR5, -R97.reuse ;  /* 0x00000005bc287c23 */ /* 0x100fe20008010861 */
[--C-:B------:R-:W-:Y:S01]  /*102a0*/  FFMA.FTZ R35, R194, UR5, -R97.reuse ;  /* 0x00000005c2237c23 */ /* 0x100fe20008010861 */
[--C-:B------:R-:W-:Y:S01]  /*102b0*/  FFMA.FTZ R112, R112, UR5, -R97.reuse ;  /* 0x0000000570707c23 */ /* 0x100fe20008010861 */
[----:B--2---:R-:W-:Y:S01]  /*102c0*/  FMNMX.FTZ R4, R4, R7, !PT ;  /* 0x0000000704047209 */ /* 0x004fe20007810000 */
[--C-:B------:R-:W-:Y:S01]  /*102d0*/  FFMA.FTZ R168, R168, UR5, -R97.reuse ;  /* 0x00000005a8a87c23 */ /* 0x100fe20008010861 */
[----:B------:R-:W-:Y:S01]  /*102e0*/  MUFU.EX2 R58, R58 ;  /* 0x0000003a003a7308 */ /* 0x000fe20000000800 */
[--C-:B------:R-:W-:Y:S01]  /*102f0*/  FFMA.FTZ R128, R128, UR5, -R97.reuse ;  /* 0x0000000580807c23 */ /* 0x100fe20008010861 */
[--C-:B------:R-:W-:Y:S01]  /*10300*/  FFMA.FTZ R179, R179, UR5, -R114.reuse ;  /* 0x00000005b3b37c23 */ /* 0x100fe20008010872 */
[----:B------:R-:W1:Y:S01]  /*10310*/  SHFL.BFLY PT, R7, R4, 0x1, 0x1f ;  /* 0x0c201f0004077f89 */ /* 0x000e6200000e0000 */
[--C-:B------:R-:W-:Y:S01]  /*10320*/  FFMA.FTZ R186, R175, UR5, -R114.reuse ;  /* 0x00000005afba7c23 */ /* 0x100fe20008010872 */
[--C-:B------:R-:W-:Y:S01]  /*10330*/  FFMA.FTZ R173, R173, UR5, -R114.reuse ;  /* 0x00000005adad7c23 */ /* 0x100fe20008010872 */
[--C-:B------:R-:W-:Y:S01]  /*10340*/  FFMA.FTZ R188, R171, UR5, -R114.reuse ;  /* 0x00000005abbc7c23 */ /* 0x100fe20008010872 */
[----:B------:R-:W-:Y:S01]  /*10350*/  FFMA.FTZ R121, R121, UR5, -R114 ;  /* 0x0000000579797c23 */ /* 0x000fe20008010872 */
[----:B------:R-:W-:Y:S01]  /*10360*/  MUFU.EX2 R55, R55 ;  /* 0x0000003700377308 */ /* 0x000fe20000000800 */
[----:B------:R-:W-:Y:S01]  /*10370*/  FFMA.FTZ R102, R102, UR5, -R97 ;  /* 0x0000000566667c23 */ /* 0x000fe20008010861 */
[----:B------:R-:W-:-:S06]  /*10380*/  MOV R3, R91 ;  /* 0x0000005b00037202 */ /* 0x000fcc0000000f00 */
[----:B------:R-:W2:Y:S08]  /*10390*/  MUFU.EX2 R101, R101 ;  /* 0x0000006500657308 */ /* 0x000eb00000000800 */
[----:B------:R-:W-:Y:S01]  /*103a0*/  MUFU.EX2 R31, R31 ;  /* 0x0000001f001f7308 */ /* 0x000fe20000000800 */
[----:B-1----:R-:W-:Y:S02]  /*103b0*/  FMNMX.FTZ R89, R4, R7, !PT ;  /* 0x0000000704597209 */ /* 0x002fe40007810000 */
[----:B------:R-:W-:-:S02]  /*103c0*/  FSEL R7, R90, RZ, P2 ;  /* 0x000000ff5a077208 */ /* 0x000fc40001000000 */
[C---:B------:R-:W-:Y:S01]  /*103d0*/  FSETP.NEU.FTZ.AND P0, PT, R89.reuse, -INF , PT ;  /* 0xff8000005900780b */ /* 0x040fe20003f1d000 */
[----:B------:R-:W-:Y:S01]  /*103e0*/  FMUL.FTZ R108, R89, UR5 ;  /* 0x00000005596c7c20 */ /* 0x000fe20008410000 */
[-C--:B--2---:R-:W-:Y:S01]  /*103f0*/  FMUL.FTZ R162, R162, R101.reuse ;  /* 0x00000065a2a27220 */ /* 0x084fe20000410000 */
[----:B------:R-:W-:Y:S01]  /*10400*/  FADD.FTZ R100, R2, -R7 ;  /* 0x8000000702647221 */ /* 0x000fe20000010000 */
[----:B------:R-:W-:Y:S01]  /*10410*/  IADD3 R2, PT, PT, R214, 0x4020, RZ ;  /* 0x00004020d6027810 */ /* 0x000fe20007ffe0ff */
[-C--:B------:R-:W-:Y:S01]  /*10420*/  FMUL.FTZ R163, R163, R101.reuse ;  /* 0x00000065a3a37220 */ /* 0x080fe20000410000 */
[----:B------:R-:W-:Y:S01]  /*10430*/  FSEL R108, R108, RZ, P0 ;  /* 0x000000ff6c6c7208 */ /* 0x000fe20000000000 */
[----:B------:R-:W-:Y:S01]  /*10440*/  FMUL.FTZ R100, R100, UR5 ;  /* 0x0000000564647c20 */ /* 0x000fe20008410000 */
[----:B------:R-:W-:Y:S01]  /*10450*/  @P1 IADD3 R2, PT, PT, R231, -0x20, RZ ;  /* 0xffffffe0e7021810 */ /* 0x000fe20007ffe0ff */
[-C--:B------:R-:W-:Y:S01]  /*10460*/  FMUL.FTZ R150, R150, R101.reuse ;  /* 0x0000006596967220 */ /* 0x080fe20000410000 */
[-C--:B------:R-:W-:Y:S01]  /*10470*/  FMUL.FTZ R151, R151, R101.reuse ;  /* 0x0000006597977220 */ /* 0x080fe20000410000 */
[--C-:B------:R-:W-:Y:S01]  /*10480*/  FFMA.FTZ R27, R25, UR5, -R108.reuse ;  /* 0x00000005191b7c23 */ /* 0x100fe2000801086c */
[--C-:B------:R-:W-:Y:S01]  /*10490*/  FFMA.FTZ R25, R5, UR5, -R108.reuse ;  /* 0x0000000505197c23 */ /* 0x100fe2000801086c */
[----:B------:R-:W-:Y:S01]  /*104a0*/  FSEL R5, R89, RZ, P0 ;  /* 0x000000ff59057208 */ /* 0x000fe20000000000 */
[--C-:B------:R-:W-:Y:S01]  /*104b0*/  FFMA.FTZ R26, R9, UR5, -R108.reuse ;  /* 0x00000005091a7c23 */ /* 0x100fe2000801086c */
[--C-:B------:R-:W-:Y:S01]  /*104c0*/  FFMA.FTZ R93, R93, UR5, -R108.reuse ;  /* 0x000000055d5d7c23 */ /* 0x100fe2000801086c */
[----:B------:R-:W1:Y:S01]  /*104d0*/  LDSM.16.MT88.4 R8, [R214+0x4000] ;  /* 0x00400000d608783b */ /* 0x000e620000004200 */
[----:B------:R-:W-:Y:S01]  /*104e0*/  MUFU.EX2 R27, R27 ;  /* 0x0000001b001b7308 */ /* 0x000fe20000000800 */
[----:B------:R-:W-:Y:S01]  /*104f0*/  FADD.FTZ R0, R0, -R5 ;  /* 0x8000000500007221 */ /* 0x000fe20000010000 */
[--C-:B------:R-:W-:Y:S01]  /*10500*/  FFMA.FTZ R24, R13, UR5, -R108.reuse ;  /* 0x000000050d187c23 */ /* 0x100fe2000801086c */
[----:B------:R-:W2:Y:S01]  /*10510*/  LDSM.16.MT88.4 R4, [R2] ;  /* 0x000000000204783b */ /* 0x000ea20000004200 */
[--C-:B------:R-:W-:Y:S01]  /*10520*/  FFMA.FTZ R105, R19, UR5, -R108.reuse ;  /* 0x0000000513697c23 */ /* 0x100fe2000801086c */
[----:B------:R-:W-:Y:S01]  /*10530*/  FMUL.FTZ R99, R0, UR5 ;  /* 0x0000000500637c20 */ /* 0x000fe20008410000 */
[----:B------:R-:W-:Y:S01]  /*10540*/  FADD.FTZ R0, R36, -R23 ;  /* 0x8000001724007221 */ /* 0x000fe20000010000 */
[--C-:B------:R-:W-:Y:S01]  /*10550*/  FFMA.FTZ R109, R17, UR5, -R108.reuse ;  /* 0x00000005116d7c23 */ /* 0x100fe2000801086c */
[----:B------:R-:W3:Y:S01]  /*10560*/  MUFU.EX2 R93, R93 ;  /* 0x0000005d005d7308 */ /* 0x000ee20000000800 */
[----:B------:R-:W4:Y:S01]  /*10570*/  LDSM.16.MT88.4 R16, [R214+0x4400] ;  /* 0x00440000d610783b */ /* 0x000f220000004200 */
[----:B------:R-:W-:Y:S01]  /*10580*/  FMUL.FTZ R0, R0, UR5 ;  /* 0x0000000500007c20 */ /* 0x000fe20008410000 */
[--C-:B------:R-:W-:Y:S01]  /*10590*/  FFMA.FTZ R110, R20, UR5, -R108.reuse ;  /* 0x00000005146e7c23 */ /* 0x100fe2000801086c */
[-C--:B------:R-:W-:Y:S01]  /*105a0*/  FMUL.FTZ R146, R146, R101.reuse ;  /* 0x0000006592927220 */ /* 0x080fe20000410000 */
[-C--:B------:R-:W-:Y:S01]  /*105b0*/  FMUL.FTZ R147, R147, R101.reuse ;  /* 0x0000006593937220 */ /* 0x080fe20000410000 */
[-C--:B------:R-:W-:Y:S01]  /*105c0*/  FMUL.FTZ R134, R134, R101.reuse ;  /* 0x0000006586867220 */ /* 0x080fe20000410000 */
[----:B------:R-:W-:Y:S01]  /*105d0*/  FMUL.FTZ R135, R135, R101 ;  /* 0x0000006587877220 */ /* 0x000fe20000410000 */
[----:B------:R-:W-:Y:S01]  /*105e0*/  MUFU.EX2 R26, R26 ;  /* 0x0000001a001a7308 */ /* 0x000fe20000000800 */
[--C-:B------:R-:W-:Y:S01]  /*105f0*/  FFMA.FTZ R129, R21, UR5, -R108.reuse ;  /* 0x0000000515817c23 */ /* 0x100fe2000801086c */
[--C-:B------:R-:W-:Y:S01]  /*10600*/  FFMA.FTZ R122, R247, UR5, -R108.reuse ;  /* 0x00000005f77a7c23 */ /* 0x100fe2000801086c */
[--C-:B------:R-:W-:Y:S01]  /*10610*/  FFMA.FTZ R124, R169, UR5, -R108.reuse ;  /* 0x00000005a97c7c23 */ /* 0x100fe2000801086c */
[----:B------:R-:W-:Y:S01]  /*10620*/  FFMA.FTZ R165, R165, UR5, -R108 ;  /* 0x00000005a5a57c23 */ /* 0x000fe2000801086c */
[----:B------:R-:W-:Y:S01]  /*10630*/  F2FP.F16.F32.PACK_AB R20, R85, R86 ;  /* 0x000000565514723e */ /* 0x000fe200000000ff */
[--C-:B------:R-:W-:Y:S01]  /*10640*/  FFMA.FTZ R169, R126, UR5, -R97.reuse ;  /* 0x000000057ea97c23 */ /* 0x100fe20008010861 */
[----:B------:R-:W-:Y:S01]  /*10650*/  FFMA.FTZ R126, R245, UR5, -R114 ;  /* 0x00000005f57e7c23 */ /* 0x000fe20008010872 */
[----:B------:R-:W5:Y:S01]  /*10660*/  MUFU.EX2 R25, R25 ;  /* 0x0000001900197308 */ /* 0x000f620000000800 */
[----:B---3--:R-:W-:Y:S01]  /*10670*/  F2FP.F16.F32.PACK_AB R13, R27, R93 ;  /* 0x0000005d1b0d723e */ /* 0x008fe200000000ff */
[--C-:B------:R-:W-:Y:S01]  /*10680*/  FFMA.FTZ R187, R187, UR5, -R108.reuse ;  /* 0x00000005bbbb7c23 */ /* 0x100fe2000801086c */
[--C-:B------:R-:W-:Y:S01]  /*10690*/  FFMA.FTZ R164, R241, UR5, -R108.reuse ;  /* 0x00000005f1a47c23 */ /* 0x100fe2000801086c */
[--C-:B------:R-:W-:Y:S01]  /*106a0*/  FFMA.FTZ R166, R239, UR5, -R108.reuse ;  /* 0x00000005efa67c23 */ /* 0x100fe2000801086c */
[--C-:B------:R-:W-:Y:S01]  /*106b0*/  FFMA.FTZ R193, R193, UR5, -R108.reuse ;  /* 0x00000005c1c17c23 */ /* 0x100fe2000801086c */
[--C-:B------:R-:W-:Y:S01]  /*106c0*/  FFMA.FTZ R176, R213, UR5, -R108.reuse ;  /* 0x00000005d5b07c23 */ /* 0x100fe2000801086c */
[--C-:B------:R-:W-:Y:S01]  /*106d0*/  FFMA.FTZ R211, R211, UR5, -R108.reuse ;  /* 0x00000005d3d37c23 */ /* 0x100fe2000801086c */
[----:B------:R-:W3:Y:S01]  /*106e0*/  MUFU.EX2 R100, R100 ;  /* 0x0000006400647308 */ /* 0x000ee20000000800 */
[--C-:B------:R-:W-:Y:S01]  /*106f0*/  FFMA.FTZ R178, R207, UR5, -R108.reuse ;  /* 0x00000005cfb27c23 */ /* 0x100fe2000801086c */
[----:B------:R-:W-:Y:S01]  /*10700*/  FFMA.FTZ R203, R203, UR5, -R108 ;  /* 0x00000005cbcb7c23 */ /* 0x000fe2000801086c */
[----:B------:R-:W-:Y:S01]  /*10710*/  FFMA.FTZ R207, R172, UR5, -R97 ;  /* 0x00000005accf7c23 */ /* 0x000fe20008010861 */
[----:B------:R-:W-:Y:S01]  /*10720*/  FFMA.FTZ R172, R201, UR5, -R114 ;  /* 0x00000005c9ac7c23 */ /* 0x000fe20008010872 */
[--C-:B------:R-:W-:Y:S01]  /*10730*/  FFMA.FTZ R182, R191, UR5, -R108.reuse ;  /* 0x00000005bfb67c23 */ /* 0x100fe2000801086c */
[--C-:B------:R-:W-:Y:S01]  /*10740*/  FFMA.FTZ R189, R189, UR5, -R108.reuse ;  /* 0x00000005bdbd7c23 */ /* 0x100fe2000801086c */
[--C-:B------:R-:W-:Y:S01]  /*10750*/  FFMA.FTZ R184, R185, UR5, -R108.reuse ;  /* 0x00000005b9b87c23 */ /* 0x100fe2000801086c */
[----:B------:R-:W1:Y:S01]  /*10760*/  MUFU.EX2 R99, R99 ;  /* 0x0000006300637308 */ /* 0x000e620000000800 */
[----:B-----5:R-:W-:Y:S01]  /*10770*/  F2FP.F16.F32.PACK_AB R15, R25, R26 ;  /* 0x0000001a190f723e */ /* 0x020fe200000000ff */
[--C-:B------:R-:W-:Y:S01]  /*10780*/  FFMA.FTZ R181, R181, UR5, -R108.reuse ;  /* 0x00000005b5b57c23 */ /* 0x100fe2000801086c */
[----:B------:R-:W-:Y:S01]  /*10790*/  FFMA.FTZ R234, R234, R101, R95 ;  /* 0x00000065eaea7223 */ /* 0x000fe2000001005f */
[--C-:B------:R-:W-:Y:S01]  /*107a0*/  FFMA.FTZ R192, R123, UR5, -R108.reuse ;  /* 0x000000057bc07c23 */ /* 0x100fe2000801086c */
[--C-:B------:R-:W-:Y:S01]  /*107b0*/  FFMA.FTZ R167, R167, UR5, -R108.reuse ;  /* 0x00000005a7a77c23 */ /* 0x100fe2000801086c */
[--C-:B------:R-:W-:Y:S01]  /*107c0*/  FFMA.FTZ R190, R131, UR5, -R108.reuse ;  /* 0x0000000583be7c23 */ /* 0x100fe2000801086c */
[----:B------:R-:W-:Y:S01]  /*107d0*/  FFMA.FTZ R127, R127, UR5, -R108 ;  /* 0x000000057f7f7c23 */ /* 0x000fe2000801086c */
[----:B------:R-:W5:Y:S01]  /*107e0*/  MUFU.EX2 R0, R0 ;  /* 0x0000000000007308 */ /* 0x000f620000000800 */
[-C--:B---3--:R-:W-:Y:S01]  /*107f0*/  FMUL.FTZ R156, R156, R100.reuse ;  /* 0x000000649c9c7220 */ /* 0x088fe20000410000 */
[-C--:B------:R-:W-:Y:S01]  /*10800*/  FMUL.FTZ R157, R157, R100.reuse ;  /* 0x000000649d9d7220 */ /* 0x080fe20000410000 */
[-C--:B------:R-:W-:Y:S01]  /*10810*/  FMUL.FTZ R152, R152, R100.reuse ;  /* 0x0000006498987220 */ /* 0x080fe20000410000 */
[-C--:B------:R-:W-:Y:S01]  /*10820*/  FMUL.FTZ R153, R153, R100.reuse ;  /* 0x0000006499997220 */ /* 0x080fe20000410000 */
[-C--:B------:R-:W-:Y:S01]  /*10830*/  FMUL.FTZ R140, R140, R100.reuse ;  /* 0x000000648c8c7220 */ /* 0x080fe20000410000 */
[-C--:B------:R-:W-:Y:S01]  /*10840*/  FMUL.FTZ R141, R141, R100.reuse ;  /* 0x000000648d8d7220 */ /* 0x080fe20000410000 */
[-C--:B------:R-:W-:Y:S01]  /*10850*/  FMUL.FTZ R136, R136, R100.reuse ;  /* 0x0000006488887220 */ /* 0x080fe20000410000 */
[----:B------:R-:W-:Y:S01]  /*10860*/  FMUL.FTZ R137, R137, R100 ;  /* 0x0000006489897220 */ /* 0x000fe20000410000 */
[-C--:B-1----:R-:W-:Y:S01]  /*10870*/  FMUL.FTZ R158, R158, R99.reuse ;  /* 0x000000639e9e7220 */ /* 0x082fe20000410000 */
[-C--:B------:R-:W-:Y:S01]  /*10880*/  FMUL.FTZ R159, R159, R99.reuse ;  /* 0x000000639f9f7220 */ /* 0x080fe20000410000 */
[-C--:B------:R-:W-:Y:S01]  /*10890*/  FMUL.FTZ R154, R154, R99.reuse ;  /* 0x000000639a9a7220 */ /* 0x080fe20000410000 */
[-C--:B------:R-:W-:Y:S01]  /*108a0*/  FMUL.FTZ R155, R155, R99.reuse ;  /* 0x000000639b9b7220 */ /* 0x080fe20000410000 */
[-C--:B------:R-:W-:Y:S01]  /*108b0*/  FMUL.FTZ R142, R142, R99.reuse ;  /* 0x000000638e8e7220 */ /* 0x080fe20000410000 */
[-C--:B------:R-:W-:Y:S01]  /*108c0*/  FMUL.FTZ R143, R143, R99.reuse ;  /* 0x000000638f8f7220 */ /* 0x080fe20000410000 */
[-C--:B------:R-:W-:Y:S01]  /*108d0*/  FMUL.FTZ R138, R138, R99.reuse ;  /* 0x000000638a8a7220 */ /* 0x080fe20000410000 */
[-C--:B------:R-:W-:Y:S01]  /*108e0*/  FMUL.FTZ R139, R139, R99.reuse ;  /* 0x000000638b8b7220 */ /* 0x080fe20000410000 */
[C---:B------:R-:W-:Y:S01]  /*108f0*/  HMMA.16816.F32 R156, R12.reuse, R8, R156 ;  /* 0x000000080c9c723c */ /* 0x040fe2000000189c */
[-C--:B-----5:R-:W-:Y:S01]  /*10900*/  FMUL.FTZ R160, R160, R0.reuse ;  /* 0x00000000a0a07220 */ /* 0x0a0fe20000410000 */
[-C--:B------:R-:W-:Y:S01]  /*10910*/  FMUL.FTZ R161, R161, R0.reuse ;  /* 0x00000000a1a17220 */ /* 0x080fe20000410000 */
[-C--:B------:R-:W-:Y:S01]  /*10920*/  FMUL.FTZ R148, R148, R0.reuse ;  /* 0x0000000094947220 */ /* 0x080fe20000410000 */
[-C--:B------:R-:W-:Y:S01]  /*10930*/  FMUL.FTZ R149, R149, R0.reuse ;  /* 0x0000000095957220 */ /* 0x080fe20000410000 */
[----:B------:R-:W1:Y:S01]  /*10940*/  MUFU.EX2 R30, R30 ;  /* 0x0000001e001e7308 */ /* 0x000e620000000800 */
[-C--:B------:R-:W-:Y:S01]  /*10950*/  FMUL.FTZ R144, R144, R0.reuse ;  /* 0x0000000090907220 */ /* 0x080fe20000410000 */
[-C--:B------:R-:W-:Y:S01]  /*10960*/  FMUL.FTZ R145, R145, R0.reuse ;  /* 0x0000000091917220 */ /* 0x080fe20000410000 */
[C---:B------:R-:W-:Y:S01]  /*10970*/  HMMA.16816.F32 R152, R12.reuse, R10, R152 ;  /* 0x0000000a0c98723c */ /* 0x040fe20000001898 */
[-C--:B------:R-:W-:Y:S01]  /*10980*/  FMUL.FTZ R132, R132, R0.reuse ;  /* 0x0000000084847220 */ /* 0x080fe20000410000 */
[-C--:B------:R-:W-:Y:S01]  /*10990*/  FMUL.FTZ R133, R133, R0.reuse ;  /* 0x0000000085857220 */ /* 0x080fe20000410000 */
[----:B------:R-:W-:Y:S01]  /*109a0*/  FFMA.FTZ R235, R235, R0, R106 ;  /* 0x00000000ebeb7223 */ /* 0x000fe2000001006a */
[----:B------:R-:W-:Y:S01]  /*109b0*/  FFMA.FTZ R233, R233, R100, R96 ;  /* 0x00000064e9e97223 */ /* 0x000fe20000010060 */
[----:B------:R-:W-:Y:S01]  /*109c0*/  MUFU.EX2 R29, R29 ;  /* 0x0000001d001d7308 */ /* 0x000fe20000000800 */
[----:B------:R-:W-:Y:S01]  /*109d0*/  FFMA.FTZ R232, R232, R99, R93 ;  /* 0x00000063e8e87223 */ /* 0x000fe2000001005d */
[----:B------:R-:W-:Y:S01]  /*109e0*/  FADD.FTZ R235, R98, R235 ;  /* 0x000000eb62eb7221 */ /* 0x000fe20000010000 */
[C---:B--2---:R-:W-:Y:S01]  /*109f0*/  HMMA.16816.F32 R140, R12.reuse, R4, R140 ;  /* 0x000000040c8c723c */ /* 0x044fe2000000188c */
[----:B------:R-:W-:Y:S01]  /*10a00*/  FADD.FTZ R34, R34, R233 ;  /* 0x000000e922227221 */ /* 0x000fe20000010000 */
[----:B------:R-:W-:Y:S01]  /*10a10*/  FADD.FTZ R27, R27, R232 ;  /* 0x000000e81b1b7221 */ /* 0x000fe20000010000 */
[----:B------:R-:W-:Y:S01]  /*10a20*/  FFMA.FTZ R123, R118, UR5, -R97 ;  /* 0x00000005767b7c23 */ /* 0x000fe20008010861 */
[----:B------:R-:W-:Y:S01]  /*10a30*/  FFMA.FTZ R111, R111, UR5, -R108 ;  /* 0x000000056f6f7c23 */ /* 0x000fe2000801086c */
[----:B------:R-:W-:Y:S01]  /*10a40*/  MUFU.EX2 R28, R28 ;  /* 0x0000001c001c7308 */ /* 0x000fe20000000800 */
[----:B------:R-:W-:Y:S01]  /*10a50*/  FADD.FTZ R33, R33, R34 ;  /* 0x0000002221217221 */ /* 0x000fe20000010000 */
[----:B------:R-:W-:Y:S01]  /*10a60*/  FADD.FTZ R26, R26, R27 ;  /* 0x0000001b1a1a7221 */ /* 0x000fe20000010000 */
[----:B------:R-:W-:Y:S01]  /*10a70*/  HMMA.16816.F32 R136, R12, R6, R136 ;  /* 0x000000060c88723c */ /* 0x000fe20000001888 */
[----:B------:R-:W-:Y:S01]  /*10a80*/  F2FP.F16.F32.PACK_AB R12, R98, R106 ;  /* 0x0000006a620c723e */ /* 0x000fe200000000ff */
[----:B------:R-:W-:Y:S01]  /*10a90*/  FADD.FTZ R32, R32, R33 ;  /* 0x0000002120207221 */ /* 0x000fe20000010000 */
[C---:B------:R-:W-:Y:S01]  /*10aa0*/  F2FP.F16.F32.PACK_AB R13, R57.reuse, R95 ;  /* 0x0000005f390d723e */ /* 0x040fe200000000ff */
[----:B------:R-:W-:Y:S01]  /*10ab0*/  FADD.FTZ R57, R57, R234 ;  /* 0x000000ea39397221 */ /* 0x000fe20000010000 */
[----:B------:R-:W-:Y:S01]  /*10ac0*/  F2FP.F16.F32.PACK_AB R14, R87, R88 ;  /* 0x00000058570e723e */ /* 0x000fe200000000ff */
[----:B------:R-:W-:Y:S01]  /*10ad0*/  MUFU.EX2 R24, R24 ;  /* 0x0000001800187308 */ /* 0x000fe20000000800 */
[----:B------:R-:W-:Y:S01]  /*10ae0*/  F2FP.F16.F32.PACK_AB R15, R55, R58 ;  /* 0x0000003a370f723e */ /* 0x000fe200000000ff */
[----:B------:R-:W-:Y:S01]  /*10af0*/  FADD.FTZ R88, R88, R235 ;  /* 0x000000eb58587221 */ /* 0x000fe20000010000 */
[----:B------:R-:W-:Y:S01]  /*10b00*/  FADD.FTZ R58, R58, R57 ;  /* 0x000000393a3a7221 */ /* 0x000fe20000010000 */
[----:B------:R-:W-:Y:S01]  /*10b10*/  FADD.FTZ R25, R25, R26 ;  /* 0x0000001a19197221 */ /* 0x000fe20000010000 */
[----:B------:R-:W-:Y:S01]  /*10b20*/  FFMA.FTZ R107, R107, UR5, -R108 ;  /* 0x000000056b6b7c23 */ /* 0x000fe2000801086c */
[----:B------:R-:W-:Y:S01]  /*10b30*/  FADD.FTZ R87, R87, R88 ;  /* 0x0000005857577221 */ /* 0x000fe20000010000 */
[----:B------:R-:W-:Y:S01]  /*10b40*/  FADD.FTZ R55, R55, R58 ;  /* 0x0000003a37377221 */ /* 0x000fe20000010000 */
[----:B------:R-:W-:Y:S01]  /*10b50*/  HMMA.16816.F32 R160, R12, R8, R160 ;  /* 0x000000080ca0723c */ /* 0x000fe200000018a0 */
[----:B------:R-:W2:Y:S01]  /*10b60*/  MUFU.EX2 R105, R105 ;  /* 0x0000006900697308 */ /* 0x000ea20000000800 */
[----:B------:R-:W-:Y:S01]  /*10b70*/  FADD.FTZ R86, R86, R87 ;  /* 0x0000005756567221 */ /* 0x000fe20000010000 */
[----:B------:R-:W-:-:S02]  /*10b80*/  PLOP3.LUT P0, PT, PT, PT, UP0, 0x80, 0x8 ;  /* 0x000000000008781c */ /* 0x000fc40003f0f008 */
[----:B------:R-:W-:Y:S01]  /*10b90*/  MOV R0, R89 ;  /* 0x0000005900007202 */ /* 0x000fe20000000f00 */
[----:B------:R-:W-:Y:S01]  /*10ba0*/  FADD.FTZ R85, R85, R86 ;  /* 0x0000005655557221 */ /* 0x000fe20000010000 */
[----:B------:R-:W-:Y:S01]  /*10bb0*/  MOV R36, R92 ;  /* 0x0000005c00247202 */ /* 0x000fe20000000f00 */
[----:B------:R-:W-:Y:S01]  /*10bc0*/  HMMA.16816.F32 R148, R12, R10, R148 ;  /* 0x0000000a0c94723c */ /* 0x000fe20000001894 */
[----:B------:R-:W3:Y:S01]  /*10bd0*/  LDSM.16.MT88.4 R8, [R2+0x400] ;  /* 0x000400000208783b */ /* 0x000ee20000004200 */
[----:B------:R-:W-:Y:S01]  /*10be0*/  MUFU.EX2 R109, R109 ;  /* 0x0000006d006d7308 */ /* 0x000fe20000000800 */
[----:B------:R-:W-:-:S04]  /*10bf0*/  FADD.FTZ R84, R84, R85 ;  /* 0x0000005554547221 */ /* 0x000fc80000010000 */
[----:B------:R-:W-:Y:S01]  /*10c00*/  FADD.FTZ R83, R83, R84 ;  /* 0x0000005453537221 */ /* 0x000fe20000010000 */
[C---:B------:R-:W-:Y:S01]  /*10c10*/  HMMA.16816.F32 R144, R12.reuse, R4, R144 ;  /* 0x000000040c90723c */ /* 0x040fe20000001890 */
[----:B-1----:R-:W-:Y:S01]  /*10c20*/  F2FP.F16.F32.PACK_AB R4, R30, R31 ;  /* 0x0000001f1e04723e */ /* 0x002fe200000000ff */
[----:B------:R-:W1:Y:S01]  /*10c30*/  MUFU.EX2 R110, R110 ;  /* 0x0000006e006e7308 */ /* 0x000e620000000800 */
[----:B--2---:R-:W-:Y:S01]  /*10c40*/  F2FP.F16.F32.PACK_AB R5, R105, R24 ;  /* 0x000000186905723e */ /* 0x004fe200000000ff */
[----:B------:R-:W-:Y:S01]  /*10c50*/  FADD.FTZ R31, R31, R32 ;  /* 0x000000201f1f7221 */ /* 0x000fe20000010000 */
[----:B------:R-:W-:Y:S01]  /*10c60*/  FADD.FTZ R24, R24, R25 ;  /* 0x0000001918187221 */ /* 0x000fe20000010000 */
[----:B------:R-:W-:Y:S02]  /*10c70*/  @P0 MOV R0, R89 ;  /* 0x0000005900000202 */ /* 0x000fe40000000f00 */
[----:B------:R-:W-:Y:S01]  /*10c80*/  HMMA.16816.F32 R132, R12, R6, R132 ;  /* 0x000000060c84723c */ /* 0x000fe20000001884 */
[----:B------:R-:W-:Y:S01]  /*10c90*/  F2FP.F16.F32.PACK_AB R6, R28, R29 ;  /* 0x0000001d1c06723e */ /* 0x000fe200000000ff */
[----:B------:R-:W2:Y:S01]  /*10ca0*/  LDSM.16.MT88.4 R12, [R214+0x4800] ;  /* 0x00480000d60c783b */ /* 0x000ea20000004200 */
[----:B------:R-:W-:Y:S01]  /*10cb0*/  MUFU.EX2 R56, R56 ;  /* 0x0000003800387308 */ /* 0x000fe20000000800 */
[----:B------:R-:W-:Y:S01]  /*10cc0*/  FADD.FTZ R30, R30, R31 ;  /* 0x0000001f1e1e7221 */ /* 0x000fe20000010000 */
[----:B------:R-:W-:Y:S01]  /*10cd0*/  FADD.FTZ R24, R105, R24 ;  /* 0x0000001869187221 */ /* 0x000fe20000010000 */
[----:B------:R-:W-:-:S02]  /*10ce0*/  @P0 MOV R3, R91 ;  /* 0x0000005b00030202 */ /* 0x000fc40000000f00 */
[----:B------:R-:W-:Y:S01]  /*10cf0*/  FADD.FTZ R29, R29, R30 ;  /* 0x0000001e1d1d7221 */ /* 0x000fe20000010000 */
[----:B------:R-:W-:Y:S02]  /*10d00*/  @P0 MOV R36, R92 ;  /* 0x0000005c00240202 */ /* 0x000fe40000000f00 */
[----:B-1----:R-:W-:Y:S01]  /*10d10*/  F2FP.F16.F32.PACK_AB R7, R110, R109 ;  /* 0x0000006d6e07723e */ /* 0x002fe200000000ff */
[----:B------:R-:W1:Y:S01]  /*10d20*/  MUFU.EX2 R53, R53 ;  /* 0x0000003500357308 */ /* 0x000e620000000800 */
[----:B------:R-:W-:Y:S01]  /*10d30*/  FADD.FTZ R109, R109, R24 ;  /* 0x000000186d6d7221 */ /* 0x000fe20000010000 */
[----:B------:R-:W-:-:S03]  /*10d40*/  FADD.FTZ R29, R28, R29 ;  /* 0x0000001d1c1d7221 */ /* 0x000fc60000010000 */
[----:B------:R-:W-:Y:S01]  /*10d50*/  FADD.FTZ R110, R110, R109 ;  /* 0x0000006d6e6e7221 */ /* 0x000fe20000010000 */
[C---:B----4-:R-:W-:Y:S02]  /*10d60*/  HMMA.16816.F32 R156, R4.reuse, R16, R156 ;  /* 0x00000010049c723c */ /* 0x050fe4000000189c */
[----:B------:R-:W-:Y:S06]  /*10d70*/  MUFU.EX2 R54, R54 ;  /* 0x0000003600367308 */ /* 0x000fec0000000800 */
[----:B------:R-:W-:Y:S02]  /*10d80*/  HMMA.16816.F32 R152, R4, R18, R152 ;  /* 0x000000120498723c */ /* 0x000fe40000001898 */
[----:B------:R-:W4:Y:S01]  /*10d90*/  MUFU.EX2 R51, R51 ;  /* 0x0000003300337308 */ /* 0x000f220000000800 */
[----:B-1----:R-:W-:Y:S01]  /*10da0*/  F2FP.F16.F32.PACK_AB R21, R53, R56 ;  /* 0x000000383515723e */ /* 0x002fe200000000ff */
[----:B------:R-:W-:-:S04]  /*10db0*/  FADD.FTZ R56, R56, R55 ;  /* 0x0000003738387221 */ /* 0x000fc80000010000 */
[C---:B---3--:R-:W-:Y:S01]  /*10dc0*/  HMMA.16816.F32 R140, R4.reuse, R8, R140 ;  /* 0x00000008048c723c */ /* 0x048fe2000000188c */
[----:B------:R-:W-:Y:S01]  /*10dd0*/  FADD.FTZ R53, R53, R56 ;  /* 0x0000003835357221 */ /* 0x000fe20000010000 */
[----:B------:R-:W-:Y:S06]  /*10de0*/  MUFU.EX2 R116, R116 ;  /* 0x0000007400747308 */ /* 0x000fec0000000800 */
[----:B------:R-:W-:Y:S01]  /*10df0*/  HMMA.16816.F32 R136, R4, R10, R136 ;  /* 0x0000000a0488723c */ /* 0x000fe20000001888 */
[----:B------:R-:W1:Y:S01]  /*10e00*/  LDSM.16.MT88.4 R4, [R2+0x800] ;  /* 0x000800000204783b */ /* 0x000e620000004200 */
[----:B------:R-:W3:Y:S01]  /*10e10*/  MUFU.EX2 R119, R119 ;  /* 0x0000007700777308 */ /* 0x000ee20000000800 */
[----:B----4-:R-:W-:Y:S01]  /*10e20*/  F2FP.F16.F32.PACK_AB R23, R51, R54 ;  /* 0x000000363317723e */ /* 0x010fe200000000ff */
[----:B------:R-:W-:-:S04]  /*10e30*/  FADD.FTZ R54, R54, R53 ;  /* 0x0000003536367221 */ /* 0x000fc80000010000 */
[----:B------:R-:W-:Y:S02]  /*10e40*/  FADD.FTZ R51, R51, R54 ;  /* 0x0000003633337221 */ /* 0x000fe40000010000 */
[----:B------:R-:W-:Y:S01]  /*10e50*/  MUFU.EX2 R120, R120 ;  /* 0x0000007800787308 */ /* 0x000fe20000000800 */
[C---:B------:R-:W-:Y:S07]  /*10e60*/  HMMA.16816.F32 R144, R20.reuse, R8, R144 ;  /* 0x000000081490723c */ /* 0x040fee0000001890 */
[----:B------:R-:W4:Y:S01]  /*10e70*/  MUFU.EX2 R125, R125 ;  /* 0x0000007d007d7308 */ /* 0x000f220000000800 */
[----:B------:R-:W-:Y:S01]  /*10e80*/  HMMA.16816.F32 R132, R20, R10, R132 ;  /* 0x0000000a1484723c */ /* 0x000fe20000001884 */
[----:B---3--:R-:W-:Y:S01]  /*10e90*/  F2FP.F16.F32.PACK_AB R8, R119, R116 ;  /* 0x000000747708723e */ /* 0x008fe200000000ff */
[----:B------:R-:W-:-:S04]  /*10ea0*/  FADD.FTZ R116, R116, R29 ;  /* 0x0000001d74747221 */ /* 0x000fc80000010000 */
[----:B------:R-:W-:Y:S01]  /*10eb0*/  FADD.FTZ R119, R119, R116 ;  /* 0x0000007477777221 */ /* 0x000fe20000010000 */
[----:B------:R-:W-:Y:S01]  /*10ec0*/  MUFU.EX2 R129, R129 ;  /* 0x0000008100817308 */ /* 0x000fe20000000800 */
[C---:B------:R-:W-:Y:S07]  /*10ed0*/  HMMA.16816.F32 R160, R20.reuse, R16, R160 ;  /* 0x0000001014a0723c */ /* 0x040fee00000018a0 */
[----:B------:R-:W3:Y:S01]  /*10ee0*/  MUFU.EX2 R122, R122 ;  /* 0x0000007a007a7308 */ /* 0x000ee20000000800 */
[----:B----4-:R-:W-:Y:S01]  /*10ef0*/  F2FP.F16.F32.PACK_AB R10, R125, R120 ;  /* 0x000000787d0a723e */ /* 0x010fe200000000ff */
[----:B------:R-:W-:Y:S01]  /*10f00*/  HMMA.16816.F32 R148, R20, R18, R148 ;  /* 0x000000121494723c */ /* 0x000fe20000001894 */
[----:B------:R-:W4:Y:S01]  /*10f10*/  LDSM.16.MT88.4 R16, [R214+0x4c00] ;  /* 0x004c0000d610783b */ /* 0x000f220000004200 */
[----:B------:R-:W-:-:S04]  /*10f20*/  FADD.FTZ R120, R120, R119 ;  /* 0x0000007778787221 */ /* 0x000fc80000010000 */
[----:B------:R-:W-:Y:S01]  /*10f30*/  MUFU.EX2 R124, R124 ;  /* 0x0000007c007c7308 */ /* 0x000fe20000000800 */
[----:B------:R-:W-:-:S07]  /*10f40*/  FADD.FTZ R125, R125, R120 ;  /* 0x000000787d7d7221 */ /* 0x000fce0000010000 */
[----:B------:R-:W5:Y:S01]  /*10f50*/  MUFU.EX2 R165, R165 ;  /* 0x000000a500a57308 */ /* 0x000f620000000800 */
[----:B---3--:R-:W-:Y:S01]  /*10f60*/  F2FP.F16.F32.PACK_AB R9, R122, R129 ;  /* 0x000000817a09723e */ /* 0x008fe200000000ff */
[----:B------:R-:W-:-:S04]  /*10f70*/  FADD.FTZ R129, R129, R110 ;  /* 0x0000006e81817221 */ /* 0x000fc80000010000 */
[----:B------:R-:W-:Y:S02]  /*10f80*/  FADD.FTZ R129, R122, R129 ;  /* 0x000000817a817221 */ /* 0x000fe40000010000 */
[----:B------:R-:W-:Y:S08]  /*10f90*/  MUFU.EX2 R82, R82 ;  /* 0x0000005200527308 */ /* 0x000ff00000000800 */
[----:B------:R-:W3:Y:S01]  /*10fa0*/  MUFU.EX2 R81, R81 ;  /* 0x0000005100517308 */ /* 0x000ee20000000800 */
[----:B-----5:R-:W-:Y:S01]  /*10fb0*/  F2FP.F16.F32.PACK_AB R11, R165, R124 ;  /* 0x0000007ca50b723e */ /* 0x020fe200000000ff */
[----:B------:R-:W-:-:S04]  /*10fc0*/  FADD.FTZ R124, R124, R129 ;  /* 0x000000817c7c7221 */ /* 0x000fc80000010000 */
[----:B------:R-:W-:Y:S02]  /*10fd0*/  FADD.FTZ R124, R165, R124 ;  /* 0x0000007ca57c7221 */ /* 0x000fe40000010000 */
[C---:B--2---:R-:W-:Y:S01]  /*10fe0*/  HMMA.16816.F32 R156, R8.reuse, R12, R156 ;  /* 0x0000000c089c723c */ /* 0x044fe2000000189c */
[----:B------:R-:W-:Y:S07]  /*10ff0*/  MUFU.EX2 R80, R80 ;  /* 0x0000005000507308 */ /* 0x000fee0000000800 */
[----:B------:R-:W-:Y:S01]  /*11000*/  HMMA.16816.F32 R152, R8, R14, R152 ;  /* 0x0000000e0898723c */ /* 0x000fe20000001898 */
[----:B------:R-:W2:Y:S01]  /*11010*/  MUFU.EX2 R79, R79 ;  /* 0x0000004f004f7308 */ /* 0x000ea20000000800 */
[----:B---3--:R-:W-:Y:S01]  /*11020*/  F2FP.F16.F32.PACK_AB R20, R81, R82 ;  /* 0x000000525114723e */ /* 0x008fe200000000ff */
[----:B------:R-:W-:-:S04]  /*11030*/  FADD.FTZ R82, R82, R83 ;  /* 0x0000005352527221 */ /* 0x000fc80000010000 */
[----:B------:R-:W-:Y:S01]  /*11040*/  FADD.FTZ R81, R81, R82 ;  /* 0x0000005251517221 */ /* 0x000fe20000010000 */
[C---:B-1----:R-:W-:Y:S01]  /*11050*/  HMMA.16816.F32 R140, R8.reuse, R4, R140 ;  /* 0x00000004088c723c */ /* 0x042fe2000000188c */
[----:B------:R-:W-:Y:S07]  /*11060*/  MUFU.EX2 R52, R52 ;  /* 0x0000003400347308 */ /* 0x000fee0000000800 */
[----:B------:R-:W-:Y:S01]  /*11070*/  HMMA.16816.F32 R136, R8, R6, R136 ;  /* 0x000000060888723c */ /* 0x000fe20000001888 */
[----:B------:R-:W1:Y:S01]  /*11080*/  LDSM.16.MT88.4 R8, [R2+0xc00] ;  /* 0x000c00000208783b */ /* 0x000e620000004200 */
[----:B------:R-:W3:Y:S01]  /*11090*/  MUFU.EX2 R49, R49 ;  /* 0x0000003100317308 */ /* 0x000ee20000000800 */
[----:B--2---:R-:W-:Y:S01]  /*110a0*/  F2FP.F16.F32.PACK_AB R22, R79, R80 ;  /* 0x000000504f16723e */ /* 0x004fe200000000ff */
[----:B------:R-:W-:-:S04]  /*110b0*/  FADD.FTZ R80, R80, R81 ;  /* 0x0000005150507221 */ /* 0x000fc80000010000 */
[----:B------:R-:W-:Y:S02]  /*110c0*/  FADD.FTZ R79, R79, R80 ;  /* 0x000000504f4f7221 */ /* 0x000fe40000010000 */
[----:B------:R-:W-:Y:S08]  /*110d0*/  MUFU.EX2 R50, R50 ;  /* 0x0000003200327308 */ /* 0x000ff00000000800 */
[----:B------:R-:W2:Y:S01]  /*110e0*/  MUFU.EX2 R47, R47 ;  /* 0x0000002f002f7308 */ /* 0x000ea20000000800 */
[----:B---3--:R-:W-:Y:S01]  /*110f0*/  F2FP.F16.F32.PACK_AB R21, R49, R52 ;  /* 0x000000343115723e */ /* 0x008fe200000000ff */
[----:B------:R-:W-:-:S04]  /*11100*/  FADD.FTZ R52, R52, R51 ;  /* 0x0000003334347221 */ /* 0x000fc80000010000 */
[----:B------:R-:W-:Y:S02]  /*11110*/  FADD.FTZ R49, R49, R52 ;  /* 0x0000003431317221 */ /* 0x000fe40000010000 */
[----:B------:R-:W-:Y:S08]  /*11120*/  MUFU.EX2 R126, R126 ;  /* 0x0000007e007e7308 */ /* 0x000ff00000000800 */
[----:B------:R-:W3:Y:S01]  /*11130*/  MUFU.EX2 R177, R177 ;  /* 0x000000b100b17308 */ /* 0x000ee20000000800 */
[----:B--2---:R-:W-:Y:S01]  /*11140*/  F2FP.F16.F32.PACK_AB R23, R47, R50 ;  /* 0x000000322f17723e */ /* 0x004fe200000000ff */
[----:B------:R-:W-:-:S04]  /*11150*/  FADD.FTZ R50, R50, R49 ;  /* 0x0000003132327221 */ /* 0x000fc80000010000 */
[----:B------:R-:W-:Y:S02]  /*11160*/  FADD.FTZ R47, R47, R50 ;  /* 0x000000322f2f7221 */ /* 0x000fe40000010000 */
        /* <DEDUP_REMOVED lines=12> */
[----:B------:R-:W2:Y:S01]  /*11230*/  LDSM.16.MT88.4 R12, [R214+0x5000] ;  /* 0x00500000d60c783b */ /* 0x000ea20000004200 */
        /* <DEDUP_REMOVED lines=12> */
[C---:B----4-:R-:W-:Y:S01]  /*11300*/  HMMA.16816.F32 R156, R4.reuse, R16, R156 ;  /* 0x00000010049c723c */ /* 0x050fe2000000189c */
[----:B------:R-:W-:Y:S07]  /*11310*/  MUFU.EX2 R76, R76 ;  /* 0x0000004c004c7308 */ /* 0x000fee0000000800 */
[----:B------:R-:W-:Y:S01]  /*11320*/  HMMA.16816.F32 R152, R4, R18, R152 ;  /* 0x000000120498723c */ /* 0x000fe20000001898 */
[----:B------:R-:W4:Y:S01]  /*11330*/  MUFU.EX2 R75, R75 ;  /* 0x0000004b004b7308 */ /* 0x000f220000000800 */
        /* <DEDUP_REMOVED lines=8> */
[----:B----4-:R-:W-:Y:S01]  /*113c0*/  F2FP.F16.F32.PACK_AB R22, R75, R76 ;  /* 0x0000004c4b16723e */ /* 0x010fe200000000ff */
[----:B------:R-:W-:-:S04]  /*113d0*/  FADD.FTZ R76, R76, R77 ;  /* 0x0000004d4c4c7221 */ /* 0x000fc80000010000 */
[----:B------:R-:W-:Y:S02]  /*113e0*/  FADD.FTZ R75, R75, R76 ;  /* 0x0000004c4b4b7221 */ /* 0x000fe40000010000 */
[----:B------:R-:W-:Y:S08]  /*113f0*/  MUFU.EX2 R46, R46 ;  /* 0x0000002e002e7308 */ /* 0x000ff00000000800 */
[----:B------:R-:W4:Y:S01]  /*11400*/  MUFU.EX2 R43, R43 ;  /* 0x0000002b002b7308 */ /* 0x000f220000000800 */
[----:B---3--:R-:W-:Y:S01]  /*11410*/  F2FP.F16.F32.PACK_AB R21, R45, R48 ;  /* 0x000000302d15723e */ /* 0x008fe200000000ff */
[----:B------:R-:W-:-:S04]  /*11420*/  FADD.FTZ R48, R48, R47 ;  /* 0x0000002f30307221 */ /* 0x000fc80000010000 */
[----:B------:R-:W-:Y:S02]  /*11430*/  FADD.FTZ R45, R45, R48 ;  /* 0x000000302d2d7221 */ /* 0x000fe40000010000 */
[----:B------:R-:W-:Y:S08]  /*11440*/  MUFU.EX2 R170, R170 ;  /* 0x000000aa00aa7308 */ /* 0x000ff00000000800 */
        /* <DEDUP_REMOVED lines=80> */
[C---:B----4-:R-:W-:Y:S07]  /*11950*/  HMMA.16816.F32 R156, R4.reuse, R16, R156 ;  /* 0x00000010049c723c */ /* 0x050fee000000189c */
[----:B------:R-:W2:Y:S01]  /*11960*/  MUFU.EX2 R67, R67 ;  /* 0x0000004300437308 */ /* 0x000ea20000000800 */
[----:B------:R-:W-:Y:S01]  /*11970*/  HMMA.16816.F32 R152, R4, R18, R152 ;  /* 0x000000120498723c */ /* 0x000fe20000001898 */
[----:B---3--:R-:W-:Y:S01]  /*11980*/  F2FP.F16.F32.PACK_AB R20, R69, R70 ;  /* 0x000000464514723e */ /* 0x008fe200000000ff */
[----:B------:R-:W-:-:S04]  /*11990*/  FADD.FTZ R70, R70, R71 ;  /* 0x0000004746467221 */ /* 0x000fc80000010000 */
[----:B------:R-:W-:Y:S01]  /*119a0*/  FADD.FTZ R69, R69, R70 ;  /* 0x0000004645457221 */ /* 0x000fe20000010000 */
[----:B------:R-:W-:Y:S01]  /*119b0*/  MUFU.EX2 R40, R40 ;  /* 0x0000002800287308 */ /* 0x000fe20000000800 */
[C---:B-1----:R-:W-:Y:S07]  /*119c0*/  HMMA.16816.F32 R140, R4.reuse, R8, R140 ;  /* 0x00000008048c723c */ /* 0x042fee000000188c */
[----:B------:R-:W1:Y:S01]  /*119d0*/  MUFU.EX2 R35, R35 ;  /* 0x0000002300237308 */ /* 0x000e620000000800 */
[----:B------:R-:W-:Y:S01]  /*119e0*/  HMMA.16816.F32 R136, R4, R10, R136 ;  /* 0x0000000a0488723c */ /* 0x000fe20000001888 */
[----:B------:R-:W3:Y:S01]  /*119f0*/  LDSM.16.MT88.4 R4, [R214+0x5800] ;  /* 0x00580000d604783b */ /* 0x000ee20000004200 */
[----:B--2---:R-:W-:Y:S01]  /*11a00*/  F2FP.F16.F32.PACK_AB R22, R67, R68 ;  /* 0x000000444316723e */ /* 0x004fe200000000ff */
[----:B------:R-:W-:-:S04]  /*11a10*/  FADD.FTZ R68, R68, R69 ;  /* 0x0000004544447221 */ /* 0x000fc80000010000 */
[----:B------:R-:W-:Y:S01]  /*11a20*/  MUFU.EX2 R112, R112 ;  /* 0x0000007000707308 */ /* 0x000fe20000000800 */
[----:B------:R-:W-:-:S07]  /*11a30*/  FADD.FTZ R67, R67, R68 ;  /* 0x0000004443437221 */ /* 0x000fce0000010000 */
[----:B------:R-:W2:Y:S01]  /*11a40*/  MUFU.EX2 R169, R169 ;  /* 0x000000a900a97308 */ /* 0x000ea20000000800 */
[----:B-1----:R-:W-:Y:S01]  /*11a50*/  F2FP.F16.F32.PACK_AB R21, R35, R40 ;  /* 0x000000282315723e */ /* 0x002fe200000000ff */
[----:B------:R-:W-:-:S04]  /*11a60*/  FADD.FTZ R40, R40, R39 ;  /* 0x0000002728287221 */ /* 0x000fc80000010000 */
[----:B------:R-:W-:Y:S02]  /*11a70*/  FADD.FTZ R35, R35, R40 ;  /* 0x0000002823237221 */ /* 0x000fe40000010000 */
[----:B------:R-:W-:Y:S08]  /*11a80*/  MUFU.EX2 R66, R66 ;  /* 0x0000004200427308 */ /* 0x000ff00000000800 */
[----:B------:R-:W1:Y:S01]  /*11a90*/  MUFU.EX2 R65, R65 ;  /* 0x0000004100417308 */ /* 0x000e620000000800 */
[----:B--2---:R-:W-:Y:S01]  /*11aa0*/  F2FP.F16.F32.PACK_AB R23, R169, R112 ;  /* 0x00000070a917723e */ /* 0x004fe200000000ff */
[----:B------:R-:W-:-:S04]  /*11ab0*/  FADD.FTZ R112, R112, R35 ;  /* 0x0000002370707221 */ /* 0x000fc80000010000 */
[----:B------:R-:W-:Y:S02]  /*11ac0*/  FADD.FTZ R169, R169, R112 ;  /* 0x00000070a9a97221 */ /* 0x000fe40000010000 */
[----:B------:R-:W-:Y:S01]  /*11ad0*/  MUFU.EX2 R64, R64 ;  /* 0x0000004000407308 */ /* 0x000fe20000000800 */
[C---:B------:R-:W-:Y:S07]  /*11ae0*/  HMMA.16816.F32 R160, R20.reuse, R16, R160 ;  /* 0x0000001014a0723c */ /* 0x040fee00000018a0 */
[----:B------:R-:W2:Y:S01]  /*11af0*/  MUFU.EX2 R63, R63 ;  /* 0x0000003f003f7308 */ /* 0x000ea20000000800 */
[----:B------:R-:W-:Y:S01]  /*11b00*/  HMMA.16816.F32 R148, R20, R18, R148 ;  /* 0x000000121494723c */ /* 0x000fe20000001894 */
[----:B-1----:R-:W-:Y:S01]  /*11b10*/  F2FP.F16.F32.PACK_AB R16, R65, R66 ;  /* 0x000000424110723e */ /* 0x002fe200000000ff */
[----:B------:R-:W-:-:S04]  /*11b20*/  FADD.FTZ R66, R66, R67 ;  /* 0x0000004342427221 */ /* 0x000fc80000010000 */
[----:B------:R-:W-:Y:S01]  /*11b30*/  FADD.FTZ R65, R65, R66 ;  /* 0x0000004241417221 */ /* 0x000fe20000010000 */
[----:B------:R-:W-:Y:S01]  /*11b40*/  MUFU.EX2 R168, R168 ;  /* 0x000000a800a87308 */ /* 0x000fe20000000800 */
[C---:B------:R-:W-:Y:S07]  /*11b50*/  HMMA.16816.F32 R144, R20.reuse, R8, R144 ;  /* 0x000000081490723c */ /* 0x040fee0000001890 */
[----:B------:R-:W1:Y:S01]  /*11b60*/  MUFU.EX2 R207, R207 ;  /* 0x000000cf00cf7308 */ /* 0x000e620000000800 */
[----:B------:R-:W-:Y:S01]  /*11b70*/  HMMA.16816.F32 R132, R20, R10, R132 ;  /* 0x0000000a1484723c */ /* 0x000fe20000001884 */
[----:B--2---:R-:W-:Y:S01]  /*11b80*/  F2FP.F16.F32.PACK_AB R18, R63, R64 ;  /* 0x000000403f12723e */ /* 0x004fe200000000ff */
[----:B------:R-:W-:Y:S01]  /*11b90*/  FFMA.FTZ R22, R38, UR5, -R114 ;  /* 0x0000000526167c23 */ /* 0x000fe20008010872 */
[----:B------:R-:W-:Y:S01]  /*11ba0*/  FFMA.FTZ R38, R113, UR5, -R108 ;  /* 0x0000000571267c23 */ /* 0x000fe2000801086c */
[--C-:B------:R-:W-:Y:S01]  /*11bb0*/  FFMA.FTZ R21, R117, UR5, -R114.reuse ;  /* 0x0000000575157c23 */ /* 0x100fe20008010872 */
[----:B------:R-:W-:Y:S01]  /*11bc0*/  FFMA.FTZ R23, R115, UR5, -R114 ;  /* 0x0000000573177c23 */ /* 0x000fe20008010872 */
[----:B------:R-:W-:Y:S01]  /*11bd0*/  FFMA.FTZ R108, R103, UR5, -R108 ;  /* 0x00000005676c7c23 */ /* 0x000fe2000801086c */
[----:B------:R-:W-:Y:S01]  /*11be0*/  MUFU.EX2 R128, R128 ;  /* 0x0000008000807308 */ /* 0x000fe20000000800 */
[----:B------:R-:W-:Y:S01]  /*11bf0*/  FFMA.FTZ R103, R104, UR5, -R97 ;  /* 0x0000000568677c23 */ /* 0x000fe20008010861 */
[----:B------:R-:W-:-:S04]  /*11c00*/  FADD.FTZ R64, R64, R65 ;  /* 0x0000004140407221 */ /* 0x000fc80000010000 */
[----:B------:R-:W-:Y:S02]  /*11c10*/  FADD.FTZ R63, R63, R64 ;  /* 0x000000403f3f7221 */ /* 0x000fe40000010000 */
[----:B------:R-:W-:Y:S01]  /*11c20*/  MUFU.EX2 R179, R179 ;  /* 0x000000b300b37308 */ /* 0x000fe20000000800 */
[----:B-1----:R-:W-:Y:S01]  /*11c30*/  F2FP.F16.F32.PACK_AB R17, R207, R168 ;  /* 0x000000a8cf11723e */ /* 0x002fe200000000ff */
[----:B------:R-:W-:-:S04]  /*11c40*/  FADD.FTZ R168, R168, R169 ;  /* 0x000000a9a8a87221 */ /* 0x000fc80000010000 */
[----:B------:R-:W-:Y:S02]  /*11c50*/  FADD.FTZ R207, R207, R168 ;  /* 0x000000a8cfcf7221 */ /* 0x000fe40000010000 */
[----:B------:R-:W1:Y:S08]  /*11c60*/  MUFU.EX2 R186, R186 ;  /* 0x000000ba00ba7308 */ /* 0x000e700000000800 */
[----:B------:R-:W-:Y:S08]  /*11c70*/  MUFU.EX2 R173, R173 ;  /* 0x000000ad00ad7308 */ /* 0x000ff00000000800 */
        /* <DEDUP_REMOVED lines=14> */
[----:B------:R-:W1:Y:S08]  /*11d60*/  MUFU.EX2 R123, R123 ;  /* 0x0000007b007b7308 */ /* 0x000e700000000800 */
[----:B------:R-:W-:Y:S01]  /*11d70*/  MUFU.EX2 R20, R121 ;  /* 0x0000007900147308 */ /* 0x000fe20000000800 */
[----:B--2---:R-:W-:Y:S01]  /*11d80*/  F2FP.F16.F32.PACK_AB R11, R192, R127 ;  /* 0x0000007fc00b723e */ /* 0x004fe200000000ff */
[----:B------:R-:W-:-:S04]  /*11d90*/  FADD.FTZ R127, R127, R190 ;  /* 0x000000be7f7f7221 */ /* 0x000fc80000010000 */
[----:B------:R-:W-:Y:S02]  /*11da0*/  FADD.FTZ R127, R192, R127 ;  /* 0x0000007fc07f7221 */ /* 0x000fe40000010000 */
[----:B---3--:R-:W-:Y:S01]  /*11db0*/  HMMA.16816.F32 R156, R8, R4, R156 ;  /* 0x00000004089c723c */ /* 0x008fe2000000189c */
[----:B-1----:R-:W-:Y:S01]  /*11dc0*/  F2FP.F16.F32.PACK_AB R19, R123, R128 ;  /* 0x000000807b13723e */ /* 0x002fe200000000ff */
[----:B------:R-:W1:Y:S01]  /*11dd0*/  MUFU.EX2 R21, R21 ;  /* 0x0000001500157308 */ /* 0x000e620000000800 */
[----:B------:R-:W-:-:S04]  /*11de0*/  FADD.FTZ R128, R128, R207 ;  /* 0x000000cf80807221 */ /* 0x000fc80000010000 */
[----:B------:R-:W-:Y:S01]  /*11df0*/  FADD.FTZ R128, R123, R128 ;  /* 0x000000807b807221 */ /* 0x000fe20000010000 */
[C---:B------:R-:W-:Y:S02]  /*11e00*/  HMMA.16816.F32 R152, R8.reuse, R6, R152 ;  /* 0x000000060898723c */ /* 0x040fe40000001898 */
[----:B------:R-:W-:Y:S06]  /*11e10*/  MUFU.EX2 R22, R22 ;  /* 0x0000001600167308 */ /* 0x000fec0000000800 */
[C---:B------:R-:W-:Y:S02]  /*11e20*/  HMMA.16816.F32 R140, R8.reuse, R12, R140 ;  /* 0x0000000c088c723c */ /* 0x040fe4000000188c */
[----:B------:R-:W-:Y:S06]  /*11e30*/  MUFU.EX2 R23, R23 ;  /* 0x0000001700177308 */ /* 0x000fec0000000800 */
[----:B------:R-:W-:Y:S01]  /*11e40*/  HMMA.16816.F32 R136, R8, R14, R136 ;  /* 0x0000000e0888723c */ /* 0x000fe20000001888 */
[----:B------:R-:W2:Y:S01]  /*11e50*/  LDSM.16.MT88.4 R8, [R214+0x5c00] ;  /* 0x005c0000d608783b */ /* 0x000ea20000004200 */
[----:B------:R-:W-:Y:S06]  /*11e60*/  MUFU.EX2 R38, R38 ;  /* 0x0000002600267308 */ /* 0x000fec0000000800 */
[C---:B------:R-:W-:Y:S02]  /*11e70*/  HMMA.16816.F32 R160, R16.reuse, R4, R160 ;  /* 0x0000000410a0723c */ /* 0x040fe400000018a0 */
[----:B------:R-:W3:Y:S06]  /*11e80*/  MUFU.EX2 R111, R111 ;  /* 0x0000006f006f7308 */ /* 0x000eec0000000800 */
[C---:B------:R-:W-:Y:S01]  /*11e90*/  HMMA.16816.F32 R148, R16.reuse, R6, R148 ;  /* 0x000000061094723c */ /* 0x040fe20000001894 */
[----:B------:R4:W5:Y:S01]  /*11ea0*/  LDSM.16.MT88.4 R4, [R2+0x1c00] ;  /* 0x001c00000204783b */ /* 0x0009620000004200 */
[----:B------:R-:W-:Y:S06]  /*11eb0*/  MUFU.EX2 R107, R107 ;  /* 0x0000006b006b7308 */ /* 0x000fec0000000800 */
[----:B------:R-:W-:Y:S01]  /*11ec0*/  HMMA.16816.F32 R144, R16, R12, R144 ;  /* 0x0000000c1090723c */ /* 0x000fe20000001890 */
[----:B-1----:R-:W-:Y:S01]  /*11ed0*/  F2FP.F16.F32.PACK_AB R12, R21, R20 ;  /* 0x00000014150c723e */ /* 0x002fe200000000ff */
[----:B------:R-:W1:Y:S01]  /*11ee0*/  MUFU.EX2 R108, R108 ;  /* 0x0000006c006c7308 */ /* 0x000e620000000800 */
[----:B---3--:R-:W-:Y:S01]  /*11ef0*/  F2FP.F16.F32.PACK_AB R13, R111, R38 ;  /* 0x000000266f0d723e */ /* 0x008fe200000000ff */
[----:B------:R-:W-:Y:S01]  /*11f00*/  FADD.FTZ R20, R20, R173 ;  /* 0x000000ad14147221 */ /* 0x000fe20000010000 */
[----:B------:R-:W-:-:S03]  /*11f10*/  FADD.FTZ R38, R38, R127 ;  /* 0x0000007f26267221 */ /* 0x000fc60000010000 */
[----:B------:R-:W-:Y:S01]  /*11f20*/  HMMA.16816.F32 R132, R16, R14, R132 ;  /* 0x0000000e1084723c */ /* 0x000fe20000001884 */
[--C-:B------:R-:W-:Y:S01]  /*11f30*/  FFMA.FTZ R17, R37, UR5, -R97.reuse ;  /* 0x0000000525117c23 */ /* 0x100fe20008010861 */
[----:B------:R-:W-:Y:S01]  /*11f40*/  FFMA.FTZ R18, R94, UR5, -R97 ;  /* 0x000000055e127c23 */ /* 0x000fe20008010861 */
[----:B------:R-:W-:Y:S01]  /*11f50*/  MUFU.EX2 R62, R62 ;  /* 0x0000003e003e7308 */ /* 0x000fe20000000800 */
[----:B------:R-:W-:Y:S01]  /*11f60*/  F2FP.F16.F32.PACK_AB R14, R23, R22 ;  /* 0x00000016170e723e */ /* 0x000fe200000000ff */
[----:B------:R-:W-:Y:S01]  /*11f70*/  FADD.FTZ R21, R21, R20 ;  /* 0x0000001415157221 */ /* 0x000fe20000010000 */
[----:B------:R-:W-:Y:S01]  /*11f80*/  FADD.FTZ R38, R111, R38 ;  /* 0x000000266f267221 */ /* 0x000fe20000010000 */
[-C--:B----4-:R-:W-:Y:S02]  /*11f90*/  MOV R2, R90.reuse ;  /* 0x0000005a00027202 */ /* 0x090fe40000000f00 */
[----:B------:R-:W-:Y:S01]  /*11fa0*/  FADD.FTZ R22, R22, R21 ;  /* 0x0000001516167221 */ /* 0x000fe20000010000 */
[----:B------:R-:W-:Y:S01]  /*11fb0*/  @P0 MOV R2, R90 ;  /* 0x0000005a00020202 */ /* 0x000fe20000000f00 */
[----:B------:R-:W3:Y:S01]  /*11fc0*/  MUFU.EX2 R61, R61 ;  /* 0x0000003d003d7308 */ /* 0x000ee20000000800 */
[----:B-1----:R-:W-:Y:S01]  /*11fd0*/  F2FP.F16.F32.PACK_AB R15, R108, R107 ;  /* 0x0000006b6c0f723e */ /* 0x002fe200000000ff */
[----:B------:R-:W-:Y:S01]  /*11fe0*/  FADD.FTZ R107, R107, R38 ;  /* 0x000000266b6b7221 */ /* 0x000fe20000010000 */
[----:B------:R-:W-:-:S03]  /*11ff0*/  FADD.FTZ R233, R23, R22 ;  /* 0x0000001617e97221 */ /* 0x000fc60000010000 */
[----:B------:R-:W-:Y:S02]  /*12000*/  FADD.FTZ R232, R108, R107 ;  /* 0x0000006b6ce87221 */ /* 0x000fe40000010000 */
[----:B------:R-:W-:Y:S01]  /*12010*/  MUFU.EX2 R60, R60 ;  /* 0x0000003c003c7308 */ /* 0x000fe20000000800 */
[C---:B--2---:R-:W-:Y:S07]  /*12020*/  HMMA.16816.F32 R156, R12.reuse, R8, R156 ;  /* 0x000000080c9c723c */ /* 0x044fee000000189c */
[----:B------:R-:W1:Y:S01]  /*12030*/  MUFU.EX2 R59, R59 ;  /* 0x0000003b003b7308 */ /* 0x000e620000000800 */
[C---:B------:R-:W-:Y:S07]  /*12040*/  HMMA.16816.F32 R152, R12.reuse, R10, R152 ;  /* 0x0000000a0c98723c */ /* 0x040fee0000001898 */
[----:B------:R-:W-:Y:S01]  /*12050*/  MUFU.EX2 R103, R103 ;  /* 0x0000006700677308 */ /* 0x000fe20000000800 */
[C---:B-----5:R-:W-:Y:S07]  /*12060*/  HMMA.16816.F32 R140, R12.reuse, R4, R140 ;  /* 0x000000040c8c723c */ /* 0x060fee000000188c */
        /* <DEDUP_REMOVED lines=12> */
[----:B------:R-:W-:Y:S01]  /*12130*/  FADD.FTZ R16, R16, R103 ;  /* 0x0000006710107221 */ /* 0x000fe20000010000 */
[----:B-1----:R-:W-:-:S03]  /*12140*/  F2FP.F16.F32.PACK_AB R15, R18, R17 ;  /* 0x00000011120f723e */ /* 0x002fc600000000ff */
[----:B------:R-:W-:-:S04]  /*12150*/  FADD.FTZ R17, R17, R16 ;  /* 0x0000001011117221 */ /* 0x000fc80000010000 */
[----:B------:R-:W-:Y:S01]  /*12160*/  FADD.FTZ R234, R18, R17 ;  /* 0x0000001112ea7221 */ /* 0x000fe20000010000 */
[C---:B------:R-:W-:Y:S08]  /*12170*/  HMMA.16816.F32 R160, R12.reuse, R8, R160 ;  /* 0x000000080ca0723c */ /* 0x040ff000000018a0 */
[C---:B------:R-:W-:Y:S08]  /*12180*/  HMMA.16816.F32 R148, R12.reuse, R10, R148 ;  /* 0x0000000a0c94723c */ /* 0x040ff00000001894 */
[C---:B------:R-:W-:Y:S08]  /*12190*/  HMMA.16816.F32 R144, R12.reuse, R4, R144 ;  /* 0x000000040c90723c */ /* 0x040ff00000001890 */
[----:B------:R-:W-:Y:S01]  /*121a0*/  HMMA.16816.F32 R132, R12, R6, R132 ;  /* 0x000000060c84723c */ /* 0x000fe20000001884 */
[----:B------:R-:W-:-:S04]  /*121b0*/  NOP ;  /* 0x0000000000007918 */ /* 0x000fc80000000000 */
[----:B------:R-:W-:-:S15]  /*121c0*/  BRA.U UP0, `(.L_x_343) ;  /* 0x0000000100047547 */ /* 0x000fde000b800000 */
.L_x_339:
[----:B------:R-:W-:-:S12]  /*121d0*/  UIADD3 UR22, UPT, UPT, UR11, -0x1, URZ ;  /* 0xffffffff0b167890 */ /* 0x000fd8000fffe0ff */
.L_x_343:
[----:B------:R-:W-:-:S09]  /*121e0*/  UISETP.GE.AND UP0, UPT, UR22, UR19, UPT ;  /* 0x000000131600728c */ /* 0x000fd2000bf06270 */
[----:B------:R-:W-:Y:S05]  /*121f0*/  BRA.U !UP0, `(.L_x_344) ;  /* 0x0000007d08847547 */ /* 0x000fea000b800000 */
[----:B------:R-:W1:Y:S01]  /*12200*/  S2R R224, SR_TID.X ;  /* 0x0000000000e07919 */ /* 0x000e620000002100 */
[----:B------:R-:W2:Y:S01]  /*12210*/  LDC.64 R218, c[0x0][0x3c0] ;  /* 0x0000f000ffda7b82 */ /* 0x000ea20000000a00 */
[----:B------:R-:W3:Y:S01]  /*12220*/  LDCU UR5, c[0x0][0x440] ;  /* 0x00008800ff0577ac */ /* 0x000ee20008000800 */
[----:B------:R-:W-:Y:S01]  /*12230*/  MOV R212, 0x20 ;  /* 0x0000002000d47802 */ /* 0x000fe20000000f00 */
[----:B------:R-:W-:Y:S01]  /*12240*/  IMAD.MOV.U32 R164, RZ, RZ, R0 ;  /* 0x000000ffffa47224 */ /* 0x000fe200078e0000 */
[----:B------:R-:W-:Y:S01]  /*12250*/  MOV R165, R3 ;  /* 0x0000000300a57202 */ /* 0x000fe20000000f00 */
[----:B------:R-:W-:Y:S01]  /*12260*/  IMAD.MOV.U32 R167, RZ, RZ, R2 ;  /* 0x000000ffffa77224 */ /* 0x000fe200078e0002 */
[C---:B------:R-:W-:Y:S01]  /*12270*/  IADD3 R238, PT, PT, R230.reuse, 0x40, RZ ;  /* 0x00000040e6ee7810 */ /* 0x040fe20007ffe0ff */
[----:B------:R-:W-:Y:S01]  /*12280*/  IMAD.MOV.U32 R166, RZ, RZ, R36 ;  /* 0x000000ffffa67224 */ /* 0x000fe200078e0024 */
[----:B------:R-:W4:Y:S01]  /*12290*/  LDCU UR8, c[0x0][0x440] ;  /* 0x00008800ff0877ac */ /* 0x000f220008000800 */
[----:B------:R-:W-:-:S02]  /*122a0*/  VIADD R239, R230, 0x8 ;  /* 0x00000008e6ef7836 */ /* 0x000fc40000000000 */
[----:B------:R-:W-:Y:S01]  /*122b0*/  VIADD R237, R230, 0x48 ;  /* 0x00000048e6ed7836 */ /* 0x000fe20000000000 */
[----:B------:R-:W1:Y:S01]  /*122c0*/  LDCU UR7, c[0x0][0x504] ;  /* 0x0000a080ff0777ac */ /* 0x000e620008000800 */
[----:B------:R-:W1:Y:S01]  /*122d0*/  LDCU UR4, c[0x0][0x45c] ;  /* 0x00008b80ff0477ac */ /* 0x000e620008000800 */
[----:B---3--:R-:W-:Y:S02]  /*122e0*/  ISETP.GE.AND P5, PT, R217, UR5, PT ;  /* 0x00000005d9007c0c */ /* 0x008fe4000bfa6270 */
[C---:B-1----:R-:W-:Y:S02]  /*122f0*/  LOP3.LUT P4, RZ, R224.reuse, 0x4, RZ, 0xc0, !PT ;  /* 0x00000004e0ff7812 */ /* 0x042fe4000788c0ff */
[----:B------:R-:W-:Y:S02]  /*12300*/  SHF.L.U32 R240, R224, 0x1, RZ ;  /* 0x00000001e0f07819 */ /* 0x000fe400000006ff */
[----:B------:R-:W-:-:S05]  /*12310*/  SEL R212, R212, 0xffffffe0, !P4 ;  /* 0xffffffe0d4d47807 */ /* 0x000fca0006000000 */
[----:B------:R-:W-:Y:S01]  /*12320*/  IMAD.IADD R213, R215, 0x1, R212 ;  /* 0x00000001d7d57824 */ /* 0x000fe200078e02d4 */
[----:B------:R-:W-:Y:S01]  /*12330*/  IADD3 R212, PT, PT, R216, R212, RZ ;  /* 0x000000d4d8d47210 */ /* 0x000fe20007ffe0ff */
[----:B----4-:R-:W-:Y:S06]  /*12340*/  BRA `(.L_x_345) ;  /* 0x0000000400087947 */ /* 0x010fec0003800000 */
.L_x_347:
[----:B------:R-:W-:Y:S01]  /*12350*/  IMAD.SHL.U32 R217, R224, 0x8, RZ ;  /* 0x00000008e0d97824 */ /* 0x000fe200078e00ff */
[----:B------:R-:W1:Y:S01]  /*12360*/  @!P0 LDC.64 R170, c[0x0][0x3b8] ;  /* 0x0000ee00ffaa8b82 */ /* 0x000e620000000a00 */
[----:B------:R-:W-:Y:S02]  /*12370*/  IMAD.U32 R175, RZ, RZ, UR22 ;  /* 0x00000016ffaf7e24 */ /* 0x000fe4000f8e00ff */
[----:B------:R-:W-:Y:S01]  /*12380*/  IMAD.U32 R178, RZ, RZ, UR22 ;  /* 0x00000016ffb27e24 */ /* 0x000fe2000f8e00ff */
[----:B------:R-:W-:Y:S01]  /*12390*/  LOP3.LUT R217, R217, 0x18, RZ, 0xc0, !PT ;  /* 0x00000018d9d97812 */ /* 0x000fe200078ec0ff */
[----:B------:R-:W-:Y:S03]  /*123a0*/  @!P0 VIADD R175, R175, 0xffffffff ;  /* 0xffffffffafaf8836 */ /* 0x000fe60000000000 */
[----:B------:R-:W-:Y:S01]  /*123b0*/  ISETP.GE.AND P5, PT, R217, UR8, PT ;  /* 0x00000008d9007c0c */ /* 0x000fe2000bfa6270 */
[----:B------:R-:W2:Y:S08]  /*123c0*/  @!P0 LDC.64 R168, c[0x0][0x3b8] ;  /* 0x0000ee00ffa88b82 */ /* 0x000eb00000000a00 */
[----:B------:R-:W3:Y:S01]  /*123d0*/  @!P0 LDC.64 R2, c[0x0][0x3b8] ;  /* 0x0000ee00ff028b82 */ /* 0x000ee20000000a00 */
[C---:B-1----:R-:W-:Y:S07]  /*123e0*/  @!P0 IMAD.WIDE.U32 R176, R175.reuse, R170, RZ ;  /* 0x000000aaafb08225 */ /* 0x042fee00078e00ff */
[----:B------:R-:W1:Y:S01]  /*123f0*/  @!P5 LDC.64 R172, c[0x0][0x3b8] ;  /* 0x0000ee00ffacdb82 */ /* 0x000e620000000a00 */
[----:B------:R-:W-:Y:S01]  /*12400*/  @!P0 IMAD R177, R175, R171, R177 ;  /* 0x000000abafb18224 */ /* 0x000fe200078e02b1 */
[----:B------:R-:W-:Y:S01]  /*12410*/  @!P0 SHF.L.U32 R179, R176, 0x7, RZ ;  /* 0x00000007b0b38819 */ /* 0x000fe200000006ff */
[----:B------:R-:W-:Y:S03]  /*12420*/  IMAD.U32 R175, RZ, RZ, UR22 ;  /* 0x00000016ffaf7e24 */ /* 0x000fe6000f8e00ff */
[----:B------:R-:W-:Y:S01]  /*12430*/  @!P0 LEA R174, P2, R170, R179, 0x5 ;  /* 0x000000b3aaae8211 */ /* 0x000fe200078428ff */
[----:B------:R-:W-:Y:S01]  /*12440*/  @!P5 VIADD R175, R175, 0xffffffff ;  /* 0xffffffffafafd836 */ /* 0x000fe20000000000 */
[----:B------:R-:W-:Y:S02]  /*12450*/  @!P0 SHF.L.U64.HI R177, R176, 0x7, R177 ;  /* 0x00000007b0b18819 */ /* 0x000fe400000102b1 */
[----:B------:R-:W-:Y:S02]  /*12460*/  MOV R176, UR22 ;  /* 0x0000001600b07c02 */ /* 0x000fe40008000f00 */
[----:B------:R-:W-:Y:S01]  /*12470*/  @!P0 LEA.HI.X R177, R170, R177, R171, 0x5, P2 ;  /* 0x000000b1aab18211 */ /* 0x000fe200010f2cab */
[----:B------:R-:W-:Y:S01]  /*12480*/  @!P0 VIADD R171, R178, 0xffffffff ;  /* 0xffffffffb2ab8836 */ /* 0x000fe20000000000 */
[----:B------:R-:W-:Y:S02]  /*12490*/  @!P0 IADD3 R170, PT, PT, R176, -0x1, RZ ;  /* 0xffffffffb0aa8810 */ /* 0x000fe40007ffe0ff */
[C---:B------:R-:W-:Y:S01]  /*124a0*/  @!P0 LEA R176, P2, R174.reuse, R223, 0x1 ;  /* 0x000000dfaeb08211 */ /* 0x040fe200078408ff */
[C---:B--2---:R-:W-:Y:S03]  /*124b0*/  @!P0 IMAD.WIDE.U32 R178, R171.reuse, R168, RZ ;  /* 0x000000a8abb28225 */ /* 0x044fe600078e00ff */
[----:B------:R-:W-:Y:S01]  /*124c0*/  @!P0 LEA.HI.X R177, R174, R222, R177, 0x1, P2 ;  /* 0x000000deaeb18211 */ /* 0x000fe200010f0cb1 */
[----:B------:R-:W-:Y:S02]  /*124d0*/  @!P0 IMAD R179, R171, R169, R179 ;  /* 0x000000a9abb38224 */ /* 0x000fe400078e02b3 */
[C---:B-1----:R-:W-:Y:S03]  /*124e0*/  @!P5 IMAD.WIDE.U32 R180, R175.reuse, R172, RZ ;  /* 0x000000acafb4d225 */ /* 0x042fe600078e00ff */
[----:B------:R-:W-:Y:S01]  /*124f0*/  @!P0 SHF.L.U64.HI R179, R178, 0x7, R179 ;  /* 0x00000007b2b38819 */ /* 0x000fe200000102b3 */
[----:B------:R-:W-:Y:S01]  /*12500*/  @!P5 IMAD R181, R175, R173, R181 ;  /* 0x000000adafb5d224 */ /* 0x000fe200078e02b5 */
[----:B------:R-:W-:Y:S01]  /*12510*/  @!P5 LEA R172, P2, R180, R223, 0x8 ;  /* 0x000000dfb4acd211 */ /* 0x000fe200078440ff */
[----:B---3--:R-:W-:Y:S03]  /*12520*/  @!P0 IMAD.WIDE.U32 R174, R170, R2, RZ ;  /* 0x00000002aaae8225 */ /* 0x008fe600078e00ff */
[-C--:B------:R-:W-:Y:S01]  /*12530*/  @!P5 LEA.HI.X R173, R180, R222.reuse, R181, 0x8, P2 ;  /* 0x000000deb4add211 */ /* 0x080fe200010f44b5 */
[----:B------:R-:W-:Y:S02]  /*12540*/  @!P0 IMAD.SHL.U32 R171, R178, 0x80, RZ ;  /* 0x00000080b2ab8824 */ /* 0x000fe400078e00ff */
[----:B------:R-:W-:Y:S02]  /*12550*/  @!P0 IMAD.SHL.U32 R180, R174, 0x80, RZ ;  /* 0x00000080aeb48824 */ /* 0x000fe400078e00ff */
[----:B------:R-:W-:Y:S01]  /*12560*/  @!PT LDS RZ, [RZ] ;  /* 0x00000000fffff984 */ /* 0x000fe20000000800 */
[----:B------:R-:W-:Y:S01]  /*12570*/  @!PT LDS RZ, [RZ] ;  /* 0x00000000fffff984 */ /* 0x000fe20000000800 */
[----:B------:R-:W-:Y:S01]  /*12580*/  @!PT LDS RZ, [RZ] ;  /* 0x00000000fffff984 */ /* 0x000fe20000000800 */
[----:B------:R1:W-:Y:S01]  /*12590*/  @!P5 LDGSTS.E.BYPASS.LTC128B.128 [R225+0x2000], desc[UR26][R172.64] ;  /* 0x02000000ace1dfae */ /* 0x0003e2000b981a1a */
[----:B------:R-:W-:Y:S01]  /*125a0*/  @!P0 IMAD R170, R170, R3, R175 ;  /* 0x00000003aaaa8224 */ /* 0x000fe200078e02af */
[C---:B------:R-:W-:Y:S01]  /*125b0*/  @!P0 LEA R171, P2, R168.reuse, R171, 0x6 ;  /* 0x000000aba8ab8211 */ /* 0x040fe200078430ff */
[----:B------:R-:W-:Y:S02]  /*125c0*/  @!P0 IMAD R3, R3, 0x60, RZ ;  /* 0x0000006003038824 */ /* 0x000fe400078e02ff */
[----:B------:R1:W-:Y:S01]  /*125d0*/  @P5 STS.128 [R225+0x2000], RZ ;  /* 0x002000ffe1005388 */ /* 0x0003e20000000c00 */
[----:B------:R-:W-:Y:S04]  /*125e0*/  @!P0 LEA.HI.X R179, R168, R179, R169, 0x6, P2 ;  /* 0x000000b3a8b38211 */ /* 0x000fe800010f34a9 */
[----:B------:R1:W-:Y:S01]  /*125f0*/  @P0 STS.128 [R225+0x2800], RZ ;  /* 0x002800ffe1000388 */ /* 0x0003e20000000c00 */
[----:B------:R-:W-:Y:S02]  /*12600*/  @!P0 SHF.L.U64.HI R181, R174, 0x7, R170 ;  /* 0x00000007aeb58819 */ /* 0x000fe400000102aa */
[CC--:B------:R-:W-:Y:S02]  /*12610*/  @!P0 LEA R168, P2, R171.reuse, R223.reuse, 0x1 ;  /* 0x000000dfaba88211 */ /* 0x0c0fe400078408ff */
[----:B------:R-:W-:Y:S01]  /*12620*/  @!PT LDS RZ, [RZ] ;  /* 0x00000000fffff984 */ /* 0x000fe20000000800 */
[----:B------:R-:W-:Y:S01]  /*12630*/  @!PT LDS RZ, [RZ] ;  /* 0x00000000fffff984 */ /* 0x000fe20000000800 */
[----:B------:R-:W-:Y:S01]  /*12640*/  @!PT LDS RZ, [RZ] ;  /* 0x00000000fffff984 */ /* 0x000fe20000000800 */
[----:B------:R1:W-:Y:S01]  /*12650*/  @!P0 LDGSTS.E.BYPASS.LTC128B.128 [R225+0x2800], desc[UR26][R176.64] ;  /* 0x02800000b0e18fae */ /* 0x0003e2000b981a1a */
[----:B------:R-:W-:Y:S01]  /*12660*/  @!P0 IMAD.WIDE.U32 R180, R2, 0x60, R180 ;  /* 0x0000006002b48825 */ /* 0x000fe200078e00b4 */
[-C--:B------:R-:W-:Y:S03]  /*12670*/  @!P0 LEA.HI.X R169, R171, R222.reuse, R179, 0x1, P2 ;  /* 0x000000deaba98211 */ /* 0x080fe600010f0cb3 */
[----:B------:R1:W-:Y:S01]  /*12680*/  @P0 STS.128 [R225+0x3000], RZ ;  /* 0x003000ffe1000388 */ /* 0x0003e20000000c00 */
[C---:B------:R-:W-:Y:S04]  /*12690*/  @!P0 LEA R2, P2, R180.reuse, R223, 0x1 ;  /* 0x000000dfb4028211 */ /* 0x040fe800078408ff */
[----:B------:R-:W-:Y:S01]  /*126a0*/  @!PT LDS RZ, [RZ] ;  /* 0x00000000fffff984 */ /* 0x000fe20000000800 */
[----:B------:R-:W-:Y:S01]  /*126b0*/  @!PT LDS RZ, [RZ] ;  /* 0x00000000fffff984 */ /* 0x000fe20000000800 */
[----:B------:R-:W-:Y:S01]  /*126c0*/  @!PT LDS RZ, [RZ] ;  /* 0x00000000fffff984 */ /* 0x000fe20000000800 */
[----:B------:R1:W-:Y:S01]  /*126d0*/  @!P0 LDGSTS.E.BYPASS.LTC128B.128 [R225+0x3000], desc[UR26][R168.64] ;  /* 0x03000000a8e18fae */ /* 0x0003e2000b981a1a */
[----:B------:R-:W-:Y:S04]  /*126e0*/  @!P0 IADD3 R3, PT, PT, R3, R181, RZ ;  /* 0x000000b503038210 */ /* 0x000fe80007ffe0ff */
[----:B------:R1:W-:Y:S01]  /*126f0*/  @P0 STS.128 [R225+0x3800], RZ ;  /* 0x003800ffe1000388 */ /* 0x0003e20000000c00 */
[----:B------:R-:W-:Y:S05]  /*12700*/  @!P0 LEA.HI.X R3, R180, R222, R3, 0x1, P2 ;  /* 0x000000deb4038211 */ /* 0x000fea00010f0c03 */
[----:B------:R-:W-:Y:S01]  /*12710*/  @!PT LDS RZ, [RZ] ;  /* 0x00000000fffff984 */ /* 0x000fe20000000800 */
[----:B------:R-:W-:Y:S01]  /*12720*/  @!PT LDS RZ, [RZ] ;  /* 0x00000000fffff984 */ /* 0x000fe20000000800 */
[----:B------:R-:W-:Y:S01]  /*12730*/  @!PT LDS RZ, [RZ] ;  /* 0x00000000fffff984 */ /* 0x000fe20000000800 */
[----:B------:R1:W-:Y:S05]  /*12740*/  @!P0 LDGSTS.E.BYPASS.LTC128B.128 [R225+0x3800], desc[UR26][R2.64] ;  /* 0x0380000002e18fae */ /* 0x0003ea000b981a1a */
[----:B------:R-:W0:Y:S01]  /*12750*/  LDGDEPBAR ;  /* 0x00000000000079af */ /* 0x000e220000000000 */
[----:B------:R-:W-:Y:S05]  /*12760*/  BRA `(.L_x_346) ;  /* 0x0000000800d07947 */ /* 0x000fea0003800000 */
.L_x_345:
[----:B------:R-:W-:Y:S01]  /*12770*/  ISETP.GE.AND P0, PT, R217, UR8, PT ;  /* 0x00000008d9007c0c */ /* 0x000fe2000bf06270 */
[----:B------:R-:W-:Y:S04]  /*12780*/  DEPBAR.LE SB0, 0x0 ;  /* 0x000080000000791a */ /* 0x000fe80000000000 */
[----:B------:R-:W-:Y:S01]  /*12790*/  BAR.SYNC.DEFER_BLOCKING 0x0 ;  /* 0x0000000000007b1d */ /* 0x000fe20000010000 */
[----:B--2---:R-:W-:Y:S01]  /*127a0*/  IMAD.WIDE.U32 R2, R218, UR22, RZ ;  /* 0x00000016da027c25 */ /* 0x004fe2000f8e00ff */
[----:B------:R-:W-:Y:S01]  /*127b0*/  LOP3.LUT R236, R240, 0x6, RZ, 0xc0, !PT ;  /* 0x00000006f0ec7812 */ /* 0x000fe200078ec0ff */
[----:B------:R-:W-:Y:S02]  /*127c0*/  UIADD3 UR5, UPT, UPT, UR21, UR7, URZ ;  /* 0x0000000715057290 */ /* 0x000fe4000fffe0ff */
[----:B------:R-:W-:Y:S01]  /*127d0*/  IMAD.SHL.U32 R126, R2, 0x80, RZ ;  /* 0x00000080027e7824 */ /* 0x000fe200078e00ff */
[----:B------:R-:W-:Y:S01]  /*127e0*/  UISETP.GT.AND UP0, UPT, UR22, UR19, UPT ;  /* 0x000000131600728c */ /* 0x000fe2000bf04270 */
[----:B------:R-:W-:Y:S02]  /*127f0*/  IMAD R0, R219, UR22, R3 ;  /* 0x00000016db007c24 */ /* 0x000fe4000f8e0203 */
[----:B------:R-:W-:Y:S01]  /*12800*/  IMAD.U32 R241, RZ, RZ, UR22 ;  /* 0x00000016fff17e24 */ /* 0x000fe2000f8e00ff */
[-C--:B------:R-:W-:Y:S01]  /*12810*/  @!P0 LEA R124, P1, R218, R126.reuse, 0x6 ;  /* 0x0000007eda7c8211 */ /* 0x080fe200078230ff */
[----:B------:R-:W-:Y:S01]  /*12820*/  VIADD R250, R230, -UR5 ;  /* 0x80000005e6fa7c36 */ /* 0x000fe20008000000 */
[----:B------:R-:W-:Y:S01]  /*12830*/  SHF.L.U64.HI R127, R2, 0x7, R0 ;  /* 0x00000007027f7819 */ /* 0x000fe20000010200 */
[----:B------:R-:W-:Y:S01]  /*12840*/  IMAD R241, R241, 0x80, R236 ;  /* 0x00000080f1f17824 */ /* 0x000fe200078e02ec */
[----:B------:R-:W-:Y:S02]  /*12850*/  @!P5 LEA R0, P3, R126, R221, 0x1 ;  /* 0x000000dd7e00d211 */ /* 0x000fe400078608ff */
[----:B------:R-:W-:Y:S01]  /*12860*/  @!P0 LEA.HI.X R125, R218, R127, R219, 0x6, P1 ;  /* 0x0000007fda7d8211 */ /* 0x000fe200008f34db */
[----:B------:R-:W-:Y:S01]  /*12870*/  VIADD R244, R241, 0x78 ;  /* 0x00000078f1f47836 */ /* 0x000fe20000000000 */
[----:B------:R-:W-:Y:S02]  /*12880*/  @!P0 LEA R128, P1, R124, R221, 0x1 ;  /* 0x000000dd7c808211 */ /* 0x000fe400078208ff */
[----:B------:R-:W-:Y:S01]  /*12890*/  @!P0 LEA R2, P2, R218, R126, 0x5 ;  /* 0x0000007eda028211 */ /* 0x000fe200078428ff */
[----:B------:R-:W-:Y:S01]  /*128a0*/  VIADD R246, R244, UR21 ;  /* 0x00000015f4f67c36 */ /* 0x000fe20008000000 */
[-C--:B------:R-:W-:Y:S01]  /*128b0*/  @!P0 LEA.HI.X R129, R124, R220.reuse, R125, 0x1, P1 ;  /* 0x000000dc7c818211 */ /* 0x080fe200008f0c7d */
[----:B------:R-:W-:Y:S01]  /*128c0*/  @!P5 IMAD.MOV.U32 R124, RZ, RZ, R0 ;  /* 0x000000ffff7cd224 */ /* 0x000fe200078e0000 */
[-C--:B------:R-:W-:Y:S01]  /*128d0*/  @!P5 LEA.HI.X R125, R126, R220.reuse, R127, 0x1, P3 ;  /* 0x000000dc7e7dd211 */ /* 0x080fe200018f0c7f */
[----:B------:R-:W-:Y:S01]  /*128e0*/  VIADD R243, R246, 0xffffff89 ;  /* 0xffffff89f6f37836 */ /* 0x000fe20000000000 */
[C---:B------:R-:W-:Y:S01]  /*128f0*/  @!P0 LEA.HI.X R3, R218.reuse, R127, R219, 0x5, P2 ;  /* 0x0000007fda038211 */ /* 0x040fe200010f2cdb */
[----:B------:R-:W-:Y:S01]  /*12900*/  @!P0 IMAD.WIDE.U32 R126, R218, 0x60, R126 ;  /* 0x00000060da7e8825 */ /* 0x000fe200078e007e */
[-C--:B------:R-:W-:Y:S01]  /*12910*/  @!P0 LEA R130, P2, R2, R221.reuse, 0x1 ;  /* 0x000000dd02828211 */ /* 0x080fe200078408ff */
[----:B------:R-:W-:Y:S01]  /*12920*/  @!PT LDS RZ, [RZ] ;  /* 0x00000000fffff984 */ /* 0x000fe20000000800 */
[----:B------:R-:W-:Y:S01]  /*12930*/  @!PT LDS RZ, [RZ] ;  /* 0x00000000fffff984 */ /* 0x000fe20000000800 */
[----:B------:R-:W-:Y:S01]  /*12940*/  @!PT LDS RZ, [RZ] ;  /* 0x00000000fffff984 */ /* 0x000fe20000000800 */
[----:B------:R-:W-:Y:S01]  /*12950*/  @!P5 LDGSTS.E.BYPASS.LTC128B.128 [R225+0x4000], desc[UR26][R124.64] ;  /* 0x040000007ce1dfae */ /* 0x000fe2000b981a1a */
[----:B------:R-:W-:Y:S01]  /*12960*/  IADD3 R248, PT, PT, R239, -UR5, RZ ;  /* 0x80000005eff87c10 */ /* 0x000fe2000fffe0ff */
[----:B------:R-:W-:Y:S01]  /*12970*/  IMAD.IADD R0, R230, 0x1, -R243 ;  /* 0x00000001e6007824 */ /* 0x000fe200078e0af3 */
[----:B------:R-:W-:Y:S01]  /*12980*/  @!P0 LEA.HI.X R131, R2, R220, R3, 0x1, P2 ;  /* 0x000000dc02838211 */ /* 0x000fe200010f0c03 */
[----:B------:R-:W-:Y:S01]  /*12990*/  @!P0 IMAD R3, R219, 0x60, RZ ;  /* 0x00000060db038824 */ /* 0x000fe200078e02ff */
[----:B------:R-:W-:Y:S02]  /*129a0*/  @!P0 LEA R2, P1, R126, R221, 0x1 ;  /* 0x000000dd7e028211 */ /* 0x000fe400078208ff */
[----:B------:R-:W-:Y:S01]  /*129b0*/  IABS R0, R0 ;  /* 0x0000000000007213 */ /* 0x000fe20000000000 */
[----:B------:R-:W-:Y:S01]  /*129c0*/  @P5 STS.128 [R225+0x4000], RZ ;  /* 0x004000ffe1005388 */ /* 0x000fe20000000c00 */
[----:B------:R-:W-:Y:S01]  /*129d0*/  @!P0 IMAD.IADD R3, R3, 0x1, R127 ;  /* 0x0000000103038824 */ /* 0x000fe200078e027f */
[----:B------:R-:W-:Y:S02]  /*129e0*/  ISETP.GT.AND P3, PT, R250, R241, PT ;  /* 0x000000f1fa00720c */ /* 0x000fe40003f64270 */
[----:B------:R-:W-:Y:S01]  /*129f0*/  I2FP.F32.S32 R242, R0 ;  /* 0x0000000000f27245 */ /* 0x000fe20000201400 */
[----:B------:R-:W-:Y:S01]  /*12a00*/  VIADD R0, R241, UR21 ;  /* 0x00000015f1007c36 */ /* 0x000fe20008000000 */
[----:B------:R-:W-:Y:S02]  /*12a10*/  @!P0 LEA.HI.X R3, R126, R220, R3, 0x1, P1 ;  /* 0x000000dc7e038211 */ /* 0x000fe400008f0c03 */
[----:B------:R-:W-:Y:S02]  /*12a20*/  @P0 STS.128 [R225+0x4800], RZ ;  /* 0x004800ffe1000388 */ /* 0x000fe40000000c00 */
[----:B------:R-:W-:Y:S04]  /*12a30*/  IADD3 R245, PT, PT, R239, -R0, RZ ;  /* 0x80000000eff57210 */ /* 0x000fe80007ffe0ff */
[----:B------:R-:W-:Y:S02]  /*12a40*/  IABS R245, R245 ;  /* 0x000000f500f57213 */ /* 0x000fe40000000000 */
[----:B------:R-:W-:Y:S01]  /*12a50*/  @!PT LDS RZ, [RZ] ;  /* 0x00000000fffff984 */ /* 0x000fe20000000800 */
[----:B------:R-:W-:Y:S01]  /*12a60*/  @!PT LDS RZ, [RZ] ;  /* 0x00000000fffff984 */ /* 0x000fe20000000800 */
[----:B------:R-:W-:Y:S01]  /*12a70*/  @!PT LDS RZ, [RZ] ;  /* 0x00000000fffff984 */ /* 0x000fe20000000800 */
[----:B------:R-:W-:Y:S02]  /*12a80*/  @!P0 LDGSTS.E.BYPASS.LTC128B.128 [R225+0x4800], desc[UR26][R130.64] ;  /* 0x0480000082e18fae */ /* 0x000fe4000b981a1a */
[----:B------:R-:W-:Y:S06]  /*12a90*/  I2FP.F32.S32 R245, R245 ;  /* 0x000000f500f57245 */ /* 0x000fec0000201400 */
        /* <DEDUP_REMOVED lines=11> */
[----:B------:R-:W2:Y:S08]  /*12b50*/  LDSM.16.M88.4 R172, [R215+0x2000] ;  /* 0x00200000d7ac783b */ /* 0x000eb00000000200 */
[----:B------:R-:W3:Y:S01]  /*12b60*/  LDSM.16.M88.4 R176, [R216+0x1000] ;  /* 0x00100000d8b0783b */ /* 0x000ee20000000200 */
[C---:B-1----:R-:W-:Y:S07]  /*12b70*/  IADD3 R3, PT, PT, R241.reuse, UR21, RZ ;  /* 0x00000015f1037c10 */ /* 0x042fee000fffe0ff */
[----:B------:R-:W1:Y:S01]  /*12b80*/  LDSM.16.M88.4 R180, [R215+0x2400] ;  /* 0x00240000d7b4783b */ /* 0x000e620000000200 */
[----:B------:R-:W-:Y:S02]  /*12b90*/  IMAD.IADD R2, R230, 0x1, -R3 ;  /* 0x00000001e6027824 */ /* 0x000fe400078e0a03 */
[----:B------:R-:W-:Y:S03]  /*12ba0*/  VIADD R3, R241, 0x1 ;  /* 0x00000001f1037836 */ /* 0x000fe60000000000 */
[----:B------:R-:W-:Y:S02]  /*12bb0*/  IABS R2, R2 ;  /* 0x0000000200027213 */ /* 0x000fe40000000000 */
[----:B------:R-:W0:Y:S01]  /*12bc0*/  LDGDEPBAR ;  /* 0x00000000000079af */ /* 0x000e220000000000 */
[----:B------:R-:W-:Y:S02]  /*12bd0*/  ISETP.GT.AND P6, PT, R250, R3, PT ;  /* 0x00000003fa00720c */ /* 0x000fe40003fc4270 */
[----:B------:R-:W-:Y:S05]  /*12be0*/  I2FP.F32.S32 R243, R2 ;  /* 0x0000000200f37245 */ /* 0x000fea0000201400 */
[----:B------:R-:W4:Y:S01]  /*12bf0*/  LDSM.16.M88.4 R184, [R215+0x2800] ;  /* 0x00280000d7b8783b */ /* 0x000f220000000200 */
[----:B------:R-:W-:Y:S01]  /*12c00*/  ISETP.GE.AND P1, PT, R3, R229, PT ;  /* 0x000000e50300720c */ /* 0x000fe20003f26270 */
[----:B------:R-:W-:Y:S05]  /*12c10*/  IMAD.IADD R3, R237, 0x1, -R0 ;  /* 0x00000001ed037824 */ /* 0x000fea00078e0a00 */
[----:B------:R-:W-:Y:S01]  /*12c20*/  IABS R3, R3 ;  /* 0x0000000300037213 */ /* 0x000fe20000000000 */
[----:B------:R-:W5:Y:S03]  /*12c30*/  LDSM.16.M88.4 R188, [R215+0x2c00] ;  /* 0x002c0000d7bc783b */ /* 0x000f660000000200 */
[----:B------:R-:W-:Y:S01]  /*12c40*/  I2FP.F32.S32 R3, R3 ;  /* 0x0000000300037245 */ /* 0x000fe20000201400 */
[-C--:B--2---:R-:W-:Y:S04]  /*12c50*/  HMMA.16816.F32 R4, R168, R172.reuse, RZ ;  /* 0x000000aca804723c */ /* 0x084fe800000018ff */
[----:B------:R-:W2:Y:S04]  /*12c60*/  LDSM.16.M88.4 R192, [R215+0x3000] ;  /* 0x00300000d7c0783b */ /* 0x000ea80000000200 */
[C---:B---3--:R-:W-:Y:S04]  /*12c70*/  HMMA.16816.F32 R8, R176.reuse, R172, RZ ;  /* 0x000000acb008723c */ /* 0x048fe800000018ff */
[----:B------:R-:W3:Y:S04]  /*12c80*/  LDSM.16.M88.4 R196, [R215+0x3400] ;  /* 0x00340000d7c4783b */ /* 0x000ee80000000200 */
[-C--:B------:R-:W-:Y:S04]  /*12c90*/  HMMA.16816.F32 R12, R176, R174.reuse, RZ ;  /* 0x000000aeb00c723c */ /* 0x080fe800000018ff */
[----:B------:R-:W-:Y:S04]  /*12ca0*/  LDSM.16.M88.4 R200, [R213+0x2800] ;  /* 0x00280000d5c8783b */ /* 0x000fe80000000200 */
[C---:B------:R-:W-:Y:S04]  /*12cb0*/  HMMA.16816.F32 R16, R168.reuse, R174, RZ ;  /* 0x000000aea810723c */ /* 0x040fe800000018ff */
[----:B------:R-:W3:Y:S04]  /*12cc0*/  LDSM.16.M88.4 R172, [R215+0x3800] ;  /* 0x00380000d7ac783b */ /* 0x000ee80000000200 */
[-C--:B-1----:R-:W-:Y:S04]  /*12cd0*/  HMMA.16816.F32 R20, R168, R180.reuse, RZ ;  /* 0x000000b4a814723c */ /* 0x082fe800000018ff */
[----:B------:R-:W-:Y:S04]  /*12ce0*/  LDSM.16.M88.4 R204, [R213+0x2c00] ;  /* 0x002c0000d5cc783b */ /* 0x000fe80000000200 */
[C---:B------:R-:W-:Y:S04]  /*12cf0*/  HMMA.16816.F32 R24, R176.reuse, R180, RZ ;  /* 0x000000b4b018723c */ /* 0x040fe800000018ff */
[----:B------:R-:W-:Y:S04]  /*12d00*/  LDSM.16.M88.4 R208, [R213+0x3000] ;  /* 0x00300000d5d0783b */ /* 0x000fe80000000200 */
[-C--:B------:R-:W-:Y:S08]  /*12d10*/  HMMA.16816.F32 R28, R176, R182.reuse, RZ ;  /* 0x000000b6b01c723c */ /* 0x080ff000000018ff */
[C---:B------:R-:W-:Y:S01]  /*12d20*/  HMMA.16816.F32 R32, R168.reuse, R182, RZ ;  /* 0x000000b6a820723c */ /* 0x040fe200000018ff */
[----:B------:R-:W1:Y:S07]  /*12d30*/  LDSM.16.M88.4 R180, [R215+0x3c00] ;  /* 0x003c0000d7b4783b */ /* 0x000e6e0000000200 */
[-C--:B----4-:R-:W-:Y:S08]  /*12d40*/  HMMA.16816.F32 R36, R168, R184.reuse, RZ ;  /* 0x000000b8a824723c */ /* 0x090ff000000018ff */
[C---:B------:R-:W-:Y:S08]  /*12d50*/  HMMA.16816.F32 R40, R176.reuse, R184, RZ ;  /* 0x000000b8b028723c */ /* 0x040ff000000018ff */
[-C--:B------:R-:W-:Y:S08]  /*12d60*/  HMMA.16816.F32 R44, R176, R186.reuse, RZ ;  /* 0x000000bab02c723c */ /* 0x080ff000000018ff */
[C---:B------:R-:W-:Y:S01]  /*12d70*/  HMMA.16816.F32 R48, R168.reuse, R186, RZ ;  /* 0x000000baa830723c */ /* 0x040fe200000018ff */
[----:B------:R-:W-:Y:S07]  /*12d80*/  LDSM.16.M88.4 R184, [R212] ;  /* 0x00000000d4b8783b */ /* 0x000fee0000000200 */
[-C--:B-----5:R-:W-:Y:S08]  /*12d90*/  HMMA.16816.F32 R52, R168, R188.reuse, RZ ;  /* 0x000000bca834723c */ /* 0x0a0ff000000018ff */
[C---:B------:R-:W-:Y:S08]  /*12da0*/  HMMA.16816.F32 R56, R176.reuse, R188, RZ ;  /* 0x000000bcb038723c */ /* 0x040ff000000018ff */
[-C--:B------:R-:W-:Y:S08]  /*12db0*/  HMMA.16816.F32 R60, R176, R190.reuse, RZ ;  /* 0x000000beb03c723c */ /* 0x080ff000000018ff */
[C---:B------:R-:W-:Y:S01]  /*12dc0*/  HMMA.16816.F32 R64, R168.reuse, R190, RZ ;  /* 0x000000bea840723c */ /* 0x040fe200000018ff */
[----:B------:R-:W4:Y:S07]  /*12dd0*/  LDSM.16.M88.4 R188, [R213+0x2000] ;  /* 0x00200000d5bc783b */ /* 0x000f2e0000000200 */
[-C--:B--2---:R-:W-:Y:S08]  /*12de0*/  HMMA.16816.F32 R68, R168, R192.reuse, RZ ;  /* 0x000000c0a844723c */ /* 0x084ff000000018ff */
[C---:B------:R-:W-:Y:S08]  /*12df0*/  HMMA.16816.F32 R72, R176.reuse, R192, RZ ;  /* 0x000000c0b048723c */ /* 0x040ff000000018ff */
[-C--:B------:R-:W-:Y:S08]  /*12e00*/  HMMA.16816.F32 R76, R176, R194.reuse, RZ ;  /* 0x000000c2b04c723c */ /* 0x080ff000000018ff */
[C---:B------:R-:W-:Y:S01]  /*12e10*/  HMMA.16816.F32 R80, R168.reuse, R194, RZ ;  /* 0x000000c2a850723c */ /* 0x040fe200000018ff */
[----:B------:R-:W2:Y:S07]  /*12e20*/  LDSM.16.M88.4 R192, [R212+0x1000] ;  /* 0x00100000d4c0783b */ /* 0x000eae0000000200 */
[-C--:B---3--:R-:W-:Y:S08]  /*12e30*/  HMMA.16816.F32 R84, R168, R196.reuse, RZ ;  /* 0x000000c4a854723c */ /* 0x088ff000000018ff */
        /* <DEDUP_REMOVED lines=8> */
[----:B------:R-:W5:Y:S07]  /*12ec0*/  LDSM.16.M88.4 R172, [R213+0x3400] ;  /* 0x00340000d5ac783b */ /* 0x000f6e0000000200 */
[-C--:B-1----:R-:W-:Y:S08]  /*12ed0*/  HMMA.16816.F32 R116, R168, R180.reuse, RZ ;  /* 0x000000b4a874723c */ /* 0x082ff000000018ff */
[C---:B------:R-:W-:Y:S08]  /*12ee0*/  HMMA.16816.F32 R120, R176.reuse, R180, RZ ;  /* 0x000000b4b078723c */ /* 0x040ff000000018ff */
[-C--:B------:R-:W-:Y:S01]  /*12ef0*/  HMMA.16816.F32 R124, R176, R182.reuse, RZ ;  /* 0x000000b6b07c723c */ /* 0x080fe200000018ff */
[----:B------:R-:W-:Y:S07]  /*12f00*/  LDSM.16.M88.4 R176, [R213+0x3c00] ;  /* 0x003c0000d5b0783b */ /* 0x000fee0000000200 */
[----:B------:R-:W-:Y:S01]  /*12f10*/  HMMA.16816.F32 R128, R168, R182, RZ ;  /* 0x000000b6a880723c */ /* 0x000fe200000018ff */
[----:B------:R-:W1:Y:S01]  /*12f20*/  LDSM.16.M88.4 R168, [R213+0x3800] ;  /* 0x00380000d5a8783b */ /* 0x000e620000000200 */
[----:B------:R-:W-:Y:S06]  /*12f30*/  DEPBAR.LE SB0, 0x0 ;  /* 0x000080000000791a */ /* 0x000fec0000000000 */
[-C--:B----4-:R-:W-:Y:S01]  /*12f40*/  HMMA.16816.F32 R4, R184, R188.reuse, R4 ;  /* 0x000000bcb804723c */ /* 0x090fe20000001804 */
[----:B------:R-:W-:Y:S07]  /*12f50*/  BAR.SYNC.DEFER_BLOCKING 0x0 ;  /* 0x0000000000007b1d */ /* 0x000fee0000010000 */
[C---:B--2---:R-:W-:Y:S08]  /*12f60*/  HMMA.16816.F32 R8, R192.reuse, R188, R8 ;  /* 0x000000bcc008723c */ /* 0x044ff00000001808 */
[-C--:B------:R-:W-:Y:S03]  /*12f70*/  HMMA.16816.F32 R12, R192, R190.reuse, R12 ;  /* 0x000000bec00c723c */ /* 0x080fe6000000180c */
[----:B------:R-:W-:Y:S01]  /*12f80*/  FFMA.FTZ R5, R242, -UR6, R5 ;  /* 0x80000006f2057c23 */ /* 0x000fe20008010005 */
[----:B------:R-:W-:Y:S02]  /*12f90*/  VIADD R242, R246, 0xffffff89 ;  /* 0xffffff89f6f27836 */ /* 0x000fe40000000000 */
[----:B------:R-:W-:Y:S01]  /*12fa0*/  FFMA.FTZ R4, R243, -UR6, R4 ;  /* 0x80000006f3047c23 */ /* 0x000fe20008010004 */
[C---:B------:R-:W-:Y:S02]  /*12fb0*/  IMAD.IADD R243, R238.reuse, 0x1, -R0 ;  /* 0x00000001eef37824 */ /* 0x040fe400078e0a00 */
[----:B------:R-:W-:Y:S01]  /*12fc0*/  FFMA.FTZ R6, R245, -UR6, R6 ;  /* 0x80000006f5067c23 */ /* 0x000fe20008010006 */
[C---:B------:R-:W-:Y:S04]  /*12fd0*/  HMMA.16816.F32 R16, R184.reuse, R190, R16 ;  /* 0x000000beb810723c */ /* 0x040fe80000001810 */
[C-C-:B------:R-:W-:Y:S01]  /*12fe0*/  IMAD.IADD R0, R238.reuse, 0x1, -R242.reuse ;  /* 0x00000001ee007824 */ /* 0x140fe200078e0af2 */
[----:B------:R-:W-:Y:S01]  /*12ff0*/  IABS R243, R243 ;  /* 0x000000f300f37213 */ /* 0x000fe20000000000 */
[----:B------:R-:W-:Y:S02]  /*13000*/  IMAD.IADD R2, R239, 0x1, -R242 ;  /* 0x00000001ef027824 */ /* 0x000fe400078e0af2 */
[----:B------:R-:W-:Y:S01]  /*13010*/  FFMA.FTZ R10, R3, -UR6, R10 ;  /* 0x80000006030a7c23 */ /* 0x000fe2000801000a */
[-C--:B---3--:R-:W-:Y:S03]  /*13020*/  HMMA.16816.F32 R20, R184, R196.reuse, R20 ;  /* 0x000000c4b814723c */ /* 0x088fe60000001814 */
[----:B------:R-:W-:Y:S01]  /*13030*/  IABS R0, R0 ;  /* 0x0000000000007213 */ /* 0x000fe20000000000 */
[----:B------:R-:W-:Y:S01]  /*13040*/  VIADD R245, R241, 0x1 ;  /* 0x00000001f1f57836 */ /* 0x000fe20000000000 */
[----:B------:R-:W-:Y:S02]  /*13050*/  IABS R2, R2 ;  /* 0x0000000200027213 */ /* 0x000fe40000000000 */
[----:B------:R-:W-:Y:S01]  /*13060*/  I2FP.F32.S32 R243, R243 ;  /* 0x000000f300f37245 */ /* 0x000fe20000201400 */
[C---:B------:R-:W-:Y:S04]  /*13070*/  HMMA.16816.F32 R24, R192.reuse, R196, R24 ;  /* 0x000000c4c018723c */ /* 0x040fe80000001818 */
[----:B------:R-:W-:Y:S01]  /*13080*/  I2FP.F32.S32 R0, R0 ;  /* 0x0000000000007245 */ /* 0x000fe20000201400 */
[----:B------:R-:W-:Y:S01]  /*13090*/  FFMA.FTZ R8, R243, -UR6, R8 ;  /* 0x80000006f3087c23 */ /* 0x000fe20008010008 */
[----:B------:R-:W-:Y:S01]  /*130a0*/  I2FP.F32.S32 R2, R2 ;  /* 0x0000000200027245 */ /* 0x000fe20000201400 */
[----:B------:R-:W-:Y:S01]  /*130b0*/  VIADD R243, R238, -UR5 ;  /* 0x80000005eef37c36 */ /* 0x000fe20008000000 */
[-C--:B------:R-:W-:Y:S03]  /*130c0*/  HMMA.16816.F32 R28, R192, R198.reuse, R28 ;  /* 0x000000c6c01c723c */ /* 0x080fe6000000181c */
[----:B------:R-:W-:Y:S01]  /*130d0*/  FFMA.FTZ R9, R0, -UR6, R9 ;  /* 0x8000000600097c23 */ /* 0x000fe20008010009 */
[----:B------:R-:W-:Y:S01]  /*130e0*/  FFMA.FTZ R7, R2, -UR6, R7 ;  /* 0x8000000602077c23 */ /* 0x000fe20008010007 */
[----:B------:R-:W-:Y:S03]  /*130f0*/  VIADD R0, R237, -UR5 ;  /* 0x80000005ed007c36 */ /* 0x000fe60008000000 */
        /* <DEDUP_REMOVED lines=13> */
[-C--:B-----5:R-:W-:Y:S08]  /*131d0*/  HMMA.16816.F32 R84, R184, R172.reuse, R84 ;  /* 0x000000acb854723c */ /* 0x0a0ff00000001854 */
[C---:B------:R-:W-:Y:S08]  /*131e0*/  HMMA.16816.F32 R88, R192.reuse, R172, R88 ;  /* 0x000000acc058723c */ /* 0x040ff00000001858 */
[-C--:B------:R-:W-:Y:S08]  /*131f0*/  HMMA.16816.F32 R92, R192, R174.reuse, R92 ;  /* 0x000000aec05c723c */ /* 0x080ff0000000185c */
[C---:B------:R-:W-:Y:S08]  /*13200*/  HMMA.16816.F32 R96, R184.reuse, R174, R96 ;  /* 0x000000aeb860723c */ /* 0x040ff00000001860 */
[-C--:B-1----:R-:W-:Y:S08]  /*13210*/  HMMA.16816.F32 R100, R184, R168.reuse, R100 ;  /* 0x000000a8b864723c */ /* 0x082ff00000001864 */
[C---:B------:R-:W-:Y:S08]  /*13220*/  HMMA.16816.F32 R104, R192.reuse, R168, R104 ;  /* 0x000000a8c068723c */ /* 0x040ff00000001868 */
[-C--:B------:R-:W-:Y:S08]  /*13230*/  HMMA.16816.F32 R108, R192, R170.reuse, R108 ;  /* 0x000000aac06c723c */ /* 0x080ff0000000186c */
[C---:B------:R-:W-:Y:S08]  /*13240*/  HMMA.16816.F32 R112, R184.reuse, R170, R112 ;  /* 0x000000aab870723c */ /* 0x040ff00000001870 */
[-C--:B------:R-:W-:Y:S08]  /*13250*/  HMMA.16816.F32 R116, R184, R176.reuse, R116 ;  /* 0x000000b0b874723c */ /* 0x080ff00000001874 */
[C---:B------:R-:W-:Y:S08]  /*13260*/  HMMA.16816.F32 R120, R192.reuse, R176, R120 ;  /* 0x000000b0c078723c */ /* 0x040ff00000001878 */
[-C--:B------:R-:W-:Y:S08]  /*13270*/  HMMA.16816.F32 R124, R192, R178.reuse, R124 ;  /* 0x000000b2c07c723c */ /* 0x080ff0000000187c */
[----:B------:R-:W-:Y:S01]  /*13280*/  HMMA.16816.F32 R128, R184, R178, R128 ;  /* 0x000000b2b880723c */ /* 0x000fe20000001880 */
[----:B------:R-:W-:Y:S08]  /*13290*/  @!UPT UIADD3 URZ, UPT, UPT, URZ, URZ, URZ ;  /* 0x000000fffffff290 */ /* 0x000ff0000fffe0ff */
[----:B------:R-:W-:Y:S11]  /*132a0*/  BRA.U.ANY UP0, `(.L_x_347) ;  /* 0xfffffff100287547 */ /* 0x000ff6000b93ffff */
.L_x_346:
[----:B------:R-:W-:Y:S01]  /*132b0*/  ISETP.GT.AND P2, PT, R248, R241, PT ;  /* 0x000000f1f800720c */ /* 0x000fe20003f44270 */
[----:B------:R-:W-:Y:S01]  /*132c0*/  VIADD R195, R246, 0xffffffd1 ;  /* 0xffffffd1f6c37836 */ /* 0x000fe20000000000 */
[----:B-1----:R-:W-:Y:S01]  /*132d0*/  FSEL R168, R4, -INF , !P3 ;  /* 0xff80000004a87808 */ /* 0x002fe20005800000 */
[----:B------:R-:W-:Y:S01]  /*132e0*/  VIADD R199, R246, 0xffffffd0 ;  /* 0xffffffd0f6c77836 */ /* 0x000fe20000000000 */
[----:B------:R-:W-:Y:S01]  /*132f0*/  FSEL R6, R6, -INF , !P2 ;  /* 0xff80000006067808 */ /* 0x000fe20005000000 */
[----:B------:R-:W-:Y:S01]  /*13300*/  VIADD R211, R241, 0x40 ;  /* 0x00000040f1d37836 */ /* 0x000fe20000000000 */
[-C--:B------:R-:W-:Y:S01]  /*13310*/  ISETP.GT.AND P2, PT, R243, R245.reuse, PT ;  /* 0x000000f5f300720c */ /* 0x080fe20003f44270 */
[----:B------:R-:W-:Y:S01]  /*13320*/  VIADD R209, R241, 0x41 ;  /* 0x00000041f1d17836 */ /* 0x000fe20000000000 */
[----:B------:R-:W-:Y:S01]  /*13330*/  FSEL R3, R5, -INF , !P6 ;  /* 0xff80000005037808 */ /* 0x000fe20007000000 */
[----:B------:R-:W-:Y:S01]  /*13340*/  VIADD R193, R241, 0x51 ;  /* 0x00000051f1c17836 */ /* 0x000fe20000000000 */
[----:B------:R-:W-:Y:S01]  /*13350*/  FSEL R169, R9, -INF , !P2 ;  /* 0xff80000009a97808 */ /* 0x000fe20005000000 */
[C---:B------:R-:W-:Y:S01]  /*13360*/  VIADD R210, R241.reuse, 0x58 ;  /* 0x00000058f1d27836 */ /* 0x040fe20000000000 */
[----:B------:R-:W-:Y:S01]  /*13370*/  ISETP.GT.AND P6, PT, R248, R245, PT ;  /* 0x000000f5f800720c */ /* 0x000fe20003fc4270 */
[----:B------:R-:W-:Y:S01]  /*13380*/  VIADD R249, R241, 0x59 ;  /* 0x00000059f1f97836 */ /* 0x000fe20000000000 */
[----:B------:R-:W-:Y:S01]  /*13390*/  ISETP.GT.AND P0, PT, R243, R241, PT ;  /* 0x000000f1f300720c */ /* 0x000fe20003f04270 */
[----:B------:R-:W-:Y:S01]  /*133a0*/  VIADD R175, R246, 0xffffff90 ;  /* 0xffffff90f6af7836 */ /* 0x000fe20000000000 */
[----:B------:R-:W-:Y:S01]  /*133b0*/  FSEL R5, R7, -INF , !P6 ;  /* 0xff80000007057808 */ /* 0x000fe20007000000 */
[C---:B------:R-:W-:Y:S01]  /*133c0*/  VIADD R171, R241.reuse, 0x8 ;  /* 0x00000008f1ab7836 */ /* 0x040fe20000000000 */
[----:B------:R-:W-:Y:S01]  /*133d0*/  ISETP.GT.AND P6, PT, R0, R245, PT ;  /* 0x000000f50000720c */ /* 0x000fe20003fc4270 */
[----:B------:R-:W-:Y:S01]  /*133e0*/  VIADD R183, R241, 0x18 ;  /* 0x00000018f1b77836 */ /* 0x000fe20000000000 */
[----:B------:R-:W-:Y:S01]  /*133f0*/  FSEL R8, R8, -INF , !P0 ;  /* 0xff80000008087808 */ /* 0x000fe20004000000 */
[C---:B------:R-:W-:Y:S01]  /*13400*/  VIADD R184, R246.reuse, 0xffffffc9 ;  /* 0xffffffc9f6b87836 */ /* 0x040fe20000000000 */
[----:B------:R-:W-:Y:S01]  /*13410*/  ISETP.GE.AND P0, PT, R245, R228, PT ;  /* 0x000000e4f500720c */ /* 0x000fe20003f06270 */
[----:B------:R-:W-:Y:S01]  /*13420*/  VIADD R188, R246, 0xffffffc8 ;  /* 0xffffffc8f6bc7836 */ /* 0x000fe20000000000 */
[----:B------:R-:W-:Y:S01]  /*13430*/  ISETP.GT.AND P3, PT, R0, R241, PT ;  /* 0x000000f10000720c */ /* 0x000fe20003f64270 */
[C---:B------:R-:W-:Y:S01]  /*13440*/  VIADD R176, R246.reuse, 0xffffffe9 ;  /* 0xffffffe9f6b07836 */ /* 0x040fe20000000000 */
[----:B------:R-:W-:Y:S01]  /*13450*/  FSEL R5, R5, -INF , !P0 ;  /* 0xff80000005057808 */ /* 0x000fe20004000000 */
[----:B------:R-:W-:Y:S01]  /*13460*/  VIADD R178, R246, 0xffffffe8 ;  /* 0xffffffe8f6b27836 */ /* 0x000fe20000000000 */
[----:B------:R-:W-:Y:S01]  /*13470*/  ISETP.GT.AND P0, PT, R0, R171, PT ;  /* 0x000000ab0000720c */ /* 0x000fe20003f04270 */
[----:B------:R-:W-:Y:S01]  /*13480*/  VIADD R247, R241, 0x38 ;  /* 0x00000038f1f77836 */ /* 0x000fe20000000000 */
[----:B------:R-:W-:Y:S01]  /*13490*/  ISETP.GE.AND P2, PT, R245, R227, PT ;  /* 0x000000e3f500720c */ /* 0x000fe20003f46270 */
[C---:B------:R-:W-:Y:S01]  /*134a0*/  VIADD R207, R241.reuse, 0x48 ;  /* 0x00000048f1cf7836 */ /* 0x040fe20000000000 */
[----:B------:R-:W-:Y:S01]  /*134b0*/  FSEL R10, R10, -INF , !P3 ;  /* 0xff8000000a0a7808 */ /* 0x000fe20005800000 */
[----:B------:R-:W-:Y:S01]  /*134c0*/  VIADD R205, R241, 0x49 ;  /* 0x00000049f1cd7836 */ /* 0x000fe20000000000 */
[----:B------:R-:W-:Y:S01]  /*134d0*/  ISETP.GE.AND P3, PT, R245, R226, PT ;  /* 0x000000e2f500720c */ /* 0x000fe20003f66270 */
[----:B------:R-:W-:Y:S01]  /*134e0*/  VIADD R245, R241, 0x39 ;  /* 0x00000039f1f57836 */ /* 0x000fe20000000000 */
[----:B------:R-:W-:Y:S01]  /*134f0*/  FSEL R169, R169, -INF , !P2 ;  /* 0xff800000a9a97808 */ /* 0x000fe20005000000 */
[----:B------:R-:W-:Y:S01]  /*13500*/  VIADD R203, R241, 0x50 ;  /* 0x00000050f1cb7836 */ /* 0x000fe20000000000 */
[----:B------:R-:W-:Y:S01]  /*13510*/  UISETP.GT.AND UP0, UPT, UR22, UR19, UPT ;  /* 0x000000131600728c */ /* 0x000fe2000bf04270 */
[----:B------:R-:W-:Y:S01]  /*13520*/  VIADD R4, R246, 0xffffff90 ;  /* 0xffffff90f6047836 */ /* 0x000fe20000000000 */
[----:B------:R-:W-:Y:S01]  /*13530*/  UIADD3 UR22, UPT, UPT, UR22, -0x1, URZ ;  /* 0xffffffff16167890 */ /* 0x000fe2000fffe0ff */
[C---:B------:R-:W-:Y:S02]  /*13540*/  IMAD.IADD R174, R237.reuse, 0x1, -R242 ;  /* 0x00000001edae7824 */ /* 0x040fe400078e0af2 */
[--C-:B------:R-:W-:Y:S02]  /*13550*/  IMAD.IADD R9, R238, 0x1, -R4.reuse ;  /* 0x00000001ee097824 */ /* 0x100fe400078e0a04 */
[--C-:B------:R-:W-:Y:S01]  /*13560*/  IMAD.IADD R7, R237, 0x1, -R4.reuse ;  /* 0x00000001ed077824 */ /* 0x100fe200078e0a04 */
[----:B------:R-:W-:Y:S01]  /*13570*/  IABS R174, R174 ;  /* 0x000000ae00ae7213 */ /* 0x000fe20000000000 */
[----:B------:R-:W-:Y:S01]  /*13580*/  IMAD.IADD R4, R239, 0x1, -R4 ;  /* 0x00000001ef047824 */ /* 0x000fe200078e0a04 */
[----:B------:R-:W-:Y:S01]  /*13590*/  IABS R9, R9 ;  /* 0x0000000900097213 */ /* 0x000fe20000000000 */
[C---:B------:R-:W-:Y:S01]  /*135a0*/  VIADD R173, R246.reuse, 0xffffff91 ;  /* 0xffffff91f6ad7836 */ /* 0x040fe20000000000 */
[----:B------:R-:W-:Y:S01]  /*135b0*/  IABS R7, R7 ;  /* 0x0000000700077213 */ /* 0x000fe20000000000 */
[C---:B------:R-:W-:Y:S01]  /*135c0*/  VIADD R201, R246.reuse, 0xffffffd9 ;  /* 0xffffffd9f6c97836 */ /* 0x040fe20000000000 */
[----:B------:R-:W-:Y:S01]  /*135d0*/  I2FP.F32.S32 R9, R9 ;  /* 0x0000000900097245 */ /* 0x000fe20000201400 */
[C---:B------:R-:W-:Y:S01]  /*135e0*/  VIADD R197, R246.reuse, 0xffffffe0 ;  /* 0xffffffe0f6c57836 */ /* 0x040fe20000000000 */
[----:B------:R-:W-:Y:S01]  /*135f0*/  I2FP.F32.S32 R174, R174 ;  /* 0x000000ae00ae7245 */ /* 0x000fe20000201400 */
[----:B------:R-:W-:Y:S01]  /*13600*/  VIADD R2, R246, 0xffffff91 ;  /* 0xffffff91f6027836 */ /* 0x000fe20000000000 */
[----:B------:R-:W-:Y:S01]  /*13610*/  I2FP.F32.S32 R7, R7 ;  /* 0x0000000700077245 */ /* 0x000fe20000201400 */
[----:B------:R-:W-:Y:S01]  /*13620*/  FFMA.FTZ R12, R9, -UR6, R12 ;  /* 0x80000006090c7c23 */ /* 0x000fe2000801000c */
[----:B------:R-:W-:Y:S01]  /*13630*/  FSEL R9, R3, -INF , !P1 ;  /* 0xff80000003097808 */ /* 0x000fe20004800000 */
[----:B------:R-:W-:Y:S01]  /*13640*/  FFMA.FTZ R11, R174, -UR6, R11 ;  /* 0x80000006ae0b7c23 */ /* 0x000fe2000801000b */
[C---:B------:R-:W-:Y:S01]  /*13650*/  ISETP.GE.AND P1, PT, R241.reuse, R228, PT ;  /* 0x000000e4f100720c */ /* 0x040fe20003f26270 */
[----:B------:R-:W-:Y:S01]  /*13660*/  VIADD R3, R241, 0x9 ;  /* 0x00000009f1037836 */ /* 0x000fe20000000000 */
[----:B------:R-:W-:Y:S01]  /*13670*/  IABS R4, R4 ;  /* 0x0000000400047213 */ /* 0x000fe20000000000 */
[----:B------:R-:W-:Y:S01]  /*13680*/  FFMA.FTZ R14, R7, -UR6, R14 ;  /* 0x80000006070e7c23 */ /* 0x000fe2000801000e */
[----:B------:R-:W-:Y:S01]  /*13690*/  FSEL R7, R6, -INF , !P1 ;  /* 0xff80000006077808 */ /* 0x000fe20004800000 */
[----:B------:R-:W-:Y:S01]  /*136a0*/  VIADD R6, R241, 0x9 ;  /* 0x00000009f1067836 */ /* 0x000fe20000000000 */
[----:B------:R-:W-:Y:S01]  /*136b0*/  ISETP.GT.AND P1, PT, R243, R3, PT ;  /* 0x00000003f300720c */ /* 0x000fe20003f24270 */
[--C-:B------:R-:W-:Y:S01]  /*136c0*/  IMAD.IADD R170, R237, 0x1, -R2.reuse ;  /* 0x00000001edaa7824 */ /* 0x100fe200078e0a02 */
[----:B------:R-:W-:Y:S01]  /*136d0*/  FSEL R14, R14, -INF , !P0 ;  /* 0xff8000000e0e7808 */ /* 0x000fe20004000000 */
[--C-:B------:R-:W-:Y:S01]  /*136e0*/  IMAD.IADD R172, R238, 0x1, -R2.reuse ;  /* 0x00000001eeac7824 */ /* 0x100fe200078e0a02 */
[----:B------:R-:W-:Y:S01]  /*136f0*/  ISETP.GT.AND P2, PT, R250, R6, PT ;  /* 0x00000006fa00720c */ /* 0x000fe20003f44270 */
[----:B------:R-:W-:Y:S01]  /*13700*/  VIADD R252, R246, 0xfffffff1 ;  /* 0xfffffff1f6fc7836 */ /* 0x000fe20000000000 */
[----:B------:R-:W-:Y:S01]  /*13710*/  IABS R170, R170 ;  /* 0x000000aa00aa7213 */ /* 0x000fe20000000000 */
[----:B------:R-:W-:Y:S01]  /*13720*/  IMAD.IADD R2, R239, 0x1, -R2 ;  /* 0x00000001ef027824 */ /* 0x000fe200078e0a02 */
[----:B------:R-:W-:Y:S02]  /*13730*/  IABS R172, R172 ;  /* 0x000000ac00ac7213 */ /* 0x000fe40000000000 */
[----:B------:R-:W-:Y:S02]  /*13740*/  I2FP.F32.S32 R170, R170 ;  /* 0x000000aa00aa7245 */ /* 0x000fe40000201400 */
[----:B------:R-:W-:Y:S02]  /*13750*/  I2FP.F32.S32 R172, R172 ;  /* 0x000000ac00ac7245 */ /* 0x000fe40000201400 */
[----:B------:R-:W-:Y:S01]  /*13760*/  IABS R2, R2 ;  /* 0x0000000200027213 */ /* 0x000fe20000000000 */
[----:B------:R-:W-:Y:S01]  /*13770*/  FFMA.FTZ R15, R170, -UR6, R15 ;  /* 0x80000006aa0f7c23 */ /* 0x000fe2000801000f */
[----:B------:R-:W-:Y:S02]  /*13780*/  VIADD R170, R241, 0x8 ;  /* 0x00000008f1aa7836 */ /* 0x000fe40000000000 */
[----:B------:R-:W-:Y:S01]  /*13790*/  FFMA.FTZ R13, R172, -UR6, R13 ;  /* 0x80000006ac0d7c23 */ /* 0x000fe2000801000d */
[----:B------:R-:W-:Y:S02]  /*137a0*/  FSEL R172, R11, -INF , !P6 ;  /* 0xff8000000bac7808 */ /* 0x000fe40007000000 */
[----:B------:R-:W-:Y:S02]  /*137b0*/  ISETP.GE.AND P6, PT, R241, R229, PT ;  /* 0x000000e5f100720c */ /* 0x000fe40003fc6270 */
[----:B------:R-:W-:Y:S02]  /*137c0*/  FSEL R13, R13, -INF , !P1 ;  /* 0xff8000000d0d7808 */ /* 0x000fe40004800000 */
[----:B------:R-:W-:Y:S01]  /*137d0*/  FSEL R11, R168, -INF , !P6 ;  /* 0xff800000a80b7808 */ /* 0x000fe20007000000 */
[----:B------:R-:W-:Y:S01]  /*137e0*/  IMAD.IADD R168, R230, 0x1, -R175 ;  /* 0x00000001e6a87824 */ /* 0x000fe200078e0aaf */
[----:B------:R-:W-:Y:S02]  /*137f0*/  ISETP.GE.AND P1, PT, R241, R227, PT ;  /* 0x000000e3f100720c */ /* 0x000fe40003f26270 */
[----:B------:R-:W-:Y:S02]  /*13800*/  I2FP.F32.S32 R175, R4 ;  /* 0x0000000400af7245 */ /* 0x000fe40000201400 */
[----:B------:R-:W-:Y:S01]  /*13810*/  FSEL R177, R8, -INF , !P1 ;  /* 0xff80000008b17808 */ /* 0x000fe20004800000 */
[----:B------:R-:W-:Y:S01]  /*13820*/  IMAD.IADD R8, R230, 0x1, -R173 ;  /* 0x00000001e6087824 */ /* 0x000fe200078e0aad */
[----:B------:R-:W-:Y:S01]  /*13830*/  IABS R168, R168 ;  /* 0x000000a800a87213 */ /* 0x000fe20000000000 */
[----:B------:R-:W-:Y:S01]  /*13840*/  FFMA.FTZ R18, R175, -UR6, R18 ;  /* 0x80000006af127c23 */ /* 0x000fe20008010012 */
[----:B------:R-:W-:Y:S02]  /*13850*/  ISETP.GE.AND P1, PT, R241, R226, PT ;  /* 0x000000e2f100720c */ /* 0x000fe40003f26270 */
[----:B------:R-:W-:Y:S02]  /*13860*/  IABS R8, R8 ;  /* 0x0000000800087213 */ /* 0x000fe40000000000 */
[----:B------:R-:W-:Y:S02]  /*13870*/  I2FP.F32.S32 R173, R168 ;  /* 0x000000a800ad7245 */ /* 0x000fe40000201400 */
[----:B------:R-:W-:Y:S02]  /*13880*/  I2FP.F32.S32 R8, R8 ;  /* 0x0000000800087245 */ /* 0x000fe40000201400 */
[----:B------:R-:W-:Y:S01]  /*13890*/  I2FP.F32.S32 R2, R2 ;  /* 0x0000000200027245 */ /* 0x000fe20000201400 */
[----:B------:R-:W-:Y:S01]  /*138a0*/  FFMA.FTZ R16, R173, -UR6, R16 ;  /* 0x80000006ad107c23 */ /* 0x000fe20008010010 */
[----:B------:R-:W-:Y:S01]  /*138b0*/  ISETP.GT.AND P0, PT, R250, R170, PT ;  /* 0x000000aafa00720c */ /* 0x000fe20003f04270 */
[----:B------:R-:W-:Y:S01]  /*138c0*/  FFMA.FTZ R17, R8, -UR6, R17 ;  /* 0x8000000608117c23 */ /* 0x000fe20008010011 */
[----:B------:R-:W-:Y:S01]  /*138d0*/  FSEL R168, R10, -INF , !P1 ;  /* 0xff8000000aa87808 */ /* 0x000fe20004800000 */
[----:B------:R-:W-:Y:S01]  /*138e0*/  FFMA.FTZ R19, R2, -UR6, R19 ;  /* 0x8000000602137c23 */ /* 0x000fe20008010013 */
[----:B------:R-:W-:Y:S01]  /*138f0*/  ISETP.GE.AND P1, PT, R6, R229, PT ;  /* 0x000000e50600720c */ /* 0x000fe20003f26270 */
[----:B------:R-:W-:Y:S01]  /*13900*/  VIADD R8, R246, 0xffffff98 ;  /* 0xffffff98f6087836 */ /* 0x000fe20000000000 */
[----:B------:R-:W-:Y:S01]  /*13910*/  FSEL R172, R172, -INF , !P3 ;  /* 0xff800000acac7808 */ /* 0x000fe20005800000 */
[----:B------:R-:W-:Y:S01]  /*13920*/  VIADD R2, R246, 0xffffff99 ;  /* 0xffffff99f6027836 */ /* 0x000fe20000000000 */
[----:B------:R-:W-:Y:S02]  /*13930*/  FSEL R6, R16, -INF , !P0 ;  /* 0xff80000010067808 */ /* 0x000fe40004000000 */
[C---:B------:R-:W-:Y:S01]  /*13940*/  ISETP.GT.AND P3, PT, R248.reuse, R171, PT ;  /* 0x000000abf800720c */ /* 0x040fe20003f64270 */
[----:B------:R-:W-:Y:S01]  /*13950*/  IMAD.IADD R10, R239, 0x1, -R2 ;  /* 0x00000001ef0a7824 */ /* 0x000fe200078e0a02 */
[----:B------:R-:W-:Y:S02]  /*13960*/  ISETP.GT.AND P0, PT, R248, R3, PT ;  /* 0x00000003f800720c */ /* 0x000fe40003f04270 */
[----:B------:R-:W-:Y:S02]  /*13970*/  FSEL R4, R17, -INF , !P2 ;  /* 0xff80000011047808 */ /* 0x000fe40005000000 */
[----:B------:R-:W-:Y:S02]  /*13980*/  FSEL R18, R18, -INF , !P3 ;  /* 0xff80000012127808 */ /* 0x000fe40005800000 */
[----:B------:R-:W-:Y:S01]  /*13990*/  FSEL R17, R19, -INF , !P0 ;  /* 0xff80000013117808 */ /* 0x000fe20004000000 */
[--C-:B------:R-:W-:Y:S01]  /*139a0*/  IMAD.IADD R19, R230, 0x1, -R8.reuse ;  /* 0x00000001e6137824 */ /* 0x100fe200078e0a08 */
[----:B------:R-:W-:Y:S02]  /*139b0*/  ISETP.GT.AND P6, PT, R243, R171, PT ;  /* 0x000000abf300720c */ /* 0x000fe40003fc4270 */
[----:B------:R-:W-:Y:S02]  /*139c0*/  ISETP.GE.AND P3, PT, R3, R227, PT ;  /* 0x000000e30300720c */ /* 0x000fe40003f66270 */
[-C--:B------:R-:W-:Y:S02]  /*139d0*/  ISETP.GE.AND P0, PT, R171, R226.reuse, PT ;  /* 0x000000e2ab00720c */ /* 0x080fe40003f06270 */
[----:B------:R-:W-:Y:S02]  /*139e0*/  FSEL R12, R12, -INF , !P6 ;  /* 0xff8000000c0c7808 */ /* 0x000fe40007000000 */
[----:B------:R-:W-:Y:S01]  /*139f0*/  FSEL R175, R13, -INF , !P3 ;  /* 0xff8000000daf7808 */ /* 0x000fe20005800000 */
[--C-:B------:R-:W-:Y:S01]  /*13a00*/  IMAD.IADD R13, R239, 0x1, -R8.reuse ;  /* 0x00000001ef0d7824 */ /* 0x100fe200078e0a08 */
[----:B------:R-:W-:Y:S02]  /*13a10*/  FSEL R16, R14, -INF , !P0 ;  /* 0xff8000000e107808 */ /* 0x000fe40004000000 */
[----:B------:R-:W-:Y:S02]  /*13a20*/  ISETP.GT.AND P6, PT, R0, R3, PT ;  /* 0x000000030000720c */ /* 0x000fe40003fc4270 */
[C---:B------:R-:W-:Y:S02]  /*13a30*/  ISETP.GE.AND P3, PT, R3.reuse, R226, PT ;  /* 0x000000e20300720c */ /* 0x040fe40003f66270 */
[----:B------:R-:W-:Y:S01]  /*13a40*/  ISETP.GE.AND P0, PT, R3, R228, PT ;  /* 0x000000e40300720c */ /* 0x000fe20003f06270 */
[----:B------:R-:W-:Y:S01]  /*13a50*/  IMAD.IADD R3, R238, 0x1, -R8 ;  /* 0x00000001ee037824 */ /* 0x000fe200078e0a08 */
[C---:B------:R-:W-:Y:S02]  /*13a60*/  ISETP.GE.AND P2, PT, R171.reuse, R227, PT ;  /* 0x000000e3ab00720c */ /* 0x040fe40003f46270 */
[----:B------:R-:W-:Y:S02]  /*13a70*/  IABS R19, R19 ;  /* 0x0000001300137213 */ /* 0x000fe40000000000 */
[----:B------:R-:W-:Y:S01]  /*13a80*/  FSEL R179, R12, -INF , !P2 ;  /* 0xff8000000cb37808 */ /* 0x000fe20005000000 */
[----:B------:R-:W-:Y:S01]  /*13a90*/  IMAD.IADD R12, R230, 0x1, -R2 ;  /* 0x00000001e60c7824 */ /* 0x000fe200078e0a02 */
[----:B------:R-:W-:Y:S02]  /*13aa0*/  IABS R3, R3 ;  /* 0x0000000300037213 */ /* 0x000fe40000000000 */
[----:B------:R-:W-:Y:S02]  /*13ab0*/  IABS R10, R10 ;  /* 0x0000000a000a7213 */ /* 0x000fe40000000000 */
[----:B------:R-:W-:Y:S01]  /*13ac0*/  ISETP.GE.AND P2, PT, R171, R228, PT ;  /* 0x000000e4ab00720c */ /* 0x000fe20003f46270 */
[----:B------:R-:W-:Y:S01]  /*13ad0*/  VIADD R171, R241, 0x10 ;  /* 0x00000010f1ab7836 */ /* 0x000fe20000000000 */
[----:B------:R-:W-:Y:S02]  /*13ae0*/  I2FP.F32.S32 R19, R19 ;  /* 0x0000001300137245 */ /* 0x000fe40000201400 */
[----:B------:R-:W-:Y:S02]  /*13af0*/  I2FP.F32.S32 R3, R3 ;  /* 0x0000000300037245 */ /* 0x000fe40000201400 */
[----:B------:R-:W-:Y:S01]  /*13b00*/  FSEL R15, R15, -INF , !P6 ;  /* 0xff8000000f0f7808 */ /* 0x000fe20007000000 */
[----:B------:R-:W-:Y:S01]  /*13b10*/  FFMA.FTZ R20, R19, -UR6, R20 ;  /* 0x8000000613147c23 */ /* 0x000fe20008010014 */
[----:B------:R-:W-:Y:S01]  /*13b20*/  IABS R12, R12 ;  /* 0x0000000c000c7213 */ /* 0x000fe20000000000 */
[----:B------:R-:W-:Y:S01]  /*13b30*/  FFMA.FTZ R24, R3, -UR6, R24 ;  /* 0x8000000603187c23 */ /* 0x000fe20008010018 */
[----:B------:R-:W-:Y:S01]  /*13b40*/  I2FP.F32.S32 R10, R10 ;  /* 0x0000000a000a7245 */ /* 0x000fe20000201400 */
[----:B------:R-:W-:Y:S01]  /*13b50*/  VIADD R3, R241, 0x11 ;  /* 0x00000011f1037836 */ /* 0x000fe20000000000 */
[----:B------:R-:W-:Y:S01]  /*13b60*/  IABS R13, R13 ;  /* 0x0000000d000d7213 */ /* 0x000fe20000000000 */
[----:B------:R-:W-:Y:S01]  /*13b70*/  IMAD.IADD R19, R237, 0x1, -R8 ;  /* 0x00000001ed137824 */ /* 0x000fe200078e0a08 */
[----:B------:R-:W-:Y:S01]  /*13b80*/  I2FP.F32.S32 R12, R12 ;  /* 0x0000000c000c7245 */ /* 0x000fe20000201400 */
[----:B------:R-:W-:Y:S01]  /*13b90*/  FFMA.FTZ R23, R10, -UR6, R23 ;  /* 0x800000060a177c23 */ /* 0x000fe20008010017 */
[----:B------:R-:W-:Y:S01]  /*13ba0*/  FSEL R174, R15, -INF , !P3 ;  /* 0xff8000000fae7808 */ /* 0x000fe20005800000 */
[--C-:B------:R-:W-:Y:S01]  /*13bb0*/  IMAD.IADD R10, R238, 0x1, -R2.reuse ;  /* 0x00000001ee0a7824 */ /* 0x100fe200078e0a02 */
[----:B------:R-:W-:Y:S01]  /*13bc0*/  ISETP.GT.AND P3, PT, R250, R171, PT ;  /* 0x000000abfa00720c */ /* 0x000fe20003f64270 */
[----:B------:R-:W-:Y:S01]  /*13bd0*/  FFMA.FTZ R21, R12, -UR6, R21 ;  /* 0x800000060c157c23 */ /* 0x000fe20008010015 */
[----:B------:R-:W-:Y:S01]  /*13be0*/  I2FP.F32.S32 R13, R13 ;  /* 0x0000000d000d7245 */ /* 0x000fe20000201400 */
[----:B------:R-:W-:Y:S01]  /*13bf0*/  IMAD.IADD R2, R237, 0x1, -R2 ;  /* 0x00000001ed027824 */ /* 0x000fe200078e0a02 */
[----:B------:R-:W-:Y:S01]  /*13c00*/  FSEL R15, R20, -INF , !P3 ;  /* 0xff800000140f7808 */ /* 0x000fe20005800000 */
[----:B------:R-:W-:Y:S01]  /*13c10*/  VIADD R12, R246, 0xfffffff0 ;  /* 0xfffffff0f60c7836 */ /* 0x000fe20000000000 */
[----:B------:R-:W-:Y:S01]  /*13c20*/  ISETP.GT.AND P3, PT, R250, R3, PT ;  /* 0x00000003fa00720c */ /* 0x000fe20003f64270 */
[----:B------:R-:W-:Y:S01]  /*13c30*/  FFMA.FTZ R22, R13, -UR6, R22 ;  /* 0x800000060d167c23 */ /* 0x000fe20008010016 */
[----:B------:R-:W-:Y:S02]  /*13c40*/  IABS R2, R2 ;  /* 0x0000000200027213 */ /* 0x000fe40000000000 */
[----:B------:R-:W-:Y:S02]  /*13c50*/  FSEL R13, R21, -INF , !P3 ;  /* 0xff800000150d7808 */ /* 0x000fe40005800000 */
[----:B------:R-:W-:Y:S02]  /*13c60*/  ISETP.GT.AND P3, PT, R248, R171, PT ;  /* 0x000000abf800720c */ /* 0x000fe40003f64270 */
[----:B------:R-:W-:Y:S02]  /*13c70*/  IABS R10, R10 ;  /* 0x0000000a000a7213 */ /* 0x000fe40000000000 */
[----:B------:R-:W-:Y:S02]  /*13c80*/  I2FP.F32.S32 R2, R2 ;  /* 0x0000000200027245 */ /* 0x000fe40000201400 */
[----:B------:R-:W-:Y:S02]  /*13c90*/  IABS R19, R19 ;  /* 0x0000001300137213 */ /* 0x000fe40000000000 */
[----:B------:R-:W-:Y:S01]  /*13ca0*/  FSEL R8, R22, -INF , !P3 ;  /* 0xff80000016087808 */ /* 0x000fe20005800000 */
[----:B------:R-:W-:Y:S01]  /*13cb0*/  FFMA.FTZ R27, R2, -UR6, R27 ;  /* 0x80000006021b7c23 */ /* 0x000fe2000801001b */
[----:B------:R-:W-:Y:S02]  /*13cc0*/  I2FP.F32.S32 R10, R10 ;  /* 0x0000000a000a7245 */ /* 0x000fe40000201400 */
[----:B------:R-:W-:Y:S02]  /*13cd0*/  ISETP.GT.AND P3, PT, R248, R3, PT ;  /* 0x00000003f800720c */ /* 0x000fe40003f64270 */
[----:B------:R-:W-:Y:S01]  /*13ce0*/  ISETP.GE.AND P6, PT, R170, R229, PT ;  /* 0x000000e5aa00720c */ /* 0x000fe20003fc6270 */
[----:B------:R-:W-:Y:S01]  /*13cf0*/  FFMA.FTZ R25, R10, -UR6, R25 ;  /* 0x800000060a197c23 */ /* 0x000fe20008010019 */
[----:B------:R-:W-:Y:S01]  /*13d00*/  I2FP.F32.S32 R19, R19 ;  /* 0x0000001300137245 */ /* 0x000fe20000201400 */
[----:B------:R-:W-:Y:S01]  /*13d10*/  VIADD R170, R246, 0xffffffd8 ;  /* 0xffffffd8f6aa7836 */ /* 0x000fe20000000000 */
[----:B------:R-:W-:Y:S02]  /*13d20*/  FSEL R2, R23, -INF , !P3 ;  /* 0xff80000017027808 */ /* 0x000fe40005800000 */
[----:B------:R-:W-:Y:S01]  /*13d30*/  FSEL R23, R6, -INF , !P6 ;  /* 0xff80000006177808 */ /* 0x000fe20007000000 */
[----:B------:R-:W-:Y:S01]  /*13d40*/  FFMA.FTZ R26, R19, -UR6, R26 ;  /* 0x80000006131a7c23 */ /* 0x000fe2000801001a */
[C---:B------:R-:W-:Y:S01]  /*13d50*/  ISETP.GT.AND P3, PT, R243.reuse, R171, PT ;  /* 0x000000abf300720c */ /* 0x040fe20003f64270 */
[----:B------:R-:W-:Y:S01]  /*13d60*/  VIADD R6, R246, 0xffffffa0 ;  /* 0xffffffa0f6067836 */ /* 0x000fe20000000000 */
[-C--:B------:R-:W-:Y:S02]  /*13d70*/  ISETP.GT.AND P6, PT, R243, R3.reuse, PT ;  /* 0x00000003f300720c */ /* 0x080fe40003fc4270 */
[----:B------:R-:W-:Y:S02]  /*13d80*/  FSEL R19, R18, -INF , !P2 ;  /* 0xff80000012137808 */ /* 0x000fe40005000000 */
[----:B------:R-:W-:Y:S01]  /*13d90*/  FSEL R21, R4, -INF , !P1 ;  /* 0xff80000004157808 */ /* 0x000fe20004800000 */
[----:B------:R-:W-:Y:S01]  /*13da0*/  VIADD R4, R246, 0xffffffa1 ;  /* 0xffffffa1f6047836 */ /* 0x000fe20000000000 */
[----:B------:R-:W-:Y:S02]  /*13db0*/  ISETP.GT.AND P2, PT, R0, R3, PT ;  /* 0x000000030000720c */ /* 0x000fe40003f44270 */
[----:B------:R-:W-:Y:S01]  /*13dc0*/  FSEL R17, R17, -INF , !P0 ;  /* 0xff80000011117808 */ /* 0x000fe20004000000 */
[----:B------:R-:W-:Y:S01]  /*13dd0*/  IMAD.IADD R10, R238, 0x1, -R4 ;  /* 0x00000001ee0a7824 */ /* 0x000fe200078e0a04 */
[----:B------:R-:W-:Y:S02]  /*13de0*/  FSEL R187, R24, -INF , !P3 ;  /* 0xff80000018bb7808 */ /* 0x000fe40005800000 */
[----:B------:R-:W-:Y:S01]  /*13df0*/  FSEL R181, R25, -INF , !P6 ;  /* 0xff80000019b57808 */ /* 0x000fe20007000000 */
[----:B------:R-:W-:Y:S01]  /*13e00*/  IMAD.IADD R25, R237, 0x1, -R6 ;  /* 0x00000001ed197824 */ /* 0x000fe200078e0a06 */
[----:B------:R-:W-:Y:S02]  /*13e10*/  ISETP.GT.AND P1, PT, R0, R171, PT ;  /* 0x000000ab0000720c */ /* 0x000fe40003f24270 */
[-C--:B------:R-:W-:Y:S02]  /*13e20*/  ISETP.GE.AND P0, PT, R171, R229.reuse, PT ;  /* 0x000000e5ab00720c */ /* 0x080fe40003f06270 */
[----:B------:R-:W-:Y:S02]  /*13e30*/  ISETP.GE.AND P3, PT, R3, R229, PT ;  /* 0x000000e50300720c */ /* 0x000fe40003f66270 */
[----:B------:R-:W-:Y:S02]  /*13e40*/  ISETP.GE.AND P6, PT, R171, R228, PT ;  /* 0x000000e4ab00720c */ /* 0x000fe40003fc6270 */
[----:B------:R-:W-:Y:S02]  /*13e50*/  FSEL R20, R27, -INF , !P2 ;  /* 0xff8000001b147808 */ /* 0x000fe40005000000 */
[----:B------:R-:W-:Y:S02]  /*13e60*/  FSEL R22, R26, -INF , !P1 ;  /* 0xff8000001a167808 */ /* 0x000fe40004800000 */
[----:B------:R-:W-:Y:S02]  /*13e70*/  FSEL R15, R15, -INF , !P0 ;  /* 0xff8000000f0f7808 */ /* 0x000fe40004000000 */
[----:B------:R-:W-:Y:S02]  /*13e80*/  FSEL R13, R13, -INF , !P3 ;  /* 0xff8000000d0d7808 */ /* 0x000fe40005800000 */
[----:B------:R-:W-:Y:S01]  /*13e90*/  FSEL R27, R8, -INF , !P6 ;  /* 0xff800000081b7808 */ /* 0x000fe20007000000 */
[----:B------:R-:W-:Y:S01]  /*13ea0*/  IMAD.IADD R8, R237, 0x1, -R4 ;  /* 0x00000001ed087824 */ /* 0x000fe200078e0a04 */
[CC--:B------:R-:W-:Y:S02]  /*13eb0*/  ISETP.GE.AND P1, PT, R171.reuse, R227.reuse, PT ;  /* 0x000000e3ab00720c */ /* 0x0c0fe40003f26270 */
[----:B------:R-:W-:Y:S01]  /*13ec0*/  ISETP.GE.AND P2, PT, R171, R226, PT ;  /* 0x000000e2ab00720c */ /* 0x000fe20003f46270 */
[--C-:B------:R-:W-:Y:S01]  /*13ed0*/  IMAD.IADD R171, R238, 0x1, -R6.reuse ;  /* 0x00000001eeab7824 */ /* 0x100fe200078e0a06 */
[C---:B------:R-:W-:Y:S02]  /*13ee0*/  ISETP.GE.AND P0, PT, R3.reuse, R228, PT ;  /* 0x000000e40300720c */ /* 0x040fe40003f06270 */
[C---:B------:R-:W-:Y:S02]  /*13ef0*/  ISETP.GE.AND P3, PT, R3.reuse, R227, PT ;  /* 0x000000e30300720c */ /* 0x040fe40003f66270 */
[----:B------:R-:W-:Y:S01]  /*13f00*/  ISETP.GE.AND P6, PT, R3, R226, PT ;  /* 0x000000e20300720c */ /* 0x000fe20003fc6270 */
[--C-:B------:R-:W-:Y:S01]  /*13f10*/  IMAD.IADD R3, R230, 0x1, -R6.reuse ;  /* 0x00000001e6037824 */ /* 0x100fe200078e0a06 */
[----:B------:R-:W-:Y:S01]  /*13f20*/  IABS R25, R25 ;  /* 0x0000001900197213 */ /* 0x000fe20000000000 */
[----:B------:R-:W-:Y:S01]  /*13f30*/  IMAD.IADD R6, R239, 0x1, -R6 ;  /* 0x00000001ef067824 */ /* 0x000fe200078e0a06 */
[----:B------:R-:W-:Y:S02]  /*13f40*/  IABS R171, R171 ;  /* 0x000000ab00ab7213 */ /* 0x000fe40000000000 */
        /* <DEDUP_REMOVED lines=11> */
[----:B------:R-:W-:Y:S01]  /*14000*/  FSEL R25, R2, -INF , !P0 ;  /* 0xff80000002197808 */ /* 0x000fe20004000000 */
[----:B------:R-:W-:Y:S01]  /*14010*/  VIADD R3, R241, 0x19 ;  /* 0x00000019f1037836 */ /* 0x000fe20000000000 */
[C---:B------:R-:W-:Y:S01]  /*14020*/  ISETP.GT.AND P0, PT, R243.reuse, R183, PT ;  /* 0x000000b7f300720c */ /* 0x040fe20003f04270 */
[----:B------:R-:W-:Y:S01]  /*14030*/  FFMA.FTZ R31, R8, -UR6, R31 ;  /* 0x80000006081f7c23 */ /* 0x000fe2000801001f */
[----:B------:R-:W-:Y:S01]  /*14040*/  IABS R6, R6 ;  /* 0x0000000600067213 */ /* 0x000fe20000000000 */
[----:B------:R-:W-:Y:S01]  /*14050*/  FFMA.FTZ R29, R10, -UR6, R29 ;  /* 0x800000060a1d7c23 */ /* 0x000fe2000801001d */
[----:B------:R-:W-:Y:S01]  /*14060*/  FSEL R173, R28, -INF , !P0 ;  /* 0xff8000001cad7808 */ /* 0x000fe20004000000 */
[--C-:B------:R-:W-:Y:S01]  /*14070*/  IMAD.IADD R10, R230, 0x1, -R4.reuse ;  /* 0x00000001e60a7824 */ /* 0x100fe200078e0a04 */
[----:B------:R-:W-:Y:S01]  /*14080*/  ISETP.GT.AND P0, PT, R243, R3, PT ;  /* 0x00000003f300720c */ /* 0x000fe20003f04270 */
[----:B------:R-:W-:Y:S01]  /*14090*/  IMAD.IADD R8, R239, 0x1, -R4 ;  /* 0x00000001ef087824 */ /* 0x000fe200078e0a04 */
[----:B------:R-:W-:Y:S02]  /*140a0*/  FSEL R187, R187, -INF , !P1 ;  /* 0xff800000bbbb7808 */ /* 0x000fe40004800000 */
[----:B------:R-:W-:Y:S02]  /*140b0*/  IABS R4, R10 ;  /* 0x0000000a00047213 */ /* 0x000fe40000000000 */
[----:B------:R-:W-:Y:S02]  /*140c0*/  IABS R2, R8 ;  /* 0x0000000800027213 */ /* 0x000fe40000000000 */
[----:B------:R-:W-:Y:S02]  /*140d0*/  FSEL R171, R29, -INF , !P0 ;  /* 0xff8000001dab7808 */ /* 0x000fe40004000000 */
[----:B------:R-:W-:Y:S02]  /*140e0*/  ISETP.GT.AND P0, PT, R0, R183, PT ;  /* 0x000000b70000720c */ /* 0x000fe40003f04270 */
[----:B------:R-:W-:Y:S02]  /*140f0*/  I2FP.F32.S32 R4, R4 ;  /* 0x0000000400047245 */ /* 0x000fe40000201400 */
[----:B------:R-:W-:Y:S02]  /*14100*/  I2FP.F32.S32 R2, R2 ;  /* 0x0000000200027245 */ /* 0x000fe40000201400 */
[----:B------:R-:W-:Y:S01]  /*14110*/  I2FP.F32.S32 R29, R6 ;  /* 0x00000006001d7245 */ /* 0x000fe20000201400 */
[----:B------:R-:W-:Y:S01]  /*14120*/  FFMA.FTZ R33, R4, -UR6, R33 ;  /* 0x8000000604217c23 */ /* 0x000fe20008010021 */
[----:B------:R-:W-:Y:S01]  /*14130*/  FSEL R14, R30, -INF , !P0 ;  /* 0xff8000001e0e7808 */ /* 0x000fe20004000000 */
[----:B------:R-:W-:Y:S01]  /*14140*/  FFMA.FTZ R35, R2, -UR6, R35 ;  /* 0x8000000602237c23 */ /* 0x000fe20008010023 */
[-C--:B------:R-:W-:Y:S01]  /*14150*/  ISETP.GT.AND P0, PT, R0, R3.reuse, PT ;  /* 0x000000030000720c */ /* 0x080fe20003f04270 */
[----:B------:R-:W-:Y:S01]  /*14160*/  FFMA.FTZ R34, R29, -UR6, R34 ;  /* 0x800000061d227c23 */ /* 0x000fe20008010022 */
[----:B------:R-:W-:Y:S01]  /*14170*/  ISETP.GT.AND P1, PT, R250, R3, PT ;  /* 0x00000003fa00720c */ /* 0x000fe20003f24270 */
[C---:B------:R-:W-:Y:S01]  /*14180*/  VIADD R4, R246.reuse, 0xffffffa8 ;  /* 0xffffffa8f6047836 */ /* 0x040fe20000000000 */
[----:B------:R-:W-:Y:S01]  /*14190*/  FSEL R24, R31, -INF , !P0 ;  /* 0xff8000001f187808 */ /* 0x000fe20004000000 */
[----:B------:R-:W-:Y:S01]  /*141a0*/  VIADD R2, R246, 0xffffffa9 ;  /* 0xffffffa9f6027836 */ /* 0x000fe20000000000 */
[----:B------:R-:W-:Y:S02]  /*141b0*/  FSEL R181, R181, -INF , !P3 ;  /* 0xff800000b5b57808 */ /* 0x000fe40005800000 */
[-C--:B------:R-:W-:Y:S01]  /*141c0*/  ISETP.GT.AND P0, PT, R250, R183.reuse, PT ;  /* 0x000000b7fa00720c */ /* 0x080fe20003f04270 */
[--C-:B------:R-:W-:Y:S01]  /*141d0*/  IMAD.IADD R6, R239, 0x1, -R2.reuse ;  /* 0x00000001ef067824 */ /* 0x100fe200078e0a02 */
[----:B------:R-:W-:Y:S01]  /*141e0*/  ISETP.GT.AND P3, PT, R248, R183, PT ;  /* 0x000000b7f800720c */ /* 0x000fe20003f64270 */
[----:B------:R-:W-:Y:S01]  /*141f0*/  IMAD.IADD R8, R230, 0x1, -R2 ;  /* 0x00000001e6087824 */ /* 0x000fe200078e0a02 */
[----:B------:R-:W-:Y:S01]  /*14200*/  FSEL R31, R33, -INF , !P1 ;  /* 0xff800000211f7808 */ /* 0x000fe20004800000 */
[--C-:B------:R-:W-:Y:S01]  /*14210*/  IMAD.IADD R33, R239, 0x1, -R4.reuse ;  /* 0x00000001ef217824 */ /* 0x100fe200078e0a04 */
[----:B------:R-:W-:Y:S02]  /*14220*/  FSEL R20, R20, -INF , !P6 ;  /* 0xff80000014147808 */ /* 0x000fe40007000000 */
[----:B------:R-:W-:Y:S02]  /*14230*/  FSEL R28, R32, -INF , !P0 ;  /* 0xff800000201c7808 */ /* 0x000fe40004000000 */
[----:B------:R-:W-:Y:S02]  /*14240*/  FSEL R29, R34, -INF , !P3 ;  /* 0xff800000221d7808 */ /* 0x000fe40005800000 */
[C---:B------:R-:W-:Y:S02]  /*14250*/  ISETP.GE.AND P6, PT, R183.reuse, R227, PT ;  /* 0x000000e3b700720c */ /* 0x040fe40003fc6270 */
[C---:B------:R-:W-:Y:S02]  /*14260*/  ISETP.GE.AND P0, PT, R183.reuse, R226, PT ;  /* 0x000000e2b700720c */ /* 0x040fe40003f06270 */
[C---:B------:R-:W-:Y:S02]  /*14270*/  ISETP.GE.AND P1, PT, R183.reuse, R229, PT ;  /* 0x000000e5b700720c */ /* 0x040fe40003f26270 */
[----:B------:R-:W-:Y:S01]  /*14280*/  ISETP.GE.AND P3, PT, R183, R228, PT ;  /* 0x000000e4b700720c */ /* 0x000fe20003f66270 */
[----:B------:R-:W-:Y:S01]  /*14290*/  IMAD.IADD R183, R230, 0x1, -R4 ;  /* 0x00000001e6b77824 */ /* 0x000fe200078e0a04 */
[----:B------:R-:W-:Y:S02]  /*142a0*/  IABS R33, R33 ;  /* 0x0000002100217213 */ /* 0x000fe40000000000 */
[----:B------:R-:W-:Y:S02]  /*142b0*/  IABS R6, R6 ;  /* 0x0000000600067213 */ /* 0x000fe40000000000 */
[----:B------:R-:W-:Y:S02]  /*142c0*/  FSEL R22, R22, -INF , !P2 ;  /* 0xff80000016167808 */ /* 0x000fe40005000000 */
[----:B------:R-:W-:Y:S02]  /*142d0*/  ISETP.GT.AND P2, PT, R248, R3, PT ;  /* 0x00000003f800720c */ /* 0x000fe40003f44270 */
[----:B------:R-:W-:Y:S02]  /*142e0*/  I2FP.F32.S32 R33, R33 ;  /* 0x0000002100217245 */ /* 0x000fe40000201400 */
[----:B------:R-:W-:Y:S02]  /*142f0*/  IABS R183, R183 ;  /* 0x000000b700b77213 */ /* 0x000fe40000000000 */
[----:B------:R-:W-:Y:S01]  /*14300*/  I2FP.F32.S32 R6, R6 ;  /* 0x0000000600067245 */ /* 0x000fe20000201400 */
[----:B------:R-:W-:Y:S01]  /*14310*/  FFMA.FTZ R38, R33, -UR6, R38 ;  /* 0x8000000621267c23 */ /* 0x000fe20008010026 */
[----:B------:R-:W-:Y:S01]  /*14320*/  FSEL R35, R35, -INF , !P2 ;  /* 0xff80000023237808 */ /* 0x000fe20005000000 */
[----:B------:R-:W-:Y:S01]  /*14330*/  VIADD R33, R241, 0x20 ;  /* 0x00000020f1217836 */ /* 0x000fe20000000000 */
[----:B------:R-:W-:Y:S01]  /*14340*/  ISETP.GE.AND P2, PT, R3, R227, PT ;  /* 0x000000e30300720c */ /* 0x000fe20003f46270 */
[----:B------:R-:W-:Y:S01]  /*14350*/  FFMA.FTZ R39, R6, -UR6, R39 ;  /* 0x8000000606277c23 */ /* 0x000fe20008010027 */
[----:B------:R-:W-:Y:S01]  /*14360*/  FSEL R173, R173, -INF , !P6 ;  /* 0xff800000adad7808 */ /* 0x000fe20007000000 */
[C-C-:B------:R-:W-:Y:S01]  /*14370*/  IMAD.IADD R6, R238.reuse, 0x1, -R2.reuse ;  /* 0x00000001ee067824 */ /* 0x140fe200078e0a02 */
[----:B------:R-:W-:Y:S01]  /*14380*/  I2FP.F32.S32 R183, R183 ;  /* 0x000000b700b77245 */ /* 0x000fe20000201400 */
[----:B------:R-:W-:Y:S01]  /*14390*/  IMAD.IADD R2, R237, 0x1, -R2 ;  /* 0x00000001ed027824 */ /* 0x000fe200078e0a02 */
[----:B------:R-:W-:Y:S02]  /*143a0*/  ISETP.GE.AND P6, PT, R3, R226, PT ;  /* 0x000000e20300720c */ /* 0x000fe40003fc6270 */
[----:B------:R-:W-:Y:S01]  /*143b0*/  IABS R8, R8 ;  /* 0x0000000800087213 */ /* 0x000fe20000000000 */
[----:B------:R-:W-:Y:S01]  /*143c0*/  FFMA.FTZ R36, R183, -UR6, R36 ;  /* 0x80000006b7247c23 */ /* 0x000fe20008010024 */
[----:B------:R-:W-:Y:S01]  /*143d0*/  FSEL R171, R171, -INF , !P2 ;  /* 0xff800000abab7808 */ /* 0x000fe20005000000 */
[--C-:B------:R-:W-:Y:S01]  /*143e0*/  IMAD.IADD R183, R238, 0x1, -R4.reuse ;  /* 0x00000001eeb77824 */ /* 0x100fe200078e0a04 */
[----:B------:R-:W-:Y:S01]  /*143f0*/  FSEL R14, R14, -INF , !P0 ;  /* 0xff8000000e0e7808 */ /* 0x000fe20004000000 */
[----:B------:R-:W-:Y:S01]  /*14400*/  IMAD.IADD R4, R237, 0x1, -R4 ;  /* 0x00000001ed047824 */ /* 0x000fe200078e0a04 */
[C---:B------:R-:W-:Y:S02]  /*14410*/  ISETP.GE.AND P2, PT, R3.reuse, R229, PT ;  /* 0x000000e50300720c */ /* 0x040fe40003f46270 */
[----:B------:R-:W-:Y:S02]  /*14420*/  I2FP.F32.S32 R8, R8 ;  /* 0x0000000800087245 */ /* 0x000fe40000201400 */
[----:B------:R-:W-:Y:S01]  /*14430*/  ISETP.GE.AND P0, PT, R3, R228, PT ;  /* 0x000000e40300720c */ /* 0x000fe20003f06270 */
[----:B------:R-:W-:Y:S01]  /*14440*/  VIADD R3, R241, 0x21 ;  /* 0x00000021f1037836 */ /* 0x000fe20000000000 */
[----:B------:R-:W-:Y:S01]  /*14450*/  FSEL R24, R24, -INF , !P6 ;  /* 0xff80000018187808 */ /* 0x000fe20007000000 */
[----:B------:R-:W-:Y:S01]  /*14460*/  FFMA.FTZ R37, R8, -UR6, R37 ;  /* 0x8000000608257c23 */ /* 0x000fe20008010025 */
[----:B------:R-:W-:Y:S02]  /*14470*/  ISETP.GT.AND P6, PT, R250, R33, PT ;  /* 0x00000021fa00720c */ /* 0x000fe40003fc4270 */
[----:B------:R-:W-:Y:S02]  /*14480*/  IABS R2, R2 ;  /* 0x0000000200027213 */ /* 0x000fe40000000000 */
[----:B------:R-:W-:Y:S02]  /*14490*/  FSEL R36, R36, -INF , !P6 ;  /* 0xff80000024247808 */ /* 0x000fe40007000000 */
[----:B------:R-:W-:Y:S02]  /*144a0*/  ISETP.GT.AND P6, PT, R250, R3, PT ;  /* 0x00000003fa00720c */ /* 0x000fe40003fc4270 */
[----:B------:R-:W-:Y:S02]  /*144b0*/  IABS R6, R6 ;  /* 0x0000000600067213 */ /* 0x000fe40000000000 */
[----:B------:R-:W-:Y:S02]  /*144c0*/  I2FP.F32.S32 R2, R2 ;  /* 0x0000000200027245 */ /* 0x000fe40000201400 */
[----:B------:R-:W-:Y:S02]  /*144d0*/  FSEL R37, R37, -INF , !P6 ;  /* 0xff80000025257808 */ /* 0x000fe40007000000 */
[----:B------:R-:W-:Y:S01]  /*144e0*/  IABS R183, R183 ;  /* 0x000000b700b77213 */ /* 0x000fe20000000000 */
[----:B------:R-:W-:Y:S01]  /*144f0*/  FFMA.FTZ R43, R2, -UR6, R43 ;  /* 0x80000006022b7c23 */ /* 0x000fe2000801002b */
[----:B------:R-:W-:Y:S01]  /*14500*/  ISETP.GT.AND P6, PT, R248, R33, PT ;  /* 0x00000021f800720c */ /* 0x000fe20003fc4270 */
[----:B------:R-:W-:Y:S01]  /*14510*/  VIADD R2, R246, 0xffffffb1 ;  /* 0xffffffb1f6027836 */ /* 0x000fe20000000000 */
[----:B------:R-:W-:Y:S02]  /*14520*/  I2FP.F32.S32 R6, R6 ;  /* 0x0000000600067245 */ /* 0x000fe40000201400 */
[----:B------:R-:W-:Y:S01]  /*14530*/  I2FP.F32.S32 R183, R183 ;  /* 0x000000b700b77245 */ /* 0x000fe20000201400 */
[--C-:B------:R-:W-:Y:S01]  /*14540*/  IMAD.IADD R8, R237, 0x1, -R2.reuse ;  /* 0x00000001ed087824 */ /* 0x100fe200078e0a02 */
        /* <DEDUP_REMOVED lines=8> */
[----:B------:R-:W-:Y:S02]  /*145d0*/  FSEL R28, R28, -INF , !P1 ;  /* 0xff8000001c1c7808 */ /* 0x000fe40004800000 */
[C---:B------:R-:W-:Y:S02]  /*145e0*/  ISETP.GT.AND P6, PT, R243.reuse, R33, PT ;  /* 0x00000021f300720c */ /* 0x040fe40003fc4270 */
[----:B------:R-:W-:Y:S02]  /*145f0*/  ISETP.GT.AND P1, PT, R243, R3, PT ;  /* 0x00000003f300720c */ /* 0x000fe40003f24270 */
[----:B------:R-:W-:Y:S01]  /*14600*/  I2FP.F32.S32 R183, R4 ;  /* 0x0000000400b77245 */ /* 0x000fe20000201400 */
[----:B------:R-:W-:Y:S01]  /*14610*/  VIADD R4, R246, 0xffffffb0 ;  /* 0xffffffb0f6047836 */ /* 0x000fe20000000000 */
[----:B------:R-:W-:Y:S02]  /*14620*/  IABS R6, R6 ;  /* 0x0000000600067213 */ /* 0x000fe40000000000 */
[----:B------:R-:W-:Y:S01]  /*14630*/  FSEL R31, R31, -INF , !P2 ;  /* 0xff8000001f1f7808 */ /* 0x000fe20005000000 */
[----:B------:R-:W-:Y:S01]  /*14640*/  FFMA.FTZ R42, R183, -UR6, R42 ;  /* 0x80000006b72a7c23 */ /* 0x000fe2000801002a */
[----:B------:R-:W-:Y:S02]  /*14650*/  FSEL R29, R29, -INF , !P3 ;  /* 0xff8000001d1d7808 */ /* 0x000fe40005800000 */
[----:B------:R-:W-:Y:S01]  /*14660*/  FSEL R242, R35, -INF , !P0 ;  /* 0xff80000023f27808 */ /* 0x000fe20004000000 */
[--C-:B------:R-:W-:Y:S01]  /*14670*/  IMAD.IADD R35, R238, 0x1, -R4.reuse ;  /* 0x00000001ee237824 */ /* 0x100fe200078e0a04 */
[----:B------:R-:W-:Y:S02]  /*14680*/  FSEL R40, R40, -INF , !P6 ;  /* 0xff80000028287808 */ /* 0x000fe40007000000 */
[----:B------:R-:W-:Y:S02]  /*14690*/  FSEL R41, R41, -INF , !P1 ;  /* 0xff80000029297808 */ /* 0x000fe40004800000 */
[----:B------:R-:W-:Y:S02]  /*146a0*/  ISETP.GT.AND P2, PT, R0, R33, PT ;  /* 0x000000210000720c */ /* 0x000fe40003f44270 */
[C---:B------:R-:W-:Y:S02]  /*146b0*/  ISETP.GE.AND P3, PT, R33.reuse, R229, PT ;  /* 0x000000e52100720c */ /* 0x040fe40003f66270 */
[C---:B------:R-:W-:Y:S02]  /*146c0*/  ISETP.GE.AND P0, PT, R33.reuse, R228, PT ;  /* 0x000000e42100720c */ /* 0x040fe40003f06270 */
[C---:B------:R-:W-:Y:S02]  /*146d0*/  ISETP.GE.AND P6, PT, R33.reuse, R227, PT ;  /* 0x000000e32100720c */ /* 0x040fe40003fc6270 */
[----:B------:R-:W-:Y:S01]  /*146e0*/  ISETP.GE.AND P1, PT, R33, R226, PT ;  /* 0x000000e22100720c */ /* 0x000fe20003f26270 */
[----:B------:R-:W-:Y:S01]  /*146f0*/  IMAD.IADD R33, R237, 0x1, -R4 ;  /* 0x00000001ed217824 */ /* 0x000fe200078e0a04 */
[----:B------:R-:W-:Y:S02]  /*14700*/  I2FP.F32.S32 R6, R6 ;  /* 0x0000000600067245 */ /* 0x000fe40000201400 */
[----:B------:R-:W-:Y:S02]  /*14710*/  FSEL R38, R42, -INF , !P2 ;  /* 0xff8000002a267808 */ /* 0x000fe40005000000 */
[----:B------:R-:W-:Y:S01]  /*14720*/  IABS R33, R33 ;  /* 0x0000002100217213 */ /* 0x000fe20000000000 */
[----:B------:R-:W-:Y:S01]  /*14730*/  FFMA.FTZ R45, R6, -UR6, R45 ;  /* 0x80000006062d7c23 */ /* 0x000fe2000801002d */
[----:B------:R-:W-:Y:S01]  /*14740*/  ISETP.GT.AND P2, PT, R0, R3, PT ;  /* 0x000000030000720c */ /* 0x000fe20003f44270 */
[----:B------:R-:W-:Y:S01]  /*14750*/  IMAD.IADD R6, R230, 0x1, -R2 ;  /* 0x00000001e6067824 */ /* 0x000fe200078e0a02 */
[----:B------:R-:W-:Y:S02]  /*14760*/  I2FP.F32.S32 R33, R33 ;  /* 0x0000002100217245 */ /* 0x000fe40000201400 */
[----:B------:R-:W-:Y:S02]  /*14770*/  IABS R35, R35 ;  /* 0x0000002300237213 */ /* 0x000fe40000000000 */
[----:B------:R-:W-:Y:S01]  /*14780*/  IABS R6, R6 ;  /* 0x0000000600067213 */ /* 0x000fe20000000000 */
[----:B------:R-:W-:Y:S01]  /*14790*/  FFMA.FTZ R46, R33, -UR6, R46 ;  /* 0x80000006212e7c23 */ /* 0x000fe2000801002e */
[----:B------:R-:W-:Y:S01]  /*147a0*/  FSEL R30, R43, -INF , !P2 ;  /* 0xff8000002b1e7808 */ /* 0x000fe20005000000 */
[----:B------:R-:W-:Y:S01]  /*147b0*/  VIADD R43, R246, 0xffffffe1 ;  /* 0xffffffe1f62b7836 */ /* 0x000fe20000000000 */
[----:B------:R-:W-:Y:S01]  /*147c0*/  ISETP.GE.AND P2, PT, R3, R229, PT ;  /* 0x000000e50300720c */ /* 0x000fe20003f46270 */
[----:B------:R-:W-:Y:S01]  /*147d0*/  VIADD R33, R241, 0x28 ;  /* 0x00000028f1217836 */ /* 0x000fe20000000000 */
[----:B------:R-:W-:Y:S02]  /*147e0*/  FSEL R208, R36, -INF , !P3 ;  /* 0xff80000024d07808 */ /* 0x000fe40005800000 */
[----:B------:R-:W-:Y:S02]  /*147f0*/  I2FP.F32.S32 R35, R35 ;  /* 0x0000002300237245 */ /* 0x000fe40000201400 */
[----:B------:R-:W-:Y:S02]  /*14800*/  I2FP.F32.S32 R6, R6 ;  /* 0x0000000600067245 */ /* 0x000fe40000201400 */
[----:B------:R-:W-:Y:S01]  /*14810*/  ISETP.GE.AND P3, PT, R3, R228, PT ;  /* 0x000000e40300720c */ /* 0x000fe20003f66270 */
[----:B------:R-:W-:Y:S01]  /*14820*/  FFMA.FTZ R44, R35, -UR6, R44 ;  /* 0x80000006232c7c23 */ /* 0x000fe2000801002c */
[----:B------:R-:W-:Y:S01]  /*14830*/  FSEL R204, R37, -INF , !P2 ;  /* 0xff80000025cc7808 */ /* 0x000fe20005000000 */
[----:B------:R-:W-:Y:S01]  /*14840*/  FFMA.FTZ R49, R6, -UR6, R49 ;  /* 0x8000000606317c23 */ /* 0x000fe20008010031 */
[----:B------:R-:W-:Y:S01]  /*14850*/  FSEL R196, R196, -INF , !P0 ;  /* 0xff800000c4c47808 */ /* 0x000fe20004000000 */
[----:B------:R-:W-:Y:S01]  /*14860*/  VIADD R6, R246, 0xffffffb9 ;  /* 0xffffffb9f6067836 */ /* 0x000fe20000000000 */
[C---:B------:R-:W-:Y:S01]  /*14870*/  ISETP.GE.AND P2, PT, R3.reuse, R227, PT ;  /* 0x000000e30300720c */ /* 0x040fe20003f46270 */
[----:B------:R-:W-:Y:S01]  /*14880*/  IMAD.IADD R35, R230, 0x1, -R4 ;  /* 0x00000001e6237824 */ /* 0x000fe200078e0a04 */
[----:B------:R-:W-:Y:S01]  /*14890*/  ISETP.GE.AND P0, PT, R3, R226, PT ;  /* 0x000000e20300720c */ /* 0x000fe20003f06270 */
[----:B------:R-:W-:Y:S01]  /*148a0*/  VIADD R3, R241, 0x29 ;  /* 0x00000029f1037836 */ /* 0x000fe20000000000 */
[----:B------:R-:W-:Y:S01]  /*148b0*/  FSEL R192, R39, -INF , !P3 ;  /* 0xff80000027c07808 */ /* 0x000fe20005800000 */
[----:B------:R-:W-:Y:S01]  /*148c0*/  IMAD.IADD R2, R239, 0x1, -R6 ;  /* 0x00000001ef027824 */ /* 0x000fe200078e0a06 */
[----:B------:R-:W-:Y:S01]  /*148d0*/  ISETP.GT.AND P3, PT, R243, R33, PT ;  /* 0x00000021f300720c */ /* 0x000fe20003f64270 */
[----:B------:R-:W-:Y:S01]  /*148e0*/  IMAD.IADD R4, R239, 0x1, -R4 ;  /* 0x00000001ef047824 */ /* 0x000fe200078e0a04 */
[----:B------:R-:W-:Y:S02]  /*148f0*/  IABS R8, R8 ;  /* 0x0000000800087213 */ /* 0x000fe40000000000 */
[----:B------:R-:W-:Y:S02]  /*14900*/  FSEL R44, R44, -INF , !P3 ;  /* 0xff8000002c2c7808 */ /* 0x000fe40005800000 */
[----:B------:R-:W-:Y:S02]  /*14910*/  IABS R35, R35 ;  /* 0x0000002300237213 */ /* 0x000fe40000000000 */
[----:B------:R-:W-:Y:S02]  /*14920*/  ISETP.GT.AND P3, PT, R243, R3, PT ;  /* 0x00000003f300720c */ /* 0x000fe40003f64270 */
[----:B------:R-:W-:Y:S02]  /*14930*/  I2FP.F32.S32 R8, R8 ;  /* 0x0000000800087245 */ /* 0x000fe40000201400 */
[----:B------:R-:W-:Y:S02]  /*14940*/  FSEL R45, R45, -INF , !P3 ;  /* 0xff8000002d2d7808 */ /* 0x000fe40005800000 */
[----:B------:R-:W-:Y:S01]  /*14950*/  I2FP.F32.S32 R35, R35 ;  /* 0x0000002300237245 */ /* 0x000fe20000201400 */
[----:B------:R-:W-:Y:S01]  /*14960*/  FFMA.FTZ R47, R8, -UR6, R47 ;  /* 0x80000006082f7c23 */ /* 0x000fe2000801002f */
[----:B------:R-:W-:Y:S01]  /*14970*/  IABS R2, R2 ;  /* 0x0000000200027213 */ /* 0x000fe20000000000 */
[----:B------:R-:W-:Y:S01]  /*14980*/  VIADD R8, R246, 0xffffffb8 ;  /* 0xffffffb8f6087836 */ /* 0x000fe20000000000 */
[----:B------:R-:W-:Y:S01]  /*14990*/  ISETP.GT.AND P3, PT, R0, R33, PT ;  /* 0x000000210000720c */ /* 0x000fe20003f64270 */
[----:B------:R-:W-:Y:S01]  /*149a0*/  FFMA.FTZ R48, R35, -UR6, R48 ;  /* 0x8000000623307c23 */ /* 0x000fe20008010030 */
[----:B------:R-:W-:Y:S01]  /*149b0*/  IABS R4, R4 ;  /* 0x0000000400047213 */ /* 0x000fe20000000000 */
[--C-:B------:R-:W-:Y:S01]  /*149c0*/  IMAD.IADD R37, R238, 0x1, -R8.reuse ;  /* 0x00000001ee257824 */ /* 0x100fe200078e0a08 */
[----:B------:R-:W-:Y:S01]  /*149d0*/  I2FP.F32.S32 R2, R2 ;  /* 0x0000000200027245 */ /* 0x000fe20000201400 */
[----:B------:R-:W-:Y:S01]  /*149e0*/  IMAD.IADD R39, R237, 0x1, -R8 ;  /* 0x00000001ed277824 */ /* 0x000fe200078e0a08 */
[----:B------:R-:W-:Y:S02]  /*149f0*/  FSEL R36, R46, -INF , !P3 ;  /* 0xff8000002e247808 */ /* 0x000fe40005800000 */
[----:B------:R-:W-:Y:S01]  /*14a00*/  ISETP.GT.AND P3, PT, R0, R3, PT ;  /* 0x000000030000720c */ /* 0x000fe20003f64270 */
[----:B------:R-:W-:Y:S01]  /*14a10*/  FFMA.FTZ R55, R2, -UR6, R55 ;  /* 0x8000000602377c23 */ /* 0x000fe20008010037 */
[----:B------:R-:W-:Y:S01]  /*14a20*/  I2FP.F32.S32 R35, R4 ;  /* 0x0000000400237245 */ /* 0x000fe20000201400 */
[--C-:B------:R-:W-:Y:S01]  /*14a30*/  IMAD.IADD R2, R238, 0x1, -R6.reuse ;  /* 0x00000001ee027824 */ /* 0x100fe200078e0a06 */
[----:B------:R-:W-:Y:S01]  /*14a40*/  FSEL R34, R47, -INF , !P3 ;  /* 0xff8000002f227808 */ /* 0x000fe20005800000 */
[----:B------:R-:W-:Y:S01]  /*14a50*/  IMAD.IADD R4, R230, 0x1, -R6 ;  /* 0x00000001e6047824 */ /* 0x000fe200078e0a06 */
[----:B------:R-:W-:Y:S01]  /*14a60*/  FSEL R185, R40, -INF , !P6 ;  /* 0xff80000028b97808 */ /* 0x000fe20007000000 */
[----:B------:R-:W-:Y:S01]  /*14a70*/  FFMA.FTZ R50, R35, -UR6, R50 ;  /* 0x8000000623327c23 */ /* 0x000fe20008010032 */
[----:B------:R-:W-:Y:S01]  /*14a80*/  ISETP.GT.AND P3, PT, R250, R33, PT ;  /* 0x00000021fa00720c */ /* 0x000fe20003f64270 */
[--C-:B------:R-:W-:Y:S01]  /*14a90*/  IMAD.IADD R35, R230, 0x1, -R8.reuse ;  /* 0x00000001e6237824 */ /* 0x100fe200078e0a08 */
[----:B------:R-:W-:Y:S02]  /*14aa0*/  ISETP.GT.AND P6, PT, R250, R3, PT ;  /* 0x00000003fa00720c */ /* 0x000fe40003fc4270 */
[----:B------:R-:W-:Y:S02]  /*14ab0*/  IABS R10, R10 ;  /* 0x0000000a000a7213 */ /* 0x000fe40000000000 */
[----:B------:R-:W-:Y:S02]  /*14ac0*/  FSEL R183, R41, -INF , !P2 ;  /* 0xff80000029b77808 */ /* 0x000fe40005000000 */
[----:B------:R-:W-:Y:S02]  /*14ad0*/  FSEL R38, R38, -INF , !P1 ;  /* 0xff80000026267808 */ /* 0x000fe40004800000 */
[----:B------:R-:W-:Y:S02]  /*14ae0*/  FSEL R30, R30, -INF , !P0 ;  /* 0xff8000001e1e7808 */ /* 0x000fe40004000000 */
[----:B------:R-:W-:Y:S02]  /*14af0*/  FSEL R48, R48, -INF , !P3 ;  /* 0xff80000030307808 */ /* 0x000fe40005800000 */
[----:B------:R-:W-:Y:S02]  /*14b00*/  FSEL R49, R49, -INF , !P6 ;  /* 0xff80000031317808 */ /* 0x000fe40007000000 */
[----:B------:R-:W-:Y:S02]  /*14b10*/  IABS R2, R2 ;  /* 0x0000000200027213 */ /* 0x000fe40000000000 */
[----:B------:R-:W-:Y:S02]  /*14b20*/  ISETP.GT.AND P2, PT, R248, R33, PT ;  /* 0x00000021f800720c */ /* 0x000fe40003f44270 */
[C---:B------:R-:W-:Y:S02]  /*14b30*/  ISETP.GE.AND P1, PT, R33.reuse, R227, PT ;  /* 0x000000e32100720c */ /* 0x040fe40003f26270 */
[C---:B------:R-:W-:Y:S02]  /*14b40*/  ISETP.GE.AND P0, PT, R33.reuse, R226, PT ;  /* 0x000000e22100720c */ /* 0x040fe40003f06270 */
[C---:B------:R-:W-:Y:S02]  /*14b50*/  ISETP.GE.AND P3, PT, R33.reuse, R229, PT ;  /* 0x000000e52100720c */ /* 0x040fe40003f66270 */
[----:B------:R-:W-:Y:S01]  /*14b60*/  ISETP.GE.AND P6, PT, R33, R228, PT ;  /* 0x000000e42100720c */ /* 0x000fe20003fc6270 */
[----:B------:R-:W-:Y:S01]  /*14b70*/  IMAD.IADD R33, R239, 0x1, -R8 ;  /* 0x00000001ef217824 */ /* 0x000fe200078e0a08 */
[----:B------:R-:W-:Y:S01]  /*14b80*/  I2FP.F32.S32 R10, R10 ;  /* 0x0000000a000a7245 */ /* 0x000fe20000201400 */
[----:B------:R-:W-:Y:S01]  /*14b90*/  IMAD.IADD R8, R237, 0x1, -R6 ;  /* 0x00000001ed087824 */ /* 0x000fe200078e0a06 */
[----:B------:R-:W-:Y:S02]  /*14ba0*/  IABS R35, R35 ;  /* 0x0000002300237213 */ /* 0x000fe40000000000 */
[----:B------:R-:W-:Y:S01]  /*14bb0*/  I2FP.F32.S32 R2, R2 ;  /* 0x0000000200027245 */ /* 0x000fe20000201400 */
[----:B------:R-:W-:Y:S01]  /*14bc0*/  FFMA.FTZ R51, R10, -UR6, R51 ;  /* 0x800000060a337c23 */ /* 0x000fe20008010033 */
[----:B------:R-:W-:Y:S02]  /*14bd0*/  I2FP.F32.S32 R35, R35 ;  /* 0x0000002300237245 */ /* 0x000fe40000201400 */
[----:B------:R-:W-:Y:S01]  /*14be0*/  FSEL R50, R50, -INF , !P2 ;  /* 0xff80000032327808 */ /* 0x000fe20005000000 */
[----:B------:R-:W-:Y:S01]  /*14bf0*/  FFMA.FTZ R57, R2, -UR6, R57 ;  /* 0x8000000602397c23 */ /* 0x000fe20008010039 */
[----:B------:R-:W-:Y:S01]  /*14c00*/  IABS R33, R33 ;  /* 0x0000002100217213 */ /* 0x000fe20000000000 */
[----:B------:R-:W-:Y:S01]  /*14c10*/  FFMA.FTZ R52, R35, -UR6, R52 ;  /* 0x8000000623347c23 */ /* 0x000fe20008010034 */
[----:B------:R-:W-:Y:S01]  /*14c20*/  ISETP.GT.AND P2, PT, R248, R3, PT ;  /* 0x00000003f800720c */ /* 0x000fe20003f44270 */
[----:B------:R-:W-:Y:S01]  /*14c30*/  VIADD R2, R246, 0xffffffc1 ;  /* 0xffffffc1f6027836 */ /* 0x000fe20000000000 */
[----:B------:R-:W-:Y:S01]  /*14c40*/  I2FP.F32.S32 R33, R33 ;  /* 0x0000002100217245 */ /* 0x000fe20000201400 */
[----:B------:R-:W-:Y:S01]  /*14c50*/  VIADD R35, R241, 0x30 ;  /* 0x00000030f1237836 */ /* 0x000fe20000000000 */
[----:B------:R-:W-:Y:S01]  /*14c60*/  FSEL R51, R51, -INF , !P2 ;  /* 0xff80000033337808 */ /* 0x000fe20005000000 */
[----:B------:R-:W-:Y:S01]  /*14c70*/  IMAD.IADD R6, R238, 0x1, -R2 ;  /* 0x00000001ee067824 */ /* 0x000fe200078e0a02 */
[----:B------:R-:W-:Y:S01]  /*14c80*/  IABS R4, R4 ;  /* 0x0000000400047213 */ /* 0x000fe20000000000 */
[----:B------:R-:W-:Y:S01]  /*14c90*/  FFMA.FTZ R54, R33, -UR6, R54 ;  /* 0x8000000621367c23 */ /* 0x000fe20008010036 */
[----:B------:R-:W-:Y:S01]  /*14ca0*/  ISETP.GE.AND P2, PT, R3, R227, PT ;  /* 0x000000e30300720c */ /* 0x000fe20003f46270 */
[----:B------:R-:W-:Y:S01]  /*14cb0*/  IMAD.IADD R10, R237, 0x1, -R2 ;  /* 0x00000001ed0a7824 */ /* 0x000fe200078e0a02 */
[----:B------:R-:W-:Y:S01]  /*14cc0*/  I2FP.F32.S32 R4, R4 ;  /* 0x0000000400047245 */ /* 0x000fe20000201400 */
[----:B------:R-:W-:Y:S01]  /*14cd0*/  VIADD R33, R241, 0x31 ;  /* 0x00000031f1217836 */ /* 0x000fe20000000000 */
[----:B------:R-:W-:Y:S02]  /*14ce0*/  FSEL R191, R44, -INF , !P1 ;  /* 0xff8000002cbf7808 */ /* 0x000fe40004800000 */
[----:B------:R-:W-:Y:S01]  /*14cf0*/  FSEL R189, R45, -INF , !P2 ;  /* 0xff8000002dbd7808 */ /* 0x000fe20005000000 */
[----:B------:R-:W-:Y:S01]  /*14d00*/  FFMA.FTZ R53, R4, -UR6, R53 ;  /* 0x8000000604357c23 */ /* 0x000fe20008010035 */
[----:B------:R-:W-:Y:S02]  /*14d10*/  ISETP.GE.AND P1, PT, R3, R226, PT ;  /* 0x000000e20300720c */ /* 0x000fe40003f26270 */
[----:B------:R-:W-:Y:S02]  /*14d20*/  ISETP.GT.AND P2, PT, R250, R35, PT ;  /* 0x00000023fa00720c */ /* 0x000fe40003f44270 */
[----:B------:R-:W-:Y:S02]  /*14d30*/  IABS R37, R37 ;  /* 0x0000002500257213 */ /* 0x000fe40000000000 */
[----:B------:R-:W-:Y:S02]  /*14d40*/  IABS R6, R6 ;  /* 0x0000000600067213 */ /* 0x000fe40000000000 */
[----:B------:R-:W-:Y:S02]  /*14d50*/  FSEL R36, R36, -INF , !P0 ;  /* 0xff80000024247808 */ /* 0x000fe40004000000 */
[----:B------:R-:W-:Y:S02]  /*14d60*/  FSEL R34, R34, -INF , !P1 ;  /* 0xff80000022227808 */ /* 0x000fe40004800000 */
[----:B------:R-:W-:Y:S01]  /*14d70*/  FSEL R202, R52, -INF , !P2 ;  /* 0xff80000034ca7808 */ /* 0x000fe20005000000 */
[----:B------:R-:W-:Y:S01]  /*14d80*/  VIADD R52, R241, 0x71 ;  /* 0x00000071f1347836 */ /* 0x000fe20000000000 */
[----:B------:R-:W-:Y:S02]  /*14d90*/  I2FP.F32.S32 R37, R37 ;  /* 0x0000002500257245 */ /* 0x000fe40000201400 */
[----:B------:R-:W-:Y:S02]  /*14da0*/  ISETP.GT.AND P0, PT, R250, R33, PT ;  /* 0x00000021fa00720c */ /* 0x000fe40003f04270 */
[C---:B------:R-:W-:Y:S01]  /*14db0*/  ISETP.GT.AND P1, PT, R248.reuse, R35, PT ;  /* 0x00000023f800720c */ /* 0x040fe20003f24270 */
[----:B------:R-:W-:Y:S01]  /*14dc0*/  FFMA.FTZ R56, R37, -UR6, R56 ;  /* 0x8000000625387c23 */ /* 0x000fe20008010038 */
[----:B------:R-:W-:Y:S02]  /*14dd0*/  ISETP.GT.AND P2, PT, R248, R33, PT ;  /* 0x00000021f800720c */ /* 0x000fe40003f44270 */
[----:B------:R-:W-:Y:S02]  /*14de0*/  I2FP.F32.S32 R6, R6 ;  /* 0x0000000600067245 */ /* 0x000fe40000201400 */
[----:B------:R-:W-:Y:S02]  /*14df0*/  IABS R8, R8 ;  /* 0x0000000800087213 */ /* 0x000fe40000000000 */
[----:B------:R-:W-:Y:S01]  /*14e00*/  FSEL R53, R53, -INF , !P0 ;  /* 0xff80000035357808 */ /* 0x000fe20004000000 */
[----:B------:R-:W-:Y:S01]  /*14e10*/  FFMA.FTZ R61, R6, -UR6, R61 ;  /* 0x80000006063d7c23 */ /* 0x000fe2000801003d */
[----:B------:R-:W-:Y:S01]  /*14e20*/  FSEL R182, R54, -INF , !P1 ;  /* 0xff80000036b67808 */ /* 0x000fe20004800000 */
[----:B------:R-:W-:Y:S01]  /*14e30*/  VIADD R54, R241, 0x70 ;  /* 0x00000070f1367836 */ /* 0x000fe20000000000 */
[----:B------:R-:W-:Y:S01]  /*14e40*/  FSEL R194, R55, -INF , !P2 ;  /* 0xff80000037c27808 */ /* 0x000fe20005000000 */
[--C-:B------:R-:W-:Y:S01]  /*14e50*/  IMAD.IADD R6, R237, 0x1, -R184.reuse ;  /* 0x00000001ed067824 */ /* 0x100fe200078e0ab8 */
[----:B------:R-:W-:Y:S01]  /*14e60*/  FSEL R200, R48, -INF , !P3 ;  /* 0xff80000030c87808 */ /* 0x000fe20005800000 */
[C---:B------:R-:W-:Y:S01]  /*14e70*/  VIADD R48, R246.reuse, 0x1 ;  /* 0x00000001f6307836 */ /* 0x040fe20000000000 */
[C---:B------:R-:W-:Y:S02]  /*14e80*/  ISETP.GE.AND P0, PT, R3.reuse, R229, PT ;  /* 0x000000e50300720c */ /* 0x040fe40003f06270 */
[----:B------:R-:W-:Y:S01]  /*14e90*/  ISETP.GE.AND P1, PT, R3, R228, PT ;  /* 0x000000e40300720c */ /* 0x000fe20003f26270 */
[----:B------:R-:W-:Y:S01]  /*14ea0*/  VIADD R3, R246, 0xffffffc0 ;  /* 0xffffffc0f6037836 */ /* 0x000fe20000000000 */
[C---:B------:R-:W-:Y:S02]  /*14eb0*/  ISETP.GT.AND P2, PT, R243.reuse, R35, PT ;  /* 0x00000023f300720c */ /* 0x040fe40003f44270 */
[----:B------:R-:W-:Y:S01]  /*14ec0*/  ISETP.GT.AND P3, PT, R243, R33, PT ;  /* 0x00000021f300720c */ /* 0x000fe20003f64270 */
[----:B------:R-:W-:Y:S01]  /*14ed0*/  IMAD.IADD R37, R238, 0x1, -R3 ;  /* 0x00000001ee257824 */ /* 0x000fe200078e0a03 */
[----:B------:R-:W-:Y:S02]  /*14ee0*/  I2FP.F32.S32 R8, R8 ;  /* 0x0000000800087245 */ /* 0x000fe40000201400 */
[----:B------:R-:W-:Y:S01]  /*14ef0*/  FSEL R190, R49, -INF , !P0 ;  /* 0xff80000031be7808 */ /* 0x000fe20004000000 */
[----:B------:R-:W-:Y:S01]  /*14f00*/  VIADD R49, R241, 0x79 ;  /* 0x00000079f1317836 */ /* 0x000fe20000000000 */
[----:B------:R-:W-:Y:S01]  /*14f10*/  FSEL R186, R50, -INF , !P6 ;  /* 0xff80000032ba7808 */ /* 0x000fe20007000000 */
[----:B------:R-:W-:Y:S01]  /*14f20*/  FFMA.FTZ R59, R8, -UR6, R59 ;  /* 0x80000006083b7c23 */ /* 0x000fe2000801003b */
[----:B------:R-:W-:Y:S01]  /*14f30*/  FSEL R251, R51, -INF , !P1 ;  /* 0xff80000033fb7808 */ /* 0x000fe20004800000 */
[----:B------:R-:W-:Y:S01]  /*14f40*/  IMAD.IADD R8, R238, 0x1, -R184 ;  /* 0x00000001ee087824 */ /* 0x000fe200078e0ab8 */
[----:B------:R-:W-:Y:S01]  /*14f50*/  FSEL R4, R56, -INF , !P2 ;  /* 0xff80000038047808 */ /* 0x000fe20005000000 */
[----:B------:R-:W-:Y:S01]  /*14f60*/  VIADD R56, R241, 0x69 ;  /* 0x00000069f1387836 */ /* 0x000fe20000000000 */
[----:B------:R-:W-:Y:S02]  /*14f70*/  FSEL R57, R57, -INF , !P3 ;  /* 0xff80000039397808 */ /* 0x000fe40005800000 */
[----:B------:R-:W-:Y:S02]  /*14f80*/  ISETP.GT.AND P0, PT, R0, R35, PT ;  /* 0x000000230000720c */ /* 0x000fe40003f04270 */
[C---:B------:R-:W-:Y:S02]  /*14f90*/  ISETP.GE.AND P6, PT, R35.reuse, R229, PT ;  /* 0x000000e52300720c */ /* 0x040fe40003fc6270 */
[C---:B------:R-:W-:Y:S02]  /*14fa0*/  ISETP.GE.AND P1, PT, R35.reuse, R228, PT ;  /* 0x000000e42300720c */ /* 0x040fe40003f26270 */
[C---:B------:R-:W-:Y:S02]  /*14fb0*/  ISETP.GE.AND P2, PT, R35.reuse, R227, PT ;  /* 0x000000e32300720c */ /* 0x040fe40003f46270 */
[----:B------:R-:W-:Y:S01]  /*14fc0*/  ISETP.GE.AND P3, PT, R35, R226, PT ;  /* 0x000000e22300720c */ /* 0x000fe20003f66270 */
[C---:B------:R-:W-:Y:S01]  /*14fd0*/  IMAD.IADD R35, R237.reuse, 0x1, -R3 ;  /* 0x00000001ed237824 */ /* 0x040fe200078e0a03 */
[----:B------:R-:W-:Y:S02]  /*14fe0*/  IABS R6, R6 ;  /* 0x0000000600067213 */ /* 0x000fe40000000000 */
[----:B------:R-:W-:Y:S02]  /*14ff0*/  IABS R37, R37 ;  /* 0x0000002500257213 */ /* 0x000fe40000000000 */
[----:B------:R-:W-:Y:S02]  /*15000*/  IABS R35, R35 ;  /* 0x0000002300237213 */ /* 0x000fe40000000000 */
[----:B------:R-:W-:Y:S02]  /*15010*/  I2FP.F32.S32 R6, R6 ;  /* 0x0000000600067245 */ /* 0x000fe40000201400 */
[----:B------:R-:W-:Y:S02]  /*15020*/  IABS R8, R8 ;  /* 0x0000000800087213 */ /* 0x000fe40000000000 */
        /* <DEDUP_REMOVED lines=8> */
[----:B------:R-:W-:Y:S01]  /*150b0*/  IABS R6, R6 ;  /* 0x0000000600067213 */ /* 0x000fe20000000000 */
[--C-:B------:R-:W-:Y:S01]  /*150c0*/  IMAD.IADD R37, R238, 0x1, -R188.reuse ;  /* 0x00000001ee257824 */ /* 0x100fe200078e0abc */
[----:B------:R-:W-:Y:S01]  /*150d0*/  I2FP.F32.S32 R39, R39 ;  /* 0x0000002700277245 */ /* 0x000fe20000201400 */
        /* <DEDUP_REMOVED lines=18> */
[C---:B------:R-:W-:Y:S01]  /*15200*/  IMAD.IADD R37, R237.reuse, 0x1, -R199 ;  /* 0x00000001ed257824 */ /* 0x040fe200078e0ac7 */
[----:B------:R-:W-:Y:S01]  /*15210*/  I2FP.F32.S32 R10, R10 ;  /* 0x0000000a000a7245 */ /* 0x000fe20000201400 */
[----:B------:R-:W-:Y:S01]  /*15220*/  FFMA.FTZ R77, R8, -UR6, R77 ;  /* 0x80000006084d7c23 */ /* 0x000fe2000801004d */
        /* <DEDUP_REMOVED lines=8> */
[----:B------:R-:W-:Y:S01]  /*152b0*/  I2FP.F32.S32 R37, R37 ;  /* 0x0000002500257245 */ /* 0x000fe20000201400 */
[--C-:B------:R-:W-:Y:S01]  /*152c0*/  IMAD.IADD R8, R237, 0x1, -R201.reuse ;  /* 0x00000001ed087824 */ /* 0x100fe200078e0ac9 */
[----:B------:R-:W-:Y:S01]  /*152d0*/  I2FP.F32.S32 R35, R35 ;  /* 0x0000002300237245 */ /* 0x000fe20000201400 */
[C---:B------:R-:W-:Y:S01]  /*152e0*/  IMAD.IADD R10, R238.reuse, 0x1, -R201 ;  /* 0x00000001ee0a7824 */ /* 0x040fe200078e0ac9 */
[----:B------:R-:W-:Y:S01]  /*152f0*/  IABS R6, R6 ;  /* 0x0000000600067213 */ /* 0x000fe20000000000 */
[----:B------:R-:W-:Y:S01]  /*15300*/  FFMA.FTZ R78, R37, -UR6, R78 ;  /* 0x80000006254e7c23 */ /* 0x000fe2000801004e */
        /* <DEDUP_REMOVED lines=10> */
[----:B------:R-:W-:Y:S01]  /*153b0*/  IABS R35, R35 ;  /* 0x0000002300237213 */ /* 0x000fe20000000000 */
[----:B------:R-:W-:Y:S01]  /*153c0*/  FFMA.FTZ R76, R39, -UR6, R76 ;  /* 0x80000006274c7c23 */ /* 0x000fe2000801004c */
[----:B------:R-:W-:Y:S01]  /*153d0*/  I2FP.F32.S32 R37, R37 ;  /* 0x0000002500257245 */ /* 0x000fe20000201400 */
[C---:B------:R-:W-:Y:S01]  /*153e0*/  IMAD.IADD R8, R237.reuse, 0x1, -R43 ;  /* 0x00000001ed087824 */ /* 0x040fe200078e0a2b */
[----:B------:R-:W-:Y:S01]  /*153f0*/  I2FP.F32.S32 R35, R35 ;  /* 0x0000002300237245 */ /* 0x000fe20000201400 */
[----:B------:R-:W-:Y:S01]  /*15400*/  IMAD.IADD R6, R237, 0x1, -R252 ;  /* 0x00000001ed067824 */ /* 0x000fe200078e0afc */
[----:B------:R-:W-:Y:S01]  /*15410*/  FSEL R58, R58, -INF , !P0 ;  /* 0xff8000003a3a7808 */ /* 0x000fe20004000000 */
[----:B------:R-:W-:Y:S01]  /*15420*/  FFMA.FTZ R90, R37, -UR6, R90 ;  /* 0x80000006255a7c23 */ /* 0x000fe2000801005a */
[----:B------:R-:W-:Y:S01]  /*15430*/  IABS R8, R8 ;  /* 0x0000000800087213 */ /* 0x000fe20000000000 */
[----:B------:R-:W-:Y:S01]  /*15440*/  FFMA.FTZ R92, R35, -UR6, R92 ;  /* 0x80000006235c7c23 */ /* 0x000fe2000801005c */
[----:B------:R-:W-:Y:S01]  /*15450*/  ISETP.GT.AND P0, PT, R0, R33, PT ;  /* 0x000000210000720c */ /* 0x000fe20003f04270 */
[--C-:B------:R-:W-:Y:S01]  /*15460*/  IMAD.IADD R37, R238, 0x1, -R178.reuse ;  /* 0x00000001ee257824 */ /* 0x100fe200078e0ab2 */
[----:B------:R-:W-:Y:S01]  /*15470*/  I2FP.F32.S32 R8, R8 ;  /* 0x0000000800087245 */ /* 0x000fe20000201400 */
[C---:B------:R-:W-:Y:S01]  /*15480*/  IMAD.IADD R35, R237.reuse, 0x1, -R178 ;  /* 0x00000001ed237824 */ /* 0x040fe200078e0ab2 */
[----:B------:R-:W-:Y:S01]  /*15490*/  IABS R10, R10 ;  /* 0x0000000a000a7213 */ /* 0x000fe20000000000 */
[----:B------:R-:W-:Y:S01]  /*154a0*/  IMAD.IADD R39, R237, 0x1, -R197 ;  /* 0x00000001ed277824 */ /* 0x000fe200078e0ac5 */
[----:B------:R-:W-:Y:S01]  /*154b0*/  IABS R6, R6 ;  /* 0x0000000600067213 */ /* 0x000fe20000000000 */
[----:B------:R-:W-:Y:S01]  /*154c0*/  FFMA.FTZ R95, R8, -UR6, R95 ;  /* 0x80000006085f7c23 */ /* 0x000fe2000801005f */
[----:B------:R-:W-:Y:S01]  /*154d0*/  FSEL R59, R59, -INF , !P0 ;  /* 0xff8000003b3b7808 */ /* 0x000fe20004000000 */
[----:B------:R-:W-:Y:S01]  /*154e0*/  IMAD.IADD R8, R238, 0x1, -R252 ;  /* 0x00000001ee087824 */ /* 0x000fe200078e0afc */
[----:B------:R-:W-:Y:S02]  /*154f0*/  I2FP.F32.S32 R10, R10 ;  /* 0x0000000a000a7245 */ /* 0x000fe40000201400 */
[----:B------:R-:W-:Y:S02]  /*15500*/  ISETP.GE.AND P0, PT, R33, R229, PT ;  /* 0x000000e52100720c */ /* 0x000fe40003f06270 */
[----:B------:R-:W-:Y:S01]  /*15510*/  IABS R37, R37 ;  /* 0x0000002500257213 */ /* 0x000fe20000000000 */
[----:B------:R-:W-:Y:S01]  /*15520*/  FFMA.FTZ R89, R10, -UR6, R89 ;  /* 0x800000060a597c23 */ /* 0x000fe20008010059 */
[----:B------:R-:W-:Y:S01]  /*15530*/  IABS R35, R35 ;  /* 0x0000002300237213 */ /* 0x000fe20000000000 */
[----:B------:R-:W-:Y:S01]  /*15540*/  IMAD.IADD R10, R237, 0x1, -R176 ;  /* 0x00000001ed0a7824 */ /* 0x000fe200078e0ab0 */
[----:B------:R-:W-:Y:S01]  /*15550*/  I2FP.F32.S32 R6, R6 ;  /* 0x0000000600067245 */ /* 0x000fe20000201400 */
[----:B------:R-:W-:Y:S01]  /*15560*/  VIADD R176, R241, 0x68 ;  /* 0x00000068f1b07836 */ /* 0x000fe20000000000 */
[----:B------:R-:W-:Y:S02]  /*15570*/  FSEL R202, R202, -INF , !P6 ;  /* 0xff800000caca7808 */ /* 0x000fe40007000000 */
[----:B------:R-:W-:Y:S01]  /*15580*/  IABS R8, R8 ;  /* 0x0000000800087213 */ /* 0x000fe20000000000 */
[----:B------:R-:W-:Y:S01]  /*15590*/  FFMA.FTZ R111, R6, -UR6, R111 ;  /* 0x80000006066f7c23 */ /* 0x000fe2000801006f */
[----:B------:R-:W-:Y:S02]  /*155a0*/  ISETP.GT.AND P6, PT, R243, R247, PT ;  /* 0x000000f7f300720c */ /* 0x000fe40003fc4270 */
[----:B------:R-:W-:Y:S02]  /*155b0*/  FSEL R198, R53, -INF , !P0 ;  /* 0xff80000035c67808 */ /* 0x000fe40004000000 */
[----:B------:R-:W-:Y:S02]  /*155c0*/  IABS R39, R39 ;  /* 0x0000002700277213 */ /* 0x000fe40000000000 */
[----:B------:R-:W-:Y:S02]  /*155d0*/  I2FP.F32.S32 R37, R37 ;  /* 0x0000002500257245 */ /* 0x000fe40000201400 */
[----:B------:R-:W-:Y:S02]  /*155e0*/  I2FP.F32.S32 R35, R35 ;  /* 0x0000002300237245 */ /* 0x000fe40000201400 */
[-C--:B------:R-:W-:Y:S01]  /*155f0*/  ISETP.GT.AND P0, PT, R243, R245.reuse, PT ;  /* 0x000000f5f300720c */ /* 0x080fe20003f04270 */
[----:B------:R-:W-:Y:S01]  /*15600*/  FFMA.FTZ R104, R37, -UR6, R104 ;  /* 0x8000000625687c23 */ /* 0x000fe20008010068 */
[----:B------:R-:W-:Y:S01]  /*15610*/  I2FP.F32.S32 R8, R8 ;  /* 0x0000000800087245 */ /* 0x000fe20000201400 */
[----:B------:R-:W-:Y:S01]  /*15620*/  FFMA.FTZ R106, R35, -UR6, R106 ;  /* 0x80000006236a7c23 */ /* 0x000fe2000801006a */
[----:B------:R-:W-:Y:S01]  /*15630*/  FSEL R6, R60, -INF , !P6 ;  /* 0xff8000003c067808 */ /* 0x000fe20007000000 */
[--C-:B------:R-:W-:Y:S01]  /*15640*/  IMAD.IADD R37, R238, 0x1, -R12.reuse ;  /* 0x00000001ee257824 */ /* 0x100fe200078e0a0c */
[----:B------:R-:W-:Y:S01]  /*15650*/  ISETP.GT.AND P6, PT, R0, R245, PT ;  /* 0x000000f50000720c */ /* 0x000fe20003fc4270 */
[----:B------:R-:W-:Y:S01]  /*15660*/  FFMA.FTZ R109, R8, -UR6, R109 ;  /* 0x80000006086d7c23 */ /* 0x000fe2000801006d */
[----:B------:R-:W-:Y:S01]  /*15670*/  FSEL R4, R4, -INF , !P2 ;  /* 0xff80000004047808 */ /* 0x000fe20005000000 */
[----:B------:R-:W-:Y:S01]  /*15680*/  IMAD.IADD R35, R237, 0x1, -R12 ;  /* 0x00000001ed237824 */ /* 0x000fe200078e0a0c */
[----:B------:R-:W-:Y:S01]  /*15690*/  I2FP.F32.S32 R39, R39 ;  /* 0x0000002700277245 */ /* 0x000fe20000201400 */
[----:B------:R-:W-:Y:S01]  /*156a0*/  VIADD R12, R241, 0x60 ;  /* 0x00000060f10c7836 */ /* 0x000fe20000000000 */
[----:B------:R-:W-:Y:S02]  /*156b0*/  FSEL R182, R182, -INF , !P1 ;  /* 0xff800000b6b67808 */ /* 0x000fe40004800000 */
[----:B------:R-:W-:Y:S01]  /*156c0*/  FSEL R61, R61, -INF , !P0 ;  /* 0xff8000003d3d7808 */ /* 0x000fe20004000000 */
[----:B------:R-:W-:Y:S01]  /*156d0*/  FFMA.FTZ R94, R39, -UR6, R94 ;  /* 0x80000006275e7c23 */ /* 0x000fe2000801005e */
[----:B------:R-:W-:Y:S01]  /*156e0*/  ISETP.GE.AND P2, PT, R245, R227, PT ;  /* 0x000000e3f500720c */ /* 0x000fe20003f46270 */
[----:B------:R-:W-:Y:S01]  /*156f0*/  VIADD R39, R241, 0x61 ;  /* 0x00000061f1277836 */ /* 0x000fe20000000000 */
[----:B------:R-:W-:Y:S01]  /*15700*/  ISETP.GT.AND P1, PT, R0, R247, PT ;  /* 0x000000f70000720c */ /* 0x000fe20003f24270 */
[----:B------:R-:W-:Y:S01]  /*15710*/  IMAD.MOV.U32 R241, RZ, RZ, R12 ;  /* 0x000000fffff17224 */ /* 0x000fe200078e000c */
[----:B------:R-:W-:Y:S02]  /*15720*/  IABS R10, R10 ;  /* 0x0000000a000a7213 */ /* 0x000fe40000000000 */
[----:B------:R-:W-:Y:S02]  /*15730*/  FSEL R18, R58, -INF , !P3 ;  /* 0xff8000003a127808 */ /* 0x000fe40005800000 */
[----:B------:R-:W-:Y:S02]  /*15740*/  FSEL R63, R63, -INF , !P6 ;  /* 0xff8000003f3f7808 */ /* 0x000fe40007000000 */
[----:B------:R-:W-:Y:S02]  /*15750*/  ISETP.GE.AND P3, PT, R245, R226, PT ;  /* 0x000000e2f500720c */ /* 0x000fe40003f66270 */
[----:B------:R-:W-:Y:S02]  /*15760*/  FSEL R60, R62, -INF , !P1 ;  /* 0xff8000003e3c7808 */ /* 0x000fe40004800000 */
[----:B------:R-:W-:Y:S02]  /*15770*/  FSEL R58, R63, -INF , !P3 ;  /* 0xff8000003f3a7808 */ /* 0x000fe40005800000 */
[----:B------:R-:W-:Y:S02]  /*15780*/  ISETP.GT.AND P3, PT, R243, R207, PT ;  /* 0x000000cff300720c */ /* 0x000fe40003f64270 */
[----:B------:R-:W-:Y:S02]  /*15790*/  ISETP.GE.AND P6, PT, R247, R227, PT ;  /* 0x000000e3f700720c */ /* 0x000fe40003fc6270 */
[----:B------:R-:W-:Y:S02]  /*157a0*/  FSEL R63, R76, -INF , !P3 ;  /* 0xff8000004c3f7808 */ /* 0x000fe40005800000 */
[----:B------:R-:W-:Y:S02]  /*157b0*/  FSEL R12, R6, -INF , !P6 ;  /* 0xff800000060c7808 */ /* 0x000fe40007000000 */
[----:B------:R-:W-:Y:S02]  /*157c0*/  ISETP.GT.AND P6, PT, R243, R209, PT ;  /* 0x000000d1f300720c */ /* 0x000fe40003fc4270 */
[----:B------:R-:W-:Y:S02]  /*157d0*/  ISETP.GE.AND P3, PT, R209, R227, PT ;  /* 0x000000e3d100720c */ /* 0x000fe40003f66270 */
[----:B------:R-:W-:Y:S02]  /*157e0*/  FSEL R8, R61, -INF , !P2 ;  /* 0xff8000003d087808 */ /* 0x000fe40005000000 */
[----:B------:R-:W-:Y:S02]  /*157f0*/  ISETP.GT.AND P2, PT, R0, R211, PT ;  /* 0x000000d30000720c */ /* 0x000fe40003f44270 */
[----:B------:R-:W-:Y:S02]  /*15800*/  I2FP.F32.S32 R10, R10 ;  /* 0x0000000a000a7245 */ /* 0x000fe40000201400 */
[----:B------:R-:W-:Y:S01]  /*15810*/  FSEL R50, R74, -INF , !P2 ;  /* 0xff8000004a327808 */ /* 0x000fe20005000000 */
[----:B------:R-:W-:Y:S01]  /*15820*/  VIADD R74, R246, 0xfffffff8 ;  /* 0xfffffff8f64a7836 */ /* 0x000fe20000000000 */
[CC--:B------:R-:W-:Y:S01]  /*15830*/  ISETP.GE.AND P1, PT, R33.reuse, R226.reuse, PT ;  /* 0x000000e22100720c */ /* 0x0c0fe20003f26270 */
[----:B------:R-:W-:Y:S01]  /*15840*/  FFMA.FTZ R107, R10, -UR6, R107 ;  /* 0x800000060a6b7c23 */ /* 0x000fe2000801006b */
[----:B------:R-:W-:Y:S01]  /*15850*/  ISETP.GE.AND P0, PT, R33, R227, PT ;  /* 0x000000e32100720c */ /* 0x000fe20003f06270 */
[----:B------:R-:W-:Y:S01]  /*15860*/  IMAD.IADD R41, R237, 0x1, -R74 ;  /* 0x00000001ed297824 */ /* 0x000fe200078e0a4a */
[----:B------:R-:W-:Y:S02]  /*15870*/  FSEL R62, R59, -INF , !P1 ;  /* 0xff8000003b3e7808 */ /* 0x000fe40004800000 */
[----:B------:R-:W-:Y:S01]  /*15880*/  FSEL R10, R57, -INF , !P0 ;  /* 0xff800000390a7808 */ /* 0x000fe20004000000 */
[----:B------:R-:W-:Y:S01]  /*15890*/  IMAD.IADD R57, R238, 0x1, -R246 ;  /* 0x00000001ee397824 */ /* 0x000fe200078e0af6 */
[-C--:B------:R-:W-:Y:S02]  /*158a0*/  ISETP.GE.AND P0, PT, R247, R226.reuse, PT ;  /* 0x000000e2f700720c */ /* 0x080fe40003f06270 */
[C---:B------:R-:W-:Y:S02]  /*158b0*/  ISETP.GT.AND P1, PT, R243.reuse, R211, PT ;  /* 0x000000d3f300720c */ /* 0x040fe40003f24270 */
[----:B------:R-:W-:Y:S02]  /*158c0*/  FSEL R60, R60, -INF , !P0 ;  /* 0xff8000003c3c7808 */ /* 0x000fe40004000000 */
[----:B------:R-:W-:Y:S02]  /*158d0*/  ISETP.GT.AND P0, PT, R0, R209, PT ;  /* 0x000000d10000720c */ /* 0x000fe40003f04270 */
[----:B------:R-:W-:Y:S02]  /*158e0*/  FSEL R72, R72, -INF , !P1 ;  /* 0xff80000048487808 */ /* 0x000fe40004800000 */
[----:B------:R-:W-:Y:S02]  /*158f0*/  ISETP.GT.AND P1, PT, R243, R205, PT ;  /* 0x000000cdf300720c */ /* 0x000fe40003f24270 */
[----:B------:R-:W-:Y:S02]  /*15900*/  FSEL R46, R75, -INF , !P0 ;  /* 0xff8000004b2e7808 */ /* 0x000fe40004000000 */
[----:B------:R-:W-:Y:S02]  /*15910*/  FSEL R61, R77, -INF , !P1 ;  /* 0xff8000004d3d7808 */ /* 0x000fe40004800000 */
[----:B------:R-:W-:Y:S02]  /*15920*/  ISETP.GE.AND P1, PT, R211, R226, PT ;  /* 0x000000e2d300720c */ /* 0x000fe40003f26270 */
[----:B------:R-:W-:Y:S02]  /*15930*/  FMNMX3.FTZ R77, R164, R168, R172, !PT ;  /* 0x000000a8a44d7276 */ /* 0x000fe400078100ac */
[----:B------:R-:W-:Y:S02]  /*15940*/  FSEL R50, R50, -INF , !P1 ;  /* 0xff80000032327808 */ /* 0x000fe40004800000 */
[----:B------:R-:W-:Y:S02]  /*15950*/  FMNMX3.FTZ R77, R77, R16, R174, !PT ;  /* 0x000000104d4d7276 */ /* 0x000fe400078100ae */
[----:B------:R-:W-:Y:S02]  /*15960*/  ISETP.GE.AND P1, PT, R205, R226, PT ;  /* 0x000000e2cd00720c */ /* 0x000fe40003f26270 */
[----:B------:R-:W-:Y:S02]  /*15970*/  FMNMX3.FTZ R77, R77, R22, R20, !PT ;  /* 0x000000164d4d7276 */ /* 0x000fe40007810014 */
[----:B------:R-:W-:Y:S02]  /*15980*/  IABS R57, R57 ;  /* 0x0000003900397213 */ /* 0x000fe40000000000 */
[----:B------:R-:W-:Y:S02]  /*15990*/  FMNMX3.FTZ R77, R77, R14, R24, !PT ;  /* 0x0000000e4d4d7276 */ /* 0x000fe40007810018 */
[----:B------:R-:W-:Y:S02]  /*159a0*/  I2FP.F32.S32 R57, R57 ;  /* 0x0000003900397245 */ /* 0x000fe40000201400 */
[----:B------:R-:W-:Y:S02]  /*159b0*/  FMNMX3.FTZ R77, R77, R38, R30, !PT ;  /* 0x000000264d4d7276 */ /* 0x000fe4000781001e */
[----:B------:R-:W-:Y:S01]  /*159c0*/  ISETP.GT.AND P2, PT, R0, R205, PT ;  /* 0x000000cd0000720c */ /* 0x000fe20003f44270 */
[----:B------:R-:W-:Y:S01]  /*159d0*/  FFMA.FTZ R124, R57, -UR6, R124 ;  /* 0x80000006397c7c23 */ /* 0x000fe2000801007c */
[----:B------:R-:W-:Y:S02]  /*159e0*/  FMNMX3.FTZ R77, R77, R36, R34, !PT ;  /* 0x000000244d4d7276 */ /* 0x000fe40007810022 */
[----:B------:R-:W-:Y:S01]  /*159f0*/  FSEL R40, R79, -INF , !P2 ;  /* 0xff8000004f287808 */ /* 0x000fe20005000000 */
[----:B------:R-:W-:Y:S01]  /*15a00*/  IMAD.IADD R79, R230, 0x1, -R3 ;  /* 0x00000001e64f7824 */ /* 0x000fe200078e0a03 */
[----:B------:R-:W-:Y:S02]  /*15a10*/  ISETP.GE.AND P2, PT, R207, R227, PT ;  /* 0x000000e3cf00720c */ /* 0x000fe40003f46270 */
[----:B------:R-:W-:Y:S02]  /*15a20*/  FSEL R40, R40, -INF , !P1 ;  /* 0xff80000028287808 */ /* 0x000fe40004800000 */
[----:B------:R-:W-:Y:S02]  /*15a30*/  FSEL R63, R63, -INF , !P2 ;  /* 0xff8000003f3f7808 */ /* 0x000fe40005000000 */
[C---:B------:R-:W-:Y:S02]  /*15a40*/  ISETP.GT.AND P2, PT, R243.reuse, R193, PT ;  /* 0x000000c1f300720c */ /* 0x040fe40003f44270 */
[-C--:B------:R-:W-:Y:S02]  /*15a50*/  ISETP.GT.AND P1, PT, R243, R210.reuse, PT ;  /* 0x000000d2f300720c */ /* 0x080fe40003f24270 */
[----:B------:R-:W-:Y:S02]  /*15a60*/  FSEL R55, R89, -INF , !P2 ;  /* 0xff80000059377808 */ /* 0x000fe40005000000 */
[----:B------:R-:W-:Y:S01]  /*15a70*/  FSEL R53, R92, -INF , !P1 ;  /* 0xff8000005c357808 */ /* 0x000fe20004800000 */
[----:B------:R-:W-:Y:S01]  /*15a80*/  IMAD.MOV.U32 R92, RZ, RZ, R10 ;  /* 0x000000ffff5c7224 */ /* 0x000fe200078e000a */
[----:B------:R-:W-:Y:S02]  /*15a90*/  ISETP.GE.AND P1, PT, R193, R227, PT ;  /* 0x000000e3c100720c */ /* 0x000fe40003f26270 */
[----:B------:R-:W-:Y:S02]  /*15aa0*/  ISETP.GT.AND P2, PT, R0, R210, PT ;  /* 0x000000d20000720c */ /* 0x000fe40003f44270 */
[----:B------:R-:W-:Y:S02]  /*15ab0*/  FSEL R55, R55, -INF , !P1 ;  /* 0xff80000037377808 */ /* 0x000fe40004800000 */
[-C--:B------:R-:W-:Y:S02]  /*15ac0*/  ISETP.GE.AND P1, PT, R210, R226.reuse, PT ;  /* 0x000000e2d200720c */ /* 0x080fe40003f26270 */
[----:B------:R-:W-:Y:S02]  /*15ad0*/  FSEL R73, R73, -INF , !P6 ;  /* 0xff80000049497808 */ /* 0x000fe40007000000 */
[----:B------:R-:W-:Y:S02]  /*15ae0*/  ISETP.GT.AND P6, PT, R0, R207, PT ;  /* 0x000000cf0000720c */ /* 0x000fe40003fc4270 */
[----:B------:R-:W-:Y:S02]  /*15af0*/  FSEL R73, R73, -INF , !P3 ;  /* 0xff80000049497808 */ /* 0x000fe40005800000 */
[----:B------:R-:W-:Y:S01]  /*15b00*/  FSEL R44, R78, -INF , !P6 ;  /* 0xff8000004e2c7808 */ /* 0x000fe20007000000 */
[----:B------:R-:W-:Y:S01]  /*15b10*/  IMAD.IADD R78, R239, 0x1, -R184 ;  /* 0x00000001ef4e7824 */ /* 0x000fe200078e0ab8 */
[-C--:B------:R-:W-:Y:S02]  /*15b20*/  ISETP.GE.AND P6, PT, R209, R226.reuse, PT ;  /* 0x000000e2d100720c */ /* 0x080fe40003fc6270 */
[----:B------:R-:W-:Y:S02]  /*15b30*/  ISETP.GE.AND P3, PT, R207, R226, PT ;  /* 0x000000e2cf00720c */ /* 0x000fe40003f66270 */
[----:B------:R-:W-:Y:S02]  /*15b40*/  FSEL R46, R46, -INF , !P6 ;  /* 0xff8000002e2e7808 */ /* 0x000fe40007000000 */
[----:B------:R-:W-:Y:S02]  /*15b50*/  FSEL R44, R44, -INF , !P3 ;  /* 0xff8000002c2c7808 */ /* 0x000fe40005800000 */
[----:B------:R-:W-:Y:S02]  /*15b60*/  ISETP.GT.AND P3, PT, R0, R193, PT ;  /* 0x000000c10000720c */ /* 0x000fe40003f64270 */
[----:B------:R-:W-:Y:S02]  /*15b70*/  ISETP.GT.AND P6, PT, R243, R203, PT ;  /* 0x000000cbf300720c */ /* 0x000fe40003fc4270 */
[----:B------:R-:W-:Y:S01]  /*15b80*/  FSEL R26, R91, -INF , !P3 ;  /* 0xff8000005b1a7808 */ /* 0x000fe20005800000 */
[----:B------:R-:W-:Y:S01]  /*15b90*/  IMAD.MOV.U32 R91, RZ, RZ, R18 ;  /* 0x000000ffff5b7224 */ /* 0x000fe200078e0012 */
[----:B------:R-:W-:Y:S01]  /*15ba0*/  FSEL R59, R88, -INF , !P6 ;  /* 0xff800000583b7808 */ /* 0x000fe20007000000 */
[----:B------:R-:W-:Y:S01]  /*15bb0*/  IMAD.IADD R88, R230, 0x1, -R184 ;  /* 0x00000001e6587824 */ /* 0x000fe200078e0ab8 */
[----:B------:R-:W-:Y:S02]  /*15bc0*/  ISETP.GE.AND P3, PT, R203, R227, PT ;  /* 0x000000e3cb00720c */ /* 0x000fe40003f66270 */
[----:B------:R-:W-:Y:S02]  /*15bd0*/  FMNMX3.FTZ R77, R77, R91, R62, !PT ;  /* 0x0000005b4d4d7276 */ /* 0x000fe4000781003e */
[----:B------:R-:W-:Y:S02]  /*15be0*/  FSEL R59, R59, -INF , !P3 ;  /* 0xff8000003b3b7808 */ /* 0x000fe40005800000 */
[----:B------:R-:W-:Y:S02]  /*15bf0*/  FMNMX3.FTZ R77, R77, R60, R58, !PT ;  /* 0x0000003c4d4d7276 */ /* 0x000fe4000781003a */
[----:B------:R-:W-:Y:S02]  /*15c00*/  ISETP.GE.AND P3, PT, R249, R227, PT ;  /* 0x000000e3f900720c */ /* 0x000fe40003f66270 */
[----:B------:R-:W-:Y:S02]  /*15c10*/  FMNMX3.FTZ R77, R77, R50, R46, !PT ;  /* 0x000000324d4d7276 */ /* 0x000fe4000781002e */
[----:B------:R-:W-:Y:S02]  /*15c20*/  ISETP.GT.AND P6, PT, R243, R249, PT ;  /* 0x000000f9f300720c */ /* 0x000fe40003fc4270 */
[----:B------:R-:W-:Y:S01]  /*15c30*/  FSEL R18, R94, -INF , !P2 ;  /* 0xff8000005e127808 */ /* 0x000fe20005000000 */
[----:B------:R-:W-:Y:S01]  /*15c40*/  IMAD.MOV.U32 R94, RZ, RZ, R8 ;  /* 0x000000ffff5e7224 */ /* 0x000fe200078e0008 */
[----:B------:R-:W-:Y:S01]  /*15c50*/  FSEL R51, R93, -INF , !P6 ;  /* 0xff8000005d337808 */ /* 0x000fe20007000000 */
[----:B------:R-:W-:Y:S01]  /*15c60*/  IMAD.MOV.U32 R93, RZ, RZ, R4 ;  /* 0x000000ffff5d7224 */ /* 0x000fe200078e0004 */
[----:B------:R-:W-:Y:S02]  /*15c70*/  ISETP.GE.AND P2, PT, R193, R226, PT ;  /* 0x000000e2c100720c */ /* 0x000fe40003f46270 */
[----:B------:R-:W-:Y:S02]  /*15c80*/  FSEL R51, R51, -INF , !P3 ;  /* 0xff80000033337808 */ /* 0x000fe40005800000 */
[-C--:B------:R-:W-:Y:S02]  /*15c90*/  ISETP.GT.AND P3, PT, R0, R241.reuse, PT ;  /* 0x000000f10000720c */ /* 0x080fe40003f64270 */
[----:B------:R-:W-:Y:S02]  /*15ca0*/  FSEL R26, R26, -INF , !P2 ;  /* 0xff8000001a1a7808 */ /* 0x000fe40005000000 */
[C---:B------:R-:W-:Y:S02]  /*15cb0*/  ISETP.GT.AND P2, PT, R243.reuse, R241, PT ;  /* 0x000000f1f300720c */ /* 0x040fe40003f44270 */
[----:B------:R-:W-:Y:S02]  /*15cc0*/  FSEL R10, R106, -INF , !P3 ;  /* 0xff8000006a0a7808 */ /* 0x000fe40005800000 */
[-C--:B------:R-:W-:Y:S02]  /*15cd0*/  ISETP.GT.AND P3, PT, R0, R56.reuse, PT ;  /* 0x000000380000720c */ /* 0x080fe40003f64270 */
[----:B------:R-:W-:Y:S01]  /*15ce0*/  FSEL R47, R104, -INF , !P2 ;  /* 0xff800000682f7808 */ /* 0x000fe20005000000 */
[----:B------:R-:W-:Y:S01]  /*15cf0*/  IMAD.MOV.U32 R104, RZ, RZ, R39 ;  /* 0x000000ffff687224 */ /* 0x000fe200078e0027 */
[----:B------:R-:W-:Y:S02]  /*15d00*/  ISETP.GT.AND P2, PT, R243, R56, PT ;  /* 0x00000038f300720c */ /* 0x000fe40003f44270 */
[----:B------:R-:W-:Y:S02]  /*15d10*/  FSEL R4, R111, -INF , !P3 ;  /* 0xff8000006f047808 */ /* 0x000fe40005800000 */
[----:B------:R-:W-:Y:S02]  /*15d20*/  ISETP.GT.AND P3, PT, R243, R52, PT ;  /* 0x00000034f300720c */ /* 0x000fe40003f64270 */
[----:B------:R-:W-:Y:S02]  /*15d30*/  FSEL R18, R18, -INF , !P1 ;  /* 0xff80000012127808 */ /* 0x000fe40004800000 */
[----:B------:R-:W-:Y:S02]  /*15d40*/  ISETP.GT.AND P1, PT, R0, R39, PT ;  /* 0x000000270000720c */ /* 0x000fe40003f24270 */
[----:B------:R-:W-:Y:S02]  /*15d50*/  FMNMX3.FTZ R77, R77, R44, R40, !PT ;  /* 0x0000002c4d4d7276 */ /* 0x000fe40007810028 */
[----:B------:R-:W-:Y:S02]  /*15d60*/  FSEL R8, R107, -INF , !P1 ;  /* 0xff8000006b087808 */ /* 0x000fe40004800000 */
[-C--:B------:R-:W-:Y:S02]  /*15d70*/  ISETP.GE.AND P1, PT, R241, R227.reuse, PT ;  /* 0x000000e3f100720c */ /* 0x080fe40003f26270 */
[-C--:B------:R-:W-:Y:S02]  /*15d80*/  ISETP.GE.AND P0, PT, R211, R227.reuse, PT ;  /* 0x000000e3d300720c */ /* 0x080fe40003f06270 */
[----:B------:R-:W-:Y:S02]  /*15d90*/  FSEL R47, R47, -INF , !P1 ;  /* 0xff8000002f2f7808 */ /* 0x000fe40004800000 */
[----:B------:R-:W-:Y:S02]  /*15da0*/  ISETP.GT.AND P1, PT, R243, R244, PT ;  /* 0x000000f4f300720c */ /* 0x000fe40003f24270 */
[----:B------:R-:W-:Y:S01]  /*15db0*/  FSEL R75, R72, -INF , !P0 ;  /* 0xff800000484b7808 */ /* 0x000fe20004000000 */
[----:B------:R-:W-:Y:S01]  /*15dc0*/  VIADD R72, R246, 0xfffffff9 ;  /* 0xfffffff9f6487836 */ /* 0x000fe20000000000 */
[----:B------:R-:W-:Y:S02]  /*15dd0*/  FSEL R57, R124, -INF , !P1 ;  /* 0xff8000007c397808 */ /* 0x000fe40004800000 */
[-C--:B------:R-:W-:Y:S01]  /*15de0*/  ISETP.GE.AND P1, PT, R54, R227.reuse, PT ;  /* 0x000000e33600720c */ /* 0x080fe20003f26270 */
[----:B------:R-:W-:Y:S01]  /*15df0*/  IMAD.IADD R42, R238, 0x1, -R72 ;  /* 0x00000001ee2a7824 */ /* 0x000fe200078e0a48 */
[----:B------:R-:W-:Y:S02]  /*15e00*/  ISETP.GE.AND P0, PT, R205, R227, PT ;  /* 0x000000e3cd00720c */ /* 0x000fe40003f06270 */
[----:B------:R-:W-:Y:S02]  /*15e10*/  IABS R35, R35 ;  /* 0x0000002300237213 */ /* 0x000fe40000000000 */
[----:B------:R-:W-:Y:S02]  /*15e20*/  FSEL R61, R61, -INF , !P0 ;  /* 0xff8000003d3d7808 */ /* 0x000fe40004000000 */
[----:B------:R-:W-:Y:S02]  /*15e30*/  I2FP.F32.S32 R35, R35 ;  /* 0x0000002300237245 */ /* 0x000fe40000201400 */
[----:B------:R-:W-:Y:S02]  /*15e40*/  ISETP.GT.AND P0, PT, R0, R203, PT ;  /* 0x000000cb0000720c */ /* 0x000fe40003f04270 */
[-C--:B------:R-:W-:Y:S01]  /*15e50*/  ISETP.GE.AND P6, PT, R203, R226.reuse, PT ;  /* 0x000000e2cb00720c */ /* 0x080fe20003fc6270 */
[----:B------:R-:W-:Y:S01]  /*15e60*/  FFMA.FTZ R110, R35, -UR6, R110 ;  /* 0x80000006236e7c23 */ /* 0x000fe2000801006e */
[----:B------:R-:W-:Y:S01]  /*15e70*/  FSEL R32, R90, -INF , !P0 ;  /* 0xff8000005a207808 */ /* 0x000fe20004000000 */
[----:B------:R-:W-:Y:S01]  /*15e80*/  IMAD.MOV.U32 R90, RZ, RZ, R12 ;  /* 0x000000ffff5a7224 */ /* 0x000fe200078e000c */
[----:B------:R-:W-:Y:S01]  /*15e90*/  ISETP.GT.AND P0, PT, R0, R249, PT ;  /* 0x000000f90000720c */ /* 0x000fe20003f04270 */
[----:B------:R-:W-:Y:S01]  /*15ea0*/  IMAD.IADD R35, R238, 0x1, -R74 ;  /* 0x00000001ee237824 */ /* 0x000fe200078e0a4a */
[----:B------:R-:W-:Y:S02]  /*15eb0*/  FSEL R32, R32, -INF , !P6 ;  /* 0xff80000020207808 */ /* 0x000fe40007000000 */
[----:B------:R-:W-:Y:S01]  /*15ec0*/  FSEL R12, R95, -INF , !P0 ;  /* 0xff8000005f0c7808 */ /* 0x000fe20004000000 */
[----:B------:R-:W-:Y:S01]  /*15ed0*/  VIADD R95, R246, 0xffffffe9 ;  /* 0xffffffe9f65f7836 */ /* 0x000fe20000000000 */
[----:B------:R-:W-:Y:S02]  /*15ee0*/  ISETP.GE.AND P0, PT, R210, R227, PT ;  /* 0x000000e3d200720c */ /* 0x000fe40003f06270 */
[----:B------:R-:W-:Y:S02]  /*15ef0*/  ISETP.GE.AND P6, PT, R249, R226, PT ;  /* 0x000000e2f900720c */ /* 0x000fe40003fc6270 */
[----:B------:R-:W-:Y:S02]  /*15f00*/  FSEL R53, R53, -INF , !P0 ;  /* 0xff80000035357808 */ /* 0x000fe40004000000 */
[C---:B------:R-:W-:Y:S02]  /*15f10*/  ISETP.GT.AND P0, PT, R243.reuse, R39, PT ;  /* 0x00000027f300720c */ /* 0x040fe40003f04270 */
[----:B------:R-:W-:Y:S02]  /*15f20*/  FSEL R12, R12, -INF , !P6 ;  /* 0xff8000000c0c7808 */ /* 0x000fe40007000000 */
[-C--:B------:R-:W-:Y:S02]  /*15f30*/  ISETP.GT.AND P6, PT, R243, R176.reuse, PT ;  /* 0x000000b0f300720c */ /* 0x080fe40003fc4270 */
[----:B------:R-:W-:Y:S01]  /*15f40*/  FSEL R45, R105, -INF , !P0 ;  /* 0xff800000692d7808 */ /* 0x000fe20004000000 */
[----:B------:R-:W-:Y:S01]  /*15f50*/  VIADD R105, R246, 0xffffffe8 ;  /* 0xffffffe8f6697836 */ /* 0x000fe20000000000 */
[----:B------:R-:W-:Y:S02]  /*15f60*/  ISETP.GT.AND P0, PT, R0, R176, PT ;  /* 0x000000b00000720c */ /* 0x000fe40003f04270 */
[----:B------:R-:W-:Y:S01]  /*15f70*/  FMNMX3.FTZ R89, R77, R32, R26, !PT ;  /* 0x000000204d597276 */ /* 0x000fe2000781001a */
[----:B------:R-:W-:Y:S01]  /*15f80*/  IMAD.IADD R77, R239, 0x1, -R188 ;  /* 0x00000001ef4d7824 */ /* 0x000fe200078e0abc */
[----:B------:R-:W-:Y:S02]  /*15f90*/  FSEL R6, R110, -INF , !P0 ;  /* 0xff8000006e067808 */ /* 0x000fe40004000000 */
[----:B------:R-:W-:Y:S02]  /*15fa0*/  ISETP.GT.AND P0, PT, R243, R54, PT ;  /* 0x00000036f300720c */ /* 0x000fe40003f04270 */
[----:B------:R-:W-:Y:S02]  /*15fb0*/  FMNMX3.FTZ R89, R89, R18, R12, !PT ;  /* 0x0000001259597276 */ /* 0x000fe4000781000c */
[----:B------:R-:W-:Y:S02]  /*15fc0*/  IABS R35, R35 ;  /* 0x0000002300237213 */ /* 0x000fe40000000000 */
[----:B------:R-:W-:Y:S02]  /*15fd0*/  IABS R42, R42 ;  /* 0x0000002a002a7213 */ /* 0x000fe40000000000 */
[----:B------:R-:W-:Y:S02]  /*15fe0*/  I2FP.F32.S32 R35, R35 ;  /* 0x0000002300237245 */ /* 0x000fe40000201400 */
[----:B------:R-:W-:Y:S02]  /*15ff0*/  I2FP.F32.S32 R42, R42 ;  /* 0x0000002a002a7245 */ /* 0x000fe40000201400 */
[----:B------:R-:W-:Y:S01]  /*16000*/  IABS R79, R79 ;  /* 0x0000004f004f7213 */ /* 0x000fe20000000000 */
[----:B------:R-:W-:Y:S01]  /*16010*/  FFMA.FTZ R120, R35, -UR6, R120 ;  /* 0x8000000623787c23 */ /* 0x000fe20008010078 */
[----:B------:R-:W-:Y:S02]  /*16020*/  IMAD.IADD R35, R237, 0x1, -R72 ;  /* 0x00000001ed237824 */ /* 0x000fe400078e0a48 */
[----:B------:R-:W-:Y:S01]  /*16030*/  FFMA.FTZ R121, R42, -UR6, R121 ;  /* 0x800000062a797c23 */ /* 0x000fe20008010079 */
[----:B------:R-:W-:Y:S02]  /*16040*/  I2FP.F32.S32 R79, R79 ;  /* 0x0000004f004f7245 */ /* 0x000fe40000201400 */
[----:B------:R-:W-:Y:S02]  /*16050*/  IABS R37, R37 ;  /* 0x0000002500257213 */ /* 0x000fe40000000000 */
[----:B------:R-:W-:Y:S01]  /*16060*/  IABS R35, R35 ;  /* 0x0000002300237213 */ /* 0x000fe20000000000 */
[----:B------:R-:W-:Y:S01]  /*16070*/  FFMA.FTZ R64, R79, -UR6, R64 ;  /* 0x800000064f407c23 */ /* 0x000fe20008010040 */
[----:B------:R-:W-:Y:S01]  /*16080*/  FSEL R121, R121, -INF , !P3 ;  /* 0xff80000079797808 */ /* 0x000fe20005800000 */
[----:B------:R-:W-:Y:S01]  /*16090*/  IMAD.IADD R79, R239, 0x1, -R3 ;  /* 0x00000001ef4f7824 */ /* 0x000fe200078e0a03 */
[----:B------:R-:W-:Y:S01]  /*160a0*/  ISETP.GT.AND P3, PT, R0, R244, PT ;  /* 0x000000f40000720c */ /* 0x000fe20003f64270 */
[----:B------:R-:W-:Y:S01]  /*160b0*/  IMAD.IADD R3, R230, 0x1, -R2 ;  /* 0x00000001e6037824 */ /* 0x000fe200078e0a02 */
[----:B------:R-:W-:Y:S01]  /*160c0*/  I2FP.F32.S32 R37, R37 ;  /* 0x0000002500257245 */ /* 0x000fe20000201400 */
[----:B------:R-:W-:Y:S01]  /*160d0*/  IMAD.MOV.U32 R42, RZ, RZ, R35 ;  /* 0x000000ffff2a7224 */ /* 0x000fe200078e0023 */
[----:B------:R-:W-:Y:S02]  /*160e0*/  FSEL R35, R120, -INF , !P0 ;  /* 0xff80000078237808 */ /* 0x000fe40004000000 */
[----:B------:R-:W-:Y:S01]  /*160f0*/  ISETP.GT.AND P0, PT, R0, R52, PT ;  /* 0x000000340000720c */ /* 0x000fe20003f04270 */
[----:B------:R-:W-:Y:S01]  /*16100*/  FFMA.FTZ R108, R37, -UR6, R108 ;  /* 0x80000006256c7c23 */ /* 0x000fe2000801006c */
[----:B------:R-:W-:Y:S02]  /*16110*/  FSEL R35, R35, -INF , !P1 ;  /* 0xff80000023237808 */ /* 0x000fe40004800000 */
[-C--:B------:R-:W-:Y:S02]  /*16120*/  ISETP.GE.AND P1, PT, R244, R227.reuse, PT ;  /* 0x000000e3f400720c */ /* 0x080fe40003f26270 */
[----:B------:R-:W-:Y:S02]  /*16130*/  FSEL R39, R108, -INF , !P6 ;  /* 0xff8000006c277808 */ /* 0x000fe40007000000 */
[----:B------:R-:W-:Y:S02]  /*16140*/  FSEL R57, R57, -INF , !P1 ;  /* 0xff80000039397808 */ /* 0x000fe40004800000 */
[----:B------:R-:W-:Y:S02]  /*16150*/  ISETP.GE.AND P6, PT, R104, R227, PT ;  /* 0x000000e36800720c */ /* 0x000fe40003fc6270 */
[----:B------:R-:W-:Y:S02]  /*16160*/  FSEL R37, R109, -INF , !P2 ;  /* 0xff8000006d257808 */ /* 0x000fe40005000000 */
[----:B------:R-:W-:Y:S02]  /*16170*/  FSEL R45, R45, -INF , !P6 ;  /* 0xff8000002d2d7808 */ /* 0x000fe40007000000 */
[----:B------:R-:W-:Y:S02]  /*16180*/  ISETP.GT.AND P6, PT, R243, R49, PT ;  /* 0x00000031f300720c */ /* 0x000fe40003fc4270 */
[----:B------:R-:W-:Y:S02]  /*16190*/  ISETP.GE.AND P2, PT, R241, R226, PT ;  /* 0x000000e2f100720c */ /* 0x000fe40003f46270 */
[----:B------:R-:W-:Y:S02]  /*161a0*/  I2FP.F32.S32 R42, R42 ;  /* 0x0000002a002a7245 */ /* 0x000fe40000201400 */
[----:B------:R-:W-:Y:S02]  /*161b0*/  FSEL R10, R10, -INF , !P2 ;  /* 0xff8000000a0a7808 */ /* 0x000fe40005000000 */
[----:B------:R-:W-:Y:S01]  /*161c0*/  ISETP.GE.AND P2, PT, R104, R226, PT ;  /* 0x000000e26800720c */ /* 0x000fe20003f46270 */
[----:B------:R-:W-:Y:S01]  /*161d0*/  FFMA.FTZ R123, R42, -UR6, R123 ;  /* 0x800000062a7b7c23 */ /* 0x000fe2000801007b */
[----:B------:R-:W-:Y:S01]  /*161e0*/  IMAD.IADD R42, R238, 0x1, -R48 ;  /* 0x00000001ee2a7824 */ /* 0x000fe200078e0a30 */
[----:B------:R-:W-:Y:S02]  /*161f0*/  ISETP.GT.AND P1, PT, R250, R247, PT ;  /* 0x000000f7fa00720c */ /* 0x000fe40003f24270 */
[----:B------:R-:W-:Y:S02]  /*16200*/  FSEL R8, R8, -INF , !P2 ;  /* 0xff80000008087808 */ /* 0x000fe40005000000 */
        /* <DEDUP_REMOVED lines=8> */
[----:B------:R-:W-:Y:S02]  /*16290*/  FSEL R6, R6, -INF , !P2 ;  /* 0xff80000006067808 */ /* 0x000fe40005000000 */
[----:B------:R-:W-:Y:S02]  /*162a0*/  ISETP.GE.AND P2, PT, R56, R226, PT ;  /* 0x000000e23800720c */ /* 0x000fe40003f46270 */
[----:B------:R-:W-:Y:S02]  /*162b0*/  FMNMX3.FTZ R89, R89, R10, R8, !PT ;  /* 0x0000000a59597276 */ /* 0x000fe40007810008 */
[----:B------:R-:W-:Y:S02]  /*162c0*/  FSEL R4, R4, -INF , !P2 ;  /* 0xff80000004047808 */ /* 0x000fe40005000000 */
[----:B------:R-:W-:Y:S02]  /*162d0*/  ISETP.GT.AND P2, PT, R0, R54, PT ;  /* 0x000000360000720c */ /* 0x000fe40003f44270 */
[----:B------:R-:W-:Y:S02]  /*162e0*/  FMNMX3.FTZ R89, R89, R6, R4, !PT ;  /* 0x0000000659597276 */ /* 0x000fe40007810004 */
[----:B------:R-:W-:Y:S02]  /*162f0*/  FSEL R64, R64, -INF , !P1 ;  /* 0xff80000040407808 */ /* 0x000fe40004800000 */
[----:B------:R-:W-:Y:S02]  /*16300*/  IABS R42, R42 ;  /* 0x0000002a002a7213 */ /* 0x000fe40000000000 */
[-C--:B------:R-:W-:Y:S02]  /*16310*/  ISETP.GT.AND P0, PT, R250, R245.reuse, PT ;  /* 0x000000f5fa00720c */ /* 0x080fe40003f04270 */
[----:B------:R-:W-:Y:S02]  /*16320*/  I2FP.F32.S32 R42, R42 ;  /* 0x0000002a002a7245 */ /* 0x000fe40000201400 */
[----:B------:R-:W-:Y:S02]  /*16330*/  ISETP.GT.AND P1, PT, R248, R245, PT ;  /* 0x000000f5f800720c */ /* 0x000fe40003f24270 */
[----:B------:R-:W-:Y:S01]  /*16340*/  IABS R41, R41 ;  /* 0x0000002900297213 */ /* 0x000fe20000000000 */
[----:B------:R-:W-:Y:S01]  /*16350*/  FFMA.FTZ R125, R42, -UR6, R125 ;  /* 0x800000062a7d7c23 */ /* 0x000fe2000801007d */
[----:B------:R-:W-:Y:S02]  /*16360*/  FMNMX3.FTZ R42, R167, R177, R169, !PT ;  /* 0x000000b1a72a7276 */ /* 0x000fe400078100a9 */
[----:B------:R-:W-:Y:S02]  /*16370*/  I2FP.F32.S32 R41, R41 ;  /* 0x0000002900297245 */ /* 0x000fe40000201400 */
[----:B------:R-:W-:Y:S02]  /*16380*/  FSEL R125, R125, -INF , !P6 ;  /* 0xff8000007d7d7808 */ /* 0x000fe40007000000 */
[----:B------:R-:W-:Y:S01]  /*16390*/  ISETP.GE.AND P6, PT, R52, R227, PT ;  /* 0x000000e33400720c */ /* 0x000fe20003fc6270 */
[----:B------:R-:W-:Y:S01]  /*163a0*/  FFMA.FTZ R122, R41, -UR6, R122 ;  /* 0x80000006297a7c23 */ /* 0x000fe2000801007a */
[----:B------:R-:W-:Y:S01]  /*163b0*/  IMAD.IADD R41, R237, 0x1, -R246 ;  /* 0x00000001ed297824 */ /* 0x000fe200078e0af6 */
[----:B------:R-:W-:Y:S02]  /*163c0*/  IABS R79, R79 ;  /* 0x0000004f004f7213 */ /* 0x000fe40000000000 */
[----:B------:R-:W-:Y:S02]  /*163d0*/  FSEL R33, R121, -INF , !P6 ;  /* 0xff80000079217808 */ /* 0x000fe40007000000 */
[----:B------:R-:W-:Y:S02]  /*163e0*/  ISETP.GE.AND P6, PT, R49, R227, PT ;  /* 0x000000e33100720c */ /* 0x000fe40003fc6270 */
[----:B------:R-:W-:Y:S02]  /*163f0*/  FSEL R122, R122, -INF , !P2 ;  /* 0xff8000007a7a7808 */ /* 0x000fe40005000000 */
[----:B------:R-:W-:Y:S01]  /*16400*/  ISETP.GT.AND P2, PT, R0, R49, PT ;  /* 0x000000310000720c */ /* 0x000fe20003f44270 */
[----:B------:R-:W-:Y:S01]  /*16410*/  IMAD.IADD R0, R237, 0x1, -R48 ;  /* 0x00000001ed007824 */ /* 0x000fe200078e0a30 */
[----:B------:R-:W-:Y:S02]  /*16420*/  FSEL R206, R125, -INF , !P6 ;  /* 0xff8000007dce7808 */ /* 0x000fe40007000000 */
[----:B------:R-:W-:Y:S02]  /*16430*/  IABS R41, R41 ;  /* 0x0000002900297213 */ /* 0x000fe40000000000 */
[----:B------:R-:W-:Y:S02]  /*16440*/  ISETP.GT.AND P6, PT, R248, R247, PT ;  /* 0x000000f7f800720c */ /* 0x000fe40003fc4270 */
[----:B------:R-:W-:Y:S02]  /*16450*/  I2FP.F32.S32 R41, R41 ;  /* 0x0000002900297245 */ /* 0x000fe40000201400 */
[----:B------:R-:W-:Y:S02]  /*16460*/  IABS R0, R0 ;  /* 0x0000000000007213 */ /* 0x000fe40000000000 */
[----:B------:R-:W-:Y:S01]  /*16470*/  I2FP.F32.S32 R79, R79 ;  /* 0x0000004f004f7245 */ /* 0x000fe20000201400 */
[----:B------:R-:W-:Y:S01]  /*16480*/  FFMA.FTZ R126, R41, -UR6, R126 ;  /* 0x80000006297e7c23 */ /* 0x000fe2000801007e */
[----:B------:R-:W-:Y:S02]  /*16490*/  I2FP.F32.S32 R0, R0 ;  /* 0x0000000000007245 */ /* 0x000fe40000201400 */
[----:B------:R-:W-:Y:S01]  /*164a0*/  IABS R78, R78 ;  /* 0x0000004e004e7213 */ /* 0x000fe20000000000 */
[----:B------:R-:W-:Y:S01]  /*164b0*/  FFMA.FTZ R66, R79, -UR6, R66 ;  /* 0x800000064f427c23 */ /* 0x000fe20008010042 */
[----:B------:R-:W-:Y:S02]  /*164c0*/  IMAD.IADD R79, R230, 0x1, -R188 ;  /* 0x00000001e64f7824 */ /* 0x000fe400078e0abc */
[----:B------:R-:W-:Y:S01]  /*164d0*/  FFMA.FTZ R127, R0, -UR6, R127 ;  /* 0x80000006007f7c23 */ /* 0x000fe2000801007f */
[----:B------:R-:W-:Y:S02]  /*164e0*/  FMNMX3.FTZ R0, R42, R179, R175, !PT ;  /* 0x000000b32a007276 */ /* 0x000fe400078100af */
[----:B------:R-:W-:Y:S02]  /*164f0*/  FSEL R42, R126, -INF , !P3 ;  /* 0xff8000007e2a7808 */ /* 0x000fe40005800000 */
[-C--:B------:R-:W-:Y:S02]  /*16500*/  ISETP.GE.AND P3, PT, R54, R226.reuse, PT ;  /* 0x000000e23600720c */ /* 0x080fe40003f66270 */
[----:B------:R-:W-:Y:S02]  /*16510*/  FSEL R41, R127, -INF , !P2 ;  /* 0xff8000007f297808 */ /* 0x000fe40005000000 */
[-C--:B------:R-:W-:Y:S02]  /*16520*/  ISETP.GE.AND P2, PT, R52, R226.reuse, PT ;  /* 0x000000e23400720c */ /* 0x080fe40003f46270 */
[----:B------:R-:W-:Y:S02]  /*16530*/  FMNMX3.FTZ R0, R0, R187, R181, !PT ;  /* 0x000000bb00007276 */ /* 0x000fe400078100b5 */
[----:B------:R-:W-:Y:S02]  /*16540*/  FSEL R178, R123, -INF , !P2 ;  /* 0xff8000007bb27808 */ /* 0x000fe40005000000 */
[-C--:B------:R-:W-:Y:S02]  /*16550*/  ISETP.GE.AND P2, PT, R49, R226.reuse, PT ;  /* 0x000000e23100720c */ /* 0x080fe40003f46270 */
[----:B------:R-:W-:Y:S02]  /*16560*/  FMNMX3.FTZ R0, R0, R173, R171, !PT ;  /* 0x000000ad00007276 */ /* 0x000fe400078100ab */
[----:B------:R-:W-:Y:S02]  /*16570*/  FSEL R41, R41, -INF , !P2 ;  /* 0xff80000029297808 */ /* 0x000fe40005000000 */
[----:B------:R-:W-:Y:S02]  /*16580*/  FMNMX3.FTZ R0, R0, R185, R183, !PT ;  /* 0x000000b900007276 */ /* 0x000fe400078100b7 */
[----:B------:R-:W-:Y:S02]  /*16590*/  FSEL R180, R122, -INF , !P3 ;  /* 0xff8000007ab47808 */ /* 0x000fe40005800000 */
[----:B------:R-:W-:Y:S02]  /*165a0*/  FMNMX3.FTZ R0, R0, R191, R189, !PT ;  /* 0x000000bf00007276 */ /* 0x000fe400078100bd */
[----:B------:R-:W-:Y:S02]  /*165b0*/  ISETP.GE.AND P3, PT, R244, R226, PT ;  /* 0x000000e2f400720c */ /* 0x000fe40003f66270 */
[----:B------:R-:W-:Y:S02]  /*165c0*/  FSEL R66, R66, -INF , !P6 ;  /* 0xff80000042427808 */ /* 0x000fe40007000000 */
[----:B------:R-:W-:Y:S02]  /*165d0*/  FSEL R42, R42, -INF , !P3 ;  /* 0xff8000002a2a7808 */ /* 0x000fe40005800000 */
[----:B------:R-:W-:Y:S02]  /*165e0*/  ISETP.GT.AND P6, PT, R250, R209, PT ;  /* 0x000000d1fa00720c */ /* 0x000fe40003fc4270 */
[C---:B------:R-:W-:Y:S02]  /*165f0*/  ISETP.GE.AND P3, PT, R247.reuse, R229, PT ;  /* 0x000000e5f700720c */ /* 0x040fe40003f66270 */
[----:B------:R-:W-:Y:S02]  /*16600*/  ISETP.GE.AND P2, PT, R247, R228, PT ;  /* 0x000000e4f700720c */ /* 0x000fe40003f46270 */
[----:B------:R-:W-:Y:S01]  /*16610*/  FSEL R188, R64, -INF , !P3 ;  /* 0xff80000040bc7808 */ /* 0x000fe20005800000 */
[----:B------:R-:W-:Y:S01]  /*16620*/  IMAD.IADD R64, R239, 0x1, -R195 ;  /* 0x00000001ef407824 */ /* 0x000fe200078e0ac3 */
[----:B------:R-:W-:Y:S02]  /*16630*/  FMNMX3.FTZ R0, R0, R93, R92, !PT ;  /* 0x0000005d00007276 */ /* 0x000fe4000781005c */
[----:B------:R-:W-:Y:S02]  /*16640*/  I2FP.F32.S32 R78, R78 ;  /* 0x0000004e004e7245 */ /* 0x000fe40000201400 */
[----:B------:R-:W-:Y:S02]  /*16650*/  FMNMX3.FTZ R0, R0, R90, R94, !PT ;  /* 0x0000005a00007276 */ /* 0x000fe4000781005e */
[----:B------:R-:W-:Y:S01]  /*16660*/  ISETP.GE.AND P3, PT, R211, R228, PT ;  /* 0x000000e4d300720c */ /* 0x000fe20003f66270 */
[----:B------:R-:W-:Y:S01]  /*16670*/  FFMA.FTZ R71, R78, -UR6, R71 ;  /* 0x800000064e477c23 */ /* 0x000fe20008010047 */
[----:B------:R-:W-:Y:S01]  /*16680*/  FMNMX3.FTZ R0, R0, R75, R73, !PT ;  /* 0x0000004b00007276 */ /* 0x000fe20007810049 */
[----:B------:R-:W-:Y:S01]  /*16690*/  IMAD.MOV.U32 R78, RZ, RZ, R210 ;  /* 0x000000ffff4e7224 */ /* 0x000fe200078e00d2 */
[----:B------:R-:W-:Y:S02]  /*166a0*/  IABS R79, R79 ;  /* 0x0000004f004f7213 */ /* 0x000fe40000000000 */
[----:B------:R-:W-:Y:S02]  /*166b0*/  FMNMX3.FTZ R0, R0, R63, R61, !PT ;  /* 0x0000003f00007276 */ /* 0x000fe4000781003d */
[----:B------:R-:W-:Y:S02]  /*166c0*/  I2FP.F32.S32 R79, R79 ;  /* 0x0000004f004f7245 */ /* 0x000fe40000201400 */
[----:B------:R-:W-:Y:S01]  /*166d0*/  FMNMX3.FTZ R76, R0, R59, R55, !PT ;  /* 0x0000003b004c7276 */ /* 0x000fe20007810037 */
[----:B------:R-:W-:Y:S01]  /*166e0*/  IMAD.IADD R0, R239, 0x1, -R2 ;  /* 0x00000001ef007824 */ /* 0x000fe200078e0a02 */
[----:B------:R-:W-:Y:S01]  /*166f0*/  IABS R2, R3 ;  /* 0x0000000300027213 */ /* 0x000fe20000000000 */
[----:B------:R-:W-:Y:S01]  /*16700*/  FFMA.FTZ R68, R79, -UR6, R68 ;  /* 0x800000064f447c23 */ /* 0x000fe20008010044 */
[----:B------:R-:W-:Y:S01]  /*16710*/  FMNMX3.FTZ R76, R76, R53, R51, !PT ;  /* 0x000000354c4c7276 */ /* 0x000fe20007810033 */
[----:B------:R-:W-:Y:S01]  /*16720*/  IMAD.MOV.U32 R79, RZ, RZ, R104 ;  /* 0x000000ffff4f7224 */ /* 0x000fe200078e0068 */
[----:B------:R-:W-:Y:S02]  /*16730*/  IABS R0, R0 ;  /* 0x0000000000007213 */ /* 0x000fe40000000000 */
[----:B------:R-:W-:Y:S02]  /*16740*/  FMNMX3.FTZ R76, R76, R47, R45, !PT ;  /* 0x0000002f4c4c7276 */ /* 0x000fe4000781002d */
[----:B------:R-:W-:Y:S02]  /*16750*/  I2FP.F32.S32 R0, R0 ;  /* 0x0000000000007245 */ /* 0x000fe40000201400 */
[----:B------:R-:W-:Y:S02]  /*16760*/  FMNMX3.FTZ R76, R76, R39, R37, !PT ;  /* 0x000000274c4c7276 */ /* 0x000fe40007810025 */
[----:B------:R-:W-:Y:S01]  /*16770*/  I2FP.F32.S32 R2, R2 ;  /* 0x0000000200027245 */ /* 0x000fe20000201400 */
[----:B------:R-:W-:Y:S01]  /*16780*/  FFMA.FTZ R67, R0, -UR6, R67 ;  /* 0x8000000600437c23 */ /* 0x000fe20008010043 */
[----:B------:R-:W-:Y:S02]  /*16790*/  FMNMX3.FTZ R76, R76, R35, R33, !PT ;  /* 0x000000234c4c7276 */ /* 0x000fe40007810021 */
[----:B------:R-:W-:Y:S01]  /*167a0*/  IABS R77, R77 ;  /* 0x0000004d004d7213 */ /* 0x000fe20000000000 */
[----:B------:R-:W-:Y:S01]  /*167b0*/  FFMA.FTZ R65, R2, -UR6, R65 ;  /* 0x8000000602417c23 */ /* 0x000fe20008010041 */
[----:B------:R-:W-:Y:S02]  /*167c0*/  FMNMX3.FTZ R3, R76, R57, R206, !PT ;  /* 0x000000394c037276 */ /* 0x000fe400078100ce */
[----:B------:R-:W-:Y:S01]  /*167d0*/  FMNMX3.FTZ R2, R89, R180, R178, !PT ;  /* 0x000000b459027276 */ /* 0x000fe200078100b2 */
[----:B------:R-:W-:Y:S01]  /*167e0*/  IMAD.MOV.U32 R89, RZ, RZ, R241 ;  /* 0x000000ffff597224 */ /* 0x000fe200078e00f1 */
[----:B------:R-:W-:Y:S01]  /*167f0*/  FSEL R65, R65, -INF , !P0 ;  /* 0xff80000041417808 */ /* 0x000fe20004000000 */
[----:B------:R-:W1:Y:S01]  /*16800*/  SHFL.BFLY PT, R76, R3, 0x2, 0x1f ;  /* 0x0c401f00034c7f89 */ /* 0x000e6200000e0000 */
[----:B------:R-:W-:Y:S02]  /*16810*/  FMNMX3.FTZ R0, R2, R42, R41, !PT ;  /* 0x0000002a02007276 */ /* 0x000fe40007810029 */
[----:B------:R-:W-:Y:S02]  /*16820*/  ISETP.GT.AND P0, PT, R250, R211, PT ;  /* 0x000000d3fa00720c */ /* 0x000fe40003f04270 */
[----:B------:R-:W-:Y:S02]  /*16830*/  FSEL R67, R67, -INF , !P1 ;  /* 0xff80000043437808 */ /* 0x000fe40004800000 */
[----:B------:R-:W-:Y:S02]  /*16840*/  FSEL R68, R68, -INF , !P0 ;  /* 0xff80000044447808 */ /* 0x000fe40004000000 */
[C---:B------:R-:W-:Y:S02]  /*16850*/  ISETP.GT.AND P0, PT, R248.reuse, R209, PT ;  /* 0x000000d1f800720c */ /* 0x040fe40003f04270 */
[----:B------:R-:W-:Y:S02]  /*16860*/  ISETP.GT.AND P1, PT, R248, R211, PT ;  /* 0x000000d3f800720c */ /* 0x000fe40003f24270 */
[----:B------:R-:W-:Y:S02]  /*16870*/  FSEL R71, R71, -INF , !P0 ;  /* 0xff80000047477808 */ /* 0x000fe40004000000 */
[----:B------:R-:W-:Y:S02]  /*16880*/  ISETP.GE.AND P0, PT, R211, R229, PT ;  /* 0x000000e5d300720c */ /* 0x000fe40003f06270 */
[----:B------:R-:W-:Y:S02]  /*16890*/  I2FP.F32.S32 R77, R77 ;  /* 0x0000004d004d7245 */ /* 0x000fe40000201400 */
[----:B------:R-:W-:Y:S02]  /*168a0*/  FSEL R247, R68, -INF , !P0 ;  /* 0xff80000044f77808 */ /* 0x000fe40004000000 */
[----:B------:R-:W-:Y:S01]  /*168b0*/  IABS R88, R88 ;  /* 0x0000005800587213 */ /* 0x000fe20000000000 */
[----:B------:R-:W-:Y:S01]  /*168c0*/  FFMA.FTZ R70, R77, -UR6, R70 ;  /* 0x800000064d467c23 */ /* 0x000fe20008010046 */
[----:B------:R-:W-:Y:S02]  /*168d0*/  IABS R64, R64 ;  /* 0x0000004000407213 */ /* 0x000fe40000000000 */
[----:B-1----:R-:W-:Y:S01]  /*168e0*/  FMNMX.FTZ R2, R3, R76, !PT ;  /* 0x0000004c03027209 */ /* 0x002fe20007810000 */
[----:B------:R-:W-:Y:S01]  /*168f0*/  IMAD.IADD R76, R230, 0x1, -R199 ;  /* 0x00000001e64c7824 */ /* 0x000fe200078e0ac7 */
[----:B------:R-:W-:Y:S01]  /*16900*/  FSEL R70, R70, -INF , !P1 ;  /* 0xff80000046467808 */ /* 0x000fe20004800000 */
[----:B------:R-:W-:Y:S01]  /*16910*/  SHFL.BFLY PT, R3, R0, 0x2, 0x1f ;  /* 0x0c401f0000037f89 */ /* 0x000fe200000e0000 */
[----:B------:R-:W-:Y:S02]  /*16920*/  ISETP.GE.AND P1, PT, R245, R228, PT ;  /* 0x000000e4f500720c */ /* 0x000fe40003f26270 */
[----:B------:R-:W-:Y:S05]  /*16930*/  FSEL R241, R70, -INF , !P3 ;  /* 0xff80000046f17808 */ /* 0x000fea0005800000 */
[----:B------:R-:W1:Y:S01]  /*16940*/  SHFL.BFLY PT, R77, R2, 0x1, 0x1f ;  /* 0x0c201f00024d7f89 */ /* 0x000e6200000e0000 */
[----:B------:R-:W-:Y:S02]  /*16950*/  IABS R76, R76 ;  /* 0x0000004c004c7213 */ /* 0x000fe40000000000 */
[----:B------:R-:W-:Y:S02]  /*16960*/  ISETP.GT.AND P3, PT, R250, R205, PT ;  /* 0x000000cdfa00720c */ /* 0x000fe40003f64270 */
[----:B------:R-:W-:Y:S02]  /*16970*/  I2FP.F32.S32 R88, R88 ;  /* 0x0000005800587245 */ /* 0x000fe40000201400 */
[----:B------:R-:W-:Y:S03]  /*16980*/  I2FP.F32.S32 R64, R64 ;  /* 0x0000004000407245 */ /* 0x000fe60000201400 */
[----:B------:R-:W-:Y:S01]  /*16990*/  FFMA.FTZ R69, R88, -UR6, R69 ;  /* 0x8000000658457c23 */ /* 0x000fe20008010045 */
[----:B------:R-:W-:Y:S01]  /*169a0*/  IMAD.MOV.U32 R88, RZ, RZ, R249 ;  /* 0x000000ffff587224 */ /* 0x000fe200078e00f9 */
[----:B------:R-:W-:Y:S01]  /*169b0*/  FSEL R249, R66, -INF , !P2 ;  /* 0xff80000042f97808 */ /* 0x000fe20005000000 */
[----:B------:R-:W-:Y:S01]  /*169c0*/  IMAD.IADD R66, R230, 0x1, -R195 ;  /* 0x00000001e6427824 */ /* 0x000fe200078e0ac3 */
[----:B------:R-:W-:Y:S01]  /*169d0*/  ISETP.GE.AND P2, PT, R209, R228, PT ;  /* 0x000000e4d100720c */ /* 0x000fe20003f46270 */
[----:B------:R-:W-:Y:S01]  /*169e0*/  FFMA.FTZ R83, R64, -UR6, R83 ;  /* 0x8000000640537c23 */ /* 0x000fe20008010053 */
[----:B------:R-:W-:Y:S01]  /*169f0*/  FSEL R69, R69, -INF , !P6 ;  /* 0xff80000045457808 */ /* 0x000fe20007000000 */
[----:B------:R-:W-:Y:S01]  /*16a00*/  IMAD.IADD R64, R230, 0x1, -R201 ;  /* 0x00000001e6407824 */ /* 0x000fe200078e0ac9 */
[-C--:B------:R-:W-:Y:S02]  /*16a10*/  ISETP.GE.AND P6, PT, R245, R229.reuse, PT ;  /* 0x000000e5f500720c */ /* 0x080fe40003fc6270 */
[----:B------:R-:W-:Y:S02]  /*16a20*/  FSEL R245, R67, -INF , !P1 ;  /* 0xff80000043f57808 */ /* 0x000fe40004800000 */
[----:B------:R-:W-:Y:S01]  /*16a30*/  FSEL R184, R65, -INF , !P6 ;  /* 0xff80000041b87808 */ /* 0x000fe20007000000 */
[----:B------:R-:W-:Y:S01]  /*16a40*/  IMAD.IADD R65, R239, 0x1, -R199 ;  /* 0x00000001ef417824 */ /* 0x000fe200078e0ac7 */
[----:B------:R-:W-:Y:S02]  /*16a50*/  ISETP.GE.AND P6, PT, R209, R229, PT ;  /* 0x000000e5d100720c */ /* 0x000fe40003fc6270 */
[----:B-1----:R-:W-:Y:S02]  /*16a60*/  FMNMX.FTZ R2, R2, R77, !PT ;  /* 0x0000004d02027209 */ /* 0x002fe40007810000 */
[----:B------:R-:W-:Y:S02]  /*16a70*/  I2FP.F32.S32 R67, R76 ;  /* 0x0000004c00437245 */ /* 0x000fe40000201400 */
[C---:B------:R-:W-:Y:S01]  /*16a80*/  FSETP.NEU.FTZ.AND P1, PT, R2.reuse, -INF , PT ;  /* 0xff8000000200780b */ /* 0x040fe20003f3d000 */
[----:B------:R-:W-:Y:S01]  /*16a90*/  FMUL.FTZ R210, R2, UR4 ;  /* 0x0000000402d27c20 */ /* 0x000fe20008410000 */
[----:B------:R-:W-:Y:S01]  /*16aa0*/  FSEL R243, R69, -INF , !P6 ;  /* 0xff80000045f37808 */ /* 0x000fe20007000000 */
[----:B------:R-:W-:Y:S01]  /*16ab0*/  FFMA.FTZ R80, R67, -UR6, R80 ;  /* 0x8000000643507c23 */ /* 0x000fe20008010050 */
[-C--:B------:R-:W-:Y:S01]  /*16ac0*/  ISETP.GT.AND P6, PT, R250, R207.reuse, PT ;  /* 0x000000cffa00720c */ /* 0x080fe20003fc4270 */
[----:B------:R-:W-:Y:S01]  /*16ad0*/  IMAD.IADD R67, R230, 0x1, -R170 ;  /* 0x00000001e6437824 */ /* 0x000fe200078e0aaa */
[----:B------:R-:W-:Y:S02]  /*16ae0*/  FSEL R210, R210, RZ, P1 ;  /* 0x000000ffd2d27208 */ /* 0x000fe40000800000 */
[----:B------:R-:W-:Y:S02]  /*16af0*/  FSEL R80, R80, -INF , !P6 ;  /* 0xff80000050507808 */ /* 0x000fe40007000000 */
[----:B------:R-:W-:Y:S01]  /*16b00*/  FSEL R211, R71, -INF , !P2 ;  /* 0xff80000047d37808 */ /* 0x000fe20005000000 */
[--C-:B------:R-:W-:Y:S01]  /*16b10*/  FFMA.FTZ R59, R59, UR4, -R210.reuse ;  /* 0x000000043b3b7c23 */ /* 0x100fe200080108d2 */
[--C-:B------:R-:W-:Y:S01]  /*16b20*/  FFMA.FTZ R171, R171, UR4, -R210.reuse ;  /* 0x00000004abab7c23 */ /* 0x100fe200080108d2 */
[--C-:B------:R-:W-:Y:S01]  /*16b30*/  FFMA.FTZ R123, R179, UR4, -R210.reuse ;  /* 0x00000004b37b7c23 */ /* 0x100fe200080108d2 */
[--C-:B------:R-:W-:Y:S01]  /*16b40*/  FFMA.FTZ R111, R181, UR4, -R210.reuse ;  /* 0x00000004b56f7c23 */ /* 0x100fe200080108d2 */
[--C-:B------:R-:W-:Y:S01]  /*16b50*/  FFMA.FTZ R108, R173, UR4, -R210.reuse ;  /* 0x00000004ad6c7c23 */ /* 0x100fe200080108d2 */
[--C-:B------:R-:W-:Y:S01]  /*16b60*/  FFMA.FTZ R125, R169, UR4, -R210.reuse ;  /* 0x00000004a97d7c23 */ /* 0x100fe200080108d2 */
[C---:B------:R-:W-:Y:S01]  /*16b70*/  ISETP.GT.AND P2, PT, R248.reuse, R207, PT ;  /* 0x000000cff800720c */ /* 0x040fe20003f44270 */
[--C-:B------:R-:W-:Y:S01]  /*16b80*/  FFMA.FTZ R106, R185, UR4, -R210.reuse ;  /* 0x00000004b96a7c23 */ /* 0x100fe200080108d2 */
[----:B------:R-:W-:Y:S01]  /*16b90*/  MUFU.EX2 R123, R123 ;  /* 0x0000007b007b7308 */ /* 0x000fe20000000800 */
[C---:B------:R-:W-:Y:S01]  /*16ba0*/  ISETP.GT.AND P6, PT, R248.reuse, R205, PT ;  /* 0x000000cdf800720c */ /* 0x040fe20003fc4270 */
[--C-:B------:R-:W-:Y:S01]  /*16bb0*/  FFMA.FTZ R124, R187, UR4, -R210.reuse ;  /* 0x00000004bb7c7c23 */ /* 0x100fe200080108d2 */
[--C-:B------:R-:W-:Y:S01]  /*16bc0*/  FFMA.FTZ R104, R191, UR4, -R210.reuse ;  /* 0x00000004bf687c23 */ /* 0x100fe200080108d2 */
[--C-:B------:R-:W-:Y:S01]  /*16bd0*/  FFMA.FTZ R127, R177, UR4, -R210.reuse ;  /* 0x00000004b17f7c23 */ /* 0x100fe200080108d2 */
[----:B------:R-:W-:Y:S01]  /*16be0*/  FSEL R83, R83, -INF , !P6 ;  /* 0xff80000053537808 */ /* 0x000fe20007000000 */
[--C-:B------:R-:W-:Y:S01]  /*16bf0*/  FFMA.FTZ R120, R175, UR4, -R210.reuse ;  /* 0x00000004af787c23 */ /* 0x100fe200080108d2 */
[----:B------:R-:W-:Y:S03]  /*16c00*/  ISETP.GT.AND P6, PT, R248, R203, PT ;  /* 0x000000cbf800720c */ /* 0x000fe60003fc4270 */
[----:B------:R-:W-:Y:S01]  /*16c10*/  MUFU.EX2 R125, R125 ;  /* 0x0000007d007d7308 */ /* 0x000fe20000000800 */
[--C-:B------:R-:W-:Y:S01]  /*16c20*/  FFMA.FTZ R76, R39, UR4, -R210.reuse ;  /* 0x00000004274c7c23 */ /* 0x100fe200080108d2 */
[--C-:B------:R-:W-:Y:S01]  /*16c30*/  FFMA.FTZ R77, R45, UR4, -R210.reuse ;  /* 0x000000042d4d7c23 */ /* 0x100fe200080108d2 */
[--C-:B------:R-:W-:Y:S01]  /*16c40*/  FFMA.FTZ R93, R93, UR4, -R210.reuse ;  /* 0x000000045d5d7c23 */ /* 0x100fe200080108d2 */
[--C-:B------:R-:W-:Y:S01]  /*16c50*/  FFMA.FTZ R92, R92, UR4, -R210.reuse ;  /* 0x000000045c5c7c23 */ /* 0x100fe200080108d2 */
[--C-:B------:R-:W-:Y:S01]  /*16c60*/  FFMA.FTZ R90, R90, UR4, -R210.reuse ;  /* 0x000000045a5a7c23 */ /* 0x100fe200080108d2 */
[----:B------:R-:W-:Y:S01]  /*16c70*/  FFMA.FTZ R61, R61, UR4, -R210 ;  /* 0x000000043d3d7c23 */ /* 0x000fe200080108d2 */
[----:B------:R-:W-:Y:S03]  /*16c80*/  FMNMX.FTZ R3, R0, R3, !PT ;  /* 0x0000000300037209 */ /* 0x000fe60007810000 */
[----:B------:R-:W1:Y:S01]  /*16c90*/  MUFU.EX2 R127, R127 ;  /* 0x0000007f007f7308 */ /* 0x000e620000000800 */
[----:B------:R-:W-:Y:S02]  /*16ca0*/  IABS R64, R64 ;  /* 0x0000004000407213 */ /* 0x000fe40000000000 */
[----:B------:R-:W-:Y:S01]  /*16cb0*/  IABS R65, R65 ;  /* 0x0000004100417213 */ /* 0x000fe20000000000 */
[----:B------:R-:W2:Y:S01]  /*16cc0*/  SHFL.BFLY PT, R0, R3, 0x1, 0x1f ;  /* 0x0c201f0003007f89 */ /* 0x000ea200000e0000 */
[----:B------:R-:W-:Y:S02]  /*16cd0*/  I2FP.F32.S32 R64, R64 ;  /* 0x0000004000407245 */ /* 0x000fe40000201400 */
[----:B------:R-:W-:Y:S03]  /*16ce0*/  I2FP.F32.S32 R65, R65 ;  /* 0x0000004100417245 */ /* 0x000fe60000201400 */
[----:B------:R-:W-:Y:S01]  /*16cf0*/  MUFU.EX2 R120, R120 ;  /* 0x0000007800787308 */ /* 0x000fe20000000800 */
[----:B------:R-:W-:Y:S01]  /*16d00*/  IABS R66, R66 ;  /* 0x0000004200427213 */ /* 0x000fe20000000000 */
[----:B------:R-:W-:Y:S01]  /*16d10*/  FFMA.FTZ R85, R64, -UR6, R85 ;  /* 0x8000000640557c23 */ /* 0x000fe20008010055 */
[----:B------:R-:W-:Y:S02]  /*16d20*/  IMAD.IADD R64, R230, 0x1, -R43 ;  /* 0x00000001e6407824 */ /* 0x000fe400078e0a2b */
[----:B------:R-:W-:Y:S01]  /*16d30*/  FFMA.FTZ R82, R65, -UR6, R82 ;  /* 0x8000000641527c23 */ /* 0x000fe20008010052 */
[----:B------:R-:W-:Y:S01]  /*16d40*/  IMAD.IADD R65, R239, 0x1, -R170 ;  /* 0x00000001ef417824 */ /* 0x000fe200078e0aaa */
[----:B------:R-:W-:Y:S03]  /*16d50*/  I2FP.F32.S32 R66, R66 ;  /* 0x0000004200427245 */ /* 0x000fe60000201400 */
[----:B------:R-:W-:Y:S01]  /*16d60*/  MUFU.EX2 R124, R124 ;  /* 0x0000007c007c7308 */ /* 0x000fe20000000800 */
[----:B------:R-:W-:Y:S02]  /*16d70*/  IABS R64, R64 ;  /* 0x0000004000407213 */ /* 0x000fe40000000000 */
[----:B------:R-:W-:Y:S01]  /*16d80*/  FSEL R82, R82, -INF , !P2 ;  /* 0xff80000052527808 */ /* 0x000fe20005000000 */
[----:B------:R-:W-:Y:S01]  /*16d90*/  FFMA.FTZ R81, R66, -UR6, R81 ;  /* 0x8000000642517c23 */ /* 0x000fe20008010051 */
[----:B------:R-:W-:Y:S02]  /*16da0*/  ISETP.GT.AND P2, PT, R250, R193, PT ;  /* 0x000000c1fa00720c */ /* 0x000fe40003f44270 */
[----:B------:R-:W-:Y:S03]  /*16db0*/  IABS R65, R65 ;  /* 0x0000004100417213 */ /* 0x000fe60000000000 */
[----:B------:R-:W-:Y:S01]  /*16dc0*/  MUFU.EX2 R111, R111 ;  /* 0x0000006f006f7308 */ /* 0x000fe20000000800 */
[----:B------:R-:W-:Y:S02]  /*16dd0*/  FSEL R85, R85, -INF , !P2 ;  /* 0xff80000055557808 */ /* 0x000fe40005000000 */
[----:B------:R-:W-:Y:S02]  /*16de0*/  ISETP.GE.AND P2, PT, R207, R229, PT ;  /* 0x000000e5cf00720c */ /* 0x000fe40003f46270 */
[----:B--2---:R-:W-:Y:S01]  /*16df0*/  FMNMX.FTZ R0, R3, R0, !PT ;  /* 0x0000000003007209 */ /* 0x004fe20007810000 */
[----:B------:R-:W-:Y:S01]  /*16e00*/  IMAD.IADD R3, R239, 0x1, -R201 ;  /* 0x00000001ef037824 */ /* 0x000fe200078e0ac9 */
[----:B------:R-:W-:Y:S03]  /*16e10*/  FSEL R209, R80, -INF , !P2 ;  /* 0xff80000050d17808 */ /* 0x000fe60005000000 */
[----:B------:R-:W-:Y:S01]  /*16e20*/  MUFU.EX2 R108, R108 ;  /* 0x0000006c006c7308 */ /* 0x000fe20000000800 */
[----:B------:R-:W-:Y:S01]  /*16e30*/  FFMA.FTZ R80, R51, UR4, -R210 ;  /* 0x0000000433507c23 */ /* 0x000fe200080108d2 */
[C---:B------:R-:W-:Y:S01]  /*16e40*/  FMUL.FTZ R169, R0.reuse, UR4 ;  /* 0x0000000400a97c20 */ /* 0x040fe20008410000 */
[----:B------:R-:W-:Y:S02]  /*16e50*/  FSETP.NEU.FTZ.AND P0, PT, R0, -INF , PT ;  /* 0xff8000000000780b */ /* 0x000fe40003f1d000 */
[----:B------:R-:W-:Y:S02]  /*16e60*/  I2FP.F32.S32 R65, R65 ;  /* 0x0000004100417245 */ /* 0x000fe40000201400 */
[----:B------:R-:W-:Y:S03]  /*16e70*/  FSEL R169, R169, RZ, P0 ;  /* 0x000000ffa9a97208 */ /* 0x000fe60000000000 */
[----:B------:R-:W-:Y:S01]  /*16e80*/  MUFU.EX2 R106, R106 ;  /* 0x0000006a006a7308 */ /* 0x000fe20000000800 */
[----:B------:R-:W-:Y:S01]  /*16e90*/  ISETP.GE.AND P2, PT, R205, R228, PT ;  /* 0x000000e4cd00720c */ /* 0x000fe20003f46270 */
[----:B------:R-:W-:Y:S01]  /*16ea0*/  FFMA.FTZ R86, R65, -UR6, R86 ;  /* 0x8000000641567c23 */ /* 0x000fe20008010056 */
[----:B------:R-:W-:Y:S01]  /*16eb0*/  FSEL R81, R81, -INF , !P3 ;  /* 0xff80000051517808 */ /* 0x000fe20005800000 */
[--C-:B------:R-:W-:Y:S01]  /*16ec0*/  FFMA.FTZ R42, R42, UR4, -R169.reuse ;  /* 0x000000042a2a7c23 */ /* 0x100fe200080108a9 */
[--C-:B------:R-:W-:Y:S01]  /*16ed0*/  FFMA.FTZ R109, R22, UR4, -R169.reuse ;  /* 0x00000004166d7c23 */ /* 0x100fe200080108a9 */
[----:B------:R-:W-:Y:S02]  /*16ee0*/  IMAD.MOV.U32 R22, RZ, RZ, R64 ;  /* 0x000000ffff167224 */ /* 0x000fe400078e0040 */
[----:B------:R-:W-:Y:S02]  /*16ef0*/  FFMA.FTZ R64, R55, UR4, -R210 ;  /* 0x0000000437407c23 */ /* 0x000fe400080108d2 */
[----:B------:R-:W-:Y:S01]  /*16f00*/  MUFU.EX2 R104, R104 ;  /* 0x0000006800687308 */ /* 0x000fe20000000800 */
[----:B------:R-:W-:Y:S01]  /*16f10*/  FSEL R86, R86, -INF , !P6 ;  /* 0xff80000056567808 */ /* 0x000fe20007000000 */
[--C-:B------:R-:W-:Y:S01]  /*16f20*/  FFMA.FTZ R122, R20, UR4, -R169.reuse ;  /* 0x00000004147a7c23 */ /* 0x100fe200080108a9 */
[----:B------:R-:W-:Y:S01]  /*16f30*/  I2FP.F32.S32 R22, R22 ;  /* 0x0000001600167245 */ /* 0x000fe20000201400 */
[----:B------:R-:W-:Y:S01]  /*16f40*/  FFMA.FTZ R121, R174, UR4, -R169 ;  /* 0x00000004ae797c23 */ /* 0x000fe200080108a9 */
[----:B------:R-:W-:Y:S01]  /*16f50*/  FMNMX3.FTZ R20, R166, R11, R9, !PT ;  /* 0x0000000ba6147276 */ /* 0x000fe20007810009 */
[--C-:B------:R-:W-:Y:S01]  /*16f60*/  FFMA.FTZ R70, R12, UR4, -R169.reuse ;  /* 0x000000040c467c23 */ /* 0x100fe200080108a9 */
[----:B------:R-:W-:Y:S03]  /*16f70*/  FFMA.FTZ R71, R18, UR4, -R169 ;  /* 0x0000000412477c23 */ /* 0x000fe600080108a9 */
[----:B------:R-:W-:Y:S01]  /*16f80*/  MUFU.EX2 R109, R109 ;  /* 0x0000006d006d7308 */ /* 0x000fe20000000800 */
[----:B------:R-:W-:Y:S01]  /*16f90*/  FFMA.FTZ R97, R22, -UR6, R97 ;  /* 0x8000000616617c23 */ /* 0x000fe20008010061 */
[----:B------:R-:W-:Y:S01]  /*16fa0*/  FMNMX3.FTZ R20, R20, R23, R21, !PT ;  /* 0x0000001714147276 */ /* 0x000fe20007810015 */
[----:B------:R-:W-:Y:S01]  /*16fb0*/  FFMA.FTZ R126, R16, UR4, -R169 ;  /* 0x00000004107e7c23 */ /* 0x000fe200080108a9 */
[----:B------:R-:W-:Y:S01]  /*16fc0*/  IMAD.IADD R16, R239, 0x1, -R43 ;  /* 0x00000001ef107824 */ /* 0x000fe200078e0a2b */
[----:B------:R-:W-:Y:S01]  /*16fd0*/  ISETP.GE.AND P6, PT, R207, R228, PT ;  /* 0x000000e4cf00720c */ /* 0x000fe20003fc6270 */
[----:B------:R-:W-:Y:S01]  /*16fe0*/  FFMA.FTZ R110, R14, UR4, -R169 ;  /* 0x000000040e6e7c23 */ /* 0x000fe200080108a9 */
[----:B------:R-:W-:Y:S03]  /*16ff0*/  FMNMX3.FTZ R20, R20, R15, R13, !PT ;  /* 0x0000000f14147276 */ /* 0x000fe6000781000d */
[----:B------:R-:W-:Y:S01]  /*17000*/  MUFU.EX2 R43, R171 ;  /* 0x000000ab002b7308 */ /* 0x000fe20000000800 */
[--C-:B------:R-:W-:Y:S01]  /*17010*/  FFMA.FTZ R170, R168, UR4, -R169.reuse ;  /* 0x00000004a8aa7c23 */ /* 0x100fe200080108a9 */
[--C-:B------:R-:W-:Y:S01]  /*17020*/  FFMA.FTZ R168, R172, UR4, -R169.reuse ;  /* 0x00000004aca87c23 */ /* 0x100fe200080108a9 */
[--C-:B------:R-:W-:Y:S01]  /*17030*/  FFMA.FTZ R68, R8, UR4, -R169.reuse ;  /* 0x0000000408447c23 */ /* 0x100fe200080108a9 */
[--C-:B------:R-:W-:Y:S01]  /*17040*/  FFMA.FTZ R69, R10, UR4, -R169.reuse ;  /* 0x000000040a457c23 */ /* 0x100fe200080108a9 */
[----:B------:R-:W-:Y:S01]  /*17050*/  FFMA.FTZ R107, R24, UR4, -R169 ;  /* 0x00000004186b7c23 */ /* 0x000fe200080108a9 */
[----:B------:R-:W-:Y:S01]  /*17060*/  ISETP.GT.AND P3, PT, R250, R203, PT ;  /* 0x000000cbfa00720c */ /* 0x000fe20003f64270 */
[C---:B------:R-:W-:Y:S03]  /*17070*/  IMAD.IADD R14, R239.reuse, 0x1, -R95 ;  /* 0x00000001ef0e7824 */ /* 0x040fe600078e0a5f */
[----:B------:R-:W-:Y:S01]  /*17080*/  MUFU.EX2 R170, R170 ;  /* 0x000000aa00aa7308 */ /* 0x000fe20000000800 */
[----:B------:R-:W-:Y:S01]  /*17090*/  IABS R3, R3 ;  /* 0x0000000300037213 */ /* 0x000fe20000000000 */
[--C-:B------:R-:W-:Y:S01]  /*170a0*/  IMAD.IADD R65, R230, 0x1, -R197.reuse ;  /* 0x00000001e6417824 */ /* 0x100fe200078e0ac5 */
[----:B------:R-:W-:Y:S02]  /*170b0*/  IABS R67, R67 ;  /* 0x0000004300437213 */ /* 0x000fe40000000000 */
[----:B------:R-:W-:Y:S01]  /*170c0*/  I2FP.F32.S32 R66, R3 ;  /* 0x0000000300427245 */ /* 0x000fe20000201400 */
[----:B------:R-:W-:Y:S01]  /*170d0*/  IMAD.IADD R3, R239, 0x1, -R197 ;  /* 0x00000001ef037824 */ /* 0x000fe200078e0ac5 */
[----:B------:R-:W-:Y:S03]  /*170e0*/  IABS R14, R14 ;  /* 0x0000000e000e7213 */ /* 0x000fe60000000000 */
[----:B------:R-:W2:Y:S01]  /*170f0*/  MUFU.EX2 R168, R168 ;  /* 0x000000a800a87308 */ /* 0x000ea20000000800 */
[----:B------:R-:W-:Y:S01]  /*17100*/  I2FP.F32.S32 R67, R67 ;  /* 0x0000004300437245 */ /* 0x000fe20000201400 */
[----:B------:R-:W-:Y:S01]  /*17110*/  FFMA.FTZ R87, R66, -UR6, R87 ;  /* 0x8000000642577c23 */ /* 0x000fe20008010057 */
[----:B------:R-:W-:Y:S01]  /*17120*/  I2FP.F32.S32 R14, R14 ;  /* 0x0000000e000e7245 */ /* 0x000fe20000201400 */
[----:B------:R-:W-:Y:S01]  /*17130*/  FFMA.FTZ R66, R4, UR4, -R169 ;  /* 0x0000000404427c23 */ /* 0x000fe200080108a9 */
[----:B------:R-:W-:Y:S01]  /*17140*/  IABS R65, R65 ;  /* 0x0000004100417213 */ /* 0x000fe20000000000 */
[----:B------:R-:W-:Y:S01]  /*17150*/  FFMA.FTZ R84, R67, -UR6, R84 ;  /* 0x8000000643547c23 */ /* 0x000fe20008010054 */
[----:B------:R-:W-:Y:S03]  /*17160*/  IABS R3, R3 ;  /* 0x0000000300037213 */ /* 0x000fe60000000000 */
[----:B------:R-:W-:Y:S01]  /*17170*/  MUFU.EX2 R126, R126 ;  /* 0x0000007e007e7308 */ /* 0x000fe20000000800 */
[----:B------:R-:W-:Y:S01]  /*17180*/  FFMA.FTZ R103, R14, -UR6, R103 ;  /* 0x800000060e677c23 */ /* 0x000fe20008010067 */
[----:B------:R-:W-:Y:S01]  /*17190*/  I2FP.F32.S32 R65, R65 ;  /* 0x0000004100417245 */ /* 0x000fe20000201400 */
[----:B------:R-:W-:Y:S01]  /*171a0*/  IMAD.IADD R14, R239, 0x1, -R252 ;  /* 0x00000001ef0e7824 */ /* 0x000fe200078e0afc */
[----:B------:R-:W-:Y:S02]  /*171b0*/  FSEL R84, R84, -INF , !P3 ;  /* 0xff80000054547808 */ /* 0x000fe40005800000 */
[----:B------:R-:W-:Y:S01]  /*171c0*/  ISETP.GT.AND P3, PT, R248, R193, PT ;  /* 0x000000c1f800720c */ /* 0x000fe20003f64270 */
[----:B------:R-:W-:Y:S03]  /*171d0*/  FFMA.FTZ R96, R65, -UR6, R96 ;  /* 0x8000000641607c23 */ /* 0x000fe60008010060 */
[----:B------:R-:W3:Y:S01]  /*171e0*/  MUFU.EX2 R121, R121 ;  /* 0x0000007900797308 */ /* 0x000ee20000000800 */
[--C-:B------:R-:W-:Y:S01]  /*171f0*/  IMAD.IADD R65, R230, 0x1, -R105.reuse ;  /* 0x00000001e6417824 */ /* 0x100fe200078e0a69 */
[----:B------:R-:W-:Y:S02]  /*17200*/  FSEL R87, R87, -INF , !P3 ;  /* 0xff80000057577808 */ /* 0x000fe40005800000 */
[----:B------:R-:W-:Y:S02]  /*17210*/  I2FP.F32.S32 R3, R3 ;  /* 0x0000000300037245 */ /* 0x000fe40000201400 */
[----:B------:R-:W-:Y:S04]  /*17220*/  ISETP.GE.AND P3, PT, R205, R229, PT ;  /* 0x000000e5cd00720c */ /* 0x000fe80003f66270 */
[----:B------:R-:W-:Y:S01]  /*17230*/  MUFU.EX2 R122, R122 ;  /* 0x0000007a007a7308 */ /* 0x000fe20000000800 */
[----:B------:R-:W-:Y:S01]  /*17240*/  FSEL R205, R82, -INF , !P6 ;  /* 0xff80000052cd7808 */ /* 0x000fe20007000000 */
[----:B------:R-:W-:Y:S01]  /*17250*/  FFMA.FTZ R82, R63, UR4, -R210 ;  /* 0x000000043f527c23 */ /* 0x000fe200080108d2 */
[-C--:B------:R-:W-:Y:S01]  /*17260*/  ISETP.GE.AND P6, PT, R203, R228.reuse, PT ;  /* 0x000000e4cb00720c */ /* 0x080fe20003fc6270 */
[----:B------:R-:W-:Y:S01]  /*17270*/  FFMA.FTZ R98, R3, -UR6, R98 ;  /* 0x8000000603627c23 */ /* 0x000fe20008010062 */
[----:B------:R-:W-:Y:S02]  /*17280*/  IMAD.IADD R3, R239, 0x1, -R105 ;  /* 0x00000001ef037824 */ /* 0x000fe400078e0a69 */
[--C-:B------:R-:W-:Y:S01]  /*17290*/  FFMA.FTZ R105, R183, UR4, -R210.reuse ;  /* 0x00000004b7697c23 */ /* 0x100fe200080108d2 */
[----:B------:R-:W-:Y:S02]  /*172a0*/  FSEL R195, R86, -INF , !P6 ;  /* 0xff80000056c37808 */ /* 0x000fe40007000000 */
[----:B------:R-:W-:Y:S01]  /*172b0*/  MUFU.EX2 R110, R110 ;  /* 0x0000006e006e7308 */ /* 0x000fe20000000800 */
[--C-:B------:R-:W-:Y:S01]  /*172c0*/  FFMA.FTZ R86, R58, UR4, -R169.reuse ;  /* 0x000000043a567c23 */ /* 0x100fe200080108a9 */
[----:B------:R-:W-:Y:S02]  /*172d0*/  IABS R3, R3 ;  /* 0x0000000300037213 */ /* 0x000fe40000000000 */
[----:B------:R-:W-:Y:S01]  /*172e0*/  FSEL R207, R81, -INF , !P3 ;  /* 0xff80000051cf7808 */ /* 0x000fe20005800000 */
[----:B------:R-:W-:Y:S01]  /*172f0*/  FFMA.FTZ R81, R73, UR4, -R210 ;  /* 0x0000000449517c23 */ /* 0x000fe200080108d2 */
[----:B------:R-:W-:Y:S01]  /*17300*/  I2FP.F32.S32 R3, R3 ;  /* 0x0000000300037245 */ /* 0x000fe20000201400 */
[--C-:B------:R-:W-:Y:S03]  /*17310*/  FFMA.FTZ R73, R32, UR4, -R169.reuse ;  /* 0x0000000420497c23 */ /* 0x100fe600080108a9 */
[----:B------:R-:W-:Y:S01]  /*17320*/  MUFU.EX2 R107, R107 ;  /* 0x0000006b006b7308 */ /* 0x000fe20000000800 */
[----:B-1----:R-:W-:Y:S01]  /*17330*/  F2FP.F16.F32.PACK_AB R32, R125, R127 ;  /* 0x0000007f7d20723e */ /* 0x002fe200000000ff */
[----:B------:R-:W-:Y:S01]  /*17340*/  FFMA.FTZ R102, R3, -UR6, R102 ;  /* 0x8000000603667c23 */ /* 0x000fe20008010066 */
[----:B------:R-:W-:Y:S01]  /*17350*/  VIADD R3, R230, -UR5 ;  /* 0x80000005e6037c36 */ /* 0x000fe20008000000 */
[-C--:B------:R-:W-:Y:S02]  /*17360*/  ISETP.GE.AND P3, PT, R203, R229.reuse, PT ;  /* 0x000000e5cb00720c */ /* 0x080fe40003f66270 */
[----:B------:R-:W-:Y:S04]  /*17370*/  FSEL R203, R83, -INF , !P2 ;  /* 0xff80000053cb7808 */ /* 0x000fe80005000000 */
[----:B------:R-:W-:Y:S01]  /*17380*/  MUFU.EX2 R105, R105 ;  /* 0x0000006900697308 */ /* 0x000fe20000000800 */
[----:B------:R-:W-:Y:S02]  /*17390*/  ISETP.GE.AND P2, PT, R193, R229, PT ;  /* 0x000000e5c100720c */ /* 0x000fe40003f46270 */
[----:B------:R-:W-:Y:S02]  /*173a0*/  IABS R65, R65 ;  /* 0x0000004100417213 */ /* 0x000fe40000000000 */
[----:B------:R-:W-:Y:S01]  /*173b0*/  FSEL R199, R85, -INF , !P2 ;  /* 0xff80000055c77808 */ /* 0x000fe20005000000 */
[--C-:B------:R-:W-:Y:S01]  /*173c0*/  FFMA.FTZ R85, R50, UR4, -R169.reuse ;  /* 0x0000000432557c23 */ /* 0x100fe200080108a9 */
[----:B------:R-:W-:Y:S03]  /*173d0*/  I2FP.F32.S32 R65, R65 ;  /* 0x0000004100417245 */ /* 0x000fe60000201400 */
[----:B------:R-:W-:Y:S01]  /*173e0*/  MUFU.EX2 R93, R93 ;  /* 0x0000005d005d7308 */ /* 0x000fe20000000800 */
[----:B------:R-:W-:Y:S01]  /*173f0*/  FSEL R201, R84, -INF , !P3 ;  /* 0xff80000054c97808 */ /* 0x000fe20005800000 */
[--C-:B------:R-:W-:Y:S01]  /*17400*/  FFMA.FTZ R84, R46, UR4, -R169.reuse ;  /* 0x000000042e547c23 */ /* 0x100fe200080108a9 */
[----:B------:R-:W-:Y:S01]  /*17410*/  ISETP.GE.AND P3, PT, R193, R228, PT ;  /* 0x000000e4c100720c */ /* 0x000fe20003f66270 */
[----:B------:R-:W-:Y:S01]  /*17420*/  FFMA.FTZ R100, R65, -UR6, R100 ;  /* 0x8000000641647c23 */ /* 0x000fe20008010064 */
[C---:B------:R-:W-:Y:S02]  /*17430*/  ISETP.GT.AND P6, PT, R250.reuse, R88, PT ;  /* 0x00000058fa00720c */ /* 0x040fe40003fc4270 */
[----:B------:R-:W-:Y:S03]  /*17440*/  FSEL R193, R87, -INF , !P3 ;  /* 0xff80000057c17808 */ /* 0x000fe60005800000 */
[----:B------:R-:W-:Y:S01]  /*17450*/  MUFU.EX2 R92, R92 ;  /* 0x0000005c005c7308 */ /* 0x000fe20000000800 */
[----:B------:R-:W-:Y:S01]  /*17460*/  ISETP.GT.AND P3, PT, R250, R89, PT ;  /* 0x00000059fa00720c */ /* 0x000fe20003f64270 */
[--C-:B------:R-:W-:Y:S01]  /*17470*/  FFMA.FTZ R87, R33, UR4, -R210.reuse ;  /* 0x0000000421577c23 */ /* 0x100fe200080108d2 */
[----:B--2---:R-:W-:Y:S02]  /*17480*/  F2FP.F16.F32.PACK_AB R33, R168, R170 ;  /* 0x000000aaa821723e */ /* 0x004fe400000000ff */
[----:B------:R-:W-:Y:S02]  /*17490*/  FSEL R100, R100, -INF , !P3 ;  /* 0xff80000064647808 */ /* 0x000fe40005800000 */
[C---:B------:R-:W-:Y:S03]  /*174a0*/  ISETP.GT.AND P3, PT, R248.reuse, R79, PT ;  /* 0x0000004ff800720c */ /* 0x040fe60003f64270 */
[----:B------:R-:W-:Y:S01]  /*174b0*/  MUFU.EX2 R90, R90 ;  /* 0x0000005a005a7308 */ /* 0x000fe20000000800 */
[----:B------:R-:W-:Y:S02]  /*174c0*/  FSEL R97, R97, -INF , !P6 ;  /* 0xff80000061617808 */ /* 0x000fe40007000000 */
[----:B------:R-:W-:Y:S02]  /*174d0*/  FSEL R103, R103, -INF , !P3 ;  /* 0xff80000067677808 */ /* 0x000fe40005800000 */
[----:B------:R-:W-:Y:S02]  /*174e0*/  ISETP.GT.AND P6, PT, R248, R88, PT ;  /* 0x00000058f800720c */ /* 0x000fe40003fc4270 */
[-C--:B------:R-:W-:Y:S03]  /*174f0*/  ISETP.GE.AND P3, PT, R88, R229.reuse, PT ;  /* 0x000000e55800720c */ /* 0x080fe60003f66270 */
[----:B------:R-:W-:Y:S01]  /*17500*/  MUFU.EX2 R86, R86 ;  /* 0x0000005600567308 */ /* 0x000fe20000000800 */
[----:B------:R-:W-:Y:S02]  /*17510*/  ISETP.GT.AND P2, PT, R250, R78, PT ;  /* 0x0000004efa00720c */ /* 0x000fe40003f44270 */
[----:B------:R-:W-:Y:S01]  /*17520*/  FSEL R191, R97, -INF , !P3 ;  /* 0xff80000061bf7808 */ /* 0x000fe20005800000 */
[----:B------:R-:W-:Y:S01]  /*17530*/  FFMA.FTZ R97, R36, UR4, -R169 ;  /* 0x0000000424617c23 */ /* 0x000fe200080108a9 */
[----:B------:R-:W-:Y:S02]  /*17540*/  ISETP.GE.AND P3, PT, R89, R229, PT ;  /* 0x000000e55900720c */ /* 0x000fe40003f66270 */
[----:B------:R-:W-:Y:S03]  /*17550*/  FSEL R96, R96, -INF , !P2 ;  /* 0xff80000060607808 */ /* 0x000fe60005000000 */
[----:B------:R-:W-:Y:S01]  /*17560*/  MUFU.EX2 R81, R81 ;  /* 0x0000005100517308 */ /* 0x000fe20000000800 */
[----:B------:R-:W-:Y:S01]  /*17570*/  FSEL R183, R100, -INF , !P3 ;  /* 0xff80000064b77808 */ /* 0x000fe20005800000 */
[----:B------:R-:W-:Y:S01]  /*17580*/  FFMA.FTZ R100, R57, UR4, -R210 ;  /* 0x0000000439647c23 */ /* 0x000fe200080108d2 */
[----:B------:R-:W-:Y:S02]  /*17590*/  ISETP.GE.AND P3, PT, R79, R228, PT ;  /* 0x000000e44f00720c */ /* 0x000fe40003f66270 */
[C---:B------:R-:W-:Y:S02]  /*175a0*/  ISETP.GT.AND P2, PT, R248.reuse, R78, PT ;  /* 0x0000004ef800720c */ /* 0x040fe40003f44270 */
[----:B------:R-:W-:Y:S03]  /*175b0*/  FSEL R179, R103, -INF , !P3 ;  /* 0xff80000067b37808 */ /* 0x000fe60005800000 */
[----:B------:R-:W-:Y:S01]  /*175c0*/  MUFU.EX2 R97, R97 ;  /* 0x0000006100617308 */ /* 0x000fe20000000800 */
[----:B------:R-:W-:Y:S02]  /*175d0*/  ISETP.GT.AND P3, PT, R248, R176, PT ;  /* 0x000000b0f800720c */ /* 0x000fe40003f64270 */
[----:B------:R-:W-:Y:S02]  /*175e0*/  FSEL R98, R98, -INF , !P2 ;  /* 0xff80000062627808 */ /* 0x000fe40005000000 */
[----:B------:R-:W-:Y:S02]  /*175f0*/  ISETP.GT.AND P2, PT, R3, R79, PT ;  /* 0x0000004f0300720c */ /* 0x000fe40003f44270 */
[----:B------:R-:W-:Y:S03]  /*17600*/  IABS R14, R14 ;  /* 0x0000000e000e7213 */ /* 0x000fe60000000000 */
[----:B------:R-:W-:Y:S01]  /*17610*/  MUFU.EX2 R82, R82 ;  /* 0x0000005200527308 */ /* 0x000fe20000000800 */
[----:B------:R-:W-:Y:S02]  /*17620*/  IABS R16, R16 ;  /* 0x0000001000107213 */ /* 0x000fe40000000000 */
[----:B------:R-:W-:Y:S02]  /*17630*/  I2FP.F32.S32 R14, R14 ;  /* 0x0000000e000e7245 */ /* 0x000fe40000201400 */
[----:B------:R-:W-:Y:S05]  /*17640*/  I2FP.F32.S32 R16, R16 ;  /* 0x0000001000107245 */ /* 0x000fea0000201400 */
[----:B------:R-:W-:Y:S01]  /*17650*/  MUFU.EX2 R61, R61 ;  /* 0x0000003d003d7308 */ /* 0x000fe20000000800 */
[----:B------:R-:W-:Y:S01]  /*17660*/  FFMA.FTZ R115, R14, -UR6, R115 ;  /* 0x800000060e737c23 */ /* 0x000fe20008010073 */
[----:B------:R-:W-:Y:S02]  /*17670*/  IMAD.IADD R14, R239, 0x1, -R72 ;  /* 0x00000001ef0e7824 */ /* 0x000fe400078e0a48 */
[----:B------:R-:W-:Y:S01]  /*17680*/  FFMA.FTZ R99, R16, -UR6, R99 ;  /* 0x8000000610637c23 */ /* 0x000fe20008010063 */
[----:B------:R-:W-:Y:S02]  /*17690*/  IMAD.IADD R16, R230, 0x1, -R95 ;  /* 0x00000001e6107824 */ /* 0x000fe400078e0a5f */
[----:B------:R-:W-:Y:S01]  /*176a0*/  FFMA.FTZ R95, R189, UR4, -R210 ;  /* 0x00000004bd5f7c23 */ /* 0x000fe200080108d2 */
[----:B------:R-:W-:Y:S02]  /*176b0*/  IABS R14, R14 ;  /* 0x0000000e000e7213 */ /* 0x000fe40000000000 */
[----:B------:R-:W-:Y:S01]  /*176c0*/  MUFU.EX2 R85, R85 ;  /* 0x0000005500557308 */ /* 0x000fe20000000800 */
[----:B------:R-:W-:Y:S01]  /*176d0*/  FSEL R185, R99, -INF , !P6 ;  /* 0xff80000063b97808 */ /* 0x000fe20007000000 */
[----:B------:R-:W-:Y:S01]  /*176e0*/  FFMA.FTZ R99, R38, UR4, -R169 ;  /* 0x0000000426637c23 */ /* 0x000fe200080108a9 */
[----:B------:R-:W-:Y:S02]  /*176f0*/  ISETP.GT.AND P6, PT, R248, R89, PT ;  /* 0x00000059f800720c */ /* 0x000fe40003fc4270 */
[----:B------:R-:W-:Y:S02]  /*17700*/  I2FP.F32.S32 R14, R14 ;  /* 0x0000000e000e7245 */ /* 0x000fe40000201400 */
[----:B------:R-:W-:Y:S03]  /*17710*/  FSEL R102, R102, -INF , !P6 ;  /* 0xff80000066667808 */ /* 0x000fe60007000000 */
[----:B------:R-:W-:Y:S01]  /*17720*/  MUFU.EX2 R95, R95 ;  /* 0x0000005f005f7308 */ /* 0x000fe20000000800 */
[----:B------:R-:W-:Y:S01]  /*17730*/  ISETP.GE.AND P6, PT, R78, R228, PT ;  /* 0x000000e44e00720c */ /* 0x000fe20003fc6270 */
[----:B------:R-:W-:Y:S01]  /*17740*/  FFMA.FTZ R119, R14, -UR6, R119 ;  /* 0x800000060e777c23 */ /* 0x000fe20008010077 */
[----:B------:R-:W-:Y:S01]  /*17750*/  IMAD.IADD R14, R230, 0x1, -R246 ;  /* 0x00000001e60e7824 */ /* 0x000fe200078e0af6 */
[----:B------:R-:W-:Y:S02]  /*17760*/  IABS R16, R16 ;  /* 0x0000001000107213 */ /* 0x000fe40000000000 */
[----:B------:R-:W-:Y:S01]  /*17770*/  FSEL R187, R98, -INF , !P6 ;  /* 0xff80000062bb7808 */ /* 0x000fe20007000000 */
[----:B------:R-:W-:Y:S03]  /*17780*/  FFMA.FTZ R98, R30, UR4, -R169 ;  /* 0x000000041e627c23 */ /* 0x000fe600080108a9 */
[----:B------:R-:W-:Y:S01]  /*17790*/  MUFU.EX2 R99, R99 ;  /* 0x0000006300637308 */ /* 0x000fe20000000800 */
[----:B------:R-:W-:Y:S01]  /*177a0*/  ISETP.GE.AND P6, PT, R89, R228, PT ;  /* 0x000000e45900720c */ /* 0x000fe20003fc6270 */
[----:B------:R-:W-:Y:S01]  /*177b0*/  VIADD R89, R246, 0xfffffff0 ;  /* 0xfffffff0f6597836 */ /* 0x000fe20000000000 */
[----:B------:R-:W-:Y:S02]  /*177c0*/  IABS R14, R14 ;  /* 0x0000000e000e7213 */ /* 0x000fe40000000000 */
[----:B------:R-:W-:Y:S01]  /*177d0*/  FSEL R181, R102, -INF , !P6 ;  /* 0xff80000066b57808 */ /* 0x000fe20007000000 */
[----:B------:R-:W-:Y:S01]  /*177e0*/  IMAD.IADD R65, R239, 0x1, -R89 ;  /* 0x00000001ef417824 */ /* 0x000fe200078e0a59 */
[----:B------:R-:W-:Y:S03]  /*177f0*/  ISETP.GT.AND P6, PT, R3, R56, PT ;  /* 0x000000380300720c */ /* 0x000fe60003fc4270 */
[----:B------:R-:W-:Y:S01]  /*17800*/  MUFU.EX2 R98, R98 ;  /* 0x0000006200627308 */ /* 0x000fe20000000800 */
[----:B------:R-:W-:Y:S01]  /*17810*/  I2FP.F32.S32 R63, R14 ;  /* 0x0000000e003f7245 */ /* 0x000fe20000201400 */
[--C-:B------:R-:W-:Y:S01]  /*17820*/  IMAD.IADD R14, R230, 0x1, -R48.reuse ;  /* 0x00000001e60e7824 */ /* 0x100fe200078e0a30 */
[----:B------:R-:W-:Y:S01]  /*17830*/  I2FP.F32.S32 R16, R16 ;  /* 0x0000001000107245 */ /* 0x000fe20000201400 */
[----:B------:R-:W-:Y:S01]  /*17840*/  IMAD.IADD R48, R239, 0x1, -R48 ;  /* 0x00000001ef307824 */ /* 0x000fe200078e0a30 */
[----:B------:R-:W-:Y:S01]  /*17850*/  IABS R65, R65 ;  /* 0x0000004100417213 */ /* 0x000fe20000000000 */
[----:B------:R-:W-:Y:S01]  /*17860*/  FFMA.FTZ R128, R63, -UR6, R128 ;  /* 0x800000063f807c23 */ /* 0x000fe20008010080 */
[----:B------:R-:W-:Y:S03]  /*17870*/  FMNMX3.FTZ R63, R20, R28, R31, !PT ;  /* 0x0000001c143f7276 */ /* 0x000fe6000781001f */
[----:B------:R-:W-:Y:S01]  /*17880*/  MUFU.EX2 R84, R84 ;  /* 0x0000005400547308 */ /* 0x000fe20000000800 */
[----:B------:R-:W-:Y:S01]  /*17890*/  IABS R48, R48 ;  /* 0x0000003000307213 */ /* 0x000fe20000000000 */
[----:B------:R-:W-:Y:S01]  /*178a0*/  FFMA.FTZ R101, R16, -UR6, R101 ;  /* 0x8000000610657c23 */ /* 0x000fe20008010065 */
[----:B------:R-:W-:Y:S01]  /*178b0*/  I2FP.F32.S32 R65, R65 ;  /* 0x0000004100417245 */ /* 0x000fe20000201400 */
[----:B------:R-:W-:Y:S01]  /*178c0*/  IMAD.IADD R67, R230, 0x1, -R89 ;  /* 0x00000001e6437824 */ /* 0x000fe200078e0a59 */
[----:B------:R-:W-:Y:S01]  /*178d0*/  I2FP.F32.S32 R48, R48 ;  /* 0x0000003000307245 */ /* 0x000fe20000201400 */
[----:B------:R-:W-:Y:S01]  /*178e0*/  IMAD.MOV.U32 R89, RZ, RZ, R94 ;  /* 0x000000ffff597224 */ /* 0x000fe200078e005e */
[----:B------:R-:W-:Y:S03]  /*178f0*/  FSEL R101, R101, -INF , !P2 ;  /* 0xff80000065657808 */ /* 0x000fe60005000000 */
[----:B------:R-:W-:Y:S01]  /*17900*/  MUFU.EX2 R64, R64 ;  /* 0x0000004000407308 */ /* 0x000fe20000000800 */
[----:B------:R-:W-:Y:S01]  /*17910*/  FFMA.FTZ R114, R65, -UR6, R114 ;  /* 0x8000000641727c23 */ /* 0x000fe20008010072 */
[----:B------:R-:W-:Y:S01]  /*17920*/  FFMA.FTZ R131, R48, -UR6, R131 ;  /* 0x8000000630837c23 */ /* 0x000fe20008010083 */
[----:B------:R-:W-:Y:S01]  /*17930*/  IABS R14, R14 ;  /* 0x0000000e000e7213 */ /* 0x000fe20000000000 */
[----:B------:R-:W-:Y:S01]  /*17940*/  FFMA.FTZ R83, R89, UR4, -R210 ;  /* 0x0000000459537c23 */ /* 0x000fe200080108d2 */
[--C-:B------:R-:W-:Y:S01]  /*17950*/  FFMA.FTZ R89, R60, UR4, -R169.reuse ;  /* 0x000000043c597c23 */ /* 0x100fe200080108a9 */
[----:B------:R-:W-:Y:S01]  /*17960*/  FSEL R114, R114, -INF , !P3 ;  /* 0xff80000072727808 */ /* 0x000fe20005800000 */
[----:B------:R-:W-:Y:S03]  /*17970*/  VIADD R60, R214, 0x4020 ;  /* 0x00004020d63c7836 */ /* 0x000fe60000000000 */
[----:B------:R-:W-:Y:S01]  /*17980*/  MUFU.EX2 R80, R80 ;  /* 0x0000005000507308 */ /* 0x000fe20000000800 */
[----:B------:R-:W-:Y:S01]  /*17990*/  ISETP.GT.AND P3, PT, R3, R52, PT ;  /* 0x000000340300720c */ /* 0x000fe20003f64270 */
[----:B------:R-:W-:Y:S01]  /*179a0*/  @P4 VIADD R60, R231, 0xffffffe0 ;  /* 0xffffffe0e73c4836 */ /* 0x000fe20000000000 */
[----:B------:R-:W-:Y:S01]  /*179b0*/  I2FP.F32.S32 R14, R14 ;  /* 0x0000000e000e7245 */ /* 0x000fe20000201400 */
[----:B------:R-:W-:Y:S01]  /*179c0*/  FFMA.FTZ R94, R34, UR4, -R169 ;  /* 0x00000004225e7c23 */ /* 0x000fe200080108a9 */
[----:B------:R-:W-:Y:S01]  /*179d0*/  F2FP.F16.F32.PACK_AB R34, R120, R123 ;  /* 0x0000007b7822723e */ /* 0x000fe200000000ff */
[----:B------:R-:W-:Y:S01]  /*179e0*/  IMAD.IADD R65, R239, 0x1, -R74 ;  /* 0x00000001ef417824 */ /* 0x000fe200078e0a4a */
[----:B------:R-:W-:Y:S03]  /*179f0*/  FMNMX3.FTZ R63, R63, R208, R204, !PT ;  /* 0x000000d03f3f7276 */ /* 0x000fe600078100cc */
[----:B------:R-:W-:Y:S01]  /*17a00*/  MUFU.EX2 R83, R83 ;  /* 0x0000005300537308 */ /* 0x000fe20000000800 */
[----:B------:R-:W-:Y:S01]  /*17a10*/  FFMA.FTZ R129, R14, -UR6, R129 ;  /* 0x800000060e817c23 */ /* 0x000fe20008010081 */
[----:B------:R-:W-:Y:S01]  /*17a20*/  ISETP.GE.AND P2, PT, R78, R229, PT ;  /* 0x000000e54e00720c */ /* 0x000fe20003f46270 */
[----:B------:R-:W-:Y:S01]  /*17a30*/  FFMA.FTZ R78, R47, UR4, -R210 ;  /* 0x000000042f4e7c23 */ /* 0x000fe200080108d2 */
[----:B------:R-:W-:Y:S01]  /*17a40*/  FMNMX3.FTZ R63, R63, R200, R190, !PT ;  /* 0x000000c83f3f7276 */ /* 0x000fe200078100be */
[----:B------:R-:W-:Y:S01]  /*17a50*/  IMAD.IADD R16, R230, 0x1, -R252 ;  /* 0x00000001e6107824 */ /* 0x000fe200078e0afc */
[----:B------:R-:W-:Y:S04]  /*17a60*/  IABS R67, R67 ;  /* 0x0000004300437213 */ /* 0x000fe80000000000 */
[----:B------:R-:W-:Y:S01]  /*17a70*/  MUFU.EX2 R94, R94 ;  /* 0x0000005e005e7308 */ /* 0x000fe20000000800 */
[----:B------:R-:W-:Y:S02]  /*17a80*/  FMNMX3.FTZ R63, R63, R202, R198, !PT ;  /* 0x000000ca3f3f7276 */ /* 0x000fe400078100c6 */
[----:B------:R-:W-:Y:S02]  /*17a90*/  I2FP.F32.S32 R67, R67 ;  /* 0x0000004300437245 */ /* 0x000fe40000201400 */
[----:B------:R-:W-:Y:S02]  /*17aa0*/  IABS R16, R16 ;  /* 0x0000001000107213 */ /* 0x000fe40000000000 */
[----:B------:R-:W-:Y:S03]  /*17ab0*/  FSEL R197, R96, -INF , !P2 ;  /* 0xff80000060c57808 */ /* 0x000fe60005000000 */
[----:B------:R-:W-:Y:S01]  /*17ac0*/  MUFU.EX2 R89, R89 ;  /* 0x0000005900597308 */ /* 0x000fe20000000800 */
[----:B------:R-:W-:Y:S01]  /*17ad0*/  FFMA.FTZ R112, R67, -UR6, R112 ;  /* 0x8000000643707c23 */ /* 0x000fe20008010070 */
[----:B------:R-:W-:Y:S01]  /*17ae0*/  I2FP.F32.S32 R16, R16 ;  /* 0x0000001000107245 */ /* 0x000fe20000201400 */
[--C-:B------:R-:W-:Y:S01]  /*17af0*/  FFMA.FTZ R96, R91, UR4, -R169.reuse ;  /* 0x000000045b607c23 */ /* 0x100fe200080108a9 */
[----:B------:R-:W-:Y:S01]  /*17b00*/  ISETP.GE.AND P2, PT, R88, R228, PT ;  /* 0x000000e45800720c */ /* 0x000fe20003f46270 */
[--C-:B------:R-:W-:Y:S01]  /*17b10*/  FFMA.FTZ R91, R62, UR4, -R169.reuse ;  /* 0x000000043e5b7c23 */ /* 0x100fe200080108a9 */
[----:B------:R-:W-:Y:S01]  /*17b20*/  FFMA.FTZ R62, R40, UR4, -R169 ;  /* 0x00000004283e7c23 */ /* 0x000fe200080108a9 */
[----:B------:R-:W-:Y:S03]  /*17b30*/  FFMA.FTZ R113, R16, -UR6, R113 ;  /* 0x8000000610717c23 */ /* 0x000fe60008010071 */
[----:B------:R-:W-:Y:S01]  /*17b40*/  MUFU.EX2 R73, R73 ;  /* 0x0000004900497308 */ /* 0x000fe20000000800 */
[----:B------:R-:W-:Y:S02]  /*17b50*/  IMAD.IADD R16, R230, 0x1, -R72 ;  /* 0x00000001e6107824 */ /* 0x000fe400078e0a48 */
[--C-:B------:R-:W-:Y:S01]  /*17b60*/  FFMA.FTZ R72, R26, UR4, -R169.reuse ;  /* 0x000000041a487c23 */ /* 0x100fe200080108a9 */
[----:B------:R-:W-:Y:S01]  /*17b70*/  FSEL R185, R185, -INF , !P2 ;  /* 0xff800000b9b97808 */ /* 0x000fe20005000000 */
[----:B------:R-:W-:Y:S01]  /*17b80*/  FFMA.FTZ R88, R75, UR4, -R210 ;  /* 0x000000044b587c23 */ /* 0x000fe200080108d2 */
[----:B------:R-:W-:Y:S01]  /*17b90*/  FSEL R113, R113, -INF , !P6 ;  /* 0xff80000071717808 */ /* 0x000fe20007000000 */
[----:B------:R-:W-:Y:S01]  /*17ba0*/  IMAD.IADD R67, R230, 0x1, -R74 ;  /* 0x00000001e6437824 */ /* 0x000fe200078e0a4a */
[----:B------:R-:W-:Y:S02]  /*17bb0*/  ISETP.GT.AND P6, PT, R3, R54, PT ;  /* 0x000000360300720c */ /* 0x000fe40003fc4270 */
[----:B------:R-:W-:Y:S01]  /*17bc0*/  MUFU.EX2 R96, R96 ;  /* 0x0000006000607308 */ /* 0x000fe20000000800 */
[----:B------:R-:W-:Y:S01]  /*17bd0*/  ISETP.GE.AND P2, PT, R79, R229, PT ;  /* 0x000000e54f00720c */ /* 0x000fe20003f46270 */
[----:B------:R-:W-:Y:S01]  /*17be0*/  FFMA.FTZ R79, R44, UR4, -R169 ;  /* 0x000000042c4f7c23 */ /* 0x000fe200080108a9 */
[--C-:B------:R-:W-:Y:S01]  /*17bf0*/  FFMA.FTZ R74, R35, UR4, -R210.reuse ;  /* 0x00000004234a7c23 */ /* 0x100fe200080108d2 */
[----:B---3--:R-:W-:Y:S01]  /*17c00*/  F2FP.F16.F32.PACK_AB R35, R121, R126 ;  /* 0x0000007e7923723e */ /* 0x008fe200000000ff */
[----:B------:R-:W-:Y:S01]  /*17c10*/  FFMA.FTZ R75, R37, UR4, -R210 ;  /* 0x00000004254b7c23 */ /* 0x000fe200080108d2 */
[----:B------:R-:W-:Y:S04]  /*17c20*/  FSEL R189, R101, -INF , !P2 ;  /* 0xff80000065bd7808 */ /* 0x000fe80005000000 */
[----:B------:R-:W-:Y:S01]  /*17c30*/  MUFU.EX2 R91, R91 ;  /* 0x0000005b005b7308 */ /* 0x000fe20000000800 */
[----:B------:R-:W-:Y:S02]  /*17c40*/  ISETP.GT.AND P2, PT, R3, R176, PT ;  /* 0x000000b00300720c */ /* 0x000fe40003f44270 */
[----:B------:R-:W-:Y:S02]  /*17c50*/  IABS R16, R16 ;  /* 0x0000001000107213 */ /* 0x000fe40000000000 */
[----:B------:R-:W-:Y:S02]  /*17c60*/  FSEL R112, R112, -INF , !P2 ;  /* 0xff80000070707808 */ /* 0x000fe40005000000 */
[C---:B------:R-:W-:Y:S03]  /*17c70*/  ISETP.GT.AND P2, PT, R248.reuse, R56, PT ;  /* 0x00000038f800720c */ /* 0x040fe60003f44270 */
[----:B------:R-:W-:Y:S01]  /*17c80*/  MUFU.EX2 R88, R88 ;  /* 0x0000005800587308 */ /* 0x000fe20000000800 */
[----:B------:R-:W-:Y:S02]  /*17c90*/  I2FP.F32.S32 R16, R16 ;  /* 0x0000001000107245 */ /* 0x000fe40000201400 */
[----:B------:R-:W-:Y:S02]  /*17ca0*/  FSEL R115, R115, -INF , !P2 ;  /* 0xff80000073737808 */ /* 0x000fe40005000000 */
[----:B------:R-:W-:Y:S01]  /*17cb0*/  ISETP.GT.AND P2, PT, R248, R54, PT ;  /* 0x00000036f800720c */ /* 0x000fe20003f44270 */
[----:B------:R-:W-:Y:S01]  /*17cc0*/  FFMA.FTZ R117, R16, -UR6, R117 ;  /* 0x8000000610757c23 */ /* 0x000fe20008010075 */
[----:B------:R-:W-:Y:S03]  /*17cd0*/  FMNMX3.FTZ R16, R165, R7, R5, !PT ;  /* 0x00000007a5107276 */ /* 0x000fe60007810005 */
[----:B------:R-:W-:Y:S01]  /*17ce0*/  MUFU.EX2 R79, R79 ;  /* 0x0000004f004f7308 */ /* 0x000fe20000000800 */
[----:B------:R-:W-:Y:S02]  /*17cf0*/  IABS R65, R65 ;  /* 0x0000004100417213 */ /* 0x000fe40000000000 */
[----:B------:R-:W-:Y:S02]  /*17d00*/  FMNMX3.FTZ R16, R16, R19, R17, !PT ;  /* 0x0000001310107276 */ /* 0x000fe40007810011 */
[----:B------:R-:W-:Y:S02]  /*17d10*/  FSEL R171, R117, -INF , !P3 ;  /* 0xff80000075ab7808 */ /* 0x000fe40005800000 */
[----:B------:R-:W-:Y:S03]  /*17d20*/  ISETP.GE.AND P3, PT, R176, R229, PT ;  /* 0x000000e5b000720c */ /* 0x000fe60003f66270 */
[----:B------:R-:W-:Y:S01]  /*17d30*/  MUFU.EX2 R62, R62 ;  /* 0x0000003e003e7308 */ /* 0x000fe20000000800 */
[----:B------:R-:W-:Y:S02]  /*17d40*/  FMNMX3.FTZ R16, R16, R27, R25, !PT ;  /* 0x0000001b10107276 */ /* 0x000fe40007810019 */
[----:B------:R-:W-:Y:S02]  /*17d50*/  I2FP.F32.S32 R65, R65 ;  /* 0x0000004100417245 */ /* 0x000fe40000201400 */
[----:B------:R-:W-:Y:S05]  /*17d60*/  IABS R67, R67 ;  /* 0x0000004300437213 */ /* 0x000fea0000000000 */
[----:B------:R-:W-:Y:S01]  /*17d70*/  MUFU.EX2 R72, R72 ;  /* 0x0000004800487308 */ /* 0x000fe20000000800 */
[----:B------:R-:W-:Y:S01]  /*17d80*/  I2FP.F32.S32 R67, R67 ;  /* 0x0000004300437245 */ /* 0x000fe20000201400 */
[----:B------:R-:W-:Y:S01]  /*17d90*/  FFMA.FTZ R118, R65, -UR6, R118 ;  /* 0x8000000641767c23 */ /* 0x000fe20008010076 */
[----:B------:R-:W-:Y:S02]  /*17da0*/  FMNMX3.FTZ R65, R16, R29, R242, !PT ;  /* 0x0000001d10417276 */ /* 0x000fe400078100f2 */
[----:B------:R-:W-:Y:S01]  /*17db0*/  FMNMX3.FTZ R16, R63, R188, R184, !PT ;  /* 0x000000bc3f107276 */ /* 0x000fe200078100b8 */
[----:B------:R-:W-:Y:S01]  /*17dc0*/  FFMA.FTZ R63, R53, UR4, -R210 ;  /* 0x00000004353f7c23 */ /* 0x000fe200080108d2 */
[----:B------:R-:W-:Y:S03]  /*17dd0*/  FFMA.FTZ R116, R67, -UR6, R116 ;  /* 0x8000000643747c23 */ /* 0x000fe60008010074 */
[----:B------:R-:W-:Y:S01]  /*17de0*/  MUFU.EX2 R71, R71 ;  /* 0x0000004700477308 */ /* 0x000fe20000000800 */
[----:B------:R-:W-:Y:S01]  /*17df0*/  FMNMX3.FTZ R65, R65, R196, R192, !PT ;  /* 0x000000c441417276 */ /* 0x000fe200078100c0 */
[----:B------:R-:W-:Y:S01]  /*17e00*/  FFMA.FTZ R67, R6, UR4, -R169 ;  /* 0x0000000406437c23 */ /* 0x000fe200080108a9 */
[----:B------:R-:W-:Y:S01]  /*17e10*/  FSEL R117, R118, -INF , !P2 ;  /* 0xff80000076757808 */ /* 0x000fe20005000000 */
[----:B------:R-:W-:Y:S01]  /*17e20*/  FFMA.FTZ R210, R206, UR4, -R210 ;  /* 0x00000004ced27c23 */ /* 0x000fe200080108d2 */
[----:B------:R-:W-:Y:S02]  /*17e30*/  FSEL R116, R116, -INF , !P6 ;  /* 0xff80000074747808 */ /* 0x000fe40007000000 */
[----:B------:R-:W-:Y:S03]  /*17e40*/  ISETP.GT.AND P6, PT, R248, R52, PT ;  /* 0x00000034f800720c */ /* 0x000fe60003fc4270 */
[----:B------:R-:W-:Y:S01]  /*17e50*/  MUFU.EX2 R63, R63 ;  /* 0x0000003f003f7308 */ /* 0x000fe20000000800 */
[----:B------:R-:W-:Y:S02]  /*17e60*/  ISETP.GE.AND P2, PT, R176, R228, PT ;  /* 0x000000e4b000720c */ /* 0x000fe40003f46270 */
[----:B------:R-:W-:Y:S02]  /*17e70*/  FSEL R176, R112, -INF , !P3 ;  /* 0xff80000070b07808 */ /* 0x000fe40005800000 */
[----:B------:R-:W-:Y:S02]  /*17e80*/  FMNMX3.FTZ R65, R65, R186, R251, !PT ;  /* 0x000000ba41417276 */ /* 0x000fe400078100fb */
[----:B------:R-:W-:Y:S03]  /*17e90*/  ISETP.GE.AND P3, PT, R56, R228, PT ;  /* 0x000000e43800720c */ /* 0x000fe60003f66270 */
[----:B------:R-:W-:Y:S01]  /*17ea0*/  MUFU.EX2 R70, R70 ;  /* 0x0000004600467308 */ /* 0x000fe20000000800 */
[----:B------:R-:W-:Y:S02]  /*17eb0*/  FSEL R172, R119, -INF , !P6 ;  /* 0xff80000077ac7808 */ /* 0x000fe40007000000 */
[----:B------:R-:W-:Y:S02]  /*17ec0*/  FMNMX3.FTZ R14, R65, R182, R194, !PT ;  /* 0x000000b6410e7276 */ /* 0x000fe400078100c2 */
[----:B------:R-:W-:Y:S02]  /*17ed0*/  FSEL R119, R114, -INF , !P2 ;  /* 0xff80000072777808 */ /* 0x000fe40005000000 */
[----:B------:R-:W-:Y:S03]  /*17ee0*/  FSEL R118, R115, -INF , !P3 ;  /* 0xff80000073767808 */ /* 0x000fe60005800000 */
[----:B------:R1:W-:Y:S01]  /*17ef0*/  MUFU.EX2 R65, R59 ;  /* 0x0000003b00417308 */ /* 0x0003e20000000800 */
[----:B------:R-:W-:Y:S02]  /*17f00*/  ISETP.GE.AND P2, PT, R54, R228, PT ;  /* 0x000000e43600720c */ /* 0x000fe40003f46270 */
[----:B------:R-:W-:Y:S02]  /*17f10*/  ISETP.GE.AND P3, PT, R52, R229, PT ;  /* 0x000000e53400720c */ /* 0x000fe40003f66270 */
[----:B------:R-:W-:Y:S02]  /*17f20*/  FMNMX3.FTZ R14, R14, R249, R245, !PT ;  /* 0x000000f90e0e7276 */ /* 0x000fe400078100f5 */
[----:B------:R-:W-:Y:S03]  /*17f30*/  FSEL R171, R171, -INF , !P3 ;  /* 0xff800000abab7808 */ /* 0x000fe60005800000 */
[----:B------:R-:W-:Y:S01]  /*17f40*/  MUFU.EX2 R78, R78 ;  /* 0x0000004e004e7308 */ /* 0x000fe20000000800 */
[----:B------:R-:W-:Y:S02]  /*17f50*/  FSEL R117, R117, -INF , !P2 ;  /* 0xff80000075757808 */ /* 0x000fe40005000000 */
[----:B------:R-:W-:Y:S02]  /*17f60*/  FMNMX3.FTZ R16, R16, R247, R243, !PT ;  /* 0x000000f710107276 */ /* 0x000fe400078100f3 */
[C---:B------:R-:W-:Y:S02]  /*17f70*/  ISETP.GT.AND P2, PT, R3.reuse, R49, PT ;  /* 0x000000310300720c */ /* 0x040fe40003f44270 */
[----:B------:R-:W-:Y:S03]  /*17f80*/  ISETP.GT.AND P3, PT, R3, R244, PT ;  /* 0x000000f40300720c */ /* 0x000fe60003f64270 */
[----:B------:R-:W-:Y:S01]  /*17f90*/  MUFU.EX2 R77, R77 ;  /* 0x0000004d004d7308 */ /* 0x000fe20000000800 */
[----:B------:R-:W-:Y:S01]  /*17fa0*/  ISETP.GE.AND P6, PT, R56, R229, PT ;  /* 0x000000e53800720c */ /* 0x000fe20003fc6270 */
[----:B------:R-:W-:Y:S01]  /*17fb0*/  IMAD.IADD R3, R239, 0x1, -R246 ;  /* 0x00000001ef037824 */ /* 0x000fe200078e0af6 */
[----:B------:R-:W-:Y:S01]  /*17fc0*/  FMNMX3.FTZ R14, R14, R241, R211, !PT ;  /* 0x000000f10e0e7276 */ /* 0x000fe200078100d3 */
[----:B-1----:R-:W-:Y:S01]  /*17fd0*/  LDSM.16.MT88.4 R56, [R60+0x400] ;  /* 0x000400003c38783b */ /* 0x002fe20000004200 */
[----:B------:R-:W-:Y:S02]  /*17fe0*/  FMNMX3.FTZ R16, R16, R209, R207, !PT ;  /* 0x000000d110107276 */ /* 0x000fe400078100cf */
[----:B------:R-:W-:Y:S03]  /*17ff0*/  FSEL R173, R113, -INF , !P6 ;  /* 0xff80000071ad7808 */ /* 0x000fe60007000000 */
[----:B------:R-:W-:Y:S01]  /*18000*/  MUFU.EX2 R76, R76 ;  /* 0x0000004c004c7308 */ /* 0x000fe20000000800 */
[----:B------:R-:W-:Y:S02]  /*18010*/  FMNMX3.FTZ R14, R14, R205, R203, !PT ;  /* 0x000000cd0e0e7276 */ /* 0x000fe400078100cb */
[----:B------:R-:W-:Y:S02]  /*18020*/  ISETP.GE.AND P6, PT, R54, R229, PT ;  /* 0x000000e53600720c */ /* 0x000fe40003fc6270 */
[----:B------:R-:W-:Y:S02]  /*18030*/  IABS R3, R3 ;  /* 0x0000000300037213 */ /* 0x000fe40000000000 */
[----:B------:R-:W-:Y:S03]  /*18040*/  FMNMX3.FTZ R16, R16, R201, R199, !PT ;  /* 0x000000c910107276 */ /* 0x000fe600078100c7 */
[----:B------:R-:W-:Y:S01]  /*18050*/  MUFU.EX2 R75, R75 ;  /* 0x0000004b004b7308 */ /* 0x000fe20000000800 */
[----:B------:R-:W-:Y:S02]  /*18060*/  FMNMX3.FTZ R14, R14, R195, R193, !PT ;  /* 0x000000c30e0e7276 */ /* 0x000fe400078100c1 */
[----:B------:R-:W-:Y:S02]  /*18070*/  FSEL R174, R116, -INF , !P6 ;  /* 0xff80000074ae7808 */ /* 0x000fe40007000000 */
[----:B------:R-:W-:Y:S02]  /*18080*/  FSEL R129, R129, -INF , !P2 ;  /* 0xff80000081817808 */ /* 0x000fe40005000000 */
[----:B------:R-:W-:Y:S03]  /*18090*/  I2FP.F32.S32 R3, R3 ;  /* 0x0000000300037245 */ /* 0x000fe60000201400 */
[----:B------:R-:W-:Y:S01]  /*180a0*/  MUFU.EX2 R69, R69 ;  /* 0x0000004500457308 */ /* 0x000fe20000000800 */
[----:B------:R-:W-:Y:S02]  /*180b0*/  ISETP.GE.AND P6, PT, R52, R228, PT ;  /* 0x000000e43400720c */ /* 0x000fe40003fc6270 */
[----:B------:R-:W-:Y:S01]  /*180c0*/  FSEL R128, R128, -INF , !P3 ;  /* 0xff80000080807808 */ /* 0x000fe20005800000 */
[----:B------:R-:W-:Y:S01]  /*180d0*/  FFMA.FTZ R130, R3, -UR6, R130 ;  /* 0x8000000603827c23 */ /* 0x000fe20008010082 */
[----:B------:R-:W-:Y:S01]  /*180e0*/  ISETP.GE.AND P2, PT, R244, R229, PT ;  /* 0x000000e5f400720c */ /* 0x000fe20003f46270 */
[----:B------:R-:W-:Y:S01]  /*180f0*/  LDSM.16.MT88.4 R52, [R214+0x4400] ;  /* 0x00440000d634783b */ /* 0x000fe20000004200 */
[----:B------:R-:W-:Y:S03]  /*18100*/  FMNMX3.FTZ R16, R16, R197, R191, !PT ;  /* 0x000000c510107276 */ /* 0x000fe600078100bf */
[----:B------:R-:W-:Y:S01]  /*18110*/  MUFU.EX2 R68, R68 ;  /* 0x0000004400447308 */ /* 0x000fe20000000800 */
[----:B------:R-:W-:Y:S02]  /*18120*/  FMNMX3.FTZ R14, R14, R187, R185, !PT ;  /* 0x000000bb0e0e7276 */ /* 0x000fe400078100b9 */
[----:B------:R-:W-:Y:S02]  /*18130*/  FSEL R177, R128, -INF , !P2 ;  /* 0xff80000080b17808 */ /* 0x000fe40005000000 */
[----:B------:R-:W-:Y:S02]  /*18140*/  FSEL R172, R172, -INF , !P6 ;  /* 0xff800000acac7808 */ /* 0x000fe40007000000 */
[----:B------:R-:W-:Y:S03]  /*18150*/  FMNMX3.FTZ R16, R16, R183, R189, !PT ;  /* 0x000000b710107276 */ /* 0x000fe600078100bd */
[----:B------:R-:W-:Y:S01]  /*18160*/  MUFU.EX2 R67, R67 ;  /* 0x0000004300437308 */ /* 0x000fe20000000800 */
[----:B------:R-:W-:Y:S02]  /*18170*/  ISETP.GE.AND P2, PT, R49, R229, PT ;  /* 0x000000e53100720c */ /* 0x000fe40003f46270 */
[C---:B------:R-:W-:Y:S02]  /*18180*/  ISETP.GT.AND P6, PT, R248.reuse, R244, PT ;  /* 0x000000f4f800720c */ /* 0x040fe40003fc4270 */
[----:B------:R-:W-:Y:S02]  /*18190*/  ISETP.GT.AND P3, PT, R248, R49, PT ;  /* 0x00000031f800720c */ /* 0x000fe40003f64270 */
[----:B------:R-:W-:Y:S03]  /*181a0*/  FMNMX3.FTZ R14, R14, R181, R179, !PT ;  /* 0x000000b50e0e7276 */ /* 0x000fe600078100b3 */
[----:B------:R-:W-:Y:S01]  /*181b0*/  MUFU.EX2 R66, R66 ;  /* 0x0000004200427308 */ /* 0x000fe20000000800 */
[----:B------:R-:W-:Y:S02]  /*181c0*/  FMNMX3.FTZ R16, R16, R176, R173, !PT ;  /* 0x000000b010107276 */ /* 0x000fe400078100ad */
[----:B------:R-:W-:Y:S02]  /*181d0*/  FSEL R175, R129, -INF , !P2 ;  /* 0xff80000081af7808 */ /* 0x000fe40005000000 */
[----:B------:R-:W-:Y:S02]  /*181e0*/  FSEL R130, R130, -INF , !P6 ;  /* 0xff80000082827808 */ /* 0x000fe40007000000 */
[-C--:B------:R-:W-:Y:S03]  /*181f0*/  ISETP.GE.AND P2, PT, R49, R228.reuse, PT ;  /* 0x000000e43100720c */ /* 0x080fe60003f46270 */
[----:B------:R-:W-:Y:S01]  /*18200*/  MUFU.EX2 R74, R74 ;  /* 0x0000004a004a7308 */ /* 0x000fe20000000800 */
[----:B------:R-:W-:Y:S02]  /*18210*/  FMNMX3.FTZ R14, R14, R119, R118, !PT ;  /* 0x000000770e0e7276 */ /* 0x000fe40007810076 */
[----:B------:R-:W-:Y:S02]  /*18220*/  FSEL R129, R131, -INF , !P3 ;  /* 0xff80000083817808 */ /* 0x000fe40005800000 */
[----:B------:R-:W-:Y:S02]  /*18230*/  ISETP.GE.AND P6, PT, R244, R228, PT ;  /* 0x000000e4f400720c */ /* 0x000fe40003fc6270 */
[----:B------:R-:W-:Y:S03]  /*18240*/  FMNMX3.FTZ R16, R16, R174, R171, !PT ;  /* 0x000000ae10107276 */ /* 0x000fe600078100ab */
[----:B------:R-:W-:Y:S01]  /*18250*/  MUFU.EX2 R87, R87 ;  /* 0x0000005700577308 */ /* 0x000fe20000000800 */
[----:B------:R-:W-:Y:S02]  /*18260*/  FMNMX3.FTZ R14, R14, R117, R172, !PT ;  /* 0x000000750e0e7276 */ /* 0x000fe400078100ac */
[----:B------:R-:W-:Y:S02]  /*18270*/  FSEL R131, R130, -INF , !P6 ;  /* 0xff80000082837808 */ /* 0x000fe40007000000 */
[----:B------:R-:W-:Y:S02]  /*18280*/  FSEL R129, R129, -INF , !P2 ;  /* 0xff80000081817808 */ /* 0x000fe40005000000 */
[----:B------:R-:W-:Y:S03]  /*18290*/  FMNMX3.FTZ R36, R16, R177, R175, !PT ;  /* 0x000000b110247276 */ /* 0x000fe600078100af */
[----:B------:R-:W-:Y:S01]  /*182a0*/  MUFU.EX2 R100, R100 ;  /* 0x0000006400647308 */ /* 0x000fe20000000800 */
[----:B------:R-:W-:Y:S02]  /*182b0*/  FMNMX3.FTZ R3, R14, R131, R129, !PT ;  /* 0x000000830e037276 */ /* 0x000fe40007810081 */
[----:B------:R-:W-:Y:S01]  /*182c0*/  FSEL R6, R2, RZ, P1 ;  /* 0x000000ff02067208 */ /* 0x000fe20000800000 */
[----:B------:R-:W1:Y:S08]  /*182d0*/  SHFL.BFLY PT, R49, R36, 0x2, 0x1f ;  /* 0x0c401f0024317f89 */ /* 0x000e7000000e0000 */
[----:B------:R-:W2:Y:S01]  /*182e0*/  SHFL.BFLY PT, R14, R3, 0x2, 0x1f ;  /* 0x0c401f00030e7f89 */ /* 0x000ea200000e0000 */
[----:B------:R-:W-:Y:S01]  /*182f0*/  FADD.FTZ R6, -R6, R167 ;  /* 0x000000a706067221 */ /* 0x000fe20000010100 */
[----:B------:R-:W-:Y:S06]  /*18300*/  FFMA.FTZ R167, R178, UR4, -R169 ;  /* 0x00000004b2a77c23 */ /* 0x000fec00080108a9 */
[----:B------:R-:W-:Y:S01]  /*18310*/  MUFU.EX2 R167, R167 ;  /* 0x000000a700a77308 */ /* 0x000fe20000000800 */
[----:B-1----:R-:W-:Y:S02]  /*18320*/  FMNMX.FTZ R36, R36, R49, !PT ;  /* 0x0000003124247209 */ /* 0x002fe40007810000 */
[----:B------:R-:W-:Y:S01]  /*18330*/  LDSM.16.MT88.4 R48, [R60] ;  /* 0x000000003c30783b */ /* 0x000fe20000004200 */
[----:B--2---:R-:W-:Y:S07]  /*18340*/  FMNMX.FTZ R3, R3, R14, !PT ;  /* 0x0000000e03037209 */ /* 0x004fee0007810000 */
[----:B------:R-:W1:Y:S08]  /*18350*/  SHFL.BFLY PT, R39, R36, 0x1, 0x1f ;  /* 0x0c201f0024277f89 */ /* 0x000e7000000e0000 */
[----:B------:R-:W2:Y:S01]  /*18360*/  SHFL.BFLY PT, R12, R3, 0x1, 0x1f ;  /* 0x0c201f00030c7f89 */ /* 0x000ea200000e0000 */
[----:B-1----:R-:W-:Y:S02]  /*18370*/  FMNMX.FTZ R36, R36, R39, !PT ;  /* 0x0000002724247209 */ /* 0x002fe40007810000 */
[----:B--2---:R-:W-:Y:S03]  /*18380*/  FMNMX.FTZ R3, R3, R12, !PT ;  /* 0x0000000c03037209 */ /* 0x004fe60007810000 */
[C---:B------:R-:W-:Y:S01]  /*18390*/  FMUL.FTZ R130, R36.reuse, UR4 ;  /* 0x0000000424827c20 */ /* 0x040fe20008410000 */
[----:B------:R-:W-:Y:S02]  /*183a0*/  FSETP.NEU.FTZ.AND P3, PT, R36, -INF , PT ;  /* 0xff8000002400780b */ /* 0x000fe40003f7d000 */
[C---:B------:R-:W-:Y:S01]  /*183b0*/  FSETP.NEU.FTZ.AND P2, PT, R3.reuse, -INF , PT ;  /* 0xff8000000300780b */ /* 0x040fe20003f5d000 */
[C---:B------:R-:W-:Y:S01]  /*183c0*/  FMUL.FTZ R128, R3.reuse, UR4 ;  /* 0x0000000403807c20 */ /* 0x040fe20008410000 */
[----:B------:R-:W-:Y:S02]  /*183d0*/  FSEL R130, R130, RZ, P3 ;  /* 0x000000ff82827208 */ /* 0x000fe40001800000 */
[----:B------:R-:W-:Y:S02]  /*183e0*/  FSEL R4, R3, RZ, P2 ;  /* 0x000000ff03047208 */ /* 0x000fe40001000000 */
[----:B------:R-:W-:Y:S01]  /*183f0*/  FSEL R128, R128, RZ, P2 ;  /* 0x000000ff80807208 */ /* 0x000fe20001000000 */
[--C-:B------:R-:W-:Y:S01]  /*18400*/  FFMA.FTZ R103, R23, UR4, -R130.reuse ;  /* 0x0000000417677c23 */ /* 0x100fe20008010882 */
[--C-:B------:R-:W-:Y:S01]  /*18410*/  FFMA.FTZ R102, R21, UR4, -R130.reuse ;  /* 0x0000000415667c23 */ /* 0x100fe20008010882 */
[----:B------:R-:W-:Y:S01]  /*18420*/  FFMA.FTZ R183, R183, UR4, -R130 ;  /* 0x00000004b7b77c23 */ /* 0x000fe20008010882 */
[----:B------:R-:W1:Y:S01]  /*18430*/  LDSM.16.MT88.4 R20, [R214+0x4000] ;  /* 0x00400000d614783b */ /* 0x000e620000004200 */
[--C-:B------:R-:W-:Y:S01]  /*18440*/  FFMA.FTZ R116, R7, UR4, -R128.reuse ;  /* 0x0000000407747c23 */ /* 0x100fe20008010880 */
[----:B------:R-:W-:Y:S01]  /*18450*/  FSEL R7, R36, RZ, P3 ;  /* 0x000000ff24077208 */ /* 0x000fe20001800000 */
[----:B------:R-:W-:Y:S01]  /*18460*/  MUFU.EX2 R103, R103 ;  /* 0x0000006700677308 */ /* 0x000fe20000000800 */
[----:B------:R-:W-:Y:S01]  /*18470*/  FADD.FTZ R4, -R4, R165 ;  /* 0x000000a504047221 */ /* 0x000fe20000010100 */
[----:B------:R-:W-:Y:S01]  /*18480*/  FFMA.FTZ R101, R19, UR4, -R128 ;  /* 0x0000000413657c23 */ /* 0x000fe20008010880 */
[----:B------:R-:W-:Y:S01]  /*18490*/  FFMA.FTZ R115, R11, UR4, -R130 ;  /* 0x000000040b737c23 */ /* 0x000fe20008010882 */
[----:B------:R-:W-:Y:S01]  /*184a0*/  FADD.FTZ R7, -R7, R166 ;  /* 0x000000a607077221 */ /* 0x000fe20000010100 */
[----:B------:R-:W-:Y:S01]  /*184b0*/  FFMA.FTZ R112, R17, UR4, -R128 ;  /* 0x0000000411707c23 */ /* 0x000fe20008010880 */
[----:B------:R-:W-:Y:S01]  /*184c0*/  FFMA.FTZ R114, R9, UR4, -R130 ;  /* 0x0000000409727c23 */ /* 0x000fe20008010882 */
[--C-:B------:R-:W-:Y:S03]  /*184d0*/  FFMA.FTZ R113, R5, UR4, -R128.reuse ;  /* 0x0000000405717c23 */ /* 0x100fe60008010880 */
[----:B------:R-:W-:Y:S01]  /*184e0*/  MUFU.EX2 R116, R116 ;  /* 0x0000007400747308 */ /* 0x000fe20000000800 */
[----:B------:R-:W-:Y:S01]  /*184f0*/  FMUL.FTZ R8, R7, UR4 ;  /* 0x0000000407087c20 */ /* 0x000fe20008410000 */
[----:B------:R-:W-:Y:S01]  /*18500*/  FMUL.FTZ R5, R6, UR4 ;  /* 0x0000000406057c20 */ /* 0x000fe20008410000 */
[----:B------:R-:W-:Y:S01]  /*18510*/  FSEL R7, R0, RZ, P0 ;  /* 0x000000ff00077208 */ /* 0x000fe20000000000 */
[----:B------:R-:W-:Y:S01]  /*18520*/  FMUL.FTZ R6, R4, UR4 ;  /* 0x0000000404067c20 */ /* 0x000fe20008410000 */
[--C-:B------:R-:W-:Y:S01]  /*18530*/  FFMA.FTZ R30, R25, UR4, -R128.reuse ;  /* 0x00000004191e7c23 */ /* 0x100fe20008010880 */
[----:B------:R-:W-:Y:S01]  /*18540*/  FFMA.FTZ R181, R181, UR4, -R128 ;  /* 0x00000004b5b57c23 */ /* 0x000fe20008010880 */
[--C-:B------:R-:W-:Y:S03]  /*18550*/  FFMA.FTZ R176, R176, UR4, -R130.reuse ;  /* 0x00000004b0b07c23 */ /* 0x100fe60008010882 */
[----:B------:R-:W-:Y:S01]  /*18560*/  MUFU.EX2 R115, R115 ;  /* 0x0000007300737308 */ /* 0x000fe20000000800 */
[----:B------:R-:W-:Y:S01]  /*18570*/  FFMA.FTZ R173, R173, UR4, -R130 ;  /* 0x00000004adad7c23 */ /* 0x000fe20008010882 */
[----:B------:R-:W-:Y:S01]  /*18580*/  FFMA.FTZ R119, R119, UR4, -R128 ;  /* 0x0000000477777c23 */ /* 0x000fe20008010880 */
[----:B------:R-:W-:Y:S01]  /*18590*/  FADD.FTZ R7, -R7, R164 ;  /* 0x000000a407077221 */ /* 0x000fe20000010100 */
[--C-:B------:R-:W-:Y:S01]  /*185a0*/  FFMA.FTZ R164, R180, UR4, -R169.reuse ;  /* 0x00000004b4a47c23 */ /* 0x100fe200080108a9 */
[----:B------:R-:W-:Y:S01]  /*185b0*/  FFMA.FTZ R169, R41, UR4, -R169 ;  /* 0x0000000429a97c23 */ /* 0x000fe200080108a9 */
[--C-:B------:R-:W-:Y:S01]  /*185c0*/  FFMA.FTZ R41, R118, UR4, -R128.reuse ;  /* 0x0000000476297c23 */ /* 0x100fe20008010880 */
[----:B------:R-:W-:Y:S03]  /*185d0*/  FFMA.FTZ R118, R117, UR4, -R128 ;  /* 0x0000000475767c23 */ /* 0x000fe60008010880 */
[----:B------:R-:W2:Y:S01]  /*185e0*/  MUFU.EX2 R114, R114 ;  /* 0x0000007200727308 */ /* 0x000ea20000000800 */
[----:B------:R-:W-:Y:S01]  /*185f0*/  FMUL.FTZ R9, R7, UR4 ;  /* 0x0000000407097c20 */ /* 0x000fe20008410000 */
[----:B------:R-:W-:Y:S01]  /*18600*/  FFMA.FTZ R166, R207, UR4, -R130 ;  /* 0x00000004cfa67c23 */ /* 0x000fe20008010882 */
[--C-:B------:R-:W-:Y:S01]  /*18610*/  FFMA.FTZ R180, R205, UR4, -R128.reuse ;  /* 0x00000004cdb47c23 */ /* 0x100fe20008010880 */
[----:B------:R-:W-:Y:S01]  /*18620*/  FFMA.FTZ R203, R203, UR4, -R128 ;  /* 0x00000004cbcb7c23 */ /* 0x000fe20008010880 */
[--C-:B------:R-:W-:Y:S01]  /*18630*/  FFMA.FTZ R178, R201, UR4, -R130.reuse ;  /* 0x00000004c9b27c23 */ /* 0x100fe20008010882 */
[----:B------:R-:W-:Y:S01]  /*18640*/  FFMA.FTZ R199, R199, UR4, -R130 ;  /* 0x00000004c7c77c23 */ /* 0x000fe20008010882 */
[----:B------:R-:W-:Y:S03]  /*18650*/  FFMA.FTZ R193, R193, UR4, -R128 ;  /* 0x00000004c1c17c23 */ /* 0x000fe60008010880 */
[----:B------:R-:W3:Y:S01]  /*18660*/  MUFU.EX2 R113, R113 ;  /* 0x0000007100717308 */ /* 0x000ee20000000800 */
[----:B------:R-:W-:Y:S01]  /*18670*/  FFMA.FTZ R191, R191, UR4, -R130 ;  /* 0x00000004bfbf7c23 */ /* 0x000fe20008010882 */
[----:B------:R-:W-:Y:S01]  /*18680*/  FFMA.FTZ R185, R185, UR4, -R128 ;  /* 0x00000004b9b97c23 */ /* 0x000fe20008010880 */
[--C-:B------:R-:W-:Y:S01]  /*18690*/  FFMA.FTZ R171, R171, UR4, -R130.reuse ;  /* 0x00000004abab7c23 */ /* 0x100fe20008010882 */
[----:B------:R-:W-:Y:S01]  /*186a0*/  FFMA.FTZ R177, R177, UR4, -R130 ;  /* 0x00000004b1b17c23 */ /* 0x000fe20008010882 */
[--C-:B------:R-:W-:Y:S01]  /*186b0*/  FFMA.FTZ R172, R172, UR4, -R128.reuse ;  /* 0x00000004acac7c23 */ /* 0x100fe20008010880 */
[----:B------:R-:W-:Y:S04]  /*186c0*/  FFMA.FTZ R131, R131, UR4, -R128 ;  /* 0x0000000483837c23 */ /* 0x000fe80008010880 */
[----:B------:R-:W4:Y:S01]  /*186d0*/  MUFU.EX2 R102, R102 ;  /* 0x0000006600667308 */ /* 0x000f220000000800 */
[----:B--2---:R-:W-:Y:S09]  /*186e0*/  F2FP.F16.F32.PACK_AB R44, R114, R115 ;  /* 0x00000073722c723e */ /* 0x004ff200000000ff */
[----:B------:R-:W-:Y:S01]  /*186f0*/  MUFU.EX2 R101, R101 ;  /* 0x0000006500657308 */ /* 0x000fe20000000800 */
[----:B---3--:R-:W-:Y:S09]  /*18700*/  F2FP.F16.F32.PACK_AB R45, R113, R116 ;  /* 0x00000074712d723e */ /* 0x008ff200000000ff */
[----:B------:R-:W2:Y:S01]  /*18710*/  MUFU.EX2 R112, R112 ;  /* 0x0000007000707308 */ /* 0x000ea20000000800 */
[----:B----4-:R-:W-:Y:S09]  /*18720*/  F2FP.F16.F32.PACK_AB R46, R102, R103 ;  /* 0x00000067662e723e */ /* 0x010ff200000000ff */
[----:B------:R-:W3:Y:S10]  /*18730*/  MUFU.EX2 R38, R5 ;  /* 0x0000000500267308 */ /* 0x000ef40000000800 */
[----:B------:R-:W4:Y:S01]  /*18740*/  MUFU.EX2 R39, R6 ;  /* 0x0000000600277308 */ /* 0x000f220000000800 */
[----:B--2---:R-:W-:Y:S09]  /*18750*/  F2FP.F16.F32.PACK_AB R47, R112, R101 ;  /* 0x00000065702f723e */ /* 0x004ff200000000ff */
[----:B------:R-:W2:Y:S01]  /*18760*/  MUFU.EX2 R40, R8 ;  /* 0x0000000800287308 */ /* 0x000ea20000000800 */
[C---:B---3--:R-:W-:Y:S01]  /*18770*/  FMUL.FTZ R12, R38.reuse, R152 ;  /* 0x00000098260c7220 */ /* 0x048fe20000410000 */
[C---:B------:R-:W-:Y:S01]  /*18780*/  FMUL.FTZ R24, R38.reuse, R140 ;  /* 0x0000008c26187220 */ /* 0x040fe20000410000 */
[C---:B------:R-:W-:Y:S01]  /*18790*/  FMUL.FTZ R25, R38.reuse, R141 ;  /* 0x0000008d26197220 */ /* 0x040fe20000410000 */
[----:B------:R-:W-:Y:S01]  /*187a0*/  FFMA.FTZ R127, R38, R233, R127 ;  /* 0x000000e9267f7223 */ /* 0x000fe2000001007f */
[--C-:B------:R-:W-:Y:S01]  /*187b0*/  FFMA.FTZ R141, R28, UR4, -R130.reuse ;  /* 0x000000041c8d7c23 */ /* 0x100fe20008010882 */
[----:B------:R-:W-:Y:S01]  /*187c0*/  FMUL.FTZ R28, R38, R136 ;  /* 0x00000088261c7220 */ /* 0x000fe20000410000 */
[----:B------:R-:W-:Y:S03]  /*187d0*/  FFMA.FTZ R140, R31, UR4, -R130 ;  /* 0x000000041f8c7c23 */ /* 0x000fe60008010882 */
[----:B------:R3:W5:Y:S01]  /*187e0*/  MUFU.EX2 R37, R9 ;  /* 0x0000000900257308 */ /* 0x0007620000000800 */
[C---:B----4-:R-:W-:Y:S01]  /*187f0*/  FMUL.FTZ R6, R39.reuse, R162 ;  /* 0x000000a227067220 */ /* 0x050fe20000410000 */
[C---:B------:R-:W-:Y:S01]  /*18800*/  FMUL.FTZ R7, R39.reuse, R163 ;  /* 0x000000a327077220 */ /* 0x040fe20000410000 */
[C---:B------:R-:W-:Y:S01]  /*18810*/  FMUL.FTZ R19, R39.reuse, R151 ;  /* 0x0000009727137220 */ /* 0x040fe20000410000 */
[----:B------:R-:W-:Y:S01]  /*18820*/  FMUL.FTZ R18, R39, R150 ;  /* 0x0000009627127220 */ /* 0x000fe20000410000 */
[----:B------:R-:W-:Y:S01]  /*18830*/  FFMA.FTZ R150, R179, UR4, -R128 ;  /* 0x00000004b3967c23 */ /* 0x000fe20008010880 */
[----:B------:R-:W-:Y:S01]  /*18840*/  FFMA.FTZ R116, R39, R234, R116 ;  /* 0x000000ea27747223 */ /* 0x000fe20000010074 */
[----:B------:R-:W-:Y:S03]  /*18850*/  FFMA.FTZ R136, R242, UR4, -R128 ;  /* 0x00000004f2887c23 */ /* 0x000fe60008010880 */
[----:B------:R-:W-:Y:S01]  /*18860*/  MUFU.EX2 R183, R183 ;  /* 0x000000b700b77308 */ /* 0x000fe20000000800 */
[C---:B--2---:R-:W-:Y:S01]  /*18870*/  FMUL.FTZ R4, R40.reuse, R160 ;  /* 0x000000a028047220 */ /* 0x044fe20000410000 */
[C---:B------:R-:W-:Y:S01]  /*18880*/  FMUL.FTZ R5, R40.reuse, R161 ;  /* 0x000000a128057220 */ /* 0x040fe20000410000 */
[----:B------:R-:W-:Y:S01]  /*18890*/  FMUL.FTZ R16, R40, R148 ;  /* 0x0000009428107220 */ /* 0x000fe20000410000 */
[----:B------:R-:W-:Y:S01]  /*188a0*/  FFMA.FTZ R148, R174, UR4, -R130 ;  /* 0x00000004ae947c23 */ /* 0x000fe20008010882 */
[----:B------:R-:W-:Y:S01]  /*188b0*/  FMUL.FTZ R8, R38, R156 ;  /* 0x0000009c26087220 */ /* 0x000fe20000410000 */
[----:B------:R-:W-:Y:S01]  /*188c0*/  FMUL.FTZ R17, R40, R149 ;  /* 0x0000009528117220 */ /* 0x000fe20000410000 */
[----:B------:R-:W-:Y:S03]  /*188d0*/  FFMA.FTZ R149, R27, UR4, -R128 ;  /* 0x000000041b957c23 */ /* 0x000fe60008010880 */
[----:B------:R-:W-:Y:S01]  /*188e0*/  MUFU.EX2 R174, R150 ;  /* 0x0000009600ae7308 */ /* 0x000fe20000000800 */
[-C--:B-1----:R-:W-:Y:S05]  /*188f0*/  HMMA.16816.F32 R4, R44, R20.reuse, R4 ;  /* 0x000000142c04723c */ /* 0x082fea0000001804 */
[----:B---3--:R-:W-:Y:S01]  /*18900*/  FMUL.FTZ R9, R38, R157 ;  /* 0x0000009d26097220 */ /* 0x008fe20000410000 */
[C---:B-----5:R-:W-:Y:S01]  /*18910*/  FMUL.FTZ R10, R37.reuse, R158 ;  /* 0x0000009e250a7220 */ /* 0x060fe20000410000 */
[C---:B------:R-:W-:Y:S02]  /*18920*/  FMUL.FTZ R11, R37.reuse, R159 ;  /* 0x0000009f250b7220 */ /* 0x040fe40000410000 */
[----:B------:R-:W-:Y:S01]  /*18930*/  MUFU.EX2 R149, R149 ;  /* 0x0000009500957308 */ /* 0x000fe20000000800 */
[C---:B------:R-:W-:Y:S01]  /*18940*/  FMUL.FTZ R14, R37.reuse, R154 ;  /* 0x0000009a250e7220 */ /* 0x040fe20000410000 */
[C---:B------:R-:W-:Y:S01]  /*18950*/  FMUL.FTZ R26, R37.reuse, R142 ;  /* 0x0000008e251a7220 */ /* 0x040fe20000410000 */
[C---:B------:R-:W-:Y:S01]  /*18960*/  FMUL.FTZ R27, R37.reuse, R143 ;  /* 0x0000008f251b7220 */ /* 0x040fe20000410000 */
[----:B------:R-:W-:Y:S01]  /*18970*/  FMUL.FTZ R31, R37, R139 ;  /* 0x0000008b251f7220 */ /* 0x000fe20000410000 */
[----:B------:R-:W-:Y:S01]  /*18980*/  FFMA.FTZ R115, R40, R235, R115 ;  /* 0x000000eb28737223 */ /* 0x000fe20000010073 */
[C---:B------:R-:W-:Y:S04]  /*18990*/  HMMA.16816.F32 R8, R32.reuse, R20, R8 ;  /* 0x000000142008723c */ /* 0x040fe80000001808 */
[----:B------:R-:W-:Y:S01]  /*189a0*/  MUFU.EX2 R179, R181 ;  /* 0x000000b500b37308 */ /* 0x000fe20000000800 */
[--C-:B------:R-:W-:Y:S01]  /*189b0*/  FFMA.FTZ R21, R13, UR4, -R130.reuse ;  /* 0x000000040d157c23 */ /* 0x100fe20008010882 */
[----:B------:R-:W-:Y:S01]  /*189c0*/  FMUL.FTZ R13, R38, R153 ;  /* 0x00000099260d7220 */ /* 0x000fe20000410000 */
[--C-:B------:R-:W-:Y:S01]  /*189d0*/  FFMA.FTZ R156, R15, UR4, -R130.reuse ;  /* 0x000000040f9c7c23 */ /* 0x100fe20008010882 */
[----:B------:R-:W-:Y:S01]  /*189e0*/  FMUL.FTZ R15, R37, R155 ;  /* 0x0000009b250f7220 */ /* 0x000fe20000410000 */
[----:B------:R-:W-:Y:S01]  /*189f0*/  FMUL.FTZ R20, R40, R144 ;  /* 0x0000009028147220 */ /* 0x000fe20000410000 */
[----:B------:R-:W-:Y:S04]  /*18a00*/  FFMA.FTZ R139, R190, UR4, -R130 ;  /* 0x00000004be8b7c23 */ /* 0x000fe80008010882 */
[----:B------:R1:W-:Y:S01]  /*18a10*/  MUFU.EX2 R153, R21 ;  /* 0x0000001500997308 */ /* 0x0003e20000000800 */
[--C-:B------:R-:W-:Y:S01]  /*18a20*/  FFMA.FTZ R142, R186, UR4, -R128.reuse ;  /* 0x00000004ba8e7c23 */ /* 0x100fe20008010880 */
[--C-:B------:R-:W-:Y:S01]  /*18a30*/  FFMA.FTZ R143, R251, UR4, -R128.reuse ;  /* 0x00000004fb8f7c23 */ /* 0x100fe20008010880 */
[----:B------:R-:W-:Y:S01]  /*18a40*/  FFMA.FTZ R152, R194, UR4, -R128 ;  /* 0x00000004c2987c23 */ /* 0x000fe20008010880 */
[-C--:B------:R-:W-:Y:S03]  /*18a50*/  HMMA.16816.F32 R12, R32, R22.reuse, R12 ;  /* 0x00000016200c723c */ /* 0x080fe6000000180c */
[--C-:B------:R-:W-:Y:S03]  /*18a60*/  FFMA.FTZ R154, R188, UR4, -R130.reuse ;  /* 0x00000004bc9a7c23 */ /* 0x100fe60008010882 */
[----:B------:R2:W-:Y:S01]  /*18a70*/  MUFU.EX2 R144, R30 ;  /* 0x0000001e00907308 */ /* 0x0005e20000000800 */
[--C-:B------:R-:W-:Y:S01]  /*18a80*/  FFMA.FTZ R188, R189, UR4, -R130.reuse ;  /* 0x00000004bdbc7c23 */ /* 0x100fe20008010882 */
[----:B------:R-:W-:Y:S01]  /*18a90*/  FFMA.FTZ R155, R184, UR4, -R130 ;  /* 0x00000004b89b7c23 */ /* 0x000fe20008010882 */
[----:B------:R-:W-:Y:S01]  /*18aa0*/  FFMA.FTZ R157, R249, UR4, -R128 ;  /* 0x00000004f99d7c23 */ /* 0x000fe20008010880 */
[C---:B------:R-:W-:Y:S04]  /*18ab0*/  HMMA.16816.F32 R16, R44.reuse, R22, R16 ;  /* 0x000000162c10723c */ /* 0x040fe80000001810 */
[C---:B------:R-:W-:Y:S01]  /*18ac0*/  FMUL.FTZ R22, R39.reuse, R146 ;  /* 0x0000009227167220 */ /* 0x040fe20000410000 */
[----:B-1----:R-:W-:Y:S01]  /*18ad0*/  FMUL.FTZ R21, R40, R145 ;  /* 0x0000009128157220 */ /* 0x002fe20000410000 */
[----:B------:R-:W-:Y:S01]  /*18ae0*/  FMUL.FTZ R23, R39, R147 ;  /* 0x0000009327177220 */ /* 0x000fe20000410000 */
[----:B------:R-:W1:Y:S01]  /*18af0*/  MUFU.EX2 R188, R188 ;  /* 0x000000bc00bc7308 */ /* 0x000e620000000800 */
[--C-:B------:R-:W-:Y:S01]  /*18b00*/  FFMA.FTZ R146, R202, UR4, -R130.reuse ;  /* 0x00000004ca927c23 */ /* 0x100fe20008010882 */
[----:B------:R-:W-:Y:S01]  /*18b10*/  FFMA.FTZ R145, R198, UR4, -R130 ;  /* 0x00000004c6917c23 */ /* 0x000fe20008010882 */
[--C-:B------:R-:W-:Y:S01]  /*18b20*/  FFMA.FTZ R147, R182, UR4, -R128.reuse ;  /* 0x00000004b6937c23 */ /* 0x100fe20008010880 */
[----:B------:R-:W-:Y:S01]  /*18b30*/  FFMA.FTZ R158, R245, UR4, -R128 ;  /* 0x00000004f59e7c23 */ /* 0x000fe20008010880 */
[--C-:B------:R-:W-:Y:S01]  /*18b40*/  FFMA.FTZ R160, R247, UR4, -R130.reuse ;  /* 0x00000004f7a07c23 */ /* 0x100fe20008010882 */
[-C--:B------:R-:W-:Y:S04]  /*18b50*/  HMMA.16816.F32 R20, R44, R48.reuse, R20 ;  /* 0x000000302c14723c */ /* 0x080fe80000001814 */
[----:B------:R-:W-:Y:S01]  /*18b60*/  MUFU.EX2 R117, R176 ;  /* 0x000000b000757308 */ /* 0x000fe20000000800 */
[----:B--2---:R-:W-:Y:S01]  /*18b70*/  FMUL.FTZ R30, R37, R138 ;  /* 0x0000008a251e7220 */ /* 0x004fe20000410000 */
[--C-:B------:R-:W-:Y:S01]  /*18b80*/  FFMA.FTZ R138, R200, UR4, -R130.reuse ;  /* 0x00000004c88a7c23 */ /* 0x100fe20008010882 */
[----:B------:R-:W-:Y:S01]  /*18b90*/  FFMA.FTZ R163, R243, UR4, -R130 ;  /* 0x00000004f3a37c23 */ /* 0x000fe20008010882 */
[--C-:B------:R-:W-:Y:S01]  /*18ba0*/  FFMA.FTZ R162, R241, UR4, -R128.reuse ;  /* 0x00000004f1a27c23 */ /* 0x100fe20008010880 */
[--C-:B------:R-:W-:Y:S01]  /*18bb0*/  FFMA.FTZ R161, R211, UR4, -R128.reuse ;  /* 0x00000004d3a17c23 */ /* 0x100fe20008010880 */
[C---:B------:R-:W-:Y:S04]  /*18bc0*/  HMMA.16816.F32 R24, R32.reuse, R48, R24 ;  /* 0x000000302018723c */ /* 0x040fe80000001818 */
[----:B------:R-:W2:Y:S01]  /*18bd0*/  MUFU.EX2 R156, R156 ;  /* 0x0000009c009c7308 */ /* 0x000ea20000000800 */
[----:B------:R-:W-:Y:S01]  /*18be0*/  FFMA.FTZ R48, R29, UR4, -R128 ;  /* 0x000000041d307c23 */ /* 0x000fe20008010880 */
[----:B------:R-:W-:Y:S01]  /*18bf0*/  FMUL.FTZ R29, R38, R137 ;  /* 0x00000089261d7220 */ /* 0x000fe20000410000 */
[----:B------:R-:W-:Y:S01]  /*18c00*/  F2FP.F16.F32.PACK_AB R49, R122, R109 ;  /* 0x0000006d7a31723e */ /* 0x000fe200000000ff */
[----:B------:R-:W-:Y:S01]  /*18c10*/  FFMA.FTZ R159, R209, UR4, -R130 ;  /* 0x00000004d19f7c23 */ /* 0x000fe20008010882 */
[----:B------:R-:W-:Y:S01]  /*18c20*/  FFMA.FTZ R182, R195, UR4, -R128 ;  /* 0x00000004c3b67c23 */ /* 0x000fe20008010880 */
[----:B------:R-:W-:Y:S04]  /*18c30*/  FFMA.FTZ R184, R197, UR4, -R130 ;  /* 0x00000004c5b87c23 */ /* 0x000fe80008010882 */
[----:B------:R-:W-:Y:S01]  /*18c40*/  MUFU.EX2 R141, R141 ;  /* 0x0000008d008d7308 */ /* 0x000fe20000000800 */
[----:B------:R-:W-:Y:S01]  /*18c50*/  FFMA.FTZ R186, R187, UR4, -R128 ;  /* 0x00000004bbba7c23 */ /* 0x000fe20008010880 */
[-C--:B------:R-:W-:Y:S03]  /*18c60*/  HMMA.16816.F32 R28, R32, R50.reuse, R28 ;  /* 0x00000032201c723c */ /* 0x080fe6000000181c */
[C---:B------:R-:W-:Y:S01]  /*18c70*/  FMUL.FTZ R32, R40.reuse, R132 ;  /* 0x0000008428207220 */ /* 0x040fe20000410000 */
[----:B------:R-:W-:Y:S01]  /*18c80*/  FMUL.FTZ R33, R40, R133 ;  /* 0x0000008528217220 */ /* 0x000fe20000410000 */
[C---:B------:R-:W-:Y:S03]  /*18c90*/  FMUL.FTZ R34, R39.reuse, R134 ;  /* 0x0000008627227220 */ /* 0x040fe60000410000 */
[----:B------:R-:W3:Y:S01]  /*18ca0*/  MUFU.EX2 R140, R140 ;  /* 0x0000008c008c7308 */ /* 0x000ee20000000800 */
[----:B------:R-:W-:Y:S01]  /*18cb0*/  FMUL.FTZ R35, R39, R135 ;  /* 0x0000008727237220 */ /* 0x000fe20000410000 */
[----:B------:R-:W-:Y:S01]  /*18cc0*/  FADD.FTZ R40, R125, R127 ;  /* 0x0000007f7d287221 */ /* 0x000fe20000010000 */
[--C-:B------:R-:W-:Y:S01]  /*18cd0*/  FFMA.FTZ R133, R208, UR4, -R130.reuse ;  /* 0x00000004d0857c23 */ /* 0x100fe20008010882 */
[----:B------:R-:W-:Y:S01]  /*18ce0*/  FFMA.FTZ R132, R204, UR4, -R130 ;  /* 0x00000004cc847c23 */ /* 0x000fe20008010882 */
[----:B------:R-:W-:Y:S01]  /*18cf0*/  FFMA.FTZ R134, R196, UR4, -R128 ;  /* 0x00000004c4867c23 */ /* 0x000fe20008010880 */
[----:B------:R-:W-:Y:S01]  /*18d00*/  FADD.FTZ R123, R123, R40 ;  /* 0x000000287b7b7221 */ /* 0x000fe20000010000 */
[----:B-1----:R-:W-:Y:S01]  /*18d10*/  F2FP.F16.F32.PACK_AB R40, R188, R183 ;  /* 0x000000b7bc28723e */ /* 0x002fe200000000ff */
[----:B------:R-:W-:Y:S02]  /*18d20*/  HMMA.16816.F32 R32, R44, R50, R32 ;  /* 0x000000322c20723c */ /* 0x000fe40000001820 */
[----:B------:R1:W-:Y:S02]  /*18d30*/  MUFU.EX2 R137, R48 ;  /* 0x0000003000897308 */ /* 0x0003e40000000800 */
[----:B--2---:R-:W-:Y:S01]  /*18d40*/  F2FP.F16.F32.PACK_AB R44, R153, R156 ;  /* 0x0000009c992c723e */ /* 0x004fe200000000ff */
[----:B------:R-:W-:Y:S01]  /*18d50*/  FFMA.FTZ R135, R192, UR4, -R128 ;  /* 0x00000004c0877c23 */ /* 0x000fe20008010880 */
[----:B------:R-:W-:Y:S01]  /*18d60*/  F2FP.F16.F32.PACK_AB R45, R144, R149 ;  /* 0x00000095902d723e */ /* 0x000fe200000000ff */
[----:B------:R-:W-:Y:S01]  /*18d70*/  FFMA.FTZ R170, R37, R232, R170 ;  /* 0x000000e825aa7223 */ /* 0x000fe200000100aa */
[----:B------:R-:W-:Y:S04]  /*18d80*/  F2FP.F16.F32.PACK_AB R50, R43, R108 ;  /* 0x0000006c2b32723e */ /* 0x000fe800000000ff */
[----:B------:R-:W2:Y:S01]  /*18d90*/  MUFU.EX2 R136, R136 ;  /* 0x0000008800887308 */ /* 0x000ea20000000800 */
[----:B---3--:R-:W-:Y:S01]  /*18da0*/  F2FP.F16.F32.PACK_AB R46, R140, R141 ;  /* 0x0000008d8c2e723e */ /* 0x008fe200000000ff */
[----:B------:R-:W-:Y:S01]  /*18db0*/  FADD.FTZ R37, R168, R170 ;  /* 0x000000aaa8257221 */ /* 0x000fe20000010000 */
[----:B------:R-:W-:Y:S01]  /*18dc0*/  F2FP.F16.F32.PACK_AB R51, R107, R110 ;  /* 0x0000006e6b33723e */ /* 0x000fe200000000ff */
[----:B------:R-:W-:Y:S01]  /*18dd0*/  FADD.FTZ R116, R113, R116 ;  /* 0x0000007471747221 */ /* 0x000fe20000010000 */
[----:B------:R-:W-:Y:S01]  /*18de0*/  FADD.FTZ R123, R120, R123 ;  /* 0x0000007b787b7221 */ /* 0x000fe20000010000 */
[----:B------:R-:W-:Y:S01]  /*18df0*/  FADD.FTZ R126, R126, R37 ;  /* 0x000000257e7e7221 */ /* 0x000fe20000010000 */
[----:B------:R-:W-:Y:S03]  /*18e00*/  FADD.FTZ R114, R114, R115 ;  /* 0x0000007372727221 */ /* 0x000fe60000010000 */
[----:B------:R-:W3:Y:S01]  /*18e10*/  MUFU.EX2 R38, R173 ;  /* 0x000000ad00267308 */ /* 0x000ee20000000800 */
[----:B-1----:R-:W-:Y:S01]  /*18e20*/  F2FP.F16.F32.PACK_AB R48, R111, R124 ;  /* 0x0000007c6f30723e */ /* 0x002fe200000000ff */
[----:B------:R-:W-:Y:S01]  /*18e30*/  FADD.FTZ R101, R101, R116 ;  /* 0x0000007465657221 */ /* 0x000fe20000010000 */
[----:B------:R-:W-:Y:S01]  /*18e40*/  FADD.FTZ R124, R124, R123 ;  /* 0x0000007b7c7c7221 */ /* 0x000fe20000010000 */
[----:B------:R-:W-:Y:S01]  /*18e50*/  FADD.FTZ R103, R103, R114 ;  /* 0x0000007267677221 */ /* 0x000fe20000010000 */
[----:B------:R-:W-:Y:S01]  /*18e60*/  FADD.FTZ R126, R121, R126 ;  /* 0x0000007e797e7221 */ /* 0x000fe20000010000 */
[----:B------:R-:W-:Y:S01]  /*18e70*/  FADD.FTZ R112, R112, R101 ;  /* 0x0000006570707221 */ /* 0x000fe20000010000 */
[----:B------:R-:W-:Y:S03]  /*18e80*/  FADD.FTZ R111, R111, R124 ;  /* 0x0000007c6f6f7221 */ /* 0x000fe60000010000 */
[----:B------:R-:W-:Y:S01]  /*18e90*/  MUFU.EX2 R37, R119 ;  /* 0x0000007700257308 */ /* 0x000fe20000000800 */
[----:B--2---:R-:W-:Y:S01]  /*18ea0*/  F2FP.F16.F32.PACK_AB R47, R136, R137 ;  /* 0x00000089882f723e */ /* 0x004fe200000000ff */
[----:B------:R-:W-:Y:S01]  /*18eb0*/  FADD.FTZ R149, R149, R112 ;  /* 0x0000007095957221 */ /* 0x000fe20000010000 */
[----:B------:R-:W-:Y:S01]  /*18ec0*/  FADD.FTZ R108, R108, R111 ;  /* 0x0000006f6c6c7221 */ /* 0x000fe20000010000 */
[----:B------:R-:W-:Y:S01]  /*18ed0*/  FADD.FTZ R103, R102, R103 ;  /* 0x0000006766677221 */ /* 0x000fe20000010000 */
[----:B------:R-:W-:Y:S01]  /*18ee0*/  FADD.FTZ R109, R109, R126 ;  /* 0x0000007e6d6d7221 */ /* 0x000fe20000010000 */
[----:B------:R-:W-:Y:S01]  /*18ef0*/  FADD.FTZ R144, R144, R149 ;  /* 0x0000009590907221 */ /* 0x000fe20000010000 */
[----:B------:R-:W-:Y:S01]  /*18f00*/  FFMA.FTZ R130, R175, UR4, -R130 ;  /* 0x00000004af827c23 */ /* 0x000fe20008010882 */
[-C--:B------:R-:W-:Y:S02]  /*18f10*/  HMMA.16816.F32 R4, R44, R52.reuse, R4 ;  /* 0x000000342c04723c */ /* 0x080fe40000001804 */
[----:B------:R3:W-:Y:S01]  /*18f20*/  MUFU.EX2 R39, R42 ;  /* 0x0000002a00277308 */ /* 0x0007e20000000800 */
[----:B------:R-:W-:Y:S01]  /*18f30*/  FADD.FTZ R156, R156, R103 ;  /* 0x000000679c9c7221 */ /* 0x000fe20000010000 */
[----:B------:R-:W-:Y:S01]  /*18f40*/  FADD.FTZ R137, R137, R144 ;  /* 0x0000009089897221 */ /* 0x000fe20000010000 */
[----:B------:R-:W-:Y:S01]  /*18f50*/  FFMA.FTZ R128, R129, UR4, -R128 ;  /* 0x0000000481807c23 */ /* 0x000fe20008010880 */
[----:B------:R-:W-:Y:S01]  /*18f60*/  FADD.FTZ R109, R122, R109 ;  /* 0x0000006d7a6d7221 */ /* 0x000fe20000010000 */
[----:B------:R-:W-:Y:S01]  /*18f70*/  FADD.FTZ R156, R153, R156 ;  /* 0x0000009c999c7221 */ /* 0x000fe20000010000 */
[C---:B------:R-:W-:Y:S04]  /*18f80*/  HMMA.16816.F32 R8, R48.reuse, R52, R8 ;  /* 0x000000343008723c */ /* 0x040fe80000001808 */
[----:B------:R-:W-:Y:S01]  /*18f90*/  MUFU.EX2 R133, R133 ;  /* 0x0000008500857308 */ /* 0x000fe20000000800 */
[----:B------:R-:W-:Y:S01]  /*18fa0*/  FADD.FTZ R141, R141, R156 ;  /* 0x0000009c8d8d7221 */ /* 0x000fe20000010000 */
[----:B------:R-:W-:Y:S01]  /*18fb0*/  FADD.FTZ R137, R136, R137 ;  /* 0x0000008988897221 */ /* 0x000fe20000010000 */
[----:B------:R-:W-:Y:S01]  /*18fc0*/  F2FP.F16.F32.PACK_AB R136, R87, R74 ;  /* 0x0000004a5788723e */ /* 0x000fe200000000ff */
[----:B------:R-:W-:Y:S01]  /*18fd0*/  FADD.FTZ R110, R110, R109 ;  /* 0x0000006d6e6e7221 */ /* 0x000fe20000010000 */
[-C--:B------:R-:W-:Y:S05]  /*18fe0*/  HMMA.16816.F32 R12, R48, R54.reuse, R12 ;  /* 0x00000036300c723c */ /* 0x080fea000000180c */
[----:B------:R-:W1:Y:S01]  /*18ff0*/  MUFU.EX2 R132, R132 ;  /* 0x0000008400847308 */ /* 0x000e620000000800 */
[----:B---3--:R-:W-:Y:S01]  /*19000*/  F2FP.F16.F32.PACK_AB R42, R38, R117 ;  /* 0x00000075262a723e */ /* 0x008fe200000000ff */
[----:B------:R-:W-:Y:S01]  /*19010*/  FADD.FTZ R140, R140, R141 ;  /* 0x0000008d8c8c7221 */ /* 0x000fe20000010000 */
[----:B------:R-:W-:Y:S01]  /*19020*/  FADD.FTZ R110, R107, R110 ;  /* 0x0000006e6b6e7221 */ /* 0x000fe20000010000 */
[C---:B------:R-:W-:Y:S01]  /*19030*/  HMMA.16816.F32 R16, R44.reuse, R54, R16 ;  /* 0x000000362c10723c */ /* 0x040fe20000001810 */
[----:B------:R-:W2:Y:S05]  /*19040*/  LDSM.16.MT88.4 R52, [R214+0x4800] ;  /* 0x00480000d634783b */ /* 0x000eaa0000004200 */
[----:B------:R-:W-:Y:S02]  /*19050*/  MUFU.EX2 R134, R134 ;  /* 0x0000008600867308 */ /* 0x000fe40000000800 */
[-C--:B------:R-:W-:Y:S08]  /*19060*/  HMMA.16816.F32 R20, R44, R56.reuse, R20 ;  /* 0x000000382c14723c */ /* 0x080ff00000001814 */
[----:B------:R-:W3:Y:S01]  /*19070*/  MUFU.EX2 R135, R135 ;  /* 0x0000008700877308 */ /* 0x000ee20000000800 */
[C---:B------:R-:W-:Y:S09]  /*19080*/  HMMA.16816.F32 R24, R48.reuse, R56, R24 ;  /* 0x000000383018723c */ /* 0x040ff20000001818 */
[----:B------:R-:W-:Y:S01]  /*19090*/  MUFU.EX2 R138, R138 ;  /* 0x0000008a008a7308 */ /* 0x000fe20000000800 */
[-C--:B------:R-:W-:Y:S09]  /*190a0*/  HMMA.16816.F32 R28, R48, R58.reuse, R28 ;  /* 0x0000003a301c723c */ /* 0x080ff2000000181c */
[----:B------:R-:W4:Y:S01]  /*190b0*/  MUFU.EX2 R139, R139 ;  /* 0x0000008b008b7308 */ /* 0x000f220000000800 */
[----:B------:R-:W-:Y:S02]  /*190c0*/  F2FP.F16.F32.PACK_AB R48, R105, R106 ;  /* 0x0000006a6930723e */ /* 0x000fe400000000ff */
[----:B------:R-:W-:Y:S02]  /*190d0*/  F2FP.F16.F32.PACK_AB R50, R95, R104 ;  /* 0x000000685f32723e */ /* 0x000fe400000000ff */
[----:B------:R-:W-:Y:S01]  /*190e0*/  F2FP.F16.F32.PACK_AB R49, R98, R99 ;  /* 0x000000636231723e */ /* 0x000fe200000000ff */
[----:B------:R-:W-:Y:S01]  /*190f0*/  HMMA.16816.F32 R32, R44, R58, R32 ;  /* 0x0000003a2c20723c */ /* 0x000fe20000001820 */
[----:B------:R-:W5:Y:S03]  /*19100*/  LDSM.16.MT88.4 R56, [R60+0x800] ;  /* 0x000800003c38783b */ /* 0x000f660000004200 */
[----:B------:R-:W-:Y:S01]  /*19110*/  MUFU.EX2 R142, R142 ;  /* 0x0000008e008e7308 */ /* 0x000fe20000000800 */
[----:B-1----:R-:W-:Y:S01]  /*19120*/  F2FP.F16.F32.PACK_AB R44, R132, R133 ;  /* 0x00000085842c723e */ /* 0x002fe200000000ff */
[----:B------:R-:W-:Y:S01]  /*19130*/  FADD.FTZ R133, R133, R140 ;  /* 0x0000008c85857221 */ /* 0x000fe20000010000 */
[----:B---3--:R-:W-:Y:S01]  /*19140*/  F2FP.F16.F32.PACK_AB R45, R135, R134 ;  /* 0x00000086872d723e */ /* 0x008fe200000000ff */
[----:B------:R-:W-:Y:S01]  /*19150*/  FADD.FTZ R134, R134, R137 ;  /* 0x0000008986867221 */ /* 0x000fe20000010000 */
[----:B------:R-:W-:Y:S01]  /*19160*/  F2FP.F16.F32.PACK_AB R51, R94, R97 ;  /* 0x000000615e33723e */ /* 0x000fe200000000ff */
[----:B------:R-:W-:Y:S04]  /*19170*/  FADD.FTZ R133, R132, R133 ;  /* 0x0000008584857221 */ /* 0x000fe80000010000 */
[----:B------:R-:W1:Y:S01]  /*19180*/  MUFU.EX2 R143, R143 ;  /* 0x0000008f008f7308 */ /* 0x000e620000000800 */
[----:B----4-:R-:W-:Y:S01]  /*19190*/  F2FP.F16.F32.PACK_AB R46, R139, R138 ;  /* 0x0000008a8b2e723e */ /* 0x010fe200000000ff */
[----:B------:R-:W-:Y:S01]  /*191a0*/  FADD.FTZ R135, R135, R134 ;  /* 0x0000008687877221 */ /* 0x000fe20000010000 */
[----:B------:R-:W-:Y:S01]  /*191b0*/  FADD.FTZ R138, R138, R133 ;  /* 0x000000858a8a7221 */ /* 0x000fe20000010000 */
[----:B------:R-:W-:Y:S03]  /*191c0*/  FADD.FTZ R99, R99, R110 ;  /* 0x0000006e63637221 */ /* 0x000fe60000010000 */
[----:B------:R-:W-:Y:S03]  /*191d0*/  FADD.FTZ R139, R139, R138 ;  /* 0x0000008a8b8b7221 */ /* 0x000fe60000010000 */
[----:B------:R-:W-:Y:S01]  /*191e0*/  MUFU.EX2 R146, R146 ;  /* 0x0000009200927308 */ /* 0x000fe20000000800 */
[----:B------:R-:W-:Y:S04]  /*191f0*/  FADD.FTZ R98, R98, R99 ;  /* 0x0000006362627221 */ /* 0x000fe80000010000 */
[----:B------:R-:W-:Y:S05]  /*19200*/  FADD.FTZ R97, R97, R98 ;  /* 0x0000006261617221 */ /* 0x000fea0000010000 */
[----:B------:R-:W3:Y:S01]  /*19210*/  MUFU.EX2 R145, R145 ;  /* 0x0000009100917308 */ /* 0x000ee20000000800 */
[----:B-1----:R-:W-:Y:S01]  /*19220*/  F2FP.F16.F32.PACK_AB R47, R143, R142 ;  /* 0x0000008e8f2f723e */ /* 0x002fe200000000ff */
[----:B------:R-:W-:Y:S06]  /*19230*/  FADD.FTZ R97, R94, R97 ;  /* 0x000000615e617221 */ /* 0x000fec0000010000 */
[-C--:B--2---:R-:W-:Y:S02]  /*19240*/  HMMA.16816.F32 R4, R44, R52.reuse, R4 ;  /* 0x000000342c04723c */ /* 0x084fe40000001804 */
[----:B------:R-:W-:Y:S06]  /*19250*/  MUFU.EX2 R147, R147 ;  /* 0x0000009300937308 */ /* 0x000fec0000000800 */
[C---:B------:R-:W-:Y:S04]  /*19260*/  HMMA.16816.F32 R8, R48.reuse, R52, R8 ;  /* 0x000000343008723c */ /* 0x040fe80000001808 */
[----:B------:R-:W1:Y:S04]  /*19270*/  MUFU.EX2 R152, R152 ;  /* 0x0000009800987308 */ /* 0x000e680000000800 */
[-C--:B------:R-:W-:Y:S06]  /*19280*/  HMMA.16816.F32 R12, R48, R54.reuse, R12 ;  /* 0x00000036300c723c */ /* 0x080fec000000180c */
[----:B------:R-:W-:Y:S02]  /*19290*/  MUFU.EX2 R154, R154 ;  /* 0x0000009a009a7308 */ /* 0x000fe40000000800 */
[C---:B------:R-:W-:Y:S01]  /*192a0*/  HMMA.16816.F32 R16, R44.reuse, R54, R16 ;  /* 0x000000362c10723c */ /* 0x040fe20000001810 */
[----:B------:R-:W2:Y:S07]  /*192b0*/  LDSM.16.MT88.4 R52, [R214+0x4c00] ;  /* 0x004c0000d634783b */ /* 0x000eae0000004200 */
[----:B------:R-:W4:Y:S01]  /*192c0*/  MUFU.EX2 R155, R155 ;  /* 0x0000009b009b7308 */ /* 0x000f220000000800 */
[-C--:B-----5:R-:W-:Y:S09]  /*192d0*/  HMMA.16816.F32 R20, R44, R56.reuse, R20 ;  /* 0x000000382c14723c */ /* 0x0a0ff20000001814 */
[----:B------:R-:W-:Y:S01]  /*192e0*/  MUFU.EX2 R157, R157 ;  /* 0x0000009d009d7308 */ /* 0x000fe20000000800 */
[C---:B------:R-:W-:Y:S09]  /*192f0*/  HMMA.16816.F32 R24, R48.reuse, R56, R24 ;  /* 0x000000383018723c */ /* 0x040ff20000001818 */
[----:B------:R-:W5:Y:S01]  /*19300*/  MUFU.EX2 R158, R158 ;  /* 0x0000009e009e7308 */ /* 0x000f620000000800 */
[-C--:B------:R-:W-:Y:S09]  /*19310*/  HMMA.16816.F32 R28, R48, R58.reuse, R28 ;  /* 0x0000003a301c723c */ /* 0x080ff2000000181c */
[----:B------:R-:W-:Y:S01]  /*19320*/  MUFU.EX2 R160, R160 ;  /* 0x000000a000a07308 */ /* 0x000fe20000000800 */
[----:B------:R-:W-:Y:S02]  /*19330*/  F2FP.F16.F32.PACK_AB R48, R92, R93 ;  /* 0x0000005d5c30723e */ /* 0x000fe400000000ff */
[----:B------:R-:W-:Y:S02]  /*19340*/  F2FP.F16.F32.PACK_AB R50, R83, R90 ;  /* 0x0000005a5332723e */ /* 0x000fe400000000ff */
[----:B------:R-:W-:Y:S01]  /*19350*/  F2FP.F16.F32.PACK_AB R49, R91, R96 ;  /* 0x000000605b31723e */ /* 0x000fe200000000ff */
[----:B------:R-:W-:Y:S01]  /*19360*/  HMMA.16816.F32 R32, R44, R58, R32 ;  /* 0x0000003a2c20723c */ /* 0x000fe20000001820 */
[----:B------:R-:W2:Y:S03]  /*19370*/  LDSM.16.MT88.4 R56, [R60+0xc00] ;  /* 0x000c00003c38783b */ /* 0x000ea60000004200 */
[----:B------:R-:W2:Y:S01]  /*19380*/  MUFU.EX2 R163, R163 ;  /* 0x000000a300a37308 */ /* 0x000ea20000000800 */
[----:B---3--:R-:W-:Y:S01]  /*19390*/  F2FP.F16.F32.PACK_AB R44, R145, R146 ;  /* 0x00000092912c723e */ /* 0x008fe200000000ff */
[----:B------:R-:W-:Y:S01]  /*193a0*/  FADD.FTZ R146, R146, R139 ;  /* 0x0000008b92927221 */ /* 0x000fe20000010000 */
[----:B-1----:R-:W-:Y:S01]  /*193b0*/  F2FP.F16.F32.PACK_AB R45, R152, R147 ;  /* 0x00000093982d723e */ /* 0x002fe200000000ff */
[----:B------:R-:W-:Y:S01]  /*193c0*/  FADD.FTZ R96, R96, R97 ;  /* 0x0000006160607221 */ /* 0x000fe20000010000 */
[----:B----4-:R-:W-:Y:S01]  /*193d0*/  F2FP.F16.F32.PACK_AB R46, R155, R154 ;  /* 0x0000009a9b2e723e */ /* 0x010fe200000000ff */
[----:B------:R-:W-:Y:S01]  /*193e0*/  FADD.FTZ R145, R145, R146 ;  /* 0x0000009291917221 */ /* 0x000fe20000010000 */
[----:B-----5:R-:W-:Y:S03]  /*193f0*/  F2FP.F16.F32.PACK_AB R47, R158, R157 ;  /* 0x0000009d9e2f723e */ /* 0x020fe600000000ff */
[----:B------:R-:W-:Y:S01]  /*19400*/  MUFU.EX2 R162, R162 ;  /* 0x000000a200a27308 */ /* 0x000fe20000000800 */
[----:B------:R-:W-:Y:S01]  /*19410*/  F2FP.F16.F32.PACK_AB R51, R86, R89 ;  /* 0x000000595633723e */ /* 0x000fe200000000ff */
[----:B------:R-:W-:Y:S01]  /*19420*/  FADD.FTZ R154, R154, R145 ;  /* 0x000000919a9a7221 */ /* 0x000fe20000010000 */
[----:B------:R-:W-:Y:S01]  /*19430*/  FADD.FTZ R96, R91, R96 ;  /* 0x000000605b607221 */ /* 0x000fe20000010000 */
[-C--:B--2---:R-:W-:Y:S06]  /*19440*/  HMMA.16816.F32 R4, R44, R52.reuse, R4 ;  /* 0x000000342c04723c */ /* 0x084fec0000001804 */
[----:B------:R-:W1:Y:S01]  /*19450*/  MUFU.EX2 R161, R161 ;  /* 0x000000a100a17308 */ /* 0x000e620000000800 */
[----:B------:R-:W-:Y:S01]  /*19460*/  FADD.FTZ R155, R155, R154 ;  /* 0x0000009a9b9b7221 */ /* 0x000fe20000010000 */
[----:B------:R-:W-:Y:S01]  /*19470*/  FADD.FTZ R89, R89, R96 ;  /* 0x0000006059597221 */ /* 0x000fe20000010000 */
[C---:B------:R-:W-:Y:S07]  /*19480*/  HMMA.16816.F32 R8, R48.reuse, R52, R8 ;  /* 0x000000343008723c */ /* 0x040fee0000001808 */
[----:B------:R-:W-:Y:S01]  /*19490*/  MUFU.EX2 R159, R159 ;  /* 0x0000009f009f7308 */ /* 0x000fe20000000800 */
[----:B------:R-:W-:Y:S01]  /*194a0*/  FADD.FTZ R86, R86, R89 ;  /* 0x0000005956567221 */ /* 0x000fe20000010000 */
[-C--:B------:R-:W-:Y:S08]  /*194b0*/  HMMA.16816.F32 R12, R48, R54.reuse, R12 ;  /* 0x00000036300c723c */ /* 0x080ff0000000180c */
[----:B------:R-:W2:Y:S01]  /*194c0*/  MUFU.EX2 R166, R166 ;  /* 0x000000a600a67308 */ /* 0x000ea20000000800 */
[C---:B------:R-:W-:Y:S01]  /*194d0*/  HMMA.16816.F32 R16, R44.reuse, R54, R16 ;  /* 0x000000362c10723c */ /* 0x040fe20000001810 */
[----:B------:R-:W3:Y:S08]  /*194e0*/  LDSM.16.MT88.4 R52, [R214+0x5000] ;  /* 0x00500000d634783b */ /* 0x000ef00000004200 */
[----:B------:R-:W-:Y:S01]  /*194f0*/  MUFU.EX2 R180, R180 ;  /* 0x000000b400b47308 */ /* 0x000fe20000000800 */
[-C--:B------:R-:W-:Y:S09]  /*19500*/  HMMA.16816.F32 R20, R44, R56.reuse, R20 ;  /* 0x000000382c14723c */ /* 0x080ff20000001814 */
[----:B------:R-:W4:Y:S01]  /*19510*/  MUFU.EX2 R203, R203 ;  /* 0x000000cb00cb7308 */ /* 0x000f220000000800 */
[C---:B------:R-:W-:Y:S09]  /*19520*/  HMMA.16816.F32 R24, R48.reuse, R56, R24 ;  /* 0x000000383018723c */ /* 0x040ff20000001818 */
[----:B------:R-:W-:Y:S01]  /*19530*/  MUFU.EX2 R178, R178 ;  /* 0x000000b200b27308 */ /* 0x000fe20000000800 */
[-C--:B------:R-:W-:Y:S09]  /*19540*/  HMMA.16816.F32 R28, R48, R58.reuse, R28 ;  /* 0x0000003a301c723c */ /* 0x080ff2000000181c */
[----:B------:R-:W5:Y:S01]  /*19550*/  MUFU.EX2 R199, R199 ;  /* 0x000000c700c77308 */ /* 0x000f620000000800 */
[----:B------:R-:W-:Y:S02]  /*19560*/  F2FP.F16.F32.PACK_AB R48, R81, R88 ;  /* 0x000000585130723e */ /* 0x000fe400000000ff */
[----:B------:R-:W-:Y:S02]  /*19570*/  F2FP.F16.F32.PACK_AB R50, R61, R82 ;  /* 0x000000523d32723e */ /* 0x000fe400000000ff */
[----:B------:R-:W-:Y:S01]  /*19580*/  F2FP.F16.F32.PACK_AB R49, R84, R85 ;  /* 0x000000555431723e */ /* 0x000fe200000000ff */
[----:B------:R-:W-:Y:S01]  /*19590*/  HMMA.16816.F32 R32, R44, R58, R32 ;  /* 0x0000003a2c20723c */ /* 0x000fe20000001820 */
[----:B------:R-:W5:Y:S03]  /*195a0*/  LDSM.16.MT88.4 R56, [R60+0x1000] ;  /* 0x001000003c38783b */ /* 0x000f660000004200 */
[----:B------:R-:W-:Y:S01]  /*195b0*/  MUFU.EX2 R182, R182 ;  /* 0x000000b600b67308 */ /* 0x000fe20000000800 */
[----:B------:R-:W-:Y:S01]  /*195c0*/  F2FP.F16.F32.PACK_AB R44, R163, R160 ;  /* 0x000000a0a32c723e */ /* 0x000fe200000000ff */
[----:B------:R-:W-:Y:S01]  /*195d0*/  FADD.FTZ R85, R85, R86 ;  /* 0x0000005655557221 */ /* 0x000fe20000010000 */
[----:B-1----:R-:W-:Y:S02]  /*195e0*/  F2FP.F16.F32.PACK_AB R45, R161, R162 ;  /* 0x000000a2a12d723e */ /* 0x002fe400000000ff */
[----:B--2---:R-:W-:Y:S01]  /*195f0*/  F2FP.F16.F32.PACK_AB R46, R166, R159 ;  /* 0x0000009fa62e723e */ /* 0x004fe200000000ff */
[----:B------:R-:W-:Y:S01]  /*19600*/  FADD.FTZ R84, R84, R85 ;  /* 0x0000005554547221 */ /* 0x000fe20000010000 */
[----:B----4-:R-:W-:Y:S03]  /*19610*/  F2FP.F16.F32.PACK_AB R47, R203, R180 ;  /* 0x000000b4cb2f723e */ /* 0x010fe600000000ff */
[----:B------:R-:W1:Y:S01]  /*19620*/  MUFU.EX2 R193, R193 ;  /* 0x000000c100c17308 */ /* 0x000e620000000800 */
[C---:B------:R-:W-:Y:S01]  /*19630*/  F2FP.F16.F32.PACK_AB R51, R62.reuse, R79 ;  /* 0x0000004f3e33723e */ /* 0x040fe200000000ff */
[----:B------:R-:W-:Y:S02]  /*19640*/  FADD.FTZ R79, R79, R84 ;  /* 0x000000544f4f7221 */ /* 0x000fe40000010000 */
[-C--:B---3--:R-:W-:Y:S06]  /*19650*/  HMMA.16816.F32 R4, R44, R52.reuse, R4 ;  /* 0x000000342c04723c */ /* 0x088fec0000001804 */
[----:B------:R-:W-:Y:S01]  /*19660*/  MUFU.EX2 R184, R184 ;  /* 0x000000b800b87308 */ /* 0x000fe20000000800 */
[----:B------:R-:W-:Y:S01]  /*19670*/  FADD.FTZ R62, R62, R79 ;  /* 0x0000004f3e3e7221 */ /* 0x000fe20000010000 */
[C---:B------:R-:W-:Y:S08]  /*19680*/  HMMA.16816.F32 R8, R48.reuse, R52, R8 ;  /* 0x000000343008723c */ /* 0x040ff00000001808 */
[----:B------:R-:W2:Y:S01]  /*19690*/  MUFU.EX2 R191, R191 ;  /* 0x000000bf00bf7308 */ /* 0x000ea20000000800 */
[-C--:B------:R-:W-:Y:S09]  /*196a0*/  HMMA.16816.F32 R12, R48, R54.reuse, R12 ;  /* 0x00000036300c723c */ /* 0x080ff2000000180c */
[----:B------:R-:W-:Y:S01]  /*196b0*/  MUFU.EX2 R186, R186 ;  /* 0x000000ba00ba7308 */ /* 0x000fe20000000800 */
[C---:B------:R-:W-:Y:S01]  /*196c0*/  HMMA.16816.F32 R16, R44.reuse, R54, R16 ;  /* 0x000000362c10723c */ /* 0x040fe20000001810 */
[----:B------:R-:W3:Y:S08]  /*196d0*/  LDSM.16.MT88.4 R52, [R214+0x5400] ;  /* 0x00540000d634783b */ /* 0x000ef00000004200 */
[----:B------:R-:W4:Y:S01]  /*196e0*/  MUFU.EX2 R185, R185 ;  /* 0x000000b900b97308 */ /* 0x000f220000000800 */
[-C--:B-----5:R-:W-:Y:S09]  /*196f0*/  HMMA.16816.F32 R20, R44, R56.reuse, R20 ;  /* 0x000000382c14723c */ /* 0x0a0ff20000001814 */
[----:B------:R-:W-:Y:S01]  /*19700*/  MUFU.EX2 R171, R171 ;  /* 0x000000ab00ab7308 */ /* 0x000fe20000000800 */
[C---:B------:R-:W-:Y:S09]  /*19710*/  HMMA.16816.F32 R24, R48.reuse, R56, R24 ;  /* 0x000000383018723c */ /* 0x040ff20000001818 */
[----:B------:R-:W-:Y:S01]  /*19720*/  MUFU.EX2 R118, R118 ;  /* 0x0000007600767308 */ /* 0x000fe20000000800 */
[-C--:B------:R-:W-:Y:S09]  /*19730*/  HMMA.16816.F32 R28, R48, R58.reuse, R28 ;  /* 0x0000003a301c723c */ /* 0x080ff2000000181c */
[----:B------:R-:W-:Y:S01]  /*19740*/  MUFU.EX2 R177, R177 ;  /* 0x000000b100b17308 */ /* 0x000fe20000000800 */
[----:B------:R-:W-:Y:S02]  /*19750*/  F2FP.F16.F32.PACK_AB R48, R64, R65 ;  /* 0x000000414030723e */ /* 0x000fe400000000ff */
[----:B------:R-:W-:Y:S02]  /*19760*/  F2FP.F16.F32.PACK_AB R50, R80, R63 ;  /* 0x0000003f5032723e */ /* 0x000fe400000000ff */
[C---:B------:R-:W-:Y:S01]  /*19770*/  F2FP.F16.F32.PACK_AB R49, R72.reuse, R73 ;  /* 0x000000494831723e */ /* 0x040fe200000000ff */
[----:B------:R-:W-:Y:S01]  /*19780*/  HMMA.16816.F32 R32, R44, R58, R32 ;  /* 0x0000003a2c20723c */ /* 0x000fe20000001820 */
[----:B------:R-:W5:Y:S03]  /*19790*/  LDSM.16.MT88.4 R56, [R60+0x1400] ;  /* 0x001400003c38783b */ /* 0x000f660000004200 */
[----:B------:R-:W3:Y:S01]  /*197a0*/  MUFU.EX2 R130, R130 ;  /* 0x0000008200827308 */ /* 0x000ee20000000800 */
[----:B------:R-:W-:Y:S01]  /*197b0*/  F2FP.F16.F32.PACK_AB R44, R199, R178 ;  /* 0x000000b2c72c723e */ /* 0x000fe200000000ff */
[----:B------:R-:W-:Y:S01]  /*197c0*/  FADD.FTZ R73, R73, R62 ;  /* 0x0000003e49497221 */ /* 0x000fe20000010000 */
[----:B-1----:R-:W-:Y:S02]  /*197d0*/  F2FP.F16.F32.PACK_AB R45, R193, R182 ;  /* 0x000000b6c12d723e */ /* 0x002fe400000000ff */
[----:B--2---:R-:W-:Y:S01]  /*197e0*/  F2FP.F16.F32.PACK_AB R46, R191, R184 ;  /* 0x000000b8bf2e723e */ /* 0x004fe200000000ff */
[----:B------:R-:W-:Y:S01]  /*197f0*/  FADD.FTZ R72, R72, R73 ;  /* 0x0000004948487221 */ /* 0x000fe20000010000 */
[----:B----4-:R-:W-:Y:S03]  /*19800*/  F2FP.F16.F32.PACK_AB R47, R185, R186 ;  /* 0x000000bab92f723e */ /* 0x010fe600000000ff */
[----:B------:R-:W-:Y:S01]  /*19810*/  MUFU.EX2 R131, R131 ;  /* 0x0000008300837308 */ /* 0x000fe20000000800 */
[----:B------:R-:W-:Y:S01]  /*19820*/  F2FP.F16.F32.PACK_AB R51, R70, R71 ;  /* 0x000000474633723e */ /* 0x000fe200000000ff */
[----:B------:R-:W-:Y:S02]  /*19830*/  FADD.FTZ R71, R71, R72 ;  /* 0x0000004847477221 */ /* 0x000fe40000010000 */
[-C--:B---3--:R-:W-:Y:S06]  /*19840*/  HMMA.16816.F32 R4, R44, R52.reuse, R4 ;  /* 0x000000342c04723c */ /* 0x088fec0000001804 */
[----:B------:R-:W-:Y:S01]  /*19850*/  MUFU.EX2 R128, R128 ;  /* 0x0000008000807308 */ /* 0x000fe20000000800 */
[----:B------:R-:W-:Y:S01]  /*19860*/  F2FP.F16.F32.PACK_AB R134, R130, R177 ;  /* 0x000000b18286723e */ /* 0x000fe200000000ff */
[----:B------:R-:W-:Y:S01]  /*19870*/  FADD.FTZ R70, R70, R71 ;  /* 0x0000004746467221 */ /* 0x000fe20000010000 */
[C---:B------:R-:W-:Y:S07]  /*19880*/  HMMA.16816.F32 R8, R48.reuse, R52, R8 ;  /* 0x000000343008723c */ /* 0x040fee0000001808 */
[----:B------:R-:W1:Y:S01]  /*19890*/  MUFU.EX2 R165, R210 ;  /* 0x000000d200a57308 */ /* 0x000e620000000800 */
[-C--:B------:R-:W-:Y:S09]  /*198a0*/  HMMA.16816.F32 R12, R48, R54.reuse, R12 ;  /* 0x00000036300c723c */ /* 0x080ff2000000180c */
[----:B------:R-:W2:Y:S01]  /*198b0*/  MUFU.EX2 R164, R164 ;  /* 0x000000a400a47308 */ /* 0x000ea20000000800 */
[C---:B------:R-:W-:Y:S01]  /*198c0*/  HMMA.16816.F32 R16, R44.reuse, R54, R16 ;  /* 0x000000362c10723c */ /* 0x040fe20000001810 */
[----:B------:R-:W3:Y:S08]  /*198d0*/  LDSM.16.MT88.4 R52, [R214+0x5800] ;  /* 0x00580000d634783b */ /* 0x000ef00000004200 */
[----:B------:R-:W4:Y:S01]  /*198e0*/  MUFU.EX2 R232, R169 ;  /* 0x000000a900e87308 */ /* 0x000f220000000800 */
[----:B-1----:R-:W-:Y:S01]  /*198f0*/  F2FP.F16.F32.PACK_AB R138, R165, R100 ;  /* 0x00000064a58a723e */ /* 0x002fe200000000ff */
[-C--:B-----5:R-:W-:Y:S03]  /*19900*/  HMMA.16816.F32 R20, R44, R56.reuse, R20 ;  /* 0x000000382c14723c */ /* 0x0a0fe60000001814 */
[----:B--2---:R-:W-:Y:S05]  /*19910*/  F2FP.F16.F32.PACK_AB R137, R167, R164 ;  /* 0x000000a4a789723e */ /* 0x004fea00000000ff */
[C---:B------:R-:W-:Y:S01]  /*19920*/  HMMA.16816.F32 R24, R48.reuse, R56, R24 ;  /* 0x000000383018723c */ /* 0x040fe20000001818 */
[----:B------:R1:W2:Y:S03]  /*19930*/  MUFU.EX2 R56, R41 ;  /* 0x0000002900387308 */ /* 0x0002a60000000800 */
[----:B------:R-:W-:Y:S01]  /*19940*/  FADD.FTZ R57, R43, R108 ;  /* 0x0000006c2b397221 */ /* 0x000fe20000010000 */
[----:B----4-:R-:W-:Y:S03]  /*19950*/  F2FP.F16.F32.PACK_AB R139, R232, R39 ;  /* 0x00000027e88b723e */ /* 0x010fe600000000ff */
[-C--:B------:R-:W-:Y:S01]  /*19960*/  HMMA.16816.F32 R28, R48, R58.reuse, R28 ;  /* 0x0000003a301c723c */ /* 0x080fe2000000181c */
[----:B------:R-:W4:Y:S02]  /*19970*/  LDSM.16.MT88.4 R48, [R60+0x1800] ;  /* 0x001800003c30783b */ /* 0x000f240000004200 */
[----:B------:R-:W-:Y:S04]  /*19980*/  FADD.FTZ R106, R106, R57 ;  /* 0x000000396a6a7221 */ /* 0x000fe80000010000 */
[----:B------:R-:W-:Y:S01]  /*19990*/  FADD.FTZ R105, R105, R106 ;  /* 0x0000006a69697221 */ /* 0x000fe20000010000 */
[----:B------:R-:W-:Y:S01]  /*199a0*/  HMMA.16816.F32 R32, R44, R58, R32 ;  /* 0x0000003a2c20723c */ /* 0x000fe20000001820 */
[----:B------:R5:W5:Y:S03]  /*199b0*/  MUFU.EX2 R58, R148 ;  /* 0x00000094003a7308 */ /* 0x000b660000000800 */
[----:B-1----:R-:W-:Y:S01]  /*199c0*/  F2FP.F16.F32.PACK_AB R41, R174, R179 ;  /* 0x000000b3ae29723e */ /* 0x002fe200000000ff */
[----:B------:R-:W-:Y:S01]  /*199d0*/  FADD.FTZ R104, R104, R105 ;  /* 0x0000006968687221 */ /* 0x000fe20000010000 */
[----:B--2---:R-:W-:Y:S02]  /*199e0*/  F2FP.F16.F32.PACK_AB R43, R56, R37 ;  /* 0x00000025382b723e */ /* 0x004fe400000000ff */
[----:B------:R-:W-:Y:S01]  /*199f0*/  F2FP.F16.F32.PACK_AB R44, R77, R78 ;  /* 0x0000004e4d2c723e */ /* 0x000fe200000000ff */
[----:B------:R-:W-:Y:S01]  /*19a00*/  FADD.FTZ R104, R95, R104 ;  /* 0x000000685f687221 */ /* 0x000fe20000010000 */
[----:B------:R-:W-:Y:S02]  /*19a10*/  F2FP.F16.F32.PACK_AB R46, R75, R76 ;  /* 0x0000004c4b2e723e */ /* 0x000fe400000000ff */
[----:B------:R-:W-:Y:S01]  /*19a20*/  F2FP.F16.F32.PACK_AB R45, R68, R69 ;  /* 0x00000045442d723e */ /* 0x000fe200000000ff */
[-C--:B---3--:R-:W-:Y:S05]  /*19a30*/  HMMA.16816.F32 R4, R40, R52.reuse, R4 ;  /* 0x000000342804723c */ /* 0x088fea0000001804 */
[----:B------:R-:W-:Y:S01]  /*19a40*/  F2FP.F16.F32.PACK_AB R47, R66, R67 ;  /* 0x00000043422f723e */ /* 0x000fe200000000ff */
[----:B-----5:R-:W1:Y:S01]  /*19a50*/  LDSM.16.MT88.4 R148, [R214+0x5c00] ;  /* 0x005c0000d694783b */ /* 0x020e620000004200 */
[----:B------:R-:W-:Y:S01]  /*19a60*/  F2FP.F16.F32.PACK_AB R132, R171, R58 ;  /* 0x0000003aab84723e */ /* 0x000fe200000000ff */
[----:B------:R-:W-:Y:S01]  /*19a70*/  FADD.FTZ R93, R93, R104 ;  /* 0x000000685d5d7221 */ /* 0x000fe20000010000 */
[----:B------:R-:W-:Y:S03]  /*19a80*/  FADD.FTZ R69, R69, R70 ;  /* 0x0000004645457221 */ /* 0x000fe60000010000 */
[C---:B------:R-:W-:Y:S01]  /*19a90*/  HMMA.16816.F32 R8, R44.reuse, R52, R8 ;  /* 0x000000342c08723c */ /* 0x040fe20000001808 */
[----:B------:R-:W2:Y:S03]  /*19aa0*/  MUFU.EX2 R53, R172 ;  /* 0x000000ac00357308 */ /* 0x000ea60000000800 */
[----:B------:R-:W-:Y:S01]  /*19ab0*/  FADD.FTZ R52, R142, R135 ;  /* 0x000000878e347221 */ /* 0x000fe20000010000 */
[----:B------:R-:W-:Y:S01]  /*19ac0*/  F2FP.F16.F32.PACK_AB R135, R128, R131 ;  /* 0x000000838087723e */ /* 0x000fe200000000ff */
[----:B------:R-:W-:Y:S01]  /*19ad0*/  FADD.FTZ R93, R92, R93 ;  /* 0x0000005d5c5d7221 */ /* 0x000fe20000010000 */
[----:B------:R-:W-:Y:S01]  /*19ae0*/  FADD.FTZ R68, R68, R69 ;  /* 0x0000004544447221 */ /* 0x000fe20000010000 */
[-C--:B------:R-:W-:Y:S03]  /*19af0*/  HMMA.16816.F32 R12, R44, R54.reuse, R12 ;  /* 0x000000362c0c723c */ /* 0x080fe6000000180c */
[----:B------:R-:W-:Y:S01]  /*19b00*/  FADD.FTZ R52, R143, R52 ;  /* 0x000000348f347221 */ /* 0x000fe20000010000 */
[----:B------:R-:W-:Y:S01]  /*19b10*/  FADD.FTZ R90, R90, R93 ;  /* 0x0000005d5a5a7221 */ /* 0x000fe20000010000 */
[----:B------:R-:W-:Y:S02]  /*19b20*/  FADD.FTZ R67, R67, R68 ;  /* 0x0000004443437221 */ /* 0x000fe40000010000 */
[----:B------:R-:W-:Y:S01]  /*19b30*/  FADD.FTZ R147, R147, R52 ;  /* 0x0000003493937221 */ /* 0x000fe20000010000 */
[C---:B------:R-:W-:Y:S04]  /*19b40*/  HMMA.16816.F32 R16, R40.reuse, R54, R16 ;  /* 0x000000362810723c */ /* 0x040fe80000001810 */
[----:B------:R-:W-:Y:S01]  /*19b50*/  FADD.FTZ R152, R152, R147 ;  /* 0x0000009398987221 */ /* 0x000fe20000010000 */
[----:B--2---:R-:W-:Y:S01]  /*19b60*/  F2FP.F16.F32.PACK_AB R133, R53, R118 ;  /* 0x000000763585723e */ /* 0x004fe200000000ff */
[----:B------:R-:W-:Y:S01]  /*19b70*/  FADD.FTZ R83, R83, R90 ;  /* 0x0000005a53537221 */ /* 0x000fe20000010000 */
[----:B------:R-:W-:Y:S01]  /*19b80*/  FADD.FTZ R67, R66, R67 ;  /* 0x0000004342437221 */ /* 0x000fe20000010000 */
[-C--:B----4-:R-:W-:Y:S03]  /*19b90*/  HMMA.16816.F32 R20, R40, R48.reuse, R20 ;  /* 0x000000302814723c */ /* 0x090fe60000001814 */
        /* <DEDUP_REMOVED lines=8> */
[----:B------:R-:W-:Y:S01]  /*19c20*/  IMAD.MOV.U32 R167, RZ, RZ, R2 ;  /* 0x000000ffffa77224 */ /* 0x000fe200078e0002 */
[-C--:B------:R-:W-:Y:S03]  /*19c30*/  HMMA.16816.F32 R28, R44, R50.reuse, R28 ;  /* 0x000000322c1c723c */ /* 0x080fe6000000181c */
[----:B------:R-:W-:Y:S01]  /*19c40*/  FADD.FTZ R44, R160, R155 ;  /* 0x0000009ba02c7221 */ /* 0x000fe20000010000 */
[----:B------:R-:W-:Y:S01]  /*19c50*/  FADD.FTZ R45, R161, R162 ;  /* 0x000000a2a12d7221 */ /* 0x000fe20000010000 */
[----:B------:R-:W-:Y:S01]  /*19c60*/  FADD.FTZ R82, R82, R81 ;  /* 0x0000005152527221 */ /* 0x000fe20000010000 */
[----:B------:R-:W-:Y:S01]  /*19c70*/  FADD.FTZ R39, R39, R164 ;  /* 0x000000a427277221 */ /* 0x000fe20000010000 */
[----:B------:R-:W-:Y:S01]  /*19c80*/  FADD.FTZ R44, R163, R44 ;  /* 0x0000002ca32c7221 */ /* 0x000fe20000010000 */
[----:B------:R-:W-:Y:S01]  /*19c90*/  HMMA.16816.F32 R32, R40, R50, R32 ;  /* 0x000000322820723c */ /* 0x000fe20000001820 */
[----:B------:R-:W2:Y:S03]  /*19ca0*/  LDSM.16.MT88.4 R40, [R60+0x1c00] ;  /* 0x001c00003c28783b */ /* 0x000ea60000004200 */
[----:B------:R-:W-:Y:S01]  /*19cb0*/  FADD.FTZ R159, R159, R44 ;  /* 0x0000002c9f9f7221 */ /* 0x000fe20000010000 */
[----:B------:R-:W-:Y:S01]  /*19cc0*/  FADD.FTZ R180, R180, R45 ;  /* 0x0000002db4b47221 */ /* 0x000fe20000010000 */
[----:B------:R-:W-:Y:S01]  /*19cd0*/  FADD.FTZ R82, R61, R82 ;  /* 0x000000523d527221 */ /* 0x000fe20000010000 */
[----:B------:R-:W-:Y:S01]  /*19ce0*/  FADD.FTZ R232, R232, R39 ;  /* 0x00000027e8e87221 */ /* 0x000fe20000010000 */
[-C--:B-1----:R-:W-:Y:S05]  /*19cf0*/  HMMA.16816.F32 R160, R132, R148.reuse, R4 ;  /* 0x0000009484a0723c */ /* 0x082fea0000001804 */
[----:B------:R-:W-:Y:S01]  /*19d00*/  FADD.FTZ R5, R166, R159 ;  /* 0x0000009fa6057221 */ /* 0x000fe20000010000 */
[----:B------:R-:W-:Y:S01]  /*19d10*/  FADD.FTZ R203, R203, R180 ;  /* 0x000000b4cbcb7221 */ /* 0x000fe20000010000 */
        /* <DEDUP_REMOVED lines=10> */
[----:B------:R-:W-:Y:S02]  /*19dc0*/  IMAD.MOV.U32 R166, RZ, RZ, R36 ;  /* 0x000000ffffa67224 */ /* 0x000fe400078e0024 */
[----:B------:R-:W-:Y:S01]  /*19dd0*/  FADD.FTZ R184, R184, R199 ;  /* 0x000000c7b8b87221 */ /* 0x000fe20000010000 */
[C---:B------:R-:W-:Y:S04]  /*19de0*/  HMMA.16816.F32 R148, R132.reuse, R150, R16 ;  /* 0x000000968494723c */ /* 0x040fe80000001810 */
[----:B------:R-:W-:Y:S01]  /*19df0*/  FADD.FTZ R186, R186, R193 ;  /* 0x000000c1baba7221 */ /* 0x000fe20000010000 */
[----:B------:R-:W-:Y:S01]  /*19e00*/  FADD.FTZ R63, R80, R63 ;  /* 0x0000003f503f7221 */ /* 0x000fe20000010000 */
[----:B------:R-:W-:Y:S02]  /*19e10*/  FADD.FTZ R184, R191, R184 ;  /* 0x000000b8bfb87221 */ /* 0x000fe40000010000 */
[----:B------:R-:W-:Y:S01]  /*19e20*/  FADD.FTZ R186, R185, R186 ;  /* 0x000000bab9ba7221 */ /* 0x000fe20000010000 */
[-C--:B--2---:R-:W-:Y:S03]  /*19e30*/  HMMA.16816.F32 R144, R132, R40.reuse, R20 ;  /* 0x000000288490723c */ /* 0x084fe60000001814 */
[----:B------:R-:W-:Y:S01]  /*19e40*/  FADD.FTZ R78, R78, R63 ;  /* 0x0000003f4e4e7221 */ /* 0x000fe20000010000 */
[----:B------:R-:W-:Y:S01]  /*19e50*/  FADD.FTZ R183, R183, R184 ;  /* 0x000000b8b7b77221 */ /* 0x000fe20000010000 */
[----:B------:R-:W-:Y:S02]  /*19e60*/  FADD.FTZ R179, R179, R186 ;  /* 0x000000bab3b37221 */ /* 0x000fe40000010000 */
        /* <DEDUP_REMOVED lines=10> */
[----:B------:R-:W-:Y:S04]  /*19f10*/  HMMA.16816.F32 R132, R132, R42, R32 ;  /* 0x0000002a8484723c */ /* 0x000fe80000001820 */
[----:B------:R-:W-:Y:S01]  /*19f20*/  FADD.FTZ R37, R56, R37 ;  /* 0x0000002538257221 */ /* 0x000fe20000010000 */
[----:B------:R-:W-:Y:S01]  /*19f30*/  FADD.FTZ R74, R74, R75 ;  /* 0x0000004b4a4a7221 */ /* 0x000fe20000010000 */
[----:B------:R-:W-:Y:S02]  /*19f40*/  FADD.FTZ R58, R58, R117 ;  /* 0x000000753a3a7221 */ /* 0x000fe40000010000 */
        /* <DEDUP_REMOVED lines=8> */
[----:B------:R-:W-:Y:S01]  /*19fd0*/  FADD.FTZ R235, R130, R177 ;  /* 0x000000b182eb7221 */ /* 0x000fe20000010000 */
[----:B------:R-:W-:Y:S02]  /*19fe0*/  IMAD.MOV.U32 R165, RZ, RZ, R3 ;  /* 0x000000ffffa57224 */ /* 0x000fe400078e0003 */
[----:B------:R-:W-:Y:S01]  /*19ff0*/  FADD.FTZ R234, R128, R131 ;  /* 0x0000008380ea7221 */ /* 0x000fe20000010000 */
[----:B------:R-:W-:Y:S06]  /*1a000*/  BRA.U UP0, `(.L_x_345) ;  /* 0xffffff8500d87547 */ /* 0x000fec000b83ffff */
.L_x_344:
[----:B------:R-:W1:Y:S01]  /*1a010*/  SHFL.BFLY PT, R6, R235, 0x2, 0x1f ;  /* 0x0c401f00eb067f89 */ /* 0x000e6200000e0000 */
[----:B------:R-:W2:Y:S01]  /*1a020*/  S2UR UR8, SR_CgaCtaId ;  /* 0x00000000000879c3 */ /* 0x000ea20000008800 */
[----:B------:R-:W-:Y:S02]  /*1a030*/  UISETP.NE.AND UP3, UPT, UR20, -0x1, UPT ;  /* 0xffffffff1400788c */ /* 0x000fe4000bf65270 */
[----:B------:R-:W3:Y:S01]  /*1a040*/  SHFL.BFLY PT, R5, R234, 0x2, 0x1f ;  /* 0x0c401f00ea057f89 */ /* 0x000ee200000e0000 */
[----:B------:R-:W4:Y:S03]  /*1a050*/  LDCU.U8 UR12, c[0x0][0x549] ;  /* 0x0000a920ff0c77ac */ /* 0x000f260008000000 */
[----:B------:R-:W5:Y:S01]  /*1a060*/  SHFL.BFLY PT, R4, R233, 0x2, 0x1f ;  /* 0x0c401f00e9047f89 */ /* 0x000f6200000e0000 */
[----:B------:R-:W5:Y:S01]  /*1a070*/  S2UR UR9, SR_CTAID.Y ;  /* 0x00000000000979c3 */ /* 0x000f620000002600 */
[----:B------:R-:W-:Y:S01]  /*1a080*/  UMOV UR4, 0x400 ;  /* 0x0000040000047882 */ /* 0x000fe20000000000 */
[----:B------:R-:W-:Y:S01]  /*1a090*/  UISETP.NE.AND UP2, UPT, UR20, -0x1, UPT ;  /* 0xffffffff1400788c */ /* 0x000fe2000bf45270 */
[----:B------:R-:W5:Y:S01]  /*1a0a0*/  SHFL.BFLY PT, R9, R232, 0x2, 0x1f ;  /* 0x0c401f00e8097f89 */ /* 0x000f6200000e0000 */
[----:B------:R-:W5:Y:S01]  /*1a0b0*/  @!UP3 LDCU.64 UR6, c[0x0][0x400] ;  /* 0x00008000ff06b7ac */ /* 0x000f620008000a00 */
[----:B------:R-:W5:Y:S01]  /*1a0c0*/  LDCU UR15, c[0x0][0x434] ;  /* 0x00008680ff0f77ac */ /* 0x000f620008000800 */
[----:B----4-:R-:W-:Y:S01]  /*1a0d0*/  UISETP.NE.AND UP1, UPT, UR12, URZ, UPT ;  /* 0x000000ff0c00728c */ /* 0x010fe2000bf25270 */
[----:B-1----:R-:W-:Y:S01]  /*1a0e0*/  FADD.FTZ R6, R6, R235 ;  /* 0x000000eb06067221 */ /* 0x002fe20000010000 */
[----:B--2---:R-:W-:Y:S01]  /*1a0f0*/  ULEA UR8, UR8, UR4, 0x18 ;  /* 0x0000000408087291 */ /* 0x004fe2000f8ec0ff */
[----:B------:R-:W1:Y:S01]  /*1a100*/  S2UR UR12, SR_CTAID.Z ;  /* 0x00000000000c79c3 */ /* 0x000e620000002700 */
[----:B------:R-:W2:Y:S01]  /*1a110*/  @UP3 LDCU.64 UR4, c[0x0][0x408] ;  /* 0x00008100ff0437ac */ /* 0x000ea20008000a00 */
[----:B---3--:R-:W-:-:S02]  /*1a120*/  FADD.FTZ R14, R5, R234 ;  /* 0x000000ea050e7221 */ /* 0x008fc40000010000 */
[----:B------:R-:W3:Y:S01]  /*1a130*/  SHFL.BFLY PT, R5, R6, 0x1, 0x1f ;  /* 0x0c201f0006057f89 */ /* 0x000ee200000e0000 */
[----:B-----5:R-:W-:Y:S01]  /*1a140*/  FADD.FTZ R4, R4, R233 ;  /* 0x000000e904047221 */ /* 0x020fe20000010000 */
[----:B------:R-:W-:Y:S02]  /*1a150*/  @!UP3 UIMAD.WIDE.U32 UR10, UR9, UR6, URZ ;  /* 0x00000006090ab2a5 */ /* 0x000fe4000f8e00ff */
[----:B------:R-:W4:Y:S01]  /*1a160*/  SHFL.BFLY PT, R7, R14, 0x1, 0x1f ;  /* 0x0c201f000e077f89 */ /* 0x000f2200000e0000 */
[----:B------:R-:W5:Y:S01]  /*1a170*/  LDCU UR6, c[0x0][0x434] ;  /* 0x00008680ff0677ac */ /* 0x000f620008000800 */
[----:B------:R-:W-:Y:S02]  /*1a180*/  FADD.FTZ R12, R9, R232 ;  /* 0x000000e8090c7221 */ /* 0x000fe40000010000 */
[----:B------:R-:W1:Y:S01]  /*1a190*/  SHFL.BFLY PT, R13, R4, 0x1, 0x1f ;  /* 0x0c201f00040d7f89 */ /* 0x000e6200000e0000 */
[----:B------:R-:W-:Y:S01]  /*1a1a0*/  @!UP3 UIMAD UR7, UR9, UR7, UR11 ;  /* 0x000000070907b2a4 */ /* 0x000fe2000f8e020b */
[----:B------:R-:W1:Y:S02]  /*1a1b0*/  @UP1 LDCU UR14, c[0x0][0x430] ;  /* 0x00008600ff0e17ac */ /* 0x000e640008000800 */
[----:B------:R-:W5:Y:S01]  /*1a1c0*/  SHFL.BFLY PT, R11, R12, 0x1, 0x1f ;  /* 0x0c201f000c0b7f89 */ /* 0x000f6200000e0000 */
[----:B--2---:R-:W-:Y:S01]  /*1a1d0*/  @UP3 UIMAD.WIDE.U32 UR16, UR20, UR4, URZ ;  /* 0x00000004141032a5 */ /* 0x004fe2000f8e00ff */
[----:B------:R-:W2:Y:S01]  /*1a1e0*/  S2UR UR4, SR_CTAID.X ;  /* 0x00000000000479c3 */ /* 0x000ea20000002500 */
[----:B------:R-:W2:Y:S02]  /*1a1f0*/  LDCU.U8 UR11, c[0x0][0x548] ;  /* 0x0000a900ff0b77ac */ /* 0x000ea40008000000 */
[----:B------:R-:W-:Y:S01]  /*1a200*/  @UP3 UIMAD UR7, UR20, UR5, UR17 ;  /* 0x00000005140732a4 */ /* 0x000fe2000f8e0211 */
[----:B------:R-:W2:Y:S01]  /*1a210*/  @UP1 LDCU UR5, c[0x0][0x430] ;  /* 0x00008600ff0517ac */ /* 0x000ea20008000800 */
[----:B---3--:R-:W-:Y:S01]  /*1a220*/  FADD.FTZ R8, R6, R5 ;  /* 0x0000000506087221 */ /* 0x008fe20000010000 */
[----:B------:R-:W-:-:S02]  /*1a230*/  SHF.L.U32 R6, R224, 0x3, RZ ;  /* 0x00000003e0067819 */ /* 0x000fc400000006ff */
[----:B------:R-:W-:Y:S01]  /*1a240*/  SHF.L.U32 R5, R224, 0x4, RZ ;  /* 0x00000004e0057819 */ /* 0x000fe200000006ff */
[----:B----4-:R-:W-:Y:S01]  /*1a250*/  FADD.FTZ R7, R14, R7 ;  /* 0x000000070e077221 */ /* 0x010fe20000010000 */
[----:B------:R-:W-:Y:S01]  /*1a260*/  LOP3.LUT R15, R6, 0xc0, RZ, 0xc0, !PT ;  /* 0x000000c0060f7812 */ /* 0x000fe200078ec0ff */
[----:B------:R-:W3:Y:S01]  /*1a270*/  MUFU.RCP R10, R8 ;  /* 0x00000008000a7308 */ /* 0x000ee20000001000 */
[----:B------:R-:W-:Y:S01]  /*1a280*/  LOP3.LUT R5, R236, 0x3e00, R5, 0xf8, !PT ;  /* 0x00003e00ec057812 */ /* 0x000fe200078ef805 */
[----:B-1----:R-:W-:Y:S01]  /*1a290*/  FADD.FTZ R13, R4, R13 ;  /* 0x0000000d040d7221 */ /* 0x002fe20000010000 */
[----:B------:R-:W-:Y:S01]  /*1a2a0*/  FSETP.NE.FTZ.AND P3, PT, R8, RZ, PT ;  /* 0x000000ff0800720b */ /* 0x000fe20003f75000 */
[----:B-----5:R-:W-:Y:S01]  /*1a2b0*/  @!UP2 UIMAD UR20, UR9, UR6, URZ ;  /* 0x000000060914a2a4 */ /* 0x020fe2000f8e02ff */
[----:B------:R-:W-:Y:S01]  /*1a2c0*/  LOP3.LUT R5, R5, 0x20, R6, 0xf8, !PT ;  /* 0x0000002005057812 */ /* 0x000fe200078ef806 */
[----:B------:R-:W-:Y:S01]  /*1a2d0*/  FADD.FTZ R11, R12, R11 ;  /* 0x0000000b0c0b7221 */ /* 0x000fe20000010000 */
[----:B------:R-:W-:Y:S01]  /*1a2e0*/  LOP3.LUT R12, R15, 0x18, R224, 0xf8, !PT ;  /* 0x000000180f0c7812 */ /* 0x000fe200078ef8e0 */
[----:B------:R-:W1:Y:S01]  /*1a2f0*/  MUFU.RCP R4, R13 ;  /* 0x0000000d00047308 */ /* 0x000e620000001000 */
[----:B------:R-:W-:Y:S01]  /*1a300*/  FSETP.NE.FTZ.AND P1, PT, R13, RZ, PT ;  /* 0x000000ff0d00720b */ /* 0x000fe20003f35000 */
[----:B--2---:R-:W-:Y:S01]  /*1a310*/  UISETP.NE.AND UP0, UPT, UR11, URZ, !UP1 ;  /* 0x000000ff0b00728c */ /* 0x004fe2000cf05270 */
[----:B------:R-:W-:Y:S01]  /*1a320*/  LOP3.LUT R5, R5, R12, RZ, 0xfc, !PT ;  /* 0x0000000c05057212 */ /* 0x000fe200078efcff */
[----:B------:R-:W-:Y:S01]  /*1a330*/  @UP1 UIMAD UR15, UR5, UR6, URZ ;  /* 0x00000006050f12a4 */ /* 0x000fe2000f8e02ff */
[----:B------:R-:W-:Y:S01]  /*1a340*/  FSETP.NE.FTZ.AND P2, PT, R7, RZ, PT ;  /* 0x000000ff0700720b */ /* 0x000fe20003f55000 */
[----:B------:R-:W-:Y:S01]  /*1a350*/  @UP1 UMOV UR13, 0x1 ;  /* 0x00000001000d1882 */ /* 0x000fe20000000000 */
[----:B------:R-:W-:Y:S01]  /*1a360*/  FSETP.NE.FTZ.AND P0, PT, R11, RZ, PT ;  /* 0x000000ff0b00720b */ /* 0x000fe20003f15000 */
[----:B------:R-:W2:Y:S01]  /*1a370*/  MUFU.RCP R9, R7 ;  /* 0x0000000700097308 */ /* 0x000ea20000001000 */
[----:B---3--:R-:W-:Y:S01]  /*1a380*/  FSEL R10, R10, 1, P3 ;  /* 0x3f8000000a0a7808 */ /* 0x008fe20001800000 */
[----:B------:R-:W3:Y:S01]  /*1a390*/  @P3 LDC R19, c[0x0][0x458] ;  /* 0x00011600ff133b82 */ /* 0x000ee20000000800 */
[----:B------:R-:W-:Y:S01]  /*1a3a0*/  LEA R5, R5, UR8, 0x1 ;  /* 0x0000000805057c11 */ /* 0x000fe2000f8e08ff */
[----:B------:R-:W-:Y:S01]  /*1a3b0*/  @UP3 UMOV UR10, UR16 ;  /* 0x00000010000a3c82 */ /* 0x000fe20008000000 */
[----:B------:R-:W-:Y:S01]  /*1a3c0*/  MOV R14, 0x7f800000 ;  /* 0x7f800000000e7802 */ /* 0x000fe20000000f00 */
[C---:B------:R-:W-:Y:S01]  /*1a3d0*/  FMUL.FTZ R160, R10.reuse, R160 ;  /* 0x000000a00aa07220 */ /* 0x040fe20000410000 */
[----:B------:R-:W-:Y:S01]  /*1a3e0*/  FMUL.FTZ R161, R10, R161 ;  /* 0x000000a10aa17220 */ /* 0x000fe20000410000 */
[----:B------:R-:W4:Y:S01]  /*1a3f0*/  MUFU.RCP R12, R11 ;  /* 0x0000000b000c7308 */ /* 0x000f220000001000 */
        /* <DEDUP_REMOVED lines=8> */
[----:B--2---:R-:W-:Y:S01]  /*1a480*/  FSEL R9, R9, 1, P2 ;  /* 0x3f80000009097808 */ /* 0x004fe20001000000 */
[C---:B------:R-:W-:Y:S01]  /*1a490*/  FMUL.FTZ R153, R4.reuse, R153 ;  /* 0x0000009904997220 */ /* 0x040fe20000410000 */
[C---:B------:R-:W-:Y:S01]  /*1a4a0*/  FMUL.FTZ R140, R4.reuse, R140 ;  /* 0x0000008c048c7220 */ /* 0x040fe20000410000 */
[C---:B------:R-:W-:Y:S01]  /*1a4b0*/  FMUL.FTZ R141, R4.reuse, R141 ;  /* 0x0000008d048d7220 */ /* 0x040fe20000410000 */
[C---:B------:R-:W-:Y:S01]  /*1a4c0*/  FMUL.FTZ R136, R4.reuse, R136 ;  /* 0x0000008804887220 */ /* 0x040fe20000410000 */
[----:B------:R-:W-:Y:S01]  /*1a4d0*/  FMUL.FTZ R137, R4, R137 ;  /* 0x0000008904897220 */ /* 0x000fe20000410000 */
[----:B------:R-:W-:Y:S01]  /*1a4e0*/  SHF.L.U32 R4, R224, 0x2, RZ ;  /* 0x00000002e0047819 */ /* 0x000fe200000006ff */
[----:B------:R-:W-:Y:S01]  /*1a4f0*/  FMUL.FTZ R132, R10, R132 ;  /* 0x000000840a847220 */ /* 0x000fe20000410000 */
[----:B----4-:R-:W-:Y:S01]  /*1a500*/  FSEL R12, R12, 1, P0 ;  /* 0x3f8000000c0c7808 */ /* 0x010fe20000000000 */
[----:B------:R-:W-:Y:S01]  /*1a510*/  FMUL.FTZ R133, R10, R133 ;  /* 0x000000850a857220 */ /* 0x000fe20000410000 */
[C---:B------:R-:W-:Y:S01]  /*1a520*/  FMUL.FTZ R162, R9.reuse, R162 ;  /* 0x000000a209a27220 */ /* 0x040fe20000410000 */
[C---:B------:R-:W-:Y:S01]  /*1a530*/  FMUL.FTZ R163, R9.reuse, R163 ;  /* 0x000000a309a37220 */ /* 0x040fe20000410000 */
[C---:B------:R-:W-:Y:S01]  /*1a540*/  FMUL.FTZ R150, R9.reuse, R150 ;  /* 0x0000009609967220 */ /* 0x040fe20000410000 */
[C---:B------:R-:W-:Y:S01]  /*1a550*/  FMUL.FTZ R151, R9.reuse, R151 ;  /* 0x0000009709977220 */ /* 0x040fe20000410000 */
[----:B------:R-:W-:Y:S01]  /*1a560*/  LOP3.LUT R10, R4, 0x20, RZ, 0xc0, !PT ;  /* 0x00000020040a7812 */ /* 0x000fe200078ec0ff */
[C---:B------:R-:W-:Y:S01]  /*1a570*/  FMUL.FTZ R158, R12.reuse, R158 ;  /* 0x0000009e0c9e7220 */ /* 0x040fe20000410000 */
[----:B------:R-:W-:Y:S01]  /*1a580*/  FMUL.FTZ R159, R12, R159 ;  /* 0x0000009f0c9f7220 */ /* 0x000fe20000410000 */
[----:B------:R-:W-:Y:S01]  /*1a590*/  LOP3.LUT R4, R4, 0x40, RZ, 0xc0, !PT ;  /* 0x0000004004047812 */ /* 0x000fe200078ec0ff */
[C---:B------:R-:W-:Y:S01]  /*1a5a0*/  FMUL.FTZ R154, R12.reuse, R154 ;  /* 0x0000009a0c9a7220 */ /* 0x040fe20000410000 */
[C---:B------:R-:W-:Y:S01]  /*1a5b0*/  FMUL.FTZ R155, R12.reuse, R155 ;  /* 0x0000009b0c9b7220 */ /* 0x040fe20000410000 */
[C---:B------:R-:W-:Y:S01]  /*1a5c0*/  FMUL.FTZ R146, R9.reuse, R146 ;  /* 0x0000009209927220 */ /* 0x040fe20000410000 */
[C---:B------:R-:W-:Y:S01]  /*1a5d0*/  FMUL.FTZ R147, R9.reuse, R147 ;  /* 0x0000009309937220 */ /* 0x040fe20000410000 */
[C---:B------:R-:W-:Y:S01]  /*1a5e0*/  FMUL.FTZ R134, R9.reuse, R134 ;  /* 0x0000008609867220 */ /* 0x040fe20000410000 */
[----:B------:R-:W-:Y:S01]  /*1a5f0*/  FMUL.FTZ R9, R9, R135 ;  /* 0x0000008709097220 */ /* 0x000fe20000410000 */
[----:B------:R-:W-:Y:S01]  /*1a600*/  F2FP.F16.F32.PACK_AB R160, R161, R160 ;  /* 0x000000a0a1a0723e */ /* 0x000fe200000000ff */
[C---:B------:R-:W-:Y:S01]  /*1a610*/  FMUL.FTZ R142, R12.reuse, R142 ;  /* 0x0000008e0c8e7220 */ /* 0x040fe20000410000 */
[----:B------:R-:W-:Y:S01]  /*1a620*/  F2FP.F16.F32.PACK_AB R162, R163, R162 ;  /* 0x000000a2a3a2723e */ /* 0x000fe200000000ff */
[C---:B------:R-:W-:Y:S01]  /*1a630*/  FMUL.FTZ R143, R12.reuse, R143 ;  /* 0x0000008f0c8f7220 */ /* 0x040fe20000410000 */
[----:B------:R-:W-:Y:S01]  /*1a640*/  F2FP.F16.F32.PACK_AB R148, R149, R148 ;  /* 0x000000949594723e */ /* 0x000fe200000000ff */
[C---:B------:R-:W-:Y:S01]  /*1a650*/  FMUL.FTZ R138, R12.reuse, R138 ;  /* 0x0000008a0c8a7220 */ /* 0x040fe20000410000 */
[----:B------:R-:W-:Y:S01]  /*1a660*/  F2FP.F16.F32.PACK_AB R150, R151, R150 ;  /* 0x000000969796723e */ /* 0x000fe200000000ff */
[----:B------:R-:W-:Y:S01]  /*1a670*/  FMUL.FTZ R139, R12, R139 ;  /* 0x0000008b0c8b7220 */ /* 0x000fe20000410000 */
[C---:B------:R-:W-:Y:S01]  /*1a680*/  IADD3 R15, PT, PT, R5.reuse, -R10, RZ ;  /* 0x8000000a050f7210 */ /* 0x040fe20007ffe0ff */
[----:B------:R-:W-:Y:S01]  /*1a690*/  STS [R5], R160 ;  /* 0x000000a005007388 */ /* 0x000fe20000000800 */
[----:B------:R-:W-:Y:S01]  /*1a6a0*/  IADD3 R17, PT, PT, R5, -R4, RZ ;  /* 0x8000000405117210 */ /* 0x000fe20007ffe0ff */
[----:B------:R-:W-:Y:S01]  /*1a6b0*/  @P3 MUFU.LG2 R8, R8 ;  /* 0x0000000800083308 */ /* 0x000fe20000000c00 */
[----:B------:R-:W-:Y:S01]  /*1a6c0*/  F2FP.F16.F32.PACK_AB R156, R157, R156 ;  /* 0x0000009c9d9c723e */ /* 0x000fe200000000ff */
[----:B------:R-:W-:Y:S01]  /*1a6d0*/  STS [R5+0x200], R162 ;  /* 0x000200a205007388 */ /* 0x000fe20000000800 */
[----:B------:R-:W-:Y:S01]  /*1a6e0*/  F2FP.F16.F32.PACK_AB R158, R159, R158 ;  /* 0x0000009e9f9e723e */ /* 0x000fe200000000ff */
[----:B------:R-:W-:Y:S01]  /*1a6f0*/  USHF.R.S32.HI UR5, URZ, 0x1f, UR20 ;  /* 0x0000001fff057899 */ /* 0x000fe20008011414 */
[----:B------:R-:W-:Y:S01]  /*1a700*/  F2FP.F16.F32.PACK_AB R152, R153, R152 ;  /* 0x000000989998723e */ /* 0x000fe200000000ff */
[----:B------:R-:W-:Y:S01]  /*1a710*/  STS [R15+0x10], R148 ;  /* 0x000010940f007388 */ /* 0x000fe20000000800 */
[----:B------:R-:W-:Y:S01]  /*1a720*/  F2FP.F16.F32.PACK_AB R154, R155, R154 ;  /* 0x0000009a9b9a723e */ /* 0x000fe200000000ff */
[----:B------:R1:W2:Y:S01]  /*1a730*/  @P2 MUFU.LG2 R4, R7 ;  /* 0x0000000700042308 */ /* 0x0002a20000000c00 */
[----:B------:R-:W-:Y:S01]  /*1a740*/  F2FP.F16.F32.PACK_AB R144, R145, R144 ;  /* 0x000000909190723e */ /* 0x000fe200000000ff */
[----:B------:R-:W-:Y:S01]  /*1a750*/  STS [R15+0x210], R150 ;  /* 0x000210960f007388 */ /* 0x000fe20000000800 */
[----:B------:R-:W-:-:S02]  /*1a760*/  F2FP.F16.F32.PACK_AB R146, R147, R146 ;  /* 0x000000929392723e */ /* 0x000fc400000000ff */
[----:B------:R-:W-:Y:S01]  /*1a770*/  F2FP.F16.F32.PACK_AB R132, R133, R132 ;  /* 0x000000848584723e */ /* 0x000fe200000000ff */
[----:B------:R-:W-:Y:S01]  /*1a780*/  STS [R5+0x1000], R156 ;  /* 0x0010009c05007388 */ /* 0x000fe20000000800 */
[----:B------:R-:W-:Y:S01]  /*1a790*/  F2FP.F16.F32.PACK_AB R9, R9, R134 ;  /* 0x000000860909723e */ /* 0x000fe200000000ff */
[----:B------:R-:W-:Y:S01]  /*1a7a0*/  @P0 MUFU.LG2 R11, R11 ;  /* 0x0000000b000b0308 */ /* 0x000fe20000000c00 */
[----:B------:R-:W-:Y:S01]  /*1a7b0*/  IADD3 R21, PT, PT, -R10, R17, RZ ;  /* 0x000000110a157210 */ /* 0x000fe20007ffe1ff */
[----:B------:R4:W-:Y:S01]  /*1a7c0*/  STS [R5+0x1200], R158 ;  /* 0x0012009e05007388 */ /* 0x0009e20000000800 */
[----:B------:R-:W-:Y:S01]  /*1a7d0*/  F2FP.F16.F32.PACK_AB R140, R141, R140 ;  /* 0x0000008c8d8c723e */ /* 0x000fe200000000ff */
[----:B------:R-:W3:Y:S01]  /*1a7e0*/  @P2 LDC R10, c[0x0][0x458] ;  /* 0x00011600ff0a2b82 */ /* 0x000ee20000000800 */
[----:B------:R-:W-:Y:S01]  /*1a7f0*/  F2FP.F16.F32.PACK_AB R142, R143, R142 ;  /* 0x0000008e8f8e723e */ /* 0x000fe200000000ff */
[----:B------:R-:W-:Y:S01]  /*1a800*/  STS [R15+0x1010], R152 ;  /* 0x001010980f007388 */ /* 0x000fe20000000800 */
[----:B------:R-:W-:-:S02]  /*1a810*/  F2FP.F16.F32.PACK_AB R136, R137, R136 ;  /* 0x000000888988723e */ /* 0x000fc400000000ff */
[----:B------:R-:W-:Y:S01]  /*1a820*/  F2FP.F16.F32.PACK_AB R138, R139, R138 ;  /* 0x0000008a8b8a723e */ /* 0x000fe200000000ff */
[----:B------:R5:W-:Y:S01]  /*1a830*/  STS [R15+0x1210], R154 ;  /* 0x0012109a0f007388 */ /* 0x000be20000000800 */
[----:B-1----:R-:W-:Y:S01]  /*1a840*/  MOV R7, 0x7f800000 ;  /* 0x7f80000000077802 */ /* 0x002fe20000000f00 */
[----:B--2---:R-:W-:Y:S02]  /*1a850*/  @P2 FMUL.FTZ R4, R4, 0.69314718246459960938 ;  /* 0x3f31721804042820 */ /* 0x004fe40000410000 */
[----:B------:R-:W-:Y:S04]  /*1a860*/  STS [R17+0x20], R144 ;  /* 0x0000209011007388 */ /* 0x000fe80000000800 */
[----:B------:R-:W-:Y:S04]  /*1a870*/  STS [R17+0x220], R146 ;  /* 0x0002209211007388 */ /* 0x000fe80000000800 */
[----:B------:R-:W-:Y:S04]  /*1a880*/  STS [R21+0x30], R132 ;  /* 0x0000308415007388 */ /* 0x000fe80000000800 */
[----:B------:R1:W-:Y:S01]  /*1a890*/  STS [R21+0x230], R9 ;  /* 0x0002300915007388 */ /* 0x0003e20000000800 */
[----:B----4-:R-:W2:Y:S03]  /*1a8a0*/  @P0 LDC R5, c[0x0][0x458] ;  /* 0x00011600ff050b82 */ /* 0x010ea60000000800 */
[----:B------:R-:W-:Y:S04]  /*1a8b0*/  STS [R17+0x1020], R140 ;  /* 0x0010208c11007388 */ /* 0x000fe80000000800 */
[----:B------:R4:W-:Y:S01]  /*1a8c0*/  STS [R17+0x1220], R142 ;  /* 0x0012208e11007388 */ /* 0x0009e20000000800 */
[----:B-----5:R5:W3:Y:S03]  /*1a8d0*/  @P1 MUFU.LG2 R15, R13 ;  /* 0x0000000d000f1308 */ /* 0x020ae60000000c00 */
[----:B------:R2:W-:Y:S01]  /*1a8e0*/  STS [R21+0x1030], R136 ;  /* 0x0010308815007388 */ /* 0x0005e20000000800 */
[----:B------:R-:W2:Y:S03]  /*1a8f0*/  S2R R12, SR_CTAID.X ;  /* 0x00000000000c7919 */ /* 0x000ea60000002500 */
[----:B------:R2:W-:Y:S01]  /*1a900*/  STS [R21+0x1230], R138 ;  /* 0x0012308a15007388 */ /* 0x0005e20000000800 */
[----:B-1----:R-:W1:Y:S01]  /*1a910*/  @P1 LDC R9, c[0x0][0x458] ;  /* 0x00011600ff091b82 */ /* 0x002e620000000800 */
[----:B-----5:R-:W-:Y:S01]  /*1a920*/  MOV R13, 0x7f800000 ;  /* 0x7f800000000d7802 */ /* 0x020fe20000000f00 */
[----:B---3--:R-:W-:Y:S01]  /*1a930*/  @P1 FMUL.FTZ R15, R15, 0.69314718246459960938 ;  /* 0x3f3172180f0f1820 */ /* 0x008fe20000410000 */
[----:B----4-:R-:W-:-:S04]  /*1a940*/  @P3 FMUL.FTZ R17, R8, 0.69314718246459960938 ;  /* 0x3f31721808113820 */ /* 0x010fc80000410000 */
[----:B------:R-:W-:Y:S01]  /*1a950*/  @P3 FFMA.FTZ R7, R36, R19, R17 ;  /* 0x0000001324073223 */ /* 0x000fe20000010011 */
[----:B------:R-:W-:Y:S06]  /*1a960*/  BRA.U UP1, `(.L_x_348) ;  /* 0x0000000101207547 */ /* 0x000fec000b800000 */
[----:B------:R-:W-:Y:S01]  /*1a970*/  UISETP.NE.AND UP1, UPT, UR11, URZ, UPT ;  /* 0x000000ff0b00728c */ /* 0x000fe2000bf25270 */
[----:B------:R-:W3:Y:S10]  /*1a980*/  LDCU UR11, c[0x0][0x3e0] ;  /* 0x00007c00ff0b77ac */ /* 0x000ef40008000800 */
[----:B------:R-:W3:Y:S01]  /*1a990*/  @UP1 LDCU UR13, c[0x0][0x454] ;  /* 0x00008a80ff0d17ac */ /* 0x000ee20008000800 */
[----:B------:R-:W-:Y:S01]  /*1a9a0*/  @UP1 UMOV UR14, 0x1 ;  /* 0x00000001000e1882 */ /* 0x000fe20000000000 */
[----:B------:R-:W4:Y:S01]  /*1a9b0*/  @UP1 LDCU UR15, c[0x0][0x454] ;  /* 0x00008a80ff0f17ac */ /* 0x000f220008000800 */
[----:B------:R-:W-:Y:S01]  /*1a9c0*/  @!UP1 UMOV UR14, 0x1 ;  /* 0x00000001000e9882 */ /* 0x000fe20000000000 */
[----:B---3--:R-:W-:-:S02]  /*1a9d0*/  @UP1 UIMAD UR13, UR13, UR11, URZ ;  /* 0x0000000b0d0d12a4 */ /* 0x008fc4000f8e02ff */
[----:B----4-:R-:W-:-:S12]  /*1a9e0*/  @!UP1 UIMAD UR13, UR6, UR11, URZ ;  /* 0x0000000b060d92a4 */ /* 0x010fd8000f8e02ff */
.L_x_348:
[----:B------:R-:W-:Y:S01]  /*1a9f0*/  @P2 FFMA.FTZ R14, R3, R10, R4 ;  /* 0x0000000a030e2223 */ /* 0x000fe20000010004 */
[----:B-1----:R-:W-:Y:S01]  /*1aa00*/  @P1 FFMA.FTZ R13, R2, R9, R15 ;  /* 0x00000009020d1223 */ /* 0x002fe2000001000f */
[----:B------:R-:W-:Y:S01]  /*1aa10*/  UIMAD UR15, UR12, UR15, URZ ;  /* 0x0000000f0c0f72a4 */ /* 0x000fe2000f8e02ff */
[C---:B------:R-:W-:Y:S01]  /*1aa20*/  LOP3.LUT P1, RZ, R224.reuse, 0x3, RZ, 0xc0, !PT ;  /* 0x00000003e0ff7812 */ /* 0x040fe2000782c0ff */
[----:B------:R-:W-:Y:S01]  /*1aa30*/  UIMAD UR11, UR4, UR14, URZ ;  /* 0x0000000e040b72a4 */ /* 0x000fe2000f8e02ff */
[----:B------:R-:W-:Y:S01]  /*1aa40*/  LOP3.LUT R3, R224, 0x18, RZ, 0xc0, !PT ;  /* 0x00000018e0037812 */ /* 0x000fe200078ec0ff */
[----:B------:R-:W-:Y:S01]  /*1aa50*/  USEL UR20, UR20, URZ, UP0 ;  /* 0x000000ff14147287 */ /* 0x000fe20008000000 */
[----:B------:R-:W-:Y:S01]  /*1aa60*/  @P0 FMUL.FTZ R11, R11, 0.69314718246459960938 ;  /* 0x3f3172180b0b0820 */ /* 0x000fe20000410000 */
[----:B------:R-:W-:Y:S01]  /*1aa70*/  @!UP0 UIMAD UR15, UR9, UR13, UR15 ;  /* 0x0000000d090f82a4 */ /* 0x000fe2000f8e020f */
[--C-:B------:R-:W-:Y:S01]  /*1aa80*/  LOP3.LUT R3, R3, 0xd8, R6.reuse, 0x78, !PT ;  /* 0x000000d803037812 */ /* 0x100fe200078e7806 */
[----:B------:R-:W-:Y:S01]  /*1aa90*/  USHF.L.U32 UR11, UR11, 0x7, URZ ;  /* 0x000000070b0b7899 */ /* 0x000fe200080006ff */
[----:B------:R-:W-:Y:S01]  /*1aaa0*/  IMAD.MOV.U32 R15, RZ, RZ, 0x7f800000 ;  /* 0x7f800000ff0f7424 */ /* 0x000fe200078e00ff */
[----:B------:R-:W-:Y:S01]  /*1aab0*/  USEL UR5, UR5, URZ, UP0 ;  /* 0x000000ff05057287 */ /* 0x000fe20008000000 */
[----:B------:R-:W-:Y:S01]  /*1aac0*/  LOP3.LUT R2, R3, 0x1f20, R6, 0xf8, !PT ;  /* 0x00001f2003027812 */ /* 0x000fe200078ef806 */
[----:B------:R-:W-:Y:S01]  /*1aad0*/  USHF.R.S32.HI UR9, URZ, 0x1f, UR15 ;  /* 0x0000001fff097899 */ /* 0x000fe2000801140f */
[----:B--2---:R-:W-:Y:S01]  /*1aae0*/  @P0 FFMA.FTZ R15, R0, R5, R11 ;  /* 0x00000005000f0223 */ /* 0x004fe2000001000b */
[----:B------:R-:W-:Y:S01]  /*1aaf0*/  USHF.R.S32.HI UR6, URZ, 0x1f, UR11 ;  /* 0x0000001fff067899 */ /* 0x000fe2000801140b */
[----:B------:R-:W-:Y:S01]  /*1ab00*/  LEA R0, R2, UR8, 0x1 ;  /* 0x0000000802007c11 */ /* 0x000fe2000f8e08ff */
[----:B------:R-:W-:Y:S01]  /*1ab10*/  UIADD3 UR20, UP1, UP0, UR11, UR20, UR15 ;  /* 0x000000140b147290 */ /* 0x000fe2000f83e00f */
[----:B------:R-:W-:Y:S01]  /*1ab20*/  BAR.SYNC.DEFER_BLOCKING 0x0 ;  /* 0x0000000000007b1d */ /* 0x000fe20000010000 */
[----:B------:R-:W-:-:S02]  /*1ab30*/  SHF.R.U32.HI R16, RZ, 0x2, R224 ;  /* 0x00000002ff107819 */ /* 0x000fc400000116e0 */
[----:B------:R-:W-:-:S03]  /*1ab40*/  UIADD3.X UR5, UPT, UPT, UR6, UR5, UR9, UP1, UP0 ;  /* 0x0000000506057290 */ /* 0x000fc60008fe0409 */
[----:B------:R-:W-:Y:S04]  /*1ab50*/  BSSY.RECONVERGENT B0, `(.L_x_349) ;  /* 0x0000028000007945 */ /* 0x000fe80003800200 */
[----:B------:R-:W-:Y:S05]  /*1ab60*/  @P1 BRA `(.L_x_350) ;  /* 0x0000000000981947 */ /* 0x000fea0003800000 */
        /* <DEDUP_REMOVED lines=11> */
[----:B------:R-:W-:-:S05]  /*1ac20*/  @!P6 IMAD R18, R18, UR14, RZ ;  /* 0x0000000e1212ec24 */ /* 0x000fca000f8e02ff */
[----:B------:R-:W-:Y:S01]  /*1ac30*/  @!P6 IADD3 R19, P0, PT, R18, UR20, RZ ;  /* 0x000000141213ec10 */ /* 0x000fe2000ff1e0ff */
[----:B------:R-:W-:Y:S01]  /*1ac40*/  @!P5 IMAD R22, R22, UR14, RZ ;  /* 0x0000000e1616dc24 */ /* 0x000fe2000f8e02ff */
[----:B------:R-:W2:Y:S01]  /*1ac50*/  @!P5 LDC.64 R8, c[0x0][0x420] ;  /* 0x00010800ff08db82 */ /* 0x000ea20000000a00 */
[----:B------:R-:W-:Y:S01]  /*1ac60*/  @!P4 IMAD R21, R21, UR14, RZ ;  /* 0x0000000e1515cc24 */ /* 0x000fe2000f8e02ff */
[----:B------:R-:W-:Y:S01]  /*1ac70*/  @!P6 LEA.HI.X.SX32 R18, R18, UR5, 0x1, P0 ;  /* 0x000000051212ec11 */ /* 0x000fe200080f0eff */
[----:B------:R-:W-:-:S05]  /*1ac80*/  @!P3 IMAD R20, R20, UR14, RZ ;  /* 0x0000000e1414bc24 */ /* 0x000fca000f8e02ff */
[----:B------:R-:W3:Y:S08]  /*1ac90*/  @!P4 LDC.64 R4, c[0x0][0x420] ;  /* 0x00010800ff04cb82 */ /* 0x000ef00000000a00 */
[----:B------:R-:W4:Y:S01]  /*1aca0*/  @!P3 LDC.64 R2, c[0x0][0x420] ;  /* 0x00010800ff02bb82 */ /* 0x000f220000000a00 */
[----:B-1----:R-:W-:Y:S02]  /*1acb0*/  @!P6 LEA R24, P1, R19, R10, 0x2 ;  /* 0x0000000a1318e211 */ /* 0x002fe400078210ff */
[----:B------:R-:W-:-:S02]  /*1acc0*/  @!P5 IADD3 R10, P0, PT, R22, UR20, RZ ;  /* 0x00000014160adc10 */ /* 0x000fc4000ff1e0ff */
[----:B------:R-:W-:Y:S02]  /*1acd0*/  @!P6 LEA.HI.X R25, R19, R11, R18, 0x2, P1 ;  /* 0x0000000b1319e211 */ /* 0x000fe400008f1412 */
[----:B------:R-:W-:Y:S02]  /*1ace0*/  @!P5 LEA.HI.X.SX32 R22, R22, UR5, 0x1, P0 ;  /* 0x000000051616dc11 */ /* 0x000fe400080f0eff */
[----:B--2---:R-:W-:Y:S01]  /*1acf0*/  @!P5 LEA R18, P2, R10, R8, 0x2 ;  /* 0x000000080a12d211 */ /* 0x004fe200078410ff */
[----:B------:R1:W-:Y:S01]  /*1ad00*/  @!P6 STG.E desc[UR26][R24.64], R7 ;  /* 0x000000071800e986 */ /* 0x0003e2000c10191a */
[C---:B------:R-:W-:Y:S02]  /*1ad10*/  @!P4 IADD3 R8, P1, PT, R21.reuse, UR20, RZ ;  /* 0x000000141508cc10 */ /* 0x040fe4000ff3e0ff */
[----:B------:R-:W-:Y:S02]  /*1ad20*/  @!P3 IADD3 R11, P0, PT, R20, UR20, RZ ;  /* 0x00000014140bbc10 */ /* 0x000fe4000ff1e0ff */
[----:B------:R-:W-:-:S02]  /*1ad30*/  @!P4 LEA.HI.X.SX32 R21, R21, UR5, 0x1, P1 ;  /* 0x000000051515cc11 */ /* 0x000fc400088f0eff */
[----:B------:R-:W-:Y:S02]  /*1ad40*/  @!P3 LEA.HI.X.SX32 R20, R20, UR5, 0x1, P0 ;  /* 0x000000051414bc11 */ /* 0x000fe400080f0eff */
[----:B---3--:R-:W-:Y:S02]  /*1ad50*/  @!P4 LEA R4, P1, R8, R4, 0x2 ;  /* 0x000000040804c211 */ /* 0x008fe400078210ff */
[----:B------:R-:W-:Y:S02]  /*1ad60*/  @!P5 LEA.HI.X R19, R10, R9, R22, 0x2, P2 ;  /* 0x000000090a13d211 */ /* 0x000fe400010f1416 */
[----:B------:R-:W-:Y:S02]  /*1ad70*/  @!P4 LEA.HI.X R5, R8, R5, R21, 0x2, P1 ;  /* 0x000000050805c211 */ /* 0x000fe400008f1415 */
[C---:B----4-:R-:W-:Y:S01]  /*1ad80*/  @!P3 LEA R2, P0, R11.reuse, R2, 0x2 ;  /* 0x000000020b02b211 */ /* 0x050fe200078010ff */
[----:B------:R1:W-:Y:S03]  /*1ad90*/  @!P5 STG.E desc[UR26][R18.64], R14 ;  /* 0x0000000e1200d986 */ /* 0x0003e6000c10191a */
[----:B------:R-:W-:Y:S01]  /*1ada0*/  @!P3 LEA.HI.X R3, R11, R3, R20, 0x2, P0 ;  /* 0x000000030b03b211 */ /* 0x000fe200000f1414 */
[----:B------:R1:W-:Y:S04]  /*1adb0*/  @!P4 STG.E desc[UR26][R4.64], R13 ;  /* 0x0000000d0400c986 */ /* 0x0003e8000c10191a */
[----:B------:R1:W-:Y:S04]  /*1adc0*/  @!P3 STG.E desc[UR26][R2.64], R15 ;  /* 0x0000000f0200b986 */ /* 0x0003e8000c10191a */
.L_x_350:
[----:B------:R-:W-:Y:S05]  /*1add0*/  BSYNC.RECONVERGENT B0 ;  /* 0x0000000000007941 */ /* 0x000fea0003800200 */
.L_x_349:
[----:B------:R-:W2:Y:S01]  /*1ade0*/  LDCU UR6, c[0x0][0x440] ;  /* 0x00008800ff0677ac */ /* 0x000ea20008000800 */
[----:B------:R-:W-:Y:S01]  /*1adf0*/  LOP3.LUT R6, R6, 0x18, RZ, 0xc0, !PT ;  /* 0x0000001806067812 */ /* 0x000fe200078ec0ff */
[----:B------:R3:W4:Y:S01]  /*1ae00*/  LDS.128 R8, [R0+0x1800] ;  /* 0x0018000000087984 */ /* 0x0007220000000c00 */
[C---:B-1----:R-:W-:Y:S01]  /*1ae10*/  VIADD R2, R16.reuse, 0x40 ;  /* 0x0000004010027836 */ /* 0x042fe20000000000 */
[----:B------:R-:W1:Y:S01]  /*1ae20*/  LDCU.64 UR4, c[0x0][0x410] ;  /* 0x00008200ff0477ac */ /* 0x000e620008000a00 */
[----:B------:R-:W-:Y:S01]  /*1ae30*/  VIADD R3, R16, 0x20 ;  /* 0x0000002010037836 */ /* 0x000fe20000000000 */
[----:B------:R-:W-:Y:S01]  /*1ae40*/  MOV R17, RZ ;  /* 0x000000ff00117202 */ /* 0x000fe20000000f00 */
[----:B------:R-:W-:Y:S02]  /*1ae50*/  BSSY.RECONVERGENT B0, `(.L_x_351) ;  /* 0x000001a000007945 */ /* 0x000fe40003800200 */
[----:B------:R-:W-:Y:S01]  /*1ae60*/  IMAD.WIDE.U32 R12, R12, 0x80, R16 ;  /* 0x000000800c0c7825 */ /* 0x000fe200078e0010 */
[----:B--2---:R-:W-:-:S02]  /*1ae70*/  ISETP.GE.AND P0, PT, R6, UR6, PT ;  /* 0x0000000606007c0c */ /* 0x004fc4000bf06270 */
[----:B------:R-:W-:Y:S02]  /*1ae80*/  IADD3 R6, P3, PT, R6, UR10, RZ ;  /* 0x0000000a06067c10 */ /* 0x000fe4000ff7e0ff */
[----:B-1----:R-:W-:Y:S02]  /*1ae90*/  MOV R14, UR4 ;  /* 0x00000004000e7c02 */ /* 0x002fe40008000f00 */
[----:B------:R-:W-:Y:S01]  /*1aea0*/  ISETP.GE.OR P1, PT, R2, UR18, P0 ;  /* 0x0000001202007c0c */ /* 0x000fe20008726670 */
[----:B------:R-:W-:Y:S01]  /*1aeb0*/  IMAD.X R7, RZ, RZ, UR7, P3 ;  /* 0x00000007ff077e24 */ /* 0x000fe200098e06ff */
[C---:B------:R-:W-:Y:S02]  /*1aec0*/  ISETP.GE.OR P3, PT, R16.reuse, UR18, P0 ;  /* 0x0000001210007c0c */ /* 0x040fe40008766670 */
[----:B------:R-:W-:Y:S01]  /*1aed0*/  IADD3 R2, PT, PT, R16, 0x60, RZ ;  /* 0x0000006010027810 */ /* 0x000fe20007ffe0ff */
[----:B------:R-:W-:Y:S01]  /*1aee0*/  IMAD.WIDE.U32 R14, R14, UR12, R6 ;  /* 0x0000000c0e0e7c25 */ /* 0x000fe2000f8e0006 */
[----:B------:R-:W-:Y:S01]  /*1aef0*/  ISETP.GE.OR P2, PT, R3, UR18, P0 ;  /* 0x0000001203007c0c */ /* 0x000fe20008746670 */
[----:B------:R3:W1:Y:S01]  /*1af00*/  LDS.128 R4, [R0] ;  /* 0x0000000000047984 */ /* 0x0006620000000c00 */
[----:B------:R-:W-:Y:S01]  /*1af10*/  ISETP.GE.OR P0, PT, R2, UR18, P0 ;  /* 0x0000001202007c0c */ /* 0x000fe20008706670 */
[----:B------:R-:W-:-:S04]  /*1af20*/  IMAD.U32 R2, RZ, RZ, UR5 ;  /* 0x00000005ff027e24 */ /* 0x000fc8000f8e00ff */
[----:B------:R-:W-:Y:S02]  /*1af30*/  IMAD R17, R2, UR12, R15 ;  /* 0x0000000c02117c24 */ /* 0x000fe4000f8e020f */
[----:B------:R-:W-:Y:S06]  /*1af40*/  @P3 BRA `(.L_x_352) ;  /* 0x0000000000283947 */ /* 0x000fec0003800000 */
[----:B------:R-:W2:Y:S01]  /*1af50*/  LDCU.64 UR6, c[0x0][0x408] ;  /* 0x00008100ff0677ac */ /* 0x000ea20008000a00 */
[----:B------:R-:W-:Y:S01]  /*1af60*/  MOV R16, R14 ;  /* 0x0000000e00107202 */ /* 0x000fe20000000f00 */
[----:B------:R-:W5:Y:S01]  /*1af70*/  LDCU.64 UR4, c[0x0][0x3f0] ;  /* 0x00007e00ff0477ac */ /* 0x000f620008000a00 */
[----:B--2---:R-:W-:-:S03]  /*1af80*/  IMAD R3, R13, UR6, RZ ;  /* 0x000000060d037c24 */ /* 0x004fc6000f8e02ff */
[----:B------:R-:W-:-:S04]  /*1af90*/  IMAD.WIDE.U32 R18, R12, UR6, R16 ;  /* 0x000000060c127c25 */ /* 0x000fc8000f8e0010 */
[----:B------:R-:W-:Y:S01]  /*1afa0*/  IMAD R2, R12, UR7, R3 ;  /* 0x000000070c027c24 */ /* 0x000fe2000f8e0203 */
[----:B-----5:R-:W-:-:S04]  /*1afb0*/  LEA R20, P3, R18, UR4, 0x1 ;  /* 0x0000000412147c11 */ /* 0x020fc8000f8608ff */
[----:B------:R-:W-:-:S04]  /*1afc0*/  IADD3 R2, PT, PT, R2, R19, RZ ;  /* 0x0000001302027210 */ /* 0x000fc80007ffe0ff */
[----:B------:R-:W-:-:S05]  /*1afd0*/  LEA.HI.X R21, R18, UR5, R2, 0x1, P3 ;  /* 0x0000000512157c11 */ /* 0x000fca00098f0c02 */
[----:B-1----:R2:W-:Y:S02]  /*1afe0*/  STG.E.128 desc[UR26][R20.64], R4 ;  /* 0x0000000414007986 */ /* 0x0025e4000c101d1a */
.L_x_352:
[----:B------:R-:W-:Y:S05]  /*1aff0*/  BSYNC.RECONVERGENT B0 ;  /* 0x0000000000007941 */ /* 0x000fea0003800200 */
.L_x_351:
[----:B-12---:R1:W2:Y:S01]  /*1b000*/  LDS.128 R4, [R0+0x800] ;  /* 0x0008000000047984 */ /* 0x0062a20000000c00 */
[----:B------:R-:W-:Y:S04]  /*1b010*/  BSSY.RECONVERGENT B0, `(.L_x_353) ;  /* 0x000000f000007945 */ /* 0x000fe80003800200 */
        /* <DEDUP_REMOVED lines=13> */
[----:B--2---:R2:W-:Y:S02]  /*1b0f0*/  STG.E.128 desc[UR26][R20.64], R4 ;  /* 0x0000000414007986 */ /* 0x0045e4000c101d1a */
.L_x_354:
[----:B------:R-:W-:Y:S05]  /*1b100*/  BSYNC.RECONVERGENT B0 ;  /* 0x0000000000007941 */ /* 0x000fea0003800200 */
.L_x_353:
[----:B--2---:R2:W1:Y:S01]  /*1b110*/  LDS.128 R4, [R0+0x1000] ;  /* 0x0010000000047984 */ /* 0x0044620000000c00 */
[----:B------:R-:W-:Y:S04]  /*1b120*/  BSSY.RECONVERGENT B0, `(.L_x_355) ;  /* 0x000000f000007945 */ /* 0x000fe80003800200 */
[----:B------:R-:W-:Y:S05]  /*1b130*/  @P1 BRA `(.L_x_356) ;  /* 0x0000000000341947 */ /* 0x000fea0003800000 */
[----:B------:R-:W5:Y:S01]  /*1b140*/  LDCU.64 UR6, c[0x0][0x408] ;  /* 0x00008100ff0677ac */ /* 0x000f620008000a00 */
[----:B------:R-:W-:Y:S01]  /*1b150*/  IADD3 R3, P1, PT, R12, 0x40, RZ ;  /* 0x000000400c037810 */ /* 0x000fe20007f3e0ff */
[----:B------:R-:W-:Y:S01]  /*1b160*/  IMAD.MOV.U32 R18, RZ, RZ, R14 ;  /* 0x000000ffff127224 */ /* 0x000fe200078e000e */
[----:B------:R-:W-:Y:S01]  /*1b170*/  MOV R19, R17 ;  /* 0x0000001100137202 */ /* 0x000fe20000000f00 */
[----:B------:R-:W4:Y:S02]  /*1b180*/  LDCU.64 UR4, c[0x0][0x3f0] ;  /* 0x00007e00ff0477ac */ /* 0x000f240008000a00 */
[----:B-123--:R-:W-:-:S04]  /*1b190*/  IMAD.X R0, RZ, RZ, R13, P1 ;  /* 0x000000ffff007224 */ /* 0x00efc800008e060d */
[----:B-----5:R-:W-:Y:S02]  /*1b1a0*/  IMAD R0, R0, UR6, RZ ;  /* 0x0000000600007c24 */ /* 0x020fe4000f8e02ff */
[----:B------:R-:W-:-:S04]  /*1b1b0*/  IMAD.WIDE.U32 R18, R3, UR6, R18 ;  /* 0x0000000603127c25 */ /* 0x000fc8000f8e0012 */
[----:B------:R-:W-:Y:S01]  /*1b1c0*/  IMAD R0, R3, UR7, R0 ;  /* 0x0000000703007c24 */ /* 0x000fe2000f8e0200 */
[----:B----4-:R-:W-:-:S04]  /*1b1d0*/  LEA R2, P1, R18, UR4, 0x1 ;  /* 0x0000000412027c11 */ /* 0x010fc8000f8208ff */
[----:B------:R-:W-:-:S04]  /*1b1e0*/  IADD3 R0, PT, PT, R0, R19, RZ ;  /* 0x0000001300007210 */ /* 0x000fc80007ffe0ff */
[----:B------:R-:W-:-:S05]  /*1b1f0*/  LEA.HI.X R3, R18, UR5, R0, 0x1, P1 ;  /* 0x0000000512037c11 */ /* 0x000fca00088f0c00 */
[----:B------:R1:W-:Y:S02]  /*1b200*/  STG.E.128 desc[UR26][R2.64], R4 ;  /* 0x0000000402007986 */ /* 0x0003e4000c101d1a */
.L_x_356:
[----:B------:R-:W-:Y:S05]  /*1b210*/  BSYNC.RECONVERGENT B0 ;  /* 0x0000000000007941 */ /* 0x000fea0003800200 */
.L_x_355:
[----:B------:R-:W-:Y:S05]  /*1b220*/  @P0 EXIT ;  /* 0x000000000000094d */ /* 0x000fea0003800000 */
[----:B------:R-:W5:Y:S01]  /*1b230*/  LDCU.64 UR6, c[0x0][0x408] ;  /* 0x00008100ff0677ac */ /* 0x000f620008000a00 */
[----:B-123--:R-:W-:Y:S01]  /*1b240*/  IADD3 R0, P0, PT, R12, 0x60, RZ ;  /* 0x000000600c007810 */ /* 0x00efe20007f1e0ff */
        /* <DEDUP_REMOVED lines=10> */
[----:B----4-:R-:W-:Y:S01]  /*1b2f0*/  STG.E.128 desc[UR26][R2.64], R8 ;  /* 0x0000000802007986 */ /* 0x010fe2000c101d1a */
[----:B------:R-:W-:Y:S05]  /*1b300*/  EXIT ;  /* 0x000000000000794d */ /* 0x000fea0003800000 */
.L_x_357:
        /* <DEDUP_REMOVED lines=15> */
.L_x_1354:


//--------------------- .text._ZN5flash16flash_fwd_kernelI23Flash_fwd_kernel_traitsILi32ELi128ELi128ELi4ELb0ELb0EN7cutlass6half_tE19Flash_kernel_traitsILi32ELi128ELi128ELi4ES3_EELb1ELb0ELb0ELb0ELb0ELb1ELb0ELb0EEEvNS_16Flash_fwd_paramsE --------------------------
	.section	.text._ZN5flash16flash_fwd_kernelI23Flash_fwd_kernel_traitsILi32ELi128ELi128ELi4ELb0ELb0EN7cutlass6half_tE19Flash_kernel_traitsILi32ELi128ELi128ELi4ES3_EELb1ELb0ELb0ELb0ELb0ELb1ELb0ELb0EEEvNS_16Flash_fwd_paramsE,"ax",@progbits
	.align	128
        .global         _ZN5flash16flash_fwd_kernelI23Flash_fwd_kernel_traitsILi32ELi128ELi128ELi4ELb0ELb0EN7cutlass6half_tE19Flash_kernel_traitsILi32ELi128ELi128ELi4ES3_EELb1ELb0ELb0ELb0ELb0ELb1ELb0ELb0EEEvNS_16Flash_fwd_paramsE
        .type           _ZN5flash16flash_fwd_kernelI23Flash_fwd_kernel_traitsILi32ELi128ELi128ELi4ELb0ELb0EN7cutlass6half_tE19Flash_kernel_traitsILi32ELi128ELi128ELi4ES3_EELb1ELb0ELb0ELb0ELb0ELb1ELb0ELb0EEEvNS_16Flash_fwd_paramsE,@function
        .size           _ZN5flash16flash_fwd_kernelI23Flash_fwd_kernel_traitsILi32ELi128ELi128ELi4ELb0ELb0EN7cutlass6half_tE19Flash_kernel_traitsILi32ELi128ELi128ELi4ES3_EELb1ELb0ELb0ELb0ELb0ELb1ELb0ELb0EEEvNS_16Flash_fwd_paramsE,(.L_x_1355 - _ZN5flash16flash_fwd_kernelI23Flash_fwd_kernel_traitsILi32ELi128ELi128ELi4ELb0ELb0EN7cutlass6half_tE19Flash_kernel_traitsILi32ELi128ELi128ELi4ES3_EELb1ELb0ELb0ELb0ELb0ELb1ELb0ELb0EEEvNS_16Flash_fwd_paramsE)
        .other          _ZN5flash16flash_fwd_kernelI23Flash_fwd_kernel_traitsILi32ELi128ELi128ELi4ELb0ELb0EN7cutlass6half_tE19Flash_kernel_traitsILi32ELi128ELi128ELi4ES3_EELb1ELb0ELb0ELb0ELb0ELb1ELb0ELb0EEEvNS_16Flash_fwd_paramsE,@"STO_CUDA_ENTRY STV_DEFAULT"
_ZN5flash16flash_fwd_kernelI23Flash_fwd_kernel_traitsILi32ELi128ELi128ELi4ELb0ELb0EN7cutlass6half_tE19Flash_kernel_traitsILi32ELi128ELi128ELi4ES3_EELb1ELb0ELb0ELb0ELb0ELb1ELb0ELb0EEEvNS_16Flash_fwd_paramsE:
.text._ZN5flash16flash_fwd_kernelI23Flash_fwd_kernel_traitsILi32ELi128ELi128ELi4ELb0ELb0EN7cutlass6half_tE19Flash_kernel_traitsILi32ELi128ELi128ELi4ES3_EELb1ELb0ELb0ELb0ELb0ELb1ELb0ELb0EEEvNS_16Flash_fwd_paramsE:
[----:B------:R-:W1:Y:S01]  /*0000*/  LDC R1, c[0x0][0x37c] ;  /* 0x0000df00ff017b82 */ /* 0x000e620000000800 */
[----:B------:R-:W2:Y:S07]  /*0010*/  LDCU.U8 UR4, c[0x0][0x524] ;  /* 0x0000a480ff0477ac */ /* 0x000eae0008000000 */
[----:B------:R-:W3:Y:S01]  /*0020*/  LDC R47, c[0x0][0x518] ;  /* 0x00014600ff2f7b82 */ /* 0x000ee20000000800 */
[----:B-1----:R-:W-:Y:S01]  /*0030*/  VIADD R1, R1, 0xfffffef8 ;  /* 0xfffffef801017836 */ /* 0x002fe20000000000 */
[----:B------:R-:W1:Y:S06]  /*0040*/  LDCU.64 UR10, c[0x0][0x358] ;  /* 0x00006b00ff0a77ac */ /* 0x000e6c0008000a00 */
[----:B------:R-:W4:Y:S01]  /*0050*/  LDC R160, c[0x0][0x51c] ;  /* 0x00014700ffa07b82 */ /* 0x000f220000000800 */
[----:B------:R-:W1:Y:S01]  /*0060*/  S2R R163, SR_CTAID.X ;  /* 0x0000000000a37919 */ /* 0x000e620000002500 */
[----:B------:R-:W1:Y:S01]  /*0070*/  LDCU.64 UR8, c[0x0][0x460] ;  /* 0x00008c00ff0877ac */ /* 0x000e620008000a00 */
[----:B------:R-:W1:Y:S01]  /*0080*/  S2R R195, SR_CTAID.Y ;  /* 0x0000000000c37919 */ /* 0x000e620000002600 */
[----:B------:R-:W1:Y:S04]  /*0090*/  LDCU.64 UR6, c[0x0][0x470] ;  /* 0x00008e00ff0677ac */ /* 0x000e680008000a00 */
[----:B------:R-:W1:Y:S01]  /*00a0*/  LDC.64 R8, c[0x0][0x460] ;  /* 0x00011800ff087b82 */ /* 0x000e620000000a00 */
[----:B--2---:R-:W-:Y:S01]  /*00b0*/  ISETP.NE.AND P5, PT, RZ, UR4, PT ;  /* 0x00000004ff007c0c */ /* 0x004fe2000bfa5270 */
[----:B------:R-:W2:-:S12]  /*00c0*/  LDCU.64 UR4, c[0x0][0x510] ;  /* 0x0000a200ff0477ac */ /* 0x000e980008000a00 */
[----:B---3--:R-:W-:Y:S01]  /*00d0*/  @P5 IMAD.MOV.U32 R2, RZ, RZ, R47 ;  /* 0x000000ffff025224 */ /* 0x008fe200078e002f */
[----:B------:R-:W3:Y:S01]  /*00e0*/  S2R R161, SR_CTAID.Z ;  /* 0x0000000000a17919 */ /* 0x000ee20000002700 */
[----:B----4-:R-:W-:Y:S01]  /*00f0*/  @P5 IMAD.MOV.U32 R3, RZ, RZ, R160 ;  /* 0x000000ffff035224 */ /* 0x010fe200078e00a0 */
[----:B------:R-:W4:Y:S05]  /*0100*/  @P5 LDC R4, c[0x0][0x520] ;  /* 0x00014800ff045b82 */ /* 0x000f2a0000000800 */
[----:B-1----:R-:W4:Y:S01]  /*0110*/  @P5 LDG.E.64 R2, desc[UR10][R2.64] ;  /* 0x0000000a02025981 */ /* 0x002f22000c1e1b00 */
[----:B--2---:R-:W-:Y:S02]  /*0120*/  IMAD.U32 R220, RZ, RZ, UR4 ;  /* 0x00000004ffdc7e24 */ /* 0x004fe4000f8e00ff */
[----:B------:R-:W-:Y:S01]  /*0130*/  IMAD.U32 R221, RZ, RZ, UR5 ;  /* 0x00000005ffdd7e24 */ /* 0x000fe2000f8e00ff */
[----:B------:R-:W1:Y:S01]  /*0140*/  S2R R197, SR_TID.X ;  /* 0x0000000000c57919 */ /* 0x000e620000002100 */
[----:B------:R-:W2:Y:S04]  /*0150*/  LDCU.64 UR4, c[0x0][0x478] ;  /* 0x00008f00ff0477ac */ /* 0x000ea80008000a00 */
[----:B------:R-:W4:Y:S01]  /*0160*/  @P5 LDG.E.64 R220, desc[UR10][R220.64] ;  /* 0x0000000adcdc5981 */ /* 0x000f22000c1e1b00 */
[----:B------:R-:W-:Y:S01]  /*0170*/  ISETP.NE.U32.AND P3, PT, RZ, UR8, PT ;  /* 0x00000008ff007c0c */ /* 0x000fe2000bf65070 */
[----:B------:R-:W-:Y:S01]  /*0180*/  IMAD.MOV.U32 R23, RZ, RZ, -0x1 ;  /* 0xffffffffff177424 */ /* 0x000fe200078e00ff */
[----:B------:R-:W-:Y:S01]  /*0190*/  ISETP.NE.U32.AND P2, PT, RZ, UR8, PT ;  /* 0x00000008ff007c0c */ /* 0x000fe2000bf45070 */
[----:B------:R-:W-:Y:S01]  /*01a0*/  IMAD.SHL.U32 R10, R195, 0x4, RZ ;  /* 0x00000004c30a7824 */ /* 0x000fe200078e00ff */
[----:B------:R-:W-:-:S02]  /*01b0*/  ISETP.NE.U32.AND P1, PT, RZ, UR6, PT ;  /* 0x00000006ff007c0c */ /* 0x000fc4000bf25070 */
[----:B------:R-:W-:Y:S02]  /*01c0*/  ISETP.NE.AND.EX P3, PT, RZ, UR9, PT, P3 ;  /* 0x00000009ff007c0c */ /* 0x000fe4000bf65330 */
[----:B------:R-:W-:Y:S02]  /*01d0*/  ISETP.NE.AND.EX P2, PT, RZ, UR9, PT, P2 ;  /* 0x00000009ff007c0c */ /* 0x000fe4000bf45320 */
[----:B------:R-:W-:Y:S02]  /*01e0*/  ISETP.NE.AND.EX P1, PT, RZ, UR7, PT, P1 ;  /* 0x00000007ff007c0c */ /* 0x000fe4000bf25310 */
[----:B--2---:R-:W-:Y:S02]  /*01f0*/  ISETP.NE.U32.AND P0, PT, RZ, UR4, PT ;  /* 0x00000004ff007c0c */ /* 0x004fe4000bf05070 */
[----:B---3--:R-:W-:Y:S02]  /*0200*/  LOP3.LUT R0, R161, R163, R195, 0xfe, !PT ;  /* 0x000000a3a1007212 */ /* 0x008fe400078efec3 */
[----:B------:R-:W-:-:S02]  /*0210*/  ISETP.NE.AND.EX P0, PT, RZ, UR5, PT, P0 ;  /* 0x00000005ff007c0c */ /* 0x000fc4000bf05300 */
[----:B-1----:R-:W-:-:S13]  /*0220*/  LOP3.LUT P6, RZ, R0, R197, RZ, 0xfc, !PT ;  /* 0x000000c500ff7212 */ /* 0x002fda00078cfcff */
[----:B------:R-:W1:Y:S01]  /*0230*/  @!P6 LDC.64 R6, c[0x0][0x528] ;  /* 0x00014a00ff06eb82 */ /* 0x000e620000000a00 */
[----:B------:R-:W-:Y:S01]  /*0240*/  IMAD.MOV.U32 R11, RZ, RZ, RZ ;  /* 0x000000ffff0b7224 */ /* 0x000fe200078e00ff */
[----:B----4-:R-:W-:Y:S01]  /*0250*/  @P5 IADD3 R47, P4, PT, R2, R4, RZ ;  /* 0x00000004022f5210 */ /* 0x010fe20007f9e0ff */
[----:B------:R-:W-:-:S04]  /*0260*/  IMAD.WIDE.U32 R4, R195, 0x4, R8 ;  /* 0x00000004c3047825 */ /* 0x000fc800078e0008 */
[----:B------:R-:W-:Y:S02]  /*0270*/  @P5 IMAD.X R160, RZ, RZ, R3, P4 ;  /* 0x000000ffffa05224 */ /* 0x000fe400020e0603 */
[----:B------:R-:W-:Y:S02]  /*0280*/  @!P6 IMAD.MOV.U32 R2, RZ, RZ, R47 ;  /* 0x000000ffff02e224 */ /* 0x000fe400078e002f */
[----:B------:R-:W-:Y:S01]  /*0290*/  @!P6 IMAD.MOV.U32 R3, RZ, RZ, R160 ;  /* 0x000000ffff03e224 */ /* 0x000fe200078e00a0 */
[----:B-1----:R-:W-:Y:S01]  /*02a0*/  @!P6 STG.E.64 desc[UR10][R6.64], R220 ;  /* 0x000000dc0600e986 */ /* 0x002fe2000c101b0a */
[----:B------:R-:W-:-:S03]  /*02b0*/  SHF.R.U32.HI R9, RZ, 0x1e, R195 ;  /* 0x0000001eff097819 */ /* 0x000fc600000116c3 */
[----:B------:R1:W-:Y:S04]  /*02c0*/  @!P6 STG.E.64 desc[UR10][R6.64+0x8], R2 ;  /* 0x000008020600e986 */ /* 0x0003e8000c101b0a */
[----:B------:R-:W2:Y:S04]  /*02d0*/  @P3 LDG.E R23, desc[UR10][R4.64] ;  /* 0x0000000a04173981 */ /* 0x000ea8000c1e1900 */
[----:B------:R3:W4:Y:S01]  /*02e0*/  @P2 LDG.E R8, desc[UR10][R4.64+0x4] ;  /* 0x0000040a04082981 */ /* 0x000722000c1e1900 */
[C---:B-1----:R-:W-:Y:S01]  /*02f0*/  @P0 IADD3 R2, P3, PT, R10.reuse, UR4, RZ ;  /* 0x000000040a020c10 */ /* 0x042fe2000ff7e0ff */
[----:B------:R-:W1:Y:S01]  /*0300*/  LDC.64 R6, c[0x0][0x468] ;  /* 0x00011a00ff067b82 */ /* 0x000e620000000a00 */
[----:B------:R-:W1:Y:S01]  /*0310*/  LDCU.U8 UR4, c[0x0][0x532] ;  /* 0x0000a640ff0477ac */ /* 0x000e620008000000 */
[----:B---3--:R-:W-:-:S02]  /*0320*/  @P1 IADD3 R4, P4, PT, R10, UR6, RZ ;  /* 0x000000060a041c10 */ /* 0x008fc4000ff9e0ff */
[C---:B------:R-:W-:Y:S02]  /*0330*/  @P0 IADD3.X R3, PT, PT, R9.reuse, UR5, RZ, P3, !PT ;  /* 0x0000000509030c10 */ /* 0x040fe40009ffe4ff */
[----:B------:R-:W-:-:S03]  /*0340*/  @P1 IADD3.X R5, PT, PT, R9, UR7, RZ, P4, !PT ;  /* 0x0000000709051c10 */ /* 0x000fc6000a7fe4ff */
[----:B------:R1:W3:Y:S04]  /*0350*/  @P0 LDG.E R0, desc[UR10][R2.64] ;  /* 0x0000000a02000981 */ /* 0x0002e8000c1e1900 */
[----:B------:R1:W3:Y:S01]  /*0360*/  @P1 LDG.E R11, desc[UR10][R4.64] ;  /* 0x0000000a040b1981 */ /* 0x0002e2000c1e1900 */
[----:B------:R-:W4:Y:S01]  /*0370*/  @!P2 LDC R13, c[0x0][0x434] ;  /* 0x00010d00ff0dab82 */ /* 0x000f220000000800 */
[----:B-1----:R-:W-:-:S07]  /*0380*/  IADD3 R2, P1, PT, R10, R6, RZ ;  /* 0x000000060a027210 */ /* 0x002fce0007f3e0ff */
[----:B------:R-:W1:Y:S01]  /*0390*/  @!P0 LDC.64 R4, c[0x0][0x488] ;  /* 0x00012200ff048b82 */ /* 0x000e620000000a00 */
[----:B------:R-:W-:Y:S01]  /*03a0*/  IMAD.X R3, R9, 0x1, R7, P1 ;  /* 0x0000000109037824 */ /* 0x000fe200008e0607 */
[----:B------:R-:W-:-:S04]  /*03b0*/  ISETP.NE.U32.AND P1, PT, R6, RZ, PT ;  /* 0x000000ff0600720c */ /* 0x000fc80003f25070 */
[----:B------:R-:W-:Y:S02]  /*03c0*/  ISETP.NE.AND.EX P1, PT, R7, RZ, PT, P1 ;  /* 0x000000ff0700720c */ /* 0x000fe40003f25310 */
[----:B------:R-:W1:Y:S01]  /*03d0*/  @!P0 LDC R9, c[0x0][0x43c] ;  /* 0x00010f00ff098b82 */ /* 0x000e620000000800 */
[----:B------:R-:W-:Y:S02]  /*03e0*/  ISETP.NE.AND P3, PT, RZ, UR4, PT ;  /* 0x00000004ff007c0c */ /* 0x000fe4000bf65270 */
[----:B------:R-:W-:-:S04]  /*03f0*/  ISETP.EQ.U32.AND P4, PT, R6, RZ, PT ;  /* 0x000000ff0600720c */ /* 0x000fc80003f82070 */
[----:B------:R-:W-:Y:S01]  /*0400*/  ISETP.EQ.OR.EX P4, PT, R7, RZ, !P3, P4 ;  /* 0x000000ff0700720c */ /* 0x000fe20005f82740 */
[----:B------:R-:W-:Y:S02]  /*0410*/  IMAD.MOV.U32 R12, RZ, RZ, -0x1 ;  /* 0xffffffffff0c7424 */ /* 0x000fe400078e00ff */
[----:B------:R-:W-:-:S10]  /*0420*/  IMAD.SHL.U32 R22, R163, 0x80, RZ ;  /* 0x00000080a3167824 */ /* 0x000fd400078e00ff */
[----:B------:R1:W5:Y:S04]  /*0430*/  @!P4 LDG.E R12, desc[UR10][R2.64] ;  /* 0x0000000a020cc981 */ /* 0x000368000c1e1900 */
[----:B--2---:R2:W-:Y:S01]  /*0440*/  STL [R1+0x78], R23 ;  /* 0x0000781701007387 */ /* 0x0045e20000100800 */
[----:B----4-:R-:W-:Y:S01]  /*0450*/  @P2 IMAD.IADD R13, R8, 0x1, -R23 ;  /* 0x00000001080d2824 */ /* 0x010fe200078e0a17 */
[----:B-1----:R-:W-:-:S04]  /*0460*/  @!P0 ISETP.NE.U32.AND P2, PT, R4, RZ, PT ;  /* 0x000000ff0400820c */ /* 0x002fc80003f45070 */
[----:B------:R-:W-:Y:S02]  /*0470*/  @!P0 ISETP.NE.AND.EX P2, PT, R5, RZ, PT, P2 ;  /* 0x000000ff0500820c */ /* 0x000fe40003f45320 */
[----:B------:R-:W-:Y:S02]  /*0480*/  ISETP.GT.AND P4, PT, R13, R22, PT ;  /* 0x000000160d00720c */ /* 0x000fe40003f84270 */
[----:B------:R-:W-:Y:S01]  /*0490*/  @!P0 SEL R4, R9, RZ, P2 ;  /* 0x000000ff09048207 */ /* 0x000fe20001000000 */
[----:B---3--:R-:W-:Y:S02]  /*04a0*/  @P0 IMAD.IADD R20, R0, 0x1, -R11 ;  /* 0x0000000100140824 */ /* 0x008fe400078e0a0b */
[----:B------:R-:W1:Y:S01]  /*04b0*/  @!P1 LDC R0, c[0x0][0x438] ;  /* 0x00010e00ff009b82 */ /* 0x000e620000000800 */
[----:B--2---:R-:W-:Y:S07]  /*04c0*/  @!P1 BRA `(.L_x_358) ;  /* 0x00000000000c9947 */ /* 0x004fee0003800000 */
[----:B-1----:R-:W2:Y:S02]  /*04d0*/  @P3 LDG.E R0, desc[UR10][R2.64+0x4] ;  /* 0x0000040a02003981 */ /* 0x002ea4000c1e1900 */
[----:B--2--5:R-:W-:-:S06]  /*04e0*/  @P3 IADD3 R0, PT, PT, R0, -R12, RZ ;  /* 0x8000000c00003210 */ /* 0x024fcc0007ffe0ff */
[----:B------:R2:W5:Y:S02]  /*04f0*/  @!P3 LDG.E R0, desc[UR10][R2.64] ;  /* 0x0000000a0200b981 */ /* 0x000564000c1e1900 */
.L_x_358:
[----:B-1---5:R-:W-:Y:S01]  /*0500*/  @!P0 IADD3 R20, PT, PT, R4, R0, -R11 ;  /* 0x0000000004148210 */ /* 0x022fe20007ffe80b */
[----:B------:R-:W-:Y:S06]  /*0510*/  @!P4 EXIT ;  /* 0x000000000000c94d */ /* 0x000fec0003800000 */
[C---:B------:R-:W-:Y:S01]  /*0520*/  VIADD R0, R20.reuse, 0x7f ;  /* 0x0000007f14007836 */ /* 0x040fe20000000000 */
[----:B------:R-:W-:-:S04]  /*0530*/  ISETP.GT.AND P0, PT, R20, RZ, PT ;  /* 0x000000ff1400720c */ /* 0x000fc80003f04270 */
[----:B--2---:R-:W-:-:S04]  /*0540*/  SHF.R.S32.HI R2, RZ, 0x1f, R0 ;  /* 0x0000001fff027819 */ /* 0x004fc80000011400 */
[----:B------:R-:W-:-:S05]  /*0550*/  LEA.HI R194, R2, R0, RZ, 0x7 ;  /* 0x0000000002c27211 */ /* 0x000fca00078f38ff */
[----:B------:R1:W-:Y:S01]  /*0560*/  STL [R1+0xb0], R194 ;  /* 0x0000b0c201007387 */ /* 0x0003e20000100800 */
[----:B------:R-:W-:Y:S05]  /*0570*/  @P0 BRA `(.L_x_359) ;  /* 0x0000000800a00947 */ /* 0x000fea0003800000 */
[----:B------:R-:W2:Y:S01]  /*0580*/  LDC.U8 R0, c[0x0][0x549] ;  /* 0x00015240ff007b82 */ /* 0x000ea20000000000 */
[----:B------:R-:W-:-:S07]  /*0590*/  ISETP.NE.AND P1, PT, R23, -0x1, PT ;  /* 0xffffffff1700780c */ /* 0x000fce0003f25270 */
[----:B------:R-:W3:Y:S08]  /*05a0*/  LDC.U8 R14, c[0x0][0x548] ;  /* 0x00015200ff0e7b82 */ /* 0x000ef00000000000 */
[----:B------:R-:W4:Y:S01]  /*05b0*/  @!P1 LDC.64 R4, c[0x0][0x400] ;  /* 0x00010000ff049b82 */ /* 0x000f220000000a00 */
[----:B--2---:R-:W-:-:S07]  /*05c0*/  ISETP.NE.AND P0, PT, R0, RZ, PT ;  /* 0x000000ff0000720c */ /* 0x004fce0003f05270 */
[----:B------:R-:W2:Y:S01]  /*05d0*/  @P1 LDC.64 R6, c[0x0][0x408] ;  /* 0x00010200ff061b82 */ /* 0x000ea20000000a00 */
[----:B---3--:R-:W-:-:S07]  /*05e0*/  ISETP.NE.AND P5, PT, R14, RZ, !P0 ;  /* 0x000000ff0e00720c */ /* 0x008fce00047a5270 */
[----:B------:R-:W3:Y:S01]  /*05f0*/  LDC R12, c[0x0][0x434] ;  /* 0x00010d00ff0c7b82 */ /* 0x000ee20000000800 */
[----:B----4-:R-:W-:-:S07]  /*0600*/  @!P1 IMAD.WIDE.U32 R2, R195, R4, RZ ;  /* 0x00000004c3029225 */ /* 0x010fce00078e00ff */
[----:B------:R-:W4:Y:S01]  /*0610*/  @P0 LDC.64 R10, c[0x0][0x430] ;  /* 0x00010c00ff0a0b82 */ /* 0x000f220000000a00 */
[----:B------:R-:W-:Y:S01]  /*0620*/  @!P1 IMAD R9, R195, R5, R3 ;  /* 0x00000005c3099224 */ /* 0x000fe200078e0203 */
[----:B------:R-:W-:-:S06]  /*0630*/  @!P1 MOV R8, R2 ;  /* 0x0000000200089202 */ /* 0x000fcc0000000f00 */
[----:B------:R-:W1:Y:S01]  /*0640*/  @P0 LDC R16, c[0x0][0x430] ;  /* 0x00010c00ff100b82 */ /* 0x000e620000000800 */
[----:B--2---:R-:W-:-:S04]  /*0650*/  @P1 IMAD.WIDE.U32 R2, R23, R6, RZ ;  /* 0x0000000617021225 */ /* 0x004fc800078e00ff */
[----:B------:R-:W-:Y:S01]  /*0660*/  @P1 IMAD R9, R23, R7, R3 ;  /* 0x0000000717091224 */ /* 0x000fe200078e0203 */
[----:B------:R-:W-:Y:S02]  /*0670*/  @P1 MOV R8, R2 ;  /* 0x0000000200081202 */ /* 0x000fe40000000f00 */
[----:B------:R-:W-:Y:S01]  /*0680*/  @P0 MOV R3, 0x1 ;  /* 0x0000000100030802 */ /* 0x000fe20000000f00 */
[----:B----4-:R-:W-:Y:S01]  /*0690*/  @P0 IMAD R0, R10, R11, RZ ;  /* 0x0000000b0a000224 */ /* 0x010fe200078e02ff */
[----:B---3--:R-:W-:Y:S06]  /*06a0*/  @P0 BRA `(.L_x_360) ;  /* 0x0000000000280947 */ /* 0x008fec0003800000 */
        /* <DEDUP_REMOVED lines=10> */
.L_x_360:
[----:B------:R-:W-:Y:S01]  /*0750*/  IMAD.SHL.U32 R6, R197, 0x8, RZ ;  /* 0x00000008c5067824 */ /* 0x000fe200078e00ff */
[----:B------:R-:W2:Y:S01]  /*0760*/  LDCU.64 UR4, c[0x0][0x410] ;  /* 0x00008200ff0477ac */ /* 0x000ea20008000a00 */
        /* <DEDUP_REMOVED lines=18> */
[----:B--2---:R-:W-:Y:S01]  /*0890*/  IMAD.WIDE.U32 R8, R161, UR4, R8 ;  /* 0x00000004a1087c25 */ /* 0x004fe2000f8e0008 */
        /* <DEDUP_REMOVED lines=11> */
[----:B------:R-:W2:Y:S01]  /*0950*/  LDCU.64 UR4, c[0x0][0x408] ;  /* 0x00008100ff0477ac */ /* 0x000ea20008000a00 */
[----:B------:R-:W-:Y:S01]  /*0960*/  MOV R6, R8 ;  /* 0x0000000800067202 */ /* 0x000fe20000000f00 */
[----:B------:R-:W3:Y:S01]  /*0970*/  LDCU.64 UR6, c[0x0][0x3f0] ;  /* 0x00007e00ff0677ac */ /* 0x000ee20008000a00 */
[----:B--2---:R-:W-:-:S03]  /*0980*/  IMAD R0, R3, UR4, RZ ;  /* 0x0000000403007c24 */ /* 0x004fc6000f8e02ff */
[----:B------:R-:W-:-:S04]  /*0990*/  IMAD.WIDE.U32 R10, R2, UR4, R6 ;  /* 0x00000004020a7c25 */ /* 0x000fc8000f8e0006 */
[----:B------:R-:W-:Y:S01]  /*09a0*/  IMAD R0, R2, UR5, R0 ;  /* 0x0000000502007c24 */ /* 0x000fe2000f8e0200 */
[----:B---3--:R-:W-:-:S04]  /*09b0*/  LEA R12, P3, R10, UR6, 0x1 ;  /* 0x000000060a0c7c11 */ /* 0x008fc8000f8608ff */
[----:B------:R-:W-:-:S04]  /*09c0*/  IADD3 R0, PT, PT, R11, R0, RZ ;  /* 0x000000000b007210 */ /* 0x000fc80007ffe0ff */
[----:B------:R-:W-:-:S05]  /*09d0*/  LEA.HI.X R13, R10, UR7, R0, 0x1, P3 ;  /* 0x000000070a0d7c11 */ /* 0x000fca00098f0c00 */
[----:B------:R2:W-:Y:S02]  /*09e0*/  STG.E.128 desc[UR10][R12.64], RZ ;  /* 0x000000ff0c007986 */ /* 0x0005e4000c101d0a */
.L_x_362:
[----:B------:R-:W-:Y:S05]  /*09f0*/  BSYNC.RECONVERGENT B0 ;  /* 0x0000000000007941 */ /* 0x000fea0003800200 */
.L_x_361:
[----:B------:R-:W-:Y:S01]  /*0a00*/  BSSY.RECONVERGENT B0, `(.L_x_363) ;  /* 0x0000011000007945 */ /* 0x000fe20003800200 */
[----:B------:R-:W-:Y:S01]  /*0a10*/  ISETP.NE.OR P3, PT, R14, RZ, P0 ;  /* 0x000000ff0e00720c */ /* 0x000fe20000765670 */
[----:B-1----:R-:W-:Y:S02]  /*0a20*/  IMAD R14, R22, R16, RZ ;  /* 0x00000010160e7224 */ /* 0x002fe400078e02ff */
[----:B------:R-:W-:Y:S10]  /*0a30*/  @P1 BRA `(.L_x_364) ;  /* 0x0000000000341947 */ /* 0x000ff40003800000 */
[----:B------:R-:W2:Y:S01]  /*0a40*/  LDCU.64 UR6, c[0x0][0x408] ;  /* 0x00008100ff0677ac */ /* 0x000ea20008000a00 */
[----:B------:R-:W-:Y:S02]  /*0a50*/  IADD3 R0, P1, PT, R2, 0x20, RZ ;  /* 0x0000002002007810 */ /* 0x000fe40007f3e0ff */
[----:B------:R-:W-:Y:S01]  /*0a60*/  MOV R11, R7 ;  /* 0x00000007000b7202 */ /* 0x000fe20000000f00 */
[----:B------:R-:W1:Y:S02]  /*0a70*/  LDCU.64 UR4, c[0x0][0x3f0] ;  /* 0x00007e00ff0477ac */ /* 0x000e640008000a00 */
[----:B------:R-:W-:-:S04]  /*0a80*/  IMAD.X R10, RZ, RZ, R3, P1 ;  /* 0x000000ffff0a7224 */ /* 0x000fc800008e0603 */
[----:B--2---:R-:W-:Y:S02]  /*0a90*/  IMAD R12, R10, UR6, RZ ;  /* 0x000000060a0c7c24 */ /* 0x004fe4000f8e02ff */
[----:B------:R-:W-:-:S04]  /*0aa0*/  IMAD.MOV.U32 R10, RZ, RZ, R8 ;  /* 0x000000ffff0a7224 */ /* 0x000fc800078e0008 */
[----:B------:R-:W-:-:S04]  /*0ab0*/  IMAD.WIDE.U32 R10, R0, UR6, R10 ;  /* 0x00000006000a7c25 */ /* 0x000fc8000f8e000a */
[----:B------:R-:W-:Y:S01]  /*0ac0*/  IMAD R0, R0, UR7, R12 ;  /* 0x0000000700007c24 */ /* 0x000fe2000f8e020c */
[----:B-1----:R-:W-:-:S04]  /*0ad0*/  LEA R12, P1, R10, UR4, 0x1 ;  /* 0x000000040a0c7c11 */ /* 0x002fc8000f8208ff */
[----:B------:R-:W-:-:S04]  /*0ae0*/  IADD3 R0, PT, PT, R11, R0, RZ ;  /* 0x000000000b007210 */ /* 0x000fc80007ffe0ff */
[----:B------:R-:W-:-:S05]  /*0af0*/  LEA.HI.X R13, R10, UR5, R0, 0x1, P1 ;  /* 0x000000050a0d7c11 */ /* 0x000fca00088f0c00 */
[----:B------:R1:W-:Y:S02]  /*0b00*/  STG.E.128 desc[UR10][R12.64], RZ ;  /* 0x000000ff0c007986 */ /* 0x0003e4000c101d0a */
.L_x_364:
[----:B------:R-:W-:Y:S05]  /*0b10*/  BSYNC.RECONVERGENT B0 ;  /* 0x0000000000007941 */ /* 0x000fea0003800200 */
.L_x_363:
        /* <DEDUP_REMOVED lines=15> */
.L_x_366:
[----:B------:R-:W-:Y:S05]  /*0c10*/  BSYNC.RECONVERGENT B0 ;  /* 0x0000000000007941 */ /* 0x000fea0003800200 */
.L_x_365:
        /* <DEDUP_REMOVED lines=17> */
.L_x_368:
[----:B------:R-:W-:Y:S05]  /*0d30*/  BSYNC.RECONVERGENT B0 ;  /* 0x0000000000007941 */ /* 0x000fea0003800200 */
.L_x_367:
        /* <DEDUP_REMOVED lines=11> */
.L_x_370:
[----:B------:R-:W-:Y:S05]  /*0df0*/  BSYNC.RECONVERGENT B0 ;  /* 0x0000000000007941 */ /* 0x000fea0003800200 */
.L_x_369:
        /* <DEDUP_REMOVED lines=10> */
.L_x_372:
[----:B------:R-:W-:Y:S05]  /*0ea0*/  BSYNC.RECONVERGENT B0 ;  /* 0x0000000000007941 */ /* 0x000fea0003800200 */
.L_x_371:
        /* <DEDUP_REMOVED lines=10> */
.L_x_374:
[----:B------:R-:W-:Y:S05]  /*0f50*/  BSYNC.RECONVERGENT B0 ;  /* 0x0000000000007941 */ /* 0x000fea0003800200 */
.L_x_373:
        /* <DEDUP_REMOVED lines=10> */
.L_x_359:
[----:B------:R-:W-:Y:S02]  /*1000*/  ISETP.NE.AND P0, PT, R23, -0x1, PT ;  /* 0xffffffff1700780c */ /* 0x000fe40003f05270 */
[----:B------:R-:W-:-:S11]  /*1010*/  ISETP.NE.AND P2, PT, R12, -0x1, PT ;  /* 0xffffffff0c00780c */ /* 0x000fd60003f45270 */
[----:B------:R-:W2:Y:S08]  /*1020*/  @!P0 LDC.64 R6, c[0x0][0x398] ;  /* 0x0000e600ff068b82 */ /* 0x000eb00000000a00 */
[----:B------:R-:W3:Y:S01]  /*1030*/  @P0 LDC.64 R8, c[0x0][0x3b0] ;  /* 0x0000ec00ff080b82 */ /* 0x000ee20000000a00 */
[----:B--2---:R-:W-:-:S04]  /*1040*/  @!P0 IMAD.WIDE.U32 R4, R195, R6, RZ ;  /* 0x00000006c3048225 */ /* 0x004fc800078e00ff */
[----:B------:R-:W-:Y:S02]  /*1050*/  @!P0 IMAD R14, R195, R7, R5 ;  /* 0x00000007c30e8224 */ /* 0x000fe400078e0205 */
[----:B---3--:R-:W-:Y:S01]  /*1060*/  @P0 IMAD.WIDE.U32 R2, R23, R8, RZ ;  /* 0x0000000817020225 */ /* 0x008fe200078e00ff */
[----:B------:R-:W-:-:S03]  /*1070*/  @!P0 MOV R8, R4 ;  /* 0x0000000400088202 */ /* 0x000fc60000000f00 */
[----:B------:R-:W-:Y:S01]  /*1080*/  @P0 IMAD R14, R23, R9, R3 ;  /* 0x00000009170e0224 */ /* 0x000fe200078e0203 */
[----:B------:R-:W-:Y:S01]  /*1090*/  @P0 MOV R8, R2 ;  /* 0x0000000200080202 */ /* 0x000fe20000000f00 */
[----:B------:R-:W-:Y:S06]  /*10a0*/  @P2 BRA `(.L_x_375) ;  /* 0x0000000000342947 */ /* 0x000fec0003800000 */
[----:B------:R-:W2:Y:S01]  /*10b0*/  LDCU.64 UR4, c[0x0][0x3b8] ;  /* 0x00007700ff0477ac */ /* 0x000ea20008000a00 */
[----:B------:R-:W-:Y:S01]  /*10c0*/  SHF.R.S32.HI R0, RZ, 0x1f, R11 ;  /* 0x0000001fff007819 */ /* 0x000fe2000001140b */
[----:B------:R-:W3:Y:S01]  /*10d0*/  LDCU.64 UR6, c[0x0][0x3a0] ;  /* 0x00007400ff0677ac */ /* 0x000ee20008000a00 */
[----:B--2---:R-:W-:Y:S02]  /*10e0*/  MOV R44, UR4 ;  /* 0x00000004002c7c02 */ /* 0x004fe40008000f00 */
[----:B------:R-:W-:-:S03]  /*10f0*/  MOV R45, UR5 ;  /* 0x00000005002d7c02 */ /* 0x000fc60008000f00 */
[-C--:B------:R-:W-:Y:S02]  /*1100*/  IMAD R0, R0, R44.reuse, RZ ;  /* 0x0000002c00007224 */ /* 0x080fe400078e02ff */
[----:B------:R-:W-:-:S04]  /*1110*/  IMAD.WIDE.U32 R2, R11, R44, RZ ;  /* 0x0000002c0b027225 */ /* 0x000fc800078e00ff */
[----:B------:R-:W-:-:S05]  /*1120*/  IMAD R0, R11, R45, R0 ;  /* 0x0000002d0b007224 */ /* 0x000fca00078e0200 */
[----:B------:R-:W-:-:S03]  /*1130*/  IADD3 R3, PT, PT, R3, R0, RZ ;  /* 0x0000000003037210 */ /* 0x000fc60007ffe0ff */
[----:B---3--:R-:W-:-:S04]  /*1140*/  IMAD.WIDE.U32 R2, R195, UR6, R2 ;  /* 0x00000006c3027c25 */ /* 0x008fc8000f8e0002 */
[----:B------:R-:W-:Y:S01]  /*1150*/  IMAD R6, R195, UR7, R3 ;  /* 0x00000007c3067c24 */ /* 0x000fe2000f8e0203 */
[----:B------:R-:W-:Y:S01]  /*1160*/  MOV R5, R2 ;  /* 0x0000000200057202 */ /* 0x000fe20000000f00 */
[----:B------:R-:W-:Y:S06]  /*1170*/  BRA `(.L_x_376) ;  /* 0x0000000000187947 */ /* 0x000fec0003800000 */
.L_x_375:
[----:B------:R-:W2:Y:S01]  /*1180*/  LDC.64 R44, c[0x0][0x3b8] ;  /* 0x0000ee00ff2c7b82 */ /* 0x000ea20000000a00 */
[----:B------:R-:W-:-:S05]  /*1190*/  IADD3 R2, PT, PT, R11, R12, RZ ;  /* 0x0000000c0b027210 */ /* 0x000fca0007ffe0ff */
[C---:B--2---:R-:W-:Y:S02]  /*11a0*/  IMAD R0, R2.reuse, R45, RZ ;  /* 0x0000002d02007224 */ /* 0x044fe400078e02ff */
[----:B------:R-:W-:-:S05]  /*11b0*/  IMAD.WIDE.U32 R2, R2, R44, RZ ;  /* 0x0000002c02027225 */ /* 0x000fca00078e00ff */
[----:B------:R-:W-:Y:S02]  /*11c0*/  IADD3 R6, PT, PT, R3, R0, RZ ;  /* 0x0000000003067210 */ /* 0x000fe40007ffe0ff */
[----:B------:R-:W-:-:S07]  /*11d0*/  MOV R5, R2 ;  /* 0x0000000200057202 */ /* 0x000fce0000000f00 */
.L_x_376:
[----:B------:R-:W2:Y:S01]  /*11e0*/  LDC R7, c[0x0][0x3e8] ;  /* 0x0000fa00ff077b82 */ /* 0x000ea20000000800 */
[----:B------:R-:W-:Y:S02]  /*11f0*/  IABS R9, R161 ;  /* 0x000000a100097213 */ /* 0x000fe40000000000 */
[----:B--2---:R-:W-:-:S04]  /*1200*/  IABS R4, R7 ;  /* 0x0000000700047213 */ /* 0x004fc80000000000 */
[----:B------:R-:W2:Y:S08]  /*1210*/  I2F.RP R2, R4 ;  /* 0x0000000400027306 */ /* 0x000eb00000209400 */
[----:B--2---:R-:W2:Y:S02]  /*1220*/  MUFU.RCP R2, R2 ;  /* 0x0000000200027308 */ /* 0x004ea40000001000 */
[----:B--2---:R-:W-:-:S06]  /*1230*/  VIADD R2, R2, 0xffffffe ;  /* 0x0ffffffe02027836 */ /* 0x004fcc0000000000 */
[----:B------:R-:W2:Y:S02]  /*1240*/  F2I.FTZ.U32.TRUNC.NTZ R3, R2 ;  /* 0x0000000200037305 */ /* 0x000ea4000021f000 */
[----:B--2---:R-:W-:Y:S01]  /*1250*/  IMAD.MOV R0, RZ, RZ, -R3 ;  /* 0x000000ffff007224 */ /* 0x004fe200078e0a03 */
        /* <DEDUP_REMOVED lines=32> */
.L_x_377:
[----:B------:R-:W2:Y:S01]  /*1460*/  LDC.64 R18, c[0x0][0x3c0] ;  /* 0x0000f000ff127b82 */ /* 0x000ea20000000a00 */
[----:B------:R-:W-:-:S05]  /*1470*/  IADD3 R0, PT, PT, R11, R12, RZ ;  /* 0x0000000c0b007210 */ /* 0x000fca0007ffe0ff */
[C---:B--2---:R-:W-:Y:S02]  /*1480*/  IMAD R4, R0.reuse, R19, RZ ;  /* 0x0000001300047224 */ /* 0x044fe400078e02ff */
[----:B------:R-:W-:-:S05]  /*1490*/  IMAD.WIDE.U32 R2, R0, R18, RZ ;  /* 0x0000001200027225 */ /* 0x000fca00078e00ff */
[----:B------:R-:W-:Y:S02]  /*14a0*/  IADD3 R0, PT, PT, R3, R4, RZ ;  /* 0x0000000403007210 */ /* 0x000fe40007ffe0ff */
[----:B------:R-:W-:-:S07]  /*14b0*/  MOV R3, R2 ;  /* 0x0000000200037202 */ /* 0x000fce0000000f00 */
.L_x_378:
[--C-:B------:R-:W-:Y:S01]  /*14c0*/  SHF.R.U32.HI R38, RZ, 0x2, R197.reuse ;  /* 0x00000002ff267819 */ /* 0x100fe200000116c5 */
[----:B------:R-:W-:Y:S01]  /*14d0*/  IMAD.IADD R11, R13, 0x1, -R22 ;  /* 0x000000010d0b7824 */ /* 0x000fe200078e0a16 */
[----:B------:R-:W2:Y:S01]  /*14e0*/  LDCU.64 UR8, c[0x0][0x3c8] ;  /* 0x00007900ff0877ac */ /* 0x000ea20008000a00 */
[----:B------:R-:W-:Y:S01]  /*14f0*/  IMAD.SHL.U32 R227, R197, 0x8, RZ ;  /* 0x00000008c5e37824 */ /* 0x000fe200078e00ff */
[----:B------:R-:W3:Y:S01]  /*1500*/  S2UR UR12, SR_CgaCtaId ;  /* 0x00000000000c79c3 */ /* 0x000ee20000008800 */
[C---:B------:R-:W-:Y:S01]  /*1510*/  VIADD R36, R38.reuse, 0x20 ;  /* 0x0000002026247836 */ /* 0x040fe20000000000 */
[CC--:B------:R-:W-:Y:S01]  /*1520*/  ISETP.GE.AND P3, PT, R38.reuse, R11.reuse, PT ;  /* 0x0000000b2600720c */ /* 0x0c0fe20003f66270 */
[----:B------:R-:W4:Y:S01]  /*1530*/  LDCU.128 UR4, c[0x0][0x3d0] ;  /* 0x00007a00ff0477ac */ /* 0x000f220008000c00 */
[----:B------:R-:W-:Y:S01]  /*1540*/  LOP3.LUT R7, R227, 0x18, RZ, 0xc0, !PT ;  /* 0x00000018e3077812 */ /* 0x000fe200078ec0ff */
[----:B------:R-:W-:Y:S01]  /*1550*/  VIADD R37, R38, 0x40 ;  /* 0x0000004026257836 */ /* 0x000fe20000000000 */
[----:B------:R-:W-:Y:S01]  /*1560*/  ISETP.GE.AND P2, PT, R36, R11, PT ;  /* 0x0000000b2400720c */ /* 0x000fe20003f46270 */
[----:B------:R-:W-:Y:S01]  /*1570*/  VIADD R35, R38, 0x60 ;  /* 0x0000006026237836 */ /* 0x000fe20000000000 */
[----:B------:R-:W-:Y:S01]  /*1580*/  IADD3 R2, P1, PT, R7, R5, RZ ;  /* 0x0000000507027210 */ /* 0x000fe20007f3e0ff */
[----:B------:R-:W-:Y:S01]  /*1590*/  IMAD.MOV.U32 R39, RZ, RZ, RZ ;  /* 0x000000ffff277224 */ /* 0x000fe200078e00ff */
[----:B------:R-:W-:Y:S01]  /*15a0*/  LOP3.LUT R5, R227, 0xd8, RZ, 0xc0, !PT ;  /* 0x000000d8e3057812 */ /* 0x000fe200078ec0ff */
[----:B------:R5:W-:Y:S01]  /*15b0*/  STL [R1+0x7c], R11 ;  /* 0x00007c0b01007387 */ /* 0x000be20000100800 */
[----:B------:R-:W-:Y:S01]  /*15c0*/  IADD3 R4, P0, PT, R7, R3, RZ ;  /* 0x0000000307047210 */ /* 0x000fe20007f1e0ff */
[----:B------:R-:W-:Y:S01]  /*15d0*/  IMAD.X R3, RZ, RZ, R6, P1 ;  /* 0x000000ffff037224 */ /* 0x000fe200008e0606 */
[----:B------:R-:W-:Y:S01]  /*15e0*/  LOP3.LUT R6, R5, 0x18, R197, 0x78, !PT ;  /* 0x0000001805067812 */ /* 0x000fe200078e78c5 */
[----:B------:R-:W1:Y:S01]  /*15f0*/  @!P3 LDC.64 R16, c[0x0][0x3b0] ;  /* 0x0000ec00ff10bb82 */ /* 0x000e620000000a00 */
[----:B------:R-:W-:Y:S01]  /*1600*/  IMAD.WIDE.U32 R40, R163, 0x80, R38 ;  /* 0x00000080a3287825 */ /* 0x000fe200078e0026 */
[-C--:B------:R-:W-:Y:S01]  /*1610*/  ISETP.GE.AND P5, PT, R37, R11.reuse, PT ;  /* 0x0000000b2500720c */ /* 0x080fe20003fa6270 */
[----:B------:R-:W-:Y:S01]  /*1620*/  STL [R1+0xb4], R36 ;  /* 0x0000b42401007387 */ /* 0x000fe20000100800 */
[----:B------:R-:W-:Y:S01]  /*1630*/  LOP3.LUT R227, R6, 0x1f20, R227, 0xf8, !PT ;  /* 0x00001f2006e37812 */ /* 0x000fe200078ef8e3 */
[----:B------:R-:W-:Y:S01]  /*1640*/  IMAD.X R5, RZ, RZ, R0, P0 ;  /* 0x000000ffff057224 */ /* 0x000fe200000e0600 */
[----:B------:R-:W-:Y:S01]  /*1650*/  IADD3 R8, P0, PT, R7, R8, RZ ;  /* 0x0000000807087210 */ /* 0x000fe20007f1e0ff */
[C---:B------:R-:W-:Y:S01]  /*1660*/  IMAD.WIDE.U32 R2, R38.reuse, R44, R2 ;  /* 0x0000002c26027225 */ /* 0x040fe200078e0002 */
[----:B------:R-:W3:Y:S01]  /*1670*/  @!P2 LDC.64 R22, c[0x0][0x3b0] ;  /* 0x0000ec00ff16ab82 */ /* 0x000ee20000000a00 */
[----:B------:R-:W-:Y:S01]  /*1680*/  ISETP.GE.AND P4, PT, R35, R11, PT ;  /* 0x0000000b2300720c */ /* 0x000fe20003f86270 */
[----:B------:R-:W-:Y:S01]  /*1690*/  STL.64 [R1+0x80], R38 ;  /* 0x0000802601007387 */ /* 0x000fe20000100a00 */
[----:B------:R-:W-:Y:S01]  /*16a0*/  IMAD.X R9, RZ, RZ, R14, P0 ;  /* 0x000000ffff097224 */ /* 0x000fe200000e060e */
[----:B------:R-:W-:Y:S01]  /*16b0*/  SHF.R.S32.HI R0, RZ, 0x1f, R10 ;  /* 0x0000001fff007819 */ /* 0x000fe2000001140a */
[----:B------:R-:W-:Y:S01]  /*16c0*/  IMAD R7, R38, R45, R3 ;  /* 0x0000002d26077224 */ /* 0x000fe200078e0203 */
[----:B------:R-:W-:Y:S01]  /*16d0*/  LEA.HI.SX32 R46, R194, 0xffffffff, 0x19 ;  /* 0xffffffffc22e7811 */ /* 0x000fe200078fcaff */
[----:B------:R-:W-:Y:S01]  /*16e0*/  IMAD.MOV.U32 R6, RZ, RZ, R2 ;  /* 0x000000ffff067224 */ /* 0x000fe200078e0002 */
[----:B------:R-:W3:Y:S01]  /*16f0*/  @!P3 LDC.64 R24, c[0x0][0x380] ;  /* 0x0000e000ff18bb82 */ /* 0x000ee20000000a00 */
[C---:B--2---:R-:W-:Y:S01]  /*1700*/  IMAD.WIDE.U32 R2, R161.reuse, UR8, R8 ;  /* 0x00000008a1027c25 */ /* 0x044fe2000f8e0008 */
[----:B------:R-:W-:Y:S03]  /*1710*/  STL [R1+0xbc], R37 ;  /* 0x0000bc2501007387 */ /* 0x000fe60000100800 */
[----:B------:R-:W-:Y:S01]  /*1720*/  IMAD R3, R161, UR9, R3 ;  /* 0x00000009a1037c24 */ /* 0x000fe2000f8e0203 */
[----:B------:R-:W2:Y:S01]  /*1730*/  LDCU.64 UR8, c[0x0][0x390] ;  /* 0x00007200ff0877ac */ /* 0x000ea20008000a00 */
[----:B-----5:R-:W-:Y:S01]  /*1740*/  @!P2 IADD3 R11, P0, PT, R40, 0x20, RZ ;  /* 0x00000020280ba810 */ /* 0x020fe20007f1e0ff */
[----:B------:R-:W5:Y:S01]  /*1750*/  @!P2 LDC.64 R26, c[0x0][0x380] ;  /* 0x0000e000ff1aab82 */ /* 0x000f620000000a00 */
[----:B------:R-:W-:Y:S01]  /*1760*/  IMAD.WIDE.U32 R4, R38, R18, R4 ;  /* 0x0000001226047225 */ /* 0x000fe200078e0004 */
[----:B------:R-:W-:Y:S03]  /*1770*/  STL [R1+0xb8], R35 ;  /* 0x0000b82301007387 */ /* 0x000fe60000100800 */
[C---:B----4-:R-:W-:Y:S01]  /*1780*/  IMAD R13, R0.reuse, UR4, RZ ;  /* 0x00000004000d7c24 */ /* 0x050fe2000f8e02ff */
[----:B------:R-:W-:Y:S01]  /*1790*/  STL.64 [R1+0x70], R40 ;  /* 0x0000702801007387 */ /* 0x000fe20000100a00 */
[----:B------:R-:W-:-:S02]  /*17a0*/  IMAD R12, R0, UR6, RZ ;  /* 0x00000006000c7c24 */ /* 0x000fc4000f8e02ff */
[----:B------:R-:W-:Y:S02]  /*17b0*/  @!P2 IMAD.X R0, RZ, RZ, R41, P0 ;  /* 0x000000ffff00a224 */ /* 0x000fe400000e0629 */
[----:B-1----:R-:W-:Y:S02]  /*17c0*/  @!P3 IMAD R14, R41, R16, RZ ;  /* 0x00000010290eb224 */ /* 0x002fe400078e02ff */
[----:B------:R-:W-:Y:S02]  /*17d0*/  IMAD R5, R38, R19, R5 ;  /* 0x0000001326057224 */ /* 0x000fe400078e0205 */
[--C-:B------:R-:W-:Y:S02]  /*17e0*/  @!P2 IMAD.MOV.U32 R8, RZ, RZ, R2.reuse ;  /* 0x000000ffff08a224 */ /* 0x100fe400078e0002 */
[----:B------:R-:W-:Y:S02]  /*17f0*/  @!P2 IMAD.MOV.U32 R9, RZ, RZ, R3 ;  /* 0x000000ffff09a224 */ /* 0x000fe400078e0003 */
[----:B------:R-:W-:-:S02]  /*1800*/  @!P5 IMAD.MOV.U32 R28, RZ, RZ, R2 ;  /* 0x000000ffff1cd224 */ /* 0x000fc400078e0002 */
[--C-:B------:R-:W-:Y:S02]  /*1810*/  @!P5 IMAD.MOV.U32 R29, RZ, RZ, R3.reuse ;  /* 0x000000ffff1dd224 */ /* 0x100fe400078e0003 */
[----:B------:R-:W-:Y:S02]  /*1820*/  @!P4 IMAD.MOV.U32 R30, RZ, RZ, R2 ;  /* 0x000000ffff1ec224 */ /* 0x000fe400078e0002 */
[--C-:B------:R-:W-:Y:S02]  /*1830*/  @!P4 IMAD.MOV.U32 R31, RZ, RZ, R3.reuse ;  /* 0x000000ffff1fc224 */ /* 0x100fe400078e0003 */
[----:B---3--:R-:W-:Y:S02]  /*1840*/  @!P2 IMAD R21, R0, R22, RZ ;  /* 0x000000160015a224 */ /* 0x008fe400078e02ff */
[C---:B------:R-:W-:Y:S02]  /*1850*/  @!P3 IMAD R0, R40.reuse, R17, R14 ;  /* 0x000000112800b224 */ /* 0x040fe400078e020e */
[----:B------:R-:W-:-:S02]  /*1860*/  @!P3 IMAD.WIDE.U32 R2, R40, R16, R2 ;  /* 0x000000102802b225 */ /* 0x000fc400078e0002 */
[----:B------:R-:W1:Y:S02]  /*1870*/  @!P5 LDC.64 R16, c[0x0][0x3b0] ;  /* 0x0000ec00ff10db82 */ /* 0x000e640000000a00 */
[C---:B------:R-:W-:Y:S02]  /*1880*/  IMAD R15, R10.reuse, UR7, R12 ;  /* 0x000000070a0f7c24 */ /* 0x040fe4000f8e020c */
[C---:B------:R-:W-:Y:S01]  /*1890*/  IMAD.WIDE.U32 R4, R10.reuse, UR6, R4 ;  /* 0x000000060a047c25 */ /* 0x040fe2000f8e0004 */
[----:B------:R-:W3:Y:S03]  /*18a0*/  LDCU.64 UR6, c[0x0][0x388] ;  /* 0x00007100ff0677ac */ /* 0x000ee60008000a00 */
[----:B------:R-:W-:Y:S01]  /*18b0*/  IMAD R32, R10, UR5, R13 ;  /* 0x000000050a207c24 */ /* 0x000fe2000f8e020d */
[----:B--2---:R-:W-:Y:S01]  /*18c0*/  LEA R34, P1, R4, UR8, 0x1 ;  /* 0x0000000804227c11 */ /* 0x004fe2000f8208ff */
[----:B------:R-:W-:Y:S01]  /*18d0*/  @!P3 IMAD.IADD R3, R3, 0x1, R0 ;  /* 0x000000010303b824 */ /* 0x000fe200078e0200 */
[----:B------:R-:W2:Y:S01]  /*18e0*/  LDCU UR5, c[0x0][0x3e0] ;  /* 0x00007c00ff0577ac */ /* 0x000ea20008000800 */
[----:B------:R-:W-:-:S02]  /*18f0*/  IMAD.WIDE.U32 R12, R10, UR4, R6 ;  /* 0x000000040a0c7c25 */ /* 0x000fc4000f8e0006 */
[----:B------:R-:W-:Y:S01]  /*1900*/  STL [R1+0x40], R34 ;  /* 0x0000402201007387 */ /* 0x000fe20000100800 */
[----:B------:R-:W-:Y:S01]  /*1910*/  UMOV UR4, 0x400 ;  /* 0x0000040000047882 */ /* 0x000fe20000000000 */
[----:B------:R-:W-:Y:S01]  /*1920*/  IMAD.IADD R0, R5, 0x1, R15 ;  /* 0x0000000105007824 */ /* 0x000fe200078e020f */
[----:B------:R-:W-:Y:S01]  /*1930*/  ULEA UR4, UR12, UR4, 0x18 ;  /* 0x000000040c047291 */ /* 0x000fe2000f8ec0ff */
[C---:B------:R-:W-:Y:S01]  /*1940*/  @!P2 IMAD.WIDE.U32 R6, R11.reuse, R22, R8 ;  /* 0x000000160b06a225 */ /* 0x040fe200078e0008 */
[----:B------:R-:W-:Y:S01]  /*1950*/  @!P3 LEA R8, P0, R2, R24, 0x1 ;  /* 0x000000180208b211 */ /* 0x000fe200078008ff */
[----:B------:R-:W4:Y:S01]  /*1960*/  @!P4 LDC.64 R14, c[0x0][0x3b0] ;  /* 0x0000ec00ff0ecb82 */ /* 0x000f220000000a00 */
[----:B------:R-:W-:Y:S01]  /*1970*/  LEA.HI.X R33, R4, UR9, R0, 0x1, P1 ;  /* 0x0000000904217c11 */ /* 0x000fe200088f0c00 */
[----:B------:R-:W-:Y:S01]  /*1980*/  @!P2 IMAD R10, R11, R23, R21 ;  /* 0x000000170b0aa224 */ /* 0x000fe200078e0215 */
[----:B------:R-:W-:Y:S01]  /*1990*/  @!P3 LEA.HI.X R9, R2, R25, R3, 0x1, P0 ;  /* 0x000000190209b211 */ /* 0x000fe200000f0c03 */
[----:B------:R-:W-:Y:S01]  /*19a0*/  IMAD R24, R46, -0x80, R20 ;  /* 0xffffff802e187824 */ /* 0x000fe200078e0214 */
[----:B-----5:R-:W-:Y:S01]  /*19b0*/  @!P2 LEA R2, P0, R6, R26, 0x1 ;  /* 0x0000001a0602a211 */ /* 0x020fe200078008ff */
[----:B------:R-:W-:Y:S01]  /*19c0*/  @!P2 IMAD.IADD R0, R7, 0x1, R10 ;  /* 0x000000010700a824 */ /* 0x000fe200078e020a */
[----:B------:R-:W-:Y:S01]  /*19d0*/  @!P5 IADD3 R7, P1, PT, R40, 0x40, RZ ;  /* 0x000000402807d810 */ /* 0x000fe20007f3e0ff */
[----:B------:R-:W5:Y:S01]  /*19e0*/  @!P5 LDC.64 R22, c[0x0][0x380] ;  /* 0x0000e000ff16db82 */ /* 0x000f620000000a00 */
[----:B------:R-:W-:Y:S01]  /*19f0*/  LEA R227, R227, UR4, 0x1 ;  /* 0x00000004e3e37c11 */ /* 0x000fe2000f8e08ff */
[----:B------:R-:W-:Y:S01]  /*1a00*/  IMAD.IADD R10, R13, 0x1, R32 ;  /* 0x000000010d0a7824 */ /* 0x000fe200078e0220 */
[----:B------:R-:W-:Y:S01]  /*1a10*/  @!P2 LEA.HI.X R3, R6, R27, R0, 0x1, P0 ;  /* 0x0000001b0603a211 */ /* 0x000fe200000f0c00 */
[----:B------:R-:W-:Y:S01]  /*1a20*/  @!P5 IMAD.X R0, RZ, RZ, R41, P1 ;  /* 0x000000ffff00d224 */ /* 0x000fe200008e0629 */
[----:B------:R-:W-:Y:S01]  /*1a30*/  @!P4 IADD3 R4, P0, PT, R40, 0x60, RZ ;  /* 0x000000602804c810 */ /* 0x000fe20007f1e0ff */
[----:B------:R-:W-:Y:S01]  /*1a40*/  @!PT LDS RZ, [RZ] ;  /* 0x00000000fffff984 */ /* 0x000fe20000000800 */
[----:B------:R-:W-:Y:S01]  /*1a50*/  @!PT LDS RZ, [RZ] ;  /* 0x00000000fffff984 */ /* 0x000fe20000000800 */
[----:B------:R-:W-:Y:S01]  /*1a60*/  @!PT LDS RZ, [RZ] ;  /* 0x00000000fffff984 */ /* 0x000fe20000000800 */
[----:B------:R2:W-:Y:S01]  /*1a70*/  @!P3 LDGSTS.E.BYPASS.LTC128B.128 [R227], desc[UR10][R8.64] ;  /* 0x0000000008e3bfae */ /* 0x0005e2000b981a0a */
[----:B------:R-:W-:Y:S01]  /*1a80*/  SHF.L.U64.HI R5, R44, 0x7, R45 ;  /* 0x000000072c057819 */ /* 0x000fe2000001022d */
[----:B------:R-:W5:Y:S01]  /*1a90*/  @!P4 LDC.64 R26, c[0x0][0x380] ;  /* 0x0000e000ff1acb82 */ /* 0x000f620000000a00 */
[----:B-1----:R-:W-:Y:S01]  /*1aa0*/  @!P5 IMAD R6, R0, R16, RZ ;  /* 0x000000100006d224 */ /* 0x002fe200078e02ff */
[----:B------:R-:W-:Y:S01]  /*1ab0*/  ISETP.GE.AND P6, PT, R38, R24, PT ;  /* 0x000000182600720c */ /* 0x000fe20003fc6270 */
[----:B------:R-:W-:Y:S01]  /*1ac0*/  @!P4 IMAD.X R0, RZ, RZ, R41, P0 ;  /* 0x000000ffff00c224 */ /* 0x000fe200000e0629 */
[----:B------:R1:W-:Y:S01]  /*1ad0*/  @!P2 LDGSTS.E.BYPASS.LTC128B.128 [R227+0x800], desc[UR10][R2.64] ;  /* 0x0080000002e3afae */ /* 0x0003e2000b981a0a */
[----:B------:R-:W-:-:S02]  /*1ae0*/  SHF.R.S32.HI R21, RZ, 0x1f, R46 ;  /* 0x0000001fff157819 */ /* 0x000fc4000001142e */
[----:B------:R-:W-:Y:S01]  /*1af0*/  ISETP.GE.AND P0, PT, R36, R24, PT ;  /* 0x000000182400720c */ /* 0x000fe20003f06270 */
[----:B----4-:R-:W-:Y:S01]  /*1b00*/  @!P4 IMAD R0, R0, R14, RZ ;  /* 0x0000000e0000c224 */ /* 0x010fe200078e02ff */
[----:B---3--:R-:W-:Y:S01]  /*1b10*/  LEA R193, P3, R12, UR6, 0x1 ;  /* 0x000000060cc17c11 */ /* 0x008fe2000f8608ff */
[----:B------:R-:W-:Y:S02]  /*1b20*/  STL [R1+0x3c], R33 ;  /* 0x00003c2101007387 */ /* 0x000fe40000100800 */
[----:B------:R-:W-:Y:S01]  /*1b30*/  @!P4 IMAD R0, R4, R15, R0 ;  /* 0x0000000f0400c224 */ /* 0x000fe200078e0200 */
[----:B------:R-:W-:Y:S01]  /*1b40*/  LEA.HI.X R192, R12, UR7, R10, 0x1, P3 ;  /* 0x000000070cc07c11 */ /* 0x000fe200098f0c0a */
[----:B------:R-:W-:Y:S04]  /*1b50*/  STL [R1+0x34], R193 ;  /* 0x000034c101007387 */ /* 0x000fe80000100800 */
[----:B------:R-:W-:Y:S01]  /*1b60*/  STL [R1+0x30], R192 ;  /* 0x000030c001007387 */ /* 0x000fe20000100800 */
[----:B--2---:R-:W-:-:S02]  /*1b70*/  @!P5 IMAD R8, R7, R17, R6 ;  /* 0x000000110708d224 */ /* 0x004fc400078e0206 */
[----:B------:R-:W-:-:S04]  /*1b80*/  @!P5 IMAD.WIDE.U32 R6, R7, R16, R28 ;  /* 0x000000100706d225 */ /* 0x000fc800078e001c */
[----:B-1----:R-:W-:Y:S01]  /*1b90*/  IMAD R2, R5, R46, RZ ;  /* 0x0000002e05027224 */ /* 0x002fe200078e02ff */
[----:B------:R-:W-:Y:S01]  /*1ba0*/  @!P5 IADD3 R7, PT, PT, R7, R8, RZ ;  /* 0x000000080707d210 */ /* 0x000fe20007ffe0ff */
[----:B------:R-:W-:Y:S01]  /*1bb0*/  IMAD.SHL.U32 R3, R44, 0x80, RZ ;  /* 0x000000802c037824 */ /* 0x000fe200078e00ff */
[----:B-----5:R-:W-:Y:S01]  /*1bc0*/  @!P5 LEA R16, P2, R6, R22, 0x1 ;  /* 0x000000160610d211 */ /* 0x020fe200078408ff */
[----:B------:R-:W-:Y:S01]  /*1bd0*/  @!P4 IMAD.WIDE.U32 R4, R4, R14, R30 ;  /* 0x0000000e0404c225 */ /* 0x000fe200078e001e */
[----:B------:R-:W-:Y:S02]  /*1be0*/  LOP3.LUT R22, R197, 0x1f, RZ, 0xc0, !PT ;  /* 0x0000001fc5167812 */ /* 0x000fe400078ec0ff */
[----:B------:R-:W-:Y:S01]  /*1bf0*/  @!P5 LEA.HI.X R17, R6, R23, R7, 0x1, P2 ;  /* 0x000000170611d211 */ /* 0x000fe200010f0c07 */
[----:B------:R-:W-:Y:S01]  /*1c00*/  IMAD R9, R21, R3, R2 ;  /* 0x0000000315097224 */ /* 0x000fe200078e0202 */
[----:B------:R-:W-:Y:S01]  /*1c10*/  @!P4 LEA R14, P1, R4, R26, 0x1 ;  /* 0x0000001a040ec211 */ /* 0x000fe200078208ff */
[----:B------:R-:W-:Y:S01]  /*1c20*/  @!P4 IMAD.IADD R0, R5, 0x1, R0 ;  /* 0x000000010500c824 */ /* 0x000fe200078e0200 */
[----:B------:R-:W-:Y:S01]  /*1c30*/  ISETP.GE.AND P2, PT, R37, R24, PT ;  /* 0x000000182500720c */ /* 0x000fe20003f46270 */
[----:B------:R-:W-:Y:S01]  /*1c40*/  IMAD.WIDE.U32 R2, R3, R46, RZ ;  /* 0x0000002e03027225 */ /* 0x000fe200078e00ff */
[----:B------:R1:W-:Y:S01]  /*1c50*/  @!P5 LDGSTS.E.BYPASS.LTC128B.128 [R227+0x1000], desc[UR10][R16.64] ;  /* 0x0100000010e3dfae */ /* 0x0003e2000b981a0a */
[----:B------:R-:W-:-:S02]  /*1c60*/  ISETP.GE.AND P5, PT, R36, R24, PT ;  /* 0x000000182400720c */ /* 0x000fc40003fa6270 */
[----:B------:R-:W-:Y:S01]  /*1c70*/  @!P4 LEA.HI.X R15, R4, R27, R0, 0x1, P1 ;  /* 0x0000001b040fc211 */ /* 0x000fe200008f0c00 */
[----:B------:R-:W-:Y:S01]  /*1c80*/  IMAD.IADD R3, R3, 0x1, R9 ;  /* 0x0000000103037824 */ /* 0x000fe200078e0209 */
[----:B------:R-:W-:Y:S01]  /*1c90*/  @!P6 LEA R10, P1, R2, R193, 0x1 ;  /* 0x000000c1020ae211 */ /* 0x000fe200078208ff */
[C---:B------:R-:W-:Y:S01]  /*1ca0*/  IMAD.WIDE.U32 R4, R44.reuse, 0x40, RZ ;  /* 0x000000402c047825 */ /* 0x040fe200078e00ff */
[----:B------:R-:W-:Y:S01]  /*1cb0*/  @!P0 LEA R0, P3, R44, R2, 0x5 ;  /* 0x000000022c008211 */ /* 0x000fe200078628ff */
[----:B------:R2:W-:Y:S01]  /*1cc0*/  @!P4 LDGSTS.E.BYPASS.LTC128B.128 [R227+0x1800], desc[UR10][R14.64] ;  /* 0x018000000ee3cfae */ /* 0x0005e2000b981a0a */
[----:B------:R-:W-:Y:S02]  /*1cd0*/  @!P6 LEA.HI.X R11, R2, R192, R3, 0x1, P1 ;  /* 0x000000c0020be211 */ /* 0x000fe400008f0c03 */
[----:B------:R-:W-:Y:S02]  /*1ce0*/  ISETP.GE.AND P1, PT, R35, R24, PT ;  /* 0x000000182300720c */ /* 0x000fe40003f26270 */
[----:B------:R-:W-:Y:S01]  /*1cf0*/  @!P0 LEA.HI.X R6, R44, R3, R45, 0x5, P3 ;  /* 0x000000032c068211 */ /* 0x000fe200018f2c2d */
[----:B------:R-:W-:Y:S01]  /*1d00*/  @!P6 LDGSTS.E.BYPASS.LTC128B.128 [R227+0x2000], desc[UR10][R10.64] ;  /* 0x020000000ae3efae */ /* 0x000fe2000b981a0a */
[----:B------:R-:W-:-:S02]  /*1d10*/  @!P0 LEA R8, P3, R0, R193, 0x1 ;  /* 0x000000c100088211 */ /* 0x000fc400078608ff */
[----:B------:R-:W-:Y:S02]  /*1d20*/  ISETP.GE.AND P4, PT, R37, R24, PT ;  /* 0x000000182500720c */ /* 0x000fe40003f86270 */
[----:B------:R-:W-:Y:S01]  /*1d30*/  @!P0 LEA.HI.X R9, R0, R192, R6, 0x1, P3 ;  /* 0x000000c000098211 */ /* 0x000fe200018f0c06 */
[----:B------:R-:W-:Y:S01]  /*1d40*/  IMAD.SHL.U32 R6, R45, 0x40, RZ ;  /* 0x000000402d067824 */ /* 0x000fe200078e00ff */
[----:B------:R-:W-:Y:S02]  /*1d50*/  @!P2 IADD3 R0, P3, PT, R2, R4, RZ ;  /* 0x000000040200a210 */ /* 0x000fe40007f7e0ff */
[----:B------:R-:W-:Y:S01]  /*1d60*/  SHF.L.U64.HI R4, R18, 0x7, R19 ;  /* 0x0000000712047819 */ /* 0x000fe20000010213 */
[----:B------:R3:W-:Y:S01]  /*1d70*/  @!P0 LDGSTS.E.BYPASS.LTC128B.128 [R227+0x2800], desc[UR10][R8.64] ;  /* 0x0280000008e38fae */ /* 0x0007e2000b981a0a */
[----:B------:R-:W-:Y:S01]  /*1d80*/  @!P2 IADD3.X R6, PT, PT, R3, R5, R6, P3, !PT ;  /* 0x000000050306a210 */ /* 0x000fe20001ffe406 */
[----:B------:R-:W-:Y:S01]  /*1d90*/  @!P1 IMAD R5, R45, 0x60, RZ ;  /* 0x000000602d059824 */ /* 0x000fe200078e02ff */
[----:B------:R-:W-:Y:S01]  /*1da0*/  @!P2 LEA R12, P3, R0, R193, 0x1 ;  /* 0x000000c1000ca211 */ /* 0x000fe200078608ff */
[----:B------:R-:W-:Y:S01]  /*1db0*/  @!P1 IMAD.WIDE.U32 R2, R44, 0x60, R2 ;  /* 0x000000602c029825 */ /* 0x000fe200078e0002 */
[----:B------:R-:W-:-:S02]  /*1dc0*/  SHF.R.U32.HI R23, RZ, 0x1, R197 ;  /* 0x00000001ff177819 */ /* 0x000fc400000116c5 */
        /* <DEDUP_REMOVED lines=8> */
[----:B------:R-:W-:Y:S02]  /*1e50*/  IMAD.WIDE.U32 R2, R0, R46, RZ ;  /* 0x0000002e00027225 */ /* 0x000fe400078e00ff */
[----:B------:R5:W-:Y:S02]  /*1e60*/  @!P1 LDGSTS.E.BYPASS.LTC128B.128 [R227+0x3800], desc[UR10][R6.64] ;  /* 0x0380000006e39fae */ /* 0x000be4000b981a0a */
[----:B------:R-:W-:-:S02]  /*1e70*/  IMAD R21, R21, R0, R4 ;  /* 0x0000000015157224 */ /* 0x000fc400078e0204 */
[----:B------:R-:W0:Y:S01]  /*1e80*/  LDGDEPBAR ;  /* 0x00000000000079af */ /* 0x000e220000000000 */
[----:B------:R-:W-:-:S04]  /*1e90*/  IMAD.WIDE.U32 R4, R18, 0x40, RZ ;  /* 0x0000004012047825 */ /* 0x000fc800078e00ff */
[----:B-1----:R-:W-:Y:S01]  /*1ea0*/  IMAD.SHL.U32 R16, R197, 0x20, RZ ;  /* 0x00000020c5107824 */ /* 0x002fe200078e00ff */
[----:B--2---:R-:W-:Y:S01]  /*1eb0*/  @!P4 IADD3 R14, P0, PT, R2, R4, RZ ;  /* 0x00000004020ec210 */ /* 0x004fe20007f1e0ff */
[----:B---3--:R-:W-:Y:S02]  /*1ec0*/  IMAD.SHL.U32 R8, R19, 0x40, RZ ;  /* 0x0000004013087824 */ /* 0x008fe400078e00ff */
[----:B------:R-:W-:Y:S01]  /*1ed0*/  IMAD.IADD R3, R3, 0x1, R21 ;  /* 0x0000000103037824 */ /* 0x000fe200078e0215 */
[C---:B------:R-:W-:Y:S01]  /*1ee0*/  LOP3.LUT R10, R16.reuse, 0xc0, RZ, 0xc0, !PT ;  /* 0x000000c0100a7812 */ /* 0x040fe200078ec0ff */
[----:B------:R-:W-:Y:S01]  /*1ef0*/  IMAD.SHL.U32 R0, R197, 0x4, RZ ;  /* 0x00000004c5007824 */ /* 0x000fe200078e00ff */
[----:B------:R-:W-:Y:S02]  /*1f00*/  LOP3.LUT R162, R16, 0x120, RZ, 0xc0, !PT ;  /* 0x0000012010a27812 */ /* 0x000fe400078ec0ff */
[----:B------:R-:W-:Y:S01]  /*1f10*/  @!P4 IADD3.X R15, PT, PT, R3, R5, R8, P0, !PT ;  /* 0x00000005030fc210 */ /* 0x000fe200007fe408 */
[----:B------:R-:W-:Y:S01]  /*1f20*/  @!P3 IMAD.WIDE.U32 R4, R18, 0x60, R2 ;  /* 0x000000601204b825 */ /* 0x000fe200078e0002 */
[----:B------:R-:W-:-:S02]  /*1f30*/  LOP3.LUT R10, R10, 0x18, R0, 0xf8, !PT ;  /* 0x000000180a0a7812 */ /* 0x000fc400078ef800 */
[----:B------:R-:W-:Y:S01]  /*1f40*/  @!P6 LEA R8, P1, R2, R34, 0x1 ;  /* 0x000000220208e211 */ /* 0x000fe200078208ff */
[----:B----4-:R-:W-:Y:S01]  /*1f50*/  IMAD.SHL.U32 R13, R197, 0x10, RZ ;  /* 0x00000010c50d7824 */ /* 0x010fe200078e00ff */
[----:B------:R-:W-:Y:S01]  /*1f60*/  LOP3.LUT R11, R10, 0x8, R197, 0x78, !PT ;  /* 0x000000080a0b7812 */ /* 0x000fe200078e78c5 */
[----:B------:R-:W-:Y:S01]  /*1f70*/  @!P3 IMAD R0, R19, 0x60, RZ ;  /* 0x000000601300b824 */ /* 0x000fe200078e02ff */
[----:B------:R-:W-:Y:S01]  /*1f80*/  @!P6 LEA.HI.X R9, R2, R33, R3, 0x1, P1 ;  /* 0x000000210209e211 */ /* 0x000fe200008f0c03 */
[----:B------:R-:W-:-:S04]  /*1f90*/  DEPBAR.LE SB0, 0x0 ;  /* 0x000080000000791a */ /* 0x000fc80000000000 */
[----:B------:R-:W-:Y:S01]  /*1fa0*/  BAR.SYNC.DEFER_BLOCKING 0x0 ;  /* 0x0000000000007b1d */ /* 0x000fe20000010000 */
[----:B------:R-:W-:Y:S02]  /*1fb0*/  LOP3.LUT R12, R13, 0x100, RZ, 0xc0, !PT ;  /* 0x000001000d0c7812 */ /* 0x000fe400078ec0ff */
[----:B-----5:R-:W-:Y:S02]  /*1fc0*/  @!P5 LEA R7, P0, R18, R2, 0x5 ;  /* 0x000000021207d211 */ /* 0x020fe400078028ff */
        /* <DEDUP_REMOVED lines=9> */
[----:B------:R-:W-:Y:S02]  /*2060*/  LOP3.LUT R4, R162, 0x3e00, R13, 0xf8, !PT ;  /* 0x00003e00a2047812 */ /* 0x000fe400078ef80d */
        /* <DEDUP_REMOVED lines=29> */
[----:B-1----:R-:W-:-:S03]  /*2240*/  IADD3 R2, PT, PT, R23, R4, RZ ;  /* 0x0000000417027210 */ /* 0x002fc60007ffe0ff */
[----:B------:R-:W-:Y:S01]  /*2250*/  LDSM.16.M88.4 R64, [R208+0x2800] ;  /* 0x00280000d040783b */ /* 0x000fe20000000200 */
[----:B------:R-:W-:Y:S01]  /*2260*/  IMAD R3, R195, UR5, R161 ;  /* 0x00000005c3037c24 */ /* 0x000fe2000f8e02a1 */
[----:B------:R-:W-:Y:S02]  /*2270*/  LEA R211, R2, UR4, 0x1 ;  /* 0x0000000402d37c11 */ /* 0x000fe4000f8e08ff */
[----:B------:R-:W-:Y:S01]  /*2280*/  LDSM.16.M88.4 R60, [R208+0x2c00] ;  /* 0x002c0000d03c783b */ /* 0x000fe20000000200 */
[----:B------:R-:W-:Y:S02]  /*2290*/  IMAD.SHL.U32 R3, R3, 0x20, RZ ;  /* 0x0000002003037824 */ /* 0x000fe400078e00ff */
[----:B------:R-:W-:Y:S01]  /*22a0*/  IMAD.SHL.U32 R2, R197, 0x2, RZ ;  /* 0x00000002c5027824 */ /* 0x000fe200078e00ff */
[----:B------:R-:W1:Y:S01]  /*22b0*/  LDSM.16.M88.4 R12, [R211] ;  /* 0x00000000d30c783b */ /* 0x000e620000000200 */
[----:B------:R-:W-:Y:S01]  /*22c0*/  IMAD.IADD R212, R211, 0x1, R0 ;  /* 0x00000001d3d47824 */ /* 0x000fe200078e0200 */
[----:B------:R-:W-:-:S02]  /*22d0*/  IADD3 R22, P1, P0, R3, R47, R22 ;  /* 0x0000002f03167210 */ /* 0x000fc4000783e016 */
[----:B--2---:R-:W2:Y:S01]  /*22e0*/  LDSM.16.M88.4 R4, [R208+0x2000] ;  /* 0x00200000d004783b */ /* 0x004ea20000000200 */
[----:B------:R-:W-:Y:S02]  /*22f0*/  SHF.R.S32.HI R3, RZ, 0x1f, R3 ;  /* 0x0000001fff037819 */ /* 0x000fe40000011403 */
[----:B------:R-:W-:Y:S01]  /*2300*/  LOP3.LUT R2, R2, 0x6, RZ, 0xc0, !PT ;  /* 0x0000000602027812 */ /* 0x000fe200078ec0ff */
[----:B---3--:R-:W3:Y:S01]  /*2310*/  LDSM.16.M88.4 R8, [R211+0x1000] ;  /* 0x00100000d308783b */ /* 0x008ee20000000200 */
[----:B------:R-:W-:Y:S02]  /*2320*/  IADD3.X R21, PT, PT, R3, R160, RZ, P1, P0 ;  /* 0x000000a003157210 */ /* 0x000fe40000fe04ff */
[----:B------:R-:W-:Y:S01]  /*2330*/  ISETP.GE.U32.AND P1, PT, R20, 0x81, PT ;  /* 0x000000811400780c */ /* 0x000fe20003f26070 */
[----:B------:R-:W4:Y:S01]  /*2340*/  LDSM.16.M88.4 R56, [R208+0x3000] ;  /* 0x00300000d038783b */ /* 0x000f220000000200 */
[----:B------:R-:W-:-:S03]  /*2350*/  IMAD R2, R46, 0x80, R2 ;  /* 0x000000802e027824 */ /* 0x000fc600078e0202 */
[----:B------:R-:W5:Y:S04]  /*2360*/  LDSM.16.M88.4 R52, [R208+0x3400] ;  /* 0x00340000d034783b */ /* 0x000f680000000200 */
[----:B------:R-:W5:Y:S04]  /*2370*/  LDSM.16.M88.4 R80, [R208+0x3c00] ;  /* 0x003c0000d050783b */ /* 0x000f680000000200 */
[----:B------:R-:W-:Y:S04]  /*2380*/  LDSM.16.M88.4 R76, [R210+0x3800] ;  /* 0x00380000d24c783b */ /* 0x000fe80000000200 */
[----:B------:R-:W-:Y:S04]  /*2390*/  LDSM.16.M88.4 R40, [R210+0x2000] ;  /* 0x00200000d228783b */ /* 0x000fe80000000200 */
[----:B------:R-:W-:Y:S04]  /*23a0*/  LDSM.16.M88.4 R36, [R210+0x2400] ;  /* 0x00240000d224783b */ /* 0x000fe80000000200 */
[----:B------:R-:W-:Y:S04]  /*23b0*/  LDSM.16.M88.4 R32, [R210+0x2800] ;  /* 0x00280000d220783b */ /* 0x000fe80000000200 */
[----:B------:R-:W-:Y:S01]  /*23c0*/  LDSM.16.M88.4 R28, [R210+0x2c00] ;  /* 0x002c0000d21c783b */ /* 0x000fe20000000200 */
[C---:B-1----:R-:W-:Y:S03]  /*23d0*/  HMMA.16816.F32 R88, R12.reuse, R68, RZ ;  /* 0x000000440c58723c */ /* 0x042fe600000018ff */
[----:B------:R-:W-:Y:S04]  /*23e0*/  LDSM.16.M88.4 R24, [R210+0x3000] ;  /* 0x00300000d218783b */ /* 0x000fe80000000200 */
[----:B------:R-:W-:Y:S01]  /*23f0*/  LDSM.16.M88.4 R72, [R210+0x3400] ;  /* 0x00340000d248783b */ /* 0x000fe20000000200 */
[-C--:B--2---:R-:W-:Y:S03]  /*2400*/  HMMA.16816.F32 R156, R12, R4.reuse, RZ ;  /* 0x000000040c9c723c */ /* 0x084fe600000018ff */
[----:B------:R-:W-:Y:S04]  /*2410*/  LDSM.16.M88.4 R84, [R210+0x3c00] ;  /* 0x003c0000d254783b */ /* 0x000fe80000000200 */
[----:B------:R-:W-:Y:S01]  /*2420*/  LDSM.16.M88.4 R16, [R212] ;  /* 0x00000000d410783b */ /* 0x000fe20000000200 */
[C---:B---3--:R-:W-:Y:S03]  /*2430*/  HMMA.16816.F32 R152, R8.reuse, R4, RZ ;  /* 0x000000040898723c */ /* 0x048fe600000018ff */
[----:B------:R-:W0:Y:S05]  /*2440*/  LDGDEPBAR ;  /* 0x00000000000079af */ /* 0x000e2a0000000000 */
[-C--:B------:R-:W-:Y:S08]  /*2450*/  HMMA.16816.F32 R148, R8, R6.reuse, RZ ;  /* 0x000000060894723c */ /* 0x080ff000000018ff */
[----:B------:R-:W-:Y:S01]  /*2460*/  HMMA.16816.F32 R188, R12, R6, RZ ;  /* 0x000000060cbc723c */ /* 0x000fe200000018ff */
[----:B------:R-:W1:Y:S07]  /*2470*/  LDSM.16.M88.4 R4, [R212+0x1000] ;  /* 0x00100000d404783b */ /* 0x000e6e0000000200 */
[----:B------:R-:W-:Y:S01]  /*2480*/  HMMA.16816.F32 R100, R8, R50, RZ ;  /* 0x000000320864723c */ /* 0x000fe200000018ff */
[----:B------:R-:W-:-:S07]  /*2490*/  DEPBAR.LE SB0, 0x0 ;  /* 0x000080000000791a */ /* 0x000fce0000000000 */
[C---:B------:R-:W-:Y:S08]  /*24a0*/  HMMA.16816.F32 R144, R8.reuse, R68, RZ ;  /* 0x000000440890723c */ /* 0x040ff000000018ff */
[C---:B------:R-:W-:Y:S08]  /*24b0*/  HMMA.16816.F32 R136, R8.reuse, R64, RZ ;  /* 0x000000400888723c */ /* 0x040ff000000018ff */
[C---:B------:R-:W-:Y:S08]  /*24c0*/  HMMA.16816.F32 R128, R8.reuse, R60, RZ ;  /* 0x0000003c0880723c */ /* 0x040ff000000018ff */
        /* <DEDUP_REMOVED lines=25> */
[C---:B------:R-:W-:Y:S03]  /*2660*/  HMMA.16816.F32 R144, R4.reuse, R36, R144 ;  /* 0x000000240490723c */ /* 0x040fe60000001890 */
[----:B------:R-:W-:Y:S04]  /*2670*/  STL.64 [R1+0xa0], R80 ;  /* 0x0000a05001007387 */ /* 0x000fe80000100a00 */
[----:B------:R-:W-:Y:S01]  /*2680*/  STL.64 [R1+0xa8], R82 ;  /* 0x0000a85201007387 */ /* 0x000fe20000100a00 */
        /* <DEDUP_REMOVED lines=14> */
[C---:B------:R-:W-:Y:S03]  /*2770*/  HMMA.16816.F32 R88, R16.reuse, R36, R88 ;  /* 0x000000241058723c */ /* 0x040fe60000001858 */
[----:B------:R1:W-:Y:S04]  /*2780*/  STL.64 [R1+0x90], R4 ;  /* 0x0000900401007387 */ /* 0x0003e80000100a00 */
[----:B------:R2:W-:Y:S01]  /*2790*/  STL.64 [R1+0x98], R6 ;  /* 0x0000980601007387 */ /* 0x0005e20000100a00 */
[C---:B------:R-:W-:Y:S08]  /*27a0*/  HMMA.16816.F32 R68, R16.reuse, R32, R68 ;  /* 0x000000201044723c */ /* 0x040ff00000001844 */
[C---:B------:R-:W-:Y:S08]  /*27b0*/  HMMA.16816.F32 R64, R16.reuse, R28, R64 ;  /* 0x0000001c1040723c */ /* 0x040ff00000001840 */
[----:B------:R-:W-:Y:S01]  /*27c0*/  HMMA.16816.F32 R60, R16, R24, R60 ;  /* 0x00000018103c723c */ /* 0x000fe2000000183c */
[----:B-1----:R-:W-:-:S02]  /*27d0*/  VIADD R5, R2, 0x8 ;  /* 0x0000000802057836 */ /* 0x002fc40000000000 */
[----:B------:R-:W-:-:S05]  /*27e0*/  VIADD R4, R2, 0x9 ;  /* 0x0000000902047836 */ /* 0x000fca0000000000 */
[C---:B------:R-:W-:Y:S01]  /*27f0*/  HMMA.16816.F32 R56, R16.reuse, R72, R56 ;  /* 0x000000481038723c */ /* 0x040fe20000001838 */
[----:B--2---:R-:W-:Y:S01]  /*2800*/  VIADD R6, R2, 0x1 ;  /* 0x0000000102067836 */ /* 0x004fe20000000000 */
[-C--:B------:R-:W-:Y:S02]  /*2810*/  ISETP.GE.AND P5, PT, R5, R20.reuse, PT ;  /* 0x000000140500720c */ /* 0x080fe40003fa6270 */
[-C--:B------:R-:W-:Y:S02]  /*2820*/  ISETP.GE.AND P4, PT, R4, R20.reuse, PT ;  /* 0x000000140400720c */ /* 0x080fe40003f86270 */
[----:B------:R-:W-:Y:S02]  /*2830*/  ISETP.GE.AND P2, PT, R6, R20, PT ;  /* 0x000000140600720c */ /* 0x000fe40003f46270 */
        /* <DEDUP_REMOVED lines=10> */
[----:B------:R-:W-:-:S02]  /*28e0*/  VIADD R16, R2, 0x10 ;  /* 0x0000001002107836 */ /* 0x000fc40000000000 */
[----:B------:R-:W-:Y:S01]  /*28f0*/  VIADD R15, R2, 0x11 ;  /* 0x00000011020f7836 */ /* 0x000fe20000000000 */
[----:B------:R-:W-:Y:S06]  /*2900*/  BAR.SYNC.DEFER_BLOCKING 0x0 ;  /* 0x0000000000007b1d */ /* 0x000fec0000010000 */
[----:B------:R-:W-:Y:S10]  /*2910*/  @!P1 BRA `(.L_x_379) ;  /* 0x00000000006c9947 */ /* 0x000ff40003800000 */
[----:B------:R-:W-:Y:S01]  /*2920*/  LEA.HI.SX32 R3, R194, 0xfffffffe, 0x19 ;  /* 0xfffffffec2037811 */ /* 0x000fe200078fcaff */
[C---:B------:R-:W-:Y:S01]  /*2930*/  IMAD.SHL.U32 R6, R44.reuse, 0x20, RZ ;  /* 0x000000202c067824 */ /* 0x040fe200078e00ff */
[----:B------:R-:W-:-:S03]  /*2940*/  SHF.L.U64.HI R9, R44, 0x5, R45 ;  /* 0x000000052c097819 */ /* 0x000fc6000001022d */
[----:B------:R-:W-:-:S04]  /*2950*/  IMAD.WIDE.U32 R4, R3, R44, RZ ;  /* 0x0000002c03047225 */ /* 0x000fc800078e00ff */
[----:B------:R-:W-:Y:S01]  /*2960*/  IMAD R3, R3, R45, R5 ;  /* 0x0000002d03037224 */ /* 0x000fe200078e0205 */
[C---:B------:R-:W-:Y:S02]  /*2970*/  LEA R10, P3, R4.reuse, R193, 0x8 ;  /* 0x000000c1040a7211 */ /* 0x040fe400078640ff */
[C---:B------:R-:W-:Y:S02]  /*2980*/  LEA R5, P0, R4.reuse, R6, 0x7 ;  /* 0x0000000604057211 */ /* 0x040fe400078038ff */
[C-C-:B------:R-:W-:Y:S02]  /*2990*/  LEA.HI.X R11, R4.reuse, R192, R3.reuse, 0x8, P3 ;  /* 0x000000c0040b7211 */ /* 0x140fe400018f4403 */
[----:B------:R-:W-:Y:S02]  /*29a0*/  LEA.HI.X R3, R4, R9, R3, 0x7, P0 ;  /* 0x0000000904037211 */ /* 0x000fe400000f3c03 */
[----:B------:R-:W-:Y:S01]  /*29b0*/  IADD3 R7, P3, PT, R5, R6, RZ ;  /* 0x0000000605077210 */ /* 0x000fe20007f7e0ff */
[----:B------:R-:W-:Y:S01]  /*29c0*/  @!PT LDS RZ, [RZ] ;  /* 0x00000000fffff984 */ /* 0x000fe20000000800 */
[----:B------:R-:W-:Y:S01]  /*29d0*/  @!PT LDS RZ, [RZ] ;  /* 0x00000000fffff984 */ /* 0x000fe20000000800 */
[----:B------:R-:W-:Y:S01]  /*29e0*/  @!PT LDS RZ, [RZ] ;  /* 0x00000000fffff984 */ /* 0x000fe20000000800 */
[----:B------:R1:W-:Y:S01]  /*29f0*/  LDGSTS.E.BYPASS.LTC128B.128 [R227+0x2000], desc[UR10][R10.64] ;  /* 0x020000000ae37fae */ /* 0x0003e2000b981a0a */
[----:B------:R-:W-:-:S02]  /*2a00*/  LEA R12, P0, R44, R5, 0x6 ;  /* 0x000000052c0c7211 */ /* 0x000fc400078030ff */
[----:B------:R-:W-:Y:S01]  /*2a10*/  LEA R8, P6, R5, R193, 0x1 ;  /* 0x000000c105087211 */ /* 0x000fe200078c08ff */
[----:B------:R-:W-:Y:S01]  /*2a20*/  IMAD.X R13, R3, 0x1, R9, P3 ;  /* 0x00000001030d7824 */ /* 0x000fe200018e0609 */
[----:B------:R-:W-:Y:S02]  /*2a30*/  LEA.HI.X R14, R44, R3, R45, 0x6, P0 ;  /* 0x000000032c0e7211 */ /* 0x000fe400000f342d */
[-C--:B------:R-:W-:Y:S02]  /*2a40*/  LEA R6, P3, R7, R193.reuse, 0x1 ;  /* 0x000000c107067211 */ /* 0x080fe400078608ff */
[----:B------:R-:W-:Y:S02]  /*2a50*/  LEA R4, P0, R12, R193, 0x1 ;  /* 0x000000c10c047211 */ /* 0x000fe400078008ff */
[-C--:B------:R-:W-:Y:S02]  /*2a60*/  LEA.HI.X R9, R5, R192.reuse, R3, 0x1, P6 ;  /* 0x000000c005097211 */ /* 0x080fe400030f0c03 */
[----:B------:R-:W-:-:S02]  /*2a70*/  LEA.HI.X R7, R7, R192, R13, 0x1, P3 ;  /* 0x000000c007077211 */ /* 0x000fc400018f0c0d */
[----:B------:R-:W-:Y:S01]  /*2a80*/  LEA.HI.X R5, R12, R192, R14, 0x1, P0 ;  /* 0x000000c00c057211 */ /* 0x000fe200000f0c0e */
[----:B------:R1:W-:Y:S04]  /*2a90*/  LDGSTS.E.BYPASS.LTC128B.128 [R227+0x2800], desc[UR10][R8.64] ;  /* 0x0280000008e37fae */ /* 0x0003e8000b981a0a */
[----:B------:R1:W-:Y:S04]  /*2aa0*/  LDGSTS.E.BYPASS.LTC128B.128 [R227+0x3000], desc[UR10][R6.64] ;  /* 0x0300000006e37fae */ /* 0x0003e8000b981a0a */
[----:B------:R1:W-:Y:S04]  /*2ab0*/  LDGSTS.E.BYPASS.LTC128B.128 [R227+0x3800], desc[UR10][R4.64] ;  /* 0x0380000004e37fae */ /* 0x0003e8000b981a0a */
[----:B------:R-:W0:Y:S02]  /*2ac0*/  LDGDEPBAR ;  /* 0x00000000000079af */ /* 0x000e240000000000 */
.L_x_379:
[----:B-1----:R-:W2:Y:S01]  /*2ad0*/  LDL.LU R10, [R1+0xac] ;  /* 0x0000ac00010a7983 */ /* 0x002ea20000300800 */
[C---:B------:R-:W-:Y:S01]  /*2ae0*/  ISETP.GE.AND P3, PT, R2.reuse, R20, PT ;  /* 0x000000140200720c */ /* 0x040fe20003f66270 */
[----:B------:R-:W-:Y:S01]  /*2af0*/  VIADD R3, R2, 0x18 ;  /* 0x0000001802037836 */ /* 0x000fe20000000000 */
[----:B------:R-:W-:Y:S01]  /*2b00*/  FSEL R164, R155, -INF , !P2 ;  /* 0xff8000009ba47808 */ /* 0x000fe20005000000 */
[----:B------:R-:W3:Y:S01]  /*2b10*/  LDL.LU R11, [R1+0x98] ;  /* 0x00009800010b7983 */ /* 0x000ee20000300800 */
[----:B------:R-:W-:Y:S01]  /*2b20*/  FSEL R153, R153, -INF , !P2 ;  /* 0xff80000099997808 */ /* 0x000fe20005000000 */
[----:B------:R-:W1:Y:S02]  /*2b30*/  LDCU UR5, c[0x0][0x45c] ;  /* 0x00008b80ff0577ac */ /* 0x000e640008000800 */
[----:B------:R-:W4:Y:S04]  /*2b40*/  LDL.LU R9, [R1+0x94] ;  /* 0x0000940001097983 */ /* 0x000f280000300800 */
[----:B------:R-:W2:Y:S04]  /*2b50*/  LDL.LU R7, [R1+0x9c] ;  /* 0x00009c0001077983 */ /* 0x000ea80000300800 */
[----:B------:R-:W3:Y:S04]  /*2b60*/  LDL.LU R8, [R1+0xa0] ;  /* 0x0000a00001087983 */ /* 0x000ee80000300800 */
[----:B------:R-:W2:Y:S01]  /*2b70*/  LDL.LU R4, [R1+0xa8] ;  /* 0x0000a80001047983 */ /* 0x000ea20000300800 */
[----:B------:R-:W-:-:S02]  /*2b80*/  FSEL R156, R50, -INF , !P3 ;  /* 0xff800000329c7808 */ /* 0x000fc40005800000 */
[----:B------:R-:W-:Y:S01]  /*2b90*/  FSEL R159, R154, -INF , !P3 ;  /* 0xff8000009a9f7808 */ /* 0x000fe20005800000 */
[----:B------:R-:W3:Y:S01]  /*2ba0*/  LDL.LU R5, [R1+0xa4] ;  /* 0x0000a40001057983 */ /* 0x000ee20000300800 */
[----:B------:R-:W-:Y:S02]  /*2bb0*/  FSEL R152, R152, -INF , !P3 ;  /* 0xff80000098987808 */ /* 0x000fe40005800000 */
[----:B------:R-:W-:Y:S01]  /*2bc0*/  FSEL R97, R48, -INF , !P3 ;  /* 0xff80000030617808 */ /* 0x000fe20005800000 */
[----:B------:R-:W3:Y:S01]  /*2bd0*/  LDL.LU R6, [R1+0x90] ;  /* 0x0000900001067983 */ /* 0x000ee20000300800 */
[----:B------:R-:W-:Y:S01]  /*2be0*/  ISETP.GE.AND P3, PT, R3, R20, PT ;  /* 0x000000140300720c */ /* 0x000fe20003f66270 */
[----:B------:R-:W-:Y:S01]  /*2bf0*/  VIADD R3, R2, 0x19 ;  /* 0x0000001902037836 */ /* 0x000fe20000000000 */
[----:B------:R-:W-:Y:S01]  /*2c00*/  FSEL R111, R51, -INF , !P2 ;  /* 0xff800000336f7808 */ /* 0x000fe20005000000 */
[----:B------:R-:W-:Y:S01]  /*2c10*/  STL [R1+0xd0], R227 ;  /* 0x0000d0e301007387 */ /* 0x000fe20000100800 */
[----:B------:R-:W-:-:S02]  /*2c20*/  FSEL R99, R49, -INF , !P2 ;  /* 0xff80000031637808 */ /* 0x000fc40005000000 */
[-C--:B------:R-:W-:Y:S01]  /*2c30*/  ISETP.GE.AND P2, PT, R3, R20.reuse, PT ;  /* 0x000000140300720c */ /* 0x080fe20003f46270 */
[----:B------:R-:W-:Y:S01]  /*2c40*/  VIADD R3, R2, 0x20 ;  /* 0x0000002002037836 */ /* 0x000fe20000000000 */
[----:B------:R-:W-:Y:S01]  /*2c50*/  FSEL R161, R150, -INF , !P5 ;  /* 0xff80000096a17808 */ /* 0x000fe20006800000 */
[----:B------:R-:W-:Y:S01]  /*2c60*/  STL [R1+0xcc], R212 ;  /* 0x0000ccd401007387 */ /* 0x000fe20000100800 */
[----:B------:R-:W-:Y:S02]  /*2c70*/  FSEL R148, R148, -INF , !P5 ;  /* 0xff80000094947808 */ /* 0x000fe40006800000 */
[----:B------:R-:W-:Y:S01]  /*2c80*/  FSEL R110, R42, -INF , !P5 ;  /* 0xff8000002a6e7808 */ /* 0x000fe20006800000 */
[----:B------:R1:W-:Y:S01]  /*2c90*/  STL [R1+0xc8], R211 ;  /* 0x0000c8d301007387 */ /* 0x0003e20000100800 */
[----:B------:R-:W-:Y:S02]  /*2ca0*/  FSEL R98, R40, -INF , !P5 ;  /* 0xff80000028627808 */ /* 0x000fe40006800000 */
[----:B------:R-:W-:Y:S01]  /*2cb0*/  ISETP.GE.AND P5, PT, R3, R20, PT ;  /* 0x000000140300720c */ /* 0x000fe20003fa6270 */
[----:B------:R-:W-:Y:S01]  /*2cc0*/  VIADD R3, R2, 0x21 ;  /* 0x0000002102037836 */ /* 0x000fe20000000000 */
[----:B------:R-:W-:Y:S01]  /*2cd0*/  FSEL R151, R151, -INF , !P4 ;  /* 0xff80000097977808 */ /* 0x000fe20006000000 */
[----:B------:R-:W-:Y:S01]  /*2ce0*/  STL [R1+0xc4], R210 ;  /* 0x0000c4d201007387 */ /* 0x000fe20000100800 */
[----:B------:R-:W-:-:S02]  /*2cf0*/  FSEL R149, R149, -INF , !P4 ;  /* 0xff80000095957808 */ /* 0x000fc40006000000 */
[----:B------:R-:W-:Y:S01]  /*2d00*/  FSEL R109, R43, -INF , !P4 ;  /* 0xff8000002b6d7808 */ /* 0x000fe20006000000 */
[----:B------:R-:W-:Y:S01]  /*2d10*/  STL [R1+0xc0], R208 ;  /* 0x0000c0d001007387 */ /* 0x000fe20000100800 */
[----:B------:R-:W-:Y:S02]  /*2d20*/  FSEL R96, R41, -INF , !P4 ;  /* 0xff80000029607808 */ /* 0x000fe40006000000 */
[-C--:B------:R-:W-:Y:S02]  /*2d30*/  ISETP.GE.AND P0, PT, R16, R20.reuse, PT ;  /* 0x000000141000720c */ /* 0x080fe40003f06270 */
[----:B------:R-:W-:Y:S01]  /*2d40*/  ISETP.GE.AND P4, PT, R3, R20, PT ;  /* 0x000000140300720c */ /* 0x000fe20003f86270 */
[----:B------:R-:W-:Y:S01]  /*2d50*/  VIADD R3, R2, 0x28 ;  /* 0x0000002802037836 */ /* 0x000fe20000000000 */
[----:B------:R-:W-:Y:S02]  /*2d60*/  FSEL R150, R146, -INF , !P0 ;  /* 0xff80000092967808 */ /* 0x000fe40004000000 */
[----:B------:R-:W-:-:S02]  /*2d70*/  FSEL R108, R90, -INF , !P0 ;  /* 0xff8000005a6c7808 */ /* 0x000fc40004000000 */
[----:B------:R-:W-:Y:S02]  /*2d80*/  FSEL R146, R144, -INF , !P0 ;  /* 0xff80000090927808 */ /* 0x000fe40004000000 */
[----:B------:R-:W-:Y:S02]  /*2d90*/  FSEL R94, R88, -INF , !P0 ;  /* 0xff800000585e7808 */ /* 0x000fe40004000000 */
[-C--:B------:R-:W-:Y:S01]  /*2da0*/  ISETP.GE.AND P0, PT, R3, R20.reuse, PT ;  /* 0x000000140300720c */ /* 0x080fe20003f06270 */
[----:B------:R-:W-:Y:S01]  /*2db0*/  VIADD R3, R2, 0x29 ;  /* 0x0000002902037836 */ /* 0x000fe20000000000 */
[----:B------:R-:W-:Y:S02]  /*2dc0*/  ISETP.GE.AND P6, PT, R15, R20, PT ;  /* 0x000000140f00720c */ /* 0x000fe40003fc6270 */
[----:B------:R-:W-:Y:S02]  /*2dd0*/  FSEL R166, R142, -INF , !P3 ;  /* 0xff8000008ea67808 */ /* 0x000fe40005800000 */
[----:B------:R-:W-:-:S02]  /*2de0*/  FSEL R167, R147, -INF , !P6 ;  /* 0xff80000093a77808 */ /* 0x000fc40007000000 */
[----:B------:R-:W-:Y:S02]  /*2df0*/  FSEL R145, R145, -INF , !P6 ;  /* 0xff80000091917808 */ /* 0x000fe40007000000 */
[----:B------:R-:W-:Y:S02]  /*2e00*/  FSEL R103, R91, -INF , !P6 ;  /* 0xff8000005b677808 */ /* 0x000fe40007000000 */
[----:B------:R-:W-:Y:S02]  /*2e10*/  FSEL R92, R89, -INF , !P6 ;  /* 0xff800000595c7808 */ /* 0x000fe40007000000 */
[----:B------:R-:W-:Y:S01]  /*2e20*/  ISETP.GE.AND P6, PT, R3, R20, PT ;  /* 0x000000140300720c */ /* 0x000fe20003fc6270 */
[----:B------:R-:W-:Y:S01]  /*2e30*/  VIADD R3, R2, 0x30 ;  /* 0x0000003002037836 */ /* 0x000fe20000000000 */
[----:B------:R-:W-:Y:S02]  /*2e40*/  FSEL R144, R140, -INF , !P3 ;  /* 0xff8000008c907808 */ /* 0x000fe40005800000 */
[----:B------:R-:W-:-:S02]  /*2e50*/  FSEL R102, R38, -INF , !P3 ;  /* 0xff80000026667808 */ /* 0x000fc40005800000 */
[----:B------:R-:W-:Y:S02]  /*2e60*/  FSEL R95, R36, -INF , !P3 ;  /* 0xff800000245f7808 */ /* 0x000fe40005800000 */
[----:B------:R-:W-:Y:S01]  /*2e70*/  ISETP.GE.AND P3, PT, R3, R20, PT ;  /* 0x000000140300720c */ /* 0x000fe20003f66270 */
[----:B------:R-:W-:Y:S01]  /*2e80*/  VIADD R3, R2, 0x31 ;  /* 0x0000003102037836 */ /* 0x000fe20000000000 */
[----:B------:R-:W-:Y:S02]  /*2e90*/  FSEL R165, R143, -INF , !P2 ;  /* 0xff8000008fa57808 */ /* 0x000fe40005000000 */
[----:B------:R-:W-:Y:S02]  /*2ea0*/  FSEL R141, R141, -INF , !P2 ;  /* 0xff8000008d8d7808 */ /* 0x000fe40005000000 */
[----:B------:R-:W-:Y:S02]  /*2eb0*/  FSEL R101, R39, -INF , !P2 ;  /* 0xff80000027657808 */ /* 0x000fe40005000000 */
[----:B------:R-:W-:-:S02]  /*2ec0*/  FSEL R93, R37, -INF , !P2 ;  /* 0xff800000255d7808 */ /* 0x000fc40005000000 */
[-C--:B------:R-:W-:Y:S01]  /*2ed0*/  ISETP.GE.AND P2, PT, R3, R20.reuse, PT ;  /* 0x000000140300720c */ /* 0x080fe20003f46270 */
[----:B------:R-:W-:Y:S01]  /*2ee0*/  VIADD R3, R2, 0x38 ;  /* 0x0000003802037836 */ /* 0x000fe20000000000 */
[----:B------:R-:W-:Y:S02]  /*2ef0*/  FSEL R100, R70, -INF , !P5 ;  /* 0xff80000046647808 */ /* 0x000fe40006800000 */
[----:B------:R-:W-:Y:S02]  /*2f00*/  FSEL R147, R138, -INF , !P5 ;  /* 0xff8000008a937808 */ /* 0x000fe40006800000 */
[----:B------:R-:W-:Y:S02]  /*2f10*/  FSEL R140, R136, -INF , !P5 ;  /* 0xff800000888c7808 */ /* 0x000fe40006800000 */
[----:B------:R-:W-:Y:S02]  /*2f20*/  FSEL R91, R68, -INF , !P5 ;  /* 0xff800000445b7808 */ /* 0x000fe40006800000 */
[----:B------:R-:W-:Y:S01]  /*2f30*/  ISETP.GE.AND P5, PT, R3, R20, PT ;  /* 0x000000140300720c */ /* 0x000fe20003fa6270 */
[----:B------:R-:W-:Y:S01]  /*2f40*/  VIADD R3, R2, 0x39 ;  /* 0x0000003902037836 */ /* 0x000fe20000000000 */
        /* <DEDUP_REMOVED lines=43> */
[----:B-1----:R-:W-:Y:S02]  /*3200*/  FSEL R211, R122, -INF , !P0 ;  /* 0xff8000007ad37808 */ /* 0x002fe40004000000 */
[----:B------:R-:W-:-:S02]  /*3210*/  FSEL R12, R120, -INF , !P0 ;  /* 0xff800000780c7808 */ /* 0x000fc40004000000 */
[----:B------:R-:W-:Y:S02]  /*3220*/  FSEL R18, R60, -INF , !P0 ;  /* 0xff8000003c127808 */ /* 0x000fe40004000000 */
[-C--:B------:R-:W-:Y:S01]  /*3230*/  ISETP.GE.AND P0, PT, R3, R20.reuse, PT ;  /* 0x000000140300720c */ /* 0x080fe20003f06270 */
[----:B------:R-:W-:Y:S01]  /*3240*/  VIADD R3, R2, 0x59 ;  /* 0x0000005902037836 */ /* 0x000fe20000000000 */
[----:B------:R-:W-:Y:S01]  /*3250*/  P2R R157, PR, RZ, 0x2 ;  /* 0x00000002ff9d7803 */ /* 0x000fe20000000000 */
[----:B------:R1:W-:Y:S01]  /*3260*/  STL [R1+0x4c], R12 ;  /* 0x00004c0c01007387 */ /* 0x0003e20000100800 */
[----:B------:R-:W-:Y:S02]  /*3270*/  FSEL R183, R118, -INF , !P3 ;  /* 0xff80000076b77808 */ /* 0x000fe40005800000 */
[----:B------:R-:W-:Y:S01]  /*3280*/  ISETP.GE.AND P1, PT, R3, R20, PT ;  /* 0x000000140300720c */ /* 0x000fe20003f26270 */
[----:B------:R-:W-:Y:S01]  /*3290*/  VIADD R3, R2, 0x60 ;  /* 0x0000006002037836 */ /* 0x000fe20000000000 */
[----:B------:R-:W-:Y:S01]  /*32a0*/  FSEL R203, R116, -INF , !P3 ;  /* 0xff80000074cb7808 */ /* 0x000fe20005800000 */
[----:B------:R-:W-:Y:S01]  /*32b0*/  STL [R1+0x64], R18 ;  /* 0x0000641201007387 */ /* 0x000fe20000100800 */
        /* <DEDUP_REMOVED lines=8> */
[----:B------:R-:W-:Y:S02]  /*3340*/  FSEL R143, R63, -INF , !P6 ;  /* 0xff8000003f8f7808 */ /* 0x000fe40007000000 */
[----:B------:R-:W-:Y:S02]  /*3350*/  FSEL R191, R61, -INF , !P6 ;  /* 0xff8000003dbf7808 */ /* 0x000fe40007000000 */
[----:B-1----:R-:W-:Y:S02]  /*3360*/  FSEL R12, R121, -INF , !P6 ;  /* 0xff800000790c7808 */ /* 0x002fe40007000000 */
[----:B------:R-:W-:Y:S02]  /*3370*/  FSEL R120, R58, -INF , !P5 ;  /* 0xff8000003a787808 */ /* 0x000fe40006800000 */
[----:B------:R-:W-:Y:S01]  /*3380*/  FSEL R189, R114, -INF , !P5 ;  /* 0xff80000072bd7808 */ /* 0x000fe20006800000 */
[----:B------:R1:W-:Y:S01]  /*3390*/  STL [R1+0x48], R12 ;  /* 0x0000480c01007387 */ /* 0x0003e20000100800 */
[----:B------:R-:W-:-:S02]  /*33a0*/  FSEL R155, R112, -INF , !P5 ;  /* 0xff800000709b7808 */ /* 0x000fc40006800000 */
[----:B------:R-:W-:Y:S01]  /*33b0*/  FSEL R16, R56, -INF , !P5 ;  /* 0xff80000038107808 */ /* 0x000fe20006800000 */
[----:B------:R1:W-:Y:S01]  /*33c0*/  STL [R1+0x60], R17 ;  /* 0x0000601101007387 */ /* 0x0003e20000100800 */
        /* <DEDUP_REMOVED lines=10> */
[----:B-1----:R-:W-:-:S02]  /*3470*/  FSEL R12, R119, -INF , !P2 ;  /* 0xff800000770c7808 */ /* 0x002fc40005000000 */
[----:B------:R-:W-:Y:S02]  /*3480*/  ISETP.GE.AND P2, PT, R3, R20, PT ;  /* 0x000000140300720c */ /* 0x000fe40003f46270 */
[----:B------:R-:W-:Y:S01]  /*3490*/  FMNMX3.FTZ R3, R97, R99, R98, !PT ;  /* 0x0000006361037276 */ /* 0x000fe20007810062 */
[----:B------:R4:W-:Y:S01]  /*34a0*/  STL [R1+0x5c], R12 ;  /* 0x00005c0c01007387 */ /* 0x0009e20000100800 */
[----:B------:R-:W-:Y:S02]  /*34b0*/  FSEL R204, R104, -INF , !P3 ;  /* 0xff80000068cc7808 */ /* 0x000fe40005800000 */
[----:B------:R-:W-:Y:S01]  /*34c0*/  FMNMX3.FTZ R3, R3, R96, R94, !PT ;  /* 0x0000006003037276 */ /* 0x000fe2000781005e */
[----:B------:R-:W-:Y:S01]  /*34d0*/  STL [R1+0x58], R15 ;  /* 0x0000580f01007387 */ /* 0x000fe20000100800 */
[----:B------:R-:W-:Y:S02]  /*34e0*/  FSEL R227, R52, -INF , !P3 ;  /* 0xff80000034e37808 */ /* 0x000fe40005800000 */
[----:B------:R-:W-:Y:S01]  /*34f0*/  FMNMX3.FTZ R3, R3, R92, R95, !PT ;  /* 0x0000005c03037276 */ /* 0x000fe2000781005f */
[----:B------:R-:W-:Y:S01]  /*3500*/  STL [R1+0x54], R16 ;  /* 0x0000541001007387 */ /* 0x000fe20000100800 */
[----:B------:R-:W-:-:S02]  /*3510*/  FSEL R195, R73, -INF , !P1 ;  /* 0xff80000049c37808 */ /* 0x000fc40004800000 */
[----:B------:R-:W-:Y:S01]  /*3520*/  FMNMX3.FTZ R3, R3, R93, R91, !PT ;  /* 0x0000005d03037276 */ /* 0x000fe2000781005b */
[----:B------:R-:W-:Y:S01]  /*3530*/  STL [R1+0x50], R13 ;  /* 0x0000500d01007387 */ /* 0x000fe20000100800 */
[----:B------:R-:W-:Y:S02]  /*3540*/  FSEL R212, R53, -INF , !P2 ;  /* 0xff80000035d47808 */ /* 0x000fe40005000000 */
[----:B------:R-:W-:Y:S01]  /*3550*/  FMNMX3.FTZ R3, R3, R90, R89, !PT ;  /* 0x0000005a03037276 */ /* 0x000fe20007810059 */
[----:B------:R-:W-:Y:S01]  /*3560*/  STL [R1+0x44], R14 ;  /* 0x0000440e01007387 */ /* 0x000fe20000100800 */
[----:B------:R-:W-:Y:S02]  /*3570*/  FSEL R114, R107, -INF , !P2 ;  /* 0xff8000006b727808 */ /* 0x000fe40005000000 */
[----:B------:R-:W-:Y:S02]  /*3580*/  FMNMX3.FTZ R3, R3, R88, R71, !PT ;  /* 0x0000005803037276 */ /* 0x000fe40007810047 */
[----:B------:R-:W-:-:S02]  /*3590*/  FSEL R186, R105, -INF , !P2 ;  /* 0xff80000069ba7808 */ /* 0x000fc40005000000 */
[----:B------:R-:W-:-:S04]  /*35a0*/  FMNMX3.FTZ R3, R3, R69, R67, !PT ;  /* 0x0000004503037276 */ /* 0x000fc80007810043 */
[----:B------:R-:W-:-:S04]  /*35b0*/  FMNMX3.FTZ R3, R3, R68, R18, !PT ;  /* 0x0000004403037276 */ /* 0x000fc80007810012 */
[----:B------:R-:W-:Y:S02]  /*35c0*/  FMNMX3.FTZ R3, R3, R191, R17, !PT ;  /* 0x000000bf03037276 */ /* 0x000fe40007810011 */
[----:B------:R-:W-:Y:S02]  /*35d0*/  FSEL R17, R55, -INF , !P2 ;  /* 0xff80000037117808 */ /* 0x000fe40005000000 */
[----:B------:R-:W-:-:S03]  /*35e0*/  FMNMX3.FTZ R3, R3, R15, R16, !PT ;  /* 0x0000000f03037276 */ /* 0x000fc60007810010 */
[----:B------:R-:W-:Y:S04]  /*35f0*/  STL [R1+0x68], R17 ;  /* 0x0000681101007387 */ /* 0x000fe80000100800 */
[----:B------:R1:W-:Y:S01]  /*3600*/  STL [R1+0xd4], R227 ;  /* 0x0000d4e301007387 */ /* 0x0003e20000100800 */
[----:B----4-:R-:W-:Y:S02]  /*3610*/  IMAD.MOV.U32 R12, RZ, RZ, R9 ;  /* 0x000000ffff0c7224 */ /* 0x010fe400078e0009 */
[----:B--2---:R-:W-:Y:S02]  /*3620*/  IMAD.MOV.U32 R9, RZ, RZ, R4 ;  /* 0x000000ffff097224 */ /* 0x004fe400078e0004 */
[----:B------:R-:W-:-:S05]  /*3630*/  VIADD R4, R2, 0x68 ;  /* 0x0000006802047836 */ /* 0x000fca0000000000 */
[----:B------:R-:W-:Y:S01]  /*3640*/  ISETP.GE.AND P6, PT, R4, R20, PT ;  /* 0x000000140400720c */ /* 0x000fe20003fc6270 */
[----:B------:R-:W-:-:S03]  /*3650*/  VIADD R4, R2, 0x69 ;  /* 0x0000006902047836 */ /* 0x000fc60000000000 */
[----:B------:R-:W-:Y:S02]  /*3660*/  FSEL R210, R76, -INF , !P6 ;  /* 0xff8000004cd27808 */ /* 0x000fe40007000000 */
[----:B------:R-:W-:Y:S01]  /*3670*/  ISETP.GE.AND P5, PT, R4, R20, PT ;  /* 0x000000140400720c */ /* 0x000fe20003fa6270 */
[----:B------:R-:W-:-:S05]  /*3680*/  VIADD R4, R2, 0x70 ;  /* 0x0000007002047836 */ /* 0x000fca0000000000 */
[-C--:B------:R-:W-:Y:S01]  /*3690*/  ISETP.GE.AND P0, PT, R4, R20.reuse, PT ;  /* 0x000000140400720c */ /* 0x080fe20003f06270 */
[----:B------:R-:W-:Y:S01]  /*36a0*/  VIADD R4, R2, 0x71 ;  /* 0x0000007102047836 */ /* 0x000fe20000000000 */
[----:B------:R-:W-:Y:S02]  /*36b0*/  FSEL R252, R77, -INF , !P5 ;  /* 0xff8000004dfc7808 */ /* 0x000fe40006800000 */
[----:B------:R-:W-:Y:S02]  /*36c0*/  FSEL R117, R80, -INF , !P0 ;  /* 0xff80000050757808 */ /* 0x000fe40004000000 */
[----:B------:R-:W-:Y:S01]  /*36d0*/  ISETP.GE.AND P4, PT, R4, R20, PT ;  /* 0x000000140400720c */ /* 0x000fe20003f86270 */
[----:B------:R-:W-:Y:S01]  /*36e0*/  VIADD R4, R2, 0x78 ;  /* 0x0000007802047836 */ /* 0x000fe20000000000 */
[----:B------:R-:W-:Y:S02]  /*36f0*/  FSEL R134, R82, -INF , !P0 ;  /* 0xff80000052867808 */ /* 0x000fe40004000000 */
[----:B------:R-:W-:-:S02]  /*3700*/  FSEL R105, R246, -INF , !P0 ;  /* 0xff800000f6697808 */ /* 0x000fc40004000000 */
[----:B------:R-:W-:Y:S01]  /*3710*/  ISETP.GE.AND P3, PT, R4, R20, PT ;  /* 0x000000140400720c */ /* 0x000fe20003f66270 */
[----:B------:R-:W-:Y:S01]  /*3720*/  VIADD R4, R2, 0x79 ;  /* 0x0000007902047836 */ /* 0x000fe20000000000 */
[----:B------:R-:W-:-:S04]  /*3730*/  FMNMX3.FTZ R2, R3, R13, R14, !PT ;  /* 0x0000000d03027276 */ /* 0x000fc8000781000e */
[----:B------:R-:W-:Y:S02]  /*3740*/  FMNMX3.FTZ R2, R2, R195, R227, !PT ;  /* 0x000000c302027276 */ /* 0x000fe400078100e3 */
[----:B-1----:R-:W2:Y:S01]  /*3750*/  LDL.LU R227, [R1+0x68] ;  /* 0x0000680001e37983 */ /* 0x002ea20000300800 */
[----:B------:R-:W-:Y:S01]  /*3760*/  ISETP.GE.AND P2, PT, R4, R20, PT ;  /* 0x000000140400720c */ /* 0x000fe20003f46270 */
[----:B---3--:R-:W-:Y:S01]  /*3770*/  IMAD.MOV.U32 R170, RZ, RZ, R5 ;  /* 0x000000ffffaa7224 */ /* 0x008fe200078e0005 */
[----:B------:R-:W-:Y:S01]  /*3780*/  FMNMX3.FTZ R2, R2, R212, R210, !PT ;  /* 0x000000d402027276 */ /* 0x000fe200078100d2 */
[----:B------:R1:W-:Y:S01]  /*3790*/  STL [R1+0xdc], R212 ;  /* 0x0000dcd401007387 */ /* 0x0003e20000100800 */
[----:B------:R-:W-:Y:S01]  /*37a0*/  FSEL R251, R81, -INF , !P4 ;  /* 0xff80000051fb7808 */ /* 0x000fe20006000000 */
[----:B------:R-:W-:Y:S01]  /*37b0*/  IMAD.SHL.U32 R46, R46, 0x4, RZ ;  /* 0x000000042e2e7824 */ /* 0x000fe200078e00ff */
[----:B------:R-:W-:Y:S01]  /*37c0*/  FSEL R250, R84, -INF , !P3 ;  /* 0xff80000054fa7808 */ /* 0x000fe20005800000 */
[----:B------:R-:W-:Y:S01]  /*37d0*/  STL [R1+0xd8], R210 ;  /* 0x0000d8d201007387 */ /* 0x000fe20000100800 */
[----:B------:R-:W-:Y:S01]  /*37e0*/  FMNMX3.FTZ R2, R2, R252, R117, !PT ;  /* 0x000000fc02027276 */ /* 0x000fe20007810075 */
[----:B------:R-:W-:Y:S01]  /*37f0*/  IMAD.WIDE.U32 R214, R22, -0x2daee0ad, RZ ;  /* 0xd2511f5316d67825 */ /* 0x000fe200078e00ff */
[----:B------:R-:W-:Y:S01]  /*3800*/  FSEL R249, R85, -INF , !P2 ;  /* 0xff80000055f97808 */ /* 0x000fe20005000000 */
[----:B------:R3:W-:Y:S01]  /*3810*/  STL [R1+0xe0], R252 ;  /* 0x0000e0fc01007387 */ /* 0x0007e20000100800 */
[----:B------:R-:W-:Y:S01]  /*3820*/  FMNMX3.FTZ R2, R2, R251, R250, !PT ;  /* 0x000000fb02027276 */ /* 0x000fe200078100fa */
[----:B------:R-:W-:Y:S01]  /*3830*/  IMAD.MOV.U32 R181, RZ, RZ, R6 ;  /* 0x000000ffffb57224 */ /* 0x000fe200078e0006 */
[----:B------:R-:W-:Y:S01]  /*3840*/  FSEL R190, R244, -INF , !P0 ;  /* 0xff800000f4be7808 */ /* 0x000fe20004000000 */
[----:B------:R-:W-:Y:S01]  /*3850*/  VIADD R6, R46, 0x1 ;  /* 0x000000012e067836 */ /* 0x000fe20000000000 */
[----:B------:R-:W-:Y:S01]  /*3860*/  FMNMX.FTZ R2, R249, R2, !PT ;  /* 0x00000002f9027209 */ /* 0x000fe20007810000 */
[----:B------:R-:W-:Y:S01]  /*3870*/  IMAD.MOV.U32 R158, RZ, RZ, R7 ;  /* 0x000000ffff9e7224 */ /* 0x000fe200078e0007 */
[----:B------:R-:W-:Y:S01]  /*3880*/  FSEL R208, R75, -INF , !P1 ;  /* 0xff8000004bd07808 */ /* 0x000fe20004800000 */
[----:B------:R-:W-:Y:S01]  /*3890*/  VIADD R84, R220, 0x9e3779b9 ;  /* 0x9e3779b9dc547836 */ /* 0x000fe20000000000 */
[----:B------:R-:W-:Y:S01]  /*38a0*/  FSEL R209, R78, -INF , !P6 ;  /* 0xff8000004ed17808 */ /* 0x000fe20007000000 */
[----:B------:R-:W4:Y:S01]  /*38b0*/  SHFL.BFLY PT, R3, R2, 0x2, 0x1f ;  /* 0x0c401f0002037f89 */ /* 0x000f2200000e0000 */
[----:B------:R-:W-:Y:S01]  /*38c0*/  FSEL R127, R83, -INF , !P4 ;  /* 0xff800000537f7808 */ /* 0x000fe20006000000 */
[----:B------:R-:W-:Y:S01]  /*38d0*/  IMAD.MOV.U32 R182, RZ, RZ, R8 ;  /* 0x000000ffffb67224 */ /* 0x000fe200078e0008 */
[----:B------:R-:W-:Y:S01]  /*38e0*/  FSEL R126, R86, -INF , !P3 ;  /* 0xff800000567e7808 */ /* 0x000fe20005800000 */
[----:B------:R-:W-:Y:S01]  /*38f0*/  VIADD R8, R46, 0x2 ;  /* 0x000000022e087836 */ /* 0x000fe20000000000 */
[--C-:B------:R-:W-:Y:S01]  /*3900*/  LOP3.LUT R6, R221, R6, R215.reuse, 0x96, !PT ;  /* 0x00000006dd067212 */ /* 0x100fe200078e96d7 */
[----:B------:R-:W-:Y:S01]  /*3910*/  VIADD R70, R220, 0x3c6ef372 ;  /* 0x3c6ef372dc467836 */ /* 0x000fe20000000000 */
[----:B-1----:R-:W-:Y:S01]  /*3920*/  FSEL R212, R79, -INF , !P5 ;  /* 0xff8000004fd47808 */ /* 0x002fe20006800000 */
[----:B------:R-:W-:Y:S01]  /*3930*/  IMAD.MOV.U32 R171, RZ, RZ, R12 ;  /* 0x000000ffffab7224 */ /* 0x000fe200078e000c */
[C---:B------:R-:W-:Y:S01]  /*3940*/  LOP3.LUT R8, R221.reuse, R8, R215, 0x96, !PT ;  /* 0x00000008dd087212 */ /* 0x040fe200078e96d7 */
[----:B------:R-:W-:Y:S01]  /*3950*/  IMAD.MOV.U32 R169, RZ, RZ, R9 ;  /* 0x000000ffffa97224 */ /* 0x000fe200078e0009 */
[----:B------:R-:W-:Y:S01]  /*3960*/  STL [R1+0xe8], R251 ;  /* 0x0000e8fb01007387 */ /* 0x000fe20000100800 */
[----:B------:R-:W-:-:S02]  /*3970*/  VIADD R47, R221, 0x76cf5d0a ;  /* 0x76cf5d0add2f7836 */ /* 0x000fc40000000000 */
[----:B------:R-:W-:Y:S01]  /*3980*/  IMAD.MOV.U32 R160, RZ, RZ, R11 ;  /* 0x000000ffffa07224 */ /* 0x000fe200078e000b */
[----:B---3--:R-:W-:Y:S01]  /*3990*/  FSEL R252, R87, -INF , !P2 ;  /* 0xff80000057fc7808 */ /* 0x008fe20005000000 */
[----:B------:R-:W-:Y:S01]  /*39a0*/  IMAD.MOV.U32 R168, RZ, RZ, R10 ;  /* 0x000000ffffa87224 */ /* 0x000fe200078e000a */
[----:B------:R-:W-:Y:S01]  /*39b0*/  STL [R1+0xe4], R250 ;  /* 0x0000e4fa01007387 */ /* 0x000fe20000100800 */
[C---:B------:R-:W-:Y:S02]  /*39c0*/  VIADD R45, R221.reuse, 0x32370b8f ;  /* 0x32370b8fdd2d7836 */ /* 0x040fe40000000000 */
[----:B------:R-:W-:Y:S01]  /*39d0*/  VIADD R219, R220, 0xdaa66d2b ;  /* 0xdaa66d2bdcdb7836 */ /* 0x000fe20000000000 */
[----:B------:R-:W-:Y:S01]  /*39e0*/  STL [R1+0xec], R249 ;  /* 0x0000ecf901007387 */ /* 0x000fe20000100800 */
[----:B------:R-:W-:Y:S01]  /*39f0*/  VIADD R48, R221, 0xed9eba14 ;  /* 0xed9eba14dd307836 */ /* 0x000fe20000000000 */
[----:B----4-:R-:W-:Y:S01]  /*3a00*/  FMNMX.FTZ R2, R2, R3, !PT ;  /* 0x0000000302027209 */ /* 0x010fe20007810000 */
[----:B------:R-:W-:-:S02]  /*3a10*/  VIADD R225, R220, 0x78dde6e4 ;  /* 0x78dde6e4dce17836 */ /* 0x000fc40000000000 */
[C---:B------:R-:W-:Y:S02]  /*3a20*/  VIADD R40, R221.reuse, 0xa9066899 ;  /* 0xa9066899dd287836 */ /* 0x040fe40000000000 */
[----:B------:R-:W1:Y:S01]  /*3a30*/  SHFL.BFLY PT, R3, R2, 0x1, 0x1f ;  /* 0x0c201f0002037f89 */ /* 0x000e6200000e0000 */
[C---:B------:R-:W-:Y:S02]  /*3a40*/  VIADD R223, R220.reuse, 0x1715609d ;  /* 0x1715609ddcdf7836 */ /* 0x040fe40000000000 */
[----:B------:R-:W-:Y:S02]  /*3a50*/  VIADD R222, R220, 0xb54cda56 ;  /* 0xb54cda56dcde7836 */ /* 0x000fe40000000000 */
[----:B------:R-:W-:Y:S01]  /*3a60*/  VIADD R77, R221, 0x646e171e ;  /* 0x646e171edd4d7836 */ /* 0x000fe20000000000 */
[----:B-1----:R-:W-:-:S04]  /*3a70*/  FMNMX.FTZ R137, R2, R3, !PT ;  /* 0x0000000302897209 */ /* 0x002fc80007810000 */
[C---:B------:R-:W-:Y:S01]  /*3a80*/  FSETP.NEU.FTZ.AND P0, PT, R137.reuse, -INF , PT ;  /* 0xff8000008900780b */ /* 0x040fe20003f1d000 */
[----:B------:R-:W-:Y:S01]  /*3a90*/  FMUL.FTZ R2, R137, UR5 ;  /* 0x0000000589027c20 */ /* 0x000fe20008410000 */
[----:B------:R-:W-:Y:S04]  /*3aa0*/  STL [R1+0xf0], R137 ;  /* 0x0000f08901007387 */ /* 0x000fe80000100800 */
[----:B------:R-:W-:Y:S01]  /*3ab0*/  FSEL R28, R2, RZ, P0 ;  /* 0x000000ff021c7208 */ /* 0x000fe20000000000 */
[----:B------:R-:W-:Y:S01]  /*3ac0*/  STL [R1+0xf4], R208 ;  /* 0x0000f4d001007387 */ /* 0x000fe20000100800 */
        /* <DEDUP_REMOVED lines=12> */
[----:B--2---:R-:W-:Y:S01]  /*3b90*/  FMNMX3.FTZ R2, R2, R227, R209, !PT ;  /* 0x000000e302027276 */ /* 0x004fe200078100d1 */
[----:B------:R-:W-:Y:S03]  /*3ba0*/  STL [R1+0xf8], R227 ;  /* 0x0000f8e301007387 */ /* 0x000fe60000100800 */
[----:B------:R-:W-:Y:S01]  /*3bb0*/  FMNMX3.FTZ R2, R2, R212, R134, !PT ;  /* 0x000000d402027276 */ /* 0x000fe20007810086 */
[----:B------:R-:W-:Y:S03]  /*3bc0*/  STL [R1+0xfc], R212 ;  /* 0x0000fcd401007387 */ /* 0x000fe60000100800 */
[----:B------:R-:W-:Y:S01]  /*3bd0*/  FMNMX3.FTZ R2, R2, R127, R126, !PT ;  /* 0x0000007f02027276 */ /* 0x000fe2000781007e */
[----:B------:R-:W-:Y:S03]  /*3be0*/  STL [R1+0x100], R252 ;  /* 0x000100fc01007387 */ /* 0x000fe60000100800 */
[----:B------:R-:W-:Y:S01]  /*3bf0*/  FMNMX.FTZ R2, R252, R2, !PT ;  /* 0x00000002fc027209 */ /* 0x000fe20007810000 */
[----:B------:R-:W-:Y:S04]  /*3c00*/  STL.64 [R1+0x10], R214 ;  /* 0x000010d601007387 */ /* 0x000fe80000100a00 */
[----:B------:R-:W1:Y:S02]  /*3c10*/  SHFL.BFLY PT, R3, R2, 0x2, 0x1f ;  /* 0x0c401f0002037f89 */ /* 0x000e6400000e0000 */
[----:B-1----:R-:W-:-:S05]  /*3c20*/  FMNMX.FTZ R2, R2, R3, !PT ;  /* 0x0000000302027209 */ /* 0x002fca0007810000 */
[----:B------:R-:W1:Y:S02]  /*3c30*/  SHFL.BFLY PT, R3, R2, 0x1, 0x1f ;  /* 0x0c201f0002037f89 */ /* 0x000e6400000e0000 */
[----:B-1----:R-:W-:Y:S02]  /*3c40*/  FMNMX.FTZ R136, R2, R3, !PT ;  /* 0x0000000302887209 */ /* 0x002fe40007810000 */
[----:B------:R-:W-:Y:S02]  /*3c50*/  SHF.R.U32.HI R3, RZ, 0x5, R197 ;  /* 0x00000005ff037819 */ /* 0x000fe400000116c5 */
[C---:B------:R-:W-:Y:S01]  /*3c60*/  FSETP.NEU.FTZ.AND P0, PT, R136.reuse, -INF , PT ;  /* 0xff8000008800780b */ /* 0x040fe20003f1d000 */
[----:B------:R-:W-:Y:S02]  /*3c70*/  FMUL.FTZ R2, R136, UR5 ;  /* 0x0000000588027c20 */ /* 0x000fe40008410000 */
[----:B------:R-:W-:-:S03]  /*3c80*/  IMAD R3, R163, 0x8, R3 ;  /* 0x00000008a3037824 */ /* 0x000fc600078e0203 */
[----:B------:R-:W-:Y:S01]  /*3c90*/  FSEL R29, R2, RZ, P0 ;  /* 0x000000ff021d7208 */ /* 0x000fe20000000000 */
[C---:B------:R-:W-:Y:S02]  /*3ca0*/  VIADD R2, R3.reuse, 0x4 ;  /* 0x0000000403027836 */ /* 0x040fe40000000000 */
[----:B------:R-:W-:-:S04]  /*3cb0*/  IMAD.WIDE.U32 R174, R3, -0x326172a9, RZ ;  /* 0xcd9e8d5703ae7825 */ /* 0x000fc800078e00ff */
[----:B------:R-:W-:Y:S01]  /*3cc0*/  IMAD.WIDE.U32 R172, R2, -0x326172a9, RZ ;  /* 0xcd9e8d5702ac7825 */ /* 0x000fe200078e00ff */
[----:B------:R-:W-:-:S03]  /*3cd0*/  LOP3.LUT R5, R220, R21, R175, 0x96, !PT ;  /* 0x00000015dc057212 */ /* 0x000fc600078e96af */
[----:B------:R-:W-:Y:S01]  /*3ce0*/  VIADD R2, R221, 0xbb67ae85 ;  /* 0xbb67ae85dd027836 */ /* 0x000fe20000000000 */
[----:B------:R-:W-:Y:S01]  /*3cf0*/  LOP3.LUT R4, R220, R21, R173, 0x96, !PT ;  /* 0x00000015dc047212 */ /* 0x000fe200078e96ad */
[----:B------:R-:W-:-:S04]  /*3d00*/  IMAD.WIDE.U32 R112, R5, -0x2daee0ad, RZ ;  /* 0xd2511f5305707825 */ /* 0x000fc800078e00ff */
[----:B------:R-:W-:Y:S01]  /*3d10*/  IMAD.WIDE.U32 R82, R4, -0x2daee0ad, RZ ;  /* 0xd2511f5304527825 */ /* 0x000fe200078e00ff */
[----:B------:R-:W-:Y:S01]  /*3d20*/  LOP3.LUT R4, R221, R46, R215, 0x96, !PT ;  /* 0x0000002edd047212 */ /* 0x000fe200078e96d7 */
[----:B------:R-:W-:Y:S01]  /*3d30*/  STL.64 [R1+0x20], R112 ;  /* 0x0000207001007387 */ /* 0x000fe20000100a00 */
[-C--:B------:R-:W-:Y:S01]  /*3d40*/  LOP3.LUT R7, R2, R214.reuse, R113, 0x96, !PT ;  /* 0x000000d602077212 */ /* 0x080fe200078e9671 */
[----:B------:R-:W-:Y:S01]  /*3d50*/  IMAD.IADD R3, R162, 0x1, R23 ;  /* 0x00000001a2037824 */ /* 0x000fe200078e0217 */
[----:B------:R-:W-:Y:S01]  /*3d60*/  LOP3.LUT R2, R2, R214, R83, 0x96, !PT ;  /* 0x000000d602027212 */ /* 0x000fe200078e9653 */
[----:B------:R-:W-:Y:S01]  /*3d70*/  IMAD.WIDE.U32 R4, R4, -0x326172a9, RZ ;  /* 0xcd9e8d5704047825 */ /* 0x000fe200078e00ff */
[----:B------:R-:W-:Y:S03]  /*3d80*/  STL.64 [R1+0x18], R82 ;  /* 0x0000185201007387 */ /* 0x000fe60000100a00 */
[----:B------:R-:W-:Y:S01]  /*3d90*/  IMAD.WIDE.U32 R80, R7, -0x326172a9, RZ ;  /* 0xcd9e8d5707507825 */ /* 0x000fe200078e00ff */
[----:B------:R-:W-:-:S03]  /*3da0*/  LOP3.LUT R10, R84, R172, R5, 0x96, !PT ;  /* 0x000000ac540a7212 */ /* 0x000fc600078e9605 */
[----:B------:R-:W-:Y:S01]  /*3db0*/  IMAD.WIDE.U32 R78, R2, -0x326172a9, RZ ;  /* 0xcd9e8d57024e7825 */ /* 0x000fe200078e00ff */
[----:B------:R-:W-:Y:S01]  /*3dc0*/  LOP3.LUT R2, R84, R174, R5, 0x96, !PT ;  /* 0x000000ae54027212 */ /* 0x000fe200078e9605 */
[----:B------:R-:W-:Y:S01]  /*3dd0*/  STL.64 [R1], R80 ;  /* 0x0000005001007387 */ /* 0x000fe20000100a00 */
[-C--:B------:R-:W-:Y:S01]  /*3de0*/  LOP3.LUT R9, R70, R4.reuse, R81, 0x96, !PT ;  /* 0x0000000446097212 */ /* 0x080fe200078e9651 */
[----:B------:R-:W-:Y:S01]  /*3df0*/  IMAD.WIDE.U32 R6, R6, -0x326172a9, RZ ;  /* 0xcd9e8d5706067825 */ /* 0x000fe200078e00ff */
[----:B------:R-:W-:Y:S01]  /*3e00*/  LOP3.LUT R11, R70, R4, R79, 0x96, !PT ;  /* 0x00000004460b7212 */ /* 0x000fe200078e964f */
[----:B------:R1:W-:Y:S02]  /*3e10*/  STL.64 [R1+0x8], R78 ;  /* 0x0000084e01007387 */ /* 0x0003e40000100a00 */
[----:B------:R-:W-:Y:S01]  /*3e20*/  IMAD.WIDE.U32 R4, R8, -0x326172a9, RZ ;  /* 0xcd9e8d5708047825 */ /* 0x000fe200078e00ff */
[C-C-:B------:R-:W-:Y:S01]  /*3e30*/  LOP3.LUT R21, R84.reuse, R174, R7.reuse, 0x96, !PT ;  /* 0x000000ae54157212 */ /* 0x140fe200078e9607 */
[----:B------:R-:W2:Y:S01]  /*3e40*/  LDL.LU R249, [R1+0x48] ;  /* 0x0000480001f97983 */ /* 0x000ea20000300800 */
[----:B------:R-:W-:Y:S01]  /*3e50*/  LOP3.LUT R13, R84, R172, R7, 0x96, !PT ;  /* 0x000000ac540d7212 */ /* 0x000fe200078e9607 */
[----:B------:R-:W-:Y:S01]  /*3e60*/  IMAD.WIDE.U32 R8, R9, -0x2daee0ad, RZ ;  /* 0xd2511f5309087825 */ /* 0x000fe200078e00ff */
[CC--:B------:R-:W-:Y:S01]  /*3e70*/  LOP3.LUT R19, R70.reuse, R6.reuse, R81, 0x96, !PT ;  /* 0x0000000646137212 */ /* 0x0c0fe200078e9651 */
[----:B------:R-:W3:Y:S01]  /*3e80*/  LDL.LU R251, [R1+0x4c] ;  /* 0x00004c0001fb7983 */ /* 0x000ee20000300800 */
[----:B------:R-:W-:Y:S01]  /*3e90*/  LOP3.LUT R12, R70, R6, R79, 0x96, !PT ;  /* 0x00000006460c7212 */ /* 0x000fe200078e964f */
[----:B------:R-:W-:Y:S01]  /*3ea0*/  IMAD.WIDE.U32 R6, R2, -0x2daee0ad, RZ ;  /* 0xd2511f5302067825 */ /* 0x000fe200078e00ff */
[C-C-:B------:R-:W-:Y:S01]  /*3eb0*/  LOP3.LUT R23, R84.reuse, R174, R5.reuse, 0x96, !PT ;  /* 0x000000ae54177212 */ /* 0x140fe200078e9605 */
[----:B------:R-:W4:Y:S01]  /*3ec0*/  LDL.LU R210, [R1+0x5c] ;  /* 0x00005c0001d27983 */ /* 0x000f220000300800 */
[----:B------:R-:W-:Y:S01]  /*3ed0*/  LOP3.LUT R55, R84, R172, R5, 0x96, !PT ;  /* 0x000000ac54377212 */ /* 0x000fe200078e9605 */
[----:B------:R-:W-:Y:S01]  /*3ee0*/  IMAD.WIDE.U32 R30, R12, -0x2daee0ad, RZ ;  /* 0xd2511f530c1e7825 */ /* 0x000fe200078e00ff */
[----:B------:R-:W-:-:S02]  /*3ef0*/  LOP3.LUT R2, R47, R112, R7, 0x96, !PT ;  /* 0x000000702f027212 */ /* 0x000fc400078e9607 */
[CC--:B------:R-:W-:Y:S01]  /*3f00*/  LOP3.LUT R20, R70.reuse, R4.reuse, R81, 0x96, !PT ;  /* 0x0000000446147212 */ /* 0x0c0fe200078e9651 */
[----:B------:R-:W-:Y:S01]  /*3f10*/  IMAD.WIDE.U32 R14, R11, -0x2daee0ad, RZ ;  /* 0xd2511f530b0e7825 */ /* 0x000fe200078e00ff */
[----:B------:R-:W-:-:S03]  /*3f20*/  LOP3.LUT R50, R70, R4, R79, 0x96, !PT ;  /* 0x0000000446327212 */ /* 0x000fc600078e964f */
[----:B------:R-:W-:Y:S01]  /*3f30*/  IMAD.WIDE.U32 R4, R10, -0x2daee0ad, RZ ;  /* 0xd2511f530a047825 */ /* 0x000fe200078e00ff */
[----:B------:R-:W-:-:S03]  /*3f40*/  LOP3.LUT R10, R45, R6, R9, 0x96, !PT ;  /* 0x000000062d0a7212 */ /* 0x000fc600078e9609 */
[----:B------:R-:W-:Y:S01]  /*3f50*/  IMAD.WIDE.U32 R16, R2, -0x326172a9, RZ ;  /* 0xcd9e8d5702107825 */ /* 0x000fe200078e00ff */
[----:B------:R-:W-:Y:S02]  /*3f60*/  LOP3.LUT R9, R47, R82, R5, 0x96, !PT ;  /* 0x000000522f097212 */ /* 0x000fe400078e9605 */
[----:B------:R-:W-:Y:S01]  /*3f70*/  LOP3.LUT R15, R45, R4, R15, 0x96, !PT ;  /* 0x000000042d0f7212 */ /* 0x000fe200078e960f */
[----:B------:R-:W-:Y:S01]  /*3f80*/  IMAD.WIDE.U32 R6, R13, -0x2daee0ad, RZ ;  /* 0xd2511f530d067825 */ /* 0x000fe200078e00ff */
[----:B------:R-:W-:-:S03]  /*3f90*/  LOP3.LUT R2, R219, R80, R17, 0x96, !PT ;  /* 0x00000050db027212 */ /* 0x000fc600078e9611 */
[----:B------:R-:W-:Y:S01]  /*3fa0*/  IMAD.WIDE.U32 R24, R19, -0x2daee0ad, RZ ;  /* 0xd2511f5313187825 */ /* 0x000fe200078e00ff */
[----:B------:R-:W-:Y:S02]  /*3fb0*/  LOP3.LUT R18, R47, R82, R7, 0x96, !PT ;  /* 0x000000522f127212 */ /* 0x000fe400078e9607 */
[----:B------:R-:W-:Y:S01]  /*3fc0*/  LOP3.LUT R22, R45, R6, R31, 0x96, !PT ;  /* 0x000000062d167212 */ /* 0x000fe200078e961f */
[----:B------:R-:W-:-:S04]  /*3fd0*/  IMAD.WIDE.U32 R6, R21, -0x2daee0ad, RZ ;  /* 0xd2511f5315067825 */ /* 0x000fc800078e00ff */
        /* <DEDUP_REMOVED lines=21> */
[----:B------:R-:W-:-:S04]  /*4130*/  IMAD.WIDE.U32 R4, R22, -0x326172a9, RZ ;  /* 0xcd9e8d5716047825 */ /* 0x000fc800078e00ff */
[----:B------:R-:W-:Y:S01]  /*4140*/  IMAD.WIDE.U32 R22, R9, -0x2daee0ad, RZ ;  /* 0xd2511f5309167825 */ /* 0x000fe200078e00ff */
[----:B------:R-:W-:-:S03]  /*4150*/  LOP3.LUT R27, R225, R18, R5, 0x96, !PT ;  /* 0x00000012e11b7212 */ /* 0x000fc600078e9605 */
[----:B------:R-:W-:Y:S01]  /*4160*/  IMAD.WIDE.U32 R6, R2, -0x2daee0ad, RZ ;  /* 0xd2511f5302067825 */ /* 0x000fe200078e00ff */
[----:B------:R-:W-:Y:S02]  /*4170*/  LOP3.LUT R2, R219, R80, R21, 0x96, !PT ;  /* 0x00000050db027212 */ /* 0x000fe400078e9615 */
[C---:B------:R-:W-:Y:S01]  /*4180*/  LOP3.LUT R23, R48.reuse, R24, R23, 0x96, !PT ;  /* 0x0000001830177212 */ /* 0x040fe200078e9617 */
[----:B------:R-:W-:Y:S01]  /*4190*/  IMAD.WIDE.U32 R36, R13, -0x2daee0ad, RZ ;  /* 0xd2511f530d247825 */ /* 0x000fe200078e00ff */
[----:B------:R-:W-:-:S03]  /*41a0*/  LOP3.LUT R9, R48, R30, R7, 0x96, !PT ;  /* 0x0000001e30097212 */ /* 0x000fc600078e9607 */
[----:B------:R-:W-:-:S04]  /*41b0*/  IMAD.WIDE.U32 R24, R25, -0x326172a9, RZ ;  /* 0xcd9e8d5719187825 */ /* 0x000fc800078e00ff */
[----:B------:R-:W-:Y:S01]  /*41c0*/  IMAD.WIDE.U32 R18, R17, -0x326172a9, RZ ;  /* 0xcd9e8d5711127825 */ /* 0x000fe200078e00ff */
[----:B------:R-:W-:-:S03]  /*41d0*/  LOP3.LUT R5, R225, R20, R25, 0x96, !PT ;  /* 0x00000014e1057212 */ /* 0x000fc600078e9619 */
[----:B------:R-:W-:Y:S01]  /*41e0*/  IMAD.WIDE.U32 R16, R2, -0x2daee0ad, RZ ;  /* 0xd2511f5302107825 */ /* 0x000fe200078e00ff */
[----:B------:R-:W-:Y:S02]  /*41f0*/  LOP3.LUT R2, R40, R12, R37, 0x96, !PT ;  /* 0x0000000c28027212 */ /* 0x000fe400078e9625 */
[----:B------:R-:W-:Y:S01]  /*4200*/  LOP3.LUT R7, R225, R26, R19, 0x96, !PT ;  /* 0x0000001ae1077212 */ /* 0x000fe200078e9613 */
[----:B------:R-:W-:Y:S01]  /*4210*/  IMAD.WIDE.U32 R12, R33, -0x326172a9, RZ ;  /* 0xcd9e8d57210c7825 */ /* 0x000fe200078e00ff */
[----:B------:R-:W-:-:S03]  /*4220*/  LOP3.LUT R35, R48, R32, R17, 0x96, !PT ;  /* 0x0000002030237212 */ /* 0x000fc600078e9611 */
[----:B------:R-:W-:-:S04]  /*4230*/  IMAD.WIDE.U32 R14, R11, -0x326172a9, RZ ;  /* 0xcd9e8d570b0e7825 */ /* 0x000fc800078e00ff */
[----:B------:R-:W-:Y:S01]  /*4240*/  IMAD.WIDE.U32 R20, R9, -0x326172a9, RZ ;  /* 0xcd9e8d5709147825 */ /* 0x000fe200078e00ff */
[C---:B------:R-:W-:Y:S02]  /*4250*/  LOP3.LUT R9, R223.reuse, R10, R13, 0x96, !PT ;  /* 0x0000000adf097212 */ /* 0x040fe400078e960d */
        /* <DEDUP_REMOVED lines=9> */
[----:B------:R-:W-:Y:S01]  /*42f0*/  IMAD.MOV.U32 R44, RZ, RZ, R4 ;  /* 0x000000ffff2c7224 */ /* 0x000fe200078e0004 */
[----:B------:R-:W-:Y:S01]  /*4300*/  LOP3.LUT R16, R222, R12, R5, 0x96, !PT ;  /* 0x0000000cde107212 */ /* 0x000fe200078e9605 */
[----:B------:R-:W-:Y:S01]  /*4310*/  IMAD.WIDE.U32 R26, R7, -0x2daee0ad, RZ ;  /* 0xd2511f53071a7825 */ /* 0x000fe200078e00ff */
[C---:B------:R-:W-:Y:S02]  /*4320*/  PRMT R49, R4.reuse, 0x7771, RZ ;  /* 0x0000777104317816 */ /* 0x040fe400000000ff */
[C---:B------:R-:W-:Y:S01]  /*4330*/  PRMT R33, R4.reuse, 0x7773, RZ ;  /* 0x0000777304217816 */ /* 0x040fe200000000ff */
[----:B------:R-:W-:Y:S01]  /*4340*/  IMAD.WIDE.U32 R6, R23, -0x326172a9, RZ ;  /* 0xcd9e8d5717067825 */ /* 0x000fe200078e00ff */
[----:B------:R-:W-:Y:S02]  /*4350*/  PRMT R31, R4, 0x7772, RZ ;  /* 0x00007772041f7816 */ /* 0x000fe400000000ff */
[----:B------:R-:W-:Y:S01]  /*4360*/  LOP3.LUT R2, R40, R22, R27, 0x96, !PT ;  /* 0x0000001628027212 */ /* 0x000fe200078e961b */
[----:B------:R-:W-:Y:S01]  /*4370*/  IMAD.WIDE.U32 R4, R17, -0x326172a9, RZ ;  /* 0xcd9e8d5711047825 */ /* 0x000fe200078e00ff */
[----:B------:R-:W-:-:S03]  /*4380*/  LOP3.LUT R7, R223, R18, R7, 0x96, !PT ;  /* 0x00000012df077212 */ /* 0x000fc600078e9607 */
[----:B------:R-:W-:Y:S01]  /*4390*/  IMAD.WIDE.U32 R8, R9, -0x2daee0ad, RZ ;  /* 0xd2511f5309087825 */ /* 0x000fe200078e00ff */
[----:B------:R-:W-:Y:S02]  /*43a0*/  LOP3.LUT R17, R222, R14, R5, 0x96, !PT ;  /* 0x0000000ede117212 */ /* 0x000fe400078e9605 */
[C---:B------:R-:W-:Y:S01]  /*43b0*/  PRMT R54, R4.reuse, 0x7771, RZ ;  /* 0x0000777104367816 */ /* 0x040fe200000000ff */
[----:B------:R-:W-:Y:S01]  /*43c0*/  IMAD.MOV.U32 R53, RZ, RZ, R4 ;  /* 0x000000ffff357224 */ /* 0x000fe200078e0004 */
[C---:B------:R-:W-:Y:S01]  /*43d0*/  PRMT R52, R4.reuse, 0x7773, RZ ;  /* 0x0000777304347816 */ /* 0x040fe200000000ff */
[----:B------:R-:W-:Y:S01]  /*43e0*/  IMAD.MOV.U32 R75, RZ, RZ, R8 ;  /* 0x000000ffff4b7224 */ /* 0x000fe200078e0008 */
[----:B------:R-:W-:Y:S01]  /*43f0*/  PRMT R51, R4, 0x7772, RZ ;  /* 0x0000777204337816 */ /* 0x000fe200000000ff */
[----:B------:R-:W-:Y:S01]  /*4400*/  IMAD.WIDE.U32 R4, R10, -0x326172a9, RZ ;  /* 0xcd9e8d570a047825 */ /* 0x000fe200078e00ff */
[----:B------:R-:W-:Y:S02]  /*4410*/  LOP3.LUT R21, R77, R36, R9, 0x96, !PT ;  /* 0x000000244d157212 */ /* 0x000fe400078e9609 */
[C---:B------:R-:W-:Y:S01]  /*4420*/  PRMT R76, R8.reuse, 0x7771, RZ ;  /* 0x00007771084c7816 */ /* 0x040fe200000000ff */
[----:B------:R-:W-:Y:S01]  /*4430*/  IMAD.MOV.U32 R39, RZ, RZ, R4 ;  /* 0x000000ffff277224 */ /* 0x000fe200078e0004 */
[----:B------:R-:W-:-:S02]  /*4440*/  PRMT R58, R8, 0x7773, RZ ;  /* 0x00007773083a7816 */ /* 0x000fc400000000ff */
[----:B------:R-:W-:Y:S01]  /*4450*/  PRMT R56, R8, 0x7772, RZ ;  /* 0x0000777208387816 */ /* 0x000fe200000000ff */
[----:B------:R-:W-:Y:S01]  /*4460*/  IMAD.WIDE.U32 R8, R13, -0x2daee0ad, RZ ;  /* 0xd2511f530d087825 */ /* 0x000fe200078e00ff */
[----:B------:R-:W-:Y:S02]  /*4470*/  LOP3.LUT R18, R222, R20, R5, 0x96, !PT ;  /* 0x00000014de127212 */ /* 0x000fe400078e9605 */
[C---:B------:R-:W-:Y:S01]  /*4480*/  PRMT R41, R4.reuse, 0x7771, RZ ;  /* 0x0000777104297816 */ /* 0x040fe200000000ff */
[----:B------:R-:W-:Y:S01]  /*4490*/  IMAD.MOV.U32 R73, RZ, RZ, R8 ;  /* 0x000000ffff497224 */ /* 0x000fe200078e0008 */
[C---:B------:R-:W-:Y:S02]  /*44a0*/  PRMT R36, R4.reuse, 0x7773, RZ ;  /* 0x0000777304247816 */ /* 0x040fe400000000ff */
[----:B------:R-:W-:Y:S01]  /*44b0*/  PRMT R34, R4, 0x7772, RZ ;  /* 0x0000777204227816 */ /* 0x000fe200000000ff */
[----:B------:R-:W-:Y:S01]  /*44c0*/  IMAD.WIDE.U32 R4, R2, -0x326172a9, RZ ;  /* 0xcd9e8d5702047825 */ /* 0x000fe200078e00ff */
[----:B------:R-:W-:-:S02]  /*44d0*/  LOP3.LUT R23, R77, R30, R9, 0x96, !PT ;  /* 0x0000001e4d177212 */ /* 0x000fc400078e9609 */
[C---:B------:R-:W-:Y:S02]  /*44e0*/  PRMT R74, R8.reuse, 0x7771, RZ ;  /* 0x00007771084a7816 */ /* 0x040fe400000000ff */
[C---:B------:R-:W-:Y:S02]  /*44f0*/  PRMT R63, R8.reuse, 0x7773, RZ ;  /* 0x00007773083f7816 */ /* 0x040fe400000000ff */
[----:B------:R-:W-:Y:S01]  /*4500*/  PRMT R62, R8, 0x7772, RZ ;  /* 0x00007772083e7816 */ /* 0x000fe200000000ff */
[----:B------:R-:W-:Y:S01]  /*4510*/  IMAD.WIDE.U32 R8, R15, -0x2daee0ad, RZ ;  /* 0xd2511f530f087825 */ /* 0x000fe200078e00ff */
[----:B------:R-:W-:Y:S02]  /*4520*/  LOP3.LUT R19, R222, R6, R5, 0x96, !PT ;  /* 0x00000006de137212 */ /* 0x000fe400078e9605 */
[----:B------:R-:W-:Y:S01]  /*4530*/  PRMT R37, R4, 0x7771, RZ ;  /* 0x0000777104257816 */ /* 0x000fe200000000ff */
[----:B------:R-:W-:Y:S01]  /*4540*/  IMAD.WIDE.U32 R6, R7, -0x2daee0ad, RZ ;  /* 0xd2511f5307067825 */ /* 0x000fe200078e00ff */
[----:B------:R-:W-:-:S02]  /*4550*/  LOP3.LUT R42, R77, R32, R9, 0x96, !PT ;  /* 0x000000204d2a7212 */ /* 0x000fc400078e9609 */
[----:B------:R-:W-:Y:S01]  /*4560*/  PRMT R30, R4, 0x7773, RZ ;  /* 0x00007773041e7816 */ /* 0x000fe200000000ff */
[----:B------:R-:W-:Y:S01]  /*4570*/  IMAD.MOV.U32 R64, RZ, RZ, R6 ;  /* 0x000000ffff407224 */ /* 0x000fe200078e0006 */
[----:B------:R-:W-:Y:S01]  /*4580*/  LOP3.LUT R43, R77, R26, R7, 0x96, !PT ;  /* 0x0000001a4d2b7212 */ /* 0x000fe200078e9607 */
[----:B------:R-:W-:Y:S01]  /*4590*/  IMAD.MOV.U32 R32, RZ, RZ, R4 ;  /* 0x000000ffff207224 */ /* 0x000fe200078e0004 */
[C---:B------:R-:W-:Y:S01]  /*45a0*/  PRMT R65, R6.reuse, 0x7771, RZ ;  /* 0x0000777106417816 */ /* 0x040fe200000000ff */
[----:B------:R-:W-:Y:S01]  /*45b0*/  IMAD.MOV.U32 R66, RZ, RZ, R8 ;  /* 0x000000ffff427224 */ /* 0x000fe200078e0008 */
[C---:B------:R-:W-:Y:S02]  /*45c0*/  PRMT R59, R6.reuse, 0x7773, RZ ;  /* 0x00007773063b7816 */ /* 0x040fe400000000ff */
[----:B------:R-:W-:Y:S01]  /*45d0*/  PRMT R57, R6, 0x7772, RZ ;  /* 0x0000777206397816 */ /* 0x000fe200000000ff */
[----:B------:R-:W-:Y:S01]  /*45e0*/  IMAD.WIDE.U32 R6, R35, -0x326172a9, RZ ;  /* 0xcd9e8d5723067825 */ /* 0x000fe200078e00ff */
[----:B------:R-:W-:-:S02]  /*45f0*/  PRMT R27, R4, 0x7772, RZ ;  /* 0x00007772041b7816 */ /* 0x000fc400000000ff */
[C---:B------:R-:W-:Y:S01]  /*4600*/  PRMT R72, R8.reuse, 0x7771, RZ ;  /* 0x0000777108487816 */ /* 0x040fe200000000ff */
[----:B------:R-:W-:Y:S01]  /*4610*/  IMAD.WIDE.U32 R4, R11, -0x326172a9, RZ ;  /* 0xcd9e8d570b047825 */ /* 0x000fe200078e00ff */
[----:B------:R-:W-:Y:S02]  /*4620*/  LOP3.LUT R12, R223, R24, R7, 0x96, !PT ;  /* 0x00000018df0c7212 */ /* 0x000fe400078e9607 */
[----:B------:R-:W-:Y:S01]  /*4630*/  PRMT R61, R8, 0x7773, RZ ;  /* 0x00007773083d7816 */ /* 0x000fe200000000ff */
[----:B------:R-:W-:Y:S01]  /*4640*/  IMAD.MOV.U32 R240, RZ, RZ, R4 ;  /* 0x000000fffff07224 */ /* 0x000fe200078e0004 */
[----:B------:R-:W-:Y:S01]  /*4650*/  LOP3.LUT R86, R222, R6, R5, 0x96, !PT ;  /* 0x00000006de567212 */ /* 0x000fe200078e9605 */
[----:B------:R-:W-:Y:S01]  /*4660*/  IMAD.WIDE.U32 R10, R50, -0x2daee0ad, RZ ;  /* 0xd2511f53320a7825 */ /* 0x000fe200078e00ff */
[C---:B------:R-:W-:Y:S02]  /*4670*/  PRMT R212, R4.reuse, 0x7771, RZ ;  /* 0x0000777104d47816 */ /* 0x040fe400000000ff */
[----:B------:R-:W-:-:S02]  /*4680*/  PRMT R25, R4, 0x7773, RZ ;  /* 0x0000777304197816 */ /* 0x000fc400000000ff */
[----:B------:R-:W-:Y:S01]  /*4690*/  PRMT R24, R4, 0x7772, RZ ;  /* 0x0000777204187816 */ /* 0x000fe200000000ff */
[----:B------:R-:W-:Y:S01]  /*46a0*/  IMAD.WIDE.U32 R4, R55, -0x2daee0ad, RZ ;  /* 0xd2511f5337047825 */ /* 0x000fe200078e00ff */
[----:B------:R-:W-:Y:S02]  /*46b0*/  PRMT R60, R8, 0x7772, RZ ;  /* 0x00007772083c7816 */ /* 0x000fe400000000ff */
[----:B------:R-:W-:Y:S02]  /*46c0*/  PRMT R55, R34, 0x5410, R36 ;  /* 0x0000541022377816 */ /* 0x000fe40000000024 */
[----:B------:R-:W-:Y:S02]  /*46d0*/  LOP3.LUT R5, R47, R82, R5, 0x96, !PT ;  /* 0x000000522f057212 */ /* 0x000fe400078e9605 */
[----:B------:R-:W-:Y:S02]  /*46e0*/  LOP3.LUT R2, R45, R4, R11, 0x96, !PT ;  /* 0x000000042d027212 */ /* 0x000fe400078e960b */
[----:B------:R-:W-:Y:S01]  /*46f0*/  PRMT R250, R24, 0x5410, R25 ;  /* 0x0000541018fa7816 */ /* 0x000fe20000000019 */
[----:B------:R-:W-:-:S04]  /*4700*/  IMAD.WIDE.U32 R8, R5, -0x326172a9, RZ ;  /* 0xcd9e8d5705087825 */ /* 0x000fc800078e00ff */
[----:B------:R-:W-:Y:S01]  /*4710*/  IMAD.WIDE.U32 R6, R2, -0x326172a9, RZ ;  /* 0xcd9e8d5702067825 */ /* 0x000fe200078e00ff */
[----:B------:R-:W-:-:S04]  /*4720*/  LOP3.LUT R4, R219, R78, R9, 0x96, !PT ;  /* 0x0000004edb047212 */ /* 0x000fc800078e9609 */
[----:B------:R-:W-:Y:S01]  /*4730*/  LOP3.LUT R2, R225, R8, R7, 0x96, !PT ;  /* 0x00000008e1027212 */ /* 0x000fe200078e9607 */
[----:B------:R-:W-:-:S04]  /*4740*/  IMAD.WIDE.U32 R8, R4, -0x2daee0ad, RZ ;  /* 0xd2511f5304087825 */ /* 0x000fc800078e00ff */
[----:B------:R-:W-:Y:S01]  /*4750*/  IMAD.WIDE.U32 R4, R12, -0x2daee0ad, RZ ;  /* 0xd2511f530c047825 */ /* 0x000fe200078e00ff */
[----:B------:R-:W-:-:S03]  /*4760*/  LOP3.LUT R7, R48, R10, R9, 0x96, !PT ;  /* 0x0000000a30077212 */ /* 0x000fc600078e9609 */
[----:B------:R-:W-:Y:S01]  /*4770*/  IMAD.WIDE.U32 R10, R2, -0x2daee0ad, RZ ;  /* 0xd2511f53020a7825 */ /* 0x000fe200078e00ff */
[----:B------:R-:W-:Y:S02]  /*4780*/  LOP3.LUT R104, R77, R38, R5, 0x96, !PT ;  /* 0x000000264d687212 */ /* 0x000fe400078e9605 */
[----:B------:R-:W-:Y:S01]  /*4790*/  PRMT R227, R4, 0x7771, RZ ;  /* 0x0000777104e37816 */ /* 0x000fe200000000ff */
[----:B------:R-:W-:Y:S01]  /*47a0*/  IMAD.MOV.U32 R228, RZ, RZ, R4 ;  /* 0x000000ffffe47224 */ /* 0x000fe200078e0004 */
[----:B------:R-:W-:Y:S01]  /*47b0*/  LOP3.LUT R2, R40, R8, R11, 0x96, !PT ;  /* 0x0000000828027212 */ /* 0x000fe200078e960b */
[----:B------:R-:W-:Y:S01]  /*47c0*/  IMAD.WIDE.U32 R8, R7, -0x326172a9, RZ ;  /* 0xcd9e8d5707087825 */ /* 0x000fe200078e00ff */
[C---:B------:R-:W-:Y:S02]  /*47d0*/  PRMT R50, R4.reuse, 0x7773, RZ ;  /* 0x0000777304327816 */ /* 0x040fe400000000ff */
[----:B------:R-:W-:Y:S01]  /*47e0*/  PRMT R38, R4, 0x7772, RZ ;  /* 0x0000777204267816 */ /* 0x000fe200000000ff */
[----:B------:R-:W-:Y:S01]  /*47f0*/  IMAD.WIDE.U32 R4, R2, -0x326172a9, RZ ;  /* 0xcd9e8d5702047825 */ /* 0x000fe200078e00ff */
[----:B------:R-:W-:-:S02]  /*4800*/  LOP3.LUT R2, R223, R6, R9, 0x96, !PT ;  /* 0x00000006df027212 */ /* 0x000fc400078e9609 */
[----:B------:R-:W-:Y:S01]  /*4810*/  PRMT R50, R38, 0x5410, R50 ;  /* 0x0000541026327816 */ /* 0x000fe20000000032 */
[----:B------:R-:W-:Y:S01]  /*4820*/  IMAD.MOV.U32 R252, RZ, RZ, R4 ;  /* 0x000000fffffc7224 */ /* 0x000fe200078e0004 */
[----:B------:R-:W-:Y:S02]  /*4830*/  LOP3.LUT R85, R222, R8, R5, 0x96, !PT ;  /* 0x00000008de557212 */ /* 0x000fe400078e9605 */
[C---:B------:R-:W-:Y:S02]  /*4840*/  PRMT R208, R4.reuse, 0x7771, RZ ;  /* 0x0000777104d07816 */ /* 0x040fe400000000ff */
[C---:B------:R-:W-:Y:S02]  /*4850*/  PRMT R22, R4.reuse, 0x7773, RZ ;  /* 0x0000777304167816 */ /* 0x040fe400000000ff */
[----:B------:R-:W-:Y:S01]  /*4860*/  PRMT R20, R4, 0x7772, RZ ;  /* 0x0000777204147816 */ /* 0x000fe200000000ff */
[----:B------:R-:W-:-:S03]  /*4870*/  IMAD.WIDE.U32 R4, R2, -0x2daee0ad, RZ ;  /* 0xd2511f5302047825 */ /* 0x000fc600078e00ff */
[----:B------:R-:W-:Y:S01]  /*4880*/  PRMT R123, R20, 0x5410, R22 ;  /* 0x00005410147b7816 */ /* 0x000fe20000000016 */
[----:B------:R-:W-:Y:S01]  /*4890*/  VIADD R2, R46, 0x3 ;  /* 0x000000032e027836 */ /* 0x000fe20000000000 */
[----:B------:R-:W-:Y:S01]  /*48a0*/  LOP3.LUT R106, R77, R10, R5, 0x96, !PT ;  /* 0x0000000a4d6a7212 */ /* 0x000fe200078e9605 */
[----:B------:R-:W-:Y:S01]  /*48b0*/  IMAD.MOV.U32 R137, RZ, RZ, R4 ;  /* 0x000000ffff897224 */ /* 0x000fe200078e0004 */
[C---:B------:R-:W-:Y:S02]  /*48c0*/  PRMT R119, R4.reuse, 0x7771, RZ ;  /* 0x0000777104777816 */ /* 0x040fe400000000ff */
[----:B------:R-:W-:Y:S02]  /*48d0*/  LOP3.LUT R2, R221, R2, R215, 0x96, !PT ;  /* 0x00000002dd027212 */ /* 0x000fe400078e96d7 */
[C---:B------:R-:W-:Y:S02]  /*48e0*/  PRMT R35, R4.reuse, 0x7773, RZ ;  /* 0x0000777304237816 */ /* 0x040fe400000000ff */
[----:B------:R-:W-:Y:S01]  /*48f0*/  PRMT R26, R4, 0x7772, RZ ;  /* 0x00007772041a7816 */ /* 0x000fe200000000ff */
[----:B------:R-:W-:Y:S01]  /*4900*/  IMAD.WIDE.U32 R8, R2, -0x326172a9, RZ ;  /* 0xcd9e8d5702087825 */ /* 0x000fe200078e00ff */
[----:B------:R-:W-:-:S02]  /*4910*/  FSEL R170, R170, -INF , !P5 ;  /* 0xff800000aaaa7808 */ /* 0x000fc40006800000 */
[----:B------:R-:W-:Y:S02]  /*4920*/  FSEL R162, R247, -INF , !P4 ;  /* 0xff800000f7a27808 */ /* 0x000fe40006000000 */
[----:B------:R-:W-:Y:S02]  /*4930*/  LOP3.LUT R6, R84, R174, R9, 0x96, !PT ;  /* 0x000000ae54067212 */ /* 0x000fe400078e9609 */
[----:B------:R-:W-:Y:S02]  /*4940*/  LOP3.LUT R2, R70, R8, R81, 0x96, !PT ;  /* 0x0000000846027212 */ /* 0x000fe400078e9651 */
[----:B------:R-:W-:Y:S01]  /*4950*/  PRMT R46, R56, 0x5410, R58 ;  /* 0x00005410382e7816 */ /* 0x000fe2000000003a */
[----:B------:R-:W-:Y:S01]  /*4960*/  IMAD.WIDE.U32 R6, R6, -0x2daee0ad, RZ ;  /* 0xd2511f5306067825 */ /* 0x000fe200078e00ff */
[----:B------:R-:W-:-:S03]  /*4970*/  PRMT R58, R60, 0x5410, R61 ;  /* 0x000054103c3a7816 */ /* 0x000fc6000000003d */
[----:B------:R-:W-:Y:S01]  /*4980*/  IMAD.WIDE.U32 R4, R2, -0x2daee0ad, RZ ;  /* 0xd2511f5302047825 */ /* 0x000fe200078e00ff */
[----:B------:R-:W-:Y:S02]  /*4990*/  LOP3.LUT R2, R84, R172, R9, 0x96, !PT ;  /* 0x000000ac54027212 */ /* 0x000fe400078e9609 */
[----:B------:R-:W-:Y:S02]  /*49a0*/  LOP3.LUT R10, R47, R112, R7, 0x96, !PT ;  /* 0x000000702f0a7212 */ /* 0x000fe400078e9607 */
[----:B------:R-:W-:Y:S01]  /*49b0*/  LOP3.LUT R11, R45, R6, R5, 0x96, !PT ;  /* 0x000000062d0b7212 */ /* 0x000fe200078e9605 */
[----:B------:R-:W-:Y:S01]  /*49c0*/  IMAD.WIDE.U32 R6, R2, -0x2daee0ad, RZ ;  /* 0xd2511f5302067825 */ /* 0x000fe200078e00ff */
[----:B------:R-:W-:Y:S02]  /*49d0*/  LOP3.LUT R5, R70, R8, R79, 0x96, !PT ;  /* 0x0000000846057212 */ /* 0x000fe400078e964f */
[----:B-1----:R-:W-:Y:S01]  /*49e0*/  PRMT R79, R57, 0x5410, R59 ;  /* 0x00005410394f7816 */ /* 0x002fe2000000003b */
[----:B------:R-:W-:Y:S01]  /*49f0*/  IMAD.WIDE.U32 R14, R10, -0x326172a9, RZ ;  /* 0xcd9e8d570a0e7825 */ /* 0x000fe200078e00ff */
[----:B------:R-:W-:-:S02]  /*4a00*/  PRMT R57, R26, 0x5410, R35 ;  /* 0x000054101a397816 */ /* 0x000fc40000000023 */
[----:B------:R-:W-:Y:S01]  /*4a10*/  PRMT R70, R27, 0x5410, R30 ;  /* 0x000054101b467816 */ /* 0x000fe2000000001e */
[----:B------:R-:W-:Y:S01]  /*4a20*/  IMAD.WIDE.U32 R8, R5, -0x2daee0ad, RZ ;  /* 0xd2511f5305087825 */ /* 0x000fe200078e00ff */
[----:B------:R-:W-:Y:S02]  /*4a30*/  LOP3.LUT R5, R47, R82, R7, 0x96, !PT ;  /* 0x000000522f057212 */ /* 0x000fe400078e9607 */
[----:B------:R-:W-:Y:S01]  /*4a40*/  LOP3.LUT R2, R219, R80, R15, 0x96, !PT ;  /* 0x00000050db027212 */ /* 0x000fe200078e960f */
[----:B------:R-:W-:Y:S01]  /*4a50*/  IMAD.WIDE.U32 R10, R11, -0x326172a9, RZ ;  /* 0xcd9e8d570b0a7825 */ /* 0x000fe200078e00ff */
[----:B------:R-:W-:Y:S02]  /*4a60*/  LOP3.LUT R9, R45, R6, R9, 0x96, !PT ;  /* 0x000000062d097212 */ /* 0x000fe400078e9609 */
[----:B------:R-:W-:Y:S01]  /*4a70*/  PRMT R45, R31, 0x5410, R33 ;  /* 0x000054101f2d7816 */ /* 0x000fe20000000021 */
[----:B------:R-:W-:Y:S01]  /*4a80*/  IMAD.WIDE.U32 R12, R5, -0x326172a9, RZ ;  /* 0xcd9e8d57050c7825 */ /* 0x000fe200078e00ff */
[----:B------:R-:W-:-:S03]  /*4a90*/  PRMT R47, R62, 0x5410, R63 ;  /* 0x000054103e2f7816 */ /* 0x000fc6000000003f */
[----:B------:R-:W-:Y:S01]  /*4aa0*/  IMAD.WIDE.U32 R6, R2, -0x2daee0ad, RZ ;  /* 0xd2511f5302067825 */ /* 0x000fe200078e00ff */
[----:B------:R-:W-:-:S04]  /*4ab0*/  LOP3.LUT R2, R219, R78, R13, 0x96, !PT ;  /* 0x0000004edb027212 */ /* 0x000fc800078e960d */
[----:B------:R-:W-:Y:S01]  /*4ac0*/  LOP3.LUT R15, R48, R4, R7, 0x96, !PT ;  /* 0x00000004300f7212 */ /* 0x000fe200078e9607 */
[----:B------:R-:W-:Y:S01]  /*4ad0*/  IMAD.WIDE.U32 R4, R2, -0x2daee0ad, RZ ;  /* 0xd2511f5302047825 */ /* 0x000fe200078e00ff */
[----:B------:R-:W-:-:S04]  /*4ae0*/  LOP3.LUT R2, R225, R14, R11, 0x96, !PT ;  /* 0x0000000ee1027212 */ /* 0x000fc800078e960b */
[----:B------:R-:W-:Y:S01]  /*4af0*/  LOP3.LUT R7, R48, R8, R5, 0x96, !PT ;  /* 0x0000000830077212 */ /* 0x000fe200078e9605 */
[----:B------:R-:W-:-:S04]  /*4b00*/  IMAD.WIDE.U32 R8, R9, -0x326172a9, RZ ;  /* 0xcd9e8d5709087825 */ /* 0x000fc800078e00ff */
[----:B------:R-:W-:Y:S01]  /*4b10*/  IMAD.WIDE.U32 R80, R2, -0x2daee0ad, RZ ;  /* 0xd2511f5302507825 */ /* 0x000fe200078e00ff */
[----:B------:R-:W-:-:S04]  /*4b20*/  LOP3.LUT R2, R225, R12, R9, 0x96, !PT ;  /* 0x0000000ce1027212 */ /* 0x000fc800078e9609 */
[----:B------:R-:W-:Y:S01]  /*4b30*/  LOP3.LUT R11, R40, R6, R81, 0x96, !PT ;  /* 0x00000006280b7212 */ /* 0x000fe200078e9651 */
[----:B------:R-:W-:-:S04]  /*4b40*/  IMAD.WIDE.U32 R82, R2, -0x2daee0ad, RZ ;  /* 0xd2511f5302527825 */ /* 0x000fc800078e00ff */
[----:B------:R-:W-:Y:S01]  /*4b50*/  IMAD.WIDE.U32 R6, R7, -0x326172a9, RZ ;  /* 0xcd9e8d5707067825 */ /* 0x000fe200078e00ff */
[----:B------:R-:W-:Y:S02]  /*4b60*/  LOP3.LUT R2, R40, R4, R83, 0x96, !PT ;  /* 0x0000000428027212 */ /* 0x000fe400078e9653 */
[----:B------:R-:W-:Y:S02]  /*4b70*/  LOP3.LUT R9, R19, 0xff, RZ, 0xc0, !PT ;  /* 0x000000ff13097812 */ /* 0x000fe400078ec0ff */
[----:B------:R-:W-:Y:S01]  /*4b80*/  LOP3.LUT R78, R223, R8, R7, 0x96, !PT ;  /* 0x00000008df4e7212 */ /* 0x000fe200078e9607 */
[----:B------:R-:W-:Y:S01]  /*4b90*/  IMAD.WIDE.U32 R4, R2, -0x326172a9, RZ ;  /* 0xcd9e8d5702047825 */ /* 0x000fe200078e00ff */
[----:B------:R-:W-:Y:S02]  /*4ba0*/  LOP3.LUT R2, R44, 0xff, RZ, 0xc0, !PT ;  /* 0x000000ff2c027812 */ /* 0x000fe400078ec0ff */
[----:B------:R-:W-:Y:S01]  /*4bb0*/  PRMT R40, R51, 0x5410, R52 ;  /* 0x0000541033287816 */ /* 0x000fe20000000034 */
[----:B------:R-:W-:Y:S01]  /*4bc0*/  IMAD.MOV.U32 R226, RZ, RZ, R4 ;  /* 0x000000ffffe27224 */ /* 0x000fe200078e0004 */
[----:B------:R-:W-:Y:S01]  /*4bd0*/  LOP3.LUT R87, R222, R6, R5, 0x96, !PT ;  /* 0x00000006de577212 */ /* 0x000fe200078e9605 */
[----:B------:R-:W-:Y:S01]  /*4be0*/  IMAD.WIDE.U32 R6, R15, -0x326172a9, RZ ;  /* 0xcd9e8d570f067825 */ /* 0x000fe200078e00ff */
[----:B------:R-:W-:-:S02]  /*4bf0*/  PRMT R233, R4, 0x7771, RZ ;  /* 0x0000777104e97816 */ /* 0x000fc400000000ff */
[C---:B------:R-:W-:Y:S02]  /*4c00*/  PRMT R214, R4.reuse, 0x7773, RZ ;  /* 0x0000777304d67816 */ /* 0x040fe400000000ff */
[----:B------:R-:W-:Y:S01]  /*4c10*/  PRMT R113, R4, 0x7772, RZ ;  /* 0x0000777204717816 */ /* 0x000fe200000000ff */
[----:B------:R-:W-:Y:S01]  /*4c20*/  IMAD.WIDE.U32 R4, R11, -0x326172a9, RZ ;  /* 0xcd9e8d570b047825 */ /* 0x000fe200078e00ff */
[----:B------:R-:W-:Y:S02]  /*4c30*/  PRMT R20, R2, 0x5410, R49 ;  /* 0x0000541002147816 */ /* 0x000fe40000000031 */
[----:B------:R-:W-:Y:S01]  /*4c40*/  LOP3.LUT R2, R39, 0xff, RZ, 0xc0, !PT ;  /* 0x000000ff27027812 */ /* 0x000fe200078ec0ff */
[----:B------:R-:W-:Y:S01]  /*4c50*/  IMAD.MOV.U32 R115, RZ, RZ, R4 ;  /* 0x000000ffff737224 */ /* 0x000fe200078e0004 */
[C---:B------:R-:W-:Y:S02]  /*4c60*/  PRMT R215, R4.reuse, 0x7771, RZ ;  /* 0x0000777104d77816 */ /* 0x040fe400000000ff */
[----:B------:R-:W-:-:S02]  /*4c70*/  PRMT R112, R4, 0x7773, RZ ;  /* 0x0000777304707816 */ /* 0x000fc400000000ff */
[----:B------:R-:W-:Y:S02]  /*4c80*/  PRMT R107, R4, 0x7772, RZ ;  /* 0x00007772046b7816 */ /* 0x000fe400000000ff */
[----:B------:R-:W-:Y:S02]  /*4c90*/  LOP3.LUT R4, R75, 0xff, RZ, 0xc0, !PT ;  /* 0x000000ff4b047812 */ /* 0x000fe400078ec0ff */
[----:B------:R-:W-:Y:S02]  /*4ca0*/  PRMT R35, R2, 0x5410, R41 ;  /* 0x0000541002237816 */ /* 0x000fe40000000029 */
[----:B------:R-:W-:Y:S02]  /*4cb0*/  PRMT R36, R4, 0x5410, R76 ;  /* 0x0000541004247816 */ /* 0x000fe4000000004c */
[----:B------:R-:W-:Y:S02]  /*4cc0*/  LOP3.LUT R4, R53, 0xff, RZ, 0xc0, !PT ;  /* 0x000000ff35047812 */ /* 0x000fe400078ec0ff */
[----:B------:R-:W-:-:S02]  /*4cd0*/  LOP3.LUT R2, R32, 0xff, RZ, 0xc0, !PT ;  /* 0x000000ff20027812 */ /* 0x000fc400078ec0ff */
[----:B------:R-:W-:Y:S02]  /*4ce0*/  PRMT R34, R4, 0x5410, R54 ;  /* 0x0000541004227816 */ /* 0x000fe40000000036 */
[----:B------:R-:W-:Y:S02]  /*4cf0*/  LOP3.LUT R4, R66, 0xff, RZ, 0xc0, !PT ;  /* 0x000000ff42047812 */ /* 0x000fe400078ec0ff */
[----:B------:R-:W-:Y:S02]  /*4d00*/  PRMT R32, R2, 0x5410, R37 ;  /* 0x0000541002207816 */ /* 0x000fe40000000025 */
[----:B------:R-:W-:Y:S02]  /*4d10*/  LOP3.LUT R2, R16, 0xffff, RZ, 0xc0, !PT ;  /* 0x0000ffff10027812 */ /* 0x000fe400078ec0ff */
[----:B------:R-:W-:Y:S02]  /*4d20*/  LOP3.LUT R31, R222, R6, R5, 0x96, !PT ;  /* 0x00000006de1f7212 */ /* 0x000fe400078e9605 */
[----:B------:R-:W-:-:S02]  /*4d30*/  LOP3.LUT R5, R73, 0xff, RZ, 0xc0, !PT ;  /* 0x000000ff49057812 */ /* 0x000fc400078ec0ff */
[----:B------:R-:W-:Y:S02]  /*4d40*/  PRMT R39, R4, 0x5410, R72 ;  /* 0x0000541004277816 */ /* 0x000fe40000000048 */
[----:B------:R-:W-:Y:S02]  /*4d50*/  SHF.R.U32.HI R2, RZ, 0x8, R2 ;  /* 0x00000008ff027819 */ /* 0x000fe40000011602 */
[----:B------:R-:W-:Y:S02]  /*4d60*/  LOP3.LUT R4, R16, 0xff, RZ, 0xc0, !PT ;  /* 0x000000ff10047812 */ /* 0x000fe400078ec0ff */
[----:B------:R-:W-:Y:S02]  /*4d70*/  PRMT R38, R5, 0x5410, R74 ;  /* 0x0000541005267816 */ /* 0x000fe4000000004a */
[----:B------:R-:W-:Y:S02]  /*4d80*/  LOP3.LUT R5, R64, 0xff, RZ, 0xc0, !PT ;  /* 0x000000ff40057812 */ /* 0x000fe400078ec0ff */
[----:B------:R-:W-:Y:S01]  /*4d90*/  PRMT R25, R4, 0x5410, R2 ;  /* 0x0000541004197816 */ /* 0x000fe20000000002 */
[----:B------:R-:W-:Y:S01]  /*4da0*/  FFMA.FTZ R4, R97, UR5, -R28 ;  /* 0x0000000561047c23 */ /* 0x000fe2000801081c */
[----:B------:R-:W-:-:S02]  /*4db0*/  PRMT R2, R16, 0x7632, R2 ;  /* 0x0000763210027816 */ /* 0x000fc40000000002 */
[----:B------:R-:W-:Y:S01]  /*4dc0*/  LOP3.LUT R33, R223, R10, R7, 0x96, !PT ;  /* 0x0000000adf217212 */ /* 0x000fe200078e9607 */
[----:B------:R1:W-:Y:S01]  /*4dd0*/  MUFU.EX2 R229, R4 ;  /* 0x0000000400e57308 */ /* 0x0003e20000000800 */
[----:B------:R-:W-:Y:S01]  /*4de0*/  PRMT R37, R5, 0x5410, R65 ;  /* 0x0000541005257816 */ /* 0x000fe20000000041 */
[----:B------:R-:W-:Y:S01]  /*4df0*/  IMAD.MOV.U32 R76, RZ, RZ, R105 ;  /* 0x000000ffff4c7224 */ /* 0x000fe200078e0069 */
[----:B------:R-:W-:Y:S01]  /*4e00*/  SHF.R.U32.HI R5, RZ, 0x18, R16 ;  /* 0x00000018ff057819 */ /* 0x000fe20000011610 */
[----:B------:R-:W-:Y:S01]  /*4e10*/  IMAD.MOV.U32 R75, RZ, RZ, R183 ;  /* 0x000000ffff4b7224 */ /* 0x000fe200078e00b7 */
[----:B------:R-:W-:Y:S01]  /*4e20*/  LOP3.LUT R2, R2, 0xff, RZ, 0xc0, !PT ;  /* 0x000000ff02027812 */ /* 0x000fe200078ec0ff */
[----:B------:R-:W-:Y:S01]  /*4e30*/  IMAD.MOV.U32 R97, RZ, RZ, R190 ;  /* 0x000000ffff617224 */ /* 0x000fe200078e00be */
[----:B------:R-:W-:Y:S02]  /*4e40*/  SHF.R.U32.HI R6, RZ, 0x18, R21 ;  /* 0x00000018ff067819 */ /* 0x000fe40000011615 */
[----:B------:R-:W-:-:S02]  /*4e50*/  PRMT R27, R2, 0x5410, R5 ;  /* 0x00005410021b7816 */ /* 0x000fc40000000005 */
[C---:B------:R-:W-:Y:S02]  /*4e60*/  LOP3.LUT R2, R21.reuse, 0xffff, RZ, 0xc0, !PT ;  /* 0x0000ffff15027812 */ /* 0x040fe400078ec0ff */
[----:B------:R-:W-:Y:S02]  /*4e70*/  LOP3.LUT R7, R21, 0xff, RZ, 0xc0, !PT ;  /* 0x000000ff15077812 */ /* 0x000fe400078ec0ff */
[----:B------:R-:W-:Y:S01]  /*4e80*/  SHF.R.U32.HI R5, RZ, 0x8, R2 ;  /* 0x00000008ff057819 */ /* 0x000fe20000011602 */
[----:B------:R-:W-:Y:S01]  /*4e90*/  FFMA.FTZ R2, R99, UR5, -R28 ;  /* 0x0000000563027c23 */ /* 0x000fe2000801081c */
[----:B-1----:R-:W-:Y:S01]  /*4ea0*/  PRMT R4, R21, 0x7632, R4 ;  /* 0x0000763215047816 */ /* 0x002fe20000000004 */
[----:B------:R-:W-:Y:S01]  /*4eb0*/  IMAD.MOV.U32 R99, RZ, RZ, R189 ;  /* 0x000000ffff637224 */ /* 0x000fe200078e00bd */
[----:B------:R-:W-:Y:S01]  /*4ec0*/  PRMT R24, R7, 0x5410, R5 ;  /* 0x0000541007187816 */ /* 0x000fe20000000005 */
[----:B------:R1:W-:Y:S01]  /*4ed0*/  MUFU.EX2 R216, R2 ;  /* 0x0000000200d87308 */ /* 0x0003e20000000800 */
[----:B------:R-:W-:Y:S01]  /*4ee0*/  LOP3.LUT R4, R4, 0xff, RZ, 0xc0, !PT ;  /* 0x000000ff04047812 */ /* 0x000fe200078ec0ff */
[----:B------:R-:W-:Y:S01]  /*4ef0*/  FFMA.FTZ R5, R96, UR5, -R28 ;  /* 0x0000000560057c23 */ /* 0x000fe2000801081c */
[----:B------:R-:W-:-:S02]  /*4f00*/  IMAD.MOV.U32 R96, RZ, RZ, R188 ;  /* 0x000000ffff607224 */ /* 0x000fc400078e00bc */
[----:B------:R-:W-:Y:S01]  /*4f10*/  PRMT R26, R4, 0x5410, R6 ;  /* 0x00005410041a7816 */ /* 0x000fe20000000006 */
[----:B------:R-:W-:-:S04]  /*4f20*/  FFMA.FTZ R4, R98, UR5, -R28 ;  /* 0x0000000562047c23 */ /* 0x000fc8000801081c */
[----:B------:R2:W-:Y:S01]  /*4f30*/  MUFU.EX2 R217, R4 ;  /* 0x0000000400d97308 */ /* 0x0005e20000000800 */
[----:B-1----:R-:W-:-:S04]  /*4f40*/  LOP3.LUT R2, R17, 0xffff, RZ, 0xc0, !PT ;  /* 0x0000ffff11027812 */ /* 0x002fc800078ec0ff */
[----:B------:R-:W-:Y:S02]  /*4f50*/  SHF.R.U32.HI R2, RZ, 0x8, R2 ;  /* 0x00000008ff027819 */ /* 0x000fe40000011602 */
[----:B--2---:R-:W-:-:S04]  /*4f60*/  LOP3.LUT R4, R17, 0xff, RZ, 0xc0, !PT ;  /* 0x000000ff11047812 */ /* 0x004fc800078ec0ff */
[----:B------:R-:W-:Y:S01]  /*4f70*/  PRMT R22, R4, 0x5410, R2 ;  /* 0x0000541004167816 */ /* 0x000fe20000000002 */
[----:B------:R-:W-:Y:S01]  /*4f80*/  FFMA.FTZ R4, R94, UR5, -R28 ;  /* 0x000000055e047c23 */ /* 0x000fe2000801081c */
[----:B------:R-:W-:Y:S01]  /*4f90*/  PRMT R2, R17, 0x7632, R2 ;  /* 0x0000763211027816 */ /* 0x000fe20000000002 */
[----:B------:R1:W2:Y:S03]  /*4fa0*/  MUFU.EX2 R224, R5 ;  /* 0x0000000500e07308 */ /* 0x0002a60000000800 */
[----:B------:R-:W-:-:S05]  /*4fb0*/  LOP3.LUT R2, R2, 0xff, RZ, 0xc0, !PT ;  /* 0x000000ff02027812 */ /* 0x000fca00078ec0ff */
[----:B------:R3:W-:Y:S01]  /*4fc0*/  MUFU.EX2 R218, R4 ;  /* 0x0000000400da7308 */ /* 0x0007e20000000800 */
[----:B-1----:R-:W-:-:S04]  /*4fd0*/  SHF.R.U32.HI R5, RZ, 0x18, R17 ;  /* 0x00000018ff057819 */ /* 0x002fc80000011611 */
[----:B------:R-:W-:Y:S01]  /*4fe0*/  PRMT R21, R2, 0x5410, R5 ;  /* 0x0000541002157816 */ /* 0x000fe20000000005 */
[----:B---3--:R-:W-:Y:S01]  /*4ff0*/  FFMA.FTZ R4, R92, UR5, -R28 ;  /* 0x000000055c047c23 */ /* 0x008fe2000801081c */
[----:B------:R-:W-:-:S03]  /*5000*/  LOP3.LUT R2, R23, 0xffff, RZ, 0xc0, !PT ;  /* 0x0000ffff17027812 */ /* 0x000fc600078ec0ff */
[----:B------:R1:W-:Y:S01]  /*5010*/  MUFU.EX2 R234, R4 ;  /* 0x0000000400ea7308 */ /* 0x0003e20000000800 */
[----:B------:R-:W-:Y:S01]  /*5020*/  SHF.R.U32.HI R5, RZ, 0x8, R2 ;  /* 0x00000008ff057819 */ /* 0x000fe20000011602 */
[----:B------:R-:W-:Y:S01]  /*5030*/  FFMA.FTZ R2, R95, UR5, -R28 ;  /* 0x000000055f027c23 */ /* 0x000fe2000801081c */
[----:B------:R-:W-:-:S05]  /*5040*/  SHF.R.U32.HI R6, RZ, 0x18, R23 ;  /* 0x00000018ff067819 */ /* 0x000fca0000011617 */
[----:B------:R3:W-:Y:S01]  /*5050*/  MUFU.EX2 R236, R2 ;  /* 0x0000000200ec7308 */ /* 0x0007e20000000800 */
[----:B-1----:R-:W-:-:S04]  /*5060*/  PRMT R4, R23, 0x7632, R4 ;  /* 0x0000763217047816 */ /* 0x002fc80000000004 */
[----:B------:R-:W-:-:S04]  /*5070*/  LOP3.LUT R4, R4, 0xff, RZ, 0xc0, !PT ;  /* 0x000000ff04047812 */ /* 0x000fc800078ec0ff */
[----:B------:R-:W-:Y:S01]  /*5080*/  PRMT R30, R4, 0x5410, R6 ;  /* 0x00005410041e7816 */ /* 0x000fe20000000006 */
[----:B---3--:R-:W-:Y:S01]  /*5090*/  FFMA.FTZ R2, R93, UR5, -R28 ;  /* 0x000000055d027c23 */ /* 0x008fe2000801081c */
[----:B------:R-:W-:-:S03]  /*50a0*/  FMNMX3.FTZ R4, R152, R153, R148, !PT ;  /* 0x0000009998047276 */ /* 0x000fc60007810094 */
[----:B------:R1:W-:Y:S02]  /*50b0*/  MUFU.EX2 R235, R2 ;  /* 0x0000000200eb7308 */ /* 0x0003e40000000800 */
[----:B-1----:R-:W-:-:S04]  /*50c0*/  FMNMX3.FTZ R2, R4, R149, R146, !PT ;  /* 0x0000009504027276 */ /* 0x002fc80007810092 */
[----:B------:R-:W-:-:S04]  /*50d0*/  FMNMX3.FTZ R2, R2, R145, R144, !PT ;  /* 0x0000009102027276 */ /* 0x000fc80007810090 */
[----:B------:R-:W-:-:S04]  /*50e0*/  FMNMX3.FTZ R2, R2, R141, R140, !PT ;  /* 0x0000008d02027276 */ /* 0x000fc8000781008c */
[----:B------:R-:W-:Y:S01]  /*50f0*/  FMNMX3.FTZ R2, R2, R138, R132, !PT ;  /* 0x0000008a02027276 */ /* 0x000fe20007810084 */
[----:B------:R-:W-:-:S03]  /*5100*/  FFMA.FTZ R4, R91, UR5, -R28 ;  /* 0x000000055b047c23 */ /* 0x000fc6000801081c */
[----:B------:R-:W-:Y:S01]  /*5110*/  FMNMX3.FTZ R2, R2, R133, R128, !PT ;  /* 0x0000008502027276 */ /* 0x000fe20007810080 */
[----:B------:R1:W-:Y:S03]  /*5120*/  MUFU.EX2 R237, R4 ;  /* 0x0000000400ed7308 */ /* 0x0003e60000000800 */
[----:B------:R-:W-:Y:S01]  /*5130*/  FMNMX3.FTZ R2, R2, R129, R124, !PT ;  /* 0x0000008102027276 */ /* 0x000fe2000781007c */
[----:B------:R-:W-:-:S03]  /*5140*/  IMAD.MOV.U32 R92, RZ, RZ, R187 ;  /* 0x000000ffff5c7224 */ /* 0x000fc600078e00bb */
[----:B------:R-:W-:Y:S01]  /*5150*/  FMNMX3.FTZ R2, R2, R125, R251, !PT ;  /* 0x0000007d02027276 */ /* 0x000fe200078100fb */
[----:B-1----:R-:W-:-:S03]  /*5160*/  FFMA.FTZ R4, R90, UR5, -R28 ;  /* 0x000000055a047c23 */ /* 0x002fc6000801081c */
[----:B------:R-:W-:Y:S01]  /*5170*/  FMNMX3.FTZ R2, R2, R249, R203, !PT ;  /* 0x000000f902027276 */ /* 0x000fe200078100cb */
[----:B------:R1:W-:Y:S01]  /*5180*/  MUFU.EX2 R238, R4 ;  /* 0x0000000400ee7308 */ /* 0x0003e20000000800 */
[----:B------:R-:W-:Y:S01]  /*5190*/  FSEL R105, R241, -INF , !P1 ;  /* 0xff800000f1697808 */ /* 0x000fe20004800000 */
[----:B------:R-:W-:Y:S01]  /*51a0*/  IMAD.MOV.U32 R95, RZ, RZ, R186 ;  /* 0x000000ffff5f7224 */ /* 0x000fe200078e00ba */
[----:B------:R-:W-:Y:S01]  /*51b0*/  FSEL R183, R182, -INF , !P6 ;  /* 0xff800000b6b77808 */ /* 0x000fe20007000000 */
[----:B-1----:R-:W-:Y:S01]  /*51c0*/  FFMA.FTZ R4, R89, UR5, -R28 ;  /* 0x0000000559047c23 */ /* 0x002fe2000801081c */
[----:B------:R-:W-:-:S05]  /*51d0*/  IMAD.MOV.U32 R89, RZ, RZ, R155 ;  /* 0x000000ffff597224 */ /* 0x000fca00078e009b */
[----:B------:R-:W-:-:S04]  /*51e0*/  FMNMX3.FTZ R2, R2, R92, R89, !PT ;  /* 0x0000005c02027276 */ /* 0x000fc80007810059 */
[----:B------:R-:W-:-:S04]  /*51f0*/  FMNMX3.FTZ R2, R2, R96, R154, !PT ;  /* 0x0000006002027276 */ /* 0x000fc8000781009a */
[----:B------:R-:W-:Y:S02]  /*5200*/  FMNMX3.FTZ R2, R2, R105, R204, !PT ;  /* 0x0000006902027276 */ /* 0x000fe400078100cc */
[----:B------:R-:W-:Y:S02]  /*5210*/  LOP3.LUT R7, R23, 0xff, RZ, 0xc0, !PT ;  /* 0x000000ff17077812 */ /* 0x000fe400078ec0ff */
[----:B------:R-:W-:Y:S01]  /*5220*/  FMNMX3.FTZ R2, R2, R95, R183, !PT ;  /* 0x0000005f02027276 */ /* 0x000fe200078100b7 */
[----:B------:R1:W-:Y:S01]  /*5230*/  MUFU.EX2 R239, R4 ;  /* 0x0000000400ef7308 */ /* 0x0003e20000000800 */
[----:B------:R-:W-:Y:S02]  /*5240*/  FSEL R188, R245, -INF , !P4 ;  /* 0xff800000f5bc7808 */ /* 0x000fe40006000000 */
[----:B------:R-:W-:Y:S02]  /*5250*/  FSEL R182, R181, -INF , !P3 ;  /* 0xff800000b5b67808 */ /* 0x000fe40005800000 */
[----:B------:R-:W-:-:S02]  /*5260*/  FMNMX3.FTZ R2, R2, R170, R97, !PT ;  /* 0x000000aa02027276 */ /* 0x000fc40007810061 */
[----:B------:R-:W-:Y:S01]  /*5270*/  PRMT R23, R7, 0x5410, R5 ;  /* 0x0000541007177816 */ /* 0x000fe20000000005 */
[----:B------:R-:W-:Y:S01]  /*5280*/  FFMA.FTZ R5, R67, UR5, -R28 ;  /* 0x0000000543057c23 */ /* 0x000fe2000801081c */
[----:B------:R-:W-:Y:S02]  /*5290*/  FSEL R187, R171, -INF , !P2 ;  /* 0xff800000abbb7808 */ /* 0x000fe40005000000 */
[----:B------:R-:W-:Y:S01]  /*52a0*/  FMNMX3.FTZ R2, R2, R188, R182, !PT ;  /* 0x000000bc02027276 */ /* 0x000fe200078100b6 */
[--C-:B-1----:R-:W-:Y:S01]  /*52b0*/  FFMA.FTZ R4, R88, UR5, -R28.reuse ;  /* 0x0000000558047c23 */ /* 0x102fe2000801081c */
[----:B------:R1:W-:Y:S08]  /*52c0*/  MUFU.EX2 R246, R5 ;  /* 0x0000000500f67308 */ /* 0x0003f00000000800 */
[----:B------:R3:W-:Y:S01]  /*52d0*/  MUFU.EX2 R242, R4 ;  /* 0x0000000400f27308 */ /* 0x0007e20000000800 */
[----:B-1----:R-:W-:Y:S01]  /*52e0*/  FMNMX.FTZ R5, R187, R2, !PT ;  /* 0x00000002bb057209 */ /* 0x002fe20007810000 */
[----:B---3--:R-:W-:-:S04]  /*52f0*/  FFMA.FTZ R4, R71, UR5, -R28 ;  /* 0x0000000547047c23 */ /* 0x008fc8000801081c */
[----:B------:R-:W1:Y:S02]  /*5300*/  SHFL.BFLY PT, R7, R5, 0x2, 0x1f ;  /* 0x0c401f0005077f89 */ /* 0x000e6400000e0000 */
[----:B------:R3:W-:Y:S01]  /*5310*/  MUFU.EX2 R244, R4 ;  /* 0x0000000400f47308 */ /* 0x0007e20000000800 */
[----:B------:R-:W-:Y:S01]  /*5320*/  LOP3.LUT R2, R18, 0xff, RZ, 0xc0, !PT ;  /* 0x000000ff12027812 */ /* 0x000fe200078ec0ff */
[----:B---3--:R-:W-:-:S06]  /*5330*/  FFMA.FTZ R4, R69, UR5, -R28 ;  /* 0x0000000545047c23 */ /* 0x008fcc000801081c */
[----:B------:R3:W-:Y:S02]  /*5340*/  MUFU.EX2 R241, R4 ;  /* 0x0000000400f17308 */ /* 0x0007e40000000800 */
[----:B---3--:R-:W-:-:S04]  /*5350*/  LOP3.LUT R4, R18, 0xffff, RZ, 0xc0, !PT ;  /* 0x0000ffff12047812 */ /* 0x008fc800078ec0ff */
[----:B------:R-:W-:Y:S01]  /*5360*/  SHF.R.U32.HI R6, RZ, 0x8, R4 ;  /* 0x00000008ff067819 */ /* 0x000fe20000011604 */
[----:B------:R-:W-:-:S03]  /*5370*/  FFMA.FTZ R4, R68, UR5, -R28 ;  /* 0x0000000544047c23 */ /* 0x000fc6000801081c */
[----:B------:R-:W-:Y:S01]  /*5380*/  PRMT R15, R2, 0x5410, R6 ;  /* 0x00005410020f7816 */ /* 0x000fe20000000006 */
[----:B------:R3:W-:Y:S01]  /*5390*/  MUFU.EX2 R248, R4 ;  /* 0x0000000400f87308 */ /* 0x0007e20000000800 */
[----:B------:R-:W-:Y:S02]  /*53a0*/  PRMT R2, R18, 0x7632, R2 ;  /* 0x0000763212027816 */ /* 0x000fe40000000002 */
[----:B------:R-:W-:Y:S02]  /*53b0*/  SHF.R.U32.HI R6, RZ, 0x18, R18 ;  /* 0x00000018ff067819 */ /* 0x000fe40000011612 */
[----:B------:R-:W-:-:S04]  /*53c0*/  LOP3.LUT R2, R2, 0xff, RZ, 0xc0, !PT ;  /* 0x000000ff02027812 */ /* 0x000fc800078ec0ff */
[----:B------:R-:W-:Y:S01]  /*53d0*/  PRMT R13, R2, 0x5410, R6 ;  /* 0x00005410020d7816 */ /* 0x000fe20000000006 */
[----:B---3--:R-:W-:Y:S01]  /*53e0*/  FFMA.FTZ R4, R156, UR5, -R29 ;  /* 0x000000059c047c23 */ /* 0x008fe2000801081d */
[----:B------:R-:W-:-:S03]  /*53f0*/  FMNMX3.FTZ R2, R159, R164, R161, !PT ;  /* 0x000000a49f027276 */ /* 0x000fc600078100a1 */
[----:B------:R3:W-:Y:S01]  /*5400*/  MUFU.EX2 R189, R4 ;  /* 0x0000000400bd7308 */ /* 0x0007e20000000800 */
[----:B-1----:R-:W-:Y:S02]  /*5410*/  FMNMX.FTZ R5, R5, R7, !PT ;  /* 0x0000000705057209 */ /* 0x002fe40007810000 */
[----:B------:R-:W-:Y:S01]  /*5420*/  FMNMX3.FTZ R2, R2, R151, R150, !PT ;  /* 0x0000009702027276 */ /* 0x000fe20007810096 */
[----:B------:R-:W-:Y:S02]  /*5430*/  IMAD.MOV.U32 R88, RZ, RZ, R135 ;  /* 0x000000ffff587224 */ /* 0x000fe400078e0087 */
[----:B------:R-:W1:Y:S01]  /*5440*/  SHFL.BFLY PT, R135, R5, 0x1, 0x1f ;  /* 0x0c201f0005877f89 */ /* 0x000e6200000e0000 */
[----:B---3--:R-:W-:-:S04]  /*5450*/  FFMA.FTZ R4, R111, UR5, -R29 ;  /* 0x000000056f047c23 */ /* 0x008fc8000801081d */
[----:B------:R3:W-:Y:S01]  /*5460*/  MUFU.EX2 R181, R4 ;  /* 0x0000000400b57308 */ /* 0x0007e20000000800 */
[----:B------:R-:W-:Y:S02]  /*5470*/  IMAD.MOV.U32 R93, RZ, RZ, R185 ;  /* 0x000000ffff5d7224 */ /* 0x000fe400078e00b9 */
[----:B---3--:R-:W-:-:S05]  /*5480*/  FFMA.FTZ R4, R110, UR5, -R29 ;  /* 0x000000056e047c23 */ /* 0x008fca000801081d */
[----:B------:R3:W-:Y:S02]  /*5490*/  MUFU.EX2 R186, R4 ;  /* 0x0000000400ba7308 */ /* 0x0007e40000000800 */
[----:B---3--:R-:W-:Y:S01]  /*54a0*/  FMNMX3.FTZ R4, R2, R167, R166, !PT ;  /* 0x000000a702047276 */ /* 0x008fe200078100a6 */
[----:B------:R-:W-:-:S03]  /*54b0*/  FFMA.FTZ R2, R109, UR5, -R29 ;  /* 0x000000056d027c23 */ /* 0x000fc6000801081d */
[----:B------:R-:W-:Y:S02]  /*54c0*/  FMNMX3.FTZ R4, R4, R165, R147, !PT ;  /* 0x000000a504047276 */ /* 0x000fe40007810093 */
[----:B------:R3:W2:Y:S02]  /*54d0*/  MUFU.EX2 R171, R2 ;  /* 0x0000000200ab7308 */ /* 0x0006a40000000800 */
[----:B------:R-:W-:Y:S01]  /*54e0*/  FMNMX3.FTZ R4, R4, R177, R176, !PT ;  /* 0x000000b104047276 */ /* 0x000fe200078100b0 */
[----:B---3--:R-:W-:-:S05]  /*54f0*/  FFMA.FTZ R2, R108, UR5, -R29 ;  /* 0x000000056c027c23 */ /* 0x008fca000801081d */
[----:B------:R3:W-:Y:S01]  /*5500*/  MUFU.EX2 R185, R2 ;  /* 0x0000000200b97308 */ /* 0x0007e20000000800 */
[----:B-1----:R-:W-:Y:S01]  /*5510*/  FMNMX.FTZ R135, R5, R135, !PT ;  /* 0x0000008705877209 */ /* 0x002fe20007810000 */
[----:B------:R-:W-:Y:S01]  /*5520*/  IMAD.MOV.U32 R91, RZ, RZ, R142 ;  /* 0x000000ffff5b7224 */ /* 0x000fe200078e008e */
[----:B---3--:R-:W-:Y:S01]  /*5530*/  FMNMX3.FTZ R2, R4, R139, R130, !PT ;  /* 0x0000008b04027276 */ /* 0x008fe20007810082 */
[----:B------:R-:W-:-:S03]  /*5540*/  FFMA.FTZ R4, R103, UR5, -R29 ;  /* 0x0000000567047c23 */ /* 0x000fc6000801081d */
[----:B------:R-:W-:Y:S01]  /*5550*/  FMNMX3.FTZ R2, R2, R180, R179, !PT ;  /* 0x000000b402027276 */ /* 0x000fe200078100b3 */
[----:B------:R1:W-:Y:S01]  /*5560*/  MUFU.EX2 R197, R4 ;  /* 0x0000000400c57308 */ /* 0x0003e20000000800 */
[C---:B------:R-:W-:Y:S01]  /*5570*/  FMUL.FTZ R5, R135.reuse, UR5 ;  /* 0x0000000587057c20 */ /* 0x040fe20008410000 */
[----:B------:R-:W-:Y:S01]  /*5580*/  FSETP.NEU.FTZ.AND P0, PT, R135, -INF , PT ;  /* 0xff8000008700780b */ /* 0x000fe20003f1d000 */
[----:B------:R-:W-:Y:S01]  /*5590*/  IMAD.MOV.U32 R72, RZ, RZ, R114 ;  /* 0x000000ffff487224 */ /* 0x000fe200078e0072 */
[----:B------:R-:W-:Y:S02]  /*55a0*/  FSEL R114, R243, -INF , !P1 ;  /* 0xff800000f3727808 */ /* 0x000fe40004800000 */
[----:B-1----:R-:W-:Y:S01]  /*55b0*/  FMNMX3.FTZ R4, R2, R131, R211, !PT ;  /* 0x0000008302047276 */ /* 0x002fe200078100d3 */
[----:B------:R-:W-:-:S03]  /*55c0*/  FFMA.FTZ R2, R102, UR5, -R29 ;  /* 0x0000000566027c23 */ /* 0x000fc6000801081d */
[----:B------:R-:W-:Y:S01]  /*55d0*/  FMNMX3.FTZ R4, R4, R122, R75, !PT ;  /* 0x0000007a04047276 */ /* 0x000fe2000781004b */
[----:B------:R1:W-:Y:S03]  /*55e0*/  MUFU.EX2 R200, R2 ;  /* 0x0000000200c87308 */ /* 0x0003e60000000800 */
[----:B----4-:R-:W-:Y:S02]  /*55f0*/  FMNMX3.FTZ R4, R4, R210, R99, !PT ;  /* 0x000000d204047276 */ /* 0x010fe40007810063 */
[----:B------:R-:W-:Y:S02]  /*5600*/  FSEL R5, R5, RZ, P0 ;  /* 0x000000ff05057208 */ /* 0x000fe40000000000 */
[----:B------:R-:W-:Y:S02]  /*5610*/  FMNMX3.FTZ R4, R4, R93, R91, !PT ;  /* 0x0000005d04047276 */ /* 0x000fe4000781005b */
[----:B------:R-:W-:Y:S01]  /*5620*/  FSEL R142, R169, -INF , !P6 ;  /* 0xff800000a98e7808 */ /* 0x000fe20007000000 */
[----:B-1----:R-:W-:Y:S01]  /*5630*/  FFMA.FTZ R2, R101, UR5, -R29 ;  /* 0x0000000565027c23 */ /* 0x002fe2000801081d */
[----:B------:R-:W-:-:S03]  /*5640*/  FMNMX3.FTZ R4, R4, R114, R88, !PT ;  /* 0x0000007204047276 */ /* 0x000fc60007810058 */
[----:B------:R1:W3:Y:S01]  /*5650*/  MUFU.EX2 R199, R2 ;  /* 0x0000000200c77308 */ /* 0x0002e20000000800 */
[----:B------:R-:W-:Y:S02]  /*5660*/  FSEL R109, R168, -INF , !P5 ;  /* 0xff800000a86d7808 */ /* 0x000fe40006800000 */
[----:B------:R-:W-:Y:S02]  /*5670*/  FMNMX3.FTZ R4, R4, R72, R142, !PT ;  /* 0x0000004804047276 */ /* 0x000fe4000781008e */
[----:B------:R-:W-:Y:S02]  /*5680*/  ISETP.NE.AND P1, PT, R157, RZ, PT ;  /* 0x000000ff9d00720c */ /* 0x000fe40003f25270 */
[----:B------:R-:W-:Y:S02]  /*5690*/  FSEL R157, R160, -INF , !P3 ;  /* 0xff800000a09d7808 */ /* 0x000fe40005800000 */
[----:B------:R-:W-:Y:S01]  /*56a0*/  LOP3.LUT R6, R42, 0xffff, RZ, 0xc0, !PT ;  /* 0x0000ffff2a067812 */ /* 0x000fe200078ec0ff */
[----:B-1----:R-:W-:-:S04]  /*56b0*/  FFMA.FTZ R2, R100, UR5, -R29 ;  /* 0x0000000564027c23 */ /* 0x002fc8000801081d */
[----:B------:R1:W-:Y:S01]  /*56c0*/  MUFU.EX2 R206, R2 ;  /* 0x0000000200ce7308 */ /* 0x0003e20000000800 */
[----:B------:R-:W-:Y:S02]  /*56d0*/  SHF.R.U32.HI R7, RZ, 0x8, R6 ;  /* 0x00000008ff077819 */ /* 0x000fe40000011606 */
[----:B------:R-:W-:Y:S01]  /*56e0*/  LOP3.LUT R6, R42, 0xff, RZ, 0xc0, !PT ;  /* 0x000000ff2a067812 */ /* 0x000fe200078ec0ff */
[----:B-1----:R-:W-:-:S04]  /*56f0*/  FFMA.FTZ R2, R152, UR5, -R5 ;  /* 0x0000000598027c23 */ /* 0x002fc80008010805 */
[----:B------:R1:W-:Y:S01]  /*5700*/  MUFU.EX2 R160, R2 ;  /* 0x0000000200a07308 */ /* 0x0003e20000000800 */
[----:B------:R-:W-:Y:S02]  /*5710*/  PRMT R12, R6, 0x5410, R7 ;  /* 0x00005410060c7816 */ /* 0x000fe40000000007 */
[----:B------:R-:W-:Y:S02]  /*5720*/  PRMT R6, R42, 0x7632, R6 ;  /* 0x000076322a067816 */ /* 0x000fe40000000006 */
[----:B------:R-:W-:Y:S02]  /*5730*/  SHF.R.U32.HI R7, RZ, 0x18, R42 ;  /* 0x00000018ff077819 */ /* 0x000fe4000001162a */
[----:B-1----:R-:W-:Y:S01]  /*5740*/  FMNMX3.FTZ R2, R4, R109, R76, !PT ;  /* 0x0000006d04027276 */ /* 0x002fe2000781004c */
[----:B------:R-:W-:-:S04]  /*5750*/  FFMA.FTZ R4, R153, UR5, -R5 ;  /* 0x0000000599047c23 */ /* 0x000fc80008010805 */
[----:B------:R1:W4:Y:S01]  /*5760*/  MUFU.EX2 R156, R4 ;  /* 0x00000004009c7308 */ /* 0x0003220000000800 */
[----:B------:R-:W-:Y:S01]  /*5770*/  LOP3.LUT R6, R6, 0xff, RZ, 0xc0, !PT ;  /* 0x000000ff06067812 */ /* 0x000fe200078ec0ff */
[----:B------:R-:W-:Y:S01]  /*5780*/  IMAD.MOV.U32 R243, RZ, RZ, R154 ;  /* 0x000000fffff37224 */ /* 0x000fe200078e009a */
[----:B------:R-:W-:Y:S02]  /*5790*/  FSEL R152, R158, -INF , !P2 ;  /* 0xff8000009e987808 */ /* 0x000fe40005000000 */
[----:B------:R-:W-:Y:S01]  /*57a0*/  PRMT R11, R6, 0x5410, R7 ;  /* 0x00005410060b7816 */ /* 0x000fe20000000007 */
[----:B-1----:R-:W-:-:S04]  /*57b0*/  FFMA.FTZ R4, R148, UR5, -R5 ;  /* 0x0000000594047c23 */ /* 0x002fc80008010805 */
[----:B------:R1:W-:Y:S01]  /*57c0*/  MUFU.EX2 R155, R4 ;  /* 0x00000004009b7308 */ /* 0x0003e20000000800 */
[----:B------:R-:W-:Y:S02]  /*57d0*/  PRMT R6, R19, 0x7632, R6 ;  /* 0x0000763213067816 */ /* 0x000fe40000000006 */
[----:B------:R-:W-:Y:S02]  /*57e0*/  FMNMX3.FTZ R2, R2, R162, R157, !PT ;  /* 0x000000a202027276 */ /* 0x000fe4000781009d */
[----:B------:R-:W-:Y:S01]  /*57f0*/  SHF.R.U32.HI R8, RZ, 0x18, R19 ;  /* 0x00000018ff087819 */ /* 0x000fe20000011613 */
[----:B-1----:R-:W-:-:S04]  /*5800*/  FFMA.FTZ R4, R149, UR5, -R5 ;  /* 0x0000000595047c23 */ /* 0x002fc80008010805 */
[----:B------:R1:W-:Y:S01]  /*5810*/  MUFU.EX2 R154, R4 ;  /* 0x00000004009a7308 */ /* 0x0003e20000000800 */
[----:B------:R-:W-:-:S05]  /*5820*/  FMNMX.FTZ R2, R152, R2, !PT ;  /* 0x0000000298027209 */ /* 0x000fca0007810000 */
[----:B------:R-:W2:Y:S01]  /*5830*/  SHFL.BFLY PT, R10, R2, 0x2, 0x1f ;  /* 0x0c401f00020a7f89 */ /* 0x000ea200000e0000 */
[----:B-1----:R-:W-:-:S04]  /*5840*/  LOP3.LUT R4, R19, 0xffff, RZ, 0xc0, !PT ;  /* 0x0000ffff13047812 */ /* 0x002fc800078ec0ff */
[----:B------:R-:W-:Y:S02]  /*5850*/  SHF.R.U32.HI R7, RZ, 0x8, R4 ;  /* 0x00000008ff077819 */ /* 0x000fe40000011604 */
[----:B------:R-:W-:Y:S02]  /*5860*/  LOP3.LUT R4, R6, 0xff, RZ, 0xc0, !PT ;  /* 0x000000ff06047812 */ /* 0x000fe400078ec0ff */
[----:B------:R-:W-:Y:S02]  /*5870*/  PRMT R17, R9, 0x5410, R7 ;  /* 0x0000541009117816 */ /* 0x000fe40000000007 */
[----:B------:R-:W-:Y:S01]  /*5880*/  PRMT R16, R4, 0x5410, R8 ;  /* 0x0000541004107816 */ /* 0x000fe20000000008 */
[--C-:B------:R-:W-:Y:S01]  /*5890*/  FFMA.FTZ R4, R145, UR5, -R5.reuse ;  /* 0x0000000591047c23 */ /* 0x100fe20008010805 */
[----:B------:R-:W1:Y:S01]  /*58a0*/  LDC.U8 R9, c[0x0][0x4f8] ;  /* 0x00013e00ff097b82 */ /* 0x000e620000000000 */
[--C-:B------:R-:W-:Y:S02]  /*58b0*/  FFMA.FTZ R6, R146, UR5, -R5.reuse ;  /* 0x0000000592067c23 */ /* 0x100fe40008010805 */
[----:B------:R3:W-:Y:S08]  /*58c0*/  MUFU.EX2 R163, R4 ;  /* 0x0000000400a37308 */ /* 0x0007f00000000800 */
[----:B------:R4:W-:Y:S01]  /*58d0*/  MUFU.EX2 R158, R6 ;  /* 0x00000006009e7308 */ /* 0x0009e20000000800 */
[----:B---3--:R-:W-:-:S07]  /*58e0*/  FFMA.FTZ R4, R144, UR5, -R5 ;  /* 0x0000000590047c23 */ /* 0x008fce0008010805 */
[----:B------:R3:W-:Y:S01]  /*58f0*/  MUFU.EX2 R168, R4 ;  /* 0x0000000400a87308 */ /* 0x0007e20000000800 */
[----:B----4-:R-:W-:-:S04]  /*5900*/  LOP3.LUT R6, R43, 0xffff, RZ, 0xc0, !PT ;  /* 0x0000ffff2b067812 */ /* 0x010fc800078ec0ff */
[----:B------:R-:W-:Y:S02]  /*5910*/  SHF.R.U32.HI R7, RZ, 0x8, R6 ;  /* 0x00000008ff077819 */ /* 0x000fe40000011606 */
[----:B------:R-:W-:Y:S01]  /*5920*/  LOP3.LUT R6, R43, 0xff, RZ, 0xc0, !PT ;  /* 0x000000ff2b067812 */ /* 0x000fe200078ec0ff */
[----:B---3--:R-:W-:-:S04]  /*5930*/  FFMA.FTZ R4, R141, UR5, -R5 ;  /* 0x000000058d047c23 */ /* 0x008fc80008010805 */
[----:B------:R3:W-:Y:S01]  /*5940*/  MUFU.EX2 R169, R4 ;  /* 0x0000000400a97308 */ /* 0x0007e20000000800 */
[----:B------:R-:W-:Y:S01]  /*5950*/  PRMT R14, R6, 0x5410, R7 ;  /* 0x00005410060e7816 */ /* 0x000fe20000000007 */
[----:B-1----:R-:W-:Y:S01]  /*5960*/  IMAD.U32 R213, R9, 0x10000, RZ ;  /* 0x0001000009d57824 */ /* 0x002fe200078e00ff */
[----:B--2---:R-:W-:Y:S01]  /*5970*/  FMNMX.FTZ R2, R2, R10, !PT ;  /* 0x0000000a02027209 */ /* 0x004fe20007810000 */
[----:B------:R-:W-:Y:S01]  /*5980*/  IMAD.MOV.U32 R111, RZ, RZ, R193 ;  /* 0x000000ffff6f7224 */ /* 0x000fe200078e00c1 */
[----:B---3--:R-:W-:-:S04]  /*5990*/  PRMT R4, R43, 0x7632, R4 ;  /* 0x000076322b047816 */ /* 0x008fc80000000004 */
[----:B------:R-:W-:Y:S01]  /*59a0*/  LOP3.LUT R6, R4, 0xff, RZ, 0xc0, !PT ;  /* 0x000000ff04067812 */ /* 0x000fe200078ec0ff */
[----:B------:R-:W-:-:S04]  /*59b0*/  FFMA.FTZ R4, R140, UR5, -R5 ;  /* 0x000000058c047c23 */ /* 0x000fc80008010805 */
[----:B------:R1:W-:Y:S01]  /*59c0*/  MUFU.EX2 R190, R4 ;  /* 0x0000000400be7308 */ /* 0x0003e20000000800 */
[----:B------:R-:W2:Y:S01]  /*59d0*/  SHFL.BFLY PT, R7, R2, 0x1, 0x1f ;  /* 0x0c201f0002077f89 */ /* 0x000ea200000e0000 */
[----:B------:R-:W-:Y:S02]  /*59e0*/  LOP3.LUT R213, R9, 0xff0000, R213, 0xf8, !PT ;  /* 0x00ff000009d57812 */ /* 0x000fe400078ef8d5 */
[----:B------:R-:W-:Y:S01]  /*59f0*/  SHF.R.U32.HI R8, RZ, 0x18, R43 ;  /* 0x00000018ff087819 */ /* 0x000fe2000001162b */
[----:B-1----:R-:W-:-:S04]  /*5a00*/  FFMA.FTZ R4, R138, UR5, -R5 ;  /* 0x000000058a047c23 */ /* 0x002fc80008010805 */
[----:B------:R1:W-:Y:S01]  /*5a10*/  MUFU.EX2 R193, R4 ;  /* 0x0000000400c17308 */ /* 0x0003e20000000800 */
[----:B------:R-:W-:Y:S02]  /*5a20*/  PRMT R10, R6, 0x5410, R8 ;  /* 0x00005410060a7816 */ /* 0x000fe40000000008 */
[----:B------:R-:W-:Y:S02]  /*5a30*/  LOP3.LUT R8, R45, 0xff00ff, RZ, 0xc0, !PT ;  /* 0x00ff00ff2d087812 */ /* 0x000fe400078ec0ff */
[----:B------:R-:W-:Y:S01]  /*5a40*/  F2FP.F16.F32.PACK_AB R6, R224, R217 ;  /* 0x000000d9e006723e */ /* 0x000fe200000000ff */
[----:B-1----:R-:W-:Y:S01]  /*5a50*/  FFMA.FTZ R4, R132, UR5, -R5 ;  /* 0x0000000584047c23 */ /* 0x002fe20008010805 */
[----:B------:R-:W-:-:S03]  /*5a60*/  IMAD.MOV.U32 R132, RZ, RZ, R203 ;  /* 0x000000ffff847224 */ /* 0x000fc600078e00cb */
[----:B------:R1:W-:Y:S02]  /*5a70*/  MUFU.EX2 R203, R4 ;  /* 0x0000000400cb7308 */ /* 0x0003e40000000800 */
[----:B-1----:R-:W-:-:S05]  /*5a80*/  HSET2.LE.AND R4, R20, R213, PT ;  /* 0x000000d514047233 */ /* 0x002fca0003803000 */
[----:B------:R-:W-:Y:S02]  /*5a90*/  LOP3.LUT R62, R6, R4, RZ, 0xc0, !PT ;  /* 0x00000004063e7212 */ /* 0x000fe400078ec0ff */
[--C-:B------:R-:W-:Y:S02]  /*5aa0*/  HSET2.LE.AND R4, R8, R213.reuse, PT ;  /* 0x000000d508047233 */ /* 0x100fe40003803000 */
[----:B------:R-:W-:Y:S02]  /*5ab0*/  F2FP.F16.F32.PACK_AB R6, R171, R186 ;  /* 0x000000baab06723e */ /* 0x000fe400000000ff */
[----:B------:R-:W-:Y:S02]  /*5ac0*/  LOP3.LUT R8, R46, 0xff00ff, RZ, 0xc0, !PT ;  /* 0x00ff00ff2e087812 */ /* 0x000fe400078ec0ff */
[----:B------:R-:W-:Y:S02]  /*5ad0*/  LOP3.LUT R63, R6, R4, RZ, 0xc0, !PT ;  /* 0x00000004063f7212 */ /* 0x000fe400078ec0ff */
[----:B------:R-:W-:-:S02]  /*5ae0*/  HSET2.LE.AND R4, R36, R213, PT ;  /* 0x000000d524047233 */ /* 0x000fc40003803000 */
[----:B------:R-:W-:Y:S02]  /*5af0*/  F2FP.F16.F32.PACK_AB R6, R235, R236 ;  /* 0x000000eceb06723e */ /* 0x000fe400000000ff */
[----:B--2---:R-:W-:Y:S02]  /*5b00*/  FMNMX.FTZ R2, R2, R7, !PT ;  /* 0x0000000702027209 */ /* 0x004fe40007810000 */
[----:B------:R-:W-:Y:S02]  /*5b10*/  LOP3.LUT R66, R6, R4, RZ, 0xc0, !PT ;  /* 0x0000000406427212 */ /* 0x000fe400078ec0ff */
[----:B------:R-:W-:Y:S01]  /*5b20*/  HSET2.LE.AND R4, R8, R213, PT ;  /* 0x000000d508047233 */ /* 0x000fe20003803000 */
[--C-:B------:R-:W-:Y:S01]  /*5b30*/  FFMA.FTZ R7, R133, UR5, -R5.reuse ;  /* 0x0000000585077c23 */ /* 0x100fe20008010805 */
[----:B------:R-:W-:Y:S01]  /*5b40*/  F2FP.F16.F32.PACK_AB R6, R199, R200 ;  /* 0x000000c8c706723e */ /* 0x000fe200000000ff */
[----:B------:R-:W-:Y:S02]  /*5b50*/  IMAD.MOV.U32 R103, RZ, RZ, R204 ;  /* 0x000000ffff677224 */ /* 0x000fe400078e00cc */
[----:B------:R1:W-:Y:S01]  /*5b60*/  MUFU.EX2 R204, R7 ;  /* 0x0000000700cc7308 */ /* 0x0003e20000000800 */
[----:B------:R-:W-:Y:S01]  /*5b70*/  LOP3.LUT R67, R6, R4, RZ, 0xc0, !PT ;  /* 0x0000000406437212 */ /* 0x000fe200078ec0ff */
[----:B------:R-:W-:Y:S01]  /*5b80*/  FFMA.FTZ R4, R124, UR5, -R5 ;  /* 0x000000057c047c23 */ /* 0x000fe20008010805 */
[----:B------:R-:W-:-:S05]  /*5b90*/  FSETP.NEU.FTZ.AND P0, PT, R2, -INF , PT ;  /* 0xff8000000200780b */ /* 0x000fca0003f1d000 */
[----:B------:R2:W-:Y:S01]  /*5ba0*/  MUFU.EX2 R230, R4 ;  /* 0x0000000400e67308 */ /* 0x0005e20000000800 */
[----:B-1----:R-:W-:-:S07]  /*5bb0*/  FFMA.FTZ R7, R128, UR5, -R5 ;  /* 0x0000000580077c23 */ /* 0x002fce0008010805 */
[----:B------:R1:W-:Y:S01]  /*5bc0*/  MUFU.EX2 R205, R7 ;  /* 0x0000000700cd7308 */ /* 0x0003e20000000800 */
[----:B--2---:R-:W-:Y:S01]  /*5bd0*/  FMUL.FTZ R4, R2, UR5 ;  /* 0x0000000502047c20 */ /* 0x004fe20008410000 */
[----:B------:R-:W-:Y:S01]  /*5be0*/  HSET2.LE.AND R6, R25, R213, PT ;  /* 0x000000d519067233 */ /* 0x000fe20003803000 */
[----:B------:R-:W-:-:S03]  /*5bf0*/  FFMA.FTZ R8, R125, UR5, -R5 ;  /* 0x000000057d087c23 */ /* 0x000fc60008010805 */
[----:B------:R-:W-:Y:S01]  /*5c00*/  FSEL R4, R4, RZ, P0 ;  /* 0x000000ff04047208 */ /* 0x000fe20000000000 */
[----:B-1----:R-:W-:-:S04]  /*5c10*/  FFMA.FTZ R7, R129, UR5, -R5 ;  /* 0x0000000581077c23 */ /* 0x002fc80008010805 */
[----:B------:R1:W-:Y:S01]  /*5c20*/  MUFU.EX2 R231, R7 ;  /* 0x0000000700e77308 */ /* 0x0003e20000000800 */
[----:B------:R-:W-:-:S07]  /*5c30*/  IMAD.MOV.U32 R59, RZ, RZ, R134 ;  /* 0x000000ffff3b7224 */ /* 0x000fce00078e0086 */
[----:B------:R2:W-:Y:S01]  /*5c40*/  MUFU.EX2 R232, R8 ;  /* 0x0000000800e87308 */ /* 0x0005e20000000800 */
[----:B-1----:R-:W-:-:S04]  /*5c50*/  F2FP.F16.F32.PACK_AB R7, R216, R229 ;  /* 0x000000e5d807723e */ /* 0x002fc800000000ff */
[----:B------:R-:W-:Y:S02]  /*5c60*/  LOP3.LUT R60, R7, R6, RZ, 0xc0, !PT ;  /* 0x00000006073c7212 */ /* 0x000fe400078ec0ff */
[----:B------:R-:W-:Y:S01]  /*5c70*/  HSET2.LE.AND R6, R27, R213, PT ;  /* 0x000000d51b067233 */ /* 0x000fe20003803000 */
[----:B--2---:R-:W-:Y:S01]  /*5c80*/  FFMA.FTZ R8, R159, UR5, -R4 ;  /* 0x000000059f087c23 */ /* 0x004fe20008010804 */
[----:B------:R-:W-:-:S03]  /*5c90*/  F2FP.F16.F32.PACK_AB R7, R181, R189 ;  /* 0x000000bdb507723e */ /* 0x000fc600000000ff */
[----:B------:R1:W-:Y:S01]  /*5ca0*/  MUFU.EX2 R134, R8 ;  /* 0x0000000800867308 */ /* 0x0003e20000000800 */
[----:B------:R-:W-:Y:S02]  /*5cb0*/  LOP3.LUT R61, R7, R6, RZ, 0xc0, !PT ;  /* 0x00000006073d7212 */ /* 0x000fe400078ec0ff */
[----:B------:R-:W-:Y:S02]  /*5cc0*/  HSET2.LE.AND R6, R24, R213, PT ;  /* 0x000000d518067233 */ /* 0x000fe40003803000 */
[----:B------:R-:W-:Y:S01]  /*5cd0*/  F2FP.F16.F32.PACK_AB R7, R234, R218 ;  /* 0x000000daea07723e */ /* 0x000fe200000000ff */
[----:B------:R-:W-:-:S03]  /*5ce0*/  IMAD.MOV.U32 R44, RZ, RZ, R127 ;  /* 0x000000ffff2c7224 */ /* 0x000fc600078e007f */
[----:B------:R-:W-:Y:S01]  /*5cf0*/  LOP3.LUT R64, R7, R6, RZ, 0xc0, !PT ;  /* 0x0000000607407212 */ /* 0x000fe200078ec0ff */
[----:B-1----:R-:W-:-:S04]  /*5d00*/  FFMA.FTZ R8, R164, UR5, -R4 ;  /* 0x00000005a4087c23 */ /* 0x002fc80008010804 */
[----:B------:R1:W2:Y:S01]  /*5d10*/  MUFU.EX2 R90, R8 ;  /* 0x00000008005a7308 */ /* 0x0002a20000000800 */
[----:B------:R-:W-:Y:S02]  /*5d20*/  HSET2.LE.AND R6, R26, R213, PT ;  /* 0x000000d51a067233 */ /* 0x000fe40003803000 */
[----:B------:R-:W-:Y:S01]  /*5d30*/  F2FP.F16.F32.PACK_AB R7, R197, R185 ;  /* 0x000000b9c507723e */ /* 0x000fe200000000ff */
[----:B------:R-:W-:-:S03]  /*5d40*/  IMAD.MOV.U32 R56, RZ, RZ, R126 ;  /* 0x000000ffff387224 */ /* 0x000fc600078e007e */
[----:B------:R-:W-:Y:S02]  /*5d50*/  LOP3.LUT R65, R7, R6, RZ, 0xc0, !PT ;  /* 0x0000000607417212 */ /* 0x000fe400078ec0ff */
[----:B------:R-:W-:Y:S01]  /*5d60*/  HSET2.LE.AND R6, R22, R213, PT ;  /* 0x000000d516067233 */ /* 0x000fe20003803000 */
[----:B-1----:R-:W-:-:S04]  /*5d70*/  FFMA.FTZ R8, R161, UR5, -R4 ;  /* 0x00000005a1087c23 */ /* 0x002fc80008010804 */
[----:B------:R1:W-:Y:S01]  /*5d80*/  MUFU.EX2 R127, R8 ;  /* 0x00000008007f7308 */ /* 0x0003e20000000800 */
[----:B------:R-:W-:-:S04]  /*5d90*/  F2FP.F16.F32.PACK_AB R7, R156, R160 ;  /* 0x000000a09c07723e */ /* 0x000fc800000000ff */
[----:B------:R-:W-:Y:S02]  /*5da0*/  LOP3.LUT R48, R7, R6, RZ, 0xc0, !PT ;  /* 0x0000000607307212 */ /* 0x000fe400078ec0ff */
[----:B------:R-:W-:Y:S01]  /*5db0*/  HSET2.LE.AND R6, R21, R213, PT ;  /* 0x000000d515067233 */ /* 0x000fe20003803000 */
[----:B-1----:R-:W-:-:S04]  /*5dc0*/  FFMA.FTZ R8, R151, UR5, -R4 ;  /* 0x0000000597087c23 */ /* 0x002fc80008010804 */
[----:B------:R1:W3:Y:S01]  /*5dd0*/  MUFU.EX2 R126, R8 ;  /* 0x00000008007e7308 */ /* 0x0002e20000000800 */
[----:B--2---:R-:W-:Y:S02]  /*5de0*/  F2FP.F16.F32.PACK_AB R7, R90, R134 ;  /* 0x000000865a07723e */ /* 0x004fe400000000ff */
[----:B------:R-:W-:Y:S02]  /*5df0*/  LOP3.LUT R9, R40, 0xff00ff, RZ, 0xc0, !PT ;  /* 0x00ff00ff28097812 */ /* 0x000fe400078ec0ff */
[----:B------:R-:W-:Y:S02]  /*5e00*/  LOP3.LUT R49, R7, R6, RZ, 0xc0, !PT ;  /* 0x0000000607317212 */ /* 0x000fe400078ec0ff */
[----:B------:R-:W-:Y:S02]  /*5e10*/  HSET2.LE.AND R6, R34, R213, PT ;  /* 0x000000d522067233 */ /* 0x000fe40003803000 */
[----:B------:R-:W-:Y:S01]  /*5e20*/  F2FP.F16.F32.PACK_AB R7, R154, R155 ;  /* 0x0000009b9a07723e */ /* 0x000fe200000000ff */
[----:B-1----:R-:W-:-:S04]  /*5e30*/  FFMA.FTZ R8, R150, UR5, -R4 ;  /* 0x0000000596087c23 */ /* 0x002fc80008010804 */
[----:B------:R1:W-:Y:S01]  /*5e40*/  MUFU.EX2 R133, R8 ;  /* 0x0000000800857308 */ /* 0x0003e20000000800 */
[----:B------:R-:W-:Y:S01]  /*5e50*/  IMAD.MOV.U32 R138, RZ, RZ, R50 ;  /* 0x000000ffff8a7224 */ /* 0x000fe200078e0032 */
[----:B------:R-:W-:Y:S02]  /*5e60*/  LOP3.LUT R50, R7, R6, RZ, 0xc0, !PT ;  /* 0x0000000607327212 */ /* 0x000fe400078ec0ff */
[----:B------:R-:W-:Y:S01]  /*5e70*/  HSET2.LE.AND R6, R9, R213, PT ;  /* 0x000000d509067233 */ /* 0x000fe20003803000 */
[----:B------:R-:W-:Y:S01]  /*5e80*/  IMAD.MOV.U32 R52, RZ, RZ, R143 ;  /* 0x000000ffff347224 */ /* 0x000fe200078e008f */
[----:B---3--:R-:W-:Y:S01]  /*5e90*/  F2FP.F16.F32.PACK_AB R7, R126, R127 ;  /* 0x0000007f7e07723e */ /* 0x008fe200000000ff */
[----:B-1----:R-:W-:-:S04]  /*5ea0*/  FFMA.FTZ R8, R167, UR5, -R4 ;  /* 0x00000005a7087c23 */ /* 0x002fc80008010804 */
[----:B------:R1:W2:Y:S01]  /*5eb0*/  MUFU.EX2 R141, R8 ;  /* 0x00000008008d7308 */ /* 0x0002a20000000800 */
[----:B------:R-:W-:Y:S02]  /*5ec0*/  LOP3.LUT R51, R7, R6, RZ, 0xc0, !PT ;  /* 0x0000000607337212 */ /* 0x000fe400078ec0ff */
[----:B------:R-:W-:Y:S02]  /*5ed0*/  HSET2.LE.AND R6, R23, R213, PT ;  /* 0x000000d517067233 */ /* 0x000fe40003803000 */
[----:B------:R-:W-:Y:S01]  /*5ee0*/  F2FP.F16.F32.PACK_AB R7, R163, R158 ;  /* 0x0000009ea307723e */ /* 0x000fe200000000ff */
[----:B-1----:R-:W-:-:S04]  /*5ef0*/  FFMA.FTZ R8, R166, UR5, -R4 ;  /* 0x00000005a6087c23 */ /* 0x002fc80008010804 */
[----:B------:R1:W-:Y:S01]  /*5f00*/  MUFU.EX2 R143, R8 ;  /* 0x00000008008f7308 */ /* 0x0003e20000000800 */
[----:B------:R-:W-:Y:S01]  /*5f10*/  LOP3.LUT R9, R47, 0xff00ff, RZ, 0xc0, !PT ;  /* 0x00ff00ff2f097812 */ /* 0x000fe200078ec0ff */
[----:B-1----:R-:W-:Y:S01]  /*5f20*/  FFMA.FTZ R8, R165, UR5, -R4 ;  /* 0x00000005a5087c23 */ /* 0x002fe20008010804 */
[----:B------:R-:W-:-:S05]  /*5f30*/  IMAD.MOV.U32 R165, RZ, RZ, R76 ;  /* 0x000000ffffa57224 */ /* 0x000fca00078e004c */
[----:B------:R1:W3:Y:S01]  /*5f40*/  MUFU.EX2 R149, R8 ;  /* 0x0000000800957308 */ /* 0x0002e20000000800 */
[----:B------:R-:W-:Y:S01]  /*5f50*/  IMAD.MOV.U32 R76, RZ, RZ, R44 ;  /* 0x000000ffff4c7224 */ /* 0x000fe200078e002c */
[----:B------:R-:W-:Y:S02]  /*5f60*/  LOP3.LUT R44, R7, R6, RZ, 0xc0, !PT ;  /* 0x00000006072c7212 */ /* 0x000fe400078ec0ff */
[----:B------:R-:W-:Y:S02]  /*5f70*/  HSET2.LE.AND R6, R30, R213, PT ;  /* 0x000000d51e067233 */ /* 0x000fe40003803000 */
[----:B--2---:R-:W-:-:S04]  /*5f80*/  F2FP.F16.F32.PACK_AB R7, R141, R133 ;  /* 0x000000858d07723e */ /* 0x004fc800000000ff */
[----:B------:R-:W-:Y:S01]  /*5f90*/  LOP3.LUT R45, R7, R6, RZ, 0xc0, !PT ;  /* 0x00000006072d7212 */ /* 0x000fe200078ec0ff */
[----:B-1----:R-:W-:Y:S01]  /*5fa0*/  FFMA.FTZ R8, R147, UR5, -R4 ;  /* 0x0000000593087c23 */ /* 0x002fe20008010804 */
[----:B------:R-:W-:-:S03]  /*5fb0*/  HSET2.LE.AND R6, R38, R213, PT ;  /* 0x000000d526067233 */ /* 0x000fc60003803000 */
[----:B------:R1:W-:Y:S01]  /*5fc0*/  MUFU.EX2 R150, R8 ;  /* 0x0000000800967308 */ /* 0x0003e20000000800 */
[----:B------:R-:W-:-:S04]  /*5fd0*/  F2FP.F16.F32.PACK_AB R7, R169, R168 ;  /* 0x000000a8a907723e */ /* 0x000fc800000000ff */
[----:B------:R-:W-:Y:S02]  /*5fe0*/  LOP3.LUT R46, R7, R6, RZ, 0xc0, !PT ;  /* 0x00000006072e7212 */ /* 0x000fe400078ec0ff */
[----:B------:R-:W-:Y:S01]  /*5ff0*/  HSET2.LE.AND R6, R9, R213, PT ;  /* 0x000000d509067233 */ /* 0x000fe20003803000 */
[----:B-1----:R-:W-:-:S04]  /*6000*/  FFMA.FTZ R8, R177, UR5, -R4 ;  /* 0x00000005b1087c23 */ /* 0x002fc80008010804 */
[----:B------:R1:W2:Y:S01]  /*6010*/  MUFU.EX2 R153, R8 ;  /* 0x0000000800997308 */ /* 0x0002a20000000800 */
[----:B---3--:R-:W-:Y:S01]  /*6020*/  F2FP.F16.F32.PACK_AB R7, R149, R143 ;  /* 0x0000008f9507723e */ /* 0x008fe200000000ff */
[----:B------:R-:W-:-:S03]  /*6030*/  IMAD.MOV.U32 R41, RZ, RZ, R178 ;  /* 0x000000ffff297224 */ /* 0x000fc600078e00b2 */
[----:B------:R-:W-:Y:S02]  /*6040*/  LOP3.LUT R47, R7, R6, RZ, 0xc0, !PT ;  /* 0x00000006072f7212 */ /* 0x000fe400078ec0ff */
[----:B------:R-:W-:Y:S02]  /*6050*/  HSET2.LE.AND R6, R15, R213, PT ;  /* 0x000000d50f067233 */ /* 0x000fe40003803000 */
[----:B------:R-:W-:Y:S01]  /*6060*/  F2FP.F16.F32.PACK_AB R7, R193, R190 ;  /* 0x000000bec107723e */ /* 0x000fe200000000ff */
[----:B-1----:R-:W-:-:S04]  /*6070*/  FFMA.FTZ R8, R176, UR5, -R4 ;  /* 0x00000005b0087c23 */ /* 0x002fc80008010804 */
[----:B------:R1:W-:Y:S01]  /*6080*/  MUFU.EX2 R176, R8 ;  /* 0x0000000800b07308 */ /* 0x0003e20000000800 */
[----:B------:R-:W-:Y:S01]  /*6090*/  IMAD.MOV.U32 R74, RZ, RZ, R52 ;  /* 0x000000ffff4a7224 */ /* 0x000fe200078e0034 */
[----:B------:R-:W-:Y:S02]  /*60a0*/  LOP3.LUT R52, R7, R6, RZ, 0xc0, !PT ;  /* 0x0000000607347212 */ /* 0x000fe400078ec0ff */
[----:B------:R-:W-:Y:S02]  /*60b0*/  HSET2.LE.AND R6, R13, R213, PT ;  /* 0x000000d50d067233 */ /* 0x000fe40003803000 */
[----:B--2---:R-:W-:Y:S01]  /*60c0*/  F2FP.F16.F32.PACK_AB R7, R153, R150 ;  /* 0x000000969907723e */ /* 0x004fe200000000ff */
[----:B-1----:R-:W-:-:S04]  /*60d0*/  FFMA.FTZ R8, R139, UR5, -R4 ;  /* 0x000000058b087c23 */ /* 0x002fc80008010804 */
[----:B------:R1:W2:Y:S01]  /*60e0*/  MUFU.EX2 R178, R8 ;  /* 0x0000000800b27308 */ /* 0x0002a20000000800 */
[----:B------:R-:W-:Y:S01]  /*60f0*/  LOP3.LUT R53, R7, R6, RZ, 0xc0, !PT ;  /* 0x0000000607357212 */ /* 0x000fe200078ec0ff */
[----:B------:R-:W-:Y:S01]  /*6100*/  IMAD.MOV.U32 R73, RZ, RZ, R59 ;  /* 0x000000ffff497224 */ /* 0x000fe200078e003b */
[----:B------:R-:W-:Y:S01]  /*6110*/  HSET2.LE.AND R6, R35, R213, PT ;  /* 0x000000d523067233 */ /* 0x000fe20003803000 */
[----:B------:R-:W-:Y:S01]  /*6120*/  IMAD.MOV.U32 R59, RZ, RZ, R191 ;  /* 0x000000ffff3b7224 */ /* 0x000fe200078e00bf */
[----:B------:R-:W-:Y:S02]  /*6130*/  LOP3.LUT R9, R55, 0xff00ff, RZ, 0xc0, !PT ;  /* 0x00ff00ff37097812 */ /* 0x000fe400078ec0ff */
[----:B------:R-:W-:Y:S01]  /*6140*/  F2FP.F16.F32.PACK_AB R7, R204, R203 ;  /* 0x000000cbcc07723e */ /* 0x000fe200000000ff */
[----:B-1----:R-:W-:-:S04]  /*6150*/  FFMA.FTZ R8, R130, UR5, -R4 ;  /* 0x0000000582087c23 */ /* 0x002fc80008010804 */
[----:B------:R1:W-:Y:S01]  /*6160*/  MUFU.EX2 R177, R8 ;  /* 0x0000000800b17308 */ /* 0x0003e20000000800 */
[----:B------:R-:W-:Y:S02]  /*6170*/  LOP3.LUT R54, R7, R6, RZ, 0xc0, !PT ;  /* 0x0000000607367212 */ /* 0x000fe400078ec0ff */
[----:B------:R-:W-:Y:S02]  /*6180*/  HSET2.LE.AND R6, R9, R213, PT ;  /* 0x000000d509067233 */ /* 0x000fe40003803000 */
[----:B--2---:R-:W-:Y:S01]  /*6190*/  F2FP.F16.F32.PACK_AB R7, R178, R176 ;  /* 0x000000b0b207723e */ /* 0x004fe200000000ff */
[----:B-1----:R-:W-:-:S04]  /*61a0*/  FFMA.FTZ R8, R180, UR5, -R4 ;  /* 0x00000005b4087c23 */ /* 0x002fc80008010804 */
[----:B------:R1:W2:Y:S01]  /*61b0*/  MUFU.EX2 R191, R8 ;  /* 0x0000000800bf7308 */ /* 0x0002a20000000800 */
[----:B------:R-:W-:Y:S01]  /*61c0*/  IMAD.MOV.U32 R94, RZ, RZ, R41 ;  /* 0x000000ffff5e7224 */ /* 0x000fe200078e0029 */
[----:B------:R-:W-:Y:S01]  /*61d0*/  LOP3.LUT R55, R7, R6, RZ, 0xc0, !PT ;  /* 0x0000000607377212 */ /* 0x000fe200078ec0ff */
[----:B------:R-:W-:Y:S01]  /*61e0*/  IMAD.MOV.U32 R41, RZ, RZ, R76 ;  /* 0x000000ffff297224 */ /* 0x000fe200078e004c */
[----:B------:R-:W-:Y:S01]  /*61f0*/  HSET2.LE.AND R6, R12, R213, PT ;  /* 0x000000d50c067233 */ /* 0x000fe20003803000 */
[----:B------:R-:W-:Y:S01]  /*6200*/  IMAD.MOV.U32 R76, RZ, RZ, R194 ;  /* 0x000000ffff4c7224 */ /* 0x000fe200078e00c2 */
[----:B------:R-:W-:Y:S01]  /*6210*/  F2FP.F16.F32.PACK_AB R7, R231, R205 ;  /* 0x000000cde707723e */ /* 0x000fe200000000ff */
[----:B------:R-:W-:Y:S02]  /*6220*/  IMAD.MOV.U32 R98, RZ, RZ, R74 ;  /* 0x000000ffff627224 */ /* 0x000fe400078e004a */
[----:B-1----:R-:W-:Y:S01]  /*6230*/  FFMA.FTZ R8, R179, UR5, -R4 ;  /* 0x00000005b3087c23 */ /* 0x002fe20008010804 */
[----:B------:R-:W-:-:S02]  /*6240*/  IMAD.MOV.U32 R179, RZ, RZ, R72 ;  /* 0x000000ffffb37224 */ /* 0x000fc400078e0048 */
[----:B------:R-:W-:Y:S02]  /*6250*/  IMAD.MOV.U32 R72, RZ, RZ, R73 ;  /* 0x000000ffff487224 */ /* 0x000fe400078e0049 */
[----:B------:R-:W-:Y:S02]  /*6260*/  IMAD.MOV.U32 R73, RZ, RZ, R195 ;  /* 0x000000ffff497224 */ /* 0x000fe400078e00c3 */
[----:B------:R1:W-:Y:S01]  /*6270*/  MUFU.EX2 R195, R8 ;  /* 0x0000000800c37308 */ /* 0x0003e20000000800 */
[----:B------:R-:W-:Y:S01]  /*6280*/  IMAD.MOV.U32 R74, RZ, RZ, R56 ;  /* 0x000000ffff4a7224 */ /* 0x000fe200078e0038 */
[----:B------:R-:W-:Y:S02]  /*6290*/  LOP3.LUT R56, R7, R6, RZ, 0xc0, !PT ;  /* 0x0000000607387212 */ /* 0x000fe400078ec0ff */
[----:B------:R-:W-:Y:S02]  /*62a0*/  HSET2.LE.AND R6, R11, R213, PT ;  /* 0x000000d50b067233 */ /* 0x000fe40003803000 */
[----:B--2---:R-:W-:Y:S01]  /*62b0*/  F2FP.F16.F32.PACK_AB R7, R191, R177 ;  /* 0x000000b1bf07723e */ /* 0x004fe200000000ff */
[----:B-1----:R-:W-:-:S04]  /*62c0*/  FFMA.FTZ R8, R131, UR5, -R4 ;  /* 0x0000000583087c23 */ /* 0x002fc80008010804 */
[----:B------:R1:W2:Y:S01]  /*62d0*/  MUFU.EX2 R194, R8 ;  /* 0x0000000800c27308 */ /* 0x0002a20000000800 */
[----:B------:R-:W-:Y:S01]  /*62e0*/  LOP3.LUT R9, R58, 0xff00ff, RZ, 0xc0, !PT ;  /* 0x00ff00ff3a097812 */ /* 0x000fe200078ec0ff */
[----:B-1----:R-:W-:Y:S01]  /*62f0*/  FFMA.FTZ R8, R198, UR5, -R29 ;  /* 0x00000005c6087c23 */ /* 0x002fe2000801081d */
[----:B------:R-:W-:-:S05]  /*6300*/  IMAD.MOV.U32 R198, RZ, RZ, R88 ;  /* 0x000000ffffc67224 */ /* 0x000fca00078e0058 */
[----:B------:R1:W-:Y:S01]  /*6310*/  MUFU.EX2 R148, R8 ;  /* 0x0000000800947308 */ /* 0x0003e20000000800 */
[----:B------:R-:W-:Y:S01]  /*6320*/  IMAD.MOV.U32 R88, RZ, RZ, R57 ;  /* 0x000000ffff587224 */ /* 0x000fe200078e0039 */
[----:B------:R-:W-:Y:S02]  /*6330*/  LOP3.LUT R57, R7, R6, RZ, 0xc0, !PT ;  /* 0x0000000607397212 */ /* 0x000fe400078ec0ff */
[----:B------:R-:W-:Y:S02]  /*6340*/  HSET2.LE.AND R6, R39, R213, PT ;  /* 0x000000d527067233 */ /* 0x000fe40003803000 */
[----:B------:R-:W-:Y:S01]  /*6350*/  F2FP.F16.F32.PACK_AB R7, R232, R230 ;  /* 0x000000e6e807723e */ /* 0x000fe200000000ff */
[----:B-1----:R-:W-:-:S04]  /*6360*/  FFMA.FTZ R8, R196, UR5, -R29 ;  /* 0x00000005c4087c23 */ /* 0x002fc8000801081d */
[----:B------:R1:W3:Y:S01]  /*6370*/  MUFU.EX2 R159, R8 ;  /* 0x00000008009f7308 */ /* 0x0002e20000000800 */
[----:B------:R-:W-:Y:S02]  /*6380*/  LOP3.LUT R58, R7, R6, RZ, 0xc0, !PT ;  /* 0x00000006073a7212 */ /* 0x000fe400078ec0ff */
[----:B------:R-:W-:Y:S02]  /*6390*/  HSET2.LE.AND R6, R9, R213, PT ;  /* 0x000000d509067233 */ /* 0x000fe40003803000 */
[----:B--2---:R-:W-:Y:S01]  /*63a0*/  F2FP.F16.F32.PACK_AB R7, R194, R195 ;  /* 0x000000c3c207723e */ /* 0x004fe200000000ff */
[----:B-1----:R-:W-:Y:S01]  /*63b0*/  FFMA.FTZ R8, R192, UR5, -R29 ;  /* 0x00000005c0087c23 */ /* 0x002fe2000801081d */
[----:B------:R-:W-:Y:S02]  /*63c0*/  IMAD.MOV.U32 R192, RZ, RZ, R91 ;  /* 0x000000ffffc07224 */ /* 0x000fe400078e005b */
[----:B------:R-:W-:Y:S02]  /*63d0*/  IMAD.MOV.U32 R91, RZ, RZ, R98 ;  /* 0x000000ffff5b7224 */ /* 0x000fe400078e0062 */
[----:B------:R-:W-:-:S02]  /*63e0*/  IMAD.MOV.U32 R98, RZ, RZ, R72 ;  /* 0x000000ffff627224 */ /* 0x000fc400078e0048 */
[----:B------:R-:W-:Y:S02]  /*63f0*/  IMAD.MOV.U32 R72, RZ, RZ, R41 ;  /* 0x000000ffff487224 */ /* 0x000fe400078e0029 */
[----:B------:R-:W-:Y:S01]  /*6400*/  IMAD.MOV.U32 R41, RZ, RZ, R74 ;  /* 0x000000ffff297224 */ /* 0x000fe200078e004a */
[----:B------:R1:W-:Y:S01]  /*6410*/  MUFU.EX2 R180, R8 ;  /* 0x0000000800b47308 */ /* 0x0003e20000000800 */
[----:B------:R-:W-:Y:S02]  /*6420*/  IMAD.MOV.U32 R74, RZ, RZ, R73 ;  /* 0x000000ffff4a7224 */ /* 0x000fe400078e0049 */
[----:B------:R-:W-:Y:S02]  /*6430*/  IMAD.MOV.U32 R73, RZ, RZ, R76 ;  /* 0x000000ffff497224 */ /* 0x000fe400078e004c */
[----:B------:R-:W-:Y:S01]  /*6440*/  IMAD.MOV.U32 R76, RZ, RZ, R59 ;  /* 0x000000ffff4c7224 */ /* 0x000fe200078e003b */
[----:B------:R-:W-:Y:S02]  /*6450*/  LOP3.LUT R59, R7, R6, RZ, 0xc0, !PT ;  /* 0x00000006073b7212 */ /* 0x000fe400078ec0ff */
[----:B------:R-:W-:-:S02]  /*6460*/  HSET2.LE.AND R6, R32, R213, PT ;  /* 0x000000d520067233 */ /* 0x000fc40003803000 */
[----:B------:R-:W-:Y:S02]  /*6470*/  LOP3.LUT R9, R70, 0xff00ff, RZ, 0xc0, !PT ;  /* 0x00ff00ff46097812 */ /* 0x000fe400078ec0ff */
[----:B------:R-:W-:Y:S01]  /*6480*/  F2FP.F16.F32.PACK_AB R7, R242, R239 ;  /* 0x000000eff207723e */ /* 0x000fe200000000ff */
[----:B-1----:R-:W-:-:S03]  /*6490*/  FFMA.FTZ R8, R184, UR5, -R29 ;  /* 0x00000005b8087c23 */ /* 0x002fc6000801081d */
[----:B------:R-:W-:Y:S01]  /*64a0*/  LOP3.LUT R26, R7, R6, RZ, 0xc0, !PT ;  /* 0x00000006071a7212 */ /* 0x000fe200078ec0ff */
[----:B------:R1:W2:Y:S01]  /*64b0*/  MUFU.EX2 R184, R8 ;  /* 0x0000000800b87308 */ /* 0x0002a20000000800 */
[--C-:B------:R-:W-:Y:S02]  /*64c0*/  HSET2.LE.AND R6, R9, R213.reuse, PT ;  /* 0x000000d509067233 */ /* 0x100fe40003803000 */
[----:B---3--:R-:W-:Y:S02]  /*64d0*/  F2FP.F16.F32.PACK_AB R7, R159, R148 ;  /* 0x000000949f07723e */ /* 0x008fe400000000ff */
[----:B------:R-:W-:Y:S02]  /*64e0*/  LEA R139, R3, UR4, 0x1 ;  /* 0x00000004038b7c11 */ /* 0x000fe4000f8e08ff */
[----:B------:R-:W-:Y:S02]  /*64f0*/  LOP3.LUT R27, R7, R6, RZ, 0xc0, !PT ;  /* 0x00000006071b7212 */ /* 0x000fe400078ec0ff */
[----:B------:R-:W-:Y:S01]  /*6500*/  HSET2.LE.AND R6, R37, R213, PT ;  /* 0x000000d525067233 */ /* 0x000fe20003803000 */
[----:B------:R-:W3:Y:S01]  /*6510*/  LDSM.16.MT88.4 R20, [R139+0x4000] ;  /* 0x004000008b14783b */ /* 0x000ee20000004200 */
[----:B------:R-:W-:-:S02]  /*6520*/  LOP3.LUT R9, R79, 0xff00ff, RZ, 0xc0, !PT ;  /* 0x00ff00ff4f097812 */ /* 0x000fc400078ec0ff */
[----:B------:R-:W-:Y:S01]  /*6530*/  F2FP.F16.F32.PACK_AB R7, R248, R246 ;  /* 0x000000f6f807723e */ /* 0x000fe200000000ff */
[----:B-1----:R-:W-:-:S03]  /*6540*/  FFMA.FTZ R8, R207, UR5, -R29 ;  /* 0x00000005cf087c23 */ /* 0x002fc6000801081d */
[----:B------:R-:W-:Y:S01]  /*6550*/  LOP3.LUT R42, R7, R6, RZ, 0xc0, !PT ;  /* 0x00000006072a7212 */ /* 0x000fe200078ec0ff */
[----:B------:R-:W1:Y:S01]  /*6560*/  MUFU.EX2 R140, R8 ;  /* 0x00000008008c7308 */ /* 0x000e620000000800 */
[----:B------:R-:W-:Y:S02]  /*6570*/  HSET2.LE.AND R6, R9, R213, PT ;  /* 0x000000d509067233 */ /* 0x000fe40003803000 */
[----:B--2---:R-:W-:-:S04]  /*6580*/  F2FP.F16.F32.PACK_AB R7, R184, R180 ;  /* 0x000000b4b807723e */ /* 0x004fc800000000ff */
[----:B------:R-:W-:Y:S02]  /*6590*/  LOP3.LUT R43, R7, R6, RZ, 0xc0, !PT ;  /* 0x00000006072b7212 */ /* 0x000fe400078ec0ff */
[----:B------:R-:W-:Y:S02]  /*65a0*/  HSET2.LE.AND R6, R17, R213, PT ;  /* 0x000000d511067233 */ /* 0x000fe40003803000 */
[----:B------:R-:W-:-:S04]  /*65b0*/  F2FP.F16.F32.PACK_AB R7, R238, R237 ;  /* 0x000000edee07723e */ /* 0x000fc800000000ff */
[----:B------:R-:W-:Y:S02]  /*65c0*/  LOP3.LUT R24, R7, R6, RZ, 0xc0, !PT ;  /* 0x0000000607187212 */ /* 0x000fe400078ec0ff */
[----:B------:R-:W-:Y:S02]  /*65d0*/  HSET2.LE.AND R6, R16, R213, PT ;  /* 0x000000d510067233 */ /* 0x000fe40003803000 */
[----:B-1----:R-:W-:-:S04]  /*65e0*/  F2FP.F16.F32.PACK_AB R7, R140, R206 ;  /* 0x000000ce8c07723e */ /* 0x002fc800000000ff */
[----:B------:R-:W-:Y:S02]  /*65f0*/  LOP3.LUT R25, R7, R6, RZ, 0xc0, !PT ;  /* 0x0000000607197212 */ /* 0x000fe400078ec0ff */
[----:B------:R-:W-:Y:S02]  /*6600*/  HSET2.LE.AND R6, R14, R213, PT ;  /* 0x000000d50e067233 */ /* 0x000fe40003803000 */
[----:B------:R-:W1:Y:S01]  /*6610*/  LDSM.16.MT88.4 R12, [R139+0x4400] ;  /* 0x004400008b0c783b */ /* 0x000e620000004200 */
[----:B------:R-:W-:Y:S01]  /*6620*/  FFMA.FTZ R8, R202, UR5, -R29 ;  /* 0x00000005ca087c23 */ /* 0x000fe2000801081d */
[----:B------:R-:W-:-:S03]  /*6630*/  F2FP.F16.F32.PACK_AB R7, R241, R244 ;  /* 0x000000f4f107723e */ /* 0x000fc600000000ff */
[----:B------:R2:W-:Y:S01]  /*6640*/  MUFU.EX2 R151, R8 ;  /* 0x0000000800977308 */ /* 0x0005e20000000800 */
[----:B------:R-:W-:Y:S02]  /*6650*/  LOP3.LUT R40, R7, R6, RZ, 0xc0, !PT ;  /* 0x0000000607287212 */ /* 0x000fe400078ec0ff */
[----:B------:R-:W-:Y:S01]  /*6660*/  HSET2.LE.AND R6, R10, R213, PT ;  /* 0x000000d50a067233 */ /* 0x000fe20003803000 */
[----:B--2---:R-:W-:-:S04]  /*6670*/  FFMA.FTZ R8, R201, UR5, -R29 ;  /* 0x00000005c9087c23 */ /* 0x004fc8000801081d */
[----:B------:R3:W2:Y:S01]  /*6680*/  MUFU.EX2 R161, R8 ;  /* 0x0000000800a17308 */ /* 0x0006a20000000800 */
[----:B------:R-:W-:Y:S01]  /*6690*/  IMAD.WIDE.U32 R18, R33, -0x2daee0ad, RZ ;  /* 0xd2511f5321127825 */ /* 0x000fe200078e00ff */
[----:B---3--:R-:W-:Y:S01]  /*66a0*/  HMMA.16816.F32 R8, R60, R20, RZ ;  /* 0x000000143c08723c */ /* 0x008fe200000018ff */
[----:B--2---:R-:W-:Y:S02]  /*66b0*/  F2FP.F16.F32.PACK_AB R7, R161, R151 ;  /* 0x00000097a107723e */ /* 0x004fe400000000ff */
[----:B------:R-:W-:Y:S02]  /*66c0*/  IMAD.MOV.U32 R164, RZ, RZ, R209 ;  /* 0x000000ffffa47224 */ /* 0x000fe400078e00d1 */
[----:B------:R-:W-:Y:S02]  /*66d0*/  IMAD.IADD R209, R0, 0x1, R139 ;  /* 0x0000000100d17824 */ /* 0x000fe400078e028b */
[----:B------:R-:W-:Y:S02]  /*66e0*/  IMAD.MOV.U32 R201, RZ, RZ, R92 ;  /* 0x000000ffffc97224 */ /* 0x000fe400078e005c */
[----:B------:R-:W-:-:S02]  /*66f0*/  IMAD.MOV.U32 R167, RZ, RZ, R72 ;  /* 0x000000ffffa77224 */ /* 0x000fc400078e0048 */
[----:B------:R-:W-:Y:S01]  /*6700*/  IMAD.MOV.U32 R166, RZ, RZ, R41 ;  /* 0x000000ffffa67224 */ /* 0x000fe200078e0029 */
[----:B------:R-:W-:Y:S01]  /*6710*/  LOP3.LUT R41, R7, R6, RZ, 0xc0, !PT ;  /* 0x0000000607297212 */ /* 0x000fe200078ec0ff */
[----:B------:R-:W-:Y:S02]  /*6720*/  IMAD.MOV.U32 R92, RZ, RZ, R74 ;  /* 0x000000ffff5c7224 */ /* 0x000fe400078e004a */
[----:B------:R-:W-:Y:S02]  /*6730*/  IMAD.MOV.U32 R245, RZ, RZ, R73 ;  /* 0x000000fffff57224 */ /* 0x000fe400078e0049 */
[----:B------:R-:W-:Y:S01]  /*6740*/  IMAD.MOV.U32 R3, RZ, RZ, R75 ;  /* 0x000000ffff037224 */ /* 0x000fe200078e004b */
[----:B------:R-:W-:Y:S01]  /*6750*/  LOP3.LUT R84, R77, R80, R19, 0x96, !PT ;  /* 0x000000504d547212 */ /* 0x000fe200078e9613 */
[----:B------:R-:W-:Y:S01]  /*6760*/  IMAD.MOV.U32 R207, RZ, RZ, R88 ;  /* 0x000000ffffcf7224 */ /* 0x000fe200078e0058 */
[C---:B------:R-:W-:Y:S01]  /*6770*/  PRMT R7, R18.reuse, 0x7773, RZ ;  /* 0x0000777312077816 */ /* 0x040fe200000000ff */
[----:B------:R-:W-:Y:S01]  /*6780*/  IMAD.MOV.U32 R202, RZ, RZ, R89 ;  /* 0x000000ffffca7224 */ /* 0x000fe200078e0059 */
[----:B-1----:R-:W-:Y:S01]  /*6790*/  HMMA.16816.F32 R72, R64, R12, R8 ;  /* 0x0000000c4048723c */ /* 0x002fe20000001808 */
[----:B------:R-:W-:Y:S01]  /*67a0*/  IMAD.MOV.U32 R88, RZ, RZ, R18 ;  /* 0x000000ffff587224 */ /* 0x000fe200078e0012 */
[----:B------:R-:W-:-:S02]  /*67b0*/  PRMT R89, R18, 0x7771, RZ ;  /* 0x0000777112597816 */ /* 0x000fc400000000ff */
[----:B------:R-:W-:Y:S02]  /*67c0*/  PRMT R6, R18, 0x7772, RZ ;  /* 0x0000777212067816 */ /* 0x000fe400000000ff */
[----:B------:R-:W1:Y:S02]  /*67d0*/  LDSM.16.MT88.4 R16, [R209+0x4000] ;  /* 0x00400000d110783b */ /* 0x000e640000004200 */
[----:B------:R-:W-:-:S15]  /*67e0*/  HMMA.16816.F32 R8, R48, R20, RZ ;  /* 0x000000143008723c */ /* 0x000fde00000018ff */
[----:B------:R-:W-:-:S05]  /*67f0*/  NOP ;  /* 0x0000000000007918 */ /* 0x000fca0000000000 */
[----:B------:R-:W-:Y:S01]  /*6800*/  HMMA.16816.F32 R68, R44, R12, R8 ;  /* 0x0000000c2c44723c */ /* 0x000fe20000001808 */
[----:B------:R-:W2:Y:S01]  /*6810*/  LDSM.16.MT88.4 R8, [R209+0x4400] ;  /* 0x00440000d108783b */ /* 0x000ea20000004200 */
[----:B------:R-:W-:-:S06]  /*6820*/  IMAD.WIDE.U32 R100, R78, -0x2daee0ad, RZ ;  /* 0xd2511f534e647825 */ /* 0x000fcc00078e00ff */
[----:B-1----:R-:W-:Y:S01]  /*6830*/  HMMA.16816.F32 R32, R60, R16, RZ ;  /* 0x000000103c20723c */ /* 0x002fe200000018ff */
[----:B------:R-:W-:Y:S01]  /*6840*/  LOP3.LUT R30, R77, R82, R101, 0x96, !PT ;  /* 0x000000524d1e7212 */ /* 0x000fe200078e9665 */
[----:B------:R-:W-:-:S15]  /*6850*/  IMAD.MOV.U32 R110, RZ, RZ, R76 ;  /* 0x000000ffff6e7224 */ /* 0x000fde00078e004c */
[----:B------:R-:W-:-:S03]  /*6860*/  NOP ;  /* 0x0000000000007918 */ /* 0x000fc60000000000 */
[----:B--2---:R-:W-:Y:S08]  /*6870*/  HMMA.16816.F32 R80, R64, R8, R32 ;  /* 0x000000084050723c */ /* 0x004ff00000001820 */
[C---:B------:R-:W-:Y:S08]  /*6880*/  HMMA.16816.F32 R32, R48.reuse, R16, RZ ;  /* 0x000000103020723c */ /* 0x040ff000000018ff */
[-C--:B------:R-:W-:Y:S08]  /*6890*/  HMMA.16816.F32 R36, R48, R22.reuse, RZ ;  /* 0x000000163024723c */ /* 0x080ff000000018ff */
[----:B------:R-:W-:Y:S08]  /*68a0*/  HMMA.16816.F32 R20, R60, R22, RZ ;  /* 0x000000163c14723c */ /* 0x000ff000000018ff */
[----:B------:R-:W-:Y:S08]  /*68b0*/  HMMA.16816.F32 R76, R44, R8, R32 ;  /* 0x000000082c4c723c */ /* 0x000ff00000001820 */
[-C--:B------:R-:W-:Y:S08]  /*68c0*/  HMMA.16816.F32 R32, R48, R18.reuse, RZ ;  /* 0x000000123020723c */ /* 0x080ff000000018ff */
[----:B------:R-:W-:Y:S08]  /*68d0*/  HMMA.16816.F32 R16, R60, R18, RZ ;  /* 0x000000123c10723c */ /* 0x000ff000000018ff */
[-C--:B------:R-:W-:Y:S08]  /*68e0*/  HMMA.16816.F32 R36, R44, R14.reuse, R36 ;  /* 0x0000000e2c24723c */ /* 0x080ff00000001824 */
[----:B------:R-:W-:Y:S08]  /*68f0*/  HMMA.16816.F32 R12, R64, R14, R20 ;  /* 0x0000000e400c723c */ /* 0x000ff00000001814 */
[-C--:B------:R-:W-:Y:S08]  /*6900*/  HMMA.16816.F32 R32, R44, R10.reuse, R32 ;  /* 0x0000000a2c20723c */ /* 0x080ff00000001820 */
[----:B------:R-:W-:Y:S01]  /*6910*/  HMMA.16816.F32 R20, R64, R10, R16 ;  /* 0x0000000a4014723c */ /* 0x000fe20000001810 */
[----:B------:R-:W1:Y:S07]  /*6920*/  LDSM.16.MT88.4 R8, [R139+0x4800] ;  /* 0x004800008b08783b */ /* 0x000e6e0000004200 */
[-C--:B-1----:R-:W-:Y:S08]  /*6930*/  HMMA.16816.F32 R64, R24, R8.reuse, R72 ;  /* 0x000000081840723c */ /* 0x082ff00000001848 */
[C---:B------:R-:W-:Y:S08]  /*6940*/  HMMA.16816.F32 R60, R52.reuse, R8, R68 ;  /* 0x00000008343c723c */ /* 0x040ff00000001844 */
[-C--:B------:R-:W-:Y:S08]  /*6950*/  HMMA.16816.F32 R48, R52, R10.reuse, R36 ;  /* 0x0000000a3430723c */ /* 0x080ff00000001824 */
[----:B------:R-:W-:Y:S01]  /*6960*/  HMMA.16816.F32 R16, R24, R10, R12 ;  /* 0x0000000a1810723c */ /* 0x000fe2000000180c */
[----:B------:R-:W1:Y:S01]  /*6970*/  LDSM.16.MT88.4 R8, [R209+0x4800] ;  /* 0x00480000d108783b */ /* 0x000e620000004200 */
[----:B------:R-:W-:-:S06]  /*6980*/  IMAD.MOV.U32 R125, RZ, RZ, R245 ;  /* 0x000000ffff7d7224 */ /* 0x000fcc00078e00f5 */
[-C--:B-1----:R-:W-:Y:S08]  /*6990*/  HMMA.16816.F32 R44, R24, R8.reuse, R80 ;  /* 0x00000008182c723c */ /* 0x082ff00000001850 */
[C---:B------:R-:W-:Y:S08]  /*69a0*/  HMMA.16816.F32 R36, R52.reuse, R8, R76 ;  /* 0x000000083424723c */ /* 0x040ff0000000184c */
[-C--:B------:R-:W-:Y:S08]  /*69b0*/  HMMA.16816.F32 R32, R52, R10.reuse, R32 ;  /* 0x0000000a3420723c */ /* 0x080ff00000001820 */
[----:B------:R-:W-:Y:S01]  /*69c0*/  HMMA.16816.F32 R12, R24, R10, R20 ;  /* 0x0000000a180c723c */ /* 0x000fe20000001814 */
[----:B------:R-:W1:Y:S01]  /*69d0*/  LDSM.16.MT88.4 R8, [R139+0x4c00] ;  /* 0x004c00008b08783b */ /* 0x000e620000004200 */
[----:B------:R-:W-:-:S02]  /*69e0*/  IMAD.MOV.U32 R74, RZ, RZ, R92 ;  /* 0x000000ffff4a7224 */ /* 0x000fc400078e005c */
[----:B------:R-:W-:Y:S02]  /*69f0*/  IMAD.MOV.U32 R245, RZ, RZ, R123 ;  /* 0x000000fffff57224 */ /* 0x000fe400078e007b */
[----:B------:R-:W-:Y:S02]  /*6a00*/  IMAD.MOV.U32 R247, RZ, RZ, R122 ;  /* 0x000000fffff77224 */ /* 0x000fe400078e007a */
[----:B------:R-:W-:Y:S02]  /*6a10*/  IMAD.MOV.U32 R92, RZ, RZ, R121 ;  /* 0x000000ffff5c7224 */ /* 0x000fe400078e0079 */
[----:B------:R-:W-:Y:S02]  /*6a20*/  IMAD.MOV.U32 R108, RZ, RZ, R120 ;  /* 0x000000ffff6c7224 */ /* 0x000fe400078e0078 */
[----:B------:R-:W-:Y:S01]  /*6a30*/  IMAD.MOV.U32 R72, RZ, RZ, R228 ;  /* 0x000000ffff487224 */ /* 0x000fe200078e00e4 */
[-C--:B-1----:R-:W-:Y:S08]  /*6a40*/  HMMA.16816.F32 R128, R40, R8.reuse, R64 ;  /* 0x000000082880723c */ /* 0x082ff00000001840 */
[C---:B------:R-:W-:Y:S08]  /*6a50*/  HMMA.16816.F32 R60, R56.reuse, R8, R60 ;  /* 0x00000008383c723c */ /* 0x040ff0000000183c */
[-C--:B------:R-:W-:Y:S08]  /*6a60*/  HMMA.16816.F32 R48, R56, R10.reuse, R48 ;  /* 0x0000000a3830723c */ /* 0x080ff00000001830 */
[----:B------:R-:W-:Y:S01]  /*6a70*/  HMMA.16816.F32 R120, R40, R10, R16 ;  /* 0x0000000a2878723c */ /* 0x000fe20000001810 */
[----:B------:R-:W1:Y:S01]  /*6a80*/  LDSM.16.MT88.4 R8, [R209+0x4c00] ;  /* 0x004c0000d108783b */ /* 0x000e620000004200 */
[----:B------:R-:W-:Y:S01]  /*6a90*/  IMAD.MOV.U32 R73, RZ, RZ, R119 ;  /* 0x000000ffff497224 */ /* 0x000fe200078e0077 */
[----:B------:R-:W-:Y:S01]  /*6aa0*/  PRMT R80, R6, 0x5410, R7 ;  /* 0x0000541006507816 */ /* 0x000fe20000000007 */
[----:B------:R-:W-:Y:S01]  /*6ab0*/  IMAD.MOV.U32 R75, RZ, RZ, R110 ;  /* 0x000000ffff4b7224 */ /* 0x000fe200078e006e */
[----:B------:R-:W-:Y:S01]  /*6ac0*/  LOP3.LUT R6, R72, 0xff, RZ, 0xc0, !PT ;  /* 0x000000ff48067812 */ /* 0x000fe200078ec0ff */
[----:B------:R-:W-:-:S02]  /*6ad0*/  IMAD.MOV.U32 R72, RZ, RZ, R73 ;  /* 0x000000ffff487224 */ /* 0x000fc400078e0049 */
[----:B------:R-:W-:Y:S02]  /*6ae0*/  IMAD.MOV.U32 R73, RZ, RZ, R74 ;  /* 0x000000ffff497224 */ /* 0x000fe400078e004a */
[----:B------:R-:W-:Y:S02]  /*6af0*/  IMAD.MOV.U32 R74, RZ, RZ, R75 ;  /* 0x000000ffff4a7224 */ /* 0x000fe400078e004b */
[----:B------:R-:W-:Y:S01]  /*6b00*/  IMAD.MOV.U32 R75, RZ, RZ, R3 ;  /* 0x000000ffff4b7224 */ /* 0x000fe200078e0003 */
[----:B------:R-:W-:Y:S02]  /*6b10*/  LOP3.LUT R3, R252, 0xff, RZ, 0xc0, !PT ;  /* 0x000000fffc037812 */ /* 0x000fe400078ec0ff */
[----:B------:R-:W2:Y:S01]  /*6b20*/  LDL.LU R252, [R1+0x100] ;  /* 0x0001000001fc7983 */ /* 0x000ea20000300800 */
[----:B------:R-:W-:Y:S01]  /*6b30*/  LOP3.LUT R0, R240, 0xff, RZ, 0xc0, !PT ;  /* 0x000000fff0007812 */ /* 0x000fe200078ec0ff */
[----:B------:R-:W-:Y:S02]  /*6b40*/  IMAD.MOV.U32 R110, RZ, RZ, R118 ;  /* 0x000000ffff6e7224 */ /* 0x000fe400078e0076 */
[----:B------:R-:W-:-:S02]  /*6b50*/  IMAD.MOV.U32 R102, RZ, RZ, R117 ;  /* 0x000000ffff667224 */ /* 0x000fc400078e0075 */
[----:B------:R-:W-:Y:S01]  /*6b60*/  IMAD.MOV.U32 R124, RZ, RZ, R116 ;  /* 0x000000ffff7c7224 */ /* 0x000fe200078e0074 */
[C---:B-1----:R-:W-:Y:S08]  /*6b70*/  HMMA.16816.F32 R144, R40.reuse, R8, R44 ;  /* 0x000000082890723c */ /* 0x042ff0000000182c */
[----:B------:R-:W-:Y:S01]  /*6b80*/  HMMA.16816.F32 R116, R40, R10, R12 ;  /* 0x0000000a2874723c */ /* 0x000fe2000000180c */
[----:B------:R-:W-:-:S02]  /*6b90*/  PRMT R42, R0, 0x5410, R212 ;  /* 0x00005410002a7816 */ /* 0x000fc400000000d4 */
[----:B------:R-:W3:Y:S01]  /*6ba0*/  LDL.LU R212, [R1+0xfc] ;  /* 0x0000fc0001d47983 */ /* 0x000ee20000300800 */
[----:B------:R-:W-:Y:S02]  /*6bb0*/  IMAD.MOV.U32 R71, RZ, RZ, R72 ;  /* 0x000000ffff477224 */ /* 0x000fe400078e0048 */
[----:B------:R-:W-:Y:S02]  /*6bc0*/  IMAD.MOV.U32 R72, RZ, RZ, R73 ;  /* 0x000000ffff487224 */ /* 0x000fe400078e0049 */
[----:B------:R-:W-:Y:S02]  /*6bd0*/  IMAD.MOV.U32 R73, RZ, RZ, R74 ;  /* 0x000000ffff497224 */ /* 0x000fe400078e004a */
[----:B------:R-:W-:Y:S02]  /*6be0*/  IMAD.MOV.U32 R74, RZ, RZ, R75 ;  /* 0x000000ffff4a7224 */ /* 0x000fe400078e004b */
[----:B------:R-:W-:Y:S02]  /*6bf0*/  IMAD.MOV.U32 R75, RZ, RZ, R201 ;  /* 0x000000ffff4b7224 */ /* 0x000fe400078e00c9 */
[----:B------:R-:W-:-:S02]  /*6c00*/  IMAD.MOV.U32 R201, RZ, RZ, R202 ;  /* 0x000000ffffc97224 */ /* 0x000fc400078e00ca */
[----:B------:R-:W-:Y:S01]  /*6c10*/  IMAD.MOV.U32 R202, RZ, RZ, R207 ;  /* 0x000000ffffca7224 */ /* 0x000fe200078e00cf */
[----:B------:R-:W-:Y:S01]  /*6c20*/  HMMA.16816.F32 R44, R56, R8, R36 ;  /* 0x00000008382c723c */ /* 0x000fe20000001824 */
[----:B------:R-:W-:Y:S01]  /*6c30*/  IMAD.MOV.U32 R207, RZ, RZ, R192 ;  /* 0x000000ffffcf7224 */ /* 0x000fe200078e00c0 */
[----:B------:R-:W-:Y:S01]  /*6c40*/  LOP3.LUT R0, R226, 0xff, RZ, 0xc0, !PT ;  /* 0x000000ffe2007812 */ /* 0x000fe200078ec0ff */
[----:B------:R-:W-:Y:S01]  /*6c50*/  IMAD.MOV.U32 R192, RZ, RZ, R198 ;  /* 0x000000ffffc07224 */ /* 0x000fe200078e00c6 */
[----:B------:R-:W-:Y:S01]  /*6c60*/  PRMT R240, R6, 0x5410, R227 ;  /* 0x0000541006f07816 */ /* 0x000fe200000000e3 */
[----:B------:R-:W-:-:S03]  /*6c70*/  IMAD.MOV.U32 R198, RZ, RZ, R132 ;  /* 0x000000ffffc67224 */ /* 0x000fc600078e0084 */
[----:B------:R-:W-:Y:S01]  /*6c80*/  HMMA.16816.F32 R56, R56, R10, R32 ;  /* 0x0000000a3838723c */ /* 0x000fe20000001820 */
[----:B------:R-:W-:Y:S01]  /*6c90*/  PRMT R11, R3, 0x5410, R208 ;  /* 0x00005410030b7816 */ /* 0x000fe200000000d0 */
[----:B------:R-:W-:Y:S01]  /*6ca0*/  IMAD.MOV.U32 R82, RZ, RZ, R198 ;  /* 0x000000ffff527224 */ /* 0x000fe200078e00c6 */
[----:B------:R-:W-:Y:S02]  /*6cb0*/  LOP3.LUT R3, R115, 0xff, RZ, 0xc0, !PT ;  /* 0x000000ff73037812 */ /* 0x000fe400078ec0ff */
[----:B------:R-:W-:Y:S01]  /*6cc0*/  SHF.R.U32.HI R7, RZ, 0x18, R86 ;  /* 0x00000018ff077819 */ /* 0x000fe20000011656 */
[----:B------:R-:W-:Y:S01]  /*6cd0*/  IMAD.MOV.U32 R68, RZ, RZ, R74 ;  /* 0x000000ffff447224 */ /* 0x000fe200078e004a */
[----:B------:R-:W-:Y:S01]  /*6ce0*/  LOP3.LUT R6, R137, 0xff, RZ, 0xc0, !PT ;  /* 0x000000ff89067812 */ /* 0x000fe200078ec0ff */
[----:B------:R-:W-:Y:S01]  /*6cf0*/  IMAD.MOV.U32 R132, RZ, RZ, R138 ;  /* 0x000000ffff847224 */ /* 0x000fe200078e008a */
[----:B------:R-:W-:Y:S01]  /*6d00*/  PRMT R198, R0, 0x5410, R233 ;  /* 0x0000541000c67816 */ /* 0x000fe200000000e9 */
[----:B------:R-:W-:Y:S01]  /*6d10*/  IMAD.MOV.U32 R70, RZ, RZ, R72 ;  /* 0x000000ffff467224 */ /* 0x000fe200078e0048 */
[----:B------:R-:W-:Y:S01]  /*6d20*/  PRMT R226, R3, 0x5410, R215 ;  /* 0x0000541003e27816 */ /* 0x000fe200000000d7 */
[----:B------:R-:W-:Y:S01]  /*6d30*/  IMAD.MOV.U32 R83, RZ, RZ, R75 ;  /* 0x000000ffff537224 */ /* 0x000fe200078e004b */
[----:B------:R-:W-:-:S02]  /*6d40*/  LOP3.LUT R0, R86, 0xffff, RZ, 0xc0, !PT ;  /* 0x0000ffff56007812 */ /* 0x000fc400078ec0ff */
[----:B------:R-:W-:Y:S01]  /*6d50*/  PRMT R196, R113, 0x5410, R214 ;  /* 0x0000541071c47816 */ /* 0x000fe200000000d6 */
[----:B------:R-:W-:Y:S01]  /*6d60*/  IMAD.MOV.U32 R69, RZ, RZ, R73 ;  /* 0x000000ffff457224 */ /* 0x000fe200078e0049 */
[----:B------:R-:W-:Y:S01]  /*6d70*/  PRMT R3, R86, 0x7632, R3 ;  /* 0x0000763256037816 */ /* 0x000fe20000000003 */
[----:B------:R-:W-:Y:S01]  /*6d80*/  IMAD.MOV.U32 R79, RZ, RZ, R251 ;  /* 0x000000ffff4f7224 */ /* 0x000fe200078e00fb */
[----:B------:R-:W-:Y:S01]  /*6d90*/  PRMT R43, R6, 0x5410, R71 ;  /* 0x00005410062b7816 */ /* 0x000fe20000000047 */
[----:B------:R-:W4:Y:S01]  /*6da0*/  LDL.LU R227, [R1+0xf8] ;  /* 0x0000f80001e37983 */ /* 0x000f220000300800 */
[----:B------:R-:W-:Y:S02]  /*6db0*/  SHF.R.U32.HI R6, RZ, 0x8, R0 ;  /* 0x00000008ff067819 */ /* 0x000fe40000011600 */
[----:B------:R-:W-:Y:S01]  /*6dc0*/  LOP3.LUT R0, R3, 0xff, RZ, 0xc0, !PT ;  /* 0x000000ff03007812 */ /* 0x000fe200078ec0ff */
[----:B------:R-:W-:Y:S01]  /*6dd0*/  IMAD.MOV.U32 R138, RZ, RZ, R243 ;  /* 0x000000ffff8a7224 */ /* 0x000fe200078e00f3 */
[----:B------:R-:W-:-:S02]  /*6de0*/  LOP3.LUT R8, R86, 0xff, RZ, 0xc0, !PT ;  /* 0x000000ff56087812 */ /* 0x000fc400078ec0ff */
[----:B------:R-:W-:Y:S01]  /*6df0*/  LOP3.LUT R9, R88, 0xff, RZ, 0xc0, !PT ;  /* 0x000000ff58097812 */ /* 0x000fe200078ec0ff */
[----:B------:R-:W-:Y:S01]  /*6e00*/  IMAD.MOV.U32 R75, RZ, RZ, R201 ;  /* 0x000000ffff4b7224 */ /* 0x000fe200078e00c9 */
[----:B------:R-:W-:Y:S01]  /*6e10*/  PRMT R40, R0, 0x5410, R7 ;  /* 0x0000541000287816 */ /* 0x000fe20000000007 */
[----:B------:R-:W-:Y:S01]  /*6e20*/  IMAD.MOV.U32 R71, RZ, RZ, R247 ;  /* 0x000000ffff477224 */ /* 0x000fe200078e00f7 */
[C---:B------:R-:W-:Y:S01]  /*6e30*/  LOP3.LUT R0, R104.reuse, 0xffff, RZ, 0xc0, !PT ;  /* 0x0000ffff68007812 */ /* 0x040fe200078ec0ff */
[----:B------:R-:W-:Y:S01]  /*6e40*/  LDSM.16.MT88.4 R36, [R209+0x5000] ;  /* 0x00500000d124783b */ /* 0x000fe20000004200 */
[----:B------:R-:W-:Y:S02]  /*6e50*/  LOP3.LUT R3, R104, 0xff, RZ, 0xc0, !PT ;  /* 0x000000ff68037812 */ /* 0x000fe400078ec0ff */
[----:B------:R-:W-:Y:S01]  /*6e60*/  SHF.R.U32.HI R0, RZ, 0x8, R0 ;  /* 0x00000008ff007819 */ /* 0x000fe20000011600 */
[----:B------:R-:W-:Y:S01]  /*6e70*/  IMAD.MOV.U32 R74, RZ, RZ, R138 ;  /* 0x000000ffff4a7224 */ /* 0x000fe200078e008a */
[----:B------:R-:W-:-:S02]  /*6e80*/  PRMT R41, R8, 0x5410, R6 ;  /* 0x0000541008297816 */ /* 0x000fc40000000006 */
[----:B------:R-:W-:Y:S01]  /*6e90*/  SHF.R.U32.HI R10, RZ, 0x18, R104 ;  /* 0x00000018ff0a7819 */ /* 0x000fe20000011668 */
[----:B------:R-:W-:Y:S01]  /*6ea0*/  IMAD.MOV.U32 R73, RZ, RZ, R132 ;  /* 0x000000ffff497224 */ /* 0x000fe200078e0084 */
[----:B------:R-:W-:Y:S01]  /*6eb0*/  PRMT R138, R3, 0x5410, R0 ;  /* 0x00005410038a7816 */ /* 0x000fe20000000000 */
[----:B------:R-:W4:Y:S01]  /*6ec0*/  LDL.LU R208, [R1+0xf4] ;  /* 0x0000f40001d07983 */ /* 0x000f220000300800 */
[----:B------:R-:W-:Y:S02]  /*6ed0*/  PRMT R6, R104, 0x7632, R6 ;  /* 0x0000763268067816 */ /* 0x000fe40000000006 */
[C---:B------:R-:W-:Y:S01]  /*6ee0*/  LOP3.LUT R0, R31.reuse, 0xffff, RZ, 0xc0, !PT ;  /* 0x0000ffff1f007812 */ /* 0x040fe200078ec0ff */
[----:B------:R-:W1:Y:S01]  /*6ef0*/  LDSM.16.MT88.4 R32, [R139+0x5000] ;  /* 0x005000008b20783b */ /* 0x000e620000004200 */
[----:B------:R-:W-:Y:S02]  /*6f00*/  PRMT R3, R31, 0x7632, R3 ;  /* 0x000076321f037816 */ /* 0x000fe40000000003 */
[----:B------:R-:W-:-:S02]  /*6f10*/  PRMT R72, R9, 0x5410, R89 ;  /* 0x0000541009487816 */ /* 0x000fc40000000059 */
[----:B------:R-:W-:Y:S01]  /*6f20*/  SHF.R.U32.HI R7, RZ, 0x18, R31 ;  /* 0x00000018ff077819 */ /* 0x000fe2000001161f */
[----:B------:R-:W-:Y:S01]  /*6f30*/  IMAD.MOV.U32 R201, RZ, RZ, R202 ;  /* 0x000000ffffc97224 */ /* 0x000fe200078e00ca */
[----:B------:R-:W-:Y:S01]  /*6f40*/  LOP3.LUT R9, R6, 0xff, RZ, 0xc0, !PT ;  /* 0x000000ff06097812 */ /* 0x000fe200078ec0ff */
[----:B------:R-:W-:Y:S01]  /*6f50*/  IMAD.MOV.U32 R247, RZ, RZ, R245 ;  /* 0x000000fffff77224 */ /* 0x000fe200078e00f5 */
[----:B------:R-:W-:Y:S01]  /*6f60*/  SHF.R.U32.HI R6, RZ, 0x8, R0 ;  /* 0x00000008ff067819 */ /* 0x000fe20000011600 */
[----:B------:R-:W-:Y:S01]  /*6f70*/  IMAD.MOV.U32 R243, RZ, RZ, R249 ;  /* 0x000000fffff37224 */ /* 0x000fe200078e00f9 */
[----:B------:R-:W-:Y:S01]  /*6f80*/  LOP3.LUT R0, R3, 0xff, RZ, 0xc0, !PT ;  /* 0x000000ff03007812 */ /* 0x000fe200078ec0ff */
[----:B------:R-:W-:Y:S01]  /*6f90*/  IMAD.MOV.U32 R202, RZ, RZ, R207 ;  /* 0x000000ffffca7224 */ /* 0x000fe200078e00cf */
[----:B------:R-:W-:Y:S01]  /*6fa0*/  LOP3.LUT R8, R31, 0xff, RZ, 0xc0, !PT ;  /* 0x000000ff1f087812 */ /* 0x000fe200078ec0ff */
[----:B------:R1:W5:Y:S01]  /*6fb0*/  LDL.LU R137, [R1+0xf0] ;  /* 0x0000f00001897983 */ /* 0x0003620000300800 */
[----:B------:R-:W-:-:S02]  /*6fc0*/  PRMT R207, R0, 0x5410, R7 ;  /* 0x0000541000cf7816 */ /* 0x000fc40000000007 */
[C---:B------:R-:W-:Y:S02]  /*6fd0*/  LOP3.LUT R0, R84.reuse, 0xffff, RZ, 0xc0, !PT ;  /* 0x0000ffff54007812 */ /* 0x040fe400078ec0ff */
[----:B------:R-:W-:Y:S01]  /*6fe0*/  PRMT R132, R9, 0x5410, R10 ;  /* 0x0000541009847816 */ /* 0x000fe2000000000a */
[----:B------:R-:W-:Y:S01]  /*6ff0*/  IMAD.MOV.U32 R81, RZ, RZ, R243 ;  /* 0x000000ffff517224 */ /* 0x000fe200078e00f3 */
[----:B------:R-:W-:Y:S01]  /*7000*/  SHF.R.U32.HI R0, RZ, 0x8, R0 ;  /* 0x00000008ff007819 */ /* 0x000fe20000011600 */
[----:B------:R-:W4:Y:S01]  /*7010*/  LDL.LU R249, [R1+0xec] ;  /* 0x0000ec0001f97983 */ /* 0x000f220000300800 */
[----:B------:R-:W-:Y:S02]  /*7020*/  LOP3.LUT R3, R84, 0xff, RZ, 0xc0, !PT ;  /* 0x000000ff54037812 */ /* 0x000fe400078ec0ff */
[----:B------:R-:W-:Y:S01]  /*7030*/  PRMT R214, R8, 0x5410, R6 ;  /* 0x0000541008d67816 */ /* 0x000fe20000000006 */
[----:B------:R-:W4:Y:S01]  /*7040*/  LDL.LU R251, [R1+0xe8] ;  /* 0x0000e80001fb7983 */ /* 0x000f220000300800 */
[----:B------:R-:W-:-:S02]  /*7050*/  PRMT R245, R3, 0x5410, R0 ;  /* 0x0000541003f57816 */ /* 0x000fc40000000000 */
[----:B------:R-:W-:Y:S02]  /*7060*/  PRMT R6, R84, 0x7632, R6 ;  /* 0x0000763254067816 */ /* 0x000fe40000000006 */
[C---:B------:R-:W-:Y:S02]  /*7070*/  LOP3.LUT R0, R85.reuse, 0xffff, RZ, 0xc0, !PT ;  /* 0x0000ffff55007812 */ /* 0x040fe400078ec0ff */
[----:B------:R-:W-:Y:S02]  /*7080*/  PRMT R3, R85, 0x7632, R3 ;  /* 0x0000763255037816 */ /* 0x000fe40000000003 */
[----:B------:R-:W-:Y:S02]  /*7090*/  LOP3.LUT R9, R6, 0xff, RZ, 0xc0, !PT ;  /* 0x000000ff06097812 */ /* 0x000fe400078ec0ff */
[----:B------:R-:W-:Y:S02]  /*70a0*/  SHF.R.U32.HI R6, RZ, 0x8, R0 ;  /* 0x00000008ff067819 */ /* 0x000fe40000011600 */
[----:B------:R-:W-:-:S02]  /*70b0*/  SHF.R.U32.HI R7, RZ, 0x18, R85 ;  /* 0x00000018ff077819 */ /* 0x000fc40000011655 */
[----:B------:R-:W-:-:S04]  /*70c0*/  LOP3.LUT R0, R3, 0xff, RZ, 0xc0, !PT ;  /* 0x000000ff03007812 */ /* 0x000fc800078ec0ff */
[----:B------:R-:W-:Y:S02]  /*70d0*/  PRMT R27, R0, 0x5410, R7 ;  /* 0x00005410001b7816 */ /* 0x000fe40000000007 */
[----:B------:R-:W-:-:S04]  /*70e0*/  LOP3.LUT R0, R106, 0xffff, RZ, 0xc0, !PT ;  /* 0x0000ffff6a007812 */ /* 0x000fc800078ec0ff */
[----:B------:R-:W-:Y:S01]  /*70f0*/  SHF.R.U32.HI R3, RZ, 0x8, R0 ;  /* 0x00000008ff037819 */ /* 0x000fe20000011600 */
[----:B------:R-:W-:Y:S01]  /*7100*/  FFMA.FTZ R0, R79, UR5, -R5 ;  /* 0x000000054f007c23 */ /* 0x000fe20008010805 */
[----:B------:R-:W-:Y:S02]  /*7110*/  IMAD.MOV.U32 R79, RZ, RZ, R81 ;  /* 0x000000ffff4f7224 */ /* 0x000fe400078e0051 */
[----:B------:R-:W-:Y:S02]  /*7120*/  IMAD.MOV.U32 R81, RZ, RZ, R82 ;  /* 0x000000ffff517224 */ /* 0x000fe400078e0052 */
[----:B------:R-:W-:Y:S02]  /*7130*/  IMAD.MOV.U32 R82, RZ, RZ, R83 ;  /* 0x000000ffff527224 */ /* 0x000fe400078e0053 */
[----:B------:R-:W-:Y:S02]  /*7140*/  IMAD.MOV.U32 R83, RZ, RZ, R68 ;  /* 0x000000ffff537224 */ /* 0x000fe400078e0044 */
[----:B------:R-:W-:-:S02]  /*7150*/  IMAD.MOV.U32 R68, RZ, RZ, R69 ;  /* 0x000000ffff447224 */ /* 0x000fc400078e0045 */
[----:B------:R-:W-:Y:S02]  /*7160*/  IMAD.MOV.U32 R69, RZ, RZ, R70 ;  /* 0x000000ffff457224 */ /* 0x000fe400078e0046 */
[----:B------:R-:W-:Y:S02]  /*7170*/  IMAD.MOV.U32 R70, RZ, RZ, R102 ;  /* 0x000000ffff467224 */ /* 0x000fe400078e0066 */
[----:B------:R-:W-:Y:S02]  /*7180*/  IMAD.MOV.U32 R102, RZ, RZ, R92 ;  /* 0x000000ffff667224 */ /* 0x000fe400078e005c */
[----:B------:R1:W-:Y:S01]  /*7190*/  MUFU.EX2 R92, R0 ;  /* 0x00000000005c7308 */ /* 0x0003e20000000800 */
[----:B------:R-:W-:Y:S01]  /*71a0*/  SHF.R.U32.HI R10, RZ, 0x18, R84 ;  /* 0x00000018ff0a7819 */ /* 0x000fe20000011654 */
[----:B------:R-:W-:Y:S01]  /*71b0*/  IMAD.MOV.U32 R78, RZ, RZ, R81 ;  /* 0x000000ffff4e7224 */ /* 0x000fe200078e0051 */
[----:B------:R-:W-:Y:S01]  /*71c0*/  LOP3.LUT R8, R85, 0xff, RZ, 0xc0, !PT ;  /* 0x000000ff55087812 */ /* 0x000fe200078ec0ff */
[----:B------:R-:W-:Y:S01]  /*71d0*/  IMAD.MOV.U32 R81, RZ, RZ, R83 ;  /* 0x000000ffff517224 */ /* 0x000fe200078e0053 */
[----:B------:R-:W-:Y:S01]  /*71e0*/  PRMT R243, R9, 0x5410, R10 ;  /* 0x0000541009f37816 */ /* 0x000fe2000000000a */
[----:B------:R-:W-:Y:S01]  /*71f0*/  IMAD.MOV.U32 R83, RZ, RZ, R69 ;  /* 0x000000ffff537224 */ /* 0x000fe200078e0045 */
[----:B------:R-:W-:Y:S01]  /*7200*/  PRMT R9, R8, 0x5410, R6 ;  /* 0x0000541008097816 */ /* 0x000fe20000000006 */
[----:B------:R-:W-:-:S02]  /*7210*/  IMAD.MOV.U32 R69, RZ, RZ, R71 ;  /* 0x000000ffff457224 */ /* 0x000fc400078e0047 */
[----:B-1----:R-:W-:Y:S01]  /*7220*/  FFMA.FTZ R0, R79, UR5, -R5 ;  /* 0x000000054f007c23 */ /* 0x002fe20008010805 */
[----:B------:R-:W-:Y:S02]  /*7230*/  IMAD.MOV.U32 R79, RZ, RZ, R82 ;  /* 0x000000ffff4f7224 */ /* 0x000fe400078e0052 */
[----:B------:R-:W-:Y:S02]  /*7240*/  IMAD.MOV.U32 R82, RZ, RZ, R68 ;  /* 0x000000ffff527224 */ /* 0x000fe400078e0044 */
[----:B------:R-:W-:Y:S02]  /*7250*/  IMAD.MOV.U32 R68, RZ, RZ, R70 ;  /* 0x000000ffff447224 */ /* 0x000fe400078e0046 */
[----:B------:R-:W-:Y:S02]  /*7260*/  IMAD.MOV.U32 R70, RZ, RZ, R247 ;  /* 0x000000ffff467224 */ /* 0x000fe400078e00f7 */
[----:B------:R-:W-:Y:S02]  /*7270*/  IMAD.MOV.U32 R247, RZ, RZ, R95 ;  /* 0x000000fffff77224 */ /* 0x000fe400078e005f */
[----:B------:R1:W-:Y:S01]  /*7280*/  MUFU.EX2 R95, R0 ;  /* 0x00000000005f7308 */ /* 0x0003e20000000800 */
[----:B------:R-:W-:Y:S01]  /*7290*/  LOP3.LUT R6, R106, 0xff, RZ, 0xc0, !PT ;  /* 0x000000ff6a067812 */ /* 0x000fe200078ec0ff */
[----:B------:R-:W-:Y:S01]  /*72a0*/  IMAD.MOV.U32 R71, RZ, RZ, R250 ;  /* 0x000000ffff477224 */ /* 0x000fe200078e00fa */
[----:B------:R-:W-:Y:S01]  /*72b0*/  PRMT R228, R107, 0x5410, R112 ;  /* 0x000054106be47816 */ /* 0x000fe20000000070 */
[----:B------:R-:W4:Y:S01]  /*72c0*/  LDL.LU R250, [R1+0xe4] ;  /* 0x0000e40001fa7983 */ /* 0x000f220000300800 */
[----:B------:R-:W-:-:S02]  /*72d0*/  PRMT R66, R6, 0x5410, R3 ;  /* 0x0000541006427816 */ /* 0x000fc40000000003 */
[----:B------:R-:W-:Y:S01]  /*72e0*/  PRMT R3, R106, 0x7632, R3 ;  /* 0x000076326a037816 */ /* 0x000fe20000000003 */
[----:B-1----:R-:W-:Y:S01]  /*72f0*/  FFMA.FTZ R0, R78, UR5, -R5 ;  /* 0x000000054e007c23 */ /* 0x002fe20008010805 */
        /* <DEDUP_REMOVED lines=8> */
[----:B------:R-:W-:Y:S01]  /*7380*/  IMAD.MOV.U32 R71, RZ, RZ, R74 ;  /* 0x000000ffff477224 */ /* 0x000fe200078e004a */
[----:B------:R-:W-:Y:S01]  /*7390*/  SHF.R.U32.HI R6, RZ, 0x18, R106 ;  /* 0x00000018ff067819 */ /* 0x000fe2000001166a */
[----:B------:R-:W-:Y:S01]  /*73a0*/  IMAD.MOV.U32 R74, RZ, RZ, R96 ;  /* 0x000000ffff4a7224 */ /* 0x000fe200078e0060 */
[----:B------:R-:W-:Y:S01]  /*73b0*/  LOP3.LUT R3, R3, 0xff, RZ, 0xc0, !PT ;  /* 0x000000ff03037812 */ /* 0x000fe200078ec0ff */
[----:B------:R1:W-:Y:S03]  /*73c0*/  MUFU.EX2 R96, R0 ;  /* 0x0000000000607308 */ /* 0x0003e60000000800 */
[----:B------:R-:W-:-:S02]  /*73d0*/  PRMT R64, R3, 0x5410, R6 ;  /* 0x0000541003407816 */ /* 0x000fc40000000006 */
[----:B-1----:R-:W-:-:S04]  /*73e0*/  LOP3.LUT R0, R30, 0xffff, RZ, 0xc0, !PT ;  /* 0x0000ffff1e007812 */ /* 0x002fc800078ec0ff */
        /* <DEDUP_REMOVED lines=20> */
[----:B--2---:R-:W-:Y:S02]  /*7530*/  IMAD.MOV.U32 R165, RZ, RZ, R252 ;  /* 0x000000ffffa57224 */ /* 0x004fe400078e00fc */
[----:B------:R-:W-:Y:S01]  /*7540*/  IMAD.MOV.U32 R71, RZ, RZ, R201 ;  /* 0x000000ffff477224 */ /* 0x000fe200078e00c9 */
[----:B------:R1:W2:Y:S01]  /*7550*/  MUFU.EX2 R107, R0 ;  /* 0x00000000006b7308 */ /* 0x0002a20000000800 */
[----:B------:R-:W-:Y:S01]  /*7560*/  IMAD.MOV.U32 R201, RZ, RZ, R192 ;  /* 0x000000ffffc97224 */ /* 0x000fe200078e00c0 */
[----:B------:R-:W2:Y:S01]  /*7570*/  LDL.LU R252, [R1+0xe0] ;  /* 0x0000e00001fc7983 */ /* 0x000ea20000300800 */
[----:B------:R-:W-:Y:S02]  /*7580*/  IMAD.MOV.U32 R192, RZ, RZ, R165 ;  /* 0x000000ffffc07224 */ /* 0x000fe400078e00a5 */
[----:B------:R-:W-:-:S02]  /*7590*/  IMAD.MOV.U32 R165, RZ, RZ, R167 ;  /* 0x000000ffffa57224 */ /* 0x000fc400078e00a7 */
[----:B------:R-:W-:Y:S01]  /*75a0*/  FFMA.FTZ R25, R77, UR5, -R28 ;  /* 0x000000054d197c23 */ /* 0x000fe2000801081c */
[----:B-1----:R-:W-:Y:S02]  /*75b0*/  FFMA.FTZ R0, R78, UR5, -R4 ;  /* 0x000000054e007c23 */ /* 0x002fe40008010804 */
[----:B------:R-:W4:Y:S01]  /*75c0*/  LDL.LU R78, [R1+0x64] ;  /* 0x00006400014e7983 */ /* 0x000f220000300800 */
[----:B---3--:R-:W-:-:S03]  /*75d0*/  IMAD.MOV.U32 R167, RZ, RZ, R212 ;  /* 0x000000ffffa77224 */ /* 0x008fc600078e00d4 */
[----:B------:R-:W3:Y:S04]  /*75e0*/  LDL.LU R212, [R1+0xdc] ;  /* 0x0000dc0001d47983 */ /* 0x000ee80000300800 */
[----:B------:R-:W2:Y:S02]  /*75f0*/  LDL.LU R77, [R1+0x60] ;  /* 0x00006000014d7983 */ /* 0x000ea40000300800 */
[--C-:B--2---:R-:W-:Y:S02]  /*7600*/  FFMA.FTZ R24, R77, UR5, -R28.reuse ;  /* 0x000000054d187c23 */ /* 0x104fe4000801081c */
[----:B------:R-:W2:Y:S01]  /*7610*/  LDL.LU R77, [R1+0x58] ;  /* 0x00005800014d7983 */ /* 0x000ea20000300800 */
[----:B----4-:R-:W-:Y:S01]  /*7620*/  FFMA.FTZ R26, R78, UR5, -R28 ;  /* 0x000000054e1a7c23 */ /* 0x010fe2000801081c */
        /* <DEDUP_REMOVED lines=9> */
[----:B------:R1:W-:Y:S02]  /*76c0*/  MUFU.EX2 R98, R0 ;  /* 0x0000000000627308 */ /* 0x0003e40000000800 */
[----:B-1----:R-:W-:Y:S02]  /*76d0*/  FFMA.FTZ R0, R210, UR5, -R4 ;  /* 0x00000005d2007c23 */ /* 0x002fe40008010804 */
[----:B------:R-:W4:Y:S01]  /*76e0*/  LDL.LU R210, [R1+0xd8] ;  /* 0x0000d80001d27983 */ /* 0x000f220000300800 */
[----:B--2---:R-:W-:-:S03]  /*76f0*/  FFMA.FTZ R23, R77, UR5, -R28 ;  /* 0x000000054d177c23 */ /* 0x004fc6000801081c */
[----:B------:R-:W2:Y:S02]  /*7700*/  LDL.LU R77, [R1+0x54] ;  /* 0x00005400014d7983 */ /* 0x000ea40000300800 */
[--C-:B--2---:R-:W-:Y:S02]  /*7710*/  FFMA.FTZ R22, R77, UR5, -R28.reuse ;  /* 0x000000054d167c23 */ /* 0x104fe4000801081c */
[----:B------:R-:W2:Y:S02]  /*7720*/  LDL.LU R77, [R1+0x50] ;  /* 0x00005000014d7983 */ /* 0x000ea40000300800 */
[----:B--2---:R-:W-:Y:S02]  /*7730*/  FFMA.FTZ R21, R77, UR5, -R28 ;  /* 0x000000054d157c23 */ /* 0x004fe4000801081c */
[----:B------:R-:W2:Y:S01]  /*7740*/  LDL.LU R77, [R1+0x44] ;  /* 0x00004400014d7983 */ /* 0x000ea20000300800 */
[----:B------:R-:W-:Y:S01]  /*7750*/  PRMT R3, R30, 0x7632, R3 ;  /* 0x000076321e037816 */ /* 0x000fe20000000003 */
[----:B------:R1:W3:Y:S01]  /*7760*/  MUFU.EX2 R106, R0 ;  /* 0x00000000006a7308 */ /* 0x0002e20000000800 */
[----:B------:R-:W-:-:S02]  /*7770*/  SHF.R.U32.HI R7, RZ, 0x18, R30 ;  /* 0x00000018ff077819 */ /* 0x000fc4000001161e */
[----:B------:R-:W-:Y:S02]  /*7780*/  LOP3.LUT R3, R3, 0xff, RZ, 0xc0, !PT ;  /* 0x000000ff03037812 */ /* 0x000fe400078ec0ff */
[----:B------:R-:W-:Y:S02]  /*7790*/  LOP3.LUT R8, R30, 0xff, RZ, 0xc0, !PT ;  /* 0x000000ff1e087812 */ /* 0x000fe400078ec0ff */
[----:B------:R-:W-:Y:S02]  /*77a0*/  PRMT R233, R3, 0x5410, R7 ;  /* 0x0000541003e97816 */ /* 0x000fe40000000007 */
[----:B------:R-:W-:Y:S01]  /*77b0*/  PRMT R215, R8, 0x5410, R6 ;  /* 0x0000541008d77816 */ /* 0x000fe20000000006 */
[----:B-1----:R-:W-:-:S04]  /*77c0*/  FFMA.FTZ R0, R211, UR5, -R4 ;  /* 0x00000005d3007c23 */ /* 0x002fc80008010804 */
[----:B------:R1:W-:Y:S02]  /*77d0*/  MUFU.EX2 R86, R0 ;  /* 0x0000000000567308 */ /* 0x0003e40000000800 */
[----:B-1----:R-:W-:Y:S01]  /*77e0*/  HSET2.LE.AND R0, R11, R213, PT ;  /* 0x000000d50b007233 */ /* 0x002fe20003803000 */
[----:B--2---:R-:W-:Y:S01]  /*77f0*/  FFMA.FTZ R20, R77, UR5, -R28 ;  /* 0x000000054d147c23 */ /* 0x004fe2000801081c */
        /* <DEDUP_REMOVED lines=18> */
[----:B------:R-:W2:Y:S01]  /*7920*/  LDL.LU R227, [R1+0xd4] ;  /* 0x0000d40001e37983 */ /* 0x000ea20000300800 */
[----:B------:R-:W-:Y:S01]  /*7930*/  FFMA.FTZ R19, R77, UR5, -R28 ;  /* 0x000000054d137c23 */ /* 0x000fe2000801081c */
[----:B------:R-:W-:Y:S02]  /*7940*/  IMAD.MOV.U32 R77, RZ, RZ, R78 ;  /* 0x000000ffff4d7224 */ /* 0x000fe400078e004e */
[----:B------:R-:W-:Y:S02]  /*7950*/  IMAD.MOV.U32 R78, RZ, RZ, R79 ;  /* 0x000000ffff4e7224 */ /* 0x000fe400078e004f */
[----:B------:R-:W-:-:S02]  /*7960*/  IMAD.MOV.U32 R79, RZ, RZ, R81 ;  /* 0x000000ffff4f7224 */ /* 0x000fc400078e0051 */
[----:B------:R-:W-:-:S03]  /*7970*/  FFMA.FTZ R3, R78, UR5, -R4 ;  /* 0x000000054e037c23 */ /* 0x000fc60008010804 */
[----:B------:R-:W-:Y:S01]  /*7980*/  LOP3.LUT R6, R79, 0xff00ff, RZ, 0xc0, !PT ;  /* 0x00ff00ff4f067812 */ /* 0x000fe200078ec0ff */
[----:B------:R1:W4:Y:S01]  /*7990*/  MUFU.EX2 R88, R3 ;  /* 0x0000000300587308 */ /* 0x0003220000000800 */
[----:B------:R-:W-:Y:S01]  /*79a0*/  IMAD.MOV.U32 R81, RZ, RZ, R83 ;  /* 0x000000ffff517224 */ /* 0x000fe200078e0053 */
[----:B-1----:R-:W-:-:S04]  /*79b0*/  F2FP.F16.F32.PACK_AB R3, R107, R96 ;  /* 0x000000606b03723e */ /* 0x002fc800000000ff */
[----:B------:R-:W-:Y:S02]  /*79c0*/  LOP3.LUT R10, R3, R0, RZ, 0xc0, !PT ;  /* 0x00000000030a7212 */ /* 0x000fe400078ec0ff */
[----:B------:R-:W-:Y:S02]  /*79d0*/  HSET2.LE.AND R0, R6, R213, PT ;  /* 0x000000d506007233 */ /* 0x000fe40003803000 */
[----:B---3--:R-:W-:-:S04]  /*79e0*/  F2FP.F16.F32.PACK_AB R3, R106, R98 ;  /* 0x000000626a03723e */ /* 0x008fc800000000ff */
[----:B------:R-:W-:Y:S02]  /*79f0*/  LOP3.LUT R11, R3, R0, RZ, 0xc0, !PT ;  /* 0x00000000030b7212 */ /* 0x000fe400078ec0ff */
[--C-:B------:R-:W-:Y:S02]  /*7a00*/  HSET2.LE.AND R0, R9, R213.reuse, PT ;  /* 0x000000d509007233 */ /* 0x100fe40003803000 */
[----:B------:R-:W-:Y:S01]  /*7a10*/  F2FP.F16.F32.PACK_AB R3, R95, R92 ;  /* 0x0000005c5f03723e */ /* 0x000fe200000000ff */
[----:B------:R-:W-:Y:S02]  /*7a20*/  IMAD.MOV.U32 R83, RZ, RZ, R68 ;  /* 0x000000ffff537224 */ /* 0x000fe400078e0044 */
[----:B------:R-:W-:Y:S01]  /*7a30*/  IMAD.MOV.U32 R68, RZ, RZ, R69 ;  /* 0x000000ffff447224 */ /* 0x000fe200078e0045 */
[----:B------:R-:W-:Y:S01]  /*7a40*/  LOP3.LUT R8, R3, R0, RZ, 0xc0, !PT ;  /* 0x0000000003087212 */ /* 0x000fe200078ec0ff */
[----:B------:R-:W-:Y:S01]  /*7a50*/  IMAD.MOV.U32 R69, RZ, RZ, R71 ;  /* 0x000000ffff457224 */ /* 0x000fe200078e0047 */
[----:B------:R-:W-:Y:S01]  /*7a60*/  HSET2.LE.AND R0, R27, R213, PT ;  /* 0x000000d51b007233 */ /* 0x000fe20003803000 */
[----:B------:R-:W-:Y:S01]  /*7a70*/  IMAD.MOV.U32 R71, RZ, RZ, R201 ;  /* 0x000000ffff477224 */ /* 0x000fe200078e00c9 */
[----:B----4-:R-:W-:Y:S01]  /*7a80*/  F2FP.F16.F32.PACK_AB R3, R88, R86 ;  /* 0x000000565803723e */ /* 0x010fe200000000ff */
[----:B------:R-:W-:-:S02]  /*7a90*/  IMAD.MOV.U32 R201, RZ, RZ, R202 ;  /* 0x000000ffffc97224 */ /* 0x000fc400078e00ca */
[----:B------:R-:W-:Y:S01]  /*7aa0*/  IMAD.MOV.U32 R202, RZ, RZ, R179 ;  /* 0x000000ffffca7224 */ /* 0x000fe200078e00b3 */
[----:B------:R-:W-:Y:S01]  /*7ab0*/  LOP3.LUT R9, R3, R0, RZ, 0xc0, !PT ;  /* 0x0000000003097212 */ /* 0x000fe200078ec0ff */
[----:B------:R-:W-:Y:S02]  /*7ac0*/  IMAD.MOV.U32 R179, RZ, RZ, R165 ;  /* 0x000000ffffb37224 */ /* 0x000fe400078e00a5 */
[----:B------:R-:W-:Y:S02]  /*7ad0*/  IMAD.MOV.U32 R165, RZ, RZ, R166 ;  /* 0x000000ffffa57224 */ /* 0x000fe400078e00a6 */
[----:B------:R-:W-:Y:S02]  /*7ae0*/  IMAD.MOV.U32 R166, RZ, RZ, R167 ;  /* 0x000000ffffa67224 */ /* 0x000fe400078e00a7 */
[----:B------:R-:W-:Y:S02]  /*7af0*/  IMAD.MOV.U32 R0, RZ, RZ, R94 ;  /* 0x000000ffff007224 */ /* 0x000fe400078e005e */
[----:B------:R-:W-:-:S02]  /*7b00*/  IMAD.MOV.U32 R167, RZ, RZ, R164 ;  /* 0x000000ffffa77224 */ /* 0x000fc400078e00a4 */
[----:B------:R-:W-:Y:S02]  /*7b10*/  IMAD.MOV.U32 R164, RZ, RZ, R125 ;  /* 0x000000ffffa47224 */ /* 0x000fe400078e007d */
[----:B------:R-:W-:Y:S01]  /*7b20*/  FFMA.FTZ R0, R0, UR5, -R29 ;  /* 0x0000000500007c23 */ /* 0x000fe2000801081d */
[----:B------:R-:W-:Y:S02]  /*7b30*/  IMAD.MOV.U32 R67, RZ, RZ, R68 ;  /* 0x000000ffff437224 */ /* 0x000fe400078e0044 */
[----:B------:R-:W-:Y:S02]  /*7b40*/  IMAD.MOV.U32 R6, RZ, RZ, R111 ;  /* 0x000000ffff067224 */ /* 0x000fe400078e006f */
[----:B------:R-:W-:Y:S02]  /*7b50*/  IMAD.MOV.U32 R68, RZ, RZ, R165 ;  /* 0x000000ffff447224 */ /* 0x000fe400078e00a5 */
[----:B------:R-:W-:Y:S02]  /*7b60*/  IMAD.MOV.U32 R84, RZ, RZ, R166 ;  /* 0x000000ffff547224 */ /* 0x000fe400078e00a6 */
[----:B------:R-:W-:-:S02]  /*7b70*/  IMAD.MOV.U32 R85, RZ, RZ, R167 ;  /* 0x000000ffff557224 */ /* 0x000fc400078e00a7 */
[----:B------:R-:W-:Y:S02]  /*7b80*/  IMAD.MOV.U32 R30, RZ, RZ, R164 ;  /* 0x000000ffff1e7224 */ /* 0x000fe400078e00a4 */
[----:B------:R-:W-:Y:S01]  /*7b90*/  HMMA.16816.F32 R164, R8, R32, R60 ;  /* 0x0000002008a4723c */ /* 0x000fe2000000183c */
[----:B------:R1:W-:Y:S01]  /*7ba0*/  MUFU.EX2 R62, R0 ;  /* 0x00000000003e7308 */ /* 0x0003e20000000800 */
[----:B------:R-:W-:Y:S02]  /*7bb0*/  IMAD.MOV.U32 R125, RZ, RZ, R208 ;  /* 0x000000ffff7d7224 */ /* 0x000fe400078e00d0 */
[----:B------:R-:W-:Y:S02]  /*7bc0*/  IMAD.MOV.U32 R27, RZ, RZ, R91 ;  /* 0x000000ffff1b7224 */ /* 0x000fe400078e005b */
[----:B------:R-:W-:Y:S01]  /*7bd0*/  FFMA.FTZ R7, R249, UR5, -R28 ;  /* 0x00000005f9077c23 */ /* 0x000fe2000801081c */
[----:B------:R-:W-:Y:S02]  /*7be0*/  IMAD.MOV.U32 R65, RZ, RZ, R108 ;  /* 0x000000ffff417224 */ /* 0x000fe400078e006c */
[--C-:B------:R-:W-:Y:S01]  /*7bf0*/  FFMA.FTZ R60, R68, UR5, -R29.reuse ;  /* 0x00000005443c7c23 */ /* 0x100fe2000801081d */
[----:B------:R-:W-:Y:S01]  /*7c00*/  FFMA.FTZ R15, R252, UR5, -R28 ;  /* 0x00000005fc0f7c23 */ /* 0x000fe2000801081c */
[----:B------:R-:W-:Y:S01]  /*7c10*/  FFMA.FTZ R3, R27, UR5, -R29 ;  /* 0x000000051b037c23 */ /* 0x000fe2000801081d */
[----:B------:R-:W-:-:S02]  /*7c20*/  IMAD.MOV.U32 R252, RZ, RZ, R125 ;  /* 0x000000fffffc7224 */ /* 0x000fc400078e007d */
[----:B------:R3:W-:Y:S01]  /*7c30*/  MUFU.EX2 R125, R7 ;  /* 0x00000007007d7308 */ /* 0x0007e20000000800 */
[----:B-1----:R-:W-:-:S07]  /*7c40*/  FFMA.FTZ R0, R6, UR5, -R29 ;  /* 0x0000000506007c23 */ /* 0x002fce000801081d */
[----:B------:R1:W-:Y:S01]  /*7c50*/  MUFU.EX2 R68, R0 ;  /* 0x0000000000447308 */ /* 0x0003e20000000800 */
[----:B------:R-:W-:Y:S01]  /*7c60*/  FFMA.FTZ R14, R77, UR5, -R28 ;  /* 0x000000054d0e7c23 */ /* 0x000fe2000801081c */
[----:B------:R-:W-:Y:S01]  /*7c70*/  HMMA.16816.F32 R48, R8, R34, R48 ;  /* 0x000000220830723c */ /* 0x000fe20000001830 */
[----:B---3--:R-:W-:-:S05]  /*7c80*/  FFMA.FTZ R7, R65, UR5, -R29 ;  /* 0x0000000541077c23 */ /* 0x008fca000801081d */
[----:B------:R3:W-:Y:S02]  /*7c90*/  MUFU.EX2 R65, R3 ;  /* 0x0000000300417308 */ /* 0x0007e40000000800 */
[----:B------:R-:W-:Y:S01]  /*7ca0*/  HMMA.16816.F32 R52, R8, R36, R44 ;  /* 0x000000240834723c */ /* 0x000fe2000000182c */
[----:B-1----:R-:W-:-:S07]  /*7cb0*/  LOP3.LUT R0, R87, 0xffff, RZ, 0xc0, !PT ;  /* 0x0000ffff57007812 */ /* 0x002fce00078ec0ff */
[----:B------:R-:W-:Y:S01]  /*7cc0*/  HMMA.16816.F32 R76, R8, R38, R56 ;  /* 0x00000026084c723c */ /* 0x000fe20000001838 */
[----:B------:R-:W-:Y:S01]  /*7cd0*/  FFMA.FTZ R11, R30, UR5, -R29 ;  /* 0x000000051e0b7c23 */ /* 0x000fe2000801081d */
[----:B------:R-:W-:Y:S01]  /*7ce0*/  SHF.R.U32.HI R0, RZ, 0x8, R0 ;  /* 0x00000008ff007819 */ /* 0x000fe20000011600 */
[----:B------:R-:W-:Y:S01]  /*7cf0*/  IMAD.MOV.U32 R30, RZ, RZ, R99 ;  /* 0x000000ffff1e7224 */ /* 0x000fe200078e0063 */
[----:B---3--:R-:W-:Y:S01]  /*7d00*/  LOP3.LUT R3, R87, 0xff, RZ, 0xc0, !PT ;  /* 0x000000ff57037812 */ /* 0x008fe200078ec0ff */
[----:B------:R-:W-:-:S03]  /*7d10*/  IMAD.MOV.U32 R31, RZ, RZ, R83 ;  /* 0x000000ffff1f7224 */ /* 0x000fc600078e0053 */
[--C-:B------:R-:W-:Y:S02]  /*7d20*/  PRMT R99, R3, 0x5410, R0.reuse ;  /* 0x0000541003637816 */ /* 0x100fe40000000000 */
[----:B------:R-:W-:Y:S02]  /*7d30*/  PRMT R0, R87, 0x7632, R0 ;  /* 0x0000763257007816 */ /* 0x000fe40000000000 */
[----:B------:R-:W-:Y:S02]  /*7d40*/  SHF.R.U32.HI R3, RZ, 0x18, R87 ;  /* 0x00000018ff037819 */ /* 0x000fe40000011657 */
[----:B------:R-:W-:Y:S01]  /*7d50*/  LOP3.LUT R0, R0, 0xff, RZ, 0xc0, !PT ;  /* 0x000000ff00007812 */ /* 0x000fe200078ec0ff */
[----:B------:R-:W-:Y:S02]  /*7d60*/  IMAD.MOV.U32 R63, RZ, RZ, R31 ;  /* 0x000000ffff3f7224 */ /* 0x000fe400078e001f */
[----:B------:R-:W-:Y:S01]  /*7d70*/  IMAD.MOV.U32 R31, RZ, RZ, R93 ;  /* 0x000000ffff1f7224 */ /* 0x000fe200078e005d */
[----:B------:R-:W-:Y:S01]  /*7d80*/  PRMT R93, R0, 0x5410, R3 ;  /* 0x00005410005d7816 */ /* 0x000fe20000000003 */
[----:B------:R-:W-:Y:S01]  /*7d90*/  IMAD.MOV.U32 R0, RZ, RZ, R100 ;  /* 0x000000ffff007224 */ /* 0x000fe200078e0064 */
[----:B------:R-:W-:Y:S01]  /*7da0*/  PRMT R3, R100, 0x7771, RZ ;  /* 0x0000777164037816 */ /* 0x000fe200000000ff */
[----:B------:R-:W-:-:S02]  /*7db0*/  IMAD.MOV.U32 R104, RZ, RZ, R81 ;  /* 0x000000ffff687224 */ /* 0x000fc400078e0051 */
[----:B------:R-:W-:Y:S01]  /*7dc0*/  FFMA.FTZ R10, R252, UR5, -R29 ;  /* 0x00000005fc0a7c23 */ /* 0x000fe2000801081d */
[----:B------:R-:W-:Y:S01]  /*7dd0*/  LOP3.LUT R0, R0, 0xff, RZ, 0xc0, !PT ;  /* 0x000000ff00007812 */ /* 0x000fe200078ec0ff */
[--C-:B------:R-:W-:Y:S01]  /*7de0*/  FFMA.FTZ R17, R212, UR5, -R28.reuse ;  /* 0x00000005d4117c23 */ /* 0x100fe2000801081c */
[--C-:B------:R-:W-:Y:S01]  /*7df0*/  FFMA.FTZ R16, R210, UR5, -R28.reuse ;  /* 0x00000005d2107c23 */ /* 0x100fe2000801081c */
[--C-:B------:R-:W-:Y:S01]  /*7e00*/  FFMA.FTZ R13, R251, UR5, -R28.reuse ;  /* 0x00000005fb0d7c23 */ /* 0x100fe2000801081c */
[----:B------:R-:W-:Y:S01]  /*7e10*/  FFMA.FTZ R12, R250, UR5, -R28 ;  /* 0x00000005fa0c7c23 */ /* 0x000fe2000801081c */
[----:B------:R-:W-:Y:S01]  /*7e20*/  IMAD.MOV.U32 R252, RZ, RZ, R247 ;  /* 0x000000fffffc7224 */ /* 0x000fe200078e00f7 */
[----:B------:R-:W-:Y:S01]  /*7e30*/  PRMT R247, R0, 0x5410, R3 ;  /* 0x0000541000f77816 */ /* 0x000fe20000000003 */
[----:B------:R-:W-:Y:S01]  /*7e40*/  IMAD.MOV.U32 R249, RZ, RZ, R110 ;  /* 0x000000fffff97224 */ /* 0x000fe200078e006e */
[C---:B------:R-:W-:Y:S01]  /*7e50*/  PRMT R3, R100.reuse, 0x7773, RZ ;  /* 0x0000777364037816 */ /* 0x040fe200000000ff */
[----:B------:R-:W-:Y:S01]  /*7e60*/  IMAD.MOV.U32 R27, RZ, RZ, R104 ;  /* 0x000000ffff1b7224 */ /* 0x000fe200078e0068 */
[----:B------:R-:W-:Y:S01]  /*7e70*/  PRMT R0, R100, 0x7772, RZ ;  /* 0x0000777264007816 */ /* 0x000fe200000000ff */
[----:B------:R-:W-:-:S02]  /*7e80*/  IMAD.MOV.U32 R250, RZ, RZ, R124 ;  /* 0x000000fffffa7224 */ /* 0x000fc400078e007c */
[----:B------:R-:W-:Y:S01]  /*7e90*/  FFMA.FTZ R6, R249, UR5, -R29 ;  /* 0x00000005f9067c23 */ /* 0x000fe2000801081d */
[----:B------:R-:W-:Y:S01]  /*7ea0*/  IMAD.MOV.U32 R81, RZ, RZ, R69 ;  /* 0x000000ffff517224 */ /* 0x000fe200078e0045 */
[----:B------:R-:W-:Y:S01]  /*7eb0*/  PRMT R249, R0, 0x5410, R3 ;  /* 0x0000541000f97816 */ /* 0x000fe20000000003 */
[----:B------:R-:W-:Y:S01]  /*7ec0*/  IMAD.MOV.U32 R83, RZ, RZ, R71 ;  /* 0x000000ffff537224 */ /* 0x000fe200078e0047 */
[----:B------:R1:W-:Y:S01]  /*7ed0*/  MUFU.EX2 R115, R13 ;  /* 0x0000000d00737308 */ /* 0x0003e20000000800 */
[----:B------:R-:W-:Y:S01]  /*7ee0*/  FFMA.FTZ R3, R27, UR5, -R5 ;  /* 0x000000051b037c23 */ /* 0x000fe20008010805 */
[----:B------:R-:W-:Y:S01]  /*7ef0*/  FFMA.FTZ R8, R250, UR5, -R29 ;  /* 0x00000005fa087c23 */ /* 0x000fe2000801081d */
[----:B------:R-:W-:Y:S01]  /*7f00*/  FFMA.FTZ R0, R63, UR5, -R5 ;  /* 0x000000053f007c23 */ /* 0x000fe20008010805 */
[--C-:B------:R-:W-:Y:S01]  /*7f10*/  FFMA.FTZ R27, R142, UR5, -R4.reuse ;  /* 0x000000058e1b7c23 */ /* 0x100fe20008010804 */
[----:B------:R-:W-:Y:S01]  /*7f20*/  FFMA.FTZ R56, R109, UR5, -R4 ;  /* 0x000000056d387c23 */ /* 0x000fe20008010804 */
[----:B------:R-:W-:-:S02]  /*7f30*/  IMAD.MOV.U32 R104, RZ, RZ, R97 ;  /* 0x000000ffff687224 */ /* 0x000fc400078e0061 */
[----:B------:R3:W-:Y:S01]  /*7f40*/  MUFU.EX2 R71, R24 ;  /* 0x0000001800477308 */ /* 0x0007e20000000800 */
[--C-:B------:R-:W-:Y:S01]  /*7f50*/  FFMA.FTZ R57, R75, UR5, -R4.reuse ;  /* 0x000000054b397c23 */ /* 0x100fe20008010804 */
[--C-:B------:R-:W-:Y:S01]  /*7f60*/  FFMA.FTZ R109, R83, UR5, -R4.reuse ;  /* 0x00000005536d7c23 */ /* 0x100fe20008010804 */
[--C-:B------:R-:W-:Y:S01]  /*7f70*/  FFMA.FTZ R142, R157, UR5, -R4.reuse ;  /* 0x000000059d8e7c23 */ /* 0x100fe20008010804 */
[----:B------:R-:W-:-:S04]  /*7f80*/  FFMA.FTZ R152, R152, UR5, -R4 ;  /* 0x0000000598987c23 */ /* 0x000fc80008010804 */
[----:B------:R-:W4:Y:S01]  /*7f90*/  MUFU.EX2 R89, R23 ;  /* 0x0000001700597308 */ /* 0x000f220000000800 */
[----:B-1----:R-:W-:Y:S01]  /*7fa0*/  FFMA.FTZ R13, R85, UR5, -R29 ;  /* 0x00000005550d7c23 */ /* 0x002fe2000801081d */
[----:B------:R-:W-:-:S06]  /*7fb0*/  FFMA.FTZ R58, R104, UR5, -R5 ;  /* 0x00000005683a7c23 */ /* 0x000fcc0008010805 */
[----:B------:R1:W-:Y:S01]  /*7fc0*/  MUFU.EX2 R111, R16 ;  /* 0x00000010006f7308 */ /* 0x0003e20000000800 */
[--C-:B---3--:R-:W-:Y:S01]  /*7fd0*/  FFMA.FTZ R24, R183, UR5, -R5.reuse ;  /* 0x00000005b7187c23 */ /* 0x108fe20008010805 */
[--C-:B------:R-:W-:Y:S01]  /*7fe0*/  FFMA.FTZ R87, R188, UR5, -R5.reuse ;  /* 0x00000005bc577c23 */ /* 0x100fe20008010805 */
[----:B------:R-:W-:-:S05]  /*7ff0*/  FFMA.FTZ R100, R182, UR5, -R5 ;  /* 0x00000005b6647c23 */ /* 0x000fca0008010805 */
[----:B------:R3:W-:Y:S08]  /*8000*/  MUFU.EX2 R61, R26 ;  /* 0x0000001a003d7308 */ /* 0x0007f00000000800 */
[----:B------:R4:W-:Y:S01]  /*8010*/  MUFU.EX2 R110, R17 ;  /* 0x00000011006e7308 */ /* 0x0009e20000000800 */
[--C-:B-1----:R-:W-:Y:S01]  /*8020*/  FFMA.FTZ R16, R114, UR5, -R4.reuse ;  /* 0x0000000572107c23 */ /* 0x102fe20008010804 */
[----:B------:R-:W-:-:S06]  /*8030*/  FFMA.FTZ R114, R162, UR5, -R4 ;  /* 0x00000005a2727c23 */ /* 0x000fcc0008010804 */
[----:B------:R1:W-:Y:S01]  /*8040*/  MUFU.EX2 R101, R11 ;  /* 0x0000000b00657308 */ /* 0x0003e20000000800 */
[----:B---3--:R-:W-:-:S07]  /*8050*/  FFMA.FTZ R26, R81, UR5, -R4 ;  /* 0x00000005511a7c23 */ /* 0x008fce0008010804 */
[----:B------:R3:W-:Y:S01]  /*8060*/  MUFU.EX2 R124, R12 ;  /* 0x0000000c007c7308 */ /* 0x0007e20000000800 */
[----:B----4-:R-:W-:-:S07]  /*8070*/  FFMA.FTZ R17, R31, UR5, -R4 ;  /* 0x000000051f117c23 */ /* 0x010fce0008010804 */
[----:B------:R4:W-:Y:S01]  /*8080*/  MUFU.EX2 R81, R3 ;  /* 0x0000000300517308 */ /* 0x0009e20000000800 */
[----:B-1----:R-:W-:-:S07]  /*8090*/  FFMA.FTZ R11, R67, UR5, -R4 ;  /* 0x00000005430b7c23 */ /* 0x002fce0008010804 */
[----:B------:R1:W-:Y:S01]  /*80a0*/  MUFU.EX2 R97, R8 ;  /* 0x0000000800617308 */ /* 0x0003e20000000800 */
[----:B---3--:R-:W-:-:S07]  /*80b0*/  FFMA.FTZ R12, R84, UR5, -R29 ;  /* 0x00000005540c7c23 */ /* 0x008fce000801081d */
[----:B------:R3:W2:Y:S01]  /*80c0*/  MUFU.EX2 R69, R25 ;  /* 0x0000001900457308 */ /* 0x0006a20000000800 */
[----:B----4-:R-:W-:-:S07]  /*80d0*/  FADD.FTZ R3, R189, R181 ;  /* 0x000000b5bd037221 */ /* 0x010fce0000010000 */
[----:B------:R4:W-:Y:S01]  /*80e0*/  MUFU.EX2 R251, R19 ;  /* 0x0000001300fb7308 */ /* 0x0009e20000000800 */
[--C-:B-1----:R-:W-:Y:S01]  /*80f0*/  FFMA.FTZ R8, R105, UR5, -R5.reuse ;  /* 0x0000000569087c23 */ /* 0x102fe20008010805 */
[----:B------:R-:W-:-:S06]  /*8100*/  FFMA.FTZ R105, R187, UR5, -R5 ;  /* 0x00000005bb697c23 */ /* 0x000fcc0008010805 */
[----:B------:R-:W-:Y:S01]  /*8110*/  MUFU.EX2 R84, R7 ;  /* 0x0000000700547308 */ /* 0x000fe20000000800 */
[----:B---3--:R-:W-:-:S07]  /*8120*/  FFMA.FTZ R25, R170, UR5, -R5 ;  /* 0x00000005aa197c23 */ /* 0x008fce0008010805 */
[----:B------:R1:W-:Y:S01]  /*8130*/  MUFU.EX2 R75, R0 ;  /* 0x00000000004b7308 */ /* 0x0003e20000000800 */
[----:B----4-:R-:W-:Y:S01]  /*8140*/  FFMA.FTZ R19, R252, UR5, -R5 ;  /* 0x00000005fc137c23 */ /* 0x010fe20008010805 */
[----:B--2---:R-:W-:Y:S01]  /*8150*/  FFMA.FTZ R18, R227, UR5, -R28 ;  /* 0x00000005e3127c23 */ /* 0x004fe2000801081c */
[----:B------:R-:W-:Y:S02]  /*8160*/  IMAD.MOV.U32 R28, RZ, RZ, R102 ;  /* 0x000000ffff1c7224 */ /* 0x000fe400078e0066 */
[----:B-1----:R-:W-:-:S03]  /*8170*/  FADD.FTZ R0, R160, R156 ;  /* 0x0000009ca0007221 */ /* 0x002fc60000010000 */
[----:B------:R-:W-:Y:S01]  /*8180*/  MUFU.EX2 R113, R14 ;  /* 0x0000000e00717308 */ /* 0x000fe20000000800 */
[----:B------:R-:W-:Y:S02]  /*8190*/  IMAD.MOV.U32 R31, RZ, RZ, R74 ;  /* 0x000000ffff1f7224 */ /* 0x000fe400078e004a */
[--C-:B------:R-:W-:Y:S01]  /*81a0*/  FFMA.FTZ R9, R28, UR5, -R29.reuse ;  /* 0x000000051c097c23 */ /* 0x100fe2000801081d */
[----:B------:R-:W-:Y:S02]  /*81b0*/  IMAD.MOV.U32 R28, RZ, RZ, R82 ;  /* 0x000000ffff1c7224 */ /* 0x000fe400078e0052 */
[----:B------:R-:W-:Y:S02]  /*81c0*/  FFMA.FTZ R179, R179, UR5, -R29 ;  /* 0x00000005b3b37c23 */ /* 0x000fe4000801081d */
[----:B------:R-:W-:Y:S01]  /*81d0*/  MUFU.EX2 R112, R15 ;  /* 0x0000000f00707308 */ /* 0x000fe20000000800 */
[----:B------:R-:W-:Y:S01]  /*81e0*/  FFMA.FTZ R7, R28, UR5, -R5 ;  /* 0x000000051c077c23 */ /* 0x000fe20008010805 */
[----:B------:R-:W-:-:S06]  /*81f0*/  FFMA.FTZ R202, R202, UR5, -R29 ;  /* 0x00000005caca7c23 */ /* 0x000fcc000801081d */
[----:B------:R-:W-:Y:S01]  /*8200*/  MUFU.EX2 R250, R10 ;  /* 0x0000000a00fa7308 */ /* 0x000fe20000000800 */
[--C-:B------:R-:W-:Y:S01]  /*8210*/  FFMA.FTZ R192, R192, UR5, -R29.reuse ;  /* 0x00000005c0c07c23 */ /* 0x100fe2000801081d */
[----:B------:R-:W-:-:S06]  /*8220*/  FFMA.FTZ R201, R201, UR5, -R29 ;  /* 0x00000005c9c97c23 */ /* 0x000fcc000801081d */
[----:B------:R-:W-:Y:S08]  /*8230*/  MUFU.EX2 R104, R12 ;  /* 0x0000000c00687308 */ /* 0x000ff00000000800 */
[----:B------:R-:W-:Y:S08]  /*8240*/  MUFU.EX2 R91, R22 ;  /* 0x00000016005b7308 */ /* 0x000ff00000000800 */
[----:B------:R-:W-:Y:S08]  /*8250*/  MUFU.EX2 R94, R21 ;  /* 0x00000015005e7308 */ /* 0x000ff00000000800 */
[----:B------:R-:W-:Y:S08]  /*8260*/  MUFU.EX2 R83, R11 ;  /* 0x0000000b00537308 */ /* 0x000ff00000000800 */
[----:B------:R-:W-:Y:S01]  /*8270*/  MUFU.EX2 R67, R17 ;  /* 0x0000001100437308 */ /* 0x000fe20000000800 */
[----:B------:R-:W-:Y:S01]  /*8280*/  IMAD.MOV.U32 R59, RZ, RZ, R73 ;  /* 0x000000ffff3b7224 */ /* 0x000fe200078e0049 */
[----:B------:R1:W5:Y:S01]  /*8290*/  LDL.LU R227, [R1+0xd0] ;  /* 0x0000d00001e37983 */ /* 0x0003620000300800 */
[----:B------:R-:W-:-:S02]  /*82a0*/  IMAD.MOV.U32 R252, RZ, RZ, R72 ;  /* 0x000000fffffc7224 */ /* 0x000fc400078e0048 */
[----:B------:R-:W-:Y:S01]  /*82b0*/  IMAD.MOV.U32 R63, RZ, RZ, R80 ;  /* 0x000000ffff3f7224 */ /* 0x000fe200078e0050 */
[----:B------:R1:W5:Y:S02]  /*82c0*/  LDL.LU R212, [R1+0xcc] ;  /* 0x0000cc0001d47983 */ /* 0x0003640000300800 */
[----:B------:R2:W-:Y:S08]  /*82d0*/  MUFU.EX2 R85, R9 ;  /* 0x0000000900557308 */ /* 0x0005f00000000800 */
[----:B------:R3:W-:Y:S08]  /*82e0*/  MUFU.EX2 R108, R18 ;  /* 0x00000012006c7308 */ /* 0x0007f00000000800 */
[----:B------:R4:W1:Y:S01]  /*82f0*/  MUFU.EX2 R82, R6 ;  /* 0x0000000600527308 */ /* 0x0008620000000800 */
[----:B--2---:R-:W-:Y:S01]  /*8300*/  FFMA.FTZ R9, R30, UR5, -R4 ;  /* 0x000000051e097c23 */ /* 0x004fe20008010804 */
[----:B------:R-:W-:-:S06]  /*8310*/  FADD.FTZ R4, R229, R216 ;  /* 0x000000d8e5047221 */ /* 0x000fcc0000010000 */
[----:B------:R2:W-:Y:S01]  /*8320*/  MUFU.EX2 R102, R20 ;  /* 0x0000001400667308 */ /* 0x0005e20000000800 */
[----:B---3--:R-:W-:Y:S01]  /*8330*/  FFMA.FTZ R18, R103, UR5, -R5 ;  /* 0x0000000567127c23 */ /* 0x008fe20008010805 */
[----:B------:R-:W-:-:S06]  /*8340*/  FADD.FTZ R5, R134, R90 ;  /* 0x0000005a86057221 */ /* 0x000fcc0000010000 */
[----:B------:R-:W-:Y:S01]  /*8350*/  MUFU.EX2 R73, R24 ;  /* 0x0000001800497308 */ /* 0x000fe20000000800 */
[----:B----4-:R-:W-:Y:S01]  /*8360*/  FADD.FTZ R6, R217, R4 ;  /* 0x00000004d9067221 */ /* 0x010fe20000010000 */
[----:B------:R-:W-:Y:S01]  /*8370*/  FADD.FTZ R4, R186, R3 ;  /* 0x00000003ba047221 */ /* 0x000fe20000010000 */
[----:B------:R-:W-:Y:S01]  /*8380*/  FADD.FTZ R3, R155, R0 ;  /* 0x000000009b037221 */ /* 0x000fe20000010000 */
[----:B------:R-:W-:-:S04]  /*8390*/  FADD.FTZ R0, R127, R5 ;  /* 0x000000057f007221 */ /* 0x000fc80000010000 */
[----:B------:R-:W-:Y:S01]  /*83a0*/  MUFU.EX2 R72, R25 ;  /* 0x0000001900487308 */ /* 0x000fe20000000800 */
[----:B------:R-:W-:Y:S01]  /*83b0*/  FADD.FTZ R4, R171, R4 ;  /* 0x00000004ab047221 */ /* 0x000fe20000010000 */
[----:B------:R-:W-:Y:S01]  /*83c0*/  FADD.FTZ R6, R224, R6 ;  /* 0x00000006e0067221 */ /* 0x000fe20000010000 */
[----:B------:R-:W-:Y:S01]  /*83d0*/  FADD.FTZ R5, R126, R0 ;  /* 0x000000007e057221 */ /* 0x000fe20000010000 */
[--C-:B------:R-:W-:Y:S01]  /*83e0*/  HSET2.LE.AND R0, R42, R213.reuse, PT ;  /* 0x000000d52a007233 */ /* 0x100fe20003803000 */
[----:B------:R-:W-:Y:S01]  /*83f0*/  FADD.FTZ R14, R185, R4 ;  /* 0x00000004b90e7221 */ /* 0x000fe20000010000 */
[----:B------:R-:W-:Y:S01]  /*8400*/  LOP3.LUT R4, R70, 0xff00ff, RZ, 0xc0, !PT ;  /* 0x00ff00ff46047812 */ /* 0x000fe200078ec0ff */
[----:B--2---:R-:W2:Y:S01]  /*8410*/  LDSM.16.MT88.4 R20, [R139+0x5400] ;  /* 0x005400008b14783b */ /* 0x004ea20000004200 */
[----:B------:R3:W-:Y:S01]  /*8420*/  MUFU.EX2 R90, R7 ;  /* 0x00000007005a7308 */ /* 0x0007e20000000800 */
[----:B------:R-:W-:Y:S01]  /*8430*/  FADD.FTZ R15, R218, R6 ;  /* 0x00000006da0f7221 */ /* 0x000fe20000010000 */
[----:B------:R-:W-:Y:S01]  /*8440*/  HSET2.LE.AND R6, R40, R213, PT ;  /* 0x000000d528067233 */ /* 0x000fe20003803000 */
[----:B------:R-:W-:-:S05]  /*8450*/  FADD.FTZ R12, R133, R5 ;  /* 0x00000005850c7221 */ /* 0x000fca0000010000 */
[----:B------:R-:W-:Y:S01]  /*8460*/  MUFU.EX2 R80, R19 ;  /* 0x0000001300507308 */ /* 0x000fe20000000800 */
[----:B------:R-:W-:Y:S01]  /*8470*/  IMAD.MOV.U32 R183, RZ, RZ, R63 ;  /* 0x000000ffffb77224 */ /* 0x000fe200078e003f */
[----:B------:R4:W5:Y:S01]  /*8480*/  LDL.LU R211, [R1+0xc8] ;  /* 0x0000c80001d37983 */ /* 0x0009620000300800 */
[----:B---3--:R-:W-:Y:S01]  /*8490*/  FADD.FTZ R7, R154, R3 ;  /* 0x000000039a077221 */ /* 0x008fe20000010000 */
[----:B------:R-:W-:-:S04]  /*84a0*/  F2FP.F16.F32.PACK_AB R3, R89, R71 ;  /* 0x000000475903723e */ /* 0x000fc800000000ff */
[----:B------:R3:W-:Y:S01]  /*84b0*/  MUFU.EX2 R103, R13 ;  /* 0x0000000d00677308 */ /* 0x0007e20000000800 */
[----:B------:R-:W-:Y:S01]  /*84c0*/  F2FP.F16.F32.PACK_AB R5, R69, R61 ;  /* 0x0000003d4505723e */ /* 0x000fe200000000ff */
[----:B------:R4:W5:Y:S01]  /*84d0*/  LDL.LU R210, [R1+0xc4] ;  /* 0x0000c40001d27983 */ /* 0x0009620000300800 */
[----:B------:R-:W-:Y:S02]  /*84e0*/  LOP3.LUT R10, R3, R0, RZ, 0xc0, !PT ;  /* 0x00000000030a7212 */ /* 0x000fe400078ec0ff */
[--C-:B------:R-:W-:Y:S01]  /*84f0*/  HSET2.LE.AND R0, R4, R213.reuse, PT ;  /* 0x000000d504007233 */ /* 0x100fe20003803000 */
[----:B------:R4:W5:Y:S01]  /*8500*/  LDL.LU R208, [R1+0xc0] ;  /* 0x0000c00001d07983 */ /* 0x0009620000300800 */
[----:B-1----:R-:W-:Y:S01]  /*8510*/  F2FP.F16.F32.PACK_AB R3, R82, R68 ;  /* 0x000000445203723e */ /* 0x002fe200000000ff */
[----:B------:R1:W2:Y:S01]  /*8520*/  MUFU.EX2 R127, R8 ;  /* 0x00000008007f7308 */ /* 0x0002a20000000800 */
[----:B------:R-:W-:Y:S01]  /*8530*/  HSET2.LE.AND R4, R41, R213, PT ;  /* 0x000000d529047233 */ /* 0x000fe20003803000 */
[----:B---3--:R-:W-:Y:S01]  /*8540*/  FADD.FTZ R13, R158, R7 ;  /* 0x000000079e0d7221 */ /* 0x008fe20000010000 */
[----:B------:R-:W-:-:S05]  /*8550*/  F2FP.F16.F32.PACK_AB R7, R65, R62 ;  /* 0x0000003e4107723e */ /* 0x000fca00000000ff */
[----:B------:R3:W-:Y:S01]  /*8560*/  MUFU.EX2 R70, R9 ;  /* 0x0000000900467308 */ /* 0x0007e20000000800 */
[----:B------:R-:W-:Y:S01]  /*8570*/  LOP3.LUT R11, R3, R0, RZ, 0xc0, !PT ;  /* 0x00000000030b7212 */ /* 0x000fe200078ec0ff */
[----:B------:R-:W-:Y:S01]  /*8580*/  FADD.FTZ R3, R234, R15 ;  /* 0x0000000fea037221 */ /* 0x000fe20000010000 */
[----:B------:R-:W-:Y:S01]  /*8590*/  FADD.FTZ R0, R197, R14 ;  /* 0x0000000ec5007221 */ /* 0x000fe20000010000 */
[----:B-1----:R-:W-:-:S04]  /*85a0*/  LOP3.LUT R8, R5, R4, RZ, 0xc0, !PT ;  /* 0x0000000405087212 */ /* 0x002fc800078ec0ff */
[----:B------:R-:W1:Y:S01]  /*85b0*/  MUFU.EX2 R126, R16 ;  /* 0x00000010007e7308 */ /* 0x000e620000000800 */
[----:B------:R-:W-:Y:S01]  /*85c0*/  FADD.FTZ R4, R163, R13 ;  /* 0x0000000da3047221 */ /* 0x000fe20000010000 */
[----:B------:R-:W-:Y:S01]  /*85d0*/  FADD.FTZ R5, R236, R3 ;  /* 0x00000003ec057221 */ /* 0x000fe20000010000 */
[----:B---3--:R-:W-:Y:S02]  /*85e0*/  LOP3.LUT R9, R7, R6, RZ, 0xc0, !PT ;  /* 0x0000000607097212 */ /* 0x008fe400078ec0ff */
[----:B------:R-:W-:Y:S02]  /*85f0*/  LOP3.LUT R7, R31, 0xff00ff, RZ, 0xc0, !PT ;  /* 0x00ff00ff1f077812 */ /* 0x000fe400078ec0ff */
[----:B------:R-:W3:Y:S01]  /*8600*/  LDSM.16.MT88.4 R28, [R209+0x5400] ;  /* 0x00540000d11c783b */ /* 0x000ee20000004200 */
[----:B------:R-:W-:Y:S01]  /*8610*/  FADD.FTZ R3, R200, R0 ;  /* 0x00000000c8037221 */ /* 0x000fe20000010000 */
[----:B------:R-:W-:Y:S01]  /*8620*/  FADD.FTZ R0, R168, R4 ;  /* 0x00000004a8007221 */ /* 0x000fe20000010000 */
[----:B------:R-:W-:-:S02]  /*8630*/  FADD.FTZ R6, R141, R12 ;  /* 0x0000000c8d067221 */ /* 0x000fc40000010000 */
[----:B------:R-:W-:Y:S01]  /*8640*/  FADD.FTZ R15, R199, R3 ;  /* 0x00000003c70f7221 */ /* 0x000fe20000010000 */
[----:B------:R-:W-:Y:S01]  /*8650*/  FADD.FTZ R14, R169, R0 ;  /* 0x00000000a90e7221 */ /* 0x000fe20000010000 */
[--C-:B------:R-:W-:Y:S02]  /*8660*/  HSET2.LE.AND R0, R43, R213.reuse, PT ;  /* 0x000000d52b007233 */ /* 0x100fe40003803000 */
[----:B--2---:R-:W-:Y:S01]  /*8670*/  F2FP.F16.F32.PACK_AB R3, R127, R90 ;  /* 0x0000005a7f03723e */ /* 0x004fe200000000ff */
[----:B------:R-:W-:Y:S01]  /*8680*/  FADD.FTZ R13, R143, R6 ;  /* 0x000000068f0d7221 */ /* 0x000fe20000010000 */
[----:B------:R-:W-:Y:S02]  /*8690*/  HSET2.LE.AND R7, R7, R213, PT ;  /* 0x000000d507077233 */ /* 0x000fe40003803000 */
[----:B------:R-:W-:Y:S02]  /*86a0*/  LOP3.LUT R6, R3, R0, RZ, 0xc0, !PT ;  /* 0x0000000003067212 */ /* 0x000fe400078ec0ff */
[----:B-1----:R-:W-:-:S02]  /*86b0*/  F2FP.F16.F32.PACK_AB R4, R126, R83 ;  /* 0x000000537e04723e */ /* 0x002fc400000000ff */
[--C-:B------:R-:W-:Y:S02]  /*86c0*/  HSET2.LE.AND R0, R66, R213.reuse, PT ;  /* 0x000000d542007233 */ /* 0x100fe40003803000 */
[----:B------:R-:W-:Y:S01]  /*86d0*/  F2FP.F16.F32.PACK_AB R3, R81, R75 ;  /* 0x0000004b5103723e */ /* 0x000fe200000000ff */
[----:B------:R-:W-:Y:S01]  /*86e0*/  FADD.FTZ R16, R235, R5 ;  /* 0x00000005eb107221 */ /* 0x000fe20000010000 */
[----:B------:R-:W-:Y:S01]  /*86f0*/  LOP3.LUT R7, R4, R7, RZ, 0xc0, !PT ;  /* 0x0000000704077212 */ /* 0x000fe200078ec0ff */
[----:B------:R-:W-:Y:S01]  /*8700*/  HMMA.16816.F32 R44, R8, R32, R128 ;  /* 0x00000020082c723c */ /* 0x000fe20000001880 */
[----:B------:R-:W-:Y:S01]  /*8710*/  LOP3.LUT R4, R3, R0, RZ, 0xc0, !PT ;  /* 0x0000000003047212 */ /* 0x000fe200078ec0ff */
[----:B------:R-:W-:Y:S01]  /*8720*/  FADD.FTZ R0, R149, R13 ;  /* 0x0000000d95007221 */ /* 0x000fe20000010000 */
[----:B------:R-:W-:Y:S01]  /*8730*/  FADD.FTZ R3, R237, R16 ;  /* 0x00000010ed037221 */ /* 0x000fe20000010000 */
[----:B------:R-:W-:-:S04]  /*8740*/  HSET2.LE.AND R5, R64, R213, PT ;  /* 0x000000d540057233 */ /* 0x000fc80003803000 */
[----:B------:R-:W-:Y:S01]  /*8750*/  HMMA.16816.F32 R40, R8, R36, R144 ;  /* 0x000000240828723c */ /* 0x000fe20000001890 */
[----:B------:R-:W-:Y:S01]  /*8760*/  F2FP.F16.F32.PACK_AB R12, R67, R70 ;  /* 0x00000046430c723e */ /* 0x000fe200000000ff */
[----:B------:R-:W-:-:S06]  /*8770*/  FADD.FTZ R3, R238, R3 ;  /* 0x00000003ee037221 */ /* 0x000fcc0000010000 */
[C---:B------:R-:W-:Y:S08]  /*8780*/  HMMA.16816.F32 R32, R8.reuse, R34, R120 ;  /* 0x000000220820723c */ /* 0x040ff00000001878 */
[----:B------:R-:W-:Y:S01]  /*8790*/  HMMA.16816.F32 R36, R8, R38, R116 ;  /* 0x000000260824723c */ /* 0x000fe20000001874 */
[----:B------:R-:W-:Y:S01]  /*87a0*/  FADD.FTZ R9, R206, R15 ;  /* 0x0000000fce097221 */ /* 0x000fe20000010000 */
[----:B------:R-:W-:Y:S01]  /*87b0*/  FADD.FTZ R8, R150, R0 ;  /* 0x0000000096087221 */ /* 0x000fe20000010000 */
[----:B------:R-:W-:-:S02]  /*87c0*/  LOP3.LUT R11, R59, 0xff00ff, RZ, 0xc0, !PT ;  /* 0x00ff00ff3b0b7812 */ /* 0x000fc400078ec0ff */
[----:B------:R-:W-:Y:S01]  /*87d0*/  FADD.FTZ R0, R140, R9 ;  /* 0x000000098c007221 */ /* 0x000fe20000010000 */
[----:B------:R-:W-:Y:S01]  /*87e0*/  LOP3.LUT R5, R12, R5, RZ, 0xc0, !PT ;  /* 0x000000050c057212 */ /* 0x000fe200078ec0ff */
[----:B------:R-:W-:Y:S01]  /*87f0*/  FADD.FTZ R10, R190, R14 ;  /* 0x0000000ebe0a7221 */ /* 0x000fe20000010000 */
[----:B------:R1:W-:Y:S01]  /*8800*/  MUFU.EX2 R74, R18 ;  /* 0x00000012004a7308 */ /* 0x0003e20000000800 */
[----:B------:R-:W-:Y:S01]  /*8810*/  FADD.FTZ R15, R153, R8 ;  /* 0x00000008990f7221 */ /* 0x000fe20000010000 */
[----:B------:R-:W-:Y:S01]  /*8820*/  FADD.FTZ R17, R148, R0 ;  /* 0x0000000094117221 */ /* 0x000fe20000010000 */
[--C-:B------:R-:W-:Y:S02]  /*8830*/  HSET2.LE.AND R11, R11, R213.reuse, PT ;  /* 0x000000d50b0b7233 */ /* 0x100fe40003803000 */
[--C-:B------:R-:W-:Y:S02]  /*8840*/  HSET2.LE.AND R0, R240, R213.reuse, PT ;  /* 0x000000d5f0007233 */ /* 0x100fe40003803000 */
[----:B------:R-:W-:-:S02]  /*8850*/  HSET2.LE.AND R9, R138, R213, PT ;  /* 0x000000d58a097233 */ /* 0x000fc40003803000 */
[----:B------:R-:W-:Y:S01]  /*8860*/  F2FP.F16.F32.PACK_AB R8, R250, R97 ;  /* 0x00000061fa08723e */ /* 0x000fe200000000ff */
[----:B------:R-:W-:Y:S01]  /*8870*/  FADD.FTZ R16, R193, R10 ;  /* 0x0000000ac1107221 */ /* 0x000fe20000010000 */
[----:B------:R-:W-:Y:S02]  /*8880*/  HSET2.LE.AND R13, R132, R213, PT ;  /* 0x000000d5840d7233 */ /* 0x000fe40003803000 */
[----:B------:R-:W-:Y:S02]  /*8890*/  F2FP.F16.F32.PACK_AB R12, R94, R91 ;  /* 0x0000005b5e0c723e */ /* 0x000fe400000000ff */
[----:B------:R-:W-:Y:S01]  /*88a0*/  F2FP.F16.F32.PACK_AB R14, R85, R84 ;  /* 0x00000054550e723e */ /* 0x000fe200000000ff */
[----:B-1----:R-:W-:Y:S01]  /*88b0*/  FADD.FTZ R18, R239, R3 ;  /* 0x00000003ef127221 */ /* 0x002fe20000010000 */
[----:B------:R-:W-:Y:S01]  /*88c0*/  F2FP.F16.F32.PACK_AB R3, R251, R102 ;  /* 0x00000066fb03723e */ /* 0x000fe200000000ff */
[----:B------:R-:W-:Y:S01]  /*88d0*/  MUFU.EX2 R66, R27 ;  /* 0x0000001b00427308 */ /* 0x000fe20000000800 */
[----:B------:R-:W-:Y:S01]  /*88e0*/  LOP3.LUT R11, R8, R11, RZ, 0xc0, !PT ;  /* 0x0000000b080b7212 */ /* 0x000fe200078ec0ff */
[----:B------:R-:W-:Y:S01]  /*88f0*/  HMMA.16816.F32 R168, R4, R22, R48 ;  /* 0x0000001604a8723c */ /* 0x000fe20000001830 */
[----:B------:R-:W-:Y:S01]  /*8900*/  LOP3.LUT R10, R3, R0, RZ, 0xc0, !PT ;  /* 0x00000000030a7212 */ /* 0x000fe200078ec0ff */
[----:B------:R-:W-:Y:S01]  /*8910*/  FADD.FTZ R3, R203, R16 ;  /* 0x00000010cb037221 */ /* 0x000fe20000010000 */
[----:B------:R-:W-:Y:S01]  /*8920*/  LOP3.LUT R8, R12, R9, RZ, 0xc0, !PT ;  /* 0x000000090c087212 */ /* 0x000fe200078ec0ff */
[----:B------:R-:W-:-:S02]  /*8930*/  FADD.FTZ R0, R176, R15 ;  /* 0x0000000fb0007221 */ /* 0x000fc40000010000 */
[----:B------:R-:W1:Y:S01]  /*8940*/  MUFU.EX2 R64, R56 ;  /* 0x0000003800407308 */ /* 0x000e620000000800 */
[----:B------:R-:W-:Y:S01]  /*8950*/  LOP3.LUT R9, R14, R13, RZ, 0xc0, !PT ;  /* 0x0000000d0e097212 */ /* 0x000fe200078ec0ff */
[----:B------:R-:W-:Y:S01]  /*8960*/  HMMA.16816.F32 R164, R4, R20, R164 ;  /* 0x0000001404a4723c */ /* 0x000fe200000018a4 */
[----:B------:R-:W-:-:S07]  /*8970*/  FADD.FTZ R0, R178, R0 ;  /* 0x00000000b2007221 */ /* 0x000fce0000010000 */
[C---:B---3--:R-:W-:Y:S01]  /*8980*/  HMMA.16816.F32 R52, R4.reuse, R28, R52 ;  /* 0x0000001c0434723c */ /* 0x048fe20000001834 */
[----:B------:R2:W-:Y:S07]  /*8990*/  MUFU.EX2 R63, R26 ;  /* 0x0000001a003f7308 */ /* 0x0005ee0000000800 */
[----:B------:R-:W-:Y:S01]  /*89a0*/  HMMA.16816.F32 R48, R4, R30, R76 ;  /* 0x0000001e0430723c */ /* 0x000fe2000000184c */
[----:B------:R-:W-:Y:S01]  /*89b0*/  FADD.FTZ R4, R242, R18 ;  /* 0x00000012f2047221 */ /* 0x000fe20000010000 */
[----:B------:R-:W-:Y:S01]  /*89c0*/  FADD.FTZ R5, R204, R3 ;  /* 0x00000003cc057221 */ /* 0x000fe20000010000 */
[----:B------:R-:W-:-:S02]  /*89d0*/  FADD.FTZ R6, R159, R17 ;  /* 0x000000119f067221 */ /* 0x000fc40000010000 */
[----:B------:R-:W-:Y:S01]  /*89e0*/  FADD.FTZ R3, R244, R4 ;  /* 0x00000004f4037221 */ /* 0x000fe20000010000 */
[----:B------:R-:W-:Y:S02]  /*89f0*/  FADD.FTZ R13, R177, R0 ;  /* 0x00000000b10d7221 */ /* 0x000fe40000010000 */
[----:B------:R-:W-:Y:S01]  /*8a00*/  HMMA.16816.F32 R44, R8, R20, R44 ;  /* 0x00000014082c723c */ /* 0x000fe2000000182c */
[----:B------:R-:W-:Y:S01]  /*8a10*/  FADD.FTZ R16, R241, R3 ;  /* 0x00000003f1107221 */ /* 0x000fe20000010000 */
[----:B--2---:R-:W2:Y:S01]  /*8a20*/  LDSM.16.MT88.4 R24, [R139+0x5800] ;  /* 0x005800008b18783b */ /* 0x004ea20000004200 */
[----:B------:R-:W-:Y:S01]  /*8a30*/  LOP3.LUT R7, R196, 0xff00ff, RZ, 0xc0, !PT ;  /* 0x00ff00ffc4077812 */ /* 0x000fe200078ec0ff */
[----:B------:R-:W-:Y:S01]  /*8a40*/  FADD.FTZ R4, R151, R6 ;  /* 0x0000000697047221 */ /* 0x000fe20000010000 */
[----:B------:R-:W-:-:S03]  /*8a50*/  HSET2.LE.AND R0, R198, R213, PT ;  /* 0x000000d5c6007233 */ /* 0x000fc60003803000 */
[C---:B------:R-:W-:Y:S01]  /*8a60*/  HMMA.16816.F32 R32, R8.reuse, R22, R32 ;  /* 0x000000160820723c */ /* 0x040fe20000001820 */
[----:B------:R-:W3:Y:S01]  /*8a70*/  LDSM.16.MT88.4 R20, [R209+0x5800] ;  /* 0x00580000d114783b */ /* 0x000ee20000004200 */
[----:B------:R-:W-:Y:S01]  /*8a80*/  F2FP.F16.F32.PACK_AB R3, R72, R73 ;  /* 0x000000494803723e */ /* 0x000fe200000000ff */
[----:B------:R-:W-:Y:S01]  /*8a90*/  FADD.FTZ R15, R161, R4 ;  /* 0x00000004a10f7221 */ /* 0x000fe20000010000 */
[--C-:B------:R-:W-:Y:S01]  /*8aa0*/  HSET2.LE.AND R7, R7, R213.reuse, PT ;  /* 0x000000d507077233 */ /* 0x100fe20003803000 */
[----:B------:R-:W4:Y:S01]  /*8ab0*/  MUFU.EX2 R59, R57 ;  /* 0x00000039003b7308 */ /* 0x000f220000000800 */
[----:B------:R-:W-:Y:S01]  /*8ac0*/  LOP3.LUT R6, R3, R0, RZ, 0xc0, !PT ;  /* 0x0000000003067212 */ /* 0x000fe200078ec0ff */
[----:B------:R-:W-:Y:S01]  /*8ad0*/  FADD.FTZ R14, R205, R5 ;  /* 0x00000005cd0e7221 */ /* 0x000fe20000010000 */
[----:B-1----:R-:W-:Y:S01]  /*8ae0*/  F2FP.F16.F32.PACK_AB R4, R64, R66 ;  /* 0x000000424004723e */ /* 0x002fe200000000ff */
[----:B------:R-:W-:Y:S01]  /*8af0*/  HMMA.16816.F32 R40, R8, R28, R40 ;  /* 0x0000001c0828723c */ /* 0x000fe20000001828 */
[----:B------:R-:W-:Y:S01]  /*8b00*/  HSET2.LE.AND R0, R99, R213, PT ;  /* 0x000000d563007233 */ /* 0x000fe20003803000 */
[----:B------:R-:W1:Y:S01]  /*8b10*/  LDSM.16.MT88.4 R148, [R139+0x5c00] ;  /* 0x005c00008b94783b */ /* 0x000e620000004200 */
[----:B------:R-:W-:Y:S01]  /*8b20*/  F2FP.F16.F32.PACK_AB R3, R80, R74 ;  /* 0x0000004a5003723e */ /* 0x000fe200000000ff */
[----:B------:R-:W2:Y:S01]  /*8b30*/  MUFU.EX2 R57, R60 ;  /* 0x0000003c00397308 */ /* 0x000ea20000000800 */
[----:B------:R-:W-:-:S02]  /*8b40*/  LOP3.LUT R7, R4, R7, RZ, 0xc0, !PT ;  /* 0x0000000704077212 */ /* 0x000fc400078ec0ff */
[----:B------:R-:W-:Y:S01]  /*8b50*/  LOP3.LUT R4, R3, R0, RZ, 0xc0, !PT ;  /* 0x0000000003047212 */ /* 0x000fe200078ec0ff */
[----:B------:R-:W-:Y:S01]  /*8b60*/  FADD.FTZ R0, R191, R13 ;  /* 0x0000000dbf007221 */ /* 0x000fe20000010000 */
[----:B------:R-:W-:Y:S01]  /*8b70*/  FADD.FTZ R3, R231, R14 ;  /* 0x0000000ee7037221 */ /* 0x000fe20000010000 */
[----:B------:R-:W-:Y:S02]  /*8b80*/  HMMA.16816.F32 R36, R8, R30, R36 ;  /* 0x0000001e0824723c */ /* 0x000fe40000001824 */
[----:B------:R-:W-:Y:S01]  /*8b90*/  FADD.FTZ R0, R195, R0 ;  /* 0x00000000c3007221 */ /* 0x000fe20000010000 */
[----:B------:R-:W-:Y:S01]  /*8ba0*/  FADD.FTZ R3, R230, R3 ;  /* 0x00000003e6037221 */ /* 0x000fe20000010000 */
[----:B------:R-:W-:Y:S01]  /*8bb0*/  FADD.FTZ R8, R246, R16 ;  /* 0x00000010f6087221 */ /* 0x000fe20000010000 */
[----:B------:R-:W-:Y:S01]  /*8bc0*/  LOP3.LUT R11, R228, 0xff00ff, RZ, 0xc0, !PT ;  /* 0x00ff00ffe40b7812 */ /* 0x000fe200078ec0ff */
[----:B------:R-:W-:Y:S01]  /*8bd0*/  FADD.FTZ R13, R194, R0 ;  /* 0x00000000c20d7221 */ /* 0x000fe20000010000 */
[----:B------:R-:W-:Y:S01]  /*8be0*/  FADD.FTZ R14, R232, R3 ;  /* 0x00000003e80e7221 */ /* 0x000fe20000010000 */
[--C-:B------:R-:W-:Y:S01]  /*8bf0*/  HSET2.LE.AND R0, R226, R213.reuse, PT ;  /* 0x000000d5e2007233 */ /* 0x100fe20003803000 */
[----:B------:R-:W-:Y:S01]  /*8c00*/  FADD.FTZ R8, R248, R8 ;  /* 0x00000008f8087221 */ /* 0x000fe20000010000 */
[----:B------:R-:W-:Y:S01]  /*8c10*/  F2FP.F16.F32.PACK_AB R3, R112, R111 ;  /* 0x0000006f7003723e */ /* 0x000fe200000000ff */
[----:B------:R-:W-:Y:S01]  /*8c20*/  MUFU.EX2 R60, R58 ;  /* 0x0000003a003c7308 */ /* 0x000fe20000000800 */
[--C-:B------:R-:W-:Y:S01]  /*8c30*/  HSET2.LE.AND R5, R93, R213.reuse, PT ;  /* 0x000000d55d057233 */ /* 0x100fe20003803000 */
[----:B------:R-:W-:Y:S01]  /*8c40*/  FADD.FTZ R9, R180, R15 ;  /* 0x0000000fb4097221 */ /* 0x000fe20000010000 */
[----:B----4-:R-:W-:Y:S01]  /*8c50*/  F2FP.F16.F32.PACK_AB R12, R59, R63 ;  /* 0x0000003f3b0c723e */ /* 0x010fe200000000ff */
[----:B------:R-:W-:Y:S01]  /*8c60*/  FADD.FTZ R16, R61, R8 ;  /* 0x000000083d107221 */ /* 0x000fe20000010000 */
[----:B------:R-:W-:-:S02]  /*8c70*/  HSET2.LE.AND R11, R11, R213, PT ;  /* 0x000000d50b0b7233 */ /* 0x000fc40003803000 */
[----:B------:R-:W-:Y:S01]  /*8c80*/  LOP3.LUT R10, R3, R0, RZ, 0xc0, !PT ;  /* 0x00000000030a7212 */ /* 0x000fe200078ec0ff */
[----:B------:R-:W4:Y:S01]  /*8c90*/  MUFU.EX2 R58, R87 ;  /* 0x00000057003a7308 */ /* 0x000f220000000800 */
[----:B--2---:R-:W-:Y:S02]  /*8ca0*/  F2FP.F16.F32.PACK_AB R8, R57, R104 ;  /* 0x000000683908723e */ /* 0x004fe400000000ff */
[--C-:B------:R-:W-:Y:S01]  /*8cb0*/  HSET2.LE.AND R0, R214, R213.reuse, PT ;  /* 0x000000d5d6007233 */ /* 0x100fe20003803000 */
[----:B------:R-:W-:Y:S01]  /*8cc0*/  FADD.FTZ R15, R184, R9 ;  /* 0x00000009b80f7221 */ /* 0x000fe20000010000 */
[----:B------:R-:W-:Y:S02]  /*8cd0*/  F2FP.F16.F32.PACK_AB R3, R110, R108 ;  /* 0x0000006c6e03723e */ /* 0x000fe400000000ff */
[----:B------:R-:W-:Y:S02]  /*8ce0*/  LOP3.LUT R5, R12, R5, RZ, 0xc0, !PT ;  /* 0x000000050c057212 */ /* 0x000fe400078ec0ff */
[----:B------:R-:W-:Y:S01]  /*8cf0*/  HSET2.LE.AND R9, R207, R213, PT ;  /* 0x000000d5cf097233 */ /* 0x000fe20003803000 */
[----:B------:R-:W-:Y:S01]  /*8d00*/  MUFU.EX2 R29, R109 ;  /* 0x0000006d001d7308 */ /* 0x000fe20000000800 */
[----:B------:R-:W-:-:S02]  /*8d10*/  LOP3.LUT R11, R8, R11, RZ, 0xc0, !PT ;  /* 0x0000000b080b7212 */ /* 0x000fc400078ec0ff */
[----:B------:R-:W-:Y:S02]  /*8d20*/  F2FP.F16.F32.PACK_AB R12, R103, R101 ;  /* 0x00000065670c723e */ /* 0x000fe400000000ff */
[----:B------:R-:W-:Y:S01]  /*8d30*/  LOP3.LUT R8, R3, R0, RZ, 0xc0, !PT ;  /* 0x0000000003087212 */ /* 0x000fe200078ec0ff */
[----:B------:R-:W-:Y:S02]  /*8d40*/  FADD.FTZ R0, R92, R14 ;  /* 0x0000000e5c007221 */ /* 0x000fe40000010000 */
[----:B------:R-:W2:Y:S01]  /*8d50*/  MUFU.EX2 R30, R114 ;  /* 0x00000072001e7308 */ /* 0x000ea20000000800 */
[----:B------:R-:W-:Y:S01]  /*8d60*/  FADD.FTZ R3, R62, R15 ;  /* 0x0000000f3e037221 */ /* 0x000fe20000010000 */
[----:B------:R-:W-:Y:S01]  /*8d70*/  LOP3.LUT R9, R12, R9, RZ, 0xc0, !PT ;  /* 0x000000090c097212 */ /* 0x000fe200078ec0ff */
[----:B------:R-:W-:Y:S01]  /*8d80*/  FADD.FTZ R0, R95, R0 ;  /* 0x000000005f007221 */ /* 0x000fe20000010000 */
[----:B------:R-:W-:Y:S01]  /*8d90*/  HMMA.16816.F32 R164, R4, R24, R164 ;  /* 0x0000001804a4723c */ /* 0x000fe200000018a4 */
[----:B------:R-:W-:-:S03]  /*8da0*/  FADD.FTZ R3, R65, R3 ;  /* 0x0000000341037221 */ /* 0x000fc60000010000 */
[----:B------:R-:W-:Y:S01]  /*8db0*/  MUFU.EX2 R56, R100 ;  /* 0x0000006400387308 */ /* 0x000fe20000000800 */
[----:B------:R-:W-:-:S03]  /*8dc0*/  FADD.FTZ R14, R68, R3 ;  /* 0x00000003440e7221 */ /* 0x000fc60000010000 */
[C---:B------:R-:W-:Y:S04]  /*8dd0*/  HMMA.16816.F32 R168, R4.reuse, R26, R168 ;  /* 0x0000001a04a8723c */ /* 0x040fe800000018a8 */
[----:B------:R-:W1:Y:S04]  /*8de0*/  MUFU.EX2 R31, R105 ;  /* 0x00000069001f7308 */ /* 0x000e680000000800 */
[----:B---3--:R-:W-:Y:S01]  /*8df0*/  HMMA.16816.F32 R52, R4, R20, R52 ;  /* 0x000000140434723c */ /* 0x008fe20000001834 */
[----:B----4-:R-:W-:-:S03]  /*8e00*/  F2FP.F16.F32.PACK_AB R3, R58, R60 ;  /* 0x0000003c3a03723e */ /* 0x010fc600000000ff */
[----:B------:R-:W-:Y:S04]  /*8e10*/  MUFU.EX2 R28, R142 ;  /* 0x0000008e001c7308 */ /* 0x000fe80000000800 */
[----:B------:R-:W-:Y:S01]  /*8e20*/  HMMA.16816.F32 R48, R4, R22, R48 ;  /* 0x000000160430723c */ /* 0x000fe20000001830 */
[----:B------:R-:W-:Y:S01]  /*8e30*/  FADD.FTZ R4, R86, R13 ;  /* 0x0000000d56047221 */ /* 0x000fe20000010000 */
[----:B------:R-:W-:Y:S01]  /*8e40*/  FADD.FTZ R13, R96, R0 ;  /* 0x00000000600d7221 */ /* 0x000fe20000010000 */
[----:B------:R-:W-:-:S05]  /*8e50*/  HSET2.LE.AND R0, R215, R213, PT ;  /* 0x000000d5d7007233 */ /* 0x000fca0003803000 */
[C---:B------:R-:W-:Y:S01]  /*8e60*/  HMMA.16816.F32 R44, R8.reuse, R24, R44 ;  /* 0x00000018082c723c */ /* 0x040fe2000000182c */
[----:B------:R-:W3:Y:S01]  /*8e70*/  MUFU.EX2 R25, R152 ;  /* 0x0000009800197308 */ /* 0x000ee20000000800 */
[----:B------:R-:W-:Y:S01]  /*8e80*/  FADD.FTZ R5, R69, R16 ;  /* 0x0000001045057221 */ /* 0x000fe20000010000 */
[----:B------:R-:W-:Y:S01]  /*8e90*/  LOP3.LUT R160, R3, R0, RZ, 0xc0, !PT ;  /* 0x0000000003a07212 */ /* 0x000fe200078ec0ff */
[----:B------:R-:W-:Y:S01]  /*8ea0*/  FADD.FTZ R4, R88, R4 ;  /* 0x0000000458047221 */ /* 0x000fe20000010000 */
[--C-:B------:R-:W-:Y:S01]  /*8eb0*/  HSET2.LE.AND R0, R233, R213.reuse, PT ;  /* 0x000000d5e9007233 */ /* 0x100fe20003803000 */
[----:B------:R-:W4:Y:S01]  /*8ec0*/  LDSM.16.MT88.4 R16, [R209+0x5c00] ;  /* 0x005c0000d110783b */ /* 0x000f220000004200 */
[----:B--2---:R-:W-:Y:S01]  /*8ed0*/  F2FP.F16.F32.PACK_AB R3, R30, R29 ;  /* 0x0000001d1e03723e */ /* 0x004fe200000000ff */
[----:B------:R-:W-:Y:S01]  /*8ee0*/  FADD.FTZ R15, R71, R5 ;  /* 0x00000005470f7221 */ /* 0x000fe20000010000 */
[----:B------:R-:W-:Y:S01]  /*8ef0*/  FADD.FTZ R12, R98, R4 ;  /* 0x00000004620c7221 */ /* 0x000fe20000010000 */
[----:B------:R-:W-:Y:S01]  /*8f00*/  HSET2.LE.AND R4, R247, R213, PT ;  /* 0x000000d5f7047233 */ /* 0x000fe20003803000 */
[----:B------:R-:W-:Y:S01]  /*8f10*/  HMMA.16816.F32 R40, R8, R20, R40 ;  /* 0x000000140828723c */ /* 0x000fe20000001828 */
[----:B------:R-:W-:Y:S01]  /*8f20*/  LOP3.LUT R161, R3, R0, RZ, 0xc0, !PT ;  /* 0x0000000003a17212 */ /* 0x000fe200078ec0ff */
[----:B------:R-:W-:Y:S01]  /*8f30*/  FADD.FTZ R3, R82, R14 ;  /* 0x0000000e52037221 */ /* 0x000fe20000010000 */
[----:B------:R-:W-:Y:S01]  /*8f40*/  LOP3.LUT R6, R249, 0xff00ff, RZ, 0xc0, !PT ;  /* 0x00ff00fff9067812 */ /* 0x000fe200078ec0ff */
[----:B------:R-:W-:Y:S01]  /*8f50*/  MUFU.EX2 R20, R192 ;  /* 0x000000c000147308 */ /* 0x000fe20000000800 */
[----:B-1----:R-:W-:Y:S01]  /*8f60*/  F2FP.F16.F32.PACK_AB R5, R31, R56 ;  /* 0x000000381f05723e */ /* 0x002fe200000000ff */
[----:B------:R-:W-:Y:S01]  /*8f70*/  FADD.FTZ R0, R89, R15 ;  /* 0x0000000f59007221 */ /* 0x000fe20000010000 */
[----:B---3--:R-:W-:-:S02]  /*8f80*/  F2FP.F16.F32.PACK_AB R7, R25, R28 ;  /* 0x0000001c1907723e */ /* 0x008fc400000000ff */
[----:B------:R-:W-:-:S03]  /*8f90*/  LOP3.LUT R162, R5, R4, RZ, 0xc0, !PT ;  /* 0x0000000405a27212 */ /* 0x000fc600078ec0ff */
[----:B------:R-:W1:Y:S01]  /*8fa0*/  MUFU.EX2 R14, R201 ;  /* 0x000000c9000e7308 */ /* 0x000e620000000800 */
[----:B------:R-:W-:Y:S01]  /*8fb0*/  HSET2.LE.AND R6, R6, R213, PT ;  /* 0x000000d506067233 */ /* 0x000fe20003803000 */
[----:B------:R-:W-:Y:S01]  /*8fc0*/  FADD.FTZ R4, R91, R0 ;  /* 0x000000005b047221 */ /* 0x000fe20000010000 */
[----:B------:R-:W-:Y:S01]  /*8fd0*/  FADD.FTZ R0, R84, R3 ;  /* 0x0000000354007221 */ /* 0x000fe20000010000 */
[----:B------:R-:W-:Y:S01]  /*8fe0*/  HMMA.16816.F32 R32, R8, R26, R32 ;  /* 0x0000001a0820723c */ /* 0x000fe20000001820 */
[----:B------:R-:W-:Y:S01]  /*8ff0*/  FADD.FTZ R5, R106, R12 ;  /* 0x0000000c6a057221 */ /* 0x000fe20000010000 */
[----:B------:R-:W-:Y:S01]  /*9000*/  LOP3.LUT R163, R7, R6, RZ, 0xc0, !PT ;  /* 0x0000000607a37212 */ /* 0x000fe200078ec0ff */
[----:B------:R-:W-:Y:S01]  /*9010*/  FADD.FTZ R6, R107, R13 ;  /* 0x0000000d6b067221 */ /* 0x000fe20000010000 */
[----:B------:R-:W-:-:S04]  /*9020*/  LOP3.LUT R7, R183, 0xff00ff, RZ, 0xc0, !PT ;  /* 0x00ff00ffb7077812 */ /* 0x000fc800078ec0ff */
[----:B------:R-:W-:Y:S01]  /*9030*/  HMMA.16816.F32 R36, R8, R22, R36 ;  /* 0x000000160824723c */ /* 0x000fe20000001824 */
[----:B------:R-:W-:Y:S01]  /*9040*/  FADD.FTZ R10, R85, R0 ;  /* 0x00000000550a7221 */ /* 0x000fe20000010000 */
[--C-:B------:R-:W-:Y:S01]  /*9050*/  HSET2.LE.AND R0, R252, R213.reuse, PT ;  /* 0x000000d5fc007233 */ /* 0x100fe20003803000 */
[----:B------:R-:W-:Y:S01]  /*9060*/  FADD.FTZ R4, R94, R4 ;  /* 0x000000045e047221 */ /* 0x000fe20000010000 */
[----:B------:R-:W-:Y:S01]  /*9070*/  F2FP.F16.F32.PACK_AB R3, R125, R124 ;  /* 0x0000007c7d03723e */ /* 0x000fe200000000ff */
[----:B------:R-:W-:Y:S01]  /*9080*/  FADD.FTZ R5, R70, R5 ;  /* 0x0000000546057221 */ /* 0x000fe20000010000 */
[----:B------:R-:W-:Y:S01]  /*9090*/  FADD.FTZ R6, R75, R6 ;  /* 0x000000064b067221 */ /* 0x000fe20000010000 */
[----:B------:R-:W-:Y:S01]  /*90a0*/  FADD.FTZ R11, R102, R4 ;  /* 0x00000004660b7221 */ /* 0x000fe20000010000 */
[----:B------:R-:W-:Y:S01]  /*90b0*/  LOP3.LUT R142, R3, R0, RZ, 0xc0, !PT ;  /* 0x00000000038e7212 */ /* 0x000fe200078ec0ff */
[----:B------:R-:W-:Y:S01]  /*90c0*/  FADD.FTZ R8, R67, R5 ;  /* 0x0000000543087221 */ /* 0x000fe20000010000 */
[--C-:B------:R-:W-:Y:S01]  /*90d0*/  HSET2.LE.AND R0, R7, R213.reuse, PT ;  /* 0x000000d507007233 */ /* 0x100fe20003803000 */
[----:B------:R-:W-:Y:S01]  /*90e0*/  FADD.FTZ R9, R81, R6 ;  /* 0x0000000651097221 */ /* 0x000fe20000010000 */
[----:B------:R-:W-:-:S02]  /*90f0*/  HSET2.LE.AND R4, R245, R213, PT ;  /* 0x000000d5f5047233 */ /* 0x000fc40003803000 */
[----:B-1----:R-:W-:Y:S02]  /*9100*/  F2FP.F16.F32.PACK_AB R3, R14, R20 ;  /* 0x000000140e03723e */ /* 0x002fe400000000ff */
[----:B------:R-:W-:Y:S02]  /*9110*/  F2FP.F16.F32.PACK_AB R5, R115, R113 ;  /* 0x000000717305723e */ /* 0x000fe400000000ff */
[----:B------:R-:W-:Y:S01]  /*9120*/  LOP3.LUT R143, R3, R0, RZ, 0xc0, !PT ;  /* 0x00000000038f7212 */ /* 0x000fe200078ec0ff */
[----:B------:R-:W-:Y:S01]  /*9130*/  FADD.FTZ R0, R90, R9 ;  /* 0x000000095a007221 */ /* 0x000fe20000010000 */
[----:B------:R-:W-:Y:S01]  /*9140*/  LOP3.LUT R140, R5, R4, RZ, 0xc0, !PT ;  /* 0x00000004058c7212 */ /* 0x000fe200078ec0ff */
[----:B------:R-:W-:Y:S02]  /*9150*/  FADD.FTZ R4, R83, R8 ;  /* 0x0000000853047221 */ /* 0x000fe40000010000 */
[----:B------:R-:W-:Y:S02]  /*9160*/  FADD.FTZ R5, R127, R0 ;  /* 0x000000007f057221 */ /* 0x000fe40000010000 */
[----:B------:R-:W-:Y:S01]  /*9170*/  FADD.FTZ R0, R126, R4 ;  /* 0x000000047e007221 */ /* 0x000fe20000010000 */
[----:B------:R-:W-:Y:S03]  /*9180*/  MUFU.EX2 R24, R179 ;  /* 0x000000b300187308 */ /* 0x000fe60000000800 */
[----:B------:R-:W-:-:S05]  /*9190*/  FADD.FTZ R0, R63, R0 ;  /* 0x000000003f007221 */ /* 0x000fca0000010000 */
[----:B------:R-:W1:Y:S01]  /*91a0*/  MUFU.EX2 R12, R202 ;  /* 0x000000ca000c7308 */ /* 0x000e620000000800 */
[----:B------:R-:W-:-:S04]  /*91b0*/  FADD.FTZ R0, R59, R0 ;  /* 0x000000003b007221 */ /* 0x000fc80000010000 */
[----:B------:R-:W-:Y:S01]  /*91c0*/  FADD.FTZ R0, R66, R0 ;  /* 0x0000000042007221 */ /* 0x000fe20000010000 */
[----:B------:R-:W-:-:S03]  /*91d0*/  HSET2.LE.AND R6, R243, R213, PT ;  /* 0x000000d5f3067233 */ /* 0x000fc60003803000 */
[----:B------:R-:W-:Y:S01]  /*91e0*/  FADD.FTZ R0, R64, R0 ;  /* 0x0000000040007221 */ /* 0x000fe20000010000 */
[----:B------:R-:W-:-:S03]  /*91f0*/  FADD.FTZ R3, R97, R10 ;  /* 0x0000000a61037221 */ /* 0x000fc60000010000 */
[----:B------:R-:W-:Y:S01]  /*9200*/  FADD.FTZ R0, R29, R0 ;  /* 0x000000001d007221 */ /* 0x000fe20000010000 */
[----:B-1----:R-:W-:-:S03]  /*9210*/  F2FP.F16.F32.PACK_AB R7, R12, R24 ;  /* 0x000000180c07723e */ /* 0x002fc600000000ff */
[----:B------:R-:W-:Y:S01]  /*9220*/  FADD.FTZ R0, R30, R0 ;  /* 0x000000001e007221 */ /* 0x000fe20000010000 */
[----:B------:R-:W-:Y:S01]  /*9230*/  FADD.FTZ R3, R250, R3 ;  /* 0x00000003fa037221 */ /* 0x000fe20000010000 */
[----:B------:R-:W-:Y:S01]  /*9240*/  LOP3.LUT R141, R7, R6, RZ, 0xc0, !PT ;  /* 0x00000006078d7212 */ /* 0x000fe200078ec0ff */
[----:B------:R-:W-:Y:S01]  /*9250*/  FADD.FTZ R6, R251, R11 ;  /* 0x0000000bfb067221 */ /* 0x000fe20000010000 */
[----:B------:R-:W-:Y:S01]  /*9260*/  FADD.FTZ R0, R28, R0 ;  /* 0x000000001c007221 */ /* 0x000fe20000010000 */
[----:B------:R-:W-:Y:S01]  /*9270*/  FADD.FTZ R3, R101, R3 ;  /* 0x0000000365037221 */ /* 0x000fe20000010000 */
[----:B------:R-:W-:Y:S01]  /*9280*/  FADD.FTZ R5, R74, R5 ;  /* 0x000000054a057221 */ /* 0x000fe20000010000 */
[----:B------:R-:W-:Y:S01]  /*9290*/  FADD.FTZ R4, R108, R6 ;  /* 0x000000066c047221 */ /* 0x000fe20000010000 */
[----:B------:R-:W-:Y:S01]  /*92a0*/  FADD.FTZ R0, R25, R0 ;  /* 0x0000000019007221 */ /* 0x000fe20000010000 */
[----:B------:R-:W-:Y:S02]  /*92b0*/  FADD.FTZ R6, R103, R3 ;  /* 0x0000000367067221 */ /* 0x000fe40000010000 */
[----:B------:R-:W-:Y:S01]  /*92c0*/  FADD.FTZ R7, R110, R4 ;  /* 0x000000046e077221 */ /* 0x000fe20000010000 */
[----:B------:R-:W-:Y:S01]  /*92d0*/  FADD.FTZ R4, R80, R5 ;  /* 0x0000000550047221 */ /* 0x000fe20000010000 */
[----:B------:R-:W-:Y:S01]  /*92e0*/  FADD.FTZ R5, R104, R6 ;  /* 0x0000000668057221 */ /* 0x000fe20000010000 */
[----:B------:R1:W-:Y:S01]  /*92f0*/  STL [R1+0x38], R0 ;  /* 0x0000380001007387 */ /* 0x0003e20000100800 */
[----:B------:R-:W-:Y:S01]  /*9300*/  FADD.FTZ R3, R111, R7 ;  /* 0x000000076f037221 */ /* 0x000fe20000010000 */
[----:B------:R-:W-:Y:S01]  /*9310*/  FADD.FTZ R4, R73, R4 ;  /* 0x0000000449047221 */ /* 0x000fe20000010000 */
[----:B------:R-:W-:-:S02]  /*9320*/  FADD.FTZ R5, R57, R5 ;  /* 0x0000000539057221 */ /* 0x000fc40000010000 */
        /* <DEDUP_REMOVED lines=8> */
[----:B------:R-:W-:Y:S01]  /*93b0*/  HMMA.16816.F32 R164, R160, R148, R164 ;  /* 0x00000094a0a4723c */ /* 0x000fe200000018a4 */
[----:B------:R-:W-:Y:S01]  /*93c0*/  FADD.FTZ R4, R20, R4 ;  /* 0x0000000414047221 */ /* 0x000fe20000010000 */
[----:B------:R-:W-:Y:S01]  /*93d0*/  FADD.FTZ R5, R124, R5 ;  /* 0x000000057c057221 */ /* 0x000fe20000010000 */
[----:B------:R-:W-:-:S05]  /*93e0*/  FADD.FTZ R3, R56, R3 ;  /* 0x0000000338037221 */ /* 0x000fca0000010000 */
[----:B------:R-:W-:Y:S01]  /*93f0*/  HMMA.16816.F32 R168, R160, R150, R168 ;  /* 0x00000096a0a8723c */ /* 0x000fe200000018a8 */
[----:B------:R-:W-:Y:S01]  /*9400*/  FADD.FTZ R228, R125, R5 ;  /* 0x000000057de47221 */ /* 0x000fe20000010000 */
[----:B------:R-:W-:Y:S01]  /*9410*/  FADD.FTZ R229, R14, R4 ;  /* 0x000000040ee57221 */ /* 0x000fe20000010000 */
[----:B------:R-:W-:-:S05]  /*9420*/  FADD.FTZ R230, R31, R3 ;  /* 0x000000031fe67221 */ /* 0x000fca0000010000 */
[----:B------:R-:W-:Y:S08]  /*9430*/  HMMA.16816.F32 R152, R140, R148, R44 ;  /* 0x000000948c98723c */ /* 0x000ff0000000182c */
[----:B----4-:R-:W-:Y:S08]  /*9440*/  HMMA.16816.F32 R156, R160, R16, R52 ;  /* 0x00000010a09c723c */ /* 0x010ff00000001834 */
[C---:B------:R-:W-:Y:S08]  /*9450*/  HMMA.16816.F32 R148, R140.reuse, R150, R32 ;  /* 0x000000968c94723c */ /* 0x040ff00000001820 */
[----:B------:R-:W-:Y:S08]  /*9460*/  HMMA.16816.F32 R144, R140, R16, R40 ;  /* 0x000000108c90723c */ /* 0x000ff00000001828 */
[-C--:B------:R-:W-:Y:S08]  /*9470*/  HMMA.16816.F32 R160, R160, R18.reuse, R48 ;  /* 0x00000012a0a0723c */ /* 0x080ff00000001830 */
[----:B------:R-:W-:Y:S01]  /*9480*/  HMMA.16816.F32 R140, R140, R18, R36 ;  /* 0x000000128c8c723c */ /* 0x000fe20000001824 */
[----:B------:R-:W-:-:S04]  /*9490*/  NOP ;  /* 0x0000000000007918 */ /* 0x000fc80000000000 */
[----:B-1----:R-:W-:-:S15]  /*94a0*/  @!P1 BRA `(.L_x_380) ;  /* 0x0000006000dc9947 */ /* 0x002fde0003800000 */
[----:B------:R-:W2:Y:S01]  /*94b0*/  LDL.LU R252, [R1+0xb0] ;  /* 0x0000b00001fc7983 */ /* 0x000ea20000300800 */
[----:B------:R-:W1:Y:S01]  /*94c0*/  LDC.64 R6, c[0x0][0x3c0] ;  /* 0x0000f000ff067b82 */ /* 0x000e620000000a00 */
[----:B------:R-:W-:Y:S01]  /*94d0*/  VIADD R187, R220, 0x9e3779b9 ;  /* 0x9e3779b9dcbb7836 */ /* 0x000fe20000000000 */
[----:B------:R-:W3:Y:S01]  /*94e0*/  LDCU UR4, c[0x0][0x45c] ;  /* 0x00008b80ff0477ac */ /* 0x000ee20008000800 */
[----:B------:R-:W4:Y:S04]  /*94f0*/  LDL.64 R188, [R1] ;  /* 0x0000000001bc7983 */ /* 0x000f280000100a00 */
[----:B------:R-:W3:Y:S01]  /*9500*/  LDL.64 R182, [R1+0x8] ;  /* 0x0000080001b67983 */ /* 0x000ee20000100a00 */
[----:B------:R-:W-:Y:S01]  /*9510*/  MOV R138, R2 ;  /* 0x00000002008a7202 */ /* 0x000fe20000000f00 */
[----:B------:R-:W-:Y:S01]  /*9520*/  IMAD.MOV.U32 R134, RZ, RZ, R135 ;  /* 0x000000ffff867224 */ /* 0x000fe200078e0087 */
[-C--:B------:R-:W-:Y:S01]  /*9530*/  LOP3.LUT R240, R174, R187.reuse, RZ, 0x3c, !PT ;  /* 0x000000bbaef07212 */ /* 0x080fe200078e3cff */
[----:B-----5:R-:W-:Y:S01]  /*9540*/  IMAD.MOV.U32 R0, RZ, RZ, R137 ;  /* 0x000000ffff007224 */ /* 0x020fe200078e0089 */
[----:B------:R-:W-:-:S02]  /*9550*/  LOP3.LUT R243, R172, R187, RZ, 0x3c, !PT ;  /* 0x000000bbacf37212 */ /* 0x000fc400078e3cff */
[----:B------:R-:W-:Y:S01]  /*9560*/  MOV R132, R136 ;  /* 0x0000008800847202 */ /* 0x000fe20000000f00 */
[----:B-1----:R-:W-:Y:S01]  /*9570*/  IMAD.MOV.U32 R3, RZ, RZ, R6 ;  /* 0x000000ffff037224 */ /* 0x002fe200078e0006 */
[----:B------:R1:W-:Y:S01]  /*9580*/  STL.64 [R1+0x28], R6 ;  /* 0x0000280601007387 */ /* 0x0003e20000100a00 */
[----:B------:R-:W-:-:S03]  /*9590*/  IMAD.MOV.U32 R4, RZ, RZ, R7 ;  /* 0x000000ffff047224 */ /* 0x000fc600078e0007 */
[C---:B------:R-:W-:Y:S02]  /*95a0*/  SHF.L.U32 R2, R3.reuse, 0x5, RZ ;  /* 0x0000000503027819 */ /* 0x040fe400000006ff */
[----:B------:R-:W-:-:S03]  /*95b0*/  SHF.L.U64.HI R4, R3, 0x5, R4 ;  /* 0x0000000503047819 */ /* 0x000fc60000010204 */
[----:B------:R1:W-:Y:S04]  /*95c0*/  STL [R1+0x8c], R2 ;  /* 0x00008c0201007387 */ /* 0x0003e80000100800 */
[----:B------:R1:W-:Y:S01]  /*95d0*/  STL [R1+0x88], R4 ;  /* 0x0000880401007387 */ /* 0x0003e20000100800 */
[----:B--2---:R-:W-:Y:S01]  /*95e0*/  LEA.HI.SX32 R218, R252, 0xfffffffe, 0x19 ;  /* 0xfffffffefcda7811 */ /* 0x004fe200078fcaff */
[----:B------:R-:W-:-:S05]  /*95f0*/  VIADD R252, R220, 0x3c6ef372 ;  /* 0x3c6ef372dcfc7836 */ /* 0x000fca0000000000 */
[-C--:B----4-:R-:W-:Y:S02]  /*9600*/  LOP3.LUT R239, R189, R252.reuse, RZ, 0x3c, !PT ;  /* 0x000000fcbdef7212 */ /* 0x090fe400078e3cff */
[----:B---3--:R-:W-:Y:S01]  /*9610*/  LOP3.LUT R242, R183, R252, RZ, 0x3c, !PT ;  /* 0x000000fcb7f27212 */ /* 0x008fe200078e3cff */
[----:B-1----:R-:W-:Y:S06]  /*9620*/  BRA `(.L_x_381) ;  /* 0x00000000007c7947 */ /* 0x002fec0003800000 */
.L_x_383:
[----:B------:R-:W2:Y:S01]  /*9630*/  LDL R231, [R1+0x34] ;  /* 0x0000340001e77983 */ /* 0x000ea20000100800 */
[----:B------:R-:W1:Y:S01]  /*9640*/  LDC.64 R136, c[0x0][0x3b8] ;  /* 0x0000ee00ff887b82 */ /* 0x000e620000000a00 */
[----:B------:R-:W-:Y:S02]  /*9650*/  VIADD R133, R218, 0xffffffff ;  /* 0xffffffffda857836 */ /* 0x000fe40000000000 */
[----:B------:R-:W3:Y:S01]  /*9660*/  LDL R205, [R1+0x30] ;  /* 0x0000300001cd7983 */ /* 0x000ee20000100800 */
[C---:B-1----:R-:W-:Y:S01]  /*9670*/  SHF.L.U64.HI R182, R136.reuse, 0x5, R137 ;  /* 0x0000000588b67819 */ /* 0x042fe20000010289 */
[C---:B------:R-:W-:Y:S04]  /*9680*/  IMAD.WIDE.U32 R2, R133.reuse, R136, RZ ;  /* 0x0000008885027225 */ /* 0x040fe800078e00ff */
[----:B------:R-:W-:Y:S02]  /*9690*/  IMAD R3, R133, R137, R3 ;  /* 0x0000008985037224 */ /* 0x000fe400078e0203 */
[----:B------:R-:W-:Y:S01]  /*96a0*/  IMAD.SHL.U32 R173, R136, 0x20, RZ ;  /* 0x0000002088ad7824 */ /* 0x000fe200078e00ff */
[C---:B--2---:R-:W-:Y:S04]  /*96b0*/  LEA R174, P0, R2.reuse, R231, 0x8 ;  /* 0x000000e702ae7211 */ /* 0x044fe800078040ff */
[C-C-:B---3--:R-:W-:Y:S02]  /*96c0*/  LEA.HI.X R175, R2.reuse, R205, R3.reuse, 0x8, P0 ;  /* 0x000000cd02af7211 */ /* 0x148fe400000f4403 */
[CC--:B------:R-:W-:Y:S03]  /*96d0*/  LEA R133, P0, R2.reuse, R173.reuse, 0x7 ;  /* 0x000000ad02857211 */ /* 0x0c0fe600078038ff */
[----:B------:R-:W-:Y:S01]  /*96e0*/  @!PT LDS RZ, [RZ] ;  /* 0x00000000fffff984 */ /* 0x000fe20000000800 */
[----:B------:R-:W-:Y:S01]  /*96f0*/  @!PT LDS RZ, [RZ] ;  /* 0x00000000fffff984 */ /* 0x000fe20000000800 */
[----:B------:R-:W-:Y:S01]  /*9700*/  @!PT LDS RZ, [RZ] ;  /* 0x00000000fffff984 */ /* 0x000fe20000000800 */
[----:B------:R1:W-:Y:S01]  /*9710*/  LDGSTS.E.BYPASS.LTC128B.128 [R227+0x2000], desc[UR10][R174.64] ;  /* 0x02000000aee37fae */ /* 0x0003e2000b981a0a */
[----:B------:R-:W-:Y:S02]  /*9720*/  LEA.HI.X R3, R2, R182, R3, 0x7, P0 ;  /* 0x000000b602037211 */ /* 0x000fe400000f3c03 */
[----:B------:R-:W-:Y:S05]  /*9730*/  IADD3 R2, P1, PT, R133, R173, RZ ;  /* 0x000000ad85027210 */ /* 0x000fea0007f3e0ff */
[----:B------:R-:W-:Y:S01]  /*9740*/  IMAD.X R173, R3, 0x1, R182, P1 ;  /* 0x0000000103ad7824 */ /* 0x000fe200008e06b6 */
[C---:B-1----:R-:W-:Y:S04]  /*9750*/  LEA R174, P0, R133.reuse, R231, 0x1 ;  /* 0x000000e785ae7211 */ /* 0x042fe800078008ff */
[----:B------:R-:W-:Y:S02]  /*9760*/  LEA.HI.X R175, R133, R205, R3, 0x1, P0 ;  /* 0x000000cd85af7211 */ /* 0x000fe400000f0c03 */
[C---:B------:R-:W-:Y:S03]  /*9770*/  LEA R133, P0, R136.reuse, R133, 0x6 ;  /* 0x0000008588857211 */ /* 0x040fe600078030ff */
[----:B------:R1:W-:Y:S01]  /*9780*/  LDGSTS.E.BYPASS.LTC128B.128 [R227+0x2800], desc[UR10][R174.64] ;  /* 0x02800000aee37fae */ /* 0x0003e2000b981a0a */
[----:B------:R-:W-:Y:S02]  /*9790*/  LEA.HI.X R3, R136, R3, R137, 0x6, P0 ;  /* 0x0000000388037211 */ /* 0x000fe400000f3489 */
[C---:B------:R-:W-:Y:S04]  /*97a0*/  LEA R136, P0, R2.reuse, R231, 0x1 ;  /* 0x000000e702887211 */ /* 0x040fe800078008ff */
[----:B------:R-:W-:Y:S02]  /*97b0*/  LEA.HI.X R137, R2, R205, R173, 0x1, P0 ;  /* 0x000000cd02897211 */ /* 0x000fe400000f0cad */
[C---:B------:R-:W-:Y:S03]  /*97c0*/  LEA R2, P0, R133.reuse, R231, 0x1 ;  /* 0x000000e785027211 */ /* 0x040fe600078008ff */
[----:B------:R1:W-:Y:S01]  /*97d0*/  LDGSTS.E.BYPASS.LTC128B.128 [R227+0x3000], desc[UR10][R136.64] ;  /* 0x0300000088e37fae */ /* 0x0003e2000b981a0a */
[----:B------:R-:W-:Y:S05]  /*97e0*/  LEA.HI.X R3, R133, R205, R3, 0x1, P0 ;  /* 0x000000cd85037211 */ /* 0x000fea00000f0c03 */
[----:B------:R1:W-:Y:S04]  /*97f0*/  LDGSTS.E.BYPASS.LTC128B.128 [R227+0x3800], desc[UR10][R2.64] ;  /* 0x0380000002e37fae */ /* 0x0003e8000b981a0a */
[----:B------:R-:W0:Y:S01]  /*9800*/  LDGDEPBAR ;  /* 0x00000000000079af */ /* 0x000e220000000000 */
[----:B------:R-:W-:Y:S05]  /*9810*/  BRA `(.L_x_382) ;  /* 0x0000000c009c7947 */ /* 0x000fea0003800000 */
.L_x_381:
[----:B------:R-:W2:Y:S01]  /*9820*/  LDL R17, [R1+0x28] ;  /* 0x0000280001117983 */ /* 0x000ea20000100800 */
[----:B------:R-:W-:Y:S04]  /*9830*/  DEPBAR.LE SB0, 0x0 ;  /* 0x000080000000791a */ /* 0x000fe80000000000 */
[----:B------:R-:W3:Y:S04]  /*9840*/  LDL R18, [R1+0x2c] ;  /* 0x00002c0001127983 */ /* 0x000ee80000100800 */
[----:B------:R-:W4:Y:S04]  /*9850*/  LDL R4, [R1+0x40] ;  /* 0x0000400001047983 */ /* 0x000f280000100800 */
[----:B-----5:R-:W5:Y:S04]  /*9860*/  LDL R16, [R1+0x3c] ;  /* 0x00003c0001107983 */ /* 0x020f680000100800 */
[----:B------:R-:W5:Y:S04]  /*9870*/  LDL R7, [R1+0x8c] ;  /* 0x00008c0001077983 */ /* 0x000f680000100800 */
[----:B------:R-:W5:Y:S01]  /*9880*/  LDL R6, [R1+0x88] ;  /* 0x0000880001067983 */ /* 0x000f620000100800 */
[----:B------:R-:W-:Y:S06]  /*9890*/  BAR.SYNC.DEFER_BLOCKING 0x0 ;  /* 0x0000000000007b1d */ /* 0x000fec0000010000 */
[----:B------:R-:W5:Y:S06]  /*98a0*/  LDL.64 R236, [R1+0x10] ;  /* 0x0000100001ec7983 */ /* 0x000f6c0000100a00 */
[----:B------:R-:W5:Y:S06]  /*98b0*/  LDL.64 R216, [R1+0x18] ;  /* 0x0000180001d87983 */ /* 0x000f6c0000100a00 */
[----:B------:R-:W5:Y:S06]  /*98c0*/  LDL.64 R232, [R1+0x20] ;  /* 0x0000200001e87983 */ /* 0x000f6c0000100a00 */
[----:B------:R-:W5:Y:S06]  /*98d0*/  LDL.64 R244, [R1+0x8] ;  /* 0x0000080001f47983 */ /* 0x000f6c0000100a00 */
[----:B------:R-:W5:Y:S01]  /*98e0*/  LDL.64 R234, [R1] ;  /* 0x0000000001ea7983 */ /* 0x000f620000100a00 */
[C---:B--2---:R-:W-:Y:S04]  /*98f0*/  IMAD.WIDE.U32 R14, R218.reuse, R17, RZ ;  /* 0x00000011da0e7225 */ /* 0x044fe800078e00ff */
[----:B---3--:R-:W-:Y:S01]  /*9900*/  IMAD R5, R218, R18, R15 ;  /* 0x00000012da057224 */ /* 0x008fe200078e020f */
[C---:B----4-:R-:W-:Y:S04]  /*9910*/  LEA R10, P3, R14.reuse, R4, 0x8 ;  /* 0x000000040e0a7211 */ /* 0x050fe800078640ff */
[C-C-:B-----5:R-:W-:Y:S02]  /*9920*/  LEA.HI.X R11, R14.reuse, R16, R5.reuse, 0x8, P3 ;  /* 0x000000100e0b7211 */ /* 0x160fe400018f4405 */
[-C--:B------:R-:W-:Y:S03]  /*9930*/  LEA R2, P0, R14, R7.reuse, 0x7 ;  /* 0x000000070e027211 */ /* 0x080fe600078038ff */
[----:B------:R-:W-:Y:S01]  /*9940*/  @!PT LDS RZ, [RZ] ;  /* 0x00000000fffff984 */ /* 0x000fe20000000800 */
[----:B------:R-:W-:Y:S01]  /*9950*/  @!PT LDS RZ, [RZ] ;  /* 0x00000000fffff984 */ /* 0x000fe20000000800 */
[----:B------:R-:W-:Y:S01]  /*9960*/  @!PT LDS RZ, [RZ] ;  /* 0x00000000fffff984 */ /* 0x000fe20000000800 */
[----:B------:R-:W-:Y:S01]  /*9970*/  LDGSTS.E.BYPASS.LTC128B.128 [R227+0x4000], desc[UR10][R10.64] ;  /* 0x040000000ae37fae */ /* 0x000fe2000b981a0a */
[----:B------:R-:W-:Y:S02]  /*9980*/  LEA R8, P2, R2, R4, 0x1 ;  /* 0x0000000402087211 */ /* 0x000fe400078408ff */
[----:B-1----:R-:W-:Y:S02]  /*9990*/  LEA.HI.X R3, R14, R6, R5, 0x7, P0 ;  /* 0x000000060e037211 */ /* 0x002fe400000f3c05 */
[C---:B------:R-:W-:Y:S02]  /*99a0*/  IADD3 R7, P1, PT, R2.reuse, R7, RZ ;  /* 0x0000000702077210 */ /* 0x040fe40007f3e0ff */
[----:B------:R-:W-:Y:S02]  /*99b0*/  LEA.HI.X R9, R2, R16, R3, 0x1, P2 ;  /* 0x0000001002097211 */ /* 0x000fe400010f0c03 */
[----:B------:R-:W-:Y:S01]  /*99c0*/  LEA R12, P0, R17, R2, 0x6 ;  /* 0x00000002110c7211 */ /* 0x000fe200078030ff */
[----:B------:R-:W-:Y:S01]  /*99d0*/  IMAD.X R13, R3, 0x1, R6, P1 ;  /* 0x00000001030d7824 */ /* 0x000fe200008e0606 */
[----:B------:R-:W-:Y:S01]  /*99e0*/  LEA R6, P1, R7, R4, 0x1 ;  /* 0x0000000407067211 */ /* 0x000fe200078208ff */
[----:B------:R-:W-:Y:S01]  /*99f0*/  LDGSTS.E.BYPASS.LTC128B.128 [R227+0x4800], desc[UR10][R8.64] ;  /* 0x0480000008e37fae */ /* 0x000fe2000b981a0a */
[----:B------:R-:W-:Y:S02]  /*9a00*/  LEA.HI.X R15, R17, R3, R18, 0x6, P0 ;  /* 0x00000003110f7211 */ /* 0x000fe400000f3412 */
[----:B------:R-:W-:Y:S02]  /*9a10*/  LEA.HI.X R7, R7, R16, R13, 0x1, P1 ;  /* 0x0000001007077211 */ /* 0x000fe400008f0c0d */
[C---:B------:R-:W-:Y:S03]  /*9a20*/  LEA R4, P0, R12.reuse, R4, 0x1 ;  /* 0x000000040c047211 */ /* 0x040fe600078008ff */
[----:B------:R-:W-:Y:S01]  /*9a30*/  LDGSTS.E.BYPASS.LTC128B.128 [R227+0x5000], desc[UR10][R6.64] ;  /* 0x0500000006e37fae */ /* 0x000fe2000b981a0a */
[----:B------:R-:W-:Y:S02]  /*9a40*/  LEA.HI.X R5, R12, R16, R15, 0x1, P0 ;  /* 0x000000100c057211 */ /* 0x000fe400000f0c0f */
[C---:B------:R-:W-:Y:S05]  /*9a50*/  ISETP.NE.AND P0, PT, R218.reuse, RZ, PT ;  /* 0x000000ffda00720c */ /* 0x040fea0003f05270 */
[----:B------:R1:W-:Y:S08]  /*9a60*/  LDGSTS.E.BYPASS.LTC128B.128 [R227+0x5800], desc[UR10][R4.64] ;  /* 0x0580000004e37fae */ /* 0x0003f0000b981a0a */
        /* <DEDUP_REMOVED lines=23> */
[-C--:B----4-:R-:W-:Y:S07]  /*9be0*/  HMMA.16816.F32 R36, R128, R48.reuse, RZ ;  /* 0x000000308024723c */ /* 0x090fee00000018ff */
[----:B------:R-:W4:Y:S01]  /*9bf0*/  LDSM.16.M88.4 R192, [R210+0x2800] ;  /* 0x00280000d2c0783b */ /* 0x000f220000000200 */
[C---:B------:R-:W-:Y:S07]  /*9c00*/  HMMA.16816.F32 R40, R124.reuse, R48, RZ ;  /* 0x000000307c28723c */ /* 0x040fee00000018ff */
[----:B------:R-:W4:Y:S01]  /*9c10*/  LDSM.16.M88.4 R196, [R210+0x2c00] ;  /* 0x002c0000d2c4783b */ /* 0x000f220000000200 */
[-C--:B------:R-:W-:Y:S07]  /*9c20*/  HMMA.16816.F32 R44, R124, R50.reuse, RZ ;  /* 0x000000327c2c723c */ /* 0x080fee00000018ff */
[----:B------:R-:W4:Y:S01]  /*9c30*/  LDSM.16.M88.4 R200, [R210+0x3000] ;  /* 0x00300000d2c8783b */ /* 0x000f220000000200 */
[C---:B------:R-:W-:Y:S07]  /*9c40*/  HMMA.16816.F32 R48, R128.reuse, R50, RZ ;  /* 0x000000328030723c */ /* 0x040fee00000018ff */
[----:B------:R-:W4:Y:S01]  /*9c50*/  LDSM.16.M88.4 R204, [R210+0x3400] ;  /* 0x00340000d2cc783b */ /* 0x000f220000000200 */
        /* <DEDUP_REMOVED lines=22> */
[C---:B------:R-:W-:Y:S08]  /*9dc0*/  HMMA.16816.F32 R8, R184.reuse, R180, R8 ;  /* 0x000000b4b808723c */ /* 0x040ff00000001808 */
[-C--:B------:R-:W-:Y:S08]  /*9dd0*/  HMMA.16816.F32 R12, R184, R182.reuse, R12 ;  /* 0x000000b6b80c723c */ /* 0x080ff0000000180c */
[C---:B------:R-:W-:Y:S01]  /*9de0*/  HMMA.16816.F32 R16, R176.reuse, R182, R16 ;  /* 0x000000b6b010723c */ /* 0x040fe20000001810 */
[----:B------:R-:W2:Y:S01]  /*9df0*/  LDSM.16.M88.4 R180, [R210+0x3c00] ;  /* 0x003c0000d2b4783b */ /* 0x000ea20000000200 */
[----:B------:R-:W-:Y:S06]  /*9e00*/  DEPBAR.LE SB0, 0x0 ;  /* 0x000080000000791a */ /* 0x000fec0000000000 */
[-C--:B------:R-:W-:Y:S01]  /*9e10*/  HMMA.16816.F32 R20, R176, R188.reuse, R20 ;  /* 0x000000bcb014723c */ /* 0x080fe20000001814 */
[----:B------:R-:W-:Y:S07]  /*9e20*/  BAR.SYNC.DEFER_BLOCKING 0x0 ;  /* 0x0000000000007b1d */ /* 0x000fee0000010000 */
[C---:B------:R-:W-:Y:S08]  /*9e30*/  HMMA.16816.F32 R24, R184.reuse, R188, R24 ;  /* 0x000000bcb818723c */ /* 0x040ff00000001818 */
[-C--:B------:R-:W-:Y:S08]  /*9e40*/  HMMA.16816.F32 R28, R184, R190.reuse, R28 ;  /* 0x000000beb81c723c */ /* 0x080ff0000000181c */
[C---:B------:R-:W-:Y:S04]  /*9e50*/  HMMA.16816.F32 R32, R176.reuse, R190, R32 ;  /* 0x000000beb020723c */ /* 0x040fe80000001820 */
[C---:B------:R-:W-:Y:S02]  /*9e60*/  VIADD R190, R221.reuse, 0x32370b8f ;  /* 0x32370b8fddbe7836 */ /* 0x040fe40000000000 */
[----:B------:R-:W-:Y:S02]  /*9e70*/  VIADD R191, R221, 0x76cf5d0a ;  /* 0x76cf5d0addbf7836 */ /* 0x000fe40000000000 */
[-C--:B----4-:R-:W-:Y:S08]  /*9e80*/  HMMA.16816.F32 R36, R176, R192.reuse, R36 ;  /* 0x000000c0b024723c */ /* 0x090ff00000001824 */
        /* <DEDUP_REMOVED lines=10> */
[C---:B------:R-:W-:Y:S04]  /*9f30*/  HMMA.16816.F32 R80, R176.reuse, R202, R80 ;  /* 0x000000cab050723c */ /* 0x040fe80000001850 */
[----:B------:R-:W-:Y:S04]  /*9f40*/  IMAD.SHL.U32 R202, R218, 0x4, RZ ;  /* 0x00000004daca7824 */ /* 0x000fe800078e00ff */
[-C--:B------:R-:W-:Y:S03]  /*9f50*/  HMMA.16816.F32 R84, R176, R204.reuse, R84 ;  /* 0x000000ccb054723c */ /* 0x080fe60000001854 */
[C---:B------:R-:W-:Y:S01]  /*9f60*/  LOP3.LUT R2, R202.reuse, R237, R221, 0x96, !PT ;  /* 0x000000edca027212 */ /* 0x040fe200078e96dd */
[----:B------:R-:W-:Y:S04]  /*9f70*/  VIADD R133, R202, 0x1 ;  /* 0x00000001ca857836 */ /* 0x000fe80000000000 */
[C---:B------:R-:W-:Y:S04]  /*9f80*/  HMMA.16816.F32 R88, R184.reuse, R204, R88 ;  /* 0x000000ccb858723c */ /* 0x040fe80000001858 */
[----:B------:R-:W-:Y:S01]  /*9f90*/  LOP3.LUT R133, R237, R221, R133, 0x96, !PT ;  /* 0x000000dded857212 */ /* 0x000fe200078e9685 */
[----:B------:R-:W-:Y:S03]  /*9fa0*/  IMAD.WIDE.U32 R2, R2, -0x326172a9, RZ ;  /* 0xcd9e8d5702027825 */ /* 0x000fe600078e00ff */
[-C--:B------:R-:W-:Y:S03]  /*9fb0*/  HMMA.16816.F32 R92, R184, R206.reuse, R92 ;  /* 0x000000ceb85c723c */ /* 0x080fe6000000185c */
[----:B------:R-:W-:Y:S01]  /*9fc0*/  LOP3.LUT R136, R3, R240, RZ, 0x3c, !PT ;  /* 0x000000f003887212 */ /* 0x000fe200078e3cff */
[----:B------:R-:W-:Y:S01]  /*9fd0*/  IMAD.WIDE.U32 R188, R133, -0x326172a9, RZ ;  /* 0xcd9e8d5785bc7825 */ /* 0x000fe200078e00ff */
[C---:B------:R-:W-:Y:S02]  /*9fe0*/  LOP3.LUT R194, R2.reuse, R239, RZ, 0x3c, !PT ;  /* 0x000000ef02c27212 */ /* 0x040fe400078e3cff */
[-C--:B------:R-:W-:Y:S01]  /*9ff0*/  LOP3.LUT R3, R3, R243.reuse, RZ, 0x3c, !PT ;  /* 0x000000f303037212 */ /* 0x080fe200078e3cff */
[C---:B------:R-:W-:Y:S04]  /*a000*/  HMMA.16816.F32 R96, R176.reuse, R206, R96 ;  /* 0x000000ceb060723c */ /* 0x040fe80000001860 */
[----:B------:R-:W-:Y:S01]  /*a010*/  LOP3.LUT R192, R2, R242, RZ, 0x3c, !PT ;  /* 0x000000f202c07212 */ /* 0x000fe200078e3cff */
[----:B------:R-:W-:Y:S01]  /*a020*/  IMAD.WIDE.U32 R136, R136, -0x2daee0ad, RZ ;  /* 0xd2511f5388887825 */ /* 0x000fe200078e00ff */
[C---:B------:R-:W-:Y:S02]  /*a030*/  LOP3.LUT R135, R189.reuse, R243, RZ, 0x3c, !PT ;  /* 0x000000f3bd877212 */ /* 0x040fe400078e3cff */
[----:B------:R-:W-:Y:S01]  /*a040*/  LOP3.LUT R226, R189, R240, RZ, 0x3c, !PT ;  /* 0x000000f0bde27212 */ /* 0x000fe200078e3cff */
[----:B------:R-:W-:Y:S01]  /*a050*/  IMAD.WIDE.U32 R194, R194, -0x2daee0ad, RZ ;  /* 0xd2511f53c2c27825 */ /* 0x000fe200078e00ff */
[----:B------:R-:W-:Y:S01]  /*a060*/  LOP3.LUT R133, R232, R191, R137, 0x96, !PT ;  /* 0x000000bfe8857212 */ /* 0x000fe200078e9689 */
[-C--:B-1----:R-:W-:Y:S03]  /*a070*/  HMMA.16816.F32 R100, R176, R172.reuse, R100 ;  /* 0x000000acb064723c */ /* 0x082fe60000001864 */
[----:B------:R-:W-:Y:S01]  /*a080*/  LOP3.LUT R136, R190, R136, R195, 0x96, !PT ;  /* 0x00000088be887212 */ /* 0x000fe200078e96c3 */
[----:B------:R-:W-:Y:S01]  /*a090*/  IMAD.WIDE.U32 R2, R3, -0x2daee0ad, RZ ;  /* 0xd2511f5303027825 */ /* 0x000fe200078e00ff */
[C---:B------:R-:W-:Y:S02]  /*a0a0*/  LOP3.LUT R198, R188.reuse, R242, RZ, 0x3c, !PT ;  /* 0x000000f2bcc67212 */ /* 0x040fe400078e3cff */
[----:B------:R-:W-:Y:S01]  /*a0b0*/  LOP3.LUT R224, R188, R239, RZ, 0x3c, !PT ;  /* 0x000000efbce07212 */ /* 0x000fe200078e3cff */
[----:B------:R-:W-:Y:S01]  /*a0c0*/  IMAD.WIDE.U32 R192, R192, -0x2daee0ad, RZ ;  /* 0xd2511f53c0c07825 */ /* 0x000fe200078e00ff */
[----:B------:R-:W-:Y:S01]  /*a0d0*/  LOP3.LUT R3, R216, R191, R3, 0x96, !PT ;  /* 0x000000bfd8037212 */ /* 0x000fe200078e9603 */
[C---:B------:R-:W-:Y:S04]  /*a0e0*/  HMMA.16816.F32 R104, R184.reuse, R172, R104 ;  /* 0x000000acb868723c */ /* 0x040fe80000001868 */
[----:B------:R-:W-:Y:S01]  /*a0f0*/  LOP3.LUT R2, R190, R2, R193, 0x96, !PT ;  /* 0x00000002be027212 */ /* 0x000fe200078e96c1 */
[----:B------:R-:W-:Y:S03]  /*a100*/  IMAD.WIDE.U32 R214, R136, -0x326172a9, RZ ;  /* 0xcd9e8d5788d67825 */ /* 0x000fe600078e00ff */
[-C--:B------:R-:W-:Y:S03]  /*a110*/  HMMA.16816.F32 R108, R184, R174.reuse, R108 ;  /* 0x000000aeb86c723c */ /* 0x080fe6000000186c */
[----:B------:R-:W-:Y:S04]  /*a120*/  IMAD.WIDE.U32 R136, R3, -0x326172a9, RZ ;  /* 0xcd9e8d5703887825 */ /* 0x000fe800078e00ff */
[----:B------:R-:W-:Y:S01]  /*a130*/  IMAD.WIDE.U32 R196, R133, -0x326172a9, RZ ;  /* 0xcd9e8d5785c47825 */ /* 0x000fe200078e00ff */
[-C--:B------:R-:W-:Y:S01]  /*a140*/  LOP3.LUT R3, R244, R219.reuse, R137, 0x96, !PT ;  /* 0x000000dbf4037212 */ /* 0x080fe200078e9689 */
[C---:B------:R-:W-:Y:S04]  /*a150*/  HMMA.16816.F32 R112, R176.reuse, R174, R112 ;  /* 0x000000aeb070723c */ /* 0x040fe80000001870 */
[C---:B------:R-:W-:Y:S01]  /*a160*/  LOP3.LUT R196, R225.reuse, R196, R215, 0x96, !PT ;  /* 0x000000c4e1c47212 */ /* 0x040fe200078e96d7 */
[----:B------:R-:W-:Y:S01]  /*a170*/  IMAD.WIDE.U32 R206, R2, -0x326172a9, RZ ;  /* 0xcd9e8d5702ce7825 */ /* 0x000fe200078e00ff */
[----:B------:R-:W-:Y:S02]  /*a180*/  LOP3.LUT R2, R234, R219, R197, 0x96, !PT ;  /* 0x000000dbea027212 */ /* 0x000fe400078e96c5 */
[-C--:B--2---:R-:W-:Y:S03]  /*a190*/  HMMA.16816.F32 R116, R176, R180.reuse, R116 ;  /* 0x000000b4b074723c */ /* 0x084fe60000001874 */
[----:B------:R-:W-:Y:S01]  /*a1a0*/  LOP3.LUT R193, R225, R136, R207, 0x96, !PT ;  /* 0x00000088e1c17212 */ /* 0x000fe200078e96cf */
[----:B------:R-:W-:Y:S02]  /*a1b0*/  VIADD R189, R221, 0xed9eba14 ;  /* 0xed9eba14ddbd7836 */ /* 0x000fe40000000000 */
[----:B------:R-:W-:Y:S02]  /*a1c0*/  IMAD.WIDE.U32 R200, R3, -0x2daee0ad, RZ ;  /* 0xd2511f5303c87825 */ /* 0x000fe400078e00ff */
[C---:B------:R-:W-:Y:S04]  /*a1d0*/  HMMA.16816.F32 R120, R184.reuse, R180, R120 ;  /* 0x000000b4b878723c */ /* 0x040fe80000001878 */
[----:B------:R-:W-:Y:S01]  /*a1e0*/  IMAD.WIDE.U32 R172, R2, -0x2daee0ad, RZ ;  /* 0xd2511f5302ac7825 */ /* 0x000fe200078e00ff */
[----:B------:R-:W-:Y:S03]  /*a1f0*/  LOP3.LUT R2, R189, R192, R201, 0x96, !PT ;  /* 0x000000c0bd027212 */ /* 0x000fe600078e96c9 */
[----:B------:R-:W-:Y:S01]  /*a200*/  IMAD.WIDE.U32 R136, R135, -0x2daee0ad, RZ ;  /* 0xd2511f5387887825 */ /* 0x000fe200078e00ff */
[----:B------:R-:W-:Y:S01]  /*a210*/  LOP3.LUT R194, R189, R194, R173, 0x96, !PT ;  /* 0x000000c2bdc27212 */ /* 0x000fe200078e96ad */
[-C--:B------:R-:W-:Y:S03]  /*a220*/  HMMA.16816.F32 R124, R184, R182.reuse, R124 ;  /* 0x000000b6b87c723c */ /* 0x080fe6000000187c */
[----:B------:R-:W-:Y:S01]  /*a230*/  LOP3.LUT R204, R216, R191, R137, 0x96, !PT ;  /* 0x000000bfd8cc7212 */ /* 0x000fe200078e9689 */
[----:B------:R-:W-:Y:S04]  /*a240*/  IMAD.WIDE.U32 R196, R196, -0x2daee0ad, RZ ;  /* 0xd2511f53c4c47825 */ /* 0x000fe800078e00ff */
[----:B------:R-:W-:Y:S01]  /*a250*/  VIADD R188, R221, 0xa9066899 ;  /* 0xa9066899ddbc7836 */ /* 0x000fe20000000000 */
[----:B------:R-:W-:Y:S04]  /*a260*/  HMMA.16816.F32 R128, R176, R182, R128 ;  /* 0x000000b6b080723c */ /* 0x000fe80000001880 */
[----:B------:R-:W-:Y:S01]  /*a270*/  LOP3.LUT R3, R188, R172, R197, 0x96, !PT ;  /* 0x000000acbc037212 */ /* 0x000fe200078e96c5 */
[----:B------:R-:W-:Y:S01]  /*a280*/  IMAD.WIDE.U32 R216, R2, -0x326172a9, RZ ;  /* 0xcd9e8d5702d87825 */ /* 0x000fe200078e00ff */
[----:B------:R-:W-:Y:S03]  /*a290*/  FMNMX3.FTZ R2, R0, R4, R5, !PT ;  /* 0x0000000400027276 */ /* 0x000fe60007810005 */
[----:B------:R-:W-:Y:S01]  /*a2a0*/  IMAD.WIDE.U32 R172, R3, -0x326172a9, RZ ;  /* 0xcd9e8d5703ac7825 */ /* 0x000fe200078e00ff */
[----:B------:R-:W-:Y:S02]  /*a2b0*/  FMNMX3.FTZ R2, R2, R16, R17, !PT ;  /* 0x0000001002027276 */ /* 0x000fe40007810011 */
[----:B------:R-:W-:Y:S01]  /*a2c0*/  FMNMX3.FTZ R3, R132, R6, R7, !PT ;  /* 0x0000000684037276 */ /* 0x000fe20007810007 */
        /* <DEDUP_REMOVED lines=34> */
[----:B------:R-:W-:Y:S02]  /*a4f0*/  LOP3.LUT R203, R190, R136, R199, 0x96, !PT ;  /* 0x00000088becb7212 */ /* 0x000fe400078e96c7 */
[----:B------:R-:W-:Y:S01]  /*a500*/  LOP3.LUT R136, R188, R200, R193, 0x96, !PT ;  /* 0x000000c8bc887212 */ /* 0x000fe200078e96c1 */
[----:B------:R-:W-:Y:S01]  /*a510*/  IMAD.MOV.U32 R200, RZ, RZ, R172 ;  /* 0x000000ffffc87224 */ /* 0x000fe200078e00ac */
[----:B------:R-:W-:Y:S02]  /*a520*/  FMNMX3.FTZ R2, R2, R88, R89, !PT ;  /* 0x0000005802027276 */ /* 0x000fe40007810059 */
[----:B------:R-:W-:Y:S01]  /*a530*/  FMNMX3.FTZ R3, R3, R98, R99, !PT ;  /* 0x0000006203037276 */ /* 0x000fe20007810063 */
[----:B------:R-:W-:Y:S01]  /*a540*/  IMAD.WIDE.U32 R136, R136, -0x326172a9, RZ ;  /* 0xcd9e8d5788887825 */ /* 0x000fe200078e00ff */
[----:B------:R-:W-:Y:S02]  /*a550*/  FMNMX3.FTZ R176, R176, R112, R113, !PT ;  /* 0x00000070b0b07276 */ /* 0x000fe40007810071 */
[----:B------:R-:W-:Y:S01]  /*a560*/  LOP3.LUT R135, R222, R174, R173, 0x96, !PT ;  /* 0x000000aede877212 */ /* 0x000fe200078e96ad */
[----:B------:R-:W-:Y:S01]  /*a570*/  IMAD.MOV.U32 R181, RZ, RZ, R136 ;  /* 0x000000ffffb57224 */ /* 0x000fe200078e0088 */
[----:B------:R-:W-:Y:S02]  /*a580*/  FMNMX3.FTZ R133, R2, R92, R93, !PT ;  /* 0x0000005c02857276 */ /* 0x000fe4000781005d */
[C---:B------:R-:W-:Y:S02]  /*a590*/  PRMT R174, R172.reuse, 0x7773, RZ ;  /* 0x00007773acae7816 */ /* 0x040fe400000000ff */
[----:B------:R-:W-:Y:S02]  /*a5a0*/  PRMT R173, R172, 0x7772, RZ ;  /* 0x00007772acad7816 */ /* 0x000fe400000000ff */
[----:B------:R-:W-:Y:S02]  /*a5b0*/  FMNMX3.FTZ R2, R3, R102, R103, !PT ;  /* 0x0000006603027276 */ /* 0x000fe40007810067 */
[----:B------:R-:W-:Y:S02]  /*a5c0*/  FMNMX3.FTZ R176, R176, R116, R117, !PT ;  /* 0x00000074b0b07276 */ /* 0x000fe40007810075 */
[----:B------:R-:W-:Y:S02]  /*a5d0*/  PRMT R201, R172, 0x7771, RZ ;  /* 0x00007771acc97816 */ /* 0x000fe400000000ff */
[C---:B------:R-:W-:Y:S02]  /*a5e0*/  LOP3.LUT R194, R223.reuse, R214, R175, 0x96, !PT ;  /* 0x000000d6dfc27212 */ /* 0x040fe400078e96af */
[----:B------:R-:W-:Y:S02]  /*a5f0*/  LOP3.LUT R195, R223, R206, R217, 0x96, !PT ;  /* 0x000000cedfc37212 */ /* 0x000fe400078e96d9 */
[----:B------:R-:W-:Y:S02]  /*a600*/  LOP3.LUT R172, R222, R216, R137, 0x96, !PT ;  /* 0x000000d8deac7212 */ /* 0x000fe400078e9689 */
[C---:B------:R-:W-:Y:S02]  /*a610*/  PRMT R180, R136.reuse, 0x7773, RZ ;  /* 0x0000777388b47816 */ /* 0x040fe400000000ff */
[C---:B------:R-:W-:Y:S02]  /*a620*/  PRMT R179, R136.reuse, 0x7772, RZ ;  /* 0x0000777288b37816 */ /* 0x040fe400000000ff */
[----:B------:R-:W-:Y:S02]  /*a630*/  PRMT R183, R136, 0x7771, RZ ;  /* 0x0000777188b77816 */ /* 0x000fe400000000ff */
[----:B------:R-:W-:Y:S02]  /*a640*/  PRMT R215, R173, 0x5410, R174 ;  /* 0x00005410add77816 */ /* 0x000fe400000000ae */
[----:B------:R-:W-:Y:S02]  /*a650*/  FMNMX3.FTZ R177, R133, R104, R105, !PT ;  /* 0x0000006885b17276 */ /* 0x000fe40007810069 */
[----:B------:R-:W-:Y:S02]  /*a660*/  FMNMX3.FTZ R178, R2, R114, R115, !PT ;  /* 0x0000007202b27276 */ /* 0x000fe40007810073 */
[----:B------:R-:W-:Y:S01]  /*a670*/  FMNMX3.FTZ R176, R176, R128, R129, !PT ;  /* 0x00000080b0b07276 */ /* 0x000fe20007810081 */
[----:B------:R-:W-:Y:S06]  /*a680*/  @P0 BRA `(.L_x_383) ;  /* 0xffffffec00e80947 */ /* 0x000fec000383ffff */
.L_x_382:
[----:B-1----:R-:W-:Y:S01]  /*a690*/  FMNMX3.FTZ R2, R177, R108, R109, !PT ;  /* 0x0000006cb1027276 */ /* 0x002fe2000781006d */
[----:B------:R-:W-:Y:S01]  /*a6a0*/  STL.64 [R1+0xc8], R162 ;  /* 0x0000c8a201007387 */ /* 0x000fe20000100a00 */
[----:B------:R-:W-:Y:S01]  /*a6b0*/  FMNMX3.FTZ R133, R178, R118, R119, !PT ;  /* 0x00000076b2857276 */ /* 0x000fe20007810077 */
[----:B------:R-:W-:Y:S01]  /*a6c0*/  IMAD.WIDE.U32 R136, R194, -0x2daee0ad, RZ ;  /* 0xd2511f53c2887825 */ /* 0x000fe200078e00ff */
[----:B------:R-:W-:Y:S02]  /*a6d0*/  FMNMX3.FTZ R173, R2, R120, R121, !PT ;  /* 0x0000007802ad7276 */ /* 0x000fe40007810079 */
[----:B------:R-:W-:Y:S01]  /*a6e0*/  FMNMX3.FTZ R133, R133, R130, R131, !PT ;  /* 0x0000008285857276 */ /* 0x000fe20007810083 */
[----:B------:R1:W-:Y:S01]  /*a6f0*/  STL.64 [R1+0xc0], R210 ;  /* 0x0000c0d201007387 */ /* 0x0003e20000100a00 */
[----:B------:R-:W-:Y:S01]  /*a700*/  FMNMX3.FTZ R173, R173, R124, R125, !PT ;  /* 0x0000007cadad7276 */ /* 0x000fe2000781007d */
[----:B------:R-:W-:Y:S01]  /*a710*/  VIADD R216, R221, 0x646e171e ;  /* 0x646e171eddd87836 */ /* 0x000fe20000000000 */
[----:B------:R-:W-:Y:S01]  /*a720*/  PRMT R214, R179, 0x5410, R180 ;  /* 0x00005410b3d67816 */ /* 0x000fe200000000b4 */
[----:B------:R-:W-:Y:S01]  /*a730*/  IMAD.WIDE.U32 R2, R195, -0x2daee0ad, RZ ;  /* 0xd2511f53c3027825 */ /* 0x000fe200078e00ff */
[----:B------:R-:W-:Y:S01]  /*a740*/  PRMT R205, R136, 0x7773, RZ ;  /* 0x0000777388cd7816 */ /* 0x000fe200000000ff */
[----:B------:R-:W2:Y:S01]  /*a750*/  SHFL.BFLY PT, R177, R176, 0x2, 0x1f ;  /* 0x0c401f00b0b17f89 */ /* 0x000ea200000e0000 */
[----:B------:R-:W-:Y:S01]  /*a760*/  LOP3.LUT R175, R216, R196, R137, 0x96, !PT ;  /* 0x000000c4d8af7212 */ /* 0x000fe200078e9689 */
[----:B------:R-:W-:Y:S01]  /*a770*/  IMAD.MOV.U32 R195, RZ, RZ, R2 ;  /* 0x000000ffffc37224 */ /* 0x000fe200078e0002 */
[----:B------:R-:W-:Y:S05]  /*a780*/  FMNMX3.FTZ R137, R138, R10, R11, !PT ;  /* 0x0000000a8a897276 */ /* 0x000fea000781000b */
[----:B------:R-:W3:Y:S01]  /*a790*/  SHFL.BFLY PT, R178, R133, 0x2, 0x1f ;  /* 0x0c401f0085b27f89 */ /* 0x000ee200000e0000 */
[----:B------:R-:W-:Y:S01]  /*a7a0*/  LOP3.LUT R174, R216, R192, R3, 0x96, !PT ;  /* 0x000000c0d8ae7212 */ /* 0x000fe200078e9603 */
[----:B------:R-:W-:Y:S01]  /*a7b0*/  IMAD.MOV.U32 R206, RZ, RZ, R136 ;  /* 0x000000ffffce7224 */ /* 0x000fe200078e0088 */
[----:B------:R-:W-:Y:S05]  /*a7c0*/  FMNMX3.FTZ R137, R137, R14, R15, !PT ;  /* 0x0000000e89897276 */ /* 0x000fea000781000f */
[----:B------:R-:W4:Y:S01]  /*a7d0*/  SHFL.BFLY PT, R179, R173, 0x2, 0x1f ;  /* 0x0c401f00adb37f89 */ /* 0x000f2200000e0000 */
[C---:B------:R-:W-:Y:S02]  /*a7e0*/  PRMT R199, R136.reuse, 0x7772, RZ ;  /* 0x0000777288c77816 */ /* 0x040fe400000000ff */
[----:B------:R-:W-:Y:S02]  /*a7f0*/  FMNMX3.FTZ R3, R137, R26, R27, !PT ;  /* 0x0000001a89037276 */ /* 0x000fe4000781001b */
[----:B------:R-:W-:Y:S02]  /*a800*/  PRMT R207, R136, 0x7771, RZ ;  /* 0x0000777188cf7816 */ /* 0x000fe400000000ff */
[----:B------:R-:W-:Y:S02]  /*a810*/  FMNMX3.FTZ R3, R3, R30, R31, !PT ;  /* 0x0000001e03037276 */ /* 0x000fe4000781001f */
[----:B------:R-:W-:Y:S02]  /*a820*/  LOP3.LUT R136, R200, 0xff, RZ, 0xc0, !PT ;  /* 0x000000ffc8887812 */ /* 0x000fe400078ec0ff */
[----:B------:R-:W-:Y:S01]  /*a830*/  FMNMX3.FTZ R3, R3, R42, R43, !PT ;  /* 0x0000002a03037276 */ /* 0x000fe2000781002b */
[----:B-1----:R-:W4:Y:S01]  /*a840*/  LDL.64 R210, [R1+0x8] ;  /* 0x0000080001d27983 */ /* 0x002f220000100a00 */
[----:B------:R-:W-:Y:S02]  /*a850*/  PRMT R201, R136, 0x5410, R201 ;  /* 0x0000541088c97816 */ /* 0x000fe400000000c9 */
[----:B------:R-:W-:Y:S02]  /*a860*/  FMNMX3.FTZ R3, R3, R46, R47, !PT ;  /* 0x0000002e03037276 */ /* 0x000fe4000781002f */
[C---:B------:R-:W-:Y:S02]  /*a870*/  PRMT R196, R2.reuse, 0x7773, RZ ;  /* 0x0000777302c47816 */ /* 0x040fe400000000ff */
[----:B------:R-:W-:Y:S02]  /*a880*/  FMNMX3.FTZ R136, R3, R58, R59, !PT ;  /* 0x0000003a03887276 */ /* 0x000fe4000781003b */
[C---:B------:R-:W-:Y:S02]  /*a890*/  PRMT R194, R2.reuse, 0x7772, RZ ;  /* 0x0000777202c27816 */ /* 0x040fe400000000ff */
[----:B------:R-:W-:Y:S02]  /*a8a0*/  PRMT R197, R2, 0x7771, RZ ;  /* 0x0000777102c57816 */ /* 0x000fe400000000ff */
[----:B------:R-:W-:Y:S02]  /*a8b0*/  LOP3.LUT R2, R135, 0xffff, RZ, 0xc0, !PT ;  /* 0x0000ffff87027812 */ /* 0x000fe400078ec0ff */
[----:B------:R-:W-:Y:S02]  /*a8c0*/  FMNMX3.FTZ R136, R136, R62, R63, !PT ;  /* 0x0000003e88887276 */ /* 0x000fe4000781003f */
[----:B------:R-:W-:Y:S02]  /*a8d0*/  SHF.R.U32.HI R2, RZ, 0x8, R2 ;  /* 0x00000008ff027819 */ /* 0x000fe40000011602 */
[----:B------:R-:W-:Y:S02]  /*a8e0*/  FMNMX3.FTZ R136, R136, R74, R75, !PT ;  /* 0x0000004a88887276 */ /* 0x000fe4000781004b */
[----:B------:R-:W-:Y:S02]  /*a8f0*/  PRMT R196, R194, 0x5410, R196 ;  /* 0x00005410c2c47816 */ /* 0x000fe400000000c4 */
[----:B------:R-:W-:Y:S01]  /*a900*/  PRMT R199, R199, 0x5410, R205 ;  /* 0x00005410c7c77816 */ /* 0x000fe200000000cd */
[----:B------:R-:W-:Y:S01]  /*a910*/  IMAD.MOV.U32 R205, RZ, RZ, R237 ;  /* 0x000000ffffcd7224 */ /* 0x000fe200078e00ed */
[----:B--2---:R-:W-:Y:S02]  /*a920*/  FMNMX.FTZ R137, R176, R177, !PT ;  /* 0x000000b1b0897209 */ /* 0x004fe40007810000 */
[----:B---3--:R-:W-:Y:S02]  /*a930*/  FMNMX.FTZ R133, R133, R178, !PT ;  /* 0x000000b285857209 */ /* 0x008fe40007810000 */
[----:B------:R-:W-:Y:S01]  /*a940*/  LOP3.LUT R176, R135, 0xff, RZ, 0xc0, !PT ;  /* 0x000000ff87b07812 */ /* 0x000fe200078ec0ff */
[----:B------:R-:W1:Y:S01]  /*a950*/  SHFL.BFLY PT, R182, R137, 0x1, 0x1f ;  /* 0x0c201f0089b67f89 */ /* 0x000e6200000e0000 */
[----:B----4-:R-:W-:Y:S02]  /*a960*/  FMNMX.FTZ R173, R173, R179, !PT ;  /* 0x000000b3adad7209 */ /* 0x010fe40007810000 */
[----:B------:R-:W-:Y:S05]  /*a970*/  PRMT R192, R176, 0x5410, R2 ;  /* 0x00005410b0c07816 */ /* 0x000fea0000000002 */
[----:B------:R-:W2:Y:S01]  /*a980*/  SHFL.BFLY PT, R180, R133, 0x1, 0x1f ;  /* 0x0c201f0085b47f89 */ /* 0x000ea200000e0000 */
[----:B------:R-:W-:Y:S01]  /*a990*/  LOP3.LUT R177, R181, 0xff, RZ, 0xc0, !PT ;  /* 0x000000ffb5b17812 */ /* 0x000fe200078ec0ff */
[----:B------:R-:W-:Y:S01]  /*a9a0*/  IMAD.WIDE.U32 R2, R204, -0x326172a9, RZ ;  /* 0xcd9e8d57cc027825 */ /* 0x000fe200078e00ff */
[----:B------:R-:W-:Y:S05]  /*a9b0*/  PRMT R178, R135, 0x7632, R178 ;  /* 0x0000763287b27816 */ /* 0x000fea00000000b2 */
[----:B------:R-:W3:Y:S01]  /*a9c0*/  SHFL.BFLY PT, R181, R173, 0x1, 0x1f ;  /* 0x0c201f00adb57f89 */ /* 0x000ee200000e0000 */
[----:B------:R-:W-:Y:S01]  /*a9d0*/  SHF.R.U32.HI R179, RZ, 0x18, R135 ;  /* 0x00000018ffb37819 */ /* 0x000fe20000011687 */
[----:B------:R-:W-:Y:S01]  /*a9e0*/  IMAD.MOV.U32 R204, RZ, RZ, R236 ;  /* 0x000000ffffcc7224 */ /* 0x000fe200078e00ec */
[----:B------:R-:W-:Y:S02]  /*a9f0*/  FMNMX3.FTZ R135, R136, R78, R79, !PT ;  /* 0x0000004e88877276 */ /* 0x000fe4000781004f */
[----:B------:R-:W-:Y:S01]  /*aa00*/  PRMT R193, R177, 0x5410, R183 ;  /* 0x00005410b1c17816 */ /* 0x000fe200000000b7 */
[----:B------:R-:W-:Y:S01]  /*aa10*/  IMAD.WIDE.U32 R176, R203, -0x326172a9, RZ ;  /* 0xcd9e8d57cbb07825 */ /* 0x000fe200078e00ff */
[----:B------:R-:W-:Y:S04]  /*aa20*/  LOP3.LUT R178, R178, 0xff, RZ, 0xc0, !PT ;  /* 0x000000ffb2b27812 */ /* 0x000fe800078ec0ff */
[----:B------:R-:W-:Y:S02]  /*aa30*/  LOP3.LUT R183, R225, R2, R177, 0x96, !PT ;  /* 0x00000002e1b77212 */ /* 0x000fe400078e96b1 */
[C---:B------:R-:W-:Y:S02]  /*aa40*/  LOP3.LUT R2, R172.reuse, 0xffff, RZ, 0xc0, !PT ;  /* 0x0000ffffac027812 */ /* 0x040fe400078ec0ff */
[----:B------:R-:W-:Y:S02]  /*aa50*/  LOP3.LUT R177, R172, 0xff, RZ, 0xc0, !PT ;  /* 0x000000ffacb17812 */ /* 0x000fe400078ec0ff */
[----:B-1----:R-:W-:Y:S02]  /*aa60*/  FMNMX.FTZ R137, R137, R182, !PT ;  /* 0x000000b689897209 */ /* 0x002fe40007810000 */
[----:B------:R-:W-:Y:S02]  /*aa70*/  PRMT R217, R178, 0x5410, R179 ;  /* 0x00005410b2d97816 */ /* 0x000fe400000000b3 */
[C---:B------:R-:W-:Y:S01]  /*aa80*/  FSETP.NEU.FTZ.AND P0, PT, R137.reuse, -INF , PT ;  /* 0xff8000008900780b */ /* 0x040fe20003f1d000 */
[----:B------:R-:W-:Y:S01]  /*aa90*/  FADD.FTZ R0, -R137, R0 ;  /* 0x0000000089007221 */ /* 0x000fe20000010100 */
[----:B------:R-:W-:Y:S02]  /*aaa0*/  LOP3.LUT R136, R210, R219, R3, 0x96, !PT ;  /* 0x000000dbd2887212 */ /* 0x000fe400078e9603 */
[----:B------:R-:W-:Y:S02]  /*aab0*/  FMNMX3.FTZ R3, R135, R90, R91, !PT ;  /* 0x0000005a87037276 */ /* 0x000fe4000781005b */
[----:B------:R-:W-:Y:S01]  /*aac0*/  SHF.R.U32.HI R135, RZ, 0x8, R2 ;  /* 0x00000008ff877819 */ /* 0x000fe20000011602 */
[----:B------:R-:W-:Y:S01]  /*aad0*/  IMAD.WIDE.U32 R186, R136, -0x2daee0ad, RZ ;  /* 0xd2511f5388ba7825 */ /* 0x000fe200078e00ff */
[----:B------:R-:W-:Y:S02]  /*aae0*/  FMNMX3.FTZ R3, R3, R94, R95, !PT ;  /* 0x0000005e03037276 */ /* 0x000fe4000781005f */
[----:B--2---:R-:W-:Y:S02]  /*aaf0*/  FMNMX.FTZ R136, R133, R180, !PT ;  /* 0x000000b485887209 */ /* 0x004fe40007810000 */
[----:B------:R-:W-:Y:S02]  /*ab00*/  FMNMX3.FTZ R3, R3, R106, R107, !PT ;  /* 0x0000006a03037276 */ /* 0x000fe4000781006b */
[----:B------:R-:W-:Y:S02]  /*ab10*/  LOP3.LUT R178, R189, R198, R187, 0x96, !PT ;  /* 0x000000c6bdb27212 */ /* 0x000fe400078e96bb */
[----:B------:R-:W-:Y:S01]  /*ab20*/  FMNMX3.FTZ R2, R3, R110, R111, !PT ;  /* 0x0000006e03027276 */ /* 0x000fe2000781006f */
[----:B------:R-:W-:Y:S01]  /*ab30*/  FMUL.FTZ R3, R0, UR4 ;  /* 0x0000000400037c20 */ /* 0x000fe20008410000 */
[----:B------:R-:W-:Y:S01]  /*ab40*/  PRMT R187, R177, 0x5410, R135 ;  /* 0x00005410b1bb7816 */ /* 0x000fe20000000087 */
[----:B------:R-:W-:Y:S01]  /*ab50*/  IMAD.WIDE.U32 R184, R178, -0x326172a9, RZ ;  /* 0xcd9e8d57b2b87825 */ /* 0x000fe200078e00ff */
[----:B---3--:R-:W-:Y:S01]  /*ab60*/  FMNMX.FTZ R135, R173, R181, !PT ;  /* 0x000000b5ad877209 */ /* 0x008fe20007810000 */
[----:B------:R1:W-:Y:S02]  /*ab70*/  MUFU.EX2 R133, R3 ;  /* 0x0000000300857308 */ /* 0x0003e40000000800 */
[----:B------:R-:W-:Y:S01]  /*ab80*/  FMUL.FTZ R173, R137, UR4 ;  /* 0x0000000489ad7c20 */ /* 0x000fe20008410000 */
[----:B------:R-:W-:Y:S01]  /*ab90*/  FMNMX3.FTZ R0, R2, R122, R123, !PT ;  /* 0x0000007a02007276 */ /* 0x000fe2000781007b */
[----:B------:R-:W-:Y:S01]  /*aba0*/  FADD.FTZ R2, -R136, R132 ;  /* 0x0000008488027221 */ /* 0x000fe20000010100 */
[----:B------:R-:W-:Y:S01]  /*abb0*/  PRMT R177, R172, 0x7632, R177 ;  /* 0x00007632acb17816 */ /* 0x000fe200000000b1 */
[----:B------:R-:W-:Y:S01]  /*abc0*/  IMAD.WIDE.U32 R180, R183, -0x2daee0ad, RZ ;  /* 0xd2511f53b7b47825 */ /* 0x000fe200078e00ff */
[----:B------:R-:W-:Y:S02]  /*abd0*/  FSEL R173, R173, RZ, P0 ;  /* 0x000000ffadad7208 */ /* 0x000fe40000000000 */
[----:B------:R-:W-:Y:S01]  /*abe0*/  FMNMX3.FTZ R0, R0, R126, R127, !PT ;  /* 0x0000007e00007276 */ /* 0x000fe2000781007f */
[----:B------:R-:W-:Y:S01]  /*abf0*/  FMUL.FTZ R132, R2, UR4 ;  /* 0x0000000402847c20 */ /* 0x000fe20008410000 */
[----:B------:R-:W-:Y:S01]  /*ac00*/  FADD.FTZ R2, -R135, R134 ;  /* 0x0000008687027221 */ /* 0x000fe20000010100 */
[--C-:B------:R-:W-:Y:S01]  /*ac10*/  FFMA.FTZ R4, R4, UR4, -R173.reuse ;  /* 0x0000000404047c23 */ /* 0x100fe200080108ad */
[--C-:B------:R-:W-:Y:S01]  /*ac20*/  FFMA.FTZ R236, R84, UR4, -R173.reuse ;  /* 0x0000000454ec7c23 */ /* 0x100fe200080108ad */
[--C-:B------:R-:W-:Y:S01]  /*ac30*/  FFMA.FTZ R17, R17, UR4, -R173.reuse ;  /* 0x0000000411117c23 */ /* 0x100fe200080108ad */
[--C-:B------:R-:W-:Y:S01]  /*ac40*/  FFMA.FTZ R21, R21, UR4, -R173.reuse ;  /* 0x0000000415157c23 */ /* 0x100fe200080108ad */
[----:B------:R2:W-:Y:S01]  /*ac50*/  MUFU.EX2 R198, R4 ;  /* 0x0000000400c67308 */ /* 0x0005e20000000800 */
[----:B------:R-:W-:Y:S01]  /*ac60*/  FMUL.FTZ R2, R2, UR4 ;  /* 0x0000000402027c20 */ /* 0x000fe20008410000 */
[----:B-1----:R-:W1:Y:S01]  /*ac70*/  SHFL.BFLY PT, R3, R0, 0x2, 0x1f ;  /* 0x0c401f0000037f89 */ /* 0x002e6200000e0000 */
[--C-:B------:R-:W-:Y:S01]  /*ac80*/  FFMA.FTZ R36, R36, UR4, -R173.reuse ;  /* 0x0000000424247c23 */ /* 0x100fe200080108ad */
[--C-:B------:R-:W-:Y:S01]  /*ac90*/  FFMA.FTZ R250, R128, UR4, -R173.reuse ;  /* 0x0000000480fa7c23 */ /* 0x100fe200080108ad */
[--C-:B------:R-:W-:Y:S01]  /*aca0*/  FFMA.FTZ R251, R129, UR4, -R173.reuse ;  /* 0x0000000481fb7c23 */ /* 0x100fe200080108ad */
[----:B------:R-:W-:Y:S01]  /*acb0*/  FSETP.NEU.FTZ.AND P0, PT, R136, -INF , PT ;  /* 0xff8000008800780b */ /* 0x000fe20003f1d000 */
[--C-:B------:R-:W-:Y:S03]  /*acc0*/  FFMA.FTZ R16, R16, UR4, -R173.reuse ;  /* 0x0000000410107c23 */ /* 0x100fe600080108ad */
[----:B------:R3:W-:Y:S01]  /*acd0*/  MUFU.EX2 R134, R2 ;  /* 0x0000000200867308 */ /* 0x0007e20000000800 */
[----:B------:R-:W-:Y:S01]  /*ace0*/  SHF.R.U32.HI R172, RZ, 0x18, R172 ;  /* 0x00000018ffac7819 */ /* 0x000fe200000116ac */
[--C-:B------:R-:W-:Y:S01]  /*acf0*/  FFMA.FTZ R241, R100, UR4, -R173.reuse ;  /* 0x0000000464f17c23 */ /* 0x100fe200080108ad */
[----:B------:R-:W-:Y:S01]  /*ad00*/  LOP3.LUT R177, R177, 0xff, RZ, 0xc0, !PT ;  /* 0x000000ffb1b17812 */ /* 0x000fe200078ec0ff */
[----:B------:R-:W-:Y:S01]  /*ad10*/  FFMA.FTZ R231, R69, UR4, -R173 ;  /* 0x0000000445e77c23 */ /* 0x000fe200080108ad */
[----:B------:R-:W-:Y:S01]  /*ad20*/  LOP3.LUT R176, R223, R176, R185, 0x96, !PT ;  /* 0x000000b0dfb07212 */ /* 0x000fe200078e96b9 */
[----:B------:R-:W-:Y:S01]  /*ad30*/  IMAD.MOV.U32 R69, RZ, RZ, R235 ;  /* 0x000000ffff457224 */ /* 0x000fe200078e00eb */
[----:B------:R-:W-:Y:S03]  /*ad40*/  PRMT R200, R177, 0x5410, R172 ;  /* 0x00005410b1c87816 */ /* 0x000fe600000000ac */
[----:B------:R-:W-:Y:S01]  /*ad50*/  MUFU.EX2 R249, R16 ;  /* 0x0000001000f97308 */ /* 0x000fe20000000800 */
[----:B------:R-:W-:Y:S01]  /*ad60*/  FMUL.FTZ R172, R136, UR4 ;  /* 0x0000000488ac7c20 */ /* 0x000fe20008410000 */
[----:B--2---:R-:W-:Y:S01]  /*ad70*/  FMUL.FTZ R4, R135, UR4 ;  /* 0x0000000487047c20 */ /* 0x004fe20008410000 */
[----:B------:R-:W-:Y:S01]  /*ad80*/  LOP3.LUT R177, R206, 0xff, RZ, 0xc0, !PT ;  /* 0x000000ffceb17812 */ /* 0x000fe200078ec0ff */
[--C-:B------:R-:W-:Y:S01]  /*ad90*/  FFMA.FTZ R235, R85, UR4, -R173.reuse ;  /* 0x0000000455eb7c23 */ /* 0x100fe200080108ad */
[--C-:B------:R-:W-:Y:S01]  /*ada0*/  FFMA.FTZ R32, R32, UR4, -R173.reuse ;  /* 0x0000000420207c23 */ /* 0x100fe200080108ad */
[----:B------:R-:W-:Y:S01]  /*adb0*/  FSEL R172, R172, RZ, P0 ;  /* 0x000000ffacac7208 */ /* 0x000fe20000000000 */
[--C-:B------:R-:W-:Y:S03]  /*adc0*/  FFMA.FTZ R244, R101, UR4, -R173.reuse ;  /* 0x0000000465f47c23 */ /* 0x100fe600080108ad */
[----:B------:R-:W2:Y:S01]  /*add0*/  MUFU.EX2 R162, R17 ;  /* 0x0000001100a27308 */ /* 0x000ea20000000800 */
[----:B------:R-:W-:Y:S01]  /*ade0*/  FSETP.NEU.FTZ.AND P0, PT, R135, -INF , PT ;  /* 0xff8000008700780b */ /* 0x000fe20003f1d000 */
[----:B------:R-:W-:Y:S01]  /*adf0*/  FFMA.FTZ R5, R5, UR4, -R173 ;  /* 0x0000000405057c23 */ /* 0x000fe200080108ad */
[--C-:B------:R-:W-:Y:S01]  /*ae00*/  FFMA.FTZ R6, R6, UR4, -R172.reuse ;  /* 0x0000000406067c23 */ /* 0x100fe200080108ac */
[----:B---3--:R-:W-:Y:S01]  /*ae10*/  LOP3.LUT R2, R195, 0xff, RZ, 0xc0, !PT ;  /* 0x000000ffc3027812 */ /* 0x008fe200078ec0ff */
[--C-:B------:R-:W-:Y:S01]  /*ae20*/  FFMA.FTZ R35, R35, UR4, -R172.reuse ;  /* 0x0000000423237c23 */ /* 0x100fe200080108ac */
[----:B------:R-:W-:Y:S01]  /*ae30*/  FSEL R4, R4, RZ, P0 ;  /* 0x000000ff04047208 */ /* 0x000fe20000000000 */
[--C-:B------:R-:W-:Y:S03]  /*ae40*/  FFMA.FTZ R38, R38, UR4, -R172.reuse ;  /* 0x0000000426267c23 */ /* 0x100fe600080108ac */
[----:B------:R3:W-:Y:S01]  /*ae50*/  MUFU.EX2 R194, R6 ;  /* 0x0000000600c27308 */ /* 0x0007e20000000800 */
[----:B-1----:R-:W-:Y:S01]  /*ae60*/  FMNMX.FTZ R0, R0, R3, !PT ;  /* 0x0000000300007209 */ /* 0x002fe20007810000 */
[----:B------:R-:W-:Y:S01]  /*ae70*/  FFMA.FTZ R129, R87, UR4, -R172 ;  /* 0x0000000457817c23 */ /* 0x000fe200080108ac */
[----:B------:R-:W-:Y:S01]  /*ae80*/  PRMT R197, R2, 0x5410, R197 ;  /* 0x0000541002c57816 */ /* 0x000fe200000000c5 */
[--C-:B------:R-:W-:Y:S01]  /*ae90*/  FFMA.FTZ R8, R8, UR4, -R4.reuse ;  /* 0x0000000408087c23 */ /* 0x100fe20008010804 */
[--C-:B------:R-:W-:Y:S01]  /*aea0*/  FFMA.FTZ R40, R40, UR4, -R4.reuse ;  /* 0x0000000428287c23 */ /* 0x100fe20008010804 */
[----:B------:R-:W1:Y:S01]  /*aeb0*/  SHFL.BFLY PT, R2, R0, 0x1, 0x1f ;  /* 0x0c201f0000027f89 */ /* 0x000e6200000e0000 */
[--C-:B------:R-:W-:Y:S03]  /*aec0*/  FFMA.FTZ R44, R44, UR4, -R4.reuse ;  /* 0x000000042c2c7c23 */ /* 0x100fe60008010804 */
[----:B------:R4:W-:Y:S01]  /*aed0*/  MUFU.EX2 R185, R8 ;  /* 0x0000000800b97308 */ /* 0x0009e20000000800 */
[----:B------:R-:W-:Y:S01]  /*aee0*/  LOP3.LUT R3, R175, 0xffff, RZ, 0xc0, !PT ;  /* 0x0000ffffaf037812 */ /* 0x000fe200078ec0ff */
[--C-:B------:R-:W-:Y:S01]  /*aef0*/  FFMA.FTZ R9, R9, UR4, -R4.reuse ;  /* 0x0000000409097c23 */ /* 0x100fe20008010804 */
[----:B------:R-:W-:Y:S01]  /*af00*/  PRMT R207, R177, 0x5410, R207 ;  /* 0x00005410b1cf7816 */ /* 0x000fe200000000cf */
[--C-:B------:R-:W-:Y:S01]  /*af10*/  FFMA.FTZ R13, R13, UR4, -R4.reuse ;  /* 0x000000040d0d7c23 */ /* 0x100fe20008010804 */
[C---:B------:R-:W-:Y:S01]  /*af20*/  LOP3.LUT R177, R175.reuse, 0xff, RZ, 0xc0, !PT ;  /* 0x000000ffafb17812 */ /* 0x040fe200078ec0ff */
[----:B------:R-:W-:Y:S01]  /*af30*/  FFMA.FTZ R12, R12, UR4, -R4 ;  /* 0x000000040c0c7c23 */ /* 0x000fe20008010804 */
[----:B------:R-:W-:Y:S03]  /*af40*/  FFMA.FTZ R18, R18, UR4, -R172 ;  /* 0x0000000412127c23 */ /* 0x000fe600080108ac */
[----:B------:R-:W-:Y:S01]  /*af50*/  MUFU.EX2 R247, R5 ;  /* 0x0000000500f77308 */ /* 0x000fe20000000800 */
[----:B---3--:R-:W-:Y:S01]  /*af60*/  PRMT R6, R175, 0x7632, R6 ;  /* 0x00007632af067816 */ /* 0x008fe20000000006 */
[--C-:B------:R-:W-:Y:S01]  /*af70*/  FFMA.FTZ R19, R19, UR4, -R172.reuse ;  /* 0x0000000413137c23 */ /* 0x100fe200080108ac */
[----:B------:R-:W-:Y:S01]  /*af80*/  SHF.R.U32.HI R175, RZ, 0x18, R175 ;  /* 0x00000018ffaf7819 */ /* 0x000fe200000116af */
[--C-:B------:R-:W-:Y:S01]  /*af90*/  FFMA.FTZ R7, R7, UR4, -R172.reuse ;  /* 0x0000000407077c23 */ /* 0x100fe200080108ac */
[----:B------:R-:W-:Y:S01]  /*afa0*/  LOP3.LUT R6, R6, 0xff, RZ, 0xc0, !PT ;  /* 0x000000ff06067812 */ /* 0x000fe200078ec0ff */
[--C-:B------:R-:W-:Y:S01]  /*afb0*/  FFMA.FTZ R34, R34, UR4, -R172.reuse ;  /* 0x0000000422227c23 */ /* 0x100fe200080108ac */
[----:B------:R-:W-:Y:S03]  /*afc0*/  FFMA.FTZ R22, R22, UR4, -R172 ;  /* 0x0000000416167c23 */ /* 0x000fe600080108ac */
[----:B------:R2:W3:Y:S01]  /*afd0*/  MUFU.EX2 R163, R9 ;  /* 0x0000000900a37308 */ /* 0x0004e20000000800 */
[----:B----4-:R-:W-:Y:S01]  /*afe0*/  SHF.R.U32.HI R8, RZ, 0x8, R3 ;  /* 0x00000008ff087819 */ /* 0x010fe20000011603 */
[----:B------:R-:W-:Y:S01]  /*aff0*/  FFMA.FTZ R183, R80, UR4, -R173 ;  /* 0x0000000450b77c23 */ /* 0x000fe200080108ad */
[----:B------:R-:W-:Y:S01]  /*b000*/  LOP3.LUT R3, R188, R186, R181, 0x96, !PT ;  /* 0x000000babc037212 */ /* 0x000fe200078e96b5 */
[----:B------:R-:W-:Y:S01]  /*b010*/  IMAD.MOV.U32 R80, RZ, RZ, R232 ;  /* 0x000000ffff507224 */ /* 0x000fe200078e00e8 */
[----:B------:R-:W-:Y:S01]  /*b020*/  PRMT R182, R6, 0x5410, R175 ;  /* 0x0000541006b67816 */ /* 0x000fe200000000af */
[----:B------:R-:W-:Y:S01]  /*b030*/  FFMA.FTZ R175, R64, UR4, -R173 ;  /* 0x0000000440af7c23 */ /* 0x000fe200080108ad */
[----:B------:R-:W-:Y:S03]  /*b040*/  LOP3.LUT R6, R174, 0xffff, RZ, 0xc0, !PT ;  /* 0x0000ffffae067812 */ /* 0x000fe600078ec0ff */
[----:B------:R4:W-:Y:S01]  /*b050*/  MUFU.EX2 R64, R12 ;  /* 0x0000000c00407308 */ /* 0x0009e20000000800 */
[----:B-1----:R-:W-:Y:S01]  /*b060*/  FMNMX.FTZ R2, R0, R2, !PT ;  /* 0x0000000200027209 */ /* 0x002fe20007810000 */
[----:B------:R-:W-:Y:S01]  /*b070*/  IMAD.WIDE.U32 R178, R3, -0x326172a9, RZ ;  /* 0xcd9e8d5703b27825 */ /* 0x000fe200078e00ff */
[C---:B------:R-:W-:Y:S02]  /*b080*/  PRMT R0, R174.reuse, 0x7632, R0 ;  /* 0x00007632ae007816 */ /* 0x040fe40000000000 */
[----:B------:R-:W-:Y:S01]  /*b090*/  PRMT R181, R177, 0x5410, R8 ;  /* 0x00005410b1b57816 */ /* 0x000fe20000000008 */
[----:B------:R-:W-:Y:S01]  /*b0a0*/  IMAD.MOV.U32 R16, RZ, RZ, R178 ;  /* 0x000000ffff107224 */ /* 0x000fe200078e00b2 */
[----:B------:R-:W-:Y:S03]  /*b0b0*/  LOP3.LUT R8, R174, 0xff, RZ, 0xc0, !PT ;  /* 0x000000ffae087812 */ /* 0x000fe600078ec0ff */
[----:B------:R-:W-:Y:S01]  /*b0c0*/  MUFU.EX2 R206, R18 ;  /* 0x0000001200ce7308 */ /* 0x000fe20000000800 */
[----:B------:R-:W-:Y:S01]  /*b0d0*/  SHF.R.U32.HI R6, RZ, 0x8, R6 ;  /* 0x00000008ff067819 */ /* 0x000fe20000011606 */
[----:B------:R-:W-:Y:S01]  /*b0e0*/  IMAD.WIDE.U32 R176, R176, -0x2daee0ad, RZ ;  /* 0xd2511f53b0b07825 */ /* 0x000fe200078e00ff */
[----:B------:R-:W-:Y:S02]  /*b0f0*/  SHF.R.U32.HI R174, RZ, 0x18, R174 ;  /* 0x00000018ffae7819 */ /* 0x000fe400000116ae */
[----:B------:R-:W-:Y:S01]  /*b100*/  LOP3.LUT R0, R0, 0xff, RZ, 0xc0, !PT ;  /* 0x000000ff00007812 */ /* 0x000fe200078ec0ff */
[----:B--2---:R-:W-:Y:S01]  /*b110*/  IMAD.MOV.U32 R9, RZ, RZ, R162 ;  /* 0x000000ffff097224 */ /* 0x004fe200078e00a2 */
[----:B------:R-:W-:Y:S03]  /*b120*/  LOP3.LUT R3, R222, R184, R179, 0x96, !PT ;  /* 0x000000b8de037212 */ /* 0x000fe600078e96b3 */
[----:B------:R-:W-:Y:S01]  /*b130*/  MUFU.EX2 R18, R19 ;  /* 0x0000001300127308 */ /* 0x000fe20000000800 */
[----:B------:R-:W-:Y:S01]  /*b140*/  PRMT R179, R8, 0x5410, R6 ;  /* 0x0000541008b37816 */ /* 0x000fe20000000006 */
[--C-:B------:R-:W-:Y:S01]  /*b150*/  FFMA.FTZ R162, R116, UR4, -R173.reuse ;  /* 0x0000000474a27c23 */ /* 0x100fe200080108ad */
[----:B------:R-:W-:Y:S01]  /*b160*/  PRMT R17, R178, 0x7771, RZ ;  /* 0x00007771b2117816 */ /* 0x000fe200000000ff */
[--C-:B------:R-:W-:Y:S01]  /*b170*/  FFMA.FTZ R232, R68, UR4, -R173.reuse ;  /* 0x0000000444e87c23 */ /* 0x100fe200080108ad */
[C---:B------:R-:W-:Y:S01]  /*b180*/  PRMT R8, R178.reuse, 0x7773, RZ ;  /* 0x00007773b2087816 */ /* 0x040fe200000000ff */
[----:B------:R-:W-:Y:S01]  /*b190*/  IMAD.MOV.U32 R68, RZ, RZ, R234 ;  /* 0x000000ffff447224 */ /* 0x000fe200078e00ea */
[----:B------:R-:W-:Y:S03]  /*b1a0*/  PRMT R6, R178, 0x7772, RZ ;  /* 0x00007772b2067816 */ /* 0x000fe600000000ff */
[----:B------:R1:W-:Y:S01]  /*b1b0*/  MUFU.EX2 R19, R7 ;  /* 0x0000000700137308 */ /* 0x0003e20000000800 */
[----:B------:R-:W-:Y:S01]  /*b1c0*/  PRMT R178, R0, 0x5410, R174 ;  /* 0x0000541000b27816 */ /* 0x000fe200000000ae */
[C---:B------:R-:W-:Y:S01]  /*b1d0*/  FMUL.FTZ R174, R2.reuse, UR4 ;  /* 0x0000000402ae7c20 */ /* 0x040fe20008410000 */
[----:B------:R-:W-:Y:S01]  /*b1e0*/  FSETP.NEU.FTZ.AND P0, PT, R2, -INF , PT ;  /* 0xff8000000200780b */ /* 0x000fe20003f1d000 */
[----:B----4-:R-:W-:Y:S01]  /*b1f0*/  IMAD.MOV.U32 R12, RZ, RZ, R68 ;  /* 0x000000ffff0c7224 */ /* 0x010fe200078e0044 */
[----:B------:R-:W-:Y:S01]  /*b200*/  PRMT R184, R6, 0x5410, R8 ;  /* 0x0000541006b87816 */ /* 0x000fe20000000008 */
[--C-:B------:R-:W-:Y:S01]  /*b210*/  FFMA.FTZ R237, R113, UR4, -R173.reuse ;  /* 0x0000000471ed7c23 */ /* 0x100fe200080108ad */
[----:B------:R-:W-:Y:S03]  /*b220*/  FSEL R174, R174, RZ, P0 ;  /* 0x000000ffaeae7208 */ /* 0x000fe60000000000 */
[----:B------:R-:W2:Y:S01]  /*b230*/  MUFU.EX2 R195, R32 ;  /* 0x0000002000c37308 */ /* 0x000ea20000000800 */
[C---:B------:R-:W-:Y:S01]  /*b240*/  PRMT R6, R176.reuse, 0x7773, RZ ;  /* 0x00007773b0067816 */ /* 0x040fe200000000ff */
[----:B------:R-:W-:Y:S01]  /*b250*/  FFMA.FTZ R33, R33, UR4, -R173 ;  /* 0x0000000421217c23 */ /* 0x000fe200080108ad */
[----:B------:R-:W-:Y:S01]  /*b260*/  PRMT R5, R176, 0x7772, RZ ;  /* 0x00007772b0057816 */ /* 0x000fe200000000ff */
[--C-:B------:R-:W-:Y:S01]  /*b270*/  FFMA.FTZ R10, R10, UR4, -R174.reuse ;  /* 0x000000040a0a7c23 */ /* 0x100fe200080108ae */
[--C-:B------:R-:W-:Y:S01]  /*b280*/  FFMA.FTZ R43, R43, UR4, -R174.reuse ;  /* 0x000000042b2b7c23 */ /* 0x100fe200080108ae */
[--C-:B------:R-:W-:Y:S01]  /*b290*/  FFMA.FTZ R42, R42, UR4, -R174.reuse ;  /* 0x000000042a2a7c23 */ /* 0x100fe200080108ae */
[--C-:B------:R-:W-:Y:S03]  /*b2a0*/  FFMA.FTZ R31, R31, UR4, -R174.reuse ;  /* 0x000000041f1f7c23 */ /* 0x100fe600080108ae */
[----:B------:R-:W-:Y:S01]  /*b2b0*/  MUFU.EX2 R252, R10 ;  /* 0x0000000a00fc7308 */ /* 0x000fe20000000800 */
[--C-:B------:R-:W-:Y:S01]  /*b2c0*/  FFMA.FTZ R15, R15, UR4, -R174.reuse ;  /* 0x000000040f0f7c23 */ /* 0x100fe200080108ae */
[----:B------:R-:W-:Y:S01]  /*b2d0*/  LOP3.LUT R0, R216, R180, R177, 0x96, !PT ;  /* 0x000000b4d8007212 */ /* 0x000fe200078e96b1 */
[----:B------:R-:W-:Y:S01]  /*b2e0*/  FFMA.FTZ R177, R65, UR4, -R173 ;  /* 0x0000000441b17c23 */ /* 0x000fe200080108ad */
[----:B---3--:R-:W-:Y:S02]  /*b2f0*/  IMAD.MOV.U32 R65, RZ, RZ, R163 ;  /* 0x000000ffff417224 */ /* 0x008fe400078e00a3 */
[--C-:B------:R-:W-:Y:S01]  /*b300*/  FFMA.FTZ R14, R14, UR4, -R174.reuse ;  /* 0x000000040e0e7c23 */ /* 0x100fe200080108ae */
[----:B------:R-:W-:Y:S01]  /*b310*/  FFMA.FTZ R11, R11, UR4, -R174 ;  /* 0x000000040b0b7c23 */ /* 0x000fe200080108ae */
[----:B------:R-:W-:Y:S02]  /*b320*/  FFMA.FTZ R24, R24, UR4, -R4 ;  /* 0x0000000418187c23 */ /* 0x000fe40008010804 */
[----:B------:R3:W-:Y:S01]  /*b330*/  MUFU.EX2 R10, R13 ;  /* 0x0000000d000a7308 */ /* 0x0007e20000000800 */
[----:B------:R-:W-:Y:S01]  /*b340*/  PRMT R100, R5, 0x5410, R6 ;  /* 0x0000541005647816 */ /* 0x000fe20000000006 */
[----:B------:R-:W-:Y:S01]  /*b350*/  FFMA.FTZ R25, R25, UR4, -R4 ;  /* 0x0000000419197c23 */ /* 0x000fe20008010804 */
[C---:B------:R-:W-:Y:S01]  /*b360*/  LOP3.LUT R5, R3.reuse, 0xffff, RZ, 0xc0, !PT ;  /* 0x0000ffff03057812 */ /* 0x040fe200078ec0ff */
[----:B-1----:R-:W-:Y:S01]  /*b370*/  IMAD.MOV.U32 R7, RZ, RZ, R176 ;  /* 0x000000ffff077224 */ /* 0x002fe200078e00b0 */
[----:B------:R-:W-:Y:S01]  /*b380*/  LOP3.LUT R6, R3, 0xff, RZ, 0xc0, !PT ;  /* 0x000000ff03067812 */ /* 0x000fe200078ec0ff */
[----:B------:R-:W-:Y:S01]  /*b390*/  FFMA.FTZ R23, R23, UR4, -R172 ;  /* 0x0000000417177c23 */ /* 0x000fe200080108ac */
[----:B------:R-:W-:Y:S03]  /*b3a0*/  SHF.R.U32.HI R5, RZ, 0x8, R5 ;  /* 0x00000008ff057819 */ /* 0x000fe60000011605 */
[----:B------:R1:W-:Y:S01]  /*b3b0*/  MUFU.EX2 R116, R15 ;  /* 0x0000000f00747308 */ /* 0x0003e20000000800 */
[----:B------:R-:W-:Y:S01]  /*b3c0*/  FFMA.FTZ R180, R81, UR4, -R173 ;  /* 0x0000000451b47c23 */ /* 0x000fe200080108ad */
[----:B------:R-:W-:Y:S02]  /*b3d0*/  IMAD.MOV.U32 R81, RZ, RZ, R233 ;  /* 0x000000ffff517224 */ /* 0x000fe400078e00e9 */
[----:B------:R-:W-:Y:S01]  /*b3e0*/  FFMA.FTZ R233, R96, UR4, -R173 ;  /* 0x0000000460e97c23 */ /* 0x000fe200080108ad */
[----:B------:R-:W-:Y:S01]  /*b3f0*/  FFMA.FTZ R26, R26, UR4, -R174 ;  /* 0x000000041a1a7c23 */ /* 0x000fe200080108ae */
[----:B------:R-:W-:Y:S01]  /*b400*/  PRMT R8, R176, 0x7771, RZ ;  /* 0x00007771b0087816 */ /* 0x000fe200000000ff */
[--C-:B------:R-:W-:Y:S01]  /*b410*/  FFMA.FTZ R176, R86, UR4, -R172.reuse ;  /* 0x0000000456b07c23 */ /* 0x100fe200080108ac */
[----:B------:R-:W-:Y:S02]  /*b420*/  FFMA.FTZ R186, R99, UR4, -R172 ;  /* 0x0000000463ba7c23 */ /* 0x000fe400080108ac */
[----:B------:R-:W-:Y:S01]  /*b430*/  MUFU.EX2 R113, R14 ;  /* 0x0000000e00717308 */ /* 0x000fe20000000800 */
[----:B---3--:R-:W-:Y:S01]  /*b440*/  IMAD.MOV.U32 R13, RZ, RZ, R69 ;  /* 0x000000ffff0d7224 */ /* 0x008fe200078e0045 */
[----:B------:R-:W-:Y:S01]  /*b450*/  PRMT R69, R6, 0x5410, R5 ;  /* 0x0000541006457816 */ /* 0x000fe20000000005 */
[----:B------:R-:W-:Y:S01]  /*b460*/  FFMA.FTZ R30, R30, UR4, -R174 ;  /* 0x000000041e1e7c23 */ /* 0x000fe200080108ae */
[----:B------:R-:W-:Y:S01]  /*b470*/  PRMT R6, R3, 0x7632, R6 ;  /* 0x0000763203067816 */ /* 0x000fe20000000006 */
[----:B------:R-:W-:Y:S01]  /*b480*/  IMAD.MOV.U32 R99, RZ, RZ, R13 ;  /* 0x000000ffff637224 */ /* 0x000fe200078e000d */
[----:B------:R-:W-:Y:S01]  /*b490*/  SHF.R.U32.HI R5, RZ, 0x18, R3 ;  /* 0x00000018ff057819 */ /* 0x000fe20000011603 */
[--C-:B------:R-:W-:Y:S03]  /*b4a0*/  FFMA.FTZ R203, R98, UR4, -R172.reuse ;  /* 0x0000000462cb7c23 */ /* 0x100fe600080108ac */
[----:B------:R-:W3:Y:S01]  /*b4b0*/  MUFU.EX2 R11, R11 ;  /* 0x0000000b000b7308 */ /* 0x000ee20000000800 */
[----:B------:R-:W-:Y:S01]  /*b4c0*/  LOP3.LUT R3, R6, 0xff, RZ, 0xc0, !PT ;  /* 0x000000ff06037812 */ /* 0x000fe200078ec0ff */
[----:B------:R-:W-:Y:S01]  /*b4d0*/  FFMA.FTZ R238, R112, UR4, -R173 ;  /* 0x0000000470ee7c23 */ /* 0x000fe200080108ad */
[----:B--2---:R-:W-:Y:S01]  /*b4e0*/  IMAD.MOV.U32 R6, RZ, RZ, R195 ;  /* 0x000000ffff067224 */ /* 0x004fe200078e00c3 */
[----:B-1----:R-:W-:Y:S01]  /*b4f0*/  MOV R15, R81 ;  /* 0x00000051000f7202 */ /* 0x002fe20000000f00 */
[----:B------:R-:W-:Y:S01]  /*b500*/  FFMA.FTZ R234, R97, UR4, -R173 ;  /* 0x0000000461ea7c23 */ /* 0x000fe200080108ad */
[----:B------:R-:W-:Y:S01]  /*b510*/  PRMT R68, R3, 0x5410, R5 ;  /* 0x0000541003447816 */ /* 0x000fe20000000005 */
[--C-:B------:R-:W-:Y:S03]  /*b520*/  FFMA.FTZ R20, R20, UR4, -R173.reuse ;  /* 0x0000000414147c23 */ /* 0x100fe600080108ad */
[----:B------:R1:W2:Y:S01]  /*b530*/  MUFU.EX2 R248, R34 ;  /* 0x0000002200f87308 */ /* 0x0002a20000000800 */
[----:B------:R-:W-:Y:S01]  /*b540*/  LOP3.LUT R3, R16, 0xff, RZ, 0xc0, !PT ;  /* 0x000000ff10037812 */ /* 0x000fe200078ec0ff */
[----:B------:R-:W-:Y:S01]  /*b550*/  FMUL.FTZ R16, R133, R148 ;  /* 0x0000009485107220 */ /* 0x000fe20000410000 */
[C---:B------:R-:W-:Y:S01]  /*b560*/  LOP3.LUT R5, R0.reuse, 0xff, RZ, 0xc0, !PT ;  /* 0x000000ff00057812 */ /* 0x040fe200078ec0ff */
[----:B------:R-:W-:Y:S01]  /*b570*/  FFMA.FTZ R37, R37, UR4, -R173 ;  /* 0x0000000425257c23 */ /* 0x000fe200080108ad */
[----:B------:R-:W-:Y:S01]  /*b580*/  PRMT R96, R3, 0x5410, R17 ;  /* 0x0000541003607816 */ /* 0x000fe20000000011 */
[----:B------:R-:W-:Y:S01]  /*b590*/  FMUL.FTZ R17, R133, R149 ;  /* 0x0000009585117220 */ /* 0x000fe20000410000 */
[----:B------:R-:W-:Y:S03]  /*b5a0*/  LOP3.LUT R3, R0, 0xffff, RZ, 0xc0, !PT ;  /* 0x0000ffff00037812 */ /* 0x000fe600078ec0ff */
[----:B------:R2:W-:Y:S01]  /*b5b0*/  MUFU.EX2 R163, R35 ;  /* 0x0000002300a37308 */ /* 0x0005e20000000800 */
[----:B---3--:R-:W-:Y:S01]  /*b5c0*/  IMAD.MOV.U32 R13, RZ, RZ, R11 ;  /* 0x000000ffff0d7224 */ /* 0x008fe200078e000b */
[----:B------:R-:W-:Y:S01]  /*b5d0*/  MOV R11, R205 ;  /* 0x000000cd000b7202 */ /* 0x000fe20000000f00 */
[----:B------:R-:W-:Y:S01]  /*b5e0*/  FFMA.FTZ R52, R52, UR4, -R173 ;  /* 0x0000000434347c23 */ /* 0x000fe200080108ad */
[----:B------:R-:W-:Y:S01]  /*b5f0*/  SHF.R.U32.HI R3, RZ, 0x8, R3 ;  /* 0x00000008ff037819 */ /* 0x000fe20000011603 */
[----:B------:R-:W-:Y:S01]  /*b600*/  FFMA.FTZ R53, R53, UR4, -R173 ;  /* 0x0000000435357c23 */ /* 0x000fe200080108ad */
[----:B------:R-:W-:Y:S01]  /*b610*/  FFMA.FTZ R205, R102, UR4, -R172 ;  /* 0x0000000466cd7c23 */ /* 0x000fe200080108ac */
[----:B------:R-:W-:Y:S03]  /*b620*/  FFMA.FTZ R102, R76, UR4, -R4 ;  /* 0x000000044c667c23 */ /* 0x000fe60008010804 */
[----:B------:R3:W4:Y:S01]  /*b630*/  MUFU.EX2 R246, R21 ;  /* 0x0000001500f67308 */ /* 0x0007220000000800 */
[----:B-1----:R-:W-:Y:S01]  /*b640*/  IMAD.MOV.U32 R34, RZ, RZ, R206 ;  /* 0x000000ffff227224 */ /* 0x002fe200078e00ce */
[--C-:B------:R-:W-:Y:S01]  /*b650*/  PRMT R81, R5, 0x5410, R3.reuse ;  /* 0x0000541005517816 */ /* 0x100fe20000000003 */
[--C-:B------:R-:W-:Y:S01]  /*b660*/  FFMA.FTZ R39, R39, UR4, -R172.reuse ;  /* 0x0000000427277c23 */ /* 0x100fe200080108ac */
[----:B------:R-:W-:Y:S01]  /*b670*/  PRMT R3, R0, 0x7632, R3 ;  /* 0x0000763200037816 */ /* 0x000fe20000000003 */
[----:B------:R-:W-:Y:S01]  /*b680*/  FFMA.FTZ R66, R66, UR4, -R172 ;  /* 0x0000000442427c23 */ /* 0x000fe200080108ac */
[----:B------:R-:W-:Y:S01]  /*b690*/  SHF.R.U32.HI R5, RZ, 0x18, R0 ;  /* 0x00000018ff057819 */ /* 0x000fe20000011600 */
[----:B------:R-:W-:Y:S03]  /*b6a0*/  FFMA.FTZ R67, R67, UR4, -R172 ;  /* 0x0000000443437c23 */ /* 0x000fe600080108ac */
[----:B------:R4:W1:Y:S01]  /*b6b0*/  MUFU.EX2 R245, R22 ;  /* 0x0000001600f57308 */ /* 0x0008620000000800 */
[----:B--2---:R-:W-:Y:S01]  /*b6c0*/  IMAD.MOV.U32 R35, RZ, RZ, R248 ;  /* 0x000000ffff237224 */ /* 0x004fe200078e00f8 */
[----:B------:R-:W-:Y:S01]  /*b6d0*/  LOP3.LUT R0, R3, 0xff, RZ, 0xc0, !PT ;  /* 0x000000ff03007812 */ /* 0x000fe200078ec0ff */
[--C-:B------:R-:W-:Y:S01]  /*b6e0*/  FFMA.FTZ R54, R54, UR4, -R172.reuse ;  /* 0x0000000436367c23 */ /* 0x100fe200080108ac */
[----:B------:R-:W-:Y:S01]  /*b6f0*/  FFMA.FTZ R128, R70, UR4, -R172 ;  /* 0x0000000446807c23 */ /* 0x000fe200080108ac */
[----:B------:R-:W-:Y:S02]  /*b700*/  IMAD.MOV.U32 R70, RZ, RZ, R116 ;  /* 0x000000ffff467224 */ /* 0x000fe400078e0074 */
[----:B------:R-:W-:Y:S01]  /*b710*/  FFMA.FTZ R195, R114, UR4, -R172 ;  /* 0x0000000472c37c23 */ /* 0x000fe200080108ac */
[--C-:B------:R-:W-:Y:S02]  /*b720*/  FFMA.FTZ R114, R89, UR4, -R4.reuse ;  /* 0x0000000459727c23 */ /* 0x100fe40008010804 */
[----:B------:R-:W2:Y:S01]  /*b730*/  MUFU.EX2 R33, R33 ;  /* 0x0000002100217308 */ /* 0x000ea20000000800 */
[----:B---3--:R-:W-:Y:S01]  /*b740*/  FMUL.FTZ R21, R133, R145 ;  /* 0x0000009185157220 */ /* 0x008fe20000410000 */
[----:B------:R-:W-:Y:S02]  /*b750*/  IMAD.MOV.U32 R89, RZ, RZ, R35 ;  /* 0x000000ffff597224 */ /* 0x000fe400078e0023 */
[--C-:B------:R-:W-:Y:S01]  /*b760*/  FFMA.FTZ R28, R28, UR4, -R4.reuse ;  /* 0x000000041c1c7c23 */ /* 0x100fe20008010804 */
[----:B------:R-:W-:Y:S02]  /*b770*/  IMAD.MOV.U32 R87, RZ, RZ, R15 ;  /* 0x000000ffff577224 */ /* 0x000fe400078e000f */
[----:B------:R-:W-:Y:S01]  /*b780*/  FFMA.FTZ R29, R29, UR4, -R4 ;  /* 0x000000041d1d7c23 */ /* 0x000fe20008010804 */
[----:B------:R-:W-:Y:S02]  /*b790*/  IMAD.MOV.U32 R15, RZ, RZ, R64 ;  /* 0x000000ffff0f7224 */ /* 0x000fe400078e0040 */
[----:B------:R-:W-:Y:S01]  /*b7a0*/  FFMA.FTZ R41, R41, UR4, -R4 ;  /* 0x0000000429297c23 */ /* 0x000fe20008010804 */
[----:B------:R2:W-:Y:S01]  /*b7b0*/  MUFU.EX2 R101, R24 ;  /* 0x0000001800657308 */ /* 0x0005e20000000800 */
[----:B----4-:R-:W-:Y:S02]  /*b7c0*/  IMAD.MOV.U32 R22, RZ, RZ, R246 ;  /* 0x000000ffff167224 */ /* 0x010fe400078e00f6 */
[----:B------:R-:W-:Y:S01]  /*b7d0*/  FFMA.FTZ R246, R131, UR4, -R172 ;  /* 0x0000000483f67c23 */ /* 0x000fe200080108ac */
[----:B------:R-:W-:Y:S02]  /*b7e0*/  IMAD.MOV.U32 R131, RZ, RZ, R249 ;  /* 0x000000ffff837224 */ /* 0x000fe400078e00f9 */
[--C-:B------:R-:W-:Y:S01]  /*b7f0*/  FFMA.FTZ R249, R121, UR4, -R4.reuse ;  /* 0x0000000479f97c23 */ /* 0x100fe20008010804 */
[----:B------:R-:W-:Y:S02]  /*b800*/  IMAD.MOV.U32 R121, RZ, RZ, R13 ;  /* 0x000000ffff797224 */ /* 0x000fe400078e000d */
[----:B------:R-:W-:Y:S01]  /*b810*/  FFMA.FTZ R45, R45, UR4, -R4 ;  /* 0x000000042d2d7c23 */ /* 0x000fe20008010804 */
[----:B------:R-:W-:Y:S01]  /*b820*/  IMAD.MOV.U32 R76, RZ, RZ, R247 ;  /* 0x000000ffff4c7224 */ /* 0x000fe200078e00f7 */
[----:B------:R-:W3:Y:S01]  /*b830*/  MUFU.EX2 R112, R25 ;  /* 0x0000001900707308 */ /* 0x000ee20000000800 */
[----:B------:R-:W-:Y:S01]  /*b840*/  IMAD.MOV.U32 R14, RZ, RZ, R80 ;  /* 0x000000ffff0e7224 */ /* 0x000fe200078e0050 */
[----:B------:R-:W-:Y:S01]  /*b850*/  PRMT R80, R0, 0x5410, R5 ;  /* 0x0000541000507816 */ /* 0x000fe20000000005 */
[----:B------:R-:W-:Y:S01]  /*b860*/  FFMA.FTZ R64, R56, UR4, -R4 ;  /* 0x0000000438407c23 */ /* 0x000fe20008010804 */
[----:B------:R-:W-:Y:S01]  /*b870*/  LOP3.LUT R0, R7, 0xff, RZ, 0xc0, !PT ;  /* 0x000000ff07007812 */ /* 0x000fe200078ec0ff */
[----:B------:R-:W-:Y:S02]  /*b880*/  IMAD.MOV.U32 R86, RZ, RZ, R14 ;  /* 0x000000ffff567224 */ /* 0x000fe400078e000e */
[----:B------:R-:W-:Y:S01]  /*b890*/  FFMA.FTZ R60, R60, UR4, -R4 ;  /* 0x000000043c3c7c23 */ /* 0x000fe20008010804 */
[----:B------:R-:W-:Y:S02]  /*b8a0*/  IMAD.MOV.U32 R14, RZ, RZ, R10 ;  /* 0x000000ffff0e7224 */ /* 0x000fe400078e000a */
[----:B------:R-:W-:Y:S01]  /*b8b0*/  MUFU.EX2 R32, R23 ;  /* 0x0000001700207308 */ /* 0x000fe20000000800 */
[----:B------:R-:W-:Y:S01]  /*b8c0*/  IMAD.MOV.U32 R98, RZ, RZ, R12 ;  /* 0x000000ffff627224 */ /* 0x000fe200078e000c */
[----:B------:R-:W-:Y:S01]  /*b8d0*/  PRMT R97, R0, 0x5410, R8 ;  /* 0x0000541000617816 */ /* 0x000fe20000000008 */
[----:B------:R-:W-:Y:S02]  /*b8e0*/  IMAD.MOV.U32 R12, RZ, RZ, R65 ;  /* 0x000000ffff0c7224 */ /* 0x000fe400078e0041 */
[----:B------:R-:W-:Y:S01]  /*b8f0*/  FFMA.FTZ R65, R57, UR4, -R4 ;  /* 0x0000000439417c23 */ /* 0x000fe20008010804 */
[----:B------:R-:W-:Y:S02]  /*b900*/  IMAD.MOV.U32 R10, RZ, RZ, R204 ;  /* 0x000000ffff0a7224 */ /* 0x000fe400078e00cc */
[----:B------:R-:W-:Y:S01]  /*b910*/  FFMA.FTZ R61, R61, UR4, -R4 ;  /* 0x000000043d3d7c23 */ /* 0x000fe20008010804 */
[----:B-1----:R-:W-:Y:S01]  /*b920*/  IMAD.MOV.U32 R8, RZ, RZ, R245 ;  /* 0x000000ffff087224 */ /* 0x002fe200078e00f5 */
[----:B------:R-:W-:Y:S01]  /*b930*/  MUFU.EX2 R23, R26 ;  /* 0x0000001a00177308 */ /* 0x000fe20000000800 */
[--C-:B------:R-:W-:Y:S01]  /*b940*/  FFMA.FTZ R49, R49, UR4, -R173.reuse ;  /* 0x0000000431317c23 */ /* 0x100fe200080108ad */
[----:B------:R-:W-:Y:S01]  /*b950*/  FFMA.FTZ R48, R48, UR4, -R173 ;  /* 0x0000000430307c23 */ /* 0x000fe200080108ad */
[----:B------:R-:W-:Y:S01]  /*b960*/  FFMA.FTZ R245, R130, UR4, -R172 ;  /* 0x0000000482f57c23 */ /* 0x000fe200080108ac */
[----:B--2---:R-:W-:Y:S02]  /*b970*/  IMAD.MOV.U32 R24, RZ, RZ, R33 ;  /* 0x000000ffff187224 */ /* 0x004fe400078e0021 */
[----:B------:R-:W-:Y:S01]  /*b980*/  FFMA.FTZ R116, R88, UR4, -R4 ;  /* 0x0000000458747c23 */ /* 0x000fe20008010804 */
[----:B------:R-:W-:Y:S02]  /*b990*/  IMAD.MOV.U32 R33, RZ, RZ, R252 ;  /* 0x000000ffff217224 */ /* 0x000fe400078e00fc */
[----:B------:R-:W-:Y:S01]  /*b9a0*/  FFMA.FTZ R130, R108, UR4, -R4 ;  /* 0x000000046c827c23 */ /* 0x000fe20008010804 */
[----:B------:R1:W-:Y:S01]  /*b9b0*/  MUFU.EX2 R26, R30 ;  /* 0x0000001e001a7308 */ /* 0x0003e20000000800 */
[----:B------:R-:W-:Y:S01]  /*b9c0*/  ISETP.GT.AND P0, PT, R218, RZ, PT ;  /* 0x000000ffda00720c */ /* 0x000fe20003f04270 */
[----:B------:R-:W-:Y:S01]  /*b9d0*/  FFMA.FTZ R173, R117, UR4, -R173 ;  /* 0x0000000475ad7c23 */ /* 0x000fe200080108ad */
        /* <DEDUP_REMOVED lines=9> */
[----:B---3--:R-:W-:Y:S02]  /*ba70*/  IMAD.MOV.U32 R57, RZ, RZ, R112 ;  /* 0x000000ffff397224 */ /* 0x008fe400078e0070 */
[----:B------:R-:W-:Y:S01]  /*ba80*/  FFMA.FTZ R112, R72, UR4, -R4 ;  /* 0x0000000448707c23 */ /* 0x000fe20008010804 */
[----:B------:R-:W-:Y:S02]  /*ba90*/  IMAD.MOV.U32 R71, RZ, RZ, R101 ;  /* 0x000000ffff477224 */ /* 0x000fe400078e0065 */
[----:B------:R-:W-:Y:S01]  /*baa0*/  FFMA.FTZ R172, R119, UR4, -R172 ;  /* 0x0000000477ac7c23 */ /* 0x000fe200080108ac */
[----:B------:R-:W-:Y:S02]  /*bab0*/  IMAD.MOV.U32 R25, RZ, RZ, R113 ;  /* 0x000000ffff197224 */ /* 0x000fe400078e0071 */
[--C-:B------:R-:W-:Y:S01]  /*bac0*/  FFMA.FTZ R101, R77, UR4, -R4.reuse ;  /* 0x000000044d657c23 */ /* 0x100fe20008010804 */
[--C-:B------:R-:W-:Y:S01]  /*bad0*/  FFMA.FTZ R113, R93, UR4, -R4.reuse ;  /* 0x000000045d717c23 */ /* 0x100fe20008010804 */
[--C-:B------:R-:W-:Y:S01]  /*bae0*/  FFMA.FTZ R72, R125, UR4, -R4.reuse ;  /* 0x000000047d487c23 */ /* 0x100fe20008010804 */
[----:B------:R-:W-:Y:S01]  /*baf0*/  MOV R125, R12 ;  /* 0x0000000c007d7202 */ /* 0x000fe20000000f00 */
[----:B------:R2:W-:Y:S01]  /*bb00*/  MUFU.EX2 R56, R31 ;  /* 0x0000001f00387308 */ /* 0x0005e20000000800 */
[----:B------:R-:W-:Y:S01]  /*bb10*/  FFMA.FTZ R103, R73, UR4, -R4 ;  /* 0x0000000449677c23 */ /* 0x000fe20008010804 */
[----:B------:R-:W-:Y:S02]  /*bb20*/  IMAD.MOV.U32 R82, RZ, RZ, R10 ;  /* 0x000000ffff527224 */ /* 0x000fe400078e000a */
[--C-:B------:R-:W-:Y:S01]  /*bb30*/  FFMA.FTZ R115, R92, UR4, -R4.reuse ;  /* 0x000000045c737c23 */ /* 0x100fe20008010804 */
[----:B------:R-:W-:Y:S02]  /*bb40*/  IMAD.MOV.U32 R83, RZ, RZ, R11 ;  /* 0x000000ffff537224 */ /* 0x000fe400078e000b */
[--C-:B------:R-:W-:Y:S01]  /*bb50*/  FFMA.FTZ R118, R104, UR4, -R4.reuse ;  /* 0x0000000468767c23 */ /* 0x100fe20008010804 */
[--C-:B------:R-:W-:Y:S01]  /*bb60*/  FFMA.FTZ R119, R105, UR4, -R4.reuse ;  /* 0x0000000469777c23 */ /* 0x100fe20008010804 */
[--C-:B------:R-:W-:Y:S01]  /*bb70*/  FFMA.FTZ R109, R109, UR4, -R4.reuse ;  /* 0x000000046d6d7c23 */ /* 0x100fe20008010804 */
[--C-:B------:R-:W-:Y:S01]  /*bb80*/  FFMA.FTZ R247, R120, UR4, -R4.reuse ;  /* 0x0000000478f77c23 */ /* 0x100fe20008010804 */
[----:B------:R-:W-:Y:S01]  /*bb90*/  FFMA.FTZ R252, R124, UR4, -R4 ;  /* 0x000000047cfc7c23 */ /* 0x000fe20008010804 */
[----:B------:R-:W-:Y:S01]  /*bba0*/  IMAD.WIDE.U32 R4, R226, -0x2daee0ad, RZ ;  /* 0xd2511f53e2047825 */ /* 0x000fe200078e00ff */
[----:B------:R-:W-:Y:S03]  /*bbb0*/  MUFU.EX2 R148, R42 ;  /* 0x0000002a00947308 */ /* 0x000fe60000000800 */
[----:B------:R-:W-:Y:S01]  /*bbc0*/  FFMA.FTZ R27, R27, UR4, -R174 ;  /* 0x000000041b1b7c23 */ /* 0x000fe200080108ae */
[----:B------:R-:W-:Y:S01]  /*bbd0*/  IMAD.WIDE.U32 R10, R224, -0x2daee0ad, RZ ;  /* 0xd2511f53e00a7825 */ /* 0x000fe200078e00ff */
[----:B------:R-:W-:Y:S03]  /*bbe0*/  LOP3.LUT R0, R86, R191, R5, 0x96, !PT ;  /* 0x000000bf56007212 */ /* 0x000fe600078e9605 */
[C---:B------:R-:W-:Y:S01]  /*bbf0*/  FMUL.FTZ R5, R133.reuse, R153 ;  /* 0x0000009985057220 */ /* 0x040fe20000410000 */
[----:B------:R-:W-:Y:S01]  /*bc00*/  IMAD.MOV.U32 R93, RZ, RZ, R15 ;  /* 0x000000ffff5d7224 */ /* 0x000fe200078e000f */
[----:B------:R-:W-:Y:S01]  /*bc10*/  LOP3.LUT R3, R190, R4, R11, 0x96, !PT ;  /* 0x00000004be037212 */ /* 0x000fe200078e960b */
[----:B------:R-:W-:Y:S01]  /*bc20*/  IMAD.MOV.U32 R88, RZ, RZ, R14 ;  /* 0x000000ffff587224 */ /* 0x000fe200078e000e */
[----:B------:R-:W3:Y:S01]  /*bc30*/  MUFU.EX2 R132, R132 ;  /* 0x0000008400847308 */ /* 0x000ee20000000800 */
[----:B------:R-:W-:Y:S04]  /*bc40*/  IMAD.WIDE.U32 R14, R0, -0x326172a9, RZ ;  /* 0xcd9e8d57000e7825 */ /* 0x000fe800078e00ff */
[----:B------:R-:W-:Y:S01]  /*bc50*/  FMUL.FTZ R4, R133, R152 ;  /* 0x0000009885047220 */ /* 0x000fe20000410000 */
[--C-:B------:R-:W-:Y:S01]  /*bc60*/  FFMA.FTZ R47, R47, UR4, -R174.reuse ;  /* 0x000000042f2f7c23 */ /* 0x100fe200080108ae */
[----:B------:R-:W-:Y:S04]  /*bc70*/  IMAD.WIDE.U32 R12, R3, -0x326172a9, RZ ;  /* 0xcd9e8d57030c7825 */ /* 0x000fe800078e00ff */
[----:B------:R-:W-:Y:S01]  /*bc80*/  FFMA.FTZ R46, R46, UR4, -R174 ;  /* 0x000000042e2e7c23 */ /* 0x000fe200080108ae */
[----:B------:R-:W-:Y:S01]  /*bc90*/  MUFU.EX2 R149, R40 ;  /* 0x0000002800957308 */ /* 0x000fe20000000800 */
[----:B-1----:R-:W-:Y:S01]  /*bca0*/  IMAD.MOV.U32 R30, RZ, RZ, R57 ;  /* 0x000000ffff1e7224 */ /* 0x002fe200078e0039 */
[----:B------:R-:W-:Y:S01]  /*bcb0*/  LOP3.LUT R0, R225, R14, R13, 0x96, !PT ;  /* 0x0000000ee1007212 */ /* 0x000fe200078e960d */
[----:B------:R-:W-:Y:S01]  /*bcc0*/  IMAD.MOV.U32 R57, RZ, RZ, R8 ;  /* 0x000000ffff397224 */ /* 0x000fe200078e0008 */
[----:B------:R-:W-:Y:S01]  /*bcd0*/  LOP3.LUT R8, R98, R219, R15, 0x96, !PT ;  /* 0x000000db62087212 */ /* 0x000fe200078e960f */
[----:B--2---:R-:W-:Y:S02]  /*bce0*/  IMAD.MOV.U32 R31, RZ, RZ, R9 ;  /* 0x000000ffff1f7224 */ /* 0x004fe400078e0009 */
[----:B------:R-:W-:Y:S01]  /*bcf0*/  FMUL.FTZ R13, R134, R169 ;  /* 0x000000a9860d7220 */ /* 0x000fe20000410000 */
[----:B------:R-:W-:Y:S02]  /*bd00*/  IMAD.WIDE.U32 R14, R0, -0x2daee0ad, RZ ;  /* 0xd2511f53000e7825 */ /* 0x000fe400078e00ff */
[----:B------:R-:W-:Y:S02]  /*bd10*/  MUFU.EX2 R7, R28 ;  /* 0x0000001c00077308 */ /* 0x000fe40000000800 */
[----:B---3--:R-:W-:Y:S01]  /*bd20*/  FMUL.FTZ R35, R132, R143 ;  /* 0x0000008f84237220 */ /* 0x008fe20000410000 */
[----:B------:R-:W-:Y:S04]  /*bd30*/  IMAD.WIDE.U32 R8, R8, -0x2daee0ad, RZ ;  /* 0xd2511f5308087825 */ /* 0x000fe800078e00ff */
[--C-:B------:R-:W-:Y:S01]  /*bd40*/  FFMA.FTZ R62, R62, UR4, -R174.reuse ;  /* 0x000000043e3e7c23 */ /* 0x100fe200080108ae */
[----:B------:R-:W-:Y:S01]  /*bd50*/  FFMA.FTZ R63, R63, UR4, -R174 ;  /* 0x000000043f3f7c23 */ /* 0x000fe200080108ae */
[----:B------:R-:W-:Y:S01]  /*bd60*/  IMAD.MOV.U32 R143, RZ, RZ, R162 ;  /* 0x000000ffff8f7224 */ /* 0x000fe200078e00a2 */
[----:B------:R-:W-:Y:S01]  /*bd70*/  LOP3.LUT R10, R189, R10, R9, 0x96, !PT ;  /* 0x0000000abd0a7212 */ /* 0x000fe200078e9609 */
[----:B------:R-:W1:Y:S01]  /*bd80*/  MUFU.EX2 R20, R20 ;  /* 0x0000001400147308 */ /* 0x000e620000000800 */
[----:B------:R-:W-:Y:S01]  /*bd90*/  LOP3.LUT R8, R188, R8, R15, 0x96, !PT ;  /* 0x00000008bc087212 */ /* 0x000fe200078e960f */
[----:B------:R-:W-:Y:S02]  /*bda0*/  IMAD.MOV.U32 R105, RZ, RZ, R26 ;  /* 0x000000ffff697224 */ /* 0x000fe400078e001a */
[--C-:B------:R-:W-:Y:S01]  /*bdb0*/  FFMA.FTZ R15, R59, UR4, -R174.reuse ;  /* 0x000000043b0f7c23 */ /* 0x100fe200080108ae */
[----:B------:R-:W-:Y:S02]  /*bdc0*/  IMAD.MOV.U32 R26, RZ, RZ, R19 ;  /* 0x000000ffff1a7224 */ /* 0x000fe400078e0013 */
[----:B------:R-:W-:Y:S01]  /*bdd0*/  FMUL.FTZ R19, R132, R151 ;  /* 0x0000009784137220 */ /* 0x000fe20000410000 */
[----:B------:R-:W-:Y:S04]  /*bde0*/  IMAD.WIDE.U32 R10, R10, -0x326172a9, RZ ;  /* 0xcd9e8d570a0a7825 */ /* 0x000fe800078e00ff */
[--C-:B------:R-:W-:Y:S01]  /*bdf0*/  FFMA.FTZ R74, R74, UR4, -R174.reuse ;  /* 0x000000044a4a7c23 */ /* 0x100fe200080108ae */
[----:B------:R1:W-:Y:S01]  /*be00*/  MUFU.EX2 R28, R29 ;  /* 0x0000001d001c7308 */ /* 0x0003e20000000800 */
[----:B------:R-:W-:Y:S01]  /*be10*/  FFMA.FTZ R75, R75, UR4, -R174 ;  /* 0x000000044b4b7c23 */ /* 0x000fe200080108ae */
[----:B------:R-:W-:Y:S01]  /*be20*/  IMAD.WIDE.U32 R8, R8, -0x326172a9, RZ ;  /* 0xcd9e8d5708087825 */ /* 0x000fe200078e00ff */
[----:B------:R-:W-:Y:S03]  /*be30*/  LOP3.LUT R0, R223, R12, R11, 0x96, !PT ;  /* 0x0000000cdf007212 */ /* 0x000fe600078e960b */
[----:B------:R-:W-:Y:S01]  /*be40*/  FMUL.FTZ R12, R134, R168 ;  /* 0x000000a8860c7220 */ /* 0x000fe20000410000 */
[----:B------:R-:W-:Y:S01]  /*be50*/  IMAD.MOV.U32 R73, RZ, RZ, R32 ;  /* 0x000000ffff497224 */ /* 0x000fe200078e0020 */
[----:B------:R-:W-:Y:S02]  /*be60*/  LOP3.LUT R3, R222, R10, R9, 0x96, !PT ;  /* 0x0000000ade037212 */ /* 0x000fe400078e9609 */
[----:B------:R2:W-:Y:S01]  /*be70*/  MUFU.EX2 R224, R43 ;  /* 0x0000002b00e07308 */ /* 0x0005e20000000800 */
[----:B------:R-:W-:Y:S01]  /*be80*/  PRMT R10, R8, 0x7771, RZ ;  /* 0x00007771080a7816 */ /* 0x000fe200000000ff */
[----:B------:R-:W-:Y:S02]  /*be90*/  IMAD.MOV.U32 R9, RZ, RZ, R8 ;  /* 0x000000ffff097224 */ /* 0x000fe400078e0008 */
[----:B------:R-:W-:Y:S01]  /*bea0*/  FMUL.FTZ R32, R133, R140 ;  /* 0x0000008c85207220 */ /* 0x000fe20000410000 */
[----:B------:R-:W-:Y:S02]  /*beb0*/  IMAD.MOV.U32 R92, RZ, RZ, R73 ;  /* 0x000000ffff5c7224 */ /* 0x000fe400078e0049 */
[----:B------:R-:W-:Y:S01]  /*bec0*/  FFMA.FTZ R78, R78, UR4, -R174 ;  /* 0x000000044e4e7c23 */ /* 0x000fe200080108ae */
[----:B------:R-:W-:Y:S01]  /*bed0*/  IMAD.MOV.U32 R73, RZ, RZ, R34 ;  /* 0x000000ffff497224 */ /* 0x000fe200078e0022 */
[----:B------:R-:W-:Y:S01]  /*bee0*/  LOP3.LUT R9, R9, 0xff, RZ, 0xc0, !PT ;  /* 0x000000ff09097812 */ /* 0x000fe200078ec0ff */
[----:B------:R3:W-:Y:S01]  /*bef0*/  MUFU.EX2 R151, R38 ;  /* 0x0000002600977308 */ /* 0x0007e20000000800 */
[----:B-1----:R-:W-:Y:S02]  /*bf00*/  IMAD.MOV.U32 R29, RZ, RZ, R20 ;  /* 0x000000ffff1d7224 */ /* 0x002fe400078e0014 */
[----:B------:R-:W-:Y:S01]  /*bf10*/  FMUL.FTZ R20, R133, R144 ;  /* 0x0000009085147220 */ /* 0x000fe20000410000 */
[C---:B------:R-:W-:Y:S01]  /*bf20*/  FMUL.FTZ R34, R132.reuse, R142 ;  /* 0x0000008e84227220 */ /* 0x040fe20000410000 */
[----:B------:R-:W-:Y:S02]  /*bf30*/  IMAD.MOV.U32 R124, RZ, RZ, R6 ;  /* 0x000000ffff7c7224 */ /* 0x000fe400078e0006 */
[----:B------:R-:W-:Y:S01]  /*bf40*/  FMUL.FTZ R6, R132, R154 ;  /* 0x0000009a84067220 */ /* 0x000fe20000410000 */
[----:B------:R-:W-:Y:S01]  /*bf50*/  MOV R77, R29 ;  /* 0x0000001d004d7202 */ /* 0x000fe20000000f00 */
[----:B------:R-:W-:Y:S01]  /*bf60*/  IMAD.MOV.U32 R29, RZ, RZ, R26 ;  /* 0x000000ffff1d7224 */ /* 0x000fe200078e001a */
[----:B------:R-:W-:Y:S01]  /*bf70*/  PRMT R26, R9, 0x5410, R10 ;  /* 0x00005410091a7816 */ /* 0x000fe2000000000a */
[----:B------:R-:W1:Y:S01]  /*bf80*/  MUFU.EX2 R27, R27 ;  /* 0x0000001b001b7308 */ /* 0x000e620000000800 */
[C---:B------:R-:W-:Y:S01]  /*bf90*/  PRMT R9, R8.reuse, 0x7773, RZ ;  /* 0x0000777308097816 */ /* 0x040fe200000000ff */
[----:B--2---:R-:W-:Y:S01]  /*bfa0*/  IMAD.MOV.U32 R43, RZ, RZ, R31 ;  /* 0x000000ffff2b7224 */ /* 0x004fe200078e001f */
[----:B------:R-:W-:Y:S01]  /*bfb0*/  PRMT R8, R8, 0x7772, RZ ;  /* 0x0000777208087816 */ /* 0x000fe200000000ff */
[----:B------:R-:W-:Y:S04]  /*bfc0*/  IMAD.WIDE.U32 R10, R0, -0x2daee0ad, RZ ;  /* 0xd2511f53000a7825 */ /* 0x000fe800078e00ff */
[----:B------:R-:W-:Y:S01]  /*bfd0*/  FFMA.FTZ R79, R79, UR4, -R174 ;  /* 0x000000044f4f7c23 */ /* 0x000fe200080108ae */
[----:B------:R-:W-:Y:S01]  /*bfe0*/  F2FP.F16.F32.PACK_AB R0, R43, R131 ;  /* 0x000000832b00723e */ /* 0x000fe200000000ff */
[----:B------:R2:W-:Y:S01]  /*bff0*/  MUFU.EX2 R153, R39 ;  /* 0x0000002700997308 */ /* 0x0005e20000000800 */
[--C-:B---3--:R-:W-:Y:S01]  /*c000*/  HSET2.LE.AND R38, R201, R213.reuse, PT ;  /* 0x000000d5c9267233 */ /* 0x108fe20003803000 */
[----:B------:R-:W-:Y:S01]  /*c010*/  IMAD.MOV.U32 R144, RZ, RZ, R70 ;  /* 0x000000ffff907224 */ /* 0x000fe200078e0046 */
[----:B------:R-:W-:Y:S01]  /*c020*/  LOP3.LUT R11, R216, R14, R11, 0x96, !PT ;  /* 0x0000000ed80b7212 */ /* 0x000fe200078e960b */
[----:B------:R-:W-:Y:S01]  /*c030*/  IMAD.MOV.U32 R140, RZ, RZ, R33 ;  /* 0x000000ffff8c7224 */ /* 0x000fe200078e0021 */
[----:B------:R-:W-:Y:S01]  /*c040*/  PRMT R14, R10, 0x7771, RZ ;  /* 0x000077710a0e7816 */ /* 0x000fe200000000ff */
[C---:B------:R-:W-:Y:S01]  /*c050*/  FMUL.FTZ R33, R133.reuse, R141 ;  /* 0x0000008d85217220 */ /* 0x040fe20000410000 */
[----:B------:R-:W-:Y:S03]  /*c060*/  LOP3.LUT R38, R0, R38, RZ, 0xc0, !PT ;  /* 0x0000002600267212 */ /* 0x000fe600078ec0ff */
[----:B------:R-:W3:Y:S01]  /*c070*/  MUFU.EX2 R49, R49 ;  /* 0x0000003100317308 */ /* 0x000ee20000000800 */
[----:B-1----:R-:W-:Y:S02]  /*c080*/  IMAD.MOV.U32 R104, RZ, RZ, R27 ;  /* 0x000000ffff687224 */ /* 0x002fe400078e001b */
[----:B------:R-:W-:Y:S01]  /*c090*/  FFMA.FTZ R133, R133, R228, R198 ;  /* 0x000000e485857223 */ /* 0x000fe200000100c6 */
[----:B------:R-:W-:Y:S02]  /*c0a0*/  IMAD.MOV.U32 R0, RZ, RZ, R10 ;  /* 0x000000ffff007224 */ /* 0x000fe400078e000a */
[----:B------:R-:W-:Y:S01]  /*c0b0*/  FFMA.FTZ R95, R95, UR4, -R174 ;  /* 0x000000045f5f7c23 */ /* 0x000fe200080108ae */
[----:B------:R-:W-:Y:S02]  /*c0c0*/  IMAD.MOV.U32 R27, RZ, RZ, R18 ;  /* 0x000000ffff1b7224 */ /* 0x000fe400078e0012 */
[----:B------:R-:W-:Y:S01]  /*c0d0*/  FMUL.FTZ R18, R132, R150 ;  /* 0x0000009684127220 */ /* 0x000fe20000410000 */
[----:B------:R-:W-:Y:S01]  /*c0e0*/  IMAD.MOV.U32 R31, RZ, RZ, R28 ;  /* 0x000000ffff1f7224 */ /* 0x000fe200078e001c */
[----:B------:R-:W-:Y:S01]  /*c0f0*/  LOP3.LUT R0, R0, 0xff, RZ, 0xc0, !PT ;  /* 0x000000ff00007812 */ /* 0x000fe200078ec0ff */
[----:B------:R-:W-:Y:S01]  /*c100*/  IMAD.MOV.U32 R42, RZ, RZ, R27 ;  /* 0x000000ffff2a7224 */ /* 0x000fe200078e001b */
[----:B--2---:R-:W-:Y:S01]  /*c110*/  LOP3.LUT R39, R215, 0xff00ff, RZ, 0xc0, !PT ;  /* 0x00ff00ffd7277812 */ /* 0x004fe200078ec0ff */
[----:B------:R-:W1:Y:S01]  /*c120*/  MUFU.EX2 R48, R48 ;  /* 0x0000003000307308 */ /* 0x000e620000000800 */
[----:B------:R-:W-:Y:S01]  /*c130*/  PRMT R70, R0, 0x5410, R14 ;  /* 0x0000541000467816 */ /* 0x000fe2000000000e */
[----:B------:R-:W-:Y:S01]  /*c140*/  FMUL.FTZ R28, R134, R160 ;  /* 0x000000a0861c7220 */ /* 0x000fe20000410000 */
[----:B------:R-:W-:Y:S01]  /*c150*/  F2FP.F16.F32.PACK_AB R0, R42, R73 ;  /* 0x000000492a00723e */ /* 0x000fe200000000ff */
[----:B------:R-:W-:Y:S01]  /*c160*/  IMAD.MOV.U32 R160, RZ, RZ, R29 ;  /* 0x000000ffffa07224 */ /* 0x000fe200078e001d */
[--C-:B------:R-:W-:Y:S01]  /*c170*/  HSET2.LE.AND R39, R39, R213.reuse, PT ;  /* 0x000000d527277233 */ /* 0x100fe20003803000 */
[----:B------:R-:W-:Y:S01]  /*c180*/  IMAD.MOV.U32 R152, RZ, RZ, R125 ;  /* 0x000000ffff987224 */ /* 0x000fe200078e007d */
[C---:B------:R-:W-:Y:S01]  /*c190*/  PRMT R14, R10.reuse, 0x7773, RZ ;  /* 0x000077730a0e7816 */ /* 0x040fe200000000ff */
[----:B------:R-:W-:Y:S01]  /*c1a0*/  IMAD.MOV.U32 R226, RZ, RZ, R124 ;  /* 0x000000ffffe27224 */ /* 0x000fe200078e007c */
[----:B------:R-:W-:Y:S01]  /*c1b0*/  PRMT R10, R10, 0x7772, RZ ;  /* 0x000077720a0a7816 */ /* 0x000fe200000000ff */
[----:B------:R-:W-:Y:S01]  /*c1c0*/  IMAD.MOV.U32 R124, RZ, RZ, R92 ;  /* 0x000000ffff7c7224 */ /* 0x000fe200078e005c */
[----:B------:R-:W-:Y:S01]  /*c1d0*/  MOV R92, R25 ;  /* 0x00000019005c7202 */ /* 0x000fe20000000f00 */
[----:B------:R-:W-:Y:S01]  /*c1e0*/  IMAD.MOV.U32 R125, RZ, RZ, R30 ;  /* 0x000000ffff7d7224 */ /* 0x000fe200078e001e */
[----:B------:R-:W-:Y:S01]  /*c1f0*/  LOP3.LUT R39, R0, R39, RZ, 0xc0, !PT ;  /* 0x0000002700277212 */ /* 0x000fe200078ec0ff */
[----:B------:R-:W-:Y:S01]  /*c200*/  IMAD.MOV.U32 R30, RZ, RZ, R77 ;  /* 0x000000ffff1e7224 */ /* 0x000fe200078e004d */
[----:B------:R-:W-:Y:S01]  /*c210*/  LOP3.LUT R0, R3, 0xffff, RZ, 0xc0, !PT ;  /* 0x0000ffff03007812 */ /* 0x000fe200078ec0ff */
[----:B------:R-:W-:Y:S01]  /*c220*/  IMAD.MOV.U32 R77, RZ, RZ, R71 ;  /* 0x000000ffff4d7224 */ /* 0x000fe200078e0047 */
[----:B------:R-:W-:Y:S01]  /*c230*/  PRMT R27, R8, 0x5410, R9 ;  /* 0x00005410081b7816 */ /* 0x000fe20000000009 */
[----:B------:R-:W-:Y:S01]  /*c240*/  IMAD.MOV.U32 R71, RZ, RZ, R24 ;  /* 0x000000ffff477224 */ /* 0x000fe200078e0018 */
[----:B------:R-:W-:Y:S01]  /*c250*/  SHF.R.U32.HI R0, RZ, 0x8, R0 ;  /* 0x00000008ff007819 */ /* 0x000fe20000011600 */
[----:B------:R2:W-:Y:S01]  /*c260*/  MUFU.EX2 R150, R44 ;  /* 0x0000002c00967308 */ /* 0x0005e20000000800 */
[----:B------:R-:W-:Y:S01]  /*c270*/  LOP3.LUT R59, R27, 0xff00ff, RZ, 0xc0, !PT ;  /* 0x00ff00ff1b3b7812 */ /* 0x000fe200078ec0ff */
[----:B---3--:R-:W-:Y:S01]  /*c280*/  IMAD.MOV.U32 R154, RZ, RZ, R49 ;  /* 0x000000ffff9a7224 */ /* 0x008fe200078e0031 */
[--C-:B------:R-:W-:Y:S01]  /*c290*/  HSET2.LE.AND R70, R70, R213.reuse, PT ;  /* 0x000000d546467233 */ /* 0x100fe20003803000 */
[----:B------:R-:W-:Y:S02]  /*c2a0*/  IMAD.MOV.U32 R49, RZ, RZ, R92 ;  /* 0x000000ffff317224 */ /* 0x000fe400078e005c */
[----:B------:R-:W-:Y:S01]  /*c2b0*/  FMUL.FTZ R29, R134, R161 ;  /* 0x000000a1861d7220 */ /* 0x000fe20000410000 */
[--C-:B------:R-:W-:Y:S01]  /*c2c0*/  HSET2.LE.AND R59, R59, R213.reuse, PT ;  /* 0x000000d53b3b7233 */ /* 0x100fe20003803000 */
[----:B------:R-:W-:Y:S01]  /*c2d0*/  IMAD.MOV.U32 R92, RZ, RZ, R71 ;  /* 0x000000ffff5c7224 */ /* 0x000fe200078e0047 */
[----:B------:R-:W-:Y:S01]  /*c2e0*/  PRMT R71, R10, 0x5410, R14 ;  /* 0x000054100a477816 */ /* 0x000fe2000000000e */
[----:B------:R3:W-:Y:S01]  /*c2f0*/  MUFU.EX2 R201, R47 ;  /* 0x0000002f00c97308 */ /* 0x0007e20000000800 */
[----:B------:R-:W-:Y:S01]  /*c300*/  LOP3.LUT R10, R3, 0xff, RZ, 0xc0, !PT ;  /* 0x000000ff030a7812 */ /* 0x000fe200078ec0ff */
[----:B-1----:R-:W-:Y:S01]  /*c310*/  IMAD.MOV.U32 R145, RZ, RZ, R48 ;  /* 0x000000ffff917224 */ /* 0x002fe200078e0030 */
[----:B------:R-:W-:Y:S01]  /*c320*/  LOP3.LUT R71, R71, 0xff00ff, RZ, 0xc0, !PT ;  /* 0x00ff00ff47477812 */ /* 0x000fe200078ec0ff */
[----:B------:R-:W-:Y:S01]  /*c330*/  IMAD.MOV.U32 R48, RZ, RZ, R56 ;  /* 0x000000ffff307224 */ /* 0x000fe200078e0038 */
[--C-:B------:R-:W-:Y:S01]  /*c340*/  PRMT R56, R10, 0x5410, R0.reuse ;  /* 0x000054100a387816 */ /* 0x100fe20000000000 */
[----:B------:R-:W-:Y:S01]  /*c350*/  IMAD.MOV.U32 R142, RZ, RZ, R49 ;  /* 0x000000ffff8e7224 */ /* 0x000fe200078e0031 */
[----:B------:R-:W-:Y:S03]  /*c360*/  PRMT R0, R3, 0x7632, R0 ;  /* 0x0000763203007816 */ /* 0x000fe60000000000 */
[----:B------:R1:W-:Y:S01]  /*c370*/  MUFU.EX2 R40, R45 ;  /* 0x0000002d00287308 */ /* 0x0003e20000000800 */
[----:B------:R-:W-:Y:S01]  /*c380*/  SHF.R.U32.HI R10, RZ, 0x18, R3 ;  /* 0x00000018ff0a7819 */ /* 0x000fe20000011603 */
[----:B------:R-:W-:Y:S01]  /*c390*/  IMAD.MOV.U32 R141, RZ, RZ, R76 ;  /* 0x000000ffff8d7224 */ /* 0x000fe200078e004c */
[----:B------:R-:W-:Y:S01]  /*c3a0*/  LOP3.LUT R3, R0, 0xff, RZ, 0xc0, !PT ;  /* 0x000000ff00037812 */ /* 0x000fe200078ec0ff */
[----:B------:R-:W-:Y:S01]  /*c3b0*/  IMAD.MOV.U32 R76, RZ, RZ, R23 ;  /* 0x000000ffff4c7224 */ /* 0x000fe200078e0017 */
[--C-:B--2---:R-:W-:Y:S01]  /*c3c0*/  HSET2.LE.AND R44, R187, R213.reuse, PT ;  /* 0x000000d5bb2c7233 */ /* 0x104fe20003803000 */
[----:B------:R-:W-:Y:S01]  /*c3d0*/  IMAD.MOV.U32 R49, RZ, RZ, R145 ;  /* 0x000000ffff317224 */ /* 0x000fe200078e0091 */
[----:B------:R-:W-:Y:S01]  /*c3e0*/  MOV R145, R125 ;  /* 0x0000007d00917202 */ /* 0x000fe20000000f00 */
[----:B------:R-:W-:Y:S01]  /*c3f0*/  IMAD.MOV.U32 R161, RZ, RZ, R152 ;  /* 0x000000ffffa17224 */ /* 0x000fe200078e0098 */
[----:B---3--:R-:W-:Y:S01]  /*c400*/  LOP3.LUT R47, R214, 0xff00ff, RZ, 0xc0, !PT ;  /* 0x00ff00ffd62f7812 */ /* 0x008fe200078ec0ff */
[----:B------:R-:W-:Y:S01]  /*c410*/  IMAD.MOV.U32 R125, RZ, RZ, R105 ;  /* 0x000000ffff7d7224 */ /* 0x000fe200078e0069 */
[----:B------:R-:W-:Y:S01]  /*c420*/  F2FP.F16.F32.PACK_AB R0, R141, R198 ;  /* 0x000000c68d00723e */ /* 0x000fe200000000ff */
[----:B------:R-:W-:Y:S01]  /*c430*/  IMAD.MOV.U32 R105, RZ, RZ, R104 ;  /* 0x000000ffff697224 */ /* 0x000fe200078e0068 */
[--C-:B------:R-:W-:Y:S01]  /*c440*/  HSET2.LE.AND R56, R56, R213.reuse, PT ;  /* 0x000000d538387233 */ /* 0x100fe20003803000 */
[----:B------:R-:W-:Y:S01]  /*c450*/  IMAD.MOV.U32 R104, RZ, RZ, R76 ;  /* 0x000000ffff687224 */ /* 0x000fe200078e004c */
[--C-:B------:R-:W-:Y:S01]  /*c460*/  HSET2.LE.AND R47, R47, R213.reuse, PT ;  /* 0x000000d52f2f7233 */ /* 0x100fe20003803000 */
[----:B------:R-:W-:Y:S01]  /*c470*/  IMAD.MOV.U32 R76, RZ, RZ, R57 ;  /* 0x000000ffff4c7224 */ /* 0x000fe200078e0039 */
[----:B------:R-:W-:Y:S01]  /*c480*/  PRMT R57, R3, 0x5410, R10 ;  /* 0x0000541003397816 */ /* 0x000fe2000000000a */
[----:B------:R-:W-:Y:S01]  /*c490*/  FMUL.FTZ R23, R132, R147 ;  /* 0x0000009384177220 */ /* 0x000fe20000410000 */
[----:B------:R-:W-:Y:S01]  /*c4a0*/  F2FP.F16.F32.PACK_AB R3, R161, R185 ;  /* 0x000000b9a103723e */ /* 0x000fe200000000ff */
[C---:B------:R-:W-:Y:S01]  /*c4b0*/  FMUL.FTZ R8, R134.reuse, R164 ;  /* 0x000000a486087220 */ /* 0x040fe20000410000 */
[--C-:B-1----:R-:W-:Y:S01]  /*c4c0*/  HSET2.LE.AND R45, R200, R213.reuse, PT ;  /* 0x000000d5c82d7233 */ /* 0x102fe20003803000 */
[----:B------:R-:W-:Y:S01]  /*c4d0*/  FMUL.FTZ R9, R134, R165 ;  /* 0x000000a586097220 */ /* 0x000fe20000410000 */
[----:B------:R-:W-:Y:S01]  /*c4e0*/  LOP3.LUT R44, R3, R44, RZ, 0xc0, !PT ;  /* 0x0000002c032c7212 */ /* 0x000fe200078ec0ff */
[----:B------:R-:W-:Y:S01]  /*c4f0*/  MUFU.EX2 R232, R232 ;  /* 0x000000e800e87308 */ /* 0x000fe20000000800 */
[----:B------:R-:W-:Y:S01]  /*c500*/  F2FP.F16.F32.PACK_AB R3, R144, R142 ;  /* 0x0000008e9003723e */ /* 0x000fe200000000ff */
[----:B------:R-:W-:Y:S01]  /*c510*/  IMAD.MOV.U32 R200, RZ, RZ, R49 ;  /* 0x000000ffffc87224 */ /* 0x000fe200078e0031 */
[--C-:B------:R-:W-:Y:S01]  /*c520*/  HSET2.LE.AND R49, R182, R213.reuse, PT ;  /* 0x000000d5b6317233 */ /* 0x100fe20003803000 */
[----:B------:R-:W-:Y:S01]  /*c530*/  IMAD.MOV.U32 R182, RZ, RZ, R163 ;  /* 0x000000ffffb67224 */ /* 0x000fe200078e00a3 */
[----:B------:R-:W-:Y:S01]  /*c540*/  LOP3.LUT R47, R3, R47, RZ, 0xc0, !PT ;  /* 0x0000002f032f7212 */ /* 0x000fe200078ec0ff */
[----:B------:R-:W-:Y:S01]  /*c550*/  IMAD.MOV.U32 R120, RZ, RZ, R22 ;  /* 0x000000ffff787224 */ /* 0x000fe200078e0016 */
[----:B------:R-:W-:Y:S01]  /*c560*/  F2FP.F16.F32.PACK_AB R3, R163, R89 ;  /* 0x00000059a303723e */ /* 0x000fe200000000ff */
[----:B------:R-:W-:Y:S01]  /*c570*/  IMAD.MOV.U32 R108, RZ, RZ, R7 ;  /* 0x000000ffff6c7224 */ /* 0x000fe200078e0007 */
[--C-:B------:R-:W-:Y:S01]  /*c580*/  HSET2.LE.AND R57, R57, R213.reuse, PT ;  /* 0x000000d539397233 */ /* 0x100fe20003803000 */
[----:B------:R-:W2:Y:S01]  /*c590*/  LDL.64 R162, [R1+0x18] ;  /* 0x0000180001a27983 */ /* 0x000ea20000100a00 */
[----:B------:R-:W-:Y:S01]  /*c5a0*/  F2FP.F16.F32.PACK_AB R10, R120, R30 ;  /* 0x0000001e780a723e */ /* 0x000fe200000000ff */
[C---:B------:R-:W-:Y:S01]  /*c5b0*/  FMUL.FTZ R7, R132.reuse, R155 ;  /* 0x0000009b84077220 */ /* 0x040fe20000410000 */
[--C-:B------:R-:W-:Y:S01]  /*c5c0*/  HSET2.LE.AND R71, R71, R213.reuse, PT ;  /* 0x000000d547477233 */ /* 0x100fe20003803000 */
[C---:B------:R-:W-:Y:S01]  /*c5d0*/  FMUL.FTZ R22, R132.reuse, R146 ;  /* 0x0000009284167220 */ /* 0x040fe20000410000 */
[----:B------:R1:W-:Y:S01]  /*c5e0*/  MUFU.EX2 R228, R36 ;  /* 0x0000002400e47308 */ /* 0x0003e20000000800 */
[----:B------:R-:W-:Y:S01]  /*c5f0*/  FFMA.FTZ R132, R132, R229, R194 ;  /* 0x000000e584847223 */ /* 0x000fe200000100c2 */
[----:B------:R-:W-:Y:S02]  /*c600*/  IMAD.MOV.U32 R152, RZ, RZ, R226 ;  /* 0x000000ffff987224 */ /* 0x000fe400078e00e2 */
[C---:B------:R-:W-:Y:S01]  /*c610*/  FMUL.FTZ R24, R134.reuse, R156 ;  /* 0x0000009c86187220 */ /* 0x040fe20000410000 */
[C---:B------:R-:W-:Y:S01]  /*c620*/  FMUL.FTZ R25, R134.reuse, R157 ;  /* 0x0000009d86197220 */ /* 0x040fe20000410000 */
[----:B------:R-:W-:Y:S02]  /*c630*/  IMAD.MOV.U32 R187, RZ, RZ, R154 ;  /* 0x000000ffffbb7224 */ /* 0x000fe400078e009a */
[----:B------:R-:W-:Y:S01]  /*c640*/  FFMA.FTZ R134, R134, R230, R185 ;  /* 0x000000e686867223 */ /* 0x000fe200000100b9 */
[--C-:B------:R-:W-:Y:S01]  /*c650*/  FFMA.FTZ R14, R58, UR4, -R174.reuse ;  /* 0x000000043a0e7c23 */ /* 0x100fe200080108ae */
[--C-:B------:R-:W-:Y:S01]  /*c660*/  HSET2.LE.AND R58, R26, R213.reuse, PT ;  /* 0x000000d51a3a7233 */ /* 0x100fe20003803000 */
        /* <DEDUP_REMOVED lines=8> */
[--C-:B-1----:R-:W-:Y:S02]  /*c6f0*/  HSET2.LE.AND R36, R192, R213.reuse, PT ;  /* 0x000000d5c0247233 */ /* 0x102fe40003803000 */
[----:B------:R-:W1:Y:S01]  /*c700*/  MUFU.EX2 R37, R177 ;  /* 0x000000b100257308 */ /* 0x000e620000000800 */
[--C-:B------:R-:W-:Y:S01]  /*c710*/  FFMA.FTZ R122, R122, UR4, -R174.reuse ;  /* 0x000000047a7a7c23 */ /* 0x100fe200080108ae */
[--C-:B------:R-:W-:Y:S01]  /*c720*/  FFMA.FTZ R123, R123, UR4, -R174.reuse ;  /* 0x000000047b7b7c23 */ /* 0x100fe200080108ae */
[--C-:B------:R-:W-:Y:S01]  /*c730*/  FFMA.FTZ R126, R126, UR4, -R174.reuse ;  /* 0x000000047e7e7c23 */ /* 0x100fe200080108ae */
[----:B------:R-:W-:Y:S01]  /*c740*/  LOP3.LUT R36, R0, R36, RZ, 0xc0, !PT ;  /* 0x0000002400247212 */ /* 0x000fe200078ec0ff */
[----:B------:R-:W-:Y:S01]  /*c750*/  FFMA.FTZ R174, R127, UR4, -R174 ;  /* 0x000000047fae7c23 */ /* 0x000fe200080108ae */
[----:B------:R-:W-:Y:S04]  /*c760*/  F2FP.F16.F32.PACK_AB R0, R160, R194 ;  /* 0x000000c2a000723e */ /* 0x000fe800000000ff */
[----:B------:R-:W3:Y:S10]  /*c770*/  MUFU.EX2 R51, R51 ;  /* 0x0000003300337308 */ /* 0x000ef40000000800 */
[----:B------:R-:W4:Y:S01]  /*c780*/  MUFU.EX2 R50, R50 ;  /* 0x0000003200327308 */ /* 0x000f220000000800 */
[----:B-1----:R-:W-:Y:S01]  /*c790*/  IMAD.MOV.U32 R198, RZ, RZ, R37 ;  /* 0x000000ffffc67224 */ /* 0x002fe200078e0025 */
[--C-:B------:R-:W-:Y:S01]  /*c7a0*/  HSET2.LE.AND R37, R217, R213.reuse, PT ;  /* 0x000000d5d9257233 */ /* 0x100fe20003803000 */
[----:B------:R-:W-:Y:S04]  /*c7b0*/  IMAD.MOV.U32 R217, RZ, RZ, R40 ;  /* 0x000000ffffd97224 */ /* 0x000fe800078e0028 */
[----:B------:R-:W-:Y:S03]  /*c7c0*/  LOP3.LUT R37, R0, R37, RZ, 0xc0, !PT ;  /* 0x0000002500257212 */ /* 0x000fe600078ec0ff */
[----:B------:R1:W-:Y:S01]  /*c7d0*/  MUFU.EX2 R226, R46 ;  /* 0x0000002e00e27308 */ /* 0x0003e20000000800 */
[----:B------:R-:W-:Y:S01]  /*c7e0*/  F2FP.F16.F32.PACK_AB R0, R121, R140 ;  /* 0x0000008c7900723e */ /* 0x000fe200000000ff */
[----:B---3--:R-:W-:Y:S01]  /*c7f0*/  IMAD.MOV.U32 R194, RZ, RZ, R51 ;  /* 0x000000ffffc27224 */ /* 0x008fe200078e0033 */
[----:B------:R-:W-:Y:S01]  /*c800*/  LOP3.LUT R51, R199, 0xff00ff, RZ, 0xc0, !PT ;  /* 0x00ff00ffc7337812 */ /* 0x000fe200078ec0ff */
[----:B------:R-:W-:Y:S01]  /*c810*/  IMAD.MOV.U32 R199, RZ, RZ, R152 ;  /* 0x000000ffffc77224 */ /* 0x000fe200078e0098 */
[----:B------:R-:W-:Y:S02]  /*c820*/  LOP3.LUT R45, R0, R45, RZ, 0xc0, !PT ;  /* 0x0000002d002d7212 */ /* 0x000fe400078ec0ff */
[----:B------:R-:W-:Y:S03]  /*c830*/  F2FP.F16.F32.PACK_AB R0, R88, R93 ;  /* 0x0000005d5800723e */ /* 0x000fe600000000ff */
[----:B------:R-:W-:Y:S01]  /*c840*/  MUFU.EX2 R230, R175 ;  /* 0x000000af00e67308 */ /* 0x000fe20000000800 */
[--C-:B------:R-:W-:Y:S01]  /*c850*/  HSET2.LE.AND R51, R51, R213.reuse, PT ;  /* 0x000000d533337233 */ /* 0x100fe20003803000 */
[----:B----4-:R-:W-:Y:S01]  /*c860*/  IMAD.MOV.U32 R185, RZ, RZ, R50 ;  /* 0x000000ffffb97224 */ /* 0x010fe200078e0032 */
[--C-:B------:R-:W-:Y:S01]  /*c870*/  HSET2.LE.AND R50, R207, R213.reuse, PT ;  /* 0x000000d5cf327233 */ /* 0x100fe20003803000 */
[----:B------:R-:W-:Y:S01]  /*c880*/  IMAD.MOV.U32 R207, RZ, RZ, R48 ;  /* 0x000000ffffcf7224 */ /* 0x000fe200078e0030 */
[--C-:B------:R-:W-:Y:S01]  /*c890*/  HSET2.LE.AND R48, R181, R213.reuse, PT ;  /* 0x000000d5b5307233 */ /* 0x100fe20003803000 */
[----:B------:R-:W-:Y:S01]  /*c8a0*/  IMAD.MOV.U32 R181, RZ, RZ, R31 ;  /* 0x000000ffffb57224 */ /* 0x000fe200078e001f */
[----:B------:R-:W-:Y:S03]  /*c8b0*/  LOP3.LUT R51, R3, R51, RZ, 0xc0, !PT ;  /* 0x0000003303337212 */ /* 0x000fe600078ec0ff */
[----:B------:R3:W-:Y:S01]  /*c8c0*/  MUFU.EX2 R177, R52 ;  /* 0x0000003400b17308 */ /* 0x0007e20000000800 */
[--C-:B-1----:R-:W-:Y:S01]  /*c8d0*/  HSET2.LE.AND R46, R193, R213.reuse, PT ;  /* 0x000000d5c12e7233 */ /* 0x102fe20003803000 */
[----:B------:R-:W-:Y:S01]  /*c8e0*/  IMAD.MOV.U32 R193, RZ, RZ, R153 ;  /* 0x000000ffffc17224 */ /* 0x000fe200078e0099 */
[----:B------:R-:W-:Y:S02]  /*c8f0*/  LOP3.LUT R48, R10, R48, RZ, 0xc0, !PT ;  /* 0x000000300a307212 */ /* 0x000fe400078ec0ff */
[----:B------:R-:W-:Y:S02]  /*c900*/  F2FP.F16.F32.PACK_AB R3, R145, R77 ;  /* 0x0000004d9103723e */ /* 0x000fe400000000ff */
[----:B------:R-:W-:Y:S03]  /*c910*/  LOP3.LUT R46, R0, R46, RZ, 0xc0, !PT ;  /* 0x0000002e002e7212 */ /* 0x000fe600078ec0ff */
[----:B------:R1:W-:Y:S01]  /*c920*/  MUFU.EX2 R175, R53 ;  /* 0x0000003500af7308 */ /* 0x0003e20000000800 */
[----:B------:R-:W-:Y:S02]  /*c930*/  F2FP.F16.F32.PACK_AB R0, R92, R199 ;  /* 0x000000c75c00723e */ /* 0x000fe400000000ff */
[----:B------:R-:W-:Y:S02]  /*c940*/  F2FP.F16.F32.PACK_AB R10, R105, R104 ;  /* 0x00000068690a723e */ /* 0x000fe400000000ff */
[----:B------:R-:W-:Y:S02]  /*c950*/  LOP3.LUT R50, R0, R50, RZ, 0xc0, !PT ;  /* 0x0000003200327212 */ /* 0x000fe400078ec0ff */
[----:B------:R-:W-:Y:S03]  /*c960*/  F2FP.F16.F32.PACK_AB R0, R124, R76 ;  /* 0x0000004c7c00723e */ /* 0x000fe600000000ff */
[----:B------:R4:W-:Y:S01]  /*c970*/  MUFU.EX2 R168, R55 ;  /* 0x0000003700a87308 */ /* 0x0009e20000000800 */
[--C-:B---3--:R-:W-:Y:S01]  /*c980*/  HSET2.LE.AND R52, R179, R213.reuse, PT ;  /* 0x000000d5b3347233 */ /* 0x108fe20003803000 */
[----:B------:R-:W-:Y:S01]  /*c990*/  IMAD.MOV.U32 R179, RZ, RZ, R92 ;  /* 0x000000ffffb37224 */ /* 0x000fe200078e005c */
[----:B------:R-:W-:Y:S03]  /*c9a0*/  LOP3.LUT R49, R0, R49, RZ, 0xc0, !PT ;  /* 0x0000003100317212 */ /* 0x000fe600078ec0ff */
[----:B------:R-:W-:Y:S04]  /*c9b0*/  LOP3.LUT R52, R3, R52, RZ, 0xc0, !PT ;  /* 0x0000003403347212 */ /* 0x000fe800078ec0ff */
[----:B------:R3:W-:Y:S01]  /*c9c0*/  MUFU.EX2 R169, R54 ;  /* 0x0000003600a97308 */ /* 0x0007e20000000800 */
[--C-:B-1----:R-:W-:Y:S02]  /*c9d0*/  HSET2.LE.AND R53, R178, R213.reuse, PT ;  /* 0x000000d5b2357233 */ /* 0x102fe40003803000 */
[----:B------:R-:W-:Y:S03]  /*c9e0*/  MOV R178, R125 ;  /* 0x0000007d00b27202 */ /* 0x000fe60000000f00 */
[----:B------:R-:W-:Y:S02]  /*c9f0*/  LOP3.LUT R53, R10, R53, RZ, 0xc0, !PT ;  /* 0x000000350a357212 */ /* 0x000fe400078ec0ff */
[----:B------:R-:W-:Y:S02]  /*ca00*/  F2FP.F16.F32.PACK_AB R3, R207, R178 ;  /* 0x000000b2cf03723e */ /* 0x000fe400000000ff */
[----:B------:R1:W-:Y:S01]  /*ca10*/  MUFU.EX2 R164, R65 ;  /* 0x0000004100a47308 */ /* 0x0003e20000000800 */
[----:B----4-:R-:W-:Y:S01]  /*ca20*/  LOP3.LUT R55, R196, 0xff00ff, RZ, 0xc0, !PT ;  /* 0x00ff00ffc4377812 */ /* 0x010fe200078ec0ff */
[----:B------:R-:W-:Y:S01]  /*ca30*/  IMAD.MOV.U32 R196, RZ, RZ, R108 ;  /* 0x000000ffffc47224 */ /* 0x000fe200078e006c */
[----:B------:R-:W-:Y:S03]  /*ca40*/  F2FP.F16.F32.PACK_AB R10, R187, R200 ;  /* 0x000000c8bb0a723e */ /* 0x000fe600000000ff */
[--C-:B------:R-:W-:Y:S02]  /*ca50*/  HSET2.LE.AND R55, R55, R213.reuse, PT ;  /* 0x000000d537377233 */ /* 0x100fe40003803000 */
[--C-:B---3--:R-:W-:Y:S02]  /*ca60*/  HSET2.LE.AND R54, R197, R213.reuse, PT ;  /* 0x000000d5c5367233 */ /* 0x108fe40003803000 */
[----:B------:R-:W3:Y:S01]  /*ca70*/  MUFU.EX2 R41, R41 ;  /* 0x0000002900297308 */ /* 0x000ee20000000800 */
[----:B------:R-:W-:Y:S01]  /*ca80*/  F2FP.F16.F32.PACK_AB R0, R181, R196 ;  /* 0x000000c4b500723e */ /* 0x000fe200000000ff */
[----:B------:R-:W-:Y:S01]  /*ca90*/  IMAD.MOV.U32 R197, RZ, RZ, R30 ;  /* 0x000000ffffc57224 */ /* 0x000fe200078e001e */
[----:B------:R-:W-:Y:S02]  /*caa0*/  LOP3.LUT R55, R3, R55, RZ, 0xc0, !PT ;  /* 0x0000003703377212 */ /* 0x000fe400078ec0ff */
[----:B------:R-:W-:Y:S02]  /*cab0*/  LOP3.LUT R58, R10, R58, RZ, 0xc0, !PT ;  /* 0x0000003a0a3a7212 */ /* 0x000fe400078ec0ff */
[----:B------:R-:W-:Y:S03]  /*cac0*/  F2FP.F16.F32.PACK_AB R3, R229, R228 ;  /* 0x000000e4e503723e */ /* 0x000fe600000000ff */
[----:B------:R4:W-:Y:S01]  /*cad0*/  MUFU.EX2 R192, R67 ;  /* 0x0000004300c07308 */ /* 0x0009e20000000800 */
[----:B------:R-:W-:Y:S02]  /*cae0*/  F2FP.F16.F32.PACK_AB R10, R193, R151 ;  /* 0x00000097c10a723e */ /* 0x000fe400000000ff */
[--C-:B-1----:R-:W-:Y:S02]  /*caf0*/  HSET2.LE.AND R65, R68, R213.reuse, PT ;  /* 0x000000d544417233 */ /* 0x102fe40003803000 */
[----:B------:R-:W-:Y:S02]  /*cb00*/  LOP3.LUT R68, R11, 0xffff, RZ, 0xc0, !PT ;  /* 0x0000ffff0b447812 */ /* 0x000fe400078ec0ff */
[----:B------:R-:W-:Y:S03]  /*cb10*/  LOP3.LUT R54, R0, R54, RZ, 0xc0, !PT ;  /* 0x0000003600367212 */ /* 0x000fe600078ec0ff */
[----:B------:R1:W1:Y:S01]  /*cb20*/  MUFU.EX2 R165, R64 ;  /* 0x0000004000a57308 */ /* 0x0002620000000800 */
[----:B------:R-:W-:Y:S01]  /*cb30*/  F2FP.F16.F32.PACK_AB R0, R194, R185 ;  /* 0x000000b9c200723e */ /* 0x000fe200000000ff */
[----:B---3--:R-:W-:Y:S01]  /*cb40*/  IMAD.MOV.U32 R214, RZ, RZ, R41 ;  /* 0x000000ffffd67224 */ /* 0x008fe200078e0029 */
[----:B------:R-:W-:Y:S02]  /*cb50*/  LOP3.LUT R56, R3, R56, RZ, 0xc0, !PT ;  /* 0x0000003803387212 */ /* 0x000fe400078ec0ff */
[----:B------:R-:W-:Y:S02]  /*cb60*/  LOP3.LUT R57, R10, R57, RZ, 0xc0, !PT ;  /* 0x000000390a397212 */ /* 0x000fe400078ec0ff */
[----:B------:R-:W-:Y:S03]  /*cb70*/  F2FP.F16.F32.PACK_AB R3, R224, R148 ;  /* 0x00000094e003723e */ /* 0x000fe600000000ff */
[----:B------:R3:W3:Y:S01]  /*cb80*/  MUFU.EX2 R215, R66 ;  /* 0x0000004200d77308 */ /* 0x0006e20000000800 */
[----:B----4-:R-:W-:Y:S01]  /*cb90*/  LOP3.LUT R67, R184, 0xff00ff, RZ, 0xc0, !PT ;  /* 0x00ff00ffb8437812 */ /* 0x010fe200078ec0ff */
[----:B------:R-:W-:Y:S01]  /*cba0*/  IMAD.MOV.U32 R184, RZ, RZ, R77 ;  /* 0x000000ffffb87224 */ /* 0x000fe200078e004d */
[----:B------:R-:W-:Y:S02]  /*cbb0*/  LOP3.LUT R10, R11, 0xff, RZ, 0xc0, !PT ;  /* 0x000000ff0b0a7812 */ /* 0x000fe400078ec0ff */
[----:B------:R-:W-:Y:S02]  /*cbc0*/  SHF.R.U32.HI R68, RZ, 0x8, R68 ;  /* 0x00000008ff447819 */ /* 0x000fe40000011644 */
[----:B------:R-:W-:Y:S03]  /*cbd0*/  LOP3.LUT R59, R0, R59, RZ, 0xc0, !PT ;  /* 0x0000003b003b7212 */ /* 0x000fe600078ec0ff */
[----:B------:R4:W-:Y:S01]  /*cbe0*/  MUFU.EX2 R155, R60 ;  /* 0x0000003c009b7308 */ /* 0x0009e20000000800 */
[--C-:B-1----:R-:W-:Y:S02]  /*cbf0*/  HSET2.LE.AND R64, R69, R213.reuse, PT ;  /* 0x000000d545407233 */ /* 0x102fe40003803000 */
[----:B------:R-:W-:Y:S02]  /*cc00*/  F2FP.F16.F32.PACK_AB R0, R214, R149 ;  /* 0x00000095d600723e */ /* 0x000fe400000000ff */
[----:B------:R-:W-:Y:S02]  /*cc10*/  LOP3.LUT R65, R3, R65, RZ, 0xc0, !PT ;  /* 0x0000004103417212 */ /* 0x000fe400078ec0ff */
[--C-:B------:R-:W-:Y:S03]  /*cc20*/  HSET2.LE.AND R67, R67, R213.reuse, PT ;  /* 0x000000d543437233 */ /* 0x100fe60003803000 */
[----:B------:R-:W-:Y:S01]  /*cc30*/  MUFU.EX2 R176, R176 ;  /* 0x000000b000b07308 */ /* 0x000fe20000000800 */
[----:B------:R-:W-:Y:S02]  /*cc40*/  PRMT R68, R10, 0x5410, R68 ;  /* 0x000054100a447816 */ /* 0x000fe40000000044 */
[----:B------:R-:W-:Y:S02]  /*cc50*/  F2FP.F16.F32.PACK_AB R3, R201, R226 ;  /* 0x000000e2c903723e */ /* 0x000fe400000000ff */
[----:B------:R-:W-:Y:S02]  /*cc60*/  LOP3.LUT R64, R0, R64, RZ, 0xc0, !PT ;  /* 0x0000004000407212 */ /* 0x000fe400078ec0ff */
[--C-:B---3--:R-:W-:Y:S03]  /*cc70*/  HSET2.LE.AND R66, R96, R213.reuse, PT ;  /* 0x000000d560427233 */ /* 0x108fe60003803000 */
[----:B------:R1:W-:Y:S01]  /*cc80*/  MUFU.EX2 R154, R61 ;  /* 0x0000003d009a7308 */ /* 0x0003e20000000800 */
[----:B------:R-:W-:Y:S01]  /*cc90*/  F2FP.F16.F32.PACK_AB R0, R217, R150 ;  /* 0x00000096d900723e */ /* 0x000fe200000000ff */
[----:B------:R-:W-:Y:S01]  /*cca0*/  IMAD.MOV.U32 R96, RZ, RZ, R76 ;  /* 0x000000ffff607224 */ /* 0x000fe200078e004c */
[----:B------:R-:W-:Y:S02]  /*ccb0*/  LOP3.LUT R67, R3, R67, RZ, 0xc0, !PT ;  /* 0x0000004303437212 */ /* 0x000fe400078ec0ff */
[--C-:B------:R-:W-:Y:S02]  /*ccc0*/  HSET2.LE.AND R68, R68, R213.reuse, PT ;  /* 0x000000d544447233 */ /* 0x100fe40003803000 */
[----:B------:R-:W-:Y:S03]  /*ccd0*/  PRMT R69, R11, 0x7632, R69 ;  /* 0x000076320b457816 */ /* 0x000fe60000000045 */
[----:B------:R-:W-:Y:S01]  /*cce0*/  MUFU.EX2 R157, R14 ;  /* 0x0000000e009d7308 */ /* 0x000fe20000000800 */
[----:B------:R-:W-:Y:S02]  /*ccf0*/  F2FP.F16.F32.PACK_AB R3, R175, R177 ;  /* 0x000000b1af03723e */ /* 0x000fe400000000ff */
[----:B------:R-:W-:Y:S02]  /*cd00*/  LOP3.LUT R66, R0, R66, RZ, 0xc0, !PT ;  /* 0x0000004200427212 */ /* 0x000fe400078ec0ff */
[----:B------:R-:W-:Y:S02]  /*cd10*/  F2FP.F16.F32.PACK_AB R0, R198, R230 ;  /* 0x000000e6c600723e */ /* 0x000fe400000000ff */
[----:B------:R-:W-:Y:S03]  /*cd20*/  SHF.R.U32.HI R11, RZ, 0x18, R11 ;  /* 0x00000018ff0b7819 */ /* 0x000fe6000001160b */
[----:B------:R-:W3:Y:S01]  /*cd30*/  MUFU.EX2 R156, R15 ;  /* 0x0000000f009c7308 */ /* 0x000ee20000000800 */
[----:B------:R-:W-:Y:S02]  /*cd40*/  LOP3.LUT R69, R69, 0xff, RZ, 0xc0, !PT ;  /* 0x000000ff45457812 */ /* 0x000fe400078ec0ff */
[----:B------:R-:W-:Y:S02]  /*cd50*/  LOP3.LUT R68, R3, R68, RZ, 0xc0, !PT ;  /* 0x0000004403447212 */ /* 0x000fe400078ec0ff */
[--C-:B----4-:R-:W-:Y:S01]  /*cd60*/  HSET2.LE.AND R60, R81, R213.reuse, PT ;  /* 0x000000d5513c7233 */ /* 0x110fe20003803000 */
[----:B------:R-:W-:Y:S01]  /*cd70*/  IMAD.MOV.U32 R81, RZ, RZ, R99 ;  /* 0x000000ffff517224 */ /* 0x000fe200078e0063 */
[----:B------:R-:W-:Y:S03]  /*cd80*/  F2FP.F16.F32.PACK_AB R3, R164, R165 ;  /* 0x000000a5a403723e */ /* 0x000fe600000000ff */
[----:B------:R4:W-:Y:S01]  /*cd90*/  MUFU.EX2 R153, R62 ;  /* 0x0000003e00997308 */ /* 0x0009e20000000800 */
[----:B------:R-:W-:Y:S02]  /*cda0*/  LOP3.LUT R70, R0, R70, RZ, 0xc0, !PT ;  /* 0x0000004600467212 */ /* 0x000fe400078ec0ff */
[----:B------:R-:W-:Y:S02]  /*cdb0*/  PRMT R69, R69, 0x5410, R11 ;  /* 0x0000541045457816 */ /* 0x000fe4000000000b */
[----:B------:R-:W-:Y:S02]  /*cdc0*/  F2FP.F16.F32.PACK_AB R0, R192, R215 ;  /* 0x000000d7c000723e */ /* 0x000fe400000000ff */
[----:B------:R-:W-:Y:S03]  /*cdd0*/  LOP3.LUT R60, R3, R60, RZ, 0xc0, !PT ;  /* 0x0000003c033c7212 */ /* 0x000fe600078ec0ff */
[----:B------:R4:W4:Y:S01]  /*cde0*/  MUFU.EX2 R152, R63 ;  /* 0x0000003f00987308 */ /* 0x0009220000000800 */
[----:B------:R-:W-:Y:S01]  /*cdf0*/  LOP3.LUT R71, R0, R71, RZ, 0xc0, !PT ;  /* 0x0000004700477212 */ /* 0x000fe200078ec0ff */
[----:B------:R-:W-:Y:S01]  /*ce00*/  VIADD R3, R202, 0x2 ;  /* 0x00000002ca037836 */ /* 0x000fe20000000000 */
[--C-:B------:R-:W-:Y:S02]  /*ce10*/  HSET2.LE.AND R69, R69, R213.reuse, PT ;  /* 0x000000d545457233 */ /* 0x100fe40003803000 */
[--C-:B-1----:R-:W-:Y:S01]  /*ce20*/  HSET2.LE.AND R61, R80, R213.reuse, PT ;  /* 0x000000d5503d7233 */ /* 0x102fe20003803000 */
[----:B------:R-:W-:Y:S01]  /*ce30*/  IMAD.MOV.U32 R80, RZ, RZ, R98 ;  /* 0x000000ffff507224 */ /* 0x000fe200078e0062 */
[----:B------:R-:W-:Y:S03]  /*ce40*/  F2FP.F16.F32.PACK_AB R0, R168, R169 ;  /* 0x000000a9a800723e */ /* 0x000fe600000000ff */
[----:B------:R-:W-:Y:S01]  /*ce50*/  MUFU.EX2 R129, R129 ;  /* 0x0000008100817308 */ /* 0x000fe20000000800 */
[----:B---3--:R-:W-:Y:S02]  /*ce60*/  F2FP.F16.F32.PACK_AB R10, R156, R157 ;  /* 0x0000009d9c0a723e */ /* 0x008fe400000000ff */
[----:B------:R-:W-:Y:S02]  /*ce70*/  LOP3.LUT R3, R83, R221, R3, 0x96, !PT ;  /* 0x000000dd53037212 */ /* 0x000fe400078e9603 */
[----:B------:R-:W-:Y:S02]  /*ce80*/  LOP3.LUT R69, R0, R69, RZ, 0xc0, !PT ;  /* 0x0000004500457212 */ /* 0x000fe400078ec0ff */
[--C-:B----4-:R-:W-:Y:S03]  /*ce90*/  HSET2.LE.AND R62, R97, R213.reuse, PT ;  /* 0x000000d5613e7233 */ /* 0x110fe60003803000 */
[----:B------:R-:W-:Y:S01]  /*cea0*/  MUFU.EX2 R174, R174 ;  /* 0x000000ae00ae7308 */ /* 0x000fe20000000800 */
[----:B------:R-:W-:Y:S02]  /*ceb0*/  LOP3.LUT R63, R100, 0xff00ff, RZ, 0xc0, !PT ;  /* 0x00ff00ff643f7812 */ /* 0x000fe400078ec0ff */
[----:B------:R-:W-:Y:S01]  /*cec0*/  LOP3.LUT R61, R10, R61, RZ, 0xc0, !PT ;  /* 0x0000003d0a3d7212 */ /* 0x000fe200078ec0ff */
[----:B------:R-:W-:Y:S01]  /*ced0*/  IMAD.WIDE.U32 R10, R3, -0x326172a9, RZ ;  /* 0xcd9e8d57030a7825 */ /* 0x000fe200078e00ff */
[----:B------:R-:W-:Y:S02]  /*cee0*/  F2FP.F16.F32.PACK_AB R0, R154, R155 ;  /* 0x0000009b9a00723e */ /* 0x000fe400000000ff */
[--C-:B------:R-:W-:Y:S03]  /*cef0*/  HSET2.LE.AND R63, R63, R213.reuse, PT ;  /* 0x000000d53f3f7233 */ /* 0x100fe60003803000 */
[----:B------:R-:W-:Y:S01]  /*cf00*/  MUFU.EX2 R233, R233 ;  /* 0x000000e900e97308 */ /* 0x000fe20000000800 */
[----:B------:R-:W-:Y:S02]  /*cf10*/  LOP3.LUT R62, R0, R62, RZ, 0xc0, !PT ;  /* 0x0000003e003e7212 */ /* 0x000fe400078ec0ff */
[----:B------:R-:W-:Y:S02]  /*cf20*/  F2FP.F16.F32.PACK_AB R0, R152, R153 ;  /* 0x000000999800723e */ /* 0x000fe400000000ff */
[----:B------:R-:W-:Y:S02]  /*cf30*/  LOP3.LUT R3, R11, R243, RZ, 0x3c, !PT ;  /* 0x000000f30b037212 */ /* 0x000fe400078e3cff */
[----:B------:R-:W-:Y:S03]  /*cf40*/  LOP3.LUT R63, R0, R63, RZ, 0xc0, !PT ;  /* 0x0000003f003f7212 */ /* 0x000fe600078ec0ff */
[----:B------:R-:W-:Y:S01]  /*cf50*/  MUFU.EX2 R234, R234 ;  /* 0x000000ea00ea7308 */ /* 0x000fe20000000800 */
[C---:B------:R-:W-:Y:S01]  /*cf60*/  LOP3.LUT R0, R10.reuse, R242, RZ, 0x3c, !PT ;  /* 0x000000f20a007212 */ /* 0x040fe200078e3cff */
[----:B------:R-:W-:Y:S01]  /*cf70*/  IMAD.WIDE.U32 R26, R3, -0x2daee0ad, RZ ;  /* 0xd2511f53031a7825 */ /* 0x000fe200078e00ff */
[----:B------:R-:W-:Y:S02]  /*cf80*/  LOP3.LUT R14, R11, R240, RZ, 0x3c, !PT ;  /* 0x000000f00b0e7212 */ /* 0x000fe400078e3cff */
[----:B------:R-:W-:Y:S01]  /*cf90*/  LOP3.LUT R11, R10, R239, RZ, 0x3c, !PT ;  /* 0x000000ef0a0b7212 */ /* 0x000fe200078e3cff */
[----:B------:R-:W-:Y:S04]  /*cfa0*/  IMAD.WIDE.U32 R30, R0, -0x2daee0ad, RZ ;  /* 0xd2511f53001e7825 */ /* 0x000fe800078e00ff */
[----:B------:R-:W-:Y:S01]  /*cfb0*/  MUFU.EX2 R203, R203 ;  /* 0x000000cb00cb7308 */ /* 0x000fe20000000800 */
[----:B------:R-:W-:Y:S05]  /*cfc0*/  LOP3.LUT R0, R190, R26, R31, 0x96, !PT ;  /* 0x0000001abe007212 */ /* 0x000fea00078e961f */
[----:B------:R-:W-:Y:S04]  /*cfd0*/  IMAD.WIDE.U32 R40, R0, -0x326172a9, RZ ;  /* 0xcd9e8d5700287825 */ /* 0x000fe800078e00ff */
[----:B------:R-:W-:Y:S10]  /*cfe0*/  MUFU.EX2 R186, R186 ;  /* 0x000000ba00ba7308 */ /* 0x000ff40000000800 */
[----:B------:R-:W-:Y:S10]  /*cff0*/  MUFU.EX2 R106, R106 ;  /* 0x0000006a006a7308 */ /* 0x000ff40000000800 */
[----:B------:R-:W-:Y:S10]  /*d000*/  MUFU.EX2 R107, R107 ;  /* 0x0000006b006b7308 */ /* 0x000ff40000000800 */
[----:B------:R-:W-:Y:S10]  /*d010*/  MUFU.EX2 R110, R110 ;  /* 0x0000006e006e7308 */ /* 0x000ff40000000800 */
[----:B------:R-:W-:Y:S10]  /*d020*/  MUFU.EX2 R111, R111 ;  /* 0x0000006f006f7308 */ /* 0x000ff40000000800 */
[----:B------:R-:W-:Y:S10]  /*d030*/  MUFU.EX2 R126, R126 ;  /* 0x0000007e007e7308 */ /* 0x000ff40000000800 */
[----:B------:R-:W-:Y:S10]  /*d040*/  MUFU.EX2 R183, R183 ;  /* 0x000000b700b77308 */ /* 0x000ff40000000800 */
[----:B------:R-:W1:Y:S10]  /*d050*/  MUFU.EX2 R180, R180 ;  /* 0x000000b400b47308 */ /* 0x000e740000000800 */
[----:B------:R3:W-:Y:S01]  /*d060*/  MUFU.EX2 R146, R85 ;  /* 0x0000005500927308 */ /* 0x0007e20000000800 */
[----:B--2---:R-:W-:Y:S05]  /*d070*/  LOP3.LUT R3, R162, R191, R27, 0x96, !PT ;  /* 0x000000bfa2037212 */ /* 0x004fea00078e961b */
[----:B------:R-:W-:Y:S04]  /*d080*/  IMAD.WIDE.U32 R26, R3, -0x326172a9, RZ ;  /* 0xcd9e8d57031a7825 */ /* 0x000fe800078e00ff */
[----:B------:R2:W4:Y:S01]  /*d090*/  MUFU.EX2 R147, R84 ;  /* 0x0000005400937308 */ /* 0x0005220000000800 */
[----:B------:R-:W-:Y:S02]  /*d0a0*/  LOP3.LUT R0, R210, R219, R27, 0x96, !PT ;  /* 0x000000dbd2007212 */ /* 0x000fe400078e961b */
[----:B------:R-:W-:Y:S07]  /*d0b0*/  LOP3.LUT R10, R225, R26, R41, 0x96, !PT ;  /* 0x0000001ae10a7212 */ /* 0x000fee00078e9629 */
[----:B------:R-:W-:Y:S01]  /*d0c0*/  MUFU.EX2 R231, R231 ;  /* 0x000000e700e77308 */ /* 0x000fe20000000800 */
[----:B------:R-:W-:Y:S04]  /*d0d0*/  IMAD.WIDE.U32 R26, R0, -0x2daee0ad, RZ ;  /* 0xd2511f53001a7825 */ /* 0x000fe800078e00ff */
[----:B---3--:R-:W-:Y:S01]  /*d0e0*/  IMAD.MOV.U32 R85, RZ, RZ, R81 ;  /* 0x000000ffff557224 */ /* 0x008fe200078e0051 */
[----:B------:R-:W-:Y:S01]  /*d0f0*/  LOP3.LUT R0, R189, R30, R27, 0x96, !PT ;  /* 0x0000001ebd007212 */ /* 0x000fe200078e961b */
[----:B------:R-:W-:Y:S03]  /*d100*/  IMAD.MOV.U32 R85, RZ, RZ, R96 ;  /* 0x000000ffff557224 */ /* 0x000fe600078e0060 */
[----:B------:R-:W-:Y:S01]  /*d110*/  MUFU.EX2 R128, R128 ;  /* 0x0000008000807308 */ /* 0x000fe20000000800 */
[----:B--2---:R-:W-:Y:S02]  /*d120*/  IMAD.MOV.U32 R84, RZ, RZ, R80 ;  /* 0x000000ffff547224 */ /* 0x004fe400078e0050 */
[----:B------:R-:W-:Y:S05]  /*d130*/  IMAD.WIDE.U32 R30, R0, -0x326172a9, RZ ;  /* 0xcd9e8d57001e7825 */ /* 0x000fea00078e00ff */
[----:B------:R-:W-:Y:S01]  /*d140*/  LOP3.LUT R3, R223, R40, R31, 0x96, !PT ;  /* 0x00000028df037212 */ /* 0x000fe200078e961f */
[----:B------:R-:W-:Y:S01]  /*d150*/  IMAD.WIDE.U32 R40, R10, -0x2daee0ad, RZ ;  /* 0xd2511f530a287825 */ /* 0x000fe200078e00ff */
[----:B------:R-:W-:Y:S04]  /*d160*/  MUFU.EX2 R112, R112 ;  /* 0x0000007000707308 */ /* 0x000fe80000000800 */
[----:B------:R-:W-:Y:S01]  /*d170*/  LOP3.LUT R0, R188, R26, R41, 0x96, !PT ;  /* 0x0000001abc007212 */ /* 0x000fe200078e9629 */
[----:B------:R-:W-:Y:S05]  /*d180*/  IMAD.MOV.U32 R41, RZ, RZ, R87 ;  /* 0x000000ffff297224 */ /* 0x000fea00078e0057 */
[----:B------:R-:W-:Y:S01]  /*d190*/  MUFU.EX2 R115, R115 ;  /* 0x0000007300737308 */ /* 0x000fe20000000800 */
[----:B------:R-:W-:Y:S05]  /*d1a0*/  IMAD.WIDE.U32 R26, R0, -0x326172a9, RZ ;  /* 0xcd9e8d57001a7825 */ /* 0x000fea00078e00ff */
[----:B------:R-:W-:Y:S01]  /*d1b0*/  LOP3.LUT R0, R222, R30, R27, 0x96, !PT ;  /* 0x0000001ede007212 */ /* 0x000fe200078e961b */
[----:B------:R-:W-:Y:S01]  /*d1c0*/  IMAD.MOV.U32 R30, RZ, RZ, R26 ;  /* 0x000000ffff1e7224 */ /* 0x000fe200078e001a */
[C---:B------:R-:W-:Y:S02]  /*d1d0*/  PRMT R15, R26.reuse, 0x7773, RZ ;  /* 0x000077731a0f7816 */ /* 0x040fe400000000ff */
[----:B------:R-:W-:Y:S01]  /*d1e0*/  MUFU.EX2 R113, R113 ;  /* 0x0000007100717308 */ /* 0x000fe20000000800 */
[C---:B------:R-:W-:Y:S02]  /*d1f0*/  PRMT R31, R26.reuse, 0x7771, RZ ;  /* 0x000077711a1f7816 */ /* 0x040fe400000000ff */
[----:B------:R-:W-:Y:S01]  /*d200*/  PRMT R10, R26, 0x7772, RZ ;  /* 0x000077721a0a7816 */ /* 0x000fe200000000ff */
[----:B------:R-:W-:Y:S03]  /*d210*/  IMAD.WIDE.U32 R26, R3, -0x2daee0ad, RZ ;  /* 0xd2511f53031a7825 */ /* 0x000fe600078e00ff */
[----:B------:R-:W-:Y:S01]  /*d220*/  PRMT R98, R10, 0x5410, R15 ;  /* 0x000054100a627816 */ /* 0x000fe2000000000f */
[----:B------:R-:W-:Y:S01]  /*d230*/  IMAD.MOV.U32 R15, RZ, RZ, R26 ;  /* 0x000000ffff0f7224 */ /* 0x000fe200078e001a */
[C---:B------:R-:W-:Y:S01]  /*d240*/  PRMT R10, R26.reuse, 0x7773, RZ ;  /* 0x000077731a0a7816 */ /* 0x040fe200000000ff */
[----:B------:R-:W-:Y:S01]  /*d250*/  MUFU.EX2 R95, R95 ;  /* 0x0000005f005f7308 */ /* 0x000fe20000000800 */
[----:B------:R-:W-:Y:S02]  /*d260*/  PRMT R3, R26, 0x7772, RZ ;  /* 0x000077721a037816 */ /* 0x000fe400000000ff */
[----:B------:R-:W-:Y:S01]  /*d270*/  LOP3.LUT R77, R216, R40, R27, 0x96, !PT ;  /* 0x00000028d84d7212 */ /* 0x000fe200078e961b */
[----:B------:R-:W-:Y:S01]  /*d280*/  IMAD.MOV.U32 R40, RZ, RZ, R86 ;  /* 0x000000ffff287224 */ /* 0x000fe200078e0056 */
[----:B------:R-:W-:Y:S02]  /*d290*/  PRMT R125, R3, 0x5410, R10 ;  /* 0x00005410037d7816 */ /* 0x000fe4000000000a */
[C---:B------:R-:W-:Y:S03]  /*d2a0*/  LOP3.LUT R3, R0.reuse, 0xffff, RZ, 0xc0, !PT ;  /* 0x0000ffff00037812 */ /* 0x040fe600078ec0ff */
[----:B------:R-:W-:Y:S01]  /*d2b0*/  MUFU.EX2 R116, R116 ;  /* 0x0000007400747308 */ /* 0x000fe20000000800 */
[----:B------:R-:W-:Y:S02]  /*d2c0*/  LOP3.LUT R10, R0, 0xff, RZ, 0xc0, !PT ;  /* 0x000000ff000a7812 */ /* 0x000fe400078ec0ff */
[----:B------:R-:W-:Y:S02]  /*d2d0*/  SHF.R.U32.HI R3, RZ, 0x8, R3 ;  /* 0x00000008ff037819 */ /* 0x000fe40000011603 */
[----:B------:R-:W-:Y:S02]  /*d2e0*/  PRMT R27, R26, 0x7771, RZ ;  /* 0x000077711a1b7816 */ /* 0x000fe400000000ff */
[--C-:B------:R-:W-:Y:S03]  /*d2f0*/  PRMT R87, R10, 0x5410, R3.reuse ;  /* 0x000054100a577816 */ /* 0x100fe60000000003 */
[----:B------:R-:W-:Y:S01]  /*d300*/  MUFU.EX2 R114, R114 ;  /* 0x0000007200727308 */ /* 0x000fe20000000800 */
[----:B------:R-:W-:Y:S02]  /*d310*/  PRMT R3, R0, 0x7632, R3 ;  /* 0x0000763200037816 */ /* 0x000fe40000000003 */
[----:B------:R-:W-:Y:S02]  /*d320*/  SHF.R.U32.HI R0, RZ, 0x18, R0 ;  /* 0x00000018ff007819 */ /* 0x000fe40000011600 */
[----:B------:R-:W-:Y:S05]  /*d330*/  LOP3.LUT R3, R3, 0xff, RZ, 0xc0, !PT ;  /* 0x000000ff03037812 */ /* 0x000fea00078ec0ff */
[----:B------:R-:W-:Y:S01]  /*d340*/  MUFU.EX2 R90, R90 ;  /* 0x0000005a005a7308 */ /* 0x000fe20000000800 */
[----:B------:R-:W-:Y:S02]  /*d350*/  PRMT R86, R3, 0x5410, R0 ;  /* 0x0000541003567816 */ /* 0x000fe40000000000 */
[----:B------:R-:W-:Y:S04]  /*d360*/  LOP3.LUT R0, R30, 0xff, RZ, 0xc0, !PT ;  /* 0x000000ff1e007812 */ /* 0x000fe800078ec0ff */
[----:B------:R-:W-:Y:S03]  /*d370*/  PRMT R97, R0, 0x5410, R31 ;  /* 0x0000541000617816 */ /* 0x000fe6000000001f */
[----:B------:R-:W-:Y:S01]  /*d380*/  MUFU.EX2 R91, R91 ;  /* 0x0000005b005b7308 */ /* 0x000fe20000000800 */
[----:B------:R-:W-:Y:S01]  /*d390*/  LOP3.LUT R0, R15, 0xff, RZ, 0xc0, !PT ;  /* 0x000000ff0f007812 */ /* 0x000fe200078ec0ff */
[----:B------:R-:W-:Y:S03]  /*d3a0*/  IMAD.WIDE.U32 R14, R14, -0x2daee0ad, RZ ;  /* 0xd2511f530e0e7825 */ /* 0x000fe600078e00ff */
[----:B------:R-:W-:Y:S01]  /*d3b0*/  PRMT R108, R0, 0x5410, R27 ;  /* 0x00005410006c7816 */ /* 0x000fe2000000001b */
[----:B------:R-:W-:Y:S01]  /*d3c0*/  IMAD.WIDE.U32 R26, R11, -0x2daee0ad, RZ ;  /* 0xd2511f530b1a7825 */ /* 0x000fe200078e00ff */
[----:B------:R-:W-:Y:S03]  /*d3d0*/  LOP3.LUT R0, R40, R191, R15, 0x96, !PT ;  /* 0x000000bf28007212 */ /* 0x000fe600078e960f */
[----:B------:R-:W-:Y:S01]  /*d3e0*/  MUFU.EX2 R173, R173 ;  /* 0x000000ad00ad7308 */ /* 0x000fe20000000800 */
[----:B------:R-:W-:Y:S01]  /*d3f0*/  LOP3.LUT R14, R190, R14, R27, 0x96, !PT ;  /* 0x0000000ebe0e7212 */ /* 0x000fe200078e961b */
[----:B------:R-:W-:Y:S04]  /*d400*/  IMAD.WIDE.U32 R30, R0, -0x326172a9, RZ ;  /* 0xcd9e8d57001e7825 */ /* 0x000fe800078e00ff */
        /* <DEDUP_REMOVED lines=9> */
[----:B------:R-:W-:Y:S08]  /*d4a0*/  IMAD.WIDE.U32 R26, R3, -0x326172a9, RZ ;  /* 0xcd9e8d57031a7825 */ /* 0x000ff000078e00ff */
[----:B------:R-:W-:Y:S01]  /*d4b0*/  MUFU.EX2 R238, R238 ;  /* 0x000000ee00ee7308 */ /* 0x000fe20000000800 */
[----:B------:R-:W-:Y:S01]  /*d4c0*/  LOP3.LUT R11, R223, R14, R27, 0x96, !PT ;  /* 0x0000000edf0b7212 */ /* 0x000fe200078e961b */
[----:B------:R-:W-:Y:S04]  /*d4d0*/  IMAD.WIDE.U32 R14, R10, -0x326172a9, RZ ;  /* 0xcd9e8d570a0e7825 */ /* 0x000fe800078e00ff */
[----:B------:R-:W-:Y:S01]  /*d4e0*/  IMAD.MOV.U32 R0, RZ, RZ, R14 ;  /* 0x000000ffff007224 */ /* 0x000fe200078e000e */
[----:B------:R-:W-:Y:S01]  /*d4f0*/  LOP3.LUT R3, R222, R26, R15, 0x96, !PT ;  /* 0x0000001ade037212 */ /* 0x000fe200078e960f */
[----:B------:R-:W-:Y:S01]  /*d500*/  IMAD.MOV.U32 R27, RZ, RZ, R83 ;  /* 0x000000ffff1b7224 */ /* 0x000fe200078e0053 */
[----:B------:R-:W-:Y:S01]  /*d510*/  MOV R26, R82 ;  /* 0x00000052001a7202 */ /* 0x000fe20000000f00 */
[----:B------:R-:W-:Y:S01]  /*d520*/  IMAD.WIDE.U32 R10, R11, -0x2daee0ad, RZ ;  /* 0xd2511f530b0a7825 */ /* 0x000fe200078e00ff */
[----:B------:R-:W-:Y:S01]  /*d530*/  LOP3.LUT R82, R0, 0xff, RZ, 0xc0, !PT ;  /* 0x000000ff00527812 */ /* 0x000fe200078ec0ff */
[----:B------:R-:W-:Y:S01]  /*d540*/  MUFU.EX2 R237, R237 ;  /* 0x000000ed00ed7308 */ /* 0x000fe20000000800 */
[C---:B------:R-:W-:Y:S02]  /*d550*/  PRMT R0, R14.reuse, 0x7771, RZ ;  /* 0x000077710e007816 */ /* 0x040fe400000000ff */
[----:B------:R-:W-:Y:S02]  /*d560*/  PRMT R83, R14, 0x7772, RZ ;  /* 0x000077720e537816 */ /* 0x000fe400000000ff */
[----:B------:R-:W-:Y:S02]  /*d570*/  PRMT R82, R82, 0x5410, R0 ;  /* 0x0000541052527816 */ /* 0x000fe40000000000 */
[----:B-1----:R-:W-:Y:S03]  /*d580*/  F2FP.F16.F32.PACK_AB R0, R180, R183 ;  /* 0x000000b7b400723e */ /* 0x002fe600000000ff */
[----:B------:R-:W-:Y:S01]  /*d590*/  MUFU.EX2 R195, R195 ;  /* 0x000000c300c37308 */ /* 0x000fe20000000800 */
[----:B------:R-:W-:Y:S02]  /*d5a0*/  LOP3.LUT R76, R216, R30, R11, 0x96, !PT ;  /* 0x0000001ed84c7212 */ /* 0x000fe400078e960b */
[--C-:B------:R-:W-:Y:S02]  /*d5b0*/  HSET2.LE.AND R82, R82, R213.reuse, PT ;  /* 0x000000d552527233 */ /* 0x100fe40003803000 */
[----:B------:R-:W-:Y:S03]  /*d5c0*/  PRMT R11, R10, 0x7771, RZ ;  /* 0x000077710a0b7816 */ /* 0x000fe600000000ff */
[----:B------:R-:W-:Y:S02]  /*d5d0*/  LOP3.LUT R82, R0, R82, RZ, 0xc0, !PT ;  /* 0x0000005200527212 */ /* 0x000fe400078ec0ff */
[----:B------:R-:W-:Y:S01]  /*d5e0*/  MUFU.EX2 R204, R204 ;  /* 0x000000cc00cc7308 */ /* 0x000fe20000000800 */
[----:B------:R-:W-:Y:S04]  /*d5f0*/  PRMT R0, R14, 0x7773, RZ ;  /* 0x000077730e007816 */ /* 0x000fe800000000ff */
[----:B------:R-:W-:Y:S02]  /*d600*/  PRMT R83, R83, 0x5410, R0 ;  /* 0x0000541053537816 */ /* 0x000fe40000000000 */
[----:B----4-:R-:W-:Y:S03]  /*d610*/  F2FP.F16.F32.PACK_AB R0, R147, R146 ;  /* 0x000000929300723e */ /* 0x010fe600000000ff */
[----:B------:R-:W-:Y:S01]  /*d620*/  MUFU.EX2 R122, R122 ;  /* 0x0000007a007a7308 */ /* 0x000fe20000000800 */
[----:B------:R-:W-:Y:S05]  /*d630*/  LOP3.LUT R83, R83, 0xff00ff, RZ, 0xc0, !PT ;  /* 0x00ff00ff53537812 */ /* 0x000fea00078ec0ff */
[--C-:B------:R-:W-:Y:S05]  /*d640*/  HSET2.LE.AND R83, R83, R213.reuse, PT ;  /* 0x000000d553537233 */ /* 0x100fea0003803000 */
[----:B------:R-:W-:Y:S01]  /*d650*/  LOP3.LUT R83, R0, R83, RZ, 0xc0, !PT ;  /* 0x0000005300537212 */ /* 0x000fe200078ec0ff */
[----:B------:R-:W-:Y:S05]  /*d660*/  IMAD.MOV.U32 R0, RZ, RZ, R10 ;  /* 0x000000ffff007224 */ /* 0x000fea00078e000a */
[----:B------:R-:W-:Y:S04]  /*d670*/  LOP3.LUT R0, R0, 0xff, RZ, 0xc0, !PT ;  /* 0x000000ff00007812 */ /* 0x000fe800078ec0ff */
[----:B------:R-:W-:Y:S02]  /*d680*/  PRMT R99, R0, 0x5410, R11 ;  /* 0x0000541000637816 */ /* 0x000fe4000000000b */
[C---:B------:R-:W-:Y:S02]  /*d690*/  PRMT R0, R10.reuse, 0x7773, RZ ;  /* 0x000077730a007816 */ /* 0x040fe400000000ff */
[----:B------:R-:W-:Y:S04]  /*d6a0*/  PRMT R10, R10, 0x7772, RZ ;  /* 0x000077720a0a7816 */ /* 0x000fe800000000ff */
[----:B------:R-:W-:Y:S02]  /*d6b0*/  PRMT R100, R10, 0x5410, R0 ;  /* 0x000054100a647816 */ /* 0x000fe40000000000 */
[C---:B------:R-:W-:Y:S02]  /*d6c0*/  LOP3.LUT R0, R3.reuse, 0xffff, RZ, 0xc0, !PT ;  /* 0x0000ffff03007812 */ /* 0x040fe400078ec0ff */
[C---:B------:R-:W-:Y:S02]  /*d6d0*/  LOP3.LUT R10, R3.reuse, 0xff, RZ, 0xc0, !PT ;  /* 0x000000ff030a7812 */ /* 0x040fe400078ec0ff */
[----:B------:R-:W-:Y:S04]  /*d6e0*/  SHF.R.U32.HI R0, RZ, 0x8, R0 ;  /* 0x00000008ff007819 */ /* 0x000fe80000011600 */
[--C-:B------:R-:W-:Y:S02]  /*d6f0*/  PRMT R80, R10, 0x5410, R0.reuse ;  /* 0x000054100a507816 */ /* 0x100fe40000000000 */
[----:B------:R-:W-:Y:S02]  /*d700*/  PRMT R0, R3, 0x7632, R0 ;  /* 0x0000763203007816 */ /* 0x000fe40000000000 */
[----:B------:R-:W-:Y:S02]  /*d710*/  SHF.R.U32.HI R3, RZ, 0x18, R3 ;  /* 0x00000018ff037819 */ /* 0x000fe40000011603 */
[----:B------:R-:W-:Y:S02]  /*d720*/  LOP3.LUT R0, R0, 0xff, RZ, 0xc0, !PT ;  /* 0x000000ff00007812 */ /* 0x000fe400078ec0ff */
[--C-:B------:R-:W-:Y:S02]  /*d730*/  HSET2.LE.AND R80, R80, R213.reuse, PT ;  /* 0x000000d550507233 */ /* 0x100fe40003803000 */
[----:B------:R-:W-:Y:S02]  /*d740*/  PRMT R81, R0, 0x5410, R3 ;  /* 0x0000541000517816 */ /* 0x000fe40000000003 */
[C---:B------:R-:W-:Y:S02]  /*d750*/  LOP3.LUT R0, R76.reuse, 0xffff, RZ, 0xc0, !PT ;  /* 0x0000ffff4c007812 */ /* 0x040fe400078ec0ff */
[----:B------:R-:W-:Y:S02]  /*d760*/  LOP3.LUT R3, R76, 0xff, RZ, 0xc0, !PT ;  /* 0x000000ff4c037812 */ /* 0x000fe400078ec0ff */
[----:B------:R-:W-:Y:S02]  /*d770*/  SHF.R.U32.HI R0, RZ, 0x8, R0 ;  /* 0x00000008ff007819 */ /* 0x000fe40000011600 */
[--C-:B------:R-:W-:Y:S02]  /*d780*/  HSET2.LE.AND R81, R81, R213.reuse, PT ;  /* 0x000000d551517233 */ /* 0x100fe40003803000 */
[----:B------:R-:W-:Y:S01]  /*d790*/  PRMT R92, R3, 0x5410, R0 ;  /* 0x00005410035c7816 */ /* 0x000fe20000000000 */
[----:B------:R-:W-:Y:S02]  /*d7a0*/  VIADD R0, R202, 0x3 ;  /* 0x00000003ca007836 */ /* 0x000fe40000000000 */
[----:B------:R-:W-:Y:S03]  /*d7b0*/  IMAD.MOV.U32 R202, RZ, RZ, R105 ;  /* 0x000000ffffca7224 */ /* 0x000fe600078e0069 */
[----:B------:R-:W-:Y:S05]  /*d7c0*/  LOP3.LUT R0, R27, R221, R0, 0x96, !PT ;  /* 0x000000dd1b007212 */ /* 0x000fea00078e9600 */
[----:B------:R-:W-:Y:S03]  /*d7d0*/  IMAD.WIDE.U32 R26, R0, -0x326172a9, RZ ;  /* 0xcd9e8d57001a7825 */ /* 0x000fe600078e00ff */
[----:B------:R-:W-:Y:S02]  /*d7e0*/  LOP3.LUT R14, R26, R239, RZ, 0x3c, !PT ;  /* 0x000000ef1a0e7212 */ /* 0x000fe400078e3cff */
[----:B------:R-:W-:Y:S03]  /*d7f0*/  LOP3.LUT R10, R27, R240, RZ, 0x3c, !PT ;  /* 0x000000f01b0a7212 */ /* 0x000fe600078e3cff */
[----:B------:R-:W-:Y:S04]  /*d800*/  IMAD.WIDE.U32 R14, R14, -0x2daee0ad, RZ ;  /* 0xd2511f530e0e7825 */ /* 0x000fe800078e00ff */
[----:B------:R-:W-:Y:S03]  /*d810*/  IMAD.WIDE.U32 R10, R10, -0x2daee0ad, RZ ;  /* 0xd2511f530a0a7825 */ /* 0x000fe600078e00ff */
[----:B------:R-:W-:Y:S02]  /*d820*/  LOP3.LUT R3, R190, R10, R15, 0x96, !PT ;  /* 0x0000000abe037212 */ /* 0x000fe400078e960f */
[----:B------:R-:W-:Y:S03]  /*d830*/  LOP3.LUT R0, R40, R191, R11, 0x96, !PT ;  /* 0x000000bf28007212 */ /* 0x000fe600078e960b */
[----:B------:R-:W-:Y:S04]  /*d840*/  IMAD.WIDE.U32 R30, R3, -0x326172a9, RZ ;  /* 0xcd9e8d57031e7825 */ /* 0x000fe800078e00ff */
[----:B------:R-:W-:Y:S05]  /*d850*/  IMAD.WIDE.U32 R40, R0, -0x326172a9, RZ ;  /* 0xcd9e8d5700287825 */ /* 0x000fea00078e00ff */
[----:B------:R-:W-:Y:S01]  /*d860*/  LOP3.LUT R10, R84, R219, R41, 0x96, !PT ;  /* 0x000000db540a7212 */ /* 0x000fe200078e9629 */
[----:B------:R-:W-:Y:S01]  /*d870*/  IMAD.MOV.U32 R84, RZ, RZ, R184 ;  /* 0x000000ffff547224 */ /* 0x000fe200078e00b8 */
[----:B------:R-:W-:Y:S01]  /*d880*/  LOP3.LUT R0, R225, R40, R31, 0x96, !PT ;  /* 0x00000028e1007212 */ /* 0x000fe200078e961f */
[----:B------:R-:W-:Y:S02]  /*d890*/  IMAD.MOV.U32 R31, RZ, RZ, R73 ;  /* 0x000000ffff1f7224 */ /* 0x000fe400078e0049 */
[----:B------:R-:W-:Y:S04]  /*d8a0*/  IMAD.WIDE.U32 R10, R10, -0x2daee0ad, RZ ;  /* 0xd2511f530a0a7825 */ /* 0x000fe800078e00ff */
[----:B------:R-:W-:Y:S01]  /*d8b0*/  IMAD.WIDE.U32 R40, R0, -0x2daee0ad, RZ ;  /* 0xd2511f5300287825 */ /* 0x000fe200078e00ff */
[----:B------:R-:W-:Y:S03]  /*d8c0*/  LOP3.LUT R14, R189, R14, R11, 0x96, !PT ;  /* 0x0000000ebd0e7212 */ /* 0x000fe600078e960b */
[----:B------:R-:W-:Y:S01]  /*d8d0*/  IMAD.MOV.U32 R184, RZ, RZ, R143 ;  /* 0x000000ffffb87224 */ /* 0x000fe200078e008f */
[----:B------:R-:W-:Y:S01]  /*d8e0*/  LOP3.LUT R10, R188, R10, R41, 0x96, !PT ;  /* 0x0000000abc0a7212 */ /* 0x000fe200078e9629 */
[----:B------:R-:W-:Y:S04]  /*d8f0*/  IMAD.WIDE.U32 R14, R14, -0x326172a9, RZ ;  /* 0xcd9e8d570e0e7825 */ /* 0x000fe800078e00ff */
[----:B------:R-:W-:Y:S01]  /*d900*/  IMAD.WIDE.U32 R10, R10, -0x326172a9, RZ ;  /* 0xcd9e8d570a0a7825 */ /* 0x000fe200078e00ff */
[----:B------:R-:W-:Y:S02]  /*d910*/  LOP3.LUT R3, R223, R30, R15, 0x96, !PT ;  /* 0x0000001edf037212 */ /* 0x000fe400078e960f */
[----:B------:R-:W-:Y:S01]  /*d920*/  MOV R15, R163 ;  /* 0x000000a3000f7202 */ /* 0x000fe20000000f00 */
[----:B------:R-:W-:Y:S01]  /*d930*/  IMAD.MOV.U32 R30, RZ, RZ, R104 ;  /* 0x000000ffff1e7224 */ /* 0x000fe200078e0068 */
[----:B------:R-:W-:Y:S01]  /*d940*/  LOP3.LUT R0, R222, R14, R11, 0x96, !PT ;  /* 0x0000000ede007212 */ /* 0x000fe200078e960b */
[----:B------:R-:W-:Y:S01]  /*d950*/  IMAD.MOV.U32 R11, RZ, RZ, R10 ;  /* 0x000000ffff0b7224 */ /* 0x000fe200078e000a */
[C---:B------:R-:W-:Y:S01]  /*d960*/  PRMT R14, R10.reuse, 0x7771, RZ ;  /* 0x000077710a0e7816 */ /* 0x040fe200000000ff */
[----:B------:R-:W-:Y:S03]  /*d970*/  IMAD.MOV.U32 R41, RZ, RZ, R142 ;  /* 0x000000ffff297224 */ /* 0x000fe600078e008e */
[----:B------:R-:W-:Y:S04]  /*d980*/  LOP3.LUT R11, R11, 0xff, RZ, 0xc0, !PT ;  /* 0x000000ff0b0b7812 */ /* 0x000fe800078ec0ff */
[----:B------:R-:W-:Y:S01]  /*d990*/  PRMT R104, R11, 0x5410, R14 ;  /* 0x000054100b687816 */ /* 0x000fe2000000000e */
[----:B------:R-:W-:Y:S01]  /*d9a0*/  IMAD.MOV.U32 R14, RZ, RZ, R162 ;  /* 0x000000ffff0e7224 */ /* 0x000fe200078e00a2 */
[C---:B------:R-:W-:Y:S01]  /*d9b0*/  PRMT R11, R10.reuse, 0x7773, RZ ;  /* 0x000077730a0b7816 */ /* 0x040fe200000000ff */
[----:B------:R-:W2:Y:S01]  /*d9c0*/  LDL.LU.64 R162, [R1+0xc8] ;  /* 0x0000c80001a27983 */ /* 0x000ea20000300a00 */
[----:B------:R-:W-:Y:S04]  /*d9d0*/  PRMT R10, R10, 0x7772, RZ ;  /* 0x000077720a0a7816 */ /* 0x000fe800000000ff */
[----:B------:R-:W-:Y:S01]  /*d9e0*/  PRMT R105, R10, 0x5410, R11 ;  /* 0x000054100a697816 */ /* 0x000fe2000000000b */
[----:B------:R-:W-:Y:S04]  /*d9f0*/  IMAD.WIDE.U32 R10, R3, -0x2daee0ad, RZ ;  /* 0xd2511f53030a7825 */ /* 0x000fe800078e00ff */
[----:B------:R-:W-:Y:S01]  /*da00*/  IMAD.MOV.U32 R3, RZ, RZ, R10 ;  /* 0x000000ffff037224 */ /* 0x000fe200078e000a */
[----:B------:R-:W-:Y:S01]  /*da10*/  LOP3.LUT R73, R216, R40, R11, 0x96, !PT ;  /* 0x00000028d8497212 */ /* 0x000fe200078e960b */
[----:B------:R-:W-:Y:S01]  /*da20*/  IMAD.MOV.U32 R40, RZ, RZ, R93 ;  /* 0x000000ffff287224 */ /* 0x000fe200078e005d */
[C---:B------:R-:W-:Y:S02]  /*da30*/  PRMT R11, R10.reuse, 0x7771, RZ ;  /* 0x000077710a0b7816 */ /* 0x040fe400000000ff */
[----:B------:R-:W-:Y:S04]  /*da40*/  LOP3.LUT R3, R3, 0xff, RZ, 0xc0, !PT ;  /* 0x000000ff03037812 */ /* 0x000fe800078ec0ff */
[----:B------:R-:W-:Y:S01]  /*da50*/  PRMT R142, R3, 0x5410, R11 ;  /* 0x00005410038e7816 */ /* 0x000fe2000000000b */
[----:B------:R-:W-:Y:S01]  /*da60*/  IMAD.MOV.U32 R11, RZ, RZ, R211 ;  /* 0x000000ffff0b7224 */ /* 0x000fe200078e00d3 */
[C---:B------:R-:W-:Y:S02]  /*da70*/  PRMT R3, R10.reuse, 0x7773, RZ ;  /* 0x000077730a037816 */ /* 0x040fe400000000ff */
[----:B------:R-:W-:Y:S02]  /*da80*/  PRMT R10, R10, 0x7772, RZ ;  /* 0x000077720a0a7816 */ /* 0x000fe400000000ff */
[--C-:B------:R-:W-:Y:S02]  /*da90*/  HSET2.LE.AND R142, R142, R213.reuse, PT ;  /* 0x000000d58e8e7233 */ /* 0x100fe40003803000 */
[----:B------:R-:W-:Y:S02]  /*daa0*/  PRMT R143, R10, 0x5410, R3 ;  /* 0x000054100a8f7816 */ /* 0x000fe40000000003 */
[C---:B------:R-:W-:Y:S02]  /*dab0*/  LOP3.LUT R3, R0.reuse, 0xffff, RZ, 0xc0, !PT ;  /* 0x0000ffff00037812 */ /* 0x040fe400078ec0ff */
[----:B------:R-:W-:Y:S02]  /*dac0*/  LOP3.LUT R10, R0, 0xff, RZ, 0xc0, !PT ;  /* 0x000000ff000a7812 */ /* 0x000fe400078ec0ff */
[----:B------:R-:W-:Y:S02]  /*dad0*/  SHF.R.U32.HI R3, RZ, 0x8, R3 ;  /* 0x00000008ff037819 */ /* 0x000fe40000011603 */
[----:B------:R-:W-:Y:S02]  /*dae0*/  LOP3.LUT R143, R143, 0xff00ff, RZ, 0xc0, !PT ;  /* 0x00ff00ff8f8f7812 */ /* 0x000fe400078ec0ff */
[--C-:B------:R-:W-:Y:S01]  /*daf0*/  PRMT R93, R10, 0x5410, R3.reuse ;  /* 0x000054100a5d7816 */ /* 0x100fe20000000003 */
[----:B------:R-:W-:Y:S01]  /*db00*/  IMAD.MOV.U32 R10, RZ, RZ, R210 ;  /* 0x000000ffff0a7224 */ /* 0x000fe200078e00d2 */
[----:B------:R-:W-:Y:S01]  /*db10*/  PRMT R3, R0, 0x7632, R3 ;  /* 0x0000763200037816 */ /* 0x000fe20000000003 */
[----:B------:R1:W5:Y:S01]  /*db20*/  LDL.LU.64 R210, [R1+0xc0] ;  /* 0x0000c00001d27983 */ /* 0x0003620000300a00 */
[----:B------:R-:W-:Y:S02]  /*db30*/  SHF.R.U32.HI R0, RZ, 0x18, R0 ;  /* 0x00000018ff007819 */ /* 0x000fe40000011600 */
[----:B------:R-:W-:Y:S02]  /*db40*/  LOP3.LUT R3, R3, 0xff, RZ, 0xc0, !PT ;  /* 0x000000ff03037812 */ /* 0x000fe400078ec0ff */
[--C-:B------:R-:W-:Y:S02]  /*db50*/  HSET2.LE.AND R143, R143, R213.reuse, PT ;  /* 0x000000d58f8f7233 */ /* 0x100fe40003803000 */
[----:B------:R-:W-:Y:S02]  /*db60*/  PRMT R96, R3, 0x5410, R0 ;  /* 0x0000541003607816 */ /* 0x000fe40000000000 */
[----:B------:R-:W-:Y:S01]  /*db70*/  LOP3.LUT R0, R27, R243, RZ, 0x3c, !PT ;  /* 0x000000f31b007212 */ /* 0x000fe200078e3cff */
[----:B------:R-:W-:Y:S01]  /*db80*/  IMAD.MOV.U32 R27, RZ, RZ, R11 ;  /* 0x000000ffff1b7224 */ /* 0x000fe200078e000b */
[----:B------:R-:W-:Y:S01]  /*db90*/  LOP3.LUT R3, R26, R242, RZ, 0x3c, !PT ;  /* 0x000000f21a037212 */ /* 0x000fe200078e3cff */
[----:B------:R-:W-:Y:S02]  /*dba0*/  IMAD.MOV.U32 R26, RZ, RZ, R10 ;  /* 0x000000ffff1a7224 */ /* 0x000fe400078e000a */
[----:B------:R-:W-:Y:S05]  /*dbb0*/  IMAD.WIDE.U32 R10, R0, -0x2daee0ad, RZ ;  /* 0xd2511f53000a7825 */ /* 0x000fea00078e00ff */
[----:B------:R-:W-:Y:S01]  /*dbc0*/  LOP3.LUT R191, R14, R191, R11, 0x96, !PT ;  /* 0x000000bf0ebf7212 */ /* 0x000fe200078e960b */
[----:B------:R-:W-:Y:S04]  /*dbd0*/  IMAD.WIDE.U32 R14, R3, -0x2daee0ad, RZ ;  /* 0xd2511f53030e7825 */ /* 0x000fe800078e00ff */
[----:B------:R-:W-:Y:S01]  /*dbe0*/  IMAD.MOV.U32 R11, RZ, RZ, R27 ;  /* 0x000000ffff0b7224 */ /* 0x000fe200078e001b */
[----:B------:R-:W-:Y:S01]  /*dbf0*/  LOP3.LUT R190, R190, R10, R15, 0x96, !PT ;  /* 0x0000000abebe7212 */ /* 0x000fe200078e960f */
[----:B------:R-:W-:Y:S02]  /*dc00*/  IMAD.MOV.U32 R10, RZ, RZ, R26 ;  /* 0x000000ffff0a7224 */ /* 0x000fe400078e001a */
[----:B------:R-:W-:Y:S04]  /*dc10*/  IMAD.WIDE.U32 R26, R191, -0x326172a9, RZ ;  /* 0xcd9e8d57bf1a7825 */ /* 0x000fe800078e00ff */
[----:B------:R-:W-:Y:S01]  /*dc20*/  IMAD.WIDE.U32 R190, R190, -0x326172a9, RZ ;  /* 0xcd9e8d57bebe7825 */ /* 0x000fe200078e00ff */
[----:B------:R-:W-:Y:S04]  /*dc30*/  LOP3.LUT R10, R10, R219, R27, 0x96, !PT ;  /* 0x000000db0a0a7212 */ /* 0x000fe800078e961b */
[----:B------:R-:W-:Y:S01]  /*dc40*/  LOP3.LUT R0, R225, R26, R191, 0x96, !PT ;  /* 0x0000001ae1007212 */ /* 0x000fe200078e96bf */
[----:B------:R-:W-:Y:S04]  /*dc50*/  IMAD.WIDE.U32 R10, R10, -0x2daee0ad, RZ ;  /* 0xd2511f530a0a7825 */ /* 0x000fe800078e00ff */
[----:B------:R-:W-:Y:S01]  /*dc60*/  IMAD.WIDE.U32 R26, R0, -0x2daee0ad, RZ ;  /* 0xd2511f53001a7825 */ /* 0x000fe200078e00ff */
[----:B------:R-:W-:Y:S03]  /*dc70*/  LOP3.LUT R189, R189, R14, R11, 0x96, !PT ;  /* 0x0000000ebdbd7212 */ /* 0x000fe600078e960b */
[----:B------:R-:W-:Y:S01]  /*dc80*/  IMAD.MOV.U32 R191, RZ, RZ, R184 ;  /* 0x000000ffffbf7224 */ /* 0x000fe200078e00b8 */
[----:B------:R-:W-:Y:S01]  /*dc90*/  MOV R184, R88 ;  /* 0x0000005800b87202 */ /* 0x000fe20000000f00 */
[----:B------:R-:W-:Y:S01]  /*dca0*/  IMAD.WIDE.U32 R14, R189, -0x326172a9, RZ ;  /* 0xcd9e8d57bd0e7825 */ /* 0x000fe200078e00ff */
[----:B------:R-:W-:Y:S03]  /*dcb0*/  LOP3.LUT R10, R188, R10, R27, 0x96, !PT ;  /* 0x0000000abc0a7212 */ /* 0x000fe600078e961b */
[----:B------:R-:W-:Y:S01]  /*dcc0*/  IMAD.MOV.U32 R189, RZ, RZ, R197 ;  /* 0x000000ffffbd7224 */ /* 0x000fe200078e00c5 */
[----:B------:R-:W-:Y:S01]  /*dcd0*/  LOP3.LUT R0, R223, R190, R15, 0x96, !PT ;  /* 0x000000bedf007212 */ /* 0x000fe200078e960f */
[----:B------:R-:W-:Y:S02]  /*dce0*/  IMAD.MOV.U32 R197, RZ, RZ, R89 ;  /* 0x000000ffffc57224 */ /* 0x000fe400078e0059 */
[----:B------:R-:W-:Y:S02]  /*dcf0*/  IMAD.MOV.U32 R188, RZ, RZ, R144 ;  /* 0x000000ffffbc7224 */ /* 0x000fe400078e0090 */
[----:B------:R-:W-:Y:S04]  /*dd00*/  IMAD.WIDE.U32 R88, R0, -0x2daee0ad, RZ ;  /* 0xd2511f5300587825 */ /* 0x000fe800078e00ff */
[----:B------:R-:W-:Y:S01]  /*dd10*/  IMAD.MOV.U32 R144, RZ, RZ, R72 ;  /* 0x000000ffff907224 */ /* 0x000fe200078e0048 */
[----:B------:R-:W-:Y:S01]  /*dd20*/  LOP3.LUT R72, R216, R26, R89, 0x96, !PT ;  /* 0x0000001ad8487212 */ /* 0x000fe200078e9659 */
[----:B------:R-:W-:Y:S02]  /*dd30*/  IMAD.MOV.U32 R216, RZ, RZ, R84 ;  /* 0x000000ffffd87224 */ /* 0x000fe400078e0054 */
[----:B------:R-:W-:Y:S02]  /*dd40*/  IMAD.MOV.U32 R27, RZ, RZ, R85 ;  /* 0x000000ffff1b7224 */ /* 0x000fe400078e0055 */
[----:B------:R-:W-:Y:S04]  /*dd50*/  IMAD.WIDE.U32 R84, R10, -0x326172a9, RZ ;  /* 0xcd9e8d570a547825 */ /* 0x000fe800078e00ff */
[----:B------:R-:W-:Y:S01]  /*dd60*/  IMAD.MOV.U32 R190, RZ, RZ, R40 ;  /* 0x000000ffffbe7224 */ /* 0x000fe200078e0028 */
[----:B------:R-:W-:Y:S04]  /*dd70*/  LOP3.LUT R0, R222, R14, R85, 0x96, !PT ;  /* 0x0000000ede007212 */ /* 0x000fe800078e9655 */
[C---:B------:R-:W-:Y:S02]  /*dd80*/  LOP3.LUT R3, R0.reuse, 0xffff, RZ, 0xc0, !PT ;  /* 0x0000ffff00037812 */ /* 0x040fe400078ec0ff */
[----:B------:R-:W-:Y:S02]  /*dd90*/  LOP3.LUT R10, R0, 0xff, RZ, 0xc0, !PT ;  /* 0x000000ff000a7812 */ /* 0x000fe400078ec0ff */
[----:B------:R-:W-:Y:S04]  /*dda0*/  SHF.R.U32.HI R3, RZ, 0x8, R3 ;  /* 0x00000008ff037819 */ /* 0x000fe80000011603 */
[--C-:B------:R-:W-:Y:S02]  /*ddb0*/  PRMT R89, R10, 0x5410, R3.reuse ;  /* 0x000054100a597816 */ /* 0x100fe40000000003 */
[----:B------:R-:W-:Y:S02]  /*ddc0*/  PRMT R3, R0, 0x7632, R3 ;  /* 0x0000763200037816 */ /* 0x000fe40000000003 */
[----:B------:R-:W-:Y:S02]  /*ddd0*/  SHF.R.U32.HI R0, RZ, 0x18, R0 ;  /* 0x00000018ff007819 */ /* 0x000fe40000011600 */
[----:B------:R-:W-:Y:S04]  /*dde0*/  LOP3.LUT R3, R3, 0xff, RZ, 0xc0, !PT ;  /* 0x000000ff03037812 */ /* 0x000fe800078ec0ff */
[----:B------:R-:W-:Y:S01]  /*ddf0*/  PRMT R85, R3, 0x5410, R0 ;  /* 0x0000541003557816 */ /* 0x000fe20000000000 */
[----:B------:R-:W-:Y:S01]  /*de00*/  FADD.FTZ R0, -R2, R138 ;  /* 0x0000008a02007221 */ /* 0x000fe20000010100 */
[----:B------:R-:W-:Y:S02]  /*de10*/  IMAD.MOV.U32 R3, RZ, RZ, R41 ;  /* 0x000000ffff037224 */ /* 0x000fe400078e0029 */
[----:B------:R-:W-:Y:S02]  /*de20*/  IMAD.MOV.U32 R138, RZ, RZ, R43 ;  /* 0x000000ffff8a7224 */ /* 0x000fe400078e002b */
[----:B------:R-:W-:Y:S06]  /*de30*/  FMUL.FTZ R0, R0, UR4 ;  /* 0x0000000400007c20 */ /* 0x000fec0008410000 */
[----:B------:R-:W3:Y:S02]  /*de40*/  MUFU.EX2 R0, R0 ;  /* 0x0000000000007308 */ /* 0x000ee40000000800 */
[C---:B---3--:R-:W-:Y:S01]  /*de50*/  FMUL.FTZ R10, R0.reuse, R166 ;  /* 0x000000a6000a7220 */ /* 0x048fe20000410000 */
[----:B------:R-:W-:Y:S02]  /*de60*/  IMAD.MOV.U32 R166, RZ, RZ, R42 ;  /* 0x000000ffffa67224 */ /* 0x000fe400078e002a */
[C---:B------:R-:W-:Y:S01]  /*de70*/  FMUL.FTZ R11, R0.reuse, R167 ;  /* 0x000000a7000b7220 */ /* 0x040fe20000410000 */
[----:B------:R-:W3:Y:S01]  /*de80*/  LDSM.16.MT88.4 R40, [R139+0x4000] ;  /* 0x004000008b28783b */ /* 0x000ee20000004200 */
[C---:B------:R-:W-:Y:S01]  /*de90*/  FMUL.FTZ R14, R0.reuse, R170 ;  /* 0x000000aa000e7220 */ /* 0x040fe20000410000 */
[C---:B------:R-:W-:Y:S01]  /*dea0*/  FMUL.FTZ R15, R0.reuse, R171 ;  /* 0x000000ab000f7220 */ /* 0x040fe20000410000 */
[C---:B------:R-:W-:Y:S01]  /*deb0*/  FMUL.FTZ R26, R0.reuse, R158 ;  /* 0x0000009e001a7220 */ /* 0x040fe20000410000 */
[----:B------:R-:W-:Y:S02]  /*dec0*/  IMAD.MOV.U32 R167, RZ, RZ, R3 ;  /* 0x000000ffffa77224 */ /* 0x000fe400078e0003 */
[----:B------:R-:W-:Y:S02]  /*ded0*/  IMAD.MOV.U32 R3, RZ, RZ, R31 ;  /* 0x000000ffff037224 */ /* 0x000fe400078e001f */
[----:B------:R-:W-:Y:S02]  /*dee0*/  IMAD.MOV.U32 R158, RZ, RZ, R166 ;  /* 0x000000ffff9e7224 */ /* 0x000fe400078e00a6 */
[----:B------:R-:W-:Y:S02]  /*def0*/  IMAD.MOV.U32 R166, RZ, RZ, R27 ;  /* 0x000000ffffa67224 */ /* 0x000fe400078e001b */
[C---:B------:R-:W-:Y:S01]  /*df00*/  FMUL.FTZ R27, R0.reuse, R159 ;  /* 0x0000009f001b7220 */ /* 0x040fe20000410000 */
[----:B------:R-:W-:Y:S02]  /*df10*/  IMAD.MOV.U32 R159, RZ, RZ, R138 ;  /* 0x000000ffff9f7224 */ /* 0x000fe400078e008a */
[----:B------:R-:W-:Y:S02]  /*df20*/  IMAD.MOV.U32 R138, RZ, RZ, R190 ;  /* 0x000000ffff8a7224 */ /* 0x000fe400078e00be */
[----:B------:R-:W-:Y:S02]  /*df30*/  IMAD.MOV.U32 R190, RZ, RZ, R30 ;  /* 0x000000ffffbe7224 */ /* 0x000fe400078e001e */
[----:B------:R-:W-:Y:S02]  /*df40*/  IMAD.MOV.U32 R171, RZ, RZ, R184 ;  /* 0x000000ffffab7224 */ /* 0x000fe400078e00b8 */
[----:B------:R-:W-:Y:S02]  /*df50*/  IMAD.MOV.U32 R170, RZ, RZ, R188 ;  /* 0x000000ffffaa7224 */ /* 0x000fe400078e00bc */
[----:B------:R-:W-:Y:S02]  /*df60*/  IMAD.MOV.U32 R188, RZ, RZ, R145 ;  /* 0x000000ffffbc7224 */ /* 0x000fe400078e0091 */
[----:B------:R-:W-:Y:S01]  /*df70*/  MUFU.EX2 R145, R101 ;  /* 0x0000006500917308 */ /* 0x000fe20000000800 */
[----:B------:R-:W-:Y:S02]  /*df80*/  IMAD.MOV.U32 R184, RZ, RZ, R199 ;  /* 0x000000ffffb87224 */ /* 0x000fe400078e00c7 */
[----:B------:R-:W-:Y:S07]  /*df90*/  IMAD.MOV.U32 R199, RZ, RZ, R144 ;  /* 0x000000ffffc77224 */ /* 0x000fee00078e0090 */
[----:B------:R4:W-:Y:S01]  /*dfa0*/  MUFU.EX2 R101, R236 ;  /* 0x000000ec00657308 */ /* 0x0009e20000000800 */
[-C--:B---3--:R-:W-:Y:S09]  /*dfb0*/  HMMA.16816.F32 R4, R36, R40.reuse, R4 ;  /* 0x000000282404723c */ /* 0x088ff20000001804 */
[----:B------:R-:W-:Y:S01]  /*dfc0*/  MUFU.EX2 R144, R102 ;  /* 0x0000006600907308 */ /* 0x000fe20000000800 */
[C---:B------:R-:W-:Y:S09]  /*dfd0*/  HMMA.16816.F32 R8, R44.reuse, R40, R8 ;  /* 0x000000282c08723c */ /* 0x040ff20000001808 */
[----:B------:R3:W-:Y:S01]  /*dfe0*/  MUFU.EX2 R102, R235 ;  /* 0x000000eb00667308 */ /* 0x0007e20000000800 */
[-C--:B------:R-:W-:Y:S08]  /*dff0*/  HMMA.16816.F32 R12, R44, R42.reuse, R12 ;  /* 0x0000002a2c0c723c */ /* 0x080ff0000000180c */
[C---:B------:R-:W-:Y:S01]  /*e000*/  HMMA.16816.F32 R16, R36.reuse, R42, R16 ;  /* 0x0000002a2410723c */ /* 0x040fe20000001810 */
[----:B------:R-:W1:Y:S07]  /*e010*/  LDSM.16.MT88.4 R40, [R209+0x4000] ;  /* 0x00400000d128783b */ /* 0x000e6e0000004200 */
[-C--:B-1----:R-:W-:Y:S08]  /*e020*/  HMMA.16816.F32 R20, R36, R40.reuse, R20 ;  /* 0x000000282414723c */ /* 0x082ff00000001814 */
[C---:B------:R-:W-:Y:S04]  /*e030*/  HMMA.16816.F32 R24, R44.reuse, R40, R24 ;  /* 0x000000282c18723c */ /* 0x040fe80000001818 */
[----:B------:R-:W-:Y:S02]  /*e040*/  IMAD.MOV.U32 R40, RZ, RZ, R131 ;  /* 0x000000ffff287224 */ /* 0x000fe400078e0083 */
[----:B------:R-:W-:Y:S01]  /*e050*/  IMAD.MOV.U32 R41, RZ, RZ, R121 ;  /* 0x000000ffff297224 */ /* 0x000fe200078e0079 */
[----:B------:R-:W-:Y:S01]  /*e060*/  MUFU.EX2 R131, R103 ;  /* 0x0000006700837308 */ /* 0x000fe20000000800 */
[----:B----4-:R-:W-:Y:S03]  /*e070*/  IMAD.MOV.U32 R236, RZ, RZ, R40 ;  /* 0x000000ffffec7224 */ /* 0x010fe600078e0028 */
[----:B---3--:R-:W-:Y:S06]  /*e080*/  MOV R235, R41 ;  /* 0x0000002900eb7202 */ /* 0x008fec0000000f00 */
[----:B------:R-:W-:Y:S01]  /*e090*/  MUFU.EX2 R121, R78 ;  /* 0x0000004e00797308 */ /* 0x000fe20000000800 */
[C---:B--2---:R-:W-:Y:S01]  /*e0a0*/  FMUL.FTZ R30, R0.reuse, R162 ;  /* 0x000000a2001e7220 */ /* 0x044fe20000410000 */
[----:B------:R-:W-:Y:S08]  /*e0b0*/  FMUL.FTZ R31, R0, R163 ;  /* 0x000000a3001f7220 */ /* 0x000ff00000410000 */
[----:B------:R-:W-:Y:S01]  /*e0c0*/  MUFU.EX2 R103, R94 ;  /* 0x0000005e00677308 */ /* 0x000fe20000000800 */
[-C--:B------:R-:W-:Y:S09]  /*e0d0*/  HMMA.16816.F32 R28, R44, R42.reuse, R28 ;  /* 0x0000002a2c1c723c */ /* 0x080ff2000000181c */
[----:B------:R-:W-:Y:S01]  /*e0e0*/  MUFU.EX2 R94, R241 ;  /* 0x000000f1005e7308 */ /* 0x000fe20000000800 */
[--C-:B------:R-:W-:Y:S02]  /*e0f0*/  HSET2.LE.AND R44, R87, R213.reuse, PT ;  /* 0x000000d5572c7233 */ /* 0x100fe40003803000 */
[--C-:B------:R-:W-:Y:S02]  /*e100*/  HSET2.LE.AND R45, R86, R213.reuse, PT ;  /* 0x000000d5562d7233 */ /* 0x100fe40003803000 */
[--C-:B------:R-:W-:Y:S01]  /*e110*/  HSET2.LE.AND R46, R97, R213.reuse, PT ;  /* 0x000000d5612e7233 */ /* 0x100fe20003803000 */
[----:B------:R-:W-:Y:S01]  /*e120*/  HMMA.16816.F32 R32, R36, R42, R32 ;  /* 0x0000002a2420723c */ /* 0x000fe20000001820 */
[----:B------:R-:W1:Y:S03]  /*e130*/  LDSM.16.MT88.4 R36, [R139+0x4400] ;  /* 0x004400008b24783b */ /* 0x000e660000004200 */
[----:B------:R-:W-:Y:S01]  /*e140*/  MUFU.EX2 R87, R244 ;  /* 0x000000f400577308 */ /* 0x000fe20000000800 */
[----:B------:R-:W-:Y:S04]  /*e150*/  LOP3.LUT R47, R98, 0xff00ff, RZ, 0xc0, !PT ;  /* 0x00ff00ff622f7812 */ /* 0x000fe800078ec0ff */
[----:B------:R-:W-:Y:S01]  /*e160*/  LDSM.16.MT88.4 R40, [R139+0x5000] ;  /* 0x005000008b28783b */ /* 0x000fe20000004200 */
[--C-:B------:R-:W-:Y:S04]  /*e170*/  HSET2.LE.AND R47, R47, R213.reuse, PT ;  /* 0x000000d52f2f7233 */ /* 0x100fe80003803000 */
[----:B------:R-:W-:Y:S10]  /*e180*/  MUFU.EX2 R78, R118 ;  /* 0x00000076004e7308 */ /* 0x000ff40000000800 */
[----:B------:R-:W-:Y:S01]  /*e190*/  MUFU.EX2 R86, R206 ;  /* 0x000000ce00567308 */ /* 0x000fe20000000800 */
[-C--:B-1----:R-:W-:Y:S08]  /*e1a0*/  HMMA.16816.F32 R4, R48, R36.reuse, R4 ;  /* 0x000000243004723c */ /* 0x082ff00000001804 */
[C---:B------:R-:W-:Y:S08]  /*e1b0*/  HMMA.16816.F32 R8, R52.reuse, R36, R8 ;  /* 0x000000243408723c */ /* 0x040ff00000001808 */
[-C--:B------:R-:W-:Y:S08]  /*e1c0*/  HMMA.16816.F32 R12, R52, R38.reuse, R12 ;  /* 0x00000026340c723c */ /* 0x080ff0000000180c */
[C---:B------:R-:W-:Y:S01]  /*e1d0*/  HMMA.16816.F32 R16, R48.reuse, R38, R16 ;  /* 0x000000263010723c */ /* 0x040fe20000001810 */
[----:B------:R-:W1:Y:S07]  /*e1e0*/  LDSM.16.MT88.4 R36, [R209+0x4400] ;  /* 0x00440000d124783b */ /* 0x000e6e0000004200 */
[-C--:B-1----:R-:W-:Y:S08]  /*e1f0*/  HMMA.16816.F32 R20, R48, R36.reuse, R20 ;  /* 0x000000243014723c */ /* 0x082ff00000001814 */
[C---:B------:R-:W-:Y:S08]  /*e200*/  HMMA.16816.F32 R24, R52.reuse, R36, R24 ;  /* 0x000000243418723c */ /* 0x040ff00000001818 */
[-C--:B------:R-:W-:Y:S03]  /*e210*/  HMMA.16816.F32 R28, R52, R38.reuse, R28 ;  /* 0x00000026341c723c */ /* 0x080fe6000000181c */
[----:B------:R-:W-:Y:S02]  /*e220*/  IMAD.MOV.U32 R53, RZ, RZ, R140 ;  /* 0x000000ffff357224 */ /* 0x000fe400078e008c */
[----:B------:R-:W-:Y:S02]  /*e230*/  IMAD.MOV.U32 R55, RZ, RZ, R160 ;  /* 0x000000ffff377224 */ /* 0x000fe400078e00a0 */
[----:B------:R-:W-:Y:S01]  /*e240*/  IMAD.MOV.U32 R54, RZ, RZ, R141 ;  /* 0x000000ffff367224 */ /* 0x000fe200078e008d */
[----:B------:R-:W-:Y:S01]  /*e250*/  HMMA.16816.F32 R32, R48, R38, R32 ;  /* 0x000000263020723c */ /* 0x000fe20000001820 */
[----:B------:R-:W1:Y:S03]  /*e260*/  LDSM.16.MT88.4 R36, [R139+0x4800] ;  /* 0x004800008b24783b */ /* 0x000e660000004200 */
[----:B------:R-:W-:Y:S01]  /*e270*/  SHF.R.U32.HI R49, RZ, 0x18, R76 ;  /* 0x00000018ff317819 */ /* 0x000fe2000001164c */
[----:B------:R-:W-:Y:S01]  /*e280*/  FADD.FTZ R54, R54, R133 ;  /* 0x0000008536367221 */ /* 0x000fe20000010000 */
[----:B------:R-:W-:Y:S01]  /*e290*/  SHF.R.U32.HI R50, RZ, 0x18, R77 ;  /* 0x00000018ff327819 */ /* 0x000fe2000001164d */
[----:B------:R-:W-:Y:S01]  /*e2a0*/  FADD.FTZ R55, R55, R132 ;  /* 0x0000008437377221 */ /* 0x000fe20000010000 */
[----:B------:R-:W-:Y:S01]  /*e2b0*/  IMAD.MOV.U32 R132, RZ, RZ, R136 ;  /* 0x000000ffff847224 */ /* 0x000fe200078e0088 */
[----:B------:R-:W2:Y:S01]  /*e2c0*/  LDL.LU R51, [R1+0x38] ;  /* 0x0000380001337983 */ /* 0x000ea20000300800 */
[----:B------:R-:W-:Y:S01]  /*e2d0*/  FADD.FTZ R54, R236, R54 ;  /* 0x00000036ec367221 */ /* 0x000fe20000010000 */
        /* <DEDUP_REMOVED lines=8> */
[----:B------:R-:W-:Y:S01]  /*e360*/  IMAD.MOV.U32 R67, RZ, RZ, R167 ;  /* 0x000000ffff437224 */ /* 0x000fe200078e00a7 */
[----:B------:R-:W-:Y:S01]  /*e370*/  MOV R65, R138 ;  /* 0x0000008a00417202 */ /* 0x000fe20000000f00 */
[----:B------:R-:W-:Y:S01]  /*e380*/  IMAD.MOV.U32 R167, RZ, RZ, R189 ;  /* 0x000000ffffa77224 */ /* 0x000fe200078e00bd */
[----:B------:R-:W1:Y:S01]  /*e390*/  MUFU.EX2 R138, R117 ;  /* 0x00000075008a7308 */ /* 0x000e620000000800 */
[----:B------:R-:W-:Y:S01]  /*e3a0*/  IMAD.MOV.U32 R66, RZ, RZ, R191 ;  /* 0x000000ffff427224 */ /* 0x000fe200078e00bf */
[----:B------:R-:W-:Y:S01]  /*e3b0*/  HMMA.16816.F32 R32, R56, R38, R32 ;  /* 0x000000263820723c */ /* 0x000fe20000001820 */
[----:B------:R-:W3:Y:S03]  /*e3c0*/  LDSM.16.MT88.4 R36, [R139+0x4c00] ;  /* 0x004c00008b24783b */ /* 0x000ee60000004200 */
[----:B------:R-:W-:Y:S04]  /*e3d0*/  IMAD.MOV.U32 R191, RZ, RZ, R120 ;  /* 0x000000ffffbf7224 */ /* 0x000fe800078e0078 */
[----:B------:R-:W-:Y:S01]  /*e3e0*/  MUFU.EX2 R120, R74 ;  /* 0x0000004a00787308 */ /* 0x000fe20000000800 */
[----:B------:R-:W-:Y:S01]  /*e3f0*/  IMAD.MOV.U32 R59, RZ, RZ, R3 ;  /* 0x000000ffff3b7224 */ /* 0x000fe200078e0003 */
[----:B------:R-:W-:Y:S01]  /*e400*/  F2FP.F16.F32.PACK_AB R3, R231, R232 ;  /* 0x000000e8e703723e */ /* 0x000fe200000000ff */
[----:B------:R-:W-:Y:S02]  /*e410*/  IMAD.MOV.U32 R56, RZ, RZ, R161 ;  /* 0x000000ffff387224 */ /* 0x000fe400078e00a1 */
[----:B------:R-:W-:Y:S01]  /*e420*/  IMAD.MOV.U32 R189, RZ, RZ, R124 ;  /* 0x000000ffffbd7224 */ /* 0x000fe200078e007c */
[----:B------:R-:W-:Y:S01]  /*e430*/  LOP3.LUT R80, R3, R80, RZ, 0xc0, !PT ;  /* 0x0000005003507212 */ /* 0x000fe200078ec0ff */
[----:B------:R-:W-:Y:S03]  /*e440*/  FADD.FTZ R56, R56, R134 ;  /* 0x0000008638387221 */ /* 0x000fe60000010000 */
[----:B------:R-:W-:Y:S01]  /*e450*/  MUFU.EX2 R74, R130 ;  /* 0x00000082004a7308 */ /* 0x000fe20000000800 */
[----:B-1----:R-:W-:Y:S01]  /*e460*/  F2FP.F16.F32.PACK_AB R3, R138, R128 ;  /* 0x000000808a03723e */ /* 0x002fe200000000ff */
[----:B------:R-:W-:Y:S01]  /*e470*/  FADD.FTZ R55, R59, R55 ;  /* 0x000000373b377221 */ /* 0x000fe20000010000 */
[----:B------:R-:W-:Y:S01]  /*e480*/  FADD.FTZ R56, R65, R56 ;  /* 0x0000003841387221 */ /* 0x000fe20000010000 */
[----:B------:R-:W-:Y:S01]  /*e490*/  IMAD.MOV.U32 R134, RZ, RZ, R135 ;  /* 0x000000ffff867224 */ /* 0x000fe200078e0087 */
[----:B------:R-:W-:Y:S02]  /*e4a0*/  LOP3.LUT R81, R3, R81, RZ, 0xc0, !PT ;  /* 0x0000005103517212 */ /* 0x000fe400078ec0ff */
[----:B------:R-:W-:Y:S03]  /*e4b0*/  F2FP.F16.F32.PACK_AB R3, R131, R112 ;  /* 0x000000708303723e */ /* 0x000fe600000000ff */
[----:B------:R-:W1:Y:S01]  /*e4c0*/  MUFU.EX2 R124, R75 ;  /* 0x0000004b007c7308 */ /* 0x000e620000000800 */
[----:B------:R-:W-:Y:S01]  /*e4d0*/  FADD.FTZ R56, R171, R56 ;  /* 0x00000038ab387221 */ /* 0x000fe20000010000 */
[----:B------:R-:W-:Y:S08]  /*e4e0*/  LOP3.LUT R44, R3, R44, RZ, 0xc0, !PT ;  /* 0x0000002c032c7212 */ /* 0x000ff000078ec0ff */
[----:B------:R-:W4:Y:S10]  /*e4f0*/  MUFU.EX2 R117, R79 ;  /* 0x0000004f00757308 */ /* 0x000f340000000800 */
[----:B------:R-:W2:Y:S01]  /*e500*/  MUFU.EX2 R75, R119 ;  /* 0x00000077004b7308 */ /* 0x000ea20000000800 */
[----:B-1----:R-:W-:Y:S01]  /*e510*/  F2FP.F16.F32.PACK_AB R3, R124, R120 ;  /* 0x000000787c03723e */ /* 0x002fe200000000ff */
[-C--:B---3--:R-:W-:Y:S05]  /*e520*/  HMMA.16816.F32 R4, R68, R36.reuse, R4 ;  /* 0x000000244404723c */ /* 0x088fea0000001804 */
[----:B------:R-:W-:Y:S03]  /*e530*/  LOP3.LUT R45, R3, R45, RZ, 0xc0, !PT ;  /* 0x0000002d032d7212 */ /* 0x000fe600078ec0ff */
[----:B------:R-:W1:Y:S01]  /*e540*/  MUFU.EX2 R79, R205 ;  /* 0x000000cd004f7308 */ /* 0x000e620000000800 */
[----:B------:R-:W-:Y:S01]  /*e550*/  F2FP.F16.F32.PACK_AB R3, R145, R144 ;  /* 0x000000909103723e */ /* 0x000fe200000000ff */
[C---:B------:R-:W-:Y:S04]  /*e560*/  HMMA.16816.F32 R8, R60.reuse, R36, R8 ;  /* 0x000000243c08723c */ /* 0x040fe80000001808 */
[----:B------:R-:W-:Y:S01]  /*e570*/  LOP3.LUT R46, R3, R46, RZ, 0xc0, !PT ;  /* 0x0000002e032e7212 */ /* 0x000fe200078ec0ff */
[----:B------:R-:W-:Y:S03]  /*e580*/  IMAD.MOV.U32 R3, RZ, RZ, R84 ;  /* 0x000000ffff037224 */ /* 0x000fe600078e0054 */
[----:B------:R-:W-:Y:S01]  /*e590*/  MUFU.EX2 R65, R247 ;  /* 0x000000f700417308 */ /* 0x000fe20000000800 */
[-C--:B------:R-:W-:Y:S03]  /*e5a0*/  HMMA.16816.F32 R12, R60, R38.reuse, R12 ;  /* 0x000000263c0c723c */ /* 0x080fe6000000180c */
[----:B------:R-:W-:Y:S05]  /*e5b0*/  LOP3.LUT R3, R3, 0xff, RZ, 0xc0, !PT ;  /* 0x000000ff03037812 */ /* 0x000fea00078ec0ff */
[C---:B------:R-:W-:Y:S01]  /*e5c0*/  HMMA.16816.F32 R16, R68.reuse, R38, R16 ;  /* 0x000000264410723c */ /* 0x040fe20000001810 */
[----:B------:R-:W3:Y:S07]  /*e5d0*/  LDSM.16.MT88.4 R36, [R209+0x4c00] ;  /* 0x004c0000d124783b */ /* 0x000eee0000004200 */
[-C--:B---3--:R-:W-:Y:S08]  /*e5e0*/  HMMA.16816.F32 R20, R68, R36.reuse, R20 ;  /* 0x000000244414723c */ /* 0x088ff00000001814 */
[C---:B------:R-:W-:Y:S04]  /*e5f0*/  HMMA.16816.F32 R24, R60.reuse, R36, R24 ;  /* 0x000000243c18723c */ /* 0x040fe80000001818 */
[C---:B------:R-:W-:Y:S02]  /*e600*/  PRMT R36, R84.reuse, 0x7771, RZ ;  /* 0x0000777154247816 */ /* 0x040fe400000000ff */
[C---:B------:R-:W-:Y:S02]  /*e610*/  PRMT R37, R84.reuse, 0x7773, RZ ;  /* 0x0000777354257816 */ /* 0x040fe400000000ff */
[-C--:B------:R-:W-:Y:S03]  /*e620*/  HMMA.16816.F32 R28, R60, R38.reuse, R28 ;  /* 0x000000263c1c723c */ /* 0x080fe6000000181c */
[----:B------:R-:W-:Y:S02]  /*e630*/  PRMT R63, R3, 0x5410, R36 ;  /* 0x00005410033f7816 */ /* 0x000fe40000000024 */
[----:B----4-:R-:W-:Y:S02]  /*e640*/  F2FP.F16.F32.PACK_AB R3, R117, R121 ;  /* 0x000000797503723e */ /* 0x010fe400000000ff */
[----:B------:R-:W-:Y:S01]  /*e650*/  PRMT R36, R84, 0x7772, RZ ;  /* 0x0000777254247816 */ /* 0x000fe200000000ff */
[----:B------:R-:W-:Y:S01]  /*e660*/  HMMA.16816.F32 R32, R68, R38, R32 ;  /* 0x000000264420723c */ /* 0x000fe20000001820 */
[----:B------:R-:W-:Y:S03]  /*e670*/  MUFU.EX2 R71, R251 ;  /* 0x000000fb00477308 */ /* 0x000fe60000000800 */
[----:B------:R-:W-:Y:S02]  /*e680*/  LOP3.LUT R47, R3, R47, RZ, 0xc0, !PT ;  /* 0x0000002f032f7212 */ /* 0x000fe400078ec0ff */
[----:B------:R-:W-:Y:S02]  /*e690*/  PRMT R64, R36, 0x5410, R37 ;  /* 0x0000541024407816 */ /* 0x000fe40000000025 */
[-C--:B------:R-:W-:Y:S03]  /*e6a0*/  HMMA.16816.F32 R4, R80, R40.reuse, R4 ;  /* 0x000000285004723c */ /* 0x080fe60000001804 */
[----:B------:R-:W-:Y:S02]  /*e6b0*/  MUFU.EX2 R70, R245 ;  /* 0x000000f500467308 */ /* 0x000fe40000000800 */
[----:B------:R-:W-:Y:S02]  /*e6c0*/  PRMT R3, R76, 0x7632, R3 ;  /* 0x000076324c037816 */ /* 0x000fe40000000003 */
[----:B------:R-:W-:Y:S01]  /*e6d0*/  LOP3.LUT R36, R77, 0xffff, RZ, 0xc0, !PT ;  /* 0x0000ffff4d247812 */ /* 0x000fe200078ec0ff */
[C---:B------:R-:W-:Y:S05]  /*e6e0*/  HMMA.16816.F32 R8, R44.reuse, R40, R8 ;  /* 0x000000282c08723c */ /* 0x040fea0000001808 */
[----:B------:R-:W-:Y:S01]  /*e6f0*/  MUFU.EX2 R69, R246 ;  /* 0x000000f600457308 */ /* 0x000fe20000000800 */
[----:B------:R-:W-:Y:S02]  /*e700*/  LOP3.LUT R38, R3, 0xff, RZ, 0xc0, !PT ;  /* 0x000000ff03267812 */ /* 0x000fe400078ec0ff */
[C---:B------:R-:W-:Y:S01]  /*e710*/  PRMT R37, R77.reuse, 0x7632, R37 ;  /* 0x000076324d257816 */ /* 0x040fe20000000025 */
[-C--:B------:R-:W-:Y:S06]  /*e720*/  HMMA.16816.F32 R12, R44, R42.reuse, R12 ;  /* 0x0000002a2c0c723c */ /* 0x080fec000000180c */
[----:B------:R-:W-:Y:S01]  /*e730*/  MUFU.EX2 R68, R66 ;  /* 0x0000004200447308 */ /* 0x000fe20000000800 */
[----:B------:R-:W-:Y:S02]  /*e740*/  LOP3.LUT R39, R77, 0xff, RZ, 0xc0, !PT ;  /* 0x000000ff4d277812 */ /* 0x000fe400078ec0ff */
[----:B------:R-:W-:Y:S02]  /*e750*/  SHF.R.U32.HI R3, RZ, 0x8, R36 ;  /* 0x00000008ff037819 */ /* 0x000fe40000011624 */
[----:B------:R-:W-:Y:S01]  /*e760*/  LOP3.LUT R48, R37, 0xff, RZ, 0xc0, !PT ;  /* 0x000000ff25307812 */ /* 0x000fe200078ec0ff */
[C---:B------:R-:W-:Y:S04]  /*e770*/  HMMA.16816.F32 R16, R80.reuse, R42, R16 ;  /* 0x0000002a5010723c */ /* 0x040fe80000001810 */
[----:B------:R-:W-:Y:S01]  /*e780*/  MUFU.EX2 R66, R249 ;  /* 0x000000f900427308 */ /* 0x000fe20000000800 */
[----:B------:R-:W-:Y:S02]  /*e790*/  PRMT R52, R38, 0x5410, R49 ;  /* 0x0000541026347816 */ /* 0x000fe40000000031 */
[----:B------:R-:W-:Y:S01]  /*e7a0*/  PRMT R58, R39, 0x5410, R3 ;  /* 0x00005410273a7816 */ /* 0x000fe20000000003 */
[----:B------:R-:W-:Y:S01]  /*e7b0*/  IMAD.MOV.U32 R3, RZ, RZ, R88 ;  /* 0x000000ffff037224 */ /* 0x000fe200078e0058 */
[----:B------:R-:W3:Y:S01]  /*e7c0*/  LDSM.16.MT88.4 R36, [R209+0x5000] ;  /* 0x00500000d124783b */ /* 0x000ee20000004200 */
[----:B------:R-:W-:Y:S02]  /*e7d0*/  LOP3.LUT R40, R73, 0xffff, RZ, 0xc0, !PT ;  /* 0x0000ffff49287812 */ /* 0x000fe400078ec0ff */
[----:B------:R-:W-:Y:S02]  /*e7e0*/  SHF.R.U32.HI R41, RZ, 0x18, R73 ;  /* 0x00000018ff297819 */ /* 0x000fe40000011649 */
[----:B------:R-:W-:Y:S02]  /*e7f0*/  LOP3.LUT R49, R3, 0xff, RZ, 0xc0, !PT ;  /* 0x000000ff03317812 */ /* 0x000fe400078ec0ff */
[----:B------:R-:W-:Y:S02]  /*e800*/  PRMT R3, R73, 0x7632, R3 ;  /* 0x0000763249037816 */ /* 0x000fe40000000003 */
[----:B------:R-:W-:Y:S01]  /*e810*/  PRMT R57, R48, 0x5410, R50 ;  /* 0x0000541030397816 */ /* 0x000fe20000000032 */
[----:B--2---:R-:W-:Y:S01]  /*e820*/  FFMA.FTZ R53, R0, R51, R53 ;  /* 0x0000003300357223 */ /* 0x004fe20000010035 */
[----:B------:R-:W-:Y:S02]  /*e830*/  LOP3.LUT R3, R3, 0xff, RZ, 0xc0, !PT ;  /* 0x000000ff03037812 */ /* 0x000fe400078ec0ff */
[----:B------:R-:W-:Y:S01]  /*e840*/  PRMT R50, R88, 0x7771, RZ ;  /* 0x0000777158327816 */ /* 0x000fe200000000ff */
[----:B------:R-:W-:Y:S01]  /*e850*/  FADD.FTZ R53, R235, R53 ;  /* 0x00000035eb357221 */ /* 0x000fe20000010000 */
[----:B------:R-:W-:Y:S02]  /*e860*/  LOP3.LUT R48, R73, 0xff, RZ, 0xc0, !PT ;  /* 0x000000ff49307812 */ /* 0x000fe400078ec0ff */
[----:B------:R-:W-:Y:S01]  /*e870*/  SHF.R.U32.HI R40, RZ, 0x8, R40 ;  /* 0x00000008ff287819 */ /* 0x000fe20000011628 */
[----:B------:R-:W-:Y:S01]  /*e880*/  MUFU.EX2 R73, R109 ;  /* 0x0000006d00497308 */ /* 0x000fe20000000800 */
[----:B------:R-:W-:Y:S02]  /*e890*/  PRMT R141, R3, 0x5410, R41 ;  /* 0x00005410038d7816 */ /* 0x000fe40000000029 */
[----:B------:R-:W-:Y:S02]  /*e8a0*/  LOP3.LUT R3, R72, 0xffff, RZ, 0xc0, !PT ;  /* 0x0000ffff48037812 */ /* 0x000fe400078ec0ff */
[----:B------:R-:W-:Y:S02]  /*e8b0*/  PRMT R162, R49, 0x5410, R50 ;  /* 0x0000541031a27816 */ /* 0x000fe40000000032 */
[----:B------:R-:W-:Y:S02]  /*e8c0*/  PRMT R140, R48, 0x5410, R40 ;  /* 0x00005410308c7816 */ /* 0x000fe40000000028 */
[C---:B------:R-:W-:Y:S02]  /*e8d0*/  PRMT R50, R88.reuse, 0x7773, RZ ;  /* 0x0000777358327816 */ /* 0x040fe400000000ff */
[----:B------:R-:W-:Y:S02]  /*e8e0*/  PRMT R49, R88, 0x7772, RZ ;  /* 0x0000777258317816 */ /* 0x000fe400000000ff */
[----:B------:R-:W-:Y:S02]  /*e8f0*/  LOP3.LUT R48, R72, 0xff, RZ, 0xc0, !PT ;  /* 0x000000ff48307812 */ /* 0x000fe400078ec0ff */
[----:B------:R-:W-:Y:S02]  /*e900*/  SHF.R.U32.HI R3, RZ, 0x8, R3 ;  /* 0x00000008ff037819 */ /* 0x000fe40000011603 */
[----:B------:R-:W-:Y:S02]  /*e910*/  PRMT R163, R49, 0x5410, R50 ;  /* 0x0000541031a37816 */ /* 0x000fe40000000032 */
[----:B------:R-:W-:Y:S02]  /*e920*/  PRMT R160, R48, 0x5410, R3 ;  /* 0x0000541030a07816 */ /* 0x000fe40000000003 */
[----:B------:R-:W2:Y:S01]  /*e930*/  LDSM.16.MT88.4 R48, [R139+0x5400] ;  /* 0x005400008b30783b */ /* 0x000ea20000004200 */
[-C--:B---3--:R-:W-:Y:S03]  /*e940*/  HMMA.16816.F32 R20, R80, R36.reuse, R20 ;  /* 0x000000245014723c */ /* 0x088fe60000001814 */
[--C-:B------:R-:W-:Y:S02]  /*e950*/  HSET2.LE.AND R42, R99, R213.reuse, PT ;  /* 0x000000d5632a7233 */ /* 0x100fe40003803000 */
[----:B------:R-:W-:Y:S02]  /*e960*/  F2FP.F16.F32.PACK_AB R0, R234, R233 ;  /* 0x000000e9ea00723e */ /* 0x000fe400000000ff */
[----:B------:R-:W-:Y:S01]  /*e970*/  F2FP.F16.F32.PACK_AB R3, R186, R203 ;  /* 0x000000cbba03723e */ /* 0x000fe200000000ff */
[C---:B------:R-:W-:Y:S04]  /*e980*/  HMMA.16816.F32 R24, R44.reuse, R36, R24 ;  /* 0x000000242c18723c */ /* 0x040fe80000001818 */
[----:B------:R-:W-:Y:S02]  /*e990*/  PRMT R40, R72, 0x7632, R40 ;  /* 0x0000763248287816 */ /* 0x000fe40000000028 */
[----:B------:R-:W-:Y:S02]  /*e9a0*/  SHF.R.U32.HI R41, RZ, 0x18, R72 ;  /* 0x00000018ff297819 */ /* 0x000fe40000011648 */
[-C--:B------:R-:W-:Y:S01]  /*e9b0*/  HMMA.16816.F32 R28, R44, R38.reuse, R28 ;  /* 0x000000262c1c723c */ /* 0x080fe2000000181c */
[----:B------:R-:W3:Y:S02]  /*e9c0*/  MUFU.EX2 R72, R250 ;  /* 0x000000fa00487308 */ /* 0x000ee40000000800 */
[----:B------:R-:W-:Y:S02]  /*e9d0*/  LOP3.LUT R40, R40, 0xff, RZ, 0xc0, !PT ;  /* 0x000000ff28287812 */ /* 0x000fe400078ec0ff */
[----:B------:R-:W-:Y:S02]  /*e9e0*/  LOP3.LUT R43, R100, 0xff00ff, RZ, 0xc0, !PT ;  /* 0x00ff00ff642b7812 */ /* 0x000fe400078ec0ff */
[----:B------:R-:W-:Y:S01]  /*e9f0*/  PRMT R161, R40, 0x5410, R41 ;  /* 0x0000541028a17816 */ /* 0x000fe20000000029 */
[----:B------:R-:W-:Y:S04]  /*ea00*/  HMMA.16816.F32 R32, R80, R38, R32 ;  /* 0x000000265020723c */ /* 0x000fe80000001820 */
[--C-:B------:R-:W-:Y:S02]  /*ea10*/  HSET2.LE.AND R40, R92, R213.reuse, PT ;  /* 0x000000d55c287233 */ /* 0x100fe40003803000 */
[--C-:B------:R-:W-:Y:S02]  /*ea20*/  HSET2.LE.AND R41, R52, R213.reuse, PT ;  /* 0x000000d534297233 */ /* 0x100fe40003803000 */
[----:B------:R-:W-:Y:S02]  /*ea30*/  F2FP.F16.F32.PACK_AB R36, R102, R101 ;  /* 0x000000656624723e */ /* 0x000fe400000000ff */
[----:B------:R-:W-:Y:S02]  /*ea40*/  F2FP.F16.F32.PACK_AB R37, R129, R176 ;  /* 0x000000b08125723e */ /* 0x000fe400000000ff */
[--C-:B------:R-:W-:Y:S02]  /*ea50*/  HSET2.LE.AND R43, R43, R213.reuse, PT ;  /* 0x000000d52b2b7233 */ /* 0x100fe40003803000 */
[----:B------:R-:W-:Y:S02]  /*ea60*/  LOP3.LUT R42, R0, R42, RZ, 0xc0, !PT ;  /* 0x0000002a002a7212 */ /* 0x000fe400078ec0ff */
[----:B------:R-:W-:Y:S02]  /*ea70*/  LOP3.LUT R40, R36, R40, RZ, 0xc0, !PT ;  /* 0x0000002824287212 */ /* 0x000fe400078ec0ff */
[----:B------:R-:W-:Y:S02]  /*ea80*/  LOP3.LUT R41, R37, R41, RZ, 0xc0, !PT ;  /* 0x0000002925297212 */ /* 0x000fe400078ec0ff */
[----:B------:R-:W-:Y:S01]  /*ea90*/  LOP3.LUT R43, R3, R43, RZ, 0xc0, !PT ;  /* 0x0000002b032b7212 */ /* 0x000fe200078ec0ff */
[----:B------:R-:W4:Y:S01]  /*eaa0*/  LDSM.16.MT88.4 R36, [R209+0x5400] ;  /* 0x00540000d124783b */ /* 0x000f220000004200 */
[--C-:B------:R-:W-:Y:S02]  /*eab0*/  HSET2.LE.AND R0, R108, R213.reuse, PT ;  /* 0x000000d56c007233 */ /* 0x100fe40003803000 */
[----:B------:R-:W-:Y:S02]  /*eac0*/  LOP3.LUT R47, R125, 0xff00ff, RZ, 0xc0, !PT ;  /* 0x00ff00ff7d2f7812 */ /* 0x000fe400078ec0ff */
[----:B------:R-:W-:Y:S01]  /*ead0*/  F2FP.F16.F32.PACK_AB R3, R113, R115 ;  /* 0x000000737103723e */ /* 0x000fe200000000ff */
[-C--:B--2---:R-:W-:Y:S05]  /*eae0*/  HMMA.16816.F32 R4, R40, R48.reuse, R4 ;  /* 0x000000302804723c */ /* 0x084fea0000001804 */
[----:B------:R-:W-:Y:S02]  /*eaf0*/  LOP3.LUT R46, R3, R0, RZ, 0xc0, !PT ;  /* 0x00000000032e7212 */ /* 0x000fe400078ec0ff */
[--C-:B------:R-:W-:Y:S02]  /*eb00*/  HSET2.LE.AND R47, R47, R213.reuse, PT ;  /* 0x000000d52f2f7233 */ /* 0x100fe40003803000 */
[--C-:B------:R-:W-:Y:S02]  /*eb10*/  HSET2.LE.AND R44, R58, R213.reuse, PT ;  /* 0x000000d53a2c7233 */ /* 0x100fe40003803000 */
[--C-:B------:R-:W-:Y:S02]  /*eb20*/  HSET2.LE.AND R45, R57, R213.reuse, PT ;  /* 0x000000d5392d7233 */ /* 0x100fe40003803000 */
[----:B------:R-:W-:Y:S02]  /*eb30*/  F2FP.F16.F32.PACK_AB R0, R95, R103 ;  /* 0x000000675f00723e */ /* 0x000fe400000000ff */
[----:B------:R-:W-:Y:S02]  /*eb40*/  F2FP.F16.F32.PACK_AB R3, R114, R116 ;  /* 0x000000747203723e */ /* 0x000fe400000000ff */
[----:B------:R-:W-:Y:S02]  /*eb50*/  F2FP.F16.F32.PACK_AB R52, R91, R90 ;  /* 0x0000005a5b34723e */ /* 0x000fe400000000ff */
[----:B------:R-:W-:Y:S01]  /*eb60*/  LOP3.LUT R47, R0, R47, RZ, 0xc0, !PT ;  /* 0x0000002f002f7212 */ /* 0x000fe200078ec0ff */
[----:B------:R-:W-:Y:S01]  /*eb70*/  FADD.FTZ R0, R67, R53 ;  /* 0x0000003543007221 */ /* 0x000fe20000010000 */
[----:B------:R-:W-:Y:S01]  /*eb80*/  LOP3.LUT R44, R3, R44, RZ, 0xc0, !PT ;  /* 0x0000002c032c7212 */ /* 0x000fe200078ec0ff */
[----:B------:R-:W-:Y:S01]  /*eb90*/  FADD.FTZ R3, R159, R54 ;  /* 0x000000369f037221 */ /* 0x000fe20000010000 */
[----:B------:R-:W-:Y:S01]  /*eba0*/  LOP3.LUT R45, R52, R45, RZ, 0xc0, !PT ;  /* 0x0000002d342d7212 */ /* 0x000fe200078ec0ff */
[----:B------:R-:W-:Y:S01]  /*ebb0*/  FADD.FTZ R53, R158, R55 ;  /* 0x000000379e357221 */ /* 0x000fe20000010000 */
[----:B------:R-:W-:Y:S01]  /*ebc0*/  F2FP.F16.F32.PACK_AB R52, R87, R94 ;  /* 0x0000005e5734723e */ /* 0x000fe200000000ff */
[----:B------:R-:W-:Y:S01]  /*ebd0*/  FADD.FTZ R59, R170, R0 ;  /* 0x00000000aa3b7221 */ /* 0x000fe20000010000 */
[--C-:B------:R-:W-:Y:S01]  /*ebe0*/  HSET2.LE.AND R57, R85, R213.reuse, PT ;  /* 0x000000d555397233 */ /* 0x100fe20003803000 */
[----:B------:R-:W2:Y:S01]  /*ebf0*/  MUFU.EX2 R67, R248 ;  /* 0x000000f800437308 */ /* 0x000ea20000000800 */
[----:B------:R-:W-:Y:S01]  /*ec00*/  F2FP.F16.F32.PACK_AB R58, R107, R106 ;  /* 0x0000006a6b3a723e */ /* 0x000fe200000000ff */
[C---:B------:R-:W-:Y:S04]  /*ec10*/  HMMA.16816.F32 R8, R44.reuse, R48, R8 ;  /* 0x000000302c08723c */ /* 0x040fe80000001808 */
[--C-:B------:R-:W-:Y:S01]  /*ec20*/  HSET2.LE.AND R48, R93, R213.reuse, PT ;  /* 0x000000d55d307233 */ /* 0x100fe20003803000 */
[----:B------:R-:W-:Y:S01]  /*ec30*/  FADD.FTZ R49, R167, R3 ;  /* 0x00000003a7317221 */ /* 0x000fe20000010000 */
[--C-:B------:R-:W-:Y:S01]  /*ec40*/  HSET2.LE.AND R54, R104, R213.reuse, PT ;  /* 0x000000d568367233 */ /* 0x100fe20003803000 */
[----:B------:R-:W-:Y:S01]  /*ec50*/  FADD.FTZ R59, R190, R59 ;  /* 0x0000003bbe3b7221 */ /* 0x000fe20000010000 */
[-C--:B------:R-:W-:Y:S03]  /*ec60*/  HMMA.16816.F32 R12, R44, R50.reuse, R12 ;  /* 0x000000322c0c723c */ /* 0x080fe6000000180c */
[----:B------:R-:W-:Y:S01]  /*ec70*/  LOP3.LUT R52, R52, R48, RZ, 0xc0, !PT ;  /* 0x0000003034347212 */ /* 0x000fe200078ec0ff */
[----:B------:R-:W-:Y:S01]  /*ec80*/  FADD.FTZ R62, R191, R49 ;  /* 0x00000031bf3e7221 */ /* 0x000fe20000010000 */
[----:B------:R-:W-:Y:S02]  /*ec90*/  F2FP.F16.F32.PACK_AB R0, R237, R238 ;  /* 0x000000eeed00723e */ /* 0x000fe400000000ff */
[----:B------:R-:W-:Y:S01]  /*eca0*/  F2FP.F16.F32.PACK_AB R3, R204, R195 ;  /* 0x000000c3cc03723e */ /* 0x000fe200000000ff */
[C---:B------:R-:W-:Y:S01]  /*ecb0*/  HMMA.16816.F32 R16, R40.reuse, R50, R16 ;  /* 0x000000322810723c */ /* 0x040fe20000001810 */
[----:B------:R-:W2:Y:S03]  /*ecc0*/  LDSM.16.MT88.4 R48, [R139+0x5800] ;  /* 0x005800008b30783b */ /* 0x000ea60000004200 */
[----:B------:R-:W-:Y:S01]  /*ecd0*/  LOP3.LUT R54, R0, R54, RZ, 0xc0, !PT ;  /* 0x0000003600367212 */ /* 0x000fe200078ec0ff */
[----:B------:R-:W-:Y:S01]  /*ece0*/  FADD.FTZ R0, R216, R56 ;  /* 0x00000038d8007221 */ /* 0x000fe20000010000 */
[----:B------:R-:W-:Y:S02]  /*ecf0*/  F2FP.F16.F32.PACK_AB R56, R75, R78 ;  /* 0x0000004e4b38723e */ /* 0x000fe400000000ff */
[-C--:B----4-:R-:W-:Y:S03]  /*ed00*/  HMMA.16816.F32 R20, R40, R36.reuse, R20 ;  /* 0x000000242814723c */ /* 0x090fe60000001814 */
[----:B------:R-:W-:Y:S01]  /*ed10*/  FADD.FTZ R60, R188, R0 ;  /* 0x00000000bc3c7221 */ /* 0x000fe20000010000 */
[--C-:B------:R-:W-:Y:S02]  /*ed20*/  HSET2.LE.AND R0, R96, R213.reuse, PT ;  /* 0x000000d560007233 */ /* 0x100fe40003803000 */
[--C-:B------:R-:W-:Y:S02]  /*ed30*/  HSET2.LE.AND R140, R140, R213.reuse, PT ;  /* 0x000000d58c8c7233 */ /* 0x100fe40003803000 */
[C---:B------:R-:W-:Y:S04]  /*ed40*/  HMMA.16816.F32 R24, R44.reuse, R36, R24 ;  /* 0x000000242c18723c */ /* 0x040fe80000001818 */
[----:B------:R-:W-:Y:S02]  /*ed50*/  LOP3.LUT R55, R105, 0xff00ff, RZ, 0xc0, !PT ;  /* 0x00ff00ff69377812 */ /* 0x000fe400078ec0ff */
[----:B------:R-:W-:Y:S01]  /*ed60*/  LOP3.LUT R37, R58, R57, RZ, 0xc0, !PT ;  /* 0x000000393a257212 */ /* 0x000fe200078ec0ff */
[----:B------:R-:W-:Y:S01]  /*ed70*/  FADD.FTZ R57, R184, R62 ;  /* 0x0000003eb8397221 */ /* 0x000fe20000010000 */
[-C--:B------:R-:W-:Y:S01]  /*ed80*/  HMMA.16816.F32 R28, R44, R38.reuse, R28 ;  /* 0x000000262c1c723c */ /* 0x080fe2000000181c */
[----:B------:R-:W-:Y:S02]  /*ed90*/  MUFU.EX2 R58, R199 ;  /* 0x000000c7003a7308 */ /* 0x000fe40000000800 */
[--C-:B------:R-:W-:Y:S01]  /*eda0*/  HSET2.LE.AND R55, R55, R213.reuse, PT ;  /* 0x000000d537377233 */ /* 0x100fe20003803000 */
[----:B------:R-:W-:Y:S01]  /*edb0*/  FADD.FTZ R57, R179, R57 ;  /* 0x00000039b3397221 */ /* 0x000fe20000010000 */
[--C-:B------:R-:W-:Y:S02]  /*edc0*/  HSET2.LE.AND R161, R161, R213.reuse, PT ;  /* 0x000000d5a1a17233 */ /* 0x100fe40003803000 */
[--C-:B------:R-:W-:Y:S01]  /*edd0*/  HSET2.LE.AND R162, R162, R213.reuse, PT ;  /* 0x000000d5a2a27233 */ /* 0x100fe20003803000 */
[----:B------:R-:W-:Y:S04]  /*ede0*/  HMMA.16816.F32 R32, R40, R38, R32 ;  /* 0x000000262820723c */ /* 0x000fe80000001820 */
[----:B------:R-:W-:Y:S01]  /*edf0*/  LOP3.LUT R55, R3, R55, RZ, 0xc0, !PT ;  /* 0x0000003703377212 */ /* 0x000fe200078ec0ff */
[----:B------:R-:W-:Y:S01]  /*ee00*/  FADD.FTZ R3, R166, R53 ;  /* 0x00000035a6037221 */ /* 0x000fe20000010000 */
[----:B-1----:R-:W-:Y:S02]  /*ee10*/  F2FP.F16.F32.PACK_AB R53, R86, R79 ;  /* 0x0000004f5635723e */ /* 0x002fe400000000ff */
[----:B---3--:R-:W-:Y:S01]  /*ee20*/  F2FP.F16.F32.PACK_AB R40, R71, R72 ;  /* 0x000000484728723e */ /* 0x008fe200000000ff */
[----:B------:R-:W-:Y:S01]  /*ee30*/  FADD.FTZ R61, R189, R3 ;  /* 0x00000003bd3d7221 */ /* 0x000fe20000010000 */
[----:B------:R-:W-:Y:S01]  /*ee40*/  LOP3.LUT R53, R53, R0, RZ, 0xc0, !PT ;  /* 0x0000000035357212 */ /* 0x000fe200078ec0ff */
[----:B------:R-:W-:Y:S01]  /*ee50*/  FADD.FTZ R0, R202, R59 ;  /* 0x0000003bca007221 */ /* 0x000fe20000010000 */
[----:B------:R-:W-:Y:S01]  /*ee60*/  F2FP.F16.F32.PACK_AB R41, R69, R70 ;  /* 0x000000464529723e */ /* 0x000fe200000000ff */
[----:B------:R-:W1:Y:S01]  /*ee70*/  MUFU.EX2 R59, R252 ;  /* 0x000000fc003b7308 */ /* 0x000e620000000800 */
[--C-:B------:R-:W-:Y:S01]  /*ee80*/  HSET2.LE.AND R3, R89, R213.reuse, PT ;  /* 0x000000d559037233 */ /* 0x100fe20003803000 */
[----:B------:R-:W-:Y:S01]  /*ee90*/  FADD.FTZ R44, R178, R0 ;  /* 0x00000000b22c7221 */ /* 0x000fe20000010000 */
[----:B------:R-:W-:Y:S01]  /*eea0*/  LOP3.LUT R142, R40, R142, RZ, 0xc0, !PT ;  /* 0x0000008e288e7212 */ /* 0x000fe200078ec0ff */
[-C--:B--2---:R-:W-:Y:S05]  /*eeb0*/  HMMA.16816.F32 R4, R52, R48.reuse, R4 ;  /* 0x000000303404723c */ /* 0x084fea0000001804 */
[----:B------:R-:W-:Y:S02]  /*eec0*/  LOP3.LUT R143, R41, R143, RZ, 0xc0, !PT ;  /* 0x0000008f298f7212 */ /* 0x000fe400078ec0ff */
[----:B------:R-:W-:Y:S01]  /*eed0*/  LOP3.LUT R36, R56, R3, RZ, 0xc0, !PT ;  /* 0x0000000338247212 */ /* 0x000fe200078ec0ff */
[----:B------:R-:W2:Y:S01]  /*eee0*/  LDSM.16.MT88.4 R40, [R209+0x5800] ;  /* 0x00580000d128783b */ /* 0x000ea20000004200 */
[----:B------:R-:W-:Y:S01]  /*eef0*/  LOP3.LUT R0, R64, 0xff00ff, RZ, 0xc0, !PT ;  /* 0x00ff00ff40007812 */ /* 0x000fe200078ec0ff */
[----:B------:R-:W-:Y:S01]  /*ef00*/  FADD.FTZ R3, R196, R60 ;  /* 0x0000003cc4037221 */ /* 0x000fe20000010000 */
[--C-:B------:R-:W-:Y:S01]  /*ef10*/  HSET2.LE.AND R38, R63, R213.reuse, PT ;  /* 0x000000d53f267233 */ /* 0x100fe20003803000 */
[----:B------:R-:W-:Y:S01]  /*ef20*/  FADD.FTZ R56, R197, R61 ;  /* 0x0000003dc5387221 */ /* 0x000fe20000010000 */
[--C-:B------:R-:W-:Y:S01]  /*ef30*/  HSET2.LE.AND R141, R141, R213.reuse, PT ;  /* 0x000000d58d8d7233 */ /* 0x100fe20003803000 */
[----:B------:R-:W-:Y:S01]  /*ef40*/  FADD.FTZ R47, R181, R3 ;  /* 0x00000003b52f7221 */ /* 0x000fe20000010000 */
[--C-:B------:R-:W-:Y:S01]  /*ef50*/  HSET2.LE.AND R39, R0, R213.reuse, PT ;  /* 0x000000d500277233 */ /* 0x100fe20003803000 */
[----:B------:R-:W-:Y:S01]  /*ef60*/  FADD.FTZ R45, R182, R56 ;  /* 0x00000038b62d7221 */ /* 0x000fe20000010000 */
[----:B------:R-:W-:Y:S01]  /*ef70*/  F2FP.F16.F32.PACK_AB R0, R73, R74 ;  /* 0x0000004a4900723e */ /* 0x000fe200000000ff */
[----:B------:R-:W-:Y:S01]  /*ef80*/  FADD.FTZ R47, R149, R47 ;  /* 0x0000002f952f7221 */ /* 0x000fe20000010000 */
[----:B------:R-:W-:Y:S01]  /*ef90*/  F2FP.F16.F32.PACK_AB R3, R111, R110 ;  /* 0x0000006e6f03723e */ /* 0x000fe200000000ff */
[----:B------:R-:W-:Y:S01]  /*efa0*/  FADD.FTZ R45, R151, R45 ;  /* 0x0000002d972d7221 */ /* 0x000fe20000010000 */
[----:B------:R-:W-:Y:S01]  /*efb0*/  LOP3.LUT R38, R0, R38, RZ, 0xc0, !PT ;  /* 0x0000002600267212 */ /* 0x000fe200078ec0ff */
[----:B------:R-:W-:Y:S01]  /*efc0*/  FADD.FTZ R0, R228, R57 ;  /* 0x00000039e4007221 */ /* 0x000fe20000010000 */
[----:B------:R-:W-:Y:S01]  /*efd0*/  LOP3.LUT R39, R3, R39, RZ, 0xc0, !PT ;  /* 0x0000002703277212 */ /* 0x000fe200078ec0ff */
[----:B------:R-:W-:Y:S01]  /*efe0*/  FADD.FTZ R3, R207, R44 ;  /* 0x0000002ccf037221 */ /* 0x000fe20000010000 */
[----:B------:R-:W-:Y:S01]  /*eff0*/  F2FP.F16.F32.PACK_AB R44, R66, R65 ;  /* 0x00000041422c723e */ /* 0x000fe200000000ff */
[----:B------:R-:W-:Y:S01]  /*f000*/  FADD.FTZ R56, R229, R0 ;  /* 0x00000000e5387221 */ /* 0x000fe20000010000 */
[----:B------:R-:W-:Y:S01]  /*f010*/  F2FP.F16.F32.PACK_AB R0, R173, R68 ;  /* 0x00000044ad00723e */ /* 0x000fe200000000ff */
[----:B------:R-:W-:Y:S01]  /*f020*/  FADD.FTZ R46, R148, R3 ;  /* 0x00000003942e7221 */ /* 0x000fe20000010000 */
[----:B------:R-:W-:Y:S01]  /*f030*/  F2FP.F16.F32.PACK_AB R3, R172, R67 ;  /* 0x00000043ac03723e */ /* 0x000fe200000000ff */
[C---:B------:R-:W-:Y:S04]  /*f040*/  HMMA.16816.F32 R8, R36.reuse, R48, R8 ;  /* 0x000000302408723c */ /* 0x040fe80000001808 */
[----:B------:R-:W-:Y:S01]  /*f050*/  LOP3.LUT R140, R0, R140, RZ, 0xc0, !PT ;  /* 0x0000008c008c7212 */ /* 0x000fe200078ec0ff */
[----:B------:R-:W-:Y:S01]  /*f060*/  FADD.FTZ R0, R214, R47 ;  /* 0x0000002fd6007221 */ /* 0x000fe20000010000 */
[----:B------:R-:W-:Y:S01]  /*f070*/  FADD.FTZ R47, R200, R56 ;  /* 0x00000038c82f7221 */ /* 0x000fe20000010000 */
[----:B------:R-:W-:Y:S01]  /*f080*/  LOP3.LUT R141, R3, R141, RZ, 0xc0, !PT ;  /* 0x0000008d038d7212 */ /* 0x000fe200078ec0ff */
[-C--:B------:R-:W-:Y:S03]  /*f090*/  HMMA.16816.F32 R12, R36, R50.reuse, R12 ;  /* 0x00000032240c723c */ /* 0x080fe6000000180c */
[--C-:B------:R-:W-:Y:S01]  /*f0a0*/  HSET2.LE.AND R160, R160, R213.reuse, PT ;  /* 0x000000d5a0a07233 */ /* 0x100fe20003803000 */
[----:B------:R-:W-:Y:S01]  /*f0b0*/  FADD.FTZ R48, R150, R0 ;  /* 0x0000000096307221 */ /* 0x000fe20000010000 */
[----:B------:R-:W-:Y:S01]  /*f0c0*/  LOP3.LUT R163, R163, 0xff00ff, RZ, 0xc0, !PT ;  /* 0x00ff00ffa3a37812 */ /* 0x000fe200078ec0ff */
[----:B------:R-:W3:Y:S01]  /*f0d0*/  LDSM.16.MT88.4 R148, [R139+0x5c00] ;  /* 0x005c00008b94783b */ /* 0x000ee20000004200 */
[----:B------:R-:W-:Y:S01]  /*f0e0*/  FADD.FTZ R3, R193, R45 ;  /* 0x0000002dc1037221 */ /* 0x000fe20000010000 */
[C---:B------:R-:W-:Y:S04]  /*f0f0*/  HMMA.16816.F32 R16, R52.reuse, R50, R16 ;  /* 0x000000323410723c */ /* 0x040fe80000001810 */
[----:B------:R-:W-:Y:S01]  /*f100*/  F2FP.F16.F32.PACK_AB R0, R123, R122 ;  /* 0x0000007a7b00723e */ /* 0x000fe200000000ff */
[----:B------:R-:W-:Y:S01]  /*f110*/  FADD.FTZ R45, R224, R46 ;  /* 0x0000002ee02d7221 */ /* 0x000fe20000010000 */
[----:B------:R-:W-:Y:S01]  /*f120*/  LOP3.LUT R160, R44, R160, RZ, 0xc0, !PT ;  /* 0x000000a02ca07212 */ /* 0x000fe200078ec0ff */
[----:B------:R-:W-:Y:S01]  /*f130*/  FADD.FTZ R46, R185, R3 ;  /* 0x00000003b92e7221 */ /* 0x000fe20000010000 */
[-C--:B--2---:R-:W-:Y:S03]  /*f140*/  HMMA.16816.F32 R20, R52, R40.reuse, R20 ;  /* 0x000000283414723c */ /* 0x084fe60000001814 */
[----:B------:R-:W-:Y:S02]  /*f150*/  HSET2.LE.AND R163, R163, R213, PT ;  /* 0x000000d5a3a37233 */ /* 0x000fe40003803000 */
[----:B------:R-:W-:Y:S02]  /*f160*/  F2FP.F16.F32.PACK_AB R44, R174, R126 ;  /* 0x0000007eae2c723e */ /* 0x000fe400000000ff */
[----:B-1----:R-:W-:Y:S01]  /*f170*/  F2FP.F16.F32.PACK_AB R3, R58, R59 ;  /* 0x0000003b3a03723e */ /* 0x002fe200000000ff */
[C---:B------:R-:W-:Y:S04]  /*f180*/  HMMA.16816.F32 R24, R36.reuse, R40, R24 ;  /* 0x000000282418723c */ /* 0x040fe80000001818 */
[----:B------:R-:W-:Y:S01]  /*f190*/  LOP3.LUT R161, R0, R161, RZ, 0xc0, !PT ;  /* 0x000000a100a17212 */ /* 0x000fe200078ec0ff */
[----:B------:R-:W-:Y:S01]  /*f1a0*/  FADD.FTZ R0, R226, R45 ;  /* 0x0000002de2007221 */ /* 0x000fe20000010000 */
[----:B------:R-:W-:Y:S01]  /*f1b0*/  LOP3.LUT R163, R44, R163, RZ, 0xc0, !PT ;  /* 0x000000a32ca37212 */ /* 0x000fe200078ec0ff */
[----:B------:R-:W-:Y:S01]  /*f1c0*/  FADD.FTZ R45, R194, R46 ;  /* 0x0000002ec22d7221 */ /* 0x000fe20000010000 */
[-C--:B------:R-:W-:Y:S03]  /*f1d0*/  HMMA.16816.F32 R28, R36, R42.reuse, R28 ;  /* 0x0000002a241c723c */ /* 0x080fe6000000181c */
[----:B------:R-:W-:Y:S01]  /*f1e0*/  FADD.FTZ R45, R169, R45 ;  /* 0x0000002da92d7221 */ /* 0x000fe20000010000 */
[----:B------:R-:W-:Y:S01]  /*f1f0*/  FADD.FTZ R44, R187, R47 ;  /* 0x0000002fbb2c7221 */ /* 0x000fe20000010000 */
[----:B------:R-:W-:Y:S01]  /*f200*/  LOP3.LUT R162, R3, R162, RZ, 0xc0, !PT ;  /* 0x000000a203a27212 */ /* 0x000fe200078ec0ff */
[----:B------:R-:W-:Y:S01]  /*f210*/  FADD.FTZ R3, R217, R48 ;  /* 0x00000030d9037221 */ /* 0x000fe20000010000 */
[----:B------:R-:W-:Y:S01]  /*f220*/  FADD.FTZ R40, R168, R45 ;  /* 0x0000002da8287221 */ /* 0x000fe20000010000 */
[----:B------:R-:W-:Y:S01]  /*f230*/  FADD.FTZ R44, R177, R44 ;  /* 0x0000002cb12c7221 */ /* 0x000fe20000010000 */
[----:B------:R-:W-:Y:S04]  /*f240*/  HMMA.16816.F32 R32, R52, R42, R32 ;  /* 0x0000002a3420723c */ /* 0x000fe80000001820 */
[----:B------:R-:W-:Y:S01]  /*f250*/  FADD.FTZ R44, R175, R44 ;  /* 0x0000002caf2c7221 */ /* 0x000fe20000010000 */
[----:B------:R-:W-:Y:S01]  /*f260*/  FADD.FTZ R3, R165, R3 ;  /* 0x00000003a5037221 */ /* 0x000fe20000010000 */
[----:B------:R-:W-:Y:S02]  /*f270*/  FADD.FTZ R0, R201, R0 ;  /* 0x00000000c9007221 */ /* 0x000fe40000010000 */
        /* <DEDUP_REMOVED lines=8> */
[----:B------:R-:W-:Y:S01]  /*f300*/  FADD.FTZ R0, R156, R0 ;  /* 0x000000009c007221 */ /* 0x000fe20000010000 */
[----:B------:R-:W1:Y:S01]  /*f310*/  LDSM.16.MT88.4 R36, [R209+0x5c00] ;  /* 0x005c0000d124783b */ /* 0x000e620000004200 */
[----:B------:R-:W-:Y:S02]  /*f320*/  FADD.FTZ R3, R128, R3 ;  /* 0x0000000380037221 */ /* 0x000fe40000010000 */
[----:B------:R-:W-:Y:S01]  /*f330*/  FADD.FTZ R40, R153, R0 ;  /* 0x0000000099287221 */ /* 0x000fe20000010000 */
[----:B------:R-:W-:Y:S01]  /*f340*/  FADD.FTZ R0, R154, R41 ;  /* 0x000000299a007221 */ /* 0x000fe20000010000 */
[----:B------:R-:W-:Y:S01]  /*f350*/  FADD.FTZ R3, R138, R3 ;  /* 0x000000038a037221 */ /* 0x000fe20000010000 */
[----:B------:R-:W-:Y:S02]  /*f360*/  IMAD.MOV.U32 R138, RZ, RZ, R2 ;  /* 0x000000ffff8a7224 */ /* 0x000fe400078e0002 */
[----:B------:R-:W-:Y:S01]  /*f370*/  FADD.FTZ R40, R152, R40 ;  /* 0x0000002898287221 */ /* 0x000fe20000010000 */
[----:B------:R-:W-:Y:S01]  /*f380*/  FADD.FTZ R41, R112, R0 ;  /* 0x0000000070297221 */ /* 0x000fe20000010000 */
[-C--:B---3--:R-:W-:Y:S05]  /*f390*/  HMMA.16816.F32 R152, R140, R148.reuse, R4 ;  /* 0x000000948c98723c */ /* 0x088fea0000001804 */
[----:B------:R-:W-:Y:S01]  /*f3a0*/  FADD.FTZ R41, R131, R41 ;  /* 0x0000002983297221 */ /* 0x000fe20000010000 */
[----:B------:R-:W-:Y:S01]  /*f3b0*/  FADD.FTZ R0, R120, R40 ;  /* 0x0000002878007221 */ /* 0x000fe20000010000 */
[----:B------:R-:W-:Y:S01]  /*f3c0*/  FADD.FTZ R40, R231, R44 ;  /* 0x0000002ce7287221 */ /* 0x000fe20000010000 */
[C---:B------:R-:W-:Y:S04]  /*f3d0*/  HMMA.16816.F32 R164, R160.reuse, R148, R8 ;  /* 0x00000094a0a4723c */ /* 0x040fe80000001808 */
        /* <DEDUP_REMOVED lines=10> */
[-C--:B------:R-:W-:Y:S03]  /*f480*/  HMMA.16816.F32 R168, R160, R150.reuse, R12 ;  /* 0x00000096a0a8723c */ /* 0x080fe6000000180c */
        /* <DEDUP_REMOVED lines=40> */
[----:B------:R-:W-:Y:S03]  /*f710*/  FADD.FTZ R4, R173, R8 ;  /* 0x00000008ad047221 */ /* 0x000fe60000010000 */
[----:B------:R-:W-:Y:S01]  /*f720*/  FADD.FTZ R5, R122, R0 ;  /* 0x000000007a057221 */ /* 0x000fe20000010000 */
[----:B------:R-:W-:Y:S01]  /*f730*/  FADD.FTZ R0, R66, R6 ;  /* 0x0000000642007221 */ /* 0x000fe20000010000 */
[----:B------:R-:W-:Y:S01]  /*f740*/  FADD.FTZ R6, R70, R3 ;  /* 0x0000000346067221 */ /* 0x000fe20000010000 */
[----:B------:R-:W-:Y:S01]  /*f750*/  FADD.FTZ R7, R72, R4 ;  /* 0x0000000448077221 */ /* 0x000fe20000010000 */
[----:B------:R-:W-:Y:S01]  /*f760*/  FADD.FTZ R5, R123, R5 ;  /* 0x000000057b057221 */ /* 0x000fe20000010000 */
[----:B------:R-:W-:Y:S01]  /*f770*/  FADD.FTZ R4, R59, R0 ;  /* 0x000000003b047221 */ /* 0x000fe20000010000 */
[----:B------:R-:W-:Y:S02]  /*f780*/  VIADD R0, R218, 0xffffffff ;  /* 0xffffffffda007836 */ /* 0x000fe40000000000 */
[----:B------:R-:W-:Y:S01]  /*f790*/  FADD.FTZ R228, R71, R7 ;  /* 0x0000000747e47221 */ /* 0x000fe20000010000 */
[----:B------:R-:W-:Y:S01]  /*f7a0*/  FADD.FTZ R3, R126, R5 ;  /* 0x000000057e037221 */ /* 0x000fe20000010000 */
[----:B------:R-:W-:Y:S01]  /*f7b0*/  FADD.FTZ R229, R69, R6 ;  /* 0x0000000645e57221 */ /* 0x000fe20000010000 */
[----:B------:R-:W-:Y:S02]  /*f7c0*/  IMAD.MOV.U32 R218, RZ, RZ, R0 ;  /* 0x000000ffffda7224 */ /* 0x000fe400078e0000 */
[----:B------:R-:W-:Y:S01]  /*f7d0*/  FADD.FTZ R230, R58, R4 ;  /* 0x000000043ae67221 */ /* 0x000fe20000010000 */
[----:B------:R-:W-:Y:S01]  /*f7e0*/  FADD.FTZ R3, R174, R3 ;  /* 0x00000003ae037221 */ /* 0x000fe20000010000 */
[----:B------:R-:W-:Y:S04]  /*f7f0*/  IMAD.MOV.U32 R0, RZ, RZ, R137 ;  /* 0x000000ffff007224 */ /* 0x000fe800078e0089 */
[----:B------:R1:W-:Y:S01]  /*f800*/  STL [R1+0x38], R3 ;  /* 0x0000380301007387 */ /* 0x0003e20000100800 */
[----:B------:R-:W-:Y:S05]  /*f810*/  @P0 BRA `(.L_x_381) ;  /* 0xffffffa000000947 */ /* 0x000fea000383ffff */
.L_x_380:
[----:B------:R-:W2:Y:S01]  /*f820*/  LDL.LU R6, [R1+0x38] ;  /* 0x0000380001067983 */ /* 0x000ea20000300800 */
[----:B------:R-:W3:Y:S03]  /*f830*/  LDCU UR5, c[0x0][0x4fc] ;  /* 0x00009f80ff0577ac */ /* 0x000ee60008000800 */
[----:B------:R-:W4:Y:S04]  /*f840*/  LDL.64 R34, [R1+0x80] ;  /* 0x0000800001227983 */ /* 0x000f280000100a00 */
[----:B------:R-:W3:Y:S04]  /*f850*/  LDL R36, [R1+0x78] ;  /* 0x0000780001247983 */ /* 0x000ee80000100800 */
[----:B------:R-:W1:Y:S04]  /*f860*/  SHFL.BFLY PT, R5, R228, 0x2, 0x1f ;  /* 0x0c401f00e4057f89 */ /* 0x000e6800000e0000 */
[----:B------:R-:W1:Y:S04]  /*f870*/  SHFL.BFLY PT, R4, R229, 0x2, 0x1f ;  /* 0x0c401f00e5047f89 */ /* 0x000e6800000e0000 */
[----:B-1----:R-:W1:Y:S01]  /*f880*/  SHFL.BFLY PT, R3, R230, 0x2, 0x1f ;  /* 0x0c401f00e6037f89 */ /* 0x002e6200000e0000 */
[----:B------:R-:W1:Y:S01]  /*f890*/  S2R R32, SR_TID.X ;  /* 0x0000000000207919 */ /* 0x000e620000002100 */
[----:B------:R-:W-:Y:S01]  /*f8a0*/  FADD.FTZ R5, R5, R228 ;  /* 0x000000e405057221 */ /* 0x000fe20000010000 */
[----:B------:R-:W1:Y:S01]  /*f8b0*/  S2R R10, SR_TID.X ;  /* 0x00000000000a7919 */ /* 0x000e620000002100 */
[----:B------:R-:W-:-:S03]  /*f8c0*/  FADD.FTZ R4, R4, R229 ;  /* 0x000000e504047221 */ /* 0x000fc60000010000 */
[----:B------:R-:W1:Y:S02]  /*f8d0*/  SHFL.BFLY PT, R8, R5, 0x1, 0x1f ;  /* 0x0c201f0005087f89 */ /* 0x000e6400000e0000 */
[----:B-1----:R-:W-:Y:S02]  /*f8e0*/  FADD.FTZ R3, R3, R230 ;  /* 0x000000e603037221 */ /* 0x002fe40000010000 */
[----:B------:R-:W1:Y:S01]  /*f8f0*/  SHFL.BFLY PT, R9, R4, 0x1, 0x1f ;  /* 0x0c201f0004097f89 */ /* 0x000e6200000e0000 */
[----:B------:R-:W-:-:S04]  /*f900*/  FADD.FTZ R20, R5, R8 ;  /* 0x0000000805147221 */ /* 0x000fc80000010000 */
[----:B------:R-:W4:Y:S01]  /*f910*/  MUFU.RCP R5, R20 ;  /* 0x0000001400057308 */ /* 0x000f220000001000 */
[----:B-1----:R-:W-:Y:S01]  /*f920*/  FADD.FTZ R21, R4, R9 ;  /* 0x0000000904157221 */ /* 0x002fe20000010000 */
[----:B------:R-:W-:Y:S02]  /*f930*/  SHF.L.U32 R4, R32, 0x3, RZ ;  /* 0x0000000320047819 */ /* 0x000fe400000006ff */
[----:B------:R-:W-:Y:S02]  /*f940*/  FSETP.NE.FTZ.AND P3, PT, R20, RZ, PT ;  /* 0x000000ff1400720b */ /* 0x000fe40003f75000 */
[----:B------:R-:W-:Y:S02]  /*f950*/  LOP3.LUT R4, R4, 0xc0, RZ, 0xc0, !PT ;  /* 0x000000c004047812 */ /* 0x000fe400078ec0ff */
[----:B------:R-:W-:Y:S01]  /*f960*/  LOP3.LUT R33, R10, 0x3, RZ, 0xc0, !PT ;  /* 0x000000030a217812 */ /* 0x000fe200078ec0ff */
[----:B------:R-:W1:Y:S01]  /*f970*/  MUFU.RCP R8, R21 ;  /* 0x0000001500087308 */ /* 0x000e620000001000 */
[----:B------:R-:W1:Y:S01]  /*f980*/  S2UR UR4, SR_CgaCtaId ;  /* 0x00000000000479c3 */ /* 0x000e620000008800 */
[----:B------:R-:W-:-:S07]  /*f990*/  FSETP.NE.FTZ.AND P6, PT, R21, RZ, PT ;  /* 0x000000ff1500720b */ /* 0x000fce0003fd5000 */
[----:B------:R-:W1:Y:S01]  /*f9a0*/  LDC.U8 R27, c[0x0][0x549] ;  /* 0x00015240ff1b7b82 */ /* 0x000e620000000000 */
[----:B------:R-:W-:-:S04]  /*f9b0*/  SHF.L.U32 R26, R32, 0x2, RZ ;  /* 0x00000002201a7819 */ /* 0x000fc800000006ff */
[----:B------:R-:W-:Y:S02]  /*f9c0*/  LOP3.LUT R25, R26, 0x20, RZ, 0xc0, !PT ;  /* 0x000000201a197812 */ /* 0x000fe400078ec0ff */
[----:B-1----:R-:W-:Y:S02]  /*f9d0*/  ISETP.NE.AND P1, PT, R27, RZ, PT ;  /* 0x000000ff1b00720c */ /* 0x002fe40003f25270 */
[----:B------:R-:W1:Y:S01]  /*f9e0*/  S2R R27, SR_CTAID.Z ;  /* 0x00000000001b7919 */ /* 0x000e620000002700 */
[----:B--2---:R-:W2:Y:S02]  /*f9f0*/  SHFL.BFLY PT, R0, R6, 0x2, 0x1f ;  /* 0x0c401f0006007f89 */ /* 0x004ea400000e0000 */
[----:B--2---:R-:W-:Y:S02]  /*fa00*/  FADD.FTZ R0, R0, R6 ;  /* 0x0000000600007221 */ /* 0x004fe40000010000 */
[----:B------:R-:W2:Y:S04]  /*fa10*/  SHFL.BFLY PT, R6, R3, 0x1, 0x1f ;  /* 0x0c201f0003067f89 */ /* 0x000ea800000e0000 */
[----:B------:R-:W1:Y:S01]  /*fa20*/  SHFL.BFLY PT, R7, R0, 0x1, 0x1f ;  /* 0x0c201f0000077f89 */ /* 0x000e6200000e0000 */
[----:B--2---:R-:W-:Y:S01]  /*fa30*/  FADD.FTZ R22, R3, R6 ;  /* 0x0000000603167221 */ /* 0x004fe20000010000 */
[----:B------:R-:W-:-:S02]  /*fa40*/  SHF.L.U32 R6, R32, 0x4, RZ ;  /* 0x0000000420067819 */ /* 0x000fc400000006ff */
[----:B----4-:R-:W-:Y:S01]  /*fa50*/  SHF.L.U32 R3, R34, 0x5, RZ ;  /* 0x0000000522037819 */ /* 0x010fe200000006ff */
[----:B-1----:R-:W-:Y:S01]  /*fa60*/  FADD.FTZ R23, R0, R7 ;  /* 0x0000000700177221 */ /* 0x002fe20000010000 */
[----:B------:R-:W-:Y:S02]  /*fa70*/  LOP3.LUT R6, R6, 0x3e00, RZ, 0xc0, !PT ;  /* 0x00003e0006067812 */ /* 0x000fe400078ec0ff */
[----:B------:R-:W-:Y:S02]  /*fa80*/  FSEL R0, R5, 1, P3 ;  /* 0x3f80000005007808 */ /* 0x000fe40001800000 */
[----:B------:R-:W-:Y:S02]  /*fa90*/  LOP3.LUT R3, R3, 0x20, RZ, 0xc0, !PT ;  /* 0x0000002003037812 */ /* 0x000fe400078ec0ff */
[----:B------:R-:W-:Y:S02]  /*faa0*/  LOP3.LUT R5, R4, 0x18, R32, 0xf8, !PT ;  /* 0x0000001804057812 */ /* 0x000fe400078ef820 */
[----:B------:R-:W-:Y:S01]  /*fab0*/  LEA R4, R33, R6, 0x1 ;  /* 0x0000000621047211 */ /* 0x000fe200078e08ff */
[----:B------:R-:W1:Y:S03]  /*fac0*/  MUFU.RCP R7, R22 ;  /* 0x0000001600077308 */ /* 0x000e660000001000 */
[----:B------:R-:W-:-:S05]  /*fad0*/  IADD3 R24, PT, PT, R5, R4, R3 ;  /* 0x0000000405187210 */ /* 0x000fca0007ffe003 */
[----:B------:R-:W2:Y:S01]  /*fae0*/  MUFU.RCP R3, R23 ;  /* 0x0000001700037308 */ /* 0x000ea20000001000 */
[----:B---3--:R-:W-:Y:S01]  /*faf0*/  FMUL.FTZ R0, R0, UR5 ;  /* 0x0000000500007c20 */ /* 0x008fe20008410000 */
[----:B------:R-:W-:Y:S02]  /*fb00*/  FSETP.NE.FTZ.AND P5, PT, R22, RZ, PT ;  /* 0x000000ff1600720b */ /* 0x000fe40003fb5000 */
[----:B------:R-:W-:Y:S01]  /*fb10*/  FSETP.NE.FTZ.AND P4, PT, R23, RZ, PT ;  /* 0x000000ff1700720b */ /* 0x000fe20003f95000 */
        /* <DEDUP_REMOVED lines=8> */
[----:B------:R-:W-:-:S02]  /*fba0*/  FSEL R6, R8, 1, P6 ;  /* 0x3f80000008067808 */ /* 0x000fc40003000000 */
[----:B-1----:R-:W-:Y:S02]  /*fbb0*/  FSEL R0, R7, 1, P5 ;  /* 0x3f80000007007808 */ /* 0x002fe40002800000 */
[----:B--2---:R-:W-:Y:S01]  /*fbc0*/  FSEL R3, R3, 1, P4 ;  /* 0x3f80000003037808 */ /* 0x004fe20002000000 */
[----:B------:R-:W-:Y:S02]  /*fbd0*/  FMUL.FTZ R4, R6, UR5 ;  /* 0x0000000506047c20 */ /* 0x000fe40008410000 */
[----:B------:R-:W-:Y:S02]  /*fbe0*/  FMUL.FTZ R0, R0, UR5 ;  /* 0x0000000500007c20 */ /* 0x000fe40008410000 */
[----:B------:R-:W-:Y:S01]  /*fbf0*/  FMUL.FTZ R3, R3, UR5 ;  /* 0x0000000503037c20 */ /* 0x000fe20008410000 */
[----:B------:R-:W-:Y:S02]  /*fc00*/  UMOV UR5, 0x400 ;  /* 0x0000040000057882 */ /* 0x000fe40000000000 */
[----:B------:R-:W-:Y:S01]  /*fc10*/  ULEA UR4, UR4, UR5, 0x18 ;  /* 0x0000000504047291 */ /* 0x000fe2000f8ec0ff */
[C---:B------:R-:W-:Y:S01]  /*fc20*/  FMUL.FTZ R154, R4.reuse, R154 ;  /* 0x0000009a049a7220 */ /* 0x040fe20000410000 */
        /* <DEDUP_REMOVED lines=11> */
[C---:B------:R-:W-:Y:S01]  /*fce0*/  FMUL.FTZ R166, R3.reuse, R166 ;  /* 0x000000a603a67220 */ /* 0x040fe20000410000 */
[C---:B------:R-:W-:Y:S01]  /*fcf0*/  FMUL.FTZ R9, R3.reuse, R167 ;  /* 0x000000a703097220 */ /* 0x040fe20000410000 */
[----:B------:R-:W-:Y:S01]  /*fd00*/  LEA R0, R24, UR4, 0x1 ;  /* 0x0000000418007c11 */ /* 0x000fe2000f8e08ff */
        /* <DEDUP_REMOVED lines=12> */
[----:B------:R-:W-:Y:S02]  /*fdd0*/  F2FP.F16.F32.PACK_AB R5, R5, R148 ;  /* 0x000000940505723e */ /* 0x000fe400000000ff */
[----:B------:R-:W-:Y:S02]  /*fde0*/  F2FP.F16.F32.PACK_AB R3, R151, R150 ;  /* 0x000000969703723e */ /* 0x000fe400000000ff */
[----:B------:R-:W-:Y:S02]  /*fdf0*/  IADD3 R4, PT, PT, R0, -R25, RZ ;  /* 0x8000001900047210 */ /* 0x000fe40007ffe0ff */
[----:B------:R-:W-:Y:S02]  /*fe00*/  F2FP.F16.F32.PACK_AB R19, R19, R164 ;  /* 0x000000a41313723e */ /* 0x000fe400000000ff */
[----:B------:R-:W-:-:S02]  /*fe10*/  F2FP.F16.F32.PACK_AB R9, R9, R166 ;  /* 0x000000a60909723e */ /* 0x000fc400000000ff */
[----:B------:R-:W-:Y:S02]  /*fe20*/  F2FP.F16.F32.PACK_AB R8, R8, R168 ;  /* 0x000000a80808723e */ /* 0x000fe400000000ff */
[----:B------:R-:W-:Y:S01]  /*fe30*/  F2FP.F16.F32.PACK_AB R13, R13, R170 ;  /* 0x000000aa0d0d723e */ /* 0x000fe200000000ff */
[----:B------:R-:W-:Y:S04]  /*fe40*/  STS [R0], R7 ;  /* 0x0000000700007388 */ /* 0x000fe80000000800 */
[----:B------:R-:W-:Y:S04]  /*fe50*/  STS [R0+0x200], R6 ;  /* 0x0002000600007388 */ /* 0x000fe80000000800 */
[----:B------:R1:W-:Y:S04]  /*fe60*/  STS [R4+0x10], R5 ;  /* 0x0000100504007388 */ /* 0x0003e80000000800 */
[----:B------:R-:W-:Y:S04]  /*fe70*/  STS [R4+0x210], R3 ;  /* 0x0002100304007388 */ /* 0x000fe80000000800 */
[----:B------:R2:W-:Y:S04]  /*fe80*/  STS [R0+0x1000], R19 ;  /* 0x0010001300007388 */ /* 0x0005e80000000800 */
[----:B------:R-:W-:Y:S04]  /*fe90*/  STS [R0+0x1200], R9 ;  /* 0x0012000900007388 */ /* 0x000fe80000000800 */
[----:B------:R-:W-:Y:S04]  /*fea0*/  STS [R4+0x1010], R8 ;  /* 0x0010100804007388 */ /* 0x000fe80000000800 */
[----:B------:R3:W-:Y:S01]  /*feb0*/  STS [R4+0x1210], R13 ;  /* 0x0012100d04007388 */ /* 0x0007e20000000800 */
[----:B-1----:R-:W1:Y:S08]  /*fec0*/  LDC R5, c[0x0][0x434] ;  /* 0x00010d00ff057b82 */ /* 0x002e700000000800 */
[----:B--2---:R-:W1:Y:S01]  /*fed0*/  LDC R19, c[0x0][0x434] ;  /* 0x00010d00ff137b82 */ /* 0x004e620000000800 */
[----:B------:R-:W-:-:S07]  /*fee0*/  LOP3.LUT R6, R26, 0x40, RZ, 0xc0, !PT ;  /* 0x000000401a067812 */ /* 0x000fce00078ec0ff */
[----:B---3--:R-:W1:Y:S01]  /*fef0*/  @P1 LDC R4, c[0x0][0x430] ;  /* 0x00010c00ff041b82 */ /* 0x008e620000000800 */
[----:B------:R-:W-:Y:S02]  /*ff00*/  ISETP.NE.AND P0, PT, R36, -0x1, PT ;  /* 0xffffffff2400780c */ /* 0x000fe40003f05270 */
[----:B------:R-:W-:Y:S02]  /*ff10*/  IADD3 R3, PT, PT, R0, -R6, RZ ;  /* 0x8000000600037210 */ /* 0x000fe40007ffe0ff */
[----:B------:R-:W-:Y:S02]  /*ff20*/  F2FP.F16.F32.PACK_AB R12, R12, R144 ;  /* 0x000000900c0c723e */ /* 0x000fe400000000ff */
[----:B------:R-:W-:Y:S01]  /*ff30*/  F2FP.F16.F32.PACK_AB R11, R11, R146 ;  /* 0x000000920b0b723e */ /* 0x000fe200000000ff */
[----:B------:R-:W2:Y:S01]  /*ff40*/  @P3 LDC R6, c[0x0][0x458] ;  /* 0x00011600ff063b82 */ /* 0x000ea20000000800 */
[----:B------:R-:W-:Y:S02]  /*ff50*/  F2FP.F16.F32.PACK_AB R10, R10, R140 ;  /* 0x0000008c0a0a723e */ /* 0x000fe400000000ff */
[----:B------:R-:W-:-:S02]  /*ff60*/  F2FP.F16.F32.PACK_AB R16, R16, R142 ;  /* 0x0000008e1010723e */ /* 0x000fc400000000ff */
[----:B------:R-:W-:Y:S02]  /*ff70*/  IADD3 R0, PT, PT, -R25, R3, RZ ;  /* 0x0000000319007210 */ /* 0x000fe40007ffe1ff */
[----:B------:R-:W-:Y:S02]  /*ff80*/  F2FP.F16.F32.PACK_AB R18, R18, R156 ;  /* 0x0000009c1212723e */ /* 0x000fe400000000ff */
[----:B------:R-:W-:Y:S02]  /*ff90*/  F2FP.F16.F32.PACK_AB R17, R17, R158 ;  /* 0x0000009e1111723e */ /* 0x000fe400000000ff */
[----:B------:R-:W-:Y:S01]  /*ffa0*/  F2FP.F16.F32.PACK_AB R14, R14, R162 ;  /* 0x000000a20e0e723e */ /* 0x000fe200000000ff */
[----:B------:R3:W-:Y:S01]  /*ffb0*/  STS [R3+0x20], R12 ;  /* 0x0000200c03007388 */ /* 0x0007e20000000800 */
[----:B------:R-:W-:Y:S01]  /*ffc0*/  F2FP.F16.F32.PACK_AB R15, R15, R160 ;  /* 0x000000a00f0f723e */ /* 0x000fe200000000ff */
[----:B------:R-:W4:Y:S02]  /*ffd0*/  @!P0 LDC.64 R8, c[0x0][0x400] ;  /* 0x00010000ff088b82 */ /* 0x000f240000000a00 */
[----:B------:R-:W-:Y:S01]  /*ffe0*/  STS [R3+0x220], R11 ;  /* 0x0002200b03007388 */ /* 0x000fe20000000800 */
[----:B-1----:R-:W-:-:S03]  /*fff0*/  @P1 IMAD R5, R4, R19, RZ ;  /* 0x0000001304051224 */ /* 0x002fc600078e02ff */
[----:B------:R1:W-:Y:S04]  /*10000*/  STS [R0+0x30], R10 ;  /* 0x0000300a00007388 */ /* 0x0003e80000000800 */
[----:B------:R-:W-:Y:S01]  /*10010*/  STS [R0+0x230], R16 ;  /* 0x0002301000007388 */ /* 0x000fe20000000800 */
[----:B------:R-:W2:Y:S03]  /*10020*/  @P1 LDC R4, c[0x0][0x430] ;  /* 0x00010c00ff041b82 */ /* 0x000ea60000000800 */
[----:B------:R4:W-:Y:S04]  /*10030*/  STS [R3+0x1020], R18 ;  /* 0x0010201203007388 */ /* 0x0009e80000000800 */
[----:B------:R-:W-:Y:S04]  /*10040*/  STS [R3+0x1220], R17 ;  /* 0x0012201103007388 */ /* 0x000fe80000000800 */
[----:B------:R4:W-:Y:S01]  /*10050*/  STS [R0+0x1230], R14 ;  /* 0x0012300e00007388 */ /* 0x0009e20000000800 */
[----:B---3--:R-:W3:Y:S03]  /*10060*/  @P0 LDC.64 R12, c[0x0][0x408] ;  /* 0x00010200ff0c0b82 */ /* 0x008ee60000000a00 */
[----:B------:R2:W-:Y:S05]  /*10070*/  STS [R0+0x1030], R15 ;  /* 0x0010300f00007388 */ /* 0x0005ea0000000800 */
[----:B-1----:R-:W1:Y:S01]  /*10080*/  LDC.U8 R10, c[0x0][0x548] ;  /* 0x00015200ff0a7b82 */ /* 0x002e620000000000 */
[----:B----4-:R-:W4:Y:S07]  /*10090*/  S2R R18, SR_CTAID.Y ;  /* 0x0000000000127919 */ /* 0x010f2e0000002600 */
[----:B------:R-:W1:Y:S01]  /*100a0*/  @P6 LDC R14, c[0x0][0x458] ;  /* 0x00011600ff0e6b82 */ /* 0x000e620000000800 */
[----:B--2---:R-:W2:Y:S08]  /*100b0*/  @P3 MUFU.LG2 R0, R20 ;  /* 0x0000001400003308 */ /* 0x004eb00000000c00 */
[----:B------:R1:W1:Y:S01]  /*100c0*/  @P6 MUFU.LG2 R7, R21 ;  /* 0x0000001500076308 */ /* 0x0002620000000c00 */
[----:B------:R-:W-:-:S02]  /*100d0*/  MOV R26, 0x7f800000 ;  /* 0x7f800000001a7802 */ /* 0x000fc40000000f00 */
[----:B------:R-:W-:Y:S01]  /*100e0*/  @P1 MOV R3, 0x1 ;  /* 0x0000000100031802 */ /* 0x000fe20000000f00 */
[----:B--2---:R-:W-:Y:S01]  /*100f0*/  @P3 FMUL.FTZ R0, R0, 0.69314718246459960938 ;  /* 0x3f31721800003820 */ /* 0x004fe20000410000 */
[----:B------:R-:W-:Y:S06]  /*10100*/  @P1 BRA `(.L_x_384) ;  /* 0x0000000000201947 */ /* 0x000fec0003800000 */
[----:B-1----:R-:W-:Y:S01]  /*10110*/  ISETP.NE.AND P2, PT, R10, RZ, PT ;  /* 0x000000ff0a00720c */ /* 0x002fe20003f45270 */
[----:B------:R-:W1:-:S12]  /*10120*/  LDC R11, c[0x0][0x3e0] ;  /* 0x0000f800ff0b7b82 */ /* 0x000e580000000800 */
[----:B------:R-:W1:Y:S01]  /*10130*/  @P2 LDC R3, c[0x0][0x454] ;  /* 0x00011500ff032b82 */ /* 0x000e620000000800 */
[----:B------:R-:W-:Y:S02]  /*10140*/  @P2 MOV R4, 0x1 ;  /* 0x0000000100042802 */ /* 0x000fe40000000f00 */
[----:B------:R-:W-:-:S05]  /*10150*/  @!P2 MOV R4, 0x1 ;  /* 0x000000010004a802 */ /* 0x000fca0000000f00 */
[----:B------:R-:W2:Y:S01]  /*10160*/  @P2 LDC R5, c[0x0][0x454] ;  /* 0x00011500ff052b82 */ /* 0x000ea20000000800 */
[-C--:B-1----:R-:W-:Y:S02]  /*10170*/  @P2 IMAD R3, R3, R11.reuse, RZ ;  /* 0x0000000b03032224 */ /* 0x082fe400078e02ff */
[----:B------:R-:W-:-:S07]  /*10180*/  @!P2 IMAD R3, R19, R11, RZ ;  /* 0x0000000b1303a224 */ /* 0x000fce00078e02ff */
.L_x_384:
[----:B------:R-:W-:Y:S01]  /*10190*/  BAR.SYNC.DEFER_BLOCKING 0x0 ;  /* 0x0000000000007b1d */ /* 0x000fe20000010000 */
[----:B------:R-:W-:Y:S01]  /*101a0*/  ISETP.NE.AND P2, PT, R36, -0x1, PT ;  /* 0xffffffff2400780c */ /* 0x000fe20003f45270 */
[----:B-----5:R-:W-:Y:S01]  /*101b0*/  @P3 FFMA.FTZ R26, R137, R6, R0 ;  /* 0x00000006891a3223 */ /* 0x020fe20000010000 */
[----:B-1----:R-:W-:-:S05]  /*101c0*/  ISETP.NE.AND P1, PT, R10, RZ, !P1 ;  /* 0x000000ff0a00720c */ /* 0x002fca0004f25270 */
[----:B------:R-:W1:Y:S01]  /*101d0*/  @P5 LDC R17, c[0x0][0x458] ;  /* 0x00011600ff115b82 */ /* 0x000e620000000800 */
[----:B------:R-:W-:Y:S01]  /*101e0*/  @P5 MUFU.LG2 R15, R22 ;  /* 0x00000016000f5308 */ /* 0x000fe20000000c00 */
[----:B------:R-:W3:Y:S01]  /*101f0*/  S2R R20, SR_CTAID.Y ;  /* 0x0000000000147919 */ /* 0x000ee20000002600 */
[----:B------:R-:W-:Y:S01]  /*10200*/  ISETP.NE.AND P3, PT, R33, RZ, PT ;  /* 0x000000ff2100720c */ /* 0x000fe20003f65270 */
[----:B------:R-:W4:Y:S04]  /*10210*/  S2R R37, SR_CTAID.X ;  /* 0x0000000000257919 */ /* 0x000f280000002500 */
[----:B------:R-:W1:Y:S01]  /*10220*/  @P4 LDC R16, c[0x0][0x458] ;  /* 0x00011600ff104b82 */ /* 0x000e620000000800 */
[----:B------:R1:W1:Y:S01]  /*10230*/  LDS.128 R28, [R227+0x1800] ;  /* 0x00180000e31c7984 */ /* 0x0002620000000c00 */
[----:B--2---:R-:W-:-:S02]  /*10240*/  IMAD R0, R27, R5, RZ ;  /* 0x000000051b007224 */ /* 0x004fc400078e02ff */
[----:B------:R-:W-:Y:S01]  /*10250*/  @P6 FMUL.FTZ R6, R7, 0.69314718246459960938 ;  /* 0x3f31721807066820 */ /* 0x000fe20000410000 */
[----:B------:R-:W-:Y:S01]  /*10260*/  MOV R24, 0x7f800000 ;  /* 0x7f80000000187802 */ /* 0x000fe20000000f00 */
[----:B------:R2:W5:Y:S01]  /*10270*/  LDL R33, [R1+0x7c] ;  /* 0x00007c0001217983 */ /* 0x0005620000100800 */
[C---:B---3--:R-:W-:Y:S02]  /*10280*/  @!P0 IMAD.WIDE.U32 R10, R20.reuse, R8, RZ ;  /* 0x00000008140a8225 */ /* 0x048fe400078e00ff */
[----:B------:R-:W3:Y:S02]  /*10290*/  @P4 MUFU.LG2 R8, R23 ;  /* 0x0000001700084308 */ /* 0x000ee40000000c00 */
[----:B------:R-:W-:Y:S02]  /*102a0*/  @!P0 IMAD R25, R20, R9, R11 ;  /* 0x0000000914198224 */ /* 0x000fe400078e020b */
[----:B------:R-:W-:Y:S01]  /*102b0*/  @P0 IMAD.WIDE.U32 R20, R36, R12, RZ ;  /* 0x0000000c24140225 */ /* 0x000fe200078e00ff */
[----:B----4-:R-:W-:-:S03]  /*102c0*/  SHF.L.U32 R37, R37, 0x7, RZ ;  /* 0x0000000725257819 */ /* 0x010fc600000006ff */
[----:B------:R-:W-:Y:S02]  /*102d0*/  @P0 IMAD R25, R36, R13, R21 ;  /* 0x0000000d24190224 */ /* 0x000fe400078e0215 */
[----:B------:R-:W-:Y:S02]  /*102e0*/  @!P2 IMAD R36, R18, R19, RZ ;  /* 0x000000131224a224 */ /* 0x000fe400078e02ff */
[----:B------:R-:W-:Y:S01]  /*102f0*/  @P6 FFMA.FTZ R24, R136, R14, R6 ;  /* 0x0000000e88186223 */ /* 0x000fe20000010006 */
[----:B------:R-:W-:Y:S02]  /*10300*/  @!P1 IMAD R0, R18, R3, R0 ;  /* 0x0000000312009224 */ /* 0x000fe400078e0200 */
[----:B------:R-:W-:Y:S01]  /*10310*/  IMAD R3, R37, R4, RZ ;  /* 0x0000000425037224 */ /* 0x000fe200078e02ff */
[----:B------:R-:W-:Y:S02]  /*10320*/  SHF.R.S32.HI R5, RZ, 0x1f, R36 ;  /* 0x0000001fff057819 */ /* 0x000fe40000011424 */
[----:B------:R-:W-:Y:S01]  /*10330*/  SEL R6, R36, RZ, P1 ;  /* 0x000000ff24067207 */ /* 0x000fe20000800000 */
[----:B------:R2:W-:Y:S01]  /*10340*/  @!P2 STL [R1+0x78], R36 ;  /* 0x000078240100a387 */ /* 0x0005e20000100800 */
[----:B---3--:R-:W-:Y:S01]  /*10350*/  @P4 FMUL.FTZ R7, R8, 0.69314718246459960938 ;  /* 0x3f31721808074820 */ /* 0x008fe20000410000 */
[----:B------:R-:W-:Y:S01]  /*10360*/  SEL R5, R5, RZ, P1 ;  /* 0x000000ff05057207 */ /* 0x000fe20000800000 */
[----:B------:R-:W-:Y:S01]  /*10370*/  @P5 FMUL.FTZ R9, R15, 0.69314718246459960938 ;  /* 0x3f3172180f095820 */ /* 0x000fe20000410000 */
[----:B------:R-:W-:Y:S01]  /*10380*/  IADD3 R8, P2, P1, R3, R6, R0 ;  /* 0x0000000603087210 */ /* 0x000fe2000795e000 */
[----:B------:R-:W-:Y:S01]  /*10390*/  BSSY.RECONVERGENT B0, `(.L_x_385) ;  /* 0x0000030000007945 */ /* 0x000fe20003800200 */
[----:B------:R-:W-:-:S02]  /*103a0*/  SHF.R.S32.HI R3, RZ, 0x1f, R3 ;  /* 0x0000001fff037819 */ /* 0x000fc40000011403 */
[----:B------:R-:W-:Y:S02]  /*103b0*/  SHF.R.S32.HI R0, RZ, 0x1f, R0 ;  /* 0x0000001fff007819 */ /* 0x000fe40000011400 */
[----:B------:R-:W-:Y:S01]  /*103c0*/  MOV R19, 0x7f800000 ;  /* 0x7f80000000137802 */ /* 0x000fe20000000f00 */
[----:B-1----:R-:W-:Y:S01]  /*103d0*/  @P5 FFMA.FTZ R19, R135, R17, R9 ;  /* 0x0000001187135223 */ /* 0x002fe20000010009 */
[----:B------:R-:W-:Y:S01]  /*103e0*/  MOV R18, 0x7f800000 ;  /* 0x7f80000000127802 */ /* 0x000fe20000000f00 */
[----:B------:R-:W-:Y:S01]  /*103f0*/  @P4 FFMA.FTZ R18, R2, R16, R7 ;  /* 0x0000001002124223 */ /* 0x000fe20000010007 */
[----:B------:R-:W-:Y:S02]  /*10400*/  @!P0 MOV R13, R10 ;  /* 0x0000000a000d8202 */ /* 0x000fe40000000f00 */
[----:B------:R-:W-:Y:S01]  /*10410*/  IADD3.X R5, PT, PT, R3, R5, R0, P2, P1 ;  /* 0x0000000503057210 */ /* 0x000fe200017e2400 */
[----:B------:R-:W-:Y:S06]  /*10420*/  @P3 BRA `(.L_x_386) ;  /* 0x0000000000983947 */ /* 0x000fec0003800000 */
[----:B------:R-:W-:-:S04]  /*10430*/  SHF.R.U32.HI R0, RZ, 0x1, R32 ;  /* 0x00000001ff007819 */ /* 0x000fc80000011620 */
[----:B------:R-:W-:-:S04]  /*10440*/  LOP3.LUT R0, R0, 0x30, RZ, 0xc0, !PT ;  /* 0x0000003000007812 */ /* 0x000fc800078ec0ff */
[----:B------:R-:W-:-:S04]  /*10450*/  LOP3.LUT R0, R0, 0x7, R34, 0xf8, !PT ;  /* 0x0000000700007812 */ /* 0x000fc800078ef822 */
[C---:B-----5:R-:W-:Y:S01]  /*10460*/  ISETP.GE.AND P6, PT, R0.reuse, R33, PT ;  /* 0x000000210000720c */ /* 0x060fe20003fc6270 */
        /* <DEDUP_REMOVED lines=10> */
[----:B------:R-:W3:Y:S01]  /*10510*/  @!P5 LDC.64 R14, c[0x0][0x420] ;  /* 0x00010800ff0edb82 */ /* 0x000ee20000000a00 */
[-C--:B------:R-:W-:Y:S01]  /*10520*/  @!P4 IMAD R9, R6, R4.reuse, RZ ;  /* 0x000000040609c224 */ /* 0x080fe200078e02ff */
[----:B------:R-:W-:Y:S01]  /*10530*/  @!P6 LEA.HI.X.SX32 R3, R3, R5, 0x1, P1 ;  /* 0x000000050303e211 */ /* 0x000fe200008f0eff */
[----:B------:R-:W-:Y:S01]  /*10540*/  @!P3 IMAD R12, R12, R4, RZ ;  /* 0x000000040c0cb224 */ /* 0x000fe200078e02ff */
[----:B------:R-:W-:-:S04]  /*10550*/  @!P5 IADD3 R7, P1, PT, R2, R8, RZ ;  /* 0x000000080207d210 */ /* 0x000fc80007f3e0ff */
[----:B------:R-:W4:Y:S01]  /*10560*/  @!P4 LDC.64 R16, c[0x0][0x420] ;  /* 0x00010800ff10cb82 */ /* 0x000f220000000a00 */
[----:B------:R-:W-:-:S07]  /*10570*/  @!P5 LEA.HI.X.SX32 R2, R2, R5, 0x1, P1 ;  /* 0x000000050202d211 */ /* 0x000fce00008f0eff */
[----:B------:R-:W2:Y:S01]  /*10580*/  @!P3 LDC.64 R22, c[0x0][0x420] ;  /* 0x00010800ff16bb82 */ /* 0x000ea20000000a00 */
[----:B-1----:R-:W-:-:S04]  /*10590*/  @!P6 LEA R10, P2, R0, R10, 0x2 ;  /* 0x0000000a000ae211 */ /* 0x002fc800078410ff */
[----:B------:R-:W-:Y:S02]  /*105a0*/  @!P6 LEA.HI.X R11, R0, R11, R3, 0x2, P2 ;  /* 0x0000000b000be211 */ /* 0x000fe400010f1403 */
[----:B------:R-:W-:Y:S02]  /*105b0*/  @!P4 IADD3 R0, P2, PT, R9, R8, RZ ;  /* 0x000000080900c210 */ /* 0x000fe40007f5e0ff */
[C---:B---3--:R-:W-:Y:S01]  /*105c0*/  @!P5 LEA R6, P1, R7.reuse, R14, 0x2 ;  /* 0x0000000e0706d211 */ /* 0x048fe200078210ff */
[----:B------:R1:W-:Y:S03]  /*105d0*/  @!P6 STG.E desc[UR10][R10.64], R26 ;  /* 0x0000001a0a00e986 */ /* 0x0003e6000c10190a */
[----:B------:R-:W-:Y:S02]  /*105e0*/  @!P5 LEA.HI.X R7, R7, R15, R2, 0x2, P1 ;  /* 0x0000000f0707d211 */ /* 0x000fe400008f1402 */
[----:B------:R-:W-:-:S02]  /*105f0*/  @!P3 IADD3 R3, P1, PT, R12, R8, RZ ;  /* 0x000000080c03b210 */ /* 0x000fc40007f3e0ff */
[-C--:B------:R-:W-:Y:S01]  /*10600*/  @!P4 LEA.HI.X.SX32 R2, R9, R5.reuse, 0x1, P2 ;  /* 0x000000050902c211 */ /* 0x080fe200010f0eff */
[----:B------:R1:W-:Y:S01]  /*10610*/  @!P5 STG.E desc[UR10][R6.64], R24 ;  /* 0x000000180600d986 */ /* 0x0003e2000c10190a */
[----:B----4-:R-:W-:Y:S02]  /*10620*/  @!P4 LEA R4, P2, R0, R16, 0x2 ;  /* 0x000000100004c211 */ /* 0x010fe400078410ff */
[----:B------:R-:W-:Y:S02]  /*10630*/  @!P3 LEA.HI.X.SX32 R8, R12, R5, 0x1, P1 ;  /* 0x000000050c08b211 */ /* 0x000fe400008f0eff */
[----:B------:R-:W-:Y:S02]  /*10640*/  @!P4 LEA.HI.X R5, R0, R17, R2, 0x2, P2 ;  /* 0x000000110005c211 */ /* 0x000fe400010f1402 */
[----:B--2---:R-:W-:-:S03]  /*10650*/  @!P3 LEA R2, P1, R3, R22, 0x2 ;  /* 0x000000160302b211 */ /* 0x004fc600078210ff */
[----:B------:R1:W-:Y:S01]  /*10660*/  @!P4 STG.E desc[UR10][R4.64], R19 ;  /* 0x000000130400c986 */ /* 0x0003e2000c10190a */
[----:B------:R-:W-:-:S05]  /*10670*/  @!P3 LEA.HI.X R3, R3, R23, R8, 0x2, P1 ;  /* 0x000000170303b211 */ /* 0x000fca00008f1408 */
[----:B------:R1:W-:Y:S04]  /*10680*/  @!P3 STG.E desc[UR10][R2.64], R18 ;  /* 0x000000120200b986 */ /* 0x0003e8000c10190a */
.L_x_386:
[----:B------:R-:W-:Y:S05]  /*10690*/  BSYNC.RECONVERGENT B0 ;  /* 0x0000000000007941 */ /* 0x000fea0003800200 */
.L_x_385:
[----:B-1----:R-:W3:Y:S01]  /*106a0*/  LDL.LU R5, [R1+0xb4] ;  /* 0x0000b40001057983 */ /* 0x002ee20000300800 */
[----:B------:R-:W1:Y:S03]  /*106b0*/  LDCU.64 UR4, c[0x0][0x410] ;  /* 0x00008200ff0477ac */ /* 0x000e660008000a00 */
[----:B------:R-:W4:Y:S04]  /*106c0*/  LDL.LU R4, [R1+0xbc] ;  /* 0x0000bc0001047983 */ /* 0x000f280000300800 */
[----:B------:R-:W2:Y:S04]  /*106d0*/  LDL.LU R0, [R1+0xb8] ;  /* 0x0000b80001007983 */ /* 0x000ea80000300800 */
[----:B------:R1:W5:Y:S01]  /*106e0*/  LDL.64 R10, [R1+0x70] ;  /* 0x00007000010a7983 */ /* 0x0003620000100a00 */
[----:B------:R-:W1:Y:S01]  /*106f0*/  S2R R2, SR_TID.X ;  /* 0x0000000000027919 */ /* 0x000e620000002100 */
[----:B------:R-:W-:-:S02]  /*10700*/  @P0 IMAD.MOV.U32 R13, RZ, RZ, R20 ;  /* 0x000000ffff0d0224 */ /* 0x000fc400078e0014 */
[----:B-1----:R-:W-:-:S05]  /*10710*/  IMAD.SHL.U32 R2, R2, 0x8, RZ ;  /* 0x0000000802027824 */ /* 0x002fca00078e00ff */
[----:B------:R-:W-:-:S04]  /*10720*/  LOP3.LUT R2, R2, 0x18, RZ, 0xc0, !PT ;  /* 0x0000001802027812 */ /* 0x000fc800078ec0ff */
[----:B------:R-:W-:Y:S02]  /*10730*/  IADD3 R2, P0, PT, R2, R13, RZ ;  /* 0x0000000d02027210 */ /* 0x000fe40007f1e0ff */
[----:B------:R1:W1:Y:S01]  /*10740*/  LDS.128 R12, [R227] ;  /* 0x00000000e30c7984 */ /* 0x0002620000000c00 */
[-C--:B-----5:R-:W-:Y:S02]  /*10750*/  ISETP.GE.AND P3, PT, R34, R33.reuse, PT ;  /* 0x000000212200720c */ /* 0x0a0fe40003f66270 */
[----:B------:R-:W-:Y:S02]  /*10760*/  IMAD.X R3, RZ, RZ, R25, P0 ;  /* 0x000000ffff037224 */ /* 0x000fe400000e0619 */
[C---:B------:R-:W-:Y:S01]  /*10770*/  IMAD.WIDE.U32 R8, R27.reuse, UR4, R2 ;  /* 0x000000041b087c25 */ /* 0x040fe2000f8e0002 */
[----:B------:R-:W-:Y:S03]  /*10780*/  BSSY.RECONVERGENT B0, `(.L_x_387) ;  /* 0x0000010000007945 */ /* 0x000fe60003800200 */
[----:B------:R-:W-:Y:S01]  /*10790*/  IMAD R7, R27, UR5, R9 ;  /* 0x000000051b077c24 */ /* 0x000fe2000f8e0209 */
[----:B---3--:R-:W-:-:S02]  /*107a0*/  ISETP.GE.AND P2, PT, R5, R33, PT ;  /* 0x000000210500720c */ /* 0x008fc40003f46270 */
[-C--:B----4-:R-:W-:Y:S02]  /*107b0*/  ISETP.GE.AND P1, PT, R4, R33.reuse, PT ;  /* 0x000000210400720c */ /* 0x090fe40003f26270 */
[----:B--2---:R-:W-:Y:S01]  /*107c0*/  ISETP.GE.AND P0, PT, R0, R33, PT ;  /* 0x000000210000720c */ /* 0x004fe20003f06270 */
[----:B-1----:R-:W-:-:S12]  /*107d0*/  @P3 BRA `(.L_x_388) ;  /* 0x0000000000283947 */ /* 0x002fd80003800000 */
        /* <DEDUP_REMOVED lines=9> */
[----:B------:R1:W-:Y:S02]  /*10870*/  STG.E.128 desc[UR10][R4.64], R12 ;  /* 0x0000000c04007986 */ /* 0x0003e4000c101d0a */
.L_x_388:
[----:B------:R-:W-:Y:S05]  /*10880*/  BSYNC.RECONVERGENT B0 ;  /* 0x0000000000007941 */ /* 0x000fea0003800200 */
.L_x_387:
[----:B-1----:R1:W2:Y:S01]  /*10890*/  LDS.128 R12, [R227+0x800] ;  /* 0x00080000e30c7984 */ /* 0x0022a20000000c00 */
        /* <DEDUP_REMOVED lines=15> */
.L_x_390:
[----:B------:R-:W-:Y:S05]  /*10990*/  BSYNC.RECONVERGENT B0 ;  /* 0x0000000000007941 */ /* 0x000fea0003800200 */
.L_x_389:
        /* <DEDUP_REMOVED lines=16> */
.L_x_392:
[----:B------:R-:W-:Y:S05]  /*10aa0*/  BSYNC.RECONVERGENT B0 ;  /* 0x0000000000007941 */ /* 0x000fea0003800200 */
.L_x_391:
        /* <DEDUP_REMOVED lines=15> */
.L_x_393:
        /* <DEDUP_REMOVED lines=14> */
.L_x_1355:


//--------------------- .text._ZN5flash16flash_fwd_kernelI23Flash_fwd_kernel_traitsILi32ELi128ELi128ELi4ELb0ELb0EN7cutlass6half_tE19Flash_kernel_traitsILi32ELi128ELi128ELi4ES3_EELb0ELb0ELb0ELb0ELb0ELb1ELb1ELb0EEEvNS_16Flash_fwd_paramsE --------------------------
	.section	.text._ZN5flash16flash_fwd_kernelI23Flash_fwd_kernel_traitsILi32ELi128ELi128ELi4ELb0ELb0EN7cutlass6half_tE19Flash_kernel_traitsILi32ELi128ELi128ELi4ES3_EELb0ELb0ELb0ELb0ELb0ELb1ELb1ELb0EEEvNS_16Flash_fwd_paramsE,"ax",@progbits
	.align	128
        .global         _ZN5flash16flash_fwd_kernelI23Flash_fwd_kernel_traitsILi32ELi128ELi128ELi4ELb0ELb0EN7cutlass6half_tE19Flash_kernel_traitsILi32ELi128ELi128ELi4ES3_EELb0ELb0ELb0ELb0ELb0ELb1ELb1ELb0EEEvNS_16Flash_fwd_paramsE
        .type           _ZN5flash16flash_fwd_kernelI23Flash_fwd_kernel_traitsILi32ELi128ELi128ELi4ELb0ELb0EN7cutlass6half_tE19Flash_kernel_traitsILi32ELi128ELi128ELi4ES3_EELb0ELb0ELb0ELb0ELb0ELb1ELb1ELb0EEEvNS_16Flash_fwd_paramsE,@function
        .size           _ZN5flash16flash_fwd_kernelI23Flash_fwd_kernel_traitsILi32ELi128ELi128ELi4ELb0ELb0EN7cutlass6half_tE19Flash_kernel_traitsILi32ELi128ELi128ELi4ES3_EELb0ELb0ELb0ELb0ELb0ELb1ELb1ELb0EEEvNS_16Flash_fwd_paramsE,(.L_x_1356 - _ZN5flash16flash_fwd_kernelI23Flash_fwd_kernel_traitsILi32ELi128ELi128ELi4ELb0ELb0EN7cutlass6half_tE19Flash_kernel_traitsILi32ELi128ELi128ELi4ES3_EELb0ELb0ELb0ELb0ELb0ELb1ELb1ELb0EEEvNS_16Flash_fwd_paramsE)
        .other          _ZN5flash16flash_fwd_kernelI23Flash_fwd_kernel_traitsILi32ELi128ELi128ELi4ELb0ELb0EN7cutlass6half_tE19Flash_kernel_traitsILi32ELi128ELi128ELi4ES3_EELb0ELb0ELb0ELb0ELb0ELb1ELb1ELb0EEEvNS_16Flash_fwd_paramsE,@"STO_CUDA_ENTRY STV_DEFAULT"
_ZN5flash16flash_fwd_kernelI23Flash_fwd_kernel_traitsILi32ELi128ELi128ELi4ELb0ELb0EN7cutlass6half_tE19Flash_kernel_traitsILi32ELi128ELi128ELi4ES3_EELb0ELb0ELb0ELb0ELb0ELb1ELb1ELb0EEEvNS_16Flash_fwd_paramsE:
.text._ZN5flash16flash_fwd_kernelI23Flash_fwd_kernel_traitsILi32ELi128ELi128ELi4ELb0ELb0EN7cutlass6half_tE19Flash_kernel_traitsILi32ELi128ELi128ELi4ES3_EELb0ELb0ELb0ELb0ELb0ELb1ELb1ELb0EEEvNS_16Flash_fwd_paramsE:
        /* <DEDUP_REMOVED lines=22> */
[----:B------:R1:W3:Y:S01]  /*0160*/  @P0 LDG.E R8, desc[UR12][R2.64+0x4] ;  /* 0x0000040c02080981 */ /* 0x0002e2000c1e1900 */
[----:B------:R-:W-:Y:S01]  /*0170*/  IMAD.MOV.U32 R11, RZ, RZ, RZ ;  /* 0x000000ffff0b7224 */ /* 0x000fe200078e00ff */
[----:B------:R-:W-:-:S04]  /*0180*/  @P4 IADD3 R4, P3, PT, R10, UR6, RZ ;  /* 0x000000060a044c10 */ /* 0x000fc8000ff7e0ff */
[----:B------:R-:W-:-:S05]  /*0190*/  @P4 IADD3.X R5, PT, PT, R9, UR7, RZ, P3, !PT ;  /* 0x0000000709054c10 */ /* 0x000fca0009ffe4ff */
[----:B------:R4:W3:Y:S01]  /*01a0*/  @P4 LDG.E R11, desc[UR12][R4.64] ;  /* 0x0000000c040b4981 */ /* 0x0008e2000c1e1900 */
[----:B-1----:R-:W-:Y:S01]  /*01b0*/  @P2 IADD3 R2, P1, PT, R10, UR4, RZ ;  /* 0x000000040a022c10 */ /* 0x002fe2000ff3e0ff */
[----:B------:R-:W1:Y:S03]  /*01c0*/  LDCU.U8 UR4, c[0x0][0x532] ;  /* 0x0000a640ff0477ac */ /* 0x000e660008000000 */
[----:B------:R-:W-:-:S05]  /*01d0*/  @P2 IADD3.X R3, PT, PT, R9, UR5, RZ, P1, !PT ;  /* 0x0000000509032c10 */ /* 0x000fca0008ffe4ff */
[----:B------:R4:W3:Y:S01]  /*01e0*/  @P2 LDG.E R0, desc[UR12][R2.64] ;  /* 0x0000000c02002981 */ /* 0x0008e2000c1e1900 */
[----:B------:R-:W-:Y:S01]  /*01f0*/  ISETP.EQ.U32.AND P3, PT, R6, RZ, PT ;  /* 0x000000ff0600720c */ /* 0x000fe20003f62070 */
[----:B------:R-:W-:Y:S01]  /*0200*/  IMAD.MOV.U32 R12, RZ, RZ, -0x1 ;  /* 0xffffffffff0c7424 */ /* 0x000fe200078e00ff */
[----:B------:R-:W4:Y:S01]  /*0210*/  S2R R23, SR_CTAID.X ;  /* 0x0000000000177919 */ /* 0x000f220000002500 */
[----:B------:R-:W3:Y:S01]  /*0220*/  @!P0 LDC R13, c[0x0][0x434] ;  /* 0x00010d00ff0d8b82 */ /* 0x000ee20000000800 */
[----:B-1----:R-:W-:-:S07]  /*0230*/  ISETP.NE.AND P4, PT, RZ, UR4, PT ;  /* 0x00000004ff007c0c */ /* 0x002fce000bf85270 */
[----:B----4-:R-:W1:Y:S01]  /*0240*/  @!P2 LDC.64 R4, c[0x0][0x488] ;  /* 0x00012200ff04ab82 */ /* 0x010e620000000a00 */
[----:B------:R-:W-:Y:S02]  /*0250*/  ISETP.EQ.OR.EX P3, PT, R7, RZ, !P4, P3 ;  /* 0x000000ff0700720c */ /* 0x000fe40006762730 */
[----:B------:R-:W-:-:S05]  /*0260*/  IADD3 R2, P1, PT, R10, R6, RZ ;  /* 0x000000060a027210 */ /* 0x000fca0007f3e0ff */
[----:B------:R-:W-:Y:S02]  /*0270*/  IMAD.X R3, R9, 0x1, R7, P1 ;  /* 0x0000000109037824 */ /* 0x000fe400008e0607 */
[----:B------:R-:W4:Y:S04]  /*0280*/  @!P2 LDC R9, c[0x0][0x43c] ;  /* 0x00010f00ff09ab82 */ /* 0x000f280000000800 */
[----:B------:R1:W5:Y:S01]  /*0290*/  @!P3 LDG.E R12, desc[UR12][R2.64] ;  /* 0x0000000c020cb981 */ /* 0x000362000c1e1900 */
[----:B------:R-:W-:-:S04]  /*02a0*/  ISETP.NE.U32.AND P3, PT, R6, RZ, PT ;  /* 0x000000ff0600720c */ /* 0x000fc80003f65070 */
[----:B------:R-:W-:Y:S01]  /*02b0*/  ISETP.NE.AND.EX P3, PT, R7, RZ, PT, P3 ;  /* 0x000000ff0700720c */ /* 0x000fe20003f65330 */
[----:B------:R-:W1:Y:S01]  /*02c0*/  S2R R22, SR_CTAID.Z ;  /* 0x0000000000167919 */ /* 0x000e620000002700 */
[----:B------:R-:W1:Y:S01]  /*02d0*/  S2R R116, SR_TID.X ;  /* 0x0000000000747919 */ /* 0x000e620000002100 */
[----:B------:R-:W-:Y:S01]  /*02e0*/  IMAD.SHL.U32 R24, R23, 0x80, RZ ;  /* 0x0000008017187824 */ /* 0x000fe200078e00ff */
[----:B--2---:R2:W-:Y:S01]  /*02f0*/  STL [R1+0xc], R26 ;  /* 0x00000c1a01007387 */ /* 0x0045e20000100800 */
[----:B---3--:R-:W-:Y:S01]  /*0300*/  @P0 IMAD.IADD R13, R8, 0x1, -R26 ;  /* 0x00000001080d0824 */ /* 0x008fe200078e0a1a */
[----:B-1----:R-:W-:-:S04]  /*0310*/  @!P2 ISETP.NE.U32.AND P0, PT, R4, RZ, PT ;  /* 0x000000ff0400a20c */ /* 0x002fc80003f05070 */
[----:B------:R-:W-:Y:S02]  /*0320*/  @!P2 ISETP.NE.AND.EX P0, PT, R5, RZ, PT, P0 ;  /* 0x000000ff0500a20c */ /* 0x000fe40003f05300 */
[----:B------:R-:W-:Y:S02]  /*0330*/  ISETP.GT.AND P1, PT, R13, R24, PT ;  /* 0x000000180d00720c */ /* 0x000fe40003f24270 */
[----:B----4-:R-:W-:Y:S01]  /*0340*/  @!P2 SEL R4, R9, RZ, P0 ;  /* 0x000000ff0904a207 */ /* 0x010fe20000000000 */
[----:B------:R-:W-:Y:S02]  /*0350*/  @P2 IMAD.IADD R20, R0, 0x1, -R11 ;  /* 0x0000000100142824 */ /* 0x000fe400078e0a0b */
[----:B------:R-:W1:Y:S01]  /*0360*/  @!P3 LDC R0, c[0x0][0x438] ;  /* 0x00010e00ff00bb82 */ /* 0x000e620000000800 */
[----:B--2---:R-:W-:Y:S07]  /*0370*/  @!P3 BRA `(.L_x_394) ;  /* 0x00000000000cb947 */ /* 0x004fee0003800000 */
[----:B-1----:R-:W2:Y:S02]  /*0380*/  @P4 LDG.E R0, desc[UR12][R2.64+0x4] ;  /* 0x0000040c02004981 */ /* 0x002ea4000c1e1900 */
[----:B--2--5:R-:W-:-:S06]  /*0390*/  @P4 IADD3 R0, PT, PT, R0, -R12, RZ ;  /* 0x8000000c00004210 */ /* 0x024fcc0007ffe0ff */
[----:B------:R2:W5:Y:S02]  /*03a0*/  @!P4 LDG.E R0, desc[UR12][R2.64] ;  /* 0x0000000c0200c981 */ /* 0x000564000c1e1900 */
.L_x_394:
        /* <DEDUP_REMOVED lines=36> */
.L_x_396:
        /* <DEDUP_REMOVED lines=10> */
[----:B------:R-:W-:Y:S01]  /*0690*/  VIADD R19, R4, 0x40 ;  /* 0x0000004004137836 */ /* 0x000fe20000000000 */
        /* <DEDUP_REMOVED lines=31> */
.L_x_398:
[----:B------:R-:W-:Y:S05]  /*0890*/  BSYNC.RECONVERGENT B0 ;  /* 0x0000000000007941 */ /* 0x000fea0003800200 */
.L_x_397:
        /* <DEDUP_REMOVED lines=17> */
.L_x_400:
[----:B------:R-:W-:Y:S05]  /*09b0*/  BSYNC.RECONVERGENT B0 ;  /* 0x0000000000007941 */ /* 0x000fea0003800200 */
.L_x_399:
        /* <DEDUP_REMOVED lines=15> */
.L_x_402:
[----:B------:R-:W-:Y:S05]  /*0ab0*/  BSYNC.RECONVERGENT B0 ;  /* 0x0000000000007941 */ /* 0x000fea0003800200 */
.L_x_401:
        /* <DEDUP_REMOVED lines=17> */
.L_x_404:
[----:B------:R-:W-:Y:S05]  /*0bd0*/  BSYNC.RECONVERGENT B0 ;  /* 0x0000000000007941 */ /* 0x000fea0003800200 */
.L_x_403:
        /* <DEDUP_REMOVED lines=11> */
.L_x_406:
[----:B------:R-:W-:Y:S05]  /*0c90*/  BSYNC.RECONVERGENT B0 ;  /* 0x0000000000007941 */ /* 0x000fea0003800200 */
.L_x_405:
        /* <DEDUP_REMOVED lines=10> */
.L_x_408:
[----:B------:R-:W-:Y:S05]  /*0d40*/  BSYNC.RECONVERGENT B0 ;  /* 0x0000000000007941 */ /* 0x000fea0003800200 */
.L_x_407:
        /* <DEDUP_REMOVED lines=10> */
.L_x_410:
[----:B------:R-:W-:Y:S05]  /*0df0*/  BSYNC.RECONVERGENT B0 ;  /* 0x0000000000007941 */ /* 0x000fea0003800200 */
.L_x_409:
        /* <DEDUP_REMOVED lines=10> */
.L_x_395:
        /* <DEDUP_REMOVED lines=24> */
.L_x_411:
[----:B------:R-:W1:Y:S01]  /*1020*/  LDC.64 R46, c[0x0][0x3b8] ;  /* 0x0000ee00ff2e7b82 */ /* 0x000e620000000a00 */
[----:B------:R-:W-:-:S05]  /*1030*/  IADD3 R2, PT, PT, R11, R12, RZ ;  /* 0x0000000c0b027210 */ /* 0x000fca0007ffe0ff */
[C---:B-1----:R-:W-:Y:S02]  /*1040*/  IMAD R0, R2.reuse, R47, RZ ;  /* 0x0000002f02007224 */ /* 0x042fe400078e02ff */
[----:B------:R-:W-:-:S05]  /*1050*/  IMAD.WIDE.U32 R2, R2, R46, RZ ;  /* 0x0000002e02027225 */ /* 0x000fca00078e00ff */
[----:B------:R-:W-:Y:S02]  /*1060*/  IADD3 R6, PT, PT, R3, R0, RZ ;  /* 0x0000000003067210 */ /* 0x000fe40007ffe0ff */
[----:B------:R-:W-:-:S07]  /*1070*/  MOV R5, R2 ;  /* 0x0000000200057202 */ /* 0x000fce0000000f00 */
.L_x_412:
        /* <DEDUP_REMOVED lines=40> */
.L_x_413:
[----:B------:R-:W1:Y:S01]  /*1300*/  LDC.64 R104, c[0x0][0x3c0] ;  /* 0x0000f000ff687b82 */ /* 0x000e620000000a00 */
[----:B------:R-:W-:-:S05]  /*1310*/  IADD3 R0, PT, PT, R11, R12, RZ ;  /* 0x0000000c0b007210 */ /* 0x000fca0007ffe0ff */
[C---:B-1----:R-:W-:Y:S02]  /*1320*/  IMAD R4, R0.reuse, R105, RZ ;  /* 0x0000006900047224 */ /* 0x042fe400078e02ff */
[----:B------:R-:W-:-:S05]  /*1330*/  IMAD.WIDE.U32 R2, R0, R104, RZ ;  /* 0x0000006800027225 */ /* 0x000fca00078e00ff */
[----:B------:R-:W-:Y:S02]  /*1340*/  IADD3 R0, PT, PT, R3, R4, RZ ;  /* 0x0000000403007210 */ /* 0x000fe40007ffe0ff */
[----:B------:R-:W-:-:S07]  /*1350*/  MOV R8, R2 ;  /* 0x0000000200087202 */ /* 0x000fce0000000f00 */
.L_x_414:
[----:B------:R-:W-:Y:S01]  /*1360*/  IMAD.SHL.U32 R191, R116, 0x8, RZ ;  /* 0x0000000874bf7824 */ /* 0x000fe200078e00ff */
[----:B------:R-:W1:Y:S01]  /*1370*/  LDCU.64 UR4, c[0x0][0x3c8] ;  /* 0x00007900ff0477ac */ /* 0x000e620008000a00 */
[----:B------:R-:W-:Y:S01]  /*1380*/  SHF.R.U32.HI R33, RZ, 0x2, R116 ;  /* 0x00000002ff217819 */ /* 0x000fe20000011674 */
[----:B------:R-:W-:Y:S01]  /*1390*/  IMAD.IADD R11, R13, 0x1, -R24 ;  /* 0x000000010d0b7824 */ /* 0x000fe200078e0a18 */
[----:B------:R-:W2:Y:S01]  /*13a0*/  S2UR UR14, SR_CgaCtaId ;  /* 0x00000000000e79c3 */ /* 0x000ea20000008800 */
[----:B------:R-:W-:Y:S01]  /*13b0*/  LOP3.LUT R9, R191, 0x18, RZ, 0xc0, !PT ;  /* 0x00000018bf097812 */ /* 0x000fe200078ec0ff */
[----:B------:R-:W3:Y:S01]  /*13c0*/  LDCU.64 UR8, c[0x0][0x390] ;  /* 0x00007200ff0877ac */ /* 0x000ee20008000a00 */
[C---:B------:R-:W-:Y:S01]  /*13d0*/  VIADD R31, R33.reuse, 0x20 ;  /* 0x00000020211f7836 */ /* 0x040fe20000000000 */
[C---:B------:R-:W-:Y:S01]  /*13e0*/  ISETP.GE.AND P4, PT, R33.reuse, R11, PT ;  /* 0x0000000b2100720c */ /* 0x040fe20003f86270 */
[----:B------:R-:W-:Y:S01]  /*13f0*/  VIADD R32, R33, 0x40 ;  /* 0x0000004021207836 */ /* 0x000fe20000000000 */
[----:B------:R-:W-:Y:S01]  /*1400*/  IADD3 R2, P0, PT, R9, R7, RZ ;  /* 0x0000000709027210 */ /* 0x000fe20007f1e0ff */
[----:B------:R-:W-:Y:S01]  /*1410*/  VIADD R30, R33, 0x60 ;  /* 0x00000060211e7836 */ /* 0x000fe20000000000 */
[----:B------:R-:W-:Y:S01]  /*1420*/  ISETP.GE.AND P2, PT, R31, R11, PT ;  /* 0x0000000b1f00720c */ /* 0x000fe20003f46270 */
[----:B------:R-:W4:Y:S01]  /*1430*/  LDCU.64 UR10, c[0x0][0x388] ;  /* 0x00007100ff0a77ac */ /* 0x000f220008000a00 */
[----:B------:R-:W-:Y:S01]  /*1440*/  LOP3.LUT R7, R191, 0xd8, RZ, 0xc0, !PT ;  /* 0x000000d8bf077812 */ /* 0x000fe200078ec0ff */
[----:B------:R-:W-:Y:S01]  /*1450*/  IMAD.X R3, RZ, RZ, R14, P0 ;  /* 0x000000ffff037224 */ /* 0x000fe200000e060e */
[C---:B------:R-:W-:Y:S01]  /*1460*/  IADD3 R4, P0, PT, R9.reuse, R5, RZ ;  /* 0x0000000509047210 */ /* 0x040fe20007f1e0ff */
[----:B------:R5:W-:Y:S01]  /*1470*/  STL [R1+0x10], R11 ;  /* 0x0000100b01007387 */ /* 0x000be20000100800 */
[-C--:B------:R-:W-:Y:S01]  /*1480*/  ISETP.GE.AND P5, PT, R32, R11.reuse, PT ;  /* 0x0000000b2000720c */ /* 0x080fe20003fa6270 */
[C---:B-1----:R-:W-:Y:S01]  /*1490*/  IMAD.WIDE.U32 R2, R22.reuse, UR4, R2 ;  /* 0x0000000416027c25 */ /* 0x042fe2000f8e0002 */
[----:B------:R-:W-:Y:S01]  /*14a0*/  IADD3.X R5, PT, PT, RZ, R6, RZ, P0, !PT ;  /* 0x00000006ff057210 */ /* 0x000fe200007fe4ff */
[----:B------:R-:W1:Y:S01]  /*14b0*/  @!P4 LDC.64 R14, c[0x0][0x3b0] ;  /* 0x0000ec00ff0ecb82 */ /* 0x000e620000000a00 */
[----:B------:R-:W-:Y:S01]  /*14c0*/  IADD3 R8, P0, PT, R9, R8, RZ ;  /* 0x0000000809087210 */ /* 0x000fe20007f1e0ff */
[----:B------:R-:W-:Y:S01]  /*14d0*/  IMAD R3, R22, UR5, R3 ;  /* 0x0000000516037c24 */ /* 0x000fe2000f8e0203 */
[----:B------:R-:W3:Y:S01]  /*14e0*/  LDCU.128 UR4, c[0x0][0x3d0] ;  /* 0x00007a00ff0477ac */ /* 0x000ee20008000c00 */
[----:B------:R-:W-:Y:S01]  /*14f0*/  LOP3.LUT R6, R7, 0x18, R116, 0x78, !PT ;  /* 0x0000001807067812 */ /* 0x000fe200078e7874 */
[----:B------:R-:W-:Y:S01]  /*1500*/  IMAD.WIDE.U32 R4, R33, R46, R4 ;  /* 0x0000002e21047225 */ /* 0x000fe200078e0004 */
[----:B------:R-:W-:-:S02]  /*1510*/  ISETP.GE.AND P3, PT, R30, R11, PT ;  /* 0x0000000b1e00720c */ /* 0x000fc40003f66270 */
[----:B------:R-:W4:Y:S01]  /*1520*/  @!P2 LDC.64 R16, c[0x0][0x3b0] ;  /* 0x0000ec00ff10ab82 */ /* 0x000f220000000a00 */
[----:B------:R-:W-:Y:S01]  /*1530*/  IMAD.X R9, RZ, RZ, R0, P0 ;  /* 0x000000ffff097224 */ /* 0x000fe200000e0600 */
[----:B------:R-:W-:Y:S01]  /*1540*/  LEA R34, P0, R23, R33, 0x7 ;  /* 0x0000002117227211 */ /* 0x000fe200078038ff */
[----:B------:R-:W-:Y:S01]  /*1550*/  IMAD R7, R33, R47, R5 ;  /* 0x0000002f21077224 */ /* 0x000fe200078e0205 */
[----:B------:R-:W-:Y:S01]  /*1560*/  SHF.R.S32.HI R0, RZ, 0x1f, R10 ;  /* 0x0000001fff007819 */ /* 0x000fe2000001140a */
[----:B------:R-:W-:Y:S01]  /*1570*/  @!P2 IMAD.MOV.U32 R18, RZ, RZ, R2 ;  /* 0x000000ffff12a224 */ /* 0x000fe200078e0002 */
[----:B------:R-:W-:Y:S01]  /*1580*/  LEA.HI.X R21, R23, RZ, RZ, 0x7, P0 ;  /* 0x000000ff17157211 */ /* 0x000fe200000f3cff */
[----:B------:R-:W-:Y:S01]  /*1590*/  @!P2 IMAD.MOV.U32 R19, RZ, RZ, R3 ;  /* 0x000000ffff13a224 */ /* 0x000fe200078e0003 */
[----:B------:R-:W4:Y:S01]  /*15a0*/  @!P4 LDC.64 R22, c[0x0][0x380] ;  /* 0x0000e000ff16cb82 */ /* 0x000f220000000a00 */
[----:B------:R-:W-:Y:S01]  /*15b0*/  LOP3.LUT R191, R6, 0x1f20, R191, 0xf8, !PT ;  /* 0x00001f2006bf7812 */ /* 0x000fe200078ef8bf */
[----:B------:R-:W-:Y:S01]  /*15c0*/  IMAD.MOV.U32 R6, RZ, RZ, R4 ;  /* 0x000000ffff067224 */ /* 0x000fe200078e0004 */
[----:B------:R-:W-:Y:S01]  /*15d0*/  @!P3 MOV R29, R3 ;  /* 0x00000003001db202 */ /* 0x000fe20000000f00 */
[----:B------:R-:W-:Y:S01]  /*15e0*/  IMAD.WIDE.U32 R4, R33, R104, R8 ;  /* 0x0000006821047225 */ /* 0x000fe200078e0008 */
[----:B------:R-:W-:Y:S01]  /*15f0*/  STL [R1+0x14], R34 ;  /* 0x0000142201007387 */ /* 0x000fe20000100800 */
[----:B------:R-:W-:-:S02]  /*1600*/  SHF.L.U64.HI R137, R46, 0x7, R47 ;  /* 0x000000072e897819 */ /* 0x000fc4000001022f */
[C---:B---3--:R-:W-:Y:S01]  /*1610*/  IMAD R8, R0.reuse, UR4, RZ ;  /* 0x0000000400087c24 */ /* 0x048fe2000f8e02ff */
[----:B------:R-:W3:Y:S01]  /*1620*/  @!P2 LDC.64 R24, c[0x0][0x380] ;  /* 0x0000e000ff18ab82 */ /* 0x000ee20000000a00 */
[----:B------:R-:W-:Y:S01]  /*1630*/  IMAD R5, R33, R105, R5 ;  /* 0x0000006921057224 */ /* 0x000fe200078e0205 */
[----:B------:R3:W-:Y:S01]  /*1640*/  STL [R1+0x18], R21 ;  /* 0x0000181501007387 */ /* 0x0007e20000100800 */
[----:B------:R-:W-:Y:S01]  /*1650*/  IMAD R0, R0, UR6, RZ ;  /* 0x0000000600007c24 */ /* 0x000fe2000f8e02ff */
[----:B------:R-:W-:Y:S01]  /*1660*/  SHF.L.U64.HI R121, R46, 0x5, R47 ;  /* 0x000000052e797819 */ /* 0x000fe2000001022f */
[----:B------:R-:W-:Y:S01]  /*1670*/  IMAD R12, R10, UR5, R8 ;  /* 0x000000050a0c7c24 */ /* 0x000fe2000f8e0208 */
[----:B------:R-:W-:Y:S01]  /*1680*/  @!P2 IADD3 R8, P0, PT, R34, 0x20, RZ ;  /* 0x000000202208a810 */ /* 0x000fe20007f1e0ff */
[C---:B-----5:R-:W-:Y:S01]  /*1690*/  IMAD R11, R10.reuse, UR7, R0 ;  /* 0x000000070a0b7c24 */ /* 0x060fe2000f8e0200 */
[----:B------:R-:W-:Y:S01]  /*16a0*/  SHF.R.U32.HI R184, RZ, 0x1, R116 ;  /* 0x00000001ffb87819 */ /* 0x000fe20000011674 */
[C---:B------:R-:W-:Y:S01]  /*16b0*/  IMAD.WIDE.U32 R4, R10.reuse, UR6, R4 ;  /* 0x000000060a047c25 */ /* 0x040fe2000f8e0004 */
[----:B------:R-:W5:Y:S03]  /*16c0*/  LDCU UR6, c[0x0][0x50c] ;  /* 0x0000a180ff0677ac */ /* 0x000f660008000800 */
[----:B------:R-:W-:Y:S01]  /*16d0*/  IMAD.WIDE.U32 R6, R10, UR4, R6 ;  /* 0x000000040a067c25 */ /* 0x000fe2000f8e0006 */
[----:B------:R-:W-:-:S02]  /*16e0*/  UMOV UR4, 0x400 ;  /* 0x0000040000047882 */ /* 0x000fc40000000000 */
[----:B--2---:R-:W-:Y:S01]  /*16f0*/  ULEA UR4, UR14, UR4, 0x18 ;  /* 0x000000040e047291 */ /* 0x004fe2000f8ec0ff */
[----:B-1----:R-:W-:Y:S01]  /*1700*/  @!P4 IMAD R9, R21, R14, RZ ;  /* 0x0000000e1509c224 */ /* 0x002fe200078e02ff */
[----:B----4-:R-:W-:Y:S01]  /*1710*/  LEA R232, P1, R6, UR10, 0x1 ;  /* 0x0000000a06e87c11 */ /* 0x010fe2000f8208ff */
[----:B------:R-:W-:Y:S01]  /*1720*/  @!P2 IMAD.X R0, RZ, RZ, R21, P0 ;  /* 0x000000ffff00a224 */ /* 0x000fe200000e0615 */
[C---:B------:R-:W-:Y:S01]  /*1730*/  LEA R251, P0, R4.reuse, UR8, 0x1 ;  /* 0x0000000804fb7c11 */ /* 0x040fe2000f8008ff */
[----:B------:R-:W-:Y:S01]  /*1740*/  IMAD.IADD R5, R5, 0x1, R11 ;  /* 0x0000000105057824 */ /* 0x000fe200078e020b */
[----:B------:R-:W-:Y:S01]  /*1750*/  LEA R191, R191, UR4, 0x1 ;  /* 0x00000004bfbf7c11 */ /* 0x000fe2000f8e08ff */
[--C-:B------:R-:W-:Y:S02]  /*1760*/  @!P5 IMAD.MOV.U32 R26, RZ, RZ, R2.reuse ;  /* 0x000000ffff1ad224 */ /* 0x100fe400078e0002 */
[----:B------:R-:W-:Y:S01]  /*1770*/  @!P5 IMAD.MOV.U32 R27, RZ, RZ, R3 ;  /* 0x000000ffff1bd224 */ /* 0x000fe200078e0003 */
[----:B------:R-:W-:Y:S01]  /*1780*/  LEA.HI.X R250, R4, UR9, R5, 0x1, P0 ;  /* 0x0000000904fa7c11 */ /* 0x000fe200080f0c05 */
[----:B------:R-:W-:-:S02]  /*1790*/  @!P3 IMAD.MOV.U32 R28, RZ, RZ, R2 ;  /* 0x000000ffff1cb224 */ /* 0x000fc400078e0002 */
[----:B------:R-:W-:Y:S02]  /*17a0*/  IMAD.IADD R7, R7, 0x1, R12 ;  /* 0x0000000107077824 */ /* 0x000fe400078e020c */
[C---:B------:R-:W-:Y:S01]  /*17b0*/  @!P4 IMAD R9, R34.reuse, R15, R9 ;  /* 0x0000000f2209c224 */ /* 0x040fe200078e0209 */
[----:B------:R-:W1:Y:S01]  /*17c0*/  @!P3 LDC.64 R12, c[0x0][0x3b0] ;  /* 0x0000ec00ff0cbb82 */ /* 0x000e620000000a00 */
[----:B------:R-:W-:Y:S01]  /*17d0*/  @!P4 IMAD.WIDE.U32 R2, R34, R14, R2 ;  /* 0x0000000e2202c225 */ /* 0x000fe200078e0002 */
[----:B------:R-:W-:-:S03]  /*17e0*/  LEA.HI.X R231, R6, UR11, R7, 0x1, P1 ;  /* 0x0000000b06e77c11 */ /* 0x000fc600088f0c07 */
[----:B------:R-:W-:Y:S01]  /*17f0*/  @!P2 IMAD R0, R0, R16, RZ ;  /* 0x000000100000a224 */ /* 0x000fe200078e02ff */
[----:B------:R-:W-:Y:S01]  /*1800*/  @!P4 LEA R6, P0, R2, R22, 0x1 ;  /* 0x000000160206c211 */ /* 0x000fe200078008ff */
[C---:B------:R-:W-:Y:S01]  /*1810*/  @!P2 IMAD.WIDE.U32 R4, R8.reuse, R16, R18 ;  /* 0x000000100804a225 */ /* 0x040fe200078e0012 */
[----:B------:R-:W2:Y:S03]  /*1820*/  @!P5 LDC.64 R14, c[0x0][0x3b0] ;  /* 0x0000ec00ff0edb82 */ /* 0x000ea60000000a00 */
[----:B------:R-:W-:Y:S01]  /*1830*/  @!P2 IMAD R0, R8, R17, R0 ;  /* 0x000000110800a224 */ /* 0x000fe200078e0200 */
[----:B------:R-:W-:Y:S01]  /*1840*/  @!P5 IADD3 R8, P1, PT, R34, 0x40, RZ ;  /* 0x000000402208d810 */ /* 0x000fe20007f3e0ff */
[----:B------:R-:W-:Y:S02]  /*1850*/  @!P4 IMAD.IADD R3, R3, 0x1, R9 ;  /* 0x000000010303c824 */ /* 0x000fe400078e0209 */
[----:B------:R-:W-:Y:S01]  /*1860*/  IMAD.SHL.U32 R168, R46, 0x80, RZ ;  /* 0x000000802ea87824 */ /* 0x000fe200078e00ff */
[----:B------:R-:W-:Y:S01]  /*1870*/  @!P2 IADD3 R0, PT, PT, R5, R0, RZ ;  /* 0x000000000500a210 */ /* 0x000fe20007ffe0ff */
[----:B------:R-:W-:Y:S01]  /*1880*/  @!P5 IMAD.X R10, RZ, RZ, R21, P1 ;  /* 0x000000ffff0ad224 */ /* 0x000fe200008e0615 */
[----:B------:R-:W-:Y:S01]  /*1890*/  @!P4 LEA.HI.X R7, R2, R23, R3, 0x1, P0 ;  /* 0x000000170207c211 */ /* 0x000fe200000f0c03 */
[----:B------:R-:W4:Y:S01]  /*18a0*/  @!P5 LDC.64 R16, c[0x0][0x380] ;  /* 0x0000e000ff10db82 */ /* 0x000f220000000a00 */
[----:B------:R-:W-:Y:S01]  /*18b0*/  @!P3 IADD3 R9, P0, PT, R34, 0x60, RZ ;  /* 0x000000602209b810 */ /* 0x000fe20007f1e0ff */
[----:B------:R-:W-:Y:S01]  /*18c0*/  IMAD.SHL.U32 R167, R46, 0x20, RZ ;  /* 0x000000202ea77824 */ /* 0x000fe200078e00ff */
[C---:B---3--:R-:W-:Y:S01]  /*18d0*/  @!P2 LEA R2, P1, R4.reuse, R24, 0x1 ;  /* 0x000000180402a211 */ /* 0x048fe200078208ff */
[----:B------:R-:W-:Y:S01]  /*18e0*/  @!PT LDS RZ, [RZ] ;  /* 0x00000000fffff984 */ /* 0x000fe20000000800 */
[----:B------:R-:W-:Y:S01]  /*18f0*/  @!PT LDS RZ, [RZ] ;  /* 0x00000000fffff984 */ /* 0x000fe20000000800 */
[----:B------:R-:W-:Y:S01]  /*1900*/  @!PT LDS RZ, [RZ] ;  /* 0x00000000fffff984 */ /* 0x000fe20000000800 */
[----:B------:R3:W-:Y:S03]  /*1910*/  @!P4 LDGSTS.E.BYPASS.LTC128B.128 [R191], desc[UR12][R6.64] ;  /* 0x0000000006bfcfae */ /* 0x0007e6000b981a0c */
[----:B------:R-:W-:Y:S01]  /*1920*/  @!P2 LEA.HI.X R3, R4, R25, R0, 0x1, P1 ;  /* 0x000000190403a211 */ /* 0x000fe200008f0c00 */
[----:B------:R-:W5:Y:S01]  /*1930*/  @!P3 LDC.64 R22, c[0x0][0x380] ;  /* 0x0000e000ff16bb82 */ /* 0x000f620000000a00 */
[----:B------:R-:W-:Y:S01]  /*1940*/  @!P3 IMAD.X R0, RZ, RZ, R21, P0 ;  /* 0x000000ffff00b224 */ /* 0x000fe200000e0615 */
[----:B------:R-:W-:-:S02]  /*1950*/  LEA.HI.SX32 R21, R190, 0xffffffff, 0x19 ;  /* 0xffffffffbe157811 */ /* 0x000fc400078fcaff */
[----:B------:R4:W-:Y:S01]  /*1960*/  @!P2 LDGSTS.E.BYPASS.LTC128B.128 [R191+0x800], desc[UR12][R2.64] ;  /* 0x0080000002bfafae */ /* 0x0009e2000b981a0c */
[----:B--2---:R-:W-:Y:S01]  /*1970*/  @!P5 IMAD R4, R10, R14, RZ ;  /* 0x0000000e0a04d224 */ /* 0x004fe200078e02ff */
[----:B------:R-:W-:Y:S01]  /*1980*/  SHF.R.S32.HI R18, RZ, 0x1f, R21 ;  /* 0x0000001fff127819 */ /* 0x000fe20000011415 */
[----:B------:R-:W-:Y:S02]  /*1990*/  IMAD R19, R21, -0x80, R20 ;  /* 0xffffff8015137824 */ /* 0x000fe400078e0214 */
[----:B-1----:R-:W-:-:S03]  /*19a0*/  @!P3 IMAD R0, R0, R12, RZ ;  /* 0x0000000c0000b224 */ /* 0x002fc600078e02ff */
[----:B------:R-:W-:Y:S01]  /*19b0*/  ISETP.GE.AND P6, PT, R33, R19, PT ;  /* 0x000000132100720c */ /* 0x000fe20003fc6270 */
[----:B------:R-:W-:Y:S01]  /*19c0*/  @!P3 IMAD R0, R9, R13, R0 ;  /* 0x0000000d0900b224 */ /* 0x000fe200078e0200 */
[----:B------:R-:W-:Y:S01]  /*19d0*/  ISETP.GE.AND P0, PT, R31, R19, PT ;  /* 0x000000131f00720c */ /* 0x000fe20003f06270 */
[----:B---3--:R-:W-:-:S03]  /*19e0*/  @!P5 IMAD.WIDE.U32 R6, R8, R14, R26 ;  /* 0x0000000e0806d225 */ /* 0x008fc600078e001a */
[----:B----4-:R-:W-:Y:S01]  /*19f0*/  @!P5 LEA R16, P2, R6, R16, 0x1 ;  /* 0x000000100610d211 */ /* 0x010fe200078408ff */
[----:B------:R-:W-:Y:S02]  /*1a00*/  @!P5 IMAD R2, R8, R15, R4 ;  /* 0x0000000f0802d224 */ /* 0x000fe400078e0204 */
[----:B------:R-:W-:-:S04]  /*1a10*/  @!P3 IMAD.WIDE.U32 R4, R9, R12, R28 ;  /* 0x0000000c0904b225 */ /* 0x000fc800078e001c */
[-C--:B------:R-:W-:Y:S01]  /*1a20*/  IMAD R8, R137, R21.reuse, RZ ;  /* 0x0000001589087224 */ /* 0x080fe200078e02ff */
[----:B-----5:R-:W-:Y:S01]  /*1a30*/  @!P3 LEA R14, P1, R4, R22, 0x1 ;  /* 0x00000016040eb211 */ /* 0x020fe200078208ff */
[----:B------:R-:W-:Y:S02]  /*1a40*/  @!P5 IMAD.IADD R7, R7, 0x1, R2 ;  /* 0x000000010707d824 */ /* 0x000fe400078e0202 */
[----:B------:R-:W-:Y:S02]  /*1a50*/  @!P3 IMAD.IADD R5, R5, 0x1, R0 ;  /* 0x000000010505b824 */ /* 0x000fe400078e0200 */
[----:B------:R-:W-:Y:S01]  /*1a60*/  IMAD.WIDE.U32 R2, R168, R21, RZ ;  /* 0x00000015a8027225 */ /* 0x000fe200078e00ff */
[----:B------:R-:W-:Y:S02]  /*1a70*/  @!P5 LEA.HI.X R17, R6, R17, R7, 0x1, P2 ;  /* 0x000000110611d211 */ /* 0x000fe400010f0c07 */
[----:B------:R-:W-:Y:S01]  /*1a80*/  @!P3 LEA.HI.X R15, R4, R23, R5, 0x1, P1 ;  /* 0x00000017040fb211 */ /* 0x000fe200008f0c05 */
[----:B------:R-:W-:Y:S01]  /*1a90*/  IMAD R0, R18, R168, R8 ;  /* 0x000000a812007224 */ /* 0x000fe200078e0208 */
[-C--:B------:R-:W-:Y:S01]  /*1aa0*/  ISETP.GE.AND P2, PT, R32, R19.reuse, PT ;  /* 0x000000132000720c */ /* 0x080fe20003f46270 */
        /* <DEDUP_REMOVED lines=8> */
[----:B------:R-:W-:Y:S02]  /*1b30*/  @!P6 LEA.HI.X R11, R2, R231, R3, 0x1, P1 ;  /* 0x000000e7020be211 */ /* 0x000fe400008f0c03 */
[----:B------:R-:W-:Y:S02]  /*1b40*/  ISETP.GE.AND P1, PT, R30, R19, PT ;  /* 0x000000131e00720c */ /* 0x000fe40003f26270 */
[----:B------:R-:W-:Y:S01]  /*1b50*/  @!P0 IADD3.X R6, PT, PT, R121, R3, RZ, P4, !PT ;  /* 0x0000000379068210 */ /* 0x000fe200027fe4ff */
[----:B------:R2:W-:Y:S01]  /*1b60*/  @!P6 LDGSTS.E.BYPASS.LTC128B.128 [R191+0x2000], desc[UR12][R10.64] ;  /* 0x020000000abfefae */ /* 0x0005e2000b981a0c */
[----:B------:R-:W-:-:S04]  /*1b70*/  @!P0 LEA R8, P4, R0, R232, 0x1 ;  /* 0x000000e800088211 */ /* 0x000fc800078808ff */
        /* <DEDUP_REMOVED lines=24> */
[----:B------:R-:W-:Y:S02]  /*1d00*/  IADD3 R3, PT, PT, R3, R18, RZ ;  /* 0x0000001203037210 */ /* 0x000fe40007ffe0ff */
[----:B------:R-:W-:Y:S01]  /*1d10*/  LOP3.LUT R193, R16, 0x120, RZ, 0xc0, !PT ;  /* 0x0000012010c17812 */ /* 0x000fe200078ec0ff */
[----:B------:R-:W-:Y:S01]  /*1d20*/  IMAD.SHL.U32 R0, R105, 0x40, RZ ;  /* 0x0000004069007824 */ /* 0x000fe200078e00ff */
[----:B------:R-:W-:Y:S01]  /*1d30*/  @!P4 IADD3 R14, P0, PT, R2, R4, RZ ;  /* 0x00000004020ec210 */ /* 0x000fe20007f1e0ff */
[----:B---3--:R-:W-:-:S02]  /*1d40*/  IMAD.SHL.U32 R8, R116, 0x4, RZ ;  /* 0x0000000474087824 */ /* 0x008fc400078e00ff */
[----:B------:R-:W-:Y:S01]  /*1d50*/  IMAD.SHL.U32 R17, R116, 0x10, RZ ;  /* 0x0000001074117824 */ /* 0x000fe200078e00ff */
[----:B------:R-:W-:Y:S01]  /*1d60*/  @!P4 IADD3.X R15, PT, PT, R3, R5, R0, P0, !PT ;  /* 0x00000005030fc210 */ /* 0x000fe200007fe400 */
[----:B------:R-:W-:Y:S01]  /*1d70*/  @!P3 IMAD R0, R105, 0x60, RZ ;  /* 0x000000606900b824 */ /* 0x000fe200078e02ff */
[----:B------:R-:W-:Y:S01]  /*1d80*/  LOP3.LUT R10, R10, 0x18, R8, 0xf8, !PT ;  /* 0x000000180a0a7812 */ /* 0x000fe200078ef808 */
[----:B------:R-:W-:Y:S01]  /*1d90*/  @!P3 IMAD.WIDE.U32 R4, R104, 0x60, R2 ;  /* 0x000000606804b825 */ /* 0x000fe200078e0002 */
[C---:B------:R-:W-:Y:S02]  /*1da0*/  @!P6 LEA R8, P1, R2.reuse, R251, 0x1 ;  /* 0x000000fb0208e211 */ /* 0x040fe400078208ff */
[----:B----4-:R-:W-:Y:S02]  /*1db0*/  LOP3.LUT R13, R17, 0x100, RZ, 0xc0, !PT ;  /* 0x00000100110d7812 */ /* 0x010fe400078ec0ff */
[----:B------:R-:W-:Y:S02]  /*1dc0*/  @!P6 LEA.HI.X R9, R2, R250, R3, 0x1, P1 ;  /* 0x000000fa0209e211 */ /* 0x000fe400008f0c03 */
[----:B------:R-:W-:Y:S01]  /*1dd0*/  LOP3.LUT R13, R13, 0x20, R16, 0xf8, !PT ;  /* 0x000000200d0d7812 */ /* 0x000fe200078ef810 */
[----:B------:R-:W-:-:S04]  /*1de0*/  DEPBAR.LE SB0, 0x0 ;  /* 0x000080000000791a */ /* 0x000fc80000000000 */
[----:B------:R-:W-:Y:S01]  /*1df0*/  BAR.SYNC.DEFER_BLOCKING 0x0 ;  /* 0x0000000000007b1d */ /* 0x000fe20000010000 */
[----:B-1----:R-:W-:Y:S02]  /*1e00*/  @!P5 LEA R7, P0, R104, R2, 0x5 ;  /* 0x000000026807d211 */ /* 0x002fe400078028ff */
[----:B------:R-:W-:Y:S02]  /*1e10*/  LOP3.LUT R11, R10, 0x8, R116, 0x78, !PT ;  /* 0x000000080a0b7812 */ /* 0x000fe400078e7874 */
[----:B------:R-:W-:Y:S01]  /*1e20*/  @!P5 LEA.HI.X R12, R104, R3, R105, 0x5, P0 ;  /* 0x00000003680cd211 */ /* 0x000fe200000f2c69 */
[----:B------:R-:W-:Y:S01]  /*1e30*/  @!P3 IMAD.IADD R3, R5, 0x1, R0 ;  /* 0x000000010503b824 */ /* 0x000fe200078e0200 */
[----:B------:R-:W-:Y:S01]  /*1e40*/  LOP3.LUT R184, R10, 0x8, R184, 0x78, !PT ;  /* 0x000000080ab87812 */ /* 0x000fe200078e78b8 */
[----:B------:R-:W-:Y:S01]  /*1e50*/  IMAD.IADD R0, R11, 0x1, R13 ;  /* 0x000000010b007824 */ /* 0x000fe200078e020d */
[-C--:B------:R-:W-:Y:S02]  /*1e60*/  @!P3 LEA R10, P0, R4, R251.reuse, 0x1 ;  /* 0x000000fb040ab211 */ /* 0x080fe400078008ff */
[----:B------:R-:W-:-:S02]  /*1e70*/  @!P5 LEA R2, P2, R7, R251, 0x1 ;  /* 0x000000fb0702d211 */ /* 0x000fc400078408ff */
[-C--:B------:R-:W-:Y:S02]  /*1e80*/  @!P3 LEA.HI.X R11, R4, R250.reuse, R3, 0x1, P0 ;  /* 0x000000fa040bb211 */ /* 0x080fe400000f0c03 */
[-C--:B------:R-:W-:Y:S02]  /*1e90*/  @!P5 LEA.HI.X R3, R7, R250.reuse, R12, 0x1, P2 ;  /* 0x000000fa0703d211 */ /* 0x080fe400010f0c0c */
[----:B------:R-:W-:Y:S02]  /*1ea0*/  LOP3.LUT R4, R17, 0x3e00, RZ, 0xc0, !PT ;  /* 0x00003e0011047812 */ /* 0x000fe400078ec0ff */
[----:B------:R-:W-:Y:S02]  /*1eb0*/  @!P4 LEA R6, P1, R14, R251, 0x1 ;  /* 0x000000fb0e06c211 */ /* 0x000fe400078208ff */
[----:B------:R-:W-:Y:S01]  /*1ec0*/  LEA R185, R0, UR4, 0x1 ;  /* 0x0000000400b97c11 */ /* 0x000fe2000f8e08ff */
[----:B------:R-:W-:Y:S01]  /*1ed0*/  IMAD.MOV.U32 R0, RZ, RZ, 0x20 ;  /* 0x00000020ff007424 */ /* 0x000fe200078e00ff */
[----:B------:R-:W-:Y:S01]  /*1ee0*/  @!P4 LEA.HI.X R7, R14, R250, R15, 0x1, P1 ;  /* 0x000000fa0e07c211 */ /* 0x000fe200008f0c0f */
[----:B------:R-:W-:Y:S01]  /*1ef0*/  @!PT LDS RZ, [RZ] ;  /* 0x00000000fffff984 */ /* 0x000fe20000000800 */
[----:B------:R-:W-:Y:S01]  /*1f00*/  @!PT LDS RZ, [RZ] ;  /* 0x00000000fffff984 */ /* 0x000fe20000000800 */
[----:B------:R-:W-:Y:S01]  /*1f10*/  @!PT LDS RZ, [RZ] ;  /* 0x00000000fffff984 */ /* 0x000fe20000000800 */
[----:B------:R-:W-:Y:S01]  /*1f20*/  @!P6 LDGSTS.E.BYPASS.LTC128B.128 [R191+0x4000], desc[UR12][R8.64] ;  /* 0x0400000008bfefae */ /* 0x000fe2000b981a0c */
[C---:B------:R-:W-:Y:S01]  /*1f30*/  LOP3.LUT P0, RZ, R116.reuse, 0x4, RZ, 0xc0, !PT ;  /* 0x0000000474ff7812 */ /* 0x040fe2000780c0ff */
[----:B------:R-:W-:-:S02]  /*1f40*/  IMAD.SHL.U32 R116, R116, 0x2, RZ ;  /* 0x0000000274747824 */ /* 0x000fc400078e00ff */
[----:B------:R-:W-:Y:S01]  /*1f50*/  @P6 STS.128 [R191+0x4000], RZ ;  /* 0x004000ffbf006388 */ /* 0x000fe20000000c00 */
[----:B------:R-:W-:-:S03]  /*1f60*/  SEL R0, R0, 0xffffffe0, !P0 ;  /* 0xffffffe000007807 */ /* 0x000fc60004000000 */
[----:B------:R-:W-:Y:S01]  /*1f70*/  @P5 STS.128 [R191+0x4800], RZ ;  /* 0x004800ffbf005388 */ /* 0x000fe20000000c00 */
[----:B------:R-:W-:-:S03]  /*1f80*/  IADD3 R187, PT, PT, R185, R0, RZ ;  /* 0x00000000b9bb7210 */ /* 0x000fc60007ffe0ff */
        /* <DEDUP_REMOVED lines=19> */
[----:B------:R-:W-:Y:S04]  /*20c0*/  LDSM.16.M88.4 R68, [R187+0x2400] ;  /* 0x00240000bb44783b */ /* 0x000fe80000000200 */
[----:B------:R-:W1:Y:S01]  /*20d0*/  LDSM.16.M88.4 R16, [R188] ;  /* 0x00000000bc10783b */ /* 0x000e620000000200 */
[----:B------:R-:W-:-:S03]  /*20e0*/  IMAD.IADD R189, R188, 0x1, R0 ;  /* 0x00000001bcbd7824 */ /* 0x000fc600078e0200 */
[----:B------:R-:W3:Y:S04]  /*20f0*/  LDSM.16.M88.4 R12, [R188+0x1000] ;  /* 0x00100000bc0c783b */ /* 0x000ee80000000200 */
[----:B--2---:R-:W2:Y:S04]  /*2100*/  LDSM.16.M88.4 R8, [R189] ;  /* 0x00000000bd08783b */ /* 0x004ea80000000200 */
[----:B------:R-:W4:Y:S04]  /*2110*/  LDSM.16.M88.4 R4, [R189+0x1000] ;  /* 0x00100000bd04783b */ /* 0x000f280000000200 */
[----:B------:R-:W5:Y:S04]  /*2120*/  LDSM.16.M88.4 R92, [R185+0x2800] ;  /* 0x00280000b95c783b */ /* 0x000f680000000200 */
[----:B------:R-:W5:Y:S04]  /*2130*/  LDSM.16.M88.4 R84, [R187+0x2800] ;  /* 0x00280000bb54783b */ /* 0x000f680000000200 */
[----:B------:R-:W5:Y:S04]  /*2140*/  LDSM.16.M88.4 R72, [R185+0x2c00] ;  /* 0x002c0000b948783b */ /* 0x000f680000000200 */
[----:B------:R-:W5:Y:S04]  /*2150*/  LDSM.16.M88.4 R80, [R187+0x2c00] ;  /* 0x002c0000bb50783b */ /* 0x000f680000000200 */
[----:B------:R-:W5:Y:S04]  /*2160*/  LDSM.16.M88.4 R52, [R185+0x3000] ;  /* 0x00300000b934783b */ /* 0x000f680000000200 */
[----:B------:R-:W5:Y:S01]  /*2170*/  LDSM.16.M88.4 R56, [R187+0x3000] ;  /* 0x00300000bb38783b */ /* 0x000f620000000200 */
[-C--:B-1----:R-:W-:Y:S03]  /*2180*/  HMMA.16816.F32 R24, R16, R40.reuse, RZ ;  /* 0x000000281018723c */ /* 0x082fe600000018ff */
[----:B------:R-:W1:Y:S04]  /*2190*/  LDSM.16.M88.4 R88, [R185+0x3400] ;  /* 0x00340000b958783b */ /* 0x000e680000000200 */
[----:B------:R-:W1:Y:S01]  /*21a0*/  LDSM.16.M88.4 R96, [R187+0x3400] ;  /* 0x00340000bb60783b */ /* 0x000e620000000200 */
[----:B---3--:R-:W-:Y:S03]  /*21b0*/  HMMA.16816.F32 R28, R12, R40, RZ ;  /* 0x000000280c1c723c */ /* 0x008fe600000018ff */
[----:B------:R-:W3:Y:S04]  /*21c0*/  LDSM.16.M88.4 R64, [R185+0x3800] ;  /* 0x00380000b940783b */ /* 0x000ee80000000200 */
[----:B------:R-:W3:Y:S04]  /*21d0*/  LDSM.16.M88.4 R76, [R187+0x3800] ;  /* 0x00380000bb4c783b */ /* 0x000ee80000000200 */
[----:B------:R-:W3:Y:S01]  /*21e0*/  LDSM.16.M88.4 R100, [R185+0x3c00] ;  /* 0x003c0000b964783b */ /* 0x000ee20000000200 */
[-C--:B--2---:R-:W-:Y:S03]  /*21f0*/  HMMA.16816.F32 R24, R8, R48.reuse, R24 ;  /* 0x000000300818723c */ /* 0x084fe60000001818 */
[----:B------:R-:W2:Y:S04]  /*2200*/  LDSM.16.M88.4 R108, [R187+0x3c00] ;  /* 0x003c0000bb6c783b */ /* 0x000ea80000000200 */
[----:B------:R-:W0:Y:S01]  /*2210*/  LDGDEPBAR ;  /* 0x00000000000079af */ /* 0x000e220000000000 */
[----:B----4-:R-:W-:Y:S08]  /*2220*/  HMMA.16816.F32 R36, R4, R48, R28 ;  /* 0x000000300424723c */ /* 0x010ff0000000181c */
[----:B------:R-:W-:Y:S03]  /*2230*/  HMMA.16816.F32 R28, R16, R60, RZ ;  /* 0x0000003c101c723c */ /* 0x000fe600000018ff */
[----:B------:R-:W-:-:S04]  /*2240*/  FMUL.FTZ R2, R24, UR6 ;  /* 0x0000000618027c20 */ /* 0x000fc80008410000 */
[----:B------:R4:W-:Y:S01]  /*2250*/  MUFU.TANH R127, R2 ;  /* 0x00000002007f7308 */ /* 0x0009e20000002400 */
[----:B------:R-:W-:-:S12]  /*2260*/  DEPBAR.LE SB0, 0x0 ;  /* 0x000080000000791a */ /* 0x000fd80000000000 */
[----:B------:R-:W-:Y:S01]  /*2270*/  HMMA.16816.F32 R32, R8, R68, R28 ;  /* 0x000000440820723c */ /* 0x000fe2000000181c */
[----:B----4-:R-:W-:-:S04]  /*2280*/  FMUL.FTZ R2, R25, UR6 ;  /* 0x0000000619027c20 */ /* 0x010fc80008410000 */
[----:B------:R4:W-:Y:S03]  /*2290*/  MUFU.TANH R107, R2 ;  /* 0x00000002006b7308 */ /* 0x0009e60000002400 */
[----:B-----5:R-:W-:Y:S01]  /*22a0*/  HMMA.16816.F32 R28, R16, R92, RZ ;  /* 0x0000005c101c723c */ /* 0x020fe200000018ff */
[----:B----4-:R-:W-:-:S04]  /*22b0*/  FMUL.FTZ R2, R26, UR6 ;  /* 0x000000061a027c20 */ /* 0x010fc80008410000 */
[----:B------:R4:W-:Y:S02]  /*22c0*/  MUFU.TANH R106, R2 ;  /* 0x00000002006a7308 */ /* 0x0009e40000002400 */
[----:B----4-:R-:W-:Y:S02]  /*22d0*/  FMUL.FTZ R2, R27, UR6 ;  /* 0x000000061b027c20 */ /* 0x010fe40008410000 */
[----:B------:R-:W-:Y:S04]  /*22e0*/  HMMA.16816.F32 R24, R12, R60, RZ ;  /* 0x0000003c0c18723c */ /* 0x000fe800000018ff */
[----:B------:R4:W-:Y:S02]  /*22f0*/  MUFU.TANH R41, R2 ;  /* 0x0000000200297308 */ /* 0x0009e40000002400 */
[----:B----4-:R-:W-:-:S14]  /*2300*/  FMUL.FTZ R2, R36, UR6 ;  /* 0x0000000624027c20 */ /* 0x010fdc0008410000 */
[----:B------:R-:W-:Y:S01]  /*2310*/  HMMA.16816.F32 R24, R4, R68, R24 ;  /* 0x000000440418723c */ /* 0x000fe20000001818 */
[----:B------:R4:W-:Y:S02]  /*2320*/  MUFU.TANH R118, R2 ;  /* 0x0000000200767308 */ /* 0x0009e40000002400 */
[----:B----4-:R-:W-:-:S06]  /*2330*/  FMUL.FTZ R2, R37, UR6 ;  /* 0x0000000625027c20 */ /* 0x010fcc0008410000 */
[----:B------:R4:W-:Y:S02]  /*2340*/  MUFU.TANH R117, R2 ;  /* 0x0000000200757308 */ /* 0x0009e40000002400 */
[----:B----4-:R-:W-:-:S06]  /*2350*/  FMUL.FTZ R2, R38, UR6 ;  /* 0x0000000626027c20 */ /* 0x010fcc0008410000 */
[----:B------:R4:W5:Y:S02]  /*2360*/  MUFU.TANH R124, R2 ;  /* 0x00000002007c7308 */ /* 0x0009640000002400 */
[----:B----4-:R-:W-:Y:S02]  /*2370*/  FMUL.FTZ R2, R39, UR6 ;  /* 0x0000000627027c20 */ /* 0x010fe40008410000 */
[----:B------:R-:W-:Y:S04]  /*2380*/  HMMA.16816.F32 R36, R8, R84, R28 ;  /* 0x000000540824723c */ /* 0x000fe8000000181c */
[----:B------:R4:W5:Y:S04]  /*2390*/  MUFU.TANH R126, R2 ;  /* 0x00000002007e7308 */ /* 0x0009680000002400 */
[----:B------:R-:W-:Y:S01]  /*23a0*/  HMMA.16816.F32 R28, R12, R92, RZ ;  /* 0x0000005c0c1c723c */ /* 0x000fe200000018ff */
[----:B----4-:R-:W-:-:S04]  /*23b0*/  FMUL.FTZ R2, R32, UR6 ;  /* 0x0000000620027c20 */ /* 0x010fc80008410000 */
[----:B------:R4:W-:Y:S02]  /*23c0*/  MUFU.TANH R69, R2 ;  /* 0x0000000200457308 */ /* 0x0009e40000002400 */
[----:B----4-:R-:W-:-:S06]  /*23d0*/  FMUL.FTZ R2, R33, UR6 ;  /* 0x0000000621027c20 */ /* 0x010fcc0008410000 */
[----:B------:R4:W-:Y:S02]  /*23e0*/  MUFU.TANH R146, R2 ;  /* 0x0000000200927308 */ /* 0x0009e40000002400 */
[----:B----4-:R-:W-:-:S06]  /*23f0*/  FMUL.FTZ R2, R34, UR6 ;  /* 0x0000000622027c20 */ /* 0x010fcc0008410000 */
[----:B------:R4:W-:Y:S02]  /*2400*/  MUFU.TANH R68, R2 ;  /* 0x0000000200447308 */ /* 0x0009e40000002400 */
[----:B----4-:R-:W-:Y:S02]  /*2410*/  FMUL.FTZ R2, R35, UR6 ;  /* 0x0000000623027c20 */ /* 0x010fe40008410000 */
[----:B------:R-:W-:Y:S04]  /*2420*/  HMMA.16816.F32 R32, R4, R84, R28 ;  /* 0x000000540420723c */ /* 0x000fe8000000181c */
[----:B------:R4:W-:Y:S04]  /*2430*/  MUFU.TANH R134, R2 ;  /* 0x0000000200867308 */ /* 0x0009e80000002400 */
        /* <DEDUP_REMOVED lines=30> */
[----:B-1----:R-:W-:Y:S01]  /*2620*/  HMMA.16816.F32 R28, R16, R88, RZ ;  /* 0x00000058101c723c */ /* 0x002fe200000018ff */
[----:B----4-:R-:W-:-:S04]  /*2630*/  FMUL.FTZ R2, R24, UR6 ;  /* 0x0000000618027c20 */ /* 0x010fc80008410000 */
[----:B------:R1:W-:Y:S02]  /*2640*/  MUFU.TANH R176, R2 ;  /* 0x0000000200b07308 */ /* 0x0003e40000002400 */
[----:B-1----:R-:W-:-:S06]  /*2650*/  FMUL.FTZ R2, R25, UR6 ;  /* 0x0000000619027c20 */ /* 0x002fcc0008410000 */
[----:B------:R1:W-:Y:S02]  /*2660*/  MUFU.TANH R177, R2 ;  /* 0x0000000200b17308 */ /* 0x0003e40000002400 */
[----:B-1----:R-:W-:-:S06]  /*2670*/  FMUL.FTZ R2, R26, UR6 ;  /* 0x000000061a027c20 */ /* 0x002fcc0008410000 */
[----:B------:R1:W-:Y:S02]  /*2680*/  MUFU.TANH R170, R2 ;  /* 0x0000000200aa7308 */ /* 0x0003e40000002400 */
[----:B-1----:R-:W-:Y:S02]  /*2690*/  FMUL.FTZ R2, R27, UR6 ;  /* 0x000000061b027c20 */ /* 0x002fe40008410000 */
[----:B------:R-:W-:Y:S04]  /*26a0*/  HMMA.16816.F32 R24, R12, R52, RZ ;  /* 0x000000340c18723c */ /* 0x000fe800000018ff */
[----:B------:R1:W-:Y:S02]  /*26b0*/  MUFU.TANH R173, R2 ;  /* 0x0000000200ad7308 */ /* 0x0003e40000002400 */
[----:B-1----:R-:W-:-:S14]  /*26c0*/  FMUL.FTZ R2, R36, UR6 ;  /* 0x0000000624027c20 */ /* 0x002fdc0008410000 */
[----:B------:R-:W-:Y:S01]  /*26d0*/  HMMA.16816.F32 R24, R4, R56, R24 ;  /* 0x000000380418723c */ /* 0x000fe20000001818 */
[----:B------:R1:W-:Y:S02]  /*26e0*/  MUFU.TANH R80, R2 ;  /* 0x0000000200507308 */ /* 0x0003e40000002400 */
[----:B-1----:R-:W-:-:S06]  /*26f0*/  FMUL.FTZ R2, R37, UR6 ;  /* 0x0000000625027c20 */ /* 0x002fcc0008410000 */
[----:B------:R1:W-:Y:S02]  /*2700*/  MUFU.TANH R81, R2 ;  /* 0x0000000200517308 */ /* 0x0003e40000002400 */
[----:B-1----:R-:W-:-:S06]  /*2710*/  FMUL.FTZ R2, R38, UR6 ;  /* 0x0000000626027c20 */ /* 0x002fcc0008410000 */
[----:B------:R1:W-:Y:S02]  /*2720*/  MUFU.TANH R145, R2 ;  /* 0x0000000200917308 */ /* 0x0003e40000002400 */
[----:B-1----:R-:W-:Y:S02]  /*2730*/  FMUL.FTZ R2, R39, UR6 ;  /* 0x0000000627027c20 */ /* 0x002fe40008410000 */
[----:B------:R-:W-:Y:S04]  /*2740*/  HMMA.16816.F32 R36, R8, R96, R28 ;  /* 0x000000600824723c */ /* 0x000fe8000000181c */
[----:B------:R1:W-:Y:S04]  /*2750*/  MUFU.TANH R149, R2 ;  /* 0x0000000200957308 */ /* 0x0003e80000002400 */
[----:B------:R-:W-:Y:S01]  /*2760*/  HMMA.16816.F32 R28, R12, R88, RZ ;  /* 0x000000580c1c723c */ /* 0x000fe200000018ff */
[----:B-1----:R-:W-:-:S04]  /*2770*/  FMUL.FTZ R2, R32, UR6 ;  /* 0x0000000620027c20 */ /* 0x002fc80008410000 */
[----:B------:R1:W-:Y:S02]  /*2780*/  MUFU.TANH R181, R2 ;  /* 0x0000000200b57308 */ /* 0x0003e40000002400 */
[----:B-1----:R-:W-:-:S06]  /*2790*/  FMUL.FTZ R2, R33, UR6 ;  /* 0x0000000621027c20 */ /* 0x002fcc0008410000 */
[----:B------:R1:W-:Y:S02]  /*27a0*/  MUFU.TANH R186, R2 ;  /* 0x0000000200ba7308 */ /* 0x0003e40000002400 */
[----:B-1----:R-:W-:-:S06]  /*27b0*/  FMUL.FTZ R2, R34, UR6 ;  /* 0x0000000622027c20 */ /* 0x002fcc0008410000 */
[----:B------:R1:W-:Y:S02]  /*27c0*/  MUFU.TANH R179, R2 ;  /* 0x0000000200b37308 */ /* 0x0003e40000002400 */
[----:B-1----:R-:W-:Y:S02]  /*27d0*/  FMUL.FTZ R2, R35, UR6 ;  /* 0x0000000623027c20 */ /* 0x002fe40008410000 */
[----:B------:R-:W-:Y:S04]  /*27e0*/  HMMA.16816.F32 R32, R4, R96, R28 ;  /* 0x000000600420723c */ /* 0x000fe8000000181c */
[----:B------:R1:W-:Y:S02]  /*27f0*/  MUFU.TANH R182, R2 ;  /* 0x0000000200b67308 */ /* 0x0003e40000002400 */
[----:B-1----:R-:W-:-:S06]  /*2800*/  FMUL.FTZ R2, R24, UR6 ;  /* 0x0000000618027c20 */ /* 0x002fcc0008410000 */
[----:B------:R1:W-:Y:S02]  /*2810*/  MUFU.TANH R172, R2 ;  /* 0x0000000200ac7308 */ /* 0x0003e40000002400 */
[----:B-1----:R-:W-:-:S06]  /*2820*/  FMUL.FTZ R2, R25, UR6 ;  /* 0x0000000619027c20 */ /* 0x002fcc0008410000 */
[----:B------:R1:W-:Y:S02]  /*2830*/  MUFU.TANH R178, R2 ;  /* 0x0000000200b27308 */ /* 0x0003e40000002400 */
[----:B-1----:R-:W-:-:S06]  /*2840*/  FMUL.FTZ R2, R26, UR6 ;  /* 0x000000061a027c20 */ /* 0x002fcc0008410000 */
[----:B------:R1:W-:Y:S02]  /*2850*/  MUFU.TANH R171, R2 ;  /* 0x0000000200ab7308 */ /* 0x0003e40000002400 */
[----:B-1----:R-:W-:Y:S02]  /*2860*/  FMUL.FTZ R2, R27, UR6 ;  /* 0x000000061b027c20 */ /* 0x002fe40008410000 */
[----:B---3--:R-:W-:Y:S04]  /*2870*/  HMMA.16816.F32 R24, R16, R64, RZ ;  /* 0x000000401018723c */ /* 0x008fe800000018ff */
[----:B------:R1:W-:Y:S02]  /*2880*/  MUFU.TANH R174, R2 ;  /* 0x0000000200ae7308 */ /* 0x0003e40000002400 */
[----:B-1----:R-:W-:-:S14]  /*2890*/  FMUL.FTZ R2, R36, UR6 ;  /* 0x0000000624027c20 */ /* 0x002fdc0008410000 */
[----:B------:R-:W-:Y:S01]  /*28a0*/  HMMA.16816.F32 R28, R8, R76, R24 ;  /* 0x0000004c081c723c */ /* 0x000fe20000001818 */
[----:B------:R1:W-:Y:S07]  /*28b0*/  MUFU.TANH R192, R2 ;  /* 0x0000000200c07308 */ /* 0x0003ee0000002400 */
[----:B------:R-:W-:Y:S01]  /*28c0*/  HMMA.16816.F32 R24, R12, R64, RZ ;  /* 0x000000400c18723c */ /* 0x000fe200000018ff */
[----:B-1----:R-:W-:-:S04]  /*28d0*/  FMUL.FTZ R2, R37, UR6 ;  /* 0x0000000625027c20 */ /* 0x002fc80008410000 */
[----:B------:R1:W-:Y:S02]  /*28e0*/  MUFU.TANH R163, R2 ;  /* 0x0000000200a37308 */ /* 0x0003e40000002400 */
[----:B-1----:R-:W-:-:S06]  /*28f0*/  FMUL.FTZ R2, R38, UR6 ;  /* 0x0000000626027c20 */ /* 0x002fcc0008410000 */
        /* <DEDUP_REMOVED lines=14> */
[----:B------:R1:W-:-:S15]  /*29e0*/  MUFU.TANH R166, R2 ;  /* 0x0000000200a67308 */ /* 0x0003de0000002400 */
[----:B--2---:R-:W-:Y:S08]  /*29f0*/  HMMA.16816.F32 R112, R8, R108, R24 ;  /* 0x0000006c0870723c */ /* 0x004ff00000001818 */
[----:B------:R-:W-:Y:S01]  /*2a00*/  HMMA.16816.F32 R24, R12, R62, RZ ;  /* 0x0000003e0c18723c */ /* 0x000fe200000018ff */
[----:B-1----:R-:W-:-:S04]  /*2a10*/  FMUL.FTZ R2, R29, UR6 ;  /* 0x000000061d027c20 */ /* 0x002fc80008410000 */
        /* <DEDUP_REMOVED lines=19> */
[----:B------:R-:W-:Y:S01]  /*2b50*/  HMMA.16816.F32 R24, R4, R86, R24 ;  /* 0x000000560418723c */ /* 0x000fe20000001818 */
        /* <DEDUP_REMOVED lines=19> */
[----:B-1----:R-:W-:-:S05]  /*2c90*/  FMUL.FTZ R2, R35, UR6 ;  /* 0x0000000623027c20 */ /* 0x002fca0008410000 */
        /* <DEDUP_REMOVED lines=14> */
[----:B------:R1:W-:-:S15]  /*2d80*/  MUFU.TANH R60, R2 ;  /* 0x00000002003c7308 */ /* 0x0003de0000002400 */
[----:B------:R-:W-:-:S03]  /*2d90*/  NOP ;  /* 0x0000000000007918 */ /* 0x000fc60000000000 */
[----:B------:R-:W-:Y:S01]  /*2da0*/  FMUL.FTZ R3, R27, UR6 ;  /* 0x000000061b037c20 */ /* 0x000fe20008410000 */
        /* <DEDUP_REMOVED lines=16> */
[----:B-1----:R-:W-:-:S10]  /*2eb0*/  FMUL.FTZ R2, R24, UR6 ;  /* 0x0000000618027c20 */ /* 0x002fd40008410000 */
[----:B------:R-:W-:Y:S01]  /*2ec0*/  FMUL.FTZ R23, R32, UR6 ;  /* 0x0000000620177c20 */ /* 0x000fe20008410000 */
[----:B------:R1:W-:Y:S08]  /*2ed0*/  MUFU.TANH R125, R2 ;  /* 0x00000002007d7308 */ /* 0x0003f00000002400 */
[----:B------:R-:W-:Y:S01]  /*2ee0*/  HMMA.16816.F32 R36, R8, R70, R28 ;  /* 0x000000460824723c */ /* 0x000fe2000000181c */
[----:B------:R2:W-:Y:S01]  /*2ef0*/  MUFU.TANH R40, R23 ;  /* 0x0000001700287308 */ /* 0x0005e20000002400 */
[----:B-1----:R-:W-:-:S07]  /*2f00*/  FMUL.FTZ R2, R25, UR6 ;  /* 0x0000000619027c20 */ /* 0x002fce0008410000 */
[----:B------:R1:W-:Y:S01]  /*2f10*/  MUFU.TANH R123, R2 ;  /* 0x00000002007b7308 */ /* 0x0003e20000002400 */
[----:B--2---:R-:W-:-:S07]  /*2f20*/  FMUL.FTZ R23, R33, UR6 ;  /* 0x0000000621177c20 */ /* 0x004fce0008410000 */
[----:B------:R2:W-:Y:S01]  /*2f30*/  MUFU.TANH R32, R23 ;  /* 0x0000001700207308 */ /* 0x0005e20000002400 */
[----:B-1----:R-:W-:Y:S02]  /*2f40*/  FMUL.FTZ R2, R26, UR6 ;  /* 0x000000061a027c20 */ /* 0x002fe40008410000 */
[----:B------:R-:W-:Y:S05]  /*2f50*/  HMMA.16816.F32 R24, R16, R94, RZ ;  /* 0x0000005e1018723c */ /* 0x000fea00000018ff */
[----:B------:R1:W-:Y:S01]  /*2f60*/  MUFU.TANH R72, R2 ;  /* 0x0000000200487308 */ /* 0x0003e20000002400 */
[----:B--2---:R-:W-:-:S07]  /*2f70*/  FMUL.FTZ R23, R35, UR6 ;  /* 0x0000000623177c20 */ /* 0x004fce0008410000 */
[----:B------:R-:W-:Y:S01]  /*2f80*/  MUFU.TANH R23, R23 ;  /* 0x0000001700177308 */ /* 0x000fe20000002400 */
[----:B-1----:R-:W-:-:S06]  /*2f90*/  LOP3.LUT R2, R116, 0x6, RZ, 0xc0, !PT ;  /* 0x0000000674027812 */ /* 0x002fcc00078ec0ff */
[----:B------:R-:W-:Y:S01]  /*2fa0*/  HMMA.16816.F32 R28, R8, R86, R24 ;  /* 0x00000056081c723c */ /* 0x000fe20000001818 */
[----:B------:R1:W-:Y:S01]  /*2fb0*/  MUFU.TANH R116, R3 ;  /* 0x0000000300747308 */ /* 0x0003e20000002400 */
[----:B------:R-:W-:-:S04]  /*2fc0*/  IMAD R2, R21, 0x80, R2 ;  /* 0x0000008015027824 */ /* 0x000fc800078e0202 */
[C---:B------:R-:W-:Y:S01]  /*2fd0*/  VIADD R21, R2.reuse, 0x8 ;  /* 0x0000000802157836 */ /* 0x040fe20000000000 */
[----:B------:R-:W-:Y:S01]  /*2fe0*/  BAR.SYNC.DEFER_BLOCKING 0x0 ;  /* 0x0000000000007b1d */ /* 0x000fe20000010000 */
[C---:B------:R-:W-:Y:S01]  /*2ff0*/  VIADD R22, R2.reuse, 0x1 ;  /* 0x0000000102167836 */ /* 0x040fe20000000000 */
[CC--:B------:R-:W-:Y:S01]  /*3000*/  ISETP.GE.AND P6, PT, R2.reuse, R20.reuse, PT ;  /* 0x000000140200720c */ /* 0x0c0fe20003fc6270 */
[----:B------:R-:W-:Y:S01]  /*3010*/  HMMA.16816.F32 R24, R16, R74, RZ ;  /* 0x0000004a1018723c */ /* 0x000fe200000018ff */
[-C--:B------:R-:W-:Y:S01]  /*3020*/  ISETP.GE.AND P4, PT, R21, R20.reuse, PT ;  /* 0x000000141500720c */ /* 0x080fe20003f86270 */
[----:B------:R-:W-:Y:S01]  /*3030*/  VIADD R21, R2, 0x11 ;  /* 0x0000001102157836 */ /* 0x000fe20000000000 */
[-C--:B------:R-:W-:Y:S02]  /*3040*/  ISETP.GE.AND P5, PT, R22, R20.reuse, PT ;  /* 0x000000141600720c */ /* 0x080fe40003fa6270 */
[C---:B------:R-:W-:Y:S01]  /*3050*/  IADD3 R22, PT, PT, R2.reuse, 0x10, RZ ;  /* 0x0000001002167810 */ /* 0x040fe20007ffe0ff */
[----:B-1----:R-:W-:Y:S01]  /*3060*/  VIADD R3, R2, 0x9 ;  /* 0x0000000902037836 */ /* 0x002fe20000000000 */
[-C--:B------:R-:W-:Y:S01]  /*3070*/  ISETP.GE.AND P1, PT, R21, R20.reuse, PT ;  /* 0x000000141500720c */ /* 0x080fe20003f26270 */
[----:B------:R-:W-:Y:S01]  /*3080*/  FMUL.FTZ R21, R34, UR6 ;  /* 0x0000000622157c20 */ /* 0x000fe20008410000 */
[-C--:B------:R-:W-:Y:S01]  /*3090*/  ISETP.GE.AND P2, PT, R22, R20.reuse, PT ;  /* 0x000000141600720c */ /* 0x080fe20003f46270 */
[----:B------:R-:W-:Y:S01]  /*30a0*/  FMUL.FTZ R29, R29, UR6 ;  /* 0x000000061d1d7c20 */ /* 0x000fe20008410000 */
[----:B------:R-:W-:Y:S01]  /*30b0*/  ISETP.GE.AND P3, PT, R3, R20, PT ;  /* 0x000000140300720c */ /* 0x000fe20003f66270 */
[----:B------:R1:W2:Y:S01]  /*30c0*/  MUFU.TANH R22, R21 ;  /* 0x0000001500167308 */ /* 0x0002a20000002400 */
[----:B------:R-:W-:Y:S01]  /*30d0*/  VIADD R3, R2, 0x18 ;  /* 0x0000001802037836 */ /* 0x000fe20000000000 */
[----:B-----5:R-:W-:-:S02]  /*30e0*/  FSEL R124, R124, -INF , !P6 ;  /* 0xff8000007c7c7808 */ /* 0x020fc40007000000 */
[----:B------:R-:W-:Y:S02]  /*30f0*/  FSEL R118, R118, -INF , !P6 ;  /* 0xff80000076767808 */ /* 0x000fe40007000000 */
[-C--:B------:R-:W-:Y:S01]  /*3100*/  ISETP.GE.AND P0, PT, R3, R20.reuse, PT ;  /* 0x000000140300720c */ /* 0x080fe20003f06270 */
[----:B------:R-:W-:Y:S01]  /*3110*/  VIADD R3, R2, 0x19 ;  /* 0x0000001902037836 */ /* 0x000fe20000000000 */
[----:B------:R-:W-:Y:S01]  /*3120*/  FSEL R106, R106, -INF , !P6 ;  /* 0xff8000006a6a7808 */ /* 0x000fe20007000000 */
[----:B------:R-:W-:Y:S01]  /*3130*/  HMMA.16816.F32 R24, R8, R82, R24 ;  /* 0x000000520818723c */ /* 0x000fe20000001818 */
[----:B------:R-:W-:Y:S02]  /*3140*/  FSEL R85, R127, -INF , !P6 ;  /* 0xff8000007f557808 */ /* 0x000fe40007000000 */
[----:B------:R-:W-:Y:S01]  /*3150*/  ISETP.GE.AND P6, PT, R3, R20, PT ;  /* 0x000000140300720c */ /* 0x000fe20003fc6270 */
[----:B------:R-:W-:Y:S01]  /*3160*/  VIADD R3, R2, 0x20 ;  /* 0x0000002002037836 */ /* 0x000fe20000000000 */
[----:B------:R-:W-:-:S02]  /*3170*/  FSEL R126, R126, -INF , !P5 ;  /* 0xff8000007e7e7808 */ /* 0x000fc40006800000 */
[----:B------:R-:W-:Y:S01]  /*3180*/  FSEL R117, R117, -INF , !P5 ;  /* 0xff80000075757808 */ /* 0x000fe20006800000 */
[----:B-1----:R-:W-:Y:S01]  /*3190*/  FMUL.FTZ R21, R36, UR6 ;  /* 0x0000000624157c20 */ /* 0x002fe20008410000 */
[----:B--2---:R-:W-:Y:S01]  /*31a0*/  FSEL R96, R22, -INF , !P4 ;  /* 0xff80000016607808 */ /* 0x004fe20006000000 */
[----:B------:R-:W-:Y:S01]  /*31b0*/  FMUL.FTZ R22, R37, UR6 ;  /* 0x0000000625167c20 */ /* 0x000fe20008410000 */
[----:B------:R-:W-:Y:S02]  /*31c0*/  FSEL R97, R41, -INF , !P5 ;  /* 0xff80000029617808 */ /* 0x000fe40006800000 */
[----:B------:R-:W-:Y:S01]  /*31d0*/  FSEL R84, R107, -INF , !P5 ;  /* 0xff8000006b547808 */ /* 0x000fe20006800000 */
[----:B------:R1:W-:Y:S01]  /*31e0*/  MUFU.TANH R36, R22 ;  /* 0x0000001600247308 */ /* 0x0003e20000002400 */
[----:B------:R-:W-:Y:S01]  /*31f0*/  ISETP.GE.AND P5, PT, R3, R20, PT ;  /* 0x000000140300720c */ /* 0x000fe20003fa6270 */
[----:B------:R-:W-:Y:S01]  /*3200*/  VIADD R3, R2, 0x21 ;  /* 0x0000002102037836 */ /* 0x000fe20000000000 */
[----:B------:R-:W-:-:S02]  /*3210*/  FSEL R128, R44, -INF , !P4 ;  /* 0xff8000002c807808 */ /* 0x000fc40006000000 */
[----:B------:R-:W-:Y:S02]  /*3220*/  FSEL R112, R45, -INF , !P4 ;  /* 0xff8000002d707808 */ /* 0x000fe40006000000 */
[----:B------:R-:W-:Y:S01]  /*3230*/  FSEL R77, R40, -INF , !P4 ;  /* 0xff800000284d7808 */ /* 0x000fe20006000000 */
[----:B------:R2:W-:Y:S01]  /*3240*/  MUFU.TANH R41, R21 ;  /* 0x0000001500297308 */ /* 0x0005e20000002400 */
[----:B------:R-:W-:Y:S02]  /*3250*/  ISETP.GE.AND P4, PT, R3, R20, PT ;  /* 0x000000140300720c */ /* 0x000fe40003f86270 */
[----:B------:R-:W-:Y:S02]  /*3260*/  IADD3 R3, PT, PT, R2, 0x28, RZ ;  /* 0x0000002802037810 */ /* 0x000fe40007ffe0ff */
[----:B------:R-:W-:Y:S02]  /*3270*/  FSEL R127, R48, -INF , !P3 ;  /* 0xff800000307f7808 */ /* 0x000fe40005800000 */
[----:B------:R-:W-:Y:S01]  /*3280*/  FSEL R107, R49, -INF , !P3 ;  /* 0xff800000316b7808 */ /* 0x000fe20005800000 */
[----:B------:R-:W-:Y:S01]  /*3290*/  MUFU.TANH R45, R29 ;  /* 0x0000001d002d7308 */ /* 0x000fe20000002400 */
[----:B-1----:R-:W-:Y:S01]  /*32a0*/  FMUL.FTZ R22, R39, UR6 ;  /* 0x0000000627167c20 */ /* 0x002fe20008410000 */
[----:B------:R-:W-:-:S02]  /*32b0*/  FSEL R95, R23, -INF , !P3 ;  /* 0xff800000175f7808 */ /* 0x000fc40005800000 */
[----:B------:R-:W-:Y:S02]  /*32c0*/  FSEL R76, R32, -INF , !P3 ;  /* 0xff800000204c7808 */ /* 0x000fe40005800000 */
[----:B------:R-:W-:Y:S01]  /*32d0*/  ISETP.GE.AND P3, PT, R3, R20, PT ;  /* 0x000000140300720c */ /* 0x000fe20003f66270 */
[----:B------:R-:W-:Y:S01]  /*32e0*/  VIADD R3, R2, 0x29 ;  /* 0x0000002902037836 */ /* 0x000fe20000000000 */
[----:B------:R-:W1:Y:S01]  /*32f0*/  MUFU.TANH R22, R22 ;  /* 0x0000001600167308 */ /* 0x000e620000002400 */
[----:B--2---:R-:W-:Y:S01]  /*3300*/  FMUL.FTZ R21, R38, UR6 ;  /* 0x0000000626157c20 */ /* 0x004fe20008410000 */
[----:B------:R-:W-:Y:S01]  /*3310*/  FSEL R130, R130, -INF , !P2 ;  /* 0xff80000082827808 */ /* 0x000fe20005000000 */
[----:B------:R-:W-:Y:S01]  /*3320*/  HMMA.16816.F32 R32, R16, R54, RZ ;  /* 0x000000361020723c */ /* 0x000fe200000018ff */
[----:B------:R-:W-:Y:S02]  /*3330*/  FSEL R122, R122, -INF , !P2 ;  /* 0xff8000007a7a7808 */ /* 0x000fe40005000000 */
[----:B------:R-:W-:-:S02]  /*3340*/  FSEL R94, R68, -INF , !P2 ;  /* 0xff800000445e7808 */ /* 0x000fc40005000000 */
[----:B------:R2:W3:Y:S01]  /*3350*/  MUFU.TANH R23, R21 ;  /* 0x0000001500177308 */ /* 0x0004e20000002400 */
[----:B------:R-:W-:Y:S02]  /*3360*/  FSEL R73, R69, -INF , !P2 ;  /* 0xff80000045497808 */ /* 0x000fe40005000000 */
[----:B------:R-:W-:Y:S01]  /*3370*/  ISETP.GE.AND P2, PT, R3, R20, PT ;  /* 0x000000140300720c */ /* 0x000fe20003f46270 */
[----:B------:R-:W-:Y:S01]  /*3380*/  VIADD R3, R2, 0x30 ;  /* 0x0000003002037836 */ /* 0x000fe20000000000 */
[----:B------:R-:W-:Y:S02]  /*3390*/  FSEL R129, R129, -INF , !P1 ;  /* 0xff80000081817808 */ /* 0x000fe40004800000 */
[----:B------:R-:W-:Y:S02]  /*33a0*/  FSEL R119, R119, -INF , !P1 ;  /* 0xff80000077777808 */ /* 0x000fe40004800000 */
[----:B------:R-:W-:Y:S02]  /*33b0*/  FSEL R93, R134, -INF , !P1 ;  /* 0xff800000865d7808 */ /* 0x000fe40004800000 */
[----:B------:R-:W-:-:S02]  /*33c0*/  FSEL R65, R146, -INF , !P1 ;  /* 0xff80000092417808 */ /* 0x000fc40004800000 */
[----:B------:R-:W-:Y:S01]  /*33d0*/  ISETP.GE.AND P1, PT, R3, R20, PT ;  /* 0x000000140300720c */ /* 0x000fe20003f26270 */
[----:B------:R-:W-:Y:S01]  /*33e0*/  VIADD R3, R2, 0x31 ;  /* 0x0000003102037836 */ /* 0x000fe20000000000 */
[----:B-1----:R-:W-:Y:S01]  /*33f0*/  FSEL R89, R22, -INF , !P6 ;  /* 0xff80000016597808 */ /* 0x002fe20007000000 */
[----:B------:R-:W-:Y:S01]  /*3400*/  FMUL.FTZ R22, R30, UR6 ;  /* 0x000000061e167c20 */ /* 0x000fe20008410000 */
[----:B--2---:R-:W-:Y:S01]  /*3410*/  FMUL.FTZ R21, R28, UR6 ;  /* 0x000000061c157c20 */ /* 0x004fe20008410000 */
[----:B------:R-:W-:Y:S01]  /*3420*/  FSEL R134, R52, -INF , !P0 ;  /* 0xff80000034867808 */ /* 0x000fe20004000000 */
[----:B------:R-:W-:Y:S01]  /*3430*/  HMMA.16816.F32 R32, R8, R58, R32 ;  /* 0x0000003a0820723c */ /* 0x000fe20000001820 */
[----:B------:R-:W-:Y:S01]  /*3440*/  FSEL R120, R120, -INF , !P0 ;  /* 0xff80000078787808 */ /* 0x000fe20004000000 */
[----:B------:R1:W2:Y:S01]  /*3450*/  MUFU.TANH R28, R21 ;  /* 0x00000015001c7308 */ /* 0x0002a20000002400 */
[----:B---3--:R-:W-:Y:S01]  /*3460*/  FSEL R92, R23, -INF , !P0 ;  /* 0xff800000175c7808 */ /* 0x008fe20004000000 */
[----:B------:R-:W-:Y:S01]  /*3470*/  FMUL.FTZ R23, R25, UR6 ;  /* 0x0000000619177c20 */ /* 0x000fe20008410000 */
[----:B------:R-:W-:-:S02]  /*3480*/  FSEL R64, R41, -INF , !P0 ;  /* 0xff80000029407808 */ /* 0x000fc40004000000 */
[-C--:B------:R-:W-:Y:S01]  /*3490*/  ISETP.GE.AND P0, PT, R3, R20.reuse, PT ;  /* 0x000000140300720c */ /* 0x080fe20003f06270 */
[----:B------:R-:W-:Y:S01]  /*34a0*/  VIADD R3, R2, 0x38 ;  /* 0x0000003802037836 */ /* 0x000fe20000000000 */
[----:B------:R-:W-:Y:S01]  /*34b0*/  FSEL R132, R132, -INF , !P6 ;  /* 0xff80000084847808 */ /* 0x000fe20007000000 */
[----:B------:R-:W3:Y:S01]  /*34c0*/  MUFU.TANH R22, R22 ;  /* 0x0000001600167308 */ /* 0x000ee20000002400 */
[----:B------:R-:W-:Y:S01]  /*34d0*/  FSEL R113, R113, -INF , !P6 ;  /* 0xff80000071717808 */ /* 0x000fe20007000000 */
[C---:B------:R-:W-:Y:S01]  /*34e0*/  HMMA.16816.F32 R40, R12.reuse, R66, RZ ;  /* 0x000000420c28723c */ /* 0x040fe200000018ff */
[----:B------:R-:W-:Y:S02]  /*34f0*/  FSEL R57, R36, -INF , !P6 ;  /* 0xff80000024397808 */ /* 0x000fe40007000000 */
[----:B------:R-:W-:Y:S01]  /*3500*/  ISETP.GE.AND P6, PT, R3, R20, PT ;  /* 0x000000140300720c */ /* 0x000fe20003fc6270 */
[----:B------:R-:W-:Y:S01]  /*3510*/  VIADD R3, R2, 0x39 ;  /* 0x0000003902037836 */ /* 0x000fe20000000000 */
[----:B------:R-:W-:Y:S01]  /*3520*/  FSEL R135, R135, -INF , !P5 ;  /* 0xff80000087877808 */ /* 0x000fe20006800000 */
[----:B------:R-:W-:Y:S01]  /*3530*/  MUFU.TANH R49, R23 ;  /* 0x0000001700317308 */ /* 0x000fe20000002400 */
[----:B-1----:R-:W-:Y:S01]  /*3540*/  FMUL.FTZ R21, R31, UR6 ;  /* 0x000000061f157c20 */ /* 0x002fe20008410000 */
[----:B------:R-:W-:Y:S01]  /*3550*/  FSEL R131, R131, -INF , !P5 ;  /* 0xff80000083837808 */ /* 0x000fe20006800000 */
[----:B------:R-:W-:Y:S01]  /*3560*/  HMMA.16816.F32 R36, R12, R100, RZ ;  /* 0x000000640c24723c */ /* 0x000fe200000018ff */
[----:B------:R-:W-:-:S02]  /*3570*/  FSEL R86, R144, -INF , !P5 ;  /* 0xff80000090567808 */ /* 0x000fc40006800000 */
[----:B------:R-:W-:Y:S02]  /*3580*/  FSEL R56, R154, -INF , !P5 ;  /* 0xff8000009a387808 */ /* 0x000fe40006800000 */
[----:B------:R1:W4:Y:S01]  /*3590*/  MUFU.TANH R44, R21 ;  /* 0x00000015002c7308 */ /* 0x0003220000002400 */
[----:B------:R-:W-:Y:S02]  /*35a0*/  ISETP.GE.AND P5, PT, R3, R20, PT ;  /* 0x000000140300720c */ /* 0x000fe40003fa6270 */
[----:B------:R-:W-:Y:S02]  /*35b0*/  IADD3 R3, PT, PT, R2, 0x40, RZ ;  /* 0x0000004002037810 */ /* 0x000fe40007ffe0ff */
[----:B--2---:R-:W-:Y:S01]  /*35c0*/  FSEL R54, R28, -INF , !P3 ;  /* 0xff8000001c367808 */ /* 0x004fe20005800000 */
[----:B------:R-:W-:Y:S01]  /*35d0*/  HMMA.16816.F32 R68, R4, R78, R40 ;  /* 0x0000004e0444723c */ /* 0x000fe20000001828 */
[----:B------:R-:W-:Y:S02]  /*35e0*/  FSEL R140, R140, -INF , !P4 ;  /* 0xff8000008c8c7808 */ /* 0x000fe40006000000 */
[----:B------:R-:W-:-:S02]  /*35f0*/  FSEL R101, R141, -INF , !P4 ;  /* 0xff8000008d657808 */ /* 0x000fc40006000000 */
[----:B------:R-:W-:Y:S02]  /*3600*/  FSEL R88, R152, -INF , !P4 ;  /* 0xff80000098587808 */ /* 0x000fe40006000000 */
[----:B------:R-:W-:Y:S01]  /*3610*/  FSEL R55, R169, -INF , !P4 ;  /* 0xff800000a9377808 */ /* 0x000fe20006000000 */
[----:B------:R-:W-:Y:S01]  /*3620*/  HMMA.16816.F32 R28, R12, R102, RZ ;  /* 0x000000660c1c723c */ /* 0x000fe200000018ff */
[-C--:B------:R-:W-:Y:S01]  /*3630*/  ISETP.GE.AND P4, PT, R3, R20.reuse, PT ;  /* 0x000000140300720c */ /* 0x080fe20003f86270 */
[----:B------:R-:W-:Y:S02]  /*3640*/  VIADD R3, R2, 0x41 ;  /* 0x0000004102037836 */ /* 0x000fe40000000000 */
[----:B-1----:R-:W-:Y:S01]  /*3650*/  FMUL.FTZ R21, R24, UR6 ;  /* 0x0000000618157c20 */ /* 0x002fe20008410000 */
[----:B------:R-:W-:Y:S02]  /*3660*/  FSEL R143, R143, -INF , !P3 ;  /* 0xff8000008f8f7808 */ /* 0x000fe40005800000 */
[----:B------:R-:W-:Y:S01]  /*3670*/  FSEL R133, R133, -INF , !P3 ;  /* 0xff80000085857808 */ /* 0x000fe20005800000 */
[----:B------:R1:W-:Y:S01]  /*3680*/  MUFU.TANH R50, R21 ;  /* 0x0000001500327308 */ /* 0x0003e20000002400 */
[----:B------:R-:W-:Y:S01]  /*3690*/  HMMA.16816.F32 R12, R16, R90, RZ ;  /* 0x0000005a100c723c */ /* 0x000fe200000018ff */
[----:B---3--:R-:W-:Y:S01]  /*36a0*/  FSEL R87, R22, -INF , !P3 ;  /* 0xff80000016577808 */ /* 0x008fe20005800000 */
[----:B------:R-:W-:Y:S01]  /*36b0*/  FMUL.FTZ R22, R27, UR6 ;  /* 0x000000061b167c20 */ /* 0x000fe20008410000 */
[----:B------:R-:W-:Y:S01]  /*36c0*/  ISETP.GE.AND P3, PT, R3, R20, PT ;  /* 0x000000140300720c */ /* 0x000fe20003f66270 */
[----:B------:R-:W-:Y:S01]  /*36d0*/  VIADD R3, R2, 0x48 ;  /* 0x0000004802037836 */ /* 0x000fe20000000000 */
[----:B------:R-:W-:-:S02]  /*36e0*/  FSEL R100, R53, -INF , !P2 ;  /* 0xff80000035647808 */ /* 0x000fc40005000000 */
[----:B------:R-:W-:Y:S02]  /*36f0*/  FSEL R142, R142, -INF , !P2 ;  /* 0xff8000008e8e7808 */ /* 0x000fe40005000000 */
[----:B----4-:R-:W-:Y:S02]  /*3700*/  FSEL R75, R44, -INF , !P2 ;  /* 0xff8000002c4b7808 */ /* 0x010fe40005000000 */
[----:B------:R-:W-:Y:S01]  /*3710*/  FSEL R53, R45, -INF , !P2 ;  /* 0xff8000002d357808 */ /* 0x000fe20005000000 */
[----:B------:R2:W-:Y:S01]  /*3720*/  MUFU.TANH R44, R22 ;  /* 0x00000016002c7308 */ /* 0x0005e20000002400 */
[----:B------:R-:W-:Y:S01]  /*3730*/  ISETP.GE.AND P2, PT, R3, R20, PT ;  /* 0x000000140300720c */ /* 0x000fe20003f46270 */
[----:B------:R-:W-:Y:S01]  /*3740*/  VIADD R3, R2, 0x49 ;  /* 0x0000004902037836 */ /* 0x000fe20000000000 */
[----:B------:R-:W-:Y:S01]  /*3750*/  FSEL R145, R145, -INF , !P1 ;  /* 0xff80000091917808 */ /* 0x000fe20004800000 */
[----:B-1----:R-:W-:Y:S01]  /*3760*/  FMUL.FTZ R21, R26, UR6 ;  /* 0x000000061a157c20 */ /* 0x002fe20008410000 */
[----:B------:R-:W-:Y:S01]  /*3770*/  FSEL R141, R80, -INF , !P1 ;  /* 0xff800000508d7808 */ /* 0x000fe20004800000 */
[----:B------:R-:W-:Y:S01]  /*3780*/  HMMA.16816.F32 R24, R16, R66, RZ ;  /* 0x000000421018723c */ /* 0x000fe200000018ff */
[----:B------:R-:W-:Y:S01]  /*3790*/  FSEL R74, R170, -INF , !P1 ;  /* 0xff800000aa4a7808 */ /* 0x000fe20004800000 */
[----:B------:R1:W3:Y:S01]  /*37a0*/  MUFU.TANH R23, R21 ;  /* 0x0000001500177308 */ /* 0x0002e20000002400 */
[----:B------:R-:W-:-:S02]  /*37b0*/  FSEL R52, R176, -INF , !P1 ;  /* 0xff800000b0347808 */ /* 0x000fc40004800000 */
[-C--:B------:R-:W-:Y:S01]  /*37c0*/  ISETP.GE.AND P1, PT, R3, R20.reuse, PT ;  /* 0x000000140300720c */ /* 0x080fe20003f26270 */
[C---:B------:R-:W-:Y:S01]  /*37d0*/  VIADD R3, R2.reuse, 0x50 ;  /* 0x0000005002037836 */ /* 0x040fe20000000000 */
[----:B------:R-:W-:Y:S01]  /*37e0*/  FSEL R149, R149, -INF , !P0 ;  /* 0xff80000095957808 */ /* 0x000fe20004000000 */
[----:B------:R-:W-:Y:S01]  /*37f0*/  HMMA.16816.F32 R12, R8, R98, R12 ;  /* 0x00000062080c723c */ /* 0x000fe2000000180c */
[----:B------:R-:W-:Y:S01]  /*3800*/  FSEL R144, R81, -INF , !P0 ;  /* 0xff80000051907808 */ /* 0x000fe20004000000 */
[----:B--2---:R-:W-:Y:S01]  /*3810*/  FMUL.FTZ R22, R33, UR6 ;  /* 0x0000000621167c20 */ /* 0x004fe20008410000 */
[----:B------:R-:W-:Y:S02]  /*3820*/  FSEL R66, R173, -INF , !P0 ;  /* 0xff800000ad427808 */ /* 0x000fe40004000000 */
[----:B------:R-:W-:Y:S01]  /*3830*/  FSEL R51, R177, -INF , !P0 ;  /* 0xff800000b1337808 */ /* 0x000fe20004000000 */
[----:B------:R2:W-:Y:S01]  /*3840*/  MUFU.TANH R45, R22 ;  /* 0x00000016002d7308 */ /* 0x0005e20000002400 */
[----:B------:R-:W-:Y:S01]  /*3850*/  ISETP.GE.AND P0, PT, R3, R20, PT ;  /* 0x000000140300720c */ /* 0x000fe20003f06270 */
[----:B------:R-:W-:Y:S01]  /*3860*/  VIADD R3, R2, 0x51 ;  /* 0x0000005102037836 */ /* 0x000fe20000000000 */
[----:B------:R-:W-:Y:S01]  /*3870*/  HMMA.16816.F32 R16, R16, R102, RZ ;  /* 0x000000661010723c */ /* 0x000fe200000018ff */
[----:B-1----:R-:W-:Y:S01]  /*3880*/  FMUL.FTZ R21, R32, UR6 ;  /* 0x0000000620157c20 */ /* 0x002fe20008410000 */
[----:B---3--:R-:W-:-:S02]  /*3890*/  FSEL R59, R23, -INF , !P6 ;  /* 0xff800000173b7808 */ /* 0x008fc40007000000 */
[----:B------:R-:W-:Y:S01]  /*38a0*/  FSEL R148, R148, -INF , !P6 ;  /* 0xff80000094947808 */ /* 0x000fe20007000000 */
[----:B------:R1:W-:Y:S01]  /*38b0*/  MUFU.TANH R48, R21 ;  /* 0x0000001500307308 */ /* 0x0003e20000002400 */
[----:B------:R-:W-:Y:S02]  /*38c0*/  FSEL R102, R60, -INF , !P6 ;  /* 0xff8000003c667808 */ /* 0x000fe40007000000 */
[----:B------:R-:W-:Y:S01]  /*38d0*/  FSEL R50, R50, -INF , !P6 ;  /* 0xff80000032327808 */ /* 0x000fe20007000000 */
[----:B------:R-:W-:Y:S01]  /*38e0*/  HMMA.16816.F32 R80, R4, R108, R36 ;  /* 0x0000006c0450723c */ /* 0x000fe20000001824 */
[----:B------:R-:W-:Y:S01]  /*38f0*/  ISETP.GE.AND P6, PT, R3, R20, PT ;  /* 0x000000140300720c */ /* 0x000fe20003fc6270 */
[----:B------:R-:W-:Y:S01]  /*3900*/  FMUL.FTZ R12, R12, UR6 ;  /* 0x000000060c0c7c20 */ /* 0x000fe20008410000 */
[----:B------:R-:W-:Y:S01]  /*3910*/  IADD3 R3, PT, PT, R2, 0x58, RZ ;  /* 0x0000005802037810 */ /* 0x000fe20007ffe0ff */
[----:B------:R-:W-:Y:S01]  /*3920*/  FMUL.FTZ R15, R15, UR6 ;  /* 0x000000060f0f7c20 */ /* 0x000fe20008410000 */
[----:B--2---:R-:W-:Y:S01]  /*3930*/  FMUL.FTZ R22, R34, UR6 ;  /* 0x0000000622167c20 */ /* 0x004fe20008410000 */
[----:B------:R-:W-:-:S02]  /*3940*/  P2R R33, PR, RZ, 0x40 ;  /* 0x00000040ff217803 */ /* 0x000fc40000000000 */
[----:B------:R-:W-:Y:S01]  /*3950*/  ISETP.GE.AND P6, PT, R3, R20, PT ;  /* 0x000000140300720c */ /* 0x000fe20003fc6270 */
[----:B------:R-:W2:Y:S01]  /*3960*/  MUFU.TANH R32, R22 ;  /* 0x0000001600207308 */ /* 0x000ea20000002400 */
[----:B------:R-:W-:Y:S01]  /*3970*/  FSEL R91, R61, -INF , !P5 ;  /* 0xff8000003d5b7808 */ /* 0x000fe20006800000 */
[----:B------:R-:W-:Y:S01]  /*3980*/  VIADD R3, R2, 0x59 ;  /* 0x0000005902037836 */ /* 0x000fe20000000000 */
[----:B------:R-:W-:Y:S01]  /*3990*/  HMMA.16816.F32 R60, R4, R110, R28 ;  /* 0x0000006e043c723c */ /* 0x000fe2000000181c */
[----:B-1----:R-:W-:Y:S01]  /*39a0*/  FMUL.FTZ R21, R35, UR6 ;  /* 0x0000000623157c20 */ /* 0x002fe20008410000 */
[----:B------:R-:W-:Y:S01]  /*39b0*/  FMUL.FTZ R4, R13, UR6 ;  /* 0x000000060d047c20 */ /* 0x000fe20008410000 */
[----:B------:R-:W-:Y:S02]  /*39c0*/  FSEL R58, R44, -INF , !P5 ;  /* 0xff8000002c3a7808 */ /* 0x000fe40006800000 */
[----:B------:R-:W1:Y:S01]  /*39d0*/  MUFU.TANH R23, R21 ;  /* 0x0000001500177308 */ /* 0x000e620000002400 */
[----:B------:R-:W-:-:S02]  /*39e0*/  FSEL R147, R147, -INF , !P5 ;  /* 0xff80000093937808 */ /* 0x000fc40006800000 */
[----:B------:R-:W-:Y:S01]  /*39f0*/  FSEL R44, R49, -INF , !P5 ;  /* 0xff800000312c7808 */ /* 0x000fe20006800000 */
[C---:B------:R-:W-:Y:S01]  /*3a00*/  HMMA.16816.F32 R24, R8.reuse, R78, R24 ;  /* 0x0000004e0818723c */ /* 0x040fe20000001818 */
[----:B------:R-:W-:Y:S01]  /*3a10*/  ISETP.GE.AND P5, PT, R3, R20, PT ;  /* 0x000000140300720c */ /* 0x000fe20003fa6270 */
[----:B------:R-:W-:Y:S01]  /*3a20*/  VIADD R3, R2, 0x60 ;  /* 0x0000006002037836 */ /* 0x000fe20000000000 */
[----:B------:R-:W-:Y:S01]  /*3a30*/  FSEL R103, R150, -INF , !P2 ;  /* 0xff80000096677808 */ /* 0x000fe20005000000 */
[----:B------:R3:W4:Y:S01]  /*3a40*/  MUFU.TANH R21, R4 ;  /* 0x0000000400157308 */ /* 0x0007220000002400 */
[----:B--2---:R-:W-:Y:S02]  /*3a50*/  FSEL R40, R32, -INF , !P2 ;  /* 0xff80000020287808 */ /* 0x004fe40005000000 */
[----:B------:R-:W-:Y:S01]  /*3a60*/  FSEL R150, R153, -INF , !P1 ;  /* 0xff80000099967808 */ /* 0x000fe20004800000 */
[----:B------:R-:W-:Y:S01]  /*3a70*/  HMMA.16816.F32 R16, R8, R110, R16 ;  /* 0x0000006e0810723c */ /* 0x000fe20000001810 */
[----:B------:R-:W-:-:S02]  /*3a80*/  FSEL R99, R160, -INF , !P1 ;  /* 0xff800000a0637808 */ /* 0x000fc40004800000 */
[----:B------:R-:W-:Y:S01]  /*3a90*/  FSEL R29, R45, -INF , !P1 ;  /* 0xff8000002d1d7808 */ /* 0x000fe20004800000 */
[----:B------:R2:W2:Y:S01]  /*3aa0*/  MUFU.TANH R22, R12 ;  /* 0x0000000c00167308 */ /* 0x0004a20000002400 */
[----:B-1----:R-:W-:Y:S02]  /*3ab0*/  FSEL R32, R23, -INF , !P1 ;  /* 0xff80000017207808 */ /* 0x002fe40004800000 */
[----:B------:R-:W-:Y:S02]  /*3ac0*/  ISETP.GE.U32.AND P1, PT, R20, 0x81, PT ;  /* 0x000000811400780c */ /* 0x000fe40003f26070 */
[----:B------:R-:W-:Y:S02]  /*3ad0*/  FSEL R152, R171, -INF , !P4 ;  /* 0xff800000ab987808 */ /* 0x000fe40006000000 */
[----:B------:R-:W-:Y:S01]  /*3ae0*/  FSEL R109, R172, -INF , !P4 ;  /* 0xff800000ac6d7808 */ /* 0x000fe20006000000 */
[----:B---3--:R-:W-:Y:S01]  /*3af0*/  FMUL.FTZ R4, R14, UR6 ;  /* 0x000000060e047c20 */ /* 0x008fe20008410000 */
[----:B------:R-:W-:-:S02]  /*3b00*/  FSEL R49, R179, -INF , !P4 ;  /* 0xff800000b3317808 */ /* 0x000fc40006000000 */
[----:B------:R-:W-:Y:S01]  /*3b10*/  FSEL R35, R181, -INF , !P4 ;  /* 0xff800000b5237808 */ /* 0x000fe20006000000 */
[----:B------:R1:W3:Y:S01]  /*3b20*/  MUFU.TANH R14, R4 ;  /* 0x00000004000e7308 */ /* 0x0002e20000002400 */
        /* <DEDUP_REMOVED lines=8> */
[----:B------:R-:W-:Y:S02]  /*3bb0*/  FSEL R151, R151, -INF , !P2 ;  /* 0xff80000097977808 */ /* 0x000fe40005000000 */
[----:B------:R-:W-:Y:S02]  /*3bc0*/  FSEL R30, R48, -INF , !P2 ;  /* 0xff800000301e7808 */ /* 0x000fe40005000000 */
[----:B------:R-:W-:Y:S02]  /*3bd0*/  FSEL R160, R175, -INF , !P0 ;  /* 0xff800000afa07808 */ /* 0x000fe40004000000 */
[----:B------:R-:W-:Y:S02]  /*3be0*/  FSEL R153, R180, -INF , !P0 ;  /* 0xff800000b4997808 */ /* 0x000fe40004000000 */
[----:B------:R-:W-:-:S02]  /*3bf0*/  FSEL R39, R183, -INF , !P0 ;  /* 0xff800000b7277808 */ /* 0x000fc40004000000 */
[----:B------:R-:W-:Y:S02]  /*3c00*/  FSEL R28, R192, -INF , !P0 ;  /* 0xff800000c01c7808 */ /* 0x000fe40004000000 */
[----:B------:R-:W-:Y:S01]  /*3c10*/  ISETP.GE.AND P2, PT, R3, R20, PT ;  /* 0x000000140300720c */ /* 0x000fe20003f46270 */
[----:B-1234-:R-:W-:-:S12]  /*3c20*/  @!P1 BRA `(.L_x_415) ;  /* 0x0000000000689947 */ /* 0x01efd80003800000 */
        /* <DEDUP_REMOVED lines=12> */
[----:B------:R-:W-:-:S04]  /*3cf0*/  LEA R12, P0, R46, R3, 0x6 ;  /* 0x000000032e0c7211 */ /* 0x000fc800078030ff */
[----:B------:R-:W-:Y:S02]  /*3d00*/  LEA.HI.X R13, R46, R4, R47, 0x6, P0 ;  /* 0x000000042e0d7211 */ /* 0x000fe400000f342f */
        /* <DEDUP_REMOVED lines=9> */
[----:B------:R-:W-:-:S05]  /*3da0*/  LEA.HI.X R5, R12, R231, R13, 0x1, P0 ;  /* 0x000000e70c057211 */ /* 0x000fca00000f0c0d */
[----:B------:R1:W-:Y:S04]  /*3db0*/  LDGSTS.E.BYPASS.LTC128B.128 [R191+0x3800], desc[UR12][R4.64] ;  /* 0x0380000004bf7fae */ /* 0x0003e8000b981a0c */
[----:B------:R-:W0:Y:S02]  /*3dc0*/  LDGDEPBAR ;  /* 0x00000000000079af */ /* 0x000e240000000000 */
.L_x_415:
[----:B------:R-:W-:Y:S01]  /*3dd0*/  FMNMX3.FTZ R3, R85, R84, R77, !PT ;  /* 0x0000005455037276 */ /* 0x000fe2000781004d */
[----:B-1----:R-:W1:Y:S01]  /*3de0*/  MUFU.TANH R7, R15 ;  /* 0x0000000f00077308 */ /* 0x002e620000002400 */
[----:B------:R-:W-:Y:S01]  /*3df0*/  ISETP.NE.AND P0, PT, R33, RZ, PT ;  /* 0x000000ff2100720c */ /* 0x000fe20003f05270 */
[----:B------:R-:W-:Y:S01]  /*3e00*/  FMUL.FTZ R6, R25, UR6 ;  /* 0x0000000619067c20 */ /* 0x000fe20008410000 */
[----:B------:R-:W-:Y:S01]  /*3e10*/  FMNMX3.FTZ R3, R3, R76, R73, !PT ;  /* 0x0000004c03037276 */ /* 0x000fe20007810049 */
[----:B------:R-:W2:Y:S01]  /*3e20*/  LDCU UR5, c[0x0][0x45c] ;  /* 0x00008b80ff0577ac */ /* 0x000ea20008000800 */
[----:B------:R-:W-:Y:S02]  /*3e30*/  IADD3 R4, PT, PT, R2, 0x69, RZ ;  /* 0x0000006902047810 */ /* 0x000fe40007ffe0ff */
[----:B------:R-:W-:Y:S01]  /*3e40*/  FMNMX3.FTZ R3, R3, R65, R64, !PT ;  /* 0x0000004103037276 */ /* 0x000fe20007810040 */
[----:B------:R3:W-:Y:S01]  /*3e50*/  MUFU.TANH R8, R6 ;  /* 0x0000000600087308 */ /* 0x0007e20000002400 */
[----:B------:R-:W-:-:S02]  /*3e60*/  FSEL R110, R136, -INF , !P0 ;  /* 0xff800000886e7808 */ /* 0x000fc40004000000 */
[----:B------:R-:W-:Y:S02]  /*3e70*/  FMNMX3.FTZ R3, R3, R57, R56, !PT ;  /* 0x0000003903037276 */ /* 0x000fe40007810038 */
[----:B------:R-:W-:Y:S02]  /*3e80*/  FSEL R108, R138, -INF , !P0 ;  /* 0xff8000008a6c7808 */ /* 0x000fe40004000000 */
[----:B------:R-:W-:Y:S02]  /*3e90*/  FMNMX3.FTZ R3, R3, R55, R54, !PT ;  /* 0x0000003703037276 */ /* 0x000fe40007810036 */
[----:B------:R-:W-:Y:S02]  /*3ea0*/  FSEL R31, R158, -INF , !P0 ;  /* 0xff8000009e1f7808 */ /* 0x000fe40004000000 */
[----:B------:R-:W-:Y:S02]  /*3eb0*/  FSEL R23, R163, -INF , !P0 ;  /* 0xff800000a3177808 */ /* 0x000fe40004000000 */
[----:B------:R-:W-:Y:S01]  /*3ec0*/  ISETP.GE.AND P0, PT, R4, R20, PT ;  /* 0x000000140400720c */ /* 0x000fe20003f06270 */
[----:B------:R-:W-:Y:S01]  /*3ed0*/  FMUL.FTZ R4, R24, UR6 ;  /* 0x0000000618047c20 */ /* 0x000fe20008410000 */
[----:B------:R-:W-:-:S02]  /*3ee0*/  FMNMX3.FTZ R3, R3, R53, R52, !PT ;  /* 0x0000003503037276 */ /* 0x000fc40007810034 */
[----:B------:R-:W-:Y:S01]  /*3ef0*/  FSEL R116, R116, -INF , !P5 ;  /* 0xff80000074747808 */ /* 0x000fe20006800000 */
[----:B------:R4:W5:Y:S01]  /*3f00*/  MUFU.TANH R9, R4 ;  /* 0x0000000400097308 */ /* 0x0009620000002400 */
[----:B------:R-:W-:Y:S01]  /*3f10*/  FMNMX3.FTZ R3, R3, R51, R50, !PT ;  /* 0x0000003303037276 */ /* 0x000fe20007810032 */
[----:B---3--:R-:W-:Y:S01]  /*3f20*/  FMUL.FTZ R6, R17, UR6 ;  /* 0x0000000611067c20 */ /* 0x008fe20008410000 */
[----:B------:R-:W-:Y:S02]  /*3f30*/  FSEL R123, R123, -INF , !P5 ;  /* 0xff8000007b7b7808 */ /* 0x000fe40006800000 */
[----:B------:R-:W-:Y:S02]  /*3f40*/  FMNMX3.FTZ R3, R3, R44, R35, !PT ;  /* 0x0000002c03037276 */ /* 0x000fe40007810023 */
[----:B-1----:R-:W-:Y:S01]  /*3f50*/  FSEL R78, R7, -INF , !P5 ;  /* 0xff800000074e7808 */ /* 0x002fe20006800000 */
[----:B------:R-:W-:Y:S01]  /*3f60*/  MUFU.TANH R6, R6 ;  /* 0x0000000600067308 */ /* 0x000fe20000002400 */
[----:B------:R-:W-:-:S02]  /*3f70*/  FSEL R21, R21, -INF , !P5 ;  /* 0xff80000015157808 */ /* 0x000fc40006800000 */
[----:B------:R-:W-:Y:S02]  /*3f80*/  FMNMX3.FTZ R3, R3, R34, R30, !PT ;  /* 0x0000002203037276 */ /* 0x000fe4000781001e */
[----:B------:R-:W-:Y:S02]  /*3f90*/  FSEL R22, R22, -INF , !P6 ;  /* 0xff80000016167808 */ /* 0x000fe40007000000 */
[----:B------:R-:W-:Y:S02]  /*3fa0*/  FMNMX3.FTZ R3, R3, R29, R28, !PT ;  /* 0x0000001d03037276 */ /* 0x000fe4000781001c */
[C---:B----4-:R-:W-:Y:S02]  /*3fb0*/  IADD3 R4, PT, PT, R2.reuse, 0x71, RZ ;  /* 0x0000007102047810 */ /* 0x050fe40007ffe0ff */
[----:B------:R-:W-:Y:S02]  /*3fc0*/  IADD3 R5, PT, PT, R2, 0x70, RZ ;  /* 0x0000007002057810 */ /* 0x000fe40007ffe0ff */
[----:B------:R-:W-:Y:S01]  /*3fd0*/  ISETP.GE.AND P5, PT, R4, R20, PT ;  /* 0x000000140400720c */ /* 0x000fe20003fa6270 */
[----:B------:R-:W-:Y:S01]  /*3fe0*/  FMUL.FTZ R4, R16, UR6 ;  /* 0x0000000610047c20 */ /* 0x000fe20008410000 */
[----:B------:R-:W-:-:S02]  /*3ff0*/  FSEL R16, R166, -INF , !P4 ;  /* 0xff800000a6107808 */ /* 0x000fc40006000000 */
[----:B------:R-:W-:Y:S01]  /*4000*/  FMNMX3.FTZ R3, R3, R23, R22, !PT ;  /* 0x0000001703037276 */ /* 0x000fe20007810016 */
[----:B------:R1:W3:Y:S01]  /*4010*/  MUFU.TANH R7, R4 ;  /* 0x0000000400077308 */ /* 0x0002e20000002400 */
[----:B------:R-:W-:Y:S02]  /*4020*/  FSEL R121, R72, -INF , !P6 ;  /* 0xff80000048797808 */ /* 0x000fe40007000000 */
[----:B------:R-:W-:Y:S02]  /*4030*/  FSEL R125, R125, -INF , !P6 ;  /* 0xff8000007d7d7808 */ /* 0x000fe40007000000 */
[----:B------:R-:W-:Y:S02]  /*4040*/  FSEL R72, R14, -INF , !P6 ;  /* 0xff8000000e487808 */ /* 0x000fe40007000000 */
[----:B------:R-:W-:Y:S02]  /*4050*/  ISETP.GE.AND P6, PT, R5, R20, PT ;  /* 0x000000140500720c */ /* 0x000fe40003fc6270 */
[----:B------:R-:W-:-:S02]  /*4060*/  IADD3 R5, PT, PT, R2, 0x78, RZ ;  /* 0x0000007802057810 */ /* 0x000fc40007ffe0ff */
[----:B------:R-:W-:Y:S02]  /*4070*/  FSEL R15, R165, -INF , !P3 ;  /* 0xff800000a50f7808 */ /* 0x000fe40005800000 */
[----:B-----5:R-:W-:Y:S02]  /*4080*/  FSEL R14, R9, -INF , !P2 ;  /* 0xff800000090e7808 */ /* 0x020fe40005000000 */
[----:B------:R-:W-:Y:S02]  /*4090*/  FMNMX3.FTZ R3, R3, R21, R16, !PT ;  /* 0x0000001503037276 */ /* 0x000fe40007810010 */
[----:B------:R-:W-:Y:S02]  /*40a0*/  FSEL R161, R161, -INF , !P4 ;  /* 0xff800000a1a17808 */ /* 0x000fe40006000000 */
[----:B------:R-:W-:Y:S02]  /*40b0*/  FSEL R111, R155, -INF , !P4 ;  /* 0xff8000009b6f7808 */ /* 0x000fe40006000000 */
[----:B------:R-:W-:-:S02]  /*40c0*/  FSEL R79, R159, -INF , !P4 ;  /* 0xff8000009f4f7808 */ /* 0x000fc40006000000 */
[----:B-1----:R-:W-:Y:S02]  /*40d0*/  IADD3 R4, PT, PT, R2, 0x79, RZ ;  /* 0x0000007902047810 */ /* 0x002fe40007ffe0ff */
[----:B------:R-:W-:Y:S02]  /*40e0*/  ISETP.GE.AND P4, PT, R5, R20, PT ;  /* 0x000000140500720c */ /* 0x000fe40003f86270 */
[----:B------:R-:W-:Y:S02]  /*40f0*/  FSEL R12, R8, -INF , !P0 ;  /* 0xff800000080c7808 */ /* 0x000fe40004000000 */
[----:B------:R-:W-:Y:S02]  /*4100*/  FSEL R13, R156, -INF , !P6 ;  /* 0xff8000009c0d7808 */ /* 0x000fe40007000000 */
[----:B------:R-:W-:Y:S02]  /*4110*/  FMNMX3.FTZ R2, R3, R15, R14, !PT ;  /* 0x0000000f03027276 */ /* 0x000fe4000781000e */
[----:B------:R-:W-:-:S02]  /*4120*/  P2R R33, PR, RZ, 0x2 ;  /* 0x00000002ff217803 */ /* 0x000fc40000000000 */
[----:B------:R-:W-:Y:S01]  /*4130*/  ISETP.GE.AND P1, PT, R4, R20, PT ;  /* 0x000000140400720c */ /* 0x000fe20003f26270 */
[----:B------:R-:W-:Y:S01]  /*4140*/  FMUL.FTZ R4, R115, UR6 ;  /* 0x0000000673047c20 */ /* 0x000fe20008410000 */
[----:B------:R-:W-:Y:S02]  /*4150*/  FSEL R11, R139, -INF , !P5 ;  /* 0xff8000008b0b7808 */ /* 0x000fe40006800000 */
[----:B---3--:R-:W-:Y:S01]  /*4160*/  FSEL R10, R7, -INF , !P4 ;  /* 0xff800000070a7808 */ /* 0x008fe20006000000 */
[----:B------:R1:W3:Y:S01]  /*4170*/  MUFU.TANH R8, R4 ;  /* 0x0000000400087308 */ /* 0x0002e20000002400 */
[----:B------:R-:W-:Y:S02]  /*4180*/  FMNMX3.FTZ R2, R2, R12, R13, !PT ;  /* 0x0000000c02027276 */ /* 0x000fe4000781000d */
[----:B------:R-:W-:Y:S02]  /*4190*/  FSEL R9, R6, -INF , !P1 ;  /* 0xff80000006097808 */ /* 0x000fe40004800000 */
[----:B------:R-:W-:-:S02]  /*41a0*/  FMNMX3.FTZ R2, R2, R11, R10, !PT ;  /* 0x0000000b02027276 */ /* 0x000fc4000781000a */
[----:B------:R-:W-:Y:S02]  /*41b0*/  FSEL R90, R164, -INF , !P3 ;  /* 0xff800000a45a7808 */ /* 0x000fe40005800000 */
[----:B------:R-:W-:Y:S02]  /*41c0*/  FMNMX.FTZ R2, R9, R2, !PT ;  /* 0x0000000209027209 */ /* 0x000fe40007810000 */
[----:B------:R-:W-:Y:S02]  /*41d0*/  FSEL R162, R162, -INF , !P3 ;  /* 0xff800000a2a27808 */ /* 0x000fe40005800000 */
[----:B------:R-:W-:Y:S01]  /*41e0*/  FSEL R155, R157, -INF , !P3 ;  /* 0xff8000009d9b7808 */ /* 0x000fe20005800000 */
[----:B------:R-:W4:Y:S01]  /*41f0*/  SHFL.BFLY PT, R3, R2, 0x2, 0x1f ;  /* 0x0c401f0002037f89 */ /* 0x000f2200000e0000 */
[----:B------:R-:W-:Y:S01]  /*4200*/  IADD3 R184, PT, PT, R193, R184, RZ ;  /* 0x000000b8c1b87210 */ /* 0x000fe20007ffe0ff */
[----:B-1----:R-:W-:Y:S01]  /*4210*/  FMUL.FTZ R4, R26, UR6 ;  /* 0x000000061a047c20 */ /* 0x002fe20008410000 */
[----:B---3--:R-:W-:-:S02]  /*4220*/  FSEL R115, R8, -INF , !P5 ;  /* 0xff80000008737808 */ /* 0x008fc40006800000 */
[----:B------:R-:W-:Y:S01]  /*4230*/  LEA R184, R184, UR4, 0x1 ;  /* 0x00000004b8b87c11 */ /* 0x000fe2000f8e08ff */
[----:B------:R1:W3:Y:S03]  /*4240*/  MUFU.TANH R7, R4 ;  /* 0x0000000400077308 */ /* 0x0002e60000002400 */
[----:B------:R-:W-:Y:S02]  /*4250*/  IADD3 R186, PT, PT, R0, R184, RZ ;  /* 0x000000b800ba7210 */ /* 0x000fe40007ffe0ff */
[----:B----4-:R-:W-:Y:S01]  /*4260*/  FMNMX.FTZ R2, R2, R3, !PT ;  /* 0x0000000302027209 */ /* 0x010fe20007810000 */
[----:B-1----:R-:W-:Y:S01]  /*4270*/  FMUL.FTZ R4, R27, UR6 ;  /* 0x000000061b047c20 */ /* 0x002fe20008410000 */
[----:B---3--:R-:W-:-:S03]  /*4280*/  FSEL R98, R7, -INF , !P2 ;  /* 0xff80000007627808 */ /* 0x008fc60005000000 */
[----:B------:R-:W1:Y:S01]  /*4290*/  SHFL.BFLY PT, R3, R2, 0x1, 0x1f ;  /* 0x0c201f0002037f89 */ /* 0x000e6200000e0000 */
[----:B------:R3:W4:Y:S02]  /*42a0*/  MUFU.TANH R6, R4 ;  /* 0x0000000400067308 */ /* 0x0007240000002400 */
[----:B---3--:R-:W-:-:S06]  /*42b0*/  FMUL.FTZ R4, R18, UR6 ;  /* 0x0000000612047c20 */ /* 0x008fcc0008410000 */
[----:B------:R3:W5:Y:S01]  /*42c0*/  MUFU.TANH R5, R4 ;  /* 0x0000000400057308 */ /* 0x0007620000002400 */
[----:B-1----:R-:W-:Y:S01]  /*42d0*/  FMNMX.FTZ R38, R2, R3, !PT ;  /* 0x0000000302267209 */ /* 0x002fe20007810000 */
[----:B------:R-:W-:Y:S01]  /*42e0*/  FMUL.FTZ R3, R114, UR6 ;  /* 0x0000000672037c20 */ /* 0x000fe20008410000 */
[----:B----4-:R-:W-:Y:S02]  /*42f0*/  FSEL R114, R6, -INF , !P0 ;  /* 0xff80000006727808 */ /* 0x010fe40004000000 */
[C---:B------:R-:W-:Y:S01]  /*4300*/  FSETP.NEU.FTZ.AND P3, PT, R38.reuse, -INF , PT ;  /* 0xff8000002600780b */ /* 0x040fe20003f7d000 */
[----:B--2---:R-:W-:Y:S02]  /*4310*/  FMUL.FTZ R2, R38, UR5 ;  /* 0x0000000526027c20 */ /* 0x004fe40008410000 */
[----:B------:R1:W2:Y:S03]  /*4320*/  MUFU.TANH R17, R3 ;  /* 0x0000000300117308 */ /* 0x0002a60000002400 */
[----:B------:R-:W-:Y:S01]  /*4330*/  FSEL R2, R2, RZ, P3 ;  /* 0x000000ff02027208 */ /* 0x000fe20001800000 */
[----:B---3--:R-:W-:Y:S01]  /*4340*/  FMUL.FTZ R4, R19, UR6 ;  /* 0x0000000613047c20 */ /* 0x008fe20008410000 */
[----:B-----5:R-:W-:-:S05]  /*4350*/  FSEL R164, R5, -INF , !P4 ;  /* 0xff80000005a47808 */ /* 0x020fca0006000000 */
[----:B------:R-:W3:Y:S01]  /*4360*/  MUFU.TANH R4, R4 ;  /* 0x0000000400047308 */ /* 0x000ee20000002400 */
[----:B-1----:R-:W-:Y:S02]  /*4370*/  FMNMX3.FTZ R3, R106, R97, R96, !PT ;  /* 0x000000616a037276 */ /* 0x002fe40007810060 */
[----:B--2---:R-:W-:Y:S02]  /*4380*/  FSEL R163, R17, -INF , !P6 ;  /* 0xff80000011a37808 */ /* 0x004fe40007000000 */
[----:B------:R-:W-:-:S04]  /*4390*/  FMNMX3.FTZ R3, R3, R95, R94, !PT ;  /* 0x0000005f03037276 */ /* 0x000fc8000781005e */
[----:B------:R-:W-:-:S04]  /*43a0*/  FMNMX3.FTZ R3, R3, R93, R92, !PT ;  /* 0x0000005d03037276 */ /* 0x000fc8000781005c */
[----:B------:R-:W-:Y:S02]  /*43b0*/  FMNMX3.FTZ R3, R3, R89, R86, !PT ;  /* 0x0000005903037276 */ /* 0x000fe40007810056 */
[----:B---3--:R-:W-:Y:S02]  /*43c0*/  FSEL R165, R4, -INF , !P1 ;  /* 0xff80000004a57808 */ /* 0x008fe40004800000 */
        /* <DEDUP_REMOVED lines=19> */
[----:B------:R-:W-:-:S04]  /*4500*/  FMUL.FTZ R3, R80, UR6 ;  /* 0x0000000650037c20 */ /* 0x000fc80008410000 */
        /* <DEDUP_REMOVED lines=8> */
[----:B------:R1:W2:Y:S02]  /*4590*/  MUFU.TANH R6, R3 ;  /* 0x0000000300067308 */ /* 0x0002a40000002400 */
[----:B-1----:R-:W-:-:S06]  /*45a0*/  FMUL.FTZ R3, R69, UR6 ;  /* 0x0000000645037c20 */ /* 0x002fcc0008410000 */
[----:B------:R1:W3:Y:S02]  /*45b0*/  MUFU.TANH R7, R3 ;  /* 0x0000000300077308 */ /* 0x0002e40000002400 */
[----:B-1----:R-:W-:Y:S01]  /*45c0*/  FMUL.FTZ R3, R70, UR6 ;  /* 0x0000000646037c20 */ /* 0x002fe20008410000 */
[----:B--2---:R-:W-:Y:S02]  /*45d0*/  FSEL R70, R6, -INF , !P2 ;  /* 0xff80000006467808 */ /* 0x004fe40005000000 */
[----:B---3--:R-:W-:-:S03]  /*45e0*/  FSEL R7, R7, -INF , !P0 ;  /* 0xff80000007077808 */ /* 0x008fc60004000000 */
[----:B------:R1:W2:Y:S02]  /*45f0*/  MUFU.TANH R26, R3 ;  /* 0x00000003001a7308 */ /* 0x0002a40000002400 */
[----:B-1----:R-:W-:Y:S01]  /*4600*/  FMUL.FTZ R3, R71, UR6 ;  /* 0x0000000647037c20 */ /* 0x002fe20008410000 */
[----:B--2---:R-:W-:-:S05]  /*4610*/  FSEL R71, R26, -INF , !P2 ;  /* 0xff8000001a477808 */ /* 0x004fca0005000000 */
[----:B------:R1:W-:Y:S02]  /*4620*/  MUFU.TANH R25, R3 ;  /* 0x0000000300197308 */ /* 0x0003e40000002400 */
[----:B-1----:R-:W-:-:S06]  /*4630*/  FMUL.FTZ R3, R60, UR6 ;  /* 0x000000063c037c20 */ /* 0x002fcc0008410000 */
[----:B------:R1:W2:Y:S02]  /*4640*/  MUFU.TANH R8, R3 ;  /* 0x0000000300087308 */ /* 0x0002a40000002400 */
[----:B-1----:R-:W-:Y:S01]  /*4650*/  FMUL.FTZ R3, R61, UR6 ;  /* 0x000000063d037c20 */ /* 0x002fe20008410000 */
[----:B--2---:R-:W-:-:S05]  /*4660*/  FSEL R80, R8, -INF , !P4 ;  /* 0xff80000008507808 */ /* 0x004fca0006000000 */
[----:B------:R1:W2:Y:S02]  /*4670*/  MUFU.TANH R17, R3 ;  /* 0x0000000300117308 */ /* 0x0002a40000002400 */
[----:B-1----:R-:W-:Y:S01]  /*4680*/  FMUL.FTZ R3, R62, UR6 ;  /* 0x000000063e037c20 */ /* 0x002fe20008410000 */
[----:B--2---:R-:W-:-:S05]  /*4690*/  FSEL R81, R17, -INF , !P1 ;  /* 0xff80000011517808 */ /* 0x004fca0004800000 */
[----:B------:R1:W2:Y:S02]  /*46a0*/  MUFU.TANH R24, R3 ;  /* 0x0000000300187308 */ /* 0x0002a40000002400 */
[----:B-1----:R-:W-:Y:S01]  /*46b0*/  FMUL.FTZ R3, R63, UR6 ;  /* 0x000000063f037c20 */ /* 0x002fe20008410000 */
[----:B--2---:R-:W-:-:S05]  /*46c0*/  FSEL R82, R24, -INF , !P4 ;  /* 0xff80000018527808 */ /* 0x004fca0006000000 */
[----:B------:R1:W2:Y:S02]  /*46d0*/  MUFU.TANH R18, R3 ;  /* 0x0000000300127308 */ /* 0x0002a40000002400 */
[----:B-1----:R-:W-:Y:S01]  /*46e0*/  FFMA.FTZ R3, R85, UR5, -R2 ;  /* 0x0000000555037c23 */ /* 0x002fe20008010802 */
[----:B--2---:R-:W-:Y:S02]  /*46f0*/  FSEL R83, R18, -INF , !P1 ;  /* 0xff80000012537808 */ /* 0x004fe40004800000 */
[----:B------:R-:W-:-:S03]  /*4700*/  ISETP.NE.AND P1, PT, R33, RZ, PT ;  /* 0x000000ff2100720c */ /* 0x000fc60003f25270 */
[----:B------:R1:W-:Y:S02]  /*4710*/  MUFU.EX2 R218, R3 ;  /* 0x0000000300da7308 */ /* 0x0003e40000000800 */
[----:B-1----:R-:W-:-:S06]  /*4720*/  FFMA.FTZ R3, R84, UR5, -R2 ;  /* 0x0000000554037c23 */ /* 0x002fcc0008010802 */
[----:B------:R1:W-:Y:S02]  /*4730*/  MUFU.EX2 R216, R3 ;  /* 0x0000000300d87308 */ /* 0x0003e40000000800 */
[----:B-1----:R-:W-:Y:S01]  /*4740*/  FFMA.FTZ R3, R77, UR5, -R2 ;  /* 0x000000054d037c23 */ /* 0x002fe20008010802 */
[----:B------:R-:W-:-:S05]  /*4750*/  FSEL R77, R20, -INF , !P5 ;  /* 0xff800000144d7808 */ /* 0x000fca0006800000 */
[----:B------:R1:W-:Y:S02]  /*4760*/  MUFU.EX2 R217, R3 ;  /* 0x0000000300d97308 */ /* 0x0003e40000000800 */
[----:B-1----:R-:W-:Y:S01]  /*4770*/  FFMA.FTZ R3, R76, UR5, -R2 ;  /* 0x000000054c037c23 */ /* 0x002fe20008010802 */
[----:B------:R-:W-:-:S05]  /*4780*/  FSEL R76, R19, -INF , !P6 ;  /* 0xff800000134c7808 */ /* 0x000fca0007000000 */
[----:B------:R1:W2:Y:S02]  /*4790*/  MUFU.EX2 R219, R3 ;  /* 0x0000000300db7308 */ /* 0x0002a40000000800 */
[----:B-1----:R-:W-:Y:S01]  /*47a0*/  FFMA.FTZ R3, R73, UR5, -R2 ;  /* 0x0000000549037c23 */ /* 0x002fe20008010802 */
[----:B------:R-:W-:-:S05]  /*47b0*/  FSEL R73, R25, -INF , !P0 ;  /* 0xff80000019497808 */ /* 0x000fca0004000000 */
        /* <DEDUP_REMOVED lines=38> */
[----:B------:R-:W1:Y:S04]  /*4a20*/  LDSM.16.MT88.4 R20, [R186+0x4000] ;  /* 0x00400000ba14783b */ /* 0x000e680000004200 */
[----:B------:R3:W-:Y:S02]  /*4a30*/  MUFU.EX2 R170, R3 ;  /* 0x0000000300aa7308 */ /* 0x0007e40000000800 */
[----:B---3--:R-:W-:-:S02]  /*4a40*/  FFMA.FTZ R3, R16, UR5, -R2 ;  /* 0x0000000510037c23 */ /* 0x008fc40008010802 */
[----:B------:R-:W-:Y:S04]  /*4a50*/  LDSM.16.MT88.4 R16, [R184+0x4000] ;  /* 0x00400000b810783b */ /* 0x000fe80000004200 */
[----:B------:R3:W-:Y:S02]  /*4a60*/  MUFU.EX2 R171, R3 ;  /* 0x0000000300ab7308 */ /* 0x0007e40000000800 */
[----:B---3--:R-:W-:-:S06]  /*4a70*/  FFMA.FTZ R3, R15, UR5, -R2 ;  /* 0x000000050f037c23 */ /* 0x008fcc0008010802 */
[----:B------:R3:W-:Y:S02]  /*4a80*/  MUFU.EX2 R172, R3 ;  /* 0x0000000300ac7308 */ /* 0x0007e40000000800 */
[----:B---3--:R-:W-:Y:S01]  /*4a90*/  FFMA.FTZ R3, R14, UR5, -R2 ;  /* 0x000000050e037c23 */ /* 0x008fe20008010802 */
[----:B--2---:R-:W-:-:S05]  /*4aa0*/  F2FP.F16.F32.PACK_AB R14, R219, R217 ;  /* 0x000000d9db0e723e */ /* 0x004fca00000000ff */
[----:B------:R2:W-:Y:S02]  /*4ab0*/  MUFU.EX2 R173, R3 ;  /* 0x0000000300ad7308 */ /* 0x0005e40000000800 */
[----:B--2---:R-:W-:Y:S01]  /*4ac0*/  FFMA.FTZ R3, R12, UR5, -R2 ;  /* 0x000000050c037c23 */ /* 0x004fe20008010802 */
[----:B------:R-:W-:-:S05]  /*4ad0*/  F2FP.F16.F32.PACK_AB R12, R216, R218 ;  /* 0x000000dad80c723e */ /* 0x000fca00000000ff */
[----:B------:R2:W-:Y:S02]  /*4ae0*/  MUFU.EX2 R174, R3 ;  /* 0x0000000300ae7308 */ /* 0x0005e40000000800 */
[----:B--2---:R-:W-:-:S06]  /*4af0*/  FFMA.FTZ R3, R13, UR5, -R2 ;  /* 0x000000050d037c23 */ /* 0x004fcc0008010802 */
        /* <DEDUP_REMOVED lines=24> */
[----:B------:R-:W-:Y:S01]  /*4c80*/  FMNMX3.FTZ R2, R2, R119, R120, !PT ;  /* 0x0000007702027276 */ /* 0x000fe20007810078 */
[----:B-1----:R-:W-:Y:S03]  /*4c90*/  HMMA.16816.F32 R52, R12, R20, RZ ;  /* 0x000000140c34723c */ /* 0x002fe600000018ff */
        /* <DEDUP_REMOVED lines=30> */
[----:B------:R1:W-:Y:S02]  /*4e80*/  MUFU.EX2 R210, R4 ;  /* 0x0000000400d27308 */ /* 0x0003e40000000800 */
[----:B-1----:R-:W-:Y:S01]  /*4e90*/  FMNMX3.FTZ R4, R3, R77, R80, !PT ;  /* 0x0000004d03047276 */ /* 0x002fe20007810050 */
[----:B------:R-:W-:-:S03]  /*4ea0*/  FFMA.FTZ R3, R87, UR5, -R5 ;  /* 0x0000000557037c23 */ /* 0x000fc60008010805 */
[----:B------:R-:W-:Y:S02]  /*4eb0*/  FMNMX.FTZ R4, R81, R4, !PT ;  /* 0x0000000451047209 */ /* 0x000fe40007810000 */
[----:B------:R1:W-:Y:S03]  /*4ec0*/  MUFU.EX2 R209, R3 ;  /* 0x0000000300d17308 */ /* 0x0003e60000000800 */
[----:B------:R-:W2:Y:S01]  /*4ed0*/  SHFL.BFLY PT, R36, R4, 0x2, 0x1f ;  /* 0x0c401f0004247f89 */ /* 0x000ea200000e0000 */
[----:B-1----:R-:W-:Y:S01]  /*4ee0*/  FFMA.FTZ R3, R75, UR5, -R5 ;  /* 0x000000054b037c23 */ /* 0x002fe20008010805 */
[----:B------:R-:W-:Y:S02]  /*4ef0*/  FSEL R75, R27, -INF , !P6 ;  /* 0xff8000001b4b7808 */ /* 0x000fe40007000000 */
[----:B------:R-:W-:Y:S01]  /*4f00*/  LDSM.16.MT88.4 R24, [R186+0x4400] ;  /* 0x00440000ba18783b */ /* 0x000fe20000004200 */
[----:B------:R1:W-:Y:S01]  /*4f10*/  MUFU.EX2 R206, R3 ;  /* 0x0000000300ce7308 */ /* 0x0003e20000000800 */
[----:B------:R-:W-:-:S02]  /*4f20*/  FMNMX3.FTZ R2, R2, R73, R75, !PT ;  /* 0x0000004902027276 */ /* 0x000fc4000781004b */
[----:B--2---:R-:W-:-:S05]  /*4f30*/  FMNMX.FTZ R36, R4, R36, !PT ;  /* 0x0000002404247209 */ /* 0x004fca0007810000 */
[----:B------:R-:W2:Y:S01]  /*4f40*/  SHFL.BFLY PT, R6, R36, 0x1, 0x1f ;  /* 0x0c201f0024067f89 */ /* 0x000ea200000e0000 */
[----:B-1----:R-:W-:Y:S01]  /*4f50*/  FFMA.FTZ R3, R74, UR5, -R5 ;  /* 0x000000054a037c23 */ /* 0x002fe20008010805 */
[----:B------:R-:W-:-:S03]  /*4f60*/  FSEL R74, R42, -INF , !P5 ;  /* 0xff8000002a4a7808 */ /* 0x000fc60006800000 */
[----:B------:R1:W-:Y:S01]  /*4f70*/  MUFU.EX2 R200, R3 ;  /* 0x0000000300c87308 */ /* 0x0003e20000000800 */
[----:B------:R-:W-:-:S04]  /*4f80*/  FMNMX3.FTZ R2, R2, R74, R82, !PT ;  /* 0x0000004a02027276 */ /* 0x000fc80007810052 */
[----:B------:R-:W-:-:S05]  /*4f90*/  FMNMX.FTZ R2, R83, R2, !PT ;  /* 0x0000000253027209 */ /* 0x000fca0007810000 */
[----:B------:R-:W3:Y:S01]  /*4fa0*/  SHFL.BFLY PT, R4, R2, 0x2, 0x1f ;  /* 0x0c401f0002047f89 */ /* 0x000ee200000e0000 */
[----:B--2---:R-:W-:Y:S01]  /*4fb0*/  FMNMX.FTZ R36, R36, R6, !PT ;  /* 0x0000000624247209 */ /* 0x004fe20007810000 */
[----:B-1----:R-:W-:-:S03]  /*4fc0*/  FFMA.FTZ R3, R66, UR5, -R5 ;  /* 0x0000000542037c23 */ /* 0x002fc60008010805 */
[----:B------:R-:W-:Y:S01]  /*4fd0*/  FSETP.NEU.FTZ.AND P0, PT, R36, -INF , PT ;  /* 0xff8000002400780b */ /* 0x000fe20003f1d000 */
[----:B------:R-:W-:Y:S01]  /*4fe0*/  HMMA.16816.F32 R64, R12, R18, RZ ;  /* 0x000000120c40723c */ /* 0x000fe200000018ff */
[----:B------:R1:W-:Y:S02]  /*4ff0*/  MUFU.EX2 R198, R3 ;  /* 0x0000000300c67308 */ /* 0x0003e40000000800 */
[----:B-1----:R-:W-:-:S06]  /*5000*/  FFMA.FTZ R3, R59, UR5, -R5 ;  /* 0x000000053b037c23 */ /* 0x002fcc0008010805 */
[----:B------:R1:W-:Y:S02]  /*5010*/  MUFU.EX2 R197, R3 ;  /* 0x0000000300c57308 */ /* 0x0003e40000000800 */
[--C-:B-1----:R-:W-:Y:S02]  /*5020*/  FFMA.FTZ R3, R58, UR5, -R5.reuse ;  /* 0x000000053a037c23 */ /* 0x102fe40008010805 */
[----:B------:R-:W-:Y:S04]  /*5030*/  HMMA.16816.F32 R56, R12, R16, RZ ;  /* 0x000000100c38723c */ /* 0x000fe800000018ff */
[----:B------:R1:W-:Y:S02]  /*5040*/  MUFU.EX2 R199, R3 ;  /* 0x0000000300c77308 */ /* 0x0003e40000000800 */
[----:B-1----:R-:W-:-:S06]  /*5050*/  FFMA.FTZ R3, R49, UR5, -R5 ;  /* 0x0000000531037c23 */ /* 0x002fcc0008010805 */
[----:B------:R1:W-:Y:S02]  /*5060*/  MUFU.EX2 R201, R3 ;  /* 0x0000000300c97308 */ /* 0x0003e40000000800 */
[----:B-1----:R-:W-:-:S06]  /*5070*/  FFMA.FTZ R3, R41, UR5, -R5 ;  /* 0x0000000529037c23 */ /* 0x002fcc0008010805 */
[----:B------:R1:W-:Y:S02]  /*5080*/  MUFU.EX2 R204, R3 ;  /* 0x0000000300cc7308 */ /* 0x0003e40000000800 */
[----:B-1----:R-:W-:-:S06]  /*5090*/  FFMA.FTZ R3, R40, UR5, -R5 ;  /* 0x0000000528037c23 */ /* 0x002fcc0008010805 */
[----:B------:R3:W-:Y:S02]  /*50a0*/  MUFU.EX2 R208, R3 ;  /* 0x0000000300d07308 */ /* 0x0007e40000000800 */
[----:B---3--:R-:W-:Y:S01]  /*50b0*/  FMNMX.FTZ R3, R2, R4, !PT ;  /* 0x0000000402037209 */ /* 0x008fe20007810000 */
[----:B------:R-:W-:Y:S01]  /*50c0*/  FFMA.FTZ R2, R32, UR5, -R5 ;  /* 0x0000000520027c23 */ /* 0x000fe20008010805 */
[----:B------:R-:W-:-:S03]  /*50d0*/  FMUL.FTZ R4, R36, UR5 ;  /* 0x0000000524047c20 */ /* 0x000fc60008410000 */
[----:B------:R-:W1:Y:S01]  /*50e0*/  SHFL.BFLY PT, R6, R3, 0x1, 0x1f ;  /* 0x0c201f0003067f89 */ /* 0x000e6200000e0000 */
[----:B------:R2:W-:Y:S01]  /*50f0*/  MUFU.EX2 R203, R2 ;  /* 0x0000000200cb7308 */ /* 0x0005e20000000800 */
[----:B------:R-:W-:Y:S01]  /*5100*/  FSEL R4, R4, RZ, P0 ;  /* 0x000000ff04047208 */ /* 0x000fe20000000000 */
[----:B--2---:R-:W-:-:S06]  /*5110*/  FFMA.FTZ R2, R39, UR5, -R5 ;  /* 0x0000000527027c23 */ /* 0x004fcc0008010805 */
[----:B------:R2:W-:Y:S01]  /*5120*/  MUFU.EX2 R207, R2 ;  /* 0x0000000200cf7308 */ /* 0x0005e20000000800 */
[----:B-1----:R-:W-:Y:S01]  /*5130*/  FMNMX.FTZ R3, R3, R6, !PT ;  /* 0x0000000603037209 */ /* 0x002fe20007810000 */
[----:B------:R-:W-:-:S03]  /*5140*/  FFMA.FTZ R6, R107, UR5, -R4 ;  /* 0x000000056b067c23 */ /* 0x000fc60008010804 */
[----:B------:R-:W-:-:S03]  /*5150*/  FSETP.NEU.FTZ.AND P0, PT, R3, -INF , PT ;  /* 0xff8000000300780b */ /* 0x000fc60003f1d000 */
[----:B------:R-:W-:Y:S01]  /*5160*/  MUFU.EX2 R183, R6 ;  /* 0x0000000600b77308 */ /* 0x000fe20000000800 */
[----:B--2---:R-:W-:Y:S02]  /*5170*/  FFMA.FTZ R2, R31, UR5, -R5 ;  /* 0x000000051f027c23 */ /* 0x004fe40008010805 */
[----:B------:R-:W1:Y:S05]  /*5180*/  LDSM.16.MT88.4 R28, [R184+0x4400] ;  /* 0x00440000b81c783b */ /* 0x000e6a0000004200 */
[----:B------:R2:W-:Y:S02]  /*5190*/  MUFU.EX2 R85, R2 ;  /* 0x0000000200557308 */ /* 0x0005e40000000800 */
[----:B--2---:R-:W-:-:S06]  /*51a0*/  FFMA.FTZ R2, R118, UR5, -R4 ;  /* 0x0000000576027c23 */ /* 0x004fcc0008010804 */
[----:B------:R2:W-:Y:S02]  /*51b0*/  MUFU.EX2 R167, R2 ;  /* 0x0000000200a77308 */ /* 0x0005e40000000800 */
[----:B--2---:R-:W-:-:S06]  /*51c0*/  FFMA.FTZ R2, R117, UR5, -R4 ;  /* 0x0000000575027c23 */ /* 0x004fcc0008010804 */
[----:B------:R2:W3:Y:S02]  /*51d0*/  MUFU.EX2 R166, R2 ;  /* 0x0000000200a67308 */ /* 0x0004e40000000800 */
[----:B--2---:R-:W-:Y:S01]  /*51e0*/  FFMA.FTZ R2, R112, UR5, -R4 ;  /* 0x0000000570027c23 */ /* 0x004fe20008010804 */
[----:B---3--:R-:W-:-:S05]  /*51f0*/  F2FP.F16.F32.PACK_AB R8, R166, R167 ;  /* 0x000000a7a608723e */ /* 0x008fca00000000ff */
[----:B------:R2:W3:Y:S02]  /*5200*/  MUFU.EX2 R182, R2 ;  /* 0x0000000200b67308 */ /* 0x0004e40000000800 */
[----:B--2---:R-:W-:Y:S01]  /*5210*/  FMUL.FTZ R2, R3, UR5 ;  /* 0x0000000503027c20 */ /* 0x004fe20008410000 */
[----:B---3--:R-:W-:-:S04]  /*5220*/  F2FP.F16.F32.PACK_AB R10, R183, R182 ;  /* 0x000000b6b70a723e */ /* 0x008fc800000000ff */
[----:B------:R-:W-:-:S05]  /*5230*/  FSEL R2, R2, RZ, P0 ;  /* 0x000000ff02027208 */ /* 0x000fca0000000000 */
[--C-:B------:R-:W-:Y:S01]  /*5240*/  FFMA.FTZ R6, R124, UR5, -R2.reuse ;  /* 0x000000057c067c23 */ /* 0x100fe20008010802 */
[----:B------:R-:W-:-:S03]  /*5250*/  FFMA.FTZ R0, R126, UR5, -R2 ;  /* 0x000000057e007c23 */ /* 0x000fc60008010802 */
[----:B------:R-:W-:Y:S08]  /*5260*/  MUFU.EX2 R124, R6 ;  /* 0x00000006007c7308 */ /* 0x000ff00000000800 */
        /* <DEDUP_REMOVED lines=9> */
[C---:B------:R-:W-:Y:S08]  /*5300*/  HMMA.16816.F32 R40, R8.reuse, R20, RZ ;  /* 0x000000140828723c */ /* 0x040ff000000018ff */
[----:B------:R-:W-:Y:S01]  /*5310*/  HMMA.16816.F32 R32, R8, R22, RZ ;  /* 0x000000160820723c */ /* 0x000fe200000018ff */
[----:B--2---:R-:W-:-:S07]  /*5320*/  FFMA.FTZ R0, R119, UR5, -R4 ;  /* 0x0000000577007c23 */ /* 0x004fce0008010804 */
[C---:B------:R-:W-:Y:S01]  /*5330*/  HMMA.16816.F32 R48, R8.reuse, R16, RZ ;  /* 0x000000100830723c */ /* 0x040fe200000018ff */
[----:B------:R2:W3:Y:S07]  /*5340*/  MUFU.EX2 R192, R0 ;  /* 0x0000000000c07308 */ /* 0x0004ee0000000800 */
[----:B------:R-:W-:Y:S01]  /*5350*/  HMMA.16816.F32 R44, R8, R18, RZ ;  /* 0x00000012082c723c */ /* 0x000fe200000018ff */
[----:B------:R-:W-:Y:S07]  /*5360*/  LDSM.16.MT88.4 R16, [R186+0x4800] ;  /* 0x00480000ba10783b */ /* 0x000fee0000004200 */
[----:B------:R-:W-:Y:S01]  /*5370*/  HMMA.16816.F32 R20, R12, R22, RZ ;  /* 0x000000160c14723c */ /* 0x000fe200000018ff */
[----:B------:R-:W4:Y:S01]  /*5380*/  LDSM.16.MT88.4 R12, [R184+0x4800] ;  /* 0x00480000b80c783b */ /* 0x000f220000004200 */
[----:B--2---:R-:W-:Y:S01]  /*5390*/  FFMA.FTZ R0, R120, UR5, -R4 ;  /* 0x0000000578007c23 */ /* 0x004fe20008010804 */
[----:B---3--:R-:W-:-:S03]  /*53a0*/  F2FP.F16.F32.PACK_AB R8, R192, R181 ;  /* 0x000000b5c008723e */ /* 0x008fc600000000ff */
        /* <DEDUP_REMOVED lines=34> */
[----:B------:R-:W3:Y:S01]  /*55d0*/  LDSM.16.MT88.4 R20, [R184+0x4c00] ;  /* 0x004c0000b814783b */ /* 0x000ee20000004200 */
        /* <DEDUP_REMOVED lines=37> */
[----:B----4-:R-:W-:Y:S01]  /*5830*/  F2FP.F16.F32.PACK_AB R8, R107, R112 ;  /* 0x000000706b08723e */ /* 0x010fe200000000ff */
        /* <DEDUP_REMOVED lines=46> */
[----:B-1----:R-:W-:Y:S02]  /*5b20*/  FFMA.FTZ R0, R150, UR5, -R2 ;  /* 0x0000000596007c23 */ /* 0x002fe40008010802 */
[----:B------:R-:W-:Y:S04]  /*5b30*/  LDSM.16.MT88.4 R148, [R184+0x5c00] ;  /* 0x005c0000b894783b */ /* 0x000fe80000004200 */
        /* <DEDUP_REMOVED lines=18> */
[----:B-1----:R-:W-:-:S07]  /*5c60*/  FFMA.FTZ R0, R125, UR5, -R4 ;  /* 0x000000057d007c23 */ /* 0x002fce0008010804 */
[C---:B------:R-:W-:Y:S01]  /*5c70*/  HMMA.16816.F32 R52, R8.reuse, R14, R52 ;  /* 0x0000000e0834723c */ /* 0x040fe20000001834 */
[----:B------:R-:W1:Y:S01]  /*5c80*/  LDSM.16.MT88.4 R12, [R184+0x5800] ;  /* 0x00580000b80c783b */ /* 0x000e620000004200 */
[----:B------:R5:W-:Y:S06]  /*5c90*/  MUFU.EX2 R67, R0 ;  /* 0x0000000000437308 */ /* 0x000bec0000000800 */
[----:B------:R-:W-:Y:S01]  /*5ca0*/  HMMA.16816.F32 R48, R8, R16, R48 ;  /* 0x000000100830723c */ /* 0x000fe20000001830 */
[----:B------:R-:W1:Y:S01]  /*5cb0*/  LDSM.16.MT88.4 R16, [R186+0x5800] ;  /* 0x00580000ba10783b */ /* 0x000e620000004200 */
[----:B----4-:R-:W-:Y:S01]  /*5cc0*/  F2FP.F16.F32.PACK_AB R8, R68, R86 ;  /* 0x000000564408723e */ /* 0x010fe200000000ff */
[----:B-----5:R-:W-:-:S04]  /*5cd0*/  FFMA.FTZ R0, R123, UR5, -R4 ;  /* 0x000000057b007c23 */ /* 0x020fc80008010804 */
[----:B------:R4:W5:Y:S02]  /*5ce0*/  MUFU.EX2 R66, R0 ;  /* 0x0000000000427308 */ /* 0x0009640000000800 */
[----:B----4-:R-:W-:Y:S01]  /*5cf0*/  FFMA.FTZ R0, R160, UR5, -R2 ;  /* 0x00000005a0007c23 */ /* 0x010fe20008010802 */
[----:B-----5:R-:W-:-:S05]  /*5d00*/  F2FP.F16.F32.PACK_AB R10, R66, R67 ;  /* 0x00000043420a723e */ /* 0x020fca00000000ff */
[----:B------:R4:W-:Y:S02]  /*5d10*/  MUFU.EX2 R79, R0 ;  /* 0x00000000004f7308 */ /* 0x0009e40000000800 */
[----:B----4-:R-:W-:-:S06]  /*5d20*/  FFMA.FTZ R0, R110, UR5, -R2 ;  /* 0x000000056e007c23 */ /* 0x010fcc0008010802 */
        /* <DEDUP_REMOVED lines=9> */
[C---:B---3--:R-:W-:Y:S08]  /*5dc0*/  HMMA.16816.F32 R136, R8.reuse, R20, R136 ;  /* 0x000000140888723c */ /* 0x048ff00000001888 */
[----:B------:R-:W-:Y:S01]  /*5dd0*/  HMMA.16816.F32 R44, R8, R22, R44 ;  /* 0x00000016082c723c */ /* 0x000fe2000000182c */
[----:B----4-:R-:W-:-:S07]  /*5de0*/  FFMA.FTZ R0, R111, UR5, -R4 ;  /* 0x000000056f007c23 */ /* 0x010fce0008010804 */
[C---:B--2---:R-:W-:Y:S01]  /*5df0*/  HMMA.16816.F32 R156, R8.reuse, R24, R156 ;  /* 0x00000018089c723c */ /* 0x044fe2000000189c */
        /* <DEDUP_REMOVED lines=45> */
[C---:B------:R-:W-:Y:S01]  /*60d0*/  HMMA.16816.F32 R20, R8.reuse, R14, R20 ;  /* 0x0000000e0814723c */ /* 0x040fe20000001814 */
[----:B------:R-:W1:Y:S01]  /*60e0*/  LDSM.16.MT88.4 R12, [R186+0x5c00] ;  /* 0x005c0000ba0c783b */ /* 0x000e620000004200 */
[----:B--2---:R-:W-:Y:S01]  /*60f0*/  F2FP.F16.F32.PACK_AB R160, R39, R40 ;  /* 0x0000002827a0723e */ /* 0x004fe200000000ff */
[----:B------:R2:W-:Y:S05]  /*6100*/  MUFU.EX2 R31, R0 ;  /* 0x00000000001f7308 */ /* 0x0005ea0000000800 */
[----:B------:R-:W-:Y:S01]  /*6110*/  HMMA.16816.F32 R24, R8, R18, R24 ;  /* 0x000000120818723c */ /* 0x000fe20000001818 */
[----:B--2---:R-:W-:Y:S01]  /*6120*/  FFMA.FTZ R0, R81, UR5, -R4 ;  /* 0x0000000551007c23 */ /* 0x004fe20008010804 */
[----:B------:R-:W-:Y:S01]  /*6130*/  FADD.FTZ R4, R167, R166 ;  /* 0x000000a6a7047221 */ /* 0x000fe20000010000 */
[----:B------:R-:W-:-:S02]  /*6140*/  F2FP.F16.F32.PACK_AB R166, R246, R177 ;  /* 0x000000b1f6a6723e */ /* 0x000fc400000000ff */
        /* <DEDUP_REMOVED lines=27> */
[----:B------:R-:W-:Y:S01]  /*6300*/  FADD.FTZ R6, R205, R2 ;  /* 0x00000002cd067221 */ /* 0x000fe20000010000 */
[----:B---3--:R-:W-:-:S03]  /*6310*/  F2FP.F16.F32.PACK_AB R165, R10, R16 ;  /* 0x000000100aa5723e */ /* 0x008fc600000000ff */
        /* <DEDUP_REMOVED lines=127> */
[C-C-:B------:R-:W-:Y:S01]  /*6b10*/  SHF.L.U64.HI R4, R104.reuse, 0x6, R105.reuse ;  /* 0x0000000668047819 */ /* 0x140fe20000010269 */
[C---:B------:R-:W-:Y:S01]  /*6b20*/  IMAD.SHL.U32 R2, R104.reuse, 0x20, RZ ;  /* 0x0000002068027824 */ /* 0x040fe200078e00ff */
[C---:B------:R-:W-:Y:S01]  /*6b30*/  SHF.L.U64.HI R252, R104.reuse, 0x5, R105 ;  /* 0x0000000568fc7819 */ /* 0x040fe20000010269 */
[----:B------:R-:W-:Y:S01]  /*6b40*/  IMAD.SHL.U32 R0, R104, 0x40, RZ ;  /* 0x0000004068007824 */ /* 0x000fe200078e00ff */
[----:B------:R-:W-:Y:S01]  /*6b50*/  LEA.HI.SX32 R190, R190, 0xfffffffe, 0x19 ;  /* 0xfffffffebebe7811 */ /* 0x000fe200078fcaff */
[----:B------:R1:W-:Y:S01]  /*6b60*/  STL [R1+0x4], R4 ;  /* 0x0000040401007387 */ /* 0x0003e20000100800 */
[----:B------:R-:W-:Y:S01]  /*6b70*/  MOV R135, R3 ;  /* 0x0000000300877202 */ /* 0x000fe20000000f00 */
[----:B------:R-:W-:Y:S01]  /*6b80*/  IMAD.MOV.U32 R134, RZ, RZ, R36 ;  /* 0x000000ffff867224 */ /* 0x000fe200078e0024 */
[----:B------:R-:W-:Y:S01]  /*6b90*/  MOV R133, R37 ;  /* 0x0000002500857202 */ /* 0x000fe20000000f00 */
[----:B------:R1:W-:Y:S01]  /*6ba0*/  STL [R1], R2 ;  /* 0x0000000201007387 */ /* 0x0003e20000100800 */
[----:B------:R-:W-:Y:S01]  /*6bb0*/  IMAD.MOV.U32 R132, RZ, RZ, R38 ;  /* 0x000000ffff847224 */ /* 0x000fe200078e0026 */
[----:B------:R-:W2:Y:S02]  /*6bc0*/  LDCU UR5, c[0x0][0x50c] ;  /* 0x0000a180ff0577ac */ /* 0x000ea40008000800 */
[----:B------:R1:W-:Y:S01]  /*6bd0*/  STL [R1+0x8], R0 ;  /* 0x0000080001007387 */ /* 0x0003e20000100800 */
[----:B------:R-:W3:Y:S01]  /*6be0*/  LDCU UR4, c[0x0][0x45c] ;  /* 0x00008b80ff0477ac */ /* 0x000ee20008000800 */
[----:B------:R-:W4:Y:S01]  /*6bf0*/  LDCU.64 UR6, c[0x0][0x3c0] ;  /* 0x00007800ff0677ac */ /* 0x000f220008000a00 */
[----:B------:R-:W-:Y:S05]  /*6c00*/  BRA `(.L_x_417) ;  /* 0x0000000000747947 */ /* 0x000fea0003800000 */
.L_x_419:
        /* <DEDUP_REMOVED lines=16> */
[----:B------:R-:W-:Y:S01]  /*6d10*/  LEA R8, P2, R0, R232, 0x1 ;  /* 0x000000e800087211 */ /* 0x000fe200078408ff */
[--C-:B------:R-:W-:Y:S01]  /*6d20*/  IMAD.X R3, R9, 0x1, R6.reuse, P0 ;  /* 0x0000000109037824 */ /* 0x100fe200000e0606 */
[----:B------:R-:W-:Y:S02]  /*6d30*/  LEA.HI.X R13, R4, R6, R5, 0x6, P1 ;  /* 0x00000006040d7211 */ /* 0x000fe400008f3405 */
[CC--:B------:R-:W-:Y:S02]  /*6d40*/  LEA R4, P1, R7.reuse, R232.reuse, 0x1 ;  /* 0x000000e807047211 */ /* 0x0c0fe400078208ff */
[-C--:B------:R-:W-:Y:S02]  /*6d50*/  LEA.HI.X R9, R0, R231.reuse, R6, 0x1, P2 ;  /* 0x000000e700097211 */ /* 0x080fe400010f0c06 */
[C---:B------:R-:W-:Y:S02]  /*6d60*/  LEA R2, P0, R12.reuse, R232, 0x1 ;  /* 0x000000e80c027211 */ /* 0x040fe400078008ff */
[-C--:B------:R-:W-:Y:S01]  /*6d70*/  LEA.HI.X R5, R7, R231.reuse, R3, 0x1, P1 ;  /* 0x000000e707057211 */ /* 0x080fe200008f0c03 */
[----:B------:R1:W-:Y:S01]  /*6d80*/  LDGSTS.E.BYPASS.LTC128B.128 [R191+0x2800], desc[UR12][R8.64] ;  /* 0x0280000008bf7fae */ /* 0x0003e2000b981a0c */
[----:B------:R-:W-:Y:S03]  /*6d90*/  LEA.HI.X R3, R12, R231, R13, 0x1, P0 ;  /* 0x000000e70c037211 */ /* 0x000fe600000f0c0d */
[----:B------:R1:W-:Y:S04]  /*6da0*/  LDGSTS.E.BYPASS.LTC128B.128 [R191+0x3000], desc[UR12][R4.64] ;  /* 0x0300000004bf7fae */ /* 0x0003e8000b981a0c */
[----:B------:R1:W-:Y:S04]  /*6db0*/  LDGSTS.E.BYPASS.LTC128B.128 [R191+0x3800], desc[UR12][R2.64] ;  /* 0x0380000002bf7fae */ /* 0x0003e8000b981a0c */
[----:B------:R-:W0:Y:S01]  /*6dc0*/  LDGDEPBAR ;  /* 0x00000000000079af */ /* 0x000e220000000000 */
[----:B------:R-:W-:Y:S05]  /*6dd0*/  BRA `(.L_x_418) ;  /* 0x0000001800b47947 */ /* 0x000fea0003800000 */
.L_x_417:
[----:B------:R-:W5:Y:S01]  /*6de0*/  LDL R5, [R1] ;  /* 0x0000000001057983 */ /* 0x000f620000100800 */
[----:B------:R-:W-:Y:S04]  /*6df0*/  DEPBAR.LE SB0, 0x0 ;  /* 0x000080000000791a */ /* 0x000fe80000000000 */
[----:B------:R-:W2:Y:S01]  /*6e00*/  LDL R6, [R1+0x8] ;  /* 0x0000080001067983 */ /* 0x000ea20000100800 */
[C---:B----4-:R-:W-:Y:S03]  /*6e10*/  IMAD.WIDE.U32 R14, R190.reuse, UR6, RZ ;  /* 0x00000006be0e7c25 */ /* 0x050fe6000f8e00ff */
[----:B-1----:R-:W4:Y:S01]  /*6e20*/  LDL R4, [R1+0x4] ;  /* 0x0000040001047983 */ /* 0x002f220000100800 */
[----:B------:R-:W-:Y:S01]  /*6e30*/  IMAD R3, R190, UR7, R15 ;  /* 0x00000007be037c24 */ /* 0x000fe2000f8e020f */
[----:B------:R-:W-:Y:S01]  /*6e40*/  BAR.SYNC.DEFER_BLOCKING 0x0 ;  /* 0x0000000000007b1d */ /* 0x000fe20000010000 */
[C---:B------:R-:W-:Y:S04]  /*6e50*/  LEA R10, P3, R14.reuse, R251, 0x8 ;  /* 0x000000fb0e0a7211 */ /* 0x040fe800078640ff */
[C-C-:B------:R-:W-:Y:S05]  /*6e60*/  LEA.HI.X R11, R14.reuse, R250, R3.reuse, 0x8, P3 ;  /* 0x000000fa0e0b7211 */ /* 0x140fea00018f4403 */
[----:B------:R-:W-:Y:S01]  /*6e70*/  @!PT LDS RZ, [RZ] ;  /* 0x00000000fffff984 */ /* 0x000fe20000000800 */
[----:B------:R-:W-:Y:S01]  /*6e80*/  @!PT LDS RZ, [RZ] ;  /* 0x00000000fffff984 */ /* 0x000fe20000000800 */
[----:B------:R-:W-:Y:S01]  /*6e90*/  @!PT LDS RZ, [RZ] ;  /* 0x00000000fffff984 */ /* 0x000fe20000000800 */
[----:B------:R-:W-:Y:S01]  /*6ea0*/  LDGSTS.E.BYPASS.LTC128B.128 [R191+0x4000], desc[UR12][R10.64] ;  /* 0x040000000abf7fae */ /* 0x000fe2000b981a0c */
[----:B-----5:R-:W-:Y:S04]  /*6eb0*/  LEA R0, P0, R14, R5, 0x7 ;  /* 0x000000050e007211 */ /* 0x020fe800078038ff */
[----:B------:R-:W-:Y:S02]  /*6ec0*/  LEA R8, P2, R0, R251, 0x1 ;  /* 0x000000fb00087211 */ /* 0x000fe400078408ff */
[----:B------:R-:W-:Y:S02]  /*6ed0*/  LEA.HI.X R2, R14, R252, R3, 0x7, P0 ;  /* 0x000000fc0e027211 */ /* 0x000fe400000f3c03 */
[C---:B------:R-:W-:Y:S02]  /*6ee0*/  IADD3 R5, P1, PT, R0.reuse, R5, RZ ;  /* 0x0000000500057210 */ /* 0x040fe40007f3e0ff */
[C---:B------:R-:W-:Y:S02]  /*6ef0*/  LEA.HI.X R9, R0.reuse, R250, R2, 0x1, P2 ;  /* 0x000000fa00097211 */ /* 0x040fe400010f0c02 */
[----:B--2---:R-:W-:Y:S02]  /*6f00*/  IADD3 R12, P0, PT, R0, R6, RZ ;  /* 0x00000006000c7210 */ /* 0x004fe40007f1e0ff */
[C---:B------:R-:W-:Y:S01]  /*6f10*/  IADD3.X R7, PT, PT, R2.reuse, R252, RZ, P1, !PT ;  /* 0x000000fc02077210 */ /* 0x040fe20000ffe4ff */
[----:B------:R-:W-:Y:S01]  /*6f20*/  LDGSTS.E.BYPASS.LTC128B.128 [R191+0x4800], desc[UR12][R8.64] ;  /* 0x0480000008bf7fae */ /* 0x000fe2000b981a0c */
[CC--:B------:R-:W-:Y:S02]  /*6f30*/  LEA R6, P1, R5.reuse, R251.reuse, 0x1 ;  /* 0x000000fb05067211 */ /* 0x0c0fe400078208ff */
[----:B----4-:R-:W-:Y:S02]  /*6f40*/  IADD3.X R13, PT, PT, R2, R4, RZ, P0, !PT ;  /* 0x00000004020d7210 */ /* 0x010fe400007fe4ff */
[-C--:B------:R-:W-:Y:S02]  /*6f50*/  LEA.HI.X R7, R5, R250.reuse, R7, 0x1, P1 ;  /* 0x000000fa05077211 */ /* 0x080fe400008f0c07 */
[C---:B------:R-:W-:Y:S03]  /*6f60*/  LEA R4, P0, R12.reuse, R251, 0x1 ;  /* 0x000000fb0c047211 */ /* 0x040fe600078008ff */
[----:B------:R-:W-:Y:S01]  /*6f70*/  LDGSTS.E.BYPASS.LTC128B.128 [R191+0x5000], desc[UR12][R6.64] ;  /* 0x0500000006bf7fae */ /* 0x000fe2000b981a0c */
[----:B------:R-:W-:Y:S02]  /*6f80*/  LEA.HI.X R5, R12, R250, R13, 0x1, P0 ;  /* 0x000000fa0c057211 */ /* 0x000fe400000f0c0d */
[----:B------:R-:W-:Y:S05]  /*6f90*/  ISETP.NE.AND P0, PT, R190, RZ, PT ;  /* 0x000000ffbe00720c */ /* 0x000fea0003f05270 */
[----:B------:R1:W-:Y:S08]  /*6fa0*/  LDGSTS.E.BYPASS.LTC128B.128 [R191+0x5800], desc[UR12][R4.64] ;  /* 0x0580000004bf7fae */ /* 0x0003f0000b981a0c */
[----:B------:R-:W-:Y:S08]  /*6fb0*/  LDSM.16.M88.4 R128, [R188] ;  /* 0x00000000bc80783b */ /* 0x000ff00000000200 */
[----:B------:R-:W0:Y:S08]  /*6fc0*/  LDGDEPBAR ;  /* 0x00000000000079af */ /* 0x000e300000000000 */
[----:B------:R-:W1:Y:S08]  /*6fd0*/  LDSM.16.M88.4 R16, [R185+0x2000] ;  /* 0x00200000b910783b */ /* 0x000e700000000200 */
[----:B------:R-:W2:Y:S08]  /*6fe0*/  LDSM.16.M88.4 R124, [R188+0x1000] ;  /* 0x00100000bc7c783b */ /* 0x000eb00000000200 */
[----:B------:R-:W4:Y:S08]  /*6ff0*/  LDSM.16.M88.4 R32, [R185+0x2400] ;  /* 0x00240000b920783b */ /* 0x000f300000000200 */
[----:B------:R-:W5:Y:S08]  /*7000*/  LDSM.16.M88.4 R48, [R185+0x2800] ;  /* 0x00280000b930783b */ /* 0x000f700000000200 */
[----:B------:R-:W3:Y:S08]  /*7010*/  LDSM.16.M88.4 R64, [R185+0x2c00] ;  /* 0x002c0000b940783b */ /* 0x000ef00000000200 */
[----:B------:R-:W3:Y:S01]  /*7020*/  LDSM.16.M88.4 R80, [R185+0x3000] ;  /* 0x00300000b950783b */ /* 0x000ee20000000200 */
[-C--:B-1----:R-:W-:Y:S07]  /*7030*/  HMMA.16816.F32 R4, R128, R16.reuse, RZ ;  /* 0x000000108004723c */ /* 0x082fee00000018ff */
[----:B------:R-:W1:Y:S01]  /*7040*/  LDSM.16.M88.4 R96, [R185+0x3400] ;  /* 0x00340000b960783b */ /* 0x000e620000000200 */
[C---:B--2---:R-:W-:Y:S07]  /*7050*/  HMMA.16816.F32 R8, R124.reuse, R16, RZ ;  /* 0x000000107c08723c */ /* 0x044fee00000018ff */
[----:B------:R-:W2:Y:S01]  /*7060*/  LDSM.16.M88.4 R112, [R185+0x3800] ;  /* 0x00380000b970783b */ /* 0x000ea20000000200 */
[-C--:B------:R-:W-:Y:S07]  /*7070*/  HMMA.16816.F32 R12, R124, R18.reuse, RZ ;  /* 0x000000127c0c723c */ /* 0x080fee00000018ff */
[----:B------:R-:W2:Y:S01]  /*7080*/  LDSM.16.M88.4 R168, [R185+0x3c00] ;  /* 0x003c0000b9a8783b */ /* 0x000ea20000000200 */
[C---:B------:R-:W-:Y:S07]  /*7090*/  HMMA.16816.F32 R16, R128.reuse, R18, RZ ;  /* 0x000000128010723c */ /* 0x040fee00000018ff */
[----:B------:R-:W-:Y:S01]  /*70a0*/  LDSM.16.M88.4 R172, [R189] ;  /* 0x00000000bdac783b */ /* 0x000fe20000000200 */
[-C--:B----4-:R-:W-:Y:S07]  /*70b0*/  HMMA.16816.F32 R20, R128, R32.reuse, RZ ;  /* 0x000000208014723c */ /* 0x090fee00000018ff */
[----:B------:R-:W4:Y:S01]  /*70c0*/  LDSM.16.M88.4 R176, [R187+0x2000] ;  /* 0x00200000bbb0783b */ /* 0x000f220000000200 */
[C---:B------:R-:W-:Y:S07]  /*70d0*/  HMMA.16816.F32 R24, R124.reuse, R32, RZ ;  /* 0x000000207c18723c */ /* 0x040fee00000018ff */
[----:B------:R-:W4:Y:S01]  /*70e0*/  LDSM.16.M88.4 R180, [R189+0x1000] ;  /* 0x00100000bdb4783b */ /* 0x000f220000000200 */
[-C--:B------:R-:W-:Y:S08]  /*70f0*/  HMMA.16816.F32 R28, R124, R34.reuse, RZ ;  /* 0x000000227c1c723c */ /* 0x080ff000000018ff */
[C---:B------:R-:W-:Y:S08]  /*7100*/  HMMA.16816.F32 R32, R128.reuse, R34, RZ ;  /* 0x000000228020723c */ /* 0x040ff000000018ff */
[-C--:B-----5:R-:W-:Y:S08]  /*7110*/  HMMA.16816.F32 R36, R128, R48.reuse, RZ ;  /* 0x000000308024723c */ /* 0x0a0ff000000018ff */
        /* <DEDUP_REMOVED lines=22> */
[----:B------:R-:W-:Y:S08]  /*7280*/  HMMA.16816.F32 R128, R128, R170, RZ ;  /* 0x000000aa8080723c */ /* 0x000ff000000018ff */
[-C--:B----4-:R-:W-:Y:S08]  /*7290*/  HMMA.16816.F32 R4, R172, R176.reuse, R4 ;  /* 0x000000b0ac04723c */ /* 0x090ff00000001804 */
[C---:B------:R-:W-:Y:S08]  /*72a0*/  HMMA.16816.F32 R8, R180.reuse, R176, R8 ;  /* 0x000000b0b408723c */ /* 0x040ff00000001808 */
[-C--:B------:R-:W-:Y:S03]  /*72b0*/  HMMA.16816.F32 R12, R180, R178.reuse, R12 ;  /* 0x000000b2b40c723c */ /* 0x080fe6000000180c */
[----:B------:R-:W-:Y:S01]  /*72c0*/  FMUL.FTZ R4, R4, UR5 ;  /* 0x0000000504047c20 */ /* 0x000fe20008410000 */
[----:B------:R-:W-:Y:S01]  /*72d0*/  FMUL.FTZ R5, R5, UR5 ;  /* 0x0000000505057c20 */ /* 0x000fe20008410000 */
[----:B------:R-:W-:Y:S01]  /*72e0*/  FMUL.FTZ R6, R6, UR5 ;  /* 0x0000000506067c20 */ /* 0x000fe20008410000 */
[----:B------:R-:W-:Y:S01]  /*72f0*/  FMUL.FTZ R7, R7, UR5 ;  /* 0x0000000507077c20 */ /* 0x000fe20008410000 */
[----:B------:R-:W-:Y:S01]  /*7300*/  MUFU.TANH R209, R4 ;  /* 0x0000000400d17308 */ /* 0x000fe20000002400 */
[C---:B------:R-:W-:Y:S04]  /*7310*/  HMMA.16816.F32 R16, R172.reuse, R178, R16 ;  /* 0x000000b2ac10723c */ /* 0x040fe80000001810 */
[----:B------:R-:W-:Y:S01]  /*7320*/  FMUL.FTZ R8, R8, UR5 ;  /* 0x0000000508087c20 */ /* 0x000fe20008410000 */
[----:B------:R-:W-:Y:S01]  /*7330*/  FMUL.FTZ R9, R9, UR5 ;  /* 0x0000000509097c20 */ /* 0x000fe20008410000 */
[----:B------:R-:W-:Y:S03]  /*7340*/  FMUL.FTZ R10, R10, UR5 ;  /* 0x000000050a0a7c20 */ /* 0x000fe60008410000 */
[----:B------:R-:W-:Y:S01]  /*7350*/  MUFU.TANH R204, R5 ;  /* 0x0000000500cc7308 */ /* 0x000fe20000002400 */
[----:B------:R-:W-:Y:S01]  /*7360*/  FMUL.FTZ R11, R11, UR5 ;  /* 0x000000050b0b7c20 */ /* 0x000fe20008410000 */
[----:B------:R-:W-:Y:S01]  /*7370*/  FMUL.FTZ R12, R12, UR5 ;  /* 0x000000050c0c7c20 */ /* 0x000fe20008410000 */
[----:B------:R-:W-:Y:S01]  /*7380*/  FMUL.FTZ R13, R13, UR5 ;  /* 0x000000050d0d7c20 */ /* 0x000fe20008410000 */
[----:B------:R-:W-:Y:S01]  /*7390*/  FMUL.FTZ R14, R14, UR5 ;  /* 0x000000050e0e7c20 */ /* 0x000fe20008410000 */
[----:B------:R-:W-:Y:S05]  /*73a0*/  FMUL.FTZ R15, R15, UR5 ;  /* 0x000000050f0f7c20 */ /* 0x000fea0008410000 */
[----:B------:R-:W-:Y:S01]  /*73b0*/  MUFU.TANH R201, R6 ;  /* 0x0000000600c97308 */ /* 0x000fe20000002400 */
[----:B------:R-:W-:Y:S01]  /*73c0*/  FMUL.FTZ R16, R16, UR5 ;  /* 0x0000000510107c20 */ /* 0x000fe20008410000 */
[----:B------:R-:W-:Y:S01]  /*73d0*/  FMUL.FTZ R17, R17, UR5 ;  /* 0x0000000511117c20 */ /* 0x000fe20008410000 */
[----:B------:R-:W-:Y:S01]  /*73e0*/  FMUL.FTZ R18, R18, UR5 ;  /* 0x0000000512127c20 */ /* 0x000fe20008410000 */
[----:B------:R-:W-:Y:S06]  /*73f0*/  FMUL.FTZ R19, R19, UR5 ;  /* 0x0000000513137c20 */ /* 0x000fec0008410000 */
[----:B------:R1:W-:Y:S10]  /*7400*/  MUFU.TANH R199, R7 ;  /* 0x0000000700c77308 */ /* 0x0003f40000002400 */
[----:B------:R-:W-:Y:S10]  /*7410*/  MUFU.TANH R203, R8 ;  /* 0x0000000800cb7308 */ /* 0x000ff40000002400 */
[----:B------:R-:W2:Y:S01]  /*7420*/  MUFU.TANH R202, R9 ;  /* 0x0000000900ca7308 */ /* 0x000ea20000002400 */
[----:B-1----:R-:W1:Y:S09]  /*7430*/  LDSM.16.M88.4 R4, [R187+0x2400] ;  /* 0x00240000bb04783b */ /* 0x002e720000000200 */
[----:B------:R-:W-:Y:S10]  /*7440*/  MUFU.TANH R200, R10 ;  /* 0x0000000a00c87308 */ /* 0x000ff40000002400 */
[----:B------:R3:W4:Y:S01]  /*7450*/  MUFU.TANH R198, R11 ;  /* 0x0000000b00c67308 */ /* 0x0007220000002400 */
[----:B--2---:R-:W-:Y:S09]  /*7460*/  FMNMX3.FTZ R3, R134, R203, R202, !PT ;  /* 0x000000cb86037276 */ /* 0x004ff200078100ca */
[----:B------:R-:W-:Y:S10]  /*7470*/  MUFU.TANH R195, R16 ;  /* 0x0000001000c37308 */ /* 0x000ff40000002400 */
[----:B------:R-:W2:Y:S01]  /*7480*/  MUFU.TANH R193, R17 ;  /* 0x0000001100c17308 */ /* 0x000ea20000002400 */
[----:B---3--:R-:W3:Y:S09]  /*7490*/  LDSM.16.M88.4 R8, [R187+0x2800] ;  /* 0x00280000bb08783b */ /* 0x008ef20000000200 */
[----:B------:R-:W-:Y:S01]  /*74a0*/  MUFU.TANH R208, R12 ;  /* 0x0000000c00d07308 */ /* 0x000fe20000002400 */
[-C--:B-1----:R-:W-:Y:S09]  /*74b0*/  HMMA.16816.F32 R20, R172, R4.reuse, R20 ;  /* 0x00000004ac14723c */ /* 0x082ff20000001814 */
[----:B------:R-:W1:Y:S01]  /*74c0*/  MUFU.TANH R207, R13 ;  /* 0x0000000d00cf7308 */ /* 0x000e620000002400 */
[C---:B------:R-:W-:Y:S09]  /*74d0*/  HMMA.16816.F32 R24, R180.reuse, R4, R24 ;  /* 0x00000004b418723c */ /* 0x040ff20000001818 */
[----:B------:R-:W-:Y:S01]  /*74e0*/  MUFU.TANH R206, R14 ;  /* 0x0000000e00ce7308 */ /* 0x000fe20000002400 */
[-C--:B------:R-:W-:Y:S03]  /*74f0*/  HMMA.16816.F32 R28, R180, R6.reuse, R28 ;  /* 0x00000006b41c723c */ /* 0x080fe6000000181c */
[----:B------:R-:W-:Y:S01]  /*7500*/  FMUL.FTZ R20, R20, UR5 ;  /* 0x0000000514147c20 */ /* 0x000fe20008410000 */
[----:B------:R-:W-:Y:S01]  /*7510*/  FMUL.FTZ R21, R21, UR5 ;  /* 0x0000000515157c20 */ /* 0x000fe20008410000 */
[----:B------:R-:W-:Y:S01]  /*7520*/  FMUL.FTZ R23, R23, UR5 ;  /* 0x0000000517177c20 */ /* 0x000fe20008410000 */
[----:B------:R-:W-:Y:S03]  /*7530*/  FMUL.FTZ R22, R22, UR5 ;  /* 0x0000000516167c20 */ /* 0x000fe60008410000 */
[----:B------:R-:W5:Y:S01]  /*7540*/  MUFU.TANH R205, R15 ;  /* 0x0000000f00cd7308 */ /* 0x000f620000002400 */
[C---:B------:R-:W-:Y:S01]  /*7550*/  HMMA.16816.F32 R32, R172.reuse, R6, R32 ;  /* 0x00000006ac20723c */ /* 0x040fe20000001820 */
[----:B------:R-:W4:Y:S03]  /*7560*/  LDSM.16.M88.4 R4, [R187+0x2c00] ;  /* 0x002c0000bb04783b */ /* 0x000f260000000200 */
[----:B------:R-:W-:Y:S01]  /*7570*/  FMUL.FTZ R24, R24, UR5 ;  /* 0x0000000518187c20 */ /* 0x000fe20008410000 */
[----:B------:R-:W-:Y:S01]  /*7580*/  FMUL.FTZ R25, R25, UR5 ;  /* 0x0000000519197c20 */ /* 0x000fe20008410000 */
[----:B------:R-:W-:Y:S03]  /*7590*/  FMUL.FTZ R26, R26, UR5 ;  /* 0x000000051a1a7c20 */ /* 0x000fe60008410000 */
[----:B------:R-:W-:Y:S01]  /*75a0*/  MUFU.TANH R179, R18 ;  /* 0x0000001200b37308 */ /* 0x000fe20000002400 */
[-C--:B---3--:R-:W-:Y:S03]  /*75b0*/  HMMA.16816.F32 R36, R172, R8.reuse, R36 ;  /* 0x00000008ac24723c */ /* 0x088fe60000001824 */
[----:B------:R-:W-:Y:S01]  /*75c0*/  FMUL.FTZ R27, R27, UR5 ;  /* 0x000000051b1b7c20 */ /* 0x000fe20008410000 */
[----:B------:R-:W-:Y:S01]  /*75d0*/  FMUL.FTZ R30, R30, UR5 ;  /* 0x000000051e1e7c20 */ /* 0x000fe20008410000 */
[----:B------:R-:W-:Y:S01]  /*75e0*/  FMUL.FTZ R31, R31, UR5 ;  /* 0x000000051f1f7c20 */ /* 0x000fe20008410000 */
[----:B------:R-:W-:Y:S03]  /*75f0*/  FMUL.FTZ R28, R28, UR5 ;  /* 0x000000051c1c7c20 */ /* 0x000fe60008410000 */
[----:B------:R-:W3:Y:S01]  /*7600*/  MUFU.TANH R178, R19 ;  /* 0x0000001300b27308 */ /* 0x000ee20000002400 */
[C---:B------:R-:W-:Y:S04]  /*7610*/  HMMA.16816.F32 R40, R180.reuse, R8, R40 ;  /* 0x00000008b428723c */ /* 0x040fe80000001828 */
[----:B------:R-:W-:Y:S01]  /*7620*/  FMUL.FTZ R32, R32, UR5 ;  /* 0x0000000520207c20 */ /* 0x000fe20008410000 */
[----:B------:R-:W-:Y:S01]  /*7630*/  FMUL.FTZ R33, R33, UR5 ;  /* 0x0000000521217c20 */ /* 0x000fe20008410000 */
[----:B------:R-:W-:Y:S03]  /*7640*/  FMUL.FTZ R29, R29, UR5 ;  /* 0x000000051d1d7c20 */ /* 0x000fe60008410000 */
[----:B------:R-:W-:Y:S01]  /*7650*/  MUFU.TANH R197, R20 ;  /* 0x0000001400c57308 */ /* 0x000fe20000002400 */
[-C--:B------:R-:W-:Y:S03]  /*7660*/  HMMA.16816.F32 R44, R180, R10.reuse, R44 ;  /* 0x0000000ab42c723c */ /* 0x080fe6000000182c */
[----:B------:R-:W-:Y:S01]  /*7670*/  FMUL.FTZ R34, R34, UR5 ;  /* 0x0000000522227c20 */ /* 0x000fe20008410000 */
[----:B------:R-:W-:Y:S01]  /*7680*/  FMUL.FTZ R35, R35, UR5 ;  /* 0x0000000523237c20 */ /* 0x000fe20008410000 */
[----:B------:R-:W-:Y:S01]  /*7690*/  FMUL.FTZ R36, R36, UR5 ;  /* 0x0000000524247c20 */ /* 0x000fe20008410000 */
[----:B------:R-:W-:Y:S03]  /*76a0*/  FMUL.FTZ R37, R37, UR5 ;  /* 0x0000000525257c20 */ /* 0x000fe60008410000 */
[----:B------:R-:W3:Y:S01]  /*76b0*/  MUFU.TANH R196, R21 ;  /* 0x0000001500c47308 */ /* 0x000ee20000002400 */
[C---:B------:R-:W-:Y:S01]  /*76c0*/  HMMA.16816.F32 R48, R172.reuse, R10, R48 ;  /* 0x0000000aac30723c */ /* 0x040fe20000001830 */
[----:B------:R-:W2:Y:S03]  /*76d0*/  LDSM.16.M88.4 R8, [R187+0x3000] ;  /* 0x00300000bb08783b */ /* 0x000ea60000000200 */
[----:B------:R-:W-:Y:S01]  /*76e0*/  FMUL.FTZ R42, R42, UR5 ;  /* 0x000000052a2a7c20 */ /* 0x000fe20008410000 */
[----:B------:R-:W-:Y:S01]  /*76f0*/  FMUL.FTZ R38, R38, UR5 ;  /* 0x0000000526267c20 */ /* 0x000fe20008410000 */
[----:B------:R-:W-:Y:S03]  /*7700*/  FMUL.FTZ R39, R39, UR5 ;  /* 0x0000000527277c20 */ /* 0x000fe60008410000 */
[----:B------:R-:W-:Y:S01]  /*7710*/  MUFU.TANH R192, R23 ;  /* 0x0000001700c07308 */ /* 0x000fe20000002400 */
[----:B------:R-:W-:Y:S01]  /*7720*/  FMUL.FTZ R41, R41, UR5 ;  /* 0x0000000529297c20 */ /* 0x000fe20008410000 */
[-C--:B----4-:R-:W-:Y:S03]  /*7730*/  HMMA.16816.F32 R52, R172, R4.reuse, R52 ;  /* 0x00000004ac34723c */ /* 0x090fe60000001834 */
[----:B------:R-:W-:Y:S01]  /*7740*/  FMUL.FTZ R43, R43, UR5 ;  /* 0x000000052b2b7c20 */ /* 0x000fe20008410000 */
[----:B------:R-:W-:Y:S01]  /*7750*/  FMUL.FTZ R40, R40, UR5 ;  /* 0x0000000528287c20 */ /* 0x000fe20008410000 */
[----:B------:R-:W-:Y:S03]  /*7760*/  FMUL.FTZ R46, R46, UR5 ;  /* 0x000000052e2e7c20 */ /* 0x000fe60008410000 */
[----:B------:R-:W-:Y:S01]  /*7770*/  MUFU.TANH R177, R24 ;  /* 0x0000001800b17308 */ /* 0x000fe20000002400 */
[----:B------:R-:W-:Y:S01]  /*7780*/  FMUL.FTZ R47, R47, UR5 ;  /* 0x000000052f2f7c20 */ /* 0x000fe20008410000 */
[C---:B------:R-:W-:Y:S04]  /*7790*/  HMMA.16816.F32 R56, R180.reuse, R4, R56 ;  /* 0x00000004b438723c */ /* 0x040fe80000001838 */
[----:B------:R-:W-:Y:S01]  /*77a0*/  FMUL.FTZ R48, R48, UR5 ;  /* 0x0000000530307c20 */ /* 0x000fe20008410000 */
[----:B------:R-:W-:Y:S03]  /*77b0*/  FMUL.FTZ R49, R49, UR5 ;  /* 0x0000000531317c20 */ /* 0x000fe60008410000 */
[----:B------:R-:W4:Y:S01]  /*77c0*/  MUFU.TANH R176, R25 ;  /* 0x0000001900b07308 */ /* 0x000f220000002400 */
[----:B------:R-:W-:Y:S01]  /*77d0*/  FMUL.FTZ R50, R50, UR5 ;  /* 0x0000000532327c20 */ /* 0x000fe20008410000 */
[-C--:B------:R-:W-:Y:S03]  /*77e0*/  HMMA.16816.F32 R60, R180, R6.reuse, R60 ;  /* 0x00000006b43c723c */ /* 0x080fe6000000183c */
[----:B------:R-:W-:Y:S01]  /*77f0*/  FMUL.FTZ R51, R51, UR5 ;  /* 0x0000000533337c20 */ /* 0x000fe20008410000 */
[----:B------:R-:W-:Y:S01]  /*7800*/  FMUL.FTZ R52, R52, UR5 ;  /* 0x0000000534347c20 */ /* 0x000fe20008410000 */
[----:B------:R-:W-:Y:S03]  /*7810*/  FMUL.FTZ R53, R53, UR5 ;  /* 0x0000000535357c20 */ /* 0x000fe60008410000 */
[----:B------:R-:W-:Y:S01]  /*7820*/  MUFU.TANH R171, R26 ;  /* 0x0000001a00ab7308 */ /* 0x000fe20000002400 */
[----:B------:R-:W-:Y:S01]  /*7830*/  FMUL.FTZ R54, R54, UR5 ;  /* 0x0000000536367c20 */ /* 0x000fe20008410000 */
[C---:B------:R-:W-:Y:S01]  /*7840*/  HMMA.16816.F32 R64, R172.reuse, R6, R64 ;  /* 0x00000006ac40723c */ /* 0x040fe20000001840 */
[----:B------:R-:W1:Y:S03]  /*7850*/  LDSM.16.M88.4 R4, [R187+0x3400] ;  /* 0x00340000bb04783b */ /* 0x000e660000000200 */
[----:B------:R-:W-:Y:S01]  /*7860*/  FMUL.FTZ R55, R55, UR5 ;  /* 0x0000000537377c20 */ /* 0x000fe20008410000 */
[----:B------:R-:W-:Y:S03]  /*7870*/  FMUL.FTZ R58, R58, UR5 ;  /* 0x000000053a3a7c20 */ /* 0x000fe60008410000 */
[----:B------:R-:W4:Y:S01]  /*7880*/  MUFU.TANH R170, R27 ;  /* 0x0000001b00aa7308 */ /* 0x000f220000002400 */
[----:B------:R-:W-:Y:S01]  /*7890*/  FMUL.FTZ R59, R59, UR5 ;  /* 0x000000053b3b7c20 */ /* 0x000fe20008410000 */
[-C--:B--2---:R-:W-:Y:S03]  /*78a0*/  HMMA.16816.F32 R68, R172, R8.reuse, R68 ;  /* 0x00000008ac44723c */ /* 0x084fe60000001844 */
        /* <DEDUP_REMOVED lines=8> */
[----:B------:R-:W-:Y:S01]  /*7930*/  MUFU.TANH R194, R22 ;  /* 0x0000001600c27308 */ /* 0x000fe20000002400 */
        /* <DEDUP_REMOVED lines=8> */
[----:B------:R-:W2:Y:S03]  /*79c0*/  LDSM.16.M88.4 R8, [R187+0x3800] ;  /* 0x00380000bb08783b */ /* 0x000ea60000000200 */
[----:B------:R-:W-:Y:S01]  /*79d0*/  FMUL.FTZ R71, R71, UR5 ;  /* 0x0000000547477c20 */ /* 0x000fe20008410000 */
[----:B------:R-:W-:Y:S03]  /*79e0*/  FMUL.FTZ R62, R62, UR5 ;  /* 0x000000053e3e7c20 */ /* 0x000fe60008410000 */
[----:B------:R-:W4:Y:S01]  /*79f0*/  MUFU.TANH R33, R33 ;  /* 0x0000002100217308 */ /* 0x000f220000002400 */
[----:B------:R-:W-:Y:S01]  /*7a00*/  FMUL.FTZ R63, R63, UR5 ;  /* 0x000000053f3f7c20 */ /* 0x000fe20008410000 */
[----:B------:R-:W-:Y:S01]  /*7a10*/  FMUL.FTZ R60, R60, UR5 ;  /* 0x000000053c3c7c20 */ /* 0x000fe20008410000 */
[-C--:B-1----:R-:W-:Y:S03]  /*7a20*/  HMMA.16816.F32 R84, R172, R4.reuse, R84 ;  /* 0x00000004ac54723c */ /* 0x082fe60000001854 */
[----:B------:R-:W-:Y:S01]  /*7a30*/  FMUL.FTZ R61, R61, UR5 ;  /* 0x000000053d3d7c20 */ /* 0x000fe20008410000 */
[----:B------:R-:W-:Y:S03]  /*7a40*/  FMUL.FTZ R74, R74, UR5 ;  /* 0x000000054a4a7c20 */ /* 0x000fe60008410000 */
[----:B------:R-:W-:Y:S01]  /*7a50*/  MUFU.TANH R169, R28 ;  /* 0x0000001c00a97308 */ /* 0x000fe20000002400 */
[----:B------:R-:W-:Y:S01]  /*7a60*/  FMUL.FTZ R75, R75, UR5 ;  /* 0x000000054b4b7c20 */ /* 0x000fe20008410000 */
[----:B------:R-:W-:Y:S01]  /*7a70*/  FMUL.FTZ R72, R72, UR5 ;  /* 0x0000000548487c20 */ /* 0x000fe20008410000 */
[C---:B------:R-:W-:Y:S04]  /*7a80*/  HMMA.16816.F32 R88, R180.reuse, R4, R88 ;  /* 0x00000004b458723c */ /* 0x040fe80000001858 */
[----:B------:R-:W-:Y:S03]  /*7a90*/  FMUL.FTZ R80, R80, UR5 ;  /* 0x0000000550507c20 */ /* 0x000fe60008410000 */
[----:B------:R-:W1:Y:S01]  /*7aa0*/  MUFU.TANH R168, R29 ;  /* 0x0000001d00a87308 */ /* 0x000e620000002400 */
[----:B------:R-:W-:Y:S01]  /*7ab0*/  FMUL.FTZ R81, R81, UR5 ;  /* 0x0000000551517c20 */ /* 0x000fe20008410000 */
[----:B------:R-:W-:Y:S01]  /*7ac0*/  FMUL.FTZ R82, R82, UR5 ;  /* 0x0000000552527c20 */ /* 0x000fe20008410000 */
[-C--:B------:R-:W-:Y:S03]  /*7ad0*/  HMMA.16816.F32 R92, R180, R6.reuse, R92 ;  /* 0x00000006b45c723c */ /* 0x080fe6000000185c */
[----:B------:R-:W-:Y:S01]  /*7ae0*/  FMUL.FTZ R83, R83, UR5 ;  /* 0x0000000553537c20 */ /* 0x000fe20008410000 */
[----:B------:R-:W-:Y:S03]  /*7af0*/  FMUL.FTZ R84, R84, UR5 ;  /* 0x0000000554547c20 */ /* 0x000fe60008410000 */
[----:B------:R-:W-:Y:S01]  /*7b00*/  MUFU.TANH R30, R30 ;  /* 0x0000001e001e7308 */ /* 0x000fe20000002400 */
[----:B------:R-:W-:Y:S01]  /*7b10*/  FMUL.FTZ R85, R85, UR5 ;  /* 0x0000000555557c20 */ /* 0x000fe20008410000 */
[----:B------:R-:W-:Y:S01]  /*7b20*/  FMUL.FTZ R73, R73, UR5 ;  /* 0x0000000549497c20 */ /* 0x000fe20008410000 */
[C---:B------:R-:W-:Y:S01]  /*7b30*/  HMMA.16816.F32 R96, R172.reuse, R6, R96 ;  /* 0x00000006ac60723c */ /* 0x040fe20000001860 */
[----:B------:R-:W5:Y:S01]  /*7b40*/  LDSM.16.M88.4 R4, [R187+0x3c00] ;  /* 0x003c0000bb04783b */ /* 0x000f620000000200 */
[----:B------:R-:W-:Y:S05]  /*7b50*/  DEPBAR.LE SB0, 0x0 ;  /* 0x000080000000791a */ /* 0x000fea0000000000 */
[----:B------:R-:W1:Y:S01]  /*7b60*/  MUFU.TANH R31, R31 ;  /* 0x0000001f001f7308 */ /* 0x000e620000002400 */
[----:B------:R-:W-:Y:S01]  /*7b70*/  FMUL.FTZ R86, R86, UR5 ;  /* 0x0000000556567c20 */ /* 0x000fe20008410000 */
[-C--:B--2---:R-:W-:Y:S05]  /*7b80*/  HMMA.16816.F32 R100, R172, R8.reuse, R100 ;  /* 0x00000008ac64723c */ /* 0x084fea0000001864 */
[----:B------:R-:W-:Y:S03]  /*7b90*/  FMUL.FTZ R87, R87, UR5 ;  /* 0x0000000557577c20 */ /* 0x000fe60008410000 */
[----:B------:R-:W-:Y:S01]  /*7ba0*/  MUFU.TANH R34, R34 ;  /* 0x0000002200227308 */ /* 0x000fe20000002400 */
[----:B------:R-:W-:Y:S01]  /*7bb0*/  BAR.SYNC.DEFER_BLOCKING 0x0 ;  /* 0x0000000000007b1d */ /* 0x000fe20000010000 */
[C---:B------:R-:W-:Y:S04]  /*7bc0*/  HMMA.16816.F32 R104, R180.reuse, R8, R104 ;  /* 0x00000008b468723c */ /* 0x040fe80000001868 */
[----:B------:R-:W-:Y:S01]  /*7bd0*/  FMUL.FTZ R96, R96, UR5 ;  /* 0x0000000560607c20 */ /* 0x000fe20008410000 */
[----:B------:R-:W-:Y:S03]  /*7be0*/  FMUL.FTZ R97, R97, UR5 ;  /* 0x0000000561617c20 */ /* 0x000fe60008410000 */
[----:B------:R-:W2:Y:S01]  /*7bf0*/  MUFU.TANH R35, R35 ;  /* 0x0000002300237308 */ /* 0x000ea20000002400 */
[----:B------:R-:W-:Y:S01]  /*7c00*/  FMUL.FTZ R78, R78, UR5 ;  /* 0x000000054e4e7c20 */ /* 0x000fe20008410000 */
[-C--:B------:R-:W-:Y:S03]  /*7c10*/  HMMA.16816.F32 R108, R180, R10.reuse, R108 ;  /* 0x0000000ab46c723c */ /* 0x080fe6000000186c */
        /* <DEDUP_REMOVED lines=8> */
[----:B------:R-:W2:Y:S01]  /*7ca0*/  MUFU.TANH R28, R37 ;  /* 0x00000025001c7308 */ /* 0x000ea20000002400 */
[----:B------:R-:W-:Y:S01]  /*7cb0*/  FMUL.FTZ R101, R101, UR5 ;  /* 0x0000000565657c20 */ /* 0x000fe20008410000 */
[----:B------:R-:W-:Y:S01]  /*7cc0*/  FMUL.FTZ R88, R88, UR5 ;  /* 0x0000000558587c20 */ /* 0x000fe20008410000 */
[-C--:B-----5:R-:W-:Y:S03]  /*7cd0*/  HMMA.16816.F32 R116, R172, R4.reuse, R116 ;  /* 0x00000004ac74723c */ /* 0x0a0fe60000001874 */
[----:B------:R-:W-:Y:S01]  /*7ce0*/  FMUL.FTZ R89, R89, UR5 ;  /* 0x0000000559597c20 */ /* 0x000fe20008410000 */
[----:B------:R-:W-:Y:S03]  /*7cf0*/  FMUL.FTZ R102, R102, UR5 ;  /* 0x0000000566667c20 */ /* 0x000fe60008410000 */
[----:B------:R-:W-:Y:S01]  /*7d00*/  MUFU.TANH R27, R38 ;  /* 0x00000026001b7308 */ /* 0x000fe20000002400 */
[----:B------:R-:W-:Y:S01]  /*7d10*/  FMUL.FTZ R103, R103, UR5 ;  /* 0x0000000567677c20 */ /* 0x000fe20008410000 */
[----:B------:R-:W-:Y:S01]  /*7d20*/  FMUL.FTZ R90, R90, UR5 ;  /* 0x000000055a5a7c20 */ /* 0x000fe20008410000 */
[C---:B------:R-:W-:Y:S04]  /*7d30*/  HMMA.16816.F32 R120, R180.reuse, R4, R120 ;  /* 0x00000004b478723c */ /* 0x040fe80000001878 */
[----:B------:R-:W-:Y:S03]  /*7d40*/  FMNMX3.FTZ R4, R132, R209, R204, !PT ;  /* 0x000000d184047276 */ /* 0x000fe600078100cc */
[----:B------:R-:W5:Y:S01]  /*7d50*/  MUFU.TANH R26, R39 ;  /* 0x00000027001a7308 */ /* 0x000f620000002400 */
[----:B------:R-:W-:Y:S01]  /*7d60*/  FMNMX3.FTZ R5, R135, R200, R198, !PT ;  /* 0x000000c887057276 */ /* 0x000fe200078100c6 */
[----:B------:R-:W-:Y:S01]  /*7d70*/  FMUL.FTZ R112, R112, UR5 ;  /* 0x0000000570707c20 */ /* 0x000fe20008410000 */
[-C--:B------:R-:W-:Y:S03]  /*7d80*/  HMMA.16816.F32 R124, R180, R6.reuse, R124 ;  /* 0x00000006b47c723c */ /* 0x080fe6000000187c */
[----:B------:R-:W-:Y:S01]  /*7d90*/  FMUL.FTZ R113, R113, UR5 ;  /* 0x0000000571717c20 */ /* 0x000fe20008410000 */
[----:B------:R-:W-:Y:S03]  /*7da0*/  FMUL.FTZ R91, R91, UR5 ;  /* 0x000000055b5b7c20 */ /* 0x000fe60008410000 */
[----:B------:R-:W-:Y:S01]  /*7db0*/  MUFU.TANH R48, R48 ;  /* 0x0000003000307308 */ /* 0x000fe20000002400 */
[----:B------:R-:W-:Y:S01]  /*7dc0*/  FMUL.FTZ R92, R92, UR5 ;  /* 0x000000055c5c7c20 */ /* 0x000fe20008410000 */
[----:B------:R-:W-:Y:S01]  /*7dd0*/  FMUL.FTZ R93, R93, UR5 ;  /* 0x000000055d5d7c20 */ /* 0x000fe20008410000 */
[----:B------:R-:W-:Y:S04]  /*7de0*/  HMMA.16816.F32 R128, R172, R6, R128 ;  /* 0x00000006ac80723c */ /* 0x000fe80000001880 */
[----:B------:R-:W-:Y:S03]  /*7df0*/  FMNMX3.FTZ R6, R133, R201, R199, !PT ;  /* 0x000000c985067276 */ /* 0x000fe600078100c7 */
[----:B------:R-:W5:Y:S01]  /*7e00*/  MUFU.TANH R49, R49 ;  /* 0x0000003100317308 */ /* 0x000f620000002400 */
[----:B------:R-:W-:Y:S01]  /*7e10*/  FMNMX3.FTZ R7, R4, R195, R193, !PT ;  /* 0x000000c304077276 */ /* 0x000fe200078100c1 */
[----:B------:R-:W-:Y:S01]  /*7e20*/  FMUL.FTZ R114, R114, UR5 ;  /* 0x0000000572727c20 */ /* 0x000fe20008410000 */
[----:B------:R-:W-:Y:S01]  /*7e30*/  FMNMX3.FTZ R4, R3, R208, R207, !PT ;  /* 0x000000d003047276 */ /* 0x000fe200078100cf */
[----:B------:R-:W-:Y:S01]  /*7e40*/  FMUL.FTZ R115, R115, UR5 ;  /* 0x0000000573737c20 */ /* 0x000fe20008410000 */
[----:B------:R-:W-:Y:S01]  /*7e50*/  FMNMX3.FTZ R3, R5, R206, R205, !PT ;  /* 0x000000ce05037276 */ /* 0x000fe200078100cd */
[----:B------:R-:W-:Y:S01]  /*7e60*/  FMUL.FTZ R2, R126, UR5 ;  /* 0x000000057e027c20 */ /* 0x000fe20008410000 */
[----:B------:R-:W-:Y:S03]  /*7e70*/  FMUL.FTZ R0, R127, UR5 ;  /* 0x000000057f007c20 */ /* 0x000fe60008410000 */
[----:B------:R-:W-:Y:S01]  /*7e80*/  MUFU.TANH R24, R41 ;  /* 0x0000002900187308 */ /* 0x000fe20000002400 */
[----:B---3--:R-:W-:Y:S01]  /*7e90*/  FMNMX3.FTZ R5, R6, R179, R178, !PT ;  /* 0x000000b306057276 */ /* 0x008fe200078100b2 */
[----:B------:R-:W-:Y:S01]  /*7ea0*/  FMUL.FTZ R116, R116, UR5 ;  /* 0x0000000574747c20 */ /* 0x000fe20008410000 */
[----:B------:R-:W-:Y:S01]  /*7eb0*/  FMNMX3.FTZ R7, R7, R197, R196, !PT ;  /* 0x000000c507077276 */ /* 0x000fe200078100c4 */
[----:B------:R-:W-:Y:S01]  /*7ec0*/  FMUL.FTZ R117, R117, UR5 ;  /* 0x0000000575757c20 */ /* 0x000fe20008410000 */
[----:B----4-:R-:W-:Y:S01]  /*7ed0*/  FMNMX3.FTZ R6, R4, R177, R176, !PT ;  /* 0x000000b104067276 */ /* 0x010fe200078100b0 */
[----:B------:R-:W-:Y:S01]  /*7ee0*/  FMUL.FTZ R94, R94, UR5 ;  /* 0x000000055e5e7c20 */ /* 0x000fe20008410000 */
[----:B------:R-:W-:Y:S03]  /*7ef0*/  FMNMX3.FTZ R3, R3, R171, R170, !PT ;  /* 0x000000ab03037276 */ /* 0x000fe600078100aa */
[----:B------:R3:W-:Y:S01]  /*7f00*/  MUFU.TANH R42, R2 ;  /* 0x00000002002a7308 */ /* 0x0007e20000002400 */
[----:B------:R-:W-:Y:S01]  /*7f10*/  FMNMX3.FTZ R4, R7, R32, R33, !PT ;  /* 0x0000002007047276 */ /* 0x000fe20007810021 */
[----:B------:R-:W-:Y:S01]  /*7f20*/  FMUL.FTZ R95, R95, UR5 ;  /* 0x000000055f5f7c20 */ /* 0x000fe20008410000 */
[----:B------:R-:W-:Y:S01]  /*7f30*/  FMUL.FTZ R104, R104, UR5 ;  /* 0x0000000568687c20 */ /* 0x000fe20008410000 */
[----:B------:R-:W-:Y:S01]  /*7f40*/  FMUL.FTZ R105, R105, UR5 ;  /* 0x0000000569697c20 */ /* 0x000fe20008410000 */
[----:B------:R-:W-:Y:S01]  /*7f50*/  FMUL.FTZ R106, R106, UR5 ;  /* 0x000000056a6a7c20 */ /* 0x000fe20008410000 */
[----:B------:R-:W-:Y:S01]  /*7f60*/  FMUL.FTZ R107, R107, UR5 ;  /* 0x000000056b6b7c20 */ /* 0x000fe20008410000 */
[----:B------:R-:W-:Y:S03]  /*7f70*/  FMUL.FTZ R108, R108, UR5 ;  /* 0x000000056c6c7c20 */ /* 0x000fe60008410000 */
[----:B------:R4:W5:Y:S01]  /*7f80*/  MUFU.TANH R22, R43 ;  /* 0x0000002b00167308 */ /* 0x0009620000002400 */
[----:B------:R-:W-:Y:S01]  /*7f90*/  FMUL.FTZ R109, R109, UR5 ;  /* 0x000000056d6d7c20 */ /* 0x000fe20008410000 */
[----:B------:R-:W-:Y:S01]  /*7fa0*/  FMUL.FTZ R110, R110, UR5 ;  /* 0x000000056e6e7c20 */ /* 0x000fe20008410000 */
[----:B------:R-:W-:Y:S01]  /*7fb0*/  FMUL.FTZ R111, R111, UR5 ;  /* 0x000000056f6f7c20 */ /* 0x000fe20008410000 */
[----:B------:R-:W-:Y:S01]  /*7fc0*/  FMUL.FTZ R118, R118, UR5 ;  /* 0x0000000576767c20 */ /* 0x000fe20008410000 */
[----:B------:R-:W-:Y:S01]  /*7fd0*/  FMUL.FTZ R119, R119, UR5 ;  /* 0x0000000577777c20 */ /* 0x000fe20008410000 */
[----:B------:R-:W-:Y:S01]  /*7fe0*/  FMUL.FTZ R120, R120, UR5 ;  /* 0x0000000578787c20 */ /* 0x000fe20008410000 */
[----:B------:R-:W-:Y:S03]  /*7ff0*/  FMUL.FTZ R121, R121, UR5 ;  /* 0x0000000579797c20 */ /* 0x000fe60008410000 */
[----:B------:R5:W-:Y:S01]  /*8000*/  MUFU.TANH R41, R0 ;  /* 0x0000000000297308 */ /* 0x000be20000002400 */
[----:B---3--:R-:W-:Y:S01]  /*8010*/  FMNMX3.FTZ R2, R5, R194, R192, !PT ;  /* 0x000000c205027276 */ /* 0x008fe200078100c0 */
[----:B------:R-:W-:Y:S01]  /*8020*/  FMUL.FTZ R124, R124, UR5 ;  /* 0x000000057c7c7c20 */ /* 0x000fe20008410000 */
[----:B-1----:R-:W-:Y:S01]  /*8030*/  FMNMX3.FTZ R5, R6, R169, R168, !PT ;  /* 0x000000a906057276 */ /* 0x002fe200078100a8 */
[----:B------:R-:W-:Y:S01]  /*8040*/  FMUL.FTZ R125, R125, UR5 ;  /* 0x000000057d7d7c20 */ /* 0x000fe20008410000 */
[----:B------:R-:W-:Y:S01]  /*8050*/  FMNMX3.FTZ R6, R3, R30, R31, !PT ;  /* 0x0000001e03067276 */ /* 0x000fe2000781001f */
[----:B------:R-:W-:Y:S01]  /*8060*/  FMUL.FTZ R128, R128, UR5 ;  /* 0x0000000580807c20 */ /* 0x000fe20008410000 */
[----:B--2---:R-:W-:Y:S03]  /*8070*/  FMNMX3.FTZ R2, R2, R34, R35, !PT ;  /* 0x0000002202027276 */ /* 0x004fe60007810023 */
[----:B------:R-:W-:Y:S01]  /*8080*/  MUFU.TANH R50, R50 ;  /* 0x0000003200327308 */ /* 0x000fe20000002400 */
[----:B------:R-:W-:Y:S01]  /*8090*/  FMNMX3.FTZ R3, R4, R29, R28, !PT ;  /* 0x0000001d04037276 */ /* 0x000fe2000781001c */
[----:B----4-:R-:W-:Y:S01]  /*80a0*/  FMUL.FTZ R43, R123, UR5 ;  /* 0x000000057b2b7c20 */ /* 0x010fe20008410000 */
[----:B-----5:R-:W-:Y:S01]  /*80b0*/  FMNMX3.FTZ R2, R2, R27, R26, !PT ;  /* 0x0000001b02027276 */ /* 0x020fe2000781001a */
[----:B------:R-:W-:Y:S01]  /*80c0*/  FMUL.FTZ R129, R129, UR5 ;  /* 0x0000000581817c20 */ /* 0x000fe20008410000 */
[----:B------:R-:W-:Y:S01]  /*80d0*/  FMNMX3.FTZ R3, R3, R48, R49, !PT ;  /* 0x0000003003037276 */ /* 0x000fe20007810031 */
[----:B------:R-:W-:Y:S01]  /*80e0*/  FMUL.FTZ R130, R130, UR5 ;  /* 0x0000000582827c20 */ /* 0x000fe20008410000 */
[----:B------:R-:W-:Y:S03]  /*80f0*/  FMUL.FTZ R131, R131, UR5 ;  /* 0x0000000583837c20 */ /* 0x000fe60008410000 */
[----:B------:R-:W1:Y:S01]  /*8100*/  MUFU.TANH R51, R51 ;  /* 0x0000003300337308 */ /* 0x000e620000002400 */
[----:B------:R-:W-:Y:S09]  /*8110*/  FMNMX3.FTZ R0, R6, R23, R22, !PT ;  /* 0x0000001706007276 */ /* 0x000ff20007810016 */
[----:B------:R-:W-:Y:S10]  /*8120*/  MUFU.TANH R52, R52 ;  /* 0x0000003400347308 */ /* 0x000ff40000002400 */
[----:B------:R-:W2:Y:S01]  /*8130*/  MUFU.TANH R53, R53 ;  /* 0x0000003500357308 */ /* 0x000ea20000002400 */
[----:B-1----:R-:W-:Y:S09]  /*8140*/  FMNMX3.FTZ R2, R2, R50, R51, !PT ;  /* 0x0000003202027276 */ /* 0x002ff20007810033 */
[----:B------:R-:W1:Y:S10]  /*8150*/  MUFU.TANH R25, R40 ;  /* 0x0000002800197308 */ /* 0x000e740000002400 */
[----:B------:R-:W-:Y:S01]  /*8160*/  MUFU.TANH R19, R46 ;  /* 0x0000002e00137308 */ /* 0x000fe20000002400 */
[----:B--2---:R-:W-:Y:S09]  /*8170*/  FMNMX3.FTZ R3, R3, R52, R53, !PT ;  /* 0x0000003403037276 */ /* 0x004ff20007810035 */
[----:B------:R-:W2:Y:S01]  /*8180*/  MUFU.TANH R18, R47 ;  /* 0x0000002f00127308 */ /* 0x000ea20000002400 */
[----:B-1----:R-:W-:Y:S09]  /*8190*/  FMNMX3.FTZ R5, R5, R25, R24, !PT ;  /* 0x0000001905057276 */ /* 0x002ff20007810018 */
[----:B------:R-:W-:Y:S10]  /*81a0*/  MUFU.TANH R54, R54 ;  /* 0x0000003600367308 */ /* 0x000ff40000002400 */
[----:B------:R-:W1:Y:S01]  /*81b0*/  MUFU.TANH R55, R55 ;  /* 0x0000003700377308 */ /* 0x000e620000002400 */
[----:B--2---:R-:W-:Y:S09]  /*81c0*/  FMNMX3.FTZ R0, R0, R19, R18, !PT ;  /* 0x0000001300007276 */ /* 0x004ff20007810012 */
[----:B------:R-:W-:Y:S10]  /*81d0*/  MUFU.TANH R64, R64 ;  /* 0x0000004000407308 */ /* 0x000ff40000002400 */
[----:B------:R-:W2:Y:S01]  /*81e0*/  MUFU.TANH R65, R65 ;  /* 0x0000004100417308 */ /* 0x000ea20000002400 */
[----:B-1----:R-:W-:Y:S09]  /*81f0*/  FMNMX3.FTZ R2, R2, R54, R55, !PT ;  /* 0x0000003602027276 */ /* 0x002ff20007810037 */
[----:B------:R1:W-:Y:S10]  /*8200*/  MUFU.TANH R21, R44 ;  /* 0x0000002c00157308 */ /* 0x0003f40000002400 */
[----:B------:R-:W3:Y:S01]  /*8210*/  MUFU.TANH R20, R45 ;  /* 0x0000002d00147308 */ /* 0x000ee20000002400 */
[----:B--2---:R-:W-:Y:S09]  /*8220*/  FMNMX3.FTZ R3, R3, R64, R65, !PT ;  /* 0x0000004003037276 */ /* 0x004ff20007810041 */
[----:B------:R-:W-:Y:S01]  /*8230*/  MUFU.TANH R58, R58 ;  /* 0x0000003a003a7308 */ /* 0x000fe20000002400 */
[----:B-1----:R-:W-:Y:S09]  /*8240*/  FMUL.FTZ R44, R122, UR5 ;  /* 0x000000057a2c7c20 */ /* 0x002ff20008410000 */
[----:B------:R-:W1:Y:S01]  /*8250*/  MUFU.TANH R59, R59 ;  /* 0x0000003b003b7308 */ /* 0x000e620000002400 */
[----:B---3--:R-:W-:Y:S09]  /*8260*/  FMNMX3.FTZ R4, R5, R21, R20, !PT ;  /* 0x0000001505047276 */ /* 0x008ff20007810014 */
[----:B------:R-:W-:Y:S10]  /*8270*/  MUFU.TANH R66, R66 ;  /* 0x0000004200427308 */ /* 0x000ff40000002400 */
        /* <DEDUP_REMOVED lines=78> */
[----:B------:R-:W-:Y:S01]  /*8760*/  MUFU.TANH R107, R107 ;  /* 0x0000006b006b7308 */ /* 0x000fe20000002400 */
[----:B-1----:R-:W-:Y:S09]  /*8770*/  FMNMX3.FTZ R14, R2, R104, R105, !PT ;  /* 0x00000068020e7276 */ /* 0x002ff20007810069 */
[----:B------:R-:W-:Y:S10]  /*8780*/  MUFU.TANH R108, R108 ;  /* 0x0000006c006c7308 */ /* 0x000ff40000002400 */
[----:B------:R-:W-:Y:S10]  /*8790*/  MUFU.TANH R109, R109 ;  /* 0x0000006d006d7308 */ /* 0x000ff40000002400 */
[----:B------:R-:W-:Y:S10]  /*87a0*/  MUFU.TANH R110, R110 ;  /* 0x0000006e006e7308 */ /* 0x000ff40000002400 */
[----:B------:R-:W-:Y:S10]  /*87b0*/  MUFU.TANH R111, R111 ;  /* 0x0000006f006f7308 */ /* 0x000ff40000002400 */
[----:B------:R-:W-:Y:S10]  /*87c0*/  MUFU.TANH R118, R118 ;  /* 0x0000007600767308 */ /* 0x000ff40000002400 */
[----:B------:R-:W1:Y:S10]  /*87d0*/  MUFU.TANH R119, R119 ;  /* 0x0000007700777308 */ /* 0x000e740000002400 */
        /* <DEDUP_REMOVED lines=9> */
[----:B------:R-:W2:Y:S10]  /*8870*/  MUFU.TANH R130, R130 ;  /* 0x0000008200827308 */ /* 0x000eb40000002400 */
[----:B------:R-:W3:Y:S01]  /*8880*/  MUFU.TANH R131, R131 ;  /* 0x0000008300837308 */ /* 0x000ee20000002400 */
[----:B-1----:R-:W-:Y:S01]  /*8890*/  FMNMX3.FTZ R38, R38, R128, R129, !PT ;  /* 0x0000008026267276 */ /* 0x002fe20007810081 */
[----:B------:R-:W-:Y:S06]  /*88a0*/  @P0 BRA `(.L_x_419) ;  /* 0xffffffe000d80947 */ /* 0x000fec000383ffff */
.L_x_418:
[----:B-1----:R-:W-:Y:S01]  /*88b0*/  SHFL.BFLY PT, R5, R38, 0x2, 0x1f ;  /* 0x0c401f0026057f89 */ /* 0x002fe200000e0000 */
[----:B------:R-:W-:Y:S02]  /*88c0*/  FMNMX3.FTZ R0, R16, R106, R107, !PT ;  /* 0x0000006a10007276 */ /* 0x000fe4000781006b */
[----:B--23--:R-:W-:Y:S02]  /*88d0*/  FMNMX3.FTZ R4, R15, R130, R131, !PT ;  /* 0x000000820f047276 */ /* 0x00cfe40007810083 */
[----:B------:R-:W-:Y:S02]  /*88e0*/  FMNMX3.FTZ R0, R0, R110, R111, !PT ;  /* 0x0000006e00007276 */ /* 0x000fe4000781006f */
[----:B------:R-:W-:Y:S01]  /*88f0*/  FMNMX3.FTZ R2, R14, R108, R109, !PT ;  /* 0x0000006c0e027276 */ /* 0x000fe2000781006d */
[----:B------:R-:W-:Y:S01]  /*8900*/  SHFL.BFLY PT, R6, R4, 0x2, 0x1f ;  /* 0x0c401f0004067f89 */ /* 0x000fe200000e0000 */
        /* <DEDUP_REMOVED lines=15> */
[----:B--2---:R-:W-:Y:S03]  /*8a00*/  FMNMX.FTZ R37, R7, R37, !PT ;  /* 0x0000002507257209 */ /* 0x004fe60007810000 */
[C---:B------:R-:W-:Y:S01]  /*8a10*/  FADD.FTZ R0, -R38.reuse, R132 ;  /* 0x0000008426007221 */ /* 0x040fe20000010100 */
[C---:B------:R-:W-:Y:S01]  /*8a20*/  FMUL.FTZ R45, R38.reuse, UR4 ;  /* 0x00000004262d7c20 */ /* 0x040fe20008410000 */
[----:B------:R-:W-:Y:S02]  /*8a30*/  FSETP.NEU.FTZ.AND P0, PT, R38, -INF , PT ;  /* 0xff8000002600780b */ /* 0x000fe40003f1d000 */
[----:B------:R-:W-:Y:S01]  /*8a40*/  FMUL.FTZ R3, R0, UR4 ;  /* 0x0000000400037c20 */ /* 0x000fe20008410000 */
[----:B------:R-:W-:Y:S01]  /*8a50*/  FMUL.FTZ R46, R37, UR4 ;  /* 0x00000004252e7c20 */ /* 0x000fe20008410000 */
[----:B------:R-:W-:Y:S01]  /*8a60*/  FSEL R45, R45, RZ, P0 ;  /* 0x000000ff2d2d7208 */ /* 0x000fe20000000000 */
[C---:B------:R-:W-:Y:S01]  /*8a70*/  FADD.FTZ R0, -R37.reuse, R133 ;  /* 0x0000008525007221 */ /* 0x040fe20000010100 */
[----:B------:R1:W2:Y:S01]  /*8a80*/  MUFU.EX2 R39, R3 ;  /* 0x0000000300277308 */ /* 0x0002a20000000800 */
[----:B------:R-:W-:Y:S02]  /*8a90*/  FSETP.NEU.FTZ.AND P0, PT, R37, -INF , PT ;  /* 0xff8000002500780b */ /* 0x000fe40003f1d000 */
[----:B---3--:R-:W-:Y:S01]  /*8aa0*/  FMNMX.FTZ R36, R36, R6, !PT ;  /* 0x0000000624247209 */ /* 0x008fe20007810000 */
[--C-:B------:R-:W-:Y:S01]  /*8ab0*/  FFMA.FTZ R7, R32, UR4, -R45.reuse ;  /* 0x0000000420077c23 */ /* 0x100fe2000801082d */
[----:B------:R-:W-:Y:S01]  /*8ac0*/  FSEL R46, R46, RZ, P0 ;  /* 0x000000ff2e2e7208 */ /* 0x000fe20000000000 */
[--C-:B------:R-:W-:Y:S01]  /*8ad0*/  FFMA.FTZ R8, R197, UR4, -R45.reuse ;  /* 0x00000004c5087c23 */ /* 0x100fe2000801082d */
[C---:B------:R-:W-:Y:S03]  /*8ae0*/  FSETP.NEU.FTZ.AND P0, PT, R36.reuse, -INF , PT ;  /* 0xff8000002400780b */ /* 0x040fe60003f1d000 */
[----:B------:R3:W-:Y:S01]  /*8af0*/  MUFU.EX2 R220, R7 ;  /* 0x0000000700dc7308 */ /* 0x0007e20000000800 */
[----:B------:R-:W-:Y:S01]  /*8b00*/  FMUL.FTZ R68, R36, UR4 ;  /* 0x0000000424447c20 */ /* 0x000fe20008410000 */
[----:B------:R-:W-:Y:S04]  /*8b10*/  FFMA.FTZ R5, R178, UR4, -R46 ;  /* 0x00000004b2057c23 */ /* 0x000fe8000801082e */
[----:B------:R-:W-:Y:S04]  /*8b20*/  FSEL R68, R68, RZ, P0 ;  /* 0x000000ff44447208 */ /* 0x000fe80000000000 */
[----:B------:R4:W-:Y:S01]  /*8b30*/  MUFU.EX2 R229, R5 ;  /* 0x0000000500e57308 */ /* 0x0009e20000000800 */
[----:B-1----:R-:W-:Y:S01]  /*8b40*/  FMUL.FTZ R3, R0, UR4 ;  /* 0x0000000400037c20 */ /* 0x002fe20008410000 */
[----:B--2---:R-:W-:Y:S01]  /*8b50*/  FMUL.FTZ R16, R39, R148 ;  /* 0x0000009427107220 */ /* 0x004fe20000410000 */
[--C-:B------:R-:W-:Y:S01]  /*8b60*/  FFMA.FTZ R9, R61, UR4, -R68.reuse ;  /* 0x000000043d097c23 */ /* 0x100fe20008010844 */
[----:B------:R-:W-:Y:S01]  /*8b70*/  FFMA.FTZ R6, R203, UR4, -R68 ;  /* 0x00000004cb067c23 */ /* 0x000fe20008010844 */
[----:B------:R-:W-:Y:S05]  /*8b80*/  FADD.FTZ R0, -R36, R134 ;  /* 0x0000008624007221 */ /* 0x000fea0000010100 */
[----:B------:R1:W-:Y:S01]  /*8b90*/  MUFU.EX2 R40, R3 ;  /* 0x0000000300287308 */ /* 0x0003e20000000800 */
[--C-:B---3--:R-:W-:Y:S09]  /*8ba0*/  FFMA.FTZ R7, R48, UR4, -R45.reuse ;  /* 0x0000000430077c23 */ /* 0x108ff2000801082d */
[----:B------:R2:W-:Y:S01]  /*8bb0*/  MUFU.EX2 R173, R6 ;  /* 0x0000000600ad7308 */ /* 0x0005e20000000800 */
[----:B----4-:R-:W-:Y:S09]  /*8bc0*/  FFMA.FTZ R5, R208, UR4, -R68 ;  /* 0x00000004d0057c23 */ /* 0x010ff20008010844 */
[----:B------:R3:W-:Y:S01]  /*8bd0*/  MUFU.EX2 R183, R5 ;  /* 0x0000000500b77308 */ /* 0x0007e20000000800 */
[----:B-1----:R-:W-:Y:S01]  /*8be0*/  FMNMX.FTZ R3, R2, R4, !PT ;  /* 0x0000000402037209 */ /* 0x002fe20007810000 */
[----:B------:R-:W-:Y:S01]  /*8bf0*/  FFMA.FTZ R4, R209, UR4, -R45 ;  /* 0x00000004d1047c23 */ /* 0x000fe2000801082d */
[----:B------:R-:W-:Y:S02]  /*8c00*/  FMUL.FTZ R2, R0, UR4 ;  /* 0x0000000400027c20 */ /* 0x000fe40008410000 */
[C---:B------:R-:W-:Y:S01]  /*8c10*/  FSETP.NEU.FTZ.AND P0, PT, R3.reuse, -INF , PT ;  /* 0xff8000000300780b */ /* 0x040fe20003f1d000 */
[C---:B------:R-:W-:Y:S01]  /*8c20*/  FMUL.FTZ R47, R3.reuse, UR4 ;  /* 0x00000004032f7c20 */ /* 0x040fe20008410000 */
[----:B------:R-:W-:Y:S03]  /*8c30*/  FADD.FTZ R0, -R3, R135 ;  /* 0x0000008703007221 */ /* 0x000fe60000010100 */
[----:B------:R1:W-:Y:S01]  /*8c40*/  MUFU.EX2 R209, R4 ;  /* 0x0000000400d17308 */ /* 0x0003e20000000800 */
[----:B--2---:R-:W-:Y:S01]  /*8c50*/  FFMA.FTZ R6, R33, UR4, -R45 ;  /* 0x0000000421067c23 */ /* 0x004fe2000801082d */
[----:B------:R-:W-:Y:S01]  /*8c60*/  FSEL R47, R47, RZ, P0 ;  /* 0x000000ff2f2f7208 */ /* 0x000fe20000000000 */
[----:B------:R-:W-:Y:S01]  /*8c70*/  FMUL.FTZ R0, R0, UR4 ;  /* 0x0000000400007c20 */ /* 0x000fe20008410000 */
[----:B------:R-:W-:Y:S06]  /*8c80*/  ISETP.GT.AND P0, PT, R190, RZ, PT ;  /* 0x000000ffbe00720c */ /* 0x000fec0003f04270 */
[----:B------:R2:W-:Y:S01]  /*8c90*/  MUFU.EX2 R226, R6 ;  /* 0x0000000600e27308 */ /* 0x0005e20000000800 */
[--C-:B---3--:R-:W-:Y:S01]  /*8ca0*/  FFMA.FTZ R5, R194, UR4, -R46.reuse ;  /* 0x00000004c2057c23 */ /* 0x108fe2000801082e */
[--C-:B------:R-:W-:Y:S01]  /*8cb0*/  FFMA.FTZ R12, R62, UR4, -R47.reuse ;  /* 0x000000043e0c7c23 */ /* 0x100fe2000801082f */
[----:B------:R-:W-:Y:S07]  /*8cc0*/  FFMA.FTZ R13, R63, UR4, -R47 ;  /* 0x000000043f0d7c23 */ /* 0x000fee000801082f */
[----:B------:R3:W-:Y:S01]  /*8cd0*/  MUFU.EX2 R240, R7 ;  /* 0x0000000700f07308 */ /* 0x0007e20000000800 */
[--C-:B-1----:R-:W-:Y:S09]  /*8ce0*/  FFMA.FTZ R4, R204, UR4, -R45.reuse ;  /* 0x00000004cc047c23 */ /* 0x102ff2000801082d */
[----:B------:R1:W4:Y:S01]  /*8cf0*/  MUFU.EX2 R211, R4 ;  /* 0x0000000400d37308 */ /* 0x0003220000000800 */
[--C-:B--2---:R-:W-:Y:S09]  /*8d00*/  FFMA.FTZ R6, R49, UR4, -R45.reuse ;  /* 0x0000000431067c23 */ /* 0x104ff2000801082d */
[----:B------:R2:W-:Y:S01]  /*8d10*/  MUFU.EX2 R244, R6 ;  /* 0x0000000600f47308 */ /* 0x0005e20000000800 */
[--C-:B---3--:R-:W-:Y:S09]  /*8d20*/  FFMA.FTZ R7, R53, UR4, -R45.reuse ;  /* 0x0000000435077c23 */ /* 0x108ff2000801082d */
[----:B------:R3:W-:Y:S01]  /*8d30*/  MUFU.EX2 R239, R7 ;  /* 0x0000000700ef7308 */ /* 0x0007e20000000800 */
[----:B-1----:R-:W-:Y:S01]  /*8d40*/  FFMA.FTZ R4, R201, UR4, -R46 ;  /* 0x00000004c9047c23 */ /* 0x002fe2000801082e */
[----:B----4-:R-:W-:Y:S08]  /*8d50*/  F2FP.F16.F32.PACK_AB R48, R211, R209 ;  /* 0x000000d1d330723e */ /* 0x010ff000000000ff */
[----:B------:R1:W-:Y:S01]  /*8d60*/  MUFU.EX2 R201, R4 ;  /* 0x0000000400c97308 */ /* 0x0003e20000000800 */
[----:B--2---:R-:W-:Y:S01]  /*8d70*/  FFMA.FTZ R6, R64, UR4, -R45 ;  /* 0x0000000440067c23 */ /* 0x004fe2000801082d */
[----:B------:R-:W-:Y:S01]  /*8d80*/  FFMA.FTZ R64, R76, UR4, -R68 ;  /* 0x000000044c407c23 */ /* 0x000fe20008010844 */
[--C-:B------:R-:W-:Y:S07]  /*8d90*/  FFMA.FTZ R76, R42, UR4, -R47.reuse ;  /* 0x000000042a4c7c23 */ /* 0x100fee000801082f */
[----:B------:R2:W-:Y:S01]  /*8da0*/  MUFU.EX2 R241, R6 ;  /* 0x0000000600f17308 */ /* 0x0005e20000000800 */
[----:B---3--:R-:W-:Y:S09]  /*8db0*/  FMUL.FTZ R7, R40, R143 ;  /* 0x0000008f28077220 */ /* 0x008ff20000410000 */
[----:B------:R-:W-:Y:S01]  /*8dc0*/  MUFU.EX2 R2, R2 ;  /* 0x0000000200027308 */ /* 0x000fe20000000800 */
[--C-:B-1----:R-:W-:Y:S09]  /*8dd0*/  FFMA.FTZ R4, R199, UR4, -R46.reuse ;  /* 0x00000004c7047c23 */ /* 0x102ff2000801082e */
[----:B------:R1:W3:Y:S01]  /*8de0*/  MUFU.EX2 R204, R4 ;  /* 0x0000000400cc7308 */ /* 0x0002e20000000800 */
[----:B--2---:R-:W-:Y:S09]  /*8df0*/  FFMA.FTZ R6, R58, UR4, -R47 ;  /* 0x000000043a067c23 */ /* 0x004ff2000801082f */
[----:B------:R2:W-:Y:S10]  /*8e00*/  MUFU.EX2 R199, R6 ;  /* 0x0000000600c77308 */ /* 0x0005f40000000800 */
[----:B------:R-:W4:Y:S01]  /*8e10*/  MUFU.EX2 R0, R0 ;  /* 0x0000000000007308 */ /* 0x000f220000000800 */
[--C-:B-1----:R-:W-:Y:S01]  /*8e20*/  FFMA.FTZ R4, R195, UR4, -R45.reuse ;  /* 0x00000004c3047c23 */ /* 0x102fe2000801082d */
[----:B---3--:R-:W-:Y:S08]  /*8e30*/  F2FP.F16.F32.PACK_AB R49, R204, R201 ;  /* 0x000000c9cc31723e */ /* 0x008ff000000000ff */
[----:B------:R1:W-:Y:S01]  /*8e40*/  MUFU.EX2 R217, R4 ;  /* 0x0000000400d97308 */ /* 0x0003e20000000800 */
[----:B--2---:R-:W-:Y:S09]  /*8e50*/  FMUL.FTZ R6, R40, R142 ;  /* 0x0000008e28067220 */ /* 0x004ff20000410000 */
[----:B------:R2:W-:Y:S01]  /*8e60*/  MUFU.EX2 R195, R8 ;  /* 0x0000000800c37308 */ /* 0x0005e20000000800 */
[C---:B----4-:R-:W-:Y:S01]  /*8e70*/  FMUL.FTZ R14, R0.reuse, R146 ;  /* 0x00000092000e7220 */ /* 0x050fe20000410000 */
[C---:B------:R-:W-:Y:S01]  /*8e80*/  FMUL.FTZ R10, R0.reuse, R138 ;  /* 0x0000008a000a7220 */ /* 0x040fe20000410000 */
[C---:B------:R-:W-:Y:S01]  /*8e90*/  FMUL.FTZ R11, R0.reuse, R139 ;  /* 0x0000008b000b7220 */ /* 0x040fe20000410000 */
[----:B------:R-:W-:Y:S06]  /*8ea0*/  FMUL.FTZ R15, R0, R147 ;  /* 0x00000093000f7220 */ /* 0x000fec0000410000 */
[----:B------:R3:W-:Y:S01]  /*8eb0*/  MUFU.EX2 R218, R9 ;  /* 0x0000000900da7308 */ /* 0x0007e20000000800 */
[--C-:B-1----:R-:W-:Y:S09]  /*8ec0*/  FFMA.FTZ R4, R193, UR4, -R45.reuse ;  /* 0x00000004c1047c23 */ /* 0x102ff2000801082d */
[----:B------:R1:W-:Y:S01]  /*8ed0*/  MUFU.EX2 R237, R4 ;  /* 0x0000000400ed7308 */ /* 0x0003e20000000800 */
[--C-:B--2---:R-:W-:Y:S01]  /*8ee0*/  FFMA.FTZ R8, R29, UR4, -R45.reuse ;  /* 0x000000041d087c23 */ /* 0x104fe2000801082d */
[C---:B------:R-:W-:Y:S08]  /*8ef0*/  FMUL.FTZ R29, R2.reuse, R161 ;  /* 0x000000a1021d7220 */ /* 0x040ff00000410000 */
[----:B------:R2:W-:Y:S01]  /*8f00*/  MUFU.EX2 R193, R5 ;  /* 0x0000000500c17308 */ /* 0x0005e20000000800 */
[----:B---3--:R-:W-:Y:S09]  /*8f10*/  FMUL.FTZ R9, R2, R137 ;  /* 0x0000008902097220 */ /* 0x008ff20000410000 */
[----:B------:R3:W-:Y:S01]  /*8f20*/  MUFU.EX2 R230, R8 ;  /* 0x0000000800e67308 */ /* 0x0007e20000000800 */
[----:B-1----:R-:W-:Y:S09]  /*8f30*/  FFMA.FTZ R4, R179, UR4, -R46 ;  /* 0x00000004b3047c23 */ /* 0x002ff2000801082e */
[----:B------:R1:W-:Y:S01]  /*8f40*/  MUFU.EX2 R210, R4 ;  /* 0x0000000400d27308 */ /* 0x0003e20000000800 */
[--C-:B--2---:R-:W-:Y:S09]  /*8f50*/  FFMA.FTZ R5, R169, UR4, -R68.reuse ;  /* 0x00000004a9057c23 */ /* 0x104ff20008010844 */
[----:B------:R2:W-:Y:S01]  /*8f60*/  MUFU.EX2 R181, R5 ;  /* 0x0000000500b57308 */ /* 0x0005e20000000800 */
[----:B---3--:R-:W-:Y:S09]  /*8f70*/  FFMA.FTZ R8, R52, UR4, -R45 ;  /* 0x0000000434087c23 */ /* 0x008ff2000801082d */
[----:B------:R3:W-:Y:S01]  /*8f80*/  MUFU.EX2 R222, R8 ;  /* 0x0000000800de7308 */ /* 0x0007e20000000800 */
[----:B-1----:R-:W-:Y:S09]  /*8f90*/  FFMA.FTZ R4, R202, UR4, -R68 ;  /* 0x00000004ca047c23 */ /* 0x002ff20008010844 */
[----:B------:R1:W4:Y:S01]  /*8fa0*/  MUFU.EX2 R174, R4 ;  /* 0x0000000400ae7308 */ /* 0x0003220000000800 */
[----:B--2---:R-:W-:Y:S01]  /*8fb0*/  FFMA.FTZ R5, R27, UR4, -R46 ;  /* 0x000000041b057c23 */ /* 0x004fe2000801082e */
[----:B------:R-:W-:Y:S08]  /*8fc0*/  FMUL.FTZ R27, R0, R159 ;  /* 0x0000009f001b7220 */ /* 0x000ff00000410000 */
[----:B------:R2:W-:Y:S01]  /*8fd0*/  MUFU.EX2 R227, R5 ;  /* 0x0000000500e37308 */ /* 0x0005e20000000800 */
[----:B---3--:R-:W-:Y:S09]  /*8fe0*/  FMUL.FTZ R8, R2, R136 ;  /* 0x0000008802087220 */ /* 0x008ff20000410000 */
[----:B------:R3:W-:Y:S01]  /*8ff0*/  MUFU.EX2 R197, R13 ;  /* 0x0000000d00c57308 */ /* 0x0007e20000000800 */
[--C-:B-1----:R-:W-:Y:S01]  /*9000*/  FFMA.FTZ R4, R200, UR4, -R47.reuse ;  /* 0x00000004c8047c23 */ /* 0x102fe2000801082f */
[----:B----4-:R-:W-:Y:S08]  /*9010*/  F2FP.F16.F32.PACK_AB R32, R174, R173 ;  /* 0x000000adae20723e */ /* 0x010ff000000000ff */
[----:B------:R1:W-:Y:S01]  /*9020*/  MUFU.EX2 R172, R4 ;  /* 0x0000000400ac7308 */ /* 0x0003e20000000800 */
[----:B--2---:R-:W-:Y:S09]  /*9030*/  FFMA.FTZ R5, R21, UR4, -R68 ;  /* 0x0000000415057c23 */ /* 0x004ff20008010844 */
[----:B------:R2:W-:Y:S01]  /*9040*/  MUFU.EX2 R212, R5 ;  /* 0x0000000500d47308 */ /* 0x0005e20000000800 */
[----:B---3--:R-:W-:Y:S09]  /*9050*/  FMUL.FTZ R13, R2, R145 ;  /* 0x00000091020d7220 */ /* 0x008ff20000410000 */
[----:B------:R-:W-:Y:S01]  /*9060*/  MUFU.EX2 R76, R76 ;  /* 0x0000004c004c7308 */ /* 0x000fe20000000800 */
[--C-:B-1----:R-:W-:Y:S09]  /*9070*/  FFMA.FTZ R4, R198, UR4, -R47.reuse ;  /* 0x00000004c6047c23 */ /* 0x102ff2000801082f */
[----:B------:R1:W3:Y:S01]  /*9080*/  MUFU.EX2 R178, R4 ;  /* 0x0000000400b27308 */ /* 0x0002e20000000800 */
[----:B--2---:R-:W-:Y:S09]  /*9090*/  FFMA.FTZ R5, R54, UR4, -R46 ;  /* 0x0000000436057c23 */ /* 0x004ff2000801082e */
[----:B------:R2:W-:Y:S01]  /*90a0*/  MUFU.EX2 R225, R5 ;  /* 0x0000000500e17308 */ /* 0x0005e20000000800 */
[--C-:B-1----:R-:W-:Y:S01]  /*90b0*/  FFMA.FTZ R4, R207, UR4, -R68.reuse ;  /* 0x00000004cf047c23 */ /* 0x102fe20008010844 */
[----:B---3--:R-:W-:Y:S08]  /*90c0*/  F2FP.F16.F32.PACK_AB R33, R178, R172 ;  /* 0x000000acb221723e */ /* 0x008ff000000000ff */
[----:B------:R1:W3:Y:S01]  /*90d0*/  MUFU.EX2 R202, R4 ;  /* 0x0000000400ca7308 */ /* 0x0002e20000000800 */
[----:B--2---:R-:W-:Y:S09]  /*90e0*/  FFMA.FTZ R5, R57, UR4, -R68 ;  /* 0x0000000439057c23 */ /* 0x004ff20008010844 */
[----:B------:R2:W-:Y:S01]  /*90f0*/  MUFU.EX2 R224, R5 ;  /* 0x0000000500e07308 */ /* 0x0005e20000000800 */
[--C-:B-1----:R-:W-:Y:S09]  /*9100*/  FFMA.FTZ R4, R206, UR4, -R47.reuse ;  /* 0x00000004ce047c23 */ /* 0x102ff2000801082f */
[----:B------:R1:W-:Y:S01]  /*9110*/  MUFU.EX2 R179, R4 ;  /* 0x0000000400b37308 */ /* 0x0003e20000000800 */
[----:B--2---:R-:W-:Y:S01]  /*9120*/  FMUL.FTZ R5, R39, R141 ;  /* 0x0000008d27057220 */ /* 0x004fe20000410000 */
[----:B-1----:R-:W-:Y:S08]  /*9130*/  FFMA.FTZ R4, R205, UR4, -R47 ;  /* 0x00000004cd047c23 */ /* 0x002ff0000801082f */
[----:B------:R1:W2:Y:S02]  /*9140*/  MUFU.EX2 R198, R4 ;  /* 0x0000000400c67308 */ /* 0x0002a40000000800 */
[--C-:B-1----:R-:W-:Y:S08]  /*9150*/  FFMA.FTZ R4, R196, UR4, -R45.reuse ;  /* 0x00000004c4047c23 */ /* 0x102ff0000801082d */
[----:B------:R1:W-:Y:S02]  /*9160*/  MUFU.EX2 R207, R4 ;  /* 0x0000000400cf7308 */ /* 0x0003e40000000800 */
[--C-:B-1----:R-:W-:Y:S08]  /*9170*/  FFMA.FTZ R4, R192, UR4, -R46.reuse ;  /* 0x00000004c0047c23 */ /* 0x102ff0000801082e */
[----:B------:R1:W-:Y:S10]  /*9180*/  MUFU.EX2 R192, R12 ;  /* 0x0000000c00c07308 */ /* 0x0003f40000000800 */
[----:B------:R4:W-:Y:S01]  /*9190*/  MUFU.EX2 R203, R4 ;  /* 0x0000000400cb7308 */ /* 0x0009e20000000800 */
[--C-:B-1----:R-:W-:Y:S01]  /*91a0*/  FFMA.FTZ R12, R17, UR4, -R45.reuse ;  /* 0x00000004110c7c23 */ /* 0x102fe2000801082d */
[--C-:B------:R-:W-:Y:S01]  /*91b0*/  FFMA.FTZ R17, R69, UR4, -R45.reuse ;  /* 0x0000000445117c23 */ /* 0x100fe2000801082d */
[----:B------:R-:W-:Y:S07]  /*91c0*/  FFMA.FTZ R69, R117, UR4, -R45 ;  /* 0x0000000475457c23 */ /* 0x000fee000801082d */
[----:B------:R1:W-:Y:S01]  /*91d0*/  MUFU.EX2 R180, R12 ;  /* 0x0000000c00b47308 */ /* 0x0003e20000000800 */
[--C-:B----4-:R-:W-:Y:S01]  /*91e0*/  FFMA.FTZ R4, R34, UR4, -R46.reuse ;  /* 0x0000000422047c23 */ /* 0x110fe2000801082e */
[----:B---3--:R-:W-:Y:S08]  /*91f0*/  F2FP.F16.F32.PACK_AB R34, R202, R183 ;  /* 0x000000b7ca22723e */ /* 0x008ff000000000ff */
[----:B------:R3:W-:Y:S10]  /*9200*/  MUFU.EX2 R206, R4 ;  /* 0x0000000400ce7308 */ /* 0x0007f40000000800 */
[----:B------:R4:W-:Y:S01]  /*9210*/  MUFU.EX2 R182, R17 ;  /* 0x0000001100b67308 */ /* 0x0009e20000000800 */
[----:B-1----:R-:W-:Y:S01]  /*9220*/  FMUL.FTZ R12, R2, R144 ;  /* 0x00000090020c7220 */ /* 0x002fe20000410000 */
[----:B---3--:R-:W-:Y:S01]  /*9230*/  FFMA.FTZ R4, R35, UR4, -R46 ;  /* 0x0000000423047c23 */ /* 0x008fe2000801082e */
[----:B--2---:R-:W-:Y:S07]  /*9240*/  F2FP.F16.F32.PACK_AB R35, R198, R179 ;  /* 0x000000b3c623723e */ /* 0x004fee00000000ff */
[----:B------:R1:W-:Y:S01]  /*9250*/  MUFU.EX2 R216, R4 ;  /* 0x0000000400d87308 */ /* 0x0003e20000000800 */
[----:B----4-:R-:W-:Y:S01]  /*9260*/  FMUL.FTZ R17, R39, R149 ;  /* 0x0000009527117220 */ /* 0x010fe20000410000 */
[--C-:B-1----:R-:W-:Y:S08]  /*9270*/  FFMA.FTZ R4, R177, UR4, -R68.reuse ;  /* 0x00000004b1047c23 */ /* 0x102ff00008010844 */
[----:B------:R1:W-:Y:S02]  /*9280*/  MUFU.EX2 R175, R4 ;  /* 0x0000000400af7308 */ /* 0x0003e40000000800 */
[--C-:B-1----:R-:W-:Y:S08]  /*9290*/  FFMA.FTZ R4, R176, UR4, -R68.reuse ;  /* 0x00000004b0047c23 */ /* 0x102ff00008010844 */
[----:B------:R1:W-:Y:S02]  /*92a0*/  MUFU.EX2 R177, R4 ;  /* 0x0000000400b17308 */ /* 0x0003e40000000800 */
[--C-:B-1----:R-:W-:Y:S08]  /*92b0*/  FFMA.FTZ R4, R171, UR4, -R47.reuse ;  /* 0x00000004ab047c23 */ /* 0x102ff0000801082f */
[----:B------:R1:W-:Y:S02]  /*92c0*/  MUFU.EX2 R171, R4 ;  /* 0x0000000400ab7308 */ /* 0x0003e40000000800 */
[--C-:B-1----:R-:W-:Y:S08]  /*92d0*/  FFMA.FTZ R4, R170, UR4, -R47.reuse ;  /* 0x00000004aa047c23 */ /* 0x102ff0000801082f */
[----:B------:R1:W2:Y:S02]  /*92e0*/  MUFU.EX2 R170, R4 ;  /* 0x0000000400aa7308 */ /* 0x0002a40000000800 */
[----:B-1----:R-:W-:Y:S08]  /*92f0*/  FFMA.FTZ R4, R168, UR4, -R68 ;  /* 0x00000004a8047c23 */ /* 0x002ff00008010844 */
[----:B------:R1:W3:Y:S02]  /*9300*/  MUFU.EX2 R221, R4 ;  /* 0x0000000400dd7308 */ /* 0x0002e40000000800 */
[--C-:B-1----:R-:W-:Y:S01]  /*9310*/  FFMA.FTZ R4, R30, UR4, -R47.reuse ;  /* 0x000000041e047c23 */ /* 0x102fe2000801082f */
[C---:B------:R-:W-:Y:S07]  /*9320*/  FMUL.FTZ R30, R0.reuse, R162 ;  /* 0x000000a2001e7220 */ /* 0x040fee0000410000 */
[----:B------:R1:W-:Y:S02]  /*9330*/  MUFU.EX2 R176, R4 ;  /* 0x0000000400b07308 */ /* 0x0003e40000000800 */
[----:B-1----:R-:W-:Y:S01]  /*9340*/  FFMA.FTZ R4, R31, UR4, -R47 ;  /* 0x000000041f047c23 */ /* 0x002fe2000801082f */
[----:B------:R-:W-:Y:S07]  /*9350*/  FMUL.FTZ R31, R0, R163 ;  /* 0x000000a3001f7220 */ /* 0x000fee0000410000 */
[----:B------:R1:W4:Y:S02]  /*9360*/  MUFU.EX2 R208, R4 ;  /* 0x0000000400d07308 */ /* 0x0003240000000800 */
[--C-:B-1----:R-:W-:Y:S01]  /*9370*/  FFMA.FTZ R4, R28, UR4, -R45.reuse ;  /* 0x000000041c047c23 */ /* 0x102fe2000801082d */
[--C-:B------:R-:W-:Y:S07]  /*9380*/  FFMA.FTZ R28, R81, UR4, -R45.reuse ;  /* 0x00000004511c7c23 */ /* 0x100fee000801082d */
[----:B------:R1:W-:Y:S02]  /*9390*/  MUFU.EX2 R235, R4 ;  /* 0x0000000400eb7308 */ /* 0x0003e40000000800 */
[--C-:B-1----:R-:W-:Y:S01]  /*93a0*/  FFMA.FTZ R4, R26, UR4, -R46.reuse ;  /* 0x000000041a047c23 */ /* 0x102fe2000801082e */
[----:B------:R-:W-:Y:S07]  /*93b0*/  FFMA.FTZ R26, R80, UR4, -R45 ;  /* 0x00000004501a7c23 */ /* 0x000fee000801082d */
[----:B------:R1:W-:Y:S02]  /*93c0*/  MUFU.EX2 R236, R4 ;  /* 0x0000000400ec7308 */ /* 0x0003e40000000800 */
[--C-:B-1----:R-:W-:Y:S01]  /*93d0*/  FFMA.FTZ R4, R50, UR4, -R46.reuse ;  /* 0x0000000432047c23 */ /* 0x102fe2000801082e */
[----:B------:R-:W-:Y:S07]  /*93e0*/  F2FP.F16.F32.PACK_AB R50, R237, R217 ;  /* 0x000000d9ed32723e */ /* 0x000fee00000000ff */
[----:B------:R1:W-:Y:S02]  /*93f0*/  MUFU.EX2 R234, R4 ;  /* 0x0000000400ea7308 */ /* 0x0003e40000000800 */
[----:B-1----:R-:W-:Y:S01]  /*9400*/  FFMA.FTZ R4, R51, UR4, -R46 ;  /* 0x0000000433047c23 */ /* 0x002fe2000801082e */
[----:B------:R-:W-:Y:S07]  /*9410*/  F2FP.F16.F32.PACK_AB R51, R229, R210 ;  /* 0x000000d2e533723e */ /* 0x000fee00000000ff */
[----:B------:R1:W-:Y:S02]  /*9420*/  MUFU.EX2 R242, R4 ;  /* 0x0000000400f27308 */ /* 0x0003e40000000800 */
[--C-:B-1----:R-:W-:Y:S01]  /*9430*/  FFMA.FTZ R4, R25, UR4, -R68.reuse ;  /* 0x0000000419047c23 */ /* 0x102fe20008010844 */
[----:B------:R-:W-:Y:S07]  /*9440*/  FMUL.FTZ R25, R2, R157 ;  /* 0x0000009d02197220 */ /* 0x000fee0000410000 */
[----:B------:R1:W-:Y:S02]  /*9450*/  MUFU.EX2 R200, R4 ;  /* 0x0000000400c87308 */ /* 0x0003e40000000800 */
[--C-:B-1----:R-:W-:Y:S01]  /*9460*/  FFMA.FTZ R4, R24, UR4, -R68.reuse ;  /* 0x0000000418047c23 */ /* 0x102fe20008010844 */
[----:B------:R-:W-:Y:S07]  /*9470*/  FMUL.FTZ R24, R2, R156 ;  /* 0x0000009c02187220 */ /* 0x000fee0000410000 */
[----:B------:R1:W-:Y:S02]  /*9480*/  MUFU.EX2 R215, R4 ;  /* 0x0000000400d77308 */ /* 0x0003e40000000800 */
[--C-:B-1----:R-:W-:Y:S08]  /*9490*/  FFMA.FTZ R4, R23, UR4, -R47.reuse ;  /* 0x0000000417047c23 */ /* 0x102ff0000801082f */
[----:B------:R1:W-:Y:S02]  /*94a0*/  MUFU.EX2 R194, R4 ;  /* 0x0000000400c27308 */ /* 0x0003e40000000800 */
[--C-:B-1----:R-:W-:Y:S08]  /*94b0*/  FFMA.FTZ R4, R22, UR4, -R47.reuse ;  /* 0x0000000416047c23 */ /* 0x102ff0000801082f */
[----:B------:R1:W-:Y:S02]  /*94c0*/  MUFU.EX2 R205, R4 ;  /* 0x0000000400cd7308 */ /* 0x0003e40000000800 */
[----:B-1----:R-:W-:Y:S02]  /*94d0*/  FFMA.FTZ R4, R20, UR4, -R68 ;  /* 0x0000000414047c23 */ /* 0x002fe40008010844 */
[----:B------:R-:W1:Y:S06]  /*94e0*/  LDSM.16.MT88.4 R20, [R184+0x4000] ;  /* 0x00400000b814783b */ /* 0x000e6c0000004200 */
[----:B------:R5:W-:Y:S02]  /*94f0*/  MUFU.EX2 R228, R4 ;  /* 0x0000000400e47308 */ /* 0x000be40000000800 */
[--C-:B-----5:R-:W-:Y:S01]  /*9500*/  FFMA.FTZ R4, R19, UR4, -R47.reuse ;  /* 0x0000000413047c23 */ /* 0x120fe2000801082f */
[----:B------:R-:W-:Y:S07]  /*9510*/  FMUL.FTZ R19, R40, R151 ;  /* 0x0000009728137220 */ /* 0x000fee0000410000 */
[----:B------:R5:W-:Y:S02]  /*9520*/  MUFU.EX2 R214, R4 ;  /* 0x0000000400d67308 */ /* 0x000be40000000800 */
[----:B-----5:R-:W-:Y:S01]  /*9530*/  FFMA.FTZ R4, R18, UR4, -R47 ;  /* 0x0000000412047c23 */ /* 0x020fe2000801082f */
[----:B------:R-:W-:Y:S02]  /*9540*/  FMUL.FTZ R18, R40, R150 ;  /* 0x0000009628127220 */ /* 0x000fe40000410000 */
[----:B------:R-:W-:Y:S05]  /*9550*/  LDSM.16.MT88.4 R148, [R184+0x5c00] ;  /* 0x005c0000b894783b */ /* 0x000fea0000004200 */
[----:B------:R5:W-:Y:S02]  /*9560*/  MUFU.EX2 R223, R4 ;  /* 0x0000000400df7308 */ /* 0x000be40000000800 */
[--C-:B-----5:R-:W-:Y:S02]  /*9570*/  FFMA.FTZ R4, R55, UR4, -R46.reuse ;  /* 0x0000000437047c23 */ /* 0x120fe4000801082e */
[----:B------:R-:W5:Y:S06]  /*9580*/  LDSM.16.MT88.4 R52, [R186+0x4000] ;  /* 0x00400000ba34783b */ /* 0x000f6c0000004200 */
[----:B------:R2:W-:Y:S02]  /*9590*/  MUFU.EX2 R233, R4 ;  /* 0x0000000400e97308 */ /* 0x0005e40000000800 */
[----:B--2---:R-:W-:Y:S08]  /*95a0*/  FFMA.FTZ R4, R65, UR4, -R45 ;  /* 0x0000000441047c23 */ /* 0x004ff0000801082d */
[----:B------:R2:W-:Y:S02]  /*95b0*/  MUFU.EX2 R245, R4 ;  /* 0x0000000400f57308 */ /* 0x0005e40000000800 */
[--C-:B--2---:R-:W-:Y:S08]  /*95c0*/  FFMA.FTZ R4, R66, UR4, -R46.reuse ;  /* 0x0000000442047c23 */ /* 0x104ff0000801082e */
[----:B------:R2:W-:Y:S02]  /*95d0*/  MUFU.EX2 R238, R4 ;  /* 0x0000000400ee7308 */ /* 0x0005e40000000800 */
[----:B--2---:R-:W-:Y:S08]  /*95e0*/  FFMA.FTZ R4, R67, UR4, -R46 ;  /* 0x0000000443047c23 */ /* 0x004ff0000801082e */
[----:B------:R2:W-:Y:S02]  /*95f0*/  MUFU.EX2 R243, R4 ;  /* 0x0000000400f37308 */ /* 0x0005e40000000800 */
[--C-:B--2---:R-:W-:Y:S08]  /*9600*/  FFMA.FTZ R4, R56, UR4, -R68.reuse ;  /* 0x0000000438047c23 */ /* 0x104ff00008010844 */
[----:B------:R2:W-:Y:S02]  /*9610*/  MUFU.EX2 R196, R4 ;  /* 0x0000000400c47308 */ /* 0x0005e40000000800 */
[--C-:B--2---:R-:W-:Y:S02]  /*9620*/  FFMA.FTZ R4, R59, UR4, -R47.reuse ;  /* 0x000000043b047c23 */ /* 0x104fe4000801082f */
[----:B------:R-:W2:Y:S06]  /*9630*/  LDSM.16.MT88.4 R56, [R184+0x4400] ;  /* 0x00440000b838783b */ /* 0x000eac0000004200 */
[----:B------:R3:W-:Y:S02]  /*9640*/  MUFU.EX2 R213, R4 ;  /* 0x0000000400d57308 */ /* 0x0007e40000000800 */
[----:B---3--:R-:W-:Y:S02]  /*9650*/  FFMA.FTZ R4, R60, UR4, -R68 ;  /* 0x000000043c047c23 */ /* 0x008fe40008010844 */
[----:B------:R-:W3:Y:S06]  /*9660*/  LDSM.16.MT88.4 R60, [R186+0x4400] ;  /* 0x00440000ba3c783b */ /* 0x000eec0000004200 */
[----:B------:R4:W-:Y:S02]  /*9670*/  MUFU.EX2 R219, R4 ;  /* 0x0000000400db7308 */ /* 0x0009e40000000800 */
[----:B----4-:R-:W-:Y:S08]  /*9680*/  FMUL.FTZ R4, R39, R140 ;  /* 0x0000008c27047220 */ /* 0x010ff00000410000 */
[----:B------:R4:W-:Y:S01]  /*9690*/  MUFU.EX2 R140, R64 ;  /* 0x00000040008c7308 */ /* 0x0009e20000000800 */
[-C--:B-1----:R-:W-:Y:S08]  /*96a0*/  HMMA.16816.F32 R4, R48, R20.reuse, R4 ;  /* 0x000000143004723c */ /* 0x082ff00000001804 */
[C---:B------:R-:W-:Y:S04]  /*96b0*/  HMMA.16816.F32 R8, R32.reuse, R20, R8 ;  /* 0x000000142008723c */ /* 0x040fe80000001808 */
[--C-:B------:R-:W-:Y:S01]  /*96c0*/  FFMA.FTZ R20, R70, UR4, -R46.reuse ;  /* 0x0000000446147c23 */ /* 0x100fe2000801082e */
[----:B------:R-:W-:Y:S01]  /*96d0*/  FFMA.FTZ R21, R71, UR4, -R46 ;  /* 0x0000000447157c23 */ /* 0x000fe2000801082e */
[----:B----4-:R-:W-:Y:S01]  /*96e0*/  FFMA.FTZ R64, R79, UR4, -R47 ;  /* 0x000000044f407c23 */ /* 0x010fe2000801082f */
[--C-:B------:R-:W-:Y:S01]  /*96f0*/  FFMA.FTZ R70, R128, UR4, -R45.reuse ;  /* 0x0000000480467c23 */ /* 0x100fe2000801082d */
[-C--:B------:R-:W-:Y:S01]  /*9700*/  HMMA.16816.F32 R12, R32, R22.reuse, R12 ;  /* 0x00000016200c723c */ /* 0x080fe2000000180c */
[----:B------:R1:W-:Y:S02]  /*9710*/  MUFU.EX2 R169, R20 ;  /* 0x0000001400a97308 */ /* 0x0003e40000000800 */
[--C-:B------:R-:W-:Y:S05]  /*9720*/  FFMA.FTZ R71, R129, UR4, -R45.reuse ;  /* 0x0000000481477c23 */ /* 0x100fea000801082d */
[C---:B------:R-:W-:Y:S03]  /*9730*/  HMMA.16816.F32 R16, R48.reuse, R22, R16 ;  /* 0x000000163010723c */ /* 0x040fe60000001810 */
[----:B------:R4:W-:Y:S01]  /*9740*/  MUFU.EX2 R168, R21 ;  /* 0x0000001500a87308 */ /* 0x0009e20000000800 */
[C---:B------:R-:W-:Y:S01]  /*9750*/  FMUL.FTZ R22, R40.reuse, R154 ;  /* 0x0000009a28167220 */ /* 0x040fe20000410000 */
[----:B------:R-:W-:Y:S08]  /*9760*/  FMUL.FTZ R23, R40, R155 ;  /* 0x0000009b28177220 */ /* 0x000ff00000410000 */
[----:B------:R2:W-:Y:S01]  /*9770*/  MUFU.EX2 R154, R26 ;  /* 0x0000001a009a7308 */ /* 0x0005e20000000800 */
[C---:B-1----:R-:W-:Y:S09]  /*9780*/  FMUL.FTZ R20, R39.reuse, R152 ;  /* 0x0000009827147220 */ /* 0x042ff20000410000 */
[----:B------:R1:W-:Y:S01]  /*9790*/  MUFU.EX2 R155, R28 ;  /* 0x0000001c009b7308 */ /* 0x0003e20000000800 */
[----:B----4-:R-:W-:Y:S07]  /*97a0*/  FMUL.FTZ R21, R39, R153 ;  /* 0x0000009927157220 */ /* 0x010fee0000410000 */
[-C--:B-----5:R-:W-:Y:S02]  /*97b0*/  HMMA.16816.F32 R20, R48, R52.reuse, R20 ;  /* 0x000000343014723c */ /* 0x0a0fe40000001814 */
[----:B------:R4:W-:Y:S01]  /*97c0*/  MUFU.EX2 R138, R64 ;  /* 0x00000040008a7308 */ /* 0x0009e20000000800 */
[C---:B--2---:R-:W-:Y:S01]  /*97d0*/  FMUL.FTZ R26, R0.reuse, R158 ;  /* 0x0000009e001a7220 */ /* 0x044fe20000410000 */
[----:B------:R-:W-:Y:S04]  /*97e0*/  FFMA.FTZ R0, R0, R247, R172 ;  /* 0x000000f700007223 */ /* 0x000fe800000100ac */
[----:B------:R-:W-:Y:S01]  /*97f0*/  FADD.FTZ R0, R178, R0 ;  /* 0x00000000b2007221 */ /* 0x000fe20000010000 */
[--C-:B-1----:R-:W-:Y:S01]  /*9800*/  FFMA.FTZ R28, R82, UR4, -R46.reuse ;  /* 0x00000004521c7c23 */ /* 0x102fe2000801082e */
[C---:B------:R-:W-:Y:S02]  /*9810*/  HMMA.16816.F32 R24, R32.reuse, R52, R24 ;  /* 0x000000342018723c */ /* 0x040fe40000001818 */
[----:B------:R-:W-:Y:S02]  /*9820*/  MUFU.EX2 R70, R70 ;  /* 0x0000004600467308 */ /* 0x000fe40000000800 */
[----:B------:R-:W-:Y:S01]  /*9830*/  FFMA.FTZ R52, R83, UR4, -R46 ;  /* 0x0000000453347c23 */ /* 0x000fe2000801082e */
[----:B------:R-:W-:Y:S01]  /*9840*/  FFMA.FTZ R53, R72, UR4, -R68 ;  /* 0x0000000448357c23 */ /* 0x000fe20008010844 */
[----:B------:R-:W-:Y:S01]  /*9850*/  FFMA.FTZ R72, R131, UR4, -R46 ;  /* 0x0000000483487c23 */ /* 0x000fe2000801082e */
[----:B----4-:R-:W-:Y:S05]  /*9860*/  FFMA.FTZ R64, R84, UR4, -R45 ;  /* 0x0000000454407c23 */ /* 0x010fea000801082d */
[----:B------:R1:W-:Y:S10]  /*9870*/  MUFU.EX2 R153, R52 ;  /* 0x0000003400997308 */ /* 0x0003f40000000800 */
[----:B------:R2:W-:Y:S10]  /*9880*/  MUFU.EX2 R143, R28 ;  /* 0x0000001c008f7308 */ /* 0x0005f40000000800 */
[----:B------:R4:W-:Y:S01]  /*9890*/  MUFU.EX2 R142, R53 ;  /* 0x00000035008e7308 */ /* 0x0009e20000000800 */
[--C-:B-1----:R-:W-:Y:S01]  /*98a0*/  FFMA.FTZ R52, R73, UR4, -R68.reuse ;  /* 0x0000000449347c23 */ /* 0x102fe20008010844 */
[----:B------:R-:W-:Y:S08]  /*98b0*/  FFMA.FTZ R73, R121, UR4, -R68 ;  /* 0x0000000479497c23 */ /* 0x000ff00008010844 */
[----:B------:R1:W-:Y:S01]  /*98c0*/  MUFU.EX2 R141, R52 ;  /* 0x00000034008d7308 */ /* 0x0003e20000000800 */
[C---:B--2---:R-:W-:Y:S01]  /*98d0*/  FMUL.FTZ R28, R2.reuse, R160 ;  /* 0x000000a0021c7220 */ /* 0x044fe20000410000 */
[----:B------:R-:W-:Y:S06]  /*98e0*/  FFMA.FTZ R2, R2, R248, R173 ;  /* 0x000000f802027223 */ /* 0x000fec00000100ad */
[-C--:B------:R-:W-:Y:S02]  /*98f0*/  HMMA.16816.F32 R28, R32, R54.reuse, R28 ;  /* 0x00000036201c723c */ /* 0x080fe4000000181c */
[----:B------:R2:W-:Y:S01]  /*9900*/  MUFU.EX2 R136, R64 ;  /* 0x0000004000887308 */ /* 0x0005e20000000800 */
[C---:B------:R-:W-:Y:S01]  /*9910*/  FMUL.FTZ R32, R39.reuse, R164 ;  /* 0x000000a427207220 */ /* 0x040fe20000410000 */
[C---:B------:R-:W-:Y:S01]  /*9920*/  FMUL.FTZ R33, R39.reuse, R165 ;  /* 0x000000a527217220 */ /* 0x040fe20000410000 */
[C---:B------:R-:W-:Y:S01]  /*9930*/  FMUL.FTZ R34, R40.reuse, R166 ;  /* 0x000000a628227220 */ /* 0x040fe20000410000 */
[----:B------:R-:W-:Y:S01]  /*9940*/  FMUL.FTZ R35, R40, R167 ;  /* 0x000000a728237220 */ /* 0x000fe20000410000 */
[----:B----4-:R-:W-:Y:S01]  /*9950*/  F2FP.F16.F32.PACK_AB R53, R170, R171 ;  /* 0x000000abaa35723e */ /* 0x010fe200000000ff */
[----:B------:R-:W-:Y:S01]  /*9960*/  FFMA.FTZ R39, R39, R246, R209 ;  /* 0x000000f627277223 */ /* 0x000fe200000100d1 */
[--C-:B-1----:R-:W-:Y:S01]  /*9970*/  FFMA.FTZ R52, R74, UR4, -R47.reuse ;  /* 0x000000044a347c23 */ /* 0x102fe2000801082f */
[----:B------:R-:W-:Y:S01]  /*9980*/  FFMA.FTZ R74, R43, UR4, -R47 ;  /* 0x000000042b4a7c23 */ /* 0x000fe2000801082f */
[----:B------:R-:W-:Y:S01]  /*9990*/  FFMA.FTZ R40, R40, R249, R201 ;  /* 0x000000f928287223 */ /* 0x000fe200000100c9 */
[----:B------:R-:W-:Y:S01]  /*99a0*/  FADD.FTZ R39, R211, R39 ;  /* 0x00000027d3277221 */ /* 0x000fe20000010000 */
[----:B------:R-:W-:Y:S01]  /*99b0*/  HMMA.16816.F32 R32, R48, R54, R32 ;  /* 0x000000363020723c */ /* 0x000fe20000001820 */
[----:B------:R1:W-:Y:S03]  /*99c0*/  MUFU.EX2 R137, R52 ;  /* 0x0000003400897308 */ /* 0x0003e60000000800 */
[----:B------:R-:W-:Y:S01]  /*99d0*/  F2FP.F16.F32.PACK_AB R48, R207, R195 ;  /* 0x000000c3cf30723e */ /* 0x000fe200000000ff */
[----:B--2---:R-:W-:Y:S01]  /*99e0*/  FFMA.FTZ R64, R97, UR4, -R45 ;  /* 0x0000000461407c23 */ /* 0x004fe2000801082d */
[----:B------:R-:W-:Y:S01]  /*99f0*/  F2FP.F16.F32.PACK_AB R49, R203, R193 ;  /* 0x000000c1cb31723e */ /* 0x000fe200000000ff */
[----:B------:R-:W-:Y:S01]  /*9a00*/  FADD.FTZ R40, R204, R40 ;  /* 0x00000028cc287221 */ /* 0x000fe20000010000 */
[----:B------:R-:W-:Y:S03]  /*9a10*/  F2FP.F16.F32.PACK_AB R50, R226, R220 ;  /* 0x000000dce232723e */ /* 0x000fe600000000ff */
[----:B------:R2:W-:Y:S01]  /*9a20*/  MUFU.EX2 R135, R64 ;  /* 0x0000004000877308 */ /* 0x0005e20000000800 */
[----:B------:R-:W-:Y:S01]  /*9a30*/  F2FP.F16.F32.PACK_AB R51, R216, R206 ;  /* 0x000000ced833723e */ /* 0x000fe200000000ff */
[----:B------:R-:W-:Y:S01]  /*9a40*/  FADD.FTZ R40, R210, R40 ;  /* 0x00000028d2287221 */ /* 0x000fe20000010000 */
[----:B------:R-:W-:Y:S02]  /*9a50*/  F2FP.F16.F32.PACK_AB R54, R221, R181 ;  /* 0x000000b5dd36723e */ /* 0x000fe400000000ff */
[----:B------:R-:W-:Y:S03]  /*9a60*/  F2FP.F16.F32.PACK_AB R55, R208, R176 ;  /* 0x000000b0d037723e */ /* 0x000fe600000000ff */
[-C--:B------:R-:W-:Y:S02]  /*9a70*/  HMMA.16816.F32 R4, R48, R56.reuse, R4 ;  /* 0x000000383004723c */ /* 0x080fe40000001804 */
[----:B------:R-:W4:Y:S01]  /*9a80*/  MUFU.EX2 R71, R71 ;  /* 0x0000004700477308 */ /* 0x000f220000000800 */
[--C-:B-1----:R-:W-:Y:S01]  /*9a90*/  FFMA.FTZ R52, R75, UR4, -R47.reuse ;  /* 0x000000044b347c23 */ /* 0x102fe2000801082f */
[--C-:B------:R-:W-:Y:S08]  /*9aa0*/  FFMA.FTZ R75, R124, UR4, -R68.reuse ;  /* 0x000000047c4b7c23 */ /* 0x100ff00008010844 */
[----:B------:R1:W-:Y:S01]  /*9ab0*/  MUFU.EX2 R139, R52 ;  /* 0x00000034008b7308 */ /* 0x0003e20000000800 */
[--C-:B--2---:R-:W-:Y:S09]  /*9ac0*/  FFMA.FTZ R64, R88, UR4, -R68.reuse ;  /* 0x0000000458407c23 */ /* 0x104ff20008010844 */
[----:B------:R2:W-:Y:S01]  /*9ad0*/  MUFU.EX2 R127, R64 ;  /* 0x00000040007f7308 */ /* 0x0005e20000000800 */
[----:B----4-:R-:W-:Y:S09]  /*9ae0*/  F2FP.F16.F32.PACK_AB R166, R71, R70 ;  /* 0x0000004647a6723e */ /* 0x010ff200000000ff */
[----:B------:R-:W-:Y:S01]  /*9af0*/  MUFU.EX2 R72, R72 ;  /* 0x0000004800487308 */ /* 0x000fe20000000800 */
[----:B-1----:R-:W-:Y:S07]  /*9b00*/  F2FP.F16.F32.PACK_AB R52, R177, R175 ;  /* 0x000000afb134723e */ /* 0x002fee00000000ff */
[C---:B------:R-:W-:Y:S02]  /*9b10*/  HMMA.16816.F32 R8, R52.reuse, R56, R8 ;  /* 0x000000383408723c */ /* 0x040fe40000001808 */
[----:B------:R-:W-:Y:S02]  /*9b20*/  MUFU.EX2 R73, R73 ;  /* 0x0000004900497308 */ /* 0x000fe40000000800 */
[--C-:B------:R-:W-:Y:S01]  /*9b30*/  FFMA.FTZ R56, R77, UR4, -R68.reuse ;  /* 0x000000044d387c23 */ /* 0x100fe20008010844 */
[----:B------:R-:W-:Y:S01]  /*9b40*/  FFMA.FTZ R77, R41, UR4, -R47 ;  /* 0x00000004294d7c23 */ /* 0x000fe2000801082f */
[----:B--2---:R-:W-:Y:S01]  /*9b50*/  FFMA.FTZ R64, R89, UR4, -R68 ;  /* 0x0000000459407c23 */ /* 0x004fe20008010844 */
[----:B------:R-:W-:Y:S01]  /*9b60*/  FADD.FTZ R41, R174, R2 ;  /* 0x00000002ae297221 */ /* 0x000fe20000010000 */
[-C--:B------:R-:W-:Y:S04]  /*9b70*/  HMMA.16816.F32 R12, R52, R58.reuse, R12 ;  /* 0x0000003a340c723c */ /* 0x080fe8000000180c */
[----:B------:R1:W-:Y:S01]  /*9b80*/  MUFU.EX2 R147, R56 ;  /* 0x0000003800937308 */ /* 0x0003e20000000800 */
[----:B------:R-:W-:Y:S01]  /*9b90*/  FADD.FTZ R41, R183, R41 ;  /* 0x00000029b7297221 */ /* 0x000fe20000010000 */
[----:B------:R-:W-:Y:S01]  /*9ba0*/  FADD.FTZ R2, R217, R39 ;  /* 0x00000027d9027221 */ /* 0x000fe20000010000 */
[----:B------:R-:W-:Y:S01]  /*9bb0*/  FADD.FTZ R39, R179, R0 ;  /* 0x00000000b3277221 */ /* 0x000fe20000010000 */
[----:B------:R-:W-:Y:S01]  /*9bc0*/  FADD.FTZ R0, R229, R40 ;  /* 0x00000028e5007221 */ /* 0x000fe20000010000 */
[----:B------:R-:W-:Y:S01]  /*9bd0*/  FADD.FTZ R41, R202, R41 ;  /* 0x00000029ca297221 */ /* 0x000fe20000010000 */
[C---:B------:R-:W-:Y:S04]  /*9be0*/  HMMA.16816.F32 R16, R48.reuse, R58, R16 ;  /* 0x0000003a3010723c */ /* 0x040fe80000001810 */
[----:B------:R2:W-:Y:S01]  /*9bf0*/  MUFU.EX2 R126, R64 ;  /* 0x00000040007e7308 */ /* 0x0005e20000000800 */
[----:B------:R-:W-:Y:S01]  /*9c00*/  FADD.FTZ R40, R198, R39 ;  /* 0x00000027c6287221 */ /* 0x000fe20000010000 */
[----:B------:R-:W-:Y:S01]  /*9c10*/  FADD.FTZ R39, R193, R0 ;  /* 0x00000000c1277221 */ /* 0x000fe20000010000 */
[----:B------:R-:W-:Y:S01]  /*9c20*/  FADD.FTZ R2, R237, R2 ;  /* 0x00000002ed027221 */ /* 0x000fe20000010000 */
[-C--:B---3--:R-:W-:Y:S06]  /*9c30*/  HMMA.16816.F32 R20, R48, R60.reuse, R20 ;  /* 0x0000003c3014723c */ /* 0x088fec0000001814 */
[----:B------:R-:W-:Y:S01]  /*9c40*/  MUFU.EX2 R74, R74 ;  /* 0x0000004a004a7308 */ /* 0x000fe20000000800 */
[----:B-1----:R-:W-:Y:S01]  /*9c50*/  FFMA.FTZ R56, R78, UR4, -R47 ;  /* 0x000000044e387c23 */ /* 0x002fe2000801082f */
[----:B------:R-:W-:Y:S01]  /*9c60*/  FADD.FTZ R42, R195, R2 ;  /* 0x00000002c32a7221 */ /* 0x000fe20000010000 */
[----:B------:R-:W-:Y:S01]  /*9c70*/  FADD.FTZ R2, R175, R41 ;  /* 0x00000029af027221 */ /* 0x000fe20000010000 */
[----:B------:R-:W-:Y:S01]  /*9c80*/  FADD.FTZ R41, R203, R39 ;  /* 0x00000027cb297221 */ /* 0x000fe20000010000 */
[----:B------:R-:W-:Y:S01]  /*9c90*/  FADD.FTZ R0, R171, R40 ;  /* 0x00000028ab007221 */ /* 0x000fe20000010000 */
[C---:B------:R-:W-:Y:S04]  /*9ca0*/  HMMA.16816.F32 R24, R52.reuse, R60, R24 ;  /* 0x0000003c3418723c */ /* 0x040fe80000001818 */
[----:B------:R1:W-:Y:S01]  /*9cb0*/  MUFU.EX2 R146, R56 ;  /* 0x0000003800927308 */ /* 0x0003e20000000800 */
[----:B------:R-:W-:Y:S01]  /*9cc0*/  FFMA.FTZ R60, R85, UR4, -R45 ;  /* 0x00000004553c7c23 */ /* 0x000fe2000801082d */
[----:B--2---:R-:W-:Y:S01]  /*9cd0*/  FFMA.FTZ R64, R94, UR4, -R47 ;  /* 0x000000045e407c23 */ /* 0x004fe2000801082f */
[----:B------:R-:W-:Y:S01]  /*9ce0*/  FADD.FTZ R42, R207, R42 ;  /* 0x0000002acf2a7221 */ /* 0x000fe20000010000 */
[----:B------:R-:W-:Y:S01]  /*9cf0*/  FADD.FTZ R40, R177, R2 ;  /* 0x00000002b1287221 */ /* 0x000fe20000010000 */
[-C--:B------:R-:W-:Y:S05]  /*9d00*/  HMMA.16816.F32 R28, R52, R62.reuse, R28 ;  /* 0x0000003e341c723c */ /* 0x080fea000000181c */
[----:B------:R2:W-:Y:S01]  /*9d10*/  MUFU.EX2 R145, R60 ;  /* 0x0000003c00917308 */ /* 0x0005e20000000800 */
[----:B------:R-:W-:Y:S01]  /*9d20*/  FFMA.FTZ R52, R86, UR4, -R46 ;  /* 0x0000000456347c23 */ /* 0x000fe2000801082e */
[----:B------:R-:W-:Y:S01]  /*9d30*/  F2FP.F16.F32.PACK_AB R53, R205, R194 ;  /* 0x000000c2cd35723e */ /* 0x000fe200000000ff */
[----:B------:R-:W-:Y:S01]  /*9d40*/  FADD.FTZ R2, R220, R42 ;  /* 0x0000002adc027221 */ /* 0x000fe20000010000 */
[----:B------:R-:W-:Y:S01]  /*9d50*/  F2FP.F16.F32.PACK_AB R54, R228, R212 ;  /* 0x000000d4e436723e */ /* 0x000fe200000000ff */
[----:B------:R-:W-:Y:S01]  /*9d60*/  FADD.FTZ R39, R170, R0 ;  /* 0x00000000aa277221 */ /* 0x000fe20000010000 */
[----:B------:R-:W-:Y:S04]  /*9d70*/  HMMA.16816.F32 R32, R48, R62, R32 ;  /* 0x0000003e3020723c */ /* 0x000fe80000001820 */
[----:B------:R3:W-:Y:S01]  /*9d80*/  MUFU.EX2 R144, R52 ;  /* 0x0000003400907308 */ /* 0x0007e20000000800 */
[----:B-1----:R-:W1:Y:S01]  /*9d90*/  LDSM.16.MT88.4 R56, [R184+0x4800] ;  /* 0x00480000b838783b */ /* 0x002e620000004200 */
[----:B------:R-:W-:Y:S01]  /*9da0*/  F2FP.F16.F32.PACK_AB R48, R235, R230 ;  /* 0x000000e6eb30723e */ /* 0x000fe200000000ff */
[----:B------:R-:W-:Y:S01]  /*9db0*/  FADD.FTZ R0, R206, R41 ;  /* 0x00000029ce007221 */ /* 0x000fe20000010000 */
[----:B------:R-:W-:Y:S02]  /*9dc0*/  F2FP.F16.F32.PACK_AB R49, R236, R227 ;  /* 0x000000e3ec31723e */ /* 0x000fe400000000ff */
[----:B------:R-:W-:Y:S04]  /*9dd0*/  F2FP.F16.F32.PACK_AB R50, R244, R240 ;  /* 0x000000f0f432723e */ /* 0x000fe800000000ff */
[----:B------:R4:W-:Y:S01]  /*9de0*/  MUFU.EX2 R97, R64 ;  /* 0x0000004000617308 */ /* 0x0009e20000000800 */
[----:B--2---:R-:W2:Y:S01]  /*9df0*/  LDSM.16.MT88.4 R60, [R186+0x4800] ;  /* 0x00480000ba3c783b */ /* 0x004ea20000004200 */
[----:B------:R-:W-:Y:S02]  /*9e00*/  F2FP.F16.F32.PACK_AB R51, R242, R234 ;  /* 0x000000eaf233723e */ /* 0x000fe400000000ff */
[----:B------:R-:W-:Y:S06]  /*9e10*/  F2FP.F16.F32.PACK_AB R55, R223, R214 ;  /* 0x000000d6df37723e */ /* 0x000fec00000000ff */
[----:B------:R5:W-:Y:S01]  /*9e20*/  MUFU.EX2 R78, R69 ;  /* 0x00000045004e7308 */ /* 0x000be20000000800 */
[--C-:B---3--:R-:W-:Y:S09]  /*9e30*/  FFMA.FTZ R52, R87, UR4, -R46.reuse ;  /* 0x0000000457347c23 */ /* 0x108ff2000801082e */
[----:B------:R3:W-:Y:S01]  /*9e40*/  MUFU.EX2 R134, R52 ;  /* 0x0000003400867308 */ /* 0x0007e20000000800 */
[----:B----4-:R-:W-:Y:S09]  /*9e50*/  FFMA.FTZ R64, R101, UR4, -R45 ;  /* 0x0000000465407c23 */ /* 0x010ff2000801082d */
[----:B------:R4:W-:Y:S01]  /*9e60*/  MUFU.EX2 R94, R64 ;  /* 0x00000040005e7308 */ /* 0x0009e20000000800 */
[----:B-----5:R-:W-:Y:S09]  /*9e70*/  FFMA.FTZ R69, R44, UR4, -R47 ;  /* 0x000000042c457c23 */ /* 0x020ff2000801082f */
[----:B------:R-:W5:Y:S01]  /*9e80*/  MUFU.EX2 R69, R69 ;  /* 0x0000004500457308 */ /* 0x000f620000000800 */
[-C--:B-1----:R-:W-:Y:S03]  /*9e90*/  HMMA.16816.F32 R4, R48, R56.reuse, R4 ;  /* 0x000000383004723c */ /* 0x082fe60000001804 */
[----:B---3--:R-:W-:Y:S06]  /*9ea0*/  FFMA.FTZ R52, R96, UR4, -R45 ;  /* 0x0000000460347c23 */ /* 0x008fec000801082d */
[----:B------:R1:W-:Y:S01]  /*9eb0*/  MUFU.EX2 R152, R52 ;  /* 0x0000003400987308 */ /* 0x0003e20000000800 */
[--C-:B----4-:R-:W-:Y:S09]  /*9ec0*/  FFMA.FTZ R64, R102, UR4, -R46.reuse ;  /* 0x0000000466407c23 */ /* 0x110ff2000801082e */
[----:B------:R-:W-:Y:S01]  /*9ed0*/  MUFU.EX2 R75, R75 ;  /* 0x0000004b004b7308 */ /* 0x000fe20000000800 */
[----:B-----5:R-:W-:Y:S09]  /*9ee0*/  F2FP.F16.F32.PACK_AB R161, R74, R69 ;  /* 0x000000454aa1723e */ /* 0x020ff200000000ff */
[----:B------:R-:W3:Y:S01]  /*9ef0*/  MUFU.EX2 R77, R77 ;  /* 0x0000004d004d7308 */ /* 0x000ee20000000800 */
[----:B-1----:R-:W-:Y:S07]  /*9f00*/  F2FP.F16.F32.PACK_AB R52, R215, R200 ;  /* 0x000000c8d734723e */ /* 0x002fee00000000ff */
[C---:B------:R-:W-:Y:S04]  /*9f10*/  HMMA.16816.F32 R8, R52.reuse, R56, R8 ;  /* 0x000000383408723c */ /* 0x040fe80000001808 */
[--C-:B------:R-:W-:Y:S04]  /*9f20*/  FFMA.FTZ R56, R98, UR4, -R46.reuse ;  /* 0x0000000462387c23 */ /* 0x100fe8000801082e */
[-C--:B------:R-:W-:Y:S01]  /*9f30*/  HMMA.16816.F32 R12, R52, R58.reuse, R12 ;  /* 0x0000003a340c723c */ /* 0x080fe2000000180c */
[----:B------:R1:W-:Y:S02]  /*9f40*/  MUFU.EX2 R133, R56 ;  /* 0x0000003800857308 */ /* 0x0003e40000000800 */
[----:B---3--:R-:W-:Y:S05]  /*9f50*/  F2FP.F16.F32.PACK_AB R163, R77, R76 ;  /* 0x0000004c4da3723e */ /* 0x008fea00000000ff */
[C---:B------:R-:W-:Y:S08]  /*9f60*/  HMMA.16816.F32 R16, R48.reuse, R58, R16 ;  /* 0x0000003a3010723c */ /* 0x040ff00000001810 */
[-C--:B--2---:R-:W-:Y:S03]  /*9f70*/  HMMA.16816.F32 R20, R48, R60.reuse, R20 ;  /* 0x0000003c3014723c */ /* 0x084fe60000001814 */
[----:B-1----:R-:W-:Y:S04]  /*9f80*/  FFMA.FTZ R56, R99, UR4, -R46 ;  /* 0x0000000463387c23 */ /* 0x002fe8000801082e */
[----:B------:R1:W-:Y:S01]  /*9f90*/  MUFU.EX2 R132, R56 ;  /* 0x0000003800847308 */ /* 0x0003e20000000800 */
[C---:B------:R-:W-:Y:S04]  /*9fa0*/  HMMA.16816.F32 R24, R52.reuse, R60, R24 ;  /* 0x0000003c3418723c */ /* 0x040fe80000001818 */
[--C-:B------:R-:W-:Y:S04]  /*9fb0*/  FFMA.FTZ R60, R90, UR4, -R47.reuse ;  /* 0x000000045a3c7c23 */ /* 0x100fe8000801082f */
[-C--:B------:R-:W-:Y:S01]  /*9fc0*/  HMMA.16816.F32 R28, R52, R62.reuse, R28 ;  /* 0x0000003e341c723c */ /* 0x080fe2000000181c */
[----:B------:R2:W-:Y:S02]  /*9fd0*/  MUFU.EX2 R123, R60 ;  /* 0x0000003c007b7308 */ /* 0x0005e40000000800 */
[--C-:B------:R-:W-:Y:S01]  /*9fe0*/  FFMA.FTZ R52, R91, UR4, -R47.reuse ;  /* 0x000000045b347c23 */ /* 0x100fe2000801082f */
[----:B------:R-:W-:Y:S02]  /*9ff0*/  F2FP.F16.F32.PACK_AB R53, R213, R199 ;  /* 0x000000c7d535723e */ /* 0x000fe400000000ff */
[----:B------:R-:W-:Y:S02]  /*a000*/  F2FP.F16.F32.PACK_AB R54, R218, R219 ;  /* 0x000000dbda36723e */ /* 0x000fe400000000ff */
[----:B------:R-:W-:Y:S03]  /*a010*/  HMMA.16816.F32 R32, R48, R62, R32 ;  /* 0x0000003e3020723c */ /* 0x000fe60000001820 */
[----:B------:R3:W-:Y:S01]  /*a020*/  MUFU.EX2 R122, R52 ;  /* 0x00000034007a7308 */ /* 0x0007e20000000800 */
[----:B-1----:R-:W1:Y:S01]  /*a030*/  LDSM.16.MT88.4 R56, [R184+0x4c00] ;  /* 0x004c0000b838783b */ /* 0x002e620000004200 */
[----:B------:R-:W-:Y:S02]  /*a040*/  F2FP.F16.F32.PACK_AB R48, R239, R222 ;  /* 0x000000deef30723e */ /* 0x000fe400000000ff */
[----:B------:R-:W-:Y:S02]  /*a050*/  F2FP.F16.F32.PACK_AB R49, R233, R225 ;  /* 0x000000e1e931723e */ /* 0x000fe400000000ff */
[----:B------:R-:W-:Y:S03]  /*a060*/  F2FP.F16.F32.PACK_AB R50, R245, R241 ;  /* 0x000000f1f532723e */ /* 0x000fe600000000ff */
[----:B--2---:R-:W2:Y:S01]  /*a070*/  LDSM.16.MT88.4 R60, [R186+0x4c00] ;  /* 0x004c0000ba3c783b */ /* 0x004ea20000004200 */
[----:B------:R-:W-:Y:S02]  /*a080*/  F2FP.F16.F32.PACK_AB R51, R243, R238 ;  /* 0x000000eef333723e */ /* 0x000fe400000000ff */
[----:B------:R-:W-:Y:S01]  /*a090*/  F2FP.F16.F32.PACK_AB R55, R197, R192 ;  /* 0x000000c0c537723e */ /* 0x000fe200000000ff */
[--C-:B---3--:R-:W-:Y:S04]  /*a0a0*/  FFMA.FTZ R52, R92, UR4, -R68.reuse ;  /* 0x000000045c347c23 */ /* 0x108fe80008010844 */
[----:B------:R3:W-:Y:S02]  /*a0b0*/  MUFU.EX2 R98, R52 ;  /* 0x0000003400627308 */ /* 0x0007e40000000800 */
[----:B---3--:R-:W-:Y:S08]  /*a0c0*/  FFMA.FTZ R52, R93, UR4, -R68 ;  /* 0x000000045d347c23 */ /* 0x008ff00008010844 */
[----:B------:R3:W-:Y:S01]  /*a0d0*/  MUFU.EX2 R93, R64 ;  /* 0x00000040005d7308 */ /* 0x0007e20000000800 */
[-C--:B-1----:R-:W-:Y:S09]  /*a0e0*/  HMMA.16816.F32 R4, R48, R56.reuse, R4 ;  /* 0x000000383004723c */ /* 0x082ff20000001804 */
[----:B------:R1:W-:Y:S01]  /*a0f0*/  MUFU.EX2 R99, R52 ;  /* 0x0000003400637308 */ /* 0x0003e20000000800 */
[----:B---3--:R-:W-:Y:S01]  /*a100*/  LDSM.16.MT88.4 R64, [R186+0x5000] ;  /* 0x00500000ba40783b */ /* 0x008fe20000004200 */
[----:B-1----:R-:W-:Y:S07]  /*a110*/  F2FP.F16.F32.PACK_AB R52, R224, R196 ;  /* 0x000000c4e034723e */ /* 0x002fee00000000ff */
[C---:B------:R-:W-:Y:S04]  /*a120*/  HMMA.16816.F32 R8, R52.reuse, R56, R8 ;  /* 0x000000383408723c */ /* 0x040fe80000001808 */
[----:B------:R-:W-:Y:S04]  /*a130*/  FFMA.FTZ R56, R95, UR4, -R47 ;  /* 0x000000045f387c23 */ /* 0x000fe8000801082f */
[-C--:B------:R-:W-:Y:S01]  /*a140*/  HMMA.16816.F32 R12, R52, R58.reuse, R12 ;  /* 0x0000003a340c723c */ /* 0x080fe2000000180c */
[----:B------:R1:W-:Y:S07]  /*a150*/  MUFU.EX2 R96, R56 ;  /* 0x0000003800607308 */ /* 0x0003ee0000000800 */
[C---:B------:R-:W-:Y:S08]  /*a160*/  HMMA.16816.F32 R16, R48.reuse, R58, R16 ;  /* 0x0000003a3010723c */ /* 0x040ff00000001810 */
[-C--:B--2---:R-:W-:Y:S03]  /*a170*/  HMMA.16816.F32 R20, R48, R60.reuse, R20 ;  /* 0x0000003c3014723c */ /* 0x084fe60000001814 */
[--C-:B-1----:R-:W-:Y:S04]  /*a180*/  FFMA.FTZ R56, R100, UR4, -R45.reuse ;  /* 0x0000000464387c23 */ /* 0x102fe8000801082d */
[----:B------:R1:W-:Y:S01]  /*a190*/  MUFU.EX2 R95, R56 ;  /* 0x00000038005f7308 */ /* 0x0003e20000000800 */
[C---:B------:R-:W-:Y:S04]  /*a1a0*/  HMMA.16816.F32 R24, R52.reuse, R60, R24 ;  /* 0x0000003c3418723c */ /* 0x040fe80000001818 */
[--C-:B------:R-:W-:Y:S04]  /*a1b0*/  FFMA.FTZ R60, R103, UR4, -R46.reuse ;  /* 0x00000004673c7c23 */ /* 0x100fe8000801082e */
[-C--:B------:R-:W-:Y:S01]  /*a1c0*/  HMMA.16816.F32 R28, R52, R62.reuse, R28 ;  /* 0x0000003e341c723c */ /* 0x080fe2000000181c */
[----:B------:R2:W3:Y:S02]  /*a1d0*/  MUFU.EX2 R92, R60 ;  /* 0x0000003c005c7308 */ /* 0x0004e40000000800 */
        /* <DEDUP_REMOVED lines=8> */
[----:B------:R-:W-:Y:S02]  /*a260*/  F2FP.F16.F32.PACK_AB R50, R155, R154 ;  /* 0x0000009a9b32723e */ /* 0x000fe400000000ff */
[----:B------:R-:W-:Y:S01]  /*a270*/  F2FP.F16.F32.PACK_AB R51, R153, R143 ;  /* 0x0000008f9933723e */ /* 0x000fe200000000ff */
[--C-:B--2---:R-:W-:Y:S01]  /*a280*/  FFMA.FTZ R60, R115, UR4, -R46.reuse ;  /* 0x00000004733c7c23 */ /* 0x104fe2000801082e */
[----:B---3--:R-:W-:Y:S02]  /*a290*/  F2FP.F16.F32.PACK_AB R41, R92, R93 ;  /* 0x0000005d5c29723e */ /* 0x008fe400000000ff */
[----:B------:R-:W-:Y:S01]  /*a2a0*/  F2FP.F16.F32.PACK_AB R55, R138, R146 ;  /* 0x000000928a37723e */ /* 0x000fe200000000ff */
[----:B------:R2:W-:Y:S01]  /*a2b0*/  MUFU.EX2 R89, R60 ;  /* 0x0000003c00597308 */ /* 0x0005e20000000800 */
[----:B----4-:R-:W-:Y:S09]  /*a2c0*/  FFMA.FTZ R52, R113, UR4, -R45 ;  /* 0x0000000471347c23 */ /* 0x010ff2000801082d */
[----:B------:R3:W4:Y:S01]  /*a2d0*/  MUFU.EX2 R90, R52 ;  /* 0x00000034005a7308 */ /* 0x0007220000000800 */
[--C-:B--2---:R-:W-:Y:S09]  /*a2e0*/  FFMA.FTZ R60, R106, UR4, -R47.reuse ;  /* 0x000000046a3c7c23 */ /* 0x104ff2000801082f */
[----:B------:R2:W-:Y:S01]  /*a2f0*/  MUFU.EX2 R84, R60 ;  /* 0x0000003c00547308 */ /* 0x0005e20000000800 */
[----:B---3--:R-:W-:Y:S01]  /*a300*/  FFMA.FTZ R52, R114, UR4, -R46 ;  /* 0x0000000472347c23 */ /* 0x008fe2000801082e */
[----:B----4-:R-:W-:Y:S01]  /*a310*/  F2FP.F16.F32.PACK_AB R42, R90, R91 ;  /* 0x0000005b5a2a723e */ /* 0x010fe200000000ff */
[-C--:B-1----:R-:W-:Y:S07]  /*a320*/  HMMA.16816.F32 R4, R48, R56.reuse, R4 ;  /* 0x000000383004723c */ /* 0x082fee0000001804 */
[----:B------:R1:W3:Y:S01]  /*a330*/  MUFU.EX2 R88, R52 ;  /* 0x0000003400587308 */ /* 0x0002e20000000800 */
[----:B--2---:R-:W-:Y:S09]  /*a340*/  FFMA.FTZ R60, R107, UR4, -R47 ;  /* 0x000000046b3c7c23 */ /* 0x004ff2000801082f */
[----:B------:R2:W-:Y:S01]  /*a350*/  MUFU.EX2 R85, R60 ;  /* 0x0000003c00557308 */ /* 0x0005e20000000800 */
[----:B-1----:R-:W-:Y:S02]  /*a360*/  F2FP.F16.F32.PACK_AB R52, R141, R142 ;  /* 0x0000008e8d34723e */ /* 0x002fe400000000ff */
[----:B---3--:R-:W-:Y:S05]  /*a370*/  F2FP.F16.F32.PACK_AB R43, R89, R88 ;  /* 0x00000058592b723e */ /* 0x008fea00000000ff */
[C---:B------:R-:W-:Y:S04]  /*a380*/  HMMA.16816.F32 R8, R52.reuse, R56, R8 ;  /* 0x000000383408723c */ /* 0x040fe80000001808 */
[--C-:B------:R-:W-:Y:S01]  /*a390*/  FFMA.FTZ R56, R104, UR4, -R68.reuse ;  /* 0x0000000468387c23 */ /* 0x100fe20008010844 */
[--C-:B--2---:R-:W-:Y:S03]  /*a3a0*/  FFMA.FTZ R60, R108, UR4, -R68.reuse ;  /* 0x000000046c3c7c23 */ /* 0x104fe60008010844 */
[-C--:B------:R-:W-:Y:S01]  /*a3b0*/  HMMA.16816.F32 R12, R52, R58.reuse, R12 ;  /* 0x0000003a340c723c */ /* 0x080fe2000000180c */
[----:B------:R1:W-:Y:S07]  /*a3c0*/  MUFU.EX2 R86, R56 ;  /* 0x0000003800567308 */ /* 0x0003ee0000000800 */
[C---:B------:R-:W-:Y:S03]  /*a3d0*/  HMMA.16816.F32 R16, R48.reuse, R58, R16 ;  /* 0x0000003a3010723c */ /* 0x040fe60000001810 */
[----:B------:R2:W-:Y:S05]  /*a3e0*/  MUFU.EX2 R83, R60 ;  /* 0x0000003c00537308 */ /* 0x0005ea0000000800 */
[-C--:B------:R-:W-:Y:S03]  /*a3f0*/  HMMA.16816.F32 R20, R48, R64.reuse, R20 ;  /* 0x000000403014723c */ /* 0x080fe60000001814 */
[----:B-1----:R-:W-:Y:S04]  /*a400*/  FFMA.FTZ R56, R105, UR4, -R68 ;  /* 0x0000000469387c23 */ /* 0x002fe80008010844 */
[----:B------:R1:W-:Y:S01]  /*a410*/  MUFU.EX2 R87, R56 ;  /* 0x0000003800577308 */ /* 0x0003e20000000800 */
[C---:B------:R-:W-:Y:S01]  /*a420*/  HMMA.16816.F32 R24, R52.reuse, R64, R24 ;  /* 0x000000403418723c */ /* 0x040fe20000001818 */
[----:B--2---:R-:W-:Y:S03]  /*a430*/  LDSM.16.MT88.4 R60, [R186+0x5400] ;  /* 0x00540000ba3c783b */ /* 0x004fe60000004200 */
[----:B------:R-:W-:Y:S01]  /*a440*/  FFMA.FTZ R64, R118, UR4, -R46 ;  /* 0x0000000476407c23 */ /* 0x000fe2000801082e */
[----:B------:R-:W-:Y:S01]  /*a450*/  FFMA.FTZ R65, R116, UR4, -R45 ;  /* 0x0000000474417c23 */ /* 0x000fe2000801082d */
[--C-:B------:R-:W-:Y:S02]  /*a460*/  FFMA.FTZ R45, R110, UR4, -R47.reuse ;  /* 0x000000046e2d7c23 */ /* 0x100fe4000801082f */
[-C--:B------:R-:W-:Y:S01]  /*a470*/  HMMA.16816.F32 R28, R52, R66.reuse, R28 ;  /* 0x00000042341c723c */ /* 0x080fe2000000181c */
[----:B------:R2:W3:Y:S02]  /*a480*/  MUFU.EX2 R80, R65 ;  /* 0x0000004100507308 */ /* 0x0004e40000000800 */
[----:B------:R-:W-:Y:S01]  /*a490*/  FFMA.FTZ R52, R109, UR4, -R68 ;  /* 0x000000046d347c23 */ /* 0x000fe20008010844 */
[----:B------:R-:W-:Y:S02]  /*a4a0*/  F2FP.F16.F32.PACK_AB R53, R122, R123 ;  /* 0x0000007b7a35723e */ /* 0x000fe400000000ff */
[----:B------:R-:W-:Y:S02]  /*a4b0*/  F2FP.F16.F32.PACK_AB R54, R99, R98 ;  /* 0x000000626336723e */ /* 0x000fe400000000ff */
[----:B------:R-:W-:Y:S01]  /*a4c0*/  HMMA.16816.F32 R32, R48, R66, R32 ;  /* 0x000000423020723c */ /* 0x000fe20000001820 */
[----:B-1----:R-:W1:Y:S02]  /*a4d0*/  LDSM.16.MT88.4 R56, [R184+0x5400] ;  /* 0x00540000b838783b */ /* 0x002e640000004200 */
[----:B------:R4:W-:Y:S01]  /*a4e0*/  MUFU.EX2 R82, R52 ;  /* 0x0000003400527308 */ /* 0x0009e20000000800 */
[----:B------:R-:W-:Y:S01]  /*a4f0*/  F2FP.F16.F32.PACK_AB R48, R145, R136 ;  /* 0x000000889130723e */ /* 0x000fe200000000ff */
[--C-:B------:R-:W-:Y:S01]  /*a500*/  FFMA.FTZ R66, R119, UR4, -R46.reuse ;  /* 0x0000000477427c23 */ /* 0x100fe2000801082e */
[----:B------:R-:W-:Y:S01]  /*a510*/  F2FP.F16.F32.PACK_AB R49, R134, R144 ;  /* 0x000000908631723e */ /* 0x000fe200000000ff */
[----:B------:R-:W-:Y:S01]  /*a520*/  FFMA.FTZ R67, R130, UR4, -R46 ;  /* 0x0000000482437c23 */ /* 0x000fe2000801082e */
[----:B------:R-:W-:Y:S02]  /*a530*/  F2FP.F16.F32.PACK_AB R50, R135, R152 ;  /* 0x000000988732723e */ /* 0x000fe400000000ff */
[----:B------:R-:W-:Y:S03]  /*a540*/  F2FP.F16.F32.PACK_AB R51, R132, R133 ;  /* 0x000000858433723e */ /* 0x000fe600000000ff */
[----:B------:R5:W-:Y:S01]  /*a550*/  MUFU.EX2 R79, R45 ;  /* 0x0000002d004f7308 */ /* 0x000be20000000800 */
[----:B------:R-:W-:Y:S01]  /*a560*/  F2FP.F16.F32.PACK_AB R55, R96, R97 ;  /* 0x000000616037723e */ /* 0x000fe200000000ff */
[--C-:B--2---:R-:W-:Y:S01]  /*a570*/  FFMA.FTZ R65, R120, UR4, -R68.reuse ;  /* 0x0000000478417c23 */ /* 0x104fe20008010844 */
[----:B---3--:R-:W-:Y:S01]  /*a580*/  F2FP.F16.F32.PACK_AB R164, R78, R80 ;  /* 0x000000504ea4723e */ /* 0x008fe200000000ff */
[----:B------:R-:W-:Y:S01]  /*a590*/  FFMA.FTZ R68, R125, UR4, -R68 ;  /* 0x000000047d447c23 */ /* 0x000fe20008010844 */
[----:B----4-:R-:W-:Y:S05]  /*a5a0*/  FFMA.FTZ R52, R111, UR4, -R47 ;  /* 0x000000046f347c23 */ /* 0x010fea000801082f */
[----:B------:R-:W-:Y:S10]  /*a5b0*/  MUFU.EX2 R64, R64 ;  /* 0x0000004000407308 */ /* 0x000ff40000000800 */
[----:B------:R2:W-:Y:S01]  /*a5c0*/  MUFU.EX2 R81, R52 ;  /* 0x0000003400517308 */ /* 0x0005e20000000800 */
[----:B-----5:R-:W3:Y:S09]  /*a5d0*/  LDSM.16.MT88.4 R44, [R184+0x5800] ;  /* 0x00580000b82c783b */ /* 0x020ef20000004200 */
[----:B------:R-:W4:Y:S01]  /*a5e0*/  MUFU.EX2 R66, R66 ;  /* 0x0000004200427308 */ /* 0x000f220000000800 */
[-C--:B-1----:R-:W-:Y:S09]  /*a5f0*/  HMMA.16816.F32 R4, R48, R56.reuse, R4 ;  /* 0x000000383004723c */ /* 0x082ff20000001804 */
[----:B------:R-:W1:Y:S01]  /*a600*/  MUFU.EX2 R67, R67 ;  /* 0x0000004300437308 */ /* 0x000e620000000800 */
[----:B--2---:R-:W-:Y:S07]  /*a610*/  F2FP.F16.F32.PACK_AB R52, R126, R127 ;  /* 0x0000007f7e34723e */ /* 0x004fee00000000ff */
[C---:B------:R-:W-:Y:S02]  /*a620*/  HMMA.16816.F32 R8, R52.reuse, R56, R8 ;  /* 0x000000383408723c */ /* 0x040fe40000001808 */
[----:B------:R-:W2:Y:S02]  /*a630*/  MUFU.EX2 R65, R65 ;  /* 0x0000004100417308 */ /* 0x000ea40000000800 */
[----:B------:R-:W-:Y:S01]  /*a640*/  FADD.FTZ R57, R181, R40 ;  /* 0x00000028b5397221 */ /* 0x000fe20000010000 */
[----:B------:R-:W-:Y:S01]  /*a650*/  F2FP.F16.F32.PACK_AB R40, R94, R95 ;  /* 0x0000005f5e28723e */ /* 0x000fe200000000ff */
[----:B------:R-:W-:Y:S01]  /*a660*/  FADD.FTZ R56, R176, R39 ;  /* 0x00000027b0387221 */ /* 0x000fe20000010000 */
[----:B----4-:R-:W-:Y:S01]  /*a670*/  F2FP.F16.F32.PACK_AB R165, R66, R64 ;  /* 0x0000004042a5723e */ /* 0x010fe200000000ff */
[-C--:B------:R-:W-:Y:S04]  /*a680*/  HMMA.16816.F32 R12, R52, R58.reuse, R12 ;  /* 0x0000003a340c723c */ /* 0x080fe8000000180c */
[----:B------:R-:W4:Y:S01]  /*a690*/  MUFU.EX2 R68, R68 ;  /* 0x0000004400447308 */ /* 0x000f220000000800 */
[----:B------:R-:W-:Y:S01]  /*a6a0*/  FADD.FTZ R39, R221, R57 ;  /* 0x00000039dd277221 */ /* 0x000fe20000010000 */
[----:B-1----:R-:W-:Y:S02]  /*a6b0*/  F2FP.F16.F32.PACK_AB R167, R72, R67 ;  /* 0x0000004348a7723e */ /* 0x002fe400000000ff */
[C---:B------:R-:W-:Y:S04]  /*a6c0*/  HMMA.16816.F32 R16, R48.reuse, R58, R16 ;  /* 0x0000003a3010723c */ /* 0x040fe80000001810 */
        /* <DEDUP_REMOVED lines=8> */
[----:B--2---:R-:W-:Y:S01]  /*a750*/  F2FP.F16.F32.PACK_AB R160, R73, R65 ;  /* 0x0000004149a0723e */ /* 0x004fe200000000ff */
[----:B------:R-:W-:Y:S01]  /*a760*/  FADD.FTZ R58, R235, R0 ;  /* 0x00000000eb3a7221 */ /* 0x000fe20000010000 */
[C---:B------:R-:W-:Y:S04]  /*a770*/  HMMA.16816.F32 R24, R52.reuse, R60, R24 ;  /* 0x0000003c3418723c */ /* 0x040fe80000001818 */
[----:B------:R-:W-:Y:S01]  /*a780*/  FADD.FTZ R2, R236, R57 ;  /* 0x00000039ec027221 */ /* 0x000fe20000010000 */
[----:B------:R-:W-:Y:S01]  /*a790*/  FADD.FTZ R0, R215, R56 ;  /* 0x00000038d7007221 */ /* 0x000fe20000010000 */
[----:B------:R-:W-:Y:S01]  /*a7a0*/  FADD.FTZ R39, R205, R39 ;  /* 0x00000027cd277221 */ /* 0x000fe20000010000 */
[----:B------:R-:W-:Y:S01]  /*a7b0*/  FADD.FTZ R56, R240, R58 ;  /* 0x0000003af0387221 */ /* 0x000fe20000010000 */
[-C--:B------:R-:W-:Y:S01]  /*a7c0*/  HMMA.16816.F32 R28, R52, R62.reuse, R28 ;  /* 0x0000003e341c723c */ /* 0x080fe2000000181c */
[----:B------:R-:W1:Y:S02]  /*a7d0*/  LDSM.16.MT88.4 R52, [R186+0x5800] ;  /* 0x00580000ba34783b */ /* 0x000e640000004200 */
[----:B----4-:R-:W-:Y:S05]  /*a7e0*/  F2FP.F16.F32.PACK_AB R162, R68, R75 ;  /* 0x0000004b44a2723e */ /* 0x010fea00000000ff */
[----:B------:R-:W-:Y:S04]  /*a7f0*/  HMMA.16816.F32 R32, R48, R62, R32 ;  /* 0x0000003e3020723c */ /* 0x000fe80000001820 */
[----:B------:R-:W-:Y:S02]  /*a800*/  F2FP.F16.F32.PACK_AB R48, R87, R86 ;  /* 0x000000565730723e */ /* 0x000fe400000000ff */
[----:B------:R-:W-:Y:S02]  /*a810*/  F2FP.F16.F32.PACK_AB R49, R85, R84 ;  /* 0x000000545531723e */ /* 0x000fe400000000ff */
[-C--:B---3--:R-:W-:Y:S05]  /*a820*/  HMMA.16816.F32 R4, R40, R44.reuse, R4 ;  /* 0x0000002c2804723c */ /* 0x088fea0000001804 */
[----:B------:R-:W-:Y:S02]  /*a830*/  F2FP.F16.F32.PACK_AB R50, R82, R83 ;  /* 0x000000535232723e */ /* 0x000fe400000000ff */
[----:B------:R-:W-:Y:S07]  /*a840*/  F2FP.F16.F32.PACK_AB R51, R81, R79 ;  /* 0x0000004f5133723e */ /* 0x000fee00000000ff */
        /* <DEDUP_REMOVED lines=33> */
[----:B------:R-:W-:Y:S01]  /*aa60*/  HMMA.16816.F32 R32, R40, R54, R32 ;  /* 0x000000362820723c */ /* 0x000fe20000001820 */
[----:B------:R-:W1:Y:S03]  /*aa70*/  LDSM.16.MT88.4 R40, [R186+0x5c00] ;  /* 0x005c0000ba28783b */ /* 0x000e660000004200 */
        /* <DEDUP_REMOVED lines=8> */
[-C--:B------:R-:W-:Y:S05]  /*ab00*/  HMMA.16816.F32 R140, R164, R148.reuse, R4 ;  /* 0x00000094a48c723c */ /* 0x080fea0000001804 */
        /* <DEDUP_REMOVED lines=13> */
[----:B------:R-:W-:Y:S01]  /*abe0*/  MOV R134, R36 ;  /* 0x0000002400867202 */ /* 0x000fe20000000f00 */
        /* <DEDUP_REMOVED lines=37> */
[----:B------:R-:W-:Y:S01]  /*ae40*/  MOV R135, R3 ;  /* 0x0000000300877202 */ /* 0x000fe20000000f00 */
[----:B------:R-:W-:Y:S01]  /*ae50*/  FADD.FTZ R5, R74, R5 ;  /* 0x000000054a057221 */ /* 0x000fe20000010000 */
[----:B------:R-:W-:Y:S01]  /*ae60*/  FADD.FTZ R7, R70, R4 ;  /* 0x0000000446077221 */ /* 0x000fe20000010000 */
[----:B------:R-:W-:Y:S01]  /*ae70*/  MOV R133, R37 ;  /* 0x0000002500857202 */ /* 0x000fe20000000f00 */
[----:B------:R-:W-:Y:S01]  /*ae80*/  FADD.FTZ R6, R67, R2 ;  /* 0x0000000243067221 */ /* 0x000fe20000010000 */
[----:B------:R-:W-:Y:S01]  /*ae90*/  FADD.FTZ R4, R75, R0 ;  /* 0x000000004b047221 */ /* 0x000fe20000010000 */
[----:B------:R-:W-:Y:S01]  /*aea0*/  IADD3 R0, PT, PT, R190, -0x1, RZ ;  /* 0xffffffffbe007810 */ /* 0x000fe20007ffe0ff */
[----:B------:R-:W-:Y:S01]  /*aeb0*/  FADD.FTZ R2, R76, R5 ;  /* 0x000000054c027221 */ /* 0x000fe20000010000 */
[----:B------:R-:W-:Y:S01]  /*aec0*/  FADD.FTZ R246, R71, R7 ;  /* 0x0000000747f67221 */ /* 0x000fe20000010000 */
[----:B------:R-:W-:Y:S01]  /*aed0*/  MOV R132, R38 ;  /* 0x0000002600847202 */ /* 0x000fe20000000f00 */
[----:B------:R-:W-:Y:S01]  /*aee0*/  FADD.FTZ R249, R72, R6 ;  /* 0x0000000648f97221 */ /* 0x000fe20000010000 */
[----:B------:R-:W-:Y:S01]  /*aef0*/  FADD.FTZ R248, R68, R4 ;  /* 0x0000000444f87221 */ /* 0x000fe20000010000 */
[----:B------:R-:W-:Y:S01]  /*af00*/  MOV R190, R0 ;  /* 0x0000000000be7202 */ /* 0x000fe20000000f00 */
[----:B------:R-:W-:Y:S01]  /*af10*/  FADD.FTZ R247, R77, R2 ;  /* 0x000000024df77221 */ /* 0x000fe20000010000 */
[----:B------:R-:W-:Y:S06]  /*af20*/  @P0 BRA `(.L_x_417) ;  /* 0xffffffbc00ac0947 */ /* 0x000fec000383ffff */
.L_x_416:
[----:B------:R-:W2:Y:S01]  /*af30*/  LDL R41, [R1+0x10] ;  /* 0x0000100001297983 */ /* 0x000ea20000100800 */
[----:B------:R-:W1:Y:S01]  /*af40*/  LDC R40, c[0x0][0x434] ;  /* 0x00010d00ff287b82 */ /* 0x000e620000000800 */
[----:B------:R-:W-:Y:S01]  /*af50*/  UMOV UR4, 0x400 ;  /* 0x0000040000047882 */ /* 0x000fe20000000000 */
[----:B------:R-:W-:Y:S01]  /*af60*/  MOV R30, 0x7f800000 ;  /* 0x7f800000001e7802 */ /* 0x000fe20000000f00 */
[----:B------:R-:W3:Y:S04]  /*af70*/  SHFL.BFLY PT, R5, R246, 0x2, 0x1f ;  /* 0x0c401f00f6057f89 */ /* 0x000ee800000e0000 */
[----:B------:R-:W4:Y:S01]  /*af80*/  SHFL.BFLY PT, R4, R249, 0x2, 0x1f ;  /* 0x0c401f00f9047f89 */ /* 0x000f2200000e0000 */
[----:B------:R-:W1:Y:S03]  /*af90*/  LDC R22, c[0x0][0x434] ;  /* 0x00010d00ff167b82 */ /* 0x000e660000000800 */
[----:B------:R-:W5:Y:S01]  /*afa0*/  SHFL.BFLY PT, R2, R248, 0x2, 0x1f ;  /* 0x0c401f00f8027f89 */ /* 0x000f6200000e0000 */
[----:B------:R-:W5:Y:S04]  /*afb0*/  S2R R39, SR_TID.X ;  /* 0x0000000000277919 */ /* 0x000f680000002100 */
[----:B------:R-:W5:Y:S01]  /*afc0*/  S2UR UR5, SR_CgaCtaId ;  /* 0x00000000000579c3 */ /* 0x000f620000008800 */
[----:B------:R-:W1:Y:S01]  /*afd0*/  S2R R42, SR_TID.X ;  /* 0x00000000002a7919 */ /* 0x000e620000002100 */
[----:B------:R-:W1:Y:S06]  /*afe0*/  S2R R8, SR_TID.X ;  /* 0x0000000000087919 */ /* 0x000e6c0000002100 */
[----:B------:R-:W2:Y:S01]  /*aff0*/  LDC.U8 R31, c[0x0][0x548] ;  /* 0x00015200ff1f7b82 */ /* 0x000ea20000000000 */
[----:B---3--:R-:W-:Y:S01]  /*b000*/  FADD.FTZ R5, R5, R246 ;  /* 0x000000f605057221 */ /* 0x008fe20000010000 */
[----:B------:R-:W3:Y:S01]  /*b010*/  SHFL.BFLY PT, R0, R247, 0x2, 0x1f ;  /* 0x0c401f00f7007f89 */ /* 0x000ee200000e0000 */
[----:B----4-:R-:W-:-:S03]  /*b020*/  FADD.FTZ R4, R4, R249 ;  /* 0x000000f904047221 */ /* 0x010fc60000010000 */
[----:B------:R-:W4:Y:S01]  /*b030*/  SHFL.BFLY PT, R7, R5, 0x1, 0x1f ;  /* 0x0c201f0005077f89 */ /* 0x000f2200000e0000 */
[----:B-----5:R-:W-:-:S03]  /*b040*/  FADD.FTZ R2, R2, R248 ;  /* 0x000000f802027221 */ /* 0x020fc60000010000 */
[----:B------:R-:W5:Y:S04]  /*b050*/  SHFL.BFLY PT, R23, R4, 0x1, 0x1f ;  /* 0x0c201f0004177f89 */ /* 0x000f6800000e0000 */
[----:B------:R-:W5:Y:S01]  /*b060*/  SHFL.BFLY PT, R6, R2, 0x1, 0x1f ;  /* 0x0c201f0002067f89 */ /* 0x000f6200000e0000 */
[----:B------:R-:W-:Y:S01]  /*b070*/  ULEA UR5, UR5, UR4, 0x18 ;  /* 0x0000000405057291 */ /* 0x000fe2000f8ec0ff */
[----:B------:R-:W2:Y:S01]  /*b080*/  S2UR UR4, SR_CTAID.Z ;  /* 0x00000000000479c3 */ /* 0x000ea20000002700 */
[----:B------:R-:W5:Y:S01]  /*b090*/  S2R R11, SR_TID.X ;  /* 0x00000000000b7919 */ /* 0x000f620000002100 */
[C---:B------:R-:W-:Y:S02]  /*b0a0*/  SHF.L.U32 R10, R39.reuse, 0x4, RZ ;  /* 0x00000004270a7819 */ /* 0x040fe400000006ff */
[----:B------:R-:W-:-:S02]  /*b0b0*/  SHF.L.U32 R25, R39, 0x2, RZ ;  /* 0x0000000227197819 */ /* 0x000fc400000006ff */
[----:B-1----:R-:W-:Y:S01]  /*b0c0*/  SHF.R.U32.HI R42, RZ, 0x2, R42 ;  /* 0x00000002ff2a7819 */ /* 0x002fe2000001162a */
[----:B---3--:R-:W-:Y:S01]  /*b0d0*/  FADD.FTZ R0, R0, R247 ;  /* 0x000000f700007221 */ /* 0x008fe20000010000 */
[----:B------:R-:W-:Y:S02]  /*b0e0*/  LOP3.LUT R32, R25, 0x20, RZ, 0xc0, !PT ;  /* 0x0000002019207812 */ /* 0x000fe400078ec0ff */
[----:B------:R-:W-:Y:S01]  /*b0f0*/  SHF.R.U32.HI R8, RZ, 0x2, R8 ;  /* 0x00000002ff087819 */ /* 0x000fe20000011608 */
[----:B----4-:R-:W-:Y:S01]  /*b100*/  FADD.FTZ R5, R5, R7 ;  /* 0x0000000705057221 */ /* 0x010fe20000010000 */
[----:B------:R-:W-:Y:S01]  /*b110*/  SHF.L.U32 R7, R39, 0x1, RZ ;  /* 0x0000000127077819 */ /* 0x000fe200000006ff */
[----:B------:R-:W1:Y:S01]  /*b120*/  SHFL.BFLY PT, R29, R0, 0x1, 0x1f ;  /* 0x0c201f00001d7f89 */ /* 0x000e6200000e0000 */
[----:B------:R-:W-:Y:S01]  /*b130*/  IADD3 R8, PT, PT, R8, 0x20, RZ ;  /* 0x0000002008087810 */ /* 0x000fe20007ffe0ff */
[----:B-----5:R-:W-:Y:S01]  /*b140*/  FADD.FTZ R23, R4, R23 ;  /* 0x0000001704177221 */ /* 0x020fe20000010000 */
[----:B------:R-:W-:Y:S01]  /*b150*/  LOP3.LUT R4, R7, 0x6, RZ, 0xc0, !PT ;  /* 0x0000000607047812 */ /* 0x000fe200078ec0ff */
[----:B------:R-:W3:Y:S01]  /*b160*/  MUFU.RCP R9, R5 ;  /* 0x0000000500097308 */ /* 0x000ee20000001000 */
[----:B------:R-:W-:Y:S01]  /*b170*/  SHF.L.U32 R7, R42, 0x5, RZ ;  /* 0x000000052a077819 */ /* 0x000fe200000006ff */
[----:B------:R-:W-:Y:S01]  /*b180*/  FADD.FTZ R28, R2, R6 ;  /* 0x00000006021c7221 */ /* 0x000fe20000010000 */
[----:B------:R-:W-:-:S02]  /*b190*/  LOP3.LUT R4, R4, 0x3e00, R10, 0xf8, !PT ;  /* 0x00003e0004047812 */ /* 0x000fc400078ef80a */
[----:B------:R-:W-:Y:S02]  /*b1a0*/  SHF.L.U32 R10, R39, 0x3, RZ ;  /* 0x00000003270a7819 */ /* 0x000fe400000006ff */
[----:B------:R-:W-:Y:S02]  /*b1b0*/  LOP3.LUT R2, R4, 0x20, R7, 0xf8, !PT ;  /* 0x0000002004027812 */ /* 0x000fe400078ef807 */
[----:B------:R-:W-:Y:S01]  /*b1c0*/  LOP3.LUT R4, R10, 0xc0, RZ, 0xc0, !PT ;  /* 0x000000c00a047812 */ /* 0x000fe200078ec0ff */
[----:B------:R-:W4:Y:S01]  /*b1d0*/  MUFU.RCP R7, R28 ;  /* 0x0000001c00077308 */ /* 0x000f220000001000 */
[----:B------:R-:W5:Y:S01]  /*b1e0*/  LDC.U8 R10, c[0x0][0x549] ;  /* 0x00015240ff0a7b82 */ /* 0x000f620000000000 */
[----:B------:R-:W-:Y:S02]  /*b1f0*/  FSETP.NE.FTZ.AND P5, PT, R5, RZ, PT ;  /* 0x000000ff0500720b */ /* 0x000fe40003fb5000 */
[----:B------:R-:W-:Y:S02]  /*b200*/  SHF.R.U32.HI R11, RZ, 0x2, R11 ;  /* 0x00000002ff0b7819 */ /* 0x000fe4000001160b */
[----:B------:R-:W-:-:S02]  /*b210*/  LOP3.LUT R4, R4, 0x18, R39, 0xf8, !PT ;  /* 0x0000001804047812 */ /* 0x000fc400078ef827 */
[----:B------:R-:W-:Y:S01]  /*b220*/  IADD3 R11, PT, PT, R11, 0x40, RZ ;  /* 0x000000400b0b7810 */ /* 0x000fe20007ffe0ff */
[----:B-1----:R-:W-:Y:S01]  /*b230*/  FADD.FTZ R29, R0, R29 ;  /* 0x0000001d001d7221 */ /* 0x002fe20000010000 */
[----:B------:R-:W-:Y:S02]  /*b240*/  FSETP.NE.FTZ.AND P3, PT, R23, RZ, PT ;  /* 0x000000ff1700720b */ /* 0x000fe40003f75000 */
[----:B------:R-:W-:Y:S01]  /*b250*/  LOP3.LUT R24, R2, R4, RZ, 0xfc, !PT ;  /* 0x0000000402187212 */ /* 0x000fe200078efcff */
[----:B------:R-:W-:Y:S01]  /*b260*/  MUFU.RCP R6, R29 ;  /* 0x0000001d00067308 */ /* 0x000fe20000001000 */
[----:B---3--:R-:W-:Y:S02]  /*b270*/  FSEL R0, R9, 1, P5 ;  /* 0x3f80000009007808 */ /* 0x008fe40002800000 */
[----:B------:R-:W-:Y:S02]  /*b280*/  FSETP.NE.FTZ.AND P6, PT, R29, RZ, PT ;  /* 0x000000ff1d00720b */ /* 0x000fe40003fd5000 */
[----:B------:R-:W-:Y:S01]  /*b290*/  FSETP.NE.FTZ.AND P0, PT, R28, RZ, PT ;  /* 0x000000ff1c00720b */ /* 0x000fe20003f15000 */
[C---:B------:R-:W-:Y:S01]  /*b2a0*/  FMUL.FTZ R140, R0.reuse, R140 ;  /* 0x0000008c008c7220 */ /* 0x040fe20000410000 */
[C---:B------:R-:W-:Y:S01]  /*b2b0*/  FMUL.FTZ R148, R0.reuse, R148 ;  /* 0x0000009400947220 */ /* 0x040fe20000410000 */
[C---:B------:R-:W-:Y:S01]  /*b2c0*/  FMUL.FTZ R149, R0.reuse, R149 ;  /* 0x0000009500957220 */ /* 0x040fe20000410000 */
[C---:B------:R-:W-:Y:S01]  /*b2d0*/  FMUL.FTZ R152, R0.reuse, R152 ;  /* 0x0000009800987220 */ /* 0x040fe20000410000 */
[----:B------:R-:W-:Y:S01]  /*b2e0*/  FMUL.FTZ R19, R0, R153 ;  /* 0x0000009900137220 */ /* 0x000fe20000410000 */
[----:B-----5:R-:W-:Y:S01]  /*b2f0*/  ISETP.NE.AND P4, PT, R10, RZ, PT ;  /* 0x000000ff0a00720c */ /* 0x020fe20003f85270 */
[C---:B------:R-:W-:Y:S01]  /*b300*/  FMUL.FTZ R164, R0.reuse, R164 ;  /* 0x000000a400a47220 */ /* 0x040fe20000410000 */
[----:B------:R-:W1:Y:S01]  /*b310*/  @P5 LDC R10, c[0x0][0x458] ;  /* 0x00011600ff0a5b82 */ /* 0x000e620000000800 */
[----:B------:R-:W-:Y:S01]  /*b320*/  FMUL.FTZ R15, R0, R165 ;  /* 0x000000a5000f7220 */ /* 0x000fe20000410000 */
[----:B----4-:R-:W-:-:S02]  /*b330*/  FSEL R2, R7, 1, P0 ;  /* 0x3f80000007027808 */ /* 0x010fc40000000000 */
[----:B------:R-:W-:Y:S02]  /*b340*/  F2FP.F16.F32.PACK_AB R19, R19, R152 ;  /* 0x000000981313723e */ /* 0x000fe400000000ff */
[----:B------:R-:W-:Y:S01]  /*b350*/  F2FP.F16.F32.PACK_AB R15, R15, R164 ;  /* 0x000000a40f0f723e */ /* 0x000fe200000000ff */
[C---:B------:R-:W-:Y:S01]  /*b360*/  FMUL.FTZ R136, R2.reuse, R136 ;  /* 0x0000008802887220 */ /* 0x040fe20000410000 */
[C---:B------:R-:W-:Y:S01]  /*b370*/  FMUL.FTZ R144, R2.reuse, R144 ;  /* 0x0000009002907220 */ /* 0x040fe20000410000 */
[C---:B------:R-:W-:Y:S01]  /*b380*/  FMUL.FTZ R12, R2.reuse, R145 ;  /* 0x00000091020c7220 */ /* 0x040fe20000410000 */
[C---:B------:R-:W-:Y:S01]  /*b390*/  FMUL.FTZ R156, R2.reuse, R156 ;  /* 0x0000009c029c7220 */ /* 0x040fe20000410000 */
[C---:B------:R-:W-:Y:S01]  /*b3a0*/  FMUL.FTZ R17, R2.reuse, R157 ;  /* 0x0000009d02117220 */ /* 0x040fe20000410000 */
[C---:B------:R-:W-:Y:S01]  /*b3b0*/  FMUL.FTZ R160, R2.reuse, R160 ;  /* 0x000000a002a07220 */ /* 0x040fe20000410000 */
[----:B------:R-:W-:Y:S01]  /*b3c0*/  FMUL.FTZ R161, R2, R161 ;  /* 0x000000a102a17220 */ /* 0x000fe20000410000 */
[----:B------:R-:W-:-:S02]  /*b3d0*/  F2FP.F16.F32.PACK_AB R12, R12, R144 ;  /* 0x000000900c0c723e */ /* 0x000fc400000000ff */
[----:B------:R-:W-:Y:S02]  /*b3e0*/  F2FP.F16.F32.PACK_AB R17, R17, R156 ;  /* 0x0000009c1111723e */ /* 0x000fe400000000ff */
[----:B------:R-:W-:Y:S02]  /*b3f0*/  @P4 MOV R21, 0x1 ;  /* 0x0000000100154802 */ /* 0x000fe40000000f00 */
[-C--:B--2---:R-:W-:Y:S02]  /*b400*/  ISETP.GE.AND P2, PT, R8, R41.reuse, PT ;  /* 0x000000290800720c */ /* 0x084fe40003f46270 */
[----:B------:R-:W2:Y:S01]  /*b410*/  MUFU.RCP R8, R23 ;  /* 0x0000001700087308 */ /* 0x000ea20000001000 */
[----:B------:R-:W-:Y:S02]  /*b420*/  ISETP.GE.AND P1, PT, R11, R41, PT ;  /* 0x000000290b00720c */ /* 0x000fe40003f26270 */
[----:B------:R-:W3:Y:S01]  /*b430*/  @P4 LDC R11, c[0x0][0x430] ;  /* 0x00010c00ff0b4b82 */ /* 0x000ee20000000800 */
[----:B--2---:R-:W-:Y:S01]  /*b440*/  FSEL R4, R8, 1, P3 ;  /* 0x3f80000008047808 */ /* 0x004fe20001800000 */
[----:B------:R-:W-:Y:S01]  /*b450*/  FMUL.FTZ R8, R0, R141 ;  /* 0x0000008d00087220 */ /* 0x000fe20000410000 */
[----:B------:R-:W-:Y:S01]  /*b460*/  FSEL R0, R6, 1, P6 ;  /* 0x3f80000006007808 */ /* 0x000fe20003000000 */
[----:B------:R-:W-:-:S02]  /*b470*/  FMUL.FTZ R6, R2, R137 ;  /* 0x0000008902067220 */ /* 0x000fc40000410000 */
        /* <DEDUP_REMOVED lines=8> */
[----:B---3--:R-:W-:Y:S01]  /*b500*/  @P4 IMAD R22, R11, R40, RZ ;  /* 0x000000280b164224 */ /* 0x008fe200078e02ff */
[----:B------:R-:W2:Y:S01]  /*b510*/  @P5 MUFU.LG2 R4, R5 ;  /* 0x0000000500045308 */ /* 0x000ea20000000c00 */
[----:B------:R-:W3:Y:S01]  /*b520*/  @P4 LDC R11, c[0x0][0x430] ;  /* 0x00010c00ff0b4b82 */ /* 0x000ee20000000800 */
        /* <DEDUP_REMOVED lines=10> */
[----:B------:R-:W-:Y:S02]  /*b5d0*/  F2FP.F16.F32.PACK_AB R6, R6, R136 ;  /* 0x000000880606723e */ /* 0x000fe400000000ff */
[----:B------:R-:W-:Y:S01]  /*b5e0*/  F2FP.F16.F32.PACK_AB R13, R13, R138 ;  /* 0x0000008a0d0d723e */ /* 0x000fe200000000ff */
[----:B--2---:R-:W-:Y:S01]  /*b5f0*/  @P5 FMUL.FTZ R0, R4, 0.69314718246459960938 ;  /* 0x3f31721804005820 */ /* 0x004fe20000410000 */
[----:B------:R-:W-:Y:S02]  /*b600*/  F2FP.F16.F32.PACK_AB R5, R149, R148 ;  /* 0x000000949505723e */ /* 0x000fe400000000ff */
[----:B------:R-:W-:Y:S01]  /*b610*/  F2FP.F16.F32.PACK_AB R2, R151, R150 ;  /* 0x000000969702723e */ /* 0x000fe200000000ff */
[----:B-1----:R-:W-:Y:S01]  /*b620*/  @P5 FFMA.FTZ R30, R38, R10, R0 ;  /* 0x0000000a261e5223 */ /* 0x002fe20000010000 */
[----:B------:R-:W-:-:S02]  /*b630*/  LEA R0, R24, UR5, 0x1 ;  /* 0x0000000518007c11 */ /* 0x000fc4000f8e08ff */
[----:B------:R-:W-:Y:S02]  /*b640*/  F2FP.F16.F32.PACK_AB R20, R20, R146 ;  /* 0x000000921414723e */ /* 0x000fe400000000ff */
[----:B------:R-:W-:Y:S02]  /*b650*/  F2FP.F16.F32.PACK_AB R18, R18, R154 ;  /* 0x0000009a1212723e */ /* 0x000fe400000000ff */
[----:B------:R-:W-:Y:S02]  /*b660*/  F2FP.F16.F32.PACK_AB R16, R16, R158 ;  /* 0x0000009e1010723e */ /* 0x000fe400000000ff */
[----:B------:R-:W-:Y:S01]  /*b670*/  F2FP.F16.F32.PACK_AB R14, R14, R166 ;  /* 0x000000a60e0e723e */ /* 0x000fe200000000ff */
[----:B------:R-:W-:Y:S06]  /*b680*/  @P4 BRA `(.L_x_420) ;  /* 0x0000000000204947 */ /* 0x000fec0003800000 */
[----:B------:R-:W-:Y:S01]  /*b690*/  ISETP.NE.AND P5, PT, R31, RZ, PT ;  /* 0x000000ff1f00720c */ /* 0x000fe20003fa5270 */
[----:B------:R-:W1:-:S12]  /*b6a0*/  LDC R4, c[0x0][0x3e0] ;  /* 0x0000f800ff047b82 */ /* 0x000e580000000800 */
[----:B------:R-:W1:Y:S01]  /*b6b0*/  @P5 LDC R21, c[0x0][0x454] ;  /* 0x00011500ff155b82 */ /* 0x000e620000000800 */
[----:B---3--:R-:W-:Y:S02]  /*b6c0*/  @P5 MOV R11, 0x1 ;  /* 0x00000001000b5802 */ /* 0x008fe40000000f00 */
[----:B------:R-:W-:-:S05]  /*b6d0*/  @!P5 MOV R11, 0x1 ;  /* 0x00000001000bd802 */ /* 0x000fca0000000f00 */
[----:B------:R-:W2:Y:S01]  /*b6e0*/  @P5 LDC R22, c[0x0][0x454] ;  /* 0x00011500ff165b82 */ /* 0x000ea20000000800 */
[-C--:B-1----:R-:W-:Y:S02]  /*b6f0*/  @P5 IMAD R21, R21, R4.reuse, RZ ;  /* 0x0000000415155224 */ /* 0x082fe400078e02ff */
[----:B------:R-:W-:-:S07]  /*b700*/  @!P5 IMAD R21, R40, R4, RZ ;  /* 0x000000042815d224 */ /* 0x000fce00078e02ff */
.L_x_420:
[----:B------:R-:W4:Y:S01]  /*b710*/  LDL.LU R38, [R1+0xc] ;  /* 0x00000c0001267983 */ /* 0x000f220000300800 */
[----:B------:R-:W-:Y:S01]  /*b720*/  IMAD.IADD R4, R0, 0x1, -R32 ;  /* 0x0000000100047824 */ /* 0x000fe200078e0a20 */
[----:B------:R-:W-:Y:S01]  /*b730*/  LOP3.LUT R25, R25, 0x40, RZ, 0xc0, !PT ;  /* 0x0000004019197812 */ /* 0x000fe200078ec0ff */
[----:B------:R-:W-:Y:S01]  /*b740*/  BSSY.RECONVERGENT B0, `(.L_x_421) ;  /* 0x0000078000007945 */ /* 0x000fe20003800200 */
[----:B------:R-:W1:Y:S01]  /*b750*/  S2R R44, SR_TID.X ;  /* 0x00000000002c7919 */ /* 0x000e620000002100 */
[----:B------:R-:W-:Y:S02]  /*b760*/  F2FP.F16.F32.PACK_AB R10, R161, R160 ;  /* 0x000000a0a10a723e */ /* 0x000fe400000000ff */
[----:B------:R-:W-:Y:S01]  /*b770*/  F2FP.F16.F32.PACK_AB R9, R9, R162 ;  /* 0x000000a20909723e */ /* 0x000fe200000000ff */
[----:B------:R5:W-:Y:S01]  /*b780*/  STS [R0], R8 ;  /* 0x0000000800007388 */ /* 0x000be20000000800 */
[----:B------:R-:W-:-:S03]  /*b790*/  ISETP.NE.AND P4, PT, R31, RZ, !P4 ;  /* 0x000000ff1f00720c */ /* 0x000fc60006785270 */
[----:B------:R2:W-:Y:S04]  /*b7a0*/  STS [R0+0x200], R7 ;  /* 0x0002000700007388 */ /* 0x0005e80000000800 */
[----:B------:R-:W-:Y:S04]  /*b7b0*/  STS [R4+0x10], R5 ;  /* 0x0000100504007388 */ /* 0x000fe80000000800 */
[----:B------:R3:W-:Y:S04]  /*b7c0*/  STS [R4+0x210], R2 ;  /* 0x0002100204007388 */ /* 0x0007e80000000800 */
[----:B------:R3:W-:Y:S01]  /*b7d0*/  STS [R0+0x1000], R6 ;  /* 0x0010000600007388 */ /* 0x0007e20000000800 */
[----:B------:R-:W3:Y:S03]  /*b7e0*/  S2R R43, SR_CTAID.Y ;  /* 0x00000000002b7919 */ /* 0x000ee60000002600 */
[----:B------:R3:W-:Y:S01]  /*b7f0*/  STS [R0+0x1200], R13 ;  /* 0x0012000d00007388 */ /* 0x0007e20000000800 */
[----:B-----5:R-:W-:Y:S03]  /*b800*/  @P6 MUFU.LG2 R8, R29 ;  /* 0x0000001d00086308 */ /* 0x020fe60000000c00 */
[----:B------:R5:W-:Y:S01]  /*b810*/  STS [R4+0x1010], R12 ;  /* 0x0010100c04007388 */ /* 0x000be20000000800 */
[----:B-1----:R-:W-:-:S03]  /*b820*/  SHF.R.U32.HI R44, RZ, 0x2, R44 ;  /* 0x00000002ff2c7819 */ /* 0x002fc6000001162c */
[----:B------:R1:W-:Y:S01]  /*b830*/  STS [R4+0x1210], R20 ;  /* 0x0012101404007388 */ /* 0x0003e20000000800 */
[----:B--2---:R2:W-:Y:S01]  /*b840*/  @P3 MUFU.LG2 R7, R23 ;  /* 0x0000001700073308 */ /* 0x0045e20000000c00 */
[----:B------:R-:W-:Y:S01]  /*b850*/  IADD3 R44, PT, PT, R44, 0x60, RZ ;  /* 0x000000602c2c7810 */ /* 0x000fe20007ffe0ff */
[----:B---3--:R-:W-:Y:S01]  /*b860*/  IMAD.IADD R2, R0, 0x1, -R25 ;  /* 0x0000000100027824 */ /* 0x008fe200078e0a19 */
[----:B------:R-:W3:Y:S05]  /*b870*/  @P3 LDC R6, c[0x0][0x458] ;  /* 0x00011600ff063b82 */ /* 0x000eea0000000800 */
[----:B------:R-:W3:Y:S01]  /*b880*/  @P0 MUFU.LG2 R5, R28 ;  /* 0x0000001c00050308 */ /* 0x000ee20000000c00 */
[----:B------:R-:W-:Y:S04]  /*b890*/  STS [R2+0x20], R19 ;  /* 0x0000201302007388 */ /* 0x000fe80000000800 */
[----:B------:R-:W-:Y:S01]  /*b8a0*/  STS [R2+0x220], R18 ;  /* 0x0002201202007388 */ /* 0x000fe20000000800 */
[----:B------:R-:W-:Y:S01]  /*b8b0*/  IADD3 R0, PT, PT, -R32, R2, RZ ;  /* 0x0000000220007210 */ /* 0x000fe20007ffe1ff */
[----:B--2---:R-:W-:Y:S01]  /*b8c0*/  IMAD.MOV.U32 R23, RZ, RZ, 0x7f800000 ;  /* 0x7f800000ff177424 */ /* 0x004fe200078e00ff */
[----:B-----5:R-:W2:Y:S03]  /*b8d0*/  @P0 LDC R12, c[0x0][0x458] ;  /* 0x00011600ff0c0b82 */ /* 0x020ea60000000800 */
[----:B------:R-:W-:Y:S01]  /*b8e0*/  STS [R0+0x30], R15 ;  /* 0x0000300f00007388 */ /* 0x000fe20000000800 */
[----:B-1----:R-:W-:-:S03]  /*b8f0*/  IMAD.MOV.U32 R20, RZ, RZ, 0x7f800000 ;  /* 0x7f800000ff147424 */ /* 0x002fc600078e00ff */
[----:B------:R-:W-:Y:S04]  /*b900*/  STS [R0+0x230], R14 ;  /* 0x0002300e00007388 */ /* 0x000fe80000000800 */
[----:B------:R1:W-:Y:S04]  /*b910*/  STS [R2+0x1020], R17 ;  /* 0x0010201102007388 */ /* 0x0003e80000000800 */
[----:B------:R3:W-:Y:S04]  /*b920*/  STS [R2+0x1220], R16 ;  /* 0x0012201002007388 */ /* 0x0007e80000000800 */
[----:B------:R-:W-:Y:S04]  /*b930*/  STS [R0+0x1030], R10 ;  /* 0x0010300a00007388 */ /* 0x000fe80000000800 */
[----:B------:R5:W-:Y:S01]  /*b940*/  STS [R0+0x1230], R9 ;  /* 0x0012300900007388 */ /* 0x000be20000000800 */
[----:B------:R-:W-:Y:S01]  /*b950*/  BAR.SYNC.DEFER_BLOCKING 0x0 ;  /* 0x0000000000007b1d */ /* 0x000fe20000010000 */
[----:B-1----:R-:W-:Y:S01]  /*b960*/  MOV R17, 0x7f800000 ;  /* 0x7f80000000117802 */ /* 0x002fe20000000f00 */
[----:B---3--:R-:W-:-:S04]  /*b970*/  @P0 FMUL.FTZ R2, R5, 0.69314718246459960938 ;  /* 0x3f31721805020820 */ /* 0x008fc80000410000 */
[----:B--2---:R-:W-:Y:S01]  /*b980*/  @P0 FFMA.FTZ R20, R36, R12, R2 ;  /* 0x0000000c24140223 */ /* 0x004fe20000010002 */
[----:B------:R-:W-:Y:S02]  /*b990*/  ISETP.GE.AND P0, PT, R44, R41, PT ;  /* 0x000000292c00720c */ /* 0x000fe40003f06270 */
[----:B------:R-:W1:Y:S01]  /*b9a0*/  S2R R44, SR_TID.X ;  /* 0x00000000002c7919 */ /* 0x000e620000002100 */
[----:B-----5:R-:W-:Y:S01]  /*b9b0*/  @P3 FMUL.FTZ R0, R7, 0.69314718246459960938 ;  /* 0x3f31721807003820 */ /* 0x020fe20000410000 */
[----:B------:R-:W2:Y:S01]  /*b9c0*/  @P6 LDC R9, c[0x0][0x458] ;  /* 0x00011600ff096b82 */ /* 0x000ea20000000800 */
[----:B------:R3:W2:Y:S02]  /*b9d0*/  LDS.128 R32, [R191+0x1800] ;  /* 0x00180000bf207984 */ /* 0x0006a40000000c00 */
[----:B------:R-:W-:Y:S01]  /*b9e0*/  @P3 FFMA.FTZ R23, R37, R6, R0 ;  /* 0x0000000625173223 */ /* 0x000fe20000010000 */
[----:B------:R-:W-:-:S04]  /*b9f0*/  IMAD R0, R22, UR4, RZ ;  /* 0x0000000416007c24 */ /* 0x000fc8000f8e02ff */
[----:B------:R-:W-:Y:S01]  /*ba00*/  @!P4 IMAD R0, R43, R21, R0 ;  /* 0x000000152b00c224 */ /* 0x000fe200078e0200 */
[----:B-1----:R-:W-:-:S04]  /*ba10*/  SHF.L.U32 R44, R44, 0x3, RZ ;  /* 0x000000032c2c7819 */ /* 0x002fc800000006ff */
[----:B------:R-:W-:Y:S02]  /*ba20*/  LOP3.LUT R44, R44, 0x18, RZ, 0xc0, !PT ;  /* 0x000000182c2c7812 */ /* 0x000fe400078ec0ff */
[C---:B----4-:R-:W-:Y:S02]  /*ba30*/  ISETP.NE.AND P5, PT, R38.reuse, -0x1, PT ;  /* 0xffffffff2600780c */ /* 0x050fe40003fa5270 */
[----:B------:R-:W-:-:S11]  /*ba40*/  ISETP.NE.AND P3, PT, R38, -0x1, PT ;  /* 0xffffffff2600780c */ /* 0x000fd60003f65270 */
[----:B------:R-:W1:Y:S08]  /*ba50*/  @!P5 LDC.64 R24, c[0x0][0x400] ;  /* 0x00010000ff18db82 */ /* 0x000e700000000a00 */
[----:B------:R-:W4:Y:S01]  /*ba60*/  @P5 LDC.64 R26, c[0x0][0x408] ;  /* 0x00010200ff1a5b82 */ /* 0x000f220000000a00 */
[----:B-1----:R-:W-:-:S04]  /*ba70*/  @!P5 IMAD.WIDE.U32 R6, R43, R24, RZ ;  /* 0x000000182b06d225 */ /* 0x002fc800078e00ff */
[----:B------:R-:W-:-:S03]  /*ba80*/  @!P5 IMAD R7, R43, R25, R7 ;  /* 0x000000192b07d224 */ /* 0x000fc600078e0207 */
[----:B------:R-:W1:Y:S01]  /*ba90*/  LDC.64 R24, c[0x0][0x410] ;  /* 0x00010400ff187b82 */ /* 0x000e620000000a00 */
[----:B------:R-:W-:Y:S02]  /*baa0*/  @!P5 IMAD.MOV.U32 R2, RZ, RZ, R6 ;  /* 0x000000ffff02d224 */ /* 0x000fe400078e0006 */
[----:B----4-:R-:W-:-:S04]  /*bab0*/  @P5 IMAD.WIDE.U32 R4, R38, R26, RZ ;  /* 0x0000001a26045225 */ /* 0x010fc800078e00ff */
[----:B------:R-:W-:Y:S02]  /*bac0*/  @P5 IMAD R7, R38, R27, R5 ;  /* 0x0000001b26075224 */ /* 0x000fe400078e0205 */
[----:B------:R-:W-:Y:S01]  /*bad0*/  @P6 FMUL.FTZ R5, R8, 0.69314718246459960938 ;  /* 0x3f31721808056820 */ /* 0x000fe20000410000 */
[----:B------:R-:W-:Y:S02]  /*bae0*/  @!P3 IMAD R38, R43, R40, RZ ;  /* 0x000000282b26b224 */ /* 0x000fe400078e02ff */
[----:B------:R-:W4:Y:S01]  /*baf0*/  S2R R43, SR_CTAID.X ;  /* 0x00000000002b7919 */ /* 0x000f220000002500 */
[----:B------:R-:W-:Y:S02]  /*bb00*/  @P5 IMAD.MOV.U32 R2, RZ, RZ, R4 ;  /* 0x000000ffff025224 */ /* 0x000fe400078e0004 */
[----:B--2---:R-:W-:Y:S01]  /*bb10*/  @P6 FFMA.FTZ R17, R3, R9, R5 ;  /* 0x0000000903116223 */ /* 0x004fe20000010005 */
[----:B------:R-:W-:Y:S01]  /*bb20*/  LOP3.LUT P6, RZ, R39, 0x3, RZ, 0xc0, !PT ;  /* 0x0000000327ff7812 */ /* 0x000fe200078cc0ff */
[----:B------:R3:W-:Y:S01]  /*bb30*/  @!P3 STL [R1+0xc], R38 ;  /* 0x00000c260100b387 */ /* 0x0007e20000100800 */
[----:B------:R-:W-:-:S02]  /*bb40*/  SHF.R.S32.HI R5, RZ, 0x1f, R38 ;  /* 0x0000001fff057819 */ /* 0x000fc40000011426 */
[----:B------:R-:W-:Y:S02]  /*bb50*/  IADD3 R2, P5, PT, R44, R2, RZ ;  /* 0x000000022c027210 */ /* 0x000fe40007fbe0ff */
[----:B------:R-:W-:Y:S02]  /*bb60*/  SEL R6, R38, RZ, P4 ;  /* 0x000000ff26067207 */ /* 0x000fe40002000000 */
[----:B------:R-:W-:Y:S02]  /*bb70*/  IADD3.X R3, PT, PT, RZ, R7, RZ, P5, !PT ;  /* 0x00000007ff037210 */ /* 0x000fe40002ffe4ff */
[----:B------:R-:W-:Y:S02]  /*bb80*/  SEL R7, R5, RZ, P4 ;  /* 0x000000ff05077207 */ /* 0x000fe40002000000 */
[----:B------:R-:W-:Y:S01]  /*bb90*/  ISETP.GE.AND P3, PT, R42, R41, PT ;  /* 0x000000292a00720c */ /* 0x000fe20003f66270 */
[----:B-1----:R-:W-:-:S04]  /*bba0*/  IMAD.WIDE.U32 R14, R24, UR4, R2 ;  /* 0x00000004180e7c25 */ /* 0x002fc8000f8e0002 */
[----:B----4-:R-:W-:-:S04]  /*bbb0*/  IMAD.SHL.U32 R43, R43, 0x80, RZ ;  /* 0x000000802b2b7824 */ /* 0x010fc800078e00ff */
[----:B------:R-:W-:-:S05]  /*bbc0*/  IMAD R4, R43, R11, RZ ;  /* 0x0000000b2b047224 */ /* 0x000fca00078e02ff */
[----:B------:R-:W-:Y:S02]  /*bbd0*/  IADD3 R5, P5, P4, R4, R6, R0 ;  /* 0x0000000604057210 */ /* 0x000fe40007cbe000 */
[----:B------:R-:W-:Y:S02]  /*bbe0*/  SHF.R.S32.HI R4, RZ, 0x1f, R4 ;  /* 0x0000001fff047819 */ /* 0x000fe40000011404 */
[----:B------:R-:W-:-:S04]  /*bbf0*/  SHF.R.S32.HI R0, RZ, 0x1f, R0 ;  /* 0x0000001fff007819 */ /* 0x000fc80000011400 */
[----:B------:R-:W-:Y:S01]  /*bc00*/  IADD3.X R4, PT, PT, R4, R7, R0, P5, P4 ;  /* 0x0000000704047210 */ /* 0x000fe20002fe8400 */
[----:B---3--:R-:W-:Y:S06]  /*bc10*/  @P6 BRA `(.L_x_422) ;  /* 0x0000000000a86947 */ /* 0x008fec0003800000 */
        /* <DEDUP_REMOVED lines=11> */
[-C--:B------:R-:W-:Y:S02]  /*bcd0*/  @!P1 LEA.HI.X.SX32 R9, R3, R4.reuse, 0x1, P4 ;  /* 0x0000000403099211 */ /* 0x080fe400020f0eff */
[C---:B------:R-:W-:Y:S01]  /*bce0*/  LOP3.LUT R3, R0.reuse, 0x40, RZ, 0xfc, !PT ;  /* 0x0000004000037812 */ /* 0x040fe200078efcff */
[----:B------:R-:W-:Y:S01]  /*bcf0*/  VIADD R0, R0, 0x48 ;  /* 0x0000004800007836 */ /* 0x000fe20000000000 */
[C---:B------:R-:W-:Y:S02]  /*bd00*/  @!P0 IADD3 R7, P4, PT, R2.reuse, R5, RZ ;  /* 0x0000000502078210 */ /* 0x040fe40007f9e0ff */
[-C--:B------:R-:W-:Y:S02]  /*bd10*/  ISETP.GE.AND P6, PT, R3, R41.reuse, PT ;  /* 0x000000290300720c */ /* 0x080fe40003fc6270 */
        /* <DEDUP_REMOVED lines=26> */
.L_x_422:
[----:B------:R-:W-:Y:S05]  /*bec0*/  BSYNC.RECONVERGENT B0 ;  /* 0x0000000000007941 */ /* 0x000fea0003800200 */
.L_x_421:
[----:B------:R1:W5:Y:S04]  /*bed0*/  LDL R13, [R1+0x14] ;  /* 0x00001400010d7983 */ /* 0x0003680000100800 */
[----:B------:R1:W5:Y:S01]  /*bee0*/  LDL R12, [R1+0x18] ;  /* 0x00001800010c7983 */ /* 0x0003620000100800 */
[----:B------:R-:W-:Y:S01]  /*bef0*/  BSSY.RECONVERGENT B0, `(.L_x_423) ;  /* 0x000000e000007945 */ /* 0x000fe20003800200 */
[----:B--2---:R-:W-:Y:S02]  /*bf00*/  IMAD R7, R25, UR4, R15 ;  /* 0x0000000419077c24 */ /* 0x004fe4000f8e020f */
[----:B------:R1:W2:Y:S01]  /*bf10*/  LDS.128 R8, [R191] ;  /* 0x00000000bf087984 */ /* 0x0002a20000000c00 */
[----:B------:R-:W-:Y:S05]  /*bf20*/  @P3 BRA `(.L_x_424) ;  /* 0x0000000000283947 */ /* 0x000fea0003800000 */
[----:B------:R-:W3:Y:S01]  /*bf30*/  LDCU.64 UR6, c[0x0][0x408] ;  /* 0x00008100ff0677ac */ /* 0x000ee20008000a00 */
[----:B------:R-:W-:Y:S01]  /*bf40*/  MOV R6, R14 ;  /* 0x0000000e00067202 */ /* 0x000fe20000000f00 */
[----:B------:R-:W4:Y:S01]  /*bf50*/  LDCU.64 UR4, c[0x0][0x3f0] ;  /* 0x00007e00ff0477ac */ /* 0x000f220008000a00 */
[----:B---3-5:R-:W-:-:S03]  /*bf60*/  IMAD R0, R12, UR6, RZ ;  /* 0x000000060c007c24 */ /* 0x028fc6000f8e02ff */
[----:B------:R-:W-:-:S04]  /*bf70*/  IMAD.WIDE.U32 R4, R13, UR6, R6 ;  /* 0x000000060d047c25 */ /* 0x000fc8000f8e0006 */
[----:B------:R-:W-:Y:S01]  /*bf80*/  IMAD R0, R13, UR7, R0 ;  /* 0x000000070d007c24 */ /* 0x000fe2000f8e0200 */
[----:B----4-:R-:W-:-:S04]  /*bf90*/  LEA R2, P3, R4, UR4, 0x1 ;  /* 0x0000000404027c11 */ /* 0x010fc8000f8608ff */
[----:B------:R-:W-:-:S04]  /*bfa0*/  IADD3 R0, PT, PT, R5, R0, RZ ;  /* 0x0000000005007210 */ /* 0x000fc80007ffe0ff */
[----:B------:R-:W-:-:S05]  /*bfb0*/  LEA.HI.X R3, R4, UR5, R0, 0x1, P3 ;  /* 0x0000000504037c11 */ /* 0x000fca00098f0c00 */
[----:B--2---:R3:W-:Y:S02]  /*bfc0*/  STG.E.128 desc[UR12][R2.64], R8 ;  /* 0x0000000802007986 */ /* 0x0047e4000c101d0c */
.L_x_424:
[----:B------:R-:W-:Y:S05]  /*bfd0*/  BSYNC.RECONVERGENT B0 ;  /* 0x0000000000007941 */ /* 0x000fea0003800200 */
.L_x_423:
[----:B--23--:R2:W3:Y:S01]  /*bfe0*/  LDS.128 R8, [R191+0x800] ;  /* 0x00080000bf087984 */ /* 0x00c4e20000000c00 */
[----:B------:R-:W-:Y:S04]  /*bff0*/  BSSY.RECONVERGENT B0, `(.L_x_425) ;  /* 0x000000f000007945 */ /* 0x000fe80003800200 */
[----:B------:R-:W-:Y:S05]  /*c000*/  @P2 BRA `(.L_x_426) ;  /* 0x0000000000342947 */ /* 0x000fea0003800000 */
[----:B------:R-:W4:Y:S01]  /*c010*/  LDCU.64 UR6, c[0x0][0x408] ;  /* 0x00008100ff0677ac */ /* 0x000f220008000a00 */
[----:B-----5:R-:W-:Y:S01]  /*c020*/  IADD3 R4, P2, PT, R13, 0x20, RZ ;  /* 0x000000200d047810 */ /* 0x020fe20007f5e0ff */
[----:B------:R-:W-:Y:S01]  /*c030*/  IMAD.MOV.U32 R2, RZ, RZ, R14 ;  /* 0x000000ffff027224 */ /* 0x000fe200078e000e */
[----:B------:R-:W-:Y:S01]  /*c040*/  MOV R3, R7 ;  /* 0x0000000700037202 */ /* 0x000fe20000000f00 */
[----:B------:R-:W1:Y:S02]  /*c050*/  LDCU.64 UR4, c[0x0][0x3f0] ;  /* 0x00007e00ff0477ac */ /* 0x000e640008000a00 */
[----:B------:R-:W-:-:S04]  /*c060*/  IMAD.X R0, RZ, RZ, R12, P2 ;  /* 0x000000ffff007224 */ /* 0x000fc800010e060c */
[----:B----4-:R-:W-:Y:S02]  /*c070*/  IMAD R0, R0, UR6, RZ ;  /* 0x0000000600007c24 */ /* 0x010fe4000f8e02ff */
[----:B------:R-:W-:-:S04]  /*c080*/  IMAD.WIDE.U32 R2, R4, UR6, R2 ;  /* 0x0000000604027c25 */ /* 0x000fc8000f8e0002 */
[----:B------:R-:W-:Y:S01]  /*c090*/  IMAD R0, R4, UR7, R0 ;  /* 0x0000000704007c24 */ /* 0x000fe2000f8e0200 */
[----:B-1----:R-:W-:-:S04]  /*c0a0*/  LEA R4, P2, R2, UR4, 0x1 ;  /* 0x0000000402047c11 */ /* 0x002fc8000f8408ff */
[----:B------:R-:W-:-:S04]  /*c0b0*/  IADD3 R0, PT, PT, R3, R0, RZ ;  /* 0x0000000003007210 */ /* 0x000fc80007ffe0ff */
[----:B------:R-:W-:-:S05]  /*c0c0*/  LEA.HI.X R5, R2, UR5, R0, 0x1, P2 ;  /* 0x0000000502057c11 */ /* 0x000fca00090f0c00 */
[----:B---3--:R4:W-:Y:S02]  /*c0d0*/  STG.E.128 desc[UR12][R4.64], R8 ;  /* 0x0000000804007986 */ /* 0x0089e4000c101d0c */
.L_x_426:
[----:B------:R-:W-:Y:S05]  /*c0e0*/  BSYNC.RECONVERGENT B0 ;  /* 0x0000000000007941 */ /* 0x000fea0003800200 */
.L_x_425:
[----:B---34-:R3:W4:Y:S01]  /*c0f0*/  LDS.128 R8, [R191+0x1000] ;  /* 0x00100000bf087984 */ /* 0x0187220000000c00 */
[----:B------:R-:W-:Y:S04]  /*c100*/  BSSY.RECONVERGENT B0, `(.L_x_427) ;  /* 0x000000f000007945 */ /* 0x000fe80003800200 */
[----:B------:R-:W-:Y:S05]  /*c110*/  @P1 BRA `(.L_x_428) ;  /* 0x0000000000341947 */ /* 0x000fea0003800000 */
[----:B------:R-:W1:Y:S01]  /*c120*/  LDCU.64 UR6, c[0x0][0x408] ;  /* 0x00008100ff0677ac */ /* 0x000e620008000a00 */
[----:B-----5:R-:W-:Y:S01]  /*c130*/  IADD3 R4, P1, PT, R13, 0x40, RZ ;  /* 0x000000400d047810 */ /* 0x020fe20007f3e0ff */
[----:B------:R-:W-:Y:S01]  /*c140*/  IMAD.MOV.U32 R2, RZ, RZ, R14 ;  /* 0x000000ffff027224 */ /* 0x000fe200078e000e */
[----:B------:R-:W-:Y:S01]  /*c150*/  MOV R3, R7 ;  /* 0x0000000700037202 */ /* 0x000fe20000000f00 */
[----:B------:R-:W2:Y:S02]  /*c160*/  LDCU.64 UR4, c[0x0][0x3f0] ;  /* 0x00007e00ff0477ac */ /* 0x000ea40008000a00 */
[----:B------:R-:W-:-:S04]  /*c170*/  IMAD.X R0, RZ, RZ, R12, P1 ;  /* 0x000000ffff007224 */ /* 0x000fc800008e060c */
[----:B-1----:R-:W-:Y:S02]  /*c180*/  IMAD R0, R0, UR6, RZ ;  /* 0x0000000600007c24 */ /* 0x002fe4000f8e02ff */
[----:B------:R-:W-:-:S04]  /*c190*/  IMAD.WIDE.U32 R2, R4, UR6, R2 ;  /* 0x0000000604027c25 */ /* 0x000fc8000f8e0002 */
[----:B------:R-:W-:Y:S01]  /*c1a0*/  IMAD R0, R4, UR7, R0 ;  /* 0x0000000704007c24 */ /* 0x000fe2000f8e0200 */
[----:B--2---:R-:W-:-:S04]  /*c1b0*/  LEA R4, P1, R2, UR4, 0x1 ;  /* 0x0000000402047c11 */ /* 0x004fc8000f8208ff */
[----:B------:R-:W-:-:S04]  /*c1c0*/  IADD3 R0, PT, PT, R3, R0, RZ ;  /* 0x0000000003007210 */ /* 0x000fc80007ffe0ff */
[----:B------:R-:W-:-:S05]  /*c1d0*/  LEA.HI.X R5, R2, UR5, R0, 0x1, P1 ;  /* 0x0000000502057c11 */ /* 0x000fca00088f0c00 */
[----:B----4-:R1:W-:Y:S02]  /*c1e0*/  STG.E.128 desc[UR12][R4.64], R8 ;  /* 0x0000000804007986 */ /* 0x0103e4000c101d0c */
.L_x_428:
[----:B------:R-:W-:Y:S05]  /*c1f0*/  BSYNC.RECONVERGENT B0 ;  /* 0x0000000000007941 */ /* 0x000fea0003800200 */
.L_x_427:
[----:B------:R-:W-:Y:S05]  /*c200*/  @P0 EXIT ;  /* 0x000000000000094d */ /* 0x000fea0003800000 */
[----:B------:R-:W2:Y:S01]  /*c210*/  LDCU.64 UR6, c[0x0][0x408] ;  /* 0x00008100ff0677ac */ /* 0x000ea20008000a00 */
[----:B-1---5:R-:W-:Y:S01]  /*c220*/  IADD3 R4, P0, PT, R13, 0x60, RZ ;  /* 0x000000600d047810 */ /* 0x022fe20007f1e0ff */
        /* <DEDUP_REMOVED lines=10> */
[----:B------:R-:W-:Y:S01]  /*c2d0*/  STG.E.128 desc[UR12][R2.64], R32 ;  /* 0x0000002002007986 */ /* 0x000fe2000c101d0c */
[----:B------:R-:W-:Y:S05]  /*c2e0*/  EXIT ;  /* 0x000000000000794d */ /* 0x000fea0003800000 */
.L_x_429:
        /* <DEDUP_REMOVED lines=9> */
.L_x_1356:


//--------------------- .text._ZN5flash16flash_fwd_kernelI23Flash_fwd_kernel_traitsILi32ELi128ELi128ELi4ELb0ELb0EN7cutlass6half_tE19Flash_kernel_traitsILi32ELi128ELi128ELi4ES3_EELb1ELb0ELb0ELb0ELb0ELb0ELb0ELb0EEEvNS_16Flash_fwd_paramsE --------------------------
	.section	.text._ZN5flash16flash_fwd_kernelI23Flash_fwd_kernel_traitsILi32ELi128ELi128ELi4ELb0ELb0EN7cutlass6half_tE19Flash_kernel_traitsILi32ELi128ELi128ELi4ES3_EELb1ELb0ELb0ELb0ELb0ELb0ELb0ELb0EEEvNS_16Flash_fwd_paramsE,"ax",@progbits
	.align	128
        .global         _ZN5flash16flash_fwd_kernelI23Flash_fwd_kernel_traitsILi32ELi128ELi128ELi4ELb0ELb0EN7cutlass6half_tE19Flash_kernel_traitsILi32ELi128ELi128ELi4ES3_EELb1ELb0ELb0ELb0ELb0ELb0ELb0ELb0EEEvNS_16Flash_fwd_paramsE
        .type           _ZN5flash16flash_fwd_kernelI23Flash_fwd_kernel_traitsILi32ELi128ELi128ELi4ELb0ELb0EN7cutlass6half_tE19Flash_kernel_traitsILi32ELi128ELi128ELi4ES3_EELb1ELb0ELb0ELb0ELb0ELb0ELb0ELb0EEEvNS_16Flash_fwd_paramsE,@function
        .size           _ZN5flash16flash_fwd_kernelI23Flash_fwd_kernel_traitsILi32ELi128ELi128ELi4ELb0ELb0EN7cutlass6half_tE19Flash_kernel_traitsILi32ELi128ELi128ELi4ES3_EELb1ELb0ELb0ELb0ELb0ELb0ELb0ELb0EEEvNS_16Flash_fwd_paramsE,(.L_x_1357 - _ZN5flash16flash_fwd_kernelI23Flash_fwd_kernel_traitsILi32ELi128ELi128ELi4ELb0ELb0EN7cutlass6half_tE19Flash_kernel_traitsILi32ELi128ELi128ELi4ES3_EELb1ELb0ELb0ELb0ELb0ELb0ELb0ELb0EEEvNS_16Flash_fwd_paramsE)
        .other          _ZN5flash16flash_fwd_kernelI23Flash_fwd_kernel_traitsILi32ELi128ELi128ELi4ELb0ELb0EN7cutlass6half_tE19Flash_kernel_traitsILi32ELi128ELi128ELi4ES3_EELb1ELb0ELb0ELb0ELb0ELb0ELb0ELb0EEEvNS_16Flash_fwd_paramsE,@"STO_CUDA_ENTRY STV_DEFAULT"
_ZN5flash16flash_fwd_kernelI23Flash_fwd_kernel_traitsILi32ELi128ELi128ELi4ELb0ELb0EN7cutlass6half_tE19Flash_kernel_traitsILi32ELi128ELi128ELi4ES3_EELb1ELb0ELb0ELb0ELb0ELb0ELb0ELb0EEEvNS_16Flash_fwd_paramsE:
.text._ZN5flash16flash_fwd_kernelI23Flash_fwd_kernel_traitsILi32ELi128ELi128ELi4ELb0ELb0EN7cutlass6half_tE19Flash_kernel_traitsILi32ELi128ELi128ELi4ES3_EELb1ELb0ELb0ELb0ELb0ELb0ELb0ELb0EEEvNS_16Flash_fwd_paramsE:
        /* <DEDUP_REMOVED lines=80> */
.L_x_430:
        /* <DEDUP_REMOVED lines=30> */
.L_x_432:
        /* <DEDUP_REMOVED lines=28> */
[C---:B------:R-:W-:Y:S01]  /*08a0*/  IADD3 R18, PT, PT, R4.reuse, 0x40, RZ ;  /* 0x0000004004127810 */ /* 0x040fe20007ffe0ff */
        /* <DEDUP_REMOVED lines=19> */
.L_x_434:
[----:B------:R-:W-:Y:S05]  /*09e0*/  BSYNC.RECONVERGENT B0 ;  /* 0x0000000000007941 */ /* 0x000fea0003800200 */
.L_x_433:
        /* <DEDUP_REMOVED lines=18> */
.L_x_436:
[----:B------:R-:W-:Y:S05]  /*0b10*/  BSYNC.RECONVERGENT B0 ;  /* 0x0000000000007941 */ /* 0x000fea0003800200 */
.L_x_435:
        /* <DEDUP_REMOVED lines=15> */
.L_x_438:
[----:B------:R-:W-:Y:S05]  /*0c10*/  BSYNC.RECONVERGENT B0 ;  /* 0x0000000000007941 */ /* 0x000fea0003800200 */
.L_x_437:
        /* <DEDUP_REMOVED lines=17> */
.L_x_440:
[----:B------:R-:W-:Y:S05]  /*0d30*/  BSYNC.RECONVERGENT B0 ;  /* 0x0000000000007941 */ /* 0x000fea0003800200 */
.L_x_439:
        /* <DEDUP_REMOVED lines=11> */
.L_x_442:
[----:B------:R-:W-:Y:S05]  /*0df0*/  BSYNC.RECONVERGENT B0 ;  /* 0x0000000000007941 */ /* 0x000fea0003800200 */
.L_x_441:
        /* <DEDUP_REMOVED lines=10> */
.L_x_444:
[----:B------:R-:W-:Y:S05]  /*0ea0*/  BSYNC.RECONVERGENT B0 ;  /* 0x0000000000007941 */ /* 0x000fea0003800200 */
.L_x_443:
        /* <DEDUP_REMOVED lines=10> */
.L_x_446:
[----:B------:R-:W-:Y:S05]  /*0f50*/  BSYNC.RECONVERGENT B0 ;  /* 0x0000000000007941 */ /* 0x000fea0003800200 */
.L_x_445:
        /* <DEDUP_REMOVED lines=10> */
.L_x_431:
[----:B------:R-:W-:Y:S02]  /*1000*/  ISETP.NE.AND P0, PT, R22, -0x1, PT ;  /* 0xffffffff1600780c */ /* 0x000fe40003f05270 */
[----:B------:R-:W-:-:S11]  /*1010*/  ISETP.NE.AND P2, PT, R11, -0x1, PT ;  /* 0xffffffff0b00780c */ /* 0x000fd60003f45270 */
[----:B------:R-:W1:Y:S08]  /*1020*/  @!P0 LDC.64 R6, c[0x0][0x398] ;  /* 0x0000e600ff068b82 */ /* 0x000e700000000a00 */
[----:B------:R-:W2:Y:S01]  /*1030*/  @P0 LDC.64 R8, c[0x0][0x3b0] ;  /* 0x0000ec00ff080b82 */ /* 0x000ea20000000a00 */
[----:B-1----:R-:W-:-:S04]  /*1040*/  @!P0 IMAD.WIDE.U32 R4, R220, R6, RZ ;  /* 0x00000006dc048225 */ /* 0x002fc800078e00ff */
[----:B------:R-:W-:Y:S02]  /*1050*/  @!P0 IMAD R13, R220, R7, R5 ;  /* 0x00000007dc0d8224 */ /* 0x000fe400078e0205 */
[----:B--2---:R-:W-:Y:S01]  /*1060*/  @P0 IMAD.WIDE.U32 R2, R22, R8, RZ ;  /* 0x0000000816020225 */ /* 0x004fe200078e00ff */
[----:B------:R-:W-:-:S03]  /*1070*/  @!P0 MOV R8, R4 ;  /* 0x0000000400088202 */ /* 0x000fc60000000f00 */
        /* <DEDUP_REMOVED lines=16> */
.L_x_447:
[----:B------:R-:W1:Y:S01]  /*1180*/  LDC.64 R22, c[0x0][0x3b8] ;  /* 0x0000ee00ff167b82 */ /* 0x000e620000000a00 */
[----:B------:R-:W-:-:S05]  /*1190*/  IADD3 R2, PT, PT, R10, R11, RZ ;  /* 0x0000000b0a027210 */ /* 0x000fca0007ffe0ff */
[C---:B-1----:R-:W-:Y:S02]  /*11a0*/  IMAD R0, R2.reuse, R23, RZ ;  /* 0x0000001702007224 */ /* 0x042fe400078e02ff */
[----:B------:R-:W-:-:S05]  /*11b0*/  IMAD.WIDE.U32 R2, R2, R22, RZ ;  /* 0x0000001602027225 */ /* 0x000fca00078e00ff */
[----:B------:R-:W-:Y:S02]  /*11c0*/  IADD3 R5, PT, PT, R3, R0, RZ ;  /* 0x0000000003057210 */ /* 0x000fe40007ffe0ff */
[----:B------:R-:W-:-:S07]  /*11d0*/  MOV R6, R2 ;  /* 0x0000000200067202 */ /* 0x000fce0000000f00 */
.L_x_448:
        /* <DEDUP_REMOVED lines=40> */
.L_x_449:
[----:B------:R-:W1:Y:S01]  /*1460*/  LDC.64 R14, c[0x0][0x3c0] ;  /* 0x0000f000ff0e7b82 */ /* 0x000e620000000a00 */
[----:B------:R-:W-:-:S05]  /*1470*/  IADD3 R0, PT, PT, R10, R11, RZ ;  /* 0x0000000b0a007210 */ /* 0x000fca0007ffe0ff */
[C---:B-1----:R-:W-:Y:S02]  /*1480*/  IMAD R4, R0.reuse, R15, RZ ;  /* 0x0000000f00047224 */ /* 0x042fe400078e02ff */
[----:B------:R-:W-:-:S05]  /*1490*/  IMAD.WIDE.U32 R2, R0, R14, RZ ;  /* 0x0000000e00027225 */ /* 0x000fca00078e00ff */
[----:B------:R-:W-:Y:S02]  /*14a0*/  IADD3 R0, PT, PT, R3, R4, RZ ;  /* 0x0000000403007210 */ /* 0x000fe40007ffe0ff */
[----:B------:R-:W-:-:S07]  /*14b0*/  MOV R3, R2 ;  /* 0x0000000200037202 */ /* 0x000fce0000000f00 */
.L_x_450:
[C---:B------:R-:W-:Y:S01]  /*14c0*/  IMAD.SHL.U32 R214, R213.reuse, 0x8, RZ ;  /* 0x00000008d5d67824 */ /* 0x040fe200078e00ff */
[----:B------:R-:W1:Y:S01]  /*14d0*/  LDCU.128 UR4, c[0x0][0x3d0] ;  /* 0x00007a00ff0477ac */ /* 0x000e620008000c00 */
[----:B------:R-:W-:Y:S01]  /*14e0*/  IMAD.SHL.U32 R19, R213, 0x20, RZ ;  /* 0x00000020d5137824 */ /* 0x000fe200078e00ff */
[----:B------:R-:W-:Y:S01]  /*14f0*/  SHF.R.U32.HI R2, RZ, 0x2, R213 ;  /* 0x00000002ff027819 */ /* 0x000fe200000116d5 */
[----:B------:R-:W2:Y:S01]  /*1500*/  S2UR UR16, SR_CgaCtaId ;  /* 0x00000000001079c3 */ /* 0x000ea20000008800 */
[----:B------:R-:W-:Y:S01]  /*1510*/  LOP3.LUT R222, R214, 0x18, RZ, 0xc0, !PT ;  /* 0x00000018d6de7812 */ /* 0x000fe200078ec0ff */
[----:B------:R-:W3:Y:S01]  /*1520*/  LDCU.64 UR10, c[0x0][0x390] ;  /* 0x00007200ff0a77ac */ /* 0x000ee20008000a00 */
[----:B------:R-:W-:Y:S01]  /*1530*/  LOP3.LUT R18, R19, 0xc0, RZ, 0xc0, !PT ;  /* 0x000000c013127812 */ /* 0x000fe200078ec0ff */
[----:B------:R-:W-:Y:S01]  /*1540*/  IMAD.IADD R12, R12, 0x1, -R26 ;  /* 0x000000010c0c7824 */ /* 0x000fe200078e0a1a */
[C---:B------:R-:W-:Y:S01]  /*1550*/  IADD3 R6, P1, PT, R222.reuse, R6, RZ ;  /* 0x00000006de067210 */ /* 0x040fe20007f3e0ff */
[----:B------:R-:W4:Y:S01]  /*1560*/  LDCU.64 UR12, c[0x0][0x388] ;  /* 0x00007100ff0c77ac */ /* 0x000f220008000a00 */
[----:B------:R-:W-:Y:S01]  /*1570*/  IADD3 R4, P0, PT, R222, R3, RZ ;  /* 0x00000003de047210 */ /* 0x000fe20007f1e0ff */
[----:B------:R-:W-:Y:S01]  /*1580*/  BSSY.RECONVERGENT B0, `(.L_x_451) ;  /* 0x0000040000007945 */ /* 0x000fe20003800200 */
[----:B------:R-:W-:Y:S01]  /*1590*/  SHF.L.U32 R3, R213, 0x2, RZ ;  /* 0x00000002d5037819 */ /* 0x000fe200000006ff */
[----:B------:R-:W-:Y:S01]  /*15a0*/  IMAD.X R7, RZ, RZ, R5, P1 ;  /* 0x000000ffff077224 */ /* 0x000fe200008e0605 */
[----:B------:R-:W-:Y:S01]  /*15b0*/  LOP3.LUT R16, R214, 0xd8, RZ, 0xc0, !PT ;  /* 0x000000d8d6107812 */ /* 0x000fe200078ec0ff */
[----:B------:R-:W-:Y:S01]  /*15c0*/  IMAD.X R5, RZ, RZ, R0, P0 ;  /* 0x000000ffff057224 */ /* 0x000fe200000e0600 */
[----:B------:R-:W-:Y:S01]  /*15d0*/  SHF.R.S32.HI R0, RZ, 0x1f, R9 ;  /* 0x0000001fff007819 */ /* 0x000fe20000011409 */
[----:B------:R-:W-:Y:S01]  /*15e0*/  IMAD.WIDE.U32 R6, R2, R22, R6 ;  /* 0x0000001602067225 */ /* 0x000fe200078e0006 */
[----:B------:R-:W-:Y:S01]  /*15f0*/  LOP3.LUT R18, R18, 0x18, R3, 0xf8, !PT ;  /* 0x0000001812127812 */ /* 0x000fe200078ef803 */
[----:B------:R-:W5:Y:S01]  /*1600*/  LDCU.64 UR8, c[0x0][0x3c8] ;  /* 0x00007900ff0877ac */ /* 0x000f620008000a00 */
[----:B------:R-:W-:Y:S01]  /*1610*/  IADD3 R8, P0, PT, R222, R8, RZ ;  /* 0x00000008de087210 */ /* 0x000fe20007f1e0ff */
[----:B------:R-:W-:Y:S01]  /*1620*/  IMAD.WIDE.U32 R4, R2, R14, R4 ;  /* 0x0000000e02047225 */ /* 0x000fe200078e0004 */
[----:B------:R-:W-:-:S02]  /*1630*/  SHF.R.U32.HI R139, RZ, 0x1, R213 ;  /* 0x00000001ff8b7819 */ /* 0x000fc400000116d5 */
[----:B------:R-:W-:Y:S01]  /*1640*/  LOP3.LUT R209, R19, 0x120, RZ, 0xc0, !PT ;  /* 0x0000012013d17812 */ /* 0x000fe200078ec0ff */
[----:B-1----:R-:W-:Y:S01]  /*1650*/  IMAD R3, R0, UR4, RZ ;  /* 0x0000000400037c24 */ /* 0x002fe2000f8e02ff */
[----:B------:R-:W-:Y:S01]  /*1660*/  LOP3.LUT R139, R18, 0x8, R139, 0x78, !PT ;  /* 0x00000008128b7812 */ /* 0x000fe200078e788b */
[----:B------:R-:W-:Y:S02]  /*1670*/  IMAD R5, R2, R15, R5 ;  /* 0x0000000f02057224 */ /* 0x000fe400078e0205 */
[----:B------:R-:W-:Y:S02]  /*1680*/  IMAD R0, R0, UR6, RZ ;  /* 0x0000000600007c24 */ /* 0x000fe4000f8e02ff */
[C---:B------:R-:W-:Y:S01]  /*1690*/  IMAD R11, R9.reuse, UR5, R3 ;  /* 0x00000005090b7c24 */ /* 0x040fe2000f8e0203 */
[----:B------:R-:W-:Y:S01]  /*16a0*/  LOP3.LUT R3, R16, 0x18, R213, 0x78, !PT ;  /* 0x0000001810037812 */ /* 0x000fe200078e78d5 */
[----:B------:R-:W-:Y:S02]  /*16b0*/  IMAD R7, R2, R23, R7 ;  /* 0x0000001702077224 */ /* 0x000fe400078e0207 */
[----:B------:R-:W-:Y:S01]  /*16c0*/  IMAD R10, R9, UR7, R0 ;  /* 0x00000007090a7c24 */ /* 0x000fe2000f8e0200 */
[----:B------:R-:W-:Y:S01]  /*16d0*/  LOP3.LUT R214, R3, 0x1f20, R214, 0xf8, !PT ;  /* 0x00001f2003d67812 */ /* 0x000fe200078ef8d6 */
[----:B------:R-:W-:-:S04]  /*16e0*/  IMAD.WIDE.U32 R4, R9, UR6, R4 ;  /* 0x0000000609047c25 */ /* 0x000fc8000f8e0004 */
[----:B------:R-:W-:Y:S01]  /*16f0*/  IMAD.WIDE.U32 R6, R9, UR4, R6 ;  /* 0x0000000409067c25 */ /* 0x000fe2000f8e0006 */
[----:B------:R-:W-:Y:S02]  /*1700*/  UMOV UR4, 0x400 ;  /* 0x0000040000047882 */ /* 0x000fe40000000000 */
[----:B--2---:R-:W-:Y:S01]  /*1710*/  ULEA UR4, UR16, UR4, 0x18 ;  /* 0x0000000410047291 */ /* 0x004fe2000f8ec0ff */
[----:B------:R-:W-:Y:S01]  /*1720*/  IMAD.X R9, RZ, RZ, R13, P0 ;  /* 0x000000ffff097224 */ /* 0x000fe200000e060d */
[----:B---3--:R-:W-:Y:S01]  /*1730*/  LEA R25, P0, R4, UR10, 0x1 ;  /* 0x0000000a04197c11 */ /* 0x008fe2000f8008ff */
[----:B------:R-:W-:Y:S01]  /*1740*/  IMAD.IADD R3, R5, 0x1, R10 ;  /* 0x0000000105037824 */ /* 0x000fe200078e020a */
[----:B------:R-:W-:Y:S01]  /*1750*/  IADD3 R0, PT, PT, R7, R11, RZ ;  /* 0x0000000b07007210 */ /* 0x000fe20007ffe0ff */
[C---:B-----5:R-:W-:Y:S01]  /*1760*/  IMAD.WIDE.U32 R10, R219.reuse, UR8, R8 ;  /* 0x00000008db0a7c25 */ /* 0x060fe2000f8e0008 */
[----:B----4-:R-:W-:Y:S02]  /*1770*/  LEA R227, P1, R6, UR12, 0x1 ;  /* 0x0000000c06e37c11 */ /* 0x010fe4000f8208ff */
[----:B------:R-:W-:Y:S01]  /*1780*/  LEA.HI.X R24, R4, UR11, R3, 0x1, P0 ;  /* 0x0000000b04187c11 */ /* 0x000fe200080f0c03 */
[----:B------:R-:W-:Y:S01]  /*1790*/  IMAD R9, R219, UR9, R11 ;  /* 0x00000009db097c24 */ /* 0x000fe2000f8e020b */
[----:B------:R-:W-:Y:S01]  /*17a0*/  MOV R3, RZ ;  /* 0x000000ff00037202 */ /* 0x000fe20000000f00 */
[----:B------:R1:W-:Y:S01]  /*17b0*/  STL [R1+0x30], R227 ;  /* 0x000030e301007387 */ /* 0x0003e20000100800 */
[----:B------:R-:W-:-:S02]  /*17c0*/  LEA.HI.X R221, R6, UR13, R0, 0x1, P1 ;  /* 0x0000000d06dd7c11 */ /* 0x000fc400088f0c00 */
[----:B------:R-:W-:Y:S01]  /*17d0*/  ISETP.GE.AND P0, PT, R2, R12, PT ;  /* 0x0000000c0200720c */ /* 0x000fe20003f06270 */
[----:B------:R-:W-:Y:S01]  /*17e0*/  IMAD.WIDE.U32 R30, R218, 0x80, R2 ;  /* 0x00000080da1e7825 */ /* 0x000fe200078e0002 */
[----:B------:R1:W-:Y:S01]  /*17f0*/  STL [R1+0x3c], R25 ;  /* 0x00003c1901007387 */ /* 0x0003e20000100800 */
[----:B------:R-:W-:-:S03]  /*1800*/  LEA R214, R214, UR4, 0x1 ;  /* 0x00000004d6d67c11 */ /* 0x000fc6000f8e08ff */
[----:B------:R1:W-:Y:S04]  /*1810*/  STL [R1], R221 ;  /* 0x000000dd01007387 */ /* 0x0003e80000100800 */
[----:B------:R1:W-:Y:S04]  /*1820*/  STL [R1+0x38], R24 ;  /* 0x0000381801007387 */ /* 0x0003e80000100800 */
[----:B------:R1:W-:Y:S04]  /*1830*/  STL [R1+0x4c], R12 ;  /* 0x00004c0c01007387 */ /* 0x0003e80000100800 */
[----:B------:R1:W-:Y:S01]  /*1840*/  STL.64 [R1+0x40], R30 ;  /* 0x0000401e01007387 */ /* 0x0003e20000100a00 */
[----:B------:R-:W-:Y:S05]  /*1850*/  @P0 BRA `(.L_x_452) ;  /* 0x0000000000480947 */ /* 0x000fea0003800000 */
[----:B------:R-:W2:Y:S02]  /*1860*/  LDCU UR5, c[0x0][0x440] ;  /* 0x00008800ff0577ac */ /* 0x000ea40008000800 */
[----:B--2---:R-:W-:-:S13]  /*1870*/  ISETP.GE.AND P0, PT, R222, UR5, PT ;  /* 0x00000005de007c0c */ /* 0x004fda000bf06270 */
[----:B------:R-:W-:Y:S05]  /*1880*/  @P0 BRA `(.L_x_453) ;  /* 0x0000000000380947 */ /* 0x000fea0003800000 */
        /* <DEDUP_REMOVED lines=12> */
[----:B------:R3:W-:Y:S01]  /*1950*/  LDGSTS.E.BYPASS.LTC128B.128 [R214], desc[UR14][R6.64] ;  /* 0x0000000006d67fae */ /* 0x0007e2000b981a0e */
[----:B------:R-:W-:Y:S05]  /*1960*/  BRA `(.L_x_452) ;  /* 0x0000000000047947 */ /* 0x000fea0003800000 */
.L_x_453:
[----:B------:R2:W-:Y:S02]  /*1970*/  STS.128 [R214], RZ ;  /* 0x000000ffd6007388 */ /* 0x0005e40000000c00 */
.L_x_452:
[----:B------:R-:W-:Y:S05]  /*1980*/  BSYNC.RECONVERGENT B0 ;  /* 0x0000000000007941 */ /* 0x000fea0003800200 */
.L_x_451:
[C---:B------:R-:W-:Y:S01]  /*1990*/  VIADD R28, R2.reuse, 0x20 ;  /* 0x00000020021c7836 */ /* 0x040fe20000000000 */
[C---:B------:R-:W-:Y:S01]  /*19a0*/  IADD3 R26, PT, PT, R2.reuse, 0x60, RZ ;  /* 0x00000060021a7810 */ /* 0x040fe20007ffe0ff */
[----:B------:R-:W-:Y:S01]  /*19b0*/  VIADD R27, R2, 0x40 ;  /* 0x00000040021b7836 */ /* 0x000fe20000000000 */
[----:B------:R-:W-:Y:S01]  /*19c0*/  LEA.HI.SX32 R21, R228, 0xffffffff, 0x19 ;  /* 0xffffffffe4157811 */ /* 0x000fe200078fcaff */
[----:B------:R-:W-:Y:S01]  /*19d0*/  BSSY.RECONVERGENT B0, `(.L_x_454) ;  /* 0x0000024000007945 */ /* 0x000fe20003800200 */
[----:B------:R4:W-:Y:S01]  /*19e0*/  STL [R1+0x50], R28 ;  /* 0x0000501c01007387 */ /* 0x0009e20000100800 */
[----:B------:R-:W-:Y:S02]  /*19f0*/  ISETP.GE.AND P0, PT, R28, R12, PT ;  /* 0x0000000c1c00720c */ /* 0x000fe40003f06270 */
[----:B---3--:R-:W-:Y:S01]  /*1a00*/  IMAD R7, R21, -0x80, R20 ;  /* 0xffffff8015077824 */ /* 0x008fe200078e0214 */
[----:B------:R4:W-:Y:S01]  /*1a10*/  STL [R1+0x58], R27 ;  /* 0x0000581b01007387 */ /* 0x0009e20000100800 */
[----:B------:R-:W-:-:S02]  /*1a20*/  SHF.L.U64.HI R0, R22, 0x7, R23 ;  /* 0x0000000716007819 */ /* 0x000fc40000010217 */
[----:B------:R-:W-:Y:S01]  /*1a30*/  SHF.R.S32.HI R17, RZ, 0x1f, R21 ;  /* 0x0000001fff117819 */ /* 0x000fe20000011415 */
[----:B------:R4:W-:Y:S01]  /*1a40*/  STL [R1+0x54], R26 ;  /* 0x0000541a01007387 */ /* 0x0009e20000100800 */
[----:B------:R-:W-:Y:S01]  /*1a50*/  ISETP.GE.AND P3, PT, R2, R7, PT ;  /* 0x000000070200720c */ /* 0x000fe20003f66270 */
[----:B------:R-:W-:Y:S01]  /*1a60*/  IMAD.SHL.U32 R2, R22, 0x80, RZ ;  /* 0x0000008016027824 */ /* 0x000fe200078e00ff */
[-C--:B------:R-:W-:Y:S01]  /*1a70*/  ISETP.GE.AND P2, PT, R27, R12.reuse, PT ;  /* 0x0000000c1b00720c */ /* 0x080fe20003f46270 */
[-C--:B------:R-:W-:Y:S01]  /*1a80*/  IMAD R0, R0, R21.reuse, RZ ;  /* 0x0000001500007224 */ /* 0x080fe200078e02ff */
[----:B------:R-:W-:Y:S01]  /*1a90*/  ISETP.GE.AND P1, PT, R26, R12, PT ;  /* 0x0000000c1a00720c */ /* 0x000fe20003f26270 */
[----:B-1----:R-:W-:-:S04]  /*1aa0*/  IMAD.WIDE.U32 R12, R2, R21, RZ ;  /* 0x00000015020c7225 */ /* 0x002fc800078e00ff */
[----:B------:R-:W-:Y:S01]  /*1ab0*/  IMAD R16, R17, R2, R0 ;  /* 0x0000000211107224 */ /* 0x000fe200078e0200 */
[----:B------:R-:W-:Y:S07]  /*1ac0*/  @P0 BRA `(.L_x_455) ;  /* 0x0000000000500947 */ /* 0x000fee0003800000 */
[----:B------:R-:W1:Y:S02]  /*1ad0*/  LDCU UR5, c[0x0][0x440] ;  /* 0x00008800ff0577ac */ /* 0x000e640008000800 */
[----:B-1----:R-:W-:-:S13]  /*1ae0*/  ISETP.GE.AND P0, PT, R222, UR5, PT ;  /* 0x00000005de007c0c */ /* 0x002fda000bf06270 */
[----:B------:R1:W-:Y:S01]  /*1af0*/  @P0 STS.128 [R214+0x800], RZ ;  /* 0x000800ffd6000388 */ /* 0x0003e20000000c00 */
[----:B------:R-:W-:Y:S05]  /*1b00*/  @P0 BRA `(.L_x_455) ;  /* 0x0000000000400947 */ /* 0x000fea0003800000 */
[----:B------:R-:W3:Y:S01]  /*1b10*/  LDCU.64 UR8, c[0x0][0x3b0] ;  /* 0x00007600ff0877ac */ /* 0x000ee20008000a00 */
[----:B------:R-:W-:Y:S01]  /*1b20*/  IADD3 R4, P0, PT, R30, 0x20, RZ ;  /* 0x000000201e047810 */ /* 0x000fe20007f1e0ff */
[----:B------:R-:W-:Y:S01]  /*1b30*/  IMAD.MOV.U32 R2, RZ, RZ, R10 ;  /* 0x000000ffff027224 */ /* 0x000fe200078e000a */
[----:B------:R-:W-:Y:S01]  /*1b40*/  MOV R3, R9 ;  /* 0x0000000900037202 */ /* 0x000fe20000000f00 */
[----:B------:R-:W5:Y:S02]  /*1b50*/  LDCU.64 UR6, c[0x0][0x380] ;  /* 0x00007000ff0677ac */ /* 0x000f640008000a00 */
[----:B------:R-:W-:-:S04]  /*1b60*/  IMAD.X R0, RZ, RZ, R31, P0 ;  /* 0x000000ffff007224 */ /* 0x000fc800000e061f */
[----:B---3--:R-:W-:Y:S02]  /*1b70*/  IMAD R0, R0, UR8, RZ ;  /* 0x0000000800007c24 */ /* 0x008fe4000f8e02ff */
[----:B------:R-:W-:-:S04]  /*1b80*/  IMAD.WIDE.U32 R2, R4, UR8, R2 ;  /* 0x0000000804027c25 */ /* 0x000fc8000f8e0002 */
[----:B------:R-:W-:Y:S01]  /*1b90*/  IMAD R0, R4, UR9, R0 ;  /* 0x0000000904007c24 */ /* 0x000fe2000f8e0200 */
[----:B-----5:R-:W-:-:S04]  /*1ba0*/  LEA R4, P0, R2, UR6, 0x1 ;  /* 0x0000000602047c11 */ /* 0x020fc8000f8008ff */
[----:B------:R-:W-:-:S04]  /*1bb0*/  IADD3 R0, PT, PT, R3, R0, RZ ;  /* 0x0000000003007210 */ /* 0x000fc80007ffe0ff */
[----:B------:R-:W-:-:S05]  /*1bc0*/  LEA.HI.X R5, R2, UR7, R0, 0x1, P0 ;  /* 0x0000000702057c11 */ /* 0x000fca00080f0c00 */
[----:B------:R-:W-:Y:S01]  /*1bd0*/  @!PT LDS RZ, [RZ] ;  /* 0x00000000fffff984 */ /* 0x000fe20000000800 */
[----:B------:R-:W-:Y:S01]  /*1be0*/  @!PT LDS RZ, [RZ] ;  /* 0x00000000fffff984 */ /* 0x000fe20000000800 */
[----:B------:R-:W-:Y:S01]  /*1bf0*/  @!PT LDS RZ, [RZ] ;  /* 0x00000000fffff984 */ /* 0x000fe20000000800 */
[----:B------:R3:W-:Y:S02]  /*1c00*/  LDGSTS.E.BYPASS.LTC128B.128 [R214+0x800], desc[UR14][R4.64] ;  /* 0x0080000004d67fae */ /* 0x0007e4000b981a0e */
.L_x_455:
[----:B------:R-:W-:Y:S05]  /*1c10*/  BSYNC.RECONVERGENT B0 ;  /* 0x0000000000007941 */ /* 0x000fea0003800200 */
.L_x_454:
        /* <DEDUP_REMOVED lines=22> */
.L_x_457:
[----:B------:R-:W-:Y:S05]  /*1d80*/  BSYNC.RECONVERGENT B0 ;  /* 0x0000000000007941 */ /* 0x000fea0003800200 */
.L_x_456:
        /* <DEDUP_REMOVED lines=8> */
[----:B------:R-:W-:Y:S01]  /*1e10*/  IMAD.MOV.U32 R2, RZ, RZ, R10 ;  /* 0x000000ffff027224 */ /* 0x000fe200078e000a */
[----:B------:R-:W-:Y:S01]  /*1e20*/  MOV R3, R9 ;  /* 0x0000000900037202 */ /* 0x000fe20000000f00 */
[----:B------:R-:W2:Y:S02]  /*1e30*/  LDCU.64 UR6, c[0x0][0x380] ;  /* 0x00007000ff0677ac */ /* 0x000ea40008000a00 */
[----:B------:R-:W-:-:S04]  /*1e40*/  IMAD.X R0, RZ, RZ, R31, P0 ;  /* 0x000000ffff007224 */ /* 0x000fc800000e061f */
[----:B-----5:R-:W-:Y:S02]  /*1e50*/  IMAD R0, R0, UR8, RZ ;  /* 0x0000000800007c24 */ /* 0x020fe4000f8e02ff */
[----:B---3--:R-:W-:-:S04]  /*1e60*/  IMAD.WIDE.U32 R4, R6, UR8, R2 ;  /* 0x0000000806047c25 */ /* 0x008fc8000f8e0002 */
        /* <DEDUP_REMOVED lines=8> */
.L_x_459:
[----:B------:R-:W-:Y:S05]  /*1ef0*/  BSYNC.RECONVERGENT B0 ;  /* 0x0000000000007941 */ /* 0x000fea0003800200 */
.L_x_458:
[----:B------:R-:W-:Y:S01]  /*1f00*/  BSSY.RECONVERGENT B0, `(.L_x_460) ;  /* 0x000000e000007945 */ /* 0x000fe20003800200 */
[----:B---3--:R-:W-:-:S03]  /*1f10*/  IADD3 R5, PT, PT, R13, R16, RZ ;  /* 0x000000100d057210 */ /* 0x008fc60007ffe0ff */
[----:B------:R-:W-:Y:S05]  /*1f20*/  @P3 BRA `(.L_x_461) ;  /* 0x00000000002c3947 */ /* 0x000fea0003800000 */
[----:B------:R-:W3:Y:S02]  /*1f30*/  LDCU UR5, c[0x0][0x440] ;  /* 0x00008800ff0577ac */ /* 0x000ee40008000800 */
[----:B---3--:R-:W-:-:S13]  /*1f40*/  ISETP.GE.AND P0, PT, R222, UR5, PT ;  /* 0x00000005de007c0c */ /* 0x008fda000bf06270 */
        /* <DEDUP_REMOVED lines=8> */
.L_x_462:
[----:B------:R3:W-:Y:S02]  /*1fd0*/  STS.128 [R214+0x2000], RZ ;  /* 0x002000ffd6007388 */ /* 0x0007e40000000c00 */
.L_x_461:
[----:B------:R-:W-:Y:S05]  /*1fe0*/  BSYNC.RECONVERGENT B0 ;  /* 0x0000000000007941 */ /* 0x000fea0003800200 */
.L_x_460:
[-C--:B------:R-:W-:Y:S01]  /*1ff0*/  ISETP.GE.AND P0, PT, R28, R7.reuse, PT ;  /* 0x000000071c00720c */ /* 0x080fe20003f06270 */
[----:B------:R-:W-:Y:S01]  /*2000*/  BSSY.RECONVERGENT B0, `(.L_x_463) ;  /* 0x0000012000007945 */ /* 0x000fe20003800200 */
[-C--:B------:R-:W-:Y:S02]  /*2010*/  ISETP.GE.AND P2, PT, R27, R7.reuse, PT ;  /* 0x000000071b00720c */ /* 0x080fe40003f46270 */
[----:B------:R-:W-:-:S09]  /*2020*/  ISETP.GE.AND P1, PT, R26, R7, PT ;  /* 0x000000071a00720c */ /* 0x000fd20003f26270 */
[----:B------:R-:W-:Y:S05]  /*2030*/  @P0 BRA `(.L_x_464) ;  /* 0x0000000000380947 */ /* 0x000fea0003800000 */
[----:B------:R-:W5:Y:S02]  /*2040*/  LDCU UR5, c[0x0][0x440] ;  /* 0x00008800ff0577ac */ /* 0x000f640008000800 */
[----:B-----5:R-:W-:-:S13]  /*2050*/  ISETP.GE.AND P0, PT, R222, UR5, PT ;  /* 0x00000005de007c0c */ /* 0x020fda000bf06270 */
[----:B------:R1:W-:Y:S01]  /*2060*/  @P0 STS.128 [R214+0x2800], RZ ;  /* 0x002800ffd6000388 */ /* 0x0003e20000000c00 */
[----:B------:R-:W-:Y:S05]  /*2070*/  @P0 BRA `(.L_x_464) ;  /* 0x0000000000280947 */ /* 0x000fea0003800000 */
[----:B--23--:R-:W-:-:S04]  /*2080*/  IMAD.WIDE.U32 R2, R22, 0x20, RZ ;  /* 0x0000002016027825 */ /* 0x00cfc800078e00ff */
        /* <DEDUP_REMOVED lines=9> */
.L_x_464:
[----:B------:R-:W-:Y:S05]  /*2120*/  BSYNC.RECONVERGENT B0 ;  /* 0x0000000000007941 */ /* 0x000fea0003800200 */
.L_x_463:
[----:B------:R-:W-:Y:S04]  /*2130*/  BSSY.RECONVERGENT B0, `(.L_x_465) ;  /* 0x000000e000007945 */ /* 0x000fe80003800200 */
[----:B------:R-:W-:Y:S05]  /*2140*/  @P2 BRA `(.L_x_466) ;  /* 0x0000000000302947 */ /* 0x000fea0003800000 */
[----:B------:R-:W5:Y:S02]  /*2150*/  LDCU UR5, c[0x0][0x440] ;  /* 0x00008800ff0577ac */ /* 0x000f640008000800 */
[----:B-----5:R-:W-:-:S13]  /*2160*/  ISETP.GE.AND P0, PT, R222, UR5, PT ;  /* 0x00000005de007c0c */ /* 0x020fda000bf06270 */
[----:B------:R1:W-:Y:S01]  /*2170*/  @P0 STS.128 [R214+0x3000], RZ ;  /* 0x003000ffd6000388 */ /* 0x0003e20000000c00 */
[----:B------:R-:W-:Y:S05]  /*2180*/  @P0 BRA `(.L_x_466) ;  /* 0x0000000000200947 */ /* 0x000fea0003800000 */
[----:B------:R-:W-:-:S04]  /*2190*/  LEA R0, P0, R22, R12, 0x6 ;  /* 0x0000000c16007211 */ /* 0x000fc800078030ff */
[----:B--23--:R-:W-:Y:S02]  /*21a0*/  LEA.HI.X R3, R22, R5, R23, 0x6, P0 ;  /* 0x0000000516037211 */ /* 0x00cfe400000f3417 */
[----:B------:R-:W-:-:S04]  /*21b0*/  LEA R2, P0, R0, R227, 0x1 ;  /* 0x000000e300027211 */ /* 0x000fc800078008ff */
[----:B------:R-:W-:-:S05]  /*21c0*/  LEA.HI.X R3, R0, R221, R3, 0x1, P0 ;  /* 0x000000dd00037211 */ /* 0x000fca00000f0c03 */
[----:B------:R-:W-:Y:S01]  /*21d0*/  @!PT LDS RZ, [RZ] ;  /* 0x00000000fffff984 */ /* 0x000fe20000000800 */
[----:B------:R-:W-:Y:S01]  /*21e0*/  @!PT LDS RZ, [RZ] ;  /* 0x00000000fffff984 */ /* 0x000fe20000000800 */
[----:B------:R-:W-:Y:S01]  /*21f0*/  @!PT LDS RZ, [RZ] ;  /* 0x00000000fffff984 */ /* 0x000fe20000000800 */
[----:B------:R2:W-:Y:S04]  /*2200*/  LDGSTS.E.BYPASS.LTC128B.128 [R214+0x3000], desc[UR14][R2.64] ;  /* 0x0300000002d67fae */ /* 0x0005e8000b981a0e */
.L_x_466:
[----:B------:R-:W-:Y:S05]  /*2210*/  BSYNC.RECONVERGENT B0 ;  /* 0x0000000000007941 */ /* 0x000fea0003800200 */
.L_x_465:
        /* <DEDUP_REMOVED lines=8> */
[----:B--23--:R-:W-:-:S05]  /*22a0*/  IMAD.WIDE.U32 R2, R22, 0x60, R4 ;  /* 0x0000006016027825 */ /* 0x00cfca00078e0004 */
[----:B------:R-:W-:Y:S02]  /*22b0*/  IADD3 R0, PT, PT, R3, R0, RZ ;  /* 0x0000000003007210 */ /* 0x000fe40007ffe0ff */
[----:B------:R-:W-:-:S04]  /*22c0*/  LEA R4, P0, R2, R227, 0x1 ;  /* 0x000000e302047211 */ /* 0x000fc800078008ff */
[----:B------:R-:W-:-:S05]  /*22d0*/  LEA.HI.X R5, R2, R221, R0, 0x1, P0 ;  /* 0x000000dd02057211 */ /* 0x000fca00000f0c00 */
[----:B------:R-:W-:Y:S01]  /*22e0*/  @!PT LDS RZ, [RZ] ;  /* 0x00000000fffff984 */ /* 0x000fe20000000800 */
[----:B------:R-:W-:Y:S01]  /*22f0*/  @!PT LDS RZ, [RZ] ;  /* 0x00000000fffff984 */ /* 0x000fe20000000800 */
[----:B------:R-:W-:Y:S01]  /*2300*/  @!PT LDS RZ, [RZ] ;  /* 0x00000000fffff984 */ /* 0x000fe20000000800 */
[----:B------:R2:W-:Y:S04]  /*2310*/  LDGSTS.E.BYPASS.LTC128B.128 [R214+0x3800], desc[UR14][R4.64] ;  /* 0x0380000004d67fae */ /* 0x0005e8000b981a0e */
.L_x_468:
[----:B------:R-:W-:Y:S05]  /*2320*/  BSYNC.RECONVERGENT B0 ;  /* 0x0000000000007941 */ /* 0x000fea0003800200 */
.L_x_467:
[----:B------:R-:W0:Y:S01]  /*2330*/  LDGDEPBAR ;  /* 0x00000000000079af */ /* 0x000e220000000000 */
[C---:B--23--:R-:W-:Y:S01]  /*2340*/  SHF.L.U64.HI R2, R14.reuse, 0x7, R15 ;  /* 0x000000070e027819 */ /* 0x04cfe2000001020f */
[----:B------:R-:W-:Y:S01]  /*2350*/  BSSY.RECONVERGENT B0, `(.L_x_469) ;  /* 0x0000016000007945 */ /* 0x000fe20003800200 */
[----:B------:R-:W-:-:S03]  /*2360*/  SHF.L.U32 R0, R14, 0x7, RZ ;  /* 0x000000070e007819 */ /* 0x000fc600000006ff */
[-C--:B------:R-:W-:Y:S02]  /*2370*/  IMAD R2, R2, R21.reuse, RZ ;  /* 0x0000001502027224 */ /* 0x080fe400078e02ff */
[----:B------:R-:W-:-:S04]  /*2380*/  IMAD.WIDE.U32 R8, R0, R21, RZ ;  /* 0x0000001500087225 */ /* 0x000fc800078e00ff */
[----:B------:R-:W-:-:S05]  /*2390*/  IMAD R0, R17, R0, R2 ;  /* 0x0000000011007224 */ /* 0x000fca00078e0202 */
[----:B------:R-:W-:Y:S01]  /*23a0*/  IADD3 R5, PT, PT, R9, R0, RZ ;  /* 0x0000000009057210 */ /* 0x000fe20007ffe0ff */
        /* <DEDUP_REMOVED lines=13> */
.L_x_471:
[----:B------:R3:W-:Y:S01]  /*2480*/  STS.128 [R214+0x4000], RZ ;  /* 0x004000ffd6007388 */ /* 0x0007e20000000c00 */
[----:B------:R-:W-:Y:S05]  /*2490*/  BRA `(.L_x_472) ;  /* 0x0000000000047947 */ /* 0x000fea0003800000 */
.L_x_470:
[----:B------:R2:W-:Y:S02]  /*24a0*/  STS.128 [R214+0x4000], RZ ;  /* 0x004000ffd6007388 */ /* 0x0005e40000000c00 */
.L_x_472:
[----:B------:R-:W-:Y:S05]  /*24b0*/  BSYNC.RECONVERGENT B0 ;  /* 0x0000000000007941 */ /* 0x000fea0003800200 */
.L_x_469:
[-C--:B------:R-:W-:Y:S01]  /*24c0*/  ISETP.GE.AND P0, PT, R28, R7.reuse, PT ;  /* 0x000000071c00720c */ /* 0x080fe20003f06270 */
[----:B--2---:R-:W-:Y:S01]  /*24d0*/  IMAD.SHL.U32 R3, R213, 0x10, RZ ;  /* 0x00000010d5037824 */ /* 0x004fe200078e00ff */
[----:B------:R-:W-:Y:S01]  /*24e0*/  LOP3.LUT R2, R18, 0x8, R213, 0x78, !PT ;  /* 0x0000000812027812 */ /* 0x000fe200078e78d5 */
[----:B------:R-:W-:Y:S01]  /*24f0*/  BSSY.RECONVERGENT B0, `(.L_x_473) ;  /* 0x0000018000007945 */ /* 0x000fe20003800200 */
[----:B------:R-:W-:Y:S02]  /*2500*/  ISETP.GE.AND P2, PT, R27, R7, PT ;  /* 0x000000071b00720c */ /* 0x000fe40003f46270 */
[----:B------:R-:W-:Y:S02]  /*2510*/  LOP3.LUT R0, R3, 0x100, RZ, 0xc0, !PT ;  /* 0x0000010003007812 */ /* 0x000fe400078ec0ff */
[----:B------:R-:W-:Y:S02]  /*2520*/  LOP3.LUT R3, R209, 0x3e00, R3, 0xf8, !PT ;  /* 0x00003e00d1037812 */ /* 0x000fe400078ef803 */
[----:B------:R-:W-:-:S02]  /*2530*/  LOP3.LUT R0, R0, 0x20, R19, 0xf8, !PT ;  /* 0x0000002000007812 */ /* 0x000fc400078ef813 */
[----:B------:R-:W-:Y:S01]  /*2540*/  ISETP.GE.AND P1, PT, R26, R7, PT ;  /* 0x000000071a00720c */ /* 0x000fe20003f26270 */
[----:B------:R2:W-:Y:S02]  /*2550*/  @P0 STS.128 [R214+0x4800], RZ ;  /* 0x004800ffd6000388 */ /* 0x0005e40000000c00 */
[----:B------:R-:W-:Y:S02]  /*2560*/  IMAD.IADD R0, R2, 0x1, R0 ;  /* 0x0000000102007824 */ /* 0x000fe400078e0200 */
[----:B------:R-:W-:Y:S01]  /*2570*/  IMAD.IADD R2, R139, 0x1, R3 ;  /* 0x000000018b027824 */ /* 0x000fe200078e0203 */
[----:B------:R-:W-:Y:S07]  /*2580*/  @P0 BRA `(.L_x_474) ;  /* 0x0000000000380947 */ /* 0x000fee0003800000 */
        /* <DEDUP_REMOVED lines=14> */
.L_x_474:
[----:B------:R-:W-:Y:S05]  /*2670*/  BSYNC.RECONVERGENT B0 ;  /* 0x0000000000007941 */ /* 0x000fea0003800200 */
.L_x_473:
        /* <DEDUP_REMOVED lines=17> */
.L_x_476:
[----:B------:R-:W-:Y:S05]  /*2790*/  BSYNC.RECONVERGENT B0 ;  /* 0x0000000000007941 */ /* 0x000fea0003800200 */
.L_x_475:
        /* <DEDUP_REMOVED lines=17> */
.L_x_478:
[----:B------:R-:W-:Y:S05]  /*28b0*/  BSYNC.RECONVERGENT B0 ;  /* 0x0000000000007941 */ /* 0x000fea0003800200 */
.L_x_477:
        /* <DEDUP_REMOVED lines=12> */
[----:B----4-:R-:W4:Y:S03]  /*2980*/  LDSM.16.M88.4 R28, [R208+0x2c00] ;  /* 0x002c0000d01c783b */ /* 0x010f260000000200 */
[C---:B------:R-:W-:Y:S01]  /*2990*/  VIADD R3, R2.reuse, 0x8 ;  /* 0x0000000802037836 */ /* 0x040fe20000000000 */
[----:B------:R-:W3:Y:S01]  /*29a0*/  LDSM.16.M88.4 R24, [R208+0x3000] ;  /* 0x00300000d018783b */ /* 0x000ee20000000200 */
[----:B------:R-:W-:-:S03]  /*29b0*/  ISETP.GE.AND P1, PT, R2, R20, PT ;  /* 0x000000140200720c */ /* 0x000fc60003f26270 */
[----:B------:R-:W3:Y:S01]  /*29c0*/  LDSM.16.M88.4 R36, [R208+0x2400] ;  /* 0x00240000d024783b */ /* 0x000ee20000000200 */
[-C--:B------:R-:W-:Y:S01]  /*29d0*/  ISETP.GE.AND P6, PT, R3, R20.reuse, PT ;  /* 0x000000140300720c */ /* 0x080fe20003fc6270 */
[C---:B------:R-:W-:Y:S02]  /*29e0*/  VIADD R3, R2.reuse, 0x18 ;  /* 0x0000001802037836 */ /* 0x040fe40000000000 */
[----:B------:R-:W3:Y:S03]  /*29f0*/  LDSM.16.M88.4 R44, [R208+0x3400] ;  /* 0x00340000d02c783b */ /* 0x000ee60000000200 */
[----:B------:R-:W-:Y:S01]  /*2a00*/  ISETP.GE.AND P4, PT, R3, R20, PT ;  /* 0x000000140300720c */ /* 0x000fe20003f86270 */
[----:B------:R-:W3:Y:S01]  /*2a10*/  LDSM.16.M88.4 R52, [R208+0x3800] ;  /* 0x00380000d034783b */ /* 0x000ee20000000200 */
[----:B------:R-:W-:-:S03]  /*2a20*/  VIADD R3, R2, 0x19 ;  /* 0x0000001902037836 */ /* 0x000fc60000000000 */
[----:B------:R-:W3:Y:S04]  /*2a30*/  LDSM.16.M88.4 R48, [R208+0x3c00] ;  /* 0x003c0000d030783b */ /* 0x000ee80000000200 */
        /* <DEDUP_REMOVED lines=17> */
[C---:B----4-:R-:W-:Y:S08]  /*2b50*/  HMMA.16816.F32 R100, R4.reuse, R28, RZ ;  /* 0x0000001c0464723c */ /* 0x050ff000000018ff */
[----:B------:R-:W-:Y:S08]  /*2b60*/  HMMA.16816.F32 R156, R4, R30, RZ ;  /* 0x0000001e049c723c */ /* 0x000ff000000018ff */
[C---:B------:R-:W-:Y:S08]  /*2b70*/  HMMA.16816.F32 R32, R8.reuse, R28, RZ ;  /* 0x0000001c0820723c */ /* 0x040ff000000018ff */
[C---:B------:R-:W-:Y:S08]  /*2b80*/  HMMA.16816.F32 R144, R8.reuse, R30, RZ ;  /* 0x0000001e0890723c */ /* 0x040ff000000018ff */
[----:B---3--:R-:W-:Y:S08]  /*2b90*/  HMMA.16816.F32 R28, R8, R24, RZ ;  /* 0x00000018081c723c */ /* 0x008ff000000018ff */
        /* <DEDUP_REMOVED lines=17> */
[-C--:B------:R-:W-:Y:S08]  /*2cb0*/  HMMA.16816.F32 R28, R12, R42.reuse, R112 ;  /* 0x0000002a0c1c723c */ /* 0x080ff00000001870 */
[----:B------:R-:W-:Y:S08]  /*2cc0*/  HMMA.16816.F32 R40, R16, R42, R116 ;  /* 0x0000002a1028723c */ /* 0x000ff00000001874 */
[C---:B------:R-:W-:Y:S08]  /*2cd0*/  HMMA.16816.F32 R160, R8.reuse, R48, RZ ;  /* 0x0000003008a0723c */ /* 0x040ff000000018ff */
[----:B------:R-:W-:Y:S03]  /*2ce0*/  HMMA.16816.F32 R176, R8, R50, RZ ;  /* 0x0000003208b0723c */ /* 0x000fe600000018ff */
[----:B------:R-:W-:-:S05]  /*2cf0*/  FSEL R116, R42, -INF , !P6 ;  /* 0xff8000002a747808 */ /* 0x000fca0007000000 */
[----:B------:R-:W-:Y:S08]  /*2d00*/  HMMA.16816.F32 R48, R12, R56, R92 ;  /* 0x000000380c30723c */ /* 0x000ff0000000185c */
[----:B------:R-:W-:Y:S01]  /*2d10*/  HMMA.16816.F32 R92, R16, R72, R4 ;  /* 0x00000048105c723c */ /* 0x000fe20000001804 */
[C---:B------:R-:W-:Y:S02]  /*2d20*/  VIADD R4, R2.reuse, 0x1 ;  /* 0x0000000102047836 */ /* 0x040fe40000000000 */
[----:B------:R-:W-:-:S02]  /*2d30*/  VIADD R6, R2, 0x9 ;  /* 0x0000000902067836 */ /* 0x000fc40000000000 */
[----:B------:R-:W-:Y:S01]  /*2d40*/  VIADD R5, R2, 0x10 ;  /* 0x0000001002057836 */ /* 0x000fe20000000000 */
[-C--:B------:R-:W-:Y:S01]  /*2d50*/  ISETP.GE.AND P3, PT, R4, R20.reuse, PT ;  /* 0x000000140400720c */ /* 0x080fe20003f66270 */
[----:B------:R-:W-:Y:S01]  /*2d60*/  VIADD R4, R2, 0x11 ;  /* 0x0000001102047836 */ /* 0x000fe20000000000 */
[C---:B------:R-:W-:Y:S01]  /*2d70*/  HMMA.16816.F32 R152, R8.reuse, R26, RZ ;  /* 0x0000001a0898723c */ /* 0x040fe200000018ff */
[-C--:B------:R-:W-:Y:S02]  /*2d80*/  ISETP.GE.AND P2, PT, R6, R20.reuse, PT ;  /* 0x000000140600720c */ /* 0x080fe40003f46270 */
[-C--:B------:R-:W-:Y:S02]  /*2d90*/  ISETP.GE.AND P0, PT, R5, R20.reuse, PT ;  /* 0x000000140500720c */ /* 0x080fe40003f06270 */
[----:B------:R-:W-:Y:S02]  /*2da0*/  ISETP.GE.AND P5, PT, R4, R20, PT ;  /* 0x000000140400720c */ /* 0x000fe40003fa6270 */
[----:B------:R-:W-:Y:S01]  /*2db0*/  FSEL R112, R31, -INF , !P2 ;  /* 0xff8000001f707808 */ /* 0x000fe20005000000 */
[----:B------:R-:W-:Y:S01]  /*2dc0*/  HMMA.16816.F32 R128, R8, R52, RZ ;  /* 0x000000340880723c */ /* 0x000fe200000018ff */
[----:B------:R-:W-:-:S02]  /*2dd0*/  FSEL R118, R43, -INF , !P2 ;  /* 0xff8000002b767808 */ /* 0x000fc40005000000 */
[----:B------:R-:W-:Y:S02]  /*2de0*/  FSEL R114, R50, -INF , !P0 ;  /* 0xff80000032727808 */ /* 0x000fe40004000000 */
[----:B------:R-:W-:-:S03]  /*2df0*/  FSEL R113, R51, -INF , !P5 ;  /* 0xff80000033717808 */ /* 0x000fc60006800000 */
[----:B------:R-:W-:Y:S01]  /*2e00*/  HMMA.16816.F32 R180, R8, R54, RZ ;  /* 0x0000003608b4723c */ /* 0x000fe200000018ff */
[----:B------:R-:W1:Y:S07]  /*2e10*/  LDSM.16.M88.4 R8, [R210+0x3800] ;  /* 0x00380000d208783b */ /* 0x000e6e0000000200 */
[-C--:B------:R-:W-:Y:S08]  /*2e20*/  HMMA.16816.F32 R76, R16, R60.reuse, R76 ;  /* 0x0000003c104c723c */ /* 0x080ff0000000184c */
[----:B------:R-:W-:Y:S01]  /*2e30*/  HMMA.16816.F32 R52, R12, R60, R96 ;  /* 0x0000003c0c34723c */ /* 0x000fe20000001860 */
[----:B------:R-:W-:-:S02]  /*2e40*/  FSEL R98, R38, -INF , !P1 ;  /* 0xff80000026627808 */ /* 0x000fc40004800000 */
[----:B------:R-:W-:Y:S02]  /*2e50*/  FSEL R60, R44, -INF , !P1 ;  /* 0xff8000002c3c7808 */ /* 0x000fe40004800000 */
        /* <DEDUP_REMOVED lines=9> */
[----:B------:R-:W-:Y:S01]  /*2ef0*/  ISETP.GE.AND P1, PT, R3, R20, PT ;  /* 0x000000140300720c */ /* 0x000fe20003f26270 */
[----:B------:R-:W-:Y:S01]  /*2f00*/  VIADD R3, R2, 0x20 ;  /* 0x0000002002037836 */ /* 0x000fe20000000000 */
[----:B------:R-:W-:-:S03]  /*2f10*/  FSEL R125, R47, -INF , !P3 ;  /* 0xff8000002f7d7808 */ /* 0x000fc60005800000 */
[----:B------:R-:W-:Y:S01]  /*2f20*/  HMMA.16816.F32 R80, R16, R56, R80 ;  /* 0x000000381050723c */ /* 0x000fe20000001850 */
[----:B------:R-:W-:Y:S01]  /*2f30*/  ISETP.GE.AND P3, PT, R3, R20, PT ;  /* 0x000000140300720c */ /* 0x000fe20003f66270 */
[----:B------:R-:W-:-:S06]  /*2f40*/  VIADD R3, R2, 0x21 ;  /* 0x0000002102037836 */ /* 0x000fcc0000000000 */
[----:B------:R-:W-:Y:S03]  /*2f50*/  HMMA.16816.F32 R84, R16, R64, R32 ;  /* 0x000000401054723c */ /* 0x000fe60000001820 */
[----:B------:R-:W-:-:S05]  /*2f60*/  FSEL R115, R27, -INF , !P1 ;  /* 0xff8000001b737808 */ /* 0x000fca0004800000 */
[----:B------:R-:W-:Y:S01]  /*2f70*/  HMMA.16816.F32 R100, R12, R64, R100 ;  /* 0x000000400c64723c */ /* 0x000fe20000001864 */
[----:B------:R-:W-:Y:S02]  /*2f80*/  FSEL R64, R40, -INF , !P6 ;  /* 0xff80000028407808 */ /* 0x000fe40007000000 */
[----:B------:R-:W-:-:S05]  /*2f90*/  FSEL R65, R41, -INF , !P2 ;  /* 0xff80000029417808 */ /* 0x000fca0005000000 */
        /* <DEDUP_REMOVED lines=11> */
[----:B------:R-:W-:Y:S01]  /*3050*/  ISETP.GE.AND P0, PT, R3, R20, PT ;  /* 0x000000140300720c */ /* 0x000fe20003f06270 */
[----:B------:R-:W-:Y:S01]  /*3060*/  VIADD R3, R2, 0x30 ;  /* 0x0000003002037836 */ /* 0x000fe20000000000 */
[-C--:B------:R-:W-:Y:S01]  /*3070*/  HMMA.16816.F32 R36, R12, R62.reuse, R140 ;  /* 0x0000003e0c24723c */ /* 0x080fe2000000188c */
[----:B------:R-:W-:Y:S02]  /*3080*/  FSEL R122, R83, -INF , !P5 ;  /* 0xff800000537a7808 */ /* 0x000fe40006800000 */
        /* <DEDUP_REMOVED lines=9> */
[----:B-1----:R-:W-:Y:S01]  /*3120*/  HMMA.16816.F32 R56, R16, R8, R128 ;  /* 0x000000081038723c */ /* 0x002fe20000001880 */
[----:B------:R-:W-:Y:S02]  /*3130*/  FSEL R117, R4, -INF , !P4 ;  /* 0xff80000004757808 */ /* 0x000fe40006000000 */
[----:B------:R-:W-:Y:S01]  /*3140*/  ISETP.GE.AND P4, PT, R3, R20, PT ;  /* 0x000000140300720c */ /* 0x000fe20003f86270 */
[----:B------:R-:W-:Y:S01]  /*3150*/  VIADD R3, R2, 0x38 ;  /* 0x0000003802037836 */ /* 0x000fe20000000000 */
[----:B------:R-:W-:-:S02]  /*3160*/  FSEL R81, R25, -INF , !P1 ;  /* 0xff80000019517808 */ /* 0x000fc40004800000 */
[----:B------:R-:W-:Y:S01]  /*3170*/  FSEL R121, R7, -INF , !P1 ;  /* 0xff80000007797808 */ /* 0x000fe20004800000 */
[C---:B------:R-:W-:Y:S01]  /*3180*/  HMMA.16816.F32 R48, R12.reuse, R8, R148 ;  /* 0x000000080c30723c */ /* 0x040fe20000001894 */
[----:B------:R-:W-:Y:S02]  /*3190*/  FSEL R119, R5, -INF , !P1 ;  /* 0xff80000005777808 */ /* 0x000fe40004800000 */
[----:B------:R-:W-:Y:S01]  /*31a0*/  ISETP.GE.AND P1, PT, R3, R20, PT ;  /* 0x000000140300720c */ /* 0x000fe20003f26270 */
[----:B------:R-:W-:Y:S01]  /*31b0*/  VIADD R3, R2, 0x39 ;  /* 0x0000003902037836 */ /* 0x000fe20000000000 */
[----:B------:R-:W-:Y:S01]  /*31c0*/  FSEL R149, R78, -INF , !P3 ;  /* 0xff8000004e957808 */ /* 0x000fe20005800000 */
[----:B------:R-:W1:Y:S01]  /*31d0*/  LDSM.16.M88.4 R4, [R210+0x3c00] ;  /* 0x003c0000d204783b */ /* 0x000e620000000200 */
[----:B------:R-:W-:Y:S01]  /*31e0*/  FSEL R132, R54, -INF , !P3 ;  /* 0xff80000036847808 */ /* 0x000fe20005800000 */
[----:B------:R-:W-:Y:S01]  /*31f0*/  HMMA.16816.F32 R40, R12, R66, R156 ;  /* 0x000000420c28723c */ /* 0x000fe2000000189c */
[----:B------:R-:W-:Y:S01]  /*3200*/  FSEL R128, R52, -INF , !P3 ;  /* 0xff80000034807808 */ /* 0x000fe20005800000 */
[----:B------:R-:W-:-:S04]  /*3210*/  DEPBAR.LE SB0, 0x0 ;  /* 0x000080000000791a */ /* 0x000fc80000000000 */
        /* <DEDUP_REMOVED lines=24> */
[----:B------:R-:W-:Y:S01]  /*33a0*/  HMMA.16816.F32 R28, R12, R70, R168 ;  /* 0x000000460c1c723c */ /* 0x000fe200000018a8 */
[----:B------:R-:W-:Y:S02]  /*33b0*/  FSEL R100, R100, -INF , !P5 ;  /* 0xff80000064647808 */ /* 0x000fe40006800000 */
[----:B------:R-:W-:Y:S02]  /*33c0*/  FSEL R147, R84, -INF , !P5 ;  /* 0xff80000054937808 */ /* 0x000fe40006800000 */
[----:B------:R-:W-:Y:S01]  /*33d0*/  ISETP.GE.AND P5, PT, R3, R20, PT ;  /* 0x000000140300720c */ /* 0x000fe20003fa6270 */
[----:B------:R-:W-:Y:S01]  /*33e0*/  VIADD R3, R2, 0x50 ;  /* 0x0000005002037836 */ /* 0x000fe20000000000 */
[----:B------:R-:W-:Y:S01]  /*33f0*/  FSEL R103, R103, -INF , !P4 ;  /* 0xff80000067677808 */ /* 0x000fe20006000000 */
[----:B-1----:R-:W-:Y:S01]  /*3400*/  HMMA.16816.F32 R44, R16, R4, R160 ;  /* 0x00000004102c723c */ /* 0x002fe200000018a0 */
        /* <DEDUP_REMOVED lines=52> */
[----:B------:R-:W-:Y:S01]  /*3750*/  HMMA.16816.F32 R12, R16, R10, R180 ;  /* 0x0000000a100c723c */ /* 0x000fe200000018b4 */
[----:B------:R-:W1:Y:S01]  /*3760*/  LDC.U8 R11, c[0x0][0x4f8] ;  /* 0x00013e00ff0b7b82 */ /* 0x000e620000000000 */
[----:B------:R-:W-:-:S02]  /*3770*/  FSEL R105, R105, -INF , !P1 ;  /* 0xff80000069697808 */ /* 0x000fc40004800000 */
[----:B------:R-:W-:Y:S02]  /*3780*/  FSEL R196, R95, -INF , !P1 ;  /* 0xff8000005fc47808 */ /* 0x000fe40004800000 */
[----:B------:R-:W-:Y:S02]  /*3790*/  FSEL R185, R93, -INF , !P1 ;  /* 0xff8000005db97808 */ /* 0x000fe40004800000 */
[----:B------:R-:W-:Y:S01]  /*37a0*/  HMMA.16816.F32 R16, R16, R6, R176 ;  /* 0x000000061010723c */ /* 0x000fe200000018b0 */
[----:B------:R-:W-:Y:S01]  /*37b0*/  ISETP.GE.AND P1, PT, R3, R20, PT ;  /* 0x000000140300720c */ /* 0x000fe20003f26270 */
[----:B------:R-:W-:Y:S01]  /*37c0*/  VIADD R3, R2, 0x71 ;  /* 0x0000007102037836 */ /* 0x000fe20000000000 */
[----:B------:R-:W-:Y:S02]  /*37d0*/  FSEL R225, R51, -INF , !P0 ;  /* 0xff80000033e17808 */ /* 0x000fe40004000000 */
[----:B------:R-:W-:Y:S02]  /*37e0*/  FSEL R206, R49, -INF , !P0 ;  /* 0xff80000031ce7808 */ /* 0x000fe40004000000 */
[----:B------:R-:W-:-:S02]  /*37f0*/  FSEL R192, R59, -INF , !P0 ;  /* 0xff8000003bc07808 */ /* 0x000fc40004000000 */
[----:B------:R-:W-:Y:S02]  /*3800*/  FSEL R180, R57, -INF , !P0 ;  /* 0xff80000039b47808 */ /* 0x000fe40004000000 */
[----:B------:R-:W-:Y:S02]  /*3810*/  ISETP.GE.U32.AND P0, PT, R20, 0x81, PT ;  /* 0x000000811400780c */ /* 0x000fe40003f06070 */
[----:B------:R-:W-:Y:S02]  /*3820*/  FSEL R95, R42, -INF , !P3 ;  /* 0xff8000002a5f7808 */ /* 0x000fe40005800000 */
[----:B------:R-:W-:Y:S02]  /*3830*/  FSEL R94, R40, -INF , !P3 ;  /* 0xff800000285e7808 */ /* 0x000fe40005800000 */
        /* <DEDUP_REMOVED lines=40> */
[----:B-1----:R-:W-:Y:S05]  /*3ac0*/  @!P0 BRA `(.L_x_479) ;  /* 0x0000000000bc8947 */ /* 0x002fea0003800000 */
        /* <DEDUP_REMOVED lines=9> */
[CC--:B------:R-:W-:Y:S02]  /*3b60*/  @!P1 LEA R5, P4, R22.reuse, R2.reuse, 0x5 ;  /* 0x0000000216059211 */ /* 0x0c0fe400078828ff */
[----:B------:R-:W-:Y:S02]  /*3b70*/  @!P1 LEA R10, P3, R22, R2, 0x6 ;  /* 0x00000002160a9211 */ /* 0x000fe400078630ff */
[----:B------:R-:W-:Y:S02]  /*3b80*/  @!P2 LEA R8, P5, R2, R227, 0x1 ;  /* 0x000000e30208a211 */ /* 0x000fe400078a08ff */
[C-C-:B------:R-:W-:Y:S02]  /*3b90*/  @!P1 LEA.HI.X R7, R22.reuse, R3, R23.reuse, 0x5, P4 ;  /* 0x0000000316079211 */ /* 0x140fe400020f2c17 */
        /* <DEDUP_REMOVED lines=23> */
[----:B-1----:R-:W-:Y:S02]  /*3d10*/  IMAD R4, R23, 0x60, RZ ;  /* 0x0000006017047824 */ /* 0x002fe400078e02ff */
        /* <DEDUP_REMOVED lines=8> */
.L_x_481:
[----:B------:R-:W-:Y:S05]  /*3da0*/  BSYNC.RECONVERGENT B0 ;  /* 0x0000000000007941 */ /* 0x000fea0003800200 */
.L_x_480:
[----:B------:R-:W0:Y:S02]  /*3db0*/  LDGDEPBAR ;  /* 0x00000000000079af */ /* 0x000e240000000000 */
.L_x_479:
[----:B------:R-:W-:Y:S01]  /*3dc0*/  FMNMX3.FTZ R2, R60, R61, R64, !PT ;  /* 0x0000003d3c027276 */ /* 0x000fe20007810040 */
[----:B------:R-:W3:Y:S01]  /*3dd0*/  LDCU UR5, c[0x0][0x3e0] ;  /* 0x00007c00ff0577ac */ /* 0x000ee20008000800 */
[----:B-1----:R-:W-:Y:S01]  /*3de0*/  LOP3.LUT R9, R213, 0x1f, RZ, 0xc0, !PT ;  /* 0x0000001fd5097812 */ /* 0x002fe200078ec0ff */
[----:B------:R-:W-:Y:S01]  /*3df0*/  IMAD.SHL.U32 R174, R21, 0x4, RZ ;  /* 0x0000000415ae7824 */ /* 0x000fe200078e00ff */
[----:B------:R-:W-:Y:S01]  /*3e00*/  FMNMX3.FTZ R2, R2, R65, R68, !PT ;  /* 0x0000004102027276 */ /* 0x000fe20007810044 */
[C---:B------:R-:W-:Y:S01]  /*3e10*/  VIADD R246, R216.reuse, 0x3c6ef372 ;  /* 0x3c6ef372d8f67836 */ /* 0x040fe20000000000 */
[----:B------:R-:W-:Y:S01]  /*3e20*/  SHF.R.U32.HI R8, RZ, 0x5, R213 ;  /* 0x00000005ff087819 */ /* 0x000fe200000116d5 */
[----:B------:R-:W-:Y:S01]  /*3e30*/  VIADD R247, R216, 0x9e3779b9 ;  /* 0x9e3779b9d8f77836 */ /* 0x000fe20000000000 */
[----:B------:R-:W-:Y:S01]  /*3e40*/  FMNMX3.FTZ R2, R2, R62, R117, !PT ;  /* 0x0000003e02027276 */ /* 0x000fe20007810075 */
[----:B------:R-:W-:Y:S01]  /*3e50*/  IMAD.U32 R213, R11, 0x10000, RZ ;  /* 0x000100000bd57824 */ /* 0x000fe200078e00ff */
[----:B------:R-:W-:Y:S01]  /*3e60*/  FMNMX3.FTZ R7, R98, R99, R97, !PT ;  /* 0x0000006362077276 */ /* 0x000fe20007810061 */
[----:B------:R-:W-:Y:S01]  /*3e70*/  IMAD R8, R218, 0x8, R8 ;  /* 0x00000008da087824 */ /* 0x000fe200078e0208 */
[----:B------:R-:W-:Y:S01]  /*3e80*/  FMNMX3.FTZ R2, R2, R119, R141, !PT ;  /* 0x0000007702027276 */ /* 0x000fe2000781008d */
[----:B------:R-:W-:Y:S01]  /*3e90*/  VIADD R173, R217, 0x32370b8f ;  /* 0x32370b8fd9ad7836 */ /* 0x000fe20000000000 */
[----:B------:R-:W-:Y:S01]  /*3ea0*/  FMNMX3.FTZ R7, R7, R112, R114, !PT ;  /* 0x0000007007077276 */ /* 0x000fe20007810072 */
[----:B------:R-:W-:Y:S01]  /*3eb0*/  IMAD.WIDE.U32 R78, R8, -0x326172a9, RZ ;  /* 0xcd9e8d57084e7825 */ /* 0x000fe200078e00ff */
[----:B------:R-:W-:Y:S01]  /*3ec0*/  FMNMX3.FTZ R2, R2, R142, R138, !PT ;  /* 0x0000008e02027276 */ /* 0x000fe2000781008a */
[----:B------:R-:W-:Y:S01]  /*3ed0*/  STL [R1+0x70], R228 ;  /* 0x000070e401007387 */ /* 0x000fe20000100800 */
[----:B------:R-:W-:Y:S01]  /*3ee0*/  LOP3.LUT R213, R11, 0xff0000, R213, 0xf8, !PT ;  /* 0x00ff00000bd57812 */ /* 0x000fe200078ef8d5 */
[----:B---3--:R-:W-:Y:S01]  /*3ef0*/  IMAD R6, R220, UR5, R219 ;  /* 0x00000005dc067c24 */ /* 0x008fe2000f8e02db */
[----:B------:R-:W-:Y:S01]  /*3f00*/  FMNMX3.FTZ R2, R2, R134, R147, !PT ;  /* 0x0000008602027276 */ /* 0x000fe20007810093 */
[----:B------:R-:W1:Y:S01]  /*3f10*/  LDCU UR5, c[0x0][0x45c] ;  /* 0x00008b80ff0577ac */ /* 0x000e620008000800 */
[----:B------:R-:W-:Y:S01]  /*3f20*/  VIADD R172, R217, 0x76cf5d0a ;  /* 0x76cf5d0ad9ac7836 */ /* 0x000fe20000000000 */
[----:B------:R-:W-:Y:S01]  /*3f30*/  STL [R1+0x6c], R214 ;  /* 0x00006cd601007387 */ /* 0x000fe20000100800 */
[----:B------:R-:W-:Y:S01]  /*3f40*/  FMNMX3.FTZ R2, R2, R146, R145, !PT ;  /* 0x0000009202027276 */ /* 0x000fe20007810091 */
[----:B------:R-:W-:-:S02]  /*3f50*/  VIADD R218, R216, 0xdaa66d2b ;  /* 0xdaa66d2bd8da7836 */ /* 0x000fc40000000000 */
[----:B------:R-:W-:Y:S01]  /*3f60*/  VIADD R221, R216, 0x78dde6e4 ;  /* 0x78dde6e4d8dd7836 */ /* 0x000fe20000000000 */
[----:B------:R-:W-:Y:S01]  /*3f70*/  FMNMX3.FTZ R2, R2, R144, R159, !PT ;  /* 0x0000009002027276 */ /* 0x000fe2000781009f */
[C---:B------:R-:W-:Y:S01]  /*3f80*/  VIADD R162, R217.reuse, 0xed9eba14 ;  /* 0xed9eba14d9a27836 */ /* 0x040fe20000000000 */
[----:B------:R-:W-:Y:S01]  /*3f90*/  STL [R1+0x68], R212 ;  /* 0x000068d401007387 */ /* 0x000fe20000100800 */
[----:B------:R-:W-:Y:S01]  /*3fa0*/  VIADD R106, R217, 0xa9066899 ;  /* 0xa9066899d96a7836 */ /* 0x000fe20000000000 */
[----:B------:R-:W-:Y:S01]  /*3fb0*/  FMNMX3.FTZ R2, R2, R154, R153, !PT ;  /* 0x0000009a02027276 */ /* 0x000fe20007810099 */
[C---:B------:R-:W-:Y:S01]  /*3fc0*/  VIADD R220, R216.reuse, 0x1715609d ;  /* 0x1715609dd8dc7836 */ /* 0x040fe20000000000 */
[----:B------:R-:W-:Y:S01]  /*3fd0*/  STL [R1+0x64], R211 ;  /* 0x000064d301007387 */ /* 0x000fe20000100800 */
[----:B------:R-:W-:Y:S01]  /*3fe0*/  VIADD R219, R216, 0xb54cda56 ;  /* 0xb54cda56d8db7836 */ /* 0x000fe20000000000 */
[----:B------:R-:W-:Y:S01]  /*3ff0*/  FMNMX3.FTZ R2, R2, R152, R184, !PT ;  /* 0x0000009802027276 */ /* 0x000fe200078100b8 */
[----:B------:R-:W-:Y:S01]  /*4000*/  IMAD.IADD R139, R209, 0x1, R139 ;  /* 0x00000001d18b7824 */ /* 0x000fe200078e028b */
[----:B------:R-:W-:Y:S02]  /*4010*/  STL [R1+0x60], R210 ;  /* 0x000060d201007387 */ /* 0x000fe40000100800 */
[----:B------:R-:W-:-:S02]  /*4020*/  FMNMX3.FTZ R2, R2, R185, R175, !PT ;  /* 0x000000b902027276 */ /* 0x000fc400078100af */
[----:B------:R-:W-:Y:S01]  /*4030*/  LEA R139, R139, UR4, 0x1 ;  /* 0x000000048b8b7c11 */ /* 0x000fe2000f8e08ff */
[----:B------:R-:W-:Y:S01]  /*4040*/  STL [R1+0x5c], R208 ;  /* 0x00005cd001007387 */ /* 0x000fe20000100800 */
[----:B------:R-:W-:-:S03]  /*4050*/  FMNMX3.FTZ R2, R2, R161, R188, !PT ;  /* 0x000000a102027276 */ /* 0x000fc600078100bc */
[----:B------:R-:W-:Y:S01]  /*4060*/  IMAD.IADD R209, R0, 0x1, R139 ;  /* 0x0000000100d17824 */ /* 0x000fe200078e028b */
[----:B------:R-:W-:Y:S01]  /*4070*/  FMNMX3.FTZ R2, R2, R180, R176, !PT ;  /* 0x000000b402027276 */ /* 0x000fe200078100b0 */
[----:B------:R-:W-:Y:S03]  /*4080*/  LDSM.16.MT88.4 R40, [R139+0x4000] ;  /* 0x004000008b28783b */ /* 0x000fe60000004200 */
[----:B------:R-:W-:Y:S01]  /*4090*/  FMNMX3.FTZ R2, R2, R177, R182, !PT ;  /* 0x000000b102027276 */ /* 0x000fe200078100b6 */
[----:B------:R-:W-:Y:S03]  /*40a0*/  LDSM.16.MT88.4 R44, [R209+0x4000] ;  /* 0x00400000d12c783b */ /* 0x000fe60000004200 */
[----:B------:R-:W-:Y:S01]  /*40b0*/  FMNMX3.FTZ R3, R2, R181, R179, !PT ;  /* 0x000000b502037276 */ /* 0x000fe200078100b3 */
[----:B------:R-:W-:Y:S01]  /*40c0*/  LDSM.16.MT88.4 R48, [R139+0x4400] ;  /* 0x004400008b30783b */ /* 0x000fe20000004200 */
[----:B------:R-:W-:-:S02]  /*40d0*/  FMNMX3.FTZ R2, R72, R73, R69, !PT ;  /* 0x0000004948027276 */ /* 0x000fc40007810045 */
[----:B--2---:R-:W-:Y:S01]  /*40e0*/  FMNMX.FTZ R4, R178, R3, !PT ;  /* 0x00000003b2047209 */ /* 0x004fe20007810000 */
[----:B------:R-:W-:Y:S01]  /*40f0*/  LDSM.16.MT88.4 R52, [R209+0x4400] ;  /* 0x00440000d134783b */ /* 0x000fe20000004200 */
[----:B------:R-:W-:-:S03]  /*4100*/  FMNMX3.FTZ R2, R2, R96, R82, !PT ;  /* 0x0000006002027276 */ /* 0x000fc60007810052 */
[----:B------:R-:W2:Y:S01]  /*4110*/  SHFL.BFLY PT, R5, R4, 0x2, 0x1f ;  /* 0x0c401f0004057f89 */ /* 0x000ea200000e0000 */
[----:B------:R-:W-:-:S04]  /*4120*/  FMNMX3.FTZ R2, R2, R80, R63, !PT ;  /* 0x0000005002027276 */ /* 0x000fc8000781003f */
[----:B------:R-:W-:-:S04]  /*4130*/  FMNMX3.FTZ R2, R2, R81, R128, !PT ;  /* 0x0000005102027276 */ /* 0x000fc80007810080 */
[----:B------:R-:W-:Y:S01]  /*4140*/  FMNMX3.FTZ R3, R2, R129, R127, !PT ;  /* 0x0000008102037276 */ /* 0x000fe2000781007f */
[----:B------:R-:W-:Y:S02]  /*4150*/  IMAD.SHL.U32 R2, R6, 0x20, RZ ;  /* 0x0000002006027824 */ /* 0x000fe400078e00ff */
[----:B------:R-:W-:Y:S01]  /*4160*/  VIADD R6, R217, 0xbb67ae85 ;  /* 0xbb67ae85d9067836 */ /* 0x000fe20000000000 */
[----:B------:R-:W-:Y:S02]  /*4170*/  FMNMX3.FTZ R3, R3, R126, R100, !PT ;  /* 0x0000007e03037276 */ /* 0x000fe40007810064 */
[----:B------:R-:W-:Y:S02]  /*4180*/  IADD3 R9, P2, P1, R2, R136, R9 ;  /* 0x0000008802097210 */ /* 0x000fe4000795e009 */
[----:B------:R-:W-:Y:S02]  /*4190*/  FMNMX3.FTZ R3, R3, R101, R85, !PT ;  /* 0x0000006503037276 */ /* 0x000fe40007810055 */
[----:B------:R-:W-:Y:S01]  /*41a0*/  SHF.R.S32.HI R2, RZ, 0x1f, R2 ;  /* 0x0000001fff027819 */ /* 0x000fe20000011402 */
[----:B------:R-:W-:Y:S01]  /*41b0*/  IMAD.WIDE.U32 R166, R9, -0x2daee0ad, RZ ;  /* 0xd2511f5309a67825 */ /* 0x000fe200078e00ff */
[----:B------:R-:W-:-:S02]  /*41c0*/  FMNMX3.FTZ R3, R3, R84, R108, !PT ;  /* 0x0000005403037276 */ /* 0x000fc4000781006c */
[----:B------:R-:W-:Y:S02]  /*41d0*/  IADD3.X R2, PT, PT, R2, R137, RZ, P2, P1 ;  /* 0x0000008902027210 */ /* 0x000fe400017e24ff */
[----:B------:R-:W-:Y:S01]  /*41e0*/  FMNMX3.FTZ R3, R3, R109, R89, !PT ;  /* 0x0000006d03037276 */ /* 0x000fe20007810059 */
[----:B------:R-:W-:Y:S01]  /*41f0*/  STL.64 [R1+0x18], R166 ;  /* 0x000018a601007387 */ /* 0x000fe20000100a00 */
[----:B--2---:R-:W-:Y:S01]  /*4200*/  FMNMX.FTZ R137, R4, R5, !PT ;  /* 0x0000000504897209 */ /* 0x004fe20007810000 */
[----:B------:R-:W-:Y:S01]  /*4210*/  VIADD R4, R8, 0x4 ;  /* 0x0000000408047836 */ /* 0x000fe20000000000 */
[----:B------:R-:W-:Y:S02]  /*4220*/  FMNMX3.FTZ R3, R3, R88, R104, !PT ;  /* 0x0000005803037276 */ /* 0x000fe40007810068 */
[----:B------:R-:W-:Y:S01]  /*4230*/  FMNMX3.FTZ R5, R124, R125, R116, !PT ;  /* 0x0000007d7c057276 */ /* 0x000fe20007810074 */
[----:B------:R-:W-:Y:S01]  /*4240*/  IMAD.WIDE.U32 R76, R4, -0x326172a9, RZ ;  /* 0xcd9e8d57044c7825 */ /* 0x000fe200078e00ff */
[----:B------:R-:W-:Y:S01]  /*4250*/  FMNMX3.FTZ R3, R3, R105, R94, !PT ;  /* 0x0000006903037276 */ /* 0x000fe2000781005e */
[----:B------:R-:W2:Y:S01]  /*4260*/  SHFL.BFLY PT, R10, R137, 0x1, 0x1f ;  /* 0x0c201f00890a7f89 */ /* 0x000ea200000e0000 */
[----:B------:R-:W-:-:S02]  /*4270*/  LOP3.LUT R4, R216, R2, R79, 0x96, !PT ;  /* 0x00000002d8047212 */ /* 0x000fc400078e964f */
[----:B------:R-:W-:Y:S02]  /*4280*/  FMNMX3.FTZ R3, R3, R92, R215, !PT ;  /* 0x0000005c03037276 */ /* 0x000fe400078100d7 */
[----:B------:R-:W-:Y:S01]  /*4290*/  LOP3.LUT R2, R216, R2, R77, 0x96, !PT ;  /* 0x00000002d8027212 */ /* 0x000fe200078e964d */
[----:B------:R-:W-:Y:S01]  /*42a0*/  IMAD.WIDE.U32 R30, R4, -0x2daee0ad, RZ ;  /* 0xd2511f53041e7825 */ /* 0x000fe200078e00ff */
[----:B------:R-:W-:Y:S02]  /*42b0*/  FMNMX3.FTZ R3, R3, R206, R197, !PT ;  /* 0x000000ce03037276 */ /* 0x000fe400078100c5 */
[----:B------:R-:W-:Y:S01]  /*42c0*/  FMNMX3.FTZ R5, R5, R118, R123, !PT ;  /* 0x0000007605057276 */ /* 0x000fe2000781007b */
[----:B------:R-:W-:Y:S01]  /*42d0*/  IMAD.WIDE.U32 R242, R2, -0x2daee0ad, RZ ;  /* 0xd2511f5302f27825 */ /* 0x000fe200078e00ff */
[----:B------:R-:W-:Y:S01]  /*42e0*/  FMNMX3.FTZ R3, R3, R198, R223, !PT ;  /* 0x000000c603037276 */ /* 0x000fe200078100df */
[----:B------:R-:W-:Y:S01]  /*42f0*/  STL.64 [R1+0x28], R30 ;  /* 0x0000281e01007387 */ /* 0x000fe20000100a00 */
[----:B------:R-:W-:-:S02]  /*4300*/  FMNMX3.FTZ R8, R5, R122, R120, !PT ;  /* 0x0000007a05087276 */ /* 0x000fc40007810078 */
[----:B------:R-:W-:Y:S01]  /*4310*/  FMNMX3.FTZ R5, R7, R113, R83, !PT ;  /* 0x0000007107057276 */ /* 0x000fe20007810053 */
[----:B------:R-:W-:Y:S01]  /*4320*/  STL.64 [R1+0x20], R242 ;  /* 0x000020f201007387 */ /* 0x000fe20000100a00 */
[----:B------:R-:W-:Y:S02]  /*4330*/  FMNMX3.FTZ R3, R3, R205, R200, !PT ;  /* 0x000000cd03037276 */ /* 0x000fe400078100c8 */
[----:B------:R-:W-:Y:S02]  /*4340*/  LOP3.LUT R2, R217, R174, R167, 0x96, !PT ;  /* 0x000000aed9027212 */ /* 0x000fe400078e96a7 */
[CC--:B------:R-:W-:Y:S02]  /*4350*/  LOP3.LUT R7, R6.reuse, R166.reuse, R31, 0x96, !PT ;  /* 0x000000a606077212 */ /* 0x0c0fe400078e961f */
[----:B------:R-:W-:Y:S02]  /*4360*/  LOP3.LUT R4, R6, R166, R243, 0x96, !PT ;  /* 0x000000a606047212 */ /* 0x000fe400078e96f3 */
[----:B------:R-:W-:Y:S01]  /*4370*/  FMNMX3.FTZ R9, R8, R121, R149, !PT ;  /* 0x0000007908097276 */ /* 0x000fe20007810095 */
[----:B------:R-:W-:Y:S01]  /*4380*/  IMAD.WIDE.U32 R66, R7, -0x326172a9, RZ ;  /* 0xcd9e8d5707427825 */ /* 0x000fe200078e00ff */
[----:B------:R-:W-:-:S02]  /*4390*/  FMNMX3.FTZ R5, R5, R115, R132, !PT ;  /* 0x0000007305057276 */ /* 0x000fc40007810084 */
[----:B------:R-:W-:Y:S01]  /*43a0*/  FMNMX.FTZ R8, R199, R3, !PT ;  /* 0x00000003c7087209 */ /* 0x000fe20007810000 */
[----:B------:R-:W-:Y:S01]  /*43b0*/  IMAD.WIDE.U32 R2, R2, -0x326172a9, RZ ;  /* 0xcd9e8d5702027825 */ /* 0x000fe200078e00ff */
[----:B--2---:R-:W-:Y:S01]  /*43c0*/  FMNMX.FTZ R137, R137, R10, !PT ;  /* 0x0000000a89897209 */ /* 0x004fe20007810000 */
[----:B------:R-:W-:Y:S02]  /*43d0*/  STL.64 [R1+0x8], R66 ;  /* 0x0000084201007387 */ /* 0x000fe40000100a00 */
[----:B------:R-:W-:Y:S01]  /*43e0*/  IMAD.WIDE.U32 R70, R4, -0x326172a9, RZ ;  /* 0xcd9e8d5704467825 */ /* 0x000fe200078e00ff */
[----:B------:R-:W-:Y:S01]  /*43f0*/  FMNMX3.FTZ R4, R5, R133, R131, !PT ;  /* 0x0000008505047276 */ /* 0x000fe20007810083 */
[----:B------:R-:W2:Y:S01]  /*4400*/  SHFL.BFLY PT, R11, R8, 0x2, 0x1f ;  /* 0x0c401f00080b7f89 */ /* 0x000ea200000e0000 */
[CC--:B------:R-:W-:Y:S02]  /*4410*/  LOP3.LUT R7, R246.reuse, R2.reuse, R67, 0x96, !PT ;  /* 0x00000002f6077212 */ /* 0x0c0fe400078e9643 */
[----:B------:R-:W-:Y:S01]  /*4420*/  LOP3.LUT R15, R246, R2, R71, 0x96, !PT ;  /* 0x00000002f60f7212 */ /* 0x000fe200078e9647 */
[----:B------:R-:W-:Y:S01]  /*4430*/  STL.64 [R1+0x10], R70 ;  /* 0x0000104601007387 */ /* 0x000fe20000100a00 */
[--C-:B------:R-:W-:Y:S01]  /*4440*/  LOP3.LUT R5, R247, R78, R3.reuse, 0x96, !PT ;  /* 0x0000004ef7057212 */ /* 0x100fe200078e9603 */
[----:B------:R-:W-:Y:S01]  /*4450*/  IMAD.WIDE.U32 R12, R7, -0x2daee0ad, RZ ;  /* 0xd2511f53070c7825 */ /* 0x000fe200078e00ff */
[----:B------:R-:W-:-:S02]  /*4460*/  LOP3.LUT R14, R247, R76, R3, 0x96, !PT ;  /* 0x0000004cf70e7212 */ /* 0x000fc400078e9603 */
[----:B------:R-:W-:Y:S02]  /*4470*/  FMNMX3.FTZ R2, R4, R130, R102, !PT ;  /* 0x0000008204027276 */ /* 0x000fe40007810066 */
[----:B------:R-:W-:Y:S02]  /*4480*/  FMNMX3.FTZ R3, R9, R148, R143, !PT ;  /* 0x0000009409037276 */ /* 0x000fe4000781008f */
[----:B------:R-:W-:Y:S02]  /*4490*/  FMNMX3.FTZ R4, R2, R103, R86, !PT ;  /* 0x0000006702047276 */ /* 0x000fe40007810056 */
[----:B------:R-:W-:Y:S01]  /*44a0*/  FMNMX3.FTZ R6, R3, R140, R157, !PT ;  /* 0x0000008c03067276 */ /* 0x000fe2000781009d */
[----:B------:R-:W-:-:S04]  /*44b0*/  IMAD.WIDE.U32 R2, R5, -0x2daee0ad, RZ ;  /* 0xd2511f5305027825 */ /* 0x000fc800078e00ff */
[C---:B-1----:R-:W-:Y:S01]  /*44c0*/  FMUL.FTZ R5, R137.reuse, UR5 ;  /* 0x0000000589057c20 */ /* 0x042fe20008410000 */
[----:B------:R-:W-:Y:S02]  /*44d0*/  FSETP.NEU.FTZ.AND P1, PT, R137, -INF , PT ;  /* 0xff8000008900780b */ /* 0x000fe40003f3d000 */
[----:B------:R-:W-:Y:S02]  /*44e0*/  FMNMX3.FTZ R4, R4, R87, R110, !PT ;  /* 0x0000005704047276 */ /* 0x000fe4000781006e */
[----:B------:R-:W-:Y:S02]  /*44f0*/  FMNMX3.FTZ R6, R6, R156, R150, !PT ;  /* 0x0000009c06067276 */ /* 0x000fe40007810096 */
[----:B------:R-:W-:Y:S02]  /*4500*/  LOP3.LUT R13, R173, R2, R13, 0x96, !PT ;  /* 0x00000002ad0d7212 */ /* 0x000fe400078e960d */
[----:B------:R-:W-:Y:S02]  /*4510*/  FSEL R18, R5, RZ, P1 ;  /* 0x000000ff05127208 */ /* 0x000fe40000800000 */
[----:B------:R-:W-:-:S02]  /*4520*/  FMNMX3.FTZ R2, R4, R111, R91, !PT ;  /* 0x0000006f04027276 */ /* 0x000fc4000781005b */
[----:B------:R-:W-:Y:S01]  /*4530*/  FMNMX3.FTZ R4, R6, R151, R168, !PT ;  /* 0x0000009706047276 */ /* 0x000fe200078100a8 */
[--C-:B------:R-:W-:Y:S01]  /*4540*/  FFMA.FTZ R5, R61, UR5, -R18.reuse ;  /* 0x000000053d057c23 */ /* 0x100fe20008010812 */
[----:B------:R-:W-:Y:S01]  /*4550*/  LOP3.LUT R9, R172, R30, R3, 0x96, !PT ;  /* 0x0000001eac097212 */ /* 0x000fe200078e9603 */
[----:B------:R-:W-:Y:S01]  /*4560*/  FFMA.FTZ R3, R60, UR5, -R18 ;  /* 0x000000053c037c23 */ /* 0x000fe20008010812 */
[----:B------:R-:W-:Y:S01]  /*4570*/  FMNMX3.FTZ R2, R2, R90, R160, !PT ;  /* 0x0000005a02027276 */ /* 0x000fe200078100a0 */
[----:B------:R1:W3:Y:S01]  /*4580*/  MUFU.EX2 R26, R5 ;  /* 0x00000005001a7308 */ /* 0x0002e20000000800 */
[----:B------:R-:W-:Y:S01]  /*4590*/  FMNMX3.FTZ R7, R4, R164, R158, !PT ;  /* 0x000000a404077276 */ /* 0x000fe2000781009e */
[----:B------:R-:W-:Y:S01]  /*45a0*/  IMAD.WIDE.U32 R22, R9, -0x326172a9, RZ ;  /* 0xcd9e8d5709167825 */ /* 0x000fe200078e00ff */
[----:B------:R-:W-:-:S03]  /*45b0*/  FMNMX3.FTZ R4, R2, R107, R95, !PT ;  /* 0x0000006b02047276 */ /* 0x000fc6000781005f */
[----:B------:R-:W-:Y:S01]  /*45c0*/  FFMA.FTZ R6, R64, UR5, -R18 ;  /* 0x0000000540067c23 */ /* 0x000fe20008010812 */
[----:B--2---:R-:W-:Y:S02]  /*45d0*/  FMNMX.FTZ R8, R8, R11, !PT ;  /* 0x0000000b08087209 */ /* 0x004fe40007810000 */
[----:B------:R-:W-:Y:S01]  /*45e0*/  FMNMX3.FTZ R4, R4, R93, R226, !PT ;  /* 0x0000005d04047276 */ /* 0x000fe200078100e2 */
[----:B------:R2:W4:Y:S02]  /*45f0*/  MUFU.EX2 R29, R3 ;  /* 0x00000003001d7308 */ /* 0x0005240000000800 */
[----:B------:R-:W3:Y:S06]  /*4600*/  SHFL.BFLY PT, R135, R8, 0x1, 0x1f ;  /* 0x0c201f0008877f89 */ /* 0x000eec00000e0000 */
[----:B------:R4:W-:Y:S01]  /*4610*/  MUFU.EX2 R222, R6 ;  /* 0x0000000600de7308 */ /* 0x0009e20000000800 */
[----:B-1----:R-:W-:Y:S01]  /*4620*/  LOP3.LUT R5, R218, R66, R23, 0x96, !PT ;  /* 0x00000042da057212 */ /* 0x002fe200078e9617 */
[----:B--2---:R-:W-:-:S04]  /*4630*/  IMAD.WIDE.U32 R2, R14, -0x2daee0ad, RZ ;  /* 0xd2511f530e027825 */ /* 0x004fc800078e00ff */
[----:B------:R-:W-:Y:S01]  /*4640*/  IMAD.WIDE.U32 R14, R15, -0x2daee0ad, RZ ;  /* 0xd2511f530f0e7825 */ /* 0x000fe200078e00ff */
[----:B------:R-:W-:Y:S02]  /*4650*/  LOP3.LUT R16, R172, R242, R3, 0x96, !PT ;  /* 0x000000f2ac107212 */ /* 0x000fe400078e9603 */
[----:B------:R-:W-:Y:S02]  /*4660*/  FMNMX3.FTZ R3, R4, R225, R203, !PT ;  /* 0x000000e104037276 */ /* 0x000fe400078100cb */
[----:B------:R-:W-:Y:S01]  /*4670*/  LOP3.LUT R9, R173, R2, R15, 0x96, !PT ;  /* 0x00000002ad097212 */ /* 0x000fe200078e960f */
[----:B------:R-:W-:Y:S01]  /*4680*/  IMAD.WIDE.U32 R16, R16, -0x326172a9, RZ ;  /* 0xcd9e8d5710107825 */ /* 0x000fe200078e00ff */
[----:B------:R-:W-:Y:S02]  /*4690*/  FMNMX3.FTZ R2, R3, R202, R224, !PT ;  /* 0x000000ca03027276 */ /* 0x000fe400078100e0 */
[----:B------:R-:W-:Y:S01]  /*46a0*/  FMNMX3.FTZ R4, R7, R155, R187, !PT ;  /* 0x0000009b07047276 */ /* 0x000fe200078100bb */
[----:B----4-:R-:W-:Y:S01]  /*46b0*/  IMAD.WIDE.U32 R6, R5, -0x2daee0ad, RZ ;  /* 0xd2511f5305067825 */ /* 0x010fe200078e00ff */
[----:B------:R-:W-:-:S03]  /*46c0*/  FMNMX3.FTZ R3, R2, R207, R204, !PT ;  /* 0x000000cf02037276 */ /* 0x000fc600078100cc */
[----:B------:R-:W-:Y:S01]  /*46d0*/  FFMA.FTZ R2, R65, UR5, -R18 ;  /* 0x0000000541027c23 */ /* 0x000fe20008010812 */
[----:B------:R-:W-:Y:S02]  /*46e0*/  FMNMX3.FTZ R4, R4, R196, R186, !PT ;  /* 0x000000c404047276 */ /* 0x000fe400078100ba */
[----:B------:R-:W-:Y:S01]  /*46f0*/  FMNMX.FTZ R10, R201, R3, !PT ;  /* 0x00000003c90a7209 */ /* 0x000fe20007810000 */
[----:B------:R1:W-:Y:S01]  /*4700*/  MUFU.EX2 R238, R2 ;  /* 0x0000000200ee7308 */ /* 0x0003e20000000800 */
[----:B---3--:R-:W-:Y:S01]  /*4710*/  FMNMX.FTZ R135, R8, R135, !PT ;  /* 0x0000008708877209 */ /* 0x008fe20007810000 */
[----:B------:R-:W-:Y:S01]  /*4720*/  FFMA.FTZ R3, R68, UR5, -R18 ;  /* 0x0000000544037c23 */ /* 0x000fe20008010812 */
[----:B------:R-:W-:Y:S01]  /*4730*/  IMAD.WIDE.U32 R8, R9, -0x326172a9, RZ ;  /* 0xcd9e8d5709087825 */ /* 0x000fe200078e00ff */
[----:B------:R-:W2:Y:S01]  /*4740*/  SHFL.BFLY PT, R15, R10, 0x2, 0x1f ;  /* 0x0c401f000a0f7f89 */ /* 0x000ea200000e0000 */
[----:B------:R-:W-:Y:S02]  /*4750*/  FSETP.NEU.FTZ.AND P1, PT, R135, -INF , PT ;  /* 0xff8000008700780b */ /* 0x000fe40003f3d000 */
[----:B------:R-:W-:Y:S01]  /*4760*/  LOP3.LUT R20, R162, R12, R7, 0x96, !PT ;  /* 0x0000000ca2147212 */ /* 0x000fe200078e9607 */
[----:B------:R3:W-:Y:S01]  /*4770*/  MUFU.EX2 R230, R3 ;  /* 0x0000000300e67308 */ /* 0x0007e20000000800 */
[----:B------:R-:W-:-:S02]  /*4780*/  LOP3.LUT R7, R218, R70, R17, 0x96, !PT ;  /* 0x00000046da077212 */ /* 0x000fc400078e9611 */
[----:B-1----:R-:W-:Y:S01]  /*4790*/  FMNMX3.FTZ R2, R4, R163, R193, !PT ;  /* 0x000000a304027276 */ /* 0x002fe200078100c1 */
[----:B------:R-:W-:-:S03]  /*47a0*/  FFMA.FTZ R4, R62, UR5, -R18 ;  /* 0x000000053e047c23 */ /* 0x000fc60008010812 */
[----:B------:R-:W-:Y:S01]  /*47b0*/  FMNMX3.FTZ R2, R2, R192, R183, !PT ;  /* 0x000000c002027276 */ /* 0x000fe200078100b7 */
[----:B------:R1:W-:Y:S03]  /*47c0*/  MUFU.EX2 R25, R4 ;  /* 0x0000000400197308 */ /* 0x0003e60000000800 */
[----:B------:R-:W-:Y:S01]  /*47d0*/  FMNMX3.FTZ R2, R2, R189, R195, !PT ;  /* 0x000000bd02027276 */ /* 0x000fe200078100c3 */
[----:B---3--:R-:W-:-:S03]  /*47e0*/  FMUL.FTZ R3, R135, UR5 ;  /* 0x0000000587037c20 */ /* 0x008fc60008410000 */
[----:B------:R-:W-:Y:S02]  /*47f0*/  FMNMX3.FTZ R2, R2, R191, R190, !PT ;  /* 0x000000bf02027276 */ /* 0x000fe400078100be */
[----:B------:R-:W-:Y:S02]  /*4800*/  FSEL R19, R3, RZ, P1 ;  /* 0x000000ff03137208 */ /* 0x000fe40000800000 */
[----:B------:R-:W-:Y:S01]  /*4810*/  FMNMX.FTZ R12, R194, R2, !PT ;  /* 0x00000002c20c7209 */ /* 0x000fe20007810000 */
[----:B------:R-:W-:-:S04]  /*4820*/  IMAD.WIDE.U32 R2, R7, -0x2daee0ad, RZ ;  /* 0xd2511f5307027825 */ /* 0x000fc800078e00ff */
[----:B------:R-:W-:Y:S01]  /*4830*/  FFMA.FTZ R11, R72, UR5, -R19 ;  /* 0x00000005480b7c23 */ /* 0x000fe20008010813 */
[----:B------:R-:W3:Y:S01]  /*4840*/  SHFL.BFLY PT, R17, R12, 0x2, 0x1f ;  /* 0x0c401f000c117f89 */ /* 0x000ee200000e0000 */
[----:B-1----:R-:W-:Y:S01]  /*4850*/  IMAD.WIDE.U32 R4, R13, -0x326172a9, RZ ;  /* 0xcd9e8d570d047825 */ /* 0x002fe200078e00ff */
[C---:B------:R-:W-:Y:S01]  /*4860*/  LOP3.LUT R13, R221.reuse, R16, R9, 0x96, !PT ;  /* 0x00000010dd0d7212 */ /* 0x040fe200078e9609 */
[----:B------:R1:W-:Y:S01]  /*4870*/  MUFU.EX2 R169, R11 ;  /* 0x0000000b00a97308 */ /* 0x0003e20000000800 */
[----:B--2---:R-:W-:Y:S02]  /*4880*/  FMNMX.FTZ R9, R10, R15, !PT ;  /* 0x0000000f0a097209 */ /* 0x004fe40007810000 */
[----:B------:R-:W-:Y:S01]  /*4890*/  LOP3.LUT R5, R221, R22, R5, 0x96, !PT ;  /* 0x00000016dd057212 */ /* 0x000fe200078e9605 */
[----:B------:R-:W-:Y:S01]  /*48a0*/  IMAD.WIDE.U32 R22, R13, -0x2daee0ad, RZ ;  /* 0xd2511f530d167825 */ /* 0x000fe200078e00ff */
[----:B------:R-:W-:Y:S01]  /*48b0*/  LOP3.LUT R7, R162, R14, R3, 0x96, !PT ;  /* 0x0000000ea2077212 */ /* 0x000fe200078e9603 */
[----:B------:R-:W2:Y:S02]  /*48c0*/  SHFL.BFLY PT, R16, R9, 0x1, 0x1f ;  /* 0x0c201f0009107f89 */ /* 0x000ea400000e0000 */
[----:B------:R-:W-:Y:S01]  /*48d0*/  FFMA.FTZ R3, R73, UR5, -R19 ;  /* 0x0000000549037c23 */ /* 0x000fe20008010813 */
[----:B------:R-:W-:-:S04]  /*48e0*/  IMAD.WIDE.U32 R58, R5, -0x2daee0ad, RZ ;  /* 0xd2511f53053a7825 */ /* 0x000fc800078e00ff */
[----:B------:R-:W-:Y:S01]  /*48f0*/  FFMA.FTZ R5, R69, UR5, -R19 ;  /* 0x0000000545057c23 */ /* 0x000fe20008010813 */
[----:B------:R4:W-:Y:S01]  /*4900*/  MUFU.EX2 R233, R3 ;  /* 0x0000000300e97308 */ /* 0x0009e20000000800 */
[----:B-1----:R-:W-:-:S07]  /*4910*/  IMAD.WIDE.U32 R10, R20, -0x326172a9, RZ ;  /* 0xcd9e8d57140a7825 */ /* 0x002fce00078e00ff */
[----:B------:R1:W-:Y:S01]  /*4920*/  MUFU.EX2 R234, R5 ;  /* 0x0000000500ea7308 */ /* 0x0003e20000000800 */
[----:B---3--:R-:W-:Y:S02]  /*4930*/  FMNMX.FTZ R12, R12, R17, !PT ;  /* 0x000000110c0c7209 */ /* 0x008fe40007810000 */
[----:B------:R-:W-:Y:S02]  /*4940*/  LOP3.LUT R57, R220, R4, R11, 0x96, !PT ;  /* 0x00000004dc397212 */ /* 0x000fe400078e960b */
[C---:B------:R-:W-:Y:S01]  /*4950*/  LOP3.LUT R4, R106.reuse, R2, R23, 0x96, !PT ;  /* 0x000000026a047212 */ /* 0x040fe200078e9617 */
[----:B------:R-:W3:Y:S01]  /*4960*/  SHFL.BFLY PT, R136, R12, 0x1, 0x1f ;  /* 0x0c201f000c887f89 */ /* 0x000ee200000e0000 */
[----:B----4-:R-:W-:Y:S01]  /*4970*/  LOP3.LUT R3, R106, R6, R59, 0x96, !PT ;  /* 0x000000066a037212 */ /* 0x010fe200078e963b */
[----:B------:R-:W-:-:S04]  /*4980*/  IMAD.WIDE.U32 R6, R7, -0x326172a9, RZ ;  /* 0xcd9e8d5707067825 */ /* 0x000fc800078e00ff */
[----:B------:R-:W-:Y:S01]  /*4990*/  IMAD.WIDE.U32 R2, R3, -0x326172a9, RZ ;  /* 0xcd9e8d5703027825 */ /* 0x000fe200078e00ff */
[----:B------:R-:W-:-:S03]  /*49a0*/  LOP3.LUT R8, R220, R8, R7, 0x96, !PT ;  /* 0x00000008dc087212 */ /* 0x000fc600078e9607 */
[--C-:B------:R-:W-:Y:S01]  /*49b0*/  FFMA.FTZ R7, R82, UR5, -R19.reuse ;  /* 0x0000000552077c23 */ /* 0x100fe20008010813 */
[----:B-1----:R-:W-:Y:S01]  /*49c0*/  FFMA.FTZ R5, R96, UR5, -R19 ;  /* 0x0000000560057c23 */ /* 0x002fe20008010813 */
[----:B------:R-:W-:Y:S01]  /*49d0*/  IMAD.MOV.U32 R15, RZ, RZ, R2 ;  /* 0x000000ffff0f7224 */ /* 0x000fe200078e0002 */
[----:B------:R-:W-:Y:S01]  /*49e0*/  LOP3.LUT R21, R219, R10, R3, 0x96, !PT ;  /* 0x0000000adb157212 */ /* 0x000fe200078e9603 */
[----:B------:R-:W-:Y:S01]  /*49f0*/  VIADD R96, R217, 0x646e171e ;  /* 0x646e171ed9607836 */ /* 0x000fe20000000000 */
[----:B------:R1:W-:Y:S01]  /*4a00*/  MUFU.EX2 R240, R5 ;  /* 0x0000000500f07308 */ /* 0x0003e20000000800 */
[----:B------:R-:W-:Y:S01]  /*4a10*/  PRMT R20, R2, 0x7771, RZ ;  /* 0x0000777102147816 */ /* 0x000fe200000000ff */
[----:B------:R-:W-:Y:S01]  /*4a20*/  IMAD.WIDE.U32 R10, R8, -0x2daee0ad, RZ ;  /* 0xd2511f53080a7825 */ /* 0x000fe200078e00ff */
[C---:B------:R-:W-:Y:S02]  /*4a30*/  PRMT R14, R2.reuse, 0x7773, RZ ;  /* 0x00007773020e7816 */ /* 0x040fe400000000ff */
[----:B------:R-:W-:Y:S01]  /*4a40*/  PRMT R13, R2, 0x7772, RZ ;  /* 0x00007772020d7816 */ /* 0x000fe200000000ff */
[----:B------:R-:W-:Y:S01]  /*4a50*/  IMAD.MOV.U32 R23, RZ, RZ, R10 ;  /* 0x000000ffff177224 */ /* 0x000fe200078e000a */
[----:B--2---:R-:W-:Y:S01]  /*4a60*/  FMNMX.FTZ R2, R9, R16, !PT ;  /* 0x0000001009027209 */ /* 0x004fe20007810000 */
[----:B------:R2:W-:Y:S01]  /*4a70*/  MUFU.EX2 R228, R7 ;  /* 0x0000000700e47308 */ /* 0x0005e20000000800 */
[----:B------:R-:W-:-:S02]  /*4a80*/  LOP3.LUT R16, R96, R22, R11, 0x96, !PT ;  /* 0x0000001660107212 */ /* 0x000fc400078e960b */
[----:B------:R-:W-:Y:S02]  /*4a90*/  FSETP.NEU.FTZ.AND P1, PT, R2, -INF , PT ;  /* 0xff8000000200780b */ /* 0x000fe40003f3d000 */
[C---:B------:R-:W-:Y:S02]  /*4aa0*/  PRMT R22, R10.reuse, 0x7773, RZ ;  /* 0x000077730a167816 */ /* 0x040fe400000000ff */
[----:B------:R-:W-:Y:S01]  /*4ab0*/  PRMT R24, R10, 0x7771, RZ ;  /* 0x000077710a187816 */ /* 0x000fe200000000ff */
[----:B-1----:R-:W-:Y:S01]  /*4ac0*/  IMAD.WIDE.U32 R4, R4, -0x326172a9, RZ ;  /* 0xcd9e8d5704047825 */ /* 0x002fe200078e00ff */
[----:B------:R-:W-:Y:S02]  /*4ad0*/  PRMT R56, R13, 0x5410, R14 ;  /* 0x000054100d387816 */ /* 0x000fe4000000000e */
[----:B---3--:R-:W-:Y:S01]  /*4ae0*/  FMNMX.FTZ R136, R12, R136, !PT ;  /* 0x000000880c887209 */ /* 0x008fe20007810000 */
[----:B------:R-:W-:Y:S01]  /*4af0*/  IMAD.MOV.U32 R8, RZ, RZ, R4 ;  /* 0x000000ffff087224 */ /* 0x000fe200078e0004 */
[----:B------:R-:W-:Y:S01]  /*4b00*/  LOP3.LUT R3, R219, R6, R5, 0x96, !PT ;  /* 0x00000006db037212 */ /* 0x000fe200078e9605 */
[--C-:B------:R-:W-:Y:S01]  /*4b10*/  FFMA.FTZ R5, R80, UR5, -R19.reuse ;  /* 0x0000000550057c23 */ /* 0x100fe20008010813 */
[----:B------:R-:W-:Y:S01]  /*4b20*/  FFMA.FTZ R6, R63, UR5, -R19 ;  /* 0x000000053f067c23 */ /* 0x000fe20008010813 */
[----:B------:R-:W-:-:S02]  /*4b30*/  PRMT R9, R4, 0x7771, RZ ;  /* 0x0000777104097816 */ /* 0x000fc400000000ff */
[----:B------:R1:W-:Y:S01]  /*4b40*/  MUFU.EX2 R170, R5 ;  /* 0x0000000500aa7308 */ /* 0x0003e20000000800 */
[C---:B--2---:R-:W-:Y:S02]  /*4b50*/  PRMT R7, R4.reuse, 0x7773, RZ ;  /* 0x0000777304077816 */ /* 0x044fe400000000ff */
[----:B------:R-:W-:Y:S02]  /*4b60*/  PRMT R4, R4, 0x7772, RZ ;  /* 0x0000777204047816 */ /* 0x000fe400000000ff */
[----:B------:R-:W-:Y:S02]  /*4b70*/  SHF.R.U32.HI R12, RZ, 0x18, R16 ;  /* 0x00000018ff0c7819 */ /* 0x000fe40000011610 */
[----:B------:R-:W-:Y:S01]  /*4b80*/  PRMT R11, R4, 0x5410, R7 ;  /* 0x00005410040b7816 */ /* 0x000fe20000000007 */
[----:B------:R2:W3:Y:S01]  /*4b90*/  MUFU.EX2 R27, R6 ;  /* 0x00000006001b7308 */ /* 0x0004e20000000800 */
[----:B------:R-:W-:Y:S02]  /*4ba0*/  LOP3.LUT R4, R8, 0xff, RZ, 0xc0, !PT ;  /* 0x000000ff08047812 */ /* 0x000fe400078ec0ff */
[----:B------:R-:W-:-:S02]  /*4bb0*/  LOP3.LUT R7, R23, 0xff, RZ, 0xc0, !PT ;  /* 0x000000ff17077812 */ /* 0x000fc400078ec0ff */
[----:B------:R-:W-:Y:S02]  /*4bc0*/  LOP3.LUT R8, R3, 0xff, RZ, 0xc0, !PT ;  /* 0x000000ff03087812 */ /* 0x000fe400078ec0ff */
[----:B------:R-:W-:Y:S01]  /*4bd0*/  PRMT R14, R7, 0x5410, R24 ;  /* 0x00005410070e7816 */ /* 0x000fe20000000018 */
[----:B-1----:R-:W-:Y:S01]  /*4be0*/  FMUL.FTZ R5, R2, UR5 ;  /* 0x0000000502057c20 */ /* 0x002fe20008410000 */
[----:B------:R-:W-:-:S04]  /*4bf0*/  SHF.R.U32.HI R7, RZ, 0x18, R3 ;  /* 0x00000018ff077819 */ /* 0x000fc80000011603 */
[----:B------:R-:W-:Y:S02]  /*4c00*/  FSEL R17, R5, RZ, P1 ;  /* 0x000000ff05117208 */ /* 0x000fe40000800000 */
[----:B------:R-:W-:Y:S02]  /*4c10*/  FSETP.NEU.FTZ.AND P1, PT, R136, -INF , PT ;  /* 0xff8000008800780b */ /* 0x000fe40003f3d000 */
[----:B--2---:R-:W-:Y:S01]  /*4c20*/  PRMT R6, R10, 0x7772, RZ ;  /* 0x000077720a067816 */ /* 0x004fe200000000ff */
[----:B------:R-:W-:Y:S01]  /*4c30*/  FFMA.FTZ R5, R98, UR5, -R17 ;  /* 0x0000000562057c23 */ /* 0x000fe20008010811 */
[----:B------:R-:W-:Y:S01]  /*4c40*/  IMAD.MOV.U32 R98, RZ, RZ, R26 ;  /* 0x000000ffff627224 */ /* 0x000fe200078e001a */
[----:B------:R-:W-:Y:S02]  /*4c50*/  PRMT R10, R4, 0x5410, R9 ;  /* 0x00005410040a7816 */ /* 0x000fe40000000009 */
[----:B------:R1:W-:Y:S01]  /*4c60*/  MUFU.EX2 R26, R5 ;  /* 0x00000005001a7308 */ /* 0x0003e20000000800 */
[----:B------:R-:W-:Y:S01]  /*4c70*/  PRMT R28, R6, 0x5410, R22 ;  /* 0x00005410061c7816 */ /* 0x000fe20000000016 */
[----:B------:R-:W-:Y:S01]  /*4c80*/  FFMA.FTZ R6, R99, UR5, -R17 ;  /* 0x0000000563067c23 */ /* 0x000fe20008010811 */
[----:B------:R-:W-:Y:S01]  /*4c90*/  LOP3.LUT R4, R3, 0xffff, RZ, 0xc0, !PT ;  /* 0x0000ffff03047812 */ /* 0x000fe200078ec0ff */
[----:B------:R-:W-:-:S04]  /*4ca0*/  IMAD.MOV.U32 R99, RZ, RZ, R29 ;  /* 0x000000ffff637224 */ /* 0x000fc800078e001d */
[----:B------:R2:W4:Y:S01]  /*4cb0*/  MUFU.EX2 R80, R6 ;  /* 0x0000000600507308 */ /* 0x0005220000000800 */
[----:B-1----:R-:W-:-:S04]  /*4cc0*/  LOP3.LUT R5, R15, 0xff, RZ, 0xc0, !PT ;  /* 0x000000ff0f057812 */ /* 0x002fc800078ec0ff */
[----:B------:R-:W-:Y:S01]  /*4cd0*/  PRMT R22, R5, 0x5410, R20 ;  /* 0x0000541005167816 */ /* 0x000fe20000000014 */
[----:B------:R-:W-:Y:S01]  /*4ce0*/  FFMA.FTZ R5, R97, UR5, -R17 ;  /* 0x0000000561057c23 */ /* 0x000fe20008010811 */
[----:B---3--:R-:W-:Y:S01]  /*4cf0*/  IMAD.MOV.U32 R97, RZ, RZ, R27 ;  /* 0x000000ffff617224 */ /* 0x008fe200078e001b */
[----:B------:R-:W-:Y:S02]  /*4d00*/  LOP3.LUT R20, R21, 0xff, RZ, 0xc0, !PT ;  /* 0x000000ff15147812 */ /* 0x000fe400078ec0ff */
[----:B--2---:R-:W-:Y:S01]  /*4d10*/  PRMT R6, R3, 0x7632, R6 ;  /* 0x0000763203067816 */ /* 0x004fe20000000006 */
[----:B------:R1:W-:Y:S01]  /*4d20*/  MUFU.EX2 R231, R5 ;  /* 0x0000000500e77308 */ /* 0x0003e20000000800 */
[----:B------:R-:W-:Y:S02]  /*4d30*/  SHF.R.U32.HI R3, RZ, 0x8, R4 ;  /* 0x00000008ff037819 */ /* 0x000fe40000011604 */
[----:B------:R-:W-:Y:S02]  /*4d40*/  LOP3.LUT R4, R6, 0xff, RZ, 0xc0, !PT ;  /* 0x000000ff06047812 */ /* 0x000fe400078ec0ff */
[----:B------:R-:W-:Y:S01]  /*4d50*/  PRMT R0, R8, 0x5410, R3 ;  /* 0x0000541008007816 */ /* 0x000fe20000000003 */
[----:B------:R-:W-:Y:S01]  /*4d60*/  FFMA.FTZ R3, R81, UR5, -R19 ;  /* 0x0000000551037c23 */ /* 0x000fe20008010813 */
[----:B------:R-:W-:Y:S01]  /*4d70*/  PRMT R9, R4, 0x5410, R7 ;  /* 0x0000541004097816 */ /* 0x000fe20000000007 */
[----:B------:R-:W-:Y:S01]  /*4d80*/  FFMA.FTZ R7, R114, UR5, -R17 ;  /* 0x0000000572077c23 */ /* 0x000fe20008010811 */
[C---:B------:R-:W-:Y:S01]  /*4d90*/  LOP3.LUT R4, R16.reuse, 0xffff, RZ, 0xc0, !PT ;  /* 0x0000ffff10047812 */ /* 0x040fe200078ec0ff */
[----:B------:R2:W-:Y:S01]  /*4da0*/  MUFU.EX2 R236, R3 ;  /* 0x0000000300ec7308 */ /* 0x0005e20000000800 */
[----:B------:R-:W-:Y:S01]  /*4db0*/  LOP3.LUT R6, R16, 0xff, RZ, 0xc0, !PT ;  /* 0x000000ff10067812 */ /* 0x000fe200078ec0ff */
[----:B------:R-:W-:Y:S01]  /*4dc0*/  IMAD.MOV.U32 R114, RZ, RZ, R30 ;  /* 0x000000ffff727224 */ /* 0x000fe200078e001e */
[----:B------:R-:W-:-:S02]  /*4dd0*/  SHF.R.U32.HI R4, RZ, 0x8, R4 ;  /* 0x00000008ff047819 */ /* 0x000fc40000011604 */
[----:B------:R-:W-:Y:S01]  /*4de0*/  HSET2.LE.AND R0, R0, R213, PT ;  /* 0x000000d500007233 */ /* 0x000fe20003803000 */
[----:B-1----:R-:W-:Y:S02]  /*4df0*/  FFMA.FTZ R5, R112, UR5, -R17 ;  /* 0x0000000570057c23 */ /* 0x002fe40008010811 */
[----:B------:R1:W-:Y:S08]  /*4e00*/  MUFU.EX2 R171, R7 ;  /* 0x0000000700ab7308 */ /* 0x0003f00000000800 */
[----:B------:R3:W4:Y:S01]  /*4e10*/  MUFU.EX2 R227, R5 ;  /* 0x0000000500e37308 */ /* 0x0007220000000800 */
[----:B--2---:R-:W-:-:S02]  /*4e20*/  F2FP.F16.F32.PACK_AB R3, R233, R169 ;  /* 0x000000a9e903723e */ /* 0x004fc400000000ff */
[----:B-1----:R-:W-:Y:S02]  /*4e30*/  F2FP.F16.F32.PACK_AB R7, R240, R234 ;  /* 0x000000eaf007723e */ /* 0x002fe400000000ff */
[----:B---3--:R-:W-:Y:S02]  /*4e40*/  LOP3.LUT R5, R11, 0xff00ff, RZ, 0xc0, !PT ;  /* 0x00ff00ff0b057812 */ /* 0x008fe400078ec0ff */
[----:B------:R-:W-:Y:S02]  /*4e50*/  PRMT R11, R6, 0x5410, R4 ;  /* 0x00005410060b7816 */ /* 0x000fe40000000004 */
[--C-:B------:R-:W-:Y:S01]  /*4e60*/  HSET2.LE.AND R6, R10, R213.reuse, PT ;  /* 0x000000d50a067233 */ /* 0x100fe20003803000 */
[----:B------:R-:W-:Y:S01]  /*4e70*/  FFMA.FTZ R10, R113, UR5, -R17 ;  /* 0x00000005710a7c23 */ /* 0x000fe20008010811 */
[----:B------:R-:W-:Y:S02]  /*4e80*/  LOP3.LUT R4, R3, R0, RZ, 0xc0, !PT ;  /* 0x0000000003047212 */ /* 0x000fe400078ec0ff */
[----:B------:R-:W-:Y:S01]  /*4e90*/  HSET2.LE.AND R0, R9, R213, PT ;  /* 0x000000d509007233 */ /* 0x000fe20003803000 */
[----:B------:R1:W2:Y:S01]  /*4ea0*/  MUFU.EX2 R113, R10 ;  /* 0x0000000a00717308 */ /* 0x0002a20000000800 */
[----:B----4-:R-:W-:-:S02]  /*4eb0*/  F2FP.F16.F32.PACK_AB R3, R80, R26 ;  /* 0x0000001a5003723e */ /* 0x010fc400000000ff */
[----:B------:R-:W-:Y:S02]  /*4ec0*/  HSET2.LE.AND R8, R5, R213, PT ;  /* 0x000000d505087233 */ /* 0x000fe40003803000 */
[----:B------:R-:W-:Y:S02]  /*4ed0*/  F2FP.F16.F32.PACK_AB R9, R227, R231 ;  /* 0x000000e7e309723e */ /* 0x000fe400000000ff */
[----:B------:R-:W-:Y:S01]  /*4ee0*/  LOP3.LUT R5, R3, R0, RZ, 0xc0, !PT ;  /* 0x0000000003057212 */ /* 0x000fe200078ec0ff */
[----:B------:R-:W-:Y:S01]  /*4ef0*/  FFMA.FTZ R0, R83, UR5, -R17 ;  /* 0x0000000553007c23 */ /* 0x000fe20008010811 */
[----:B------:R-:W-:Y:S01]  /*4f00*/  PRMT R3, R16, 0x7632, R3 ;  /* 0x0000763210037816 */ /* 0x000fe20000000003 */
[----:B------:R-:W-:Y:S01]  /*4f10*/  IMAD.MOV.U32 R83, RZ, RZ, R26 ;  /* 0x000000ffff537224 */ /* 0x000fe200078e001a */
[----:B------:R-:W-:Y:S01]  /*4f20*/  LOP3.LUT R6, R7, R6, RZ, 0xc0, !PT ;  /* 0x0000000607067212 */ /* 0x000fe200078ec0ff */
[----:B------:R3:W-:Y:S01]  /*4f30*/  MUFU.EX2 R112, R0 ;  /* 0x0000000000707308 */ /* 0x0007e20000000800 */
[----:B------:R-:W-:Y:S01]  /*4f40*/  LOP3.LUT R7, R9, R8, RZ, 0xc0, !PT ;  /* 0x0000000809077212 */ /* 0x000fe200078ec0ff */
[----:B------:R-:W-:Y:S01]  /*4f50*/  FFMA.FTZ R8, R115, UR5, -R17 ;  /* 0x0000000573087c23 */ /* 0x000fe20008010811 */
[----:B------:R-:W-:Y:S01]  /*4f60*/  FMUL.FTZ R9, R136, UR5 ;  /* 0x0000000588097c20 */ /* 0x000fe20008410000 */
[----:B------:R-:W-:Y:S01]  /*4f70*/  IMAD.MOV.U32 R115, RZ, RZ, R31 ;  /* 0x000000ffff737224 */ /* 0x000fe200078e001f */
[----:B-1----:R-:W-:-:S02]  /*4f80*/  LOP3.LUT R10, R3, 0xff, RZ, 0xc0, !PT ;  /* 0x000000ff030a7812 */ /* 0x002fc400078ec0ff */
[----:B------:R-:W-:Y:S01]  /*4f90*/  F2FP.F16.F32.PACK_AB R3, R170, R228 ;  /* 0x000000e4aa03723e */ /* 0x000fe200000000ff */
[----:B------:R1:W4:Y:S01]  /*4fa0*/  MUFU.EX2 R235, R8 ;  /* 0x0000000800eb7308 */ /* 0x0003220000000800 */
[----:B------:R-:W-:Y:S01]  /*4fb0*/  FSEL R16, R9, RZ, P1 ;  /* 0x000000ff09107208 */ /* 0x000fe20000800000 */
[----:B------:R-:W-:Y:S01]  /*4fc0*/  HMMA.16816.F32 R32, R4, R40, RZ ;  /* 0x000000280420723c */ /* 0x000fe200000018ff */
[----:B------:R-:W-:Y:S02]  /*4fd0*/  LOP3.LUT R9, R21, 0xffff, RZ, 0xc0, !PT ;  /* 0x0000ffff15097812 */ /* 0x000fe400078ec0ff */
[----:B---3--:R-:W-:-:S05]  /*4fe0*/  HSET2.LE.AND R0, R11, R213, PT ;  /* 0x000000d50b007233 */ /* 0x008fca0003803000 */
[C---:B------:R-:W-:Y:S01]  /*4ff0*/  HMMA.16816.F32 R36, R4.reuse, R42, RZ ;  /* 0x0000002a0424723c */ /* 0x040fe200000018ff */
[----:B------:R-:W-:Y:S02]  /*5000*/  SHF.R.U32.HI R11, RZ, 0x8, R9 ;  /* 0x00000008ff0b7819 */ /* 0x000fe40000011609 */
[----:B-1----:R-:W-:Y:S01]  /*5010*/  PRMT R8, R10, 0x5410, R12 ;  /* 0x000054100a087816 */ /* 0x002fe2000000000c */
[----:B------:R-:W-:Y:S01]  /*5020*/  FFMA.FTZ R10, R124, UR5, -R16 ;  /* 0x000000057c0a7c23 */ /* 0x000fe20008010810 */
[----:B------:R-:W-:Y:S01]  /*5030*/  LOP3.LUT R12, R3, R0, RZ, 0xc0, !PT ;  /* 0x00000000030c7212 */ /* 0x000fe200078ec0ff */
[----:B------:R-:W-:Y:S01]  /*5040*/  IMAD.MOV.U32 R124, RZ, RZ, R66 ;  /* 0x000000ffff7c7224 */ /* 0x000fe200078e0042 */
[----:B--2---:R-:W-:Y:S01]  /*5050*/  F2FP.F16.F32.PACK_AB R3, R113, R171 ;  /* 0x000000ab7103723e */ /* 0x004fe200000000ff */
[----:B------:R-:W-:Y:S01]  /*5060*/  MUFU.EX2 R214, R10 ;  /* 0x0000000a00d67308 */ /* 0x000fe20000000800 */
[--C-:B------:R-:W-:Y:S01]  /*5070*/  HSET2.LE.AND R0, R8, R213.reuse, PT ;  /* 0x000000d508007233 */ /* 0x100fe20003803000 */
[--C-:B------:R-:W-:Y:S01]  /*5080*/  FFMA.FTZ R8, R116, UR5, -R16.reuse ;  /* 0x0000000574087c23 */ /* 0x100fe20008010810 */
[----:B------:R-:W-:Y:S01]  /*5090*/  IMAD.MOV.U32 R116, RZ, RZ, R25 ;  /* 0x000000ffff747224 */ /* 0x000fe200078e0019 */
[----:B----4-:R-:W-:Y:S01]  /*50a0*/  F2FP.F16.F32.PACK_AB R9, R235, R112 ;  /* 0x00000070eb09723e */ /* 0x010fe200000000ff */
[----:B------:R-:W-:Y:S01]  /*50b0*/  HMMA.16816.F32 R24, R4, R44, RZ ;  /* 0x0000002c0418723c */ /* 0x000fe200000018ff */
[----:B------:R-:W-:Y:S01]  /*50c0*/  LOP3.LUT R13, R3, R0, RZ, 0xc0, !PT ;  /* 0x00000000030d7212 */ /* 0x000fe200078ec0ff */
[----:B------:R-:W-:Y:S01]  /*50d0*/  FFMA.FTZ R3, R118, UR5, -R16 ;  /* 0x0000000576037c23 */ /* 0x000fe20008010810 */
[----:B------:R1:W-:Y:S01]  /*50e0*/  MUFU.EX2 R81, R8 ;  /* 0x0000000800517308 */ /* 0x0003e20000000800 */
[----:B------:R-:W-:Y:S01]  /*50f0*/  HSET2.LE.AND R0, R14, R213, PT ;  /* 0x000000d50e007233 */ /* 0x000fe20003803000 */
[----:B------:R-:W-:-:S06]  /*5100*/  IMAD.MOV.U32 R118, RZ, RZ, R70 ;  /* 0x000000ffff767224 */ /* 0x000fcc00078e0046 */
[----:B------:R2:W3:Y:S01]  /*5110*/  MUFU.EX2 R239, R3 ;  /* 0x0000000300ef7308 */ /* 0x0004e20000000800 */
[----:B-1----:R-:W-:Y:S02]  /*5120*/  LOP3.LUT R8, R28, 0xff00ff, RZ, 0xc0, !PT ;  /* 0x00ff00ff1c087812 */ /* 0x002fe400078ec0ff */
[----:B------:R-:W-:Y:S01]  /*5130*/  HMMA.16816.F32 R28, R4, R46, RZ ;  /* 0x0000002e041c723c */ /* 0x000fe200000018ff */
[----:B------:R-:W-:Y:S01]  /*5140*/  LOP3.LUT R4, R56, 0xff00ff, RZ, 0xc0, !PT ;  /* 0x00ff00ff38047812 */ /* 0x000fe200078ec0ff */
[----:B------:R-:W-:Y:S01]  /*5150*/  FFMA.FTZ R6, R117, UR5, -R18 ;  /* 0x0000000575067c23 */ /* 0x000fe20008010812 */
[----:B------:R-:W-:Y:S02]  /*5160*/  HSET2.LE.AND R8, R8, R213, PT ;  /* 0x000000d508087233 */ /* 0x000fe40003803000 */
[----:B--2---:R-:W-:Y:S01]  /*5170*/  F2FP.F16.F32.PACK_AB R3, R236, R97 ;  /* 0x00000061ec03723e */ /* 0x004fe200000000ff */
[----:B------:R1:W-:Y:S02]  /*5180*/  MUFU.EX2 R211, R6 ;  /* 0x0000000600d37308 */ /* 0x0003e40000000800 */
[----:B------:R-:W-:-:S02]  /*5190*/  LOP3.LUT R15, R9, R8, RZ, 0xc0, !PT ;  /* 0x00000008090f7212 */ /* 0x000fc400078ec0ff */
[----:B------:R-:W-:Y:S01]  /*51a0*/  LOP3.LUT R14, R3, R0, RZ, 0xc0, !PT ;  /* 0x00000000030e7212 */ /* 0x000fe200078ec0ff */
[----:B------:R-:W-:Y:S01]  /*51b0*/  FFMA.FTZ R3, R125, UR5, -R16 ;  /* 0x000000057d037c23 */ /* 0x000fe20008010810 */
[----:B------:R-:W-:Y:S01]  /*51c0*/  PRMT R0, R21, 0x7632, R0 ;  /* 0x0000763215007816 */ /* 0x000fe20000000000 */
[----:B------:R-:W-:Y:S01]  /*51d0*/  IMAD.MOV.U32 R125, RZ, RZ, R67 ;  /* 0x000000ffff7d7224 */ /* 0x000fe200078e0043 */
[----:B------:R-:W-:Y:S01]  /*51e0*/  HSET2.LE.AND R4, R4, R213, PT ;  /* 0x000000d504047233 */ /* 0x000fe20003803000 */
[----:B------:R2:W4:Y:S01]  /*51f0*/  MUFU.EX2 R229, R3 ;  /* 0x0000000300e57308 */ /* 0x0005220000000800 */
[----:B------:R-:W-:Y:S01]  /*5200*/  SHF.R.U32.HI R8, RZ, 0x18, R21 ;  /* 0x00000018ff087819 */ /* 0x000fe20000011615 */
[----:B------:R-:W-:Y:S01]  /*5210*/  HMMA.16816.F32 R60, R12, R50, R36 ;  /* 0x000000320c3c723c */ /* 0x000fe20000001824 */
[----:B------:R-:W-:Y:S02]  /*5220*/  LOP3.LUT R7, R0, 0xff, RZ, 0xc0, !PT ;  /* 0x000000ff00077812 */ /* 0x000fe400078ec0ff */
[----:B---3--:R-:W-:-:S02]  /*5230*/  F2FP.F16.F32.PACK_AB R5, R239, R81 ;  /* 0x00000051ef05723e */ /* 0x008fc400000000ff */
[--C-:B------:R-:W-:Y:S02]  /*5240*/  HSET2.LE.AND R0, R22, R213.reuse, PT ;  /* 0x000000d516007233 */ /* 0x100fe40003803000 */
[----:B------:R-:W-:Y:S01]  /*5250*/  PRMT R9, R20, 0x5410, R11 ;  /* 0x0000541014097816 */ /* 0x000fe2000000000b */
[C---:B------:R-:W-:Y:S01]  /*5260*/  HMMA.16816.F32 R72, R12.reuse, R48, R32 ;  /* 0x000000300c48723c */ /* 0x040fe20000001820 */
[----:B------:R-:W-:Y:S02]  /*5270*/  PRMT R7, R7, 0x5410, R8 ;  /* 0x0000541007077816 */ /* 0x000fe40000000008 */
[----:B------:R-:W-:Y:S01]  /*5280*/  LOP3.LUT R11, R5, R4, RZ, 0xc0, !PT ;  /* 0x00000004050b7212 */ /* 0x000fe200078ec0ff */
[----:B------:R-:W-:Y:S01]  /*5290*/  FFMA.FTZ R5, R119, UR5, -R18 ;  /* 0x0000000577057c23 */ /* 0x000fe20008010812 */
[----:B------:R-:W-:Y:S01]  /*52a0*/  IMAD.MOV.U32 R119, RZ, RZ, R71 ;  /* 0x000000ffff777224 */ /* 0x000fe200078e0047 */
[----:B------:R-:W-:Y:S01]  /*52b0*/  HSET2.LE.AND R4, R7, R213, PT ;  /* 0x000000d507047233 */ /* 0x000fe20003803000 */
[----:B-1----:R-:W-:Y:S01]  /*52c0*/  IMAD.WIDE.U32 R6, R57, -0x2daee0ad, RZ ;  /* 0xd2511f5339067825 */ /* 0x002fe200078e00ff */
[----:B--2---:R-:W-:Y:S01]  /*52d0*/  F2FP.F16.F32.PACK_AB R3, R238, R222 ;  /* 0x000000deee03723e */ /* 0x004fe200000000ff */
[----:B------:R4:W-:Y:S01]  /*52e0*/  MUFU.EX2 R117, R5 ;  /* 0x0000000500757308 */ /* 0x0009e20000000800 */
[----:B------:R-:W-:Y:S02]  /*52f0*/  HMMA.16816.F32 R64, R12, R52, R24 ;  /* 0x000000340c40723c */ /* 0x000fe40000001818 */
[----:B------:R-:W-:-:S02]  /*5300*/  LOP3.LUT R10, R3, R0, RZ, 0xc0, !PT ;  /* 0x00000000030a7212 */ /* 0x000fc400078ec0ff */
[----:B------:R-:W-:Y:S02]  /*5310*/  HSET2.LE.AND R0, R9, R213, PT ;  /* 0x000000d509007233 */ /* 0x000fe40003803000 */
[----:B------:R-:W-:Y:S02]  /*5320*/  F2FP.F16.F32.PACK_AB R3, R98, R99 ;  /* 0x000000636203723e */ /* 0x000fe400000000ff */
[----:B------:R-:W-:Y:S01]  /*5330*/  HMMA.16816.F32 R36, R12, R54, R28 ;  /* 0x000000360c24723c */ /* 0x000fe2000000181c */
[----:B------:R-:W-:Y:S02]  /*5340*/  PRMT R13, R6, 0x7771, RZ ;  /* 0x00007771060d7816 */ /* 0x000fe400000000ff */
[----:B------:R-:W-:Y:S01]  /*5350*/  LOP3.LUT R8, R3, R0, RZ, 0xc0, !PT ;  /* 0x0000000003087212 */ /* 0x000fe200078ec0ff */
[--C-:B------:R-:W-:Y:S01]  /*5360*/  FFMA.FTZ R0, R120, UR5, -R16.reuse ;  /* 0x0000000578007c23 */ /* 0x100fe20008010810 */
[----:B------:R-:W-:Y:S01]  /*5370*/  FFMA.FTZ R3, R121, UR5, -R16 ;  /* 0x0000000579037c23 */ /* 0x000fe20008010810 */
[----:B------:R-:W-:-:S02]  /*5380*/  PRMT R12, R6, 0x7773, RZ ;  /* 0x00007773060c7816 */ /* 0x000fc400000000ff */
[----:B----4-:R-:W-:Y:S01]  /*5390*/  F2FP.F16.F32.PACK_AB R5, R229, R214 ;  /* 0x000000d6e505723e */ /* 0x010fe200000000ff */
[----:B------:R1:W-:Y:S03]  /*53a0*/  MUFU.EX2 R165, R0 ;  /* 0x0000000000a57308 */ /* 0x0003e60000000800 */
[----:B------:R-:W-:Y:S01]  /*53b0*/  LOP3.LUT R9, R5, R4, RZ, 0xc0, !PT ;  /* 0x0000000405097212 */ /* 0x000fe200078ec0ff */
[----:B------:R-:W-:Y:S01]  /*53c0*/  IMAD.MOV.U32 R4, RZ, RZ, R6 ;  /* 0x000000ffff047224 */ /* 0x000fe200078e0006 */
[----:B------:R-:W-:-:S03]  /*53d0*/  PRMT R5, R6, 0x7772, RZ ;  /* 0x0000777206057816 */ /* 0x000fc600000000ff */
[----:B------:R2:W3:Y:S01]  /*53e0*/  MUFU.EX2 R120, R3 ;  /* 0x0000000300787308 */ /* 0x0004e20000000800 */
[----:B------:R-:W-:Y:S01]  /*53f0*/  LOP3.LUT R4, R4, 0xff, RZ, 0xc0, !PT ;  /* 0x000000ff04047812 */ /* 0x000fe200078ec0ff */
[C---:B------:R-:W-:Y:S01]  /*5400*/  HMMA.16816.F32 R28, R8.reuse, R40, RZ ;  /* 0x00000028081c723c */ /* 0x040fe200000018ff */
[----:B------:R-:W-:Y:S02]  /*5410*/  PRMT R12, R5, 0x5410, R12 ;  /* 0x00005410050c7816 */ /* 0x000fe4000000000c */
[----:B------:R-:W-:Y:S02]  /*5420*/  PRMT R13, R4, 0x5410, R13 ;  /* 0x00005410040d7816 */ /* 0x000fe4000000000d */
[----:B------:R-:W-:Y:S02]  /*5430*/  LOP3.LUT R14, R12, 0xff00ff, RZ, 0xc0, !PT ;  /* 0x00ff00ff0c0e7812 */ /* 0x000fe400078ec0ff */
[----:B-1----:R-:W-:Y:S01]  /*5440*/  LOP3.LUT R0, R96, R58, R7, 0x96, !PT ;  /* 0x0000003a60007212 */ /* 0x002fe200078e9607 */
[----:B------:R-:W-:Y:S03]  /*5450*/  HMMA.16816.F32 R32, R8, R42, RZ ;  /* 0x0000002a0820723c */ /* 0x000fe600000018ff */
[----:B------:R-:W-:-:S02]  /*5460*/  LOP3.LUT R4, R0, 0xffff, RZ, 0xc0, !PT ;  /* 0x0000ffff00047812 */ /* 0x000fc400078ec0ff */
[C---:B------:R-:W-:Y:S01]  /*5470*/  PRMT R5, R0.reuse, 0x7632, R5 ;  /* 0x0000763200057816 */ /* 0x040fe20000000005 */
[----:B--2---:R-:W-:Y:S01]  /*5480*/  FFMA.FTZ R3, R123, UR5, -R16 ;  /* 0x000000057b037c23 */ /* 0x004fe20008010810 */
[----:B------:R-:W-:Y:S01]  /*5490*/  LOP3.LUT R7, R0, 0xff, RZ, 0xc0, !PT ;  /* 0x000000ff00077812 */ /* 0x000fe200078ec0ff */
[----:B------:R-:W-:Y:S01]  /*54a0*/  HMMA.16816.F32 R20, R8, R44, RZ ;  /* 0x0000002c0814723c */ /* 0x000fe200000018ff */
[----:B------:R-:W-:Y:S01]  /*54b0*/  SHF.R.U32.HI R6, RZ, 0x18, R0 ;  /* 0x00000018ff067819 */ /* 0x000fe20000011600 */
[----:B------:R1:W-:Y:S01]  /*54c0*/  MUFU.EX2 R232, R3 ;  /* 0x0000000300e87308 */ /* 0x0003e20000000800 */
[----:B------:R-:W-:Y:S01]  /*54d0*/  FFMA.FTZ R0, R122, UR5, -R16 ;  /* 0x000000057a007c23 */ /* 0x000fe20008010810 */
[----:B------:R-:W-:-:S04]  /*54e0*/  IMAD.MOV.U32 R123, RZ, RZ, R235 ;  /* 0x000000ffff7b7224 */ /* 0x000fc800078e00eb */
[----:B------:R-:W-:Y:S02]  /*54f0*/  HMMA.16816.F32 R24, R8, R46, RZ ;  /* 0x0000002e0818723c */ /* 0x000fe400000018ff */
[----:B------:R2:W4:Y:S01]  /*5500*/  MUFU.EX2 R212, R0 ;  /* 0x0000000000d47308 */ /* 0x0005220000000800 */
[----:B-1----:R-:W-:Y:S02]  /*5510*/  SHF.R.U32.HI R3, RZ, 0x8, R4 ;  /* 0x00000008ff037819 */ /* 0x002fe40000011604 */
[----:B------:R-:W-:Y:S02]  /*5520*/  LOP3.LUT R4, R5, 0xff, RZ, 0xc0, !PT ;  /* 0x000000ff05047812 */ /* 0x000fe400078ec0ff */
[----:B------:R-:W-:Y:S02]  /*5530*/  PRMT R5, R7, 0x5410, R3 ;  /* 0x0000541007057816 */ /* 0x000fe40000000003 */
[----:B------:R-:W-:Y:S02]  /*5540*/  PRMT R12, R4, 0x5410, R6 ;  /* 0x00005410040c7816 */ /* 0x000fe40000000006 */
[----:B------:R-:W-:-:S02]  /*5550*/  HSET2.LE.AND R7, R14, R213, PT ;  /* 0x000000d50e077233 */ /* 0x000fc40003803000 */
[----:B---3--:R-:W-:Y:S02]  /*5560*/  F2FP.F16.F32.PACK_AB R4, R120, R165 ;  /* 0x000000a57804723e */ /* 0x008fe400000000ff */
[----:B--2---:R-:W-:Y:S02]  /*5570*/  HSET2.LE.AND R0, R13, R213, PT ;  /* 0x000000d50d007233 */ /* 0x004fe40003803000 */
[----:B------:R-:W-:Y:S01]  /*5580*/  LOP3.LUT R7, R4, R7, RZ, 0xc0, !PT ;  /* 0x0000000704077212 */ /* 0x000fe200078ec0ff */
[----:B------:R-:W-:Y:S01]  /*5590*/  VIADD R4, R174, 0x1 ;  /* 0x00000001ae047836 */ /* 0x000fe20000000000 */
[----:B------:R-:W-:Y:S02]  /*55a0*/  F2FP.F16.F32.PACK_AB R3, R117, R211 ;  /* 0x000000d37503723e */ /* 0x000fe400000000ff */
[----:B----4-:R-:W-:Y:S02]  /*55b0*/  F2FP.F16.F32.PACK_AB R8, R212, R232 ;  /* 0x000000e8d408723e */ /* 0x010fe400000000ff */
[----:B------:R-:W-:-:S02]  /*55c0*/  LOP3.LUT R9, R217, R4, R167, 0x96, !PT ;  /* 0x00000004d9097212 */ /* 0x000fc400078e96a7 */
[----:B------:R-:W-:Y:S02]  /*55d0*/  LOP3.LUT R6, R3, R0, RZ, 0xc0, !PT ;  /* 0x0000000003067212 */ /* 0x000fe400078ec0ff */
[--C-:B------:R-:W-:Y:S02]  /*55e0*/  HSET2.LE.AND R0, R5, R213.reuse, PT ;  /* 0x000000d505007233 */ /* 0x100fe40003803000 */
[----:B------:R-:W-:Y:S01]  /*55f0*/  HSET2.LE.AND R5, R12, R213, PT ;  /* 0x000000d50c057233 */ /* 0x000fe20003803000 */
[----:B------:R-:W-:Y:S01]  /*5600*/  IMAD.WIDE.U32 R12, R9, -0x326172a9, RZ ;  /* 0xcd9e8d57090c7825 */ /* 0x000fe200078e00ff */
[----:B------:R-:W-:-:S03]  /*5610*/  F2FP.F16.F32.PACK_AB R3, R116, R230 ;  /* 0x000000e67403723e */ /* 0x000fc600000000ff */
[----:B------:R-:W-:Y:S02]  /*5620*/  LOP3.LUT R5, R8, R5, RZ, 0xc0, !PT ;  /* 0x0000000508057212 */ /* 0x000fe400078ec0ff */
[----:B------:R-:W-:Y:S02]  /*5630*/  LOP3.LUT R4, R3, R0, RZ, 0xc0, !PT ;  /* 0x0000000003047212 */ /* 0x000fe400078ec0ff */
[----:B------:R-:W-:Y:S02]  /*5640*/  LOP3.LUT R3, R247, R76, R13, 0x96, !PT ;  /* 0x0000004cf7037212 */ /* 0x000fe400078e960d */
[----:B------:R-:W-:-:S03]  /*5650*/  LOP3.LUT R0, R246, R12, R119, 0x96, !PT ;  /* 0x0000000cf6007212 */ /* 0x000fc600078e9677 */
[----:B------:R-:W-:Y:S01]  /*5660*/  IMAD.WIDE.U32 R10, R3, -0x2daee0ad, RZ ;  /* 0xd2511f53030a7825 */ /* 0x000fe200078e00ff */
[----:B------:R-:W-:Y:S03]  /*5670*/  HMMA.16816.F32 R40, R4, R48, R28 ;  /* 0x000000300428723c */ /* 0x000fe6000000181c */
[----:B------:R-:W-:Y:S01]  /*5680*/  IMAD.WIDE.U32 R8, R0, -0x2daee0ad, RZ ;  /* 0xd2511f5300087825 */ /* 0x000fe200078e00ff */
[----:B------:R-:W-:-:S04]  /*5690*/  LOP3.LUT R3, R172, R242, R11, 0x96, !PT ;  /* 0x000000f2ac037212 */ /* 0x000fc800078e960b */
[----:B------:R-:W-:Y:S01]  /*56a0*/  LOP3.LUT R0, R173, R10, R9, 0x96, !PT ;  /* 0x0000000aad007212 */ /* 0x000fe200078e9609 */
[----:B------:R-:W-:-:S04]  /*56b0*/  IMAD.WIDE.U32 R10, R3, -0x326172a9, RZ ;  /* 0xcd9e8d57030a7825 */ /* 0x000fc800078e00ff */
[----:B------:R-:W-:Y:S01]  /*56c0*/  FFMA.FTZ R3, R128, UR5, -R19 ;  /* 0x0000000580037c23 */ /* 0x000fe20008010813 */
[C---:B------:R-:W-:Y:S01]  /*56d0*/  HMMA.16816.F32 R68, R4.reuse, R52, R20 ;  /* 0x000000340444723c */ /* 0x040fe20000001814 */
[----:B------:R-:W1:Y:S01]  /*56e0*/  LDSM.16.MT88.4 R20, [R139+0x4800] ;  /* 0x004800008b14783b */ /* 0x000e620000004200 */
[----:B------:R-:W-:Y:S01]  /*56f0*/  IMAD.WIDE.U32 R28, R0, -0x326172a9, RZ ;  /* 0xcd9e8d57001c7825 */ /* 0x000fe200078e00ff */
[----:B------:R-:W-:Y:S01]  /*5700*/  LOP3.LUT R0, R218, R118, R11, 0x96, !PT ;  /* 0x00000076da007212 */ /* 0x000fe200078e960b */
[----:B------:R2:W-:Y:S03]  /*5710*/  MUFU.EX2 R122, R3 ;  /* 0x00000003007a7308 */ /* 0x0005e60000000800 */
[----:B------:R-:W-:Y:S01]  /*5720*/  LOP3.LUT R9, R221, R10, R29, 0x96, !PT ;  /* 0x0000000add097212 */ /* 0x000fe200078e961d */
[----:B------:R-:W-:Y:S01]  /*5730*/  IMAD.WIDE.U32 R10, R0, -0x2daee0ad, RZ ;  /* 0xd2511f53000a7825 */ /* 0x000fe200078e00ff */
[----:B------:R-:W-:Y:S03]  /*5740*/  HMMA.16816.F32 R32, R4, R50, R32 ;  /* 0x000000320420723c */ /* 0x000fe60000001820 */
[----:B------:R-:W-:Y:S01]  /*5750*/  IMAD.WIDE.U32 R30, R9, -0x2daee0ad, RZ ;  /* 0xd2511f53091e7825 */ /* 0x000fe200078e00ff */
[----:B------:R-:W-:-:S04]  /*5760*/  LOP3.LUT R0, R162, R8, R11, 0x96, !PT ;  /* 0x00000008a2007212 */ /* 0x000fc800078e960b */
[----:B------:R-:W-:Y:S01]  /*5770*/  LOP3.LUT R8, R106, R10, R31, 0x96, !PT ;  /* 0x0000000a6a087212 */ /* 0x000fe200078e961f */
[----:B------:R-:W-:Y:S01]  /*5780*/  HMMA.16816.F32 R52, R4, R54, R24 ;  /* 0x000000360434723c */ /* 0x000fe20000001818 */
[----:B------:R-:W-:-:S04]  /*5790*/  IMAD.WIDE.U32 R14, R0, -0x326172a9, RZ ;  /* 0xcd9e8d57000e7825 */ /* 0x000fc800078e00ff */
[--C-:B------:R-:W-:Y:S01]  /*57a0*/  FFMA.FTZ R0, R126, UR5, -R19.reuse ;  /* 0x000000057e007c23 */ /* 0x100fe20008010813 */
[----:B--2---:R-:W-:Y:S01]  /*57b0*/  FFMA.FTZ R3, R129, UR5, -R19 ;  /* 0x0000000581037c23 */ /* 0x004fe20008010813 */
[----:B------:R-:W2:Y:S01]  /*57c0*/  LDSM.16.MT88.4 R24, [R209+0x4800] ;  /* 0x00480000d118783b */ /* 0x000ea20000004200 */
[----:B------:R-:W-:Y:S01]  /*57d0*/  IMAD.WIDE.U32 R4, R8, -0x326172a9, RZ ;  /* 0xcd9e8d5708047825 */ /* 0x000fe200078e00ff */
[----:B------:R3:W-:Y:S03]  /*57e0*/  MUFU.EX2 R208, R0 ;  /* 0x0000000000d07308 */ /* 0x0007e60000000800 */
[----:B------:R-:W-:Y:S01]  /*57f0*/  IMAD.MOV.U32 R8, RZ, RZ, R4 ;  /* 0x000000ffff087224 */ /* 0x000fe200078e0004 */
[C---:B------:R-:W-:Y:S01]  /*5800*/  PRMT R6, R4.reuse, 0x7773, RZ ;  /* 0x0000777304067816 */ /* 0x040fe200000000ff */
[----:B------:R-:W-:Y:S01]  /*5810*/  IMAD.MOV.U32 R129, RZ, RZ, R234 ;  /* 0x000000ffff817224 */ /* 0x000fe200078e00ea */
[----:B------:R-:W-:Y:S01]  /*5820*/  PRMT R9, R4, 0x7771, RZ ;  /* 0x0000777104097816 */ /* 0x000fe200000000ff */
[----:B------:R-:W-:Y:S01]  /*5830*/  IMAD.MOV.U32 R126, RZ, RZ, R231 ;  /* 0x000000ffff7e7224 */ /* 0x000fe200078e00e7 */
[----:B------:R4:W1:Y:S01]  /*5840*/  MUFU.EX2 R56, R3 ;  /* 0x0000000300387308 */ /* 0x0008620000000800 */
[----:B------:R-:W-:-:S04]  /*5850*/  LOP3.LUT R8, R8, 0xff, RZ, 0xc0, !PT ;  /* 0x000000ff08087812 */ /* 0x000fc800078ec0ff */
[----:B------:R-:W-:Y:S02]  /*5860*/  PRMT R8, R8, 0x5410, R9 ;  /* 0x0000541008087816 */ /* 0x000fe40000000009 */
[----:B---3--:R-:W-:Y:S02]  /*5870*/  LOP3.LUT R0, R219, R14, R5, 0x96, !PT ;  /* 0x0000000edb007212 */ /* 0x008fe400078e9605 */
[----:B------:R-:W-:Y:S02]  /*5880*/  PRMT R5, R4, 0x7772, RZ ;  /* 0x0000777204057816 */ /* 0x000fe400000000ff */
[C---:B------:R-:W-:Y:S02]  /*5890*/  LOP3.LUT R7, R0.reuse, 0xff, RZ, 0xc0, !PT ;  /* 0x000000ff00077812 */ /* 0x040fe400078ec0ff */
[----:B------:R-:W-:Y:S01]  /*58a0*/  PRMT R10, R5, 0x5410, R6 ;  /* 0x00005410050a7816 */ /* 0x000fe20000000006 */
[----:B------:R-:W-:Y:S01]  /*58b0*/  FFMA.FTZ R5, R133, UR5, -R17 ;  /* 0x0000000585057c23 */ /* 0x000fe20008010811 */
[----:B----4-:R-:W-:Y:S01]  /*58c0*/  FFMA.FTZ R3, R127, UR5, -R19 ;  /* 0x000000057f037c23 */ /* 0x010fe20008010813 */
[----:B------:R-:W-:Y:S01]  /*58d0*/  PRMT R4, R0, 0x7632, R4 ;  /* 0x0000763200047816 */ /* 0x000fe20000000004 */
[----:B-1----:R-:W-:Y:S01]  /*58e0*/  IMAD.MOV.U32 R133, RZ, RZ, R56 ;  /* 0x000000ffff857224 */ /* 0x002fe200078e0038 */
[----:B------:R-:W-:Y:S01]  /*58f0*/  SHF.R.U32.HI R6, RZ, 0x18, R0 ;  /* 0x00000018ff067819 */ /* 0x000fe20000011600 */
[----:B------:R1:W-:Y:S01]  /*5900*/  MUFU.EX2 R237, R3 ;  /* 0x0000000300ed7308 */ /* 0x0003e20000000800 */
[----:B------:R-:W-:-:S07]  /*5910*/  IMAD.MOV.U32 R127, RZ, RZ, R233 ;  /* 0x000000ffff7f7224 */ /* 0x000fce00078e00e9 */
[----:B------:R3:W-:Y:S01]  /*5920*/  MUFU.EX2 R121, R5 ;  /* 0x0000000500797308 */ /* 0x0007e20000000800 */
[----:B-1----:R-:W-:Y:S01]  /*5930*/  FFMA.FTZ R3, R132, UR5, -R17 ;  /* 0x0000000584037c23 */ /* 0x002fe20008010811 */
[----:B------:R-:W-:-:S06]  /*5940*/  IMAD.MOV.U32 R132, RZ, RZ, R230 ;  /* 0x000000ffff847224 */ /* 0x000fcc00078e00e6 */
[----:B------:R1:W4:Y:S01]  /*5950*/  MUFU.EX2 R128, R3 ;  /* 0x0000000300807308 */ /* 0x0003220000000800 */
[----:B---3--:R-:W-:-:S07]  /*5960*/  FFMA.FTZ R5, R131, UR5, -R17 ;  /* 0x0000000583057c23 */ /* 0x008fce0008010811 */
[----:B------:R-:W-:Y:S01]  /*5970*/  MUFU.EX2 R82, R5 ;  /* 0x0000000500527308 */ /* 0x000fe20000000800 */
[----:B-1----:R-:W-:-:S04]  /*5980*/  LOP3.LUT R3, R0, 0xffff, RZ, 0xc0, !PT ;  /* 0x0000ffff00037812 */ /* 0x002fc800078ec0ff */
[----:B------:R-:W-:Y:S02]  /*5990*/  SHF.R.U32.HI R0, RZ, 0x8, R3 ;  /* 0x00000008ff007819 */ /* 0x000fe40000011603 */
[----:B------:R-:W-:Y:S01]  /*59a0*/  LOP3.LUT R3, R4, 0xff, RZ, 0xc0, !PT ;  /* 0x000000ff04037812 */ /* 0x000fe200078ec0ff */
[----:B------:R-:W-:Y:S01]  /*59b0*/  FFMA.FTZ R4, R130, UR5, -R17 ;  /* 0x0000000582047c23 */ /* 0x000fe20008010811 */
[----:B------:R-:W-:Y:S02]  /*59c0*/  PRMT R0, R7, 0x5410, R0 ;  /* 0x0000541007007816 */ /* 0x000fe40000000000 */
[----:B------:R-:W-:Y:S01]  /*59d0*/  PRMT R6, R3, 0x5410, R6 ;  /* 0x0000541003067816 */ /* 0x000fe20000000006 */
[----:B------:R1:W3:Y:S01]  /*59e0*/  MUFU.EX2 R210, R4 ;  /* 0x0000000400d27308 */ /* 0x0002e20000000800 */
[----:B------:R-:W-:Y:S02]  /*59f0*/  F2FP.F16.F32.PACK_AB R3, R133, R122 ;  /* 0x0000007a8503723e */ /* 0x000fe400000000ff */
[----:B------:R-:W-:-:S02]  /*5a00*/  HSET2.LE.AND R0, R0, R213, PT ;  /* 0x000000d500007233 */ /* 0x000fc40003803000 */
[----:B------:R-:W-:-:S03]  /*5a10*/  LOP3.LUT R7, R10, 0xff00ff, RZ, 0xc0, !PT ;  /* 0x00ff00ff0a077812 */ /* 0x000fc600078ec0ff */
[----:B-1----:R-:W-:Y:S02]  /*5a20*/  LOP3.LUT R4, R3, R0, RZ, 0xc0, !PT ;  /* 0x0000000003047212 */ /* 0x002fe400078ec0ff */
[----:B------:R-:W-:Y:S02]  /*5a30*/  HSET2.LE.AND R0, R6, R213, PT ;  /* 0x000000d506007233 */ /* 0x000fe40003803000 */
[----:B----4-:R-:W-:-:S04]  /*5a40*/  F2FP.F16.F32.PACK_AB R3, R121, R128 ;  /* 0x000000807903723e */ /* 0x010fc800000000ff */
[----:B------:R-:W-:Y:S02]  /*5a50*/  LOP3.LUT R5, R3, R0, RZ, 0xc0, !PT ;  /* 0x0000000003057212 */ /* 0x000fe400078ec0ff */
[----:B------:R-:W-:Y:S02]  /*5a60*/  HSET2.LE.AND R0, R8, R213, PT ;  /* 0x000000d508007233 */ /* 0x000fe40003803000 */
[----:B------:R-:W-:-:S04]  /*5a70*/  F2FP.F16.F32.PACK_AB R3, R208, R237 ;  /* 0x000000edd003723e */ /* 0x000fc800000000ff */
[----:B------:R-:W-:Y:S02]  /*5a80*/  LOP3.LUT R6, R3, R0, RZ, 0xc0, !PT ;  /* 0x0000000003067212 */ /* 0x000fe400078ec0ff */
[----:B------:R-:W-:Y:S02]  /*5a90*/  HSET2.LE.AND R0, R7, R213, PT ;  /* 0x000000d507007233 */ /* 0x000fe40003803000 */
[----:B---3--:R-:W-:-:S04]  /*5aa0*/  F2FP.F16.F32.PACK_AB R3, R210, R82 ;  /* 0x00000052d203723e */ /* 0x008fc800000000ff */
[----:B------:R-:W-:Y:S02]  /*5ab0*/  LOP3.LUT R7, R3, R0, RZ, 0xc0, !PT ;  /* 0x0000000003077212 */ /* 0x000fe400078ec0ff */
[----:B------:R-:W-:Y:S02]  /*5ac0*/  LOP3.LUT R3, R247, R78, R13, 0x96, !PT ;  /* 0x0000004ef7037212 */ /* 0x000fe400078e960d */
[----:B------:R-:W-:-:S03]  /*5ad0*/  LOP3.LUT R0, R246, R12, R125, 0x96, !PT ;  /* 0x0000000cf6007212 */ /* 0x000fc600078e967d */
[----:B------:R-:W-:Y:S01]  /*5ae0*/  HMMA.16816.F32 R48, R4, R20, R72 ;  /* 0x000000140430723c */ /* 0x000fe20000001848 */
[----:B------:R-:W-:Y:S02]  /*5af0*/  IMAD.MOV.U32 R74, RZ, RZ, R242 ;  /* 0x000000ffff4a7224 */ /* 0x000fe400078e00f2 */
[----:B------:R-:W-:-:S05]  /*5b00*/  IMAD.MOV.U32 R75, RZ, RZ, R243 ;  /* 0x000000ffff4b7224 */ /* 0x000fca00078e00f3 */
[C---:B--2---:R-:W-:Y:S08]  /*5b10*/  HMMA.16816.F32 R64, R4.reuse, R24, R64 ;  /* 0x000000180440723c */ /* 0x044ff00000001840 */
[C---:B------:R-:W-:Y:S08]  /*5b20*/  HMMA.16816.F32 R44, R4.reuse, R22, R60 ;  /* 0x00000016042c723c */ /* 0x040ff0000000183c */
[----:B------:R-:W-:Y:S01]  /*5b30*/  HMMA.16816.F32 R56, R4, R26, R36 ;  /* 0x0000001a0438723c */ /* 0x000fe20000001824 */
[----:B------:R-:W-:-:S04]  /*5b40*/  IMAD.WIDE.U32 R4, R3, -0x2daee0ad, RZ ;  /* 0xd2511f5303047825 */ /* 0x000fc800078e00ff */
        /* <DEDUP_REMOVED lines=8> */
[----:B------:R-:W-:Y:S01]  /*5bd0*/  FFMA.FTZ R4, R141, UR5, -R18 ;  /* 0x000000058d047c23 */ /* 0x000fe20008010812 */
[----:B------:R-:W-:-:S03]  /*5be0*/  IMAD.WIDE.U32 R60, R0, -0x2daee0ad, RZ ;  /* 0xd2511f53003c7825 */ /* 0x000fc600078e00ff */
[----:B------:R1:W-:Y:S01]  /*5bf0*/  MUFU.EX2 R249, R4 ;  /* 0x0000000400f97308 */ /* 0x0003e20000000800 */
[----:B------:R-:W-:Y:S01]  /*5c00*/  FFMA.FTZ R0, R142, UR5, -R18 ;  /* 0x000000058e007c23 */ /* 0x000fe20008010812 */
[----:B------:R-:W-:Y:S01]  /*5c10*/  LOP3.LUT R7, R162, R6, R9, 0x96, !PT ;  /* 0x00000006a2077212 */ /* 0x000fe200078e9609 */
[----:B------:R-:W-:Y:S01]  /*5c20*/  IMAD.MOV.U32 R141, RZ, RZ, R227 ;  /* 0x000000ffff8d7224 */ /* 0x000fe200078e00e3 */
[----:B------:R-:W-:Y:S01]  /*5c30*/  LOP3.LUT R3, R106, R8, R61, 0x96, !PT ;  /* 0x000000086a037212 */ /* 0x000fe200078e963d */
[----:B------:R-:W-:Y:S02]  /*5c40*/  IMAD.MOV.U32 R142, RZ, RZ, R117 ;  /* 0x000000ffff8e7224 */ /* 0x000fe400078e0075 */
[----:B------:R-:W-:Y:S01]  /*5c50*/  IMAD.WIDE.U32 R10, R7, -0x326172a9, RZ ;  /* 0xcd9e8d57070a7825 */ /* 0x000fe200078e00ff */
[----:B------:R2:W-:Y:S04]  /*5c60*/  MUFU.EX2 R250, R0 ;  /* 0x0000000000fa7308 */ /* 0x0005e80000000800 */
[----:B------:R-:W-:Y:S01]  /*5c70*/  LOP3.LUT R11, R220, R12, R11, 0x96, !PT ;  /* 0x0000000cdc0b7212 */ /* 0x000fe200078e960b */
[----:B-1----:R-:W-:-:S03]  /*5c80*/  IMAD.WIDE.U32 R4, R3, -0x326172a9, RZ ;  /* 0xcd9e8d5703047825 */ /* 0x002fc600078e00ff */
[C---:B------:R-:W-:Y:S02]  /*5c90*/  PRMT R6, R4.reuse, 0x7773, RZ ;  /* 0x0000777304067816 */ /* 0x040fe400000000ff */
[----:B------:R-:W-:Y:S01]  /*5ca0*/  PRMT R3, R4, 0x7772, RZ ;  /* 0x0000777204037816 */ /* 0x000fe200000000ff */
[----:B--2---:R-:W-:Y:S01]  /*5cb0*/  FFMA.FTZ R0, R138, UR5, -R18 ;  /* 0x000000058a007c23 */ /* 0x004fe20008010812 */
[----:B------:R-:W-:Y:S02]  /*5cc0*/  PRMT R7, R4, 0x7771, RZ ;  /* 0x0000777104077816 */ /* 0x000fe400000000ff */
[----:B------:R-:W-:Y:S01]  /*5cd0*/  PRMT R13, R3, 0x5410, R6 ;  /* 0x00005410030d7816 */ /* 0x000fe20000000006 */
[----:B------:R1:W-:Y:S01]  /*5ce0*/  MUFU.EX2 R252, R0 ;  /* 0x0000000000fc7308 */ /* 0x0003e20000000800 */
[----:B------:R-:W-:Y:S01]  /*5cf0*/  FFMA.FTZ R3, R143, UR5, -R16 ;  /* 0x000000058f037c23 */ /* 0x000fe20008010810 */
[----:B------:R-:W-:Y:S02]  /*5d00*/  IMAD.MOV.U32 R6, RZ, RZ, R4 ;  /* 0x000000ffff067224 */ /* 0x000fe400078e0004 */
[----:B------:R-:W-:-:S03]  /*5d10*/  IMAD.MOV.U32 R143, RZ, RZ, R120 ;  /* 0x000000ffff8f7224 */ /* 0x000fc600078e0078 */
[----:B------:R-:W-:Y:S01]  /*5d20*/  LOP3.LUT R4, R6, 0xff, RZ, 0xc0, !PT ;  /* 0x000000ff06047812 */ /* 0x000fe200078ec0ff */
[----:B------:R2:W-:Y:S03]  /*5d30*/  MUFU.EX2 R248, R3 ;  /* 0x0000000300f87308 */ /* 0x0005e60000000800 */
[----:B------:R-:W-:Y:S01]  /*5d40*/  PRMT R8, R4, 0x5410, R7 ;  /* 0x0000541004087816 */ /* 0x000fe20000000007 */
[----:B-1----:R-:W-:-:S04]  /*5d50*/  FFMA.FTZ R0, R134, UR5, -R18 ;  /* 0x0000000586007c23 */ /* 0x002fc80008010812 */
[----:B------:R1:W3:Y:S01]  /*5d60*/  MUFU.EX2 R251, R0 ;  /* 0x0000000000fb7308 */ /* 0x0002e20000000800 */
[----:B--2---:R-:W-:-:S07]  /*5d70*/  FFMA.FTZ R3, R140, UR5, -R16 ;  /* 0x000000058c037c23 */ /* 0x004fce0008010810 */
[----:B------:R2:W4:Y:S01]  /*5d80*/  MUFU.EX2 R245, R3 ;  /* 0x0000000300f57308 */ /* 0x0005220000000800 */
[----:B-1----:R-:W-:-:S04]  /*5d90*/  LOP3.LUT R0, R219, R10, R5, 0x96, !PT ;  /* 0x0000000adb007212 */ /* 0x002fc800078e9605 */
[C---:B------:R-:W-:Y:S02]  /*5da0*/  PRMT R4, R0.reuse, 0x7632, R4 ;  /* 0x0000763200047816 */ /* 0x040fe40000000004 */
[C---:B------:R-:W-:Y:S02]  /*5db0*/  LOP3.LUT R7, R0.reuse, 0xff, RZ, 0xc0, !PT ;  /* 0x000000ff00077812 */ /* 0x040fe400078ec0ff */
[----:B--2---:R-:W-:Y:S02]  /*5dc0*/  LOP3.LUT R3, R0, 0xffff, RZ, 0xc0, !PT ;  /* 0x0000ffff00037812 */ /* 0x004fe400078ec0ff */
[----:B------:R-:W-:Y:S02]  /*5dd0*/  SHF.R.U32.HI R6, RZ, 0x18, R0 ;  /* 0x00000018ff067819 */ /* 0x000fe40000011600 */
[----:B------:R-:W-:Y:S01]  /*5de0*/  SHF.R.U32.HI R5, RZ, 0x8, R3 ;  /* 0x00000008ff057819 */ /* 0x000fe20000011603 */
[----:B------:R-:W-:Y:S01]  /*5df0*/  FFMA.FTZ R3, R149, UR5, -R16 ;  /* 0x0000000595037c23 */ /* 0x000fe20008010810 */
[----:B------:R-:W-:Y:S01]  /*5e00*/  LOP3.LUT R0, R4, 0xff, RZ, 0xc0, !PT ;  /* 0x000000ff04007812 */ /* 0x000fe200078ec0ff */
[----:B------:R-:W-:Y:S01]  /*5e10*/  IMAD.MOV.U32 R149, RZ, RZ, R123 ;  /* 0x000000ffff957224 */ /* 0x000fe200078e007b */
[----:B------:R-:W-:Y:S01]  /*5e20*/  PRMT R9, R7, 0x5410, R5 ;  /* 0x0000541007097816 */ /* 0x000fe20000000005 */
[----:B------:R1:W-:Y:S01]  /*5e30*/  MUFU.EX2 R244, R3 ;  /* 0x0000000300f47308 */ /* 0x0003e20000000800 */
[----:B------:R-:W-:-:S02]  /*5e40*/  PRMT R5, R0, 0x5410, R6 ;  /* 0x0000541000057816 */ /* 0x000fc40000000006 */
[----:B------:R-:W-:Y:S02]  /*5e50*/  HSET2.LE.AND R0, R8, R213, PT ;  /* 0x000000d508007233 */ /* 0x000fe40003803000 */
[----:B------:R-:W-:Y:S01]  /*5e60*/  LOP3.LUT R4, R13, 0xff00ff, RZ, 0xc0, !PT ;  /* 0x00ff00ff0d047812 */ /* 0x000fe200078ec0ff */
[----:B-1----:R-:W-:Y:S01]  /*5e70*/  FFMA.FTZ R3, R148, UR5, -R16 ;  /* 0x0000000594037c23 */ /* 0x002fe20008010810 */
[----:B------:R-:W-:-:S03]  /*5e80*/  IMAD.MOV.U32 R148, RZ, RZ, R122 ;  /* 0x000000ffff947224 */ /* 0x000fc600078e007a */
[----:B------:R3:W1:Y:S02]  /*5e90*/  MUFU.EX2 R227, R3 ;  /* 0x0000000300e37308 */ /* 0x0006640000000800 */
[----:B---3--:R-:W-:-:S04]  /*5ea0*/  F2FP.F16.F32.PACK_AB R3, R251, R252 ;  /* 0x000000fcfb03723e */ /* 0x008fc800000000ff */
[----:B------:R-:W-:Y:S02]  /*5eb0*/  LOP3.LUT R6, R3, R0, RZ, 0xc0, !PT ;  /* 0x0000000003067212 */ /* 0x000fe400078ec0ff */
[----:B------:R-:W-:Y:S02]  /*5ec0*/  HSET2.LE.AND R0, R4, R213, PT ;  /* 0x000000d504007233 */ /* 0x000fe40003803000 */
[----:B----4-:R-:W-:-:S04]  /*5ed0*/  F2FP.F16.F32.PACK_AB R3, R245, R248 ;  /* 0x000000f8f503723e */ /* 0x010fc800000000ff */
[----:B------:R-:W-:Y:S02]  /*5ee0*/  LOP3.LUT R7, R3, R0, RZ, 0xc0, !PT ;  /* 0x0000000003077212 */ /* 0x000fe400078ec0ff */
[----:B------:R-:W-:Y:S02]  /*5ef0*/  HSET2.LE.AND R0, R9, R213, PT ;  /* 0x000000d509007233 */ /* 0x000fe40003803000 */
[----:B------:R-:W-:-:S04]  /*5f00*/  F2FP.F16.F32.PACK_AB R3, R250, R249 ;  /* 0x000000f9fa03723e */ /* 0x000fc800000000ff */
[----:B------:R-:W-:Y:S02]  /*5f10*/  LOP3.LUT R4, R3, R0, RZ, 0xc0, !PT ;  /* 0x0000000003047212 */ /* 0x000fe400078ec0ff */
[----:B------:R-:W-:Y:S02]  /*5f20*/  HSET2.LE.AND R0, R5, R213, PT ;  /* 0x000000d505007233 */ /* 0x000fe40003803000 */
[----:B-1----:R-:W-:-:S04]  /*5f30*/  F2FP.F16.F32.PACK_AB R3, R227, R244 ;  /* 0x000000f4e303723e */ /* 0x002fc800000000ff */
[----:B------:R-:W-:Y:S01]  /*5f40*/  LOP3.LUT R5, R3, R0, RZ, 0xc0, !PT ;  /* 0x0000000003057212 */ /* 0x000fe200078ec0ff */
[----:B------:R-:W-:Y:S01]  /*5f50*/  FFMA.FTZ R0, R100, UR5, -R19 ;  /* 0x0000000564007c23 */ /* 0x000fe20008010813 */
[----:B------:R-:W-:Y:S01]  /*5f60*/  LOP3.LUT R3, R220, R28, R15, 0x96, !PT ;  /* 0x0000001cdc037212 */ /* 0x000fe200078e960f */
[----:B------:R-:W-:Y:S01]  /*5f70*/  IMAD.MOV.U32 R100, RZ, RZ, R240 ;  /* 0x000000ffff647224 */ /* 0x000fe200078e00f0 */
[----:B------:R-:W1:Y:S01]  /*5f80*/  LDSM.16.MT88.4 R12, [R139+0x4c00] ;  /* 0x004c00008b0c783b */ /* 0x000e620000004200 */
[----:B------:R2:W-:Y:S02]  /*5f90*/  MUFU.EX2 R241, R0 ;  /* 0x0000000000f17308 */ /* 0x0005e40000000800 */
[----:B------:R-:W-:-:S04]  /*5fa0*/  IMAD.WIDE.U32 R8, R3, -0x2daee0ad, RZ ;  /* 0xd2511f5303087825 */ /* 0x000fc800078e00ff */
[----:B------:R-:W-:Y:S01]  /*5fb0*/  FFMA.FTZ R3, R84, UR5, -R19 ;  /* 0x0000000554037c23 */ /* 0x000fe20008010813 */
[----:B------:R-:W-:Y:S01]  /*5fc0*/  HMMA.16816.F32 R36, R4, R20, R40 ;  /* 0x000000140424723c */ /* 0x000fe20000001828 */
[----:B------:R-:W-:Y:S01]  /*5fd0*/  IMAD.MOV.U32 R84, RZ, RZ, R238 ;  /* 0x000000ffff547224 */ /* 0x000fe200078e00ee */
[C---:B------:R-:W-:Y:S01]  /*5fe0*/  PRMT R21, R8.reuse, 0x7771, RZ ;  /* 0x0000777108157816 */ /* 0x040fe200000000ff */
[----:B------:R3:W-:Y:S01]  /*5ff0*/  MUFU.EX2 R240, R3 ;  /* 0x0000000300f07308 */ /* 0x0007e20000000800 */
[----:B------:R-:W-:Y:S01]  /*6000*/  IMAD.MOV.U32 R20, RZ, RZ, R8 ;  /* 0x000000ffff147224 */ /* 0x000fe200078e0008 */
[----:B------:R-:W-:-:S03]  /*6010*/  PRMT R10, R8, 0x7773, RZ ;  /* 0x00007773080a7816 */ /* 0x000fc600000000ff */
[----:B------:R-:W-:Y:S01]  /*6020*/  HMMA.16816.F32 R32, R4, R22, R32 ;  /* 0x000000160420723c */ /* 0x000fe20000001820 */
[----:B--2---:R-:W-:Y:S01]  /*6030*/  FFMA.FTZ R0, R101, UR5, -R19 ;  /* 0x0000000565007c23 */ /* 0x004fe20008010813 */
[----:B------:R-:W-:-:S03]  /*6040*/  IMAD.MOV.U32 R101, RZ, RZ, R127 ;  /* 0x000000ffff657224 */ /* 0x000fc600078e007f */
[----:B------:R2:W4:Y:S01]  /*6050*/  MUFU.EX2 R242, R0 ;  /* 0x0000000000f27308 */ /* 0x0005220000000800 */
[----:B---3--:R-:W-:Y:S01]  /*6060*/  FFMA.FTZ R3, R102, UR5, -R17 ;  /* 0x0000000566037c23 */ /* 0x008fe20008010811 */
[----:B------:R-:W-:-:S06]  /*6070*/  IMAD.MOV.U32 R102, RZ, RZ, R237 ;  /* 0x000000ffff667224 */ /* 0x000fcc00078e00ed */
[----:B------:R3:W-:Y:S01]  /*6080*/  MUFU.EX2 R238, R3 ;  /* 0x0000000300ee7308 */ /* 0x0007e20000000800 */
[----:B--2---:R-:W-:Y:S01]  /*6090*/  FFMA.FTZ R0, R85, UR5, -R19 ;  /* 0x0000000555007c23 */ /* 0x004fe20008010813 */
[----:B------:R-:W-:-:S06]  /*60a0*/  IMAD.MOV.U32 R85, RZ, RZ, R239 ;  /* 0x000000ffff557224 */ /* 0x000fcc00078e00ef */
[----:B------:R2:W-:Y:S01]  /*60b0*/  MUFU.EX2 R243, R0 ;  /* 0x0000000000f37308 */ /* 0x0005e20000000800 */
[----:B---3--:R-:W-:Y:S01]  /*60c0*/  FFMA.FTZ R3, R103, UR5, -R17 ;  /* 0x0000000567037c23 */ /* 0x008fe20008010811 */
[----:B------:R-:W-:Y:S02]  /*60d0*/  IMAD.MOV.U32 R103, RZ, RZ, R121 ;  /* 0x000000ffff677224 */ /* 0x000fe400078e0079 */
[----:B------:R-:W-:-:S04]  /*60e0*/  IMAD.MOV.U32 R121, RZ, RZ, R236 ;  /* 0x000000ffff797224 */ /* 0x000fc800078e00ec */
[----:B------:R3:W1:Y:S01]  /*60f0*/  MUFU.EX2 R239, R3 ;  /* 0x0000000300ef7308 */ /* 0x0006620000000800 */
[----:B------:R-:W-:Y:S01]  /*6100*/  IMAD.MOV.U32 R140, RZ, RZ, R121 ;  /* 0x000000ffff8c7224 */ /* 0x000fe200078e0079 */
[----:B--2---:R-:W-:Y:S02]  /*6110*/  LOP3.LUT R0, R96, R30, R9, 0x96, !PT ;  /* 0x0000001e60007212 */ /* 0x004fe400078e9609 */
[----:B------:R-:W-:Y:S01]  /*6120*/  PRMT R9, R8, 0x7772, RZ ;  /* 0x0000777208097816 */ /* 0x000fe200000000ff */
[C---:B------:R-:W-:Y:S01]  /*6130*/  HMMA.16816.F32 R28, R4.reuse, R24, R68 ;  /* 0x00000018041c723c */ /* 0x040fe20000001844 */
[----:B------:R-:W-:Y:S02]  /*6140*/  LOP3.LUT R8, R0, 0xffff, RZ, 0xc0, !PT ;  /* 0x0000ffff00087812 */ /* 0x000fe400078ec0ff */
[----:B------:R-:W-:Y:S02]  /*6150*/  PRMT R10, R9, 0x5410, R10 ;  /* 0x00005410090a7816 */ /* 0x000fe4000000000a */
[----:B------:R-:W-:Y:S01]  /*6160*/  SHF.R.U32.HI R8, RZ, 0x8, R8 ;  /* 0x00000008ff087819 */ /* 0x000fe20000011608 */
[--C-:B---3--:R-:W-:Y:S01]  /*6170*/  FFMA.FTZ R3, R86, UR5, -R17.reuse ;  /* 0x0000000556037c23 */ /* 0x108fe20008010811 */
[C---:B------:R-:W-:Y:S01]  /*6180*/  LOP3.LUT R9, R0.reuse, 0xff, RZ, 0xc0, !PT ;  /* 0x000000ff00097812 */ /* 0x040fe200078ec0ff */
[----:B------:R-:W-:Y:S01]  /*6190*/  HMMA.16816.F32 R24, R4, R26, R52 ;  /* 0x0000001a0418723c */ /* 0x000fe20000001834 */
[----:B------:R-:W-:Y:S01]  /*61a0*/  PRMT R4, R0, 0x7632, R4 ;  /* 0x0000763200047816 */ /* 0x000fe20000000004 */
[----:B------:R-:W-:Y:S01]  /*61b0*/  FFMA.FTZ R6, R87, UR5, -R17 ;  /* 0x0000000557067c23 */ /* 0x000fe20008010811 */
[----:B------:R-:W-:Y:S01]  /*61c0*/  PRMT R8, R9, 0x5410, R8 ;  /* 0x0000541009087816 */ /* 0x000fe20000000008 */
[----:B------:R4:W-:Y:S01]  /*61d0*/  MUFU.EX2 R237, R3 ;  /* 0x0000000300ed7308 */ /* 0x0009e20000000800 */
[----:B------:R-:W-:Y:S01]  /*61e0*/  SHF.R.U32.HI R5, RZ, 0x18, R0 ;  /* 0x00000018ff057819 */ /* 0x000fe20000011600 */
[----:B------:R-:W-:Y:S01]  /*61f0*/  IMAD.MOV.U32 R86, RZ, RZ, R129 ;  /* 0x000000ffff567224 */ /* 0x000fe200078e0081 */
[----:B------:R-:W-:Y:S01]  /*6200*/  LOP3.LUT R4, R4, 0xff, RZ, 0xc0, !PT ;  /* 0x000000ff04047812 */ /* 0x000fe200078ec0ff */
[----:B------:R-:W-:Y:S01]  /*6210*/  IMAD.MOV.U32 R87, RZ, RZ, R126 ;  /* 0x000000ffff577224 */ /* 0x000fe200078e007e */
[----:B------:R-:W-:-:S02]  /*6220*/  HSET2.LE.AND R0, R8, R213, PT ;  /* 0x000000d508007233 */ /* 0x000fc40003803000 */
[----:B------:R-:W-:Y:S01]  /*6230*/  LOP3.LUT R7, R20, 0xff, RZ, 0xc0, !PT ;  /* 0x000000ff14077812 */ /* 0x000fe200078ec0ff */
[----:B------:R2:W3:Y:S01]  /*6240*/  MUFU.EX2 R236, R6 ;  /* 0x0000000600ec7308 */ /* 0x0004e20000000800 */
[----:B------:R-:W-:Y:S02]  /*6250*/  PRMT R5, R4, 0x5410, R5 ;  /* 0x0000541004057816 */ /* 0x000fe40000000005 */
[----:B------:R-:W-:Y:S02]  /*6260*/  PRMT R8, R7, 0x5410, R21 ;  /* 0x0000541007087816 */ /* 0x000fe40000000015 */
[----:B------:R-:W3:Y:S01]  /*6270*/  LDSM.16.MT88.4 R20, [R209+0x4c00] ;  /* 0x004c0000d114783b */ /* 0x000ee20000004200 */
[----:B------:R-:W-:Y:S02]  /*6280*/  LOP3.LUT R7, R10, 0xff00ff, RZ, 0xc0, !PT ;  /* 0x00ff00ff0a077812 */ /* 0x000fe400078ec0ff */
[----:B----4-:R-:W-:-:S04]  /*6290*/  F2FP.F16.F32.PACK_AB R3, R242, R241 ;  /* 0x000000f1f203723e */ /* 0x010fc800000000ff */
[----:B------:R-:W-:Y:S02]  /*62a0*/  LOP3.LUT R4, R3, R0, RZ, 0xc0, !PT ;  /* 0x0000000003047212 */ /* 0x000fe400078ec0ff */
[----:B------:R-:W-:Y:S02]  /*62b0*/  HSET2.LE.AND R0, R5, R213, PT ;  /* 0x000000d505007233 */ /* 0x000fe40003803000 */
[----:B-1----:R-:W-:-:S04]  /*62c0*/  F2FP.F16.F32.PACK_AB R3, R239, R238 ;  /* 0x000000eeef03723e */ /* 0x002fc800000000ff */
[----:B------:R-:W-:Y:S02]  /*62d0*/  LOP3.LUT R5, R3, R0, RZ, 0xc0, !PT ;  /* 0x0000000003057212 */ /* 0x000fe400078ec0ff */
[----:B------:R-:W-:Y:S02]  /*62e0*/  HSET2.LE.AND R0, R8, R213, PT ;  /* 0x000000d508007233 */ /* 0x000fe40003803000 */
[----:B------:R-:W-:-:S04]  /*62f0*/  F2FP.F16.F32.PACK_AB R3, R240, R243 ;  /* 0x000000f3f003723e */ /* 0x000fc800000000ff */
[----:B--2---:R-:W-:Y:S02]  /*6300*/  LOP3.LUT R6, R3, R0, RZ, 0xc0, !PT ;  /* 0x0000000003067212 */ /* 0x004fe400078ec0ff */
[----:B------:R-:W-:Y:S01]  /*6310*/  HSET2.LE.AND R0, R7, R213, PT ;  /* 0x000000d507007233 */ /* 0x000fe20003803000 */
[----:B------:R-:W-:Y:S01]  /*6320*/  FFMA.FTZ R7, R147, UR5, -R18 ;  /* 0x0000000593077c23 */ /* 0x000fe20008010812 */
[----:B---3--:R-:W-:-:S03]  /*6330*/  F2FP.F16.F32.PACK_AB R3, R236, R237 ;  /* 0x000000edec03723e */ /* 0x008fc600000000ff */
[----:B------:R1:W-:Y:S02]  /*6340*/  MUFU.EX2 R235, R7 ;  /* 0x0000000700eb7308 */ /* 0x0003e40000000800 */
[----:B-1----:R-:W-:Y:S01]  /*6350*/  LOP3.LUT R7, R3, R0, RZ, 0xc0, !PT ;  /* 0x0000000003077212 */ /* 0x002fe200078ec0ff */
[----:B------:R-:W-:Y:S01]  /*6360*/  FFMA.FTZ R0, R146, UR5, -R18 ;  /* 0x0000000592007c23 */ /* 0x000fe20008010812 */
[----:B------:R-:W-:Y:S01]  /*6370*/  FFMA.FTZ R3, R157, UR5, -R16 ;  /* 0x000000059d037c23 */ /* 0x000fe20008010810 */
[----:B------:R-:W-:-:S03]  /*6380*/  IMAD.MOV.U32 R157, RZ, RZ, R119 ;  /* 0x000000ffff9d7224 */ /* 0x000fc600078e0077 */
[----:B------:R1:W-:Y:S01]  /*6390*/  MUFU.EX2 R234, R0 ;  /* 0x0000000000ea7308 */ /* 0x0003e20000000800 */
[C---:B------:R-:W-:Y:S07]  /*63a0*/  HMMA.16816.F32 R48, R4.reuse, R12, R48 ;  /* 0x0000000c0430723c */ /* 0x040fee0000001830 */
[----:B------:R2:W-:Y:S01]  /*63b0*/  MUFU.EX2 R134, R3 ;  /* 0x0000000300867308 */ /* 0x0005e20000000800 */
[----:B------:R-:W-:Y:S01]  /*63c0*/  HMMA.16816.F32 R44, R4, R14, R44 ;  /* 0x0000000e042c723c */ /* 0x000fe2000000182c */
[----:B-1----:R-:W-:-:S07]  /*63d0*/  FFMA.FTZ R0, R145, UR5, -R18 ;  /* 0x0000000591007c23 */ /* 0x002fce0008010812 */
[----:B------:R-:W-:Y:S01]  /*63e0*/  HMMA.16816.F32 R40, R4, R20, R64 ;  /* 0x000000140428723c */ /* 0x000fe20000001840 */
[----:B------:R1:W-:Y:S01]  /*63f0*/  MUFU.EX2 R233, R0 ;  /* 0x0000000000e97308 */ /* 0x0003e20000000800 */
[----:B--2---:R-:W-:-:S06]  /*6400*/  FFMA.FTZ R3, R156, UR5, -R16 ;  /* 0x000000059c037c23 */ /* 0x004fcc0008010810 */
[----:B------:R-:W-:Y:S01]  /*6410*/  HMMA.16816.F32 R52, R4, R22, R56 ;  /* 0x000000160434723c */ /* 0x000fe20000001838 */
[----:B------:R-:W-:-:S04]  /*6420*/  IMAD.WIDE.U32 R4, R11, -0x2daee0ad, RZ ;  /* 0xd2511f530b047825 */ /* 0x000fc800078e00ff */
[----:B------:R-:W-:Y:S01]  /*6430*/  IMAD.MOV.U32 R59, RZ, RZ, R133 ;  /* 0x000000ffff3b7224 */ /* 0x000fe200078e0085 */
[C---:B------:R-:W-:Y:S01]  /*6440*/  PRMT R6, R4.reuse, 0x7773, RZ ;  /* 0x0000777304067816 */ /* 0x040fe200000000ff */
[----:B------:R2:W-:Y:S01]  /*6450*/  MUFU.EX2 R133, R3 ;  /* 0x0000000300857308 */ /* 0x0005e20000000800 */
[C---:B------:R-:W-:Y:S01]  /*6460*/  PRMT R7, R4.reuse, 0x7772, RZ ;  /* 0x0000777204077816 */ /* 0x040fe200000000ff */
[----:B------:R-:W-:Y:S01]  /*6470*/  IMAD.MOV.U32 R156, RZ, RZ, R118 ;  /* 0x000000ffff9c7224 */ /* 0x000fe200078e0076 */
[----:B------:R-:W-:Y:S01]  /*6480*/  PRMT R9, R4, 0x7771, RZ ;  /* 0x0000777104097816 */ /* 0x000fe200000000ff */
[----:B------:R-:W-:Y:S02]  /*6490*/  IMAD.MOV.U32 R58, RZ, RZ, R132 ;  /* 0x000000ffff3a7224 */ /* 0x000fe400078e0084 */
[----:B-1----:R-:W-:Y:S01]  /*64a0*/  FFMA.FTZ R0, R144, UR5, -R18 ;  /* 0x0000000590007c23 */ /* 0x002fe20008010812 */
[----:B------:R-:W-:-:S03]  /*64b0*/  PRMT R7, R7, 0x5410, R6 ;  /* 0x0000541007077816 */ /* 0x000fc60000000006 */
[----:B------:R1:W3:Y:S01]  /*64c0*/  MUFU.EX2 R231, R0 ;  /* 0x0000000000e77308 */ /* 0x0002e20000000800 */
[----:B--2---:R-:W-:-:S05]  /*64d0*/  LOP3.LUT R3, R7, 0xff00ff, RZ, 0xc0, !PT ;  /* 0x00ff00ff07037812 */ /* 0x004fca00078ec0ff */
[----:B------:R-:W-:Y:S01]  /*64e0*/  HSET2.LE.AND R7, R3, R213, PT ;  /* 0x000000d503077233 */ /* 0x000fe20003803000 */
[----:B-1----:R-:W-:Y:S01]  /*64f0*/  FFMA.FTZ R0, R150, UR5, -R16 ;  /* 0x0000000596007c23 */ /* 0x002fe20008010810 */
[----:B---3--:R-:W-:Y:S01]  /*6500*/  F2FP.F16.F32.PACK_AB R3, R231, R233 ;  /* 0x000000e9e703723e */ /* 0x008fe200000000ff */
[----:B------:R-:W-:Y:S02]  /*6510*/  IMAD.MOV.U32 R150, RZ, RZ, R128 ;  /* 0x000000ffff967224 */ /* 0x000fe400078e0080 */
[----:B------:R1:W-:Y:S02]  /*6520*/  MUFU.EX2 R230, R0 ;  /* 0x0000000000e67308 */ /* 0x0003e40000000800 */
[----:B-1----:R-:W-:Y:S01]  /*6530*/  FFMA.FTZ R0, R151, UR5, -R16 ;  /* 0x0000000597007c23 */ /* 0x002fe20008010810 */
[----:B------:R-:W-:-:S05]  /*6540*/  IMAD.MOV.U32 R151, RZ, RZ, R59 ;  /* 0x000000ffff977224 */ /* 0x000fca00078e003b */
[----:B------:R1:W2:Y:S02]  /*6550*/  MUFU.EX2 R138, R0 ;  /* 0x00000000008a7308 */ /* 0x0002a40000000800 */
[----:B-1----:R-:W-:Y:S01]  /*6560*/  LOP3.LUT R0, R96, R60, R5, 0x96, !PT ;  /* 0x0000003c60007212 */ /* 0x002fe200078e9605 */
[----:B------:R-:W-:-:S03]  /*6570*/  IMAD.MOV.U32 R5, RZ, RZ, R4 ;  /* 0x000000ffff057224 */ /* 0x000fc600078e0004 */
[C---:B------:R-:W-:Y:S02]  /*6580*/  LOP3.LUT R4, R0.reuse, 0xffff, RZ, 0xc0, !PT ;  /* 0x0000ffff00047812 */ /* 0x040fe400078ec0ff */
[----:B------:R-:W-:Y:S02]  /*6590*/  LOP3.LUT R6, R0, 0xff, RZ, 0xc0, !PT ;  /* 0x000000ff00067812 */ /* 0x000fe400078ec0ff */
[----:B------:R-:W-:Y:S02]  /*65a0*/  SHF.R.U32.HI R4, RZ, 0x8, R4 ;  /* 0x00000008ff047819 */ /* 0x000fe40000011604 */
[----:B------:R-:W-:Y:S02]  /*65b0*/  LOP3.LUT R5, R5, 0xff, RZ, 0xc0, !PT ;  /* 0x000000ff05057812 */ /* 0x000fe400078ec0ff */
[----:B------:R-:W-:Y:S02]  /*65c0*/  PRMT R8, R6, 0x5410, R4 ;  /* 0x0000541006087816 */ /* 0x000fe40000000004 */
[----:B--2---:R-:W-:-:S02]  /*65d0*/  F2FP.F16.F32.PACK_AB R4, R138, R230 ;  /* 0x000000e68a04723e */ /* 0x004fc400000000ff */
[----:B------:R-:W-:Y:S02]  /*65e0*/  PRMT R9, R5, 0x5410, R9 ;  /* 0x0000541005097816 */ /* 0x000fe40000000009 */
[----:B------:R-:W-:Y:S02]  /*65f0*/  PRMT R5, R0, 0x7632, R5 ;  /* 0x0000763200057816 */ /* 0x000fe40000000005 */
[----:B------:R-:W-:Y:S01]  /*6600*/  LOP3.LUT R7, R4, R7, RZ, 0xc0, !PT ;  /* 0x0000000704077212 */ /* 0x000fe200078ec0ff */
[----:B------:R-:W-:Y:S01]  /*6610*/  VIADD R4, R174, 0x2 ;  /* 0x00000002ae047836 */ /* 0x000fe20000000000 */
[----:B------:R-:W-:Y:S02]  /*6620*/  SHF.R.U32.HI R6, RZ, 0x18, R0 ;  /* 0x00000018ff067819 */ /* 0x000fe40000011600 */
[----:B------:R-:W-:Y:S02]  /*6630*/  LOP3.LUT R5, R5, 0xff, RZ, 0xc0, !PT ;  /* 0x000000ff05057812 */ /* 0x000fe400078ec0ff */
[----:B------:R-:W-:-:S02]  /*6640*/  HSET2.LE.AND R0, R9, R213, PT ;  /* 0x000000d509007233 */ /* 0x000fc40003803000 */
[----:B------:R-:W-:Y:S02]  /*6650*/  LOP3.LUT R9, R217, R4, R167, 0x96, !PT ;  /* 0x00000004d9097212 */ /* 0x000fe400078e96a7 */
[----:B------:R-:W-:Y:S02]  /*6660*/  PRMT R5, R5, 0x5410, R6 ;  /* 0x0000541005057816 */ /* 0x000fe40000000006 */
[----:B------:R-:W-:Y:S01]  /*6670*/  LOP3.LUT R6, R3, R0, RZ, 0xc0, !PT ;  /* 0x0000000003067212 */ /* 0x000fe200078ec0ff */
[----:B------:R-:W-:Y:S01]  /*6680*/  IMAD.WIDE.U32 R56, R9, -0x326172a9, RZ ;  /* 0xcd9e8d5709387825 */ /* 0x000fe200078e00ff */
[--C-:B------:R-:W-:Y:S02]  /*6690*/  HSET2.LE.AND R0, R8, R213.reuse, PT ;  /* 0x000000d508007233 */ /* 0x100fe40003803000 */
[----:B------:R-:W-:Y:S02]  /*66a0*/  F2FP.F16.F32.PACK_AB R3, R234, R235 ;  /* 0x000000ebea03723e */ /* 0x000fe400000000ff */
[----:B------:R-:W-:-:S02]  /*66b0*/  HSET2.LE.AND R5, R5, R213, PT ;  /* 0x000000d505057233 */ /* 0x000fc40003803000 */
[----:B------:R-:W-:Y:S02]  /*66c0*/  LOP3.LUT R4, R3, R0, RZ, 0xc0, !PT ;  /* 0x0000000003047212 */ /* 0x000fe400078ec0ff */
[----:B------:R-:W-:Y:S02]  /*66d0*/  LOP3.LUT R3, R247, R76, R57, 0x96, !PT ;  /* 0x0000004cf7037212 */ /* 0x000fe400078e9639 */
[----:B------:R-:W-:Y:S02]  /*66e0*/  F2FP.F16.F32.PACK_AB R8, R133, R134 ;  /* 0x000000868508723e */ /* 0x000fe400000000ff */
[----:B------:R-:W-:Y:S01]  /*66f0*/  LOP3.LUT R0, R246, R56, R157, 0x96, !PT ;  /* 0x00000038f6007212 */ /* 0x000fe200078e969d */
[----:B------:R-:W-:Y:S01]  /*6700*/  IMAD.WIDE.U32 R10, R3, -0x2daee0ad, RZ ;  /* 0xd2511f53030a7825 */ /* 0x000fe200078e00ff */
[----:B------:R-:W-:-:S03]  /*6710*/  LOP3.LUT R5, R8, R5, RZ, 0xc0, !PT ;  /* 0x0000000508057212 */ /* 0x000fc600078ec0ff */
[----:B------:R-:W-:Y:S01]  /*6720*/  IMAD.WIDE.U32 R8, R0, -0x2daee0ad, RZ ;  /* 0xd2511f5300087825 */ /* 0x000fe200078e00ff */
[----:B------:R-:W-:-:S03]  /*6730*/  LOP3.LUT R3, R172, R74, R11, 0x96, !PT ;  /* 0x0000004aac037212 */ /* 0x000fc600078e960b */
[----:B------:R-:W-:Y:S01]  /*6740*/  HMMA.16816.F32 R60, R4, R20, R28 ;  /* 0x00000014043c723c */ /* 0x000fe2000000181c */
[----:B------:R-:W-:Y:S01]  /*6750*/  LOP3.LUT R0, R173, R10, R9, 0x96, !PT ;  /* 0x0000000aad007212 */ /* 0x000fe200078e9609 */
[----:B------:R-:W-:-:S04]  /*6760*/  IMAD.WIDE.U32 R10, R3, -0x326172a9, RZ ;  /* 0xcd9e8d57030a7825 */ /* 0x000fc800078e00ff */
[----:B------:R-:W-:Y:S01]  /*6770*/  FFMA.FTZ R3, R108, UR5, -R19 ;  /* 0x000000056c037c23 */ /* 0x000fe20008010813 */
[----:B------:R-:W-:Y:S01]  /*6780*/  IMAD.WIDE.U32 R28, R0, -0x326172a9, RZ ;  /* 0xcd9e8d57001c7825 */ /* 0x000fe200078e00ff */
[----:B------:R-:W-:Y:S01]  /*6790*/  LOP3.LUT R0, R218, R156, R11, 0x96, !PT ;  /* 0x0000009cda007212 */ /* 0x000fe200078e960b */
[----:B------:R-:W-:Y:S01]  /*67a0*/  HMMA.16816.F32 R64, R4, R14, R32 ;  /* 0x0000000e0440723c */ /* 0x000fe20000001820 */
[----:B------:R1:W-:Y:S01]  /*67b0*/  MUFU.EX2 R132, R3 ;  /* 0x0000000300847308 */ /* 0x0003e20000000800 */
[----:B------:R-:W-:Y:S01]  /*67c0*/  IMAD.MOV.U32 R108, RZ, RZ, R124 ;  /* 0x000000ffff6c7224 */ /* 0x000fe200078e007c */
[----:B------:R-:W-:Y:S01]  /*67d0*/  LOP3.LUT R9, R221, R10, R29, 0x96, !PT ;  /* 0x0000000add097212 */ /* 0x000fe200078e961d */
[----:B------:R-:W-:-:S04]  /*67e0*/  IMAD.WIDE.U32 R10, R0, -0x2daee0ad, RZ ;  /* 0xd2511f53000a7825 */ /* 0x000fc800078e00ff */
[----:B------:R-:W-:Y:S01]  /*67f0*/  IMAD.WIDE.U32 R30, R9, -0x2daee0ad, RZ ;  /* 0xd2511f53091e7825 */ /* 0x000fe200078e00ff */
[----:B------:R-:W-:Y:S01]  /*6800*/  LOP3.LUT R0, R162, R8, R11, 0x96, !PT ;  /* 0x00000008a2007212 */ /* 0x000fe200078e960b */
[----:B------:R-:W-:Y:S01]  /*6810*/  HMMA.16816.F32 R68, R4, R12, R36 ;  /* 0x0000000c0444723c */ /* 0x000fe20000001824 */
[----:B------:R-:W2:Y:S01]  /*6820*/  LDSM.16.MT88.4 R12, [R139+0x5000] ;  /* 0x005000008b0c783b */ /* 0x000ea20000004200 */
[----:B------:R-:W-:Y:S01]  /*6830*/  IMAD.MOV.U32 R29, RZ, RZ, R115 ;  /* 0x000000ffff1d7224 */ /* 0x000fe200078e0073 */
[----:B------:R-:W-:Y:S01]  /*6840*/  LOP3.LUT R8, R106, R10, R31, 0x96, !PT ;  /* 0x0000000a6a087212 */ /* 0x000fe200078e961f */
[----:B------:R-:W-:-:S04]  /*6850*/  IMAD.WIDE.U32 R10, R0, -0x326172a9, RZ ;  /* 0xcd9e8d57000a7825 */ /* 0x000fc800078e00ff */
[--C-:B------:R-:W-:Y:S01]  /*6860*/  FFMA.FTZ R0, R89, UR5, -R19.reuse ;  /* 0x0000000559007c23 */ /* 0x100fe20008010813 */
[----:B------:R-:W-:Y:S01]  /*6870*/  HMMA.16816.F32 R32, R4, R22, R24 ;  /* 0x000000160420723c */ /* 0x000fe20000001818 */
[----:B-1----:R-:W-:Y:S01]  /*6880*/  FFMA.FTZ R3, R109, UR5, -R19 ;  /* 0x000000056d037c23 */ /* 0x002fe20008010813 */
[----:B------:R-:W-:Y:S01]  /*6890*/  IMAD.WIDE.U32 R4, R8, -0x326172a9, RZ ;  /* 0xcd9e8d5708047825 */ /* 0x000fe200078e00ff */
[----:B------:R1:W-:Y:S01]  /*68a0*/  MUFU.EX2 R129, R0 ;  /* 0x0000000000817308 */ /* 0x0003e20000000800 */
[----:B------:R-:W3:Y:S02]  /*68b0*/  LDSM.16.MT88.4 R20, [R209+0x5000] ;  /* 0x00500000d114783b */ /* 0x000ee40000004200 */
[----:B------:R-:W-:Y:S01]  /*68c0*/  IMAD.MOV.U32 R7, RZ, RZ, R4 ;  /* 0x000000ffff077224 */ /* 0x000fe200078e0004 */
[----:B------:R-:W-:Y:S01]  /*68d0*/  PRMT R6, R4, 0x7773, RZ ;  /* 0x0000777304067816 */ /* 0x000fe200000000ff */
[----:B------:R-:W-:Y:S02]  /*68e0*/  IMAD.MOV.U32 R109, RZ, RZ, R125 ;  /* 0x000000ffff6d7224 */ /* 0x000fe400078e007d */
[----:B------:R-:W-:Y:S01]  /*68f0*/  IMAD.MOV.U32 R89, RZ, RZ, R116 ;  /* 0x000000ffff597224 */ /* 0x000fe200078e0074 */
[----:B------:R4:W-:Y:S01]  /*6900*/  MUFU.EX2 R131, R3 ;  /* 0x0000000300837308 */ /* 0x0009e20000000800 */
[----:B------:R-:W-:-:S02]  /*6910*/  LOP3.LUT R9, R7, 0xff, RZ, 0xc0, !PT ;  /* 0x000000ff07097812 */ /* 0x000fc400078ec0ff */
[----:B-1----:R-:W-:Y:S02]  /*6920*/  LOP3.LUT R0, R219, R10, R5, 0x96, !PT ;  /* 0x0000000adb007212 */ /* 0x002fe400078e9605 */
[C---:B------:R-:W-:Y:S02]  /*6930*/  PRMT R5, R4.reuse, 0x7772, RZ ;  /* 0x0000777204057816 */ /* 0x040fe400000000ff */
[----:B------:R-:W-:Y:S02]  /*6940*/  PRMT R10, R4, 0x7771, RZ ;  /* 0x00007771040a7816 */ /* 0x000fe400000000ff */
[----:B------:R-:W-:Y:S01]  /*6950*/  LOP3.LUT R4, R0, 0xffff, RZ, 0xc0, !PT ;  /* 0x0000ffff00047812 */ /* 0x000fe200078ec0ff */
[----:B----4-:R-:W-:Y:S01]  /*6960*/  FFMA.FTZ R3, R88, UR5, -R19 ;  /* 0x0000000558037c23 */ /* 0x010fe20008010813 */
[----:B------:R-:W-:Y:S01]  /*6970*/  LOP3.LUT R7, R0, 0xff, RZ, 0xc0, !PT ;  /* 0x000000ff00077812 */ /* 0x000fe200078ec0ff */
[----:B------:R-:W-:Y:S01]  /*6980*/  IMAD.MOV.U32 R88, RZ, RZ, R58 ;  /* 0x000000ffff587224 */ /* 0x000fe200078e003a */
[----:B------:R-:W-:Y:S01]  /*6990*/  SHF.R.U32.HI R4, RZ, 0x8, R4 ;  /* 0x00000008ff047819 */ /* 0x000fe20000011604 */
[----:B------:R1:W4:Y:S01]  /*69a0*/  MUFU.EX2 R130, R3 ;  /* 0x0000000300827308 */ /* 0x0003220000000800 */
[----:B------:R-:W-:Y:S01]  /*69b0*/  PRMT R8, R5, 0x5410, R6 ;  /* 0x0000541005087816 */ /* 0x000fe20000000006 */
[----:B------:R-:W-:Y:S01]  /*69c0*/  FFMA.FTZ R5, R91, UR5, -R17 ;  /* 0x000000055b057c23 */ /* 0x000fe20008010811 */
[----:B------:R-:W-:Y:S01]  /*69d0*/  SHF.R.U32.HI R6, RZ, 0x18, R0 ;  /* 0x00000018ff067819 */ /* 0x000fe20000011600 */
[----:B------:R-:W-:-:S02]  /*69e0*/  IMAD.MOV.U32 R91, RZ, RZ, R103 ;  /* 0x000000ffff5b7224 */ /* 0x000fc400078e0067 */
[----:B------:R-:W-:Y:S02]  /*69f0*/  IMAD.MOV.U32 R103, RZ, RZ, R81 ;  /* 0x000000ffff677224 */ /* 0x000fe400078e0051 */
[----:B------:R2:W-:Y:S01]  /*6a00*/  MUFU.EX2 R128, R5 ;  /* 0x0000000500807308 */ /* 0x0005e20000000800 */
[----:B-1----:R-:W-:-:S07]  /*6a10*/  FFMA.FTZ R3, R110, UR5, -R17 ;  /* 0x000000056e037c23 */ /* 0x002fce0008010811 */
[----:B------:R1:W-:Y:S01]  /*6a20*/  MUFU.EX2 R127, R3 ;  /* 0x00000003007f7308 */ /* 0x0003e20000000800 */
[----:B--2---:R-:W-:Y:S02]  /*6a30*/  LOP3.LUT R5, R8, 0xff00ff, RZ, 0xc0, !PT ;  /* 0x00ff00ff08057812 */ /* 0x004fe400078ec0ff */
[----:B-1----:R-:W-:Y:S02]  /*6a40*/  PRMT R3, R0, 0x7632, R3 ;  /* 0x0000763200037816 */ /* 0x002fe40000000003 */
[----:B------:R-:W-:Y:S02]  /*6a50*/  PRMT R0, R9, 0x5410, R10 ;  /* 0x0000541009007816 */ /* 0x000fe4000000000a */
[----:B------:R-:W-:Y:S01]  /*6a60*/  PRMT R9, R7, 0x5410, R4 ;  /* 0x0000541007097816 */ /* 0x000fe20000000004 */
[----:B------:R-:W-:Y:S01]  /*6a70*/  FFMA.FTZ R4, R90, UR5, -R17 ;  /* 0x000000055a047c23 */ /* 0x000fe20008010811 */
[----:B------:R-:W-:Y:S01]  /*6a80*/  LOP3.LUT R3, R3, 0xff, RZ, 0xc0, !PT ;  /* 0x000000ff03037812 */ /* 0x000fe200078ec0ff */
[----:B------:R-:W-:Y:S01]  /*6a90*/  IMAD.MOV.U32 R90, RZ, RZ, R113 ;  /* 0x000000ffff5a7224 */ /* 0x000fe200078e0071 */
[----:B------:R-:W-:Y:S01]  /*6aa0*/  HSET2.LE.AND R0, R0, R213, PT ;  /* 0x000000d500007233 */ /* 0x000fe20003803000 */
[----:B------:R-:W1:Y:S01]  /*6ab0*/  MUFU.EX2 R126, R4 ;  /* 0x00000004007e7308 */ /* 0x000e620000000800 */
[----:B------:R-:W-:Y:S01]  /*6ac0*/  PRMT R10, R3, 0x5410, R6 ;  /* 0x00005410030a7816 */ /* 0x000fe20000000006 */
[----:B------:R-:W-:-:S06]  /*6ad0*/  FFMA.FTZ R3, R111, UR5, -R17 ;  /* 0x000000056f037c23 */ /* 0x000fcc0008010811 */
[----:B------:R4:W2:Y:S02]  /*6ae0*/  MUFU.EX2 R125, R3 ;  /* 0x00000003007d7308 */ /* 0x0008a40000000800 */
[----:B----4-:R-:W-:-:S04]  /*6af0*/  F2FP.F16.F32.PACK_AB R3, R130, R129 ;  /* 0x000000818203723e */ /* 0x010fc800000000ff */
[----:B------:R-:W-:Y:S02]  /*6b00*/  LOP3.LUT R6, R3, R0, RZ, 0xc0, !PT ;  /* 0x0000000003067212 */ /* 0x000fe400078ec0ff */
[----:B------:R-:W-:Y:S02]  /*6b10*/  HSET2.LE.AND R0, R5, R213, PT ;  /* 0x000000d505007233 */ /* 0x000fe40003803000 */
[----:B-1----:R-:W-:-:S04]  /*6b20*/  F2FP.F16.F32.PACK_AB R3, R126, R128 ;  /* 0x000000807e03723e */ /* 0x002fc800000000ff */
[----:B------:R-:W-:Y:S02]  /*6b30*/  LOP3.LUT R7, R3, R0, RZ, 0xc0, !PT ;  /* 0x0000000003077212 */ /* 0x000fe400078ec0ff */
[----:B------:R-:W-:Y:S02]  /*6b40*/  HSET2.LE.AND R0, R9, R213, PT ;  /* 0x000000d509007233 */ /* 0x000fe40003803000 */
[----:B------:R-:W-:-:S04]  /*6b50*/  F2FP.F16.F32.PACK_AB R3, R131, R132 ;  /* 0x000000848303723e */ /* 0x000fc800000000ff */
[----:B------:R-:W-:Y:S02]  /*6b60*/  LOP3.LUT R4, R3, R0, RZ, 0xc0, !PT ;  /* 0x0000000003047212 */ /* 0x000fe400078ec0ff */
[----:B------:R-:W-:Y:S02]  /*6b70*/  HSET2.LE.AND R0, R10, R213, PT ;  /* 0x000000d50a007233 */ /* 0x000fe40003803000 */
[----:B--2---:R-:W-:-:S04]  /*6b80*/  F2FP.F16.F32.PACK_AB R3, R125, R127 ;  /* 0x0000007f7d03723e */ /* 0x004fc800000000ff */
[----:B------:R-:W-:Y:S02]  /*6b90*/  LOP3.LUT R5, R3, R0, RZ, 0xc0, !PT ;  /* 0x0000000003057212 */ /* 0x000fe400078ec0ff */
[----:B------:R-:W-:Y:S02]  /*6ba0*/  LOP3.LUT R3, R247, R78, R57, 0x96, !PT ;  /* 0x0000004ef7037212 */ /* 0x000fe400078e9639 */
[----:B------:R-:W-:Y:S02]  /*6bb0*/  LOP3.LUT R0, R246, R56, R109, 0x96, !PT ;  /* 0x00000038f6007212 */ /* 0x000fe400078e966d */
[----:B------:R-:W-:Y:S01]  /*6bc0*/  LDSM.16.MT88.4 R56, [R209+0x5400] ;  /* 0x00540000d138783b */ /* 0x000fe20000004200 */
[C---:B------:R-:W-:Y:S08]  /*6bd0*/  HMMA.16816.F32 R48, R4.reuse, R12, R48 ;  /* 0x0000000c0430723c */ /* 0x040ff00000001830 */
[C---:B------:R-:W-:Y:S08]  /*6be0*/  HMMA.16816.F32 R44, R4.reuse, R14, R44 ;  /* 0x0000000e042c723c */ /* 0x040ff0000000182c */
[C---:B---3--:R-:W-:Y:S08]  /*6bf0*/  HMMA.16816.F32 R40, R4.reuse, R20, R40 ;  /* 0x000000140428723c */ /* 0x048ff00000001828 */
        /* <DEDUP_REMOVED lines=19> */
[----:B------:R2:W-:Y:S03]  /*6d30*/  MUFU.EX2 R121, R0 ;  /* 0x0000000000797308 */ /* 0x0005e60000000800 */
[----:B-1----:R-:W-:-:S03]  /*6d40*/  IMAD.WIDE.U32 R4, R3, -0x326172a9, RZ ;  /* 0xcd9e8d5703047825 */ /* 0x002fc600078e00ff */
[C---:B------:R-:W-:Y:S02]  /*6d50*/  PRMT R6, R4.reuse, 0x7773, RZ ;  /* 0x0000777304067816 */ /* 0x040fe400000000ff */
[C---:B------:R-:W-:Y:S01]  /*6d60*/  PRMT R3, R4.reuse, 0x7772, RZ ;  /* 0x0000777204037816 */ /* 0x040fe200000000ff */
[----:B--2---:R-:W-:Y:S01]  /*6d70*/  FFMA.FTZ R0, R153, UR5, -R18 ;  /* 0x0000000599007c23 */ /* 0x004fe20008010812 */
[----:B------:R-:W-:Y:S01]  /*6d80*/  PRMT R7, R4, 0x7771, RZ ;  /* 0x0000777104077816 */ /* 0x000fe200000000ff */
[----:B------:R-:W-:Y:S01]  /*6d90*/  IMAD.MOV.U32 R153, RZ, RZ, R84 ;  /* 0x000000ffff997224 */ /* 0x000fe200078e0054 */
        /* <DEDUP_REMOVED lines=8> */
[----:B-1----:R-:W-:Y:S01]  /*6e20*/  FFMA.FTZ R0, R152, UR5, -R18 ;  /* 0x0000000598007c23 */ /* 0x002fe20008010812 */
[----:B------:R-:W-:Y:S02]  /*6e30*/  IMAD.MOV.U32 R152, RZ, RZ, R85 ;  /* 0x000000ffff987224 */ /* 0x000fe400078e0055 */
[----:B------:R-:W-:Y:S01]  /*6e40*/  IMAD.MOV.U32 R85, RZ, RZ, R82 ;  /* 0x000000ffff557224 */ /* 0x000fe200078e0052 */
[----:B------:R1:W3:Y:S01]  /*6e50*/  MUFU.EX2 R122, R0 ;  /* 0x00000000007a7308 */ /* 0x0002e20000000800 */
[----:B--2---:R-:W-:Y:S01]  /*6e60*/  FFMA.FTZ R3, R155, UR5, -R16 ;  /* 0x000000059b037c23 */ /* 0x004fe20008010810 */
[----:B------:R-:W-:-:S02]  /*6e70*/  IMAD.MOV.U32 R155, RZ, RZ, R100 ;  /* 0x000000ffff9b7224 */ /* 0x000fc400078e0064 */
[----:B------:R-:W-:-:S04]  /*6e80*/  IMAD.MOV.U32 R100, RZ, RZ, R169 ;  /* 0x000000ffff647224 */ /* 0x000fc800078e00a9 */
        /* <DEDUP_REMOVED lines=8> */
[----:B------:R-:W-:-:S02]  /*6f10*/  LOP3.LUT R0, R4, 0xff, RZ, 0xc0, !PT ;  /* 0x000000ff04007812 */ /* 0x000fc400078ec0ff */
[----:B------:R-:W-:Y:S01]  /*6f20*/  PRMT R9, R7, 0x5410, R5 ;  /* 0x0000541007097816 */ /* 0x000fe20000000005 */
[----:B------:R1:W-:Y:S01]  /*6f30*/  MUFU.EX2 R118, R3 ;  /* 0x0000000300767308 */ /* 0x0003e20000000800 */
[----:B------:R-:W-:Y:S02]  /*6f40*/  PRMT R5, R0, 0x5410, R6 ;  /* 0x0000541000057816 */ /* 0x000fe40000000006 */
[----:B------:R-:W-:Y:S02]  /*6f50*/  HSET2.LE.AND R0, R8, R213, PT ;  /* 0x000000d508007233 */ /* 0x000fe40003803000 */
[----:B------:R-:W-:Y:S01]  /*6f60*/  LOP3.LUT R4, R10, 0xff00ff, RZ, 0xc0, !PT ;  /* 0x00ff00ff0a047812 */ /* 0x000fe200078ec0ff */
[----:B-1----:R-:W-:-:S04]  /*6f70*/  FFMA.FTZ R3, R164, UR5, -R16 ;  /* 0x00000005a4037c23 */ /* 0x002fc80008010810 */
        /* <DEDUP_REMOVED lines=14> */
[----:B------:R-:W-:Y:S02]  /*7060*/  IMAD.MOV.U32 R28, RZ, RZ, R114 ;  /* 0x000000ffff1c7224 */ /* 0x000fe400078e0072 */
[----:B------:R1:W-:Y:S02]  /*7070*/  MUFU.EX2 R115, R0 ;  /* 0x0000000000737308 */ /* 0x0003e40000000800 */
[----:B------:R-:W-:Y:S01]  /*7080*/  HMMA.16816.F32 R52, R4, R12, R68 ;  /* 0x0000000c0434723c */ /* 0x000fe20000001844 */
[----:B------:R-:W-:Y:S02]  /*7090*/  IMAD.MOV.U32 R13, RZ, RZ, R141 ;  /* 0x000000ffff0d7224 */ /* 0x000fe400078e008d */
[----:B------:R-:W-:-:S02]  /*70a0*/  IMAD.MOV.U32 R141, RZ, RZ, R112 ;  /* 0x000000ffff8d7224 */ /* 0x000fc400078e0070 */
[----:B------:R-:W-:Y:S02]  /*70b0*/  IMAD.MOV.U32 R104, RZ, RZ, R28 ;  /* 0x000000ffff687224 */ /* 0x000fe400078e001c */
[----:B------:R-:W-:Y:S01]  /*70c0*/  IMAD.MOV.U32 R12, RZ, RZ, R13 ;  /* 0x000000ffff0c7224 */ /* 0x000fe200078e000d */
[C---:B------:R-:W-:Y:S01]  /*70d0*/  HMMA.16816.F32 R68, R4.reuse, R14, R64 ;  /* 0x0000000e0444723c */ /* 0x040fe20000001840 */
[----:B------:R-:W-:Y:S02]  /*70e0*/  IMAD.MOV.U32 R14, RZ, RZ, R74 ;  /* 0x000000ffff0e7224 */ /* 0x000fe400078e004a */
[----:B------:R-:W-:Y:S02]  /*70f0*/  IMAD.MOV.U32 R15, RZ, RZ, R75 ;  /* 0x000000ffff0f7224 */ /* 0x000fe400078e004b */
[----:B------:R-:W-:Y:S02]  /*7100*/  IMAD.MOV.U32 R74, RZ, RZ, R170 ;  /* 0x000000ffff4a7224 */ /* 0x000fe400078e00aa */
[----:B-1----:R-:W-:Y:S01]  /*7110*/  FFMA.FTZ R0, R105, UR5, -R19 ;  /* 0x0000000569007c23 */ /* 0x002fe20008010813 */
[----:B------:R-:W-:Y:S01]  /*7120*/  HMMA.16816.F32 R144, R4, R20, R60 ;  /* 0x000000140490723c */ /* 0x000fe2000000183c */
[----:B------:R-:W-:-:S02]  /*7130*/  IMAD.MOV.U32 R63, RZ, RZ, R109 ;  /* 0x000000ffff3f7224 */ /* 0x000fc400078e006d */
[----:B------:R1:W-:Y:S01]  /*7140*/  MUFU.EX2 R116, R0 ;  /* 0x0000000000747308 */ /* 0x0003e20000000800 */
[----:B------:R-:W-:Y:S02]  /*7150*/  IMAD.MOV.U32 R21, RZ, RZ, R167 ;  /* 0x000000ffff157224 */ /* 0x000fe400078e00a7 */
[----:B------:R-:W-:Y:S02]  /*7160*/  IMAD.MOV.U32 R62, RZ, RZ, R108 ;  /* 0x000000ffff3e7224 */ /* 0x000fe400078e006c */
[----:B------:R-:W-:Y:S01]  /*7170*/  HMMA.16816.F32 R80, R4, R22, R32 ;  /* 0x000000160450723c */ /* 0x000fe20000001820 */
[----:B------:R-:W-:-:S04]  /*7180*/  IMAD.WIDE.U32 R4, R3, -0x2daee0ad, RZ ;  /* 0xd2511f5303047825 */ /* 0x000fc800078e00ff */
[----:B------:R-:W-:Y:S01]  /*7190*/  FFMA.FTZ R3, R92, UR5, -R19 ;  /* 0x000000055c037c23 */ /* 0x000fe20008010813 */
[----:B------:R-:W2:Y:S01]  /*71a0*/  LDSM.16.MT88.4 R32, [R139+0x5400] ;  /* 0x005400008b20783b */ /* 0x000ea20000004200 */
[----:B------:R-:W-:Y:S02]  /*71b0*/  IMAD.MOV.U32 R60, RZ, RZ, R156 ;  /* 0x000000ffff3c7224 */ /* 0x000fe400078e009c */
[----:B------:R3:W-:Y:S01]  /*71c0*/  MUFU.EX2 R113, R3 ;  /* 0x0000000300717308 */ /* 0x0007e20000000800 */
[C---:B------:R-:W-:Y:S01]  /*71d0*/  PRMT R10, R4.reuse, 0x7771, RZ ;  /* 0x00007771040a7816 */ /* 0x040fe200000000ff */
[----:B------:R-:W-:Y:S01]  /*71e0*/  IMAD.MOV.U32 R61, RZ, RZ, R157 ;  /* 0x000000ffff3d7224 */ /* 0x000fe200078e009d */
[C---:B------:R-:W-:Y:S01]  /*71f0*/  PRMT R9, R4.reuse, 0x7773, RZ ;  /* 0x0000777304097816 */ /* 0x040fe200000000ff */
[----:B------:R-:W-:Y:S01]  /*7200*/  IMAD.MOV.U32 R108, RZ, RZ, R171 ;  /* 0x000000ffff6c7224 */ /* 0x000fe200078e00ab */
[----:B------:R-:W-:Y:S01]  /*7210*/  PRMT R7, R4, 0x7772, RZ ;  /* 0x0000777204077816 */ /* 0x000fe200000000ff */
[----:B-1----:R-:W-:Y:S01]  /*7220*/  FFMA.FTZ R0, R94, UR5, -R19 ;  /* 0x000000055e007c23 */ /* 0x002fe20008010813 */
[----:B------:R-:W-:-:S02]  /*7230*/  IMAD.MOV.U32 R75, RZ, RZ, R165 ;  /* 0x000000ffff4b7224 */ /* 0x000fc400078e00a5 */
[----:B------:R-:W-:Y:S01]  /*7240*/  PRMT R7, R7, 0x5410, R9 ;  /* 0x0000541007077816 */ /* 0x000fe20000000009 */
[----:B------:R1:W4:Y:S01]  /*7250*/  MUFU.EX2 R114, R0 ;  /* 0x0000000000727308 */ /* 0x0003220000000800 */
[----:B------:R-:W-:Y:S02]  /*7260*/  IMAD.MOV.U32 R20, RZ, RZ, R166 ;  /* 0x000000ffff147224 */ /* 0x000fe400078e00a6 */
[----:B------:R-:W-:Y:S01]  /*7270*/  LOP3.LUT R7, R7, 0xff00ff, RZ, 0xc0, !PT ;  /* 0x00ff00ff07077812 */ /* 0x000fe200078ec0ff */
[----:B------:R-:W-:Y:S02]  /*7280*/  IMAD.MOV.U32 R105, RZ, RZ, R29 ;  /* 0x000000ffff697224 */ /* 0x000fe400078e001d */
[----:B------:R-:W-:Y:S02]  /*7290*/  IMAD.MOV.U32 R28, RZ, RZ, R14 ;  /* 0x000000ffff1c7224 */ /* 0x000fe400078e000e */
[----:B---3--:R-:W-:Y:S01]  /*72a0*/  FFMA.FTZ R3, R95, UR5, -R17 ;  /* 0x000000055f037c23 */ /* 0x008fe20008010811 */
[----:B------:R-:W-:-:S02]  /*72b0*/  IMAD.MOV.U32 R29, RZ, RZ, R15 ;  /* 0x000000ffff1d7224 */ /* 0x000fc400078e000f */
[----:B------:R-:W-:Y:S01]  /*72c0*/  IMAD.MOV.U32 R13, RZ, RZ, R155 ;  /* 0x000000ffff0d7224 */ /* 0x000fe200078e009b */
[----:B------:R3:W-:Y:S01]  /*72d0*/  MUFU.EX2 R112, R3 ;  /* 0x0000000300707308 */ /* 0x0007e20000000800 */
[----:B-1----:R-:W-:Y:S01]  /*72e0*/  LOP3.LUT R0, R96, R30, R5, 0x96, !PT ;  /* 0x0000001e60007212 */ /* 0x002fe200078e9605 */
[----:B------:R-:W-:Y:S02]  /*72f0*/  IMAD.MOV.U32 R5, RZ, RZ, R4 ;  /* 0x000000ffff057224 */ /* 0x000fe400078e0004 */
[----:B------:R-:W-:Y:S01]  /*7300*/  IMAD.MOV.U32 R105, RZ, RZ, R29 ;  /* 0x000000ffff697224 */ /* 0x000fe200078e001d */
[C---:B------:R-:W-:Y:S01]  /*7310*/  LOP3.LUT R4, R0.reuse, 0xffff, RZ, 0xc0, !PT ;  /* 0x0000ffff00047812 */ /* 0x040fe200078ec0ff */
[----:B------:R-:W-:Y:S01]  /*7320*/  IMAD.MOV.U32 R155, RZ, RZ, R152 ;  /* 0x000000ffff9b7224 */ /* 0x000fe200078e0098 */
[----:B------:R-:W-:Y:S02]  /*7330*/  LOP3.LUT R8, R5, 0xff, RZ, 0xc0, !PT ;  /* 0x000000ff05087812 */ /* 0x000fe400078ec0ff */
[----:B------:R-:W-:-:S02]  /*7340*/  LOP3.LUT R6, R0, 0xff, RZ, 0xc0, !PT ;  /* 0x000000ff00067812 */ /* 0x000fc400078ec0ff */
[----:B---3--:R-:W-:Y:S01]  /*7350*/  PRMT R3, R0, 0x7632, R3 ;  /* 0x0000763200037816 */ /* 0x008fe20000000003 */
[----:B------:R-:W-:Y:S01]  /*7360*/  IMAD.MOV.U32 R29, RZ, RZ, R12 ;  /* 0x000000ffff1d7224 */ /* 0x000fe200078e000c */
[----:B------:R-:W-:Y:S01]  /*7370*/  SHF.R.U32.HI R5, RZ, 0x18, R0 ;  /* 0x00000018ff057819 */ /* 0x000fe20000011600 */
[----:B------:R-:W-:Y:S01]  /*7380*/  FFMA.FTZ R0, R93, UR5, -R17 ;  /* 0x000000055d007c23 */ /* 0x000fe20008010811 */
[----:B------:R-:W-:Y:S01]  /*7390*/  LOP3.LUT R3, R3, 0xff, RZ, 0xc0, !PT ;  /* 0x000000ff03037812 */ /* 0x000fe200078ec0ff */
[----:B------:R-:W-:Y:S01]  /*73a0*/  IMAD.MOV.U32 R11, RZ, RZ, R13 ;  /* 0x000000ffff0b7224 */ /* 0x000fe200078e000d */
[----:B------:R-:W-:Y:S01]  /*73b0*/  PRMT R8, R8, 0x5410, R10 ;  /* 0x0000541008087816 */ /* 0x000fe2000000000a */
[----:B------:R1:W3:Y:S01]  /*73c0*/  MUFU.EX2 R111, R0 ;  /* 0x00000000006f7308 */ /* 0x0002e20000000800 */
[----:B------:R-:W-:Y:S01]  /*73d0*/  PRMT R5, R3, 0x5410, R5 ;  /* 0x0000541003057816 */ /* 0x000fe20000000005 */
[----:B------:R-:W-:Y:S01]  /*73e0*/  FFMA.FTZ R3, R107, UR5, -R17 ;  /* 0x000000056b037c23 */ /* 0x000fe20008010811 */
[----:B------:R-:W-:Y:S01]  /*73f0*/  SHF.R.U32.HI R4, RZ, 0x8, R4 ;  /* 0x00000008ff047819 */ /* 0x000fe20000011604 */
[----:B------:R-:W-:Y:S01]  /*7400*/  IMAD.MOV.U32 R152, RZ, RZ, R153 ;  /* 0x000000ffff987224 */ /* 0x000fe200078e0099 */
[----:B------:R-:W-:Y:S01]  /*7410*/  LOP3.LUT R20, R220, R26, R25, 0x96, !PT ;  /* 0x0000001adc147212 */ /* 0x000fe200078e9619 */
[----:B------:R-:W-:Y:S01]  /*7420*/  IMAD.MOV.U32 R153, RZ, RZ, R154 ;  /* 0x000000ffff997224 */ /* 0x000fe200078e009a */
[----:B------:R-:W-:Y:S01]  /*7430*/  PRMT R4, R6, 0x5410, R4 ;  /* 0x0000541006047816 */ /* 0x000fe20000000004 */
[----:B------:R4:W-:Y:S01]  /*7440*/  MUFU.EX2 R110, R3 ;  /* 0x00000003006e7308 */ /* 0x0009e20000000800 */
[----:B------:R-:W-:-:S02]  /*7450*/  IMAD.MOV.U32 R154, RZ, RZ, R91 ;  /* 0x000000ffff9a7224 */ /* 0x000fc400078e005b */
[----:B------:R-:W-:Y:S02]  /*7460*/  IMAD.MOV.U32 R91, RZ, RZ, R88 ;  /* 0x000000ffff5b7224 */ /* 0x000fe400078e0058 */
[----:B------:R-:W-:Y:S02]  /*7470*/  IMAD.MOV.U32 R88, RZ, RZ, R228 ;  /* 0x000000ffff587224 */ /* 0x000fe400078e00e4 */
[--C-:B------:R-:W-:Y:S01]  /*7480*/  FFMA.FTZ R31, R207, UR5, -R17.reuse ;  /* 0x00000005cf1f7c23 */ /* 0x100fe20008010811 */
[----:B------:R2:W5:Y:S01]  /*7490*/  LDL.LU R228, [R1+0x70] ;  /* 0x0000700001e47983 */ /* 0x0005620000300800 */
[----:B-1----:R-:W-:-:S04]  /*74a0*/  FFMA.FTZ R0, R160, UR5, -R17 ;  /* 0x00000005a0007c23 */ /* 0x002fc80008010811 */
[----:B------:R1:W2:Y:S01]  /*74b0*/  MUFU.EX2 R109, R0 ;  /* 0x00000000006d7308 */ /* 0x0002a20000000800 */
[----:B----4-:R-:W-:Y:S02]  /*74c0*/  F2FP.F16.F32.PACK_AB R3, R113, R114 ;  /* 0x000000727103723e */ /* 0x010fe400000000ff */
[----:B-1----:R-:W-:-:S05]  /*74d0*/  HSET2.LE.AND R0, R8, R213, PT ;  /* 0x000000d508007233 */ /* 0x002fca0003803000 */
[----:B------:R-:W-:Y:S02]  /*74e0*/  LOP3.LUT R6, R3, R0, RZ, 0xc0, !PT ;  /* 0x0000000003067212 */ /* 0x000fe400078ec0ff */
[----:B------:R-:W-:Y:S02]  /*74f0*/  HSET2.LE.AND R0, R7, R213, PT ;  /* 0x000000d507007233 */ /* 0x000fe40003803000 */
[----:B---3--:R-:W-:-:S04]  /*7500*/  F2FP.F16.F32.PACK_AB R3, R111, R112 ;  /* 0x000000706f03723e */ /* 0x008fc800000000ff */
[----:B------:R-:W-:Y:S02]  /*7510*/  LOP3.LUT R7, R3, R0, RZ, 0xc0, !PT ;  /* 0x0000000003077212 */ /* 0x000fe400078ec0ff */
[----:B------:R-:W-:Y:S02]  /*7520*/  HSET2.LE.AND R0, R4, R213, PT ;  /* 0x000000d504007233 */ /* 0x000fe40003803000 */
[----:B------:R-:W-:-:S04]  /*7530*/  F2FP.F16.F32.PACK_AB R3, R116, R115 ;  /* 0x000000737403723e */ /* 0x000fc800000000ff */
[----:B------:R-:W-:Y:S02]  /*7540*/  LOP3.LUT R4, R3, R0, RZ, 0xc0, !PT ;  /* 0x0000000003047212 */ /* 0x000fe400078ec0ff */
[----:B------:R-:W-:Y:S02]  /*7550*/  HSET2.LE.AND R0, R5, R213, PT ;  /* 0x000000d505007233 */ /* 0x000fe40003803000 */
[----:B--2---:R-:W-:-:S04]  /*7560*/  F2FP.F16.F32.PACK_AB R3, R110, R109 ;  /* 0x0000006d6e03723e */ /* 0x004fc800000000ff */
[----:B------:R-:W-:Y:S01]  /*7570*/  LOP3.LUT R5, R3, R0, RZ, 0xc0, !PT ;  /* 0x0000000003057212 */ /* 0x000fe200078ec0ff */
[----:B------:R-:W-:-:S05]  /*7580*/  VIADD R0, R174, 0x3 ;  /* 0x00000003ae007836 */ /* 0x000fca0000000000 */
[----:B------:R-:W-:Y:S01]  /*7590*/  LOP3.LUT R0, R217, R0, R21, 0x96, !PT ;  /* 0x00000000d9007212 */ /* 0x000fe200078e9615 */
[C---:B------:R-:W-:Y:S08]  /*75a0*/  HMMA.16816.F32 R164, R4.reuse, R32, R48 ;  /* 0x0000002004a4723c */ /* 0x040ff00000001830 */
[C---:B------:R-:W-:Y:S08]  /*75b0*/  HMMA.16816.F32 R168, R4.reuse, R34, R44 ;  /* 0x0000002204a8723c */ /* 0x040ff0000000182c */
[C---:B------:R-:W-:Y:S08]  /*75c0*/  HMMA.16816.F32 R156, R4.reuse, R56, R40 ;  /* 0x00000038049c723c */ /* 0x040ff00000001828 */
[----:B------:R-:W-:Y:S01]  /*75d0*/  HMMA.16816.F32 R64, R4, R58, R36 ;  /* 0x0000003a0440723c */ /* 0x000fe20000001824 */
[----:B------:R-:W-:-:S05]  /*75e0*/  IMAD.WIDE.U32 R4, R0, -0x326172a9, RZ ;  /* 0xcd9e8d5700047825 */ /* 0x000fca00078e00ff */
[C---:B------:R-:W-:Y:S02]  /*75f0*/  LOP3.LUT R3, R247.reuse, R78, R5, 0x96, !PT ;  /* 0x0000004ef7037212 */ /* 0x040fe400078e9605 */
[C---:B------:R-:W-:Y:S02]  /*7600*/  LOP3.LUT R0, R246.reuse, R4, R63, 0x96, !PT ;  /* 0x00000004f6007212 */ /* 0x040fe400078e963f */
[----:B------:R-:W-:Y:S02]  /*7610*/  LOP3.LUT R7, R247, R76, R5, 0x96, !PT ;  /* 0x0000004cf7077212 */ /* 0x000fe400078e9605 */
[----:B------:R-:W-:Y:S01]  /*7620*/  LOP3.LUT R6, R246, R4, R61, 0x96, !PT ;  /* 0x00000004f6067212 */ /* 0x000fe200078e963d */
[----:B------:R-:W-:-:S04]  /*7630*/  IMAD.WIDE.U32 R4, R3, -0x2daee0ad, RZ ;  /* 0xd2511f5303047825 */ /* 0x000fc800078e00ff */
[----:B------:R-:W-:Y:S01]  /*7640*/  IMAD.WIDE.U32 R14, R0, -0x2daee0ad, RZ ;  /* 0xd2511f53000e7825 */ /* 0x000fe200078e00ff */
[----:B------:R-:W-:-:S03]  /*7650*/  LOP3.LUT R3, R172, R104, R5, 0x96, !PT ;  /* 0x00000068ac037212 */ /* 0x000fc600078e9605 */
[----:B------:R-:W-:Y:S01]  /*7660*/  IMAD.MOV.U32 R104, RZ, RZ, R28 ;  /* 0x000000ffff687224 */ /* 0x000fe200078e001c */
[----:B------:R-:W-:Y:S01]  /*7670*/  LOP3.LUT R0, R173, R4, R15, 0x96, !PT ;  /* 0x00000004ad007212 */ /* 0x000fe200078e960f */
[----:B------:R-:W-:-:S04]  /*7680*/  IMAD.WIDE.U32 R4, R7, -0x2daee0ad, RZ ;  /* 0xd2511f5307047825 */ /* 0x000fc800078e00ff */
[----:B------:R-:W-:Y:S01]  /*7690*/  IMAD.WIDE.U32 R12, R6, -0x2daee0ad, RZ ;  /* 0xd2511f53060c7825 */ /* 0x000fe200078e00ff */
[----:B------:R-:W-:-:S03]  /*76a0*/  LOP3.LUT R8, R172, R104, R5, 0x96, !PT ;  /* 0x00000068ac087212 */ /* 0x000fc600078e9605 */
[----:B------:R-:W-:Y:S01]  /*76b0*/  IMAD.WIDE.U32 R6, R0, -0x326172a9, RZ ;  /* 0xcd9e8d5700067825 */ /* 0x000fe200078e00ff */
[----:B------:R-:W-:-:S03]  /*76c0*/  LOP3.LUT R10, R173, R4, R13, 0x96, !PT ;  /* 0x00000004ad0a7212 */ /* 0x000fc600078e960d */
[----:B------:R-:W-:-:S04]  /*76d0*/  IMAD.WIDE.U32 R4, R3, -0x326172a9, RZ ;  /* 0xcd9e8d5703047825 */ /* 0x000fc800078e00ff */
[----:B------:R-:W-:Y:S01]  /*76e0*/  IMAD.MOV.U32 R28, RZ, RZ, R29 ;  /* 0x000000ffff1c7224 */ /* 0x000fe200078e001d */
[----:B------:R-:W-:Y:S01]  /*76f0*/  LOP3.LUT R7, R221, R4, R7, 0x96, !PT ;  /* 0x00000004dd077212 */ /* 0x000fe200078e9607 */
[----:B------:R-:W-:Y:S01]  /*7700*/  IMAD.MOV.U32 R29, RZ, RZ, R11 ;  /* 0x000000ffff1d7224 */ /* 0x000fe200078e000b */
[----:B------:R-:W-:Y:S01]  /*7710*/  LOP3.LUT R11, R218, R62, R5, 0x96, !PT ;  /* 0x0000003eda0b7212 */ /* 0x000fe200078e9605 */
[----:B------:R-:W-:Y:S02]  /*7720*/  IMAD.MOV.U32 R172, RZ, RZ, R60 ;  /* 0x000000ffffac7224 */ /* 0x000fe400078e003c */
[----:B------:R-:W-:-:S04]  /*7730*/  IMAD.WIDE.U32 R8, R8, -0x326172a9, RZ ;  /* 0xcd9e8d5708087825 */ /* 0x000fc800078e00ff */
[----:B------:R-:W-:Y:S01]  /*7740*/  IMAD.WIDE.U32 R4, R10, -0x326172a9, RZ ;  /* 0xcd9e8d570a047825 */ /* 0x000fe200078e00ff */
[----:B------:R-:W-:-:S04]  /*7750*/  LOP3.LUT R3, R218, R172, R9, 0x96, !PT ;  /* 0x000000acda037212 */ /* 0x000fc800078e9609 */
[----:B------:R-:W-:Y:S01]  /*7760*/  LOP3.LUT R0, R221, R8, R5, 0x96, !PT ;  /* 0x00000008dd007212 */ /* 0x000fe200078e9605 */
[----:B------:R-:W-:-:S04]  /*7770*/  IMAD.WIDE.U32 R10, R11, -0x2daee0ad, RZ ;  /* 0xd2511f530b0a7825 */ /* 0x000fc800078e00ff */
[----:B------:R-:W-:-:S04]  /*7780*/  IMAD.WIDE.U32 R8, R3, -0x2daee0ad, RZ ;  /* 0xd2511f5303087825 */ /* 0x000fc800078e00ff */
[----:B------:R-:W-:Y:S01]  /*7790*/  IMAD.WIDE.U32 R24, R0, -0x2daee0ad, RZ ;  /* 0xd2511f5300187825 */ /* 0x000fe200078e00ff */
[C---:B------:R-:W-:Y:S02]  /*77a0*/  LOP3.LUT R14, R162.reuse, R14, R11, 0x96, !PT ;  /* 0x0000000ea20e7212 */ /* 0x040fe400078e960b */
[----:B------:R-:W-:Y:S02]  /*77b0*/  LOP3.LUT R11, R162, R12, R9, 0x96, !PT ;  /* 0x0000000ca20b7212 */ /* 0x000fe400078e9609 */
[----:B------:R-:W-:Y:S01]  /*77c0*/  LOP3.LUT R22, R106, R8, R25, 0x96, !PT ;  /* 0x000000086a167212 */ /* 0x000fe200078e9619 */
[----:B------:R-:W-:-:S04]  /*77d0*/  IMAD.WIDE.U32 R8, R20, -0x2daee0ad, RZ ;  /* 0xd2511f5314087825 */ /* 0x000fc800078e00ff */
[----:B------:R-:W-:Y:S01]  /*77e0*/  FFMA.FTZ R3, R184, UR5, -R18 ;  /* 0x00000005b8037c23 */ /* 0x000fe20008010812 */
[----:B------:R-:W-:-:S04]  /*77f0*/  IMAD.WIDE.U32 R26, R7, -0x2daee0ad, RZ ;  /* 0xd2511f53071a7825 */ /* 0x000fc800078e00ff */
[----:B------:R-:W-:Y:S02]  /*7800*/  IMAD.MOV.U32 R5, RZ, RZ, R8 ;  /* 0x000000ffff057224 */ /* 0x000fe400078e0008 */
[----:B------:R-:W-:Y:S01]  /*7810*/  IMAD.MOV.U32 R184, RZ, RZ, R108 ;  /* 0x000000ffffb87224 */ /* 0x000fe200078e006c */
[----:B------:R-:W-:Y:S01]  /*7820*/  LOP3.LUT R27, R106, R10, R27, 0x96, !PT ;  /* 0x0000000a6a1b7212 */ /* 0x000fe200078e961b */
[----:B------:R1:W-:Y:S01]  /*7830*/  MUFU.EX2 R108, R3 ;  /* 0x00000003006c7308 */ /* 0x0003e20000000800 */
[----:B------:R-:W-:Y:S02]  /*7840*/  PRMT R10, R8, 0x7771, RZ ;  /* 0x00007771080a7816 */ /* 0x000fe400000000ff */
[----:B------:R-:W-:Y:S02]  /*7850*/  LOP3.LUT R5, R5, 0xff, RZ, 0xc0, !PT ;  /* 0x000000ff05057812 */ /* 0x000fe400078ec0ff */
[----:B------:R-:W-:Y:S02]  /*7860*/  LOP3.LUT R0, R96, R72, R9, 0x96, !PT ;  /* 0x0000004860007212 */ /* 0x000fe400078e9609 */
[----:B------:R-:W-:-:S02]  /*7870*/  PRMT R9, R8, 0x7773, RZ ;  /* 0x0000777308097816 */ /* 0x000fc400000000ff */
[----:B------:R-:W-:Y:S02]  /*7880*/  PRMT R7, R8, 0x7772, RZ ;  /* 0x0000777208077816 */ /* 0x000fe400000000ff */
[----:B------:R-:W-:Y:S01]  /*7890*/  PRMT R13, R5, 0x5410, R10 ;  /* 0x00005410050d7816 */ /* 0x000fe2000000000a */
[----:B-1----:R-:W-:Y:S01]  /*78a0*/  FFMA.FTZ R3, R185, UR5, -R18 ;  /* 0x00000005b9037c23 */ /* 0x002fe20008010812 */
[----:B------:R-:W-:-:S03]  /*78b0*/  LOP3.LUT R5, R0, 0xffff, RZ, 0xc0, !PT ;  /* 0x0000ffff00057812 */ /* 0x000fc600078ec0ff */
[----:B------:R1:W-:Y:S01]  /*78c0*/  MUFU.EX2 R106, R3 ;  /* 0x00000003006a7308 */ /* 0x0003e20000000800 */
[----:B------:R-:W-:Y:S02]  /*78d0*/  PRMT R15, R7, 0x5410, R9 ;  /* 0x00005410070f7816 */ /* 0x000fe40000000009 */
[----:B------:R-:W-:Y:S02]  /*78e0*/  SHF.R.U32.HI R5, RZ, 0x8, R5 ;  /* 0x00000008ff057819 */ /* 0x000fe40000011605 */
[----:B------:R-:W-:Y:S01]  /*78f0*/  LOP3.LUT R7, R0, 0xff, RZ, 0xc0, !PT ;  /* 0x000000ff00077812 */ /* 0x000fe200078ec0ff */
[----:B-1----:R-:W-:-:S04]  /*7900*/  FFMA.FTZ R3, R175, UR5, -R18 ;  /* 0x00000005af037c23 */ /* 0x002fc80008010812 */
[----:B------:R1:W-:Y:S01]  /*7910*/  MUFU.EX2 R105, R3 ;  /* 0x0000000300697308 */ /* 0x0003e20000000800 */
[----:B------:R-:W-:Y:S02]  /*7920*/  PRMT R12, R7, 0x5410, R5 ;  /* 0x00005410070c7816 */ /* 0x000fe40000000005 */
[----:B------:R-:W-:Y:S02]  /*7930*/  PRMT R7, R0, 0x7632, R7 ;  /* 0x0000763200077816 */ /* 0x000fe40000000007 */
[----:B------:R-:W-:Y:S01]  /*7940*/  SHF.R.U32.HI R5, RZ, 0x18, R0 ;  /* 0x00000018ff057819 */ /* 0x000fe20000011600 */
[----:B------:R-:W-:Y:S01]  /*7950*/  FFMA.FTZ R0, R163, UR5, -R16 ;  /* 0x00000005a3007c23 */ /* 0x000fe20008010810 */
[----:B-1----:R-:W-:-:S04]  /*7960*/  FFMA.FTZ R3, R161, UR5, -R18 ;  /* 0x00000005a1037c23 */ /* 0x002fc80008010812 */
[----:B------:R1:W2:Y:S01]  /*7970*/  MUFU.EX2 R107, R3 ;  /* 0x00000003006b7308 */ /* 0x0002a20000000800 */
[----:B------:R-:W-:Y:S02]  /*7980*/  IMAD.MOV.U32 R163, RZ, RZ, R102 ;  /* 0x000000ffffa37224 */ /* 0x000fe400078e0066 */
[----:B-1----:R-:W-:Y:S01]  /*7990*/  FFMA.FTZ R3, R186, UR5, -R16 ;  /* 0x00000005ba037c23 */ /* 0x002fe20008010810 */
[----:B------:R-:W-:-:S04]  /*79a0*/  IMAD.MOV.U32 R186, RZ, RZ, R103 ;  /* 0x000000ffffba7224 */ /* 0x000fc800078e0067 */
[----:B------:R1:W-:Y:S08]  /*79b0*/  MUFU.EX2 R103, R0 ;  /* 0x0000000000677308 */ /* 0x0003f00000000800 */
[----:B------:R3:W4:Y:S01]  /*79c0*/  MUFU.EX2 R104, R3 ;  /* 0x0000000300687308 */ /* 0x0007220000000800 */
[----:B------:R-:W-:-:S04]  /*79d0*/  IMAD.WIDE.U32 R8, R11, -0x326172a9, RZ ;  /* 0xcd9e8d570b087825 */ /* 0x000fc800078e00ff */
[----:B-1----:R-:W-:Y:S01]  /*79e0*/  FFMA.FTZ R0, R187, UR5, -R16 ;  /* 0x00000005bb007c23 */ /* 0x002fe20008010810 */
[----:B---3--:R-:W-:-:S04]  /*79f0*/  LOP3.LUT R3, R7, 0xff, RZ, 0xc0, !PT ;  /* 0x000000ff07037812 */ /* 0x008fc800078ec0ff */
[----:B------:R-:W-:Y:S01]  /*7a00*/  PRMT R7, R3, 0x5410, R5 ;  /* 0x0000541003077816 */ /* 0x000fe20000000005 */
[----:B------:R-:W-:Y:S01]  /*7a10*/  FFMA.FTZ R3, R196, UR5, -R16 ;  /* 0x00000005c4037c23 */ /* 0x000fe20008010810 */
[----:B------:R1:W-:Y:S01]  /*7a20*/  MUFU.EX2 R102, R0 ;  /* 0x0000000000667308 */ /* 0x0003e20000000800 */
[----:B------:R-:W-:Y:S01]  /*7a30*/  IMAD.MOV.U32 R196, RZ, RZ, R101 ;  /* 0x000000ffffc47224 */ /* 0x000fe200078e0065 */
[----:B------:R-:W-:Y:S01]  /*7a40*/  LOP3.LUT R5, R15, 0xff00ff, RZ, 0xc0, !PT ;  /* 0x00ff00ff0f057812 */ /* 0x000fe200078ec0ff */
[----:B------:R-:W-:-:S05]  /*7a50*/  IMAD.WIDE.U32 R10, R14, -0x326172a9, RZ ;  /* 0xcd9e8d570e0a7825 */ /* 0x000fca00078e00ff */
[----:B------:R2:W3:Y:S01]  /*7a60*/  MUFU.EX2 R101, R3 ;  /* 0x0000000300657308 */ /* 0x0004e20000000800 */
[----:B-1----:R-:W-:Y:S02]  /*7a70*/  HSET2.LE.AND R0, R13, R213, PT ;  /* 0x000000d50d007233 */ /* 0x002fe40003803000 */
[----:B--2---:R-:W-:-:S04]  /*7a80*/  F2FP.F16.F32.PACK_AB R3, R107, R105 ;  /* 0x000000696b03723e */ /* 0x004fc800000000ff */
[----:B------:R-:W-:Y:S02]  /*7a90*/  LOP3.LUT R14, R3, R0, RZ, 0xc0, !PT ;  /* 0x00000000030e7212 */ /* 0x000fe400078ec0ff */
[----:B------:R-:W-:Y:S02]  /*7aa0*/  HSET2.LE.AND R0, R5, R213, PT ;  /* 0x000000d505007233 */ /* 0x000fe40003803000 */
[----:B----4-:R-:W-:-:S04]  /*7ab0*/  F2FP.F16.F32.PACK_AB R3, R103, R104 ;  /* 0x000000686703723e */ /* 0x010fc800000000ff */
[----:B------:R-:W-:Y:S02]  /*7ac0*/  LOP3.LUT R15, R3, R0, RZ, 0xc0, !PT ;  /* 0x00000000030f7212 */ /* 0x000fe400078ec0ff */
[----:B------:R-:W-:Y:S02]  /*7ad0*/  HSET2.LE.AND R0, R12, R213, PT ;  /* 0x000000d50c007233 */ /* 0x000fe40003803000 */
[----:B------:R-:W-:Y:S02]  /*7ae0*/  F2FP.F16.F32.PACK_AB R3, R106, R108 ;  /* 0x0000006c6a03723e */ /* 0x000fe400000000ff */
[C---:B------:R-:W-:Y:S02]  /*7af0*/  LOP3.LUT R6, R220.reuse, R6, R11, 0x96, !PT ;  /* 0x00000006dc067212 */ /* 0x040fe400078e960b */
[----:B------:R-:W-:Y:S02]  /*7b00*/  LOP3.LUT R4, R220, R4, R9, 0x96, !PT ;  /* 0x00000004dc047212 */ /* 0x000fe400078e9609 */
[----:B------:R-:W-:-:S02]  /*7b10*/  LOP3.LUT R12, R3, R0, RZ, 0xc0, !PT ;  /* 0x00000000030c7212 */ /* 0x000fc400078ec0ff */
[----:B------:R-:W-:Y:S02]  /*7b20*/  HSET2.LE.AND R0, R7, R213, PT ;  /* 0x000000d507007233 */ /* 0x000fe40003803000 */
[----:B---3--:R-:W-:Y:S01]  /*7b30*/  F2FP.F16.F32.PACK_AB R3, R101, R102 ;  /* 0x000000666503723e */ /* 0x008fe200000000ff */
[----:B------:R-:W-:-:S03]  /*7b40*/  IMAD.WIDE.U32 R20, R6, -0x2daee0ad, RZ ;  /* 0xd2511f5306147825 */ /* 0x000fc600078e00ff */
[----:B------:R-:W-:Y:S01]  /*7b50*/  LOP3.LUT R13, R3, R0, RZ, 0xc0, !PT ;  /* 0x00000000030d7212 */ /* 0x000fe200078ec0ff */
[----:B------:R-:W-:-:S04]  /*7b60*/  IMAD.WIDE.U32 R6, R4, -0x2daee0ad, RZ ;  /* 0xd2511f5304067825 */ /* 0x000fc800078e00ff */
[----:B------:R-:W-:Y:S01]  /*7b70*/  FFMA.FTZ R0, R188, UR5, -R18 ;  /* 0x00000005bc007c23 */ /* 0x000fe20008010812 */
[----:B------:R-:W-:Y:S01]  /*7b80*/  IMAD.WIDE.U32 R4, R22, -0x326172a9, RZ ;  /* 0xcd9e8d5716047825 */ /* 0x000fe200078e00ff */
[----:B------:R-:W-:-:S03]  /*7b90*/  LOP3.LUT R9, R96, R26, R21, 0x96, !PT ;  /* 0x0000001a60097212 */ /* 0x000fc600078e9615 */
[----:B------:R-:W-:Y:S01]  /*7ba0*/  FFMA.FTZ R3, R176, UR5, -R18 ;  /* 0x00000005b0037c23 */ /* 0x000fe20008010812 */
[----:B------:R-:W-:Y:S01]  /*7bb0*/  LOP3.LUT R11, R96, R24, R7, 0x96, !PT ;  /* 0x00000018600b7212 */ /* 0x000fe200078e9607 */
[----:B------:R-:W-:Y:S01]  /*7bc0*/  IMAD.MOV.U32 R23, RZ, RZ, R4 ;  /* 0x000000ffff177224 */ /* 0x000fe200078e0004 */
[----:B------:R-:W-:Y:S01]  /*7bd0*/  LOP3.LUT R8, R219, R8, R5, 0x96, !PT ;  /* 0x00000008db087212 */ /* 0x000fe200078e9605 */
[----:B------:R1:W-:Y:S01]  /*7be0*/  MUFU.EX2 R96, R0 ;  /* 0x0000000000607308 */ /* 0x0003e20000000800 */
[C---:B------:R-:W-:Y:S02]  /*7bf0*/  PRMT R24, R4.reuse, 0x7771, RZ ;  /* 0x0000777104187816 */ /* 0x040fe400000000ff */
[C---:B------:R-:W-:Y:S02]  /*7c00*/  PRMT R21, R4.reuse, 0x7773, RZ ;  /* 0x0000777304157816 */ /* 0x040fe400000000ff */
[----:B------:R-:W-:Y:S01]  /*7c10*/  PRMT R7, R4, 0x7772, RZ ;  /* 0x0000777204077816 */ /* 0x000fe200000000ff */
[----:B------:R-:W-:-:S04]  /*7c20*/  IMAD.WIDE.U32 R4, R27, -0x326172a9, RZ ;  /* 0xcd9e8d571b047825 */ /* 0x000fc800078e00ff */
[----:B------:R-:W-:Y:S02]  /*7c30*/  IMAD.MOV.U32 R176, RZ, RZ, R98 ;  /* 0x000000ffffb07224 */ /* 0x000fe400078e0062 */
[----:B------:R2:W-:Y:S01]  /*7c40*/  MUFU.EX2 R98, R3 ;  /* 0x0000000300627308 */ /* 0x0005e20000000800 */
[----:B------:R-:W-:Y:S02]  /*7c50*/  IMAD.MOV.U32 R188, RZ, RZ, R100 ;  /* 0x000000ffffbc7224 */ /* 0x000fe400078e0064 */
[----:B-1----:R-:W-:Y:S01]  /*7c60*/  FFMA.FTZ R0, R180, UR5, -R18 ;  /* 0x00000005b4007c23 */ /* 0x002fe20008010812 */
[----:B------:R-:W-:Y:S01]  /*7c70*/  IMAD.MOV.U32 R180, RZ, RZ, R99 ;  /* 0x000000ffffb47224 */ /* 0x000fe200078e0063 */
[----:B------:R-:W-:-:S03]  /*7c80*/  PRMT R22, R4, 0x7771, RZ ;  /* 0x0000777104167816 */ /* 0x000fc600000000ff */
[----:B------:R1:W-:Y:S01]  /*7c90*/  MUFU.EX2 R100, R0 ;  /* 0x0000000000647308 */ /* 0x0003e20000000800 */
[----:B--2---:R-:W-:-:S07]  /*7ca0*/  FFMA.FTZ R3, R177, UR5, -R18 ;  /* 0x00000005b1037c23 */ /* 0x004fce0008010812 */
[----:B------:R2:W-:Y:S01]  /*7cb0*/  MUFU.EX2 R99, R3 ;  /* 0x0000000300637308 */ /* 0x0005e20000000800 */
[----:B-1----:R-:W-:Y:S01]  /*7cc0*/  LOP3.LUT R0, R219, R10, R5, 0x96, !PT ;  /* 0x0000000adb007212 */ /* 0x002fe200078e9605 */
[----:B------:R-:W-:Y:S01]  /*7cd0*/  IMAD.MOV.U32 R10, RZ, RZ, R4 ;  /* 0x000000ffff0a7224 */ /* 0x000fe200078e0004 */
[C---:B------:R-:W-:Y:S02]  /*7ce0*/  PRMT R5, R4.reuse, 0x7773, RZ ;  /* 0x0000777304057816 */ /* 0x040fe400000000ff */
[----:B------:R-:W-:Y:S01]  /*7cf0*/  PRMT R4, R4, 0x7772, RZ ;  /* 0x0000777204047816 */ /* 0x000fe200000000ff */
[----:B------:R-:W-:-:S03]  /*7d00*/  IMAD.MOV.U32 R63, RZ, RZ, R97 ;  /* 0x000000ffff3f7224 */ /* 0x000fc600078e0061 */
[----:B------:R-:W-:Y:S01]  /*7d10*/  PRMT R49, R4, 0x5410, R5 ;  /* 0x0000541004317816 */ /* 0x000fe20000000005 */
[--C-:B--2---:R-:W-:Y:S01]  /*7d20*/  FFMA.FTZ R3, R182, UR5, -R18.reuse ;  /* 0x00000005b6037c23 */ /* 0x104fe20008010812 */
[----:B------:R-:W-:-:S03]  /*7d30*/  FFMA.FTZ R4, R179, UR5, -R18 ;  /* 0x00000005b3047c23 */ /* 0x000fc60008010812 */
[----:B------:R1:W-:Y:S01]  /*7d40*/  MUFU.EX2 R97, R3 ;  /* 0x0000000300617308 */ /* 0x0003e20000000800 */
[----:B------:R-:W-:Y:S01]  /*7d50*/  IMAD.MOV.U32 R47, RZ, RZ, R28 ;  /* 0x000000ffff2f7224 */ /* 0x000fe200078e001c */
[C---:B------:R-:W-:Y:S01]  /*7d60*/  PRMT R30, R20.reuse, 0x7771, RZ ;  /* 0x00007771141e7816 */ /* 0x040fe200000000ff */
[----:B------:R-:W-:Y:S01]  /*7d70*/  IMAD.MOV.U32 R27, RZ, RZ, R6 ;  /* 0x000000ffff1b7224 */ /* 0x000fe200078e0006 */
[C---:B------:R-:W-:Y:S01]  /*7d80*/  PRMT R26, R20.reuse, 0x7773, RZ ;  /* 0x00007773141a7816 */ /* 0x040fe200000000ff */
[----:B------:R-:W-:Y:S01]  /*7d90*/  IMAD.MOV.U32 R46, RZ, RZ, R29 ;  /* 0x000000ffff2e7224 */ /* 0x000fe200078e001d */
[----:B------:R-:W-:Y:S02]  /*7da0*/  PRMT R25, R20, 0x7772, RZ ;  /* 0x0000777214197816 */ /* 0x000fe400000000ff */
[----:B------:R2:W-:Y:S01]  /*7db0*/  MUFU.EX2 R94, R4 ;  /* 0x00000004005e7308 */ /* 0x0005e20000000800 */
[----:B------:R-:W-:Y:S01]  /*7dc0*/  IMAD.MOV.U32 R28, RZ, RZ, R20 ;  /* 0x000000ffff1c7224 */ /* 0x000fe200078e0014 */
[C---:B------:R-:W-:Y:S01]  /*7dd0*/  PRMT R29, R6.reuse, 0x7771, RZ ;  /* 0x00007771061d7816 */ /* 0x040fe200000000ff */
[----:B-1----:R-:W-:Y:S01]  /*7de0*/  FFMA.FTZ R3, R181, UR5, -R18 ;  /* 0x00000005b5037c23 */ /* 0x002fe20008010812 */
[----:B------:R-:W-:-:S04]  /*7df0*/  PRMT R20, R6, 0x7773, RZ ;  /* 0x0000777306147816 */ /* 0x000fc800000000ff */
[----:B------:R1:W-:Y:S01]  /*7e00*/  MUFU.EX2 R95, R3 ;  /* 0x00000003005f7308 */ /* 0x0003e20000000800 */
[----:B------:R-:W-:Y:S02]  /*7e10*/  PRMT R6, R6, 0x7772, RZ ;  /* 0x0000777206067816 */ /* 0x000fe400000000ff */
[----:B--2---:R-:W-:Y:S01]  /*7e20*/  LOP3.LUT R4, R10, 0xff, RZ, 0xc0, !PT ;  /* 0x000000ff0a047812 */ /* 0x004fe200078ec0ff */
[----:B------:R-:W-:-:S03]  /*7e30*/  IMAD.MOV.U32 R173, RZ, RZ, R61 ;  /* 0x000000ffffad7224 */ /* 0x000fc600078e003d */
[----:B------:R-:W-:Y:S02]  /*7e40*/  PRMT R38, R4, 0x5410, R22 ;  /* 0x0000541004267816 */ /* 0x000fe40000000016 */
[----:B------:R-:W-:Y:S01]  /*7e50*/  LOP3.LUT R4, R27, 0xff, RZ, 0xc0, !PT ;  /* 0x000000ff1b047812 */ /* 0x000fe200078ec0ff */
[----:B-1----:R-:W-:Y:S01]  /*7e60*/  FFMA.FTZ R3, R178, UR5, -R18 ;  /* 0x00000005b2037c23 */ /* 0x002fe20008010812 */
[----:B------:R-:W-:-:S03]  /*7e70*/  PRMT R61, R6, 0x5410, R20 ;  /* 0x00005410063d7816 */ /* 0x000fc60000000014 */
[----:B------:R1:W-:Y:S01]  /*7e80*/  MUFU.EX2 R93, R3 ;  /* 0x00000003005d7308 */ /* 0x0003e20000000800 */
[----:B------:R-:W-:Y:S01]  /*7e90*/  LOP3.LUT R6, R28, 0xff, RZ, 0xc0, !PT ;  /* 0x000000ff1c067812 */ /* 0x000fe200078ec0ff */
[----:B------:R-:W-:Y:S01]  /*7ea0*/  IMAD.MOV.U32 R185, RZ, RZ, R89 ;  /* 0x000000ffffb97224 */ /* 0x000fe200078e0059 */
[----:B------:R-:W-:Y:S01]  /*7eb0*/  PRMT R60, R4, 0x5410, R29 ;  /* 0x00005410043c7816 */ /* 0x000fe2000000001d */
[----:B------:R-:W-:Y:S01]  /*7ec0*/  IMAD.MOV.U32 R45, RZ, RZ, R155 ;  /* 0x000000ffff2d7224 */ /* 0x000fe200078e009b */
[----:B------:R-:W-:Y:S01]  /*7ed0*/  LOP3.LUT R5, R23, 0xff, RZ, 0xc0, !PT ;  /* 0x000000ff17057812 */ /* 0x000fe200078ec0ff */
[----:B------:R-:W-:Y:S01]  /*7ee0*/  IMAD.MOV.U32 R44, RZ, RZ, R152 ;  /* 0x000000ffff2c7224 */ /* 0x000fe200078e0098 */
[----:B------:R-:W-:Y:S01]  /*7ef0*/  PRMT R4, R0, 0x7632, R4 ;  /* 0x0000763200047816 */ /* 0x000fe20000000004 */
[----:B------:R-:W-:Y:S02]  /*7f00*/  IMAD.MOV.U32 R40, RZ, RZ, R153 ;  /* 0x000000ffff287224 */ /* 0x000fe400078e0099 */
[----:B------:R-:W-:-:S02]  /*7f10*/  IMAD.MOV.U32 R160, RZ, RZ, R154 ;  /* 0x000000ffffa07224 */ /* 0x000fc400078e009a */
[----:B------:R-:W-:Y:S01]  /*7f20*/  HMMA.16816.F32 R152, R12, R32, R52 ;  /* 0x000000200c98723c */ /* 0x000fe20000001834 */
[----:B-1----:R-:W-:Y:S01]  /*7f30*/  FFMA.FTZ R3, R193, UR5, -R16 ;  /* 0x00000005c1037c23 */ /* 0x002fe20008010810 */
[----:B------:R-:W-:-:S03]  /*7f40*/  PRMT R33, R7, 0x5410, R21 ;  /* 0x0000541007217816 */ /* 0x000fc60000000015 */
[----:B------:R1:W-:Y:S01]  /*7f50*/  MUFU.EX2 R89, R3 ;  /* 0x0000000300597308 */ /* 0x0003e20000000800 */
[----:B------:R-:W-:Y:S01]  /*7f60*/  PRMT R54, R6, 0x5410, R30 ;  /* 0x0000541006367816 */ /* 0x000fe2000000001e */
[----:B------:R-:W-:Y:S01]  /*7f70*/  IMAD.MOV.U32 R161, RZ, RZ, R86 ;  /* 0x000000ffffa17224 */ /* 0x000fe200078e0056 */
[----:B------:R-:W-:Y:S01]  /*7f80*/  LOP3.LUT R7, R0, 0xff, RZ, 0xc0, !PT ;  /* 0x000000ff00077812 */ /* 0x000fe200078ec0ff */
[----:B------:R-:W-:Y:S01]  /*7f90*/  IMAD.MOV.U32 R73, RZ, RZ, R88 ;  /* 0x000000ffff497224 */ /* 0x000fe200078e0058 */
[----:B------:R-:W-:Y:S01]  /*7fa0*/  SHF.R.U32.HI R6, RZ, 0x18, R0 ;  /* 0x00000018ff067819 */ /* 0x000fe20000011600 */
[----:B------:R-:W-:Y:S01]  /*7fb0*/  IMAD.MOV.U32 R162, RZ, RZ, R91 ;  /* 0x000000ffffa27224 */ /* 0x000fe200078e005b */
[----:B------:R-:W-:Y:S01]  /*7fc0*/  PRMT R32, R5, 0x5410, R24 ;  /* 0x0000541005207816 */ /* 0x000fe20000000018 */
[----:B------:R-:W-:Y:S02]  /*7fd0*/  IMAD.MOV.U32 R174, RZ, RZ, R90 ;  /* 0x000000ffffae7224 */ /* 0x000fe400078e005a */
[----:B------:R-:W-:-:S02]  /*7fe0*/  IMAD.MOV.U32 R175, RZ, RZ, R87 ;  /* 0x000000ffffaf7224 */ /* 0x000fc400078e0057 */
[----:B------:R-:W-:Y:S02]  /*7ff0*/  IMAD.MOV.U32 R41, RZ, RZ, R74 ;  /* 0x000000ffff297224 */ /* 0x000fe400078e004a */
[----:B------:R-:W-:Y:S02]  /*8000*/  IMAD.MOV.U32 R187, RZ, RZ, R84 ;  /* 0x000000ffffbb7224 */ /* 0x000fe400078e0054 */
[----:B------:R-:W-:Y:S01]  /*8010*/  IMAD.MOV.U32 R43, RZ, RZ, R85 ;  /* 0x000000ffff2b7224 */ /* 0x000fe200078e0055 */
[----:B-1----:R-:W-:Y:S01]  /*8020*/  LOP3.LUT R3, R0, 0xffff, RZ, 0xc0, !PT ;  /* 0x0000ffff00037812 */ /* 0x002fe200078ec0ff */
[----:B------:R-:W-:Y:S01]  /*8030*/  IMAD.MOV.U32 R42, RZ, RZ, R75 ;  /* 0x000000ffff2a7224 */ /* 0x000fe200078e004b */
[----:B------:R-:W-:Y:S01]  /*8040*/  LOP3.LUT R0, R4, 0xff, RZ, 0xc0, !PT ;  /* 0x000000ff04007812 */ /* 0x000fe200078ec0ff */
[----:B------:R-:W-:Y:S01]  /*8050*/  IMAD.MOV.U32 R182, RZ, RZ, R163 ;  /* 0x000000ffffb67224 */ /* 0x000fe200078e00a3 */
[----:B------:R-:W-:Y:S01]  /*8060*/  SHF.R.U32.HI R5, RZ, 0x8, R3 ;  /* 0x00000008ff057819 */ /* 0x000fe20000011603 */
[----:B------:R-:W-:Y:S01]  /*8070*/  FFMA.FTZ R3, R192, UR5, -R16 ;  /* 0x00000005c0037c23 */ /* 0x000fe20008010810 */
[----:B------:R-:W-:Y:S01]  /*8080*/  PRMT R48, R0, 0x5410, R6 ;  /* 0x0000541000307816 */ /* 0x000fe20000000006 */
[----:B------:R-:W-:Y:S01]  /*8090*/  FFMA.FTZ R0, R183, UR5, -R16 ;  /* 0x00000005b7007c23 */ /* 0x000fe20008010810 */
[----:B------:R-:W-:Y:S01]  /*80a0*/  PRMT R55, R25, 0x5410, R26 ;  /* 0x0000541019377816 */ /* 0x000fe2000000001a */
[----:B------:R1:W-:Y:S01]  /*80b0*/  MUFU.EX2 R86, R3 ;  /* 0x0000000300567308 */ /* 0x0003e20000000800 */
[----:B------:R-:W-:Y:S01]  /*80c0*/  LOP3.LUT R4, R9, 0xff, RZ, 0xc0, !PT ;  /* 0x000000ff09047812 */ /* 0x000fe200078ec0ff */
[----:B------:R-:W-:-:S02]  /*80d0*/  IMAD.MOV.U32 R177, RZ, RZ, R186 ;  /* 0x000000ffffb17224 */ /* 0x000fc400078e00ba */
[--C-:B------:R-:W-:Y:S01]  /*80e0*/  FFMA.FTZ R29, R224, UR5, -R17.reuse ;  /* 0x00000005e01d7c23 */ /* 0x100fe20008010811 */
[--C-:B------:R-:W-:Y:S01]  /*80f0*/  FFMA.FTZ R36, R204, UR5, -R17.reuse ;  /* 0x00000005cc247c23 */ /* 0x100fe20008010811 */
[----:B------:R-:W-:Y:S01]  /*8100*/  FFMA.FTZ R39, R201, UR5, -R17 ;  /* 0x00000005c9277c23 */ /* 0x000fe20008010811 */
[----:B------:R-:W2:Y:S01]  /*8110*/  LDSM.16.MT88.4 R20, [R139+0x5800] ;  /* 0x005800008b14783b */ /* 0x000ea20000004200 */
[----:B------:R3:W-:Y:S01]  /*8120*/  MUFU.EX2 R88, R0 ;  /* 0x0000000000587308 */ /* 0x0007e20000000800 */
[----:B-1----:R-:W-:-:S04]  /*8130*/  LOP3.LUT R3, R9, 0xffff, RZ, 0xc0, !PT ;  /* 0x0000ffff09037812 */ /* 0x002fc800078ec0ff */
[----:B------:R-:W-:Y:S01]  /*8140*/  SHF.R.U32.HI R3, RZ, 0x8, R3 ;  /* 0x00000008ff037819 */ /* 0x000fe20000011603 */
[----:B---3--:R-:W-:-:S03]  /*8150*/  FFMA.FTZ R0, R189, UR5, -R16 ;  /* 0x00000005bd007c23 */ /* 0x008fc60008010810 */
[--C-:B------:R-:W-:Y:S01]  /*8160*/  PRMT R53, R4, 0x5410, R3.reuse ;  /* 0x0000541004357816 */ /* 0x100fe20000000003 */
        /* <DEDUP_REMOVED lines=8> */
[----:B------:R-:W-:Y:S02]  /*81f0*/  PRMT R37, R7, 0x5410, R5 ;  /* 0x0000541007257816 */ /* 0x000fe40000000005 */
[----:B------:R-:W-:Y:S01]  /*8200*/  SHF.R.U32.HI R5, RZ, 0x18, R11 ;  /* 0x00000018ff057819 */ /* 0x000fe2000001160b */
[----:B-1----:R-:W-:-:S04]  /*8210*/  FFMA.FTZ R0, R191, UR5, -R16 ;  /* 0x00000005bf007c23 */ /* 0x002fc80008010810 */
[----:B------:R1:W-:Y:S01]  /*8220*/  MUFU.EX2 R90, R0 ;  /* 0x00000000005a7308 */ /* 0x0003e20000000800 */
[----:B------:R-:W-:-:S04]  /*8230*/  LOP3.LUT R3, R3, 0xff, RZ, 0xc0, !PT ;  /* 0x000000ff03037812 */ /* 0x000fc800078ec0ff */
[----:B------:R-:W-:Y:S01]  /*8240*/  PRMT R50, R3, 0x5410, R5 ;  /* 0x0000541003327816 */ /* 0x000fe20000000005 */
[----:B------:R-:W-:Y:S01]  /*8250*/  FFMA.FTZ R3, R215, UR5, -R19 ;  /* 0x00000005d7037c23 */ /* 0x000fe20008010813 */
[----:B-1----:R-:W-:-:S04]  /*8260*/  LOP3.LUT R0, R11, 0xffff, RZ, 0xc0, !PT ;  /* 0x0000ffff0b007812 */ /* 0x002fc800078ec0ff */
[----:B------:R-:W-:Y:S01]  /*8270*/  SHF.R.U32.HI R4, RZ, 0x8, R0 ;  /* 0x00000008ff047819 */ /* 0x000fe20000011600 */
[----:B------:R-:W-:-:S04]  /*8280*/  FFMA.FTZ R0, R190, UR5, -R16 ;  /* 0x00000005be007c23 */ /* 0x000fc80008010810 */
[----:B------:R1:W-:Y:S01]  /*8290*/  MUFU.EX2 R87, R0 ;  /* 0x0000000000577308 */ /* 0x0003e20000000800 */
[----:B------:R-:W-:-:S07]  /*82a0*/  LOP3.LUT R6, R11, 0xff, RZ, 0xc0, !PT ;  /* 0x000000ff0b067812 */ /* 0x000fce00078ec0ff */
[----:B------:R3:W-:Y:S01]  /*82b0*/  MUFU.EX2 R74, R3 ;  /* 0x00000003004a7308 */ /* 0x0007e20000000800 */
[----:B------:R-:W-:Y:S02]  /*82c0*/  PRMT R51, R6, 0x5410, R4 ;  /* 0x0000541006337816 */ /* 0x000fe40000000004 */
[----:B-1----:R-:W-:-:S04]  /*82d0*/  LOP3.LUT R0, R8, 0xffff, RZ, 0xc0, !PT ;  /* 0x0000ffff08007812 */ /* 0x002fc800078ec0ff */
[----:B------:R-:W-:Y:S02]  /*82e0*/  SHF.R.U32.HI R0, RZ, 0x8, R0 ;  /* 0x00000008ff007819 */ /* 0x000fe40000011600 */
[----:B---3--:R-:W-:Y:S01]  /*82f0*/  LOP3.LUT R3, R8, 0xff, RZ, 0xc0, !PT ;  /* 0x000000ff08037812 */ /* 0x008fe200078ec0ff */
[----:B------:R-:W-:-:S03]  /*8300*/  FFMA.FTZ R4, R206, UR5, -R19 ;  /* 0x00000005ce047c23 */ /* 0x000fc60008010813 */
[--C-:B------:R-:W-:Y:S01]  /*8310*/  PRMT R11, R3, 0x5410, R0.reuse ;  /* 0x00005410030b7816 */ /* 0x100fe20000000000 */
[----:B------:R-:W-:Y:S01]  /*8320*/  FFMA.FTZ R3, R197, UR5, -R19 ;  /* 0x00000005c5037c23 */ /* 0x000fe20008010813 */
[----:B------:R-:W-:Y:S01]  /*8330*/  PRMT R0, R8, 0x7632, R0 ;  /* 0x0000763208007816 */ /* 0x000fe20000000000 */
[----:B------:R1:W-:Y:S03]  /*8340*/  MUFU.EX2 R84, R4 ;  /* 0x0000000400547308 */ /* 0x0003e60000000800 */
[----:B------:R-:W-:-:S05]  /*8350*/  LOP3.LUT R0, R0, 0xff, RZ, 0xc0, !PT ;  /* 0x000000ff00007812 */ /* 0x000fca00078ec0ff */
[----:B------:R3:W-:Y:S01]  /*8360*/  MUFU.EX2 R85, R3 ;  /* 0x0000000300557308 */ /* 0x0007e20000000800 */
[----:B------:R-:W-:Y:S01]  /*8370*/  IMAD.MOV.U32 R26, RZ, RZ, R188 ;  /* 0x000000ffff1a7224 */ /* 0x000fe200078e00bc */
[----:B-1----:R-:W-:-:S04]  /*8380*/  SHF.R.U32.HI R4, RZ, 0x18, R8 ;  /* 0x00000018ff047819 */ /* 0x002fc80000011608 */
[----:B------:R-:W-:Y:S01]  /*8390*/  PRMT R9, R0, 0x5410, R4 ;  /* 0x0000541000097816 */ /* 0x000fe20000000004 */
[----:B------:R-:W-:Y:S01]  /*83a0*/  FFMA.FTZ R0, R226, UR5, -R17 ;  /* 0x00000005e2007c23 */ /* 0x000fe20008010811 */
[----:B---3--:R-:W-:Y:S01]  /*83b0*/  FFMA.FTZ R3, R198, UR5, -R19 ;  /* 0x00000005c6037c23 */ /* 0x008fe20008010813 */
[----:B------:R-:W-:-:S03]  /*83c0*/  IMAD.MOV.U32 R25, RZ, RZ, R196 ;  /* 0x000000ffff197224 */ /* 0x000fc600078e00c4 */
[----:B------:R1:W3:Y:S01]  /*83d0*/  MUFU.EX2 R75, R3 ;  /* 0x00000003004b7308 */ /* 0x0002e20000000800 */
[----:B------:R-:W-:Y:S02]  /*83e0*/  IMAD.MOV.U32 R181, RZ, RZ, R187 ;  /* 0x000000ffffb57224 */ /* 0x000fe400078e00bb */
[----:B------:R-:W-:Y:S02]  /*83f0*/  IMAD.MOV.U32 R187, RZ, RZ, R73 ;  /* 0x000000ffffbb7224 */ /* 0x000fe400078e0049 */
[----:B------:R-:W-:-:S03]  /*8400*/  IMAD.MOV.U32 R163, RZ, RZ, R162 ;  /* 0x000000ffffa37224 */ /* 0x000fc600078e00a2 */
[----:B------:R4:W-:Y:S01]  /*8410*/  MUFU.EX2 R62, R0 ;  /* 0x00000000003e7308 */ /* 0x0009e20000000800 */
[----:B------:R-:W-:Y:S02]  /*8420*/  IMAD.MOV.U32 R188, RZ, RZ, R185 ;  /* 0x000000ffffbc7224 */ /* 0x000fe400078e00b9 */
[----:B------:R-:W-:Y:S02]  /*8430*/  IMAD.MOV.U32 R186, RZ, RZ, R174 ;  /* 0x000000ffffba7224 */ /* 0x000fe400078e00ae */
[----:B-1----:R-:W-:Y:S01]  /*8440*/  FFMA.FTZ R3, R203, UR5, -R17 ;  /* 0x00000005cb037c23 */ /* 0x002fe20008010811 */
[----:B------:R-:W-:Y:S02]  /*8450*/  IMAD.MOV.U32 R162, RZ, RZ, R40 ;  /* 0x000000ffffa27224 */ /* 0x000fe400078e0028 */
[----:B------:R-:W-:Y:S01]  /*8460*/  IMAD.MOV.U32 R185, RZ, RZ, R46 ;  /* 0x000000ffffb97224 */ /* 0x000fe200078e002e */
[----:B------:R1:W-:Y:S01]  /*8470*/  MUFU.EX2 R73, R3 ;  /* 0x0000000300497308 */ /* 0x0003e20000000800 */
[----:B------:R-:W-:-:S02]  /*8480*/  IMAD.MOV.U32 R40, RZ, RZ, R211 ;  /* 0x000000ffff287224 */ /* 0x000fc400078e00d3 */
[----:B----4-:R-:W-:-:S05]  /*8490*/  FFMA.FTZ R0, R225, UR5, -R17 ;  /* 0x00000005e1007c23 */ /* 0x010fca0008010811 */
[----:B------:R4:W2:Y:S01]  /*84a0*/  MUFU.EX2 R72, R0 ;  /* 0x0000000000487308 */ /* 0x0008a20000000800 */
[----:B-1----:R-:W-:Y:S01]  /*84b0*/  FADD.FTZ R3, R26, R25 ;  /* 0x000000191a037221 */ /* 0x002fe20000010000 */
[----:B------:R-:W-:Y:S02]  /*84c0*/  IMAD.MOV.U32 R26, RZ, RZ, R177 ;  /* 0x000000ffff1a7224 */ /* 0x000fe400078e00b1 */
[----:B------:R-:W-:Y:S02]  /*84d0*/  IMAD.MOV.U32 R177, RZ, RZ, R163 ;  /* 0x000000ffffb17224 */ /* 0x000fe400078e00a3 */
[----:B------:R-:W-:Y:S02]  /*84e0*/  IMAD.MOV.U32 R163, RZ, RZ, R186 ;  /* 0x000000ffffa37224 */ /* 0x000fe400078e00ba */
[----:B------:R-:W-:Y:S02]  /*84f0*/  IMAD.MOV.U32 R186, RZ, RZ, R185 ;  /* 0x000000ffffba7224 */ /* 0x000fe400078e00b9 */
[----:B----4-:R-:W-:Y:S01]  /*8500*/  FFMA.FTZ R0, R202, UR5, -R17 ;  /* 0x00000005ca007c23 */ /* 0x010fe20008010811 */
[----:B------:R-:W-:-:S02]  /*8510*/  IMAD.MOV.U32 R185, RZ, RZ, R40 ;  /* 0x000000ffffb97224 */ /* 0x000fc400078e0028 */
[----:B------:R-:W-:Y:S02]  /*8520*/  IMAD.MOV.U32 R40, RZ, RZ, R63 ;  /* 0x000000ffff287224 */ /* 0x000fe400078e003f */
[----:B------:R1:W4:Y:S01]  /*8530*/  MUFU.EX2 R63, R0 ;  /* 0x00000000003f7308 */ /* 0x0003220000000800 */
[----:B------:R-:W-:Y:S01]  /*8540*/  FADD.FTZ R7, R180, R176 ;  /* 0x000000b0b4077221 */ /* 0x000fe20000010000 */
[----:B------:R-:W-:Y:S02]  /*8550*/  IMAD.MOV.U32 R180, RZ, RZ, R175 ;  /* 0x000000ffffb47224 */ /* 0x000fe400078e00af */
[----:B------:R-:W-:Y:S02]  /*8560*/  IMAD.MOV.U32 R25, RZ, RZ, R181 ;  /* 0x000000ffff197224 */ /* 0x000fe400078e00b5 */
[----:B------:R-:W-:Y:S02]  /*8570*/  IMAD.MOV.U32 R179, RZ, RZ, R182 ;  /* 0x000000ffffb37224 */ /* 0x000fe400078e00b6 */
[----:B------:R-:W-:-:S02]  /*8580*/  IMAD.MOV.U32 R176, RZ, RZ, R161 ;  /* 0x000000ffffb07224 */ /* 0x000fc400078e00a1 */
[----:B------:R-:W-:Y:S02]  /*8590*/  IMAD.MOV.U32 R182, RZ, RZ, R180 ;  /* 0x000000ffffb67224 */ /* 0x000fe400078e00b4 */
[----:B------:R-:W-:Y:S01]  /*85a0*/  FADD.FTZ R6, R214, R229 ;  /* 0x000000e5d6067221 */ /* 0x000fe20000010000 */
[----:B------:R-:W-:Y:S02]  /*85b0*/  IMAD.MOV.U32 R181, RZ, RZ, R176 ;  /* 0x000000ffffb57224 */ /* 0x000fe400078e00b0 */
[----:B------:R-:W-:Y:S01]  /*85c0*/  FADD.FTZ R30, R222, R7 ;  /* 0x00000007de1e7221 */ /* 0x000fe20000010000 */
[----:B-1----:R-:W-:Y:S01]  /*85d0*/  FADD.FTZ R0, R25, R179 ;  /* 0x000000b319007221 */ /* 0x002fe20000010000 */
[----:B------:R-:W-:Y:S01]  /*85e0*/  IMAD.MOV.U32 R196, RZ, RZ, R184 ;  /* 0x000000ffffc47224 */ /* 0x000fe200078e00b8 */
[----:B------:R-:W-:Y:S01]  /*85f0*/  LOP3.LUT R7, R33, 0xff00ff, RZ, 0xc0, !PT ;  /* 0x00ff00ff21077812 */ /* 0x000fe200078ec0ff */
[----:B------:R-:W-:Y:S01]  /*8600*/  FFMA.FTZ R4, R194, UR5, -R16 ;  /* 0x00000005c2047c23 */ /* 0x000fe20008010810 */
[----:B------:R-:W-:Y:S01]  /*8610*/  FADD.FTZ R17, R182, R0 ;  /* 0x00000000b6117221 */ /* 0x000fe20000010000 */
[----:B------:R-:W-:Y:S01]  /*8620*/  FFMA.FTZ R5, R223, UR5, -R19 ;  /* 0x00000005df057c23 */ /* 0x000fe20008010813 */
[----:B------:R-:W-:-:S02]  /*8630*/  IMAD.MOV.U32 R161, RZ, RZ, R44 ;  /* 0x000000ffffa17224 */ /* 0x000fc400078e002c */
[----:B------:R-:W-:Y:S01]  /*8640*/  FADD.FTZ R18, R181, R3 ;  /* 0x00000003b5127221 */ /* 0x000fe20000010000 */
[--C-:B------:R-:W-:Y:S01]  /*8650*/  HSET2.LE.AND R0, R32, R213.reuse, PT ;  /* 0x000000d520007233 */ /* 0x100fe20003803000 */
[----:B------:R-:W-:Y:S01]  /*8660*/  FADD.FTZ R28, R26, R6 ;  /* 0x000000061a1c7221 */ /* 0x000fe20000010000 */
[----:B---3--:R-:W-:Y:S01]  /*8670*/  F2FP.F16.F32.PACK_AB R3, R75, R85 ;  /* 0x000000554b03723e */ /* 0x008fe200000000ff */
[----:B------:R-:W1:Y:S01]  /*8680*/  LDSM.16.MT88.4 R24, [R209+0x5800] ;  /* 0x00580000d118783b */ /* 0x000e620000004200 */
[----:B------:R-:W-:Y:S01]  /*8690*/  IMAD.MOV.U32 R180, RZ, RZ, R196 ;  /* 0x000000ffffb47224 */ /* 0x000fe200078e00c4 */
[----:B------:R-:W-:Y:S01]  /*86a0*/  HMMA.16816.F32 R144, R12, R56, R144 ;  /* 0x000000380c90723c */ /* 0x000fe20000001890 */
[----:B------:R-:W-:Y:S01]  /*86b0*/  IMAD.MOV.U32 R196, RZ, RZ, R161 ;  /* 0x000000ffffc47224 */ /* 0x000fe200078e00a1 */
[----:B------:R4:W3:Y:S01]  /*86c0*/  MUFU.EX2 R229, R4 ;  /* 0x0000000400e57308 */ /* 0x0008e20000000800 */
[----:B------:R-:W-:Y:S01]  /*86d0*/  HSET2.LE.AND R7, R7, R213, PT ;  /* 0x000000d507077233 */ /* 0x000fe20003803000 */
[----:B------:R-:W-:Y:S01]  /*86e0*/  IMAD.MOV.U32 R175, RZ, RZ, R45 ;  /* 0x000000ffffaf7224 */ /* 0x000fe200078e002d */
[----:B------:R-:W-:Y:S01]  /*86f0*/  LOP3.LUT R6, R3, R0, RZ, 0xc0, !PT ;  /* 0x0000000003067212 */ /* 0x000fe200078ec0ff */
[----:B------:R-:W-:Y:S01]  /*8700*/  IMAD.MOV.U32 R184, RZ, RZ, R47 ;  /* 0x000000ffffb87224 */ /* 0x000fe200078e002f */
[----:B------:R-:W-:Y:S01]  /*8710*/  F2FP.F16.F32.PACK_AB R8, R84, R74 ;  /* 0x0000004a5408723e */ /* 0x000fe200000000ff */
[----:B------:R-:W-:-:S02]  /*8720*/  IMAD.MOV.U32 R174, RZ, RZ, R212 ;  /* 0x000000ffffae7224 */ /* 0x000fc400078e00d4 */
[----:B------:R-:W-:Y:S01]  /*8730*/  FFMA.FTZ R10, R205, UR5, -R19 ;  /* 0x00000005cd0a7c23 */ /* 0x000fe20008010813 */
[----:B------:R3:W-:Y:S01]  /*8740*/  MUFU.EX2 R57, R5 ;  /* 0x0000000500397308 */ /* 0x0007e20000000800 */
[----:B------:R-:W-:Y:S01]  /*8750*/  HSET2.LE.AND R0, R9, R213, PT ;  /* 0x000000d509007233 */ /* 0x000fe20003803000 */
[----:B------:R-:W-:Y:S01]  /*8760*/  IMAD.MOV.U32 R176, RZ, RZ, R187 ;  /* 0x000000ffffb07224 */ /* 0x000fe200078e00bb */
[----:B--2---:R-:W-:Y:S01]  /*8770*/  F2FP.F16.F32.PACK_AB R3, R72, R62 ;  /* 0x0000003e4803723e */ /* 0x004fe200000000ff */
[----:B------:R-:W-:Y:S01]  /*8780*/  IMAD.MOV.U32 R178, RZ, RZ, R196 ;  /* 0x000000ffffb27224 */ /* 0x000fe200078e00c4 */
[----:B------:R2:W5:Y:S01]  /*8790*/  LDL.LU R214, [R1+0x6c] ;  /* 0x00006c0001d67983 */ /* 0x0005620000300800 */
[----:B----4-:R-:W-:Y:S01]  /*87a0*/  F2FP.F16.F32.PACK_AB R4, R63, R73 ;  /* 0x000000493f04723e */ /* 0x010fe200000000ff */
[----:B------:R-:W-:Y:S02]  /*87b0*/  IMAD.MOV.U32 R187, RZ, RZ, R175 ;  /* 0x000000ffffbb7224 */ /* 0x000fe400078e00af */
[----:B------:R-:W-:Y:S01]  /*87c0*/  IMAD.MOV.U32 R161, RZ, RZ, R184 ;  /* 0x000000ffffa17224 */ /* 0x000fe200078e00b8 */
[----:B------:R-:W-:-:S02]  /*87d0*/  LOP3.LUT R7, R4, R7, RZ, 0xc0, !PT ;  /* 0x0000000704077212 */ /* 0x000fc400078ec0ff */
[----:B---3--:R-:W-:Y:S01]  /*87e0*/  HSET2.LE.AND R5, R11, R213, PT ;  /* 0x000000d50b057233 */ /* 0x008fe20003803000 */
[----:B------:R-:W-:Y:S02]  /*87f0*/  IMAD.MOV.U32 R179, RZ, RZ, R187 ;  /* 0x000000ffffb37224 */ /* 0x000fe400078e00bb */
[----:B------:R-:W-:Y:S01]  /*8800*/  IMAD.MOV.U32 R181, RZ, RZ, R186 ;  /* 0x000000ffffb57224 */ /* 0x000fe200078e00ba */
[----:B------:R3:W4:Y:S01]  /*8810*/  MUFU.EX2 R56, R10 ;  /* 0x0000000a00387308 */ /* 0x0007220000000800 */
[----:B------:R-:W-:Y:S01]  /*8820*/  LOP3.LUT R4, R8, R5, RZ, 0xc0, !PT ;  /* 0x0000000508047212 */ /* 0x000fe200078ec0ff */
[----:B------:R-:W-:Y:S01]  /*8830*/  FFMA.FTZ R16, R200, UR5, -R19 ;  /* 0x00000005c8107c23 */ /* 0x000fe20008010813 */
[----:B------:R-:W-:Y:S01]  /*8840*/  LOP3.LUT R5, R3, R0, RZ, 0xc0, !PT ;  /* 0x0000000003057212 */ /* 0x000fe200078ec0ff */
[----:B------:R-:W-:Y:S01]  /*8850*/  FADD.FTZ R0, R178, R30 ;  /* 0x0000001eb2007221 */ /* 0x000fe20000010000 */
[----:B------:R-:W-:Y:S02]  /*8860*/  IMAD.MOV.U32 R182, RZ, RZ, R161 ;  /* 0x000000ffffb67224 */ /* 0x000fe400078e00a1 */
[----:B------:R-:W-:Y:S01]  /*8870*/  FADD.FTZ R8, R179, R28 ;  /* 0x0000001cb3087221 */ /* 0x000fe20000010000 */
[----:B------:R-:W-:Y:S01]  /*8880*/  FADD.FTZ R3, R181, R18 ;  /* 0x00000012b5037221 */ /* 0x000fe20000010000 */
[----:B------:R-:W-:Y:S01]  /*8890*/  FADD.FTZ R0, R177, R0 ;  /* 0x00000000b1007221 */ /* 0x000fe20000010000 */
[----:B------:R-:W-:-:S02]  /*88a0*/  IMAD.MOV.U32 R175, RZ, RZ, R174 ;  /* 0x000000ffffaf7224 */ /* 0x000fc400078e00ae */
[----:B------:R-:W-:Y:S01]  /*88b0*/  FADD.FTZ R9, R182, R17 ;  /* 0x00000011b6097221 */ /* 0x000fe20000010000 */
[----:B------:R-:W-:Y:S02]  /*88c0*/  IMAD.MOV.U32 R184, RZ, RZ, R41 ;  /* 0x000000ffffb87224 */ /* 0x000fe400078e0029 */
[----:B------:R-:W-:Y:S01]  /*88d0*/  FADD.FTZ R18, R188, R0 ;  /* 0x00000000bc127221 */ /* 0x000fe20000010000 */
[----:B------:R-:W-:Y:S02]  /*88e0*/  IMAD.MOV.U32 R174, RZ, RZ, R42 ;  /* 0x000000ffffae7224 */ /* 0x000fe400078e002a */
[----:B------:R-:W-:Y:S01]  /*88f0*/  FADD.FTZ R11, R232, R8 ;  /* 0x00000008e80b7221 */ /* 0x000fe20000010000 */
[----:B------:R-:W-:Y:S01]  /*8900*/  IMAD.MOV.U32 R41, RZ, RZ, R210 ;  /* 0x000000ffff297224 */ /* 0x000fe200078e00d2 */
[----:B------:R-:W-:Y:S01]  /*8910*/  HSET2.LE.AND R0, R38, R213, PT ;  /* 0x000000d526007233 */ /* 0x000fe20003803000 */
[----:B------:R-:W-:Y:S02]  /*8920*/  IMAD.MOV.U32 R42, RZ, RZ, R208 ;  /* 0x000000ffff2a7224 */ /* 0x000fe400078e00d0 */
[----:B---3--:R-:W-:Y:S01]  /*8930*/  FADD.FTZ R10, R176, R3 ;  /* 0x00000003b00a7221 */ /* 0x008fe20000010000 */
[----:B------:R-:W-:Y:S01]  /*8940*/  FFMA.FTZ R19, R199, UR5, -R19 ;  /* 0x00000005c7137c23 */ /* 0x000fe20008010813 */
[----:B------:R-:W-:Y:S01]  /*8950*/  LOP3.LUT R8, R49, 0xff00ff, RZ, 0xc0, !PT ;  /* 0x00ff00ff31087812 */ /* 0x000fe200078ec0ff */
[----:B------:R-:W-:Y:S01]  /*8960*/  IMAD.MOV.U32 R196, RZ, RZ, R175 ;  /* 0x000000ffffc47224 */ /* 0x000fe200078e00af */
[----:B------:R-:W-:Y:S01]  /*8970*/  F2FP.F16.F32.PACK_AB R3, R99, R98 ;  /* 0x000000626303723e */ /* 0x000fe200000000ff */
[----:B------:R-:W-:-:S02]  /*8980*/  IMAD.MOV.U32 R186, RZ, RZ, R185 ;  /* 0x000000ffffba7224 */ /* 0x000fc400078e00b9 */
[----:B------:R-:W-:Y:S01]  /*8990*/  FADD.FTZ R9, R180, R9 ;  /* 0x00000009b4097221 */ /* 0x000fe20000010000 */
[----:B------:R-:W-:Y:S01]  /*89a0*/  IMAD.MOV.U32 R187, RZ, RZ, R184 ;  /* 0x000000ffffbb7224 */ /* 0x000fe200078e00b8 */
[----:B------:R-:W-:Y:S01]  /*89b0*/  HMMA.16816.F32 R44, R12, R34, R68 ;  /* 0x000000220c2c723c */ /* 0x000fe20000001844 */
[----:B------:R-:W-:Y:S01]  /*89c0*/  IMAD.MOV.U32 R161, RZ, RZ, R174 ;  /* 0x000000ffffa17224 */ /* 0x000fe200078e00ae */
[----:B------:R-:W-:Y:S01]  /*89d0*/  MUFU.EX2 R29, R29 ;  /* 0x0000001d001d7308 */ /* 0x000fe20000000800 */
[----:B------:R-:W-:-:S07]  /*89e0*/  IMAD.MOV.U32 R175, RZ, RZ, R40 ;  /* 0x000000ffffaf7224 */ /* 0x000fce00078e0028 */
[----:B------:R-:W3:Y:S01]  /*89f0*/  MUFU.EX2 R31, R31 ;  /* 0x0000001f001f7308 */ /* 0x000ee20000000800 */
[----:B------:R-:W-:-:S07]  /*8a00*/  IMAD.MOV.U32 R174, RZ, RZ, R41 ;  /* 0x000000ffffae7224 */ /* 0x000fce00078e0029 */
[----:B------:R-:W-:Y:S01]  /*8a10*/  MUFU.EX2 R36, R36 ;  /* 0x0000002400247308 */ /* 0x000fe20000000800 */
[----:B------:R-:W-:-:S07]  /*8a20*/  IMAD.MOV.U32 R184, RZ, RZ, R42 ;  /* 0x000000ffffb87224 */ /* 0x000fce00078e002a */
[----:B------:R-:W2:Y:S01]  /*8a30*/  MUFU.EX2 R39, R39 ;  /* 0x0000002700277308 */ /* 0x000ea20000000800 */
[----:B------:R-:W-:Y:S01]  /*8a40*/  IMAD.MOV.U32 R185, RZ, RZ, R43 ;  /* 0x000000ffffb97224 */ /* 0x000fe200078e002b */
[----:B------:R-:W2:Y:S01]  /*8a50*/  S2R R222, SR_TID.X ;  /* 0x0000000000de7919 */ /* 0x000ea20000002100 */
[----:B------:R-:W-:Y:S01]  /*8a60*/  HMMA.16816.F32 R40, R12, R58, R80 ;  /* 0x0000003a0c28723c */ /* 0x000fe20000001850 */
[----:B------:R-:W-:Y:S01]  /*8a70*/  LOP3.LUT R14, R3, R0, RZ, 0xc0, !PT ;  /* 0x00000000030e7212 */ /* 0x000fe200078ec0ff */
[----:B------:R-:W-:Y:S01]  /*8a80*/  FADD.FTZ R17, R196, R11 ;  /* 0x0000000bc4117221 */ /* 0x000fe20000010000 */
[--C-:B------:R-:W-:Y:S01]  /*8a90*/  HSET2.LE.AND R0, R8, R213.reuse, PT ;  /* 0x000000d508007233 */ /* 0x100fe20003803000 */
[----:B------:R1:W5:Y:S01]  /*8aa0*/  LDL.LU R212, [R1+0x68] ;  /* 0x0000680001d47983 */ /* 0x0003620000300800 */
[----:B------:R4:W-:Y:S01]  /*8ab0*/  MUFU.EX2 R28, R16 ;  /* 0x00000010001c7308 */ /* 0x0009e20000000800 */
[----:B------:R-:W-:Y:S02]  /*8ac0*/  HSET2.LE.AND R8, R37, R213, PT ;  /* 0x000000d525087233 */ /* 0x000fe40003803000 */
[----:B------:R-:W-:-:S02]  /*8ad0*/  F2FP.F16.F32.PACK_AB R11, R100, R96 ;  /* 0x00000060640b723e */ /* 0x000fc400000000ff */
[----:B------:R-:W-:-:S03]  /*8ae0*/  HSET2.LE.AND R3, R48, R213, PT ;  /* 0x000000d530037233 */ /* 0x000fc60003803000 */
[----:B------:R3:W2:Y:S01]  /*8af0*/  MUFU.EX2 R232, R19 ;  /* 0x0000001300e87308 */ /* 0x0006a20000000800 */
[----:B------:R-:W-:Y:S01]  /*8b00*/  LOP3.LUT R12, R11, R8, RZ, 0xc0, !PT ;  /* 0x000000080b0c7212 */ /* 0x000fe200078ec0ff */
[----:B------:R-:W-:Y:S01]  /*8b10*/  HMMA.16816.F32 R164, R4, R20, R164 ;  /* 0x0000001404a4723c */ /* 0x000fe200000018a4 */
[----:B------:R-:W-:Y:S02]  /*8b20*/  IMAD.MOV.U32 R177, RZ, RZ, R143 ;  /* 0x000000ffffb17224 */ /* 0x000fe400078e008f */
[----:B------:R-:W-:-:S05]  /*8b30*/  IMAD.MOV.U32 R176, RZ, RZ, R140 ;  /* 0x000000ffffb07224 */ /* 0x000fca00078e008c */
[----:B------:R-:W-:Y:S01]  /*8b40*/  HMMA.16816.F32 R168, R4, R22, R168 ;  /* 0x0000001604a8723c */ /* 0x000fe200000018a8 */
[----:B----4-:R-:W-:Y:S01]  /*8b50*/  FADD.FTZ R16, R187, R10 ;  /* 0x0000000abb107221 */ /* 0x010fe20000010000 */
[----:B------:R-:W-:Y:S01]  /*8b60*/  F2FP.F16.F32.PACK_AB R10, R86, R89 ;  /* 0x00000059560a723e */ /* 0x000fe200000000ff */
[----:B------:R-:W-:-:S05]  /*8b70*/  IMAD.MOV.U32 R182, RZ, RZ, R142 ;  /* 0x000000ffffb67224 */ /* 0x000fca00078e008e */
[----:B-1----:R-:W-:Y:S01]  /*8b80*/  HMMA.16816.F32 R156, R4, R24, R156 ;  /* 0x00000018049c723c */ /* 0x002fe2000000189c */
[----:B---3--:R-:W-:Y:S01]  /*8b90*/  FADD.FTZ R19, R163, R9 ;  /* 0x00000009a3137221 */ /* 0x008fe20000010000 */
[----:B------:R-:W-:-:S06]  /*8ba0*/  F2FP.F16.F32.PACK_AB R9, R91, R88 ;  /* 0x000000585b09723e */ /* 0x000fcc00000000ff */
[----:B------:R-:W-:Y:S01]  /*8bb0*/  HMMA.16816.F32 R32, R4, R26, R64 ;  /* 0x0000001a0420723c */ /* 0x000fe20000001840 */
[----:B------:R-:W-:Y:S01]  /*8bc0*/  LOP3.LUT R15, R9, R0, RZ, 0xc0, !PT ;  /* 0x00000000090f7212 */ /* 0x000fe200078ec0ff */
[----:B------:R-:W-:Y:S01]  /*8bd0*/  FADD.FTZ R18, R186, R18 ;  /* 0x00000012ba127221 */ /* 0x000fe20000010000 */
[----:B------:R-:W-:Y:S01]  /*8be0*/  LOP3.LUT R13, R10, R3, RZ, 0xc0, !PT ;  /* 0x000000030a0d7212 */ /* 0x000fe200078ec0ff */
[----:B------:R-:W-:Y:S01]  /*8bf0*/  IMAD.MOV.U32 R181, RZ, RZ, R141 ;  /* 0x000000ffffb57224 */ /* 0x000fe200078e008d */
[----:B------:R-:W1:Y:S01]  /*8c00*/  LDSM.16.MT88.4 R8, [R209+0x5c00] ;  /* 0x005c0000d108783b */ /* 0x000e620000004200 */
[----:B------:R-:W-:Y:S02]  /*8c10*/  LOP3.LUT R0, R55, 0xff00ff, RZ, 0xc0, !PT ;  /* 0x00ff00ff37007812 */ /* 0x000fe400078ec0ff */
[--C-:B------:R-:W-:Y:S01]  /*8c20*/  HSET2.LE.AND R3, R54, R213.reuse, PT ;  /* 0x000000d536037233 */ /* 0x100fe20003803000 */
[----:B------:R-:W-:Y:S01]  /*8c30*/  FADD.FTZ R17, R161, R17 ;  /* 0x00000011a1117221 */ /* 0x000fe20000010000 */
[----:B------:R-:W-:Y:S01]  /*8c40*/  F2FP.F16.F32.PACK_AB R5, R229, R87 ;  /* 0x00000057e505723e */ /* 0x000fe200000000ff */
[----:B------:R-:W-:Y:S01]  /*8c50*/  IMAD.MOV.U32 R180, RZ, RZ, R149 ;  /* 0x000000ffffb47224 */ /* 0x000fe200078e0095 */
[--C-:B------:R-:W-:Y:S01]  /*8c60*/  HSET2.LE.AND R0, R0, R213.reuse, PT ;  /* 0x000000d500007233 */ /* 0x100fe20003803000 */
[----:B------:R-:W-:Y:S01]  /*8c70*/  IMAD.MOV.U32 R188, RZ, RZ, R148 ;  /* 0x000000ffffbc7224 */ /* 0x000fe200078e0094 */
[----:B------:R-:W-:Y:S01]  /*8c80*/  HSET2.LE.AND R4, R53, R213, PT ;  /* 0x000000d535047233 */ /* 0x000fe20003803000 */
[----:B------:R-:W-:Y:S01]  /*8c90*/  IMAD.MOV.U32 R196, RZ, RZ, R150 ;  /* 0x000000ffffc47224 */ /* 0x000fe200078e0096 */
[----:B------:R-:W-:Y:S01]  /*8ca0*/  F2FP.F16.F32.PACK_AB R6, R93, R94 ;  /* 0x0000005e5d06723e */ /* 0x000fe200000000ff */
[----:B------:R3:W5:Y:S01]  /*8cb0*/  LDL.LU R211, [R1+0x64] ;  /* 0x0000640001d37983 */ /* 0x0007620000300800 */
[----:B------:R-:W-:-:S02]  /*8cc0*/  F2FP.F16.F32.PACK_AB R7, R95, R97 ;  /* 0x000000615f07723e */ /* 0x000fc400000000ff */
[----:B------:R-:W-:Y:S01]  /*8cd0*/  LOP3.LUT R143, R5, R0, RZ, 0xc0, !PT ;  /* 0x00000000058f7212 */ /* 0x000fe200078ec0ff */
[----:B------:R-:W-:Y:S01]  /*8ce0*/  IMAD.MOV.U32 R186, RZ, RZ, R160 ;  /* 0x000000ffffba7224 */ /* 0x000fe200078e00a0 */
[----:B------:R-:W-:Y:S01]  /*8cf0*/  LOP3.LUT R142, R6, R3, RZ, 0xc0, !PT ;  /* 0x00000003068e7212 */ /* 0x000fe200078ec0ff */
[----:B------:R-:W-:Y:S01]  /*8d00*/  HMMA.16816.F32 R144, R12, R24, R144 ;  /* 0x000000180c90723c */ /* 0x000fe20000001890 */
[----:B------:R-:W-:Y:S01]  /*8d10*/  LOP3.LUT R140, R7, R4, RZ, 0xc0, !PT ;  /* 0x00000004078c7212 */ /* 0x000fe200078ec0ff */
[----:B------:R-:W-:Y:S01]  /*8d20*/  FADD.FTZ R16, R175, R16 ;  /* 0x00000010af107221 */ /* 0x000fe20000010000 */
[--C-:B------:R-:W-:Y:S01]  /*8d30*/  HSET2.LE.AND R0, R52, R213.reuse, PT ;  /* 0x000000d534007233 */ /* 0x100fe20003803000 */
[----:B------:R-:W-:Y:S01]  /*8d40*/  IMAD.MOV.U32 R187, RZ, RZ, R151 ;  /* 0x000000ffffbb7224 */ /* 0x000fe200078e0097 */
[----:B------:R-:W-:Y:S01]  /*8d50*/  F2FP.F16.F32.PACK_AB R3, R90, R92 ;  /* 0x0000005c5a03723e */ /* 0x000fe200000000ff */
[----:B------:R3:W5:Y:S01]  /*8d60*/  LDL.LU R210, [R1+0x60] ;  /* 0x0000600001d27983 */ /* 0x0007620000300800 */
[----:B------:R-:W-:-:S02]  /*8d70*/  HSET2.LE.AND R4, R51, R213, PT ;  /* 0x000000d533047233 */ /* 0x000fc40003803000 */
[----:B------:R-:W-:Y:S01]  /*8d80*/  F2FP.F16.F32.PACK_AB R5, R56, R57 ;  /* 0x000000393805723e */ /* 0x000fe200000000ff */
[----:B------:R-:W-:Y:S01]  /*8d90*/  IMAD.MOV.U32 R175, RZ, RZ, R162 ;  /* 0x000000ffffaf7224 */ /* 0x000fe200078e00a2 */
[----:B------:R-:W-:Y:S01]  /*8da0*/  LOP3.LUT R141, R3, R0, RZ, 0xc0, !PT ;  /* 0x00000000038d7212 */ /* 0x000fe200078ec0ff */
[----:B------:R-:W4:Y:S01]  /*8db0*/  LDSM.16.MT88.4 R148, [R139+0x5c00] ;  /* 0x005c00008b94783b */ /* 0x000f220000004200 */
[----:B------:R-:W-:Y:S02]  /*8dc0*/  HSET2.LE.AND R0, R50, R213, PT ;  /* 0x000000d532007233 */ /* 0x000fe40003803000 */
[----:B------:R-:W-:Y:S01]  /*8dd0*/  LOP3.LUT R160, R5, R4, RZ, 0xc0, !PT ;  /* 0x0000000405a07212 */ /* 0x000fe200078ec0ff */
[----:B------:R-:W-:Y:S01]  /*8de0*/  HMMA.16816.F32 R152, R12, R20, R152 ;  /* 0x000000140c98723c */ /* 0x000fe20000001898 */
[----:B------:R-:W-:Y:S01]  /*8df0*/  F2FP.F16.F32.PACK_AB R3, R31, R29 ;  /* 0x0000001d1f03723e */ /* 0x000fe200000000ff */
[----:B------:R3:W5:Y:S01]  /*8e00*/  LDL.LU R208, [R1+0x5c] ;  /* 0x00005c0001d07983 */ /* 0x0007620000300800 */
[----:B------:R-:W-:-:S02]  /*8e10*/  LOP3.LUT R4, R61, 0xff00ff, RZ, 0xc0, !PT ;  /* 0x00ff00ff3d047812 */ /* 0x000fc400078ec0ff */
[----:B------:R-:W-:Y:S02]  /*8e20*/  LOP3.LUT R161, R3, R0, RZ, 0xc0, !PT ;  /* 0x0000000003a17212 */ /* 0x000fe400078ec0ff */
[--C-:B------:R-:W-:Y:S02]  /*8e30*/  HSET2.LE.AND R3, R60, R213.reuse, PT ;  /* 0x000000d53c037233 */ /* 0x100fe40003803000 */
[----:B------:R-:W-:Y:S02]  /*8e40*/  HSET2.LE.AND R0, R4, R213, PT ;  /* 0x000000d504007233 */ /* 0x000fe40003803000 */
[----:B--2---:R-:W-:Y:S02]  /*8e50*/  F2FP.F16.F32.PACK_AB R4, R39, R36 ;  /* 0x000000242704723e */ /* 0x004fe400000000ff */
[----:B------:R-:W-:Y:S02]  /*8e60*/  F2FP.F16.F32.PACK_AB R5, R232, R28 ;  /* 0x0000001ce805723e */ /* 0x000fe400000000ff */
[----:B------:R-:W-:Y:S01]  /*8e70*/  LOP3.LUT R163, R4, R0, RZ, 0xc0, !PT ;  /* 0x0000000004a37212 */ /* 0x000fe200078ec0ff */
        /* <DEDUP_REMOVED lines=8> */
[----:B------:R-:W-:Y:S01]  /*8f00*/  FADD.FTZ R3, R188, R5 ;  /* 0x00000005bc037221 */ /* 0x000fe20000010000 */
[----:B-1----:R-:W-:Y:S01]  /*8f10*/  HMMA.16816.F32 R156, R160, R8, R156 ;  /* 0x00000008a09c723c */ /* 0x002fe2000000189c */
[----:B------:R-:W-:Y:S01]  /*8f20*/  FADD.FTZ R0, R196, R0 ;  /* 0x00000000c4007221 */ /* 0x000fe20000010000 */
[----:B------:R-:W-:-:S06]  /*8f30*/  FADD.FTZ R7, R227, R4 ;  /* 0x00000004e3077221 */ /* 0x000fcc0000010000 */
[----:B------:R-:W-:Y:S01]  /*8f40*/  HMMA.16816.F32 R144, R140, R8, R144 ;  /* 0x000000088c90723c */ /* 0x000fe20000001890 */
        /* <DEDUP_REMOVED lines=10> */
[----:B------:R-:W-:-:S04]  /*8ff0*/  FADD.FTZ R0, R174, R5 ;  /* 0x00000005ae007221 */ /* 0x000fc80000010000 */
[----:B------:R-:W-:-:S04]  /*9000*/  FADD.FTZ R0, R238, R0 ;  /* 0x00000000ee007221 */ /* 0x000fc80000010000 */
[----:B------:R-:W-:-:S04]  /*9010*/  FADD.FTZ R0, R239, R0 ;  /* 0x00000000ef007221 */ /* 0x000fc80000010000 */
[----:B------:R-:W-:-:S04]  /*9020*/  FADD.FTZ R0, R237, R0 ;  /* 0x00000000ed007221 */ /* 0x000fc80000010000 */
[----:B------:R-:W-:-:S04]  /*9030*/  FADD.FTZ R0, R236, R0 ;  /* 0x00000000ec007221 */ /* 0x000fc80000010000 */
[----:B------:R-:W-:-:S04]  /*9040*/  FADD.FTZ R0, R127, R0 ;  /* 0x000000007f007221 */ /* 0x000fc80000010000 */
        /* <DEDUP_REMOVED lines=55> */
[----:B------:R-:W-:Y:S01]  /*93c0*/  FADD.FTZ R4, R86, R4 ;  /* 0x0000000456047221 */ /* 0x000fe20000010000 */
[----:B------:R-:W-:Y:S01]  /*93d0*/  FADD.FTZ R0, R39, R0 ;  /* 0x0000000027007221 */ /* 0x000fe20000010000 */
[----:B------:R-:W-:Y:S01]  /*93e0*/  FADD.FTZ R3, R84, R3 ;  /* 0x0000000354037221 */ /* 0x000fe20000010000 */
[----:B------:R-:W-:-:S03]  /*93f0*/  FADD.FTZ R227, R98, R227 ;  /* 0x000000e362e37221 */ /* 0x000fc60000010000 */
[----:B------:R-:W-:Y:S01]  /*9400*/  HMMA.16816.F32 R12, R12, R26, R40 ;  /* 0x0000001a0c0c723c */ /* 0x000fe20000001828 */
[----:B------:R-:W-:Y:S01]  /*9410*/  FADD.FTZ R4, R88, R4 ;  /* 0x0000000458047221 */ /* 0x000fe20000010000 */
[----:B------:R-:W-:Y:S01]  /*9420*/  FADD.FTZ R3, R85, R3 ;  /* 0x0000000355037221 */ /* 0x000fe20000010000 */
[----:B------:R3:W-:Y:S01]  /*9430*/  STL [R1+0x34], R0 ;  /* 0x0000340001007387 */ /* 0x0007e20000100800 */
[----:B------:R-:W-:Y:S01]  /*9440*/  FADD.FTZ R227, R99, R227 ;  /* 0x000000e363e37221 */ /* 0x000fe20000010000 */
[----:B------:R-:W-:Y:S01]  /*9450*/  FADD.FTZ R4, R91, R4 ;  /* 0x000000045b047221 */ /* 0x000fe20000010000 */
[----:B------:R-:W-:Y:S02]  /*9460*/  FADD.FTZ R3, R75, R3 ;  /* 0x000000034b037221 */ /* 0x000fe40000010000 */
[----:B------:R-:W-:Y:S01]  /*9470*/  FADD.FTZ R227, R97, R227 ;  /* 0x000000e361e37221 */ /* 0x000fe20000010000 */
[----:B------:R-:W-:Y:S01]  /*9480*/  FADD.FTZ R4, R92, R4 ;  /* 0x000000045c047221 */ /* 0x000fe20000010000 */
[----:B------:R-:W-:-:S02]  /*9490*/  FADD.FTZ R3, R57, R3 ;  /* 0x0000000339037221 */ /* 0x000fc40000010000 */
[----:B------:R-:W-:Y:S01]  /*94a0*/  FADD.FTZ R227, R95, R227 ;  /* 0x000000e35fe37221 */ /* 0x000fe20000010000 */
[----:B------:R-:W-:Y:S01]  /*94b0*/  FADD.FTZ R4, R90, R4 ;  /* 0x000000045a047221 */ /* 0x000fe20000010000 */
[----:B------:R-:W-:Y:S01]  /*94c0*/  FADD.FTZ R3, R56, R3 ;  /* 0x0000000338037221 */ /* 0x000fe20000010000 */
[----:B------:R-:W-:Y:S01]  /*94d0*/  IMAD.SHL.U32 R222, R222, 0x8, RZ ;  /* 0x00000008dede7824 */ /* 0x000fe200078e00ff */
[----:B----4-:R-:W-:Y:S01]  /*94e0*/  HMMA.16816.F32 R164, R160, R148, R164 ;  /* 0x00000094a0a4723c */ /* 0x010fe200000018a4 */
[----:B------:R-:W-:Y:S01]  /*94f0*/  FADD.FTZ R227, R94, R227 ;  /* 0x000000e35ee37221 */ /* 0x000fe20000010000 */
[----:B------:R-:W-:Y:S01]  /*9500*/  FADD.FTZ R4, R87, R4 ;  /* 0x0000000457047221 */ /* 0x000fe20000010000 */
[----:B------:R-:W-:-:S05]  /*9510*/  FADD.FTZ R3, R28, R3 ;  /* 0x000000031c037221 */ /* 0x000fca0000010000 */
[----:B------:R-:W-:Y:S01]  /*9520*/  HMMA.16816.F32 R168, R160, R150, R168 ;  /* 0x00000096a0a8723c */ /* 0x000fe200000018a8 */
[----:B------:R-:W-:Y:S01]  /*9530*/  LOP3.LUT R222, R222, 0x18, RZ, 0xc0, !PT ;  /* 0x00000018dede7812 */ /* 0x000fe200078ec0ff */
[----:B------:R-:W-:Y:S01]  /*9540*/  FADD.FTZ R227, R93, R227 ;  /* 0x000000e35de37221 */ /* 0x000fe20000010000 */
[----:B------:R-:W-:-:S05]  /*9550*/  FADD.FTZ R229, R229, R4 ;  /* 0x00000004e5e57221 */ /* 0x000fca0000010000 */
[----:B------:R-:W-:Y:S01]  /*9560*/  HMMA.16816.F32 R152, R140, R148, R152 ;  /* 0x000000948c98723c */ /* 0x000fe20000001898 */
[----:B------:R-:W-:-:S07]  /*9570*/  FADD.FTZ R232, R232, R3 ;  /* 0x00000003e8e87221 */ /* 0x000fce0000010000 */
[----:B------:R-:W-:Y:S08]  /*9580*/  HMMA.16816.F32 R148, R140, R150, R20 ;  /* 0x000000968c94723c */ /* 0x000ff00000001814 */
[-C--:B------:R-:W-:Y:S08]  /*9590*/  HMMA.16816.F32 R160, R160, R10.reuse, R32 ;  /* 0x0000000aa0a0723c */ /* 0x080ff00000001820 */
[----:B------:R-:W-:Y:S01]  /*95a0*/  HMMA.16816.F32 R140, R140, R10, R12 ;  /* 0x0000000a8c8c723c */ /* 0x000fe2000000180c */
[----:B------:R-:W-:-:S04]  /*95b0*/  NOP ;  /* 0x0000000000007918 */ /* 0x000fc80000000000 */
[----:B---3--:R-:W-:-:S15]  /*95c0*/  @!P0 BRA `(.L_x_482) ;  /* 0x0000006400cc8947 */ /* 0x008fde0003800000 */
[----:B------:R-:W2:Y:S01]  /*95d0*/  LDL.64 R184, [R1+0x8] ;  /* 0x0000080001b87983 */ /* 0x000ea20000100a00 */
[----:B------:R-:W1:Y:S01]  /*95e0*/  LDC.64 R224, c[0x0][0x3c0] ;  /* 0x0000f000ffe07b82 */ /* 0x000e620000000a00 */
[----:B------:R-:W3:Y:S01]  /*95f0*/  LDCU UR6, c[0x0][0x440] ;  /* 0x00008800ff0677ac */ /* 0x000ee20008000800 */
[-C--:B------:R-:W-:Y:S01]  /*9600*/  LOP3.LUT R244, R78, R247.reuse, RZ, 0x3c, !PT ;  /* 0x000000f74ef47212 */ /* 0x080fe200078e3cff */
[----:B------:R-:W-:Y:S01]  /*9610*/  IMAD.MOV.U32 R138, RZ, RZ, R2 ;  /* 0x000000ffff8a7224 */ /* 0x000fe200078e0002 */
[----:B------:R-:W-:Y:S01]  /*9620*/  LOP3.LUT R247, R76, R247, RZ, 0x3c, !PT ;  /* 0x000000f74cf77212 */ /* 0x000fe200078e3cff */
[----:B------:R-:W-:Y:S01]  /*9630*/  IMAD.MOV.U32 R134, RZ, RZ, R135 ;  /* 0x000000ffff867224 */ /* 0x000fe200078e0087 */
[----:B-----5:R-:W-:Y:S01]  /*9640*/  LEA.HI.SX32 R215, R228, 0xfffffffe, 0x19 ;  /* 0xfffffffee4d77811 */ /* 0x020fe200078fcaff */
[----:B------:R-:W-:Y:S01]  /*9650*/  IMAD.MOV.U32 R132, RZ, RZ, R136 ;  /* 0x000000ffff847224 */ /* 0x000fe200078e0088 */
[----:B------:R-:W4:Y:S01]  /*9660*/  LDCU UR5, c[0x0][0x440] ;  /* 0x00008800ff0577ac */ /* 0x000f220008000800 */
[----:B------:R-:W-:Y:S01]  /*9670*/  IMAD.MOV.U32 R0, RZ, RZ, R137 ;  /* 0x000000ffff007224 */ /* 0x000fe200078e0089 */
[----:B------:R-:W1:Y:S01]  /*9680*/  LDCU UR4, c[0x0][0x45c] ;  /* 0x00008b80ff0477ac */ /* 0x000e620008000800 */
[----:B---3--:R-:W-:-:S02]  /*9690*/  ISETP.GE.AND P1, PT, R222, UR6, PT ;  /* 0x00000006de007c0c */ /* 0x008fc4000bf26270 */
[-C--:B--2---:R-:W-:Y:S02]  /*96a0*/  LOP3.LUT R243, R185, R246.reuse, RZ, 0x3c, !PT ;  /* 0x000000f6b9f37212 */ /* 0x084fe400078e3cff */
[----:B------:R-:W-:Y:S01]  /*96b0*/  LOP3.LUT R246, R173, R246, RZ, 0x3c, !PT ;  /* 0x000000f6adf67212 */ /* 0x000fe200078e3cff */
[----:B-1--4-:R-:W-:Y:S08]  /*96c0*/  BRA `(.L_x_483) ;  /* 0x0000000000fc7947 */ /* 0x012ff00003800000 */
.L_x_485:
[----:B------:R-:W2:Y:S01]  /*96d0*/  LDL R223, [R1+0x30] ;  /* 0x0000300001df7983 */ /* 0x000ea20000100800 */
[----:B------:R-:W-:Y:S01]  /*96e0*/  ISETP.GE.AND P1, PT, R222, UR5, PT ;  /* 0x00000005de007c0c */ /* 0x000fe2000bf26270 */
[----:B------:R-:W1:Y:S01]  /*96f0*/  @!P0 LDC.64 R136, c[0x0][0x3b8] ;  /* 0x0000ee00ff888b82 */ /* 0x000e620000000a00 */
[C---:B------:R-:W-:Y:S01]  /*9700*/  @!P0 IADD3 R135, PT, PT, R215.reuse, -0x1, RZ ;  /* 0xffffffffd7878810 */ /* 0x040fe20007ffe0ff */
[----:B------:R-:W3:Y:S06]  /*9710*/  LDL R203, [R1] ;  /* 0x0000000001cb7983 */ /* 0x000eec0000100800 */
[----:B------:R-:W4:Y:S04]  /*9720*/  @!P0 LDC.64 R176, c[0x0][0x3b8] ;  /* 0x0000ee00ffb08b82 */ /* 0x000f280000000a00 */
[----:B------:R-:W-:Y:S04]  /*9730*/  @!P1 VIADD R133, R215, 0xffffffff ;  /* 0xffffffffd7859836 */ /* 0x000fe80000000000 */
[----:B------:R-:W5:Y:S02]  /*9740*/  @!P1 LDC.64 R172, c[0x0][0x3b8] ;  /* 0x0000ee00ffac9b82 */ /* 0x000f640000000a00 */
[C---:B-----5:R-:W-:Y:S04]  /*9750*/  @!P1 IMAD.WIDE.U32 R2, R133.reuse, R172, RZ ;  /* 0x000000ac85029225 */ /* 0x060fe800078e00ff */
[----:B------:R-:W-:Y:S02]  /*9760*/  @!P1 IMAD R3, R133, R173, R3 ;  /* 0x000000ad85039224 */ /* 0x000fe400078e0203 */
[----:B------:R-:W-:Y:S01]  /*9770*/  @!P0 VIADD R133, R215, 0xffffffff ;  /* 0xffffffffd7858836 */ /* 0x000fe20000000000 */
[----:B------:R-:W5:Y:S01]  /*9780*/  @!P0 LDC.64 R172, c[0x0][0x3b8] ;  /* 0x0000ee00ffac8b82 */ /* 0x000f620000000a00 */
[C---:B--2---:R-:W-:Y:S04]  /*9790*/  @!P1 LEA R181, P2, R2.reuse, R223, 0x8 ;  /* 0x000000df02b59211 */ /* 0x044fe800078440ff */
[----:B---3--:R-:W-:Y:S01]  /*97a0*/  @!P1 LEA.HI.X R178, R2, R203, R3, 0x8, P2 ;  /* 0x000000cb02b29211 */ /* 0x008fe200010f4403 */
[C---:B-1----:R-:W-:Y:S04]  /*97b0*/  @!P0 IMAD.WIDE.U32 R2, R133.reuse, R136, RZ ;  /* 0x0000008885028225 */ /* 0x042fe800078e00ff */
[----:B------:R-:W-:Y:S02]  /*97c0*/  @!P0 IMAD R3, R133, R137, R3 ;  /* 0x0000008985038224 */ /* 0x000fe400078e0203 */
[C---:B------:R-:W-:Y:S03]  /*97d0*/  @!P0 IMAD.SHL.U32 R174, R2.reuse, 0x80, RZ ;  /* 0x0000008002ae8824 */ /* 0x040fe600078e00ff */
[----:B------:R-:W-:Y:S01]  /*97e0*/  @!P0 SHF.L.U64.HI R179, R2, 0x7, R3 ;  /* 0x0000000702b38819 */ /* 0x000fe20000010203 */
[----:B------:R-:W-:Y:S01]  /*97f0*/  @!P1 IMAD.MOV.U32 R2, RZ, RZ, R181 ;  /* 0x000000ffff029224 */ /* 0x000fe200078e00b5 */
[C---:B------:R-:W-:Y:S01]  /*9800*/  @!P0 LEA R174, P2, R136.reuse, R174, 0x5 ;  /* 0x000000ae88ae8211 */ /* 0x040fe200078428ff */
[----:B------:R-:W-:Y:S03]  /*9810*/  @!P1 IMAD.MOV.U32 R3, RZ, RZ, R178 ;  /* 0x000000ffff039224 */ /* 0x000fe600078e00b2 */
[----:B------:R-:W-:Y:S01]  /*9820*/  @!P0 LEA.HI.X R179, R136, R179, R137, 0x5, P2 ;  /* 0x000000b388b38211 */ /* 0x000fe200010f2c89 */
[C---:B-----5:R-:W-:Y:S01]  /*9830*/  @!P0 IMAD.WIDE.U32 R136, R135.reuse, R172, RZ ;  /* 0x000000ac87888225 */ /* 0x060fe200078e00ff */
[----:B------:R-:W-:Y:S01]  /*9840*/  @!PT LDS RZ, [RZ] ;  /* 0x00000000fffff984 */ /* 0x000fe20000000800 */
[----:B------:R-:W-:Y:S01]  /*9850*/  @!PT LDS RZ, [RZ] ;  /* 0x00000000fffff984 */ /* 0x000fe20000000800 */
[----:B------:R-:W-:Y:S01]  /*9860*/  @!PT LDS RZ, [RZ] ;  /* 0x00000000fffff984 */ /* 0x000fe20000000800 */
[----:B------:R1:W-:Y:S03]  /*9870*/  @!P1 LDGSTS.E.BYPASS.LTC128B.128 [R214+0x2000], desc[UR14][R2.64] ;  /* 0x0200000002d69fae */ /* 0x0003e6000b981a0e */
[----:B------:R-:W-:Y:S01]  /*9880*/  @!P0 IMAD R137, R135, R173, R137 ;  /* 0x000000ad87898224 */ /* 0x000fe200078e0289 */
[----:B------:R2:W-:Y:S01]  /*9890*/  @P1 STS.128 [R214+0x2000], RZ ;  /* 0x002000ffd6001388 */ /* 0x0005e20000000c00 */
[----:B----4-:R-:W-:Y:S03]  /*98a0*/  @!P0 IMAD R135, R177, 0x60, RZ ;  /* 0x00000060b1878824 */ /* 0x010fe600078e02ff */
[----:B------:R2:W-:Y:S01]  /*98b0*/  @P0 STS.128 [R214+0x2800], RZ ;  /* 0x002800ffd6000388 */ /* 0x0005e20000000c00 */
[C---:B------:R-:W-:Y:S01]  /*98c0*/  @!P0 SHF.L.U64.HI R137, R136.reuse, 0x7, R137 ;  /* 0x0000000788898819 */ /* 0x040fe20000010289 */
[C---:B-1----:R-:W-:Y:S04]  /*98d0*/  @!P0 IMAD.WIDE.U32 R2, R133.reuse, R176, RZ ;  /* 0x000000b085028225 */ /* 0x042fe800078e00ff */
[----:B------:R-:W-:Y:S02]  /*98e0*/  @!P0 IMAD R3, R133, R177, R3 ;  /* 0x000000b185038224 */ /* 0x000fe400078e0203 */
[----:B------:R-:W-:Y:S03]  /*98f0*/  @!P0 IMAD.SHL.U32 R133, R136, 0x80, RZ ;  /* 0x0000008088858824 */ /* 0x000fe600078e00ff */
[C---:B------:R-:W-:Y:S02]  /*9900*/  @!P0 SHF.L.U64.HI R3, R2.reuse, 0x7, R3 ;  /* 0x0000000702038819 */ /* 0x040fe40000010203 */
[----:B------:R-:W-:Y:S02]  /*9910*/  @!P0 SHF.L.U32 R2, R2, 0x7, RZ ;  /* 0x0000000702028819 */ /* 0x000fe400000006ff */
[----:B------:R-:W-:Y:S03]  /*9920*/  @!P0 LEA R133, P3, R172, R133, 0x6 ;  /* 0x00000085ac858211 */ /* 0x000fe600078630ff */
[----:B------:R-:W-:Y:S01]  /*9930*/  @!P0 IMAD.WIDE.U32 R2, R176, 0x60, R2 ;  /* 0x00000060b0028825 */ /* 0x000fe200078e0002 */
[----:B------:R-:W-:Y:S02]  /*9940*/  @!P0 LEA R176, P2, R174, R223, 0x1 ;  /* 0x000000dfaeb08211 */ /* 0x000fe400078408ff */
[----:B------:R-:W-:Y:S02]  /*9950*/  @!P0 LEA.HI.X R173, R172, R137, R173, 0x6, P3 ;  /* 0x00000089acad8211 */ /* 0x000fe400018f34ad */
[----:B------:R-:W-:Y:S02]  /*9960*/  @!P0 LEA.HI.X R177, R174, R203, R179, 0x1, P2 ;  /* 0x000000cbaeb18211 */ /* 0x000fe400010f0cb3 */
[CC--:B------:R-:W-:Y:S02]  /*9970*/  @!P0 LEA R172, P3, R133.reuse, R223.reuse, 0x1 ;  /* 0x000000df85ac8211 */ /* 0x0c0fe400078608ff */
[C---:B------:R-:W-:Y:S01]  /*9980*/  @!P0 LEA R136, P2, R2.reuse, R223, 0x1 ;  /* 0x000000df02888211 */ /* 0x040fe200078408ff */
[----:B------:R-:W-:Y:S01]  /*9990*/  @!PT LDS RZ, [RZ] ;  /* 0x00000000fffff984 */ /* 0x000fe20000000800 */
[----:B------:R-:W-:Y:S01]  /*99a0*/  @!PT LDS RZ, [RZ] ;  /* 0x00000000fffff984 */ /* 0x000fe20000000800 */
[----:B------:R-:W-:Y:S01]  /*99b0*/  @!PT LDS RZ, [RZ] ;  /* 0x00000000fffff984 */ /* 0x000fe20000000800 */
[----:B------:R2:W-:Y:S01]  /*99c0*/  @!P0 LDGSTS.E.BYPASS.LTC128B.128 [R214+0x2800], desc[UR14][R176.64] ;  /* 0x02800000b0d68fae */ /* 0x0005e2000b981a0e */
[----:B------:R-:W-:Y:S02]  /*99d0*/  @!P0 LEA.HI.X R173, R133, R203, R173, 0x1, P3 ;  /* 0x000000cb85ad8211 */ /* 0x000fe400018f0cad */
[----:B------:R-:W-:Y:S01]  /*99e0*/  @!P0 IADD3 R3, PT, PT, R135, R3, RZ ;  /* 0x0000000387038210 */ /* 0x000fe20007ffe0ff */
[----:B------:R2:W-:Y:S03]  /*99f0*/  @P0 STS.128 [R214+0x3000], RZ ;  /* 0x003000ffd6000388 */ /* 0x0005e60000000c00 */
        /* <DEDUP_REMOVED lines=12> */
.L_x_483:
[----:B------:R-:W2:Y:S01]  /*9ac0*/  LDL R13, [R1+0x3c] ;  /* 0x00003c00010d7983 */ /* 0x000ea20000100800 */
[----:B------:R-:W-:Y:S01]  /*9ad0*/  ISETP.GE.AND P0, PT, R222, UR5, PT ;  /* 0x00000005de007c0c */ /* 0x000fe2000bf06270 */
[C---:B-----5:R-:W-:Y:S01]  /*9ae0*/  IMAD.WIDE.U32 R4, R215.reuse, R224, RZ ;  /* 0x000000e0d7047225 */ /* 0x060fe200078e00ff */
[----:B------:R-:W-:Y:S04]  /*9af0*/  DEPBAR.LE SB0, 0x0 ;  /* 0x000080000000791a */ /* 0x000fe80000000000 */
[----:B---3--:R-:W3:Y:S01]  /*9b00*/  LDL R12, [R1+0x38] ;  /* 0x00003800010c7983 */ /* 0x008ee20000100800 */
[----:B------:R-:W-:Y:S02]  /*9b10*/  IMAD R5, R215, R225, R5 ;  /* 0x000000e1d7057224 */ /* 0x000fe400078e0205 */
[C---:B------:R-:W-:Y:S01]  /*9b20*/  IMAD.SHL.U32 R2, R4.reuse, 0x80, RZ ;  /* 0x0000008004027824 */ /* 0x040fe200078e00ff */
[----:B------:R-:W-:Y:S02]  /*9b30*/  BAR.SYNC.DEFER_BLOCKING 0x0 ;  /* 0x0000000000007b1d */ /* 0x000fe40000010000 */
[----:B------:R-:W-:Y:S02]  /*9b40*/  SHF.L.U64.HI R3, R4, 0x7, R5 ;  /* 0x0000000704037819 */ /* 0x000fe40000010205 */
[CC--:B------:R-:W-:Y:S02]  /*9b50*/  @!P0 LEA R4, P3, R224.reuse, R2.reuse, 0x5 ;  /* 0x00000002e0048211 */ /* 0x0c0fe400078628ff */
[C---:B------:R-:W-:Y:S02]  /*9b60*/  @!P0 LEA R5, P2, R224.reuse, R2, 0x6 ;  /* 0x00000002e0058211 */ /* 0x040fe400078430ff */
[CCC-:B------:R-:W-:Y:S02]  /*9b70*/  @!P0 LEA.HI.X R7, R224.reuse, R3.reuse, R225.reuse, 0x5, P3 ;  /* 0x00000003e0078211 */ /* 0x1c0fe400018f2ce1 */
[----:B------:R-:W-:Y:S01]  /*9b80*/  @!P0 LEA.HI.X R11, R224, R3, R225, 0x6, P2 ;  /* 0x00000003e00b8211 */ /* 0x000fe200010f34e1 */
[----:B------:R-:W4:Y:S06]  /*9b90*/  LDL.64 R248, [R1+0x18] ;  /* 0x0000180001f87983 */ /* 0x000f2c0000100a00 */
[----:B------:R-:W5:Y:S06]  /*9ba0*/  LDL.64 R236, [R1+0x28] ;  /* 0x0000280001ec7983 */ /* 0x000f6c0000100a00 */
[----:B------:R-:W5:Y:S06]  /*9bb0*/  LDL.64 R230, [R1+0x20] ;  /* 0x0000200001e67983 */ /* 0x000f6c0000100a00 */
[----:B------:R-:W5:Y:S06]  /*9bc0*/  LDL.64 R240, [R1+0x8] ;  /* 0x0000080001f07983 */ /* 0x000f6c0000100a00 */
[----:B------:R-:W5:Y:S01]  /*9bd0*/  LDL.64 R234, [R1+0x10] ;  /* 0x0000100001ea7983 */ /* 0x000f620000100a00 */
[-C--:B--2---:R-:W-:Y:S02]  /*9be0*/  @!P0 LEA R8, P3, R4, R13.reuse, 0x1 ;  /* 0x0000000d04088211 */ /* 0x084fe400078608ff */
[-C--:B------:R-:W-:Y:S02]  /*9bf0*/  @!P0 LEA R6, P2, R5, R13.reuse, 0x1 ;  /* 0x0000000d05068211 */ /* 0x080fe400078408ff */
[-C--:B------:R-:W-:Y:S02]  /*9c00*/  @!P1 LEA R10, P4, R2, R13.reuse, 0x1 ;  /* 0x0000000d020a9211 */ /* 0x080fe400078808ff */
[-C--:B---3--:R-:W-:Y:S01]  /*9c10*/  @!P0 LEA.HI.X R9, R4, R12.reuse, R7, 0x1, P3 ;  /* 0x0000000c04098211 */ /* 0x088fe200018f0c07 */
[----:B------:R-:W-:Y:S01]  /*9c20*/  @!P0 IMAD R4, R225, 0x60, RZ ;  /* 0x00000060e1048824 */ /* 0x000fe200078e02ff */
[-C--:B------:R-:W-:Y:S02]  /*9c30*/  @!P0 LEA.HI.X R7, R5, R12.reuse, R11, 0x1, P2 ;  /* 0x0000000c05078211 */ /* 0x080fe400010f0c0b */
[-CC-:B------:R-:W-:Y:S01]  /*9c40*/  @!P1 LEA.HI.X R11, R2, R12.reuse, R3.reuse, 0x1, P4 ;  /* 0x0000000c020b9211 */ /* 0x180fe200020f0c03 */
[----:B------:R-:W-:Y:S04]  /*9c50*/  @!P0 IMAD.WIDE.U32 R2, R224, 0x60, R2 ;  /* 0x00000060e0028825 */ /* 0x000fe800078e0002 */
[----:B------:R-:W-:Y:S01]  /*9c60*/  @!PT LDS RZ, [RZ] ;  /* 0x00000000fffff984 */ /* 0x000fe20000000800 */
[----:B------:R-:W-:Y:S01]  /*9c70*/  @!PT LDS RZ, [RZ] ;  /* 0x00000000fffff984 */ /* 0x000fe20000000800 */
[----:B------:R-:W-:Y:S01]  /*9c80*/  @!PT LDS RZ, [RZ] ;  /* 0x00000000fffff984 */ /* 0x000fe20000000800 */
[----:B------:R-:W-:Y:S01]  /*9c90*/  @!P1 LDGSTS.E.BYPASS.LTC128B.128 [R214+0x4000], desc[UR14][R10.64] ;  /* 0x040000000ad69fae */ /* 0x000fe2000b981a0e */
[----:B------:R-:W-:Y:S01]  /*9ca0*/  @!P0 IMAD.IADD R3, R4, 0x1, R3 ;  /* 0x0000000104038824 */ /* 0x000fe200078e0203 */
[C---:B------:R-:W-:Y:S04]  /*9cb0*/  @!P0 LEA R4, P2, R2.reuse, R13, 0x1 ;  /* 0x0000000d02048211 */ /* 0x040fe800078408ff */
[----:B------:R-:W-:Y:S02]  /*9cc0*/  @!P0 LEA.HI.X R5, R2, R12, R3, 0x1, P2 ;  /* 0x0000000c02058211 */ /* 0x000fe400010f0c03 */
[----:B------:R-:W-:Y:S01]  /*9cd0*/  @P1 STS.128 [R214+0x4000], RZ ;  /* 0x004000ffd6001388 */ /* 0x000fe20000000c00 */
[----:B------:R-:W-:Y:S07]  /*9ce0*/  ISETP.NE.AND P2, PT, R215, RZ, PT ;  /* 0x000000ffd700720c */ /* 0x000fee0003f45270 */
        /* <DEDUP_REMOVED lines=75> */
[C---:B------:R-:W-:Y:S04]  /*a1a0*/  HMMA.16816.F32 R24, R184.reuse, R188, R24 ;  /* 0x000000bcb818723c */ /* 0x040fe80000001818 */
[C---:B------:R-:W-:Y:S02]  /*a1b0*/  VIADD R189, R217.reuse, 0x76cf5d0a ;  /* 0x76cf5d0ad9bd7836 */ /* 0x040fe40000000000 */
[----:B------:R-:W-:Y:S02]  /*a1c0*/  VIADD R188, R217, 0x32370b8f ;  /* 0x32370b8fd9bc7836 */ /* 0x000fe40000000000 */
[-C--:B------:R-:W-:Y:S08]  /*a1d0*/  HMMA.16816.F32 R28, R184, R190.reuse, R28 ;  /* 0x000000beb81c723c */ /* 0x080ff0000000181c */
[C---:B------:R-:W-:Y:S08]  /*a1e0*/  HMMA.16816.F32 R32, R176.reuse, R190, R32 ;  /* 0x000000beb020723c */ /* 0x040ff00000001820 */
        /* <DEDUP_REMOVED lines=15> */
[----:B------:R-:W-:Y:S01]  /*a2e0*/  IMAD.WIDE.U32 R2, R2, -0x326172a9, RZ ;  /* 0xcd9e8d5702027825 */ /* 0x000fe200078e00ff */
[----:B------:R-:W-:Y:S03]  /*a2f0*/  LOP3.LUT R133, R249, R217, R133, 0x96, !PT ;  /* 0x000000d9f9857212 */ /* 0x000fe600078e9685 */
[-C--:B------:R-:W-:Y:S03]  /*a300*/  HMMA.16816.F32 R84, R176, R204.reuse, R84 ;  /* 0x000000ccb054723c */ /* 0x080fe60000001854 */
[C---:B------:R-:W-:Y:S02]  /*a310*/  LOP3.LUT R135, R3.reuse, R244, RZ, 0x3c, !PT ;  /* 0x000000f403877212 */ /* 0x040fe400078e3cff */
[----:B------:R-:W-:Y:S02]  /*a320*/  LOP3.LUT R137, R3, R247, RZ, 0x3c, !PT ;  /* 0x000000f703897212 */ /* 0x000fe400078e3cff */
[C---:B------:R-:W-:Y:S01]  /*a330*/  LOP3.LUT R136, R2.reuse, R246, RZ, 0x3c, !PT ;  /* 0x000000f602887212 */ /* 0x040fe200078e3cff */
[C---:B------:R-:W-:Y:S08]  /*a340*/  HMMA.16816.F32 R88, R184.reuse, R204, R88 ;  /* 0x000000ccb858723c */ /* 0x040ff00000001858 */
[-C--:B------:R-:W-:Y:S08]  /*a350*/  HMMA.16816.F32 R92, R184, R206.reuse, R92 ;  /* 0x000000ceb85c723c */ /* 0x080ff0000000185c */
[C---:B------:R-:W-:Y:S08]  /*a360*/  HMMA.16816.F32 R96, R176.reuse, R206, R96 ;  /* 0x000000ceb060723c */ /* 0x040ff00000001860 */
[-C--:B-1----:R-:W-:Y:S08]  /*a370*/  HMMA.16816.F32 R100, R176, R172.reuse, R100 ;  /* 0x000000acb064723c */ /* 0x082ff00000001864 */
[C---:B------:R-:W-:Y:S04]  /*a380*/  HMMA.16816.F32 R104, R184.reuse, R172, R104 ;  /* 0x000000acb868723c */ /* 0x040fe80000001868 */
[----:B------:R-:W-:Y:S01]  /*a390*/  LOP3.LUT R172, R2, R243, RZ, 0x3c, !PT ;  /* 0x000000f302ac7212 */ /* 0x000fe200078e3cff */
[----:B------:R-:W-:Y:S03]  /*a3a0*/  IMAD.WIDE.U32 R2, R135, -0x2daee0ad, RZ ;  /* 0xd2511f5387027825 */ /* 0x000fe600078e00ff */
[-C--:B------:R-:W-:Y:S03]  /*a3b0*/  HMMA.16816.F32 R108, R184, R174.reuse, R108 ;  /* 0x000000aeb86c723c */ /* 0x080fe6000000186c */
[----:B------:R-:W-:Y:S01]  /*a3c0*/  IMAD.WIDE.U32 R172, R172, -0x2daee0ad, RZ ;  /* 0xd2511f53acac7825 */ /* 0x000fe200078e00ff */
[-C--:B------:R-:W-:Y:S04]  /*a3d0*/  LOP3.LUT R135, R236, R189.reuse, R3, 0x96, !PT ;  /* 0x000000bdec877212 */ /* 0x080fe800078e9603 */
[C---:B------:R-:W-:Y:S04]  /*a3e0*/  HMMA.16816.F32 R112, R176.reuse, R174, R112 ;  /* 0x000000aeb070723c */ /* 0x040fe80000001870 */
[----:B------:R-:W-:Y:S01]  /*a3f0*/  IMAD.WIDE.U32 R174, R133, -0x326172a9, RZ ;  /* 0xcd9e8d5785ae7825 */ /* 0x000fe200078e00ff */
[----:B------:R-:W-:Y:S03]  /*a400*/  LOP3.LUT R133, R188, R2, R173, 0x96, !PT ;  /* 0x00000002bc857212 */ /* 0x000fe600078e96ad */
[----:B------:R-:W-:Y:S01]  /*a410*/  IMAD.WIDE.U32 R2, R137, -0x2daee0ad, RZ ;  /* 0xd2511f5389027825 */ /* 0x000fe200078e00ff */
[-C--:B--2---:R-:W-:Y:S03]  /*a420*/  HMMA.16816.F32 R116, R176, R180.reuse, R116 ;  /* 0x000000b4b074723c */ /* 0x084fe60000001874 */
[----:B------:R-:W-:Y:S01]  /*a430*/  IMAD.WIDE.U32 R136, R136, -0x2daee0ad, RZ ;  /* 0xd2511f5388887825 */ /* 0x000fe200078e00ff */
[----:B------:R-:W-:Y:S02]  /*a440*/  LOP3.LUT R3, R230, R189, R3, 0x96, !PT ;  /* 0x000000bde6037212 */ /* 0x000fe400078e9603 */
[----:B------:R-:W-:Y:S01]  /*a450*/  LOP3.LUT R173, R175, R247, RZ, 0x3c, !PT ;  /* 0x000000f7afad7212 */ /* 0x000fe200078e3cff */
[----:B------:R-:W-:Y:S01]  /*a460*/  IMAD.WIDE.U32 R190, R135, -0x326172a9, RZ ;  /* 0xcd9e8d5787be7825 */ /* 0x000fe200078e00ff */
[C---:B------:R-:W-:Y:S04]  /*a470*/  HMMA.16816.F32 R120, R184.reuse, R180, R120 ;  /* 0x000000b4b878723c */ /* 0x040fe80000001878 */
[----:B------:R-:W-:Y:S01]  /*a480*/  IMAD.WIDE.U32 R204, R133, -0x326172a9, RZ ;  /* 0xcd9e8d5785cc7825 */ /* 0x000fe200078e00ff */
[----:B------:R-:W-:Y:S02]  /*a490*/  LOP3.LUT R192, R188, R2, R137, 0x96, !PT ;  /* 0x00000002bcc07212 */ /* 0x000fe400078e9689 */
[----:B------:R-:W-:Y:S01]  /*a4a0*/  LOP3.LUT R2, R240, R218, R191, 0x96, !PT ;  /* 0x000000daf0027212 */ /* 0x000fe200078e96bf */
[----:B------:R-:W-:Y:S01]  /*a4b0*/  VIADD R180, R217, 0xed9eba14 ;  /* 0xed9eba14d9b47836 */ /* 0x000fe20000000000 */
[-C--:B------:R-:W-:Y:S03]  /*a4c0*/  HMMA.16816.F32 R124, R184, R182.reuse, R124 ;  /* 0x000000b6b87c723c */ /* 0x080fe6000000187c */
[----:B------:R-:W-:Y:S01]  /*a4d0*/  IMAD.WIDE.U32 R192, R192, -0x326172a9, RZ ;  /* 0xcd9e8d57c0c07825 */ /* 0x000fe200078e00ff */
[----:B------:R-:W-:Y:S02]  /*a4e0*/  LOP3.LUT R133, R221, R190, R205, 0x96, !PT ;  /* 0x000000bedd857212 */ /* 0x000fe400078e96cd */
[C---:B------:R-:W-:Y:S01]  /*a4f0*/  LOP3.LUT R194, R174.reuse, R246, RZ, 0x3c, !PT ;  /* 0x000000f6aec27212 */ /* 0x040fe200078e3cff */
[----:B------:R-:W-:Y:S01]  /*a500*/  IMAD.WIDE.U32 R190, R3, -0x326172a9, RZ ;  /* 0xcd9e8d5703be7825 */ /* 0x000fe200078e00ff */
[----:B------:R-:W-:Y:S04]  /*a510*/  HMMA.16816.F32 R128, R176, R182, R128 ;  /* 0x000000b6b080723c */ /* 0x000fe80000001880 */
[----:B------:R-:W-:Y:S01]  /*a520*/  IMAD.WIDE.U32 R196, R173, -0x2daee0ad, RZ ;  /* 0xd2511f53adc47825 */ /* 0x000fe200078e00ff */
[----:B------:R-:W-:Y:S02]  /*a530*/  LOP3.LUT R207, R175, R244, RZ, 0x3c, !PT ;  /* 0x000000f4afcf7212 */ /* 0x000fe400078e3cff */
[----:B------:R-:W-:Y:S01]  /*a540*/  LOP3.LUT R206, R174, R243, RZ, 0x3c, !PT ;  /* 0x000000f3aece7212 */ /* 0x000fe200078e3cff */
[----:B------:R-:W-:Y:S01]  /*a550*/  IMAD.WIDE.U32 R174, R2, -0x2daee0ad, RZ ;  /* 0xd2511f5302ae7825 */ /* 0x000fe200078e00ff */
[----:B------:R-:W-:Y:S02]  /*a560*/  LOP3.LUT R2, R234, R218, R191, 0x96, !PT ;  /* 0x000000daea027212 */ /* 0x000fe400078e96bf */
[----:B------:R-:W-:Y:S01]  /*a570*/  LOP3.LUT R190, R221, R190, R193, 0x96, !PT ;  /* 0x000000beddbe7212 */ /* 0x000fe200078e96c1 */
[----:B------:R-:W-:Y:S01]  /*a580*/  IMAD.WIDE.U32 R194, R194, -0x2daee0ad, RZ ;  /* 0xd2511f53c2c27825 */ /* 0x000fe200078e00ff */
[----:B------:R-:W-:Y:S02]  /*a590*/  LOP3.LUT R172, R180, R172, R175, 0x96, !PT ;  /* 0x000000acb4ac7212 */ /* 0x000fe400078e96af */
[----:B------:R-:W-:Y:S01]  /*a5a0*/  LOP3.LUT R202, R230, R189, R197, 0x96, !PT ;  /* 0x000000bde6ca7212 */ /* 0x000fe200078e96c5 */
[----:B------:R-:W-:Y:S01]  /*a5b0*/  VIADD R175, R217, 0xa9066899 ;  /* 0xa9066899d9af7836 */ /* 0x000fe20000000000 */
[----:B------:R-:W-:Y:S01]  /*a5c0*/  LOP3.LUT R201, R188, R196, R195, 0x96, !PT ;  /* 0x000000c4bcc97212 */ /* 0x000fe200078e96c3 */
[----:B------:R-:W-:Y:S04]  /*a5d0*/  IMAD.WIDE.U32 R2, R2, -0x2daee0ad, RZ ;  /* 0xd2511f5302027825 */ /* 0x000fe800078e00ff */
[----:B------:R-:W-:Y:S01]  /*a5e0*/  IMAD.WIDE.U32 R190, R190, -0x2daee0ad, RZ ;  /* 0xd2511f53bebe7825 */ /* 0x000fe200078e00ff */
[----:B------:R-:W-:Y:S03]  /*a5f0*/  LOP3.LUT R196, R180, R136, R3, 0x96, !PT ;  /* 0x00000088b4c47212 */ /* 0x000fe600078e9603 */
[----:B------:R-:W-:Y:S01]  /*a600*/  IMAD.WIDE.U32 R186, R133, -0x2daee0ad, RZ ;  /* 0xd2511f5385ba7825 */ /* 0x000fe200078e00ff */
[C---:B------:R-:W-:Y:S02]  /*a610*/  LOP3.LUT R198, R175.reuse, R2, R191, 0x96, !PT ;  /* 0x00000002afc67212 */ /* 0x040fe400078e96bf */
[----:B------:R-:W-:Y:S01]  /*a620*/  FMNMX3.FTZ R2, R0, R4, R5, !PT ;  /* 0x0000000400027276 */ /* 0x000fe20007810005 */
[----:B------:R-:W-:Y:S01]  /*a630*/  IMAD.WIDE.U32 R184, R172, -0x326172a9, RZ ;  /* 0xcd9e8d57acb87825 */ /* 0x000fe200078e00ff */
[----:B------:R-:W-:Y:S02]  /*a640*/  LOP3.LUT R197, R175, R174, R187, 0x96, !PT ;  /* 0x000000aeafc57212 */ /* 0x000fe400078e96bb */
[----:B------:R-:W-:Y:S02]  /*a650*/  FMNMX3.FTZ R182, R2, R16, R17, !PT ;  /* 0x0000001002b67276 */ /* 0x000fe40007810011 */
[----:B------:R-:W-:Y:S01]  /*a660*/  LOP3.LUT R199, R220, R204, R185, 0x96, !PT ;  /* 0x000000ccdcc77212 */ /* 0x000fe200078e96b9 */
[----:B------:R-:W-:Y:S06]  /*a670*/  @P2 BRA `(.L_x_485) ;  /* 0xfffffff000142947 */ /* 0x000fec000383ffff */
.L_x_484:
[----:B------:R-:W-:Y:S01]  /*a680*/  FMNMX3.FTZ R3, R182, R20, R21, !PT ;  /* 0x00000014b6037276 */ /* 0x000fe20007810015 */
[----:B------:R-:W-:Y:S01]  /*a690*/  STL.64 [R1+0x70], R214 ;  /* 0x000070d601007387 */ /* 0x000fe20000100a00 */
[----:B------:R-:W-:Y:S01]  /*a6a0*/  FMNMX3.FTZ R2, R132, R6, R7, !PT ;  /* 0x0000000684027276 */ /* 0x000fe20007810007 */
[----:B--2---:R-:W-:Y:S01]  /*a6b0*/  IMAD.WIDE.U32 R172, R196, -0x326172a9, RZ ;  /* 0xcd9e8d57c4ac7825 */ /* 0x004fe200078e00ff */
[----:B------:R-:W-:Y:S02]  /*a6c0*/  FMNMX3.FTZ R3, R3, R32, R33, !PT ;  /* 0x0000002003037276 */ /* 0x000fe40007810021 */
[----:B------:R-:W-:Y:S01]  /*a6d0*/  FMNMX3.FTZ R135, R134, R8, R9, !PT ;  /* 0x0000000886877276 */ /* 0x000fe20007810009 */
[----:B------:R1:W-:Y:S01]  /*a6e0*/  STL.64 [R1+0x68], R224 ;  /* 0x000068e001007387 */ /* 0x0003e20000100a00 */
[----:B------:R-:W-:Y:S01]  /*a6f0*/  LOP3.LUT R182, R220, R192, R173, 0x96, !PT ;  /* 0x000000c0dcb67212 */ /* 0x000fe200078e96ad */
[----:B------:R-:W-:Y:S01]  /*a700*/  IMAD.WIDE.U32 R136, R197, -0x326172a9, RZ ;  /* 0xcd9e8d57c5887825 */ /* 0x000fe200078e00ff */
[----:B------:R-:W-:Y:S02]  /*a710*/  FMNMX3.FTZ R2, R2, R18, R19, !PT ;  /* 0x0000001202027276 */ /* 0x000fe40007810013 */
[----:B------:R-:W-:Y:S01]  /*a720*/  FMNMX3.FTZ R173, R3, R36, R37, !PT ;  /* 0x0000002403ad7276 */ /* 0x000fe20007810025 */
[----:B------:R-:W-:Y:S01]  /*a730*/  VIADD R205, R217, 0x646e171e ;  /* 0x646e171ed9cd7836 */ /* 0x000fe20000000000 */
[----:B------:R-:W-:Y:S01]  /*a740*/  FMNMX3.FTZ R135, R135, R12, R13, !PT ;  /* 0x0000000c87877276 */ /* 0x000fe2000781000d */
[----:B------:R-:W-:Y:S01]  /*a750*/  IMAD.MOV.U32 R179, RZ, RZ, R136 ;  /* 0x000000ffffb37224 */ /* 0x000fe200078e0088 */
[----:B------:R-:W-:Y:S01]  /*a760*/  LOP3.LUT R133, R219, R184, R137, 0x96, !PT ;  /* 0x000000b8db857212 */ /* 0x000fe200078e9689 */
[----:B------:R-:W-:Y:S01]  /*a770*/  IMAD.WIDE.U32 R182, R182, -0x2daee0ad, RZ ;  /* 0xd2511f53b6b67825 */ /* 0x000fe200078e00ff */
[----:B------:R-:W-:Y:S02]  /*a780*/  FMNMX3.FTZ R137, R2, R22, R23, !PT ;  /* 0x0000001602897276 */ /* 0x000fe40007810017 */
[----:B------:R-:W-:Y:S01]  /*a790*/  FMNMX3.FTZ R173, R173, R48, R49, !PT ;  /* 0x00000030adad7276 */ /* 0x000fe20007810031 */
[----:B------:R-:W-:Y:S01]  /*a7a0*/  IMAD.WIDE.U32 R2, R198, -0x326172a9, RZ ;  /* 0xcd9e8d57c6027825 */ /* 0x000fe200078e00ff */
[----:B------:R-:W-:Y:S02]  /*a7b0*/  FMNMX3.FTZ R135, R135, R24, R25, !PT ;  /* 0x0000001887877276 */ /* 0x000fe40007810019 */
[----:B------:R-:W-:Y:S01]  /*a7c0*/  FMNMX3.FTZ R137, R137, R34, R35, !PT ;  /* 0x0000002289897276 */ /* 0x000fe20007810023 */
[----:B------:R-:W-:Y:S01]  /*a7d0*/  IMAD.MOV.U32 R195, RZ, RZ, R182 ;  /* 0x000000ffffc37224 */ /* 0x000fe200078e00b6 */
[----:B------:R-:W-:Y:S01]  /*a7e0*/  FMNMX3.FTZ R173, R173, R52, R53, !PT ;  /* 0x00000034adad7276 */ /* 0x000fe20007810035 */
[----:B------:R-:W-:Y:S01]  /*a7f0*/  IMAD.MOV.U32 R181, RZ, RZ, R2 ;  /* 0x000000ffffb57224 */ /* 0x000fe200078e0002 */
[----:B------:R-:W-:Y:S02]  /*a800*/  FMNMX3.FTZ R135, R135, R28, R29, !PT ;  /* 0x0000001c87877276 */ /* 0x000fe4000781001d */
[----:B------:R-:W-:Y:S02]  /*a810*/  FMNMX3.FTZ R137, R137, R38, R39, !PT ;  /* 0x0000002689897276 */ /* 0x000fe40007810027 */
[----:B------:R-:W-:Y:S02]  /*a820*/  FMNMX3.FTZ R173, R173, R64, R65, !PT ;  /* 0x00000040adad7276 */ /* 0x000fe40007810041 */
[----:B------:R-:W-:Y:S01]  /*a830*/  FMNMX3.FTZ R135, R135, R40, R41, !PT ;  /* 0x0000002887877276 */ /* 0x000fe20007810029 */
[----:B-1----:R-:W2:Y:S01]  /*a840*/  LDL.64 R224, [R1+0x10] ;  /* 0x0000100001e07983 */ /* 0x002ea20000100a00 */
[----:B------:R-:W-:Y:S02]  /*a850*/  FMNMX3.FTZ R137, R137, R50, R51, !PT ;  /* 0x0000003289897276 */ /* 0x000fe40007810033 */
[----:B------:R-:W-:Y:S02]  /*a860*/  FMNMX3.FTZ R173, R173, R68, R69, !PT ;  /* 0x00000044adad7276 */ /* 0x000fe40007810045 */
[----:B------:R-:W-:Y:S01]  /*a870*/  FMNMX3.FTZ R135, R135, R44, R45, !PT ;  /* 0x0000002c87877276 */ /* 0x000fe2000781002d */
[----:B------:R-:W-:Y:S01]  /*a880*/  STL [R1+0x60], R210 ;  /* 0x000060d201007387 */ /* 0x000fe20000100800 */
[----:B------:R-:W-:Y:S02]  /*a890*/  FMNMX3.FTZ R137, R137, R54, R55, !PT ;  /* 0x0000003689897276 */ /* 0x000fe40007810037 */
[----:B------:R-:W-:Y:S01]  /*a8a0*/  FMNMX3.FTZ R173, R173, R80, R81, !PT ;  /* 0x00000050adad7276 */ /* 0x000fe20007810051 */
[----:B------:R-:W-:Y:S01]  /*a8b0*/  STL [R1+0x5c], R208 ;  /* 0x00005cd001007387 */ /* 0x000fe20000100800 */
[----:B------:R-:W-:Y:S02]  /*a8c0*/  FMNMX3.FTZ R135, R135, R56, R57, !PT ;  /* 0x0000003887877276 */ /* 0x000fe40007810039 */
[----:B------:R-:W-:Y:S02]  /*a8d0*/  FMNMX3.FTZ R137, R137, R66, R67, !PT ;  /* 0x0000004289897276 */ /* 0x000fe40007810043 */
[----:B------:R-:W-:Y:S02]  /*a8e0*/  FMNMX3.FTZ R173, R173, R84, R85, !PT ;  /* 0x00000054adad7276 */ /* 0x000fe40007810055 */
[C---:B------:R-:W-:Y:S02]  /*a8f0*/  PRMT R177, R136.reuse, 0x7773, RZ ;  /* 0x0000777388b17816 */ /* 0x040fe400000000ff */
[C---:B------:R-:W-:Y:S02]  /*a900*/  PRMT R176, R136.reuse, 0x7772, RZ ;  /* 0x0000777288b07816 */ /* 0x040fe400000000ff */
[----:B------:R-:W-:Y:S02]  /*a910*/  PRMT R185, R136, 0x7771, RZ ;  /* 0x0000777188b97816 */ /* 0x000fe400000000ff */
[----:B------:R-:W-:Y:S02]  /*a920*/  FMNMX3.FTZ R136, R135, R60, R61, !PT ;  /* 0x0000003c87887276 */ /* 0x000fe4000781003d */
[----:B------:R-:W-:Y:S02]  /*a930*/  FMNMX3.FTZ R135, R137, R70, R71, !PT ;  /* 0x0000004689877276 */ /* 0x000fe40007810047 */
[----:B------:R-:W-:Y:S02]  /*a940*/  FMNMX3.FTZ R137, R173, R96, R97, !PT ;  /* 0x00000060ad897276 */ /* 0x000fe40007810061 */
[----:B------:R-:W-:Y:S02]  /*a950*/  LOP3.LUT R172, R219, R172, R3, 0x96, !PT ;  /* 0x000000acdbac7212 */ /* 0x000fe400078e9603 */
        /* <DEDUP_REMOVED lines=11> */
[C---:B------:R-:W-:Y:S01]  /*aa10*/  PRMT R174, R2.reuse, 0x7773, RZ ;  /* 0x0000777302ae7816 */ /* 0x040fe200000000ff */
[----:B------:R-:W1:Y:S01]  /*aa20*/  SHFL.BFLY PT, R178, R137, 0x2, 0x1f ;  /* 0x0c401f0089b27f89 */ /* 0x000e6200000e0000 */
[C---:B------:R-:W-:Y:S02]  /*aa30*/  PRMT R173, R2.reuse, 0x7772, RZ ;  /* 0x0000777202ad7816 */ /* 0x040fe400000000ff */
[----:B------:R-:W-:Y:S02]  /*aa40*/  PRMT R184, R2, 0x7771, RZ ;  /* 0x0000777102b87816 */ /* 0x000fe400000000ff */
[----:B------:R-:W-:Y:S02]  /*aa50*/  FMNMX3.FTZ R2, R135, R102, R103, !PT ;  /* 0x0000006687027276 */ /* 0x000fe40007810067 */
[----:B------:R-:W-:Y:S02]  /*aa60*/  FMNMX3.FTZ R135, R3, R104, R105, !PT ;  /* 0x0000006803877276 */ /* 0x000fe40007810069 */
[----:B------:R-:W-:Y:S01]  /*aa70*/  FMNMX3.FTZ R136, R2, R114, R115, !PT ;  /* 0x0000007202887276 */ /* 0x000fe20007810073 */
[----:B------:R-:W-:Y:S01]  /*aa80*/  IMAD.WIDE.U32 R2, R199, -0x2daee0ad, RZ ;  /* 0xd2511f53c7027825 */ /* 0x000fe200078e00ff */
[----:B------:R-:W-:Y:S02]  /*aa90*/  FMNMX3.FTZ R135, R135, R108, R109, !PT ;  /* 0x0000006c87877276 */ /* 0x000fe4000781006d */
[----:B------:R-:W-:Y:S01]  /*aaa0*/  FMNMX3.FTZ R136, R136, R118, R119, !PT ;  /* 0x0000007688887276 */ /* 0x000fe20007810077 */
[----:B------:R-:W-:Y:S01]  /*aab0*/  IMAD.MOV.U32 R203, RZ, RZ, R2 ;  /* 0x000000ffffcb7224 */ /* 0x000fe200078e0002 */
[----:B------:R-:W-:Y:S02]  /*aac0*/  PRMT R235, R173, 0x5410, R174 ;  /* 0x00005410adeb7816 */ /* 0x000fe400000000ae */
[----:B------:R-:W-:Y:S02]  /*aad0*/  FMNMX3.FTZ R173, R135, R120, R121, !PT ;  /* 0x0000007887ad7276 */ /* 0x000fe40007810079 */
[----:B------:R-:W-:Y:S02]  /*aae0*/  PRMT R228, R176, 0x5410, R177 ;  /* 0x00005410b0e47816 */ /* 0x000fe400000000b1 */
[----:B------:R-:W-:Y:S02]  /*aaf0*/  FMNMX3.FTZ R135, R136, R130, R131, !PT ;  /* 0x0000008288877276 */ /* 0x000fe40007810083 */
[----:B------:R-:W-:Y:S02]  /*ab00*/  LOP3.LUT R176, R205, R186, R3, 0x96, !PT ;  /* 0x000000bacdb07212 */ /* 0x000fe400078e9603 */
[----:B------:R-:W-:Y:S02]  /*ab10*/  FMNMX3.FTZ R3, R173, R124, R125, !PT ;  /* 0x0000007cad037276 */ /* 0x000fe4000781007d */
[----:B------:R-:W-:Y:S01]  /*ab20*/  FMNMX3.FTZ R136, R138, R10, R11, !PT ;  /* 0x0000000a8a887276 */ /* 0x000fe2000781000b */
[----:B------:R-:W3:Y:S01]  /*ab30*/  SHFL.BFLY PT, R173, R135, 0x2, 0x1f ;  /* 0x0c401f0087ad7f89 */ /* 0x000ee200000e0000 */
[----:B------:R-:W-:Y:S02]  /*ab40*/  PRMT R199, R2, 0x7773, RZ ;  /* 0x0000777302c77816 */ /* 0x000fe400000000ff */
[----:B------:R-:W-:Y:S05]  /*ab50*/  FMNMX3.FTZ R136, R136, R14, R15, !PT ;  /* 0x0000000e88887276 */ /* 0x000fea000781000f */
[----:B------:R-:W4:Y:S01]  /*ab60*/  SHFL.BFLY PT, R177, R3, 0x2, 0x1f ;  /* 0x0c401f0003b17f89 */ /* 0x000f2200000e0000 */
[C---:B------:R-:W-:Y:S02]  /*ab70*/  PRMT R198, R2.reuse, 0x7772, RZ ;  /* 0x0000777202c67816 */ /* 0x040fe400000000ff */
[----:B------:R-:W-:Y:S02]  /*ab80*/  PRMT R204, R2, 0x7771, RZ ;  /* 0x0000777102cc7816 */ /* 0x000fe400000000ff */
[----:B------:R-:W-:Y:S02]  /*ab90*/  FMNMX3.FTZ R2, R136, R26, R27, !PT ;  /* 0x0000001a88027276 */ /* 0x000fe4000781001b */
[----:B------:R-:W-:Y:S02]  /*aba0*/  LOP3.LUT R174, R205, R190, R183, 0x96, !PT ;  /* 0x000000becdae7212 */ /* 0x000fe400078e96b7 */
[----:B------:R-:W-:Y:S02]  /*abb0*/  FMNMX3.FTZ R2, R2, R30, R31, !PT ;  /* 0x0000001e02027276 */ /* 0x000fe4000781001f */
[----:B------:R-:W-:Y:S02]  /*abc0*/  LOP3.LUT R136, R133, 0xffff, RZ, 0xc0, !PT ;  /* 0x0000ffff85887812 */ /* 0x000fe400078ec0ff */
[----:B------:R-:W-:Y:S02]  /*abd0*/  FMNMX3.FTZ R2, R2, R42, R43, !PT ;  /* 0x0000002a02027276 */ /* 0x000fe4000781002b */
[----:B------:R-:W-:Y:S02]  /*abe0*/  SHF.R.U32.HI R136, RZ, 0x8, R136 ;  /* 0x00000008ff887819 */ /* 0x000fe40000011688 */
[----:B------:R-:W-:Y:S02]  /*abf0*/  FMNMX3.FTZ R2, R2, R46, R47, !PT ;  /* 0x0000002e02027276 */ /* 0x000fe4000781002f */
[----:B------:R-:W-:Y:S02]  /*ac00*/  LOP3.LUT R181, R181, 0xff, RZ, 0xc0, !PT ;  /* 0x000000ffb5b57812 */ /* 0x000fe400078ec0ff */
[----:B------:R-:W-:Y:S02]  /*ac10*/  FMNMX3.FTZ R2, R2, R58, R59, !PT ;  /* 0x0000003a02027276 */ /* 0x000fe4000781003b */
[----:B------:R-:W-:Y:S02]  /*ac20*/  PRMT R226, R181, 0x5410, R184 ;  /* 0x00005410b5e27816 */ /* 0x000fe400000000b8 */
[----:B------:R-:W-:Y:S02]  /*ac30*/  LOP3.LUT R179, R179, 0xff, RZ, 0xc0, !PT ;  /* 0x000000ffb3b37812 */ /* 0x000fe400078ec0ff */
[C---:B------:R-:W-:Y:S02]  /*ac40*/  PRMT R196, R182.reuse, 0x7773, RZ ;  /* 0x00007773b6c47816 */ /* 0x040fe400000000ff */
[C---:B------:R-:W-:Y:S02]  /*ac50*/  PRMT R193, R182.reuse, 0x7772, RZ ;  /* 0x00007772b6c17816 */ /* 0x040fe400000000ff */
[----:B------:R-:W-:Y:S02]  /*ac60*/  PRMT R197, R182, 0x7771, RZ ;  /* 0x00007771b6c57816 */ /* 0x000fe400000000ff */
[----:B------:R-:W-:Y:S02]  /*ac70*/  PRMT R223, R179, 0x5410, R185 ;  /* 0x00005410b3df7816 */ /* 0x000fe400000000b9 */
[----:B------:R-:W-:Y:S02]  /*ac80*/  SHF.R.U32.HI R184, RZ, 0x18, R133 ;  /* 0x00000018ffb87819 */ /* 0x000fe40000011685 */
[----:B------:R-:W-:Y:S02]  /*ac90*/  PRMT R198, R198, 0x5410, R199 ;  /* 0x00005410c6c67816 */ /* 0x000fe400000000c7 */
[----:B------:R-:W-:Y:S02]  /*aca0*/  PRMT R193, R193, 0x5410, R196 ;  /* 0x00005410c1c17816 */ /* 0x000fe400000000c4 */
[----:B-1----:R-:W-:Y:S02]  /*acb0*/  FMNMX.FTZ R137, R137, R178, !PT ;  /* 0x000000b289897209 */ /* 0x002fe40007810000 */
[----:B------:R-:W-:Y:S02]  /*acc0*/  LOP3.LUT R178, R133, 0xff, RZ, 0xc0, !PT ;  /* 0x000000ff85b27812 */ /* 0x000fe400078ec0ff */
[----:B---3--:R-:W-:Y:S01]  /*acd0*/  FMNMX.FTZ R135, R135, R173, !PT ;  /* 0x000000ad87877209 */ /* 0x008fe20007810000 */
[----:B------:R-:W1:Y:S01]  /*ace0*/  SHFL.BFLY PT, R183, R137, 0x1, 0x1f ;  /* 0x0c201f0089b77f89 */ /* 0x000e6200000e0000 */
[----:B------:R-:W-:Y:S01]  /*acf0*/  PRMT R192, R178, 0x5410, R136 ;  /* 0x00005410b2c07816 */ /* 0x000fe20000000088 */
[----:B------:R-:W-:Y:S01]  /*ad00*/  IMAD.WIDE.U32 R178, R201, -0x326172a9, RZ ;  /* 0xcd9e8d57c9b27825 */ /* 0x000fe200078e00ff */
[----:B----4-:R-:W-:Y:S05]  /*ad10*/  FMNMX.FTZ R173, R3, R177, !PT ;  /* 0x000000b103ad7209 */ /* 0x010fea0007810000 */
[----:B------:R-:W3:Y:S01]  /*ad20*/  SHFL.BFLY PT, R181, R135, 0x1, 0x1f ;  /* 0x0c201f0087b57f89 */ /* 0x000ee200000e0000 */
[----:B------:R-:W-:Y:S01]  /*ad30*/  FMNMX3.FTZ R136, R2, R62, R63, !PT ;  /* 0x0000003e02887276 */ /* 0x000fe2000781003f */
[----:B------:R-:W-:Y:S01]  /*ad40*/  IMAD.WIDE.U32 R2, R202, -0x326172a9, RZ ;  /* 0xcd9e8d57ca027825 */ /* 0x000fe200078e00ff */
[----:B------:R-:W-:Y:S05]  /*ad50*/  PRMT R177, R133, 0x7632, R177 ;  /* 0x0000763285b17816 */ /* 0x000fea00000000b1 */
[----:B------:R-:W4:Y:S01]  /*ad60*/  SHFL.BFLY PT, R182, R173, 0x1, 0x1f ;  /* 0x0c201f00adb67f89 */ /* 0x000f2200000e0000 */
[----:B------:R-:W-:Y:S02]  /*ad70*/  FMNMX3.FTZ R136, R136, R74, R75, !PT ;  /* 0x0000004a88887276 */ /* 0x000fe4000781004b */
[----:B------:R-:W-:Y:S02]  /*ad80*/  LOP3.LUT R179, R221, R2, R179, 0x96, !PT ;  /* 0x00000002ddb37212 */ /* 0x000fe400078e96b3 */
[----:B------:R-:W-:Y:S02]  /*ad90*/  FMNMX3.FTZ R133, R136, R78, R79, !PT ;  /* 0x0000004e88857276 */ /* 0x000fe4000781004f */
[----:B------:R-:W-:Y:S02]  /*ada0*/  LOP3.LUT R177, R177, 0xff, RZ, 0xc0, !PT ;  /* 0x000000ffb1b17812 */ /* 0x000fe400078ec0ff */
[----:B------:R-:W-:Y:S02]  /*adb0*/  FMNMX3.FTZ R2, R133, R90, R91, !PT ;  /* 0x0000005a85027276 */ /* 0x000fe4000781005b */
[----:B------:R-:W-:Y:S02]  /*adc0*/  LOP3.LUT R133, R172, 0xff, RZ, 0xc0, !PT ;  /* 0x000000ffac857812 */ /* 0x000fe400078ec0ff */
[----:B------:R-:W-:Y:S02]  /*add0*/  FMNMX3.FTZ R2, R2, R94, R95, !PT ;  /* 0x0000005e02027276 */ /* 0x000fe4000781005f */
[----:B------:R-:W-:Y:S02]  /*ade0*/  PRMT R191, R177, 0x5410, R184 ;  /* 0x00005410b1bf7816 */ /* 0x000fe400000000b8 */
[----:B-1----:R-:W-:Y:S02]  /*adf0*/  FMNMX.FTZ R137, R137, R183, !PT ;  /* 0x000000b789897209 */ /* 0x002fe40007810000 */
[----:B------:R-:W-:Y:S02]  /*ae00*/  FMNMX3.FTZ R2, R2, R106, R107, !PT ;  /* 0x0000006a02027276 */ /* 0x000fe4000781006b */
[----:B---3--:R-:W-:Y:S01]  /*ae10*/  FMNMX.FTZ R136, R135, R181, !PT ;  /* 0x000000b587887209 */ /* 0x008fe20007810000 */
[----:B------:R-:W-:Y:S01]  /*ae20*/  FADD.FTZ R0, -R137, R0 ;  /* 0x0000000089007221 */ /* 0x000fe20000010100 */
[----:B------:R-:W-:Y:S02]  /*ae30*/  FMNMX3.FTZ R2, R2, R110, R111, !PT ;  /* 0x0000006e02027276 */ /* 0x000fe4000781006f */
[----:B----4-:R-:W-:Y:S01]  /*ae40*/  FMNMX.FTZ R135, R173, R182, !PT ;  /* 0x000000b6ad877209 */ /* 0x010fe20007810000 */
[C---:B------:R-:W-:Y:S01]  /*ae50*/  FMUL.FTZ R173, R137.reuse, UR4 ;  /* 0x0000000489ad7c20 */ /* 0x040fe20008410000 */
[----:B------:R-:W-:Y:S02]  /*ae60*/  FSETP.NEU.FTZ.AND P0, PT, R137, -INF , PT ;  /* 0xff8000008900780b */ /* 0x000fe40003f1d000 */
[----:B------:R-:W-:Y:S02]  /*ae70*/  PRMT R183, R172, 0x7632, R183 ;  /* 0x00007632acb77816 */ /* 0x000fe400000000b7 */
[----:B------:R-:W-:Y:S02]  /*ae80*/  FSEL R173, R173, RZ, P0 ;  /* 0x000000ffadad7208 */ /* 0x000fe40000000000 */
[----:B------:R-:W-:Y:S02]  /*ae90*/  SHF.R.U32.HI R181, RZ, 0x18, R172 ;  /* 0x00000018ffb57819 */ /* 0x000fe400000116ac */
[----:B------:R-:W-:Y:S01]  /*aea0*/  FSETP.NEU.FTZ.AND P0, PT, R136, -INF , PT ;  /* 0xff8000008800780b */ /* 0x000fe20003f1d000 */
[--C-:B------:R-:W-:Y:S01]  /*aeb0*/  FFMA.FTZ R4, R4, UR4, -R173.reuse ;  /* 0x0000000404047c23 */ /* 0x100fe200080108ad */
[--C-:B------:R-:W-:Y:S01]  /*aec0*/  FFMA.FTZ R215, R128, UR4, -R173.reuse ;  /* 0x0000000480d77c23 */ /* 0x100fe200080108ad */
[--C-:B------:R-:W-:Y:S01]  /*aed0*/  FFMA.FTZ R49, R49, UR4, -R173.reuse ;  /* 0x0000000431317c23 */ /* 0x100fe200080108ad */
[--C-:B------:R-:W-:Y:S01]  /*aee0*/  FFMA.FTZ R17, R17, UR4, -R173.reuse ;  /* 0x0000000411117c23 */ /* 0x100fe200080108ad */
[----:B------:R1:W-:Y:S01]  /*aef0*/  MUFU.EX2 R199, R4 ;  /* 0x0000000400c77308 */ /* 0x0003e20000000800 */
        /* <DEDUP_REMOVED lines=13> */
[----:B------:R-:W-:Y:S01]  /*afd0*/  FFMA.FTZ R242, R100, UR4, -R173 ;  /* 0x0000000464f27c23 */ /* 0x000fe200080108ad */
[----:B------:R-:W-:Y:S03]  /*afe0*/  IMAD.MOV.U32 R85, RZ, RZ, R241 ;  /* 0x000000ffff557224 */ /* 0x000fe600078e00f1 */
[----:B------:R-:W-:Y:S01]  /*aff0*/  MUFU.EX2 R230, R16 ;  /* 0x0000001000e67308 */ /* 0x000fe20000000800 */
[----:B-1----:R-:W-:Y:S01]  /*b000*/  FMUL.FTZ R4, R135, UR4 ;  /* 0x0000000487047c20 */ /* 0x002fe20008410000 */
[----:B------:R-:W-:Y:S02]  /*b010*/  IMAD.MOV.U32 R84, RZ, RZ, R240 ;  /* 0x000000ffff547224 */ /* 0x000fe400078e00f0 */
[--C-:B------:R-:W-:Y:S01]  /*b020*/  FFMA.FTZ R251, R129, UR4, -R173.reuse ;  /* 0x0000000481fb7c23 */ /* 0x100fe200080108ad */
[--C-:B------:R-:W-:Y:S01]  /*b030*/  FFMA.FTZ R245, R101, UR4, -R173.reuse ;  /* 0x0000000465f57c23 */ /* 0x100fe200080108ad */
[--C-:B------:R-:W-:Y:S01]  /*b040*/  FFMA.FTZ R33, R33, UR4, -R173.reuse ;  /* 0x0000000421217c23 */ /* 0x100fe200080108ad */
[--C-:B------:R-:W-:Y:S01]  /*b050*/  FFMA.FTZ R241, R112, UR4, -R173.reuse ;  /* 0x0000000470f17c23 */ /* 0x100fe200080108ad */
[--C-:B------:R-:W-:Y:S02]  /*b060*/  FFMA.FTZ R48, R48, UR4, -R173.reuse ;  /* 0x0000000430307c23 */ /* 0x100fe400080108ad */
[----:B------:R-:W-:Y:S01]  /*b070*/  MUFU.EX2 R214, R17 ;  /* 0x0000001100d67308 */ /* 0x000fe20000000800 */
[--C-:B------:R-:W-:Y:S01]  /*b080*/  FFMA.FTZ R240, R113, UR4, -R173.reuse ;  /* 0x0000000471f07c23 */ /* 0x100fe200080108ad */
[----:B------:R-:W-:Y:S08]  /*b090*/  FFMA.FTZ R116, R116, UR4, -R173 ;  /* 0x0000000474747c23 */ /* 0x000ff000080108ad */
[----:B------:R-:W-:Y:S10]  /*b0a0*/  MUFU.EX2 R33, R33 ;  /* 0x0000002100217308 */ /* 0x000ff40000000800 */
[----:B------:R-:W-:Y:S10]  /*b0b0*/  MUFU.EX2 R208, R21 ;  /* 0x0000001500d07308 */ /* 0x000ff40000000800 */
[----:B------:R-:W-:Y:S10]  /*b0c0*/  MUFU.EX2 R48, R48 ;  /* 0x0000003000307308 */ /* 0x000ff40000000800 */
[----:B------:R-:W-:Y:S10]  /*b0d0*/  MUFU.EX2 R234, R234 ;  /* 0x000000ea00ea7308 */ /* 0x000ff40000000800 */
[----:B------:R-:W-:Y:S10]  /*b0e0*/  MUFU.EX2 R241, R241 ;  /* 0x000000f100f17308 */ /* 0x000ff40000000800 */
[----:B------:R-:W-:Y:S01]  /*b0f0*/  MUFU.EX2 R240, R240 ;  /* 0x000000f000f07308 */ /* 0x000fe20000000800 */
[----:B--2---:R-:W-:Y:S05]  /*b100*/  LOP3.LUT R3, R224, R218, R3, 0x96, !PT ;  /* 0x000000dae0037212 */ /* 0x004fea00078e9603 */
[----:B------:R-:W-:Y:S01]  /*b110*/  IMAD.WIDE.U32 R186, R3, -0x2daee0ad, RZ ;  /* 0xd2511f5303ba7825 */ /* 0x000fe200078e00ff */
[----:B------:R-:W-:Y:S02]  /*b120*/  LOP3.LUT R3, R172, 0xffff, RZ, 0xc0, !PT ;  /* 0x0000ffffac037812 */ /* 0x000fe400078ec0ff */
[----:B------:R-:W-:Y:S01]  /*b130*/  LOP3.LUT R172, R183, 0xff, RZ, 0xc0, !PT ;  /* 0x000000ffb7ac7812 */ /* 0x000fe200078ec0ff */
[----:B------:R-:W-:Y:S01]  /*b140*/  IMAD.WIDE.U32 R182, R179, -0x2daee0ad, RZ ;  /* 0xd2511f53b3b67825 */ /* 0x000fe200078e00ff */
[----:B------:R-:W-:Y:S02]  /*b150*/  SHF.R.U32.HI R3, RZ, 0x8, R3 ;  /* 0x00000008ff037819 */ /* 0x000fe40000011603 */
[----:B------:R-:W-:Y:S02]  /*b160*/  LOP3.LUT R177, R180, R194, R187, 0x96, !PT ;  /* 0x000000c2b4b17212 */ /* 0x000fe400078e96bb */
[----:B------:R-:W-:Y:S01]  /*b170*/  PRMT R190, R133, 0x5410, R3 ;  /* 0x0000541085be7816 */ /* 0x000fe20000000003 */
[----:B------:R-:W-:Y:S01]  /*b180*/  FMUL.FTZ R3, R0, UR4 ;  /* 0x0000000400037c20 */ /* 0x000fe20008410000 */
[----:B------:R-:W-:Y:S01]  /*b190*/  PRMT R187, R172, 0x5410, R181 ;  /* 0x00005410acbb7816 */ /* 0x000fe200000000b5 */
[----:B------:R-:W-:Y:S01]  /*b1a0*/  FMUL.FTZ R172, R136, UR4 ;  /* 0x0000000488ac7c20 */ /* 0x000fe20008410000 */
[----:B------:R-:W-:Y:S01]  /*b1b0*/  FMNMX3.FTZ R0, R2, R122, R123, !PT ;  /* 0x0000007a02007276 */ /* 0x000fe2000781007b */
[----:B------:R1:W2:Y:S01]  /*b1c0*/  MUFU.EX2 R133, R3 ;  /* 0x0000000300857308 */ /* 0x0002a20000000800 */
[----:B------:R-:W-:Y:S01]  /*b1d0*/  FADD.FTZ R2, -R136, R132 ;  /* 0x0000008488027221 */ /* 0x000fe20000010100 */
[----:B------:R-:W-:Y:S01]  /*b1e0*/  IMAD.WIDE.U32 R184, R177, -0x326172a9, RZ ;  /* 0xcd9e8d57b1b87825 */ /* 0x000fe200078e00ff */
[----:B------:R-:W-:Y:S03]  /*b1f0*/  FMNMX3.FTZ R0, R0, R126, R127, !PT ;  /* 0x0000007e00007276 */ /* 0x000fe6000781007f */
[----:B------:R-:W-:Y:S01]  /*b200*/  FMUL.FTZ R132, R2, UR4 ;  /* 0x0000000402847c20 */ /* 0x000fe20008410000 */
[C---:B------:R-:W-:Y:S01]  /*b210*/  FADD.FTZ R2, -R135.reuse, R134 ;  /* 0x0000008687027221 */ /* 0x040fe20000010100 */
[----:B------:R-:W-:Y:S02]  /*b220*/  FSEL R172, R172, RZ, P0 ;  /* 0x000000ffacac7208 */ /* 0x000fe40000000000 */
[----:B------:R-:W-:Y:S01]  /*b230*/  FSETP.NEU.FTZ.AND P0, PT, R135, -INF , PT ;  /* 0xff8000008700780b */ /* 0x000fe20003f1d000 */
[----:B------:R-:W-:Y:S01]  /*b240*/  FMUL.FTZ R2, R2, UR4 ;  /* 0x0000000402027c20 */ /* 0x000fe20008410000 */
[----:B------:R-:W-:Y:S01]  /*b250*/  MUFU.EX2 R132, R132 ;  /* 0x0000008400847308 */ /* 0x000fe20000000800 */
[--C-:B------:R-:W-:Y:S01]  /*b260*/  FFMA.FTZ R51, R51, UR4, -R172.reuse ;  /* 0x0000000433337c23 */ /* 0x100fe200080108ac */
[--C-:B------:R-:W-:Y:S01]  /*b270*/  FFMA.FTZ R38, R38, UR4, -R172.reuse ;  /* 0x0000000426267c23 */ /* 0x100fe200080108ac */
[----:B------:R-:W-:Y:S01]  /*b280*/  FSEL R4, R4, RZ, P0 ;  /* 0x000000ff04047208 */ /* 0x000fe20000000000 */
[--C-:B------:R-:W-:Y:S01]  /*b290*/  FFMA.FTZ R129, R87, UR4, -R172.reuse ;  /* 0x0000000457817c23 */ /* 0x100fe200080108ac */
[----:B------:R-:W-:Y:S01]  /*b2a0*/  FFMA.FTZ R6, R6, UR4, -R172 ;  /* 0x0000000406067c23 */ /* 0x000fe200080108ac */
[----:B-1----:R-:W1:Y:S01]  /*b2b0*/  SHFL.BFLY PT, R3, R0, 0x2, 0x1f ;  /* 0x0c401f0000037f89 */ /* 0x002e6200000e0000 */
[----:B--2---:R-:W-:Y:S03]  /*b2c0*/  FMUL.FTZ R21, R133, R145 ;  /* 0x0000009185157220 */ /* 0x004fe60000410000 */
[----:B------:R2:W-:Y:S01]  /*b2d0*/  MUFU.EX2 R134, R2 ;  /* 0x0000000200867308 */ /* 0x0005e20000000800 */
[--C-:B------:R-:W-:Y:S01]  /*b2e0*/  FFMA.FTZ R8, R8, UR4, -R4.reuse ;  /* 0x0000000408087c23 */ /* 0x100fe20008010804 */
[--C-:B------:R-:W-:Y:S01]  /*b2f0*/  FFMA.FTZ R28, R28, UR4, -R4.reuse ;  /* 0x000000041c1c7c23 */ /* 0x100fe20008010804 */
[--C-:B------:R-:W-:Y:S01]  /*b300*/  FFMA.FTZ R40, R40, UR4, -R4.reuse ;  /* 0x0000000428287c23 */ /* 0x100fe20008010804 */
[----:B------:R-:W-:Y:S01]  /*b310*/  FFMA.FTZ R44, R44, UR4, -R4 ;  /* 0x000000042c2c7c23 */ /* 0x000fe20008010804 */
[----:B------:R-:W-:Y:S02]  /*b320*/  IMAD.MOV.U32 R145, RZ, RZ, R208 ;  /* 0x000000ffff917224 */ /* 0x000fe400078e00d0 */
[--C-:B------:R-:W-:Y:S01]  /*b330*/  FFMA.FTZ R24, R24, UR4, -R4.reuse ;  /* 0x0000000418187c23 */ /* 0x100fe20008010804 */
[--C-:B------:R-:W-:Y:S02]  /*b340*/  FFMA.FTZ R45, R45, UR4, -R4.reuse ;  /* 0x000000042d2d7c23 */ /* 0x100fe40008010804 */
[----:B------:R3:W-:Y:S01]  /*b350*/  MUFU.EX2 R194, R8 ;  /* 0x0000000800c27308 */ /* 0x0007e20000000800 */
[----:B------:R-:W-:Y:S01]  /*b360*/  LOP3.LUT R177, R203, 0xff, RZ, 0xc0, !PT ;  /* 0x000000ffcbb17812 */ /* 0x000fe200078ec0ff */
[--C-:B------:R-:W-:Y:S01]  /*b370*/  FFMA.FTZ R9, R9, UR4, -R4.reuse ;  /* 0x0000000409097c23 */ /* 0x100fe20008010804 */
[----:B------:R-:W-:Y:S01]  /*b380*/  LOP3.LUT R178, R220, R178, R185, 0x96, !PT ;  /* 0x000000b2dcb27212 */ /* 0x000fe200078e96b9 */
[----:B------:R-:W-:Y:S01]  /*b390*/  FFMA.FTZ R101, R77, UR4, -R4 ;  /* 0x000000044d657c23 */ /* 0x000fe20008010804 */
[----:B------:R-:W-:Y:S01]  /*b3a0*/  PRMT R204, R177, 0x5410, R204 ;  /* 0x00005410b1cc7816 */ /* 0x000fe200000000cc */
[--C-:B------:R-:W-:Y:S01]  /*b3b0*/  FFMA.FTZ R18, R18, UR4, -R172.reuse ;  /* 0x0000000412127c23 */ /* 0x100fe200080108ac */
[----:B------:R-:W-:Y:S03]  /*b3c0*/  LOP3.LUT R177, R176, 0xff, RZ, 0xc0, !PT ;  /* 0x000000ffb0b17812 */ /* 0x000fe600078ec0ff */
[----:B------:R-:W-:Y:S01]  /*b3d0*/  MUFU.EX2 R233, R9 ;  /* 0x0000000900e97308 */ /* 0x000fe20000000800 */
[----:B--2---:R-:W-:Y:S01]  /*b3e0*/  LOP3.LUT R2, R195, 0xff, RZ, 0xc0, !PT ;  /* 0x000000ffc3027812 */ /* 0x004fe200078ec0ff */
[----:B------:R-:W-:Y:S04]  /*b3f0*/  IMAD.WIDE.U32 R178, R178, -0x2daee0ad, RZ ;  /* 0xd2511f53b2b27825 */ /* 0x000fe800078e00ff */
[--C-:B------:R-:W-:Y:S01]  /*b400*/  FFMA.FTZ R34, R34, UR4, -R172.reuse ;  /* 0x0000000422227c23 */ /* 0x100fe200080108ac */
[----:B------:R-:W-:Y:S01]  /*b410*/  PRMT R197, R2, 0x5410, R197 ;  /* 0x0000541002c57816 */ /* 0x000fe200000000c5 */
[--C-:B------:R-:W-:Y:S01]  /*b420*/  FFMA.FTZ R22, R22, UR4, -R172.reuse ;  /* 0x0000000416167c23 */ /* 0x100fe200080108ac */
[----:B-1----:R-:W-:Y:S01]  /*b430*/  FMNMX.FTZ R0, R0, R3, !PT ;  /* 0x0000000300007209 */ /* 0x002fe20007810000 */
[----:B------:R1:W-:Y:S01]  /*b440*/  MUFU.EX2 R195, R6 ;  /* 0x0000000600c37308 */ /* 0x0003e20000000800 */
[----:B------:R-:W-:Y:S01]  /*b450*/  LOP3.LUT R3, R176, 0xffff, RZ, 0xc0, !PT ;  /* 0x0000ffffb0037812 */ /* 0x000fe200078ec0ff */
[----:B------:R-:W-:Y:S01]  /*b460*/  FFMA.FTZ R7, R7, UR4, -R172 ;  /* 0x0000000407077c23 */ /* 0x000fe200080108ac */
[----:B------:R-:W-:Y:S01]  /*b470*/  PRMT R5, R178, 0x7772, RZ ;  /* 0x00007772b2057816 */ /* 0x000fe200000000ff */
[----:B------:R-:W2:Y:S01]  /*b480*/  SHFL.BFLY PT, R2, R0, 0x1, 0x1f ;  /* 0x0c201f0000027f89 */ /* 0x000ea200000e0000 */
[----:B---3--:R-:W-:Y:S01]  /*b490*/  SHF.R.U32.HI R8, RZ, 0x8, R3 ;  /* 0x00000008ff087819 */ /* 0x008fe20000011603 */
[----:B------:R-:W-:Y:S01]  /*b4a0*/  FFMA.FTZ R13, R13, UR4, -R4 ;  /* 0x000000040d0d7c23 */ /* 0x000fe20008010804 */
[----:B------:R-:W-:Y:S03]  /*b4b0*/  LOP3.LUT R3, R175, R186, R183, 0x96, !PT ;  /* 0x000000baaf037212 */ /* 0x000fe600078e96b7 */
[----:B------:R3:W4:Y:S01]  /*b4c0*/  MUFU.EX2 R231, R7 ;  /* 0x0000000700e77308 */ /* 0x0007220000000800 */
[----:B------:R-:W-:Y:S01]  /*b4d0*/  PRMT R185, R177, 0x5410, R8 ;  /* 0x00005410b1b97816 */ /* 0x000fe20000000008 */
[--C-:B------:R-:W-:Y:S01]  /*b4e0*/  FFMA.FTZ R35, R35, UR4, -R172.reuse ;  /* 0x0000000423237c23 */ /* 0x100fe200080108ac */
[----:B------:R-:W-:Y:S01]  /*b4f0*/  LOP3.LUT R8, R174, 0xff, RZ, 0xc0, !PT ;  /* 0x000000ffae087812 */ /* 0x000fe200078ec0ff */
[--C-:B------:R-:W-:Y:S01]  /*b500*/  FFMA.FTZ R19, R19, UR4, -R172.reuse ;  /* 0x0000000413137c23 */ /* 0x100fe200080108ac */
[----:B------:R-:W-:Y:S01]  /*b510*/  FFMA.FTZ R23, R23, UR4, -R172 ;  /* 0x0000000417177c23 */ /* 0x000fe200080108ac */
[--C-:B------:R-:W-:Y:S01]  /*b520*/  FFMA.FTZ R25, R25, UR4, -R4.reuse ;  /* 0x0000000419197c23 */ /* 0x100fe20008010804 */
[----:B------:R-:W-:Y:S03]  /*b530*/  FFMA.FTZ R12, R12, UR4, -R4 ;  /* 0x000000040c0c7c23 */ /* 0x000fe60008010804 */
[----:B------:R-:W-:Y:S01]  /*b540*/  MUFU.EX2 R201, R18 ;  /* 0x0000001200c97308 */ /* 0x000fe20000000800 */
[----:B-1----:R-:W-:Y:S01]  /*b550*/  PRMT R6, R176, 0x7632, R6 ;  /* 0x00007632b0067816 */ /* 0x002fe20000000006 */
[----:B------:R-:W-:Y:S01]  /*b560*/  FFMA.FTZ R29, R29, UR4, -R4 ;  /* 0x000000041d1d7c23 */ /* 0x000fe20008010804 */
[----:B------:R-:W-:Y:S01]  /*b570*/  SHF.R.U32.HI R176, RZ, 0x18, R176 ;  /* 0x00000018ffb07819 */ /* 0x000fe200000116b0 */
[--C-:B------:R-:W-:Y:S01]  /*b580*/  FFMA.FTZ R50, R50, UR4, -R172.reuse ;  /* 0x0000000432327c23 */ /* 0x100fe200080108ac */
[----:B------:R-:W-:Y:S01]  /*b590*/  LOP3.LUT R6, R6, 0xff, RZ, 0xc0, !PT ;  /* 0x000000ff06067812 */ /* 0x000fe200078ec0ff */
[--C-:B------:R-:W-:Y:S01]  /*b5a0*/  FFMA.FTZ R39, R39, UR4, -R172.reuse ;  /* 0x0000000427277c23 */ /* 0x100fe200080108ac */
[----:B------:R-:W-:Y:S03]  /*b5b0*/  FFMA.FTZ R66, R66, UR4, -R172 ;  /* 0x0000000442427c23 */ /* 0x000fe600080108ac */
[----:B------:R-:W-:Y:S01]  /*b5c0*/  MUFU.EX2 R18, R34 ;  /* 0x0000002200127308 */ /* 0x000fe20000000800 */
[----:B------:R-:W-:Y:S01]  /*b5d0*/  PRMT R186, R6, 0x5410, R176 ;  /* 0x0000541006ba7816 */ /* 0x000fe200000000b0 */
[----:B------:R-:W-:Y:S01]  /*b5e0*/  IMAD.WIDE.U32 R176, R3, -0x326172a9, RZ ;  /* 0xcd9e8d5703b07825 */ /* 0x000fe200078e00ff */
[----:B------:R-:W-:Y:S02]  /*b5f0*/  LOP3.LUT R6, R174, 0xffff, RZ, 0xc0, !PT ;  /* 0x0000ffffae067812 */ /* 0x000fe400078ec0ff */
[----:B--2---:R-:W-:Y:S01]  /*b600*/  FMNMX.FTZ R2, R0, R2, !PT ;  /* 0x0000000200027209 */ /* 0x004fe20007810000 */
[----:B------:R-:W-:Y:S01]  /*b610*/  IMAD.MOV.U32 R16, RZ, RZ, R176 ;  /* 0x000000ffff107224 */ /* 0x000fe200078e00b0 */
[----:B------:R-:W-:Y:S03]  /*b620*/  PRMT R0, R174, 0x7632, R0 ;  /* 0x00007632ae007816 */ /* 0x000fe60000000000 */
[----:B------:R-:W-:Y:S01]  /*b630*/  MUFU.EX2 R112, R13 ;  /* 0x0000000d00707308 */ /* 0x000fe20000000800 */
[----:B------:R-:W-:Y:S01]  /*b640*/  SHF.R.U32.HI R174, RZ, 0x18, R174 ;  /* 0x00000018ffae7819 */ /* 0x000fe200000116ae */
[----:B---3--:R-:W-:Y:S01]  /*b650*/  IMAD.MOV.U32 R7, RZ, RZ, R178 ;  /* 0x000000ffff077224 */ /* 0x008fe200078e00b2 */
[----:B------:R-:W-:Y:S01]  /*b660*/  LOP3.LUT R0, R0, 0xff, RZ, 0xc0, !PT ;  /* 0x000000ff00007812 */ /* 0x000fe200078ec0ff */
[--C-:B------:R-:W-:Y:S01]  /*b670*/  FFMA.FTZ R67, R67, UR4, -R172.reuse ;  /* 0x0000000443437c23 */ /* 0x100fe200080108ac */
[----:B------:R-:W-:Y:S01]  /*b680*/  FSETP.NEU.FTZ.AND P0, PT, R2, -INF , PT ;  /* 0xff8000000200780b */ /* 0x000fe20003f1d000 */
[----:B------:R-:W-:Y:S01]  /*b690*/  FFMA.FTZ R54, R54, UR4, -R172 ;  /* 0x0000000436367c23 */ /* 0x000fe200080108ac */
[----:B------:R-:W-:Y:S03]  /*b6a0*/  PRMT R181, R0, 0x5410, R174 ;  /* 0x0000541000b57816 */ /* 0x000fe600000000ae */
[----:B------:R-:W-:Y:S01]  /*b6b0*/  MUFU.EX2 R210, R24 ;  /* 0x0000001800d27308 */ /* 0x000fe20000000800 */
[----:B------:R-:W-:Y:S01]  /*b6c0*/  FMUL.FTZ R174, R2, UR4 ;  /* 0x0000000402ae7c20 */ /* 0x000fe20008410000 */
[----:B------:R-:W-:Y:S01]  /*b6d0*/  SHF.R.U32.HI R6, RZ, 0x8, R6 ;  /* 0x00000008ff067819 */ /* 0x000fe20000011606 */
[--C-:B------:R-:W-:Y:S01]  /*b6e0*/  FFMA.FTZ R202, R98, UR4, -R172.reuse ;  /* 0x0000000462ca7c23 */ /* 0x100fe200080108ac */
[----:B------:R-:W-:Y:S01]  /*b6f0*/  LOP3.LUT R3, R219, R184, R177, 0x96, !PT ;  /* 0x000000b8db037212 */ /* 0x000fe200078e96b1 */
[--C-:B------:R-:W-:Y:S01]  /*b700*/  FFMA.FTZ R177, R65, UR4, -R173.reuse ;  /* 0x0000000441b17c23 */ /* 0x100fe200080108ad */
[----:B------:R-:W-:Y:S01]  /*b710*/  FSEL R174, R174, RZ, P0 ;  /* 0x000000ffaeae7208 */ /* 0x000fe20000000000 */
[----:B------:R-:W-:Y:S03]  /*b720*/  FFMA.FTZ R196, R99, UR4, -R172 ;  /* 0x0000000463c47c23 */ /* 0x000fe600080108ac */
[----:B------:R-:W-:Y:S01]  /*b730*/  MUFU.EX2 R222, R19 ;  /* 0x0000001300de7308 */ /* 0x000fe20000000800 */
[----:B------:R-:W-:Y:S01]  /*b740*/  PRMT R183, R8, 0x5410, R6 ;  /* 0x0000541008b77816 */ /* 0x000fe20000000006 */
[----:B------:R-:W-:Y:S01]  /*b750*/  FFMA.FTZ R41, R41, UR4, -R4 ;  /* 0x0000000429297c23 */ /* 0x000fe20008010804 */
[--C-:B------:R-:W-:Y:S01]  /*b760*/  FFMA.FTZ R10, R10, UR4, -R174.reuse ;  /* 0x000000040a0a7c23 */ /* 0x100fe200080108ae */
[--C-:B------:R-:W-:Y:S01]  /*b770*/  FFMA.FTZ R42, R42, UR4, -R174.reuse ;  /* 0x000000042a2a7c23 */ /* 0x100fe200080108ae */
[--C-:B------:R-:W-:Y:S01]  /*b780*/  FFMA.FTZ R27, R27, UR4, -R174.reuse ;  /* 0x000000041b1b7c23 */ /* 0x100fe200080108ae */
[--C-:B------:R-:W-:Y:S01]  /*b790*/  FFMA.FTZ R30, R30, UR4, -R174.reuse ;  /* 0x000000041e1e7c23 */ /* 0x100fe200080108ae */
[--C-:B------:R-:W-:Y:S03]  /*b7a0*/  FFMA.FTZ R43, R43, UR4, -R174.reuse ;  /* 0x000000042b2b7c23 */ /* 0x100fe600080108ae */
[----:B------:R1:W-:Y:S01]  /*b7b0*/  MUFU.EX2 R252, R10 ;  /* 0x0000000a00fc7308 */ /* 0x0003e20000000800 */
[C---:B------:R-:W-:Y:S01]  /*b7c0*/  PRMT R8, R176.reuse, 0x7773, RZ ;  /* 0x00007773b0087816 */ /* 0x040fe200000000ff */
[--C-:B------:R-:W-:Y:S01]  /*b7d0*/  FFMA.FTZ R15, R15, UR4, -R174.reuse ;  /* 0x000000040f0f7c23 */ /* 0x100fe200080108ae */
[----:B------:R-:W-:Y:S01]  /*b7e0*/  PRMT R6, R176, 0x7772, RZ ;  /* 0x00007772b0067816 */ /* 0x000fe200000000ff */
[----:B------:R-:W-:Y:S01]  /*b7f0*/  FFMA.FTZ R14, R14, UR4, -R174 ;  /* 0x000000040e0e7c23 */ /* 0x000fe200080108ae */
[----:B------:R-:W-:Y:S01]  /*b800*/  PRMT R17, R176, 0x7771, RZ ;  /* 0x00007771b0117816 */ /* 0x000fe200000000ff */
[----:B------:R-:W-:Y:S01]  /*b810*/  FFMA.FTZ R176, R64, UR4, -R173 ;  /* 0x0000000440b07c23 */ /* 0x000fe200080108ad */
[----:B------:R-:W-:Y:S03]  /*b820*/  PRMT R184, R6, 0x5410, R8 ;  /* 0x0000541006b87816 */ /* 0x000fe60000000008 */
[----:B------:R-:W2:Y:S01]  /*b830*/  MUFU.EX2 R65, R15 ;  /* 0x0000000f00417308 */ /* 0x000ea20000000800 */
[----:B------:R-:W-:Y:S01]  /*b840*/  PRMT R6, R178, 0x7773, RZ ;  /* 0x00007773b2067816 */ /* 0x000fe200000000ff */
[----:B----4-:R-:W-:Y:S01]  /*b850*/  IMAD.MOV.U32 R64, RZ, RZ, R231 ;  /* 0x000000ffff407224 */ /* 0x010fe200078e00e7 */
[----:B------:R-:W-:Y:S01]  /*b860*/  LOP3.LUT R0, R205, R182, R179, 0x96, !PT ;  /* 0x000000b6cd007212 */ /* 0x000fe200078e96b3 */
[----:B------:R-:W-:Y:S01]  /*b870*/  FFMA.FTZ R11, R11, UR4, -R174 ;  /* 0x000000040b0b7c23 */ /* 0x000fe200080108ae */
[----:B------:R-:W-:Y:S01]  /*b880*/  PRMT R100, R5, 0x5410, R6 ;  /* 0x0000541005647816 */ /* 0x000fe20000000006 */
[----:B------:R-:W-:Y:S01]  /*b890*/  FFMA.FTZ R26, R26, UR4, -R174 ;  /* 0x000000041a1a7c23 */ /* 0x000fe200080108ae */
[C---:B------:R-:W-:Y:S03]  /*b8a0*/  LOP3.LUT R5, R3.reuse, 0xffff, RZ, 0xc0, !PT ;  /* 0x0000ffff03057812 */ /* 0x040fe600078ec0ff */
[----:B------:R3:W4:Y:S01]  /*b8b0*/  MUFU.EX2 R231, R35 ;  /* 0x0000002300e77308 */ /* 0x0007220000000800 */
[----:B------:R-:W-:Y:S01]  /*b8c0*/  LOP3.LUT R6, R3, 0xff, RZ, 0xc0, !PT ;  /* 0x000000ff03067812 */ /* 0x000fe200078ec0ff */
[----:B-1----:R-:W-:Y:S01]  /*b8d0*/  IMAD.MOV.U32 R10, RZ, RZ, R233 ;  /* 0x000000ffff0a7224 */ /* 0x002fe200078e00e9 */
[----:B------:R-:W-:Y:S01]  /*b8e0*/  SHF.R.U32.HI R5, RZ, 0x8, R5 ;  /* 0x00000008ff057819 */ /* 0x000fe20000011605 */
[--C-:B------:R-:W-:Y:S01]  /*b8f0*/  FFMA.FTZ R233, R69, UR4, -R173.reuse ;  /* 0x0000000445e97c23 */ /* 0x100fe200080108ad */
[----:B------:R-:W-:Y:S01]  /*b900*/  FFMA.FTZ R182, R80, UR4, -R173 ;  /* 0x0000000450b67c23 */ /* 0x000fe200080108ad */
[----:B------:R-:W-:Y:S01]  /*b910*/  IMAD.MOV.U32 R80, RZ, RZ, R236 ;  /* 0x000000ffff507224 */ /* 0x000fe200078e00ec */
[----:B------:R-:W-:Y:S03]  /*b920*/  PRMT R69, R6, 0x5410, R5 ;  /* 0x0000541006457816 */ /* 0x000fe60000000005 */
[----:B------:R2:W-:Y:S01]  /*b930*/  MUFU.EX2 R15, R22 ;  /* 0x00000016000f7308 */ /* 0x0005e20000000800 */
[----:B------:R-:W-:Y:S01]  /*b940*/  PRMT R6, R3, 0x7632, R6 ;  /* 0x0000763203067816 */ /* 0x000fe20000000006 */
[----:B------:R-:W-:Y:S01]  /*b950*/  FFMA.FTZ R236, R96, UR4, -R173 ;  /* 0x0000000460ec7c23 */ /* 0x000fe200080108ad */
[----:B------:R-:W-:Y:S01]  /*b960*/  SHF.R.U32.HI R5, RZ, 0x18, R3 ;  /* 0x00000018ff057819 */ /* 0x000fe20000011603 */
[----:B------:R-:W-:Y:S01]  /*b970*/  FFMA.FTZ R179, R81, UR4, -R173 ;  /* 0x0000000451b37c23 */ /* 0x000fe200080108ad */
[----:B------:R-:W-:Y:S01]  /*b980*/  LOP3.LUT R3, R6, 0xff, RZ, 0xc0, !PT ;  /* 0x000000ff06037812 */ /* 0x000fe200078ec0ff */
[----:B------:R-:W-:Y:S01]  /*b990*/  IMAD.MOV.U32 R81, RZ, RZ, R237 ;  /* 0x000000ffff517224 */ /* 0x000fe200078e00ed */
[----:B------:R-:W-:Y:S03]  /*b9a0*/  PRMT R8, R178, 0x7771, RZ ;  /* 0x00007771b2087816 */ /* 0x000fe600000000ff */
[----:B------:R1:W-:Y:S01]  /*b9b0*/  MUFU.EX2 R9, R11 ;  /* 0x0000000b00097308 */ /* 0x0003e20000000800 */
[----:B------:R-:W-:Y:S01]  /*b9c0*/  PRMT R68, R3, 0x5410, R5 ;  /* 0x0000541003447816 */ /* 0x000fe20000000005 */
[----:B---3--:R-:W-:Y:S01]  /*b9d0*/  IMAD.MOV.U32 R35, RZ, RZ, R81 ;  /* 0x000000ffff237224 */ /* 0x008fe200078e0051 */
[----:B------:R-:W-:Y:S01]  /*b9e0*/  LOP3.LUT R3, R16, 0xff, RZ, 0xc0, !PT ;  /* 0x000000ff10037812 */ /* 0x000fe200078ec0ff */
[----:B------:R-:W-:Y:S01]  /*b9f0*/  IMAD.MOV.U32 R34, RZ, RZ, R80 ;  /* 0x000000ffff227224 */ /* 0x000fe200078e0050 */
[C---:B------:R-:W-:Y:S01]  /*ba00*/  LOP3.LUT R5, R0.reuse, 0xff, RZ, 0xc0, !PT ;  /* 0x000000ff00057812 */ /* 0x040fe200078ec0ff */
[----:B------:R-:W-:Y:S01]  /*ba10*/  IMAD.MOV.U32 R16, RZ, RZ, R84 ;  /* 0x000000ffff107224 */ /* 0x000fe200078e0054 */
[----:B------:R-:W-:Y:S03]  /*ba20*/  PRMT R96, R3, 0x5410, R17 ;  /* 0x0000541003607816 */ /* 0x000fe60000000011 */
[----:B------:R-:W-:Y:S01]  /*ba30*/  MUFU.EX2 R13, R14 ;  /* 0x0000000e000d7308 */ /* 0x000fe20000000800 */
[----:B------:R-:W-:Y:S01]  /*ba40*/  LOP3.LUT R3, R0, 0xffff, RZ, 0xc0, !PT ;  /* 0x0000ffff00037812 */ /* 0x000fe200078ec0ff */
[----:B--2---:R-:W-:Y:S02]  /*ba50*/  IMAD.MOV.U32 R22, RZ, RZ, R65 ;  /* 0x000000ffff167224 */ /* 0x004fe400078e0041 */
[----:B------:R-:W-:Y:S01]  /*ba60*/  FFMA.FTZ R178, R86, UR4, -R172 ;  /* 0x0000000456b27c23 */ /* 0x000fe200080108ac */
[----:B------:R-:W-:Y:S01]  /*ba70*/  IMAD.MOV.U32 R17, RZ, RZ, R85 ;  /* 0x000000ffff117224 */ /* 0x000fe200078e0055 */
[----:B------:R-:W-:Y:S01]  /*ba80*/  SHF.R.U32.HI R3, RZ, 0x8, R3 ;  /* 0x00000008ff037819 */ /* 0x000fe20000011603 */
[----:B------:R-:W-:Y:S02]  /*ba90*/  IMAD.MOV.U32 R98, RZ, RZ, R16 ;  /* 0x000000ffff627224 */ /* 0x000fe400078e0010 */
[----:B------:R-:W-:Y:S01]  /*baa0*/  FMUL.FTZ R16, R133, R148 ;  /* 0x0000009485107220 */ /* 0x000fe20000410000 */
[----:B------:R-:W2:Y:S01]  /*bab0*/  MUFU.EX2 R203, R32 ;  /* 0x0000002000cb7308 */ /* 0x000ea20000000800 */
[----:B------:R-:W-:Y:S01]  /*bac0*/  PRMT R81, R5, 0x5410, R3 ;  /* 0x0000541005517816 */ /* 0x000fe20000000003 */
[----:B------:R-:W-:Y:S01]  /*bad0*/  IMAD.MOV.U32 R99, RZ, RZ, R17 ;  /* 0x000000ffff637224 */ /* 0x000fe200078e0011 */
[----:B------:R-:W-:Y:S01]  /*bae0*/  PRMT R3, R0, 0x7632, R3 ;  /* 0x0000763200037816 */ /* 0x000fe20000000003 */
[----:B------:R-:W-:Y:S01]  /*baf0*/  FMUL.FTZ R17, R133, R149 ;  /* 0x0000009585117220 */ /* 0x000fe20000410000 */
[----:B------:R-:W-:Y:S01]  /*bb00*/  SHF.R.U32.HI R5, RZ, 0x18, R0 ;  /* 0x00000018ff057819 */ /* 0x000fe20000011600 */
[----:B------:R-:W-:Y:S01]  /*bb10*/  FFMA.FTZ R237, R97, UR4, -R173 ;  /* 0x0000000461ed7c23 */ /* 0x000fe200080108ad */
[----:B------:R-:W-:Y:S03]  /*bb20*/  LOP3.LUT R0, R3, 0xff, RZ, 0xc0, !PT ;  /* 0x000000ff03007812 */ /* 0x000fe600078ec0ff */
[----:B------:R3:W-:Y:S01]  /*bb30*/  MUFU.EX2 R19, R23 ;  /* 0x0000001700137308 */ /* 0x0007e20000000800 */
[----:B------:R-:W-:Y:S02]  /*bb40*/  IMAD.MOV.U32 R87, RZ, RZ, R35 ;  /* 0x000000ffff577224 */ /* 0x000fe400078e0023 */
[----:B------:R-:W-:Y:S01]  /*bb50*/  FFMA.FTZ R60, R60, UR4, -R4 ;  /* 0x000000043c3c7c23 */ /* 0x000fe20008010804 */
[----:B------:R-:W-:Y:S01]  /*bb60*/  PRMT R80, R0, 0x5410, R5 ;  /* 0x0000541000507816 */ /* 0x000fe20000000005 */
[----:B------:R-:W-:Y:S01]  /*bb70*/  IMAD.MOV.U32 R35, RZ, RZ, R64 ;  /* 0x000000ffff237224 */ /* 0x000fe200078e0040 */
[----:B------:R-:W-:Y:S01]  /*bb80*/  LOP3.LUT R0, R7, 0xff, RZ, 0xc0, !PT ;  /* 0x000000ff07007812 */ /* 0x000fe200078ec0ff */
[----:B----4-:R-:W-:Y:S02]  /*bb90*/  IMAD.MOV.U32 R24, RZ, RZ, R231 ;  /* 0x000000ffff187224 */ /* 0x010fe400078e00e7 */
[----:B------:R-:W-:Y:S01]  /*bba0*/  FFMA.FTZ R64, R56, UR4, -R4 ;  /* 0x0000000438407c23 */ /* 0x000fe20008010804 */
[----:B------:R4:W-:Y:S01]  /*bbb0*/  MUFU.EX2 R7, R27 ;  /* 0x0000001b00077308 */ /* 0x0009e20000000800 */
[----:B------:R-:W-:Y:S01]  /*bbc0*/  PRMT R97, R0, 0x5410, R8 ;  /* 0x0000541000617816 */ /* 0x000fe20000000008 */
[--C-:B------:R-:W-:Y:S01]  /*bbd0*/  FFMA.FTZ R84, R83, UR4, -R172.reuse ;  /* 0x0000000453547c23 */ /* 0x100fe200080108ac */
[----:B------:R-:W-:Y:S02]  /*bbe0*/  IMAD.MOV.U32 R83, RZ, RZ, R249 ;  /* 0x000000ffff537224 */ /* 0x000fe400078e00f9 */
[----:B------:R-:W-:Y:S01]  /*bbf0*/  FFMA.FTZ R249, R131, UR4, -R172 ;  /* 0x0000000483f97c23 */ /* 0x000fe200080108ac */
[----:B------:R-:W-:Y:S02]  /*bc00*/  IMAD.MOV.U32 R65, RZ, RZ, R10 ;  /* 0x000000ffff417224 */ /* 0x000fe400078e000a */
[----:B------:R-:W-:Y:S01]  /*bc10*/  FFMA.FTZ R173, R117, UR4, -R173 ;  /* 0x0000000475ad7c23 */ /* 0x000fe200080108ad */
[----:B-1----:R-:W-:Y:S01]  /*bc20*/  IMAD.MOV.U32 R11, RZ, RZ, R222 ;  /* 0x000000ffff0b7224 */ /* 0x002fe200078e00de */
[----:B------:R1:W-:Y:S01]  /*bc30*/  MUFU.EX2 R6, R26 ;  /* 0x0000001a00067308 */ /* 0x0003e20000000800 */
[----:B------:R-:W-:Y:S02]  /*bc40*/  IMAD.MOV.U32 R10, RZ, RZ, R201 ;  /* 0x000000ffff0a7224 */ /* 0x000fe400078e00c9 */
[--C-:B------:R-:W-:Y:S01]  /*bc50*/  FFMA.FTZ R85, R82, UR4, -R172.reuse ;  /* 0x0000000452557c23 */ /* 0x100fe200080108ac */
[--C-:B------:R-:W-:Y:S01]  /*bc60*/  FFMA.FTZ R117, R71, UR4, -R172.reuse ;  /* 0x0000000447757c23 */ /* 0x100fe200080108ac */
[----:B------:R-:W-:Y:S01]  /*bc70*/  FFMA.FTZ R231, R103, UR4, -R172 ;  /* 0x0000000467e77c23 */ /* 0x000fe200080108ac */
[----:B---3--:R-:W-:Y:S02]  /*bc80*/  IMAD.MOV.U32 R23, RZ, RZ, R33 ;  /* 0x000000ffff177224 */ /* 0x008fe400078e0021 */
[----:B------:R-:W-:Y:S01]  /*bc90*/  FFMA.FTZ R103, R73, UR4, -R4 ;  /* 0x0000000449677c23 */ /* 0x000fe20008010804 */
[----:B------:R-:W-:Y:S01]  /*bca0*/  IMAD.MOV.U32 R86, RZ, RZ, R34 ;  /* 0x000000ffff567224 */ /* 0x000fe200078e0022 */
[----:B------:R3:W3:Y:S01]  /*bcb0*/  MUFU.EX2 R14, R25 ;  /* 0x00000019000e7308 */ /* 0x0006e20000000800 */
[----:B----4-:R-:W-:Y:S02]  /*bcc0*/  IMAD.MOV.U32 R27, RZ, RZ, R214 ;  /* 0x000000ffff1b7224 */ /* 0x010fe400078e00d6 */
[----:B------:R-:W-:Y:S01]  /*bcd0*/  FFMA.FTZ R55, R55, UR4, -R172 ;  /* 0x0000000437377c23 */ /* 0x000fe200080108ac */
[----:B------:R-:W-:Y:S02]  /*bce0*/  IMAD.MOV.U32 R82, RZ, RZ, R248 ;  /* 0x000000ffff527224 */ /* 0x000fe400078e00f8 */
[--C-:B------:R-:W-:Y:S01]  /*bcf0*/  FFMA.FTZ R248, R130, UR4, -R172.reuse ;  /* 0x0000000482f87c23 */ /* 0x100fe200080108ac */
[----:B--2---:R-:W-:Y:S02]  /*bd00*/  IMAD.MOV.U32 R71, RZ, RZ, R203 ;  /* 0x000000ffff477224 */ /* 0x004fe400078e00cb */
[----:B------:R-:W-:Y:S01]  /*bd10*/  FFMA.FTZ R128, R70, UR4, -R172 ;  /* 0x0000000446807c23 */ /* 0x000fe200080108ac */
[----:B------:R-:W-:Y:S01]  /*bd20*/  IMAD.MOV.U32 R34, RZ, RZ, R112 ;  /* 0x000000ffff227224 */ /* 0x000fe200078e0070 */
[----:B------:R2:W-:Y:S01]  /*bd30*/  MUFU.EX2 R214, R28 ;  /* 0x0000001c00d67308 */ /* 0x0005e20000000800 */
[----:B-1----:R-:W-:Y:S02]  /*bd40*/  IMAD.MOV.U32 R26, RZ, RZ, R230 ;  /* 0x000000ffff1a7224 */ /* 0x002fe400078e00e6 */
[----:B------:R-:W-:Y:S01]  /*bd50*/  FFMA.FTZ R230, R102, UR4, -R172 ;  /* 0x0000000466e67c23 */ /* 0x000fe200080108ac */
[----:B------:R-:W-:Y:S02]  /*bd60*/  IMAD.MOV.U32 R33, RZ, RZ, R252 ;  /* 0x000000ffff217224 */ /* 0x000fe400078e00fc */
[----:B------:R-:W-:Y:S01]  /*bd70*/  FFMA.FTZ R201, R114, UR4, -R172 ;  /* 0x0000000472c97c23 */ /* 0x000fe200080108ac */
[----:B------:R-:W-:Y:S02]  /*bd80*/  IMAD.MOV.U32 R73, RZ, RZ, R250 ;  /* 0x000000ffff497224 */ /* 0x000fe400078e00fa */
[--C-:B------:R-:W-:Y:S01]  /*bd90*/  FFMA.FTZ R203, R115, UR4, -R172.reuse ;  /* 0x0000000473cb7c23 */ /* 0x100fe200080108ac */
[----:B------:R-:W-:Y:S01]  /*bda0*/  IMAD.MOV.U32 R56, RZ, RZ, R65 ;  /* 0x000000ffff387224 */ /* 0x000fe200078e0041 */
[----:B------:R1:W-:Y:S01]  /*bdb0*/  MUFU.EX2 R131, R30 ;  /* 0x0000001e00837308 */ /* 0x0003e20000000800 */
[----:B---3--:R-:W-:Y:S02]  /*bdc0*/  IMAD.MOV.U32 R25, RZ, RZ, R251 ;  /* 0x000000ffff197224 */ /* 0x008fe400078e00fb */
[----:B------:R-:W-:Y:S01]  /*bdd0*/  FFMA.FTZ R251, R118, UR4, -R172 ;  /* 0x0000000476fb7c23 */ /* 0x000fe200080108ac */
[----:B------:R-:W-:Y:S01]  /*bde0*/  FFMA.FTZ R112, R72, UR4, -R4 ;  /* 0x0000000448707c23 */ /* 0x000fe20008010804 */
[----:B------:R-:W-:Y:S02]  /*bdf0*/  IMAD.MOV.U32 R70, RZ, RZ, R116 ;  /* 0x000000ffff467224 */ /* 0x000fe400078e0074 */
[--C-:B------:R-:W-:Y:S01]  /*be00*/  FFMA.FTZ R65, R57, UR4, -R4.reuse ;  /* 0x0000000439417c23 */ /* 0x100fe20008010804 */
[----:B------:R-:W-:Y:S01]  /*be10*/  FFMA.FTZ R250, R120, UR4, -R4 ;  /* 0x0000000478fa7c23 */ /* 0x000fe20008010804 */
[----:B------:R-:W-:Y:S01]  /*be20*/  FFMA.FTZ R172, R119, UR4, -R172 ;  /* 0x0000000477ac7c23 */ /* 0x000fe200080108ac */
[----:B------:R-:W3:Y:S01]  /*be30*/  MUFU.EX2 R12, R12 ;  /* 0x0000000c000c7308 */ /* 0x000ee20000000800 */
[--C-:B------:R-:W-:Y:S01]  /*be40*/  FFMA.FTZ R72, R124, UR4, -R4.reuse ;  /* 0x000000047c487c23 */ /* 0x100fe20008010804 */
[--C-:B------:R-:W-:Y:S01]  /*be50*/  FFMA.FTZ R102, R76, UR4, -R4.reuse ;  /* 0x000000044c667c23 */ /* 0x100fe20008010804 */
[----:B--2---:R-:W-:Y:S02]  /*be60*/  IMAD.MOV.U32 R28, RZ, RZ, R11 ;  /* 0x000000ffff1c7224 */ /* 0x004fe400078e000b */
[----:B------:R-:W-:Y:S01]  /*be70*/  FFMA.FTZ R61, R61, UR4, -R4 ;  /* 0x000000043d3d7c23 */ /* 0x000fe20008010804 */
[----:B------:R-:W-:Y:S02]  /*be80*/  IMAD.MOV.U32 R57, RZ, RZ, R10 ;  /* 0x000000ffff397224 */ /* 0x000fe400078e000a */
        /* <DEDUP_REMOVED lines=11> */
[----:B------:R-:W-:Y:S01]  /*bf40*/  FMUL.FTZ R32, R133, R140 ;  /* 0x0000008c85207220 */ /* 0x000fe20000410000 */
        /* <DEDUP_REMOVED lines=8> */
[C---:B------:R-:W-:Y:S01]  /*bfd0*/  FMUL.FTZ R33, R133.reuse, R141 ;  /* 0x0000008d85217220 */ /* 0x040fe20000410000 */
[----:B------:R-:W-:Y:S02]  /*bfe0*/  IMAD.MOV.U32 R141, RZ, RZ, R73 ;  /* 0x000000ffff8d7224 */ /* 0x000fe400078e0049 */
[----:B------:R-:W-:Y:S01]  /*bff0*/  FMUL.FTZ R4, R133, R152 ;  /* 0x0000009885047220 */ /* 0x000fe20000410000 */
[----:B------:R-:W-:Y:S01]  /*c000*/  IMAD.MOV.U32 R104, RZ, RZ, R57 ;  /* 0x000000ffff687224 */ /* 0x000fe200078e0039 */
[----:B------:R-:W4:Y:S01]  /*c010*/  MUFU.EX2 R31, R31 ;  /* 0x0000001f001f7308 */ /* 0x000f220000000800 */
[----:B------:R-:W-:Y:S02]  /*c020*/  IMAD.MOV.U32 R73, RZ, RZ, R210 ;  /* 0x000000ffff497224 */ /* 0x000fe400078e00d2 */
[----:B------:R-:W-:Y:S01]  /*c030*/  FFMA.FTZ R47, R47, UR4, -R174 ;  /* 0x000000042f2f7c23 */ /* 0x000fe200080108ae */
[----:B------:R-:W-:Y:S02]  /*c040*/  IMAD.MOV.U32 R124, RZ, RZ, R28 ;  /* 0x000000ffff7c7224 */ /* 0x000fe400078e001c */
[----:B------:R-:W-:Y:S01]  /*c050*/  FFMA.FTZ R46, R46, UR4, -R174 ;  /* 0x000000042e2e7c23 */ /* 0x000fe200080108ae */
[----:B------:R-:W-:Y:S02]  /*c060*/  IMAD.MOV.U32 R89, RZ, RZ, R56 ;  /* 0x000000ffff597224 */ /* 0x000fe400078e0038 */
[----:B------:R-:W-:Y:S01]  /*c070*/  FFMA.FTZ R62, R62, UR4, -R174 ;  /* 0x000000043e3e7c23 */ /* 0x000fe200080108ae */
[----:B------:R-:W-:Y:S02]  /*c080*/  IMAD.MOV.U32 R28, RZ, RZ, R34 ;  /* 0x000000ffff1c7224 */ /* 0x000fe400078e0022 */
[----:B------:R-:W-:Y:S01]  /*c090*/  FMUL.FTZ R34, R132, R142 ;  /* 0x0000008e84227220 */ /* 0x000fe20000410000 */
[----:B------:R-:W-:Y:S01]  /*c0a0*/  IMAD.MOV.U32 R142, RZ, RZ, R104 ;  /* 0x000000ffff8e7224 */ /* 0x000fe200078e0068 */
[----:B------:R2:W4:Y:S01]  /*c0b0*/  MUFU.EX2 R222, R20 ;  /* 0x0000001400de7308 */ /* 0x0005220000000800 */
[----:B------:R-:W-:Y:S02]  /*c0c0*/  IMAD.MOV.U32 R104, RZ, RZ, R89 ;  /* 0x000000ffff687224 */ /* 0x000fe400078e0059 */
[--C-:B------:R-:W-:Y:S01]  /*c0d0*/  FFMA.FTZ R63, R63, UR4, -R174.reuse ;  /* 0x000000043f3f7c23 */ /* 0x100fe200080108ae */
[----:B-1----:R-:W-:Y:S02]  /*c0e0*/  IMAD.MOV.U32 R30, RZ, RZ, R73 ;  /* 0x000000ffff1e7224 */ /* 0x002fe400078e0049 */
[--C-:B------:R-:W-:Y:S01]  /*c0f0*/  FFMA.FTZ R74, R74, UR4, -R174.reuse ;  /* 0x000000044a4a7c23 */ /* 0x100fe200080108ae */
[----:B------:R-:W-:Y:S02]  /*c100*/  IMAD.MOV.U32 R89, RZ, RZ, R13 ;  /* 0x000000ffff597224 */ /* 0x000fe400078e000d */
[----:B------:R-:W-:Y:S01]  /*c110*/  FFMA.FTZ R75, R75, UR4, -R174 ;  /* 0x000000044b4b7c23 */ /* 0x000fe200080108ae */
[----:B------:R-:W-:Y:S01]  /*c120*/  IMAD.MOV.U32 R57, RZ, RZ, R15 ;  /* 0x000000ffff397224 */ /* 0x000fe200078e000f */
[----:B------:R-:W-:Y:S01]  /*c130*/  MUFU.EX2 R210, R49 ;  /* 0x0000003100d27308 */ /* 0x000fe20000000800 */
[----:B------:R-:W-:Y:S02]  /*c140*/  IMAD.MOV.U32 R88, RZ, RZ, R14 ;  /* 0x000000ffff587224 */ /* 0x000fe400078e000e */
[----:B------:R-:W-:Y:S01]  /*c150*/  FFMA.FTZ R78, R78, UR4, -R174 ;  /* 0x000000044e4e7c23 */ /* 0x000fe200080108ae */
[----:B---3--:R-:W-:Y:S02]  /*c160*/  IMAD.MOV.U32 R73, RZ, RZ, R12 ;  /* 0x000000ffff497224 */ /* 0x008fe400078e000c */
[--C-:B------:R-:W-:Y:S01]  /*c170*/  FFMA.FTZ R79, R79, UR4, -R174.reuse ;  /* 0x000000044f4f7c23 */ /* 0x100fe200080108ae */
[----:B------:R-:W-:Y:S04]  /*c180*/  IMAD.WIDE.U32 R12, R3, -0x326172a9, RZ ;  /* 0xcd9e8d57030c7825 */ /* 0x000fe800078e00ff */
[----:B------:R-:W-:Y:S01]  /*c190*/  FFMA.FTZ R95, R95, UR4, -R174 ;  /* 0x000000045f5f7c23 */ /* 0x000fe200080108ae */
[----:B------:R-:W1:Y:S01]  /*c1a0*/  MUFU.EX2 R50, R50 ;  /* 0x0000003200327308 */ /* 0x000e620000000800 */
[----:B------:R-:W-:Y:S04]  /*c1b0*/  IMAD.WIDE.U32 R14, R0, -0x326172a9, RZ ;  /* 0xcd9e8d57000e7825 */ /* 0x000fe800078e00ff */
[C---:B--2---:R-:W-:Y:S01]  /*c1c0*/  FMUL.FTZ R20, R133.reuse, R144 ;  /* 0x0000009085147220 */ /* 0x044fe20000410000 */
[----:B------:R-:W-:Y:S01]  /*c1d0*/  FFMA.FTZ R133, R133, R227, R199 ;  /* 0x000000e385857223 */ /* 0x000fe200000100c7 */
[----:B------:R-:W-:Y:S01]  /*c1e0*/  IMAD.MOV.U32 R92, RZ, RZ, R27 ;  /* 0x000000ffff5c7224 */ /* 0x000fe200078e001b */
[----:B------:R-:W-:Y:S01]  /*c1f0*/  LOP3.LUT R0, R221, R14, R13, 0x96, !PT ;  /* 0x0000000edd007212 */ /* 0x000fe200078e960d */
[----:B------:R-:W-:Y:S01]  /*c200*/  IMAD.MOV.U32 R152, RZ, RZ, R8 ;  /* 0x000000ffff987224 */ /* 0x000fe200078e0008 */
[----:B------:R-:W-:Y:S01]  /*c210*/  LOP3.LUT R8, R98, R218, R15, 0x96, !PT ;  /* 0x000000da62087212 */ /* 0x000fe200078e960f */
[----:B------:R-:W-:Y:S02]  /*c220*/  IMAD.MOV.U32 R105, RZ, RZ, R35 ;  /* 0x000000ffff697224 */ /* 0x000fe400078e0023 */
[----:B------:R-:W-:Y:S01]  /*c230*/  FMUL.FTZ R35, R132, R143 ;  /* 0x0000008f84237220 */ /* 0x000fe20000410000 */
[----:B------:R-:W-:Y:S02]  /*c240*/  IMAD.MOV.U32 R143, RZ, RZ, R92 ;  /* 0x000000ffff8f7224 */ /* 0x000fe400078e005c */
[----:B------:R-:W-:Y:S01]  /*c250*/  FMUL.FTZ R13, R134, R169 ;  /* 0x000000a9860d7220 */ /* 0x000fe20000410000 */
[----:B------:R-:W-:Y:S01]  /*c260*/  IMAD.MOV.U32 R92, RZ, RZ, R9 ;  /* 0x000000ffff5c7224 */ /* 0x000fe200078e0009 */
[----:B------:R2:W-:Y:S01]  /*c270*/  MUFU.EX2 R227, R36 ;  /* 0x0000002400e37308 */ /* 0x0005e20000000800 */
[----:B------:R-:W-:Y:S04]  /*c280*/  IMAD.WIDE.U32 R14, R0, -0x2daee0ad, RZ ;  /* 0xd2511f53000e7825 */ /* 0x000fe800078e00ff */
[--C-:B------:R-:W-:Y:S01]  /*c290*/  FFMA.FTZ R90, R90, UR4, -R174.reuse ;  /* 0x000000045a5a7c23 */ /* 0x100fe200080108ae */
[--C-:B------:R-:W-:Y:S01]  /*c2a0*/  FFMA.FTZ R91, R91, UR4, -R174.reuse ;  /* 0x000000045b5b7c23 */ /* 0x100fe200080108ae */
[----:B------:R-:W-:Y:S04]  /*c2b0*/  IMAD.WIDE.U32 R8, R8, -0x2daee0ad, RZ ;  /* 0xd2511f5308087825 */ /* 0x000fe800078e00ff */
[----:B------:R-:W-:Y:S01]  /*c2c0*/  FFMA.FTZ R94, R94, UR4, -R174 ;  /* 0x000000045e5e7c23 */ /* 0x000fe200080108ae */
[----:B------:R-:W-:Y:S01]  /*c2d0*/  MUFU.EX2 R148, R42 ;  /* 0x0000002a00947308 */ /* 0x000fe20000000800 */
[----:B------:R-:W-:Y:S01]  /*c2e0*/  IMAD.MOV.U32 R93, RZ, RZ, R26 ;  /* 0x000000ffff5d7224 */ /* 0x000fe200078e001a */
[----:B------:R-:W-:Y:S01]  /*c2f0*/  LOP3.LUT R10, R180, R10, R9, 0x96, !PT ;  /* 0x0000000ab40a7212 */ /* 0x000fe200078e9609 */
[----:B------:R-:W-:Y:S01]  /*c300*/  IMAD.MOV.U32 R26, RZ, RZ, R23 ;  /* 0x000000ffff1a7224 */ /* 0x000fe200078e0017 */
[----:B------:R-:W-:Y:S01]  /*c310*/  LOP3.LUT R8, R175, R8, R15, 0x96, !PT ;  /* 0x00000008af087212 */ /* 0x000fe200078e960f */
[----:B------:R-:W-:Y:S02]  /*c320*/  IMAD.MOV.U32 R77, RZ, RZ, R7 ;  /* 0x000000ffff4d7224 */ /* 0x000fe400078e0007 */
[----:B------:R-:W-:Y:S01]  /*c330*/  FMUL.FTZ R7, R132, R155 ;  /* 0x0000009b84077220 */ /* 0x000fe20000410000 */
[----:B------:R-:W-:Y:S02]  /*c340*/  IMAD.WIDE.U32 R10, R10, -0x326172a9, RZ ;  /* 0xcd9e8d570a0a7825 */ /* 0x000fe400078e00ff */
[----:B------:R-:W-:Y:S01]  /*c350*/  MUFU.EX2 R149, R40 ;  /* 0x0000002800957308 */ /* 0x000fe20000000800 */
[--C-:B--2---:R-:W-:Y:S01]  /*c360*/  HSET2.LE.AND R36, R192, R213.reuse, PT ;  /* 0x000000d5c0247233 */ /* 0x104fe20003803000 */
[----:B------:R-:W-:Y:S01]  /*c370*/  IMAD.WIDE.U32 R8, R8, -0x326172a9, RZ ;  /* 0xcd9e8d5708087825 */ /* 0x000fe200078e00ff */
[----:B------:R-:W-:Y:S03]  /*c380*/  LOP3.LUT R0, R220, R12, R11, 0x96, !PT ;  /* 0x0000000cdc007212 */ /* 0x000fe600078e960b */
[----:B------:R-:W-:Y:S01]  /*c390*/  FMUL.FTZ R12, R134, R168 ;  /* 0x000000a8860c7220 */ /* 0x000fe20000410000 */
[----:B------:R-:W-:Y:S01]  /*c3a0*/  FMUL.FTZ R23, R132, R147 ;  /* 0x0000009384177220 */ /* 0x000fe20000410000 */
[----:B------:R-:W-:Y:S01]  /*c3b0*/  LOP3.LUT R3, R219, R10, R9, 0x96, !PT ;  /* 0x0000000adb037212 */ /* 0x000fe200078e9609 */
[----:B------:R-:W-:Y:S01]  /*c3c0*/  IMAD.MOV.U32 R9, RZ, RZ, R8 ;  /* 0x000000ffff097224 */ /* 0x000fe200078e0008 */
[----:B------:R-:W-:Y:S01]  /*c3d0*/  PRMT R10, R8, 0x7771, RZ ;  /* 0x00007771080a7816 */ /* 0x000fe200000000ff */
[----:B------:R-:W-:Y:S01]  /*c3e0*/  MUFU.EX2 R206, R43 ;  /* 0x0000002b00ce7308 */ /* 0x000fe20000000800 */
[----:B------:R-:W-:Y:S02]  /*c3f0*/  IMAD.MOV.U32 R27, RZ, RZ, R22 ;  /* 0x000000ffff1b7224 */ /* 0x000fe400078e0016 */
[----:B------:R-:W-:Y:S01]  /*c400*/  FMUL.FTZ R22, R132, R146 ;  /* 0x0000009284167220 */ /* 0x000fe20000410000 */
[----:B------:R-:W-:Y:S01]  /*c410*/  LOP3.LUT R9, R9, 0xff, RZ, 0xc0, !PT ;  /* 0x000000ff09097812 */ /* 0x000fe200078ec0ff */
[----:B----4-:R-:W-:Y:S02]  /*c420*/  IMAD.MOV.U32 R155, RZ, RZ, R31 ;  /* 0x000000ffff9b7224 */ /* 0x010fe400078e001f */
[----:B------:R-:W-:Y:S01]  /*c430*/  FFMA.FTZ R15, R59, UR4, -R174 ;  /* 0x000000043b0f7c23 */ /* 0x000fe200080108ae */
[----:B------:R-:W-:Y:S01]  /*c440*/  IMAD.MOV.U32 R31, RZ, RZ, R26 ;  /* 0x000000ffff1f7224 */ /* 0x000fe200078e001a */
[----:B------:R-:W-:Y:S01]  /*c450*/  PRMT R26, R9, 0x5410, R10 ;  /* 0x00005410091a7816 */ /* 0x000fe2000000000a */
[----:B------:R-:W-:Y:S01]  /*c460*/  MUFU.EX2 R178, R178 ;  /* 0x000000b200b27308 */ /* 0x000fe20000000800 */
[C---:B------:R-:W-:Y:S01]  /*c470*/  PRMT R9, R8.reuse, 0x7773, RZ ;  /* 0x0000777308097816 */ /* 0x040fe200000000ff */
[----:B------:R-:W-:Y:S01]  /*c480*/  IMAD.MOV.U32 R76, RZ, RZ, R19 ;  /* 0x000000ffff4c7224 */ /* 0x000fe200078e0013 */
[----:B------:R-:W-:Y:S01]  /*c490*/  PRMT R8, R8, 0x7772, RZ ;  /* 0x0000777208087816 */ /* 0x000fe200000000ff */
[----:B------:R-:W-:Y:S02]  /*c4a0*/  IMAD.MOV.U32 R29, RZ, RZ, R6 ;  /* 0x000000ffff1d7224 */ /* 0x000fe400078e0006 */
[C---:B------:R-:W-:Y:S01]  /*c4b0*/  FMUL.FTZ R19, R132.reuse, R151 ;  /* 0x0000009784137220 */ /* 0x040fe20000410000 */
[----:B------:R-:W-:Y:S02]  /*c4c0*/  IMAD.MOV.U32 R121, RZ, RZ, R88 ;  /* 0x000000ffff797224 */ /* 0x000fe400078e0058 */
[----:B------:R-:W-:Y:S01]  /*c4d0*/  FMUL.FTZ R6, R132, R154 ;  /* 0x0000009a84067220 */ /* 0x000fe20000410000 */
[----:B------:R-:W-:Y:S01]  /*c4e0*/  IMAD.MOV.U32 R51, RZ, RZ, R48 ;  /* 0x000000ffff337224 */ /* 0x000fe200078e0030 */
[----:B------:R2:W-:Y:S01]  /*c4f0*/  MUFU.EX2 R151, R38 ;  /* 0x0000002600977308 */ /* 0x0005e20000000800 */
[----:B------:R-:W-:Y:S02]  /*c500*/  IMAD.MOV.U32 R144, RZ, RZ, R76 ;  /* 0x000000ffff907224 */ /* 0x000fe400078e004c */
[----:B------:R-:W-:Y:S01]  /*c510*/  FFMA.FTZ R106, R106, UR4, -R174 ;  /* 0x000000046a6a7c23 */ /* 0x000fe200080108ae */
[----:B------:R-:W-:Y:S01]  /*c520*/  IMAD.MOV.U32 R88, RZ, RZ, R27 ;  /* 0x000000ffff587224 */ /* 0x000fe200078e001b */
[----:B------:R-:W-:Y:S01]  /*c530*/  PRMT R27, R8, 0x5410, R9 ;  /* 0x00005410081b7816 */ /* 0x000fe20000000009 */
[----:B------:R-:W-:Y:S02]  /*c540*/  IMAD.MOV.U32 R49, RZ, RZ, R29 ;  /* 0x000000ffff317224 */ /* 0x000fe400078e001d */
[C---:B------:R-:W-:Y:S01]  /*c550*/  FMUL.FTZ R8, R134.reuse, R164 ;  /* 0x000000a486087220 */ /* 0x040fe20000410000 */
[----:B------:R-:W-:Y:S01]  /*c560*/  IMAD.MOV.U32 R108, RZ, RZ, R28 ;  /* 0x000000ffff6c7224 */ /* 0x000fe200078e001c */
[----:B------:R-:W-:Y:S01]  /*c570*/  LOP3.LUT R59, R27, 0xff00ff, RZ, 0xc0, !PT ;  /* 0x00ff00ff1b3b7812 */ /* 0x000fe200078ec0ff */
[----:B------:R-:W-:Y:S02]  /*c580*/  IMAD.MOV.U32 R76, RZ, RZ, R25 ;  /* 0x000000ffff4c7224 */ /* 0x000fe400078e0019 */
[C---:B------:R-:W-:Y:S01]  /*c590*/  FMUL.FTZ R9, R134.reuse, R165 ;  /* 0x000000a586097220 */ /* 0x040fe20000410000 */
[----:B------:R-:W-:Y:S02]  /*c5a0*/  IMAD.MOV.U32 R48, RZ, RZ, R24 ;  /* 0x000000ffff307224 */ /* 0x000fe400078e0018 */
[C---:B------:R-:W-:Y:S01]  /*c5b0*/  FMUL.FTZ R28, R134.reuse, R160 ;  /* 0x000000a0861c7220 */ /* 0x040fe20000410000 */
[--C-:B------:R-:W-:Y:S01]  /*c5c0*/  HSET2.LE.AND R59, R59, R213.reuse, PT ;  /* 0x000000d53b3b7233 */ /* 0x100fe20003803000 */
[C---:B------:R-:W-:Y:S01]  /*c5d0*/  FMUL.FTZ R29, R134.reuse, R161 ;  /* 0x000000a1861d7220 */ /* 0x040fe20000410000 */
[C---:B------:R-:W-:Y:S01]  /*c5e0*/  FMUL.FTZ R24, R134.reuse, R156 ;  /* 0x0000009c86187220 */ /* 0x040fe20000410000 */
[C---:B------:R-:W-:Y:S01]  /*c5f0*/  FMUL.FTZ R25, R134.reuse, R157 ;  /* 0x0000009d86197220 */ /* 0x040fe20000410000 */
[--C-:B--2---:R-:W-:Y:S01]  /*c600*/  HSET2.LE.AND R38, R223, R213.reuse, PT ;  /* 0x000000d5df267233 */ /* 0x104fe20003803000 */
[----:B------:R-:W-:Y:S01]  /*c610*/  FFMA.FTZ R134, R134, R232, R194 ;  /* 0x000000e886867223 */ /* 0x000fe200000100c2 */
[----:B------:R-:W-:Y:S01]  /*c620*/  IMAD.MOV.U32 R146, RZ, RZ, R222 ;  /* 0x000000ffff927224 */ /* 0x000fe200078e00de */
[----:B------:R2:W-:Y:S01]  /*c630*/  MUFU.EX2 R232, R45 ;  /* 0x0000002d00e87308 */ /* 0x0005e20000000800 */
[----:B------:R-:W-:Y:S01]  /*c640*/  IMAD.WIDE.U32 R10, R0, -0x2daee0ad, RZ ;  /* 0xd2511f53000a7825 */ /* 0x000fe200078e00ff */
[----:B------:R-:W-:Y:S03]  /*c650*/  F2FP.F16.F32.PACK_AB R0, R143, R93 ;  /* 0x0000005d8f00723e */ /* 0x000fe600000000ff */
[----:B------:R-:W-:Y:S01]  /*c660*/  FFMA.FTZ R107, R107, UR4, -R174 ;  /* 0x000000046b6b7c23 */ /* 0x000fe200080108ae */
[----:B------:R-:W-:Y:S01]  /*c670*/  IMAD.MOV.U32 R56, RZ, RZ, R18 ;  /* 0x000000ffff387224 */ /* 0x000fe200078e0012 */
[----:B------:R-:W-:Y:S01]  /*c680*/  LOP3.LUT R38, R0, R38, RZ, 0xc0, !PT ;  /* 0x0000002600267212 */ /* 0x000fe200078ec0ff */
[----:B------:R-:W-:Y:S01]  /*c690*/  FMUL.FTZ R18, R132, R150 ;  /* 0x0000009684127220 */ /* 0x000fe20000410000 */
[----:B------:R-:W-:Y:S01]  /*c6a0*/  LOP3.LUT R11, R205, R14, R11, 0x96, !PT ;  /* 0x0000000ecd0b7212 */ /* 0x000fe200078e960b */
[----:B------:R-:W-:Y:S01]  /*c6b0*/  MUFU.EX2 R222, R177 ;  /* 0x000000b100de7308 */ /* 0x000fe20000000800 */
[----:B------:R-:W-:Y:S01]  /*c6c0*/  PRMT R14, R10, 0x7771, RZ ;  /* 0x000077710a0e7816 */ /* 0x000fe200000000ff */
[----:B------:R-:W-:Y:S01]  /*c6d0*/  FFMA.FTZ R132, R132, R229, R195 ;  /* 0x000000e584847223 */ /* 0x000fe200000100c3 */
[----:B------:R-:W-:Y:S02]  /*c6e0*/  IMAD.MOV.U32 R153, RZ, RZ, R56 ;  /* 0x000000ffff997224 */ /* 0x000fe400078e0038 */
[----:B------:R-:W-:Y:S01]  /*c6f0*/  FFMA.FTZ R110, R110, UR4, -R174 ;  /* 0x000000046e6e7c23 */ /* 0x000fe200080108ae */
[----:B------:R-:W-:Y:S02]  /*c700*/  IMAD.MOV.U32 R0, RZ, RZ, R10 ;  /* 0x000000ffff007224 */ /* 0x000fe400078e000a */
[--C-:B------:R-:W-:Y:S01]  /*c710*/  FFMA.FTZ R111, R111, UR4, -R174.reuse ;  /* 0x000000046f6f7c23 */ /* 0x100fe200080108ae */
[----:B------:R-:W-:Y:S01]  /*c720*/  IMAD.MOV.U32 R154, RZ, RZ, R77 ;  /* 0x000000ffff9a7224 */ /* 0x000fe200078e004d */
[--C-:B--2---:R-:W-:Y:S01]  /*c730*/  HSET2.LE.AND R45, R187, R213.reuse, PT ;  /* 0x000000d5bb2d7233 */ /* 0x104fe20003803000 */
[----:B------:R2:W-:Y:S01]  /*c740*/  MUFU.EX2 R177, R52 ;  /* 0x0000003400b17308 */ /* 0x0005e20000000800 */
[----:B------:R-:W-:Y:S01]  /*c750*/  LOP3.LUT R0, R0, 0xff, RZ, 0xc0, !PT ;  /* 0x000000ff00007812 */ /* 0x000fe200078ec0ff */
[----:B------:R-:W-:Y:S01]  /*c760*/  IMAD.MOV.U32 R187, RZ, RZ, R49 ;  /* 0x000000ffffbb7224 */ /* 0x000fe200078e0031 */
[--C-:B------:R-:W-:Y:S01]  /*c770*/  HSET2.LE.AND R49, R186, R213.reuse, PT ;  /* 0x000000d5ba317233 */ /* 0x100fe20003803000 */
[----:B------:R-:W-:Y:S02]  /*c780*/  IMAD.MOV.U32 R186, RZ, RZ, R131 ;  /* 0x000000ffffba7224 */ /* 0x000fe400078e0083 */
[--C-:B------:R-:W-:Y:S01]  /*c790*/  FFMA.FTZ R122, R122, UR4, -R174.reuse ;  /* 0x000000047a7a7c23 */ /* 0x100fe200080108ae */
[----:B------:R-:W-:Y:S02]  /*c7a0*/  IMAD.MOV.U32 R131, RZ, RZ, R215 ;  /* 0x000000ffff837224 */ /* 0x000fe400078e00d7 */
[----:B------:R-:W-:Y:S01]  /*c7b0*/  FFMA.FTZ R123, R123, UR4, -R174 ;  /* 0x000000047b7b7c23 */ /* 0x000fe200080108ae */
[----:B------:R3:W-:Y:S01]  /*c7c0*/  MUFU.EX2 R150, R44 ;  /* 0x0000002c00967308 */ /* 0x0007e20000000800 */
[----:B------:R-:W-:Y:S01]  /*c7d0*/  IMAD.MOV.U32 R77, RZ, RZ, R70 ;  /* 0x000000ffff4d7224 */ /* 0x000fe200078e0046 */
[----:B------:R-:W-:Y:S01]  /*c7e0*/  PRMT R70, R0, 0x5410, R14 ;  /* 0x0000541000467816 */ /* 0x000fe2000000000e */
[----:B------:R-:W-:Y:S01]  /*c7f0*/  IMAD.MOV.U32 R125, RZ, RZ, R71 ;  /* 0x000000ffff7d7224 */ /* 0x000fe200078e0047 */
[----:B------:R-:W-:Y:S01]  /*c800*/  F2FP.F16.F32.PACK_AB R0, R124, R142 ;  /* 0x0000008e7c00723e */ /* 0x000fe200000000ff */
[----:B------:R-:W-:Y:S01]  /*c810*/  IMAD.MOV.U32 R43, RZ, RZ, R77 ;  /* 0x000000ffff2b7224 */ /* 0x000fe200078e004d */
[----:B------:R-:W-:Y:S01]  /*c820*/  PRMT R14, R10, 0x7773, RZ ;  /* 0x000077730a0e7816 */ /* 0x000fe200000000ff */
[----:B------:R-:W-:Y:S01]  /*c830*/  FFMA.FTZ R126, R126, UR4, -R174 ;  /* 0x000000047e7e7c23 */ /* 0x000fe200080108ae */
[----:B------:R-:W-:Y:S02]  /*c840*/  PRMT R10, R10, 0x7772, RZ ;  /* 0x000077720a0a7816 */ /* 0x000fe400000000ff */
[----:B------:R-:W-:Y:S01]  /*c850*/  MUFU.EX2 R129, R129 ;  /* 0x0000008100817308 */ /* 0x000fe20000000800 */
[--C-:B--2---:R-:W-:Y:S01]  /*c860*/  HSET2.LE.AND R52, R183, R213.reuse, PT ;  /* 0x000000d5b7347233 */ /* 0x104fe20003803000 */
[----:B------:R-:W-:Y:S01]  /*c870*/  IMAD.MOV.U32 R183, RZ, RZ, R214 ;  /* 0x000000ffffb77224 */ /* 0x000fe200078e00d6 */
[----:B------:R-:W-:Y:S01]  /*c880*/  PRMT R71, R10, 0x5410, R14 ;  /* 0x000054100a477816 */ /* 0x000fe2000000000e */
[----:B------:R-:W2:Y:S01]  /*c890*/  LDL.64 R214, [R1+0x20] ;  /* 0x0000200001d67983 */ /* 0x000ea20000100a00 */
[----:B------:R-:W-:Y:S01]  /*c8a0*/  LOP3.LUT R10, R3, 0xff, RZ, 0xc0, !PT ;  /* 0x000000ff030a7812 */ /* 0x000fe200078ec0ff */
[--C-:B------:R-:W-:Y:S01]  /*c8b0*/  FFMA.FTZ R14, R58, UR4, -R174.reuse ;  /* 0x000000043a0e7c23 */ /* 0x100fe200080108ae */
[--C-:B------:R-:W-:Y:S03]  /*c8c0*/  HSET2.LE.AND R58, R26, R213.reuse, PT ;  /* 0x000000d51a3a7233 */ /* 0x100fe60003803000 */
[----:B------:R4:W1:Y:S01]  /*c8d0*/  MUFU.EX2 R147, R39 ;  /* 0x0000002700937308 */ /* 0x0008620000000800 */
[--C-:B---3--:R-:W-:Y:S01]  /*c8e0*/  HSET2.LE.AND R44, R190, R213.reuse, PT ;  /* 0x000000d5be2c7233 */ /* 0x108fe20003803000 */
[----:B------:R-:W-:Y:S01]  /*c8f0*/  FFMA.FTZ R174, R127, UR4, -R174 ;  /* 0x000000047fae7c23 */ /* 0x000fe200080108ae */
[--C-:B------:R-:W-:Y:S02]  /*c900*/  HSET2.LE.AND R70, R70, R213.reuse, PT ;  /* 0x000000d546467233 */ /* 0x100fe40003803000 */
[----:B------:R-:W-:Y:S05]  /*c910*/  LOP3.LUT R71, R71, 0xff00ff, RZ, 0xc0, !PT ;  /* 0x00ff00ff47477812 */ /* 0x000fea00078ec0ff */
[----:B------:R-:W-:Y:S01]  /*c920*/  MUFU.EX2 R174, R174 ;  /* 0x000000ae00ae7308 */ /* 0x000fe20000000800 */
[--C-:B------:R-:W-:Y:S09]  /*c930*/  HSET2.LE.AND R71, R71, R213.reuse, PT ;  /* 0x000000d547477233 */ /* 0x100ff20003803000 */
[----:B------:R3:W-:Y:S01]  /*c940*/  MUFU.EX2 R229, R37 ;  /* 0x0000002500e57308 */ /* 0x0007e20000000800 */
[----:B----4-:R-:W-:Y:S05]  /*c950*/  LOP3.LUT R39, R228, 0xff00ff, RZ, 0xc0, !PT ;  /* 0x00ff00ffe4277812 */ /* 0x010fea00078ec0ff */
[--C-:B------:R-:W-:Y:S04]  /*c960*/  HSET2.LE.AND R39, R39, R213.reuse, PT ;  /* 0x000000d527277233 */ /* 0x100fe80003803000 */
[----:B------:R4:W-:Y:S01]  /*c970*/  MUFU.EX2 R223, R46 ;  /* 0x0000002e00df7308 */ /* 0x0009e20000000800 */
[----:B------:R-:W-:Y:S02]  /*c980*/  LOP3.LUT R39, R0, R39, RZ, 0xc0, !PT ;  /* 0x0000002700277212 */ /* 0x000fe400078ec0ff */
[C---:B------:R-:W-:Y:S07]  /*c990*/  LOP3.LUT R0, R3.reuse, 0xffff, RZ, 0xc0, !PT ;  /* 0x0000ffff03007812 */ /* 0x040fee00078ec0ff */
[----:B------:R4:W-:Y:S01]  /*c9a0*/  MUFU.EX2 R207, R47 ;  /* 0x0000002f00cf7308 */ /* 0x0009e20000000800 */
[----:B------:R-:W-:Y:S02]  /*c9b0*/  SHF.R.U32.HI R0, RZ, 0x8, R0 ;  /* 0x00000008ff007819 */ /* 0x000fe40000011600 */
[--C-:B---3--:R-:W-:Y:S02]  /*c9c0*/  HSET2.LE.AND R37, R191, R213.reuse, PT ;  /* 0x000000d5bf257233 */ /* 0x108fe40003803000 */
[--C-:B------:R-:W-:Y:S02]  /*c9d0*/  PRMT R56, R10, 0x5410, R0.reuse ;  /* 0x000054100a387816 */ /* 0x100fe40000000000 */
[----:B------:R-:W-:Y:S03]  /*c9e0*/  PRMT R0, R3, 0x7632, R0 ;  /* 0x0000763203007816 */ /* 0x000fe60000000000 */
[----:B------:R-:W-:Y:S01]  /*c9f0*/  MUFU.EX2 R228, R176 ;  /* 0x000000b000e47308 */ /* 0x000fe20000000800 */
[----:B------:R-:W-:Y:S02]  /*ca00*/  SHF.R.U32.HI R10, RZ, 0x18, R3 ;  /* 0x00000018ff0a7819 */ /* 0x000fe40000011603 */
[----:B------:R-:W-:Y:S02]  /*ca10*/  LOP3.LUT R3, R0, 0xff, RZ, 0xc0, !PT ;  /* 0x000000ff00037812 */ /* 0x000fe400078ec0ff */
[----:B------:R-:W-:Y:S01]  /*ca20*/  F2FP.F16.F32.PACK_AB R0, R141, R199 ;  /* 0x000000c78d00723e */ /* 0x000fe200000000ff */
[----:B-1----:R-:W-:Y:S01]  /*ca30*/  IMAD.MOV.U32 R199, RZ, RZ, R50 ;  /* 0x000000ffffc77224 */ /* 0x002fe200078e0032 */
[--C-:B----4-:R-:W-:Y:S01]  /*ca40*/  HSET2.LE.AND R46, R226, R213.reuse, PT ;  /* 0x000000d5e22e7233 */ /* 0x110fe20003803000 */
[----:B------:R-:W-:Y:S01]  /*ca50*/  IMAD.MOV.U32 R50, RZ, RZ, R146 ;  /* 0x000000ffff327224 */ /* 0x000fe200078e0092 */
[----:B------:R-:W-:Y:S01]  /*ca60*/  LOP3.LUT R36, R0, R36, RZ, 0xc0, !PT ;  /* 0x0000002400247212 */ /* 0x000fe200078ec0ff */
[----:B------:R-:W-:Y:S01]  /*ca70*/  IMAD.MOV.U32 R146, RZ, RZ, R155 ;  /* 0x000000ffff927224 */ /* 0x000fe200078e009b */
[----:B------:R-:W-:Y:S01]  /*ca80*/  F2FP.F16.F32.PACK_AB R0, R105, R195 ;  /* 0x000000c36900723e */ /* 0x000fe200000000ff */
[----:B------:R-:W-:Y:S01]  /*ca90*/  IMAD.MOV.U32 R155, RZ, RZ, R154 ;  /* 0x000000ffff9b7224 */ /* 0x000fe200078e009a */
[----:B------:R-:W-:Y:S01]  /*caa0*/  LOP3.LUT R47, R235, 0xff00ff, RZ, 0xc0, !PT ;  /* 0x00ff00ffeb2f7812 */ /* 0x000fe200078ec0ff */
[----:B------:R1:W-:Y:S01]  /*cab0*/  MUFU.EX2 R176, R53 ;  /* 0x0000003500b07308 */ /* 0x0003e20000000800 */
[----:B------:R-:W-:Y:S01]  /*cac0*/  LOP3.LUT R37, R0, R37, RZ, 0xc0, !PT ;  /* 0x0000002500257212 */ /* 0x000fe200078ec0ff */
[----:B------:R-:W-:Y:S01]  /*cad0*/  IMAD.MOV.U32 R154, RZ, RZ, R57 ;  /* 0x000000ffff9a7224 */ /* 0x000fe200078e0039 */
[----:B------:R-:W-:Y:S01]  /*cae0*/  PRMT R57, R3, 0x5410, R10 ;  /* 0x0000541003397816 */ /* 0x000fe2000000000a */
[----:B------:R-:W-:Y:S01]  /*caf0*/  IMAD.MOV.U32 R195, RZ, RZ, R51 ;  /* 0x000000ffffc37224 */ /* 0x000fe200078e0033 */
[----:B------:R-:W-:Y:S01]  /*cb00*/  F2FP.F16.F32.PACK_AB R3, R104, R194 ;  /* 0x000000c26803723e */ /* 0x000fe200000000ff */
[----:B------:R-:W-:Y:S01]  /*cb10*/  IMAD.MOV.U32 R161, RZ, RZ, R50 ;  /* 0x000000ffffa17224 */ /* 0x000fe200078e0032 */
[----:B------:R-:W-:Y:S03]  /*cb20*/  F2FP.F16.F32.PACK_AB R0, R92, R140 ;  /* 0x0000008c5c00723e */ /* 0x000fe600000000ff */
[----:B------:R3:W-:Y:S01]  /*cb30*/  MUFU.EX2 R168, R55 ;  /* 0x0000003700a87308 */ /* 0x0007e20000000800 */
[----:B------:R-:W-:Y:S01]  /*cb40*/  LOP3.LUT R44, R3, R44, RZ, 0xc0, !PT ;  /* 0x0000002c032c7212 */ /* 0x000fe200078ec0ff */
[----:B------:R-:W-:Y:S01]  /*cb50*/  IMAD.MOV.U32 R226, RZ, RZ, R153 ;  /* 0x000000ffffe27224 */ /* 0x000fe200078e0099 */
[--C-:B------:R-:W-:Y:S01]  /*cb60*/  HSET2.LE.AND R47, R47, R213.reuse, PT ;  /* 0x000000d52f2f7233 */ /* 0x100fe20003803000 */
[----:B------:R-:W-:Y:S01]  /*cb70*/  IMAD.MOV.U32 R160, RZ, RZ, R155 ;  /* 0x000000ffffa07224 */ /* 0x000fe200078e009b */
[----:B------:R-:W-:Y:S01]  /*cb80*/  LOP3.LUT R51, R198, 0xff00ff, RZ, 0xc0, !PT ;  /* 0x00ff00ffc6337812 */ /* 0x000fe200078ec0ff */
[----:B------:R-:W-:Y:S01]  /*cb90*/  IMAD.MOV.U32 R42, RZ, RZ, R154 ;  /* 0x000000ffff2a7224 */ /* 0x000fe200078e009a */
[--C-:B------:R-:W-:Y:S01]  /*cba0*/  HSET2.LE.AND R50, R204, R213.reuse, PT ;  /* 0x000000d5cc327233 */ /* 0x100fe20003803000 */
[----:B------:R-:W-:Y:S01]  /*cbb0*/  IMAD.MOV.U32 R194, RZ, RZ, R147 ;  /* 0x000000ffffc27224 */ /* 0x000fe200078e0093 */
[----:B------:R-:W-:Y:S01]  /*cbc0*/  F2FP.F16.F32.PACK_AB R3, R88, R89 ;  /* 0x000000595803723e */ /* 0x000fe200000000ff */
[----:B------:R-:W-:Y:S01]  /*cbd0*/  IMAD.MOV.U32 R204, RZ, RZ, R48 ;  /* 0x000000ffffcc7224 */ /* 0x000fe200078e0030 */
[----:B------:R-:W-:Y:S01]  /*cbe0*/  LOP3.LUT R45, R0, R45, RZ, 0xc0, !PT ;  /* 0x0000002d002d7212 */ /* 0x000fe200078ec0ff */
[----:B------:R-:W-:Y:S01]  /*cbf0*/  MUFU.EX2 R169, R54 ;  /* 0x0000003600a97308 */ /* 0x000fe20000000800 */
[--C-:B------:R-:W-:Y:S01]  /*cc00*/  HSET2.LE.AND R48, R185, R213.reuse, PT ;  /* 0x000000d5b9307233 */ /* 0x100fe20003803000 */
[----:B------:R-:W-:Y:S01]  /*cc10*/  IMAD.MOV.U32 R235, RZ, RZ, R146 ;  /* 0x000000ffffeb7224 */ /* 0x000fe200078e0092 */
[----:B------:R-:W-:Y:S01]  /*cc20*/  F2FP.F16.F32.PACK_AB R0, R108, R73 ;  /* 0x000000496c00723e */ /* 0x000fe200000000ff */
[----:B------:R-:W-:Y:S01]  /*cc30*/  IMAD.MOV.U32 R198, RZ, RZ, R152 ;  /* 0x000000ffffc67224 */ /* 0x000fe200078e0098 */
[----:B------:R-:W-:Y:S01]  /*cc40*/  LOP3.LUT R47, R3, R47, RZ, 0xc0, !PT ;  /* 0x0000002f032f7212 */ /* 0x000fe200078ec0ff */
[----:B------:R-:W-:Y:S01]  /*cc50*/  IMAD.MOV.U32 R185, RZ, RZ, R31 ;  /* 0x000000ffffb97224 */ /* 0x000fe200078e001f */
[--C-:B------:R-:W-:Y:S03]  /*cc60*/  HSET2.LE.AND R51, R51, R213.reuse, PT ;  /* 0x000000d533337233 */ /* 0x100fe60003803000 */
[----:B------:R-:W-:Y:S01]  /*cc70*/  MUFU.EX2 R164, R65 ;  /* 0x0000004100a47308 */ /* 0x000fe20000000800 */
[----:B------:R-:W-:Y:S02]  /*cc80*/  F2FP.F16.F32.PACK_AB R3, R204, R226 ;  /* 0x000000e2cc03723e */ /* 0x000fe400000000ff */
[----:B------:R-:W-:Y:S02]  /*cc90*/  F2FP.F16.F32.PACK_AB R10, R145, R161 ;  /* 0x000000a1910a723e */ /* 0x000fe400000000ff */
[----:B------:R-:W-:Y:S02]  /*cca0*/  LOP3.LUT R46, R0, R46, RZ, 0xc0, !PT ;  /* 0x0000002e002e7212 */ /* 0x000fe400078ec0ff */
[----:B------:R-:W-:Y:S03]  /*ccb0*/  F2FP.F16.F32.PACK_AB R0, R185, R125 ;  /* 0x0000007db900723e */ /* 0x000fe600000000ff */
[----:B------:R-:W4:Y:S01]  /*ccc0*/  MUFU.EX2 R41, R41 ;  /* 0x0000002900297308 */ /* 0x000f220000000800 */
[----:B------:R-:W-:Y:S02]  /*ccd0*/  LOP3.LUT R51, R3, R51, RZ, 0xc0, !PT ;  /* 0x0000003303337212 */ /* 0x000fe400078ec0ff */
[----:B------:R-:W-:Y:S02]  /*cce0*/  LOP3.LUT R48, R10, R48, RZ, 0xc0, !PT ;  /* 0x000000300a307212 */ /* 0x000fe400078ec0ff */
[--C-:B-1----:R-:W-:Y:S01]  /*ccf0*/  HSET2.LE.AND R53, R181, R213.reuse, PT ;  /* 0x000000d5b5357233 */ /* 0x102fe20003803000 */
[----:B------:R-:W-:Y:S01]  /*cd00*/  IMAD.MOV.U32 R181, RZ, RZ, R92 ;  /* 0x000000ffffb57224 */ /* 0x000fe200078e005c */
[----:B---3--:R-:W-:Y:S03]  /*cd10*/  LOP3.LUT R55, R193, 0xff00ff, RZ, 0xc0, !PT ;  /* 0x00ff00ffc1377812 */ /* 0x008fe600078ec0ff */
[----:B------:R1:W-:Y:S01]  /*cd20*/  MUFU.EX2 R191, R67 ;  /* 0x0000004300bf7308 */ /* 0x0003e20000000800 */
[----:B------:R-:W-:Y:S01]  /*cd30*/  F2FP.F16.F32.PACK_AB R3, R121, R30 ;  /* 0x0000001e7903723e */ /* 0x000fe200000000ff */
[----:B------:R-:W-:Y:S01]  /*cd40*/  IMAD.MOV.U32 R193, RZ, RZ, R88 ;  /* 0x000000ffffc17224 */ /* 0x000fe200078e0058 */
[----:B------:R-:W-:Y:S01]  /*cd50*/  F2FP.F16.F32.PACK_AB R10, R160, R187 ;  /* 0x000000bba00a723e */ /* 0x000fe200000000ff */
[----:B------:R-:W-:Y:S01]  /*cd60*/  IMAD.MOV.U32 R88, RZ, RZ, R76 ;  /* 0x000000ffff587224 */ /* 0x000fe200078e004c */
[----:B------:R-:W-:Y:S02]  /*cd70*/  LOP3.LUT R50, R0, R50, RZ, 0xc0, !PT ;  /* 0x0000003200327212 */ /* 0x000fe400078ec0ff */
[----:B------:R-:W-:Y:S03]  /*cd80*/  F2FP.F16.F32.PACK_AB R0, R144, R42 ;  /* 0x0000002a9000723e */ /* 0x000fe600000000ff */
[----:B------:R3:W3:Y:S01]  /*cd90*/  MUFU.EX2 R165, R64 ;  /* 0x0000004000a57308 */ /* 0x0006e20000000800 */
[----:B------:R-:W-:Y:S01]  /*cda0*/  LOP3.LUT R52, R3, R52, RZ, 0xc0, !PT ;  /* 0x0000003403347212 */ /* 0x000fe200078ec0ff */
[----:B----4-:R-:W-:Y:S01]  /*cdb0*/  IMAD.MOV.U32 R190, RZ, RZ, R41 ;  /* 0x000000ffffbe7224 */ /* 0x010fe200078e0029 */
[----:B------:R-:W-:Y:S02]  /*cdc0*/  LOP3.LUT R53, R10, R53, RZ, 0xc0, !PT ;  /* 0x000000350a357212 */ /* 0x000fe400078ec0ff */
[--C-:B------:R-:W-:Y:S02]  /*cdd0*/  HSET2.LE.AND R55, R55, R213.reuse, PT ;  /* 0x000000d537377233 */ /* 0x100fe40003803000 */
[----:B------:R-:W-:Y:S03]  /*cde0*/  F2FP.F16.F32.PACK_AB R3, R235, R186 ;  /* 0x000000baeb03723e */ /* 0x000fe600000000ff */
[----:B------:R4:W4:Y:S01]  /*cdf0*/  MUFU.EX2 R192, R66 ;  /* 0x0000004200c07308 */ /* 0x0009220000000800 */
[----:B------:R-:W-:Y:S02]  /*ce00*/  F2FP.F16.F32.PACK_AB R10, R210, R195 ;  /* 0x000000c3d20a723e */ /* 0x000fe400000000ff */
[----:B------:R-:W-:Y:S02]  /*ce10*/  LOP3.LUT R49, R0, R49, RZ, 0xc0, !PT ;  /* 0x0000003100317212 */ /* 0x000fe400078ec0ff */
[--C-:B------:R-:W-:Y:S01]  /*ce20*/  HSET2.LE.AND R54, R197, R213.reuse, PT ;  /* 0x000000d5c5367233 */ /* 0x100fe20003803000 */
[----:B------:R-:W-:Y:S01]  /*ce30*/  IMAD.MOV.U32 R197, RZ, RZ, R125 ;  /* 0x000000ffffc57224 */ /* 0x000fe200078e007d */
[----:B------:R-:W-:Y:S03]  /*ce40*/  F2FP.F16.F32.PACK_AB R0, R198, R183 ;  /* 0x000000b7c600723e */ /* 0x000fe600000000ff */
[----:B------:R-:W-:Y:S01]  /*ce50*/  MUFU.EX2 R236, R236 ;  /* 0x000000ec00ec7308 */ /* 0x000fe20000000800 */
[----:B------:R-:W-:Y:S02]  /*ce60*/  LOP3.LUT R55, R3, R55, RZ, 0xc0, !PT ;  /* 0x0000003703377212 */ /* 0x000fe400078ec0ff */
[----:B------:R-:W-:Y:S02]  /*ce70*/  LOP3.LUT R58, R10, R58, RZ, 0xc0, !PT ;  /* 0x0000003a0a3a7212 */ /* 0x000fe400078ec0ff */
[--C-:B------:R-:W-:Y:S02]  /*ce80*/  HSET2.LE.AND R56, R56, R213.reuse, PT ;  /* 0x000000d538387233 */ /* 0x100fe40003803000 */
[--C-:B------:R-:W-:Y:S03]  /*ce90*/  HSET2.LE.AND R57, R57, R213.reuse, PT ;  /* 0x000000d539397233 */ /* 0x100fe60003803000 */
[----:B------:R-:W-:Y:S01]  /*cea0*/  MUFU.EX2 R237, R237 ;  /* 0x000000ed00ed7308 */ /* 0x000fe20000000800 */
[----:B------:R-:W-:Y:S02]  /*ceb0*/  F2FP.F16.F32.PACK_AB R3, R229, R227 ;  /* 0x000000e3e503723e */ /* 0x000fe400000000ff */
[----:B------:R-:W-:Y:S02]  /*cec0*/  F2FP.F16.F32.PACK_AB R10, R194, R151 ;  /* 0x00000097c20a723e */ /* 0x000fe400000000ff */
[--C-:B------:R-:W-:Y:S02]  /*ced0*/  HSET2.LE.AND R65, R68, R213.reuse, PT ;  /* 0x000000d544417233 */ /* 0x100fe40003803000 */
[----:B------:R-:W-:Y:S03]  /*cee0*/  LOP3.LUT R68, R11, 0xffff, RZ, 0xc0, !PT ;  /* 0x0000ffff0b447812 */ /* 0x000fe600078ec0ff */
[----:B------:R4:W-:Y:S01]  /*cef0*/  MUFU.EX2 R155, R60 ;  /* 0x0000003c009b7308 */ /* 0x0009e20000000800 */
[----:B------:R-:W-:Y:S02]  /*cf00*/  LOP3.LUT R54, R0, R54, RZ, 0xc0, !PT ;  /* 0x0000003600367212 */ /* 0x000fe400078ec0ff */
[----:B------:R-:W-:Y:S02]  /*cf10*/  F2FP.F16.F32.PACK_AB R0, R208, R199 ;  /* 0x000000c7d000723e */ /* 0x000fe400000000ff */
[----:B------:R-:W-:Y:S02]  /*cf20*/  LOP3.LUT R56, R3, R56, RZ, 0xc0, !PT ;  /* 0x0000003803387212 */ /* 0x000fe400078ec0ff */
[----:B------:R-:W-:Y:S03]  /*cf30*/  LOP3.LUT R57, R10, R57, RZ, 0xc0, !PT ;  /* 0x000000390a397212 */ /* 0x000fe600078ec0ff */
[----:B------:R-:W-:Y:S01]  /*cf40*/  MUFU.EX2 R202, R202 ;  /* 0x000000ca00ca7308 */ /* 0x000fe20000000800 */
[----:B-1----:R-:W-:Y:S01]  /*cf50*/  LOP3.LUT R67, R184, 0xff00ff, RZ, 0xc0, !PT ;  /* 0x00ff00ffb8437812 */ /* 0x002fe200078ec0ff */
[----:B------:R-:W-:Y:S01]  /*cf60*/  IMAD.MOV.U32 R184, RZ, RZ, R30 ;  /* 0x000000ffffb87224 */ /* 0x000fe200078e001e */
[----:B------:R-:W-:Y:S02]  /*cf70*/  F2FP.F16.F32.PACK_AB R3, R206, R148 ;  /* 0x00000094ce03723e */ /* 0x000fe400000000ff */
[----:B------:R-:W-:Y:S02]  /*cf80*/  LOP3.LUT R10, R11, 0xff, RZ, 0xc0, !PT ;  /* 0x000000ff0b0a7812 */ /* 0x000fe400078ec0ff */
[----:B------:R-:W-:Y:S03]  /*cf90*/  SHF.R.U32.HI R68, RZ, 0x8, R68 ;  /* 0x00000008ff447819 */ /* 0x000fe60000011644 */
[----:B------:R-:W-:Y:S01]  /*cfa0*/  MUFU.EX2 R196, R196 ;  /* 0x000000c400c47308 */ /* 0x000fe20000000800 */
[----:B------:R-:W-:Y:S02]  /*cfb0*/  LOP3.LUT R59, R0, R59, RZ, 0xc0, !PT ;  /* 0x0000003b003b7212 */ /* 0x000fe400078ec0ff */
[--C-:B---3--:R-:W-:Y:S02]  /*cfc0*/  HSET2.LE.AND R64, R69, R213.reuse, PT ;  /* 0x000000d545407233 */ /* 0x108fe40003803000 */
[----:B------:R-:W-:Y:S02]  /*cfd0*/  F2FP.F16.F32.PACK_AB R0, R190, R149 ;  /* 0x00000095be00723e */ /* 0x000fe400000000ff */
[----:B------:R-:W-:Y:S03]  /*cfe0*/  LOP3.LUT R65, R3, R65, RZ, 0xc0, !PT ;  /* 0x0000004103417212 */ /* 0x000fe600078ec0ff */
[----:B------:R-:W-:Y:S01]  /*cff0*/  MUFU.EX2 R106, R106 ;  /* 0x0000006a006a7308 */ /* 0x000fe20000000800 */
[--C-:B------:R-:W-:Y:S02]  /*d000*/  HSET2.LE.AND R67, R67, R213.reuse, PT ;  /* 0x000000d543437233 */ /* 0x100fe40003803000 */
[----:B------:R-:W-:Y:S02]  /*d010*/  PRMT R68, R10, 0x5410, R68 ;  /* 0x000054100a447816 */ /* 0x000fe40000000044 */
[----:B------:R-:W-:Y:S02]  /*d020*/  F2FP.F16.F32.PACK_AB R3, R207, R223 ;  /* 0x000000dfcf03723e */ /* 0x000fe400000000ff */
[----:B------:R-:W-:Y:S03]  /*d030*/  LOP3.LUT R64, R0, R64, RZ, 0xc0, !PT ;  /* 0x0000004000407212 */ /* 0x000fe600078ec0ff */
[----:B------:R1:W-:Y:S01]  /*d040*/  MUFU.EX2 R154, R61 ;  /* 0x0000003d009a7308 */ /* 0x0003e20000000800 */
[--C-:B----4-:R-:W-:Y:S01]  /*d050*/  HSET2.LE.AND R66, R96, R213.reuse, PT ;  /* 0x000000d560427233 */ /* 0x110fe20003803000 */
[----:B------:R-:W-:Y:S01]  /*d060*/  IMAD.MOV.U32 R96, RZ, RZ, R108 ;  /* 0x000000ffff607224 */ /* 0x000fe200078e006c */
[----:B------:R-:W-:Y:S02]  /*d070*/  F2FP.F16.F32.PACK_AB R0, R232, R150 ;  /* 0x00000096e800723e */ /* 0x000fe400000000ff */
[----:B------:R-:W-:Y:S02]  /*d080*/  LOP3.LUT R67, R3, R67, RZ, 0xc0, !PT ;  /* 0x0000004303437212 */ /* 0x000fe400078ec0ff */
[--C-:B------:R-:W-:Y:S03]  /*d090*/  HSET2.LE.AND R68, R68, R213.reuse, PT ;  /* 0x000000d544447233 */ /* 0x100fe60003803000 */
[----:B------:R-:W-:Y:S01]  /*d0a0*/  MUFU.EX2 R157, R14 ;  /* 0x0000000e009d7308 */ /* 0x000fe20000000800 */
[----:B------:R-:W-:Y:S02]  /*d0b0*/  PRMT R69, R11, 0x7632, R69 ;  /* 0x000076320b457816 */ /* 0x000fe40000000045 */
[----:B------:R-:W-:Y:S02]  /*d0c0*/  F2FP.F16.F32.PACK_AB R3, R176, R177 ;  /* 0x000000b1b003723e */ /* 0x000fe400000000ff */
[----:B------:R-:W-:Y:S02]  /*d0d0*/  LOP3.LUT R66, R0, R66, RZ, 0xc0, !PT ;  /* 0x0000004200427212 */ /* 0x000fe400078ec0ff */
[----:B------:R-:W-:Y:S03]  /*d0e0*/  F2FP.F16.F32.PACK_AB R0, R222, R228 ;  /* 0x000000e4de00723e */ /* 0x000fe600000000ff */
[----:B------:R-:W3:Y:S01]  /*d0f0*/  MUFU.EX2 R156, R15 ;  /* 0x0000000f009c7308 */ /* 0x000ee20000000800 */
[----:B------:R-:W-:Y:S02]  /*d100*/  SHF.R.U32.HI R11, RZ, 0x18, R11 ;  /* 0x00000018ff0b7819 */ /* 0x000fe4000001160b */
[----:B------:R-:W-:Y:S02]  /*d110*/  LOP3.LUT R69, R69, 0xff, RZ, 0xc0, !PT ;  /* 0x000000ff45457812 */ /* 0x000fe400078ec0ff */
[----:B------:R-:W-:Y:S02]  /*d120*/  LOP3.LUT R68, R3, R68, RZ, 0xc0, !PT ;  /* 0x0000004403447212 */ /* 0x000fe400078ec0ff */
[--C-:B------:R-:W-:Y:S03]  /*d130*/  HSET2.LE.AND R60, R81, R213.reuse, PT ;  /* 0x000000d5513c7233 */ /* 0x100fe60003803000 */
[----:B------:R4:W-:Y:S01]  /*d140*/  MUFU.EX2 R153, R62 ;  /* 0x0000003e00997308 */ /* 0x0009e20000000800 */
[----:B------:R-:W-:Y:S01]  /*d150*/  F2FP.F16.F32.PACK_AB R3, R164, R165 ;  /* 0x000000a5a403723e */ /* 0x000fe200000000ff */
[----:B------:R-:W-:Y:S01]  /*d160*/  IMAD.MOV.U32 R81, RZ, RZ, R99 ;  /* 0x000000ffff517224 */ /* 0x000fe200078e0063 */
[----:B------:R-:W-:Y:S02]  /*d170*/  LOP3.LUT R70, R0, R70, RZ, 0xc0, !PT ;  /* 0x0000004600467212 */ /* 0x000fe400078ec0ff */
[----:B------:R-:W-:Y:S02]  /*d180*/  PRMT R69, R69, 0x5410, R11 ;  /* 0x0000541045457816 */ /* 0x000fe4000000000b */
[----:B------:R-:W-:Y:S03]  /*d190*/  F2FP.F16.F32.PACK_AB R0, R191, R192 ;  /* 0x000000c0bf00723e */ /* 0x000fe600000000ff */
[----:B------:R4:W4:Y:S01]  /*d1a0*/  MUFU.EX2 R152, R63 ;  /* 0x0000003f00987308 */ /* 0x0009220000000800 */
[----:B------:R-:W-:Y:S01]  /*d1b0*/  LOP3.LUT R60, R3, R60, RZ, 0xc0, !PT ;  /* 0x0000003c033c7212 */ /* 0x000fe200078ec0ff */
[----:B------:R-:W-:Y:S01]  /*d1c0*/  VIADD R3, R200, 0x2 ;  /* 0x00000002c8037836 */ /* 0x000fe20000000000 */
[----:B------:R-:W-:Y:S02]  /*d1d0*/  LOP3.LUT R71, R0, R71, RZ, 0xc0, !PT ;  /* 0x0000004700477212 */ /* 0x000fe400078ec0ff */
[--C-:B------:R-:W-:Y:S02]  /*d1e0*/  HSET2.LE.AND R69, R69, R213.reuse, PT ;  /* 0x000000d545457233 */ /* 0x100fe40003803000 */
[--C-:B-1----:R-:W-:Y:S03]  /*d1f0*/  HSET2.LE.AND R61, R80, R213.reuse, PT ;  /* 0x000000d5503d7233 */ /* 0x102fe60003803000 */
[----:B------:R-:W-:Y:S01]  /*d200*/  MUFU.EX2 R107, R107 ;  /* 0x0000006b006b7308 */ /* 0x000fe20000000800 */
[----:B------:R-:W-:Y:S01]  /*d210*/  F2FP.F16.F32.PACK_AB R0, R168, R169 ;  /* 0x000000a9a800723e */ /* 0x000fe200000000ff */
[----:B------:R-:W-:Y:S01]  /*d220*/  IMAD.MOV.U32 R80, RZ, RZ, R98 ;  /* 0x000000ffff507224 */ /* 0x000fe200078e0062 */
[----:B---3--:R-:W-:Y:S02]  /*d230*/  F2FP.F16.F32.PACK_AB R10, R156, R157 ;  /* 0x0000009d9c0a723e */ /* 0x008fe400000000ff */
[----:B------:R-:W-:Y:S02]  /*d240*/  LOP3.LUT R3, R83, R217, R3, 0x96, !PT ;  /* 0x000000d953037212 */ /* 0x000fe400078e9603 */
[----:B------:R-:W-:Y:S03]  /*d250*/  LOP3.LUT R69, R0, R69, RZ, 0xc0, !PT ;  /* 0x0000004500457212 */ /* 0x000fe600078ec0ff */
[----:B------:R-:W-:Y:S01]  /*d260*/  MUFU.EX2 R110, R110 ;  /* 0x0000006e006e7308 */ /* 0x000fe20000000800 */
[--C-:B----4-:R-:W-:Y:S02]  /*d270*/  HSET2.LE.AND R62, R97, R213.reuse, PT ;  /* 0x000000d5613e7233 */ /* 0x110fe40003803000 */
[----:B------:R-:W-:Y:S02]  /*d280*/  LOP3.LUT R63, R100, 0xff00ff, RZ, 0xc0, !PT ;  /* 0x00ff00ff643f7812 */ /* 0x000fe400078ec0ff */
[----:B------:R-:W-:Y:S01]  /*d290*/  LOP3.LUT R61, R10, R61, RZ, 0xc0, !PT ;  /* 0x0000003d0a3d7212 */ /* 0x000fe200078ec0ff */
[----:B------:R-:W-:Y:S01]  /*d2a0*/  IMAD.WIDE.U32 R10, R3, -0x326172a9, RZ ;  /* 0xcd9e8d57030a7825 */ /* 0x000fe200078e00ff */
[----:B------:R-:W-:Y:S03]  /*d2b0*/  F2FP.F16.F32.PACK_AB R0, R154, R155 ;  /* 0x0000009b9a00723e */ /* 0x000fe600000000ff */
[----:B------:R-:W-:Y:S01]  /*d2c0*/  MUFU.EX2 R111, R111 ;  /* 0x0000006f006f7308 */ /* 0x000fe20000000800 */
[--C-:B------:R-:W-:Y:S02]  /*d2d0*/  HSET2.LE.AND R63, R63, R213.reuse, PT ;  /* 0x000000d53f3f7233 */ /* 0x100fe40003803000 */
[----:B------:R-:W-:Y:S02]  /*d2e0*/  LOP3.LUT R62, R0, R62, RZ, 0xc0, !PT ;  /* 0x0000003e003e7212 */ /* 0x000fe400078ec0ff */
[----:B------:R-:W-:Y:S02]  /*d2f0*/  F2FP.F16.F32.PACK_AB R0, R152, R153 ;  /* 0x000000999800723e */ /* 0x000fe400000000ff */
[----:B------:R-:W-:Y:S03]  /*d300*/  LOP3.LUT R3, R11, R247, RZ, 0x3c, !PT ;  /* 0x000000f70b037212 */ /* 0x000fe600078e3cff */
[----:B------:R-:W-:Y:S01]  /*d310*/  MUFU.EX2 R126, R126 ;  /* 0x0000007e007e7308 */ /* 0x000fe20000000800 */
[----:B------:R-:W-:Y:S02]  /*d320*/  LOP3.LUT R63, R0, R63, RZ, 0xc0, !PT ;  /* 0x0000003f003f7212 */ /* 0x000fe400078ec0ff */
[C---:B------:R-:W-:Y:S01]  /*d330*/  LOP3.LUT R0, R10.reuse, R246, RZ, 0x3c, !PT ;  /* 0x000000f60a007212 */ /* 0x040fe200078e3cff */
[----:B------:R-:W-:Y:S01]  /*d340*/  IMAD.WIDE.U32 R26, R3, -0x2daee0ad, RZ ;  /* 0xd2511f53031a7825 */ /* 0x000fe200078e00ff */
[----:B------:R-:W-:Y:S02]  /*d350*/  LOP3.LUT R14, R11, R244, RZ, 0x3c, !PT ;  /* 0x000000f40b0e7212 */ /* 0x000fe400078e3cff */
[----:B------:R-:W-:Y:S01]  /*d360*/  LOP3.LUT R11, R10, R243, RZ, 0x3c, !PT ;  /* 0x000000f30a0b7212 */ /* 0x000fe200078e3cff */
[----:B------:R-:W-:Y:S02]  /*d370*/  IMAD.WIDE.U32 R30, R0, -0x2daee0ad, RZ ;  /* 0xd2511f53001e7825 */ /* 0x000fe400078e00ff */
[----:B------:R-:W-:Y:S03]  /*d380*/  MUFU.EX2 R182, R182 ;  /* 0x000000b600b67308 */ /* 0x000fe60000000800 */
[----:B------:R-:W-:Y:S07]  /*d390*/  LOP3.LUT R0, R188, R26, R31, 0x96, !PT ;  /* 0x0000001abc007212 */ /* 0x000fee00078e961f */
[----:B------:R-:W1:Y:S01]  /*d3a0*/  MUFU.EX2 R179, R179 ;  /* 0x000000b300b37308 */ /* 0x000e620000000800 */
[----:B------:R-:W-:Y:S09]  /*d3b0*/  IMAD.WIDE.U32 R40, R0, -0x326172a9, RZ ;  /* 0xcd9e8d5700287825 */ /* 0x000ff200078e00ff */
[----:B------:R3:W-:Y:S10]  /*d3c0*/  MUFU.EX2 R146, R85 ;  /* 0x0000005500927308 */ /* 0x0007f40000000800 */
[----:B------:R4:W1:Y:S10]  /*d3d0*/  MUFU.EX2 R147, R84 ;  /* 0x0000005400937308 */ /* 0x0008740000000800 */
[----:B------:R-:W-:Y:S01]  /*d3e0*/  MUFU.EX2 R233, R233 ;  /* 0x000000e900e97308 */ /* 0x000fe20000000800 */
[----:B---3--:R-:W-:Y:S02]  /*d3f0*/  IMAD.MOV.U32 R85, RZ, RZ, R81 ;  /* 0x000000ffff557224 */ /* 0x008fe400078e0051 */
[----:B------:R-:W-:Y:S07]  /*d400*/  IMAD.MOV.U32 R85, RZ, RZ, R105 ;  /* 0x000000ffff557224 */ /* 0x000fee00078e0069 */
[----:B------:R-:W-:Y:S01]  /*d410*/  MUFU.EX2 R128, R128 ;  /* 0x0000008000807308 */ /* 0x000fe20000000800 */
[----:B----4-:R-:W-:Y:S09]  /*d420*/  IMAD.MOV.U32 R84, RZ, RZ, R80 ;  /* 0x000000ffff547224 */ /* 0x010ff200078e0050 */
[----:B------:R-:W-:Y:S01]  /*d430*/  MUFU.EX2 R112, R112 ;  /* 0x0000007000707308 */ /* 0x000fe20000000800 */
[-C--:B--2---:R-:W-:Y:S09]  /*d440*/  LOP3.LUT R3, R214, R189.reuse, R27, 0x96, !PT ;  /* 0x000000bdd6037212 */ /* 0x084ff200078e961b */
[----:B------:R-:W-:Y:S01]  /*d450*/  MUFU.EX2 R115, R115 ;  /* 0x0000007300737308 */ /* 0x000fe20000000800 */
[----:B------:R-:W-:Y:S05]  /*d460*/  IMAD.WIDE.U32 R26, R3, -0x326172a9, RZ ;  /* 0xcd9e8d57031a7825 */ /* 0x000fea00078e00ff */
[----:B------:R-:W-:Y:S04]  /*d470*/  LOP3.LUT R0, R224, R218, R27, 0x96, !PT ;  /* 0x000000dae0007212 */ /* 0x000fe800078e961b */
[----:B------:R-:W-:Y:S01]  /*d480*/  MUFU.EX2 R113, R113 ;  /* 0x0000007100717308 */ /* 0x000fe20000000800 */
[----:B------:R-:W-:Y:S01]  /*d490*/  LOP3.LUT R10, R221, R26, R41, 0x96, !PT ;  /* 0x0000001add0a7212 */ /* 0x000fe200078e9629 */
[----:B------:R-:W-:Y:S08]  /*d4a0*/  IMAD.WIDE.U32 R26, R0, -0x2daee0ad, RZ ;  /* 0xd2511f53001a7825 */ /* 0x000ff000078e00ff */
[----:B------:R-:W-:Y:S01]  /*d4b0*/  MUFU.EX2 R95, R95 ;  /* 0x0000005f005f7308 */ /* 0x000fe20000000800 */
[----:B------:R-:W-:Y:S05]  /*d4c0*/  LOP3.LUT R0, R180, R30, R27, 0x96, !PT ;  /* 0x0000001eb4007212 */ /* 0x000fea00078e961b */
[----:B------:R-:W-:Y:S04]  /*d4d0*/  IMAD.WIDE.U32 R30, R0, -0x326172a9, RZ ;  /* 0xcd9e8d57001e7825 */ /* 0x000fe800078e00ff */
[----:B------:R-:W-:Y:S01]  /*d4e0*/  MUFU.EX2 R116, R116 ;  /* 0x0000007400747308 */ /* 0x000fe20000000800 */
[----:B------:R-:W-:Y:S01]  /*d4f0*/  LOP3.LUT R3, R220, R40, R31, 0x96, !PT ;  /* 0x00000028dc037212 */ /* 0x000fe200078e961f */
[----:B------:R-:W-:Y:S08]  /*d500*/  IMAD.WIDE.U32 R40, R10, -0x2daee0ad, RZ ;  /* 0xd2511f530a287825 */ /* 0x000ff000078e00ff */
[----:B------:R-:W-:Y:S01]  /*d510*/  MUFU.EX2 R114, R114 ;  /* 0x0000007200727308 */ /* 0x000fe20000000800 */
[----:B------:R-:W-:Y:S01]  /*d520*/  LOP3.LUT R0, R175, R26, R41, 0x96, !PT ;  /* 0x0000001aaf007212 */ /* 0x000fe200078e9629 */
[----:B------:R-:W-:Y:S04]  /*d530*/  IMAD.MOV.U32 R41, RZ, RZ, R87 ;  /* 0x000000ffff297224 */ /* 0x000fe800078e0057 */
[----:B------:R-:W-:Y:S04]  /*d540*/  IMAD.WIDE.U32 R26, R0, -0x326172a9, RZ ;  /* 0xcd9e8d57001a7825 */ /* 0x000fe800078e00ff */
[----:B------:R-:W-:Y:S01]  /*d550*/  MUFU.EX2 R90, R90 ;  /* 0x0000005a005a7308 */ /* 0x000fe20000000800 */
[----:B------:R-:W-:Y:S01]  /*d560*/  LOP3.LUT R0, R219, R30, R27, 0x96, !PT ;  /* 0x0000001edb007212 */ /* 0x000fe200078e961b */
[----:B------:R-:W-:Y:S01]  /*d570*/  IMAD.MOV.U32 R30, RZ, RZ, R26 ;  /* 0x000000ffff1e7224 */ /* 0x000fe200078e001a */
[C---:B------:R-:W-:Y:S02]  /*d580*/  PRMT R15, R26.reuse, 0x7773, RZ ;  /* 0x000077731a0f7816 */ /* 0x040fe400000000ff */
[C---:B------:R-:W-:Y:S05]  /*d590*/  PRMT R31, R26.reuse, 0x7771, RZ ;  /* 0x000077711a1f7816 */ /* 0x040fea00000000ff */
[----:B------:R-:W-:Y:S01]  /*d5a0*/  MUFU.EX2 R91, R91 ;  /* 0x0000005b005b7308 */ /* 0x000fe20000000800 */
[----:B------:R-:W-:Y:S01]  /*d5b0*/  PRMT R10, R26, 0x7772, RZ ;  /* 0x000077721a0a7816 */ /* 0x000fe200000000ff */
[----:B------:R-:W-:Y:S03]  /*d5c0*/  IMAD.WIDE.U32 R26, R3, -0x2daee0ad, RZ ;  /* 0xd2511f53031a7825 */ /* 0x000fe600078e00ff */
[----:B------:R-:W-:Y:S01]  /*d5d0*/  PRMT R98, R10, 0x5410, R15 ;  /* 0x000054100a627816 */ /* 0x000fe2000000000f */
[----:B------:R-:W-:Y:S01]  /*d5e0*/  IMAD.MOV.U32 R15, RZ, RZ, R26 ;  /* 0x000000ffff0f7224 */ /* 0x000fe200078e001a */
[C---:B------:R-:W-:Y:S03]  /*d5f0*/  PRMT R10, R26.reuse, 0x7773, RZ ;  /* 0x000077731a0a7816 */ /* 0x040fe600000000ff */
        /* <DEDUP_REMOVED lines=29> */
[----:B------:R-:W-:Y:S04]  /*d7d0*/  LOP3.LUT R10, R80, R218, R31, 0x96, !PT ;  /* 0x000000da500a7212 */ /* 0x000fe800078e961f */
[----:B------:R-:W-:Y:S01]  /*d7e0*/  LOP3.LUT R0, R221, R30, R15, 0x96, !PT ;  /* 0x0000001edd007212 */ /* 0x000fe200078e960f */
[----:B------:R-:W-:Y:S04]  /*d7f0*/  IMAD.WIDE.U32 R10, R10, -0x2daee0ad, RZ ;  /* 0xd2511f530a0a7825 */ /* 0x000fe800078e00ff */
[----:B------:R-:W-:Y:S01]  /*d800*/  IMAD.WIDE.U32 R30, R0, -0x2daee0ad, RZ ;  /* 0xd2511f53001e7825 */ /* 0x000fe200078e00ff */
[----:B------:R-:W-:Y:S04]  /*d810*/  LOP3.LUT R3, R180, R26, R11, 0x96, !PT ;  /* 0x0000001ab4037212 */ /* 0x000fe800078e960b */
[----:B------:R-:W-:Y:S01]  /*d820*/  LOP3.LUT R10, R175, R10, R31, 0x96, !PT ;  /* 0x0000000aaf0a7212 */ /* 0x000fe200078e961f */
[----:B------:R-:W-:Y:S05]  /*d830*/  IMAD.WIDE.U32 R26, R3, -0x326172a9, RZ ;  /* 0xcd9e8d57031a7825 */ /* 0x000fea00078e00ff */
[----:B------:R-:W-:Y:S01]  /*d840*/  LOP3.LUT R11, R220, R14, R27, 0x96, !PT ;  /* 0x0000000edc0b7212 */ /* 0x000fe200078e961b */
[----:B------:R-:W-:Y:S04]  /*d850*/  IMAD.WIDE.U32 R14, R10, -0x326172a9, RZ ;  /* 0xcd9e8d570a0e7825 */ /* 0x000fe800078e00ff */
[----:B------:R-:W-:Y:S01]  /*d860*/  IMAD.MOV.U32 R0, RZ, RZ, R14 ;  /* 0x000000ffff007224 */ /* 0x000fe200078e000e */
[----:B------:R-:W-:Y:S01]  /*d870*/  LOP3.LUT R3, R219, R26, R15, 0x96, !PT ;  /* 0x0000001adb037212 */ /* 0x000fe200078e960f */
[----:B------:R-:W-:Y:S02]  /*d880*/  IMAD.MOV.U32 R26, RZ, RZ, R82 ;  /* 0x000000ffff1a7224 */ /* 0x000fe400078e0052 */
[----:B------:R-:W-:Y:S01]  /*d890*/  IMAD.MOV.U32 R27, RZ, RZ, R83 ;  /* 0x000000ffff1b7224 */ /* 0x000fe200078e0053 */
[----:B------:R-:W-:Y:S01]  /*d8a0*/  LOP3.LUT R82, R0, 0xff, RZ, 0xc0, !PT ;  /* 0x000000ff00527812 */ /* 0x000fe200078ec0ff */
[----:B------:R-:W-:Y:S01]  /*d8b0*/  IMAD.WIDE.U32 R10, R11, -0x2daee0ad, RZ ;  /* 0xd2511f530b0a7825 */ /* 0x000fe200078e00ff */
[C---:B------:R-:W-:Y:S02]  /*d8c0*/  PRMT R0, R14.reuse, 0x7771, RZ ;  /* 0x000077710e007816 */ /* 0x040fe400000000ff */
[----:B------:R-:W-:Y:S02]  /*d8d0*/  PRMT R83, R14, 0x7772, RZ ;  /* 0x000077720e537816 */ /* 0x000fe400000000ff */
[----:B------:R-:W-:Y:S02]  /*d8e0*/  PRMT R82, R82, 0x5410, R0 ;  /* 0x0000541052527816 */ /* 0x000fe40000000000 */
[----:B-1----:R-:W-:Y:S02]  /*d8f0*/  F2FP.F16.F32.PACK_AB R0, R179, R182 ;  /* 0x000000b6b300723e */ /* 0x002fe400000000ff */
[----:B------:R-:W-:Y:S02]  /*d900*/  LOP3.LUT R76, R205, R30, R11, 0x96, !PT ;  /* 0x0000001ecd4c7212 */ /* 0x000fe400078e960b */
[--C-:B------:R-:W-:Y:S02]  /*d910*/  HSET2.LE.AND R82, R82, R213.reuse, PT ;  /* 0x000000d552527233 */ /* 0x100fe40003803000 */
[----:B------:R-:W-:Y:S03]  /*d920*/  PRMT R11, R10, 0x7771, RZ ;  /* 0x000077710a0b7816 */ /* 0x000fe600000000ff */
[----:B------:R-:W-:Y:S02]  /*d930*/  LOP3.LUT R82, R0, R82, RZ, 0xc0, !PT ;  /* 0x0000005200527212 */ /* 0x000fe400078ec0ff */
[----:B------:R-:W-:Y:S04]  /*d940*/  PRMT R0, R14, 0x7773, RZ ;  /* 0x000077730e007816 */ /* 0x000fe800000000ff */
[----:B------:R-:W-:Y:S02]  /*d950*/  PRMT R83, R83, 0x5410, R0 ;  /* 0x0000541053537816 */ /* 0x000fe40000000000 */
[----:B------:R-:W-:Y:S02]  /*d960*/  F2FP.F16.F32.PACK_AB R0, R147, R146 ;  /* 0x000000929300723e */ /* 0x000fe400000000ff */
        /* <DEDUP_REMOVED lines=47> */
[----:B------:R-:W-:Y:S01]  /*dc60*/  LOP3.LUT R0, R219, R14, R11, 0x96, !PT ;  /* 0x0000000edb007212 */ /* 0x000fe200078e960b */
[----:B------:R-:W-:Y:S01]  /*dc70*/  IMAD.MOV.U32 R11, RZ, RZ, R10 ;  /* 0x000000ffff0b7224 */ /* 0x000fe200078e000a */
[C---:B------:R-:W-:Y:S01]  /*dc80*/  PRMT R14, R10.reuse, 0x7771, RZ ;  /* 0x000077710a0e7816 */ /* 0x040fe200000000ff */
[----:B------:R-:W-:Y:S02]  /*dc90*/  IMAD.MOV.U32 R30, RZ, RZ, R96 ;  /* 0x000000ffff1e7224 */ /* 0x000fe400078e0060 */
[----:B------:R-:W-:Y:S01]  /*dca0*/  IMAD.MOV.U32 R15, RZ, RZ, R215 ;  /* 0x000000ffff0f7224 */ /* 0x000fe200078e00d7 */
        /* <DEDUP_REMOVED lines=47> */
[----:B------:R-:W-:Y:S01]  /*dfa0*/  IMAD.MOV.U32 R40, RZ, RZ, R41 ;  /* 0x000000ffff287224 */ /* 0x000fe200078e0029 */
[----:B------:R-:W-:Y:S01]  /*dfb0*/  LOP3.LUT R180, R180, R14, R11, 0x96, !PT ;  /* 0x0000000eb4b47212 */ /* 0x000fe200078e960b */
[----:B------:R-:W-:Y:S04]  /*dfc0*/  IMAD.WIDE.U32 R14, R0, -0x2daee0ad, RZ ;  /* 0xd2511f53000e7825 */ /* 0x000fe800078e00ff */
        /* <DEDUP_REMOVED lines=14> */
[----:B------:R-:W-:Y:S02]  /*e0b0*/  IMAD.MOV.U32 R31, RZ, RZ, R84 ;  /* 0x000000ffff1f7224 */ /* 0x000fe400078e0054 */
[----:B------:R-:W-:Y:S02]  /*e0c0*/  IMAD.MOV.U32 R30, RZ, RZ, R85 ;  /* 0x000000ffff1e7224 */ /* 0x000fe400078e0055 */
[----:B------:R-:W-:Y:S04]  /*e0d0*/  IMAD.WIDE.U32 R84, R10, -0x326172a9, RZ ;  /* 0xcd9e8d570a547825 */ /* 0x000fe800078e00ff */
[----:B------:R-:W-:Y:S01]  /*e0e0*/  IMAD.MOV.U32 R181, RZ, RZ, R3 ;  /* 0x000000ffffb57224 */ /* 0x000fe200078e0003 */
[----:B------:R-:W-:Y:S01]  /*e0f0*/  LOP3.LUT R0, R219, R180, R85, 0x96, !PT ;  /* 0x000000b4db007212 */ /* 0x000fe200078e9655 */
[----:B------:R-:W-:Y:S02]  /*e100*/  IMAD.MOV.U32 R180, RZ, RZ, R193 ;  /* 0x000000ffffb47224 */ /* 0x000fe400078e00c1 */
[----:B------:R-:W-:Y:S01]  /*e110*/  IMAD.MOV.U32 R193, RZ, RZ, R226 ;  /* 0x000000ffffc17224 */ /* 0x000fe200078e00e2 */
[C---:B------:R-:W-:Y:S01]  /*e120*/  LOP3.LUT R3, R0.reuse, 0xffff, RZ, 0xc0, !PT ;  /* 0x0000ffff00037812 */ /* 0x040fe200078ec0ff */
[----:B------:R-:W-:Y:S01]  /*e130*/  IMAD.MOV.U32 R226, RZ, RZ, R43 ;  /* 0x000000ffffe27224 */ /* 0x000fe200078e002b */
        /* <DEDUP_REMOVED lines=15> */
[----:B------:R-:W-:Y:S02]  /*e230*/  IMAD.MOV.U32 R184, RZ, RZ, R161 ;  /* 0x000000ffffb87224 */ /* 0x000fe400078e00a1 */
[C---:B------:R-:W-:Y:S01]  /*e240*/  FMUL.FTZ R14, R0.reuse, R170 ;  /* 0x000000aa000e7220 */ /* 0x040fe20000410000 */
[----:B------:R-:W-:Y:S02]  /*e250*/  IMAD.MOV.U32 R167, RZ, RZ, R41 ;  /* 0x000000ffffa77224 */ /* 0x000fe400078e0029 */
[C---:B------:R-:W-:Y:S01]  /*e260*/  FMUL.FTZ R15, R0.reuse, R171 ;  /* 0x000000ab000f7220 */ /* 0x040fe20000410000 */
[----:B------:R-:W-:Y:S02]  /*e270*/  IMAD.MOV.U32 R161, RZ, RZ, R42 ;  /* 0x000000ffffa17224 */ /* 0x000fe400078e002a */
[C---:B------:R-:W-:Y:S01]  /*e280*/  FMUL.FTZ R26, R0.reuse, R158 ;  /* 0x0000009e001a7220 */ /* 0x040fe20000410000 */
[----:B------:R-:W3:Y:S01]  /*e290*/  LDSM.16.MT88.4 R40, [R139+0x4000] ;  /* 0x004000008b28783b */ /* 0x000ee20000004200 */
[C---:B------:R-:W-:Y:S01]  /*e2a0*/  FMUL.FTZ R27, R0.reuse, R159 ;  /* 0x0000009f001b7220 */ /* 0x040fe20000410000 */
[----:B------:R-:W-:Y:S02]  /*e2b0*/  IMAD.MOV.U32 R170, RZ, RZ, R30 ;  /* 0x000000ffffaa7224 */ /* 0x000fe400078e001e */
[C---:B------:R-:W-:Y:S01]  /*e2c0*/  FMUL.FTZ R30, R0.reuse, R162 ;  /* 0x000000a2001e7220 */ /* 0x040fe20000410000 */
[----:B------:R-:W-:Y:S02]  /*e2d0*/  IMAD.MOV.U32 R162, RZ, RZ, R205 ;  /* 0x000000ffffa27224 */ /* 0x000fe400078e00cd */
[----:B------:R-:W-:Y:S02]  /*e2e0*/  IMAD.MOV.U32 R171, RZ, RZ, R31 ;  /* 0x000000ffffab7224 */ /* 0x000fe400078e001f */
[----:B------:R-:W-:Y:S01]  /*e2f0*/  FMUL.FTZ R31, R0, R163 ;  /* 0x000000a3001f7220 */ /* 0x000fe20000410000 */
[----:B------:R-:W-:Y:S02]  /*e300*/  IMAD.MOV.U32 R163, RZ, RZ, R131 ;  /* 0x000000ffffa37224 */ /* 0x000fe400078e0083 */
[----:B------:R-:W-:Y:S01]  /*e310*/  MUFU.EX2 R131, R103 ;  /* 0x0000006700837308 */ /* 0x000fe20000000800 */
[----:B------:R-:W-:Y:S02]  /*e320*/  IMAD.MOV.U32 R159, RZ, RZ, R167 ;  /* 0x000000ffff9f7224 */ /* 0x000fe400078e00a7 */
[----:B------:R-:W-:Y:S01]  /*e330*/  IMAD.MOV.U32 R167, RZ, RZ, R3 ;  /* 0x000000ffffa77224 */ /* 0x000fe200078e0003 */
[----:B------:R-:W-:Y:S01]  /*e340*/  F2FP.F16.F32.PACK_AB R3, R233, R234 ;  /* 0x000000eae903723e */ /* 0x000fe200000000ff */
[----:B------:R-:W-:Y:S02]  /*e350*/  IMAD.MOV.U32 R205, RZ, RZ, R175 ;  /* 0x000000ffffcd7224 */ /* 0x000fe400078e00af */
[----:B------:R-:W-:Y:S01]  /*e360*/  IMAD.MOV.U32 R175, RZ, RZ, R144 ;  /* 0x000000ffffaf7224 */ /* 0x000fe200078e0090 */
[----:B------:R-:W-:Y:S02]  /*e370*/  LOP3.LUT R80, R3, R80, RZ, 0xc0, !PT ;  /* 0x0000005003507212 */ /* 0x000fe400078ec0ff */
[----:B------:R-:W-:Y:S01]  /*e380*/  MUFU.EX2 R144, R102 ;  /* 0x0000006600907308 */ /* 0x000fe20000000800 */
[----:B------:R-:W-:Y:S02]  /*e390*/  IMAD.MOV.U32 R158, RZ, RZ, R188 ;  /* 0x000000ffff9e7224 */ /* 0x000fe400078e00bc */
[----:B------:R-:W-:Y:S02]  /*e3a0*/  IMAD.MOV.U32 R188, RZ, RZ, R187 ;  /* 0x000000ffffbc7224 */ /* 0x000fe400078e00bb */
[----:B------:R-:W-:Y:S05]  /*e3b0*/  IMAD.MOV.U32 R187, RZ, RZ, R120 ;  /* 0x000000ffffbb7224 */ /* 0x000fea00078e0078 */
[----:B------:R4:W-:Y:S10]  /*e3c0*/  MUFU.EX2 R102, R238 ;  /* 0x000000ee00667308 */ /* 0x0009f40000000800 */
[----:B------:R-:W-:Y:S01]  /*e3d0*/  MUFU.EX2 R120, R74 ;  /* 0x0000004a00787308 */ /* 0x000fe20000000800 */
[-C--:B---3--:R-:W-:Y:S09]  /*e3e0*/  HMMA.16816.F32 R4, R36, R40.reuse, R4 ;  /* 0x000000282404723c */ /* 0x088ff20000001804 */
[----:B------:R-:W-:Y:S01]  /*e3f0*/  MUFU.EX2 R74, R130 ;  /* 0x00000082004a7308 */ /* 0x000fe20000000800 */
[----:B----4-:R-:W-:Y:S01]  /*e400*/  IMAD.MOV.U32 R238, RZ, RZ, R163 ;  /* 0x000000ffffee7224 */ /* 0x010fe200078e00a3 */
[C---:B------:R-:W-:Y:S08]  /*e410*/  HMMA.16816.F32 R8, R44.reuse, R40, R8 ;  /* 0x000000282c08723c */ /* 0x040ff00000001808 */
[----:B------:R-:W-:Y:S01]  /*e420*/  MUFU.EX2 R103, R94 ;  /* 0x0000005e00677308 */ /* 0x000fe20000000800 */
[-C--:B------:R-:W-:Y:S09]  /*e430*/  HMMA.16816.F32 R12, R44, R42.reuse, R12 ;  /* 0x0000002a2c0c723c */ /* 0x080ff2000000180c */
[----:B------:R-:W-:Y:S01]  /*e440*/  MUFU.EX2 R94, R242 ;  /* 0x000000f2005e7308 */ /* 0x000fe20000000800 */
[C---:B------:R-:W-:Y:S01]  /*e450*/  HMMA.16816.F32 R16, R36.reuse, R42, R16 ;  /* 0x0000002a2410723c */ /* 0x040fe20000001810 */
[----:B------:R-:W3:Y:S07]  /*e460*/  LDSM.16.MT88.4 R40, [R209+0x4000] ;  /* 0x00400000d128783b */ /* 0x000eee0000004200 */
[-C--:B---3--:R-:W-:Y:S08]  /*e470*/  HMMA.16816.F32 R20, R36, R40.reuse, R20 ;  /* 0x000000282414723c */ /* 0x088ff00000001814 */
[C---:B------:R-:W-:Y:S04]  /*e480*/  HMMA.16816.F32 R24, R44.reuse, R40, R24 ;  /* 0x000000282c18723c */ /* 0x040fe80000001818 */
[----:B------:R-:W-:Y:S01]  /*e490*/  IMAD.MOV.U32 R41, RZ, RZ, R138 ;  /* 0x000000ffff297224 */ /* 0x000fe200078e008a */
[----:B--2---:R-:W-:Y:S01]  /*e4a0*/  ISETP.GT.AND P0, PT, R215, RZ, PT ;  /* 0x000000ffd700720c */ /* 0x004fe20003f04270 */
[----:B------:R-:W-:Y:S01]  /*e4b0*/  IMAD.MOV.U32 R40, RZ, RZ, R181 ;  /* 0x000000ffff287224 */ /* 0x000fe200078e00b5 */
[----:B------:R-:W2:Y:S01]  /*e4c0*/  MUFU.EX2 R138, R117 ;  /* 0x00000075008a7308 */ /* 0x000ea20000000800 */
[-C--:B------:R-:W-:Y:S03]  /*e4d0*/  HMMA.16816.F32 R28, R44, R42.reuse, R28 ;  /* 0x0000002a2c1c723c */ /* 0x080fe6000000181c */
[--C-:B------:R-:W-:Y:S01]  /*e4e0*/  HSET2.LE.AND R44, R87, R213.reuse, PT ;  /* 0x000000d5572c7233 */ /* 0x100fe20003803000 */
[----:B------:R-:W-:Y:S01]  /*e4f0*/  IMAD.MOV.U32 R181, RZ, RZ, R189 ;  /* 0x000000ffffb57224 */ /* 0x000fe200078e00bd */
[--C-:B------:R-:W-:Y:S01]  /*e500*/  HSET2.LE.AND R45, R86, R213.reuse, PT ;  /* 0x000000d5562d7233 */ /* 0x100fe20003803000 */
[----:B------:R-:W-:Y:S01]  /*e510*/  IMAD.MOV.U32 R189, RZ, RZ, R145 ;  /* 0x000000ffffbd7224 */ /* 0x000fe200078e0091 */
[--C-:B------:R-:W-:Y:S01]  /*e520*/  HSET2.LE.AND R46, R97, R213.reuse, PT ;  /* 0x000000d5612e7233 */ /* 0x100fe20003803000 */
[----:B------:R-:W-:Y:S01]  /*e530*/  HMMA.16816.F32 R32, R36, R42, R32 ;  /* 0x0000002a2420723c */ /* 0x000fe20000001820 */
[----:B------:R-:W3:Y:S01]  /*e540*/  LDSM.16.MT88.4 R36, [R139+0x4400] ;  /* 0x004400008b24783b */ /* 0x000ee20000004200 */
[----:B------:R-:W-:Y:S02]  /*e550*/  MUFU.EX2 R145, R101 ;  /* 0x0000006500917308 */ /* 0x000fe40000000800 */
[----:B------:R-:W-:Y:S02]  /*e560*/  LOP3.LUT R47, R98, 0xff00ff, RZ, 0xc0, !PT ;  /* 0x00ff00ff622f7812 */ /* 0x000fe400078ec0ff */
[----:B--2---:R-:W-:Y:S06]  /*e570*/  F2FP.F16.F32.PACK_AB R3, R138, R128 ;  /* 0x000000808a03723e */ /* 0x004fec00000000ff */
[----:B------:R2:W-:Y:S01]  /*e580*/  MUFU.EX2 R101, R239 ;  /* 0x000000ef00657308 */ /* 0x0005e20000000800 */
[--C-:B------:R-:W-:Y:S02]  /*e590*/  HSET2.LE.AND R47, R47, R213.reuse, PT ;  /* 0x000000d52f2f7233 */ /* 0x100fe40003803000 */
[----:B------:R-:W-:Y:S02]  /*e5a0*/  LOP3.LUT R81, R3, R81, RZ, 0xc0, !PT ;  /* 0x0000005103517212 */ /* 0x000fe400078ec0ff */
[----:B------:R-:W-:Y:S05]  /*e5b0*/  F2FP.F16.F32.PACK_AB R3, R131, R112 ;  /* 0x000000708303723e */ /* 0x000fea00000000ff */
[----:B------:R-:W-:Y:S01]  /*e5c0*/  MUFU.EX2 R87, R245 ;  /* 0x000000f500577308 */ /* 0x000fe20000000800 */
[----:B------:R-:W-:Y:S09]  /*e5d0*/  LOP3.LUT R44, R3, R44, RZ, 0xc0, !PT ;  /* 0x0000002c032c7212 */ /* 0x000ff200078ec0ff */
[----:B------:R-:W-:Y:S01]  /*e5e0*/  MUFU.EX2 R117, R79 ;  /* 0x0000004f00757308 */ /* 0x000fe20000000800 */
[----:B--2---:R-:W-:Y:S09]  /*e5f0*/  IMAD.MOV.U32 R239, RZ, RZ, R140 ;  /* 0x000000ffffef7224 */ /* 0x004ff200078e008c */
[----:B------:R-:W-:Y:S01]  /*e600*/  MUFU.EX2 R79, R230 ;  /* 0x000000e6004f7308 */ /* 0x000fe20000000800 */
[-C--:B---3--:R-:W-:Y:S09]  /*e610*/  HMMA.16816.F32 R4, R48, R36.reuse, R4 ;  /* 0x000000243004723c */ /* 0x088ff20000001804 */
[----:B------:R-:W-:Y:S01]  /*e620*/  MUFU.EX2 R86, R231 ;  /* 0x000000e700567308 */ /* 0x000fe20000000800 */
[C---:B------:R-:W-:Y:S08]  /*e630*/  HMMA.16816.F32 R8, R52.reuse, R36, R8 ;  /* 0x000000243408723c */ /* 0x040ff00000001808 */
[-C--:B------:R-:W-:Y:S08]  /*e640*/  HMMA.16816.F32 R12, R52, R38.reuse, R12 ;  /* 0x00000026340c723c */ /* 0x080ff0000000180c */
[C---:B------:R-:W-:Y:S01]  /*e650*/  HMMA.16816.F32 R16, R48.reuse, R38, R16 ;  /* 0x000000263010723c */ /* 0x040fe20000001810 */
[----:B------:R-:W2:Y:S07]  /*e660*/  LDSM.16.MT88.4 R36, [R209+0x4400] ;  /* 0x00440000d124783b */ /* 0x000eae0000004200 */
[-C--:B--2---:R-:W-:Y:S08]  /*e670*/  HMMA.16816.F32 R20, R48, R36.reuse, R20 ;  /* 0x000000243014723c */ /* 0x084ff00000001814 */
[C---:B------:R-:W-:Y:S08]  /*e680*/  HMMA.16816.F32 R24, R52.reuse, R36, R24 ;  /* 0x000000243418723c */ /* 0x040ff00000001818 */
[-C--:B------:R-:W-:Y:S01]  /*e690*/  HMMA.16816.F32 R28, R52, R38.reuse, R28 ;  /* 0x00000026341c723c */ /* 0x080fe2000000181c */
[----:B------:R-:W2:Y:S02]  /*e6a0*/  LDL.LU R53, [R1+0x34] ;  /* 0x0000340001357983 */ /* 0x000ea40000300800 */
[----:B------:R-:W-:Y:S02]  /*e6b0*/  IMAD.MOV.U32 R54, RZ, RZ, R141 ;  /* 0x000000ffff367224 */ /* 0x000fe400078e008d */
[----:B------:R-:W-:Y:S02]  /*e6c0*/  IMAD.MOV.U32 R55, RZ, RZ, R170 ;  /* 0x000000ffff377224 */ /* 0x000fe400078e00aa */
[----:B------:R-:W-:Y:S01]  /*e6d0*/  FADD.FTZ R54, R54, R133 ;  /* 0x0000008536367221 */ /* 0x000fe20000010000 */
[----:B------:R-:W-:Y:S01]  /*e6e0*/  HMMA.16816.F32 R32, R48, R38, R32 ;  /* 0x000000263020723c */ /* 0x000fe20000001820 */
[----:B------:R-:W3:Y:S03]  /*e6f0*/  LDSM.16.MT88.4 R36, [R139+0x4800] ;  /* 0x004800008b24783b */ /* 0x000ee60000004200 */
[----:B------:R-:W-:Y:S01]  /*e700*/  IMAD.MOV.U32 R51, RZ, RZ, R162 ;  /* 0x000000ffff337224 */ /* 0x000fe200078e00a2 */
[----:B------:R-:W-:Y:S01]  /*e710*/  SHF.R.U32.HI R49, RZ, 0x18, R76 ;  /* 0x00000018ff317819 */ /* 0x000fe2000001164c */
[----:B------:R-:W-:Y:S01]  /*e720*/  IMAD.MOV.U32 R170, RZ, RZ, R124 ;  /* 0x000000ffffaa7224 */ /* 0x000fe200078e007c */
[----:B------:R-:W-:Y:S01]  /*e730*/  SHF.R.U32.HI R50, RZ, 0x18, R77 ;  /* 0x00000018ff327819 */ /* 0x000fe2000001164d */
[----:B------:R-:W4:Y:S01]  /*e740*/  MUFU.EX2 R124, R75 ;  /* 0x0000004b007c7308 */ /* 0x000f220000000800 */
[----:B------:R-:W-:Y:S01]  /*e750*/  FADD.FTZ R55, R55, R132 ;  /* 0x0000008437377221 */ /* 0x000fe20000010000 */
[----:B------:R-:W-:Y:S08]  /*e760*/  IMAD.MOV.U32 R132, RZ, RZ, R136 ;  /* 0x000000ffff847224 */ /* 0x000ff000078e0088 */
[----:B------:R-:W-:Y:S01]  /*e770*/  MUFU.EX2 R75, R119 ;  /* 0x00000077004b7308 */ /* 0x000fe20000000800 */
[----:B----4-:R-:W-:Y:S04]  /*e780*/  F2FP.F16.F32.PACK_AB R3, R124, R120 ;  /* 0x000000787c03723e */ /* 0x010fe800000000ff */
[----:B------:R-:W-:Y:S02]  /*e790*/  LOP3.LUT R45, R3, R45, RZ, 0xc0, !PT ;  /* 0x0000002d032d7212 */ /* 0x000fe400078ec0ff */
[----:B------:R-:W-:Y:S04]  /*e7a0*/  F2FP.F16.F32.PACK_AB R3, R145, R144 ;  /* 0x000000909103723e */ /* 0x000fe800000000ff */
[----:B------:R-:W-:Y:S01]  /*e7b0*/  LOP3.LUT R46, R3, R46, RZ, 0xc0, !PT ;  /* 0x0000002e032e7212 */ /* 0x000fe200078ec0ff */
[----:B------:R-:W-:Y:S01]  /*e7c0*/  IMAD.MOV.U32 R3, RZ, RZ, R84 ;  /* 0x000000ffff037224 */ /* 0x000fe200078e0054 */
[-C--:B---3--:R-:W-:Y:S05]  /*e7d0*/  HMMA.16816.F32 R4, R56, R36.reuse, R4 ;  /* 0x000000243804723c */ /* 0x088fea0000001804 */
[----:B------:R-:W-:Y:S03]  /*e7e0*/  LOP3.LUT R3, R3, 0xff, RZ, 0xc0, !PT ;  /* 0x000000ff03037812 */ /* 0x000fe600078ec0ff */
[C---:B------:R-:W-:Y:S08]  /*e7f0*/  HMMA.16816.F32 R8, R64.reuse, R36, R8 ;  /* 0x000000244008723c */ /* 0x040ff00000001808 */
[-C--:B------:R-:W-:Y:S08]  /*e800*/  HMMA.16816.F32 R12, R64, R38.reuse, R12 ;  /* 0x00000026400c723c */ /* 0x080ff0000000180c */
[C---:B------:R-:W-:Y:S01]  /*e810*/  HMMA.16816.F32 R16, R56.reuse, R38, R16 ;  /* 0x000000263810723c */ /* 0x040fe20000001810 */
[----:B------:R-:W3:Y:S07]  /*e820*/  LDSM.16.MT88.4 R36, [R209+0x4800] ;  /* 0x00480000d124783b */ /* 0x000eee0000004200 */
[-C--:B---3--:R-:W-:Y:S08]  /*e830*/  HMMA.16816.F32 R20, R56, R36.reuse, R20 ;  /* 0x000000243814723c */ /* 0x088ff00000001814 */
[C---:B------:R-:W-:Y:S08]  /*e840*/  HMMA.16816.F32 R24, R64.reuse, R36, R24 ;  /* 0x000000244018723c */ /* 0x040ff00000001818 */
[-C--:B------:R-:W-:Y:S03]  /*e850*/  HMMA.16816.F32 R28, R64, R38.reuse, R28 ;  /* 0x00000026401c723c */ /* 0x080fe6000000181c */
[----:B------:R-:W-:Y:S02]  /*e860*/  IMAD.MOV.U32 R67, RZ, RZ, R40 ;  /* 0x000000ffff437224 */ /* 0x000fe400078e0028 */
[----:B------:R-:W-:Y:S02]  /*e870*/  IMAD.MOV.U32 R66, RZ, RZ, R41 ;  /* 0x000000ffff427224 */ /* 0x000fe400078e0029 */
[----:B------:R-:W-:Y:S01]  /*e880*/  LDSM.16.MT88.4 R40, [R139+0x5000] ;  /* 0x005000008b28783b */ /* 0x000fe20000004200 */
[----:B------:R-:W-:Y:S04]  /*e890*/  HMMA.16816.F32 R32, R56, R38, R32 ;  /* 0x000000263820723c */ /* 0x000fe80000001820 */
[----:B------:R-:W-:Y:S02]  /*e8a0*/  IMAD.MOV.U32 R56, RZ, RZ, R171 ;  /* 0x000000ffff387224 */ /* 0x000fe400078e00ab */
[----:B------:R-:W-:Y:S01]  /*e8b0*/  IMAD.MOV.U32 R171, RZ, RZ, R200 ;  /* 0x000000ffffab7224 */ /* 0x000fe200078e00c8 */
[----:B------:R-:W3:Y:S01]  /*e8c0*/  LDSM.16.MT88.4 R36, [R139+0x4c00] ;  /* 0x004c00008b24783b */ /* 0x000ee20000004200 */
[----:B------:R-:W-:Y:S02]  /*e8d0*/  IMAD.MOV.U32 R59, RZ, RZ, R226 ;  /* 0x000000ffff3b7224 */ /* 0x000fe400078e00e2 */
[----:B------:R-:W-:Y:S01]  /*e8e0*/  FADD.FTZ R56, R56, R134 ;  /* 0x0000008638387221 */ /* 0x000fe20000010000 */
[----:B------:R-:W-:Y:S02]  /*e8f0*/  IMAD.MOV.U32 R65, RZ, RZ, R166 ;  /* 0x000000ffff417224 */ /* 0x000fe400078e00a6 */
[----:B------:R-:W-:Y:S02]  /*e900*/  IMAD.MOV.U32 R166, RZ, RZ, R180 ;  /* 0x000000ffffa67224 */ /* 0x000fe400078e00b4 */
[----:B------:R-:W-:Y:S02]  /*e910*/  IMAD.MOV.U32 R180, RZ, RZ, R184 ;  /* 0x000000ffffb47224 */ /* 0x000fe400078e00b8 */
[----:B------:R-:W-:Y:S02]  /*e920*/  IMAD.MOV.U32 R184, RZ, RZ, R160 ;  /* 0x000000ffffb87224 */ /* 0x000fe400078e00a0 */
[----:B------:R-:W-:Y:S02]  /*e930*/  IMAD.MOV.U32 R226, RZ, RZ, R161 ;  /* 0x000000ffffe27224 */ /* 0x000fe400078e00a1 */
[----:B------:R-:W-:Y:S02]  /*e940*/  IMAD.MOV.U32 R200, RZ, RZ, R121 ;  /* 0x000000ffffc87224 */ /* 0x000fe400078e0079 */
[----:B------:R-:W4:Y:S01]  /*e950*/  MUFU.EX2 R121, R78 ;  /* 0x0000004e00797308 */ /* 0x000f220000000800 */
[----:B------:R-:W-:Y:S09]  /*e960*/  IMAD.MOV.U32 R134, RZ, RZ, R135 ;  /* 0x000000ffff867224 */ /* 0x000ff200078e0087 */
[----:B------:R-:W1:Y:S01]  /*e970*/  MUFU.EX2 R78, R118 ;  /* 0x00000076004e7308 */ /* 0x000e620000000800 */
[-C--:B---3--:R-:W-:Y:S08]  /*e980*/  HMMA.16816.F32 R4, R68, R36.reuse, R4 ;  /* 0x000000244404723c */ /* 0x088ff00000001804 */
[C---:B------:R-:W-:Y:S08]  /*e990*/  HMMA.16816.F32 R8, R60.reuse, R36, R8 ;  /* 0x000000243c08723c */ /* 0x040ff00000001808 */
[-C--:B------:R-:W-:Y:S08]  /*e9a0*/  HMMA.16816.F32 R12, R60, R38.reuse, R12 ;  /* 0x000000263c0c723c */ /* 0x080ff0000000180c */
        /* <DEDUP_REMOVED lines=22> */
[-C--:B------:R-:W-:Y:S03]  /*eb10*/  HMMA.16816.F32 R12, R44, R42.reuse, R12 ;  /* 0x0000002a2c0c723c */ /* 0x080fe6000000180c */
[----:B------:R-:W-:Y:S01]  /*eb20*/  LOP3.LUT R39, R77, 0xff, RZ, 0xc0, !PT ;  /* 0x000000ff4d277812 */ /* 0x000fe200078ec0ff */
[----:B--2---:R-:W-:Y:S01]  /*eb30*/  FFMA.FTZ R53, R0, R53, R239 ;  /* 0x0000003500357223 */ /* 0x004fe200000100ef */
[----:B------:R-:W-:Y:S01]  /*eb40*/  SHF.R.U32.HI R3, RZ, 0x8, R36 ;  /* 0x00000008ff037819 */ /* 0x000fe20000011624 */
[----:B------:R-:W-:Y:S01]  /*eb50*/  IMAD.MOV.U32 R239, RZ, RZ, R59 ;  /* 0x000000ffffef7224 */ /* 0x000fe200078e003b */
[----:B------:R-:W-:Y:S01]  /*eb60*/  LOP3.LUT R48, R37, 0xff, RZ, 0xc0, !PT ;  /* 0x000000ff25307812 */ /* 0x000fe200078ec0ff */
[C---:B------:R-:W-:Y:S02]  /*eb70*/  HMMA.16816.F32 R16, R80.reuse, R42, R16 ;  /* 0x0000002a5010723c */ /* 0x040fe40000001810 */
[----:B------:R-:W-:Y:S02]  /*eb80*/  MUFU.EX2 R71, R239 ;  /* 0x000000ef00477308 */ /* 0x000fe40000000800 */
[----:B------:R-:W-:Y:S01]  /*eb90*/  PRMT R52, R38, 0x5410, R49 ;  /* 0x0000541026347816 */ /* 0x000fe20000000031 */
[----:B------:R-:W-:Y:S01]  /*eba0*/  IMAD.MOV.U32 R59, RZ, RZ, R65 ;  /* 0x000000ffff3b7224 */ /* 0x000fe200078e0041 */
[----:B------:R-:W-:Y:S01]  /*ebb0*/  PRMT R58, R39, 0x5410, R3 ;  /* 0x00005410273a7816 */ /* 0x000fe20000000003 */
[----:B------:R-:W-:Y:S01]  /*ebc0*/  IMAD.MOV.U32 R3, RZ, RZ, R88 ;  /* 0x000000ffff037224 */ /* 0x000fe200078e0058 */
[----:B------:R-:W2:Y:S01]  /*ebd0*/  LDSM.16.MT88.4 R36, [R209+0x5000] ;  /* 0x00500000d124783b */ /* 0x000ea20000004200 */
[----:B------:R-:W-:Y:S01]  /*ebe0*/  LOP3.LUT R40, R73, 0xffff, RZ, 0xc0, !PT ;  /* 0x0000ffff49287812 */ /* 0x000fe200078ec0ff */
[----:B------:R-:W-:Y:S01]  /*ebf0*/  IMAD.MOV.U32 R65, RZ, RZ, R66 ;  /* 0x000000ffff417224 */ /* 0x000fe200078e0042 */
[----:B------:R-:W-:Y:S01]  /*ec00*/  SHF.R.U32.HI R41, RZ, 0x18, R73 ;  /* 0x00000018ff297819 */ /* 0x000fe20000011649 */
[----:B------:R-:W-:Y:S01]  /*ec10*/  IMAD.MOV.U32 R66, RZ, RZ, R67 ;  /* 0x000000ffff427224 */ /* 0x000fe200078e0043 */
[----:B------:R-:W-:Y:S01]  /*ec20*/  LOP3.LUT R49, R3, 0xff, RZ, 0xc0, !PT ;  /* 0x000000ff03317812 */ /* 0x000fe200078ec0ff */
[----:B------:R-:W-:Y:S01]  /*ec30*/  IMAD.MOV.U32 R67, RZ, RZ, R51 ;  /* 0x000000ffff437224 */ /* 0x000fe200078e0033 */
[----:B------:R-:W-:Y:S01]  /*ec40*/  PRMT R3, R73, 0x7632, R3 ;  /* 0x0000763249037816 */ /* 0x000fe20000000003 */
[----:B------:R-:W-:Y:S01]  /*ec50*/  FADD.FTZ R54, R65, R54 ;  /* 0x0000003641367221 */ /* 0x000fe20000010000 */
[----:B------:R-:W-:Y:S01]  /*ec60*/  PRMT R57, R48, 0x5410, R50 ;  /* 0x0000541030397816 */ /* 0x000fe20000000032 */
[----:B------:R-:W-:Y:S01]  /*ec70*/  MUFU.EX2 R65, R250 ;  /* 0x000000fa00417308 */ /* 0x000fe20000000800 */
[----:B------:R-:W-:Y:S01]  /*ec80*/  LOP3.LUT R3, R3, 0xff, RZ, 0xc0, !PT ;  /* 0x000000ff03037812 */ /* 0x000fe200078ec0ff */
[----:B------:R-:W-:Y:S01]  /*ec90*/  FADD.FTZ R55, R66, R55 ;  /* 0x0000003742377221 */ /* 0x000fe20000010000 */
[----:B------:R-:W-:Y:S01]  /*eca0*/  PRMT R50, R88, 0x7771, RZ ;  /* 0x0000777158327816 */ /* 0x000fe200000000ff */
[----:B------:R-:W-:Y:S01]  /*ecb0*/  FADD.FTZ R56, R67, R56 ;  /* 0x0000003843387221 */ /* 0x000fe20000010000 */
[----:B------:R-:W-:Y:S01]  /*ecc0*/  LOP3.LUT R48, R73, 0xff, RZ, 0xc0, !PT ;  /* 0x000000ff49307812 */ /* 0x000fe200078ec0ff */
[----:B------:R-:W-:Y:S01]  /*ecd0*/  FADD.FTZ R53, R59, R53 ;  /* 0x000000353b357221 */ /* 0x000fe20000010000 */
[----:B------:R-:W-:Y:S03]  /*ece0*/  SHF.R.U32.HI R40, RZ, 0x8, R40 ;  /* 0x00000008ff287819 */ /* 0x000fe60000011628 */
[----:B------:R-:W3:Y:S01]  /*ecf0*/  MUFU.EX2 R73, R109 ;  /* 0x0000006d00497308 */ /* 0x000ee20000000800 */
[----:B------:R-:W-:Y:S01]  /*ed00*/  PRMT R141, R3, 0x5410, R41 ;  /* 0x00005410038d7816 */ /* 0x000fe20000000029 */
[----:B------:R-:W-:Y:S01]  /*ed10*/  FADD.FTZ R56, R167, R56 ;  /* 0x00000038a7387221 */ /* 0x000fe20000010000 */
[----:B------:R-:W-:Y:S02]  /*ed20*/  LOP3.LUT R3, R72, 0xffff, RZ, 0xc0, !PT ;  /* 0x0000ffff48037812 */ /* 0x000fe400078ec0ff */
[----:B------:R-:W-:Y:S02]  /*ed30*/  PRMT R162, R49, 0x5410, R50 ;  /* 0x0000541031a27816 */ /* 0x000fe40000000032 */
[----:B------:R-:W-:Y:S03]  /*ed40*/  PRMT R140, R48, 0x5410, R40 ;  /* 0x00005410308c7816 */ /* 0x000fe60000000028 */
[----:B------:R-:W4:Y:S01]  /*ed50*/  MUFU.EX2 R66, R252 ;  /* 0x000000fc00427308 */ /* 0x000f220000000800 */
[C---:B------:R-:W-:Y:S02]  /*ed60*/  PRMT R50, R88.reuse, 0x7773, RZ ;  /* 0x0000777358327816 */ /* 0x040fe400000000ff */
[----:B------:R-:W-:Y:S02]  /*ed70*/  PRMT R49, R88, 0x7772, RZ ;  /* 0x0000777258317816 */ /* 0x000fe400000000ff */
[----:B------:R-:W-:Y:S02]  /*ed80*/  LOP3.LUT R48, R72, 0xff, RZ, 0xc0, !PT ;  /* 0x000000ff48307812 */ /* 0x000fe400078ec0ff */
[----:B------:R-:W-:Y:S03]  /*ed90*/  SHF.R.U32.HI R3, RZ, 0x8, R3 ;  /* 0x00000008ff037819 */ /* 0x000fe60000011603 */
[----:B------:R-:W4:Y:S01]  /*eda0*/  MUFU.EX2 R67, R251 ;  /* 0x000000fb00437308 */ /* 0x000f220000000800 */
[----:B------:R-:W-:Y:S02]  /*edb0*/  PRMT R163, R49, 0x5410, R50 ;  /* 0x0000541031a37816 */ /* 0x000fe40000000032 */
[----:B------:R-:W-:Y:S02]  /*edc0*/  PRMT R160, R48, 0x5410, R3 ;  /* 0x0000541030a07816 */ /* 0x000fe40000000003 */
[----:B------:R-:W1:Y:S01]  /*edd0*/  LDSM.16.MT88.4 R48, [R139+0x5400] ;  /* 0x005400008b30783b */ /* 0x000e620000004200 */
[-C--:B--2---:R-:W-:Y:S03]  /*ede0*/  HMMA.16816.F32 R20, R80, R36.reuse, R20 ;  /* 0x000000245014723c */ /* 0x084fe60000001814 */
[--C-:B------:R-:W-:Y:S02]  /*edf0*/  HSET2.LE.AND R42, R99, R213.reuse, PT ;  /* 0x000000d5632a7233 */ /* 0x100fe40003803000 */
[----:B------:R-:W-:Y:S02]  /*ee00*/  F2FP.F16.F32.PACK_AB R0, R237, R236 ;  /* 0x000000eced00723e */ /* 0x000fe400000000ff */
[----:B------:R-:W-:Y:S01]  /*ee10*/  F2FP.F16.F32.PACK_AB R3, R196, R202 ;  /* 0x000000cac403723e */ /* 0x000fe200000000ff */
[C---:B------:R-:W-:Y:S04]  /*ee20*/  HMMA.16816.F32 R24, R44.reuse, R36, R24 ;  /* 0x000000242c18723c */ /* 0x040fe80000001818 */
[----:B------:R-:W-:Y:S02]  /*ee30*/  PRMT R40, R72, 0x7632, R40 ;  /* 0x0000763248287816 */ /* 0x000fe40000000028 */
[----:B------:R-:W-:Y:S02]  /*ee40*/  SHF.R.U32.HI R41, RZ, 0x18, R72 ;  /* 0x00000018ff297819 */ /* 0x000fe40000011648 */
[-C--:B------:R-:W-:Y:S01]  /*ee50*/  HMMA.16816.F32 R28, R44, R38.reuse, R28 ;  /* 0x000000262c1c723c */ /* 0x080fe2000000181c */
[----:B------:R-:W2:Y:S02]  /*ee60*/  MUFU.EX2 R72, R238 ;  /* 0x000000ee00487308 */ /* 0x000ea40000000800 */
        /* <DEDUP_REMOVED lines=13> */
[----:B------:R-:W3:Y:S01]  /*ef40*/  LDSM.16.MT88.4 R36, [R209+0x5400] ;  /* 0x00540000d124783b */ /* 0x000ee20000004200 */
[--C-:B------:R-:W-:Y:S02]  /*ef50*/  HSET2.LE.AND R0, R108, R213.reuse, PT ;  /* 0x000000d56c007233 */ /* 0x100fe40003803000 */
[----:B------:R-:W-:Y:S02]  /*ef60*/  LOP3.LUT R47, R125, 0xff00ff, RZ, 0xc0, !PT ;  /* 0x00ff00ff7d2f7812 */ /* 0x000fe400078ec0ff */
[----:B------:R-:W-:Y:S01]  /*ef70*/  F2FP.F16.F32.PACK_AB R3, R113, R115 ;  /* 0x000000737103723e */ /* 0x000fe200000000ff */
[-C--:B-1----:R-:W-:Y:S05]  /*ef80*/  HMMA.16816.F32 R4, R40, R48.reuse, R4 ;  /* 0x000000302804723c */ /* 0x082fea0000001804 */
        /* <DEDUP_REMOVED lines=15> */
[--C-:B------:R-:W-:Y:S02]  /*f080*/  HSET2.LE.AND R57, R85, R213.reuse, PT ;  /* 0x000000d555397233 */ /* 0x100fe40003803000 */
        /* <DEDUP_REMOVED lines=12> */
[----:B------:R-:W1:Y:S03]  /*f150*/  LDSM.16.MT88.4 R48, [R139+0x5800] ;  /* 0x005800008b30783b */ /* 0x000e660000004200 */
[----:B------:R-:W-:Y:S02]  /*f160*/  LOP3.LUT R55, R105, 0xff00ff, RZ, 0xc0, !PT ;  /* 0x00ff00ff69377812 */ /* 0x000fe400078ec0ff */
[----:B------:R-:W-:Y:S01]  /*f170*/  LOP3.LUT R54, R0, R54, RZ, 0xc0, !PT ;  /* 0x0000003600367212 */ /* 0x000fe200078ec0ff */
[----:B------:R-:W-:Y:S01]  /*f180*/  FADD.FTZ R0, R205, R56 ;  /* 0x00000038cd007221 */ /* 0x000fe20000010000 */
[-C--:B---3--:R-:W-:Y:S03]  /*f190*/  HMMA.16816.F32 R20, R40, R36.reuse, R20 ;  /* 0x000000242814723c */ /* 0x088fe60000001814 */
[--C-:B------:R-:W-:Y:S01]  /*f1a0*/  HSET2.LE.AND R55, R55, R213.reuse, PT ;  /* 0x000000d537377233 */ /* 0x100fe20003803000 */
[----:B------:R-:W-:Y:S01]  /*f1b0*/  FADD.FTZ R60, R200, R0 ;  /* 0x00000000c83c7221 */ /* 0x000fe20000010000 */
[----:B------:R-:W-:Y:S02]  /*f1c0*/  F2FP.F16.F32.PACK_AB R56, R75, R78 ;  /* 0x0000004e4b38723e */ /* 0x000fe400000000ff */
[--C-:B------:R-:W-:Y:S01]  /*f1d0*/  HSET2.LE.AND R0, R96, R213.reuse, PT ;  /* 0x000000d560007233 */ /* 0x100fe20003803000 */
[C---:B------:R-:W-:Y:S04]  /*f1e0*/  HMMA.16816.F32 R24, R44.reuse, R36, R24 ;  /* 0x000000242c18723c */ /* 0x040fe80000001818 */
[----:B------:R-:W-:Y:S01]  /*f1f0*/  LOP3.LUT R55, R3, R55, RZ, 0xc0, !PT ;  /* 0x0000003703377212 */ /* 0x000fe200078ec0ff */
[----:B------:R-:W-:Y:S01]  /*f200*/  FADD.FTZ R3, R181, R53 ;  /* 0x00000035b5037221 */ /* 0x000fe20000010000 */
[----:B------:R-:W-:Y:S02]  /*f210*/  F2FP.F16.F32.PACK_AB R53, R86, R79 ;  /* 0x0000004f5635723e */ /* 0x000fe400000000ff */
[-C--:B------:R-:W-:Y:S03]  /*f220*/  HMMA.16816.F32 R28, R44, R38.reuse, R28 ;  /* 0x000000262c1c723c */ /* 0x080fe6000000181c */
[----:B------:R-:W-:Y:S01]  /*f230*/  LOP3.LUT R53, R53, R0, RZ, 0xc0, !PT ;  /* 0x0000000035357212 */ /* 0x000fe200078ec0ff */
[----:B------:R-:W-:Y:S01]  /*f240*/  FADD.FTZ R0, R184, R59 ;  /* 0x0000003bb8007221 */ /* 0x000fe20000010000 */
[----:B------:R-:W-:Y:S01]  /*f250*/  FADD.FTZ R61, R175, R3 ;  /* 0x00000003af3d7221 */ /* 0x000fe20000010000 */
[--C-:B------:R-:W-:Y:S01]  /*f260*/  HSET2.LE.AND R3, R89, R213.reuse, PT ;  /* 0x000000d559037233 */ /* 0x100fe20003803000 */
[----:B------:R-:W-:Y:S01]  /*f270*/  MUFU.EX2 R59, R226 ;  /* 0x000000e2003b7308 */ /* 0x000fe20000000800 */
[----:B------:R-:W-:Y:S04]  /*f280*/  HMMA.16816.F32 R32, R40, R38, R32 ;  /* 0x000000262820723c */ /* 0x000fe80000001820 */
[----:B------:R-:W-:Y:S01]  /*f290*/  FADD.FTZ R44, R186, R0 ;  /* 0x00000000ba2c7221 */ /* 0x000fe20000010000 */
[----:B------:R-:W-:Y:S02]  /*f2a0*/  LOP3.LUT R0, R64, 0xff00ff, RZ, 0xc0, !PT ;  /* 0x00ff00ff40007812 */ /* 0x000fe400078ec0ff */
[----:B------:R-:W-:Y:S01]  /*f2b0*/  LOP3.LUT R37, R58, R57, RZ, 0xc0, !PT ;  /* 0x000000393a257212 */ /* 0x000fe200078ec0ff */
[----:B------:R-:W-:Y:S01]  /*f2c0*/  FADD.FTZ R57, R197, R62 ;  /* 0x0000003ec5397221 */ /* 0x000fe20000010000 */
[-C--:B-1----:R-:W-:Y:S01]  /*f2d0*/  HMMA.16816.F32 R4, R52, R48.reuse, R4 ;  /* 0x000000303404723c */ /* 0x082fe20000001804 */
[----:B------:R-:W1:Y:S04]  /*f2e0*/  MUFU.EX2 R58, R187 ;  /* 0x000000bb003a7308 */ /* 0x000e680000000800 */
[----:B------:R-:W-:Y:S01]  /*f2f0*/  LOP3.LUT R36, R56, R3, RZ, 0xc0, !PT ;  /* 0x0000000338247212 */ /* 0x000fe200078ec0ff */
        /* <DEDUP_REMOVED lines=13> */
[----:B------:R-:W-:Y:S01]  /*f3d0*/  FADD.FTZ R3, R235, R44 ;  /* 0x0000002ceb037221 */ /* 0x000fe20000010000 */
[----:B------:R-:W-:Y:S01]  /*f3e0*/  FADD.FTZ R56, R229, R0 ;  /* 0x00000000e5387221 */ /* 0x000fe20000010000 */
[--C-:B------:R-:W-:Y:S01]  /*f3f0*/  HSET2.LE.AND R140, R140, R213.reuse, PT ;  /* 0x000000d58c8c7233 */ /* 0x100fe20003803000 */
[----:B------:R-:W-:Y:S01]  /*f400*/  FADD.FTZ R45, R151, R45 ;  /* 0x0000002d972d7221 */ /* 0x000fe20000010000 */
[----:B------:R-:W-:Y:S01]  /*f410*/  F2FP.F16.F32.PACK_AB R0, R173, R68 ;  /* 0x00000044ad00723e */ /* 0x000fe200000000ff */
[C---:B------:R-:W-:Y:S04]  /*f420*/  HMMA.16816.F32 R8, R36.reuse, R48, R8 ;  /* 0x000000302408723c */ /* 0x040fe80000001808 */
[--C-:B------:R-:W-:Y:S01]  /*f430*/  HSET2.LE.AND R160, R160, R213.reuse, PT ;  /* 0x000000d5a0a07233 */ /* 0x100fe20003803000 */
[----:B------:R-:W-:Y:S01]  /*f440*/  FADD.FTZ R46, R148, R3 ;  /* 0x00000003942e7221 */ /* 0x000fe20000010000 */
[----:B------:R-:W-:Y:S02]  /*f450*/  LOP3.LUT R163, R163, 0xff00ff, RZ, 0xc0, !PT ;  /* 0x00ff00ffa3a37812 */ /* 0x000fe400078ec0ff */
[-C--:B------:R-:W-:Y:S03]  /*f460*/  HMMA.16816.F32 R12, R36, R50.reuse, R12 ;  /* 0x00000032240c723c */ /* 0x080fe6000000180c */
[----:B----4-:R-:W-:Y:S02]  /*f470*/  F2FP.F16.F32.PACK_AB R44, R66, R65 ;  /* 0x00000041422c723e */ /* 0x010fe400000000ff */
[--C-:B------:R-:W-:Y:S02]  /*f480*/  HSET2.LE.AND R141, R141, R213.reuse, PT ;  /* 0x000000d58d8d7233 */ /* 0x100fe40003803000 */
[----:B------:R-:W-:Y:S01]  /*f490*/  F2FP.F16.F32.PACK_AB R3, R172, R67 ;  /* 0x00000043ac03723e */ /* 0x000fe200000000ff */
[C---:B------:R-:W-:Y:S04]  /*f4a0*/  HMMA.16816.F32 R16, R52.reuse, R50, R16 ;  /* 0x000000323410723c */ /* 0x040fe80000001810 */
[----:B------:R-:W-:Y:S01]  /*f4b0*/  LOP3.LUT R140, R0, R140, RZ, 0xc0, !PT ;  /* 0x0000008c008c7212 */ /* 0x000fe200078ec0ff */
[----:B------:R-:W-:Y:S01]  /*f4c0*/  FADD.FTZ R0, R190, R47 ;  /* 0x0000002fbe007221 */ /* 0x000fe20000010000 */
[----:B------:R-:W-:Y:S01]  /*f4d0*/  LOP3.LUT R160, R44, R160, RZ, 0xc0, !PT ;  /* 0x000000a02ca07212 */ /* 0x000fe200078ec0ff */
[----:B------:R-:W-:Y:S01]  /*f4e0*/  FADD.FTZ R47, R195, R56 ;  /* 0x00000038c32f7221 */ /* 0x000fe20000010000 */
[--C-:B------:R-:W-:Y:S01]  /*f4f0*/  HSET2.LE.AND R163, R163, R213.reuse, PT ;  /* 0x000000d5a3a37233 */ /* 0x100fe20003803000 */
[----:B------:R-:W-:Y:S01]  /*f500*/  FADD.FTZ R48, R150, R0 ;  /* 0x0000000096307221 */ /* 0x000fe20000010000 */
[----:B------:R-:W-:Y:S01]  /*f510*/  F2FP.F16.F32.PACK_AB R44, R174, R126 ;  /* 0x0000007eae2c723e */ /* 0x000fe200000000ff */
[----:B------:R-:W-:Y:S01]  /*f520*/  LDSM.16.MT88.4 R148, [R139+0x5c00] ;  /* 0x005c00008b94783b */ /* 0x000fe20000004200 */
[----:B------:R-:W-:Y:S01]  /*f530*/  LOP3.LUT R141, R3, R141, RZ, 0xc0, !PT ;  /* 0x0000008d038d7212 */ /* 0x000fe200078ec0ff */
[----:B------:R-:W-:Y:S01]  /*f540*/  FADD.FTZ R3, R194, R45 ;  /* 0x0000002dc2037221 */ /* 0x000fe20000010000 */
[--C-:B------:R-:W-:Y:S01]  /*f550*/  HSET2.LE.AND R161, R161, R213.reuse, PT ;  /* 0x000000d5a1a17233 */ /* 0x100fe20003803000 */
[----:B------:R-:W-:Y:S01]  /*f560*/  FADD.FTZ R45, R206, R46 ;  /* 0x0000002ece2d7221 */ /* 0x000fe20000010000 */
[----:B------:R-:W-:Y:S01]  /*f570*/  F2FP.F16.F32.PACK_AB R0, R123, R122 ;  /* 0x0000007a7b00723e */ /* 0x000fe200000000ff */
[----:B------:R-:W-:Y:S01]  /*f580*/  FADD.FTZ R46, R199, R3 ;  /* 0x00000003c72e7221 */ /* 0x000fe20000010000 */
[----:B------:R-:W-:Y:S01]  /*f590*/  LOP3.LUT R163, R44, R163, RZ, 0xc0, !PT ;  /* 0x000000a32ca37212 */ /* 0x000fe200078ec0ff */
[----:B------:R-:W-:Y:S01]  /*f5a0*/  FADD.FTZ R44, R210, R47 ;  /* 0x0000002fd22c7221 */ /* 0x000fe20000010000 */
[----:B------:R-:W-:Y:S01]  /*f5b0*/  LOP3.LUT R161, R0, R161, RZ, 0xc0, !PT ;  /* 0x000000a100a17212 */ /* 0x000fe200078ec0ff */
[----:B------:R3:W5:Y:S01]  /*f5c0*/  LDL.LU R210, [R1+0x60] ;  /* 0x0000600001d27983 */ /* 0x0007620000300800 */
[----:B------:R-:W-:Y:S01]  /*f5d0*/  FADD.FTZ R0, R223, R45 ;  /* 0x0000002ddf007221 */ /* 0x000fe20000010000 */
[----:B------:R-:W-:Y:S01]  /*f5e0*/  FADD.FTZ R45, R208, R46 ;  /* 0x0000002ed02d7221 */ /* 0x000fe20000010000 */
[----:B--2---:R-:W-:Y:S01]  /*f5f0*/  F2FP.F16.F32.PACK_AB R40, R71, R72 ;  /* 0x000000484728723e */ /* 0x004fe200000000ff */
[----:B------:R3:W5:Y:S01]  /*f600*/  LDL.LU R208, [R1+0x5c] ;  /* 0x00005c0001d07983 */ /* 0x0007620000300800 */
[----:B------:R-:W-:Y:S01]  /*f610*/  F2FP.F16.F32.PACK_AB R41, R69, R70 ;  /* 0x000000464529723e */ /* 0x000fe200000000ff */
[----:B------:R-:W-:Y:S01]  /*f620*/  FADD.FTZ R0, R207, R0 ;  /* 0x00000000cf007221 */ /* 0x000fe20000010000 */
[----:B------:R-:W-:Y:S01]  /*f630*/  LOP3.LUT R142, R40, R142, RZ, 0xc0, !PT ;  /* 0x0000008e288e7212 */ /* 0x000fe200078ec0ff */
[----:B------:R-:W-:Y:S01]  /*f640*/  FADD.FTZ R44, R177, R44 ;  /* 0x0000002cb12c7221 */ /* 0x000fe20000010000 */
[----:B------:R-:W-:Y:S01]  /*f650*/  LOP3.LUT R143, R41, R143, RZ, 0xc0, !PT ;  /* 0x0000008f298f7212 */ /* 0x000fe200078ec0ff */
[----:B------:R-:W-:Y:S01]  /*f660*/  FADD.FTZ R45, R169, R45 ;  /* 0x0000002da92d7221 */ /* 0x000fe20000010000 */
[----:B------:R-:W2:Y:S01]  /*f670*/  LDSM.16.MT88.4 R40, [R209+0x5800] ;  /* 0x00580000d128783b */ /* 0x000ea20000004200 */
[----:B------:R-:W-:Y:S01]  /*f680*/  HSET2.LE.AND R162, R162, R213, PT ;  /* 0x000000d5a2a27233 */ /* 0x000fe20003803000 */
[----:B------:R-:W-:Y:S01]  /*f690*/  FADD.FTZ R44, R176, R44 ;  /* 0x0000002cb02c7221 */ /* 0x000fe20000010000 */
[----:B-1----:R-:W-:Y:S01]  /*f6a0*/  F2FP.F16.F32.PACK_AB R3, R58, R59 ;  /* 0x0000003b3a03723e */ /* 0x002fe200000000ff */
[----:B------:R-:W-:Y:S03]  /*f6b0*/  FADD.FTZ R0, R157, R0 ;  /* 0x000000009d007221 */ /* 0x000fe60000010000 */
[----:B------:R-:W-:Y:S01]  /*f6c0*/  LOP3.LUT R162, R3, R162, RZ, 0xc0, !PT ;  /* 0x000000a203a27212 */ /* 0x000fe200078ec0ff */
[----:B------:R-:W-:Y:S01]  /*f6d0*/  FADD.FTZ R3, R232, R48 ;  /* 0x00000030e8037221 */ /* 0x000fe20000010000 */
[----:B------:R-:W-:Y:S03]  /*f6e0*/  FADD.FTZ R0, R156, R0 ;  /* 0x000000009c007221 */ /* 0x000fe60000010000 */
[----:B------:R-:W-:Y:S04]  /*f6f0*/  FADD.FTZ R3, R165, R3 ;  /* 0x00000003a5037221 */ /* 0x000fe80000010000 */
[----:B------:R-:W-:Y:S01]  /*f700*/  FADD.FTZ R3, R164, R3 ;  /* 0x00000003a4037221 */ /* 0x000fe20000010000 */
[-C--:B--2---:R-:W-:Y:S08]  /*f710*/  HMMA.16816.F32 R20, R52, R40.reuse, R20 ;  /* 0x000000283414723c */ /* 0x084ff00000001814 */
        /* <DEDUP_REMOVED lines=10> */
[----:B------:R-:W-:Y:S01]  /*f7c0*/  HMMA.16816.F32 R32, R52, R42, R32 ;  /* 0x0000002a3420723c */ /* 0x000fe20000001820 */
[----:B------:R-:W1:Y:S03]  /*f7d0*/  S2R R222, SR_TID.X ;  /* 0x0000000000de7919 */ /* 0x000e660000002100 */
[----:B------:R-:W-:Y:S01]  /*f7e0*/  FADD.FTZ R44, R234, R36 ;  /* 0x00000024ea2c7221 */ /* 0x000fe20000010000 */
[----:B------:R-:W-:Y:S01]  /*f7f0*/  FADD.FTZ R40, R152, R40 ;  /* 0x0000002898287221 */ /* 0x000fe20000010000 */
[----:B------:R-:W-:Y:S01]  /*f800*/  FADD.FTZ R3, R128, R3 ;  /* 0x0000000380037221 */ /* 0x000fe20000010000 */
[----:B------:R-:W-:Y:S01]  /*f810*/  FADD.FTZ R41, R112, R0 ;  /* 0x0000000070297221 */ /* 0x000fe20000010000 */
[-C--:B------:R-:W-:Y:S01]  /*f820*/  HMMA.16816.F32 R152, R140, R148.reuse, R4 ;  /* 0x000000948c98723c */ /* 0x080fe20000001804 */
[----:B------:R-:W2:Y:S04]  /*f830*/  LDSM.16.MT88.4 R36, [R209+0x5c00] ;  /* 0x005c0000d124783b */ /* 0x000ea80000004200 */
[----:B------:R-:W-:Y:S01]  /*f840*/  FADD.FTZ R3, R138, R3 ;  /* 0x000000038a037221 */ /* 0x000fe20000010000 */
[----:B------:R-:W-:Y:S01]  /*f850*/  FADD.FTZ R41, R131, R41 ;  /* 0x0000002983297221 */ /* 0x000fe20000010000 */
[----:B------:R-:W-:Y:S01]  /*f860*/  FADD.FTZ R0, R120, R40 ;  /* 0x0000002878007221 */ /* 0x000fe20000010000 */
[C---:B------:R-:W-:Y:S04]  /*f870*/  HMMA.16816.F32 R164, R160.reuse, R148, R8 ;  /* 0x00000094a0a4723c */ /* 0x040fe80000001808 */
[----:B------:R-:W-:Y:S01]  /*f880*/  FADD.FTZ R40, R233, R44 ;  /* 0x0000002ce9287221 */ /* 0x000fe20000010000 */
[----:B------:R-:W-:Y:S01]  /*f890*/  FADD.FTZ R0, R124, R0 ;  /* 0x000000007c007221 */ /* 0x000fe20000010000 */
[----:B------:R-:W-:Y:S02]  /*f8a0*/  IMAD.MOV.U32 R138, RZ, RZ, R2 ;  /* 0x000000ffff8a7224 */ /* 0x000fe400078e0002 */
        /* <DEDUP_REMOVED lines=27> */
[-C--:B--2---:R-:W-:Y:S03]  /*fa60*/  HMMA.16816.F32 R144, R140, R36.reuse, R20 ;  /* 0x000000248c90723c */ /* 0x084fe60000001814 */
        /* <DEDUP_REMOVED lines=27> */
[----:B-1----:R-:W-:Y:S02]  /*fc20*/  IMAD.SHL.U32 R222, R222, 0x8, RZ ;  /* 0x00000008dede7824 */ /* 0x002fe400078e00ff */
[----:B------:R-:W-:Y:S01]  /*fc30*/  FADD.FTZ R4, R173, R8 ;  /* 0x00000008ad047221 */ /* 0x000fe20000010000 */
[----:B------:R-:W-:Y:S01]  /*fc40*/  FADD.FTZ R229, R69, R6 ;  /* 0x0000000645e57221 */ /* 0x000fe20000010000 */
[----:B------:R-:W-:Y:S02]  /*fc50*/  FADD.FTZ R3, R174, R3 ;  /* 0x00000003ae037221 */ /* 0x000fe40000010000 */
[----:B------:R-:W-:Y:S01]  /*fc60*/  FADD.FTZ R7, R72, R4 ;  /* 0x0000000448077221 */ /* 0x000fe20000010000 */
[----:B------:R-:W-:Y:S01]  /*fc70*/  FADD.FTZ R4, R59, R0 ;  /* 0x000000003b047221 */ /* 0x000fe20000010000 */
[----:B------:R-:W-:Y:S01]  /*fc80*/  VIADD R0, R215, 0xffffffff ;  /* 0xffffffffd7007836 */ /* 0x000fe20000000000 */
[----:B------:R3:W-:Y:S01]  /*fc90*/  STL [R1+0x34], R3 ;  /* 0x0000340301007387 */ /* 0x0007e20000100800 */
[----:B------:R-:W-:Y:S01]  /*fca0*/  LOP3.LUT R222, R222, 0x18, RZ, 0xc0, !PT ;  /* 0x00000018dede7812 */ /* 0x000fe200078ec0ff */
[----:B------:R-:W-:Y:S01]  /*fcb0*/  FADD.FTZ R227, R71, R7 ;  /* 0x0000000747e37221 */ /* 0x000fe20000010000 */
[----:B------:R-:W-:Y:S02]  /*fcc0*/  IMAD.MOV.U32 R215, RZ, RZ, R0 ;  /* 0x000000ffffd77224 */ /* 0x000fe400078e0000 */
[----:B------:R-:W-:Y:S01]  /*fcd0*/  FADD.FTZ R232, R58, R4 ;  /* 0x000000043ae87221 */ /* 0x000fe20000010000 */
[----:B------:R-:W-:Y:S01]  /*fce0*/  IMAD.MOV.U32 R0, RZ, RZ, R137 ;  /* 0x000000ffff007224 */ /* 0x000fe200078e0089 */
[----:B------:R-:W-:Y:S06]  /*fcf0*/  @P0 BRA `(.L_x_483) ;  /* 0xffffff9c00700947 */ /* 0x000fec000383ffff */
.L_x_482:
[----:B------:R-:W2:Y:S01]  /*fd00*/  LDL.LU R6, [R1+0x34] ;  /* 0x0000340001067983 */ /* 0x000ea20000300800 */
[----:B------:R-:W1:Y:S03]  /*fd10*/  LDCU UR5, c[0x0][0x4fc] ;  /* 0x00009f80ff0577ac */ /* 0x000e660008000800 */
[----:B------:R-:W4:Y:S04]  /*fd20*/  LDL R36, [R1+0x48] ;  /* 0x0000480001247983 */ /* 0x000f280000100800 */
[----:B------:R-:W1:Y:S04]  /*fd30*/  SHFL.BFLY PT, R5, R227, 0x2, 0x1f ;  /* 0x0c401f00e3057f89 */ /* 0x000e6800000e0000 */
[----:B---3--:R-:W3:Y:S04]  /*fd40*/  SHFL.BFLY PT, R3, R232, 0x2, 0x1f ;  /* 0x0c401f00e8037f89 */ /* 0x008ee800000e0000 */
[----:B------:R-:W3:Y:S01]  /*fd50*/  SHFL.BFLY PT, R4, R229, 0x2, 0x1f ;  /* 0x0c401f00e5047f89 */ /* 0x000ee200000e0000 */
[----:B------:R-:W3:Y:S01]  /*fd60*/  S2R R30, SR_TID.X ;  /* 0x00000000001e7919 */ /* 0x000ee20000002100 */
[----:B-1----:R-:W-:Y:S01]  /*fd70*/  FADD.FTZ R5, R5, R227 ;  /* 0x000000e305057221 */ /* 0x002fe20000010000 */
[----:B------:R-:W1:Y:S01]  /*fd80*/  S2R R10, SR_TID.X ;  /* 0x00000000000a7919 */ /* 0x000e620000002100 */
[----:B---3--:R-:W-:-:S03]  /*fd90*/  FADD.FTZ R3, R3, R232 ;  /* 0x000000e803037221 */ /* 0x008fc60000010000 */
[----:B------:R-:W3:Y:S01]  /*fda0*/  SHFL.BFLY PT, R8, R5, 0x1, 0x1f ;  /* 0x0c201f0005087f89 */ /* 0x000ee200000e0000 */
[----:B------:R-:W-:-:S05]  /*fdb0*/  FADD.FTZ R4, R4, R229 ;  /* 0x000000e504047221 */ /* 0x000fca0000010000 */
[----:B------:R-:W1:Y:S01]  /*fdc0*/  SHFL.BFLY PT, R7, R4, 0x1, 0x1f ;  /* 0x0c201f0004077f89 */ /* 0x000e6200000e0000 */
[----:B---3--:R-:W-:-:S04]  /*fdd0*/  FADD.FTZ R20, R5, R8 ;  /* 0x0000000805147221 */ /* 0x008fc80000010000 */
[----:B------:R-:W-:Y:S01]  /*fde0*/  MUFU.RCP R5, R20 ;  /* 0x0000001400057308 */ /* 0x000fe20000001000 */
[----:B-1----:R-:W-:Y:S02]  /*fdf0*/  SHF.R.U32.HI R29, RZ, 0x2, R10 ;  /* 0x00000002ff1d7819 */ /* 0x002fe4000001160a */
[----:B------:R-:W-:Y:S02]  /*fe00*/  FSETP.NE.FTZ.AND P3, PT, R20, RZ, PT ;  /* 0x000000ff1400720b */ /* 0x000fe40003f75000 */
[----:B------:R-:W-:Y:S02]  /*fe10*/  LOP3.LUT R27, R10, 0x3, RZ, 0xc0, !PT ;  /* 0x000000030a1b7812 */ /* 0x000fe400078ec0ff */
[----:B------:R-:W-:Y:S01]  /*fe20*/  SHF.L.U32 R8, R29, 0x5, RZ ;  /* 0x000000051d087819 */ /* 0x000fe200000006ff */
[----:B------:R-:W-:Y:S01]  /*fe30*/  FADD.FTZ R21, R4, R7 ;  /* 0x0000000704157221 */ /* 0x000fe20000010000 */
[----:B------:R-:W1:Y:S03]  /*fe40*/  S2UR UR4, SR_CgaCtaId ;  /* 0x00000000000479c3 */ /* 0x000e660000008800 */
[----:B------:R-:W3:Y:S05]  /*fe50*/  MUFU.RCP R4, R21 ;  /* 0x0000001500047308 */ /* 0x000eea0000001000 */
[----:B------:R-:W1:Y:S01]  /*fe60*/  LDC.U8 R28, c[0x0][0x549] ;  /* 0x00015240ff1c7b82 */ /* 0x000e620000000000 */
[----:B------:R-:W-:-:S04]  /*fe70*/  FSETP.NE.FTZ.AND P6, PT, R21, RZ, PT ;  /* 0x000000ff1500720b */ /* 0x000fc80003fd5000 */
[----:B---3--:R-:W-:-:S05]  /*fe80*/  FSEL R4, R4, 1, P6 ;  /* 0x3f80000004047808 */ /* 0x008fca0003000000 */
[----:B------:R-:W-:Y:S01]  /*fe90*/  FMUL.FTZ R4, R4, UR5 ;  /* 0x0000000504047c20 */ /* 0x000fe20008410000 */
[----:B------:R-:W-:-:S03]  /*fea0*/  SHF.L.U32 R26, R30, 0x2, RZ ;  /* 0x000000021e1a7819 */ /* 0x000fc600000006ff */
[C---:B------:R-:W-:Y:S01]  /*feb0*/  FMUL.FTZ R154, R4.reuse, R154 ;  /* 0x0000009a049a7220 */ /* 0x040fe20000410000 */
[C---:B------:R-:W-:Y:S01]  /*fec0*/  FMUL.FTZ R150, R4.reuse, R150 ;  /* 0x0000009604967220 */ /* 0x040fe20000410000 */
[----:B------:R-:W-:Y:S01]  /*fed0*/  FMUL.FTZ R151, R4, R151 ;  /* 0x0000009704977220 */ /* 0x000fe20000410000 */
[----:B-1----:R-:W-:Y:S02]  /*fee0*/  ISETP.NE.AND P1, PT, R28, RZ, PT ;  /* 0x000000ff1c00720c */ /* 0x002fe40003f25270 */
[----:B------:R-:W-:Y:S01]  /*fef0*/  LOP3.LUT R25, R26, 0x20, RZ, 0xc0, !PT ;  /* 0x000000201a197812 */ /* 0x000fe200078ec0ff */
[C---:B------:R-:W-:Y:S01]  /*ff00*/  FMUL.FTZ R146, R4.reuse, R146 ;  /* 0x0000009204927220 */ /* 0x040fe20000410000 */
[C---:B------:R-:W-:Y:S01]  /*ff10*/  FMUL.FTZ R11, R4.reuse, R147 ;  /* 0x00000093040b7220 */ /* 0x040fe20000410000 */
[C---:B------:R-:W-:Y:S01]  /*ff20*/  FMUL.FTZ R142, R4.reuse, R142 ;  /* 0x0000008e048e7220 */ /* 0x040fe20000410000 */
[----:B------:R-:W-:-:S03]  /*ff30*/  FMUL.FTZ R16, R4, R143 ;  /* 0x0000008f04107220 */ /* 0x000fc60000410000 */
[----:B------:R-:W-:Y:S02]  /*ff40*/  F2FP.F16.F32.PACK_AB R11, R11, R146 ;  /* 0x000000920b0b723e */ /* 0x000fe400000000ff */
[----:B------:R-:W-:Y:S02]  /*ff50*/  F2FP.F16.F32.PACK_AB R16, R16, R142 ;  /* 0x0000008e1010723e */ /* 0x000fe400000000ff */
[----:B------:R-:W-:Y:S01]  /*ff60*/  MOV R28, 0x7f800000 ;  /* 0x7f800000001c7802 */ /* 0x000fe20000000f00 */
[----:B--2---:R-:W1:Y:S02]  /*ff70*/  SHFL.BFLY PT, R0, R6, 0x2, 0x1f ;  /* 0x0c401f0006007f89 */ /* 0x004e6400000e0000 */
[----:B-1----:R-:W-:Y:S02]  /*ff80*/  FADD.FTZ R0, R0, R6 ;  /* 0x0000000600007221 */ /* 0x002fe40000010000 */
[----:B------:R-:W1:Y:S04]  /*ff90*/  SHFL.BFLY PT, R6, R3, 0x1, 0x1f ;  /* 0x0c201f0003067f89 */ /* 0x000e6800000e0000 */
[----:B------:R-:W2:Y:S01]  /*ffa0*/  SHFL.BFLY PT, R9, R0, 0x1, 0x1f ;  /* 0x0c201f0000097f89 */ /* 0x000ea200000e0000 */
[----:B-1----:R-:W-:Y:S01]  /*ffb0*/  FADD.FTZ R22, R3, R6 ;  /* 0x0000000603167221 */ /* 0x002fe20000010000 */
[----:B------:R-:W-:-:S02]  /*ffc0*/  SHF.L.U32 R3, R30, 0x4, RZ ;  /* 0x000000041e037819 */ /* 0x000fc400000006ff */
[----:B------:R-:W-:Y:S02]  /*ffd0*/  SHF.L.U32 R6, R30, 0x3, RZ ;  /* 0x000000031e067819 */ /* 0x000fe400000006ff */
[----:B------:R-:W-:Y:S01]  /*ffe0*/  LOP3.LUT R3, R3, 0x3e00, RZ, 0xc0, !PT ;  /* 0x00003e0003037812 */ /* 0x000fe200078ec0ff */
[----:B--2---:R-:W-:Y:S01]  /*fff0*/  FADD.FTZ R23, R0, R9 ;  /* 0x0000000900177221 */ /* 0x004fe20000010000 */
[----:B------:R-:W-:Y:S02]  /*10000*/  LOP3.LUT R6, R6, 0xc0, RZ, 0xc0, !PT ;  /* 0x000000c006067812 */ /* 0x000fe400078ec0ff */
[----:B------:R-:W-:Y:S02]  /*10010*/  FSEL R0, R5, 1, P3 ;  /* 0x3f80000005007808 */ /* 0x000fe40001800000 */
[----:B------:R-:W-:Y:S02]  /*10020*/  LEA R5, R27, R3, 0x1 ;  /* 0x000000031b057211 */ /* 0x000fe400078e08ff */
[----:B------:R-:W-:-:S02]  /*10030*/  LOP3.LUT R3, R8, 0x20, RZ, 0xc0, !PT ;  /* 0x0000002008037812 */ /* 0x000fc400078ec0ff */
[----:B------:R-:W-:Y:S01]  /*10040*/  LOP3.LUT R6, R6, 0x18, R30, 0xf8, !PT ;  /* 0x0000001806067812 */ /* 0x000fe200078ef81e */
[----:B------:R-:W1:Y:S03]  /*10050*/  MUFU.RCP R7, R22 ;  /* 0x0000001600077308 */ /* 0x000e660000001000 */
[----:B------:R-:W-:-:S05]  /*10060*/  IADD3 R24, PT, PT, R6, R5, R3 ;  /* 0x0000000506187210 */ /* 0x000fca0007ffe003 */
[----:B------:R-:W2:Y:S01]  /*10070*/  MUFU.RCP R3, R23 ;  /* 0x0000001700037308 */ /* 0x000ea20000001000 */
[----:B------:R-:W-:Y:S01]  /*10080*/  FMUL.FTZ R0, R0, UR5 ;  /* 0x0000000500007c20 */ /* 0x000fe20008410000 */
        /* <DEDUP_REMOVED lines=10> */
[----:B-1----:R-:W-:-:S02]  /*10130*/  FSEL R0, R7, 1, P5 ;  /* 0x3f80000007007808 */ /* 0x002fc40002800000 */
[----:B--2---:R-:W-:-:S03]  /*10140*/  FSEL R3, R3, 1, P4 ;  /* 0x3f80000003037808 */ /* 0x004fc60002000000 */
[----:B------:R-:W-:Y:S02]  /*10150*/  FMUL.FTZ R0, R0, UR5 ;  /* 0x0000000500007c20 */ /* 0x000fe40008410000 */
[----:B------:R-:W-:Y:S01]  /*10160*/  FMUL.FTZ R3, R3, UR5 ;  /* 0x0000000503037c20 */ /* 0x000fe20008410000 */
[----:B------:R-:W-:Y:S02]  /*10170*/  UMOV UR5, 0x400 ;  /* 0x0000040000057882 */ /* 0x000fe40000000000 */
[----:B------:R-:W-:Y:S01]  /*10180*/  ULEA UR4, UR4, UR5, 0x18 ;  /* 0x0000000504047291 */ /* 0x000fe2000f8ec0ff */
        /* <DEDUP_REMOVED lines=39> */
[----:B----4-:R-:W-:Y:S02]  /*10400*/  ISETP.NE.AND P0, PT, R36, -0x1, PT ;  /* 0xffffffff2400780c */ /* 0x010fe40003f05270 */
[----:B------:R-:W-:Y:S02]  /*10410*/  IADD3 R3, PT, PT, R0, -R6, RZ ;  /* 0x8000000600037210 */ /* 0x000fe40007ffe0ff */
[----:B------:R-:W-:Y:S02]  /*10420*/  F2FP.F16.F32.PACK_AB R12, R12, R144 ;  /* 0x000000900c0c723e */ /* 0x000fe400000000ff */
[----:B------:R-:W-:Y:S01]  /*10430*/  F2FP.F16.F32.PACK_AB R10, R10, R140 ;  /* 0x0000008c0a0a723e */ /* 0x000fe200000000ff */
[----:B------:R-:W2:Y:S01]  /*10440*/  LDC.U8 R13, c[0x0][0x548] ;  /* 0x00015200ff0d7b82 */ /* 0x000ea20000000000 */
[----:B------:R-:W-:Y:S02]  /*10450*/  IADD3 R0, PT, PT, -R25, R3, RZ ;  /* 0x0000000319007210 */ /* 0x000fe40007ffe1ff */
[----:B------:R-:W-:-:S02]  /*10460*/  F2FP.F16.F32.PACK_AB R18, R18, R156 ;  /* 0x0000009c1212723e */ /* 0x000fc400000000ff */
[----:B------:R-:W-:Y:S02]  /*10470*/  F2FP.F16.F32.PACK_AB R17, R17, R158 ;  /* 0x0000009e1111723e */ /* 0x000fe400000000ff */
[----:B------:R-:W-:Y:S02]  /*10480*/  F2FP.F16.F32.PACK_AB R15, R15, R160 ;  /* 0x000000a00f0f723e */ /* 0x000fe400000000ff */
[----:B------:R-:W-:Y:S01]  /*10490*/  F2FP.F16.F32.PACK_AB R14, R14, R162 ;  /* 0x000000a20e0e723e */ /* 0x000fe200000000ff */
[----:B------:R3:W-:Y:S01]  /*104a0*/  STS [R3+0x20], R12 ;  /* 0x0000200c03007388 */ /* 0x0007e20000000800 */
[----:B------:R-:W4:Y:S03]  /*104b0*/  @!P0 LDC.64 R6, c[0x0][0x400] ;  /* 0x00010000ff068b82 */ /* 0x000f260000000a00 */
[----:B------:R-:W-:Y:S01]  /*104c0*/  STS [R3+0x220], R11 ;  /* 0x0002200b03007388 */ /* 0x000fe20000000800 */
[----:B-1----:R-:W-:-:S03]  /*104d0*/  @P1 IMAD R5, R4, R19, RZ ;  /* 0x0000001304051224 */ /* 0x002fc600078e02ff */
[----:B------:R1:W-:Y:S01]  /*104e0*/  STS [R0+0x30], R10 ;  /* 0x0000300a00007388 */ /* 0x0003e20000000800 */
[----:B------:R-:W2:Y:S03]  /*104f0*/  @P1 LDC R4, c[0x0][0x430] ;  /* 0x00010c00ff041b82 */ /* 0x000ea60000000800 */
[----:B------:R-:W-:Y:S04]  /*10500*/  STS [R0+0x230], R16 ;  /* 0x0002301000007388 */ /* 0x000fe80000000800 */
[----:B------:R-:W-:Y:S04]  /*10510*/  STS [R3+0x1020], R18 ;  /* 0x0010201203007388 */ /* 0x000fe80000000800 */
[----:B------:R-:W-:Y:S04]  /*10520*/  STS [R3+0x1220], R17 ;  /* 0x0012201103007388 */ /* 0x000fe80000000800 */
[----:B------:R-:W-:Y:S01]  /*10530*/  STS [R0+0x1030], R15 ;  /* 0x0010300f00007388 */ /* 0x000fe20000000800 */
[----:B---3--:R-:W3:Y:S03]  /*10540*/  @P6 LDC R12, c[0x0][0x458] ;  /* 0x00011600ff0c6b82 */ /* 0x008ee60000000800 */
[----:B------:R4:W-:Y:S01]  /*10550*/  STS [R0+0x1230], R14 ;  /* 0x0012300e00007388 */ /* 0x0009e20000000800 */
[----:B------:R-:W4:Y:S04]  /*10560*/  @P3 MUFU.LG2 R9, R20 ;  /* 0x0000001400093308 */ /* 0x000f280000000c00 */
[----:B-1----:R-:W1:Y:S04]  /*10570*/  @P0 LDC.64 R10, c[0x0][0x408] ;  /* 0x00010200ff0a0b82 */ /* 0x002e680000000a00 */
[----:B------:R1:W1:Y:S04]  /*10580*/  @P6 MUFU.LG2 R8, R21 ;  /* 0x0000001500086308 */ /* 0x0002680000000c00 */
[----:B----4-:R-:W4:Y:S04]  /*10590*/  @P3 LDC R0, c[0x0][0x458] ;  /* 0x00011600ff003b82 */ /* 0x010f280000000800 */
[----:B------:R1:W1:Y:S01]  /*105a0*/  @P5 MUFU.LG2 R14, R22 ;  /* 0x00000016000e5308 */ /* 0x0002620000000c00 */
[----:B------:R-:W-:Y:S01]  /*105b0*/  @P3 FMUL.FTZ R9, R9, 0.69314718246459960938 ;  /* 0x3f31721809093820 */ /* 0x000fe20000410000 */
[----:B------:R-:W-:-:S02]  /*105c0*/  @P1 MOV R3, 0x1 ;  /* 0x0000000100031802 */ /* 0x000fc40000000f00 */
[----:B------:R-:W1:Y:S01]  /*105d0*/  S2UR UR5, SR_CTAID.Z ;  /* 0x00000000000579c3 */ /* 0x000e620000002700 */
[----:B--2---:R-:W-:Y:S05]  /*105e0*/  @P1 BRA `(.L_x_486) ;  /* 0x0000000000201947 */ /* 0x004fea0003800000 */
[----:B------:R-:W-:Y:S01]  /*105f0*/  ISETP.NE.AND P2, PT, R13, RZ, PT ;  /* 0x000000ff0d00720c */ /* 0x000fe20003f45270 */
[----:B------:R-:W2:-:S12]  /*10600*/  LDC R15, c[0x0][0x3e0] ;  /* 0x0000f800ff0f7b82 */ /* 0x000e980000000800 */
[----:B------:R-:W2:Y:S01]  /*10610*/  @P2 LDC R3, c[0x0][0x454] ;  /* 0x00011500ff032b82 */ /* 0x000ea20000000800 */
[----:B------:R-:W-:Y:S02]  /*10620*/  @P2 MOV R4, 0x1 ;  /* 0x0000000100042802 */ /* 0x000fe40000000f00 */
[----:B------:R-:W-:-:S05]  /*10630*/  @!P2 MOV R4, 0x1 ;  /* 0x000000010004a802 */ /* 0x000fca0000000f00 */
[----:B------:R-:W1:Y:S01]  /*10640*/  @P2 LDC R5, c[0x0][0x454] ;  /* 0x00011500ff052b82 */ /* 0x000e620000000800 */
[-C--:B--2---:R-:W-:Y:S02]  /*10650*/  @P2 IMAD R3, R3, R15.reuse, RZ ;  /* 0x0000000f03032224 */ /* 0x084fe400078e02ff */
[----:B------:R-:W-:-:S07]  /*10660*/  @!P2 IMAD R3, R19, R15, RZ ;  /* 0x0000000f1303a224 */ /* 0x000fce00078e02ff */
.L_x_486:
[----:B------:R-:W2:Y:S01]  /*10670*/  S2R R17, SR_CTAID.Y ;  /* 0x0000000000117919 */ /* 0x000ea20000002600 */
[----:B------:R-:W-:Y:S01]  /*10680*/  ISETP.NE.AND P2, PT, R36, -0x1, PT ;  /* 0xffffffff2400780c */ /* 0x000fe20003f45270 */
[----:B------:R-:W-:Y:S01]  /*10690*/  BAR.SYNC.DEFER_BLOCKING 0x0 ;  /* 0x0000000000007b1d */ /* 0x000fe20000010000 */
[----:B------:R-:W-:Y:S01]  /*106a0*/  ISETP.NE.AND P1, PT, R13, RZ, !P1 ;  /* 0x000000ff0d00720c */ /* 0x000fe20004f25270 */
[----:B----4-:R-:W-:Y:S01]  /*106b0*/  @P3 FFMA.FTZ R28, R137, R0, R9 ;  /* 0x00000000891c3223 */ /* 0x010fe20000010009 */
[----:B-1----:R-:W-:-:S03]  /*106c0*/  IMAD R0, R5, UR5, RZ ;  /* 0x0000000505007c24 */ /* 0x002fc6000f8e02ff */
[----:B------:R1:W4:Y:S01]  /*106d0*/  @P4 MUFU.LG2 R13, R23 ;  /* 0x00000017000d4308 */ /* 0x0003220000000c00 */
[----:B------:R-:W-:Y:S01]  /*106e0*/  ISETP.NE.AND P3, PT, R27, RZ, PT ;  /* 0x000000ff1b00720c */ /* 0x000fe20003f65270 */
[----:B------:R-:W4:Y:S01]  /*106f0*/  @P5 LDC R16, c[0x0][0x458] ;  /* 0x00011600ff105b82 */ /* 0x000f220000000800 */
[----:B------:R3:W5:Y:S01]  /*10700*/  LDL R31, [R1+0x4c] ;  /* 0x00004c00011f7983 */ /* 0x0007620000100800 */
[----:B------:R-:W-:Y:S01]  /*10710*/  MOV R26, 0x7f800000 ;  /* 0x7f800000001a7802 */ /* 0x000fe20000000f00 */
[----:B------:R-:W-:Y:S01]  /*10720*/  @P5 FMUL.FTZ R9, R14, 0.69314718246459960938 ;  /* 0x3f3172180e095820 */ /* 0x000fe20000410000 */
[----:B------:R-:W-:Y:S01]  /*10730*/  BSSY.RECONVERGENT B0, `(.L_x_487) ;  /* 0x0000042000007945 */ /* 0x000fe20003800200 */
[----:B------:R-:W-:-:S03]  /*10740*/  MOV R18, 0x7f800000 ;  /* 0x7f80000000127802 */ /* 0x000fc60000000f00 */
[----:B------:R-:W4:Y:S01]  /*10750*/  @P4 LDC R15, c[0x0][0x458] ;  /* 0x00011600ff0f4b82 */ /* 0x000f220000000800 */
[----:B-1----:R-:W-:Y:S01]  /*10760*/  @P0 IMAD.WIDE.U32 R22, R36, R10, RZ ;  /* 0x0000000a24160225 */ /* 0x002fe200078e00ff */
[----:B-----5:R1:W1:Y:S03]  /*10770*/  LDS.128 R32, [R214+0x1800] ;  /* 0x00180000d6207984 */ /* 0x0202660000000c00 */
[----:B--2---:R-:W-:-:S04]  /*10780*/  @!P0 IMAD.WIDE.U32 R24, R17, R6, RZ ;  /* 0x0000000611188225 */ /* 0x004fc800078e00ff */
[----:B------:R-:W-:Y:S01]  /*10790*/  @P6 FMUL.FTZ R6, R8, 0.69314718246459960938 ;  /* 0x3f31721808066820 */ /* 0x000fe20000410000 */
[----:B------:R-:W-:-:S03]  /*107a0*/  @!P0 IMAD R27, R17, R7, R25 ;  /* 0x00000007111b8224 */ /* 0x000fc600078e0219 */
[----:B---3--:R-:W-:Y:S01]  /*107b0*/  @P6 FFMA.FTZ R26, R136, R12, R6 ;  /* 0x0000000c881a6223 */ /* 0x008fe20000010006 */
[----:B------:R-:W-:Y:S02]  /*107c0*/  @P0 IMAD R27, R36, R11, R23 ;  /* 0x0000000b241b0224 */ /* 0x000fe400078e0217 */
[----:B----4-:R-:W-:Y:S01]  /*107d0*/  @P4 FMUL.FTZ R7, R13, 0.69314718246459960938 ;  /* 0x3f3172180d074820 */ /* 0x010fe20000410000 */
[C---:B------:R-:W-:Y:S01]  /*107e0*/  @!P2 IMAD R36, R17.reuse, R19, RZ ;  /* 0x000000131124a224 */ /* 0x040fe200078e02ff */
[----:B------:R-:W-:Y:S01]  /*107f0*/  MOV R19, 0x7f800000 ;  /* 0x7f80000000137802 */ /* 0x000fe20000000f00 */
[----:B------:R-:W-:Y:S02]  /*10800*/  @!P1 IMAD R0, R17, R3, R0 ;  /* 0x0000000311009224 */ /* 0x000fe400078e0200 */
[----:B------:R-:W-:Y:S01]  /*10810*/  @P5 FFMA.FTZ R19, R135, R16, R9 ;  /* 0x0000001087135223 */ /* 0x000fe20000010009 */
[----:B------:R-:W2:Y:S01]  /*10820*/  S2R R17, SR_CTAID.X ;  /* 0x0000000000117919 */ /* 0x000ea20000002500 */
[----:B------:R-:W-:Y:S01]  /*10830*/  SHF.R.S32.HI R5, RZ, 0x1f, R36 ;  /* 0x0000001fff057819 */ /* 0x000fe20000011424 */
[----:B------:R-:W-:Y:S01]  /*10840*/  @P4 FFMA.FTZ R18, R2, R15, R7 ;  /* 0x0000000f02124223 */ /* 0x000fe20000010007 */
[----:B------:R-:W-:Y:S01]  /*10850*/  SEL R6, R36, RZ, P1 ;  /* 0x000000ff24067207 */ /* 0x000fe20000800000 */
[----:B------:R3:W-:Y:S01]  /*10860*/  @!P2 STL [R1+0x48], R36 ;  /* 0x000048240100a387 */ /* 0x0007e20000100800 */
[----:B------:R-:W-:-:S02]  /*10870*/  SEL R5, R5, RZ, P1 ;  /* 0x000000ff05057207 */ /* 0x000fc40000800000 */
[----:B--2---:R-:W-:-:S05]  /*10880*/  SHF.L.U32 R17, R17, 0x7, RZ ;  /* 0x0000000711117819 */ /* 0x004fca00000006ff */
[----:B------:R-:W-:-:S05]  /*10890*/  IMAD R3, R17, R4, RZ ;  /* 0x0000000411037224 */ /* 0x000fca00078e02ff */
[--C-:B------:R-:W-:Y:S02]  /*108a0*/  IADD3 R8, P2, P1, R3, R6, R0.reuse ;  /* 0x0000000603087210 */ /* 0x100fe4000795e000 */
[----:B------:R-:W-:Y:S02]  /*108b0*/  SHF.R.S32.HI R3, RZ, 0x1f, R3 ;  /* 0x0000001fff037819 */ /* 0x000fe40000011403 */
[----:B------:R-:W-:-:S04]  /*108c0*/  SHF.R.S32.HI R0, RZ, 0x1f, R0 ;  /* 0x0000001fff007819 */ /* 0x000fc80000011400 */
[----:B------:R-:W-:Y:S01]  /*108d0*/  IADD3.X R5, PT, PT, R3, R5, R0, P2, P1 ;  /* 0x0000000503057210 */ /* 0x000fe200017e2400 */
[----:B-1-3--:R-:W-:Y:S06]  /*108e0*/  @P3 BRA `(.L_x_488) ;  /* 0x0000000000983947 */ /* 0x00afec0003800000 */
        /* <DEDUP_REMOVED lines=38> */
.L_x_488:
[----:B------:R-:W-:Y:S05]  /*10b50*/  BSYNC.RECONVERGENT B0 ;  /* 0x0000000000007941 */ /* 0x000fea0003800200 */
.L_x_487:
[----:B-1----:R-:W2:Y:S01]  /*10b60*/  LDL.LU R5, [R1+0x50] ;  /* 0x0000500001057983 */ /* 0x002ea20000300800 */
[----:B------:R-:W1:Y:S01]  /*10b70*/  LDCU UR4, c[0x0][0x440] ;  /* 0x00008800ff0477ac */ /* 0x000e620008000800 */
[----:B------:R-:W3:Y:S02]  /*10b80*/  LDC.64 R6, c[0x0][0x410] ;  /* 0x00010400ff067b82 */ /* 0x000ee40000000a00 */
[----:B------:R-:W4:Y:S04]  /*10b90*/  LDL.LU R4, [R1+0x58] ;  /* 0x0000580001047983 */ /* 0x000f280000300800 */
[----:B------:R-:W4:Y:S04]  /*10ba0*/  LDL.LU R0, [R1+0x54] ;  /* 0x0000540001007983 */ /* 0x000f280000300800 */
[----:B------:R2:W5:Y:S01]  /*10bb0*/  LDL.64 R10, [R1+0x40] ;  /* 0x00004000010a7983 */ /* 0x0005620000100a00 */
[----:B------:R-:W-:Y:S01]  /*10bc0*/  @!P0 IMAD.MOV.U32 R2, RZ, RZ, R24 ;  /* 0x000000ffff028224 */ /* 0x000fe200078e0018 */
[----:B------:R-:W-:Y:S01]  /*10bd0*/  BSSY.RECONVERGENT B0, `(.L_x_489) ;  /* 0x0000017000007945 */ /* 0x000fe20003800200 */
[----:B------:R-:W-:Y:S01]  /*10be0*/  @P0 IMAD.MOV.U32 R2, RZ, RZ, R22 ;  /* 0x000000ffff020224 */ /* 0x000fe200078e0016 */
[----:B------:R2:W2:Y:S01]  /*10bf0*/  LDS.128 R12, [R214] ;  /* 0x00000000d60c7984 */ /* 0x0004a20000000c00 */
[----:B-1----:R-:W-:-:S03]  /*10c00*/  ISETP.GE.AND P0, PT, R222, UR4, PT ;  /* 0x00000004de007c0c */ /* 0x002fc6000bf06270 */
[----:B------:R-:W-:Y:S02]  /*10c10*/  IADD3 R2, P1, PT, R222, R2, RZ ;  /* 0x00000002de027210 */ /* 0x000fe40007f3e0ff */
[----:B------:R-:W-:-:S03]  /*10c20*/  ISETP.GE.OR P3, PT, R29, R31, P0 ;  /* 0x0000001f1d00720c */ /* 0x000fc60000766670 */
[----:B------:R-:W-:Y:S02]  /*10c30*/  IMAD.X R3, RZ, RZ, R27, P1 ;  /* 0x000000ffff037224 */ /* 0x000fe400008e061b */
[----:B---3--:R-:W-:-:S04]  /*10c40*/  IMAD.WIDE.U32 R8, R6, UR5, R2 ;  /* 0x0000000506087c25 */ /* 0x008fc8000f8e0002 */
[----:B------:R-:W-:Y:S01]  /*10c50*/  IMAD R7, R7, UR5, R9 ;  /* 0x0000000507077c24 */ /* 0x000fe2000f8e0209 */
[-C--:B--2---:R-:W-:Y:S02]  /*10c60*/  ISETP.GE.OR P2, PT, R5, R31.reuse, P0 ;  /* 0x0000001f0500720c */ /* 0x084fe40000746670 */
[-C--:B----4-:R-:W-:Y:S02]  /*10c70*/  ISETP.GE.OR P1, PT, R4, R31.reuse, P0 ;  /* 0x0000001f0400720c */ /* 0x090fe40000726670 */
[----:B------:R-:W-:Y:S01]  /*10c80*/  ISETP.GE.OR P0, PT, R0, R31, P0 ;  /* 0x0000001f0000720c */ /* 0x000fe20000706670 */
[----:B------:R-:W-:-:S12]  /*10c90*/  @P3 BRA `(.L_x_490) ;  /* 0x0000000000283947 */ /* 0x000fd80003800000 */
[----:B------:R-:W1:Y:S01]  /*10ca0*/  LDCU.64 UR6, c[0x0][0x408] ;  /* 0x00008100ff0677ac */ /* 0x000e620008000a00 */
[----:B------:R-:W-:Y:S01]  /*10cb0*/  MOV R6, R8 ;  /* 0x0000000800067202 */ /* 0x000fe20000000f00 */
[----:B------:R-:W2:Y:S01]  /*10cc0*/  LDCU.64 UR4, c[0x0][0x3f0] ;  /* 0x00007e00ff0477ac */ /* 0x000ea20008000a00 */
[----:B-1---5:R-:W-:-:S03]  /*10cd0*/  IMAD R0, R11, UR6, RZ ;  /* 0x000000060b007c24 */ /* 0x022fc6000f8e02ff */
[----:B------:R-:W-:-:S04]  /*10ce0*/  IMAD.WIDE.U32 R2, R10, UR6, R6 ;  /* 0x000000060a027c25 */ /* 0x000fc8000f8e0006 */
[----:B------:R-:W-:Y:S01]  /*10cf0*/  IMAD R0, R10, UR7, R0 ;  /* 0x000000070a007c24 */ /* 0x000fe2000f8e0200 */
[----:B--2---:R-:W-:-:S04]  /*10d00*/  LEA R4, P3, R2, UR4, 0x1 ;  /* 0x0000000402047c11 */ /* 0x004fc8000f8608ff */
[----:B------:R-:W-:-:S04]  /*10d10*/  IADD3 R0, PT, PT, R0, R3, RZ ;  /* 0x0000000300007210 */ /* 0x000fc80007ffe0ff */
[----:B------:R-:W-:-:S05]  /*10d20*/  LEA.HI.X R5, R2, UR5, R0, 0x1, P3 ;  /* 0x0000000502057c11 */ /* 0x000fca00098f0c00 */
[----:B------:R1:W-:Y:S02]  /*10d30*/  STG.E.128 desc[UR14][R4.64], R12 ;  /* 0x0000000c04007986 */ /* 0x0003e4000c101d0e */
.L_x_490:
[----:B------:R-:W-:Y:S05]  /*10d40*/  BSYNC.RECONVERGENT B0 ;  /* 0x0000000000007941 */ /* 0x000fea0003800200 */
.L_x_489:
[----:B-1----:R1:W2:Y:S01]  /*10d50*/  LDS.128 R12, [R214+0x800] ;  /* 0x00080000d60c7984 */ /* 0x0022a20000000c00 */
[----:B------:R-:W-:Y:S04]  /*10d60*/  BSSY.RECONVERGENT B0, `(.L_x_491) ;  /* 0x000000f000007945 */ /* 0x000fe80003800200 */
[----:B------:R-:W-:Y:S05]  /*10d70*/  @P2 BRA `(.L_x_492) ;  /* 0x0000000000342947 */ /* 0x000fea0003800000 */
[----:B------:R-:W3:Y:S01]  /*10d80*/  LDCU.64 UR6, c[0x0][0x408] ;  /* 0x00008100ff0677ac */ /* 0x000ee20008000a00 */
[----:B-----5:R-:W-:Y:S02]  /*10d90*/  IADD3 R0, P2, PT, R10, 0x20, RZ ;  /* 0x000000200a007810 */ /* 0x020fe40007f5e0ff */
        /* <DEDUP_REMOVED lines=11> */
.L_x_492:
[----:B------:R-:W-:Y:S05]  /*10e50*/  BSYNC.RECONVERGENT B0 ;  /* 0x0000000000007941 */ /* 0x000fea0003800200 */
.L_x_491:
[----:B--23--:R2:W3:Y:S01]  /*10e60*/  LDS.128 R12, [R214+0x1000] ;  /* 0x00100000d60c7984 */ /* 0x00c4e20000000c00 */
[----:B------:R-:W-:Y:S04]  /*10e70*/  BSSY.RECONVERGENT B0, `(.L_x_493) ;  /* 0x000000f000007945 */ /* 0x000fe80003800200 */
[----:B------:R-:W-:Y:S05]  /*10e80*/  @P1 BRA `(.L_x_494) ;  /* 0x0000000000341947 */ /* 0x000fea0003800000 */
[----:B------:R-:W4:Y:S01]  /*10e90*/  LDCU.64 UR6, c[0x0][0x408] ;  /* 0x00008100ff0677ac */ /* 0x000f220008000a00 */
[----:B-----5:R-:W-:Y:S02]  /*10ea0*/  IADD3 R0, P1, PT, R10, 0x40, RZ ;  /* 0x000000400a007810 */ /* 0x020fe40007f3e0ff */
[----:B------:R-:W-:Y:S01]  /*10eb0*/  MOV R3, R7 ;  /* 0x0000000700037202 */ /* 0x000fe20000000f00 */
[----:B------:R-:W1:Y:S02]  /*10ec0*/  LDCU.64 UR4, c[0x0][0x3f0] ;  /* 0x00007e00ff0477ac */ /* 0x000e640008000a00 */
[----:B------:R-:W-:-:S04]  /*10ed0*/  IMAD.X R2, RZ, RZ, R11, P1 ;  /* 0x000000ffff027224 */ /* 0x000fc800008e060b */
[----:B----4-:R-:W-:Y:S02]  /*10ee0*/  IMAD R4, R2, UR6, RZ ;  /* 0x0000000602047c24 */ /* 0x010fe4000f8e02ff */
[----:B------:R-:W-:-:S04]  /*10ef0*/  IMAD.MOV.U32 R2, RZ, RZ, R8 ;  /* 0x000000ffff027224 */ /* 0x000fc800078e0008 */
[----:B------:R-:W-:-:S04]  /*10f00*/  IMAD.WIDE.U32 R2, R0, UR6, R2 ;  /* 0x0000000600027c25 */ /* 0x000fc8000f8e0002 */
[----:B------:R-:W-:Y:S01]  /*10f10*/  IMAD R0, R0, UR7, R4 ;  /* 0x0000000700007c24 */ /* 0x000fe2000f8e0204 */
[----:B-1----:R-:W-:-:S04]  /*10f20*/  LEA R4, P1, R2, UR4, 0x1 ;  /* 0x0000000402047c11 */ /* 0x002fc8000f8208ff */
[----:B------:R-:W-:-:S04]  /*10f30*/  IADD3 R0, PT, PT, R0, R3, RZ ;  /* 0x0000000300007210 */ /* 0x000fc80007ffe0ff */
[----:B------:R-:W-:-:S05]  /*10f40*/  LEA.HI.X R5, R2, UR5, R0, 0x1, P1 ;  /* 0x0000000502057c11 */ /* 0x000fca00088f0c00 */
[----:B---3--:R4:W-:Y:S02]  /*10f50*/  STG.E.128 desc[UR14][R4.64], R12 ;  /* 0x0000000c04007986 */ /* 0x0089e4000c101d0e */
.L_x_494:
[----:B------:R-:W-:Y:S05]  /*10f60*/  BSYNC.RECONVERGENT B0 ;  /* 0x0000000000007941 */ /* 0x000fea0003800200 */
.L_x_493:
[----:B------:R-:W-:Y:S05]  /*10f70*/  @P0 EXIT ;  /* 0x000000000000094d */ /* 0x000fea0003800000 */
[----:B------:R-:W1:Y:S01]  /*10f80*/  LDCU.64 UR6, c[0x0][0x408] ;  /* 0x00008100ff0677ac */ /* 0x000e620008000a00 */
[----:B-----5:R-:W-:Y:S01]  /*10f90*/  IADD3 R6, P0, PT, R10, 0x60, RZ ;  /* 0x000000600a067810 */ /* 0x020fe20007f1e0ff */
[----:B------:R-:W-:Y:S01]  /*10fa0*/  IMAD.MOV.U32 R2, RZ, RZ, R8 ;  /* 0x000000ffff027224 */ /* 0x000fe200078e0008 */
[----:B------:R-:W-:Y:S01]  /*10fb0*/  MOV R3, R7 ;  /* 0x0000000700037202 */ /* 0x000fe20000000f00 */
[----:B------:R-:W2:Y:S02]  /*10fc0*/  LDCU.64 UR4, c[0x0][0x3f0] ;  /* 0x00007e00ff0477ac */ /* 0x000ea40008000a00 */
[----:B------:R-:W-:-:S04]  /*10fd0*/  IMAD.X R0, RZ, RZ, R11, P0 ;  /* 0x000000ffff007224 */ /* 0x000fc800000e060b */
[----:B-1----:R-:W-:Y:S02]  /*10fe0*/  IMAD R0, R0, UR6, RZ ;  /* 0x0000000600007c24 */ /* 0x002fe4000f8e02ff */
[----:B----4-:R-:W-:-:S04]  /*10ff0*/  IMAD.WIDE.U32 R4, R6, UR6, R2 ;  /* 0x0000000606047c25 */ /* 0x010fc8000f8e0002 */
[----:B------:R-:W-:Y:S01]  /*11000*/  IMAD R0, R6, UR7, R0 ;  /* 0x0000000706007c24 */ /* 0x000fe2000f8e0200 */
[----:B--2---:R-:W-:-:S04]  /*11010*/  LEA R2, P0, R4, UR4, 0x1 ;  /* 0x0000000404027c11 */ /* 0x004fc8000f8008ff */
[----:B------:R-:W-:-:S04]  /*11020*/  IADD3 R0, PT, PT, R0, R5, RZ ;  /* 0x0000000500007210 */ /* 0x000fc80007ffe0ff */
[----:B------:R-:W-:-:S05]  /*11030*/  LEA.HI.X R3, R4, UR5, R0, 0x1, P0 ;  /* 0x0000000504037c11 */ /* 0x000fca00080f0c00 */
[----:B------:R-:W-:Y:S01]  /*11040*/  STG.E.128 desc[UR14][R2.64], R32 ;  /* 0x0000002002007986 */ /* 0x000fe2000c101d0e */
[----:B------:R-:W-:Y:S05]  /*11050*/  EXIT ;  /* 0x000000000000794d */ /* 0x000fea0003800000 */
.L_x_495:
        /* <DEDUP_REMOVED lines=10> */
.L_x_1357:


//--------------------- .text._ZN5flash16flash_fwd_kernelI23Flash_fwd_kernel_traitsILi32ELi128ELi128ELi4ELb0ELb0EN7cutlass6half_tE19Flash_kernel_traitsILi32ELi128ELi128ELi4ES3_EELb1ELb0ELb1ELb0ELb0ELb0ELb0ELb0EEEvNS_16Flash_fwd_paramsE --------------------------
	.section	.text._ZN5flash16flash_fwd_kernelI23Flash_fwd_kernel_traitsILi32ELi128ELi128ELi4ELb0ELb0EN7cutlass6half_tE19Flash_kernel_traitsILi32ELi128ELi128ELi4ES3_EELb1ELb0ELb1ELb0ELb0ELb0ELb0ELb0EEEvNS_16Flash_fwd_paramsE,"ax",@progbits
	.align	128
        .global         _ZN5flash16flash_fwd_kernelI23Flash_fwd_kernel_traitsILi32ELi128ELi128ELi4ELb0ELb0EN7cutlass6half_tE19Flash_kernel_traitsILi32ELi128ELi128ELi4ES3_EELb1ELb0ELb1ELb0ELb0ELb0ELb0ELb0EEEvNS_16Flash_fwd_paramsE
        .type           _ZN5flash16flash_fwd_kernelI23Flash_fwd_kernel_traitsILi32ELi128ELi128ELi4ELb0ELb0EN7cutlass6half_tE19Flash_kernel_traitsILi32ELi128ELi128ELi4ES3_EELb1ELb0ELb1ELb0ELb0ELb0ELb0ELb0EEEvNS_16Flash_fwd_paramsE,@function
        .size           _ZN5flash16flash_fwd_kernelI23Flash_fwd_kernel_traitsILi32ELi128ELi128ELi4ELb0ELb0EN7cutlass6half_tE19Flash_kernel_traitsILi32ELi128ELi128ELi4ES3_EELb1ELb0ELb1ELb0ELb0ELb0ELb0ELb0EEEvNS_16Flash_fwd_paramsE,(.L_x_1358 - _ZN5flash16flash_fwd_kernelI23Flash_fwd_kernel_traitsILi32ELi128ELi128ELi4ELb0ELb0EN7cutlass6half_tE19Flash_kernel_traitsILi32ELi128ELi128ELi4ES3_EELb1ELb0ELb1ELb0ELb0ELb0ELb0ELb0EEEvNS_16Flash_fwd_paramsE)
        .other          _ZN5flash16flash_fwd_kernelI23Flash_fwd_kernel_traitsILi32ELi128ELi128ELi4ELb0ELb0EN7cutlass6half_tE19Flash_kernel_traitsILi32ELi128ELi128ELi4ES3_EELb1ELb0ELb1ELb0ELb0ELb0ELb0ELb0EEEvNS_16Flash_fwd_paramsE,@"STO_CUDA_ENTRY STV_DEFAULT"
_ZN5flash16flash_fwd_kernelI23Flash_fwd_kernel_traitsILi32ELi128ELi128ELi4ELb0ELb0EN7cutlass6half_tE19Flash_kernel_traitsILi32ELi128ELi128ELi4ES3_EELb1ELb0ELb1ELb0ELb0ELb0ELb0ELb0EEEvNS_16Flash_fwd_paramsE:
.text._ZN5flash16flash_fwd_kernelI23Flash_fwd_kernel_traitsILi32ELi128ELi128ELi4ELb0ELb0EN7cutlass6half_tE19Flash_kernel_traitsILi32ELi128ELi128ELi4ES3_EELb1ELb0ELb1ELb0ELb0ELb0ELb0ELb0EEEvNS_16Flash_fwd_paramsE:
[----:B------:R-:W1:Y:S01]  /*0000*/  LDC R1, c[0x0][0x37c] ;  /* 0x0000df00ff017b82 */ /* 0x000e620000000800 */
[----:B------:R-:W2:Y:S07]  /*0010*/  LDCU.U8 UR4, c[0x0][0x524] ;  /* 0x0000a480ff0477ac */ /* 0x000eae0008000000 */
[----:B------:R-:W3:Y:S01]  /*0020*/  LDC R2, c[0x0][0x518] ;  /* 0x00014600ff027b82 */ /* 0x000ee20000000800 */
[----:B-1----:R-:W-:Y:S01]  /*0030*/  VIADD R1, R1, 0xffffff78 ;  /* 0xffffff7801017836 */ /* 0x002fe20000000000 */
[----:B------:R-:W1:Y:S01]  /*0040*/  LDCU.64 UR20, c[0x0][0x510] ;  /* 0x0000a200ff1477ac */ /* 0x000e620008000a00 */
[----:B------:R-:W4:Y:S05]  /*0050*/  LDCU.64 UR16, c[0x0][0x358] ;  /* 0x00006b00ff1077ac */ /* 0x000f2a0008000a00 */
[----:B------:R-:W3:Y:S01]  /*0060*/  LDC R3, c[0x0][0x51c] ;  /* 0x00014700ff037b82 */ /* 0x000ee20000000800 */
[----:B------:R-:W3:Y:S01]  /*0070*/  S2R R11, SR_CTAID.Y ;  /* 0x00000000000b7919 */ /* 0x000ee20000002600 */
[----:B------:R-:W3:Y:S01]  /*0080*/  LDCU.64 UR6, c[0x0][0x470] ;  /* 0x00008e00ff0677ac */ /* 0x000ee20008000a00 */
[----:B--2---:R-:W-:Y:S01]  /*0090*/  ISETP.NE.AND P3, PT, RZ, UR4, PT ;  /* 0x00000004ff007c0c */ /* 0x004fe2000bf65270 */
[----:B------:R-:W2:Y:S01]  /*00a0*/  S2R R0, SR_CTAID.Z ;  /* 0x0000000000007919 */ /* 0x000ea20000002700 */
[----:B------:R-:W2:Y:S01]  /*00b0*/  S2R R230, SR_TID.X ;  /* 0x0000000000e67919 */ /* 0x000ea20000002100 */
[----:B-1----:R-:W-:-:S02]  /*00c0*/  IMAD.U32 R14, RZ, RZ, UR20 ;  /* 0x00000014ff0e7e24 */ /* 0x002fc4000f8e00ff */
[----:B------:R-:W2:Y:S01]  /*00d0*/  S2UR UR14, SR_CTAID.X ;  /* 0x00000000000e79c3 */ /* 0x000ea20000002500 */
[----:B------:R-:W-:Y:S01]  /*00e0*/  IMAD.U32 R15, RZ, RZ, UR21 ;  /* 0x00000015ff0f7e24 */ /* 0x000fe2000f8e00ff */
[----:B------:R-:W1:Y:S06]  /*00f0*/  LDCU.64 UR4, c[0x0][0x460] ;  /* 0x00008c00ff0477ac */ /* 0x000e6c0008000a00 */
[----:B----4-:R-:W4:Y:S01]  /*0100*/  @P3 LDG.E.64 R14, desc[UR16][R14.64] ;  /* 0x000000100e0e3981 */ /* 0x010f22000c1e1b00 */
[----:B------:R-:W4:Y:S03]  /*0110*/  @P3 LDC R6, c[0x0][0x520] ;  /* 0x00014800ff063b82 */ /* 0x000f260000000800 */
[----:B---3--:R-:W3:Y:S01]  /*0120*/  @P3 LDG.E.64 R12, desc[UR16][R2.64] ;  /* 0x00000010020c3981 */ /* 0x008ee2000c1e1b00 */
[----:B------:R-:W-:Y:S01]  /*0130*/  IMAD.MOV.U32 R229, RZ, RZ, -0x1 ;  /* 0xffffffffffe57424 */ /* 0x000fe200078e00ff */
[----:B-1----:R-:W-:-:S02]  /*0140*/  ISETP.NE.U32.AND P0, PT, RZ, UR4, PT ;  /* 0x00000004ff007c0c */ /* 0x002fc4000bf05070 */
[----:B------:R-:W-:Y:S02]  /*0150*/  ISETP.NE.U32.AND P2, PT, RZ, UR4, PT ;  /* 0x00000004ff007c0c */ /* 0x000fe4000bf45070 */
[----:B------:R-:W-:Y:S02]  /*0160*/  ISETP.NE.AND.EX P0, PT, RZ, UR5, PT, P0 ;  /* 0x00000005ff007c0c */ /* 0x000fe4000bf05300 */
[----:B--2---:R-:W-:Y:S02]  /*0170*/  LOP3.LUT R5, R0, UR14, R11, 0xfe, !PT ;  /* 0x0000000e00057c12 */ /* 0x004fe4000f8efe0b */
[----:B------:R-:W-:Y:S01]  /*0180*/  ISETP.NE.AND.EX P2, PT, RZ, UR5, PT, P2 ;  /* 0x00000005ff007c0c */ /* 0x000fe2000bf45320 */
[----:B------:R-:W1:Y:S01]  /*0190*/  LDCU.64 UR4, c[0x0][0x478] ;  /* 0x00008f00ff0477ac */ /* 0x000e620008000a00 */
[----:B------:R-:W-:Y:S02]  /*01a0*/  LOP3.LUT P4, RZ, R5, R230, RZ, 0xfc, !PT ;  /* 0x000000e605ff7212 */ /* 0x000fe4000788fcff */
[----:B------:R-:W2:Y:S05]  /*01b0*/  LDC.64 R4, c[0x0][0x460] ;  /* 0x00011800ff047b82 */ /* 0x000eaa0000000a00 */
[----:B------:R-:W-:Y:S01]  /*01c0*/  VOTEU.ANY UP0, P0 ;  /* 0x0000000000ff7886 */ /* 0x000fe20000000100 */
[----:B------:R-:W-:-:S05]  /*01d0*/  PLOP3.LUT P0, PT, PT, PT, UP0, 0x80, 0x8 ;  /* 0x000000000008781c */ /* 0x000fca0003f0f008 */
[----:B------:R-:W1:Y:S01]  /*01e0*/  @!P4 LDC.64 R8, c[0x0][0x528] ;  /* 0x00014a00ff08cb82 */ /* 0x000e620000000a00 */
[----:B--2---:R-:W-:Y:S01]  /*01f0*/  IMAD.WIDE.U32 R18, R11, 0x4, R4 ;  /* 0x000000040b127825 */ /* 0x004fe200078e0004 */
[----:B------:R-:W-:Y:S02]  /*0200*/  SHF.R.U32.HI R4, RZ, 0x1e, R11 ;  /* 0x0000001eff047819 */ /* 0x000fe4000001160b */
[----:B----4-:R-:W-:Y:S02]  /*0210*/  @P3 R2UR UR20, R14 ;  /* 0x000000000e1432ca */ /* 0x010fe400000e0000 */
[----:B------:R-:W-:Y:S02]  /*0220*/  @P3 R2UR UR21, R15 ;  /* 0x000000000f1532ca */ /* 0x000fe400000e0000 */
[----:B---3--:R-:W-:-:S05]  /*0230*/  @P3 IADD3 R2, P1, PT, R12, R6, RZ ;  /* 0x000000060c023210 */ /* 0x008fca0007f3e0ff */
[----:B------:R-:W-:-:S04]  /*0240*/  @P3 IMAD.X R3, RZ, RZ, R13, P1 ;  /* 0x000000ffff033224 */ /* 0x000fc800008e060d */
[----:B------:R-:W-:Y:S01]  /*0250*/  IMAD.U32 R6, RZ, RZ, UR20 ;  /* 0x00000014ff067e24 */ /* 0x000fe2000f8e00ff */
[----:B-1----:R-:W-:Y:S01]  /*0260*/  @!P4 STG.E.64 desc[UR16][R8.64+0x8], R2 ;  /* 0x000008020800c986 */ /* 0x002fe2000c101b10 */
[----:B------:R-:W-:-:S05]  /*0270*/  IMAD.U32 R7, RZ, RZ, UR21 ;  /* 0x00000015ff077e24 */ /* 0x000fca000f8e00ff */
[----:B------:R1:W-:Y:S04]  /*0280*/  @!P4 STG.E.64 desc[UR16][R8.64], R6 ;  /* 0x000000060800c986 */ /* 0x0003e8000c101b10 */
[----:B------:R-:W2:Y:S01]  /*0290*/  @P2 LDG.E R229, desc[UR16][R18.64] ;  /* 0x0000001012e52981 */ /* 0x000ea2000c1e1900 */
[----:B------:R-:W-:-:S03]  /*02a0*/  ISETP.NE.U32.AND P2, PT, RZ, UR4, PT ;  /* 0x00000004ff007c0c */ /* 0x000fc6000bf45070 */
[----:B------:R-:W2:Y:S01]  /*02b0*/  @P0 LDG.E R10, desc[UR16][R18.64+0x4] ;  /* 0x00000410120a0981 */ /* 0x000ea2000c1e1900 */
[----:B------:R-:W-:Y:S01]  /*02c0*/  ISETP.NE.U32.AND P4, PT, RZ, UR6, PT ;  /* 0x00000006ff007c0c */ /* 0x000fe2000bf85070 */
[----:B------:R-:W-:Y:S01]  /*02d0*/  IMAD.SHL.U32 R15, R11, 0x4, RZ ;  /* 0x000000040b0f7824 */ /* 0x000fe200078e00ff */
[----:B------:R-:W-:Y:S02]  /*02e0*/  ISETP.NE.AND.EX P2, PT, RZ, UR5, PT, P2 ;  /* 0x00000005ff007c0c */ /* 0x000fe4000bf45320 */
[----:B------:R-:W-:-:S11]  /*02f0*/  ISETP.NE.AND.EX P4, PT, RZ, UR7, PT, P4 ;  /* 0x00000007ff007c0c */ /* 0x000fd6000bf85340 */
[C---:B------:R-:W-:Y:S02]  /*0300*/  @P2 IADD3 R12, P1, PT, R15.reuse, UR4, RZ ;  /* 0x000000040f0c2c10 */ /* 0x040fe4000ff3e0ff */
[----:B------:R-:W-:Y:S02]  /*0310*/  @P4 IADD3 R16, P3, PT, R15, UR6, RZ ;  /* 0x000000060f104c10 */ /* 0x000fe4000ff7e0ff */
[C---:B------:R-:W-:Y:S01]  /*0320*/  @P2 IADD3.X R13, PT, PT, R4.reuse, UR5, RZ, P1, !PT ;  /* 0x00000005040d2c10 */ /* 0x040fe20008ffe4ff */
[----:B-1----:R-:W-:Y:S01]  /*0330*/  IMAD.MOV.U32 R8, RZ, RZ, RZ ;  /* 0x000000ffff087224 */ /* 0x002fe200078e00ff */
[----:B------:R-:W-:Y:S01]  /*0340*/  @P4 IADD3.X R17, PT, PT, R4, UR7, RZ, P3, !PT ;  /* 0x0000000704114c10 */ /* 0x000fe20009ffe4ff */
[----:B------:R-:W1:Y:S03]  /*0350*/  LDC.64 R6, c[0x0][0x468] ;  /* 0x00011a00ff067b82 */ /* 0x000e660000000a00 */
[----:B------:R-:W3:Y:S04]  /*0360*/  @P2 LDG.E R13, desc[UR16][R12.64] ;  /* 0x000000100c0d2981 */ /* 0x000ee8000c1e1900 */
[----:B------:R-:W3:Y:S01]  /*0370*/  @P4 LDG.E R8, desc[UR16][R16.64] ;  /* 0x0000001010084981 */ /* 0x000ee2000c1e1900 */
[----:B------:R-:W4:Y:S01]  /*0380*/  LDCU.U8 UR4, c[0x0][0x532] ;  /* 0x0000a640ff0477ac */ /* 0x000f220008000000 */
[----:B------:R-:W-:Y:S01]  /*0390*/  IMAD.MOV.U32 R9, RZ, RZ, -0x1 ;  /* 0xffffffffff097424 */ /* 0x000fe200078e00ff */
[----:B-1----:R-:W-:-:S02]  /*03a0*/  ISETP.EQ.U32.AND P3, PT, R6, RZ, PT ;  /* 0x000000ff0600720c */ /* 0x002fc40003f62070 */
[----:B----4-:R-:W-:Y:S02]  /*03b0*/  ISETP.NE.AND P4, PT, RZ, UR4, PT ;  /* 0x00000004ff007c0c */ /* 0x010fe4000bf85270 */
[----:B------:R-:W-:Y:S02]  /*03c0*/  IADD3 R14, P1, PT, R15, R6, RZ ;  /* 0x000000060f0e7210 */ /* 0x000fe40007f3e0ff */
[----:B------:R-:W-:-:S03]  /*03d0*/  ISETP.EQ.OR.EX P3, PT, R7, RZ, !P4, P3 ;  /* 0x000000ff0700720c */ /* 0x000fc60006762730 */
[----:B------:R-:W-:Y:S02]  /*03e0*/  IMAD.X R15, R4, 0x1, R7, P1 ;  /* 0x00000001040f7824 */ /* 0x000fe400008e0607 */
[----:B------:R-:W1:Y:S08]  /*03f0*/  @!P2 LDC.64 R4, c[0x0][0x488] ;  /* 0x00012200ff04ab82 */ /* 0x000e700000000a00 */
[----:B------:R4:W5:Y:S01]  /*0400*/  @!P3 LDG.E R9, desc[UR16][R14.64] ;  /* 0x000000100e09b981 */ /* 0x000962000c1e1900 */
[----:B------:R-:W-:-:S04]  /*0410*/  ISETP.NE.U32.AND P3, PT, R6, RZ, PT ;  /* 0x000000ff0600720c */ /* 0x000fc80003f65070 */
[----:B------:R-:W-:Y:S01]  /*0420*/  ISETP.NE.AND.EX P3, PT, R7, RZ, PT, P3 ;  /* 0x000000ff0700720c */ /* 0x000fe20003f65330 */
[----:B------:R-:W4:Y:S01]  /*0430*/  @!UP0 LDCU UR18, c[0x0][0x434] ;  /* 0x00008680ff1287ac */ /* 0x000f220008000800 */
[----:B-1----:R-:W-:-:S11]  /*0440*/  @!P2 ISETP.NE.U32.AND P1, PT, R4, RZ, PT ;  /* 0x000000ff0400a20c */ /* 0x002fd60003f25070 */
[----:B------:R-:W1:Y:S01]  /*0450*/  @!P3 LDC R4, c[0x0][0x438] ;  /* 0x00010e00ff04bb82 */ /* 0x000e620000000800 */
[----:B------:R-:W-:Y:S01]  /*0460*/  USHF.L.U32 UR15, UR14, 0x7, URZ ;  /* 0x000000070e0f7899 */ /* 0x000fe200080006ff */
[----:B------:R-:W-:Y:S01]  /*0470*/  @!P2 ISETP.NE.AND.EX P1, PT, R5, RZ, PT, P1 ;  /* 0x000000ff0500a20c */ /* 0x000fe20003f25310 */
[----:B--2---:R-:W-:-:S05]  /*0480*/  @P0 IMAD.IADD R10, R10, 0x1, -R229 ;  /* 0x000000010a0a0824 */ /* 0x004fca00078e0ae5 */
[----:B------:R-:W-:Y:S02]  /*0490*/  @P0 R2UR UR4, R10 ;  /* 0x000000000a0402ca */ /* 0x000fe400000e0000 */
[----:B------:R-:W2:Y:S11]  /*04a0*/  @!P2 LDC R10, c[0x0][0x43c] ;  /* 0x00010f00ff0aab82 */ /* 0x000eb60000000800 */
[----:B----4-:R-:W-:-:S02]  /*04b0*/  @UP0 UMOV UR18, UR4 ;  /* 0x0000000400120c82 */ /* 0x010fc40008000000 */
[----:B------:R-:W-:-:S06]  /*04c0*/  UISETP.GT.AND UP0, UPT, UR18, UR15, UPT ;  /* 0x0000000f1200728c */ /* 0x000fcc000bf04270 */
[----:B------:R-:W-:Y:S01]  /*04d0*/  PLOP3.LUT P0, PT, PT, PT, UP0, 0x80, 0x8 ;  /* 0x000000000008781c */ /* 0x000fe20003f0f008 */
[----:B---3--:R-:W-:Y:S01]  /*04e0*/  @P2 IMAD.IADD R186, R13, 0x1, -R8 ;  /* 0x000000010dba2824 */ /* 0x008fe200078e0a08 */
[----:B--2---:R-:W-:Y:S01]  /*04f0*/  @!P2 SEL R5, R10, RZ, P1 ;  /* 0x000000ff0a05a207 */ /* 0x004fe20000800000 */
[----:B-1----:R-:W-:Y:S10]  /*0500*/  @!P3 BRA `(.L_x_496) ;  /* 0x00000000000cb947 */ /* 0x002ff40003800000 */
[----:B------:R-:W2:Y:S02]  /*0510*/  @P4 LDG.E R4, desc[UR16][R14.64+0x4] ;  /* 0x000004100e044981 */ /* 0x000ea4000c1e1900 */
[----:B--2--5:R-:W-:-:S06]  /*0520*/  @P4 IADD3 R4, PT, PT, R4, -R9, RZ ;  /* 0x8000000904044210 */ /* 0x024fcc0007ffe0ff */
[----:B------:R1:W5:Y:S02]  /*0530*/  @!P4 LDG.E R4, desc[UR16][R14.64] ;  /* 0x000000100e04c981 */ /* 0x000364000c1e1900 */
.L_x_496:
[----:B-----5:R-:W-:Y:S01]  /*0540*/  @!P2 IADD3 R186, PT, PT, R5, R4, -R8 ;  /* 0x0000000405baa210 */ /* 0x020fe20007ffe808 */
[----:B------:R-:W-:Y:S06]  /*0550*/  @!P0 EXIT ;  /* 0x000000000000894d */ /* 0x000fec0003800000 */
[----:B------:R-:W2:Y:S01]  /*0560*/  LDC R189, c[0x0][0x504] ;  /* 0x00014100ffbd7b82 */ /* 0x000ea20000000800 */
[----:B------:R-:W-:-:S05]  /*0570*/  VIADD R4, R186, 0x7f ;  /* 0x0000007fba047836 */ /* 0x000fca0000000000 */
[----:B------:R-:W-:Y:S02]  /*0580*/  R2UR UR5, R4 ;  /* 0x00000000040572ca */ /* 0x000fe400000e0000 */
[----:B------:R-:W3:Y:S11]  /*0590*/  LDC R187, c[0x0][0x508] ;  /* 0x00014200ffbb7b82 */ /* 0x000ef60000000800 */
[----:B------:R-:W-:Y:S01]  /*05a0*/  UIADD3 UR4, UPT, UPT, UR5, UR15, -UR18 ;  /* 0x0000000f05047290 */ /* 0x000fe2000fffe812 */
[----:B------:R-:W-:-:S02]  /*05b0*/  IMAD.U32 R6, RZ, RZ, UR5 ;  /* 0x00000005ff067e24 */ /* 0x000fc4000f8e00ff */
[----:B--2---:R-:W-:-:S03]  /*05c0*/  VIADD R189, R189, UR18 ;  /* 0x00000012bdbd7c36 */ /* 0x004fc60008000000 */
[----:B------:R-:W-:Y:S01]  /*05d0*/  SHF.R.S32.HI R6, RZ, 0x1f, R6 ;  /* 0x0000001fff067819 */ /* 0x000fe20000011406 */
[----:B------:R-:W-:Y:S01]  /*05e0*/  IMAD.U32 R4, RZ, RZ, UR4 ;  /* 0x00000004ff047e24 */ /* 0x000fe2000f8e00ff */
[----:B------:R-:W-:Y:S02]  /*05f0*/  IADD3 R10, PT, PT, -R189, UR15, R186 ;  /* 0x0000000fbd0a7c10 */ /* 0x000fe4000fffe1ba */
[----:B------:R-:W-:Y:S02]  /*0600*/  LEA.HI R6, R6, UR5, RZ, 0x7 ;  /* 0x0000000506067c11 */ /* 0x000fe4000f8f38ff */
[----:B---3--:R-:W-:Y:S02]  /*0610*/  IADD3 R5, PT, PT, R4, 0x80, R187 ;  /* 0x0000008004057810 */ /* 0x008fe40007ffe0bb */
        /* <DEDUP_REMOVED lines=10> */
[----:B------:R-:W-:Y:S05]  /*06c0*/  @P0 BRA `(.L_x_497) ;  /* 0x0000000800a80947 */ /* 0x000fea0003800000 */
[----:B------:R-:W2:Y:S01]  /*06d0*/  LDC.U8 R2, c[0x0][0x549] ;  /* 0x00015240ff027b82 */ /* 0x000ea20000000000 */
[----:B------:R-:W-:-:S07]  /*06e0*/  ISETP.NE.AND P0, PT, R229, -0x1, PT ;  /* 0xffffffffe500780c */ /* 0x000fce0003f05270 */
[----:B------:R-:W3:Y:S08]  /*06f0*/  LDC R8, c[0x0][0x434] ;  /* 0x00010d00ff087b82 */ /* 0x000ef00000000800 */
[----:B------:R-:W4:Y:S01]  /*0700*/  @!P0 LDC.64 R6, c[0x0][0x400] ;  /* 0x00010000ff068b82 */ /* 0x000f220000000a00 */
[----:B--2---:R-:W-:-:S07]  /*0710*/  ISETP.NE.AND P2, PT, R2, RZ, PT ;  /* 0x000000ff0200720c */ /* 0x004fce0003f45270 */
[----:B------:R-:W2:Y:S08]  /*0720*/  @P0 LDC.64 R4, c[0x0][0x408] ;  /* 0x00010200ff040b82 */ /* 0x000eb00000000a00 */
[----:B------:R-:W1:Y:S01]  /*0730*/  LDC.U8 R10, c[0x0][0x548] ;  /* 0x00015200ff0a7b82 */ /* 0x000e620000000000 */
[----:B------:R-:W-:-:S07]  /*0740*/  @P2 MOV R9, 0x1 ;  /* 0x0000000100092802 */ /* 0x000fce0000000f00 */
[----:B------:R-:W5:Y:S02]  /*0750*/  @P2 LDC.64 R2, c[0x0][0x430] ;  /* 0x00010c00ff022b82 */ /* 0x000f640000000a00 */
[----:B-----5:R-:W-:-:S06]  /*0760*/  @P2 IMAD R13, R2, R3, RZ ;  /* 0x00000003020d2224 */ /* 0x020fcc00078e02ff */
[----:B------:R-:W1:Y:S01]  /*0770*/  @P2 LDC R2, c[0x0][0x430] ;  /* 0x00010c00ff022b82 */ /* 0x000e620000000800 */
[----:B--234-:R-:W-:Y:S05]  /*0780*/  @P2 BRA `(.L_x_498) ;  /* 0x0000000000282947 */ /* 0x01cfea0003800000 */
[----:B-1----:R-:W-:Y:S01]  /*0790*/  ISETP.NE.AND P1, PT, R10, RZ, PT ;  /* 0x000000ff0a00720c */ /* 0x002fe20003f25270 */
[----:B------:R-:W1:-:S12]  /*07a0*/  LDC R12, c[0x0][0x3e0] ;  /* 0x0000f800ff0c7b82 */ /* 0x000e580000000800 */
[----:B------:R-:W2:Y:S01]  /*07b0*/  @P1 LDC R13, c[0x0][0x454] ;  /* 0x00011500ff0d1b82 */ /* 0x000ea20000000800 */
[----:B------:R-:W-:Y:S02]  /*07c0*/  @P1 MOV R2, 0x1 ;  /* 0x0000000100021802 */ /* 0x000fe40000000f00 */
[----:B------:R-:W-:-:S05]  /*07d0*/  @!P1 MOV R2, 0x1 ;  /* 0x0000000100029802 */ /* 0x000fca0000000f00 */
[----:B------:R-:W1:Y:S08]  /*07e0*/  @P1 LDC R9, c[0x0][0x454] ;  /* 0x00011500ff091b82 */ /* 0x000e700000000800 */
[----:B------:R-:W3:Y:S08]  /*07f0*/  @!P1 LDC R3, c[0x0][0x434] ;  /* 0x00010d00ff039b82 */ /* 0x000ef00000000800 */
[----:B------:R-:W4:Y:S01]  /*0800*/  @!P1 LDC R13, c[0x0][0x434] ;  /* 0x00010d00ff0d9b82 */ /* 0x000f220000000800 */
[----:B-1----:R-:W-:-:S02]  /*0810*/  @P1 IMAD R9, R9, R12, RZ ;  /* 0x0000000c09091224 */ /* 0x002fc400078e02ff */
[----:B--23--:R-:W-:-:S07]  /*0820*/  @!P1 IMAD R9, R3, R12, RZ ;  /* 0x0000000c03099224 */ /* 0x00cfce00078e02ff */
.L_x_498:
[----:B------:R-:W2:Y:S01]  /*0830*/  LDCU UR4, c[0x0][0x440] ;  /* 0x00008800ff0477ac */ /* 0x000ea20008000800 */
[----:B-1----:R-:W-:Y:S01]  /*0840*/  @!P0 IMAD.WIDE.U32 R14, R11, R6, RZ ;  /* 0x000000060b0e8225 */ /* 0x002fe200078e00ff */
[----:B------:R-:W-:Y:S01]  /*0850*/  ISETP.NE.AND P2, PT, R10, RZ, !P2 ;  /* 0x000000ff0a00720c */ /* 0x000fe20005745270 */
[----:B------:R-:W-:Y:S01]  /*0860*/  BSSY.RECONVERGENT B0, `(.L_x_499) ;  /* 0x0000030000007945 */ /* 0x000fe20003800200 */
[C---:B------:R-:W-:Y:S01]  /*0870*/  ISETP.NE.AND P4, PT, R229.reuse, -0x1, PT ;  /* 0xffffffffe500780c */ /* 0x040fe20003f85270 */
[----:B------:R-:W-:Y:S01]  /*0880*/  IMAD.SHL.U32 R6, R230, 0x8, RZ ;  /* 0x00000008e6067824 */ /* 0x000fe200078e00ff */
[----:B------:R-:W-:Y:S01]  /*0890*/  UIADD3 UR18, UPT, UPT, -UR15, UR18, URZ ;  /* 0x000000120f127290 */ /* 0x000fe2000fffe1ff */
[----:B------:R-:W-:Y:S01]  /*08a0*/  @P0 IMAD.WIDE.U32 R16, R229, R4, RZ ;  /* 0x00000004e5100225 */ /* 0x000fe200078e00ff */
[----:B------:R-:W-:Y:S02]  /*08b0*/  SHF.R.U32.HI R230, RZ, 0x2, R230 ;  /* 0x00000002ffe67819 */ /* 0x000fe400000116e6 */
[----:B------:R-:W-:Y:S01]  /*08c0*/  MOV R231, RZ ;  /* 0x000000ff00e77202 */ /* 0x000fe20000000f00 */
[C---:B------:R-:W-:Y:S01]  /*08d0*/  @!P0 IMAD R3, R11.reuse, R7, R15 ;  /* 0x000000070b038224 */ /* 0x040fe200078e020f */
[----:B------:R-:W-:Y:S01]  /*08e0*/  LOP3.LUT R7, R6, 0x18, RZ, 0xc0, !PT ;  /* 0x0000001806077812 */ /* 0x000fe200078ec0ff */
[----:B------:R-:W-:-:S02]  /*08f0*/  IMAD R8, R11, R8, RZ ;  /* 0x000000080b087224 */ /* 0x000fc400078e02ff */
[----:B------:R-:W-:Y:S01]  /*0900*/  @P0 IMAD.MOV.U32 R14, RZ, RZ, R16 ;  /* 0x000000ffff0e0224 */ /* 0x000fe200078e0010 */
[----:B------:R-:W-:Y:S01]  /*0910*/  ISETP.NE.AND P3, PT, R7, RZ, PT ;  /* 0x000000ff0700720c */ /* 0x000fe20003f65270 */
[----:B------:R-:W-:Y:S01]  /*0920*/  @P0 IMAD R3, R229, R5, R17 ;  /* 0x00000005e5030224 */ /* 0x000fe200078e0211 */
[C---:B--2---:R-:W-:Y:S01]  /*0930*/  ISETP.GE.AND P0, PT, R7.reuse, UR4, PT ;  /* 0x0000000407007c0c */ /* 0x044fe2000bf06270 */
[----:B------:R-:W1:Y:S01]  /*0940*/  LDCU.64 UR4, c[0x0][0x410] ;  /* 0x00008200ff0477ac */ /* 0x000e620008000a00 */
[----:B------:R-:W-:Y:S01]  /*0950*/  SEL R5, R8, R229, !P4 ;  /* 0x000000e508057207 */ /* 0x000fe20006000000 */
[----:B----4-:R-:W-:Y:S01]  /*0960*/  IMAD R4, R0, R13, RZ ;  /* 0x0000000d00047224 */ /* 0x010fe200078e02ff */
[----:B------:R-:W-:Y:S01]  /*0970*/  IADD3 R14, P1, PT, R7, R14, RZ ;  /* 0x0000000e070e7210 */ /* 0x000fe20007f3e0ff */
[----:B------:R-:W-:Y:S01]  /*0980*/  VIADD R7, R230, 0x60 ;  /* 0x00000060e6077836 */ /* 0x000fe20000000000 */
[----:B------:R-:W-:Y:S01]  /*0990*/  SHF.R.S32.HI R6, RZ, 0x1f, R5 ;  /* 0x0000001fff067819 */ /* 0x000fe20000011405 */
[----:B------:R-:W-:Y:S01]  /*09a0*/  @!P2 IMAD R4, R11, R9, R4 ;  /* 0x000000090b04a224 */ /* 0x000fe200078e0204 */
[----:B------:R-:W-:Y:S01]  /*09b0*/  SEL R5, R5, RZ, P2 ;  /* 0x000000ff05057207 */ /* 0x000fe20001000000 */
[----:B------:R-:W-:Y:S01]  /*09c0*/  IMAD.X R15, RZ, RZ, R3, P1 ;  /* 0x000000ffff0f7224 */ /* 0x000fe200008e0603 */
[----:B------:R-:W-:Y:S01]  /*09d0*/  SEL R3, R6, RZ, P2 ;  /* 0x000000ff06037207 */ /* 0x000fe20001000000 */
[C---:B------:R-:W-:Y:S01]  /*09e0*/  VIADD R11, R230.reuse, 0x20 ;  /* 0x00000020e60b7836 */ /* 0x040fe20000000000 */
[C---:B------:R-:W-:Y:S01]  /*09f0*/  ISETP.GE.OR P2, PT, R230.reuse, UR18, P0 ;  /* 0x00000012e6007c0c */ /* 0x040fe20008746670 */
[----:B------:R-:W-:Y:S01]  /*0a00*/  IMAD.U32 R17, RZ, RZ, UR14 ;  /* 0x0000000eff117e24 */ /* 0x000fe2000f8e00ff */
[----:B------:R-:W-:Y:S01]  /*0a10*/  IADD3 R9, PT, PT, R230, 0x40, RZ ;  /* 0x00000040e6097810 */ /* 0x000fe20007ffe0ff */
[----:B------:R-:W-:Y:S01]  /*0a20*/  IMAD R6, R2, UR15, RZ ;  /* 0x0000000f02067c24 */ /* 0x000fe2000f8e02ff */
[----:B------:R-:W-:Y:S01]  /*0a30*/  ISETP.GE.OR P6, PT, R230, UR18, P3 ;  /* 0x00000012e6007c0c */ /* 0x000fe20009fc6670 */
[----:B------:R-:W-:Y:S01]  /*0a40*/  IMAD.WIDE.U32 R16, R17, 0x80, R230 ;  /* 0x0000008011107825 */ /* 0x000fe200078e00e6 */
[----:B------:R-:W-:-:S02]  /*0a50*/  ISETP.GE.OR P5, PT, R11, UR18, P3 ;  /* 0x000000120b007c0c */ /* 0x000fc40009fa6670 */
[----:B------:R-:W-:Y:S01]  /*0a60*/  ISETP.GE.OR P4, PT, R9, UR18, P3 ;  /* 0x0000001209007c0c */ /* 0x000fe20009f86670 */
[C---:B-1----:R-:W-:Y:S01]  /*0a70*/  IMAD.WIDE.U32 R14, R0.reuse, UR4, R14 ;  /* 0x00000004000e7c25 */ /* 0x042fe2000f8e000e */
[----:B------:R-:W-:Y:S02]  /*0a80*/  ISETP.GE.OR P3, PT, R7, UR18, P3 ;  /* 0x0000001207007c0c */ /* 0x000fe40009f66670 */
[----:B------:R-:W-:Y:S01]  /*0a90*/  ISETP.GE.OR P1, PT, R11, UR18, P0 ;  /* 0x000000120b007c0c */ /* 0x000fe20008726670 */
[----:B------:R-:W-:Y:S01]  /*0aa0*/  IMAD R19, R0, UR5, R15 ;  /* 0x0000000500137c24 */ /* 0x000fe2000f8e020f */
        /* <DEDUP_REMOVED lines=11> */
.L_x_500:
[----:B------:R-:W-:Y:S05]  /*0b60*/  BSYNC.RECONVERGENT B0 ;  /* 0x0000000000007941 */ /* 0x000fea0003800200 */
.L_x_499:
[----:B------:R-:W-:Y:S01]  /*0b70*/  BSSY.RECONVERGENT B0, `(.L_x_501) ;  /* 0x0000011000007945 */ /* 0x000fe20003800200 */
[----:B------:R-:W-:Y:S02]  /*0b80*/  ISETP.GE.OR P2, PT, R9, UR18, P0 ;  /* 0x0000001209007c0c */ /* 0x000fe40008746670 */
[----:B------:R-:W-:Y:S01]  /*0b90*/  ISETP.GE.OR P0, PT, R7, UR18, P0 ;  /* 0x0000001207007c0c */ /* 0x000fe20008706670 */
[----:B------:R-:W-:-:S12]  /*0ba0*/  @P1 BRA `(.L_x_502) ;  /* 0x0000000000341947 */ /* 0x000fd80003800000 */
[----:B------:R-:W2:Y:S01]  /*0bb0*/  LDCU.64 UR6, c[0x0][0x408] ;  /* 0x00008100ff0677ac */ /* 0x000ea20008000a00 */
[----:B-1----:R-:W-:Y:S01]  /*0bc0*/  IADD3 R13, P1, PT, R16, 0x20, RZ ;  /* 0x00000020100d7810 */ /* 0x002fe20007f3e0ff */
        /* <DEDUP_REMOVED lines=11> */
.L_x_502:
[----:B------:R-:W-:Y:S05]  /*0c80*/  BSYNC.RECONVERGENT B0 ;  /* 0x0000000000007941 */ /* 0x000fea0003800200 */
.L_x_501:
[----:B------:R-:W-:Y:S04]  /*0c90*/  BSSY.RECONVERGENT B0, `(.L_x_503) ;  /* 0x000000f000007945 */ /* 0x000fe80003800200 */
[----:B------:R-:W-:Y:S05]  /*0ca0*/  @P2 BRA `(.L_x_504) ;  /* 0x0000000000342947 */ /* 0x000fea0003800000 */
[----:B------:R-:W3:Y:S01]  /*0cb0*/  LDCU.64 UR6, c[0x0][0x408] ;  /* 0x00008100ff0677ac */ /* 0x000ee20008000a00 */
[----:B-12---:R-:W-:Y:S01]  /*0cc0*/  IADD3 R13, P1, PT, R16, 0x40, RZ ;  /* 0x00000040100d7810 */ /* 0x006fe20007f3e0ff */
[----:B------:R-:W-:Y:S01]  /*0cd0*/  IMAD.MOV.U32 R20, RZ, RZ, R14 ;  /* 0x000000ffff147224 */ /* 0x000fe200078e000e */
        /* <DEDUP_REMOVED lines=10> */
.L_x_504:
[----:B------:R-:W-:Y:S05]  /*0d80*/  BSYNC.RECONVERGENT B0 ;  /* 0x0000000000007941 */ /* 0x000fea0003800200 */
.L_x_503:
[----:B------:R-:W-:Y:S01]  /*0d90*/  BSSY.RECONVERGENT B0, `(.L_x_505) ;  /* 0x0000011000007945 */ /* 0x000fe20003800200 */
[----:B------:R-:W-:Y:S02]  /*0da0*/  IADD3 R5, P2, P1, R6, R5, R4 ;  /* 0x0000000506057210 */ /* 0x000fe4000795e004 */
[----:B------:R-:W-:Y:S02]  /*0db0*/  SHF.R.S32.HI R6, RZ, 0x1f, R6 ;  /* 0x0000001fff067819 */ /* 0x000fe40000011406 */
[----:B------:R-:W-:Y:S01]  /*0dc0*/  SHF.R.S32.HI R4, RZ, 0x1f, R4 ;  /* 0x0000001fff047819 */ /* 0x000fe20000011404 */
[----:B------:R-:W-:Y:S05]  /*0dd0*/  @P0 BRA `(.L_x_506) ;  /* 0x0000000000300947 */ /* 0x000fea0003800000 */
[----:B------:R-:W4:Y:S01]  /*0de0*/  LDCU.64 UR6, c[0x0][0x408] ;  /* 0x00008100ff0677ac */ /* 0x000f220008000a00 */
[----:B------:R-:W-:Y:S02]  /*0df0*/  IADD3 R0, P0, PT, R16, 0x60, RZ ;  /* 0x0000006010007810 */ /* 0x000fe40007f1e0ff */
[----:B------:R-:W-:Y:S01]  /*0e00*/  MOV R15, R19 ;  /* 0x00000013000f7202 */ /* 0x000fe20000000f00 */
[----:B------:R-:W5:Y:S01]  /*0e10*/  LDCU.64 UR4, c[0x0][0x3f0] ;  /* 0x00007e00ff0477ac */ /* 0x000f620008000a00 */
[----:B-123--:R-:W-:-:S05]  /*0e20*/  IADD3.X R13, PT, PT, RZ, R17, RZ, P0, !PT ;  /* 0x00000011ff0d7210 */ /* 0x00efca00007fe4ff */
[----:B----4-:R-:W-:Y:S02]  /*0e30*/  IMAD R13, R13, UR6, RZ ;  /* 0x000000060d0d7c24 */ /* 0x010fe4000f8e02ff */
[----:B------:R-:W-:-:S04]  /*0e40*/  IMAD.WIDE.U32 R14, R0, UR6, R14 ;  /* 0x00000006000e7c25 */ /* 0x000fc8000f8e000e */
[----:B------:R-:W-:Y:S01]  /*0e50*/  IMAD R13, R0, UR7, R13 ;  /* 0x00000007000d7c24 */ /* 0x000fe2000f8e020d */
[----:B-----5:R-:W-:-:S04]  /*0e60*/  LEA R12, P0, R14, UR4, 0x1 ;  /* 0x000000040e0c7c11 */ /* 0x020fc8000f8008ff */
[----:B------:R-:W-:-:S04]  /*0e70*/  IADD3 R13, PT, PT, R15, R13, RZ ;  /* 0x0000000d0f0d7210 */ /* 0x000fc80007ffe0ff */
[----:B------:R-:W-:-:S05]  /*0e80*/  LEA.HI.X R13, R14, UR5, R13, 0x1, P0 ;  /* 0x000000050e0d7c11 */ /* 0x000fca00080f0c0d */
[----:B------:R4:W-:Y:S02]  /*0e90*/  STG.E.128 desc[UR16][R12.64], RZ ;  /* 0x000000ff0c007986 */ /* 0x0009e4000c101d10 */
.L_x_506:
[----:B------:R-:W-:Y:S05]  /*0ea0*/  BSYNC.RECONVERGENT B0 ;  /* 0x0000000000007941 */ /* 0x000fea0003800200 */
.L_x_505:
[----:B------:R-:W-:Y:S01]  /*0eb0*/  BSSY.RECONVERGENT B0, `(.L_x_507) ;  /* 0x000000b000007945 */ /* 0x000fe20003800200 */
[----:B------:R-:W-:-:S03]  /*0ec0*/  IADD3.X R3, PT, PT, R6, R3, R4, P2, P1 ;  /* 0x0000000306037210 */ /* 0x000fc600017e2404 */
[----:B------:R-:W-:Y:S05]  /*0ed0*/  @P6 BRA `(.L_x_508) ;  /* 0x0000000000206947 */ /* 0x000fea0003800000 */
[----:B------:R-:W5:Y:S01]  /*0ee0*/  LDCU.64 UR4, c[0x0][0x420] ;  /* 0x00008400ff0477ac */ /* 0x000f620008000a00 */
[----:B------:R-:W-:Y:S02]  /*0ef0*/  IMAD R0, R230, R2, RZ ;  /* 0x00000002e6007224 */ /* 0x000fe400078e02ff */
[----:B------:R-:W-:-:S03]  /*0f00*/  IMAD.MOV.U32 R15, RZ, RZ, 0x7f800000 ;  /* 0x7f800000ff0f7424 */ /* 0x000fc600078e00ff */
[----:B-1234-:R-:W-:-:S04]  /*0f10*/  IADD3 R13, P0, PT, R0, R5, RZ ;  /* 0x00000005000d7210 */ /* 0x01efc80007f1e0ff */
[----:B------:R-:W-:Y:S02]  /*0f20*/  LEA.HI.X.SX32 R0, R0, R3, 0x1, P0 ;  /* 0x0000000300007211 */ /* 0x000fe400000f0eff */
[----:B-----5:R-:W-:-:S04]  /*0f30*/  LEA R12, P0, R13, UR4, 0x2 ;  /* 0x000000040d0c7c11 */ /* 0x020fc8000f8010ff */
[----:B------:R-:W-:-:S05]  /*0f40*/  LEA.HI.X R13, R13, UR5, R0, 0x2, P0 ;  /* 0x000000050d0d7c11 */ /* 0x000fca00080f1400 */
[----:B------:R1:W-:Y:S04]  /*0f50*/  STG.E desc[UR16][R12.64], R15 ;  /* 0x0000000f0c007986 */ /* 0x0003e8000c101910 */
.L_x_508:
[----:B------:R-:W-:Y:S05]  /*0f60*/  BSYNC.RECONVERGENT B0 ;  /* 0x0000000000007941 */ /* 0x000fea0003800200 */
.L_x_507:
[----:B------:R-:W-:Y:S04]  /*0f70*/  BSSY.RECONVERGENT B0, `(.L_x_509) ;  /* 0x000000a000007945 */ /* 0x000fe80003800200 */
[----:B------:R-:W-:Y:S05]  /*0f80*/  @P5 BRA `(.L_x_510) ;  /* 0x0000000000205947 */ /* 0x000fea0003800000 */
[----:B------:R-:W5:Y:S01]  /*0f90*/  LDCU.64 UR4, c[0x0][0x420] ;  /* 0x00008400ff0477ac */ /* 0x000f620008000a00 */
[----:B------:R-:W-:Y:S02]  /*0fa0*/  IMAD R0, R11, R2, RZ ;  /* 0x000000020b007224 */ /* 0x000fe400078e02ff */
[----:B-1234-:R-:W-:-:S03]  /*0fb0*/  IMAD.MOV.U32 R13, RZ, RZ, 0x7f800000 ;  /* 0x7f800000ff0d7424 */ /* 0x01efc600078e00ff */
[----:B------:R-:W-:-:S04]  /*0fc0*/  IADD3 R11, P0, PT, R0, R5, RZ ;  /* 0x00000005000b7210 */ /* 0x000fc80007f1e0ff */
[----:B------:R-:W-:Y:S02]  /*0fd0*/  LEA.HI.X.SX32 R0, R0, R3, 0x1, P0 ;  /* 0x0000000300007211 */ /* 0x000fe400000f0eff */
[----:B-----5:R-:W-:-:S04]  /*0fe0*/  LEA R10, P0, R11, UR4, 0x2 ;  /* 0x000000040b0a7c11 */ /* 0x020fc8000f8010ff */
[----:B------:R-:W-:-:S05]  /*0ff0*/  LEA.HI.X R11, R11, UR5, R0, 0x2, P0 ;  /* 0x000000050b0b7c11 */ /* 0x000fca00080f1400 */
[----:B------:R1:W-:Y:S04]  /*1000*/  STG.E desc[UR16][R10.64], R13 ;  /* 0x0000000d0a007986 */ /* 0x0003e8000c101910 */
.L_x_510:
[----:B------:R-:W-:Y:S05]  /*1010*/  BSYNC.RECONVERGENT B0 ;  /* 0x0000000000007941 */ /* 0x000fea0003800200 */
.L_x_509:
[----:B------:R-:W-:Y:S04]  /*1020*/  BSSY.RECONVERGENT B0, `(.L_x_511) ;  /* 0x000000a000007945 */ /* 0x000fe80003800200 */
[----:B------:R-:W-:Y:S05]  /*1030*/  @P4 BRA `(.L_x_512) ;  /* 0x0000000000204947 */ /* 0x000fea0003800000 */
[----:B------:R-:W5:Y:S01]  /*1040*/  LDCU.64 UR4, c[0x0][0x420] ;  /* 0x00008400ff0477ac */ /* 0x000f620008000a00 */
[----:B------:R-:W-:Y:S02]  /*1050*/  IMAD R0, R9, R2, RZ ;  /* 0x0000000209007224 */ /* 0x000fe400078e02ff */
[----:B-1----:R-:W-:-:S03]  /*1060*/  IMAD.MOV.U32 R11, RZ, RZ, 0x7f800000 ;  /* 0x7f800000ff0b7424 */ /* 0x002fc600078e00ff */
[----:B------:R-:W-:-:S04]  /*1070*/  IADD3 R9, P0, PT, R0, R5, RZ ;  /* 0x0000000500097210 */ /* 0x000fc80007f1e0ff */
[----:B------:R-:W-:Y:S02]  /*1080*/  LEA.HI.X.SX32 R0, R0, R3, 0x1, P0 ;  /* 0x0000000300007211 */ /* 0x000fe400000f0eff */
[----:B-----5:R-:W-:-:S04]  /*1090*/  LEA R8, P0, R9, UR4, 0x2 ;  /* 0x0000000409087c11 */ /* 0x020fc8000f8010ff */
[----:B------:R-:W-:-:S05]  /*10a0*/  LEA.HI.X R9, R9, UR5, R0, 0x2, P0 ;  /* 0x0000000509097c11 */ /* 0x000fca00080f1400 */
[----:B------:R1:W-:Y:S04]  /*10b0*/  STG.E desc[UR16][R8.64], R11 ;  /* 0x0000000b08007986 */ /* 0x0003e8000c101910 */
.L_x_512:
[----:B------:R-:W-:Y:S05]  /*10c0*/  BSYNC.RECONVERGENT B0 ;  /* 0x0000000000007941 */ /* 0x000fea0003800200 */
.L_x_511:
[----:B------:R-:W-:Y:S05]  /*10d0*/  @P3 EXIT ;  /* 0x000000000000394d */ /* 0x000fea0003800000 */
[----:B------:R-:W5:Y:S01]  /*10e0*/  LDCU.64 UR4, c[0x0][0x420] ;  /* 0x00008400ff0477ac */ /* 0x000f620008000a00 */
[----:B------:R-:W-:-:S05]  /*10f0*/  IMAD R2, R7, R2, RZ ;  /* 0x0000000207027224 */ /* 0x000fca00078e02ff */
[----:B------:R-:W-:-:S04]  /*1100*/  IADD3 R5, P0, PT, R2, R5, RZ ;  /* 0x0000000502057210 */ /* 0x000fc80007f1e0ff */
[----:B------:R-:W-:Y:S01]  /*1110*/  LEA.HI.X.SX32 R2, R2, R3, 0x1, P0 ;  /* 0x0000000302027211 */ /* 0x000fe200000f0eff */
[----:B------:R-:W-:Y:S01]  /*1120*/  IMAD.MOV.U32 R3, RZ, RZ, 0x7f800000 ;  /* 0x7f800000ff037424 */ /* 0x000fe200078e00ff */
[----:B-----5:R-:W-:-:S04]  /*1130*/  LEA R4, P0, R5, UR4, 0x2 ;  /* 0x0000000405047c11 */ /* 0x020fc8000f8010ff */
[----:B------:R-:W-:-:S05]  /*1140*/  LEA.HI.X R5, R5, UR5, R2, 0x2, P0 ;  /* 0x0000000505057c11 */ /* 0x000fca00080f1402 */
[----:B------:R-:W-:Y:S01]  /*1150*/  STG.E desc[UR16][R4.64], R3 ;  /* 0x0000000304007986 */ /* 0x000fe2000c101910 */
[----:B------:R-:W-:Y:S05]  /*1160*/  EXIT ;  /* 0x000000000000794d */ /* 0x000fea0003800000 */
.L_x_497:
[----:B------:R-:W-:Y:S02]  /*1170*/  ISETP.NE.AND P0, PT, R229, -0x1, PT ;  /* 0xffffffffe500780c */ /* 0x000fe40003f05270 */
[----:B------:R-:W-:-:S11]  /*1180*/  ISETP.NE.AND P2, PT, R9, -0x1, PT ;  /* 0xffffffff0900780c */ /* 0x000fd60003f45270 */
[----:B------:R-:W2:Y:S08]  /*1190*/  @!P0 LDC.64 R4, c[0x0][0x398] ;  /* 0x0000e600ff048b82 */ /* 0x000eb00000000a00 */
[----:B------:R-:W3:Y:S01]  /*11a0*/  @P0 LDC.64 R6, c[0x0][0x3b0] ;  /* 0x0000ec00ff060b82 */ /* 0x000ee20000000a00 */
[----:B--2---:R-:W-:-:S04]  /*11b0*/  @!P0 IMAD.WIDE.U32 R20, R11, R4, RZ ;  /* 0x000000040b148225 */ /* 0x004fc800078e00ff */
[----:B------:R-:W-:Y:S02]  /*11c0*/  @!P0 IMAD R5, R11, R5, R21 ;  /* 0x000000050b058224 */ /* 0x000fe400078e0215 */
[----:B---3--:R-:W-:-:S04]  /*11d0*/  @P0 IMAD.WIDE.U32 R12, R229, R6, RZ ;  /* 0x00000006e50c0225 */ /* 0x008fc800078e00ff */
        /* <DEDUP_REMOVED lines=14> */
[----:B------:R-:W-:Y:S06]  /*12c0*/  BRA `(.L_x_514) ;  /* 0x0000000000147947 */ /* 0x000fec0003800000 */
.L_x_513:
[----:B------:R-:W2:Y:S01]  /*12d0*/  LDC.64 R38, c[0x0][0x3b8] ;  /* 0x0000ee00ff267b82 */ /* 0x000ea20000000a00 */
[----:B------:R-:W-:-:S05]  /*12e0*/  IADD3 R12, PT, PT, R8, R9, RZ ;  /* 0x00000009080c7210 */ /* 0x000fca0007ffe0ff */
[C---:B--2---:R-:W-:Y:S02]  /*12f0*/  IMAD R7, R12.reuse, R39, RZ ;  /* 0x000000270c077224 */ /* 0x044fe400078e02ff */
[----:B------:R-:W-:-:S05]  /*1300*/  IMAD.WIDE.U32 R12, R12, R38, RZ ;  /* 0x000000260c0c7225 */ /* 0x000fca00078e00ff */
[----:B------:R-:W-:-:S07]  /*1310*/  IADD3 R7, PT, PT, R13, R7, RZ ;  /* 0x000000070d077210 */ /* 0x000fce0007ffe0ff */
.L_x_514:
[----:B------:R-:W2:Y:S02]  /*1320*/  LDC R13, c[0x0][0x3e8] ;  /* 0x0000fa00ff0d7b82 */ /* 0x000ea40000000800 */
[----:B--2---:R-:W-:-:S04]  /*1330*/  IABS R10, R13 ;  /* 0x0000000d000a7213 */ /* 0x004fc80000000000 */
        /* <DEDUP_REMOVED lines=36> */
.L_x_515:
[----:B------:R-:W1:Y:S01]  /*1580*/  LDC.64 R180, c[0x0][0x3c0] ;  /* 0x0000f000ffb47b82 */ /* 0x000e620000000a00 */
[----:B------:R-:W-:-:S05]  /*1590*/  IADD3 R8, PT, PT, R8, R9, RZ ;  /* 0x0000000908087210 */ /* 0x000fca0007ffe0ff */
[C---:B-1----:R-:W-:Y:S02]  /*15a0*/  IMAD R6, R8.reuse, R181, RZ ;  /* 0x000000b508067224 */ /* 0x042fe400078e02ff */
[----:B------:R-:W-:-:S05]  /*15b0*/  IMAD.WIDE.U32 R14, R8, R180, RZ ;  /* 0x000000b4080e7225 */ /* 0x000fca00078e00ff */
[----:B------:R-:W-:-:S07]  /*15c0*/  IADD3 R6, PT, PT, R15, R6, RZ ;  /* 0x000000060f067210 */ /* 0x000fce0007ffe0ff */
.L_x_516:
[C---:B------:R-:W-:Y:S01]  /*15d0*/  IMAD.SHL.U32 R231, R230.reuse, 0x8, RZ ;  /* 0x00000008e6e77824 */ /* 0x040fe200078e00ff */
[----:B------:R-:W1:Y:S01]  /*15e0*/  LDCU.128 UR4, c[0x0][0x3d0] ;  /* 0x00007a00ff0477ac */ /* 0x000e620008000c00 */
[C---:B------:R-:W-:Y:S01]  /*15f0*/  IMAD.SHL.U32 R8, R230.reuse, 0x20, RZ ;  /* 0x00000020e6087824 */ /* 0x040fe200078e00ff */
[--C-:B------:R-:W-:Y:S01]  /*1600*/  SHF.R.U32.HI R232, RZ, 0x2, R230.reuse ;  /* 0x00000002ffe87819 */ /* 0x100fe200000116e6 */
[----:B------:R-:W-:Y:S01]  /*1610*/  IMAD.SHL.U32 R9, R230, 0x4, RZ ;  /* 0x00000004e6097824 */ /* 0x000fe200078e00ff */
[C---:B------:R-:W-:Y:S01]  /*1620*/  LOP3.LUT R221, R231.reuse, 0x18, RZ, 0xc0, !PT ;  /* 0x00000018e7dd7812 */ /* 0x040fe200078ec0ff */
[----:B------:R-:W2:Y:S01]  /*1630*/  LDCU.64 UR12, c[0x0][0x388] ;  /* 0x00007100ff0c77ac */ /* 0x000ea20008000a00 */
[----:B------:R-:W-:Y:S01]  /*1640*/  LOP3.LUT R10, R8, 0xc0, RZ, 0xc0, !PT ;  /* 0x000000c0080a7812 */ /* 0x000fe200078ec0ff */
[----:B------:R-:W3:Y:S01]  /*1650*/  S2UR UR19, SR_CgaCtaId ;  /* 0x00000000001379c3 */ /* 0x000ee20000008800 */
[----:B------:R-:W-:Y:S01]  /*1660*/  LOP3.LUT R13, R231, 0xd8, RZ, 0xc0, !PT ;  /* 0x000000d8e70d7812 */ /* 0x000fe200078ec0ff */
[----:B------:R-:W4:Y:S01]  /*1670*/  LDCU.64 UR10, c[0x0][0x390] ;  /* 0x00007200ff0a77ac */ /* 0x000f220008000a00 */
[----:B------:R-:W-:Y:S01]  /*1680*/  IADD3 R12, P0, PT, R221, R12, RZ ;  /* 0x0000000cdd0c7210 */ /* 0x000fe20007f1e0ff */
[----:B------:R-:W-:Y:S01]  /*1690*/  IMAD.MOV.U32 R233, RZ, RZ, RZ ;  /* 0x000000ffffe97224 */ /* 0x000fe200078e00ff */
[----:B------:R-:W-:Y:S01]  /*16a0*/  LOP3.LUT R9, R10, 0x18, R9, 0xf8, !PT ;  /* 0x000000180a097812 */ /* 0x000fe200078ef809 */
[----:B------:R-:W5:Y:S01]  /*16b0*/  LDCU.64 UR8, c[0x0][0x3c8] ;  /* 0x00007900ff0877ac */ /* 0x000f620008000a00 */
[----:B------:R-:W-:Y:S01]  /*16c0*/  LOP3.LUT R10, R13, 0x18, R230, 0x78, !PT ;  /* 0x000000180d0a7812 */ /* 0x000fe200078e78e6 */
[----:B------:R-:W-:Y:S01]  /*16d0*/  IMAD.X R13, RZ, RZ, R7, P0 ;  /* 0x000000ffff0d7224 */ /* 0x000fe200000e0607 */
[----:B------:R-:W-:Y:S01]  /*16e0*/  SHF.R.S32.HI R7, RZ, 0x1f, R4 ;  /* 0x0000001fff077819 */ /* 0x000fe20000011404 */
[----:B------:R-:W-:Y:S01]  /*16f0*/  BSSY.RECONVERGENT B0, `(.L_x_517) ;  /* 0x0000035000007945 */ /* 0x000fe20003800200 */
[----:B------:R-:W-:Y:S01]  /*1700*/  IADD3 R14, P0, PT, R221, R14, RZ ;  /* 0x0000000edd0e7210 */ /* 0x000fe20007f1e0ff */
[----:B------:R-:W-:Y:S01]  /*1710*/  IMAD.WIDE.U32 R18, R232, R38, R12 ;  /* 0x00000026e8127225 */ /* 0x000fe200078e000c */
[----:B------:R-:W-:-:S02]  /*1720*/  MOV R17, UR14 ;  /* 0x0000000e00117c02 */ /* 0x000fc40008000f00 */
[----:B------:R-:W-:Y:S01]  /*1730*/  IADD3.X R15, PT, PT, RZ, R6, RZ, P0, !PT ;  /* 0x00000006ff0f7210 */ /* 0x000fe200007fe4ff */
[----:B-1----:R-:W-:Y:S01]  /*1740*/  IMAD R13, R7, UR4, RZ ;  /* 0x00000004070d7c24 */ /* 0x002fe2000f8e02ff */
[----:B------:R-:W-:Y:S01]  /*1750*/  IADD3 R20, P0, PT, R221, R20, RZ ;  /* 0x00000014dd147210 */ /* 0x000fe20007f1e0ff */
[----:B------:R-:W-:Y:S01]  /*1760*/  IMAD R19, R232, R39, R19 ;  /* 0x00000027e8137224 */ /* 0x000fe200078e0213 */
[----:B------:R-:W-:Y:S01]  /*1770*/  LOP3.LUT R231, R10, 0x1f20, R231, 0xf8, !PT ;  /* 0x00001f200ae77812 */ /* 0x000fe200078ef8e7 */
[C---:B------:R-:W-:Y:S01]  /*1780*/  IMAD R226, R4.reuse, UR5, R13 ;  /* 0x0000000504e27c24 */ /* 0x040fe2000f8e020d */
[----:B------:R-:W-:Y:S01]  /*1790*/  UIADD3 UR5, UPT, UPT, -UR15, UR18, URZ ;  /* 0x000000120f057290 */ /* 0x000fe2000fffe1ff */
[----:B------:R-:W-:Y:S01]  /*17a0*/  IMAD.WIDE.U32 R12, R4, UR4, R18 ;  /* 0x00000004040c7c25 */ /* 0x000fe2000f8e0012 */
[----:B------:R-:W-:Y:S01]  /*17b0*/  UMOV UR4, 0x400 ;  /* 0x0000040000047882 */ /* 0x000fe20000000000 */
[----:B------:R-:W-:Y:S01]  /*17c0*/  SHF.R.U32.HI R188, RZ, 0x1, R230 ;  /* 0x00000001ffbc7819 */ /* 0x000fe200000116e6 */
[----:B---3--:R-:W-:Y:S01]  /*17d0*/  ULEA UR4, UR19, UR4, 0x18 ;  /* 0x0000000413047291 */ /* 0x008fe2000f8ec0ff */
[----:B------:R-:W-:Y:S01]  /*17e0*/  IMAD.IADD R226, R13, 0x1, R226 ;  /* 0x000000010de27824 */ /* 0x000fe200078e02e2 */
[----:B--2---:R-:W-:Y:S01]  /*17f0*/  LEA R227, P1, R12, UR12, 0x1 ;  /* 0x0000000c0ce37c11 */ /* 0x004fe2000f8208ff */
[----:B------:R-:W-:Y:S01]  /*1800*/  IMAD.WIDE.U32 R14, R232, R180, R14 ;  /* 0x000000b4e80e7225 */ /* 0x000fe200078e000e */
[----:B------:R-:W-:-:S02]  /*1810*/  LOP3.LUT R185, R8, 0x120, RZ, 0xc0, !PT ;  /* 0x0000012008b97812 */ /* 0x000fc400078ec0ff */
[----:B------:R-:W-:Y:S01]  /*1820*/  LEA.HI.X R226, R12, UR13, R226, 0x1, P1 ;  /* 0x0000000d0ce27c11 */ /* 0x000fe200088f0ce2 */
[----:B------:R-:W-:Y:S01]  /*1830*/  IMAD R7, R7, UR6, RZ ;  /* 0x0000000607077c24 */ /* 0x000fe2000f8e02ff */
[C---:B------:R-:W-:Y:S01]  /*1840*/  ISETP.GE.AND P1, PT, R232.reuse, UR5, PT ;  /* 0x00000005e8007c0c */ /* 0x040fe2000bf26270 */
[----:B------:R-:W-:Y:S01]  /*1850*/  IMAD R15, R232, R181, R15 ;  /* 0x000000b5e80f7224 */ /* 0x000fe200078e020f */
[----:B------:R-:W-:Y:S01]  /*1860*/  LOP3.LUT R36, R9, 0x8, R188, 0x78, !PT ;  /* 0x0000000809247812 */ /* 0x000fe200078e78bc */
[C---:B------:R-:W-:Y:S01]  /*1870*/  IMAD R7, R4.reuse, UR7, R7 ;  /* 0x0000000704077c24 */ /* 0x040fe2000f8e0207 */
[----:B------:R-:W-:Y:S01]  /*1880*/  LEA R231, R231, UR4, 0x1 ;  /* 0x00000004e7e77c11 */ /* 0x000fe2000f8e08ff */
[----:B------:R-:W-:Y:S02]  /*1890*/  IMAD.X R21, RZ, RZ, R5, P0 ;  /* 0x000000ffff157224 */ /* 0x000fe400000e0605 */
[----:B------:R-:W-:-:S04]  /*18a0*/  IMAD.WIDE.U32 R4, R4, UR6, R14 ;  /* 0x0000000604047c25 */ /* 0x000fc8000f8e000e */
[----:B-----5:R-:W-:Y:S01]  /*18b0*/  IMAD.WIDE.U32 R20, R0, UR8, R20 ;  /* 0x0000000800147c25 */ /* 0x020fe2000f8e0014 */
[----:B------:R-:W-:Y:S02]  /*18c0*/  IADD3 R224, PT, PT, R5, R7, RZ ;  /* 0x0000000705e07210 */ /* 0x000fe40007ffe0ff */
[----:B----4-:R-:W-:Y:S01]  /*18d0*/  LEA R225, P0, R4, UR10, 0x1 ;  /* 0x0000000a04e17c11 */ /* 0x010fe2000f8008ff */
[----:B------:R-:W-:Y:S02]  /*18e0*/  IMAD R23, R0, UR9, R21 ;  /* 0x0000000900177c24 */ /* 0x000fe4000f8e0215 */
[----:B------:R-:W-:Y:S01]  /*18f0*/  IMAD.WIDE.U32 R16, R17, 0x80, R232 ;  /* 0x0000008011107825 */ /* 0x000fe200078e00e8 */
[----:B------:R-:W-:Y:S01]  /*1900*/  LEA.HI.X R224, R4, UR11, R224, 0x1, P0 ;  /* 0x0000000b04e07c11 */ /* 0x000fe200080f0ce0 */
[----:B------:R-:W-:Y:S08]  /*1910*/  @P1 BRA `(.L_x_518) ;  /* 0x0000000000481947 */ /* 0x000ff00003800000 */
        /* <DEDUP_REMOVED lines=17> */
.L_x_519:
[----:B------:R1:W-:Y:S02]  /*1a30*/  STS.128 [R231], RZ ;  /* 0x000000ffe7007388 */ /* 0x0003e40000000c00 */
.L_x_518:
[----:B------:R-:W-:Y:S05]  /*1a40*/  BSYNC.RECONVERGENT B0 ;  /* 0x0000000000007941 */ /* 0x000fea0003800200 */
.L_x_517:
        /* <DEDUP_REMOVED lines=35> */
.L_x_521:
[----:B------:R-:W-:Y:S05]  /*1c80*/  BSYNC.RECONVERGENT B0 ;  /* 0x0000000000007941 */ /* 0x000fea0003800200 */
.L_x_520:
[----:B------:R-:W-:Y:S04]  /*1c90*/  BSSY.RECONVERGENT B0, `(.L_x_522) ;  /* 0x0000016000007945 */ /* 0x000fe80003800200 */
[----:B------:R-:W-:Y:S05]  /*1ca0*/  @P2 BRA `(.L_x_523) ;  /* 0x0000000000502947 */ /* 0x000fea0003800000 */
[----:B------:R-:W4:Y:S02]  /*1cb0*/  LDCU UR6, c[0x0][0x440] ;  /* 0x00008800ff0677ac */ /* 0x000f240008000800 */
[----:B----4-:R-:W-:-:S13]  /*1cc0*/  ISETP.GE.AND P0, PT, R221, UR6, PT ;  /* 0x00000006dd007c0c */ /* 0x010fda000bf06270 */
        /* <DEDUP_REMOVED lines=18> */
.L_x_523:
[----:B------:R-:W-:Y:S05]  /*1df0*/  BSYNC.RECONVERGENT B0 ;  /* 0x0000000000007941 */ /* 0x000fea0003800200 */
.L_x_522:
        /* <DEDUP_REMOVED lines=8> */
[----:B---3--:R-:W-:Y:S01]  /*1e80*/  IMAD.MOV.U32 R18, RZ, RZ, R20 ;  /* 0x000000ffff127224 */ /* 0x008fe200078e0014 */
        /* <DEDUP_REMOVED lines=13> */
.L_x_525:
[----:B------:R-:W-:Y:S05]  /*1f60*/  BSYNC.RECONVERGENT B0 ;  /* 0x0000000000007941 */ /* 0x000fea0003800200 */
.L_x_524:
        /* <DEDUP_REMOVED lines=13> */
.L_x_528:
[----:B------:R3:W-:Y:S02]  /*2040*/  STS.128 [R231+0x2000], RZ ;  /* 0x002000ffe7007388 */ /* 0x0007e40000000c00 */
.L_x_527:
[----:B------:R-:W-:Y:S05]  /*2050*/  BSYNC.RECONVERGENT B0 ;  /* 0x0000000000007941 */ /* 0x000fea0003800200 */
.L_x_526:
        /* <DEDUP_REMOVED lines=19> */
.L_x_530:
[----:B------:R-:W-:Y:S05]  /*2190*/  BSYNC.RECONVERGENT B0 ;  /* 0x0000000000007941 */ /* 0x000fea0003800200 */
.L_x_529:
        /* <DEDUP_REMOVED lines=14> */
.L_x_532:
[----:B------:R-:W-:Y:S05]  /*2280*/  BSYNC.RECONVERGENT B0 ;  /* 0x0000000000007941 */ /* 0x000fea0003800200 */
.L_x_531:
        /* <DEDUP_REMOVED lines=16> */
.L_x_534:
[----:B------:R-:W-:Y:S05]  /*2390*/  BSYNC.RECONVERGENT B0 ;  /* 0x0000000000007941 */ /* 0x000fea0003800200 */
.L_x_533:
[----:B------:R-:W5:Y:S01]  /*23a0*/  LDCU UR6, c[0x0][0x3e0] ;  /* 0x00007c00ff0677ac */ /* 0x000f620008000800 */
[----:B------:R-:W0:Y:S01]  /*23b0*/  LDGDEPBAR ;  /* 0x00000000000079af */ /* 0x000e220000000000 */
[C---:B------:R-:W-:Y:S01]  /*23c0*/  SHF.L.U64.HI R10, R180.reuse, 0x7, R181 ;  /* 0x00000007b40a7819 */ /* 0x040fe200000102b5 */
[----:B---3--:R-:W-:Y:S01]  /*23d0*/  IMAD.SHL.U32 R14, R180, 0x80, RZ ;  /* 0x00000080b40e7824 */ /* 0x008fe200078e00ff */
[----:B------:R-:W-:Y:S01]  /*23e0*/  SHF.R.U32.HI R15, RZ, 0x5, R230 ;  /* 0x00000005ff0f7819 */ /* 0x000fe200000116e6 */
[----:B------:R-:W-:Y:S01]  /*23f0*/  BSSY.RECONVERGENT B0, `(.L_x_535) ;  /* 0x000001e000007945 */ /* 0x000fe20003800200 */
[----:B------:R-:W-:Y:S01]  /*2400*/  LOP3.LUT R188, R188, 0x1f0, RZ, 0xc0, !PT ;  /* 0x000001f0bcbc7812 */ /* 0x000fe200078ec0ff */
[----:B-1----:R-:W-:Y:S01]  /*2410*/  IMAD R13, R10, R183, RZ ;  /* 0x000000b70a0d7224 */ /* 0x002fe200078e02ff */
[----:B------:R-:W-:Y:S01]  /*2420*/  IADD3 R187, PT, PT, R186, -UR18, R187 ;  /* 0x80000012babb7c10 */ /* 0x000fe2000fffe0bb */
[----:B-----5:R-:W-:Y:S01]  /*2430*/  IMAD R11, R11, UR6, R0 ;  /* 0x000000060b0b7c24 */ /* 0x020fe2000f8e0200 */
[----:B------:R-:W-:-:S03]  /*2440*/  LOP3.LUT R0, R230, 0x1f, RZ, 0xc0, !PT ;  /* 0x0000001fe6007812 */ /* 0x000fc600078ec0ff */
[----:B------:R-:W-:Y:S01]  /*2450*/  IMAD.SHL.U32 R11, R11, 0x20, RZ ;  /* 0x000000200b0b7824 */ /* 0x000fe200078e00ff */
[----:B------:R-:W-:-:S04]  /*2460*/  DEPBAR.LE SB0, 0x0 ;  /* 0x000080000000791a */ /* 0x000fc80000000000 */
[----:B------:R-:W-:Y:S01]  /*2470*/  BAR.SYNC.DEFER_BLOCKING 0x0 ;  /* 0x0000000000007b1d */ /* 0x000fe20000010000 */
[----:B------:R-:W-:Y:S01]  /*2480*/  IADD3 R0, P1, P0, R11, R2, R0 ;  /* 0x000000020b007210 */ /* 0x000fe2000783e000 */
[----:B------:R-:W-:Y:S01]  /*2490*/  IMAD.U32 R2, RZ, RZ, UR14 ;  /* 0x0000000eff027e24 */ /* 0x000fe2000f8e00ff */
[----:B------:R-:W-:Y:S01]  /*24a0*/  SHF.R.S32.HI R12, RZ, 0x1f, R11 ;  /* 0x0000001fff0c7819 */ /* 0x000fe2000001140b */
[----:B------:R-:W-:-:S03]  /*24b0*/  IMAD.WIDE.U32 R10, R14, R183, RZ ;  /* 0x000000b70e0a7225 */ /* 0x000fc600078e00ff */
[----:B------:R-:W-:Y:S01]  /*24c0*/  IADD3.X R3, PT, PT, R12, R3, RZ, P1, P0 ;  /* 0x000000030c037210 */ /* 0x000fe20000fe04ff */
[----:B------:R-:W-:Y:S02]  /*24d0*/  IMAD R2, R2, 0x8, R15 ;  /* 0x0000000802027824 */ /* 0x000fe400078e020f */
[----:B------:R-:W-:Y:S01]  /*24e0*/  IMAD.IADD R13, R11, 0x1, R13 ;  /* 0x000000010b0d7824 */ /* 0x000fe200078e020d */
[----:B------:R-:W-:Y:S06]  /*24f0*/  @P3 BRA `(.L_x_536) ;  /* 0x0000000000303947 */ /* 0x000fec0003800000 */
[----:B------:R-:W1:Y:S02]  /*2500*/  LDCU UR6, c[0x0][0x440] ;  /* 0x00008800ff0677ac */ /* 0x000e640008000800 */
[----:B-1----:R-:W-:-:S13]  /*2510*/  ISETP.GE.AND P0, PT, R221, UR6, PT ;  /* 0x00000006dd007c0c */ /* 0x002fda000bf06270 */
        /* <DEDUP_REMOVED lines=8> */
.L_x_537:
[----:B------:R3:W-:Y:S01]  /*25a0*/  STS.128 [R231+0x4000], RZ ;  /* 0x004000ffe7007388 */ /* 0x0007e20000000c00 */
[----:B------:R-:W-:Y:S05]  /*25b0*/  BRA `(.L_x_538) ;  /* 0x0000000000047947 */ /* 0x000fea0003800000 */
.L_x_536:
[----:B------:R1:W-:Y:S02]  /*25c0*/  STS.128 [R231+0x4000], RZ ;  /* 0x004000ffe7007388 */ /* 0x0003e40000000c00 */
.L_x_538:
[----:B------:R-:W-:Y:S05]  /*25d0*/  BSYNC.RECONVERGENT B0 ;  /* 0x0000000000007941 */ /* 0x000fea0003800200 */
.L_x_535:
[-C--:B------:R-:W-:Y:S01]  /*25e0*/  ISETP.GE.AND P0, PT, R6, R7.reuse, PT ;  /* 0x000000070600720c */ /* 0x080fe20003f06270 */
[----:B-1----:R-:W-:Y:S01]  /*25f0*/  IMAD.SHL.U32 R14, R230, 0x10, RZ ;  /* 0x00000010e60e7824 */ /* 0x002fe200078e00ff */
[-C--:B------:R-:W-:Y:S01]  /*2600*/  ISETP.GE.AND P2, PT, R5, R7.reuse, PT ;  /* 0x000000070500720c */ /* 0x080fe20003f46270 */
[----:B------:R-:W-:Y:S01]  /*2610*/  BSSY.RECONVERGENT B0, `(.L_x_539) ;  /* 0x0000018000007945 */ /* 0x000fe20003800200 */
[----:B------:R-:W-:Y:S02]  /*2620*/  ISETP.GE.AND P1, PT, R4, R7, PT ;  /* 0x000000070400720c */ /* 0x000fe40003f26270 */
[----:B------:R-:W-:Y:S02]  /*2630*/  LOP3.LUT R15, R14, 0x100, RZ, 0xc0, !PT ;  /* 0x000001000e0f7812 */ /* 0x000fe400078ec0ff */
[----:B------:R-:W-:Y:S02]  /*2640*/  LOP3.LUT R4, R9, 0x8, R230, 0x78, !PT ;  /* 0x0000000809047812 */ /* 0x000fe400078e78e6 */
[----:B------:R-:W-:-:S02]  /*2650*/  LOP3.LUT R15, R15, 0x20, R8, 0xf8, !PT ;  /* 0x000000200f0f7812 */ /* 0x000fc400078ef808 */
[----:B------:R-:W-:Y:S01]  /*2660*/  LOP3.LUT R5, R185, 0x3e00, R14, 0xf8, !PT ;  /* 0x00003e00b9057812 */ /* 0x000fe200078ef80e */
[----:B------:R1:W-:Y:S02]  /*2670*/  @P0 STS.128 [R231+0x4800], RZ ;  /* 0x004800ffe7000388 */ /* 0x0003e40000000c00 */
[----:B------:R-:W-:Y:S02]  /*2680*/  IMAD.IADD R219, R4, 0x1, R15 ;  /* 0x0000000104db7824 */ /* 0x000fe400078e020f */
[----:B------:R-:W-:Y:S01]  /*2690*/  IMAD.IADD R220, R36, 0x1, R5 ;  /* 0x0000000124dc7824 */ /* 0x000fe200078e0205 */
[----:B------:R-:W-:Y:S06]  /*26a0*/  @P0 BRA `(.L_x_540) ;  /* 0x0000000000380947 */ /* 0x000fec0003800000 */
        /* <DEDUP_REMOVED lines=14> */
.L_x_540:
[----:B------:R-:W-:Y:S05]  /*2790*/  BSYNC.RECONVERGENT B0 ;  /* 0x0000000000007941 */ /* 0x000fea0003800200 */
.L_x_539:
        /* <DEDUP_REMOVED lines=17> */
.L_x_542:
[----:B------:R-:W-:Y:S05]  /*28b0*/  BSYNC.RECONVERGENT B0 ;  /* 0x0000000000007941 */ /* 0x000fea0003800200 */
.L_x_541:
        /* <DEDUP_REMOVED lines=17> */
.L_x_544:
[----:B------:R-:W-:Y:S05]  /*29d0*/  BSYNC.RECONVERGENT B0 ;  /* 0x0000000000007941 */ /* 0x000fea0003800200 */
.L_x_543:
[----:B-1----:R-:W-:Y:S01]  /*29e0*/  LDSM.16.M88.4 R4, [R220] ;  /* 0x00000000dc04783b */ /* 0x002fe20000000200 */
[----:B------:R-:W-:Y:S01]  /*29f0*/  IMAD.MOV.U32 R197, RZ, RZ, 0x20 ;  /* 0x00000020ffc57424 */ /* 0x000fe200078e00ff */
[----:B------:R-:W-:Y:S02]  /*2a00*/  LOP3.LUT P2, RZ, R230, 0x4, RZ, 0xc0, !PT ;  /* 0x00000004e6ff7812 */ /* 0x000fe4000784c0ff */
[----:B------:R-:W-:Y:S01]  /*2a10*/  LDSM.16.M88.4 R8, [R220+0x1000] ;  /* 0x00100000dc08783b */ /* 0x000fe20000000200 */
[----:B------:R-:W-:Y:S02]  /*2a20*/  ISETP.GT.AND P0, PT, R183, R228, PT ;  /* 0x000000e4b700720c */ /* 0x000fe40003f04270 */
[----:B------:R-:W-:Y:S01]  /*2a30*/  SEL R197, R197, 0xffffffe0, !P2 ;  /* 0xffffffe0c5c57807 */ /* 0x000fe20005000000 */
[----:B------:R-:W1:Y:S04]  /*2a40*/  LDSM.16.M88.4 R176, [R219+0x3c00] ;  /* 0x003c0000dbb0783b */ /* 0x000e680000000200 */
[----:B------:R-:W5:Y:S01]  /*2a50*/  LDSM.16.M88.4 R128, [R219+0x2000] ;  /* 0x00200000db80783b */ /* 0x000f620000000200 */
[----:B------:R-:W-:-:S02]  /*2a60*/  IMAD.IADD R201, R219, 0x1, R197 ;  /* 0x00000001dbc97824 */ /* 0x000fc400078e02c5 */
        /* <DEDUP_REMOVED lines=55> */
[C---:B-1----:R-:W-:Y:S01]  /*2de0*/  HMMA.16816.F32 R132, R168.reuse, R164, R132 ;  /* 0x000000a4a884723c */ /* 0x042fe20000001884 */
[C---:B------:R-:W-:Y:S02]  /*2df0*/  IADD3 R187, PT, PT, R188.reuse, 0x1, R187 ;  /* 0x00000001bcbb7810 */ /* 0x040fe40007ffe0bb */
[-C--:B------:R-:W-:Y:S02]  /*2e00*/  IADD3 R238, PT, PT, R188, R186.reuse, -R189 ;  /* 0x000000babcee7210 */ /* 0x080fe40007ffe8bd */
[C---:B------:R-:W-:Y:S02]  /*2e10*/  VIMNMX R237, PT, PT, R187.reuse, R186, PT ;  /* 0x000000babbed7248 */ /* 0x040fe40003fe0100 */
[C-C-:B------:R-:W-:Y:S01]  /*2e20*/  VIADDMNMX R236, R187.reuse, 0x8, R186.reuse, PT ;  /* 0x00000008bbec7846 */ /* 0x140fe200038001ba */
[----:B------:R-:W-:Y:S01]  /*2e30*/  HMMA.16816.F32 R124, R168, R160, R124 ;  /* 0x000000a0a87c723c */ /* 0x000fe2000000187c */
[C-C-:B------:R-:W-:Y:S02]  /*2e40*/  VIADDMNMX R235, R187.reuse, 0x40, R186.reuse, PT ;  /* 0x00000040bbeb7846 */ /* 0x140fe400038001ba */
[----:B------:R-:W-:-:S05]  /*2e50*/  VIADDMNMX R234, R187, 0x48, R186, PT ;  /* 0x00000048bbea7846 */ /* 0x000fca00038001ba */
        /* <DEDUP_REMOVED lines=26> */
[-C--:B------:R-:W-:Y:S08]  /*3000*/  HMMA.16816.F32 R8, R172, R138.reuse, R8 ;  /* 0x0000008aac08723c */ /* 0x080ff00000001808 */
        /* <DEDUP_REMOVED lines=16> */
[----:B------:R-:W-:Y:S02]  /*3110*/  @!P0 LEA R140, P4, R184, R227, 0x1 ;  /* 0x000000e3b88c8211 */ /* 0x000fe400078808ff */
        /* <DEDUP_REMOVED lines=31> */
.L_x_547:
[----:B------:R-:W-:Y:S05]  /*3310*/  BSYNC.RECONVERGENT B0 ;  /* 0x0000000000007941 */ /* 0x000fea0003800200 */
.L_x_546:
[----:B------:R-:W0:Y:S02]  /*3320*/  LDGDEPBAR ;  /* 0x00000000000079af */ /* 0x000e240000000000 */
.L_x_545:
[----:B------:R-:W-:Y:S01]  /*3330*/  IMAD.SHL.U32 R252, R230, 0x2, RZ ;  /* 0x00000002e6fc7824 */ /* 0x000fe200078e00ff */
[----:B------:R-:W-:Y:S01]  /*3340*/  STL.64 [R1+0x40], R200 ;  /* 0x000040c801007387 */ /* 0x000fe20000100a00 */
[----:B-1----:R-:W-:Y:S01]  /*3350*/  VIADD R136, R238, 0x8 ;  /* 0x00000008ee887836 */ /* 0x002fe20000000000 */
[----:B------:R-:W-:Y:S01]  /*3360*/  UIADD3 UR8, UPT, UPT, UR21, -0x4498517b, URZ ;  /* 0xbb67ae8515087890 */ /* 0x000fe2000fffe0ff */
[----:B--2---:R-:W-:Y:S01]  /*3370*/  IMAD.IADD R4, R185, 0x1, R36 ;  /* 0x00000001b9047824 */ /* 0x004fe200078e0224 */
[----:B------:R-:W-:Y:S01]  /*3380*/  LOP3.LUT R252, R252, 0x6, RZ, 0xc0, !PT ;  /* 0x00000006fcfc7812 */ /* 0x000fe200078ec0ff */
[C---:B------:R-:W-:Y:S01]  /*3390*/  VIADD R172, R238.reuse, 0x40 ;  /* 0x00000040eeac7836 */ /* 0x040fe20000000000 */
[----:B------:R-:W-:Y:S01]  /*33a0*/  STL.64 [R1+0x38], R180 ;  /* 0x000038b401007387 */ /* 0x000fe20000100a00 */
[----:B------:R-:W-:Y:S01]  /*33b0*/  VIADD R36, R238, 0x48 ;  /* 0x00000048ee247836 */ /* 0x000fe20000000000 */
[----:B------:R-:W-:Y:S01]  /*33c0*/  UIADD3 UR7, UPT, UPT, UR20, -0x61c88647, URZ ;  /* 0x9e3779b914077890 */ /* 0x000fe2000fffe0ff */
[----:B------:R-:W-:Y:S01]  /*33d0*/  IMAD R5, R183, 0x80, R252 ;  /* 0x00000080b7057824 */ /* 0x000fe200078e02fc */
[----:B------:R-:W-:Y:S01]  /*33e0*/  UIADD3 UR6, UPT, UPT, UR20, 0x3c6ef372, URZ ;  /* 0x3c6ef37214067890 */ /* 0x000fe2000fffe0ff */
[----:B------:R-:W-:Y:S01]  /*33f0*/  VIADD R208, R2, 0x4 ;  /* 0x0000000402d07836 */ /* 0x000fe20000000000 */
[----:B------:R-:W-:Y:S01]  /*3400*/  UIADD3 UR18, UPT, UPT, UR21, 0x76cf5d0a, URZ ;  /* 0x76cf5d0a15127890 */ /* 0x000fe2000fffe0ff */
[C---:B------:R-:W-:Y:S01]  /*3410*/  VIADD R191, R5.reuse, 0x1 ;  /* 0x0000000105bf7836 */ /* 0x040fe20000000000 */
[-C--:B------:R-:W-:Y:S01]  /*3420*/  ISETP.GT.AND P1, PT, R136, R5.reuse, PT ;  /* 0x000000058800720c */ /* 0x080fe20003f24270 */
[C---:B------:R-:W-:Y:S01]  /*3430*/  VIADD R139, R5.reuse, 0x9 ;  /* 0x00000009058b7836 */ /* 0x040fe20000000000 */
[C---:B------:R-:W-:Y:S01]  /*3440*/  ISETP.GT.AND P4, PT, R238.reuse, R5, PT ;  /* 0x00000005ee00720c */ /* 0x040fe20003f84270 */
[C---:B------:R-:W-:Y:S01]  /*3450*/  VIADD R7, R5.reuse, 0x8 ;  /* 0x0000000805077836 */ /* 0x040fe20000000000 */
[-C--:B------:R-:W-:Y:S01]  /*3460*/  ISETP.GT.AND P3, PT, R238, R191.reuse, PT ;  /* 0x000000bfee00720c */ /* 0x080fe20003f64270 */
[C---:B------:R-:W-:Y:S01]  /*3470*/  VIADD R189, R5.reuse, 0x10 ;  /* 0x0000001005bd7836 */ /* 0x040fe20000000000 */
[-C--:B------:R-:W-:Y:S01]  /*3480*/  ISETP.GT.AND P0, PT, R136, R191.reuse, PT ;  /* 0x000000bf8800720c */ /* 0x080fe20003f04270 */
[----:B------:R-:W-:Y:S01]  /*3490*/  VIADD R187, R5, 0x11 ;  /* 0x0000001105bb7836 */ /* 0x000fe20000000000 */
[----:B------:R-:W-:Y:S01]  /*34a0*/  FSEL R154, R133, -INF , !P3 ;  /* 0xff800000859a7808 */ /* 0x000fe20005800000 */
[C---:B------:R-:W-:Y:S01]  /*34b0*/  VIADD R185, R5.reuse, 0x19 ;  /* 0x0000001905b97836 */ /* 0x040fe20000000000 */
[----:B------:R-:W-:Y:S01]  /*34c0*/  FSEL R148, R134, -INF , !P1 ;  /* 0xff80000086947808 */ /* 0x000fe20004800000 */
[C---:B------:R-:W-:Y:S01]  /*34d0*/  VIADD R159, R5.reuse, 0x18 ;  /* 0x00000018059f7836 */ /* 0x040fe20000000000 */
[----:B------:R-:W-:Y:S01]  /*34e0*/  ISETP.GT.AND P3, PT, R172, R191, PT ;  /* 0x000000bfac00720c */ /* 0x000fe20003f64270 */
[C---:B------:R-:W-:Y:S01]  /*34f0*/  VIADD R177, R5.reuse, 0x21 ;  /* 0x0000002105b17836 */ /* 0x040fe20000000000 */
[C---:B------:R-:W-:Y:S01]  /*3500*/  ISETP.GT.AND P1, PT, R36.reuse, R5, PT ;  /* 0x000000052400720c */ /* 0x040fe20003f24270 */
[----:B------:R-:W-:Y:S01]  /*3510*/  VIADD R175, R5, 0x28 ;  /* 0x0000002805af7836 */ /* 0x000fe20000000000 */
[----:B------:R-:W-:Y:S01]  /*3520*/  FSEL R6, R135, -INF , !P0 ;  /* 0xff80000087067808 */ /* 0x000fe20004000000 */
[----:B------:R-:W-:Y:S01]  /*3530*/  VIADD R179, R5, 0x20 ;  /* 0x0000002005b37836 */ /* 0x000fe20000000000 */
[----:B------:R-:W-:Y:S01]  /*3540*/  FSEL R158, R73, -INF , !P3 ;  /* 0xff800000499e7808 */ /* 0x000fe20005800000 */
[C---:B------:R-:W-:Y:S01]  /*3550*/  VIADD R167, R5.reuse, 0x30 ;  /* 0x0000003005a77836 */ /* 0x040fe20000000000 */
[----:B------:R-:W-:Y:S01]  /*3560*/  ISETP.GT.AND P0, PT, R36, R191, PT ;  /* 0x000000bf2400720c */ /* 0x000fe20003f04270 */
[C---:B------:R-:W-:Y:S01]  /*3570*/  VIADD R173, R5.reuse, 0x29 ;  /* 0x0000002905ad7836 */ /* 0x040fe20000000000 */
[----:B------:R-:W-:Y:S01]  /*3580*/  FSEL R162, R74, -INF , !P1 ;  /* 0xff8000004aa27808 */ /* 0x000fe20004800000 */
[C---:B------:R-:W-:Y:S01]  /*3590*/  VIADD R163, R5.reuse, 0x38 ;  /* 0x0000003805a37836 */ /* 0x040fe20000000000 */
[----:B------:R-:W-:Y:S01]  /*35a0*/  ISETP.GT.AND P3, PT, R238, R139, PT ;  /* 0x0000008bee00720c */ /* 0x000fe20003f64270 */
[C---:B------:R-:W-:Y:S01]  /*35b0*/  VIADD R161, R5.reuse, 0x39 ;  /* 0x0000003905a17836 */ /* 0x040fe20000000000 */
[----:B------:R-:W-:Y:S01]  /*35c0*/  ISETP.GT.AND P1, PT, R136, R7, PT ;  /* 0x000000078800720c */ /* 0x000fe20003f24270 */
[C---:B------:R-:W-:Y:S01]  /*35d0*/  VIADD R165, R5.reuse, 0x31 ;  /* 0x0000003105a57836 */ /* 0x040fe20000000000 */
[----:B------:R-:W-:Y:S01]  /*35e0*/  FSEL R160, R132, -INF , !P4 ;  /* 0xff80000084a07808 */ /* 0x000fe20006000000 */
[C---:B------:R-:W-:Y:S01]  /*35f0*/  VIADD R151, R5.reuse, 0x41 ;  /* 0x0000004105977836 */ /* 0x040fe20000000000 */
[----:B------:R-:W-:Y:S01]  /*3600*/  ISETP.GT.AND P4, PT, R172, R5, PT ;  /* 0x00000005ac00720c */ /* 0x000fe20003f84270 */
        /* <DEDUP_REMOVED lines=9> */
[C---:B------:R-:W-:Y:S01]  /*36a0*/  ISETP.GT.AND P3, PT, R136.reuse, R189, PT ;  /* 0x000000bd8800720c */ /* 0x040fe20003f64270 */
        /* <DEDUP_REMOVED lines=15> */
[C---:B------:R-:W-:Y:S01]  /*37a0*/  ISETP.GT.AND P3, PT, R136.reuse, R177, PT ;  /* 0x000000b18800720c */ /* 0x040fe20003f64270 */
[----:B------:R-:W-:Y:S01]  /*37b0*/  VIADD R75, R5, 0x78 ;  /* 0x00000078054b7836 */ /* 0x000fe20000000000 */
[----:B------:R-:W-:Y:S01]  /*37c0*/  FSEL R146, R127, -INF , !P1 ;  /* 0xff8000007f927808 */ /* 0x000fe20004800000 */
[----:B------:R-:W-:Y:S01]  /*37d0*/  VIADD R137, R5, 0x69 ;  /* 0x0000006905897836 */ /* 0x000fe20000000000 */
[----:B------:R-:W-:Y:S01]  /*37e0*/  ISETP.GT.AND P1, PT, R136, R175, PT ;  /* 0x000000af8800720c */ /* 0x000fe20003f24270 */
[----:B------:R-:W-:Y:S01]  /*37f0*/  IMAD.WIDE.U32 R210, R2, -0x326172a9, RZ ;  /* 0xcd9e8d5702d27825 */ /* 0x000fe200078e00ff */
[----:B------:R-:W-:Y:S01]  /*3800*/  FSEL R166, R128, -INF , !P4 ;  /* 0xff80000080a67808 */ /* 0x000fe20006000000 */
[----:B------:R-:W-:Y:S01]  /*3810*/  STL.64 [R1+0x30], R38 ;  /* 0x0000302601007387 */ /* 0x000fe20000100a00 */
[----:B------:R-:W-:Y:S01]  /*3820*/  ISETP.GT.AND P4, PT, R136, R179, PT ;  /* 0x000000b38800720c */ /* 0x000fe20003f84270 */
[----:B------:R-:W-:Y:S01]  /*3830*/  IMAD.WIDE.U32 R208, R208, -0x326172a9, RZ ;  /* 0xcd9e8d57d0d07825 */ /* 0x000fe200078e00ff */
[----:B------:R-:W-:Y:S01]  /*3840*/  FSEL R142, R123, -INF , !P5 ;  /* 0xff8000007b8e7808 */ /* 0x000fe20006800000 */
[----:B------:R-:W-:Y:S01]  /*3850*/  UIADD3 UR15, UPT, UPT, UR21, 0x32370b8f, URZ ;  /* 0x32370b8f150f7890 */ /* 0x000fe2000fffe0ff */
[----:B------:R-:W-:Y:S01]  /*3860*/  FSEL R144, R122, -INF , !P0 ;  /* 0xff8000007a907808 */ /* 0x000fe20004000000 */
[----:B------:R-:W-:Y:S01]  /*3870*/  IMAD.WIDE.U32 R212, R0, -0x2daee0ad, RZ ;  /* 0xd2511f5300d47825 */ /* 0x000fe200078e00ff */
[C---:B------:R-:W-:Y:S01]  /*3880*/  ISETP.GT.AND P5, PT, R136.reuse, R167, PT ;  /* 0x000000a78800720c */ /* 0x040fe20003fa4270 */
[----:B------:R-:W-:Y:S01]  /*3890*/  UIADD3 UR10, UPT, UPT, UR20, -0x255992d5, URZ ;  /* 0xdaa66d2b140a7890 */ /* 0x000fe2000fffe0ff */
[----:B------:R-:W-:Y:S01]  /*38a0*/  FSEL R138, R119, -INF , !P3 ;  /* 0xff800000778a7808 */ /* 0x000fe20005800000 */
[----:B------:R-:W-:Y:S01]  /*38b0*/  UIADD3 UR13, UPT, UPT, UR21, -0x126145ec, URZ ;  /* 0xed9eba14150d7890 */ /* 0x000fe2000fffe0ff */
[C---:B------:R-:W-:Y:S01]  /*38c0*/  ISETP.GT.AND P0, PT, R136.reuse, R173, PT ;  /* 0x000000ad8800720c */ /* 0x040fe20003f04270 */
[----:B------:R-:W-:Y:S01]  /*38d0*/  STL.64 [R1+0x18], R212 ;  /* 0x000018d401007387 */ /* 0x000fe20000100a00 */
[----:B------:R-:W-:Y:S01]  /*38e0*/  ISETP.GT.AND P3, PT, R136, R163, PT ;  /* 0x000000a38800720c */ /* 0x000fe20003f64270 */
[----:B------:R-:W-:Y:S01]  /*38f0*/  UIADD3 UR12, UPT, UPT, UR21, -0x56f99767, URZ ;  /* 0xa9066899150c7890 */ /* 0x000fe2000fffe0ff */
[----:B------:R-:W-:Y:S01]  /*3900*/  FSEL R130, R114, -INF , !P1 ;  /* 0xff80000072827808 */ /* 0x000fe20004800000 */
[----:B------:R-:W1:Y:S01]  /*3910*/  LDCU UR9, c[0x0][0x45c] ;  /* 0x00008b80ff0977ac */ /* 0x000e620008000800 */
[----:B------:R-:W-:-:S02]  /*3920*/  ISETP.GT.AND P1, PT, R136, R161, PT ;  /* 0x000000a18800720c */ /* 0x000fc40003f24270 */
[----:B------:R-:W-:Y:S02]  /*3930*/  FSEL R140, R118, -INF , !P4 ;  /* 0xff800000768c7808 */ /* 0x000fe40006000000 */
        /* <DEDUP_REMOVED lines=8> */
[----:B------:R-:W-:Y:S02]  /*39c0*/  ISETP.GT.AND P1, PT, R136, R149, PT ;  /* 0x000000958800720c */ /* 0x000fe40003f24270 */
[----:B------:R-:W-:Y:S02]  /*39d0*/  FSEL R123, R111, -INF , !P4 ;  /* 0xff8000006f7b7808 */ /* 0x000fe40006000000 */
[----:B------:R-:W-:-:S02]  /*39e0*/  FSEL R111, R103, -INF , !P5 ;  /* 0xff800000676f7808 */ /* 0x000fc40006800000 */
        /* <DEDUP_REMOVED lines=8> */
[C---:B------:R-:W-:Y:S02]  /*3a70*/  ISETP.GT.AND P4, PT, R136.reuse, R155, PT ;  /* 0x0000009b8800720c */ /* 0x040fe40003f84270 */
[----:B------:R-:W-:Y:S02]  /*3a80*/  ISETP.GT.AND P0, PT, R136, R141, PT ;  /* 0x0000008d8800720c */ /* 0x000fe40003f04270 */
[----:B------:R-:W-:Y:S02]  /*3a90*/  ISETP.GT.AND P3, PT, R172, R7, PT ;  /* 0x00000007ac00720c */ /* 0x000fe40003f64270 */
[----:B------:R-:W-:-:S02]  /*3aa0*/  FSEL R87, R87, -INF , !P1 ;  /* 0xff80000057577808 */ /* 0x000fc40004800000 */
        /* <DEDUP_REMOVED lines=8> */
[----:B------:R-:W-:Y:S02]  /*3b30*/  ISETP.GT.AND P1, PT, R36, R139, PT ;  /* 0x0000008b2400720c */ /* 0x000fe40003f24270 */
[----:B------:R-:W-:Y:S02]  /*3b40*/  ISETP.GT.AND P3, PT, R136, R129, PT ;  /* 0x000000818800720c */ /* 0x000fe40003f64270 */
[----:B------:R-:W-:Y:S02]  /*3b50*/  FSEL R90, R90, -INF , !P5 ;  /* 0xff8000005a5a7808 */ /* 0x000fe40006800000 */
[----:B------:R-:W-:-:S02]  /*3b60*/  FSEL R91, R91, -INF , !P4 ;  /* 0xff8000005b5b7808 */ /* 0x000fc40006000000 */
[----:B------:R-:W-:Y:S02]  /*3b70*/  FSEL R107, R70, -INF , !P0 ;  /* 0xff800000466b7808 */ /* 0x000fe40004000000 */
[C---:B------:R-:W-:Y:S02]  /*3b80*/  ISETP.GT.AND P5, PT, R136.reuse, R131, PT ;  /* 0x000000838800720c */ /* 0x040fe40003fa4270 */
[----:B------:R-:W-:Y:S02]  /*3b90*/  ISETP.GT.AND P4, PT, R136, R73, PT ;  /* 0x000000498800720c */ /* 0x000fe40003f84270 */
[----:B------:R-:W-:Y:S02]  /*3ba0*/  FSEL R70, R71, -INF , !P1 ;  /* 0xff80000047467808 */ /* 0x000fe40004800000 */
[----:B------:R-:W-:Y:S02]  /*3bb0*/  ISETP.GT.AND P1, PT, R172, R189, PT ;  /* 0x000000bdac00720c */ /* 0x000fe40003f24270 */
[----:B------:R-:W-:-:S02]  /*3bc0*/  FSEL R79, R79, -INF , !P3 ;  /* 0xff8000004f4f7808 */ /* 0x000fc40005800000 */
[----:B------:R-:W-:Y:S02]  /*3bd0*/  ISETP.GT.AND P3, PT, R172, R159, PT ;  /* 0x0000009fac00720c */ /* 0x000fe40003f64270 */
[----:B------:R-:W-:Y:S02]  /*3be0*/  ISETP.GT.AND P0, PT, R136, R75, PT ;  /* 0x0000004b8800720c */ /* 0x000fe40003f04270 */
[----:B------:R-:W-:Y:S02]  /*3bf0*/  FSEL R174, R78, -INF , !P5 ;  /* 0xff8000004eae7808 */ /* 0x000fe40006800000 */
[----:B------:R-:W-:Y:S02]  /*3c00*/  FSEL R69, R171, -INF , !P4 ;  /* 0xff800000ab457808 */ /* 0x000fe40006000000 */
[----:B------:R-:W-:Y:S02]  /*3c10*/  ISETP.GT.AND P5, PT, R172, R187, PT ;  /* 0x000000bbac00720c */ /* 0x000fe40003fa4270 */
[----:B------:R-:W-:-:S02]  /*3c20*/  FSEL R171, R64, -INF , !P1 ;  /* 0xff80000040ab7808 */ /* 0x000fc40004800000 */
[----:B------:R-:W-:Y:S02]  /*3c30*/  ISETP.GT.AND P1, PT, R172, R177, PT ;  /* 0x000000b1ac00720c */ /* 0x000fe40003f24270 */
[----:B------:R-:W-:Y:S02]  /*3c40*/  FSEL R98, R60, -INF , !P3 ;  /* 0xff8000003c627808 */ /* 0x000fe40005800000 */
[----:B------:R-:W-:Y:S02]  /*3c50*/  FSEL R170, R170, -INF , !P0 ;  /* 0xff800000aaaa7808 */ /* 0x000fe40004000000 */
[C---:B------:R-:W-:Y:S02]  /*3c60*/  ISETP.GT.AND P3, PT, R172.reuse, R173, PT ;  /* 0x000000adac00720c */ /* 0x040fe40003f64270 */
[C---:B------:R-:W-:Y:S02]  /*3c70*/  ISETP.GT.AND P0, PT, R172.reuse, R185, PT ;  /* 0x000000b9ac00720c */ /* 0x040fe40003f04270 */
[----:B------:R-:W-:-:S02]  /*3c80*/  ISETP.GT.AND P4, PT, R172, R179, PT ;  /* 0x000000b3ac00720c */ /* 0x000fc40003f84270 */
[----:B------:R-:W-:Y:S02]  /*3c90*/  FSEL R194, R65, -INF , !P5 ;  /* 0xff80000041c27808 */ /* 0x000fe40006800000 */
[----:B------:R-:W-:Y:S02]  /*3ca0*/  ISETP.GT.AND P5, PT, R172, R175, PT ;  /* 0x000000afac00720c */ /* 0x000fe40003fa4270 */
[----:B------:R-:W-:Y:S02]  /*3cb0*/  FSEL R60, R57, -INF , !P1 ;  /* 0xff800000393c7808 */ /* 0x000fe40004800000 */
[----:B------:R-:W-:Y:S02]  /*3cc0*/  FSEL R57, R53, -INF , !P3 ;  /* 0xff80000035397808 */ /* 0x000fe40005800000 */
[----:B------:R-:W-:Y:S02]  /*3cd0*/  FSEL R64, R61, -INF , !P0 ;  /* 0xff8000003d407808 */ /* 0x000fe40004000000 */
[----:B------:R-:W-:-:S02]  /*3ce0*/  FSEL R188, R56, -INF , !P4 ;  /* 0xff80000038bc7808 */ /* 0x000fc40006000000 */
[C---:B------:R-:W-:Y:S02]  /*3cf0*/  ISETP.GT.AND P3, PT, R172.reuse, R157, PT ;  /* 0x0000009dac00720c */ /* 0x040fe40003f64270 */
[C---:B------:R-:W-:Y:S02]  /*3d00*/  ISETP.GT.AND P0, PT, R172.reuse, R167, PT ;  /* 0x000000a7ac00720c */ /* 0x040fe40003f04270 */
[C---:B------:R-:W-:Y:S02]  /*3d10*/  ISETP.GT.AND P4, PT, R172.reuse, R165, PT ;  /* 0x000000a5ac00720c */ /* 0x040fe40003f84270 */
[----:B------:R-:W-:Y:S02]  /*3d20*/  ISETP.GT.AND P1, PT, R172, R163, PT ;  /* 0x000000a3ac00720c */ /* 0x000fe40003f24270 */
[----:B------:R-:W-:Y:S02]  /*3d30*/  FSEL R178, R52, -INF , !P5 ;  /* 0xff80000034b27808 */ /* 0x000fe40006800000 */
[----:B------:R-:W-:-:S02]  /*3d40*/  ISETP.GT.AND P5, PT, R172, R161, PT ;  /* 0x000000a1ac00720c */ /* 0x000fc40003fa4270 */
        /* <DEDUP_REMOVED lines=14> */
[----:B------:R-:W-:Y:S02]  /*3e30*/  ISETP.GT.AND P3, PT, R172, R141, PT ;  /* 0x0000008dac00720c */ /* 0x000fe40003f64270 */
[----:B------:R-:W-:Y:S02]  /*3e40*/  ISETP.GT.AND P6, PT, R136, R137, PT ;  /* 0x000000898800720c */ /* 0x000fe40003fc4270 */
[C---:B------:R-:W-:Y:S02]  /*3e50*/  ISETP.GT.AND P0, PT, R172.reuse, R145, PT ;  /* 0x00000091ac00720c */ /* 0x040fe40003f04270 */
[----:B------:R-:W-:-:S02]  /*3e60*/  ISETP.GT.AND P4, PT, R172, R133, PT ;  /* 0x00000085ac00720c */ /* 0x000fc40003f84270 */
[----:B------:R-:W-:Y:S02]  /*3e70*/  ISETP.GT.AND P1, PT, R172, R147, PT ;  /* 0x00000093ac00720c */ /* 0x000fe40003f24270 */
[----:B------:R-:W-:Y:S02]  /*3e80*/  FSEL R136, R28, -INF , !P5 ;  /* 0xff8000001c887808 */ /* 0x000fe40006800000 */
[----:B------:R-:W-:Y:S02]  /*3e90*/  ISETP.GT.AND P5, PT, R172, R143, PT ;  /* 0x0000008fac00720c */ /* 0x000fe40003fa4270 */
[----:B------:R-:W-:Y:S02]  /*3ea0*/  FSEL R44, R16, -INF , !P3 ;  /* 0xff800000102c7808 */ /* 0x000fe40005800000 */
[----:B------:R-:W-:Y:S02]  /*3eb0*/  FSEL R134, R24, -INF , !P0 ;  /* 0xff80000018867808 */ /* 0x000fe40004000000 */
[----:B------:R-:W-:-:S02]  /*3ec0*/  FSEL R71, R25, -INF , !P4 ;  /* 0xff80000019477808 */ /* 0x000fc40006000000 */
[----:B------:R-:W-:Y:S02]  /*3ed0*/  FSEL R132, R20, -INF , !P1 ;  /* 0xff80000014847808 */ /* 0x000fe40004800000 */
[C---:B------:R-:W-:Y:S02]  /*3ee0*/  ISETP.GT.AND P3, PT, R172.reuse, R75, PT ;  /* 0x0000004bac00720c */ /* 0x040fe40003f64270 */
[C---:B------:R-:W-:Y:S02]  /*3ef0*/  ISETP.GT.AND P0, PT, R172.reuse, R137, PT ;  /* 0x00000089ac00720c */ /* 0x040fe40003f04270 */
[C---:B------:R-:W-:Y:S02]  /*3f00*/  ISETP.GT.AND P4, PT, R172.reuse, R131, PT ;  /* 0x00000083ac00720c */ /* 0x040fe40003f84270 */
[----:B------:R-:W-:Y:S02]  /*3f10*/  ISETP.GT.AND P1, PT, R172, R129, PT ;  /* 0x00000081ac00720c */ /* 0x000fe40003f24270 */
[----:B------:R-:W-:-:S02]  /*3f20*/  FSEL R49, R21, -INF , !P5 ;  /* 0xff80000015317808 */ /* 0x000fc40006800000 */
[----:B------:R-:W-:Y:S02]  /*3f30*/  ISETP.GT.AND P5, PT, R238, R187, PT ;  /* 0x000000bbee00720c */ /* 0x000fe40003fa4270 */
[----:B------:R-:W-:Y:S02]  /*3f40*/  FSEL R99, R8, -INF , !P3 ;  /* 0xff80000008637808 */ /* 0x000fe40005800000 */
[----:B------:R-:W-:Y:S02]  /*3f50*/  FSEL R83, R83, -INF , !P6 ;  /* 0xff80000053537808 */ /* 0x000fe40007000000 */
[----:B------:R-:W-:Y:S02]  /*3f60*/  FSEL R41, R17, -INF , !P0 ;  /* 0xff80000011297808 */ /* 0x000fe40004000000 */
[----:B------:R-:W-:Y:S02]  /*3f70*/  FSEL R53, R12, -INF , !P4 ;  /* 0xff8000000c357808 */ /* 0x000fe40006000000 */
[----:B------:R-:W-:-:S02]  /*3f80*/  FSEL R52, R13, -INF , !P1 ;  /* 0xff8000000d347808 */ /* 0x000fc40004800000 */
[----:B------:R-:W-:Y:S02]  /*3f90*/  ISETP.GT.AND P3, PT, R36, R187, PT ;  /* 0x000000bb2400720c */ /* 0x000fe40003f64270 */
[----:B------:R-:W-:Y:S02]  /*3fa0*/  ISETP.GT.AND P6, PT, R238, R189, PT ;  /* 0x000000bdee00720c */ /* 0x000fe40003fc4270 */
[C---:B------:R-:W-:Y:S02]  /*3fb0*/  ISETP.GE.AND P0, PT, R5.reuse, R237, PT ;  /* 0x000000ed0500720c */ /* 0x040fe40003f06270 */
[----:B------:R-:W-:Y:S02]  /*3fc0*/  ISETP.GT.AND P4, PT, R36, R189, PT ;  /* 0x000000bd2400720c */ /* 0x000fe40003f84270 */
[----:B------:R-:W-:Y:S02]  /*3fd0*/  ISETP.GE.AND P1, PT, R5, R236, PT ;  /* 0x000000ec0500720c */ /* 0x000fe40003f26270 */
[----:B------:R-:W-:-:S02]  /*3fe0*/  FSEL R125, R125, -INF , !P5 ;  /* 0xff8000007d7d7808 */ /* 0x000fc40006800000 */
[----:B------:R-:W-:Y:S02]  /*3ff0*/  ISETP.GE.AND P5, PT, R5, R235, PT ;  /* 0x000000eb0500720c */ /* 0x000fe40003fa6270 */
[----:B------:R-:W-:Y:S02]  /*4000*/  FSEL R67, R67, -INF , !P3 ;  /* 0xff80000043437808 */ /* 0x000fe40005800000 */
[----:B------:R-:W-:Y:S02]  /*4010*/  FSEL R65, R124, -INF , !P6 ;  /* 0xff8000007c417808 */ /* 0x000fe40007000000 */
[----:B------:R-:W-:Y:S02]  /*4020*/  FSEL R25, R66, -INF , !P4 ;  /* 0xff80000042197808 */ /* 0x000fe40006000000 */
[----:B------:R-:W-:Y:S02]  /*4030*/  ISETP.GE.AND P3, PT, R191, R237, PT ;  /* 0x000000edbf00720c */ /* 0x000fe40003f66270 */
[----:B------:R-:W-:-:S02]  /*4040*/  FSEL R21, R160, -INF , !P0 ;  /* 0xff800000a0157808 */ /* 0x000fc40004000000 */
[----:B------:R-:W-:Y:S02]  /*4050*/  FSEL R78, R148, -INF , !P1 ;  /* 0xff800000944e7808 */ /* 0x000fe40004800000 */
[----:B------:R-:W-:Y:S02]  /*4060*/  ISETP.GT.AND P6, PT, R172, R73, PT ;  /* 0x00000049ac00720c */ /* 0x000fe40003fc4270 */
[----:B------:R-:W-:Y:S02]  /*4070*/  ISETP.GE.AND P4, PT, R5, R234, PT ;  /* 0x000000ea0500720c */ /* 0x000fe40003f86270 */
[----:B------:R-:W-:Y:S02]  /*4080*/  ISETP.GE.AND P0, PT, R191, R236, PT ;  /* 0x000000ecbf00720c */ /* 0x000fe40003f06270 */
[----:B------:R-:W-:Y:S02]  /*4090*/  ISETP.GT.AND P1, PT, R238, R159, PT ;  /* 0x0000009fee00720c */ /* 0x000fe40003f24270 */
[----:B------:R-:W-:-:S02]  /*40a0*/  FSEL R5, R164, -INF , !P5 ;  /* 0xff800000a4057808 */ /* 0x000fc40006800000 */
[----:B------:R-:W-:Y:S02]  /*40b0*/  ISETP.GT.AND P5, PT, R238, R185, PT ;  /* 0x000000b9ee00720c */ /* 0x000fe40003fa4270 */
[----:B------:R-:W-:Y:S02]  /*40c0*/  FSEL R114, R154, -INF , !P3 ;  /* 0xff8000009a727808 */ /* 0x000fe40005800000 */
[----:B------:R-:W-:Y:S02]  /*40d0*/  FSEL R29, R9, -INF , !P6 ;  /* 0xff800000091d7808 */ /* 0x000fe40007000000 */
[----:B------:R-:W-:Y:S02]  /*40e0*/  FSEL R61, R120, -INF , !P1 ;  /* 0xff800000783d7808 */ /* 0x000fe40004800000 */
[----:B------:R-:W-:Y:S02]  /*40f0*/  ISETP.GE.AND P3, PT, R7, R236, PT ;  /* 0x000000ec0700720c */ /* 0x000fe40003f66270 */
[----:B------:R-:W-:-:S02]  /*4100*/  FSEL R82, R6, -INF , !P0 ;  /* 0xff80000006527808 */ /* 0x000fc40004000000 */
[----:B------:R-:W-:Y:S02]  /*4110*/  ISETP.GT.AND P6, PT, R36, R159, PT ;  /* 0x0000009f2400720c */ /* 0x000fe40003fc4270 */
[----:B------:R-:W-:Y:S02]  /*4120*/  ISETP.GE.AND P1, PT, R191, R235, PT ;  /* 0x000000ebbf00720c */ /* 0x000fe40003f26270 */
[----:B------:R-:W-:Y:S02]  /*4130*/  FSEL R8, R162, -INF , !P4 ;  /* 0xff800000a2087808 */ /* 0x000fe40006000000 */
[----:B------:R-:W-:Y:S02]  /*4140*/  ISETP.GT.AND P0, PT, R36, R185, PT ;  /* 0x000000b92400720c */ /* 0x000fe40003f04270 */
[----:B------:R-:W-:Y:S02]  /*4150*/  FSEL R121, R121, -INF , !P5 ;  /* 0xff80000079797808 */ /* 0x000fe40006800000 */
[----:B------:R-:W-:-:S02]  /*4160*/  ISETP.GE.AND P4, PT, R7, R237, PT ;  /* 0x000000ed0700720c */ /* 0x000fc40003f86270 */
[----:B------:R-:W-:Y:S02]  /*4170*/  ISETP.GE.AND P5, PT, R7, R235, PT ;  /* 0x000000eb0700720c */ /* 0x000fe40003fa6270 */
[----:B------:R-:W-:Y:S02]  /*4180*/  FSEL R74, R74, -INF , !P3 ;  /* 0xff8000004a4a7808 */ /* 0x000fe40005800000 */
[----:B------:R-:W-:Y:S02]  /*4190*/  FSEL R62, R62, -INF , !P6 ;  /* 0xff8000003e3e7808 */ /* 0x000fe40007000000 */
[----:B------:R-:W-:Y:S02]  /*41a0*/  FSEL R6, R158, -INF , !P1 ;  /* 0xff8000009e067808 */ /* 0x000fe40004800000 */
[----:B------:R-:W-:Y:S02]  /*41b0*/  FSEL R63, R63, -INF , !P0 ;  /* 0xff8000003f3f7808 */ /* 0x000fe40004000000 */
[----:B------:R-:W-:-:S02]  /*41c0*/  ISETP.GT.AND P3, PT, R238, R179, PT ;  /* 0x000000b3ee00720c */ /* 0x000fc40003f64270 */
[-C--:B------:R-:W-:Y:S02]  /*41d0*/  ISETP.GE.AND P6, PT, R191, R234.reuse, PT ;  /* 0x000000eabf00720c */ /* 0x080fe40003fc6270 */
[----:B------:R-:W-:Y:S02]  /*41e0*/  ISETP.GE.AND P1, PT, R7, R234, PT ;  /* 0x000000ea0700720c */ /* 0x000fe40003f26270 */
[C---:B------:R-:W-:Y:S02]  /*41f0*/  ISETP.GE.AND P0, PT, R139.reuse, R237, PT ;  /* 0x000000ed8b00720c */ /* 0x040fe40003f06270 */
[----:B------:R-:W-:Y:S02]  /*4200*/  FSEL R9, R166, -INF , !P4 ;  /* 0xff800000a6097808 */ /* 0x000fe40006000000 */
[----:B------:R-:W-:Y:S02]  /*4210*/  ISETP.GE.AND P4, PT, R139, R236, PT ;  /* 0x000000ec8b00720c */ /* 0x000fe40003f86270 */
[----:B------:R-:W-:-:S02]  /*4220*/  FSEL R7, R106, -INF , !P5 ;  /* 0xff8000006a077808 */ /* 0x000fc40006800000 */
[----:B------:R-:W-:Y:S02]  /*4230*/  ISETP.GT.AND P5, PT, R238, R177, PT ;  /* 0x000000b1ee00720c */ /* 0x000fe40003fa4270 */
[----:B------:R-:W-:Y:S02]  /*4240*/  FSEL R116, R116, -INF , !P3 ;  /* 0xff80000074747808 */ /* 0x000fe40005800000 */
[----:B------:R-:W-:Y:S02]  /*4250*/  FSEL R17, R156, -INF , !P6 ;  /* 0xff8000009c117808 */ /* 0x000fe40007000000 */
[----:B------:R-:W-:Y:S02]  /*4260*/  ISETP.GE.AND P3, PT, R139, R235, PT ;  /* 0x000000eb8b00720c */ /* 0x000fe40003f66270 */
[----:B------:R-:W-:Y:S02]  /*4270*/  FSEL R110, R152, -INF , !P0 ;  /* 0xff800000986e7808 */ /* 0x000fe40004000000 */
[----:B------:R-:W-:-:S02]  /*4280*/  ISETP.GT.AND P6, PT, R36, R179, PT ;  /* 0x000000b32400720c */ /* 0x000fc40003fc4270 */
[----:B------:R-:W-:Y:S02]  /*4290*/  ISETP.GE.AND P0, PT, R189, R236, PT ;  /* 0x000000ecbd00720c */ /* 0x000fe40003f06270 */
[----:B------:R-:W-:Y:S02]  /*42a0*/  FSEL R72, R72, -INF , !P4 ;  /* 0xff80000048487808 */ /* 0x000fe40006000000 */
        /* <DEDUP_REMOVED lines=8> */
[----:B------:R-:W-:Y:S02]  /*4330*/  ISETP.GE.AND P6, PT, R139, R234, PT ;  /* 0x000000ea8b00720c */ /* 0x000fe40003fc6270 */
[----:B------:R-:W-:-:S02]  /*4340*/  FSEL R59, R59, -INF , !P4 ;  /* 0xff8000003b3b7808 */ /* 0x000fc40006000000 */
[C---:B------:R-:W-:Y:S02]  /*4350*/  ISETP.GT.AND P0, PT, R238.reuse, R175, PT ;  /* 0x000000afee00720c */ /* 0x040fe40003f04270 */
[----:B------:R-:W-:Y:S02]  /*4360*/  ISETP.GE.AND P4, PT, R187, R237, PT ;  /* 0x000000edbb00720c */ /* 0x000fe40003f86270 */
[----:B------:R-:W-:Y:S02]  /*4370*/  FSEL R139, R171, -INF , !P5 ;  /* 0xff800000ab8b7808 */ /* 0x000fe40006800000 */
[----:B------:R-:W-:Y:S02]  /*4380*/  FSEL R65, R65, -INF , !P1 ;  /* 0xff80000041417808 */ /* 0x000fe40004800000 */
[----:B------:R-:W-:Y:S02]  /*4390*/  ISETP.GT.AND P5, PT, R238, R173, PT ;  /* 0x000000adee00720c */ /* 0x000fe40003fa4270 */
[----:B------:R-:W-:-:S02]  /*43a0*/  ISETP.GE.AND P1, PT, R187, R236, PT ;  /* 0x000000ecbb00720c */ /* 0x000fc40003f26270 */
[----:B------:R-:W-:Y:S02]  /*43b0*/  FSEL R112, R112, -INF , !P0 ;  /* 0xff80000070707808 */ /* 0x000fe40004000000 */
[----:B------:R-:W-:Y:S02]  /*43c0*/  ISETP.GE.AND P3, PT, R189, R234, PT ;  /* 0x000000eabd00720c */ /* 0x000fe40003f66270 */
[----:B------:R-:W-:Y:S02]  /*43d0*/  FSEL R24, R70, -INF , !P6 ;  /* 0xff80000046187808 */ /* 0x000fe40007000000 */
[----:B------:R-:W-:Y:S02]  /*43e0*/  ISETP.GE.AND P0, PT, R187, R235, PT ;  /* 0x000000ebbb00720c */ /* 0x000fe40003f06270 */
[----:B------:R-:W-:Y:S02]  /*43f0*/  FSEL R106, R125, -INF , !P4 ;  /* 0xff8000007d6a7808 */ /* 0x000fe40006000000 */
[----:B------:R-:W-:-:S02]  /*4400*/  ISETP.GT.AND P6, PT, R36, R175, PT ;  /* 0x000000af2400720c */ /* 0x000fc40003fc4270 */
[----:B------:R-:W-:Y:S02]  /*4410*/  FSEL R113, R113, -INF , !P5 ;  /* 0xff80000071717808 */ /* 0x000fe40006800000 */
[C---:B------:R-:W-:Y:S02]  /*4420*/  ISETP.GE.AND P4, PT, R159.reuse, R236, PT ;  /* 0x000000ec9f00720c */ /* 0x040fe40003f86270 */
[----:B------:R-:W-:Y:S02]  /*4430*/  FSEL R70, R146, -INF , !P1 ;  /* 0xff80000092467808 */ /* 0x000fe40004800000 */
[----:B------:R-:W-:Y:S02]  /*4440*/  ISETP.GE.AND P5, PT, R159, R235, PT ;  /* 0x000000eb9f00720c */ /* 0x000fe40003fa6270 */
[----:B------:R-:W-:Y:S02]  /*4450*/  ISETP.GT.AND P1, PT, R36, R173, PT ;  /* 0x000000ad2400720c */ /* 0x000fe40003f24270 */
[----:B------:R-:W-:-:S02]  /*4460*/  FSEL R25, R25, -INF , !P3 ;  /* 0xff80000019197808 */ /* 0x000fc40005800000 */
[----:B------:R-:W-:Y:S02]  /*4470*/  FSEL R194, R194, -INF , !P0 ;  /* 0xff800000c2c27808 */ /* 0x000fe40004000000 */
[----:B------:R-:W-:Y:S02]  /*4480*/  FSEL R33, R54, -INF , !P6 ;  /* 0xff80000036217808 */ /* 0x000fe40007000000 */
[C---:B------:R-:W-:Y:S02]  /*4490*/  ISETP.GE.AND P3, PT, R159.reuse, R237, PT ;  /* 0x000000ed9f00720c */ /* 0x040fe40003f66270 */
[-C--:B------:R-:W-:Y:S02]  /*44a0*/  ISETP.GE.AND P0, PT, R159, R234.reuse, PT ;  /* 0x000000ea9f00720c */ /* 0x080fe40003f06270 */
[----:B------:R-:W-:Y:S02]  /*44b0*/  FSEL R66, R144, -INF , !P4 ;  /* 0xff80000090427808 */ /* 0x000fe40006000000 */
[----:B------:R-:W-:-:S02]  /*44c0*/  ISETP.GE.AND P6, PT, R187, R234, PT ;  /* 0x000000eabb00720c */ /* 0x000fc40003fc6270 */
[----:B------:R-:W-:Y:S02]  /*44d0*/  ISETP.GT.AND P4, PT, R238, R167, PT ;  /* 0x000000a7ee00720c */ /* 0x000fe40003f84270 */
[----:B------:R-:W-:Y:S02]  /*44e0*/  FSEL R159, R98, -INF , !P5 ;  /* 0xff800000629f7808 */ /* 0x000fe40006800000 */
[----:B------:R-:W-:Y:S02]  /*44f0*/  FSEL R55, R55, -INF , !P1 ;  /* 0xff80000037377808 */ /* 0x000fe40004800000 */
[----:B------:R-:W-:Y:S02]  /*4500*/  ISETP.GT.AND P5, PT, R238, R165, PT ;  /* 0x000000a5ee00720c */ /* 0x000fe40003fa4270 */
        /* <DEDUP_REMOVED lines=10> */
[C---:B------:R-:W-:Y:S02]  /*45b0*/  ISETP.GE.AND P3, PT, R185.reuse, R236, PT ;  /* 0x000000ecb900720c */ /* 0x040fe40003f66270 */
[----:B------:R-:W-:Y:S02]  /*45c0*/  FSEL R12, R50, -INF , !P6 ;  /* 0xff800000320c7808 */ /* 0x000fe40007000000 */
[----:B------:R-:W-:Y:S02]  /*45d0*/  ISETP.GE.AND P6, PT, R185, R234, PT ;  /* 0x000000eab900720c */ /* 0x000fe40003fc6270 */
[----:B------:R-:W-:-:S02]  /*45e0*/  FSEL R191, R62, -INF , !P0 ;  /* 0xff8000003ebf7808 */ /* 0x000fc40004000000 */
[----:B------:R-:W-:Y:S02]  /*45f0*/  FSEL R13, R64, -INF , !P4 ;  /* 0xff800000400d7808 */ /* 0x000fe40006000000 */
[----:B------:R-:W-:Y:S02]  /*4600*/  FSEL R188, R188, -INF , !P5 ;  /* 0xff800000bcbc7808 */ /* 0x000fe40006800000 */
[C---:B------:R-:W-:Y:S02]  /*4610*/  ISETP.GE.AND P0, PT, R179.reuse, R237, PT ;  /* 0x000000edb300720c */ /* 0x040fe40003f06270 */
[----:B------:R-:W-:Y:S02]  /*4620*/  ISETP.GE.AND P4, PT, R179, R234, PT ;  /* 0x000000eab300720c */ /* 0x000fe40003f86270 */
[----:B------:R-:W-:Y:S02]  /*4630*/  FSEL R28, R140, -INF , !P1 ;  /* 0xff8000008c1c7808 */ /* 0x000fe40004800000 */
[----:B------:R-:W-:-:S02]  /*4640*/  ISETP.GT.AND P5, PT, R238, R161, PT ;  /* 0x000000a1ee00720c */ /* 0x000fc40003fa4270 */
[----:B------:R-:W-:Y:S02]  /*4650*/  FSEL R50, R142, -INF , !P3 ;  /* 0xff8000008e327808 */ /* 0x000fe40005800000 */
[----:B------:R-:W-:Y:S02]  /*4660*/  ISETP.GT.AND P1, PT, R238, R163, PT ;  /* 0x000000a3ee00720c */ /* 0x000fe40003f24270 */
[----:B------:R-:W-:Y:S02]  /*4670*/  ISETP.GT.AND P3, PT, R36, R165, PT ;  /* 0x000000a52400720c */ /* 0x000fe40003f64270 */
[----:B------:R-:W-:Y:S02]  /*4680*/  FSEL R190, R63, -INF , !P6 ;  /* 0xff8000003fbe7808 */ /* 0x000fe40007000000 */
[----:B------:R-:W-:Y:S02]  /*4690*/  FSEL R98, R116, -INF , !P0 ;  /* 0xff80000074627808 */ /* 0x000fe40004000000 */
[----:B------:R-:W-:-:S02]  /*46a0*/  ISETP.GT.AND P6, PT, R36, R163, PT ;  /* 0x000000a32400720c */ /* 0x000fc40003fc4270 */
[----:B------:R-:W-:Y:S02]  /*46b0*/  FSEL R54, R105, -INF , !P5 ;  /* 0xff80000069367808 */ /* 0x000fe40006800000 */
[----:B------:R-:W-:Y:S02]  /*46c0*/  FSEL R207, R58, -INF , !P4 ;  /* 0xff8000003acf7808 */ /* 0x000fe40006000000 */
[----:B------:R-:W-:Y:S02]  /*46d0*/  ISETP.GE.AND P0, PT, R177, R236, PT ;  /* 0x000000ecb100720c */ /* 0x000fe40003f06270 */
[----:B------:R-:W-:Y:S02]  /*46e0*/  FSEL R63, R104, -INF , !P1 ;  /* 0xff800000683f7808 */ /* 0x000fe40004800000 */
[C---:B------:R-:W-:Y:S02]  /*46f0*/  ISETP.GE.AND P4, PT, R175.reuse, R237, PT ;  /* 0x000000edaf00720c */ /* 0x040fe40003f86270 */
[----:B------:R-:W-:-:S02]  /*4700*/  ISETP.GE.AND P5, PT, R175, R235, PT ;  /* 0x000000ebaf00720c */ /* 0x000fc40003fa6270 */
[----:B------:R-:W-:Y:S02]  /*4710*/  FSEL R51, R51, -INF , !P3 ;  /* 0xff80000033337808 */ /* 0x000fe40005800000 */
[C---:B------:R-:W-:Y:S02]  /*4720*/  ISETP.GE.AND P1, PT, R177.reuse, R235, PT ;  /* 0x000000ebb100720c */ /* 0x040fe40003f26270 */
[C---:B------:R-:W-:Y:S02]  /*4730*/  ISETP.GE.AND P3, PT, R177.reuse, R237, PT ;  /* 0x000000edb100720c */ /* 0x040fe40003f66270 */
[----:B------:R-:W-:Y:S02]  /*4740*/  FSEL R248, R46, -INF , !P6 ;  /* 0xff8000002ef87808 */ /* 0x000fe40007000000 */
[----:B------:R-:W-:Y:S02]  /*4750*/  ISETP.GE.AND P6, PT, R177, R234, PT ;  /* 0x000000eab100720c */ /* 0x000fe40003fc6270 */
[----:B------:R-:W-:-:S02]  /*4760*/  FSEL R40, R138, -INF , !P0 ;  /* 0xff8000008a287808 */ /* 0x000fc40004000000 */
[----:B------:R-:W-:Y:S02]  /*4770*/  FSEL R46, R112, -INF , !P4 ;  /* 0xff800000702e7808 */ /* 0x000fe40006000000 */
[----:B------:R-:W-:Y:S02]  /*4780*/  FSEL R178, R178, -INF , !P5 ;  /* 0xff800000b2b27808 */ /* 0x000fe40006800000 */
[----:B------:R-:W-:Y:S02]  /*4790*/  ISETP.GT.AND P0, PT, R36, R161, PT ;  /* 0x000000a12400720c */ /* 0x000fe40003f04270 */
[----:B------:R-:W-:Y:S02]  /*47a0*/  FSEL R187, R60, -INF , !P1 ;  /* 0xff8000003cbb7808 */ /* 0x000fe40004800000 */
[----:B------:R-:W-:Y:S02]  /*47b0*/  ISETP.GE.AND P4, PT, R173, R236, PT ;  /* 0x000000ecad00720c */ /* 0x000fe40003f86270 */
[----:B------:R-:W-:-:S02]  /*47c0*/  ISETP.GT.AND P5, PT, R238, R151, PT ;  /* 0x00000097ee00720c */ /* 0x000fc40003fa4270 */
[----:B------:R-:W-:Y:S02]  /*47d0*/  FSEL R105, R117, -INF , !P3 ;  /* 0xff80000075697808 */ /* 0x000fe40005800000 */
[C---:B------:R-:W-:Y:S02]  /*47e0*/  ISETP.GE.AND P1, PT, R175.reuse, R234, PT ;  /* 0x000000eaaf00720c */ /* 0x040fe40003f26270 */
[----:B------:R-:W-:Y:S02]  /*47f0*/  ISETP.GE.AND P3, PT, R175, R236, PT ;  /* 0x000000ecaf00720c */ /* 0x000fe40003f66270 */
[----:B------:R-:W-:Y:S02]  /*4800*/  FSEL R204, R59, -INF , !P6 ;  /* 0xff8000003bcc7808 */ /* 0x000fe40007000000 */
[----:B------:R-:W-:Y:S02]  /*4810*/  FSEL R245, R47, -INF , !P0 ;  /* 0xff8000002ff57808 */ /* 0x000fe40004000000 */
[----:B------:R-:W-:-:S02]  /*4820*/  ISETP.GT.AND P6, PT, R36, R157, PT ;  /* 0x0000009d2400720c */ /* 0x000fc40003fc4270 */
[----:B------:R-:W-:Y:S02]  /*4830*/  FSEL R101, R101, -INF , !P5 ;  /* 0xff80000065657808 */ /* 0x000fe40006800000 */
[----:B------:R-:W-:Y:S02]  /*4840*/  FSEL R62, R127, -INF , !P4 ;  /* 0xff8000007f3e7808 */ /* 0x000fe40006000000 */
[----:B------:R-:W-:Y:S02]  /*4850*/  ISETP.GE.AND P0, PT, R173, R237, PT ;  /* 0x000000edad00720c */ /* 0x000fe40003f06270 */
[----:B------:R-:W-:Y:S02]  /*4860*/  FSEL R33, R33, -INF , !P1 ;  /* 0xff80000021217808 */ /* 0x000fe40004800000 */
[----:B------:R-:W-:Y:S02]  /*4870*/  ISETP.GT.AND P4, PT, R36, R151, PT ;  /* 0x000000972400720c */ /* 0x000fe40003f84270 */
[----:B------:R-:W-:-:S02]  /*4880*/  ISETP.GE.AND P5, PT, R167, R235, PT ;  /* 0x000000eba700720c */ /* 0x000fc40003fa6270 */
[----:B------:R-:W-:Y:S02]  /*4890*/  FSEL R64, R130, -INF , !P3 ;  /* 0xff80000082407808 */ /* 0x000fe40005800000 */
[----:B------:R-:W-:Y:S02]  /*48a0*/  ISETP.GE.AND P1, PT, R167, R237, PT ;  /* 0x000000eda700720c */ /* 0x000fe40003f26270 */
[----:B------:R-:W-:Y:S02]  /*48b0*/  ISETP.GT.AND P3, PT, R238, R157, PT ;  /* 0x0000009dee00720c */ /* 0x000fe40003f64270 */
[----:B------:R-:W-:Y:S02]  /*48c0*/  FSEL R42, R42, -INF , !P6 ;  /* 0xff8000002a2a7808 */ /* 0x000fe40007000000 */
[----:B------:R-:W-:Y:S02]  /*48d0*/  ISETP.GE.AND P6, PT, R173, R234, PT ;  /* 0x000000eaad00720c */ /* 0x000fe40003fc6270 */
[----:B------:R-:W-:-:S02]  /*48e0*/  FSEL R109, R113, -INF , !P0 ;  /* 0xff800000716d7808 */ /* 0x000fc40004000000 */
[----:B------:R-:W-:Y:S02]  /*48f0*/  FSEL R43, R43, -INF , !P4 ;  /* 0xff8000002b2b7808 */ /* 0x000fe40006000000 */
[----:B------:R-:W-:Y:S02]  /*4900*/  FSEL R186, R48, -INF , !P5 ;  /* 0xff80000030ba7808 */ /* 0x000fe40006800000 */
[----:B------:R-:W-:Y:S02]  /*4910*/  ISETP.GE.AND P0, PT, R167, R236, PT ;  /* 0x000000eca700720c */ /* 0x000fe40003f06270 */
[----:B------:R-:W-:Y:S02]  /*4920*/  ISETP.GE.AND P4, PT, R165, R237, PT ;  /* 0x000000eda500720c */ /* 0x000fe40003f86270 */
[----:B------:R-:W-:Y:S02]  /*4930*/  FSEL R104, R20, -INF , !P1 ;  /* 0xff80000014687808 */ /* 0x000fe40004800000 */
[----:B------:R-:W-:-:S02]  /*4940*/  ISETP.GT.AND P5, PT, R238, R153, PT ;  /* 0x00000099ee00720c */ /* 0x000fc40003fa4270 */
[----:B------:R-:W-:Y:S02]  /*4950*/  FSEL R100, R100, -INF , !P3 ;  /* 0xff80000064647808 */ /* 0x000fe40005800000 */
[----:B------:R-:W-:Y:S02]  /*4960*/  ISETP.GE.AND P1, PT, R165, R236, PT ;  /* 0x000000eca500720c */ /* 0x000fe40003f26270 */
[----:B------:R-:W-:Y:S02]  /*4970*/  ISETP.GE.AND P3, PT, R173, R235, PT ;  /* 0x000000ebad00720c */ /* 0x000fe40003f66270 */
[----:B------:R-:W-:Y:S02]  /*4980*/  FSEL R205, R55, -INF , !P6 ;  /* 0xff80000037cd7808 */ /* 0x000fe40007000000 */
[----:B------:R-:W-:Y:S02]  /*4990*/  FSEL R58, R126, -INF , !P0 ;  /* 0xff8000007e3a7808 */ /* 0x000fe40004000000 */
[----:B------:R-:W-:-:S02]  /*49a0*/  ISETP.GT.AND P6, PT, R36, R155, PT ;  /* 0x0000009b2400720c */ /* 0x000fc40003fc4270 */
[----:B------:R-:W-:Y:S02]  /*49b0*/  FSEL R125, R97, -INF , !P5 ;  /* 0xff800000617d7808 */ /* 0x000fe40006800000 */
[----:B------:R-:W-:Y:S02]  /*49c0*/  FSEL R108, R108, -INF , !P4 ;  /* 0xff8000006c6c7808 */ /* 0x000fe40006000000 */
[----:B------:R-:W-:Y:S02]  /*49d0*/  ISETP.GT.AND P0, PT, R238, R155, PT ;  /* 0x0000009bee00720c */ /* 0x000fe40003f04270 */
[----:B------:R-:W-:Y:S02]  /*49e0*/  ISETP.GE.AND P4, PT, R163, R236, PT ;  /* 0x000000eca300720c */ /* 0x000fe40003f86270 */
[----:B------:R-:W-:Y:S02]  /*49f0*/  FSEL R48, R123, -INF , !P1 ;  /* 0xff8000007b307808 */ /* 0x000fe40004800000 */
[----:B------:R-:W-:-:S02]  /*4a00*/  ISETP.GE.AND P5, PT, R163, R235, PT ;  /* 0x000000eba300720c */ /* 0x000fc40003fa6270 */
[----:B------:R-:W-:Y:S02]  /*4a10*/  FSEL R45, R57, -INF , !P3 ;  /* 0xff800000392d7808 */ /* 0x000fe40005800000 */
[----:B------:R-:W-:Y:S02]  /*4a20*/  ISETP.GT.AND P1, PT, R36, R153, PT ;  /* 0x000000992400720c */ /* 0x000fe40003f24270 */
[-C--:B------:R-:W-:Y:S02]  /*4a30*/  ISETP.GE.AND P3, PT, R167, R234.reuse, PT ;  /* 0x000000eaa700720c */ /* 0x080fe40003f66270 */
[----:B------:R-:W-:Y:S02]  /*4a40*/  FSEL R34, R34, -INF , !P6 ;  /* 0xff80000022227808 */ /* 0x000fe40007000000 */
[----:B------:R-:W-:Y:S02]  /*4a50*/  FSEL R96, R96, -INF , !P0 ;  /* 0xff80000060607808 */ /* 0x000fe40004000000 */
[----:B------:R-:W-:-:S02]  /*4a60*/  ISETP.GE.AND P6, PT, R165, R234, PT ;  /* 0x000000eaa500720c */ /* 0x000fc40003fc6270 */
[----:B------:R-:W-:Y:S02]  /*4a70*/  FSEL R20, R122, -INF , !P4 ;  /* 0xff8000007a147808 */ /* 0x000fe40006000000 */
[----:B------:R-:W-:Y:S02]  /*4a80*/  FSEL R202, R202, -INF , !P5 ;  /* 0xff800000caca7808 */ /* 0x000fe40006800000 */
[----:B------:R-:W-:Y:S02]  /*4a90*/  ISETP.GE.AND P0, PT, R165, R235, PT ;  /* 0x000000eba500720c */ /* 0x000fe40003f06270 */
[----:B------:R-:W-:Y:S02]  /*4aa0*/  FSEL R35, R35, -INF , !P1 ;  /* 0xff80000023237808 */ /* 0x000fe40004800000 */
[C---:B------:R-:W-:Y:S02]  /*4ab0*/  ISETP.GT.AND P4, PT, R238.reuse, R149, PT ;  /* 0x00000095ee00720c */ /* 0x040fe40003f84270 */
[----:B------:R-:W-:-:S02]  /*4ac0*/  ISETP.GT.AND P5, PT, R238, R135, PT ;  /* 0x00000087ee00720c */ /* 0x000fc40003fa4270 */
[----:B------:R-:W-:Y:S02]  /*4ad0*/  FSEL R138, R12, -INF , !P3 ;  /* 0xff8000000c8a7808 */ /* 0x000fe40005800000 */
[-C--:B------:R-:W-:Y:S02]  /*4ae0*/  ISETP.GE.AND P1, PT, R161, R237.reuse, PT ;  /* 0x000000eda100720c */ /* 0x080fe40003f26270 */
[----:B------:R-:W-:Y:S02]  /*4af0*/  ISETP.GE.AND P3, PT, R163, R237, PT ;  /* 0x000000eda300720c */ /* 0x000fe40003f66270 */
[----:B------:R-:W-:Y:S02]  /*4b00*/  FSEL R247, R51, -INF , !P6 ;  /* 0xff80000033f77808 */ /* 0x000fe40007000000 */
[----:B------:R-:W-:Y:S02]  /*4b10*/  FSEL R199, R199, -INF , !P0 ;  /* 0xff800000c7c77808 */ /* 0x000fe40004000000 */
[----:B------:R-:W-:-:S02]  /*4b20*/  ISETP.GT.AND P6, PT, R36, R149, PT ;  /* 0x000000952400720c */ /* 0x000fc40003fc4270 */
[----:B------:R-:W-:Y:S02]  /*4b30*/  FSEL R164, R92, -INF , !P4 ;  /* 0xff8000005ca47808 */ /* 0x000fe40006000000 */
[----:B------:R-:W-:Y:S02]  /*4b40*/  FSEL R124, R93, -INF , !P5 ;  /* 0xff8000005d7c7808 */ /* 0x000fe40006800000 */
[----:B------:R-:W-:Y:S02]  /*4b50*/  ISETP.GE.AND P0, PT, R163, R234, PT ;  /* 0x000000eaa300720c */ /* 0x000fe40003f06270 */
[----:B------:R-:W-:Y:S02]  /*4b60*/  ISETP.GE.AND P4, PT, R161, R235, PT ;  /* 0x000000eba100720c */ /* 0x000fe40003f86270 */
[----:B------:R-:W-:Y:S02]  /*4b70*/  FSEL R93, R54, -INF , !P1 ;  /* 0xff800000365d7808 */ /* 0x000fe40004800000 */
[----:B------:R-:W-:-:S02]  /*4b80*/  FSEL R97, R63, -INF , !P3 ;  /* 0xff8000003f617808 */ /* 0x000fc40005800000 */
[-C--:B------:R-:W-:Y:S02]  /*4b90*/  ISETP.GE.AND P1, PT, R157, R236.reuse, PT ;  /* 0x000000ec9d00720c */ /* 0x080fe40003f26270 */
[----:B------:R-:W-:Y:S02]  /*4ba0*/  ISETP.GE.AND P3, PT, R161, R236, PT ;  /* 0x000000eca100720c */ /* 0x000fe40003f66270 */
[----:B------:R-:W-:Y:S02]  /*4bb0*/  ISETP.GE.AND P5, PT, R157, R235, PT ;  /* 0x000000eb9d00720c */ /* 0x000fe40003fa6270 */
[----:B------:R-:W-:Y:S02]  /*4bc0*/  FSEL R30, R30, -INF , !P6 ;  /* 0xff8000001e1e7808 */ /* 0x000fe40007000000 */
[----:B------:R-:W-:Y:S02]  /*4bd0*/  ISETP.GE.AND P6, PT, R161, R234, PT ;  /* 0x000000eaa100720c */ /* 0x000fe40003fc6270 */
[----:B------:R-:W-:-:S02]  /*4be0*/  FSEL R248, R248, -INF , !P0 ;  /* 0xff800000f8f87808 */ /* 0x000fc40004000000 */
[----:B------:R-:W-:Y:S02]  /*4bf0*/  FSEL R47, R56, -INF , !P4 ;  /* 0xff800000382f7808 */ /* 0x000fe40006000000 */
[----:B------:R-:W-:Y:S02]  /*4c00*/  ISETP.GE.AND P0, PT, R157, R237, PT ;  /* 0x000000ed9d00720c */ /* 0x000fe40003f06270 */
[----:B------:R-:W-:Y:S02]  /*4c10*/  FSEL R56, R118, -INF , !P1 ;  /* 0xff80000076387808 */ /* 0x000fe40004800000 */
[----:B------:R-:W-:Y:S02]  /*4c20*/  FSEL R60, R119, -INF , !P3 ;  /* 0xff800000773c7808 */ /* 0x000fe40005800000 */
[----:B------:R-:W-:Y:S02]  /*4c30*/  ISETP.GT.AND P1, PT, R238, R145, PT ;  /* 0x00000091ee00720c */ /* 0x000fe40003f24270 */
[----:B------:R-:W-:-:S02]  /*4c40*/  FSEL R198, R198, -INF , !P5 ;  /* 0xff800000c6c67808 */ /* 0x000fc40006800000 */
[----:B------:R-:W-:Y:S02]  /*4c50*/  ISETP.GT.AND P3, PT, R36, R135, PT ;  /* 0x000000872400720c */ /* 0x000fe40003f64270 */
[----:B------:R-:W-:Y:S02]  /*4c60*/  ISETP.GT.AND P5, PT, R238, R133, PT ;  /* 0x00000085ee00720c */ /* 0x000fe40003fa4270 */
[----:B------:R-:W-:Y:S02]  /*4c70*/  FMNMX3.FTZ R12, R21, R114, R9, !PT ;  /* 0x00000072150c7276 */ /* 0x000fe40007810009 */
[----:B------:R-:W-:Y:S02]  /*4c80*/  FSEL R245, R245, -INF , !P6 ;  /* 0xff800000f5f57808 */ /* 0x000fe40007000000 */
[----:B------:R-:W-:Y:S02]  /*4c90*/  FSEL R92, R100, -INF , !P0 ;  /* 0xff800000645c7808 */ /* 0x000fe40004000000 */
[----:B------:R-:W-:-:S02]  /*4ca0*/  ISETP.GT.AND P6, PT, R36, R145, PT ;  /* 0x000000912400720c */ /* 0x000fc40003fc4270 */
[----:B------:R-:W-:Y:S02]  /*4cb0*/  ISETP.GE.AND P0, PT, R151, R236, PT ;  /* 0x000000ec9700720c */ /* 0x000fe40003f06270 */
[----:B------:R-:W-:Y:S02]  /*4cc0*/  FSEL R88, R88, -INF , !P1 ;  /* 0xff80000058587808 */ /* 0x000fe40004800000 */
[----:B------:R-:W-:Y:S02]  /*4cd0*/  FSEL R31, R31, -INF , !P3 ;  /* 0xff8000001f1f7808 */ /* 0x000fe40005800000 */
[----:B------:R-:W-:Y:S02]  /*4ce0*/  ISETP.GE.AND P1, PT, R151, R235, PT ;  /* 0x000000eb9700720c */ /* 0x000fe40003f26270 */
[----:B------:R-:W-:Y:S02]  /*4cf0*/  FSEL R89, R89, -INF , !P5 ;  /* 0xff80000059597808 */ /* 0x000fe40006800000 */
[----:B------:R-:W-:-:S02]  /*4d00*/  FMNMX3.FTZ R12, R12, R110, R65, !PT ;  /* 0x0000006e0c0c7276 */ /* 0x000fc40007810041 */
[-C--:B------:R-:W-:Y:S02]  /*4d10*/  ISETP.GE.AND P3, PT, R151, R237.reuse, PT ;  /* 0x000000ed9700720c */ /* 0x080fe40003f66270 */
[----:B------:R-:W-:Y:S02]  /*4d20*/  ISETP.GE.AND P5, PT, R155, R237, PT ;  /* 0x000000ed9b00720c */ /* 0x000fe40003fa6270 */
[----:B------:R-:W-:Y:S02]  /*4d30*/  FSEL R26, R26, -INF , !P6 ;  /* 0xff8000001a1a7808 */ /* 0x000fe40007000000 */
[-C--:B------:R-:W-:Y:S02]  /*4d40*/  ISETP.GE.AND P4, PT, R157, R234.reuse, PT ;  /* 0x000000ea9d00720c */ /* 0x080fe40003f86270 */
[----:B------:R-:W-:Y:S02]  /*4d50*/  ISETP.GE.AND P6, PT, R151, R234, PT ;  /* 0x000000ea9700720c */ /* 0x000fe40003fc6270 */
[----:B------:R-:W-:-:S02]  /*4d60*/  FSEL R57, R111, -INF , !P0 ;  /* 0xff8000006f397808 */ /* 0x000fc40004000000 */
[----:B------:R-:W-:Y:S02]  /*4d70*/  ISETP.GT.AND P0, PT, R36, R133, PT ;  /* 0x000000852400720c */ /* 0x000fe40003f04270 */
[----:B------:R-:W-:Y:S02]  /*4d80*/  FSEL R151, R95, -INF , !P1 ;  /* 0xff8000005f977808 */ /* 0x000fe40004800000 */
[----:B------:R-:W-:Y:S02]  /*4d90*/  FMNMX3.FTZ R12, R12, R106, R61, !PT ;  /* 0x0000006a0c0c7276 */ /* 0x000fe4000781003d */
[----:B------:R-:W-:Y:S02]  /*4da0*/  FSEL R112, R101, -INF , !P3 ;  /* 0xff80000065707808 */ /* 0x000fe40005800000 */
[----:B------:R-:W-:Y:S02]  /*4db0*/  ISETP.GE.AND P1, PT, R155, R235, PT ;  /* 0x000000eb9b00720c */ /* 0x000fe40003f26270 */
[----:B------:R-:W-:-:S02]  /*4dc0*/  FSEL R111, R96, -INF , !P5 ;  /* 0xff800000606f7808 */ /* 0x000fc40006800000 */
[-C--:B------:R-:W-:Y:S02]  /*4dd0*/  ISETP.GE.AND P3, PT, R155, R236.reuse, PT ;  /* 0x000000ec9b00720c */ /* 0x080fe40003f66270 */
[----:B------:R-:W-:Y:S02]  /*4de0*/  ISETP.GE.AND P5, PT, R153, R236, PT ;  /* 0x000000ec9900720c */ /* 0x000fe40003fa6270 */
[----:B------:R-:W-:Y:S02]  /*4df0*/  FSEL R246, R42, -INF , !P4 ;  /* 0xff8000002af67808 */ /* 0x000fe40006000000 */
[----:B------:R-:W-:Y:S02]  /*4e00*/  ISETP.GE.AND P4, PT, R155, R234, PT ;  /* 0x000000ea9b00720c */ /* 0x000fe40003f86270 */
[----:B------:R-:W-:Y:S02]  /*4e10*/  FSEL R27, R27, -INF , !P0 ;  /* 0xff8000001b1b7808 */ /* 0x000fe40004000000 */
[----:B------:R-:W-:-:S02]  /*4e20*/  FMNMX3.FTZ R12, R12, R107, R98, !PT ;  /* 0x0000006b0c0c7276 */ /* 0x000fc40007810062 */
[----:B------:R-:W-:Y:S02]  /*4e30*/  ISETP.GE.AND P0, PT, R153, R237, PT ;  /* 0x000000ed9900720c */ /* 0x000fe40003f06270 */
[----:B------:R-:W-:Y:S02]  /*4e40*/  FSEL R150, R32, -INF , !P1 ;  /* 0xff80000020967808 */ /* 0x000fe40004800000 */
[----:B------:R-:W-:Y:S02]  /*4e50*/  FSEL R243, R43, -INF , !P6 ;  /* 0xff8000002bf37808 */ /* 0x000fe40007000000 */
[----:B------:R-:W-:Y:S02]  /*4e60*/  FSEL R54, R115, -INF , !P3 ;  /* 0xff80000073367808 */ /* 0x000fe40005800000 */
[----:B------:R-:W-:Y:S02]  /*4e70*/  FSEL R32, R103, -INF , !P5 ;  /* 0xff80000067207808 */ /* 0x000fe40006800000 */
[----:B------:R-:W-:-:S02]  /*4e80*/  ISETP.GT.AND P3, PT, R238, R147, PT ;  /* 0x00000093ee00720c */ /* 0x000fc40003f64270 */
[C---:B------:R-:W-:Y:S02]  /*4e90*/  ISETP.GT.AND P6, PT, R238.reuse, R143, PT ;  /* 0x0000008fee00720c */ /* 0x040fe40003fc4270 */
[----:B------:R-:W-:Y:S02]  /*4ea0*/  ISETP.GE.AND P1, PT, R153, R235, PT ;  /* 0x000000eb9900720c */ /* 0x000fe40003f26270 */
[----:B------:R-:W-:Y:S02]  /*4eb0*/  ISETP.GT.AND P5, PT, R238, R141, PT ;  /* 0x0000008dee00720c */ /* 0x000fe40003fa4270 */
[----:B------:R-:W-:Y:S02]  /*4ec0*/  FSEL R244, R34, -INF , !P4 ;  /* 0xff80000022f47808 */ /* 0x000fe40006000000 */
[----:B------:R-:W-:Y:S02]  /*4ed0*/  FMNMX3.FTZ R12, R12, R105, R46, !PT ;  /* 0x000000690c0c7276 */ /* 0x000fe4000781002e */
[----:B------:R-:W-:-:S02]  /*4ee0*/  ISETP.GE.AND P4, PT, R149, R237, PT ;  /* 0x000000ed9500720c */ /* 0x000fc40003f86270 */
[----:B------:R-:W-:Y:S02]  /*4ef0*/  FSEL R125, R125, -INF , !P0 ;  /* 0xff8000007d7d7808 */ /* 0x000fe40004000000 */
[----:B------:R-:W-:Y:S02]  /*4f00*/  ISETP.GE.AND P0, PT, R149, R236, PT ;  /* 0x000000ec9500720c */ /* 0x000fe40003f06270 */
[----:B------:R-:W-:Y:S02]  /*4f10*/  FSEL R84, R84, -INF , !P3 ;  /* 0xff80000054547808 */ /* 0x000fe40005800000 */
[----:B------:R-:W-:Y:S02]  /*4f20*/  FSEL R85, R85, -INF , !P6 ;  /* 0xff80000055557808 */ /* 0x000fe40007000000 */
[----:B------:R-:W-:Y:S02]  /*4f30*/  FSEL R203, R203, -INF , !P1 ;  /* 0xff800000cbcb7808 */ /* 0x000fe40004800000 */
[----:B------:R-:W-:-:S02]  /*4f40*/  FSEL R80, R80, -INF , !P5 ;  /* 0xff80000050507808 */ /* 0x000fc40006800000 */
[-C--:B------:R-:W-:Y:S02]  /*4f50*/  ISETP.GE.AND P3, PT, R153, R234.reuse, PT ;  /* 0x000000ea9900720c */ /* 0x080fe40003f66270 */
[----:B------:R-:W-:Y:S02]  /*4f60*/  ISETP.GT.AND P6, PT, R238, R137, PT ;  /* 0x00000089ee00720c */ /* 0x000fe40003fc4270 */
[C---:B------:R-:W-:Y:S02]  /*4f70*/  ISETP.GE.AND P1, PT, R149.reuse, R235, PT ;  /* 0x000000eb9500720c */ /* 0x040fe40003f26270 */
[----:B------:R-:W-:Y:S02]  /*4f80*/  ISETP.GE.AND P5, PT, R149, R234, PT ;  /* 0x000000ea9500720c */ /* 0x000fe40003fa6270 */
[----:B------:R-:W-:Y:S02]  /*4f90*/  FMNMX3.FTZ R12, R12, R109, R104, !PT ;  /* 0x0000006d0c0c7276 */ /* 0x000fe40007810068 */
[----:B------:R-:W-:-:S02]  /*4fa0*/  FSEL R164, R164, -INF , !P4 ;  /* 0xff800000a4a47808 */ /* 0x000fc40006000000 */
[----:B------:R-:W-:Y:S02]  /*4fb0*/  ISETP.GE.AND P4, PT, R135, R236, PT ;  /* 0x000000ec8700720c */ /* 0x000fe40003f86270 */
[----:B------:R-:W-:Y:S02]  /*4fc0*/  FSEL R95, R102, -INF , !P0 ;  /* 0xff800000665f7808 */ /* 0x000fe40004000000 */
[----:B------:R-:W-:Y:S02]  /*4fd0*/  ISETP.GT.AND P0, PT, R238, R131, PT ;  /* 0x00000083ee00720c */ /* 0x000fe40003f04270 */
[----:B------:R-:W-:Y:S02]  /*4fe0*/  FSEL R81, R81, -INF , !P6 ;  /* 0xff80000051517808 */ /* 0x000fe40007000000 */
[----:B------:R-:W-:Y:S02]  /*4ff0*/  FSEL R241, R35, -INF , !P3 ;  /* 0xff80000023f17808 */ /* 0x000fe40005800000 */
[----:B------:R-:W-:-:S02]  /*5000*/  FSEL R100, R136, -INF , !P1 ;  /* 0xff80000088647808 */ /* 0x000fc40004800000 */
[----:B------:R-:W-:Y:S02]  /*5010*/  FSEL R242, R30, -INF , !P5 ;  /* 0xff8000001ef27808 */ /* 0x000fe40006800000 */
[----:B------:R-:W-:Y:S02]  /*5020*/  FMNMX3.FTZ R12, R12, R108, R97, !PT ;  /* 0x0000006c0c0c7276 */ /* 0x000fe40007810061 */
[C---:B------:R-:W-:Y:S02]  /*5030*/  ISETP.GE.AND P3, PT, R135.reuse, R237, PT ;  /* 0x000000ed8700720c */ /* 0x040fe40003f66270 */
[----:B------:R-:W-:Y:S02]  /*5040*/  ISETP.GE.AND P1, PT, R135, R235, PT ;  /* 0x000000eb8700720c */ /* 0x000fe40003f26270 */
[C---:B------:R-:W-:Y:S02]  /*5050*/  ISETP.GT.AND P6, PT, R238.reuse, R129, PT ;  /* 0x00000081ee00720c */ /* 0x040fe40003fc4270 */
[----:B------:R-:W-:-:S02]  /*5060*/  ISETP.GT.AND P5, PT, R238, R75, PT ;  /* 0x0000004bee00720c */ /* 0x000fc40003fa4270 */
[----:B------:R-:W-:Y:S02]  /*5070*/  FSEL R94, R94, -INF , !P4 ;  /* 0xff8000005e5e7808 */ /* 0x000fe40006000000 */
[----:B------:R-:W-:Y:S02]  /*5080*/  FSEL R76, R76, -INF , !P0 ;  /* 0xff8000004c4c7808 */ /* 0x000fe40004000000 */
[----:B------:R-:W-:Y:S02]  /*5090*/  ISETP.GT.AND P4, PT, R238, R73, PT ;  /* 0x00000049ee00720c */ /* 0x000fe40003f84270 */
[----:B------:R-:W-:Y:S02]  /*50a0*/  ISETP.GE.AND P0, PT, R135, R234, PT ;  /* 0x000000ea8700720c */ /* 0x000fe40003f06270 */
[----:B------:R-:W-:Y:S02]  /*50b0*/  FMNMX3.FTZ R12, R12, R93, R92, !PT ;  /* 0x0000005d0c0c7276 */ /* 0x000fe4000781005c */
[----:B------:R-:W-:-:S02]  /*50c0*/  FSEL R77, R77, -INF , !P6 ;  /* 0xff8000004d4d7808 */ /* 0x000fc40007000000 */
[----:B------:R-:W-:Y:S02]  /*50d0*/  FSEL R124, R124, -INF , !P3 ;  /* 0xff8000007c7c7808 */ /* 0x000fe40005800000 */
[----:B------:R-:W-:Y:S02]  /*50e0*/  FSEL R135, R128, -INF , !P1 ;  /* 0xff80000080877808 */ /* 0x000fe40004800000 */
[----:B------:R-:W-:Y:S02]  /*50f0*/  FSEL R149, R168, -INF , !P5 ;  /* 0xff800000a8957808 */ /* 0x000fe40006800000 */
[C---:B------:R-:W-:Y:S02]  /*5100*/  ISETP.GE.AND P6, PT, R145.reuse, R237, PT ;  /* 0x000000ed9100720c */ /* 0x040fe40003fc6270 */
[C---:B------:R-:W-:Y:S02]  /*5110*/  ISETP.GE.AND P3, PT, R145.reuse, R236, PT ;  /* 0x000000ec9100720c */ /* 0x040fe40003f66270 */
[----:B------:R-:W-:-:S02]  /*5120*/  ISETP.GE.AND P1, PT, R145, R235, PT ;  /* 0x000000eb9100720c */ /* 0x000fc40003f26270 */
[----:B------:R-:W-:Y:S02]  /*5130*/  ISETP.GE.AND P5, PT, R145, R234, PT ;  /* 0x000000ea9100720c */ /* 0x000fe40003fa6270 */
[----:B------:R-:W-:Y:S02]  /*5140*/  FSEL R145, R169, -INF , !P4 ;  /* 0xff800000a9917808 */ /* 0x000fe40006000000 */
[-C--:B------:R-:W-:Y:S02]  /*5150*/  ISETP.GE.AND P4, PT, R133, R237.reuse, PT ;  /* 0x000000ed8500720c */ /* 0x080fe40003f86270 */
[----:B------:R-:W-:Y:S02]  /*5160*/  FMNMX3.FTZ R12, R12, R112, R111, !PT ;  /* 0x000000700c0c7276 */ /* 0x000fe4000781006f */
[----:B------:R-:W-:Y:S02]  /*5170*/  FSEL R189, R88, -INF , !P6 ;  /* 0xff80000058bd7808 */ /* 0x000fe40007000000 */
[----:B------:R-:W-:-:S02]  /*5180*/  ISETP.GE.AND P6, PT, R147, R237, PT ;  /* 0x000000ed9300720c */ /* 0x000fc40003fc6270 */
[----:B------:R-:W-:Y:S02]  /*5190*/  FSEL R185, R89, -INF , !P4 ;  /* 0xff80000059b97808 */ /* 0x000fe40006000000 */
[----:B------:R-:W-:Y:S02]  /*51a0*/  FMNMX3.FTZ R12, R12, R125, R164, !PT ;  /* 0x0000007d0c0c7276 */ /* 0x000fe400078100a4 */
[----:B------:R-:W-:Y:S02]  /*51b0*/  FSEL R103, R90, -INF , !P3 ;  /* 0xff8000005a677808 */ /* 0x000fe40005800000 */
[-C--:B------:R-:W-:Y:S02]  /*51c0*/  ISETP.GE.AND P4, PT, R141, R237.reuse, PT ;  /* 0x000000ed8d00720c */ /* 0x080fe40003f86270 */
[----:B------:R-:W-:Y:S02]  /*51d0*/  ISETP.GE.AND P3, PT, R143, R237, PT ;  /* 0x000000ed8f00720c */ /* 0x000fe40003f66270 */
[----:B------:R-:W-:Y:S01]  /*51e0*/  FSEL R166, R84, -INF , !P6 ;  /* 0xff80000054a67808 */ /* 0x000fe20007000000 */
[----:B------:R-:W-:Y:S01]  /*51f0*/  IMAD.SHL.U32 R84, R183, 0x4, RZ ;  /* 0x00000004b7547824 */ /* 0x000fe200078e00ff */
[----:B------:R-:W-:-:S02]  /*5200*/  FMNMX3.FTZ R12, R12, R124, R189, !PT ;  /* 0x0000007c0c0c7276 */ /* 0x000fc400078100bd */
[----:B------:R-:W-:Y:S02]  /*5210*/  FSEL R162, R80, -INF , !P4 ;  /* 0xff80000050a27808 */ /* 0x000fe40006000000 */
[----:B------:R-:W-:Y:S02]  /*5220*/  FSEL R173, R85, -INF , !P3 ;  /* 0xff80000055ad7808 */ /* 0x000fe40005800000 */
[-C--:B------:R-:W-:Y:S02]  /*5230*/  ISETP.GE.AND P4, PT, R131, R237.reuse, PT ;  /* 0x000000ed8300720c */ /* 0x080fe40003f86270 */
[----:B------:R-:W-:Y:S02]  /*5240*/  ISETP.GE.AND P3, PT, R137, R237, PT ;  /* 0x000000ed8900720c */ /* 0x000fe40003f66270 */
[----:B------:R-:W-:Y:S02]  /*5250*/  FMNMX3.FTZ R12, R12, R185, R166, !PT ;  /* 0x000000b90c0c7276 */ /* 0x000fe400078100a6 */
[----:B------:R-:W-:-:S02]  /*5260*/  FSEL R160, R76, -INF , !P4 ;  /* 0xff8000004ca07808 */ /* 0x000fc40006000000 */
[----:B------:R-:W-:Y:S02]  /*5270*/  FSEL R171, R81, -INF , !P3 ;  /* 0xff80000051ab7808 */ /* 0x000fe40005800000 */
[-C--:B------:R-:W-:Y:S02]  /*5280*/  ISETP.GE.AND P4, PT, R75, R237.reuse, PT ;  /* 0x000000ed4b00720c */ /* 0x080fe40003f86270 */
[----:B------:R-:W-:Y:S02]  /*5290*/  ISETP.GE.AND P3, PT, R129, R237, PT ;  /* 0x000000ed8100720c */ /* 0x000fe40003f66270 */
        /* <DEDUP_REMOVED lines=9> */
[C---:B------:R-:W-:Y:S02]  /*5330*/  ISETP.GE.AND P3, PT, R133.reuse, R235, PT ;  /* 0x000000eb8500720c */ /* 0x040fe40003f66270 */
[C---:B------:R-:W-:Y:S01]  /*5340*/  ISETP.GE.AND P0, PT, R133.reuse, R236, PT ;  /* 0x000000ec8500720c */ /* 0x040fe20003f06270 */
[----:B------:R-:W2:Y:S01]  /*5350*/  SHFL.BFLY PT, R31, R12, 0x2, 0x1f ;  /* 0x0c401f000c1f7f89 */ /* 0x000ea200000e0000 */
[----:B------:R-:W-:Y:S02]  /*5360*/  FSEL R134, R134, -INF , !P1 ;  /* 0xff80000086867808 */ /* 0x000fe40004800000 */
[----:B------:R-:W-:Y:S02]  /*5370*/  ISETP.GE.AND P1, PT, R133, R234, PT ;  /* 0x000000ea8500720c */ /* 0x000fe40003f26270 */
[----:B------:R-:W-:Y:S02]  /*5380*/  FSEL R133, R71, -INF , !P3 ;  /* 0xff80000047857808 */ /* 0x000fe40005800000 */
[----:B------:R-:W-:-:S02]  /*5390*/  FSEL R122, R91, -INF , !P0 ;  /* 0xff8000005b7a7808 */ /* 0x000fc40004000000 */
[----:B------:R-:W-:Y:S02]  /*53a0*/  ISETP.GE.AND P3, PT, R143, R236, PT ;  /* 0x000000ec8f00720c */ /* 0x000fe40003f66270 */
[----:B------:R-:W-:Y:S02]  /*53b0*/  ISETP.GT.AND P0, PT, R36, R147, PT ;  /* 0x000000932400720c */ /* 0x000fe40003f04270 */
[----:B------:R-:W-:Y:S02]  /*53c0*/  FSEL R240, R26, -INF , !P5 ;  /* 0xff8000001af07808 */ /* 0x000fe40006800000 */
[----:B------:R-:W-:Y:S02]  /*53d0*/  FSEL R123, R87, -INF , !P3 ;  /* 0xff800000577b7808 */ /* 0x000fe40005800000 */
[----:B------:R-:W-:Y:S02]  /*53e0*/  ISETP.GE.AND P5, PT, R147, R234, PT ;  /* 0x000000ea9300720c */ /* 0x000fe40003fa6270 */
[----:B------:R-:W-:-:S02]  /*53f0*/  FSEL R22, R22, -INF , !P0 ;  /* 0xff80000016167808 */ /* 0x000fc40004000000 */
[----:B------:R-:W-:Y:S02]  /*5400*/  ISETP.GT.AND P3, PT, R36, R141, PT ;  /* 0x0000008d2400720c */ /* 0x000fe40003f64270 */
[----:B------:R-:W-:Y:S02]  /*5410*/  FSEL R222, R22, -INF , !P5 ;  /* 0xff80000016de7808 */ /* 0x000fe40006800000 */
[----:B------:R-:W-:Y:S02]  /*5420*/  FSEL R18, R18, -INF , !P3 ;  /* 0xff80000012127808 */ /* 0x000fe40005800000 */
[----:B------:R-:W-:Y:S02]  /*5430*/  ISETP.GE.AND P5, PT, R141, R234, PT ;  /* 0x000000ea8d00720c */ /* 0x000fe40003fa6270 */
[----:B--2---:R-:W-:Y:S02]  /*5440*/  FMNMX.FTZ R31, R12, R31, !PT ;  /* 0x0000001f0c1f7209 */ /* 0x004fe40007810000 */
[----:B------:R-:W-:-:S02]  /*5450*/  FSEL R223, R27, -INF , !P1 ;  /* 0xff8000001bdf7808 */ /* 0x000fc40004800000 */
[----:B------:R-:W-:Y:S02]  /*5460*/  ISETP.GE.AND P4, PT, R147, R236, PT ;  /* 0x000000ec9300720c */ /* 0x000fe40003f86270 */
[----:B------:R-:W-:Y:S02]  /*5470*/  ISETP.GT.AND P1, PT, R36, R143, PT ;  /* 0x0000008f2400720c */ /* 0x000fe40003f24270 */
[----:B------:R-:W-:Y:S02]  /*5480*/  FSEL R216, R18, -INF , !P5 ;  /* 0xff80000012d87808 */ /* 0x000fe40006800000 */
[----:B------:R-:W2:Y:S01]  /*5490*/  SHFL.BFLY PT, R18, R31, 0x1, 0x1f ;  /* 0x0c201f001f127f89 */ /* 0x000ea200000e0000 */
[----:B------:R-:W-:Y:S02]  /*54a0*/  FSEL R101, R86, -INF , !P4 ;  /* 0xff80000056657808 */ /* 0x000fe40006000000 */
[----:B------:R-:W-:Y:S02]  /*54b0*/  FSEL R23, R23, -INF , !P1 ;  /* 0xff80000017177808 */ /* 0x000fe40004800000 */
[----:B------:R-:W-:-:S02]  /*54c0*/  ISETP.GE.AND P4, PT, R143, R235, PT ;  /* 0x000000eb8f00720c */ /* 0x000fc40003f86270 */
[----:B------:R-:W-:Y:S02]  /*54d0*/  ISETP.GE.AND P1, PT, R141, R236, PT ;  /* 0x000000ec8d00720c */ /* 0x000fe40003f26270 */
[----:B------:R-:W-:Y:S02]  /*54e0*/  ISETP.GE.AND P6, PT, R147, R235, PT ;  /* 0x000000eb9300720c */ /* 0x000fe40003fc6270 */
[----:B------:R-:W-:Y:S02]  /*54f0*/  FSEL R55, R49, -INF , !P4 ;  /* 0xff80000031377808 */ /* 0x000fe40006000000 */
[----:B------:R-:W-:Y:S02]  /*5500*/  FSEL R176, R176, -INF , !P1 ;  /* 0xff800000b0b07808 */ /* 0x000fe40004800000 */
[----:B------:R-:W-:Y:S02]  /*5510*/  ISETP.GE.AND P0, PT, R143, R234, PT ;  /* 0x000000ea8f00720c */ /* 0x000fe40003f06270 */
[----:B------:R-:W-:-:S02]  /*5520*/  ISETP.GE.AND P4, PT, R137, R236, PT ;  /* 0x000000ec8900720c */ /* 0x000fc40003f86270 */
[----:B------:R-:W-:Y:S02]  /*5530*/  ISETP.GT.AND P1, PT, R36, R137, PT ;  /* 0x000000892400720c */ /* 0x000fe40003f24270 */
[----:B------:R-:W-:Y:S02]  /*5540*/  FSEL R132, R132, -INF , !P6 ;  /* 0xff80000084847808 */ /* 0x000fe40007000000 */
[----:B------:R-:W-:Y:S02]  /*5550*/  ISETP.GE.AND P6, PT, R141, R235, PT ;  /* 0x000000eb8d00720c */ /* 0x000fe40003fc6270 */
[----:B------:R-:W-:Y:S02]  /*5560*/  FSEL R217, R23, -INF , !P0 ;  /* 0xff80000017d97808 */ /* 0x000fe40004000000 */
[----:B------:R-:W-:Y:S02]  /*5570*/  FSEL R19, R19, -INF , !P1 ;  /* 0xff80000013137808 */ /* 0x000fe40004800000 */
[----:B------:R-:W-:-:S02]  /*5580*/  FSEL R175, R83, -INF , !P4 ;  /* 0xff80000053af7808 */ /* 0x000fc40006000000 */
[----:B------:R-:W-:Y:S02]  /*5590*/  ISETP.GE.AND P0, PT, R137, R235, PT ;  /* 0x000000eb8900720c */ /* 0x000fe40003f06270 */
[----:B------:R-:W-:Y:S02]  /*55a0*/  ISETP.GE.AND P1, PT, R131, R236, PT ;  /* 0x000000ec8300720c */ /* 0x000fe40003f26270 */
[----:B------:R-:W-:Y:S02]  /*55b0*/  ISETP.GT.AND P4, PT, R36, R131, PT ;  /* 0x000000832400720c */ /* 0x000fe40003f84270 */
[C---:B------:R-:W-:Y:S02]  /*55c0*/  LOP3.LUT R2, R3.reuse, UR20, R211, 0x96, !PT ;  /* 0x0000001403027c12 */ /* 0x040fe4000f8e96d3 */
[----:B------:R-:W-:Y:S02]  /*55d0*/  LOP3.LUT R3, R3, UR20, R209, 0x96, !PT ;  /* 0x0000001403037c12 */ /* 0x000fe4000f8e96d1 */
[----:B------:R-:W-:Y:S01]  /*55e0*/  FSEL R102, R44, -INF , !P6 ;  /* 0xff8000002c667808 */ /* 0x000fe20007000000 */
[----:B------:R-:W-:Y:S01]  /*55f0*/  IMAD.WIDE.U32 R200, R2, -0x2daee0ad, RZ ;  /* 0xd2511f5302c87825 */ /* 0x000fe200078e00ff */
[----:B------:R-:W-:-:S02]  /*5600*/  FSEL R12, R41, -INF , !P0 ;  /* 0xff800000290c7808 */ /* 0x000fc40004000000 */
[----:B------:R-:W-:Y:S01]  /*5610*/  ISETP.GE.AND P6, PT, R131, R234, PT ;  /* 0x000000ea8300720c */ /* 0x000fe20003fc6270 */
[----:B------:R-:W-:Y:S01]  /*5620*/  IMAD.WIDE.U32 R180, R3, -0x2daee0ad, RZ ;  /* 0xd2511f5303b47825 */ /* 0x000fe200078e00ff */
[----:B------:R-:W-:Y:S01]  /*5630*/  FSEL R174, R174, -INF , !P1 ;  /* 0xff800000aeae7808 */ /* 0x000fe20004800000 */
[----:B------:R3:W-:Y:S01]  /*5640*/  STL.64 [R1+0x10], R200 ;  /* 0x000010c801007387 */ /* 0x0007e20000100a00 */
[----:B------:R-:W-:Y:S01]  /*5650*/  FSEL R14, R14, -INF , !P4 ;  /* 0xff8000000e0e7808 */ /* 0x000fe20006000000 */
[C---:B------:R-:W-:Y:S01]  /*5660*/  VIADD R3, R84.reuse, 0x1 ;  /* 0x0000000154037836 */ /* 0x040fe20000000000 */
[----:B------:R-:W-:Y:S01]  /*5670*/  ISETP.GE.AND P0, PT, R129, R236, PT ;  /* 0x000000ec8100720c */ /* 0x000fe20003f06270 */
[----:B------:R-:W-:Y:S01]  /*5680*/  VIADD R2, R84, 0x2 ;  /* 0x0000000254027836 */ /* 0x000fe20000000000 */
[----:B------:R-:W-:Y:S01]  /*5690*/  ISETP.GT.AND P1, PT, R36, R129, PT ;  /* 0x000000812400720c */ /* 0x000fe20003f24270 */
[----:B------:R-:W-:Y:S01]  /*56a0*/  UIADD3 UR11, UPT, UPT, UR21, 0x646e171e, URZ ;  /* 0x646e171e150b7890 */ /* 0x000fe2000fffe0ff */
[----:B------:R-:W-:Y:S01]  /*56b0*/  FSEL R214, R14, -INF , !P6 ;  /* 0xff8000000ed67808 */ /* 0x000fe20007000000 */
[----:B------:R-:W-:Y:S01]  /*56c0*/  STL.64 [R1], R180 ;  /* 0x000000b401007387 */ /* 0x000fe20000100a00 */
[C---:B------:R-:W-:Y:S01]  /*56d0*/  LOP3.LUT R42, R84.reuse, UR21, R213, 0x96, !PT ;  /* 0x00000015542a7c12 */ /* 0x040fe2000f8e96d5 */
[----:B------:R-:W-:Y:S01]  /*56e0*/  VIADD R84, R84, 0x3 ;  /* 0x0000000354547836 */ /* 0x000fe20000000000 */
[----:B------:R-:W-:-:S02]  /*56f0*/  FSEL R179, R79, -INF , !P0 ;  /* 0xff8000004fb37808 */ /* 0x000fc40004000000 */
[----:B------:R-:W-:Y:S01]  /*5700*/  FSEL R14, R15, -INF , !P1 ;  /* 0xff8000000f0e7808 */ /* 0x000fe20004800000 */
[----:B------:R-:W-:Y:S01]  /*5710*/  IMAD.WIDE.U32 R42, R42, -0x326172a9, RZ ;  /* 0xcd9e8d572a2a7825 */ /* 0x000fe200078e00ff */
[C---:B------:R-:W-:Y:S02]  /*5720*/  ISETP.GT.AND P0, PT, R36.reuse, R75, PT ;  /* 0x0000004b2400720c */ /* 0x040fe40003f04270 */
[----:B------:R-:W-:Y:S02]  /*5730*/  ISETP.GT.AND P1, PT, R36, R73, PT ;  /* 0x000000492400720c */ /* 0x000fe40003f24270 */
[----:B------:R-:W-:Y:S02]  /*5740*/  ISETP.GE.AND P3, PT, R137, R234, PT ;  /* 0x000000ea8900720c */ /* 0x000fe40003f66270 */
[----:B--2---:R-:W-:Y:S02]  /*5750*/  FMNMX.FTZ R36, R31, R18, !PT ;  /* 0x000000121f247209 */ /* 0x004fe40007810000 */
[----:B------:R-:W-:-:S02]  /*5760*/  LOP3.LUT R18, R212, UR8, R201, 0x96, !PT ;  /* 0x00000008d4127c12 */ /* 0x000fc4000f8e96c9 */
[--C-:B------:R-:W-:Y:S01]  /*5770*/  LOP3.LUT R3, R3, UR21, R213.reuse, 0x96, !PT ;  /* 0x0000001503037c12 */ /* 0x100fe2000f8e96d5 */
[----:B-1----:R-:W-:Y:S01]  /*5780*/  FMUL.FTZ R168, R36, UR9 ;  /* 0x0000000924a87c20 */ /* 0x002fe20008410000 */
[----:B------:R-:W-:Y:S01]  /*5790*/  FSEL R215, R19, -INF , !P3 ;  /* 0xff80000013d77808 */ /* 0x000fe20005800000 */
[----:B------:R-:W-:Y:S01]  /*57a0*/  IMAD.WIDE.U32 R116, R18, -0x326172a9, RZ ;  /* 0xcd9e8d5712747825 */ /* 0x000fe200078e00ff */
[C---:B------:R-:W-:Y:S02]  /*57b0*/  ISETP.GE.AND P3, PT, R129.reuse, R235, PT ;  /* 0x000000eb8100720c */ /* 0x040fe40003f66270 */
[----:B------:R-:W-:Y:S01]  /*57c0*/  ISETP.GE.AND P4, PT, R129, R234, PT ;  /* 0x000000ea8100720c */ /* 0x000fe20003f86270 */
[----:B------:R-:W-:Y:S01]  /*57d0*/  IMAD.WIDE.U32 R128, R3, -0x326172a9, RZ ;  /* 0xcd9e8d5703807825 */ /* 0x000fe200078e00ff */
[--C-:B------:R-:W-:Y:S01]  /*57e0*/  LOP3.LUT R2, R2, UR21, R213.reuse, 0x96, !PT ;  /* 0x0000001502027c12 */ /* 0x100fe2000f8e96d5 */
[----:B------:R1:W-:Y:S01]  /*57f0*/  STL.64 [R1+0x8], R116 ;  /* 0x0000087401007387 */ /* 0x0003e20000100a00 */
[----:B------:R-:W-:-:S02]  /*5800*/  LOP3.LUT R84, R84, UR21, R213, 0x96, !PT ;  /* 0x0000001554547c12 */ /* 0x000fc4000f8e96d5 */
[--C-:B------:R-:W-:Y:S01]  /*5810*/  LOP3.LUT R76, R210, UR7, R43.reuse, 0x96, !PT ;  /* 0x00000007d24c7c12 */ /* 0x100fe2000f8e962b */
[----:B------:R-:W-:Y:S01]  /*5820*/  IMAD.WIDE.U32 R120, R2, -0x326172a9, RZ ;  /* 0xcd9e8d5702787825 */ /* 0x000fe200078e00ff */
[----:B------:R-:W-:Y:S02]  /*5830*/  LOP3.LUT R22, R208, UR7, R43, 0x96, !PT ;  /* 0x00000007d0167c12 */ /* 0x000fe4000f8e962b */
[----:B------:R-:W-:Y:S01]  /*5840*/  LOP3.LUT R86, R42, UR6, R117, 0x96, !PT ;  /* 0x000000062a567c12 */ /* 0x000fe2000f8e9675 */
[----:B------:R-:W-:Y:S01]  /*5850*/  IMAD.WIDE.U32 R84, R84, -0x326172a9, RZ ;  /* 0xcd9e8d5754547825 */ /* 0x000fe200078e00ff */
[--C-:B------:R-:W-:Y:S02]  /*5860*/  LOP3.LUT R2, R210, UR7, R129.reuse, 0x96, !PT ;  /* 0x00000007d2027c12 */ /* 0x100fe4000f8e9681 */
[----:B------:R-:W-:Y:S01]  /*5870*/  LOP3.LUT R18, R208, UR7, R129, 0x96, !PT ;  /* 0x00000007d0127c12 */ /* 0x000fe2000f8e9681 */
[----:B------:R-:W-:Y:S01]  /*5880*/  IMAD.WIDE.U32 R76, R76, -0x2daee0ad, RZ ;  /* 0xd2511f534c4c7825 */ /* 0x000fe200078e00ff */
[----:B------:R-:W-:Y:S01]  /*5890*/  LOP3.LUT R250, R212, UR8, R181, 0x96, !PT ;  /* 0x00000008d4fa7c12 */ /* 0x000fe2000f8e96b5 */
[----:B------:R-:W-:Y:S01]  /*58a0*/  UIADD3 UR8, UPT, UPT, UR20, 0x78dde6e4, URZ ;  /* 0x78dde6e414087890 */ /* 0x000fe2000fffe0ff */
[----:B------:R-:W-:Y:S01]  /*58b0*/  LOP3.LUT R23, R210, UR7, R85, 0x96, !PT ;  /* 0x00000007d2177c12 */ /* 0x000fe2000f8e9655 */
[----:B------:R-:W-:Y:S01]  /*58c0*/  IMAD.WIDE.U32 R34, R2, -0x2daee0ad, RZ ;  /* 0xd2511f5302227825 */ /* 0x000fe200078e00ff */
[----:B------:R-:W-:-:S02]  /*58d0*/  LOP3.LUT R2, R200, UR18, R77, 0x96, !PT ;  /* 0x00000012c8027c12 */ /* 0x000fc4000f8e964d */
[----:B------:R-:W-:Y:S01]  /*58e0*/  LOP3.LUT R130, R128, UR6, R117, 0x96, !PT ;  /* 0x0000000680827c12 */ /* 0x000fe2000f8e9675 */
[----:B------:R-:W-:Y:S01]  /*58f0*/  IMAD.WIDE.U32 R86, R86, -0x2daee0ad, RZ ;  /* 0xd2511f5356567825 */ /* 0x000fe200078e00ff */
[----:B------:R-:W-:Y:S02]  /*5900*/  LOP3.LUT R31, R210, UR7, R121, 0x96, !PT ;  /* 0x00000007d21f7c12 */ /* 0x000fe4000f8e9679 */
[----:B------:R-:W-:Y:S01]  /*5910*/  ISETP.GE.AND P5, PT, R131, R235, PT ;  /* 0x000000eb8300720c */ /* 0x000fe20003fa6270 */
[----:B------:R-:W-:Y:S01]  /*5920*/  IMAD.WIDE.U32 R212, R22, -0x2daee0ad, RZ ;  /* 0xd2511f5316d47825 */ /* 0x000fe200078e00ff */
[----:B------:R-:W-:Y:S02]  /*5930*/  LOP3.LUT R27, R76, UR15, R87, 0x96, !PT ;  /* 0x0000000f4c1b7c12 */ /* 0x000fe4000f8e9657 */
[----:B------:R-:W-:Y:S01]  /*5940*/  LOP3.LUT R26, R208, UR7, R121, 0x96, !PT ;  /* 0x00000007d01a7c12 */ /* 0x000fe2000f8e9679 */
[----:B------:R-:W-:Y:S01]  /*5950*/  IMAD.WIDE.U32 R152, R18, -0x2daee0ad, RZ ;  /* 0xd2511f5312987825 */ /* 0x000fe200078e00ff */
[----:B------:R-:W-:-:S02]  /*5960*/  LOP3.LUT R142, R180, UR18, R213, 0x96, !PT ;  /* 0x00000012b48e7c12 */ /* 0x000fc4000f8e96d5 */
[----:B------:R-:W-:Y:S01]  /*5970*/  LOP3.LUT R19, R208, UR7, R85, 0x96, !PT ;  /* 0x00000007d0137c12 */ /* 0x000fe2000f8e9655 */
[----:B------:R-:W-:Y:S01]  /*5980*/  IMAD.WIDE.U32 R140, R23, -0x2daee0ad, RZ ;  /* 0xd2511f53178c7825 */ /* 0x000fe200078e00ff */
[----:B------:R-:W-:Y:S01]  /*5990*/  LOP3.LUT R80, R84, UR6, R117, 0x96, !PT ;  /* 0x0000000654507c12 */ /* 0x000fe2000f8e9675 */
[----:B------:R-:W-:Y:S01]  /*59a0*/  UIADD3 UR7, UPT, UPT, UR20, 0x1715609d, URZ ;  /* 0x1715609d14077890 */ /* 0x000fe2000fffe0ff */
[----:B------:R-:W-:Y:S01]  /*59b0*/  LOP3.LUT R30, R200, UR18, R35, 0x96, !PT ;  /* 0x00000012c81e7c12 */ /* 0x000fe2000f8e9623 */
[----:B------:R-:W-:Y:S01]  /*59c0*/  IMAD.WIDE.U32 R76, R2, -0x326172a9, RZ ;  /* 0xcd9e8d57024c7825 */ /* 0x000fe200078e00ff */
[----:B------:R-:W-:Y:S02]  /*59d0*/  LOP3.LUT R2, R180, UR18, R153, 0x96, !PT ;  /* 0x00000012b4027c12 */ /* 0x000fe4000f8e9699 */
[----:B------:R-:W-:Y:S01]  /*59e0*/  LOP3.LUT R22, R200, UR18, R141, 0x96, !PT ;  /* 0x00000012c8167c12 */ /* 0x000fe2000f8e968d */
[----:B------:R-:W-:Y:S01]  /*59f0*/  IMAD.WIDE.U32 R250, R250, -0x326172a9, RZ ;  /* 0xcd9e8d57fafa7825 */ /* 0x000fe200078e00ff */
[----:B------:R-:W-:-:S02]  /*5a00*/  LOP3.LUT R136, R120, UR6, R117, 0x96, !PT ;  /* 0x0000000678887c12 */ /* 0x000fc4000f8e9675 */
[----:B------:R-:W-:Y:S01]  /*5a10*/  LOP3.LUT R18, R116, UR10, R77, 0x96, !PT ;  /* 0x0000000a74127c12 */ /* 0x000fe2000f8e964d */
[----:B------:R-:W-:Y:S01]  /*5a20*/  IMAD.WIDE.U32 R130, R130, -0x2daee0ad, RZ ;  /* 0xd2511f5382827825 */ /* 0x000fe200078e00ff */
[--C-:B------:R-:W-:Y:S02]  /*5a30*/  LOP3.LUT R3, R84, UR6, R251.reuse, 0x96, !PT ;  /* 0x0000000654037c12 */ /* 0x100fe4000f8e96fb */
        /* <DEDUP_REMOVED lines=8> */
[----:B------:R-:W-:Y:S02]  /*5ac0*/  FSEL R53, R53, -INF , !P5 ;  /* 0xff80000035357808 */ /* 0x000fe40006800000 */
[----:B------:R-:W-:Y:S01]  /*5ad0*/  FSEL R10, R10, -INF , !P0 ;  /* 0xff8000000a0a7808 */ /* 0x000fe20004000000 */
[----:B------:R-:W-:Y:S01]  /*5ae0*/  IMAD.WIDE.U32 R88, R26, -0x2daee0ad, RZ ;  /* 0xd2511f531a587825 */ /* 0x000fe200078e00ff */
[----:B------:R-:W-:Y:S02]  /*5af0*/  LOP3.LUT R26, R250, UR10, R143, 0x96, !PT ;  /* 0x0000000afa1a7c12 */ /* 0x000fe4000f8e968f */
[----:B------:R-:W-:Y:S01]  /*5b00*/  FSEL R52, R52, -INF , !P3 ;  /* 0xff80000034347808 */ /* 0x000fe20005800000 */
[----:B------:R-:W-:Y:S01]  /*5b10*/  IMAD.WIDE.U32 R84, R22, -0x326172a9, RZ ;  /* 0xcd9e8d5716547825 */ /* 0x000fe200078e00ff */
[----:B------:R-:W-:-:S02]  /*5b20*/  LOP3.LUT R22, R250, UR10, R91, 0x96, !PT ;  /* 0x0000000afa167c12 */ /* 0x000fc4000f8e965b */
[----:B------:R-:W-:Y:S01]  /*5b30*/  ISETP.GE.AND P6, PT, R75, R235, PT ;  /* 0x000000eb4b00720c */ /* 0x000fe20003fc6270 */
[----:B------:R-:W-:Y:S01]  /*5b40*/  IMAD.WIDE.U32 R38, R27, -0x326172a9, RZ ;  /* 0xcd9e8d571b267825 */ /* 0x000fe200078e00ff */
[----:B------:R-:W-:-:S03]  /*5b50*/  LOP3.LUT R2, R116, UR10, R85, 0x96, !PT ;  /* 0x0000000a74027c12 */ /* 0x000fc6000f8e9655 */
        /* <DEDUP_REMOVED lines=14> */
[----:B---3--:R-:W-:Y:S01]  /*5c40*/  IMAD.WIDE.U32 R200, R18, -0x2daee0ad, RZ ;  /* 0xd2511f5312c87825 */ /* 0x008fe200078e00ff */
[----:B------:R-:W-:Y:S01]  /*5c50*/  LOP3.LUT R140, R140, UR15, R81, 0x96, !PT ;  /* 0x0000000f8c8c7c12 */ /* 0x000fe2000f8e9651 */
[----:B------:R-:W-:Y:S01]  /*5c60*/  UIADD3 UR6, UPT, UPT, UR20, -0x4ab325aa, URZ ;  /* 0xb54cda5614067890 */ /* 0x000fe2000fffe0ff */
[-C--:B------:R-:W-:Y:S01]  /*5c70*/  ISETP.GE.AND P5, PT, R75, R236.reuse, PT ;  /* 0x000000ec4b00720c */ /* 0x080fe20003fa6270 */
[----:B------:R-:W-:Y:S01]  /*5c80*/  IMAD.WIDE.U32 R26, R26, -0x2daee0ad, RZ ;  /* 0xd2511f531a1a7825 */ /* 0x000fe200078e00ff */
[----:B------:R-:W-:Y:S02]  /*5c90*/  FSETP.NEU.FTZ.AND P0, PT, R36, -INF , PT ;  /* 0xff8000002400780b */ /* 0x000fe40003f1d000 */
[----:B------:R-:W-:Y:S01]  /*5ca0*/  FSEL R0, R170, -INF , !P5 ;  /* 0xff800000aa007808 */ /* 0x000fe20006800000 */
[----:B------:R-:W-:Y:S01]  /*5cb0*/  IMAD.WIDE.U32 R22, R22, -0x2daee0ad, RZ ;  /* 0xd2511f5316167825 */ /* 0x000fe200078e00ff */
[----:B------:R-:W-:Y:S02]  /*5cc0*/  LOP3.LUT R42, R42, UR13, R27, 0x96, !PT ;  /* 0x0000000d2a2a7c12 */ /* 0x000fe4000f8e961b */
[----:B------:R-:W-:Y:S01]  /*5cd0*/  ISETP.GE.AND P5, PT, R73, R236, PT ;  /* 0x000000ec4900720c */ /* 0x000fe20003fa6270 */
[----:B------:R-:W-:Y:S01]  /*5ce0*/  IMAD.WIDE.U32 R156, R2, -0x2daee0ad, RZ ;  /* 0xd2511f53029c7825 */ /* 0x000fe200078e00ff */
[----:B------:R-:W-:-:S02]  /*5cf0*/  LOP3.LUT R128, R128, UR13, R23, 0x96, !PT ;  /* 0x0000000d80807c12 */ /* 0x000fc4000f8e9617 */
[----:B------:R-:W-:Y:S01]  /*5d00*/  LOP3.LUT R86, R86, UR13, R201, 0x96, !PT ;  /* 0x0000000d56567c12 */ /* 0x000fe2000f8e96c9 */
[----:B------:R-:W-:Y:S01]  /*5d10*/  IMAD.WIDE.U32 R76, R76, -0x2daee0ad, RZ ;  /* 0xd2511f534c4c7825 */ /* 0x000fe200078e00ff */
[----:B------:R-:W-:Y:S02]  /*5d20*/  LOP3.LUT R80, R80, UR13, R157, 0x96, !PT ;  /* 0x0000000d50507c12 */ /* 0x000fe4000f8e969d */
[----:B------:R-:W-:Y:S01]  /*5d30*/  FSEL R15, R69, -INF , !P5 ;  /* 0xff800000450f7808 */ /* 0x000fe20006800000 */
[----:B------:R-:W-:Y:S01]  /*5d40*/  IMAD.WIDE.U32 R30, R30, -0x2daee0ad, RZ ;  /* 0xd2511f531e1e7825 */ /* 0x000fe200078e00ff */
[----:B------:R-:W-:Y:S02]  /*5d50*/  LOP3.LUT R2, R200, UR12, R77, 0x96, !PT ;  /* 0x0000000cc8027c12 */ /* 0x000fe4000f8e964d */
[----:B------:R-:W-:Y:S01]  /*5d60*/  FSEL R168, R168, RZ, P0 ;  /* 0x000000ffa8a87208 */ /* 0x000fe20000000000 */
[----:B------:R-:W-:Y:S01]  /*5d70*/  IMAD.WIDE.U32 R212, R212, -0x326172a9, RZ ;  /* 0xcd9e8d57d4d47825 */ /* 0x000fe200078e00ff */
[----:B------:R-:W-:Y:S01]  /*5d80*/  LOP3.LUT R136, R136, UR13, R31, 0x96, !PT ;  /* 0x0000000d88887c12 */ /* 0x000fe2000f8e961f */
[----:B------:R2:W5:Y:S01]  /*5d90*/  LDL.LU.64 R200, [R1+0x40] ;  /* 0x0000400001c87983 */ /* 0x0005620000300a00 */
[----:B------:R-:W-:Y:S01]  /*5da0*/  ISETP.GE.AND P5, PT, R73, R235, PT ;  /* 0x000000eb4900720c */ /* 0x000fe20003fa6270 */
[----:B------:R-:W-:Y:S01]  /*5db0*/  IMAD.WIDE.U32 R42, R42, -0x326172a9, RZ ;  /* 0xcd9e8d572a2a7825 */ /* 0x000fe200078e00ff */
[----:B------:R-:W-:-:S02]  /*5dc0*/  LOP3.LUT R142, R142, UR8, R213, 0x96, !PT ;  /* 0x000000088e8e7c12 */ /* 0x000fc4000f8e96d5 */
[-C--:B------:R-:W-:Y:S01]  /*5dd0*/  ISETP.GE.AND P0, PT, R73, R234.reuse, PT ;  /* 0x000000ea4900720c */ /* 0x080fe20003f06270 */
[----:B------:R-:W-:Y:S01]  /*5de0*/  IMAD.WIDE.U32 R146, R146, -0x326172a9, RZ ;  /* 0xcd9e8d5792927825 */ /* 0x000fe200078e00ff */
[----:B------:R-:W-:Y:S02]  /*5df0*/  LOP3.LUT R31, R212, UR7, R43, 0x96, !PT ;  /* 0x00000007d41f7c12 */ /* 0x000fe4000f8e962b */
[----:B------:R-:W-:Y:S01]  /*5e00*/  LOP3.LUT R18, R180, UR18, R89, 0x96, !PT ;  /* 0x00000012b4127c12 */ /* 0x000fe2000f8e9659 */
[----:B------:R-:W-:Y:S01]  /*5e10*/  IMAD.WIDE.U32 R152, R152, -0x326172a9, RZ ;  /* 0xcd9e8d5798987825 */ /* 0x000fe200078e00ff */
[----:B------:R-:W-:Y:S02]  /*5e20*/  LOP3.LUT R118, R118, UR8, R147, 0x96, !PT ;  /* 0x0000000876767c12 */ /* 0x000fe4000f8e9693 */
[----:B------:R-:W-:Y:S01]  /*5e30*/  ISETP.GE.AND P3, PT, R75, R234, PT ;  /* 0x000000ea4b00720c */ /* 0x000fe20003f66270 */
[----:B------:R-:W-:Y:S01]  /*5e40*/  IMAD.WIDE.U32 R128, R128, -0x326172a9, RZ ;  /* 0xcd9e8d5780807825 */ /* 0x000fe200078e00ff */
[----:B------:R-:W-:-:S03]  /*5e50*/  LOP3.LUT R90, R90, UR8, R153, 0x96, !PT ;  /* 0x000000085a5a7c12 */ /* 0x000fc6000f8e9699 */
[----:B------:R-:W-:Y:S01]  /*5e60*/  IMAD.WIDE.U32 R140, R140, -0x326172a9, RZ ;  /* 0xcd9e8d578c8c7825 */ /* 0x000fe200078e00ff */
[----:B------:R-:W-:-:S03]  /*5e70*/  LOP3.LUT R23, R152, UR7, R129, 0x96, !PT ;  /* 0x0000000798177c12 */ /* 0x000fc6000f8e9681 */
[----:B------:R-:W-:Y:S01]  /*5e80*/  IMAD.WIDE.U32 R80, R80, -0x326172a9, RZ ;  /* 0xcd9e8d5750507825 */ /* 0x000fe200078e00ff */
[----:B------:R-:W-:-:S03]  /*5e90*/  LOP3.LUT R84, R84, UR8, R141, 0x96, !PT ;  /* 0x0000000854547c12 */ /* 0x000fc6000f8e968d */
[----:B------:R-:W-:-:S04]  /*5ea0*/  IMAD.WIDE.U32 R154, R154, -0x2daee0ad, RZ ;  /* 0xd2511f539a9a7825 */ /* 0x000fc800078e00ff */
[----:B------:R-:W-:Y:S01]  /*5eb0*/  IMAD.WIDE.U32 R126, R126, -0x2daee0ad, RZ ;  /* 0xd2511f537e7e7825 */ /* 0x000fe200078e00ff */
[----:B------:R-:W-:-:S03]  /*5ec0*/  LOP3.LUT R130, R130, UR13, R155, 0x96, !PT ;  /* 0x0000000d82827c12 */ /* 0x000fc6000f8e969b */
[----:B------:R-:W-:Y:S01]  /*5ed0*/  IMAD.WIDE.U32 R152, R2, -0x326172a9, RZ ;  /* 0xcd9e8d5702987825 */ /* 0x000fe200078e00ff */
[----:B------:R-:W-:Y:S02]  /*5ee0*/  LOP3.LUT R2, R140, UR7, R81, 0x96, !PT ;  /* 0x000000078c027c12 */ /* 0x000fe4000f8e9651 */
[----:B------:R-:W-:Y:S01]  /*5ef0*/  LOP3.LUT R35, R154, UR12, R127, 0x96, !PT ;  /* 0x0000000c9a237c12 */ /* 0x000fe2000f8e967f */
[----:B------:R-:W-:-:S04]  /*5f00*/  IMAD.WIDE.U32 R142, R142, -0x2daee0ad, RZ ;  /* 0xd2511f538e8e7825 */ /* 0x000fc800078e00ff */
        /* <DEDUP_REMOVED lines=19> */
[C---:B------:R-:W-:Y:S02]  /*6040*/  PRMT R83, R130.reuse, 0x7771, RZ ;  /* 0x0000777182537816 */ /* 0x040fe400000000ff */
[C---:B------:R-:W-:Y:S01]  /*6050*/  PRMT R77, R130.reuse, 0x7773, RZ ;  /* 0x00007773824d7816 */ /* 0x040fe200000000ff */
[----:B------:R-:W-:Y:S01]  /*6060*/  IMAD.MOV.U32 R196, RZ, RZ, R130 ;  /* 0x000000ffffc47224 */ /* 0x000fe200078e0082 */
[----:B------:R-:W-:Y:S01]  /*6070*/  PRMT R30, R130, 0x7772, RZ ;  /* 0x00007772821e7816 */ /* 0x000fe200000000ff */
[----:B------:R-:W-:Y:S01]  /*6080*/  IMAD.WIDE.U32 R120, R120, -0x2daee0ad, RZ ;  /* 0xd2511f5378787825 */ /* 0x000fe200078e00ff */
[----:B------:R-:W-:Y:S02]  /*6090*/  LOP3.LUT R69, R80, UR6, R137, 0x96, !PT ;  /* 0x0000000650457c12 */ /* 0x000fe4000f8e9689 */
[----:B------:R-:W-:Y:S01]  /*60a0*/  LOP3.LUT R27, R38, UR7, R87, 0x96, !PT ;  /* 0x00000007261b7c12 */ /* 0x000fe2000f8e9657 */
[----:B------:R-:W-:Y:S01]  /*60b0*/  IMAD.WIDE.U32 R130, R26, -0x326172a9, RZ ;  /* 0xcd9e8d571a827825 */ /* 0x000fe200078e00ff */
[----:B------:R-:W-:-:S02]  /*60c0*/  PRMT R75, R136, 0x7771, RZ ;  /* 0x00007771884b7816 */ /* 0x000fc400000000ff */
[C---:B------:R-:W-:Y:S01]  /*60d0*/  PRMT R59, R136.reuse, 0x7773, RZ ;  /* 0x00007773883b7816 */ /* 0x040fe200000000ff */
[----:B------:R-:W-:Y:S01]  /*60e0*/  IMAD.MOV.U32 R80, RZ, RZ, R136 ;  /* 0x000000ffff507224 */ /* 0x000fe200078e0088 */
[----:B------:R-:W-:Y:S01]  /*60f0*/  PRMT R26, R136, 0x7772, RZ ;  /* 0x00007772881a7816 */ /* 0x000fe200000000ff */
[----:B------:R-:W-:Y:S01]  /*6100*/  IMAD.WIDE.U32 R136, R22, -0x326172a9, RZ ;  /* 0xcd9e8d5716887825 */ /* 0x000fe200078e00ff */
[----:B------:R-:W-:-:S03]  /*6110*/  LOP3.LUT R88, R88, UR15, R121, 0x96, !PT ;  /* 0x0000000f58587c12 */ /* 0x000fc6000f8e9679 */
[----:B-1----:R-:W-:Y:S01]  /*6120*/  IMAD.WIDE.U32 R116, R18, -0x326172a9, RZ ;  /* 0xcd9e8d5712747825 */ /* 0x002fe200078e00ff */
[----:B------:R-:W-:-:S03]  /*6130*/  LOP3.LUT R44, R128, UR6, R137, 0x96, !PT ;  /* 0x00000006802c7c12 */ /* 0x000fc6000f8e9689 */
[----:B------:R-:W-:Y:S01]  /*6140*/  IMAD.WIDE.U32 R146, R27, -0x2daee0ad, RZ ;  /* 0xd2511f531b927825 */ /* 0x000fe200078e00ff */
[----:B------:R-:W-:Y:S02]  /*6150*/  LOP3.LUT R67, R250, UR10, R117, 0x96, !PT ;  /* 0x0000000afa437c12 */ /* 0x000fe4000f8e9675 */
[----:B------:R-:W-:Y:S01]  /*6160*/  LOP3.LUT R18, R86, UR6, R153, 0x96, !PT ;  /* 0x0000000656127c12 */ /* 0x000fe2000f8e9699 */
[----:B------:R-:W-:Y:S01]  /*6170*/  IMAD.WIDE.U32 R128, R34, -0x2daee0ad, RZ ;  /* 0xd2511f5322807825 */ /* 0x000fe200078e00ff */
[C---:B------:R-:W-:Y:S02]  /*6180*/  PRMT R27, R152.reuse, 0x7771, RZ ;  /* 0x00007771981b7816 */ /* 0x040fe400000000ff */
[----:B------:R-:W-:Y:S01]  /*6190*/  PRMT R51, R152, 0x7773, RZ ;  /* 0x0000777398337816 */ /* 0x000fe200000000ff */
[----:B------:R-:W-:Y:S01]  /*61a0*/  IMAD.WIDE.U32 R88, R88, -0x326172a9, RZ ;  /* 0xcd9e8d5758587825 */ /* 0x000fe200078e00ff */
[----:B------:R-:W-:Y:S02]  /*61b0*/  PRMT R154, R152, 0x7772, RZ ;  /* 0x00007772989a7816 */ /* 0x000fe400000000ff */
[C---:B------:R-:W-:Y:S01]  /*61c0*/  PRMT R49, R146.reuse, 0x7773, RZ ;  /* 0x0000777392317816 */ /* 0x040fe200000000ff */
[----:B------:R-:W-:Y:S01]  /*61d0*/  IMAD.MOV.U32 R86, RZ, RZ, R152 ;  /* 0x000000ffff567224 */ /* 0x000fe200078e0098 */
[----:B------:R-:W-:-:S02]  /*61e0*/  PRMT R152, R146, 0x7772, RZ ;  /* 0x0000777292987816 */ /* 0x000fc400000000ff */
[----:B------:R-:W-:Y:S01]  /*61f0*/  LOP3.LUT R34, R126, UR11, R129, 0x96, !PT ;  /* 0x0000000b7e227c12 */ /* 0x000fe2000f8e9681 */
[----:B------:R-:W-:Y:S01]  /*6200*/  IMAD.WIDE.U32 R126, R67, -0x2daee0ad, RZ ;  /* 0xd2511f53437e7825 */ /* 0x000fe200078e00ff */
[----:B------:R-:W-:Y:S02]  /*6210*/  LOP3.LUT R116, R116, UR8, R89, 0x96, !PT ;  /* 0x0000000874747c12 */ /* 0x000fe4000f8e9659 */
[----:B------:R-:W-:Y:S01]  /*6220*/  PRMT R152, R152, 0x5410, R49 ;  /* 0x0000541098987816 */ /* 0x000fe20000000031 */
[----:B------:R-:W-:Y:S01]  /*6230*/  IMAD.MOV.U32 R212, RZ, RZ, R140 ;  /* 0x000000ffffd47224 */ /* 0x000fe200078e008c */
[----:B------:R-:W-:Y:S01]  /*6240*/  PRMT R154, R154, 0x5410, R51 ;  /* 0x000054109a9a7816 */ /* 0x000fe20000000033 */
[----:B------:R-:W-:Y:S01]  /*6250*/  IMAD.MOV.U32 R22, RZ, RZ, R130 ;  /* 0x000000ffff167224 */ /* 0x000fe200078e0082 */
[----:B------:R-:W-:Y:S02]  /*6260*/  LOP3.LUT R49, R42, UR6, R131, 0x96, !PT ;  /* 0x000000062a317c12 */ /* 0x000fe4000f8e9683 */
[----:B------:R-:W-:-:S02]  /*6270*/  PRMT R43, R140, 0x7771, RZ ;  /* 0x000077718c2b7816 */ /* 0x000fc400000000ff */
[----:B------:R-:W-:Y:S02]  /*6280*/  PRMT R35, R140, 0x7773, RZ ;  /* 0x000077738c237816 */ /* 0x000fe400000000ff */
[C---:B------:R-:W-:Y:S02]  /*6290*/  PRMT R51, R130.reuse, 0x7771, RZ ;  /* 0x0000777182337816 */ /* 0x040fe400000000ff */
[C---:B------:R-:W-:Y:S02]  /*62a0*/  PRMT R141, R130.reuse, 0x7773, RZ ;  /* 0x00007773828d7816 */ /* 0x040fe400000000ff */
[----:B------:R-:W-:Y:S01]  /*62b0*/  PRMT R42, R130, 0x7772, RZ ;  /* 0x00007772822a7816 */ /* 0x000fe200000000ff */
[----:B------:R-:W-:Y:S01]  /*62c0*/  IMAD.WIDE.U32 R130, R23, -0x2daee0ad, RZ ;  /* 0xd2511f5317827825 */ /* 0x000fe200078e00ff */
[----:B------:R-:W-:Y:S02]  /*62d0*/  PRMT R140, R140, 0x7772, RZ ;  /* 0x000077728c8c7816 */ /* 0x000fe400000000ff */
[----:B------:R-:W-:Y:S01]  /*62e0*/  PRMT R31, R146, 0x7771, RZ ;  /* 0x00007771921f7816 */ /* 0x000fe200000000ff */
[----:B------:R-:W-:Y:S01]  /*62f0*/  IMAD.MOV.U32 R218, RZ, RZ, R146 ;  /* 0x000000ffffda7224 */ /* 0x000fe200078e0092 */
[----:B------:R-:W-:Y:S01]  /*6300*/  LOP3.LUT R67, R120, UR13, R127, 0x96, !PT ;  /* 0x0000000d78437c12 */ /* 0x000fe2000f8e967f */
[----:B------:R-:W-:Y:S01]  /*6310*/  IMAD.WIDE.U32 R116, R116, -0x2daee0ad, RZ ;  /* 0xd2511f5374747825 */ /* 0x000fe200078e00ff */
[----:B------:R-:W-:-:S02]  /*6320*/  PRMT R79, R142, 0x7773, RZ ;  /* 0x000077738e4f7816 */ /* 0x000fc400000000ff */
[----:B------:R-:W-:Y:S01]  /*6330*/  PRMT R146, R142, 0x7772, RZ ;  /* 0x000077728e927816 */ /* 0x000fe200000000ff */
[----:B------:R-:W-:Y:S01]  /*6340*/  IMAD.WIDE.U32 R120, R63, -0x2daee0ad, RZ ;  /* 0xd2511f533f787825 */ /* 0x000fe200078e00ff */
[----:B------:R-:W-:Y:S02]  /*6350*/  PRMT R140, R140, 0x5410, R35 ;  /* 0x000054108c8c7816 */ /* 0x000fe40000000023 */
[----:B------:R-:W-:Y:S01]  /*6360*/  LOP3.LUT R35, R90, UR11, R131, 0x96, !PT ;  /* 0x0000000b5a237c12 */ /* 0x000fe2000f8e9683 */
[----:B------:R-:W-:Y:S01]  /*6370*/  IMAD.MOV.U32 R182, RZ, RZ, R130 ;  /* 0x000000ffffb67224 */ /* 0x000fe200078e0082 */
[C---:B------:R-:W-:Y:S01]  /*6380*/  PRMT R71, R130.reuse, 0x7771, RZ ;  /* 0x0000777182477816 */ /* 0x040fe200000000ff */
[----:B------:R-:W-:Y:S01]  /*6390*/  IMAD.MOV.U32 R170, RZ, RZ, R120 ;  /* 0x000000ffffaa7224 */ /* 0x000fe200078e0078 */
[C---:B------:R-:W-:Y:S02]  /*63a0*/  PRMT R131, R130.reuse, 0x7773, RZ ;  /* 0x0000777382837816 */ /* 0x040fe400000000ff */
[----:B------:R-:W-:-:S02]  /*63b0*/  PRMT R90, R130, 0x7772, RZ ;  /* 0x00007772825a7816 */ /* 0x000fc400000000ff */
[----:B------:R-:W-:Y:S02]  /*63c0*/  PRMT R146, R146, 0x5410, R79 ;  /* 0x0000541092927816 */ /* 0x000fe4000000004f */
[----:B------:R-:W-:Y:S02]  /*63d0*/  PRMT R30, R30, 0x5410, R77 ;  /* 0x000054101e1e7816 */ /* 0x000fe4000000004d */
[----:B------:R-:W-:Y:S02]  /*63e0*/  LOP3.LUT R63, R126, UR12, R117, 0x96, !PT ;  /* 0x0000000c7e3f7c12 */ /* 0x000fe4000f8e9675 */
[----:B------:R-:W-:Y:S02]  /*63f0*/  LOP3.LUT R77, R118, UR11, R121, 0x96, !PT ;  /* 0x0000000b764d7c12 */ /* 0x000fe4000f8e9679 */
[C---:B------:R-:W-:Y:S02]  /*6400*/  PRMT R79, R120.reuse, 0x7771, RZ ;  /* 0x00007771784f7816 */ /* 0x040fe400000000ff */
[----:B------:R-:W-:-:S02]  /*6410*/  PRMT R127, R120, 0x7773, RZ ;  /* 0x00007773787f7816 */ /* 0x000fc400000000ff */
[----:B------:R-:W-:Y:S01]  /*6420*/  PRMT R130, R120, 0x7772, RZ ;  /* 0x0000777278827816 */ /* 0x000fe200000000ff */
[----:B------:R-:W-:-:S04]  /*6430*/  IMAD.WIDE.U32 R120, R67, -0x326172a9, RZ ;  /* 0xcd9e8d5743787825 */ /* 0x000fc800078e00ff */
[----:B------:R-:W-:Y:S01]  /*6440*/  IMAD.WIDE.U32 R118, R63, -0x326172a9, RZ ;  /* 0xcd9e8d573f767825 */ /* 0x000fe200078e00ff */
[----:B------:R-:W-:-:S03]  /*6450*/  LOP3.LUT R63, R88, UR7, R121, 0x96, !PT ;  /* 0x00000007583f7c12 */ /* 0x000fc6000f8e9679 */
[----:B------:R-:W-:-:S04]  /*6460*/  IMAD.WIDE.U32 R38, R19, -0x2daee0ad, RZ ;  /* 0xd2511f5313267825 */ /* 0x000fc800078e00ff */
[----:B------:R-:W-:Y:S01]  /*6470*/  IMAD.WIDE.U32 R88, R63, -0x2daee0ad, RZ ;  /* 0xd2511f533f587825 */ /* 0x000fe200078e00ff */
[----:B------:R-:W-:Y:S02]  /*6480*/  LOP3.LUT R19, R180, UR18, R39, 0x96, !PT ;  /* 0x00000012b4137c12 */ /* 0x000fe4000f8e9627 */
[----:B------:R-:W-:Y:S01]  /*6490*/  LOP3.LUT R115, R120, UR6, R119, 0x96, !PT ;  /* 0x0000000678737c12 */ /* 0x000fe2000f8e9677 */
[----:B------:R-:W-:Y:S01]  /*64a0*/  IMAD.MOV.U32 R120, RZ, RZ, R88 ;  /* 0x000000ffff787224 */ /* 0x000fe200078e0058 */
[----:B------:R-:W-:Y:S02]  /*64b0*/  LOP3.LUT R113, R116, UR11, R89, 0x96, !PT ;  /* 0x0000000b74717c12 */ /* 0x000fe4000f8e9659 */
[C---:B------:R-:W-:Y:S02]  /*64c0*/  PRMT R63, R88.reuse, 0x7771, RZ ;  /* 0x00007771583f7816 */ /* 0x040fe400000000ff */
[C---:B------:R-:W-:Y:S02]  /*64d0*/  PRMT R119, R88.reuse, 0x7773, RZ ;  /* 0x0000777358777816 */ /* 0x040fe400000000ff */
[----:B------:R-:W-:Y:S01]  /*64e0*/  PRMT R126, R88, 0x7772, RZ ;  /* 0x00007772587e7816 */ /* 0x000fe200000000ff */
[----:B------:R-:W-:-:S04]  /*64f0*/  IMAD.WIDE.U32 R88, R19, -0x326172a9, RZ ;  /* 0xcd9e8d5713587825 */ /* 0x000fc800078e00ff */
[----:B------:R-:W-:Y:S01]  /*6500*/  IMAD.WIDE.U32 R156, R3, -0x2daee0ad, RZ ;  /* 0xd2511f53039c7825 */ /* 0x000fe200078e00ff */
[----:B------:R-:W-:-:S04]  /*6510*/  LOP3.LUT R116, R250, UR10, R89, 0x96, !PT ;  /* 0x0000000afa747c12 */ /* 0x000fc8000f8e9659 */
[----:B------:R-:W-:Y:S01]  /*6520*/  LOP3.LUT R3, R38, UR15, R157, 0x96, !PT ;  /* 0x0000000f26037c12 */ /* 0x000fe2000f8e969d */
[----:B------:R-:W-:-:S05]  /*6530*/  IMAD.WIDE.U32 R116, R116, -0x2daee0ad, RZ ;  /* 0xd2511f5374747825 */ /* 0x000fca00078e00ff */
[----:B------:R-:W-:Y:S01]  /*6540*/  LOP3.LUT R19, R156, UR13, R117, 0x96, !PT ;  /* 0x0000000d9c137c12 */ /* 0x000fe2000f8e9675 */
[----:B------:R-:W-:Y:S01]  /*6550*/  IMAD.WIDE.U32 R156, R3, -0x326172a9, RZ ;  /* 0xcd9e8d57039c7825 */ /* 0x000fe200078e00ff */
[----:B------:R-:W-:-:S04]  /*6560*/  PRMT R91, R142, 0x7771, RZ ;  /* 0x000077718e5b7816 */ /* 0x000fc800000000ff */
[----:B------:R-:W-:Y:S01]  /*6570*/  LOP3.LUT R3, R88, UR8, R157, 0x96, !PT ;  /* 0x0000000858037c12 */ /* 0x000fe2000f8e969d */
[----:B------:R-:W-:Y:S01]  /*6580*/  IMAD.WIDE.U32 R88, R2, -0x2daee0ad, RZ ;  /* 0xd2511f5302587825 */ /* 0x000fe200078e00ff */
[C---:B------:R-:W-:Y:S02]  /*6590*/  PRMT R87, R128.reuse, 0x7771, RZ ;  /* 0x0000777180577816 */ /* 0x040fe400000000ff */
[C---:B------:R-:W-:Y:S01]  /*65a0*/  PRMT R129, R128.reuse, 0x7773, RZ ;  /* 0x0000777380817816 */ /* 0x040fe200000000ff */
[----:B------:R-:W-:Y:S01]  /*65b0*/  IMAD.MOV.U32 R206, RZ, RZ, R142 ;  /* 0x000000ffffce7224 */ /* 0x000fe200078e008e */
[----:B------:R-:W-:Y:S01]  /*65c0*/  PRMT R142, R128, 0x7772, RZ ;  /* 0x00007772808e7816 */ /* 0x000fe200000000ff */
[----:B------:R-:W-:Y:S01]  /*65d0*/  IMAD.MOV.U32 R172, RZ, RZ, R128 ;  /* 0x000000ffffac7224 */ /* 0x000fe200078e0080 */
[C---:B------:R-:W-:Y:S01]  /*65e0*/  PRMT R121, R118.reuse, 0x7773, RZ ;  /* 0x0000777376797816 */ /* 0x040fe200000000ff */
[----:B------:R-:W-:Y:S01]  /*65f0*/  IMAD.WIDE.U32 R180, R19, -0x326172a9, RZ ;  /* 0xcd9e8d5713b47825 */ /* 0x000fe200078e00ff */
[----:B------:R-:W-:-:S03]  /*6600*/  PRMT R128, R118, 0x7772, RZ ;  /* 0x0000777276807816 */ /* 0x000fc600000000ff */
[----:B------:R-:W-:Y:S01]  /*6610*/  FFMA.FTZ R21, R21, UR9, -R168 ;  /* 0x0000000915157c23 */ /* 0x000fe200080108a8 */
[C---:B------:R-:W-:Y:S02]  /*6620*/  PRMT R137, R136.reuse, 0x7773, RZ ;  /* 0x0000777388897816 */ /* 0x040fe400000000ff */
[----:B------:R-:W-:Y:S02]  /*6630*/  PRMT R144, R136, 0x7772, RZ ;  /* 0x0000777288907816 */ /* 0x000fe400000000ff */
[----:B------:R-:W-:Y:S01]  /*6640*/  LOP3.LUT R80, R80, 0xff, RZ, 0xc0, !PT ;  /* 0x000000ff50507812 */ /* 0x000fe200078ec0ff */
[----:B------:R-:W-:Y:S01]  /*6650*/  IMAD.MOV.U32 R184, RZ, RZ, R136 ;  /* 0x000000ffffb87224 */ /* 0x000fe200078e0088 */
[----:B------:R-:W-:Y:S01]  /*6660*/  LOP3.LUT R19, R84, UR11, R89, 0x96, !PT ;  /* 0x0000000b54137c12 */ /* 0x000fe2000f8e9659 */
[--C-:B------:R-:W-:Y:S01]  /*6670*/  FFMA.FTZ R157, R98, UR9, -R168.reuse ;  /* 0x00000009629d7c23 */ /* 0x100fe200080108a8 */
[----:B------:R-:W-:Y:S01]  /*6680*/  PRMT R128, R128, 0x5410, R121 ;  /* 0x0000541080807816 */ /* 0x000fe20000000079 */
[----:B------:R-:W-:Y:S01]  /*6690*/  FFMA.FTZ R121, R46, UR9, -R168 ;  /* 0x000000092e797c23 */ /* 0x000fe200080108a8 */
[----:B------:R-:W-:Y:S01]  /*66a0*/  PRMT R144, R144, 0x5410, R137 ;  /* 0x0000541090907816 */ /* 0x000fe20000000089 */
[----:B------:R-:W1:Y:S01]  /*66b0*/  LDCU UR8, c[0x0][0x4f8] ;  /* 0x00009f00ff0877ac */ /* 0x000e620008000800 */
[----:B------:R-:W-:-:S02]  /*66c0*/  LOP3.LUT R137, R19, 0xffff, RZ, 0xc0, !PT ;  /* 0x0000ffff13897812 */ /* 0x000fc400078ec0ff */
[C---:B------:R-:W-:Y:S02]  /*66d0*/  LOP3.LUT R98, R19.reuse, 0xff, RZ, 0xc0, !PT ;  /* 0x000000ff13627812 */ /* 0x040fe400078ec0ff */
[----:B------:R-:W-:Y:S02]  /*66e0*/  PRMT R46, R19, 0x7632, R46 ;  /* 0x00007632132e7816 */ /* 0x000fe4000000002e */
[----:B------:R-:W-:Y:S02]  /*66f0*/  SHF.R.U32.HI R161, RZ, 0x18, R19 ;  /* 0x00000018ffa17819 */ /* 0x000fe40000011613 */
[----:B------:R-:W-:Y:S02]  /*6700*/  FMNMX3.FTZ R19, R78, R82, R74, !PT ;  /* 0x000000524e137276 */ /* 0x000fe4000781004a */
[----:B------:R-:W-:Y:S02]  /*6710*/  LOP3.LUT R2, R156, UR7, R181, 0x96, !PT ;  /* 0x000000079c027c12 */ /* 0x000fe4000f8e96b5 */
[----:B------:R-:W-:Y:S01]  /*6720*/  FMNMX3.FTZ R19, R19, R72, R68, !PT ;  /* 0x0000004813137276 */ /* 0x000fe20007810044 */
[----:B------:R-:W-:-:S03]  /*6730*/  IMAD.WIDE.U32 R38, R3, -0x2daee0ad, RZ ;  /* 0xd2511f5303267825 */ /* 0x000fc600078e00ff */
[----:B------:R-:W-:Y:S01]  /*6740*/  FMNMX3.FTZ R19, R19, R70, R66, !PT ;  /* 0x0000004613137276 */ /* 0x000fe20007810042 */
[----:B------:R-:W-:Y:S01]  /*6750*/  IMAD.WIDE.U32 R84, R2, -0x2daee0ad, RZ ;  /* 0xd2511f5302547825 */ /* 0x000fe200078e00ff */
[----:B------:R-:W-:Y:S02]  /*6760*/  LOP3.LUT R3, R116, UR12, R39, 0x96, !PT ;  /* 0x0000000c74037c12 */ /* 0x000fe4000f8e9627 */
[----:B------:R-:W-:Y:S01]  /*6770*/  FMNMX3.FTZ R19, R19, R50, R28, !PT ;  /* 0x0000003213137276 */ /* 0x000fe2000781001c */
[----:B------:R-:W-:Y:S01]  /*6780*/  IMAD.MOV.U32 R156, RZ, RZ, R88 ;  /* 0x000000ffff9c7224 */ /* 0x000fe200078e0058 */
[----:B------:R-:W-:Y:S01]  /*6790*/  LOP3.LUT R76, R76, UR11, R147, 0x96, !PT ;  /* 0x0000000b4c4c7c12 */ /* 0x000fe2000f8e9693 */
[----:B------:R-:W-:Y:S01]  /*67a0*/  IMAD.MOV.U32 R116, RZ, RZ, R84 ;  /* 0x000000ffff747224 */ /* 0x000fe200078e0054 */
[C---:B------:R-:W-:Y:S02]  /*67b0*/  PRMT R163, R88.reuse, 0x7771, RZ ;  /* 0x0000777158a37816 */ /* 0x040fe400000000ff */
[----:B------:R-:W-:-:S02]  /*67c0*/  PRMT R117, R88, 0x7773, RZ ;  /* 0x0000777358757816 */ /* 0x000fc400000000ff */
[C---:B------:R-:W-:Y:S02]  /*67d0*/  PRMT R147, R84.reuse, 0x7771, RZ ;  /* 0x0000777154937816 */ /* 0x040fe400000000ff */
[----:B------:R-:W-:Y:S02]  /*67e0*/  PRMT R89, R84, 0x7773, RZ ;  /* 0x0000777354597816 */ /* 0x000fe400000000ff */
[----:B------:R-:W-:Y:S02]  /*67f0*/  PRMT R88, R88, 0x7772, RZ ;  /* 0x0000777258587816 */ /* 0x000fe400000000ff */
[----:B------:R-:W-:Y:S01]  /*6800*/  LOP3.LUT R2, R38, UR11, R85, 0x96, !PT ;  /* 0x0000000b26027c12 */ /* 0x000fe2000f8e9655 */
[----:B------:R-:W-:Y:S01]  /*6810*/  IMAD.WIDE.U32 R38, R3, -0x326172a9, RZ ;  /* 0xcd9e8d5703267825 */ /* 0x000fe200078e00ff */
[----:B------:R-:W-:Y:S02]  /*6820*/  PRMT R84, R84, 0x7772, RZ ;  /* 0x0000777254547816 */ /* 0x000fe400000000ff */
[----:B------:R-:W-:-:S02]  /*6830*/  FMNMX3.FTZ R19, R19, R40, R64, !PT ;  /* 0x0000002813137276 */ /* 0x000fc40007810040 */
[----:B------:R-:W-:Y:S02]  /*6840*/  PRMT R126, R126, 0x5410, R119 ;  /* 0x000054107e7e7816 */ /* 0x000fe40000000077 */
[----:B------:R-:W-:Y:S02]  /*6850*/  LOP3.LUT R206, R206, 0xff, RZ, 0xc0, !PT ;  /* 0x000000ffcece7812 */ /* 0x000fe400078ec0ff */
[----:B------:R-:W-:Y:S02]  /*6860*/  LOP3.LUT R119, R18, 0xffff, RZ, 0xc0, !PT ;  /* 0x0000ffff12777812 */ /* 0x000fe400078ec0ff */
[----:B------:R-:W-:Y:S02]  /*6870*/  PRMT R75, R80, 0x5410, R75 ;  /* 0x00005410504b7816 */ /* 0x000fe4000000004b */
[----:B------:R-:W-:Y:S02]  /*6880*/  PRMT R88, R88, 0x5410, R117 ;  /* 0x0000541058587816 */ /* 0x000fe40000000075 */
[----:B------:R-:W-:-:S02]  /*6890*/  PRMT R84, R84, 0x5410, R89 ;  /* 0x0000541054547816 */ /* 0x000fc40000000059 */
[----:B------:R-:W-:Y:S02]  /*68a0*/  FMNMX3.FTZ R19, R19, R62, R58, !PT ;  /* 0x0000003e13137276 */ /* 0x000fe4000781003a */
[----:B------:R-:W-:Y:S02]  /*68b0*/  LOP3.LUT R143, R86, 0xff, RZ, 0xc0, !PT ;  /* 0x000000ff568f7812 */ /* 0x000fe400078ec0ff */
[C---:B------:R-:W-:Y:S02]  /*68c0*/  PRMT R89, R18.reuse, 0x7632, R89 ;  /* 0x0000763212597816 */ /* 0x040fe40000000059 */
[----:B------:R-:W-:Y:S02]  /*68d0*/  LOP3.LUT R117, R18, 0xff, RZ, 0xc0, !PT ;  /* 0x000000ff12757812 */ /* 0x000fe400078ec0ff */
[----:B------:R-:W-:Y:S02]  /*68e0*/  SHF.R.U32.HI R80, RZ, 0x18, R18 ;  /* 0x00000018ff507819 */ /* 0x000fe40000011612 */
[----:B------:R-:W-:-:S02]  /*68f0*/  PRMT R85, R38, 0x7773, RZ ;  /* 0x0000777326557816 */ /* 0x000fc400000000ff */
[----:B------:R-:W-:Y:S02]  /*6900*/  PRMT R86, R38, 0x7772, RZ ;  /* 0x0000777226567816 */ /* 0x000fe400000000ff */
[----:B------:R-:W-:Y:S02]  /*6910*/  PRMT R91, R206, 0x5410, R91 ;  /* 0x00005410ce5b7816 */ /* 0x000fe4000000005b */
[----:B------:R-:W-:Y:S02]  /*6920*/  SHF.R.U32.HI R18, RZ, 0x8, R119 ;  /* 0x00000008ff127819 */ /* 0x000fe40000011677 */
[----:B------:R-:W-:Y:S02]  /*6930*/  PRMT R206, R76, 0x7632, R206 ;  /* 0x000076324cce7816 */ /* 0x000fe400000000ce */
[----:B------:R-:W-:Y:S02]  /*6940*/  LOP3.LUT R46, R46, 0xff, RZ, 0xc0, !PT ;  /* 0x000000ff2e2e7812 */ /* 0x000fe400078ec0ff */
[----:B------:R-:W-:-:S02]  /*6950*/  FMNMX3.FTZ R19, R19, R48, R20, !PT ;  /* 0x0000003013137276 */ /* 0x000fc40007810014 */
[----:B------:R-:W-:Y:S02]  /*6960*/  LOP3.LUT R196, R196, 0xff, RZ, 0xc0, !PT ;  /* 0x000000ffc4c47812 */ /* 0x000fe400078ec0ff */
[----:B------:R-:W-:Y:S02]  /*6970*/  LOP3.LUT R89, R89, 0xff, RZ, 0xc0, !PT ;  /* 0x000000ff59597812 */ /* 0x000fe400078ec0ff */
[----:B------:R-:W-:Y:S02]  /*6980*/  PRMT R86, R86, 0x5410, R85 ;  /* 0x0000541056567816 */ /* 0x000fe40000000055 */
[----:B------:R-:W-:Y:S02]  /*6990*/  PRMT R18, R117, 0x5410, R18 ;  /* 0x0000541075127816 */ /* 0x000fe40000000012 */
[----:B------:R-:W-:Y:S02]  /*69a0*/  LOP3.LUT R117, R76, 0xffff, RZ, 0xc0, !PT ;  /* 0x0000ffff4c757812 */ /* 0x000fe400078ec0ff */
[----:B------:R-:W-:-:S02]  /*69b0*/  SHF.R.U32.HI R85, RZ, 0x18, R76 ;  /* 0x00000018ff557819 */ /* 0x000fc4000001164c */
[----:B------:R-:W-:Y:S02]  /*69c0*/  LOP3.LUT R206, R206, 0xff, RZ, 0xc0, !PT ;  /* 0x000000ffcece7812 */ /* 0x000fe400078ec0ff */
[----:B------:R-:W-:Y:S02]  /*69d0*/  PRMT R161, R46, 0x5410, R161 ;  /* 0x000054102ea17816 */ /* 0x000fe400000000a1 */
[----:B------:R-:W-:Y:S02]  /*69e0*/  FMNMX3.FTZ R46, R19, R60, R56, !PT ;  /* 0x0000003c132e7276 */ /* 0x000fe40007810038 */
[----:B------:R-:W-:Y:S02]  /*69f0*/  PRMT R83, R196, 0x5410, R83 ;  /* 0x00005410c4537816 */ /* 0x000fe40000000053 */
[----:B------:R-:W-:Y:S02]  /*6a00*/  PRMT R80, R89, 0x5410, R80 ;  /* 0x0000541059507816 */ /* 0x000fe40000000050 */
[----:B------:R-:W-:-:S02]  /*6a10*/  PRMT R23, R136, 0x7771, RZ ;  /* 0x0000777188177816 */ /* 0x000fc400000000ff */
[----:B------:R-:W-:Y:S02]  /*6a20*/  LOP3.LUT R89, R76, 0xff, RZ, 0xc0, !PT ;  /* 0x000000ff4c597812 */ /* 0x000fe400078ec0ff */
[----:B------:R-:W-:Y:S02]  /*6a30*/  LOP3.LUT R196, R22, 0xff, RZ, 0xc0, !PT ;  /* 0x000000ff16c47812 */ /* 0x000fe400078ec0ff */
[----:B------:R-:W-:Y:S02]  /*6a40*/  LOP3.LUT R184, R184, 0xff, RZ, 0xc0, !PT ;  /* 0x000000ffb8b87812 */ /* 0x000fe400078ec0ff */
[----:B------:R-:W-:Y:S02]  /*6a50*/  SHF.R.U32.HI R76, RZ, 0x8, R117 ;  /* 0x00000008ff4c7819 */ /* 0x000fe40000011675 */
[--C-:B------:R-:W-:Y:S02]  /*6a60*/  PRMT R22, R206, 0x5410, R85.reuse ;  /* 0x00005410ce167816 */ /* 0x100fe40000000055 */
[----:B------:R-:W-:-:S02]  /*6a70*/  PRMT R85, R81, 0x7632, R85 ;  /* 0x0000763251557816 */ /* 0x000fc40000000055 */
[----:B------:R-:W-:Y:S02]  /*6a80*/  FMNMX3.FTZ R46, R46, R57, R54, !PT ;  /* 0x000000392e2e7276 */ /* 0x000fe40007810036 */
[----:B------:R-:W-:Y:S01]  /*6a90*/  LOP3.LUT R120, R120, 0xff, RZ, 0xc0, !PT ;  /* 0x000000ff78787812 */ /* 0x000fe200078ec0ff */
[----:B------:R-:W-:Y:S01]  /*6aa0*/  IMAD.MOV.U32 R136, RZ, RZ, R118 ;  /* 0x000000ffff887224 */ /* 0x000fe200078e0076 */
[----:B------:R-:W-:Y:S02]  /*6ab0*/  PRMT R23, R184, 0x5410, R23 ;  /* 0x00005410b8177816 */ /* 0x000fe40000000017 */
[----:B------:R-:W-:Y:S01]  /*6ac0*/  PRMT R67, R118, 0x7771, RZ ;  /* 0x0000777176437816 */ /* 0x000fe200000000ff */
[----:B------:R-:W-:Y:S01]  /*6ad0*/  IMAD.MOV.U32 R118, RZ, RZ, R38 ;  /* 0x000000ffff767224 */ /* 0x000fe200078e0026 */
[----:B------:R-:W-:Y:S02]  /*6ae0*/  PRMT R76, R89, 0x5410, R76 ;  /* 0x00005410594c7816 */ /* 0x000fe4000000004c */
[----:B------:R-:W-:-:S02]  /*6af0*/  LOP3.LUT R182, R182, 0xff, RZ, 0xc0, !PT ;  /* 0x000000ffb6b67812 */ /* 0x000fc400078ec0ff */
[----:B------:R-:W-:Y:S02]  /*6b00*/  LOP3.LUT R184, R172, 0xff, RZ, 0xc0, !PT ;  /* 0x000000ffacb87812 */ /* 0x000fe400078ec0ff */
[----:B------:R-:W-:Y:S02]  /*6b10*/  SHF.R.U32.HI R89, RZ, 0x18, R81 ;  /* 0x00000018ff597819 */ /* 0x000fe40000011651 */
[----:B------:R-:W-:Y:S02]  /*6b20*/  LOP3.LUT R172, R85, 0xff, RZ, 0xc0, !PT ;  /* 0x000000ff55ac7812 */ /* 0x000fe400078ec0ff */
[----:B------:R-:W-:Y:S02]  /*6b30*/  LOP3.LUT R170, R170, 0xff, RZ, 0xc0, !PT ;  /* 0x000000ffaaaa7812 */ /* 0x000fe400078ec0ff */
[----:B------:R-:W-:Y:S02]  /*6b40*/  LOP3.LUT R156, R156, 0xff, RZ, 0xc0, !PT ;  /* 0x000000ff9c9c7812 */ /* 0x000fe400078ec0ff */
[----:B------:R-:W-:-:S02]  /*6b50*/  FMNMX3.FTZ R46, R46, R32, R95, !PT ;  /* 0x000000202e2e7276 */ /* 0x000fc4000781005f */
[----:B------:R-:W-:Y:S02]  /*6b60*/  PRMT R63, R120, 0x5410, R63 ;  /* 0x00005410783f7816 */ /* 0x000fe4000000003f */
[C---:B------:R-:W-:Y:S02]  /*6b70*/  LOP3.LUT R120, R69.reuse, 0xffff, RZ, 0xc0, !PT ;  /* 0x0000ffff45787812 */ /* 0x040fe400078ec0ff */
[----:B------:R-:W-:Y:S02]  /*6b80*/  PRMT R85, R69, 0x7632, R85 ;  /* 0x0000763245557816 */ /* 0x000fe40000000055 */
[----:B------:R-:W-:Y:S02]  /*6b90*/  PRMT R71, R182, 0x5410, R71 ;  /* 0x00005410b6477816 */ /* 0x000fe40000000047 */
[C---:B------:R-:W-:Y:S02]  /*6ba0*/  LOP3.LUT R182, R81.reuse, 0xffff, RZ, 0xc0, !PT ;  /* 0x0000ffff51b67812 */ /* 0x040fe400078ec0ff */
[----:B------:R-:W-:-:S02]  /*6bb0*/  LOP3.LUT R249, R81, 0xff, RZ, 0xc0, !PT ;  /* 0x000000ff51f97812 */ /* 0x000fc400078ec0ff */
[----:B------:R-:W-:Y:S02]  /*6bc0*/  PRMT R89, R172, 0x5410, R89 ;  /* 0x00005410ac597816 */ /* 0x000fe40000000059 */
[----:B------:R-:W-:Y:S02]  /*6bd0*/  PRMT R79, R170, 0x5410, R79 ;  /* 0x00005410aa4f7816 */ /* 0x000fe4000000004f */
[----:B------:R-:W-:Y:S02]  /*6be0*/  PRMT R163, R156, 0x5410, R163 ;  /* 0x000054109ca37816 */ /* 0x000fe400000000a3 */
[----:B------:R-:W-:Y:S02]  /*6bf0*/  FMNMX3.FTZ R46, R46, R94, R103, !PT ;  /* 0x0000005e2e2e7276 */ /* 0x000fe40007810067 */
[C---:B------:R-:W-:Y:S02]  /*6c00*/  LOP3.LUT R172, R73.reuse, 0xffff, RZ, 0xc0, !PT ;  /* 0x0000ffff49ac7812 */ /* 0x040fe400078ec0ff */
[----:B------:R-:W-:-:S02]  /*6c10*/  PRMT R170, R73, 0x7632, R170 ;  /* 0x0000763249aa7816 */ /* 0x000fc400000000aa */
[----:B------:R-:W-:Y:S02]  /*6c20*/  LOP3.LUT R167, R73, 0xff, RZ, 0xc0, !PT ;  /* 0x000000ff49a77812 */ /* 0x000fe400078ec0ff */
[----:B------:R-:W-:Y:S02]  /*6c30*/  SHF.R.U32.HI R81, RZ, 0x18, R73 ;  /* 0x00000018ff517819 */ /* 0x000fe40000011649 */
[----:B------:R-:W-:Y:S02]  /*6c40*/  LOP3.LUT R156, R118, 0xff, RZ, 0xc0, !PT ;  /* 0x000000ff769c7812 */ /* 0x000fe400078ec0ff */
[----:B------:R-:W-:Y:S02]  /*6c50*/  LOP3.LUT R136, R136, 0xff, RZ, 0xc0, !PT ;  /* 0x000000ff88887812 */ /* 0x000fe400078ec0ff */
[----:B------:R-:W-:Y:S02]  /*6c60*/  LOP3.LUT R239, R69, 0xff, RZ, 0xc0, !PT ;  /* 0x000000ff45ef7812 */ /* 0x000fe400078ec0ff */
[----:B------:R-:W-:-:S02]  /*6c70*/  SHF.R.U32.HI R73, RZ, 0x18, R69 ;  /* 0x00000018ff497819 */ /* 0x000fc40000011645 */
[----:B------:R-:W-:Y:S02]  /*6c80*/  SHF.R.U32.HI R120, RZ, 0x8, R120 ;  /* 0x00000008ff787819 */ /* 0x000fe40000011678 */
[----:B------:R-:W-:Y:S02]  /*6c90*/  LOP3.LUT R118, R85, 0xff, RZ, 0xc0, !PT ;  /* 0x000000ff55767812 */ /* 0x000fe400078ec0ff */
[C---:B------:R-:W-:Y:S02]  /*6ca0*/  PRMT R85, R49.reuse, 0x7632, R85 ;  /* 0x0000763231557816 */ /* 0x040fe40000000055 */
[----:B------:R-:W-:Y:S02]  /*6cb0*/  FMNMX3.FTZ R46, R46, R122, R101, !PT ;  /* 0x0000007a2e2e7276 */ /* 0x000fe40007810065 */
[----:B------:R-:W-:Y:S02]  /*6cc0*/  PRMT R67, R136, 0x5410, R67 ;  /* 0x0000541088437816 */ /* 0x000fe40000000043 */
[----:B------:R-:W-:-:S02]  /*6cd0*/  LOP3.LUT R213, R49, 0xffff, RZ, 0xc0, !PT ;  /* 0x0000ffff31d57812 */ /* 0x000fc400078ec0ff */
[----:B------:R-:W-:Y:S02]  /*6ce0*/  PRMT R239, R239, 0x5410, R120 ;  /* 0x00005410efef7816 */ /* 0x000fe40000000078 */
[----:B------:R-:W-:Y:S02]  /*6cf0*/  PRMT R73, R118, 0x5410, R73 ;  /* 0x0000541076497816 */ /* 0x000fe40000000049 */
[----:B------:R-:W-:Y:S02]  /*6d00*/  LOP3.LUT R136, R116, 0xff, RZ, 0xc0, !PT ;  /* 0x000000ff74887812 */ /* 0x000fe400078ec0ff */
[C---:B------:R-:W-:Y:S02]  /*6d10*/  LOP3.LUT R120, R44.reuse, 0xffff, RZ, 0xc0, !PT ;  /* 0x0000ffff2c787812 */ /* 0x040fe400078ec0ff */
[C---:B------:R-:W-:Y:S02]  /*6d20*/  LOP3.LUT R165, R44.reuse, 0xff, RZ, 0xc0, !PT ;  /* 0x000000ff2ca57812 */ /* 0x040fe400078ec0ff */
[----:B------:R-:W-:-:S02]  /*6d30*/  PRMT R118, R44, 0x7632, R118 ;  /* 0x000076322c767816 */ /* 0x000fc40000000076 */
[----:B------:R-:W-:Y:S02]  /*6d40*/  SHF.R.U32.HI R69, RZ, 0x18, R44 ;  /* 0x00000018ff457819 */ /* 0x000fe4000001162c */
[----:B------:R-:W-:Y:S02]  /*6d50*/  LOP3.LUT R116, R49, 0xff, RZ, 0xc0, !PT ;  /* 0x000000ff31747812 */ /* 0x000fe400078ec0ff */
[----:B------:R-:W-:Y:S02]  /*6d60*/  LOP3.LUT R44, R85, 0xff, RZ, 0xc0, !PT ;  /* 0x000000ff552c7812 */ /* 0x000fe400078ec0ff */
[----:B------:R-:W-:Y:S02]  /*6d70*/  FMNMX3.FTZ R46, R46, R123, R176, !PT ;  /* 0x0000007b2e2e7276 */ /* 0x000fe400078100b0 */
[----:B------:R-:W-:Y:S01]  /*6d80*/  SHF.R.U32.HI R49, RZ, 0x18, R49 ;  /* 0x00000018ff317819 */ /* 0x000fe20000011631 */
[----:B------:R-:W-:Y:S01]  /*6d90*/  FFMA.FTZ R119, R114, UR9, -R168 ;  /* 0x0000000972777c23 */ /* 0x000fe200080108a8 */
[----:B------:R-:W-:-:S02]  /*6da0*/  SHF.R.U32.HI R213, RZ, 0x8, R213 ;  /* 0x00000008ffd57819 */ /* 0x000fc400000116d5 */
[----:B------:R-:W-:Y:S02]  /*6db0*/  LOP3.LUT R118, R118, 0xff, RZ, 0xc0, !PT ;  /* 0x000000ff76767812 */ /* 0x000fe400078ec0ff */
[C---:B------:R-:W-:Y:S02]  /*6dc0*/  PRMT R114, R35.reuse, 0x7632, R114 ;  /* 0x0000763223727816 */ /* 0x040fe40000000072 */
[----:B------:R-:W-:Y:S02]  /*6dd0*/  FMNMX3.FTZ R46, R46, R175, R174, !PT ;  /* 0x000000af2e2e7276 */ /* 0x000fe400078100ae */
[----:B------:R-:W-:Y:S02]  /*6de0*/  PRMT R49, R44, 0x5410, R49 ;  /* 0x000054102c317816 */ /* 0x000fe40000000031 */
[----:B------:R-:W-:Y:S01]  /*6df0*/  PRMT R213, R116, 0x5410, R213 ;  /* 0x0000541074d57816 */ /* 0x000fe200000000d5 */
[----:B------:R3:W-:Y:S01]  /*6e00*/  MUFU.EX2 R44, R21 ;  /* 0x00000015002c7308 */ /* 0x0007e20000000800 */
[----:B------:R-:W-:Y:S01]  /*6e10*/  LOP3.LUT R116, R35, 0xffff, RZ, 0xc0, !PT ;  /* 0x0000ffff23747812 */ /* 0x000fe200078ec0ff */
[--C-:B------:R-:W-:Y:S01]  /*6e20*/  FFMA.FTZ R117, R9, UR9, -R168.reuse ;  /* 0x0000000909757c23 */ /* 0x100fe200080108a8 */
[----:B------:R-:W-:Y:S01]  /*6e30*/  LOP3.LUT R114, R114, 0xff, RZ, 0xc0, !PT ;  /* 0x000000ff72727812 */ /* 0x000fe200078ec0ff */
[----:B------:R-:W-:Y:S01]  /*6e40*/  FFMA.FTZ R9, R110, UR9, -R168 ;  /* 0x000000096e097c23 */ /* 0x000fe200080108a8 */
[----:B------:R-:W-:-:S02]  /*6e50*/  FMNMX3.FTZ R46, R46, R179, R0, !PT ;  /* 0x000000b32e2e7276 */ /* 0x000fc40007810000 */
[----:B------:R-:W-:Y:S02]  /*6e60*/  PRMT R110, R77, 0x7632, R110 ;  /* 0x000076324d6e7816 */ /* 0x000fe4000000006e */
[----:B------:R-:W-:Y:S02]  /*6e70*/  LOP3.LUT R177, R35, 0xff, RZ, 0xc0, !PT ;  /* 0x000000ff23b17812 */ /* 0x000fe400078ec0ff */
[----:B------:R-:W-:Y:S02]  /*6e80*/  SHF.R.U32.HI R116, RZ, 0x8, R116 ;  /* 0x00000008ff747819 */ /* 0x000fe40000011674 */
[----:B---3--:R-:W-:Y:S02]  /*6e90*/  PRMT R21, R118, 0x5410, R69 ;  /* 0x0000541076157816 */ /* 0x008fe40000000045 */
[----:B------:R-:W-:Y:S02]  /*6ea0*/  SHF.R.U32.HI R69, RZ, 0x18, R35 ;  /* 0x00000018ff457819 */ /* 0x000fe40000011623 */
[----:B------:R-:W-:-:S02]  /*6eb0*/  FMNMX.FTZ R46, R15, R46, !PT ;  /* 0x0000002e0f2e7209 */ /* 0x000fc40007810000 */
[----:B------:R-:W-:Y:S02]  /*6ec0*/  PRMT R69, R114, 0x5410, R69 ;  /* 0x0000541072457816 */ /* 0x000fe40000000045 */
[----:B------:R-:W-:Y:S01]  /*6ed0*/  PRMT R42, R42, 0x5410, R141 ;  /* 0x000054102a2a7816 */ /* 0x000fe2000000008d */
[----:B------:R-:W-:Y:S01]  /*6ee0*/  FFMA.FTZ R141, R65, UR9, -R168 ;  /* 0x00000009418d7c23 */ /* 0x000fe200080108a8 */
[C---:B------:R-:W-:Y:S02]  /*6ef0*/  LOP3.LUT R153, R77.reuse, 0xffff, RZ, 0xc0, !PT ;  /* 0x0000ffff4d997812 */ /* 0x040fe400078ec0ff */
[----:B------:R-:W-:Y:S02]  /*6f00*/  LOP3.LUT R114, R77, 0xff, RZ, 0xc0, !PT ;  /* 0x000000ff4d727812 */ /* 0x000fe400078ec0ff */
[----:B------:R-:W-:Y:S02]  /*6f10*/  SHF.R.U32.HI R77, RZ, 0x18, R77 ;  /* 0x00000018ff4d7819 */ /* 0x000fe4000001164d */
[----:B------:R-:W-:-:S02]  /*6f20*/  LOP3.LUT R110, R110, 0xff, RZ, 0xc0, !PT ;  /* 0x000000ff6e6e7812 */ /* 0x000fc400078ec0ff */
[----:B------:R-:W-:Y:S02]  /*6f30*/  PRMT R177, R177, 0x5410, R116 ;  /* 0x00005410b1b17816 */ /* 0x000fe40000000074 */
[----:B------:R-:W-:Y:S01]  /*6f40*/  PRMT R65, R115, 0x7632, R65 ;  /* 0x0000763273417816 */ /* 0x000fe20000000041 */
[----:B------:R-:W3:Y:S01]  /*6f50*/  SHFL.BFLY PT, R19, R46, 0x2, 0x1f ;  /* 0x0c401f002e137f89 */ /* 0x000ee200000e0000 */
[----:B------:R-:W-:Y:S01]  /*6f60*/  PRMT R147, R136, 0x5410, R147 ;  /* 0x0000541088937816 */ /* 0x000fe20000000093 */
[----:B------:R-:W-:Y:S01]  /*6f70*/  FFMA.FTZ R136, R106, UR9, -R168 ;  /* 0x000000096a887c23 */ /* 0x000fe200080108a8 */
[----:B------:R-:W-:Y:S02]  /*6f80*/  PRMT R116, R34, 0x7632, R116 ;  /* 0x0000763222747816 */ /* 0x000fe40000000074 */
[----:B------:R-:W-:Y:S02]  /*6f90*/  PRMT R27, R143, 0x5410, R27 ;  /* 0x000054108f1b7816 */ /* 0x000fe4000000001b */
[----:B------:R-:W-:-:S02]  /*6fa0*/  LOP3.LUT R143, R115, 0xffff, RZ, 0xc0, !PT ;  /* 0x0000ffff738f7812 */ /* 0x000fc400078ec0ff */
[----:B------:R-:W-:Y:S02]  /*6fb0*/  PRMT R77, R110, 0x5410, R77 ;  /* 0x000054106e4d7816 */ /* 0x000fe4000000004d */
[----:B------:R-:W-:Y:S02]  /*6fc0*/  LOP3.LUT R106, R115, 0xff, RZ, 0xc0, !PT ;  /* 0x000000ff736a7812 */ /* 0x000fe400078ec0ff */
[----:B------:R-:W-:Y:S02]  /*6fd0*/  SHF.R.U32.HI R115, RZ, 0x18, R115 ;  /* 0x00000018ff737819 */ /* 0x000fe40000011673 */
[----:B------:R-:W-:Y:S02]  /*6fe0*/  LOP3.LUT R110, R65, 0xff, RZ, 0xc0, !PT ;  /* 0x000000ff416e7812 */ /* 0x000fe400078ec0ff */
[----:B------:R-:W-:Y:S02]  /*6ff0*/  SHF.R.U32.HI R85, RZ, 0x18, R34 ;  /* 0x00000018ff557819 */ /* 0x000fe40000011622 */
[----:B------:R-:W-:-:S02]  /*7000*/  LOP3.LUT R116, R116, 0xff, RZ, 0xc0, !PT ;  /* 0x000000ff74747812 */ /* 0x000fc400078ec0ff */
[----:B------:R-:W-:Y:S02]  /*7010*/  LOP3.LUT R3, R180, UR6, R39, 0x96, !PT ;  /* 0x00000006b4037c12 */ /* 0x000fe4000f8e9627 */
[----:B------:R-:W-:Y:S01]  /*7020*/  PRMT R65, R110, 0x5410, R115 ;  /* 0x000054106e417816 */ /* 0x000fe20000000073 */
[--C-:B------:R-:W-:Y:S01]  /*7030*/  FFMA.FTZ R115, R92, UR9, -R168.reuse ;  /* 0x000000095c737c23 */ /* 0x100fe200080108a8 */
[----:B------:R-:W-:Y:S01]  /*7040*/  PRMT R85, R116, 0x5410, R85 ;  /* 0x0000541074557816 */ /* 0x000fe20000000055 */
[----:B------:R-:W-:Y:S01]  /*7050*/  FFMA.FTZ R116, R93, UR9, -R168 ;  /* 0x000000095d747c23 */ /* 0x000fe200080108a8 */
[----:B------:R-:W-:Y:S02]  /*7060*/  SHF.R.U32.HI R137, RZ, 0x8, R137 ;  /* 0x00000008ff897819 */ /* 0x000fe40000011689 */
[----:B------:R-:W-:Y:S02]  /*7070*/  PRMT R130, R130, 0x5410, R127 ;  /* 0x0000541082827816 */ /* 0x000fe4000000007f */
[----:B---3--:R-:W-:-:S02]  /*7080*/  FMNMX.FTZ R19, R46, R19, !PT ;  /* 0x000000132e137209 */ /* 0x008fc40007810000 */
[----:B------:R-:W-:Y:S02]  /*7090*/  PRMT R142, R142, 0x5410, R129 ;  /* 0x000054108e8e7816 */ /* 0x000fe40000000081 */
[----:B------:R-:W-:Y:S02]  /*70a0*/  LOP3.LUT R212, R212, 0xff, RZ, 0xc0, !PT ;  /* 0x000000ffd4d47812 */ /* 0x000fe400078ec0ff */
[C---:B------:R-:W-:Y:S02]  /*70b0*/  LOP3.LUT R118, R34.reuse, 0xffff, RZ, 0xc0, !PT ;  /* 0x0000ffff22767812 */ /* 0x040fe400078ec0ff */
[----:B------:R-:W-:Y:S02]  /*70c0*/  LOP3.LUT R155, R34, 0xff, RZ, 0xc0, !PT ;  /* 0x000000ff229b7812 */ /* 0x000fe400078ec0ff */
[----:B------:R-:W-:Y:S02]  /*70d0*/  FSEL R11, R11, -INF , !P1 ;  /* 0xff8000000b0b7808 */ /* 0x000fe40004800000 */
[----:B------:R-:W-:-:S02]  /*70e0*/  FSEL R99, R99, -INF , !P6 ;  /* 0xff80000063637808 */ /* 0x000fc40007000000 */
[----:B------:R-:W-:Y:S01]  /*70f0*/  SHF.R.U32.HI R153, RZ, 0x8, R153 ;  /* 0x00000008ff997819 */ /* 0x000fe20000011699 */
[----:B-1----:R-:W-:Y:S01]  /*7100*/  ULOP3.LUT UR8, UR8, 0xff, URZ, 0xc0, !UPT ;  /* 0x000000ff08087892 */ /* 0x002fe2000f8ec0ff */
[----:B------:R-:W-:Y:S02]  /*7110*/  LOP3.LUT R92, R3, 0xffff, RZ, 0xc0, !PT ;  /* 0x0000ffff035c7812 */ /* 0x000fe400078ec0ff */
[----:B------:R-:W-:Y:S02]  /*7120*/  PRMT R90, R90, 0x5410, R131 ;  /* 0x000054105a5a7816 */ /* 0x000fe40000000083 */
[----:B------:R-:W-:Y:S02]  /*7130*/  PRMT R51, R196, 0x5410, R51 ;  /* 0x00005410c4337816 */ /* 0x000fe40000000033 */
[----:B------:R-:W-:Y:S02]  /*7140*/  LOP3.LUT R170, R170, 0xff, RZ, 0xc0, !PT ;  /* 0x000000ffaaaa7812 */ /* 0x000fe400078ec0ff */
[----:B------:R-:W-:-:S02]  /*7150*/  LOP3.LUT R206, R41, 0xffff, RZ, 0xc0, !PT ;  /* 0x0000ffff29ce7812 */ /* 0x000fc400078ec0ff */
[----:B------:R-:W-:Y:S02]  /*7160*/  LOP3.LUT R169, R41, 0xff, RZ, 0xc0, !PT ;  /* 0x000000ff29a97812 */ /* 0x000fe400078ec0ff */
[----:B------:R-:W-:Y:S01]  /*7170*/  LOP3.LUT R144, R144, 0xff00ff, RZ, 0xc0, !PT ;  /* 0x00ff00ff90907812 */ /* 0x000fe200078ec0ff */
[----:B------:R-:W1:Y:S01]  /*7180*/  MUFU.EX2 R35, R119 ;  /* 0x0000007700237308 */ /* 0x000e620000000800 */
[----:B------:R-:W-:Y:S01]  /*7190*/  PRMT R93, R3, 0x7632, R93 ;  /* 0x00007632035d7816 */ /* 0x000fe2000000005d */
[----:B------:R-:W-:Y:S01]  /*71a0*/  FFMA.FTZ R193, R61, UR9, -R168 ;  /* 0x000000093dc17c23 */ /* 0x000fe200080108a8 */
[----:B------:R-:W-:Y:S01]  /*71b0*/  PRMT R137, R98, 0x5410, R137 ;  /* 0x0000541062897816 */ /* 0x000fe20000000089 */
[----:B------:R2:W5:Y:S01]  /*71c0*/  LDL.LU.64 R180, [R1+0x38] ;  /* 0x0000380001b47983 */ /* 0x0005620000300a00 */
[----:B------:R-:W-:Y:S02]  /*71d0*/  SHF.R.U32.HI R98, RZ, 0x8, R92 ;  /* 0x00000008ff627819 */ /* 0x000fe4000001165c */
[----:B------:R-:W-:-:S02]  /*71e0*/  SHF.R.U32.HI R127, RZ, 0x18, R3 ;  /* 0x00000018ff7f7819 */ /* 0x000fc40000011603 */
[----:B------:R-:W-:Y:S02]  /*71f0*/  LOP3.LUT R92, R93, 0xff, RZ, 0xc0, !PT ;  /* 0x000000ff5d5c7812 */ /* 0x000fe400078ec0ff */
[----:B------:R-:W-:Y:S02]  /*7200*/  FMNMX3.FTZ R93, R8, R17, R16, !PT ;  /* 0x00000011085d7276 */ /* 0x000fe40007810010 */
[----:B------:R-:W-:Y:S02]  /*7210*/  PRMT R127, R92, 0x5410, R127 ;  /* 0x000054105c7f7816 */ /* 0x000fe4000000007f */
[----:B------:R-:W-:Y:S02]  /*7220*/  FMNMX3.FTZ R92, R5, R6, R7, !PT ;  /* 0x00000006055c7276 */ /* 0x000fe40007810007 */
[----:B------:R-:W-:Y:S02]  /*7230*/  FMNMX3.FTZ R93, R93, R24, R25, !PT ;  /* 0x000000185d5d7276 */ /* 0x000fe40007810019 */
[----:B------:R-:W-:-:S02]  /*7240*/  FMNMX3.FTZ R92, R92, R148, R139, !PT ;  /* 0x000000945c5c7276 */ /* 0x000fc4000781008b */
[----:B------:R-:W-:Y:S02]  /*7250*/  FMNMX3.FTZ R93, R93, R192, R191, !PT ;  /* 0x000000c05d5d7276 */ /* 0x000fe400078100bf */
[----:B------:R-:W-:Y:S02]  /*7260*/  FMNMX3.FTZ R92, R92, R194, R159, !PT ;  /* 0x000000c25c5c7276 */ /* 0x000fe4000781009f */
[----:B------:R-:W-:Y:S01]  /*7270*/  FMNMX3.FTZ R93, R93, R190, R207, !PT ;  /* 0x000000be5d5d7276 */ /* 0x000fe200078100cf */
[----:B------:R-:W3:Y:S01]  /*7280*/  SHFL.BFLY PT, R46, R19, 0x1, 0x1f ;  /* 0x0c201f00132e7f89 */ /* 0x000ee200000e0000 */
        /* <DEDUP_REMOVED lines=12> */
[----:B------:R-:W-:Y:S02]  /*7350*/  LOP3.LUT R129, R3, 0xff, RZ, 0xc0, !PT ;  /* 0x000000ff03817812 */ /* 0x000fe400078ec0ff */
[----:B---3--:R-:W-:Y:S02]  /*7360*/  FMNMX.FTZ R3, R19, R46, !PT ;  /* 0x0000002e13037209 */ /* 0x008fe40007810000 */
[----:B------:R-:W-:-:S02]  /*7370*/  FMNMX3.FTZ R19, R92, R203, R100, !PT ;  /* 0x000000cb5c137276 */ /* 0x000fc40007810064 */
[----:B------:R-:W-:Y:S02]  /*7380*/  FMNMX3.FTZ R46, R93, R96, R240, !PT ;  /* 0x000000605d2e7276 */ /* 0x000fe400078100f0 */
[----:B------:R-:W-:Y:S02]  /*7390*/  PRMT R129, R129, 0x5410, R98 ;  /* 0x0000541081817816 */ /* 0x000fe40000000062 */
[----:B------:R-:W-:Y:S02]  /*73a0*/  FSEL R98, R14, -INF , !P4 ;  /* 0xff8000000e627808 */ /* 0x000fe40006000000 */
[----:B------:R-:W-:Y:S02]  /*73b0*/  FMNMX3.FTZ R19, R19, R135, R134, !PT ;  /* 0x0000008713137276 */ /* 0x000fe40007810086 */
[----:B------:R-:W-:Y:S01]  /*73c0*/  FMNMX3.FTZ R14, R46, R223, R222, !PT ;  /* 0x000000df2e0e7276 */ /* 0x000fe200078100de */
[----:B------:R3:W-:Y:S01]  /*73d0*/  MUFU.EX2 R34, R117 ;  /* 0x0000007500227308 */ /* 0x0007e20000000800 */
[----:B------:R-:W-:-:S02]  /*73e0*/  FMNMX3.FTZ R19, R19, R133, R132, !PT ;  /* 0x0000008513137276 */ /* 0x000fc40007810084 */
[----:B------:R-:W-:Y:S02]  /*73f0*/  FMNMX3.FTZ R14, R14, R217, R216, !PT ;  /* 0x000000d90e0e7276 */ /* 0x000fe400078100d8 */
[----:B------:R-:W-:Y:S02]  /*7400*/  PRMT R43, R212, 0x5410, R43 ;  /* 0x00005410d42b7816 */ /* 0x000fe4000000002b */
[----:B------:R-:W-:Y:S02]  /*7410*/  FSEL R212, R10, -INF , !P3 ;  /* 0xff8000000ad47808 */ /* 0x000fe40005800000 */
[----:B------:R-:W-:Y:S02]  /*7420*/  FMNMX3.FTZ R10, R19, R55, R102, !PT ;  /* 0x00000037130a7276 */ /* 0x000fe40007810066 */
[----:B------:R-:W-:Y:S01]  /*7430*/  FSEL R46, R11, -INF , !P0 ;  /* 0xff8000000b2e7808 */ /* 0x000fe20004000000 */
[----:B---3--:R-:W-:Y:S01]  /*7440*/  FFMA.FTZ R117, R97, UR9, -R168 ;  /* 0x0000000961757c23 */ /* 0x008fe200080108a8 */
[----:B------:R-:W-:-:S02]  /*7450*/  FSEL R97, R29, -INF , !P5 ;  /* 0xff8000001d617808 */ /* 0x000fc40006800000 */
[----:B------:R-:W-:Y:S02]  /*7460*/  FMNMX3.FTZ R29, R14, R215, R214, !PT ;  /* 0x000000d70e1d7276 */ /* 0x000fe400078100d6 */
[----:B------:R-:W-:Y:S02]  /*7470*/  FMNMX3.FTZ R10, R10, R12, R53, !PT ;  /* 0x0000000c0a0a7276 */ /* 0x000fe40007810035 */
[----:B------:R-:W-:Y:S01]  /*7480*/  FMNMX3.FTZ R29, R29, R98, R212, !PT ;  /* 0x000000621d1d7276 */ /* 0x000fe200078100d4 */
[C---:B------:R-:W-:Y:S01]  /*7490*/  FMUL.FTZ R19, R3.reuse, UR9 ;  /* 0x0000000903137c20 */ /* 0x040fe20008410000 */
[----:B------:R-:W-:Y:S02]  /*74a0*/  FSETP.NEU.FTZ.AND P0, PT, R3, -INF , PT ;  /* 0xff8000000300780b */ /* 0x000fe40003f1d000 */
[----:B------:R-:W-:Y:S02]  /*74b0*/  FMNMX3.FTZ R10, R10, R52, R99, !PT ;  /* 0x000000340a0a7276 */ /* 0x000fe40007810063 */
[----:B------:R-:W-:-:S02]  /*74c0*/  FMNMX.FTZ R14, R46, R29, !PT ;  /* 0x0000001d2e0e7209 */ /* 0x000fc40007810000 */
[----:B------:R-:W-:Y:S02]  /*74d0*/  FSEL R19, R19, RZ, P0 ;  /* 0x000000ff13137208 */ /* 0x000fe40000000000 */
[----:B------:R-:W-:Y:S01]  /*74e0*/  FMNMX.FTZ R11, R97, R10, !PT ;  /* 0x0000000a610b7209 */ /* 0x000fe20007810000 */
[----:B------:R-:W3:Y:S02]  /*74f0*/  SHFL.BFLY PT, R29, R14, 0x2, 0x1f ;  /* 0x0c401f000e1d7f89 */ /* 0x000ee400000e0000 */
[----:B------:R-:W-:Y:S02]  /*7500*/  FFMA.FTZ R93, R78, UR9, -R19 ;  /* 0x000000094e5d7c23 */ /* 0x000fe40008010813 */
[----:B------:R-:W4:Y:S01]  /*7510*/  SHFL.BFLY PT, R78, R11, 0x2, 0x1f ;  /* 0x0c401f000b4e7f89 */ /* 0x000f2200000e0000 */
[----:B------:R-:W-:Y:S02]  /*7520*/  SHF.R.U32.HI R143, RZ, 0x8, R143 ;  /* 0x00000008ff8f7819 */ /* 0x000fe4000001168f */
[----:B------:R-:W-:-:S02]  /*7530*/  PRMT R110, R113, 0x7632, R110 ;  /* 0x00007632716e7816 */ /* 0x000fc4000000006e */
[----:B------:R-:W-:Y:S02]  /*7540*/  PRMT R143, R106, 0x5410, R143 ;  /* 0x000054106a8f7816 */ /* 0x000fe4000000008f */
[C---:B------:R-:W-:Y:S02]  /*7550*/  LOP3.LUT R106, R113.reuse, 0xffff, RZ, 0xc0, !PT ;  /* 0x0000ffff716a7812 */ /* 0x040fe400078ec0ff */
[----:B------:R-:W-:Y:S02]  /*7560*/  PRMT R153, R114, 0x5410, R153 ;  /* 0x0000541072997816 */ /* 0x000fe40000000099 */
[----:B------:R-:W-:Y:S02]  /*7570*/  LOP3.LUT R131, R113, 0xff, RZ, 0xc0, !PT ;  /* 0x000000ff71837812 */ /* 0x000fe400078ec0ff */
[----:B------:R-:W-:Y:S02]  /*7580*/  SHF.R.U32.HI R114, RZ, 0x8, R106 ;  /* 0x00000008ff727819 */ /* 0x000fe4000001166a */
[----:B------:R-:W-:Y:S01]  /*7590*/  LOP3.LUT R106, R110, 0xff, RZ, 0xc0, !PT ;  /* 0x000000ff6e6a7812 */ /* 0x000fe200078ec0ff */
[----:B------:R-:W-:Y:S01]  /*75a0*/  FFMA.FTZ R110, R124, UR9, -R168 ;  /* 0x000000097c6e7c23 */ /* 0x000fe200080108a8 */
[----:B------:R-:W-:Y:S01]  /*75b0*/  PRMT R196, R41, 0x7632, R196 ;  /* 0x0000763229c47816 */ /* 0x000fe200000000c4 */
[----:B------:R-:W-:Y:S01]  /*75c0*/  IMAD.U32 R124, RZ, RZ, UR8 ;  /* 0x00000008ff7c7e24 */ /* 0x000fe2000f8e00ff */
[----:B------:R-:W-:-:S02]  /*75d0*/  SHF.R.U32.HI R118, RZ, 0x8, R118 ;  /* 0x00000008ff767819 */ /* 0x000fc40000011676 */
[----:B------:R-:W-:Y:S01]  /*75e0*/  PRMT R131, R131, 0x5410, R114 ;  /* 0x0000541083837816 */ /* 0x000fe20000000072 */
[----:B------:R-:W-:Y:S01]  /*75f0*/  FFMA.FTZ R114, R112, UR9, -R168 ;  /* 0x0000000970727c23 */ /* 0x000fe200080108a8 */
[----:B------:R-:W-:Y:S01]  /*7600*/  PRMT R92, R2, 0x7632, R92 ;  /* 0x00007632025c7816 */ /* 0x000fe2000000005c */
[--C-:B------:R-:W-:Y:S01]  /*7610*/  FFMA.FTZ R112, R125, UR9, -R168.reuse ;  /* 0x000000097d707c23 */ /* 0x100fe200080108a8 */
[----:B------:R-:W-:Y:S01]  /*7620*/  PRMT R81, R170, 0x5410, R81 ;  /* 0x00005410aa517816 */ /* 0x000fe20000000051 */
[----:B------:R-:W-:Y:S01]  /*7630*/  FFMA.FTZ R170, R145, UR9, -R168 ;  /* 0x0000000991aa7c23 */ /* 0x000fe200080108a8 */
[----:B------:R-:W-:Y:S02]  /*7640*/  SHF.R.U32.HI R41, RZ, 0x18, R41 ;  /* 0x00000018ff297819 */ /* 0x000fe40000011629 */
[----:B------:R-:W-:Y:S02]  /*7650*/  LOP3.LUT R196, R196, 0xff, RZ, 0xc0, !PT ;  /* 0x000000ffc4c47812 */ /* 0x000fe400078ec0ff */
[----:B------:R-:W-:Y:S01]  /*7660*/  PRMT R155, R155, 0x5410, R118 ;  /* 0x000054109b9b7816 */ /* 0x000fe20000000076 */
[--C-:B------:R-:W-:Y:S01]  /*7670*/  FFMA.FTZ R118, R108, UR9, -R168.reuse ;  /* 0x000000096c767c23 */ /* 0x100fe200080108a8 */
[C---:B------:R-:W-:Y:S01]  /*7680*/  LOP3.LUT R10, R2.reuse, 0xffff, RZ, 0xc0, !PT ;  /* 0x0000ffff020a7812 */ /* 0x040fe200078ec0ff */
[----:B------:R-:W-:Y:S01]  /*7690*/  FFMA.FTZ R108, R185, UR9, -R168 ;  /* 0x00000009b96c7c23 */ /* 0x000fe200080108a8 */
[----:B------:R-:W-:-:S02]  /*76a0*/  LOP3.LUT R125, R2, 0xff, RZ, 0xc0, !PT ;  /* 0x000000ff027d7812 */ /* 0x000fc400078ec0ff */
[----:B------:R-:W-:Y:S02]  /*76b0*/  SHF.R.U32.HI R145, RZ, 0x18, R2 ;  /* 0x00000018ff917819 */ /* 0x000fe40000011602 */
[----:B------:R-:W-:Y:S02]  /*76c0*/  LOP3.LUT R2, R92, 0xff, RZ, 0xc0, !PT ;  /* 0x000000ff5c027812 */ /* 0x000fe400078ec0ff */
[----:B------:R-:W-:Y:S02]  /*76d0*/  LEA R124, R124, UR8, 0x10 ;  /* 0x000000087c7c7c11 */ /* 0x000fe4000f8e80ff */
[----:B---3--:R-:W-:Y:S02]  /*76e0*/  FMNMX.FTZ R14, R14, R29, !PT ;  /* 0x0000001d0e0e7209 */ /* 0x008fe40007810000 */
[----:B------:R-:W-:Y:S02]  /*76f0*/  LOP3.LUT R185, R146, 0xff00ff, RZ, 0xc0, !PT ;  /* 0x00ff00ff92b97812 */ /* 0x000fe400078ec0ff */
[----:B------:R-:W-:Y:S01]  /*7700*/  PRMT R41, R196, 0x5410, R41 ;  /* 0x00005410c4297816 */ /* 0x000fe20000000029 */
[----:B------:R-:W-:Y:S01]  /*7710*/  FFMA.FTZ R196, R66, UR9, -R19 ;  /* 0x0000000942c47c23 */ /* 0x000fe20008010813 */
[----:B------:R-:W-:-:S02]  /*7720*/  SHF.R.U32.HI R10, RZ, 0x8, R10 ;  /* 0x00000008ff0a7819 */ /* 0x000fc4000001160a */
[----:B------:R-:W-:Y:S01]  /*7730*/  LOP3.LUT R29, R30, 0xff00ff, RZ, 0xc0, !PT ;  /* 0x00ff00ff1e1d7812 */ /* 0x000fe200078ec0ff */
[----:B------:R-:W-:Y:S01]  /*7740*/  FFMA.FTZ R92, R82, UR9, -R19 ;  /* 0x00000009525c7c23 */ /* 0x000fe20008010813 */
[----:B------:R-:W-:Y:S02]  /*7750*/  PRMT R145, R2, 0x5410, R145 ;  /* 0x0000541002917816 */ /* 0x000fe40000000091 */
[----:B------:R-:W-:Y:S02]  /*7760*/  LOP3.LUT R66, R90, 0xff00ff, RZ, 0xc0, !PT ;  /* 0x00ff00ff5a427812 */ /* 0x000fe400078ec0ff */
[----:B----4-:R-:W-:Y:S02]  /*7770*/  FMNMX.FTZ R2, R11, R78, !PT ;  /* 0x0000004e0b027209 */ /* 0x010fe40007810000 */
[----:B------:R-:W-:Y:S02]  /*7780*/  HSET2.LE.AND R90, R91, R124, PT ;  /* 0x0000007c5b5a7233 */ /* 0x000fe40003803000 */
[----:B------:R-:W-:-:S02]  /*7790*/  PRMT R125, R125, 0x5410, R10 ;  /* 0x000054107d7d7816 */ /* 0x000fc4000000000a */
[--C-:B------:R-:W-:Y:S01]  /*77a0*/  HSET2.LE.AND R91, R185, R124.reuse, PT ;  /* 0x0000007cb95b7233 */ /* 0x100fe20003803000 */
[----:B------:R-:W-:Y:S01]  /*77b0*/  FFMA.FTZ R185, R28, UR9, -R19 ;  /* 0x000000091cb97c23 */ /* 0x000fe20008010813 */
[--C-:B------:R-:W-:Y:S02]  /*77c0*/  HSET2.LE.AND R82, R83, R124.reuse, PT ;  /* 0x0000007c53527233 */ /* 0x100fe40003803000 */
[--C-:B------:R-:W-:Y:S02]  /*77d0*/  HSET2.LE.AND R83, R29, R124.reuse, PT ;  /* 0x0000007c1d537233 */ /* 0x100fe40003803000 */
[--C-:B------:R-:W-:Y:S02]  /*77e0*/  HSET2.LE.AND R28, R76, R124.reuse, PT ;  /* 0x0000007c4c1c7233 */ /* 0x100fe40003803000 */
[--C-:B------:R-:W-:Y:S02]  /*77f0*/  HSET2.LE.AND R29, R22, R124.reuse, PT ;  /* 0x0000007c161d7233 */ /* 0x100fe40003803000 */
[----:B------:R-:W-:-:S02]  /*7800*/  HSET2.LE.AND R22, R23, R124, PT ;  /* 0x0000007c17167233 */ /* 0x000fc40003803000 */
[--C-:B------:R-:W-:Y:S02]  /*7810*/  HSET2.LE.AND R76, R153, R124.reuse, PT ;  /* 0x0000007c994c7233 */ /* 0x100fe40003803000 */
[--C-:B------:R-:W-:Y:S01]  /*7820*/  HSET2.LE.AND R23, R144, R124.reuse, PT ;  /* 0x0000007c90177233 */ /* 0x100fe20003803000 */
[----:B------:R-:W3:Y:S01]  /*7830*/  SHFL.BFLY PT, R153, R2, 0x1, 0x1f ;  /* 0x0c201f0002997f89 */ /* 0x000ee200000e0000 */
[----:B------:R-:W-:-:S03]  /*7840*/  HSET2.LE.AND R144, R125, R124, PT ;  /* 0x0000007c7d907233 */ /* 0x000fc60003803000 */
[----:B------:R-:W4:Y:S01]  /*7850*/  SHFL.BFLY PT, R125, R14, 0x1, 0x1f ;  /* 0x0c201f000e7d7f89 */ /* 0x000f2200000e0000 */
[----:B------:R-:W-:Y:S01]  /*7860*/  LOP3.LUT R218, R218, 0xff, RZ, 0xc0, !PT ;  /* 0x000000ffdada7812 */ /* 0x000fe200078ec0ff */
[--C-:B------:R-:W-:Y:S01]  /*7870*/  FFMA.FTZ R119, R104, UR9, -R168.reuse ;  /* 0x0000000968777c23 */ /* 0x100fe200080108a8 */
[----:B------:R-:W-:Y:S01]  /*7880*/  PRMT R26, R26, 0x5410, R59 ;  /* 0x000054101a1a7816 */ /* 0x000fe2000000003b */
[--C-:B------:R-:W-:Y:S01]  /*7890*/  FFMA.FTZ R104, R171, UR9, -R168.reuse ;  /* 0x00000009ab687c23 */ /* 0x100fe200080108a8 */
[----:B------:R-:W-:Y:S01]  /*78a0*/  PRMT R31, R218, 0x5410, R31 ;  /* 0x00005410da1f7816 */ /* 0x000fe2000000001f */
[----:B------:R-:W-:Y:S01]  /*78b0*/  FFMA.FTZ R171, R149, UR9, -R168 ;  /* 0x0000000995ab7c23 */ /* 0x000fe200080108a8 */
[----:B------:R-:W-:Y:S01]  /*78c0*/  SHF.R.U32.HI R172, RZ, 0x8, R172 ;  /* 0x00000008ffac7819 */ /* 0x000fe200000116ac */
[--C-:B------:R-:W-:Y:S01]  /*78d0*/  FFMA.FTZ R149, R72, UR9, -R19.reuse ;  /* 0x0000000948957c23 */ /* 0x100fe20008010813 */
[----:B------:R-:W-:Y:S01]  /*78e0*/  LOP3.LUT R195, R152, 0xff00ff, RZ, 0xc0, !PT ;  /* 0x00ff00ff98c37812 */ /* 0x000fe200078ec0ff */
[--C-:B------:R-:W-:Y:S01]  /*78f0*/  FFMA.FTZ R72, R68, UR9, -R19.reuse ;  /* 0x0000000944487c23 */ /* 0x100fe20008010813 */
[----:B------:R-:W-:Y:S01]  /*7900*/  PRMT R59, R38, 0x7771, RZ ;  /* 0x00007771263b7816 */ /* 0x000fe200000000ff */
[--C-:B------:R-:W-:Y:S01]  /*7910*/  FFMA.FTZ R68, R70, UR9, -R19.reuse ;  /* 0x0000000946447c23 */ /* 0x100fe20008010813 */
[----:B------:R-:W-:Y:S01]  /*7920*/  LOP3.LUT R11, R26, 0xff00ff, RZ, 0xc0, !PT ;  /* 0x00ff00ff1a0b7812 */ /* 0x000fe200078ec0ff */
[----:B------:R-:W-:Y:S01]  /*7930*/  FFMA.FTZ R10, R74, UR9, -R19 ;  /* 0x000000094a0a7c23 */ /* 0x000fe20008010813 */
[----:B------:R-:W-:-:S02]  /*7940*/  PRMT R167, R167, 0x5410, R172 ;  /* 0x00005410a7a77816 */ /* 0x000fc400000000ac */
[----:B------:R-:W-:Y:S02]  /*7950*/  HSET2.LE.AND R30, R31, R124, PT ;  /* 0x0000007c1f1e7233 */ /* 0x000fe40003803000 */
[----:B------:R-:W-:Y:S02]  /*7960*/  SHF.R.U32.HI R120, RZ, 0x8, R120 ;  /* 0x00000008ff787819 */ /* 0x000fe40000011678 */
[----:B------:R-:W-:Y:S02]  /*7970*/  SHF.R.U32.HI R182, RZ, 0x8, R182 ;  /* 0x00000008ffb67819 */ /* 0x000fe400000116b6 */
[----:B------:R-:W-:Y:S02]  /*7980*/  SHF.R.U32.HI R206, RZ, 0x8, R206 ;  /* 0x00000008ffce7819 */ /* 0x000fe400000116ce */
[----:B------:R-:W-:Y:S02]  /*7990*/  SHF.R.U32.HI R61, RZ, 0x18, R113 ;  /* 0x00000018ff3d7819 */ /* 0x000fe40000011671 */
[----:B---3--:R-:W-:-:S02]  /*79a0*/  FMNMX.FTZ R2, R2, R153, !PT ;  /* 0x0000009902027209 */ /* 0x008fc40007810000 */
[----:B------:R-:W-:Y:S01]  /*79b0*/  LOP3.LUT R126, R126, 0xff00ff, RZ, 0xc0, !PT ;  /* 0x00ff00ff7e7e7812 */ /* 0x000fe200078ec0ff */
[----:B------:R-:W-:Y:S01]  /*79c0*/  MUFU.EX2 R149, R149 ;  /* 0x0000009500957308 */ /* 0x000fe20000000800 */
[----:B------:R-:W-:Y:S02]  /*79d0*/  HSET2.LE.AND R31, R195, R124, PT ;  /* 0x0000007cc31f7233 */ /* 0x000fe40003803000 */
[----:B------:R-:W-:Y:S02]  /*79e0*/  LOP3.LUT R128, R128, 0xff00ff, RZ, 0xc0, !PT ;  /* 0x00ff00ff80807812 */ /* 0x000fe400078ec0ff */
[----:B------:R-:W-:-:S03]  /*79f0*/  LOP3.LUT R130, R130, 0xff00ff, RZ, 0xc0, !PT ;  /* 0x00ff00ff82827812 */ /* 0x000fc600078ec0ff */
[----:B------:R-:W-:Y:S01]  /*7a00*/  MUFU.EX2 R9, R9 ;  /* 0x0000000900097308 */ /* 0x000fe20000000800 */
[----:B------:R-:W-:Y:S02]  /*7a10*/  PRMT R59, R156, 0x5410, R59 ;  /* 0x000054109c3b7816 */ /* 0x000fe4000000003b */
[----:B------:R-:W-:Y:S02]  /*7a20*/  PRMT R87, R184, 0x5410, R87 ;  /* 0x00005410b8577816 */ /* 0x000fe40000000057 */
[----:B------:R-:W-:Y:S02]  /*7a30*/  LOP3.LUT R84, R84, 0xff00ff, RZ, 0xc0, !PT ;  /* 0x00ff00ff54547812 */ /* 0x000fe400078ec0ff */
[----:B------:R-:W-:Y:S01]  /*7a40*/  LOP3.LUT R154, R154, 0xff00ff, RZ, 0xc0, !PT ;  /* 0x00ff00ff9a9a7812 */ /* 0x000fe200078ec0ff */
[----:B------:R3:W-:Y:S01]  /*7a50*/  MUFU.EX2 R195, R68 ;  /* 0x0000004400c37308 */ /* 0x0007e20000000800 */
[----:B------:R-:W-:Y:S02]  /*7a60*/  HSET2.LE.AND R74, R75, R124, PT ;  /* 0x0000007c4b4a7233 */ /* 0x000fe40003803000 */
[----:B------:R-:W-:-:S05]  /*7a70*/  LOP3.LUT R142, R142, 0xff00ff, RZ, 0xc0, !PT ;  /* 0x00ff00ff8e8e7812 */ /* 0x000fca00078ec0ff */
[----:B------:R-:W-:Y:S01]  /*7a80*/  MUFU.EX2 R193, R193 ;  /* 0x000000c100c17308 */ /* 0x000fe20000000800 */
[--C-:B------:R-:W-:Y:S01]  /*7a90*/  HSET2.LE.AND R75, R11, R124.reuse, PT ;  /* 0x0000007c0b4b7233 */ /* 0x100fe20003803000 */
[----:B------:R-:W-:Y:S01]  /*7aa0*/  FFMA.FTZ R176, R176, UR9, -R19 ;  /* 0x00000009b0b07c23 */ /* 0x000fe20008010813 */
[----:B------:R-:W-:-:S05]  /*7ab0*/  HSET2.LE.AND R11, R80, R124, PT ;  /* 0x0000007c500b7233 */ /* 0x000fca0003803000 */
[----:B------:R-:W-:Y:S01]  /*7ac0*/  MUFU.EX2 R141, R141 ;  /* 0x0000008d008d7308 */ /* 0x000fe20000000800 */
[----:B---3--:R-:W-:Y:S01]  /*7ad0*/  LOP3.LUT R68, R86, 0xff00ff, RZ, 0xc0, !PT ;  /* 0x00ff00ff56447812 */ /* 0x008fe200078ec0ff */
[--C-:B------:R-:W-:Y:S01]  /*7ae0*/  FFMA.FTZ R175, R175, UR9, -R19.reuse ;  /* 0x00000009afaf7c23 */ /* 0x100fe20008010813 */
[----:B------:R-:W-:Y:S01]  /*7af0*/  PRMT R165, R165, 0x5410, R120 ;  /* 0x00005410a5a57816 */ /* 0x000fe20000000078 */
[--C-:B------:R-:W-:Y:S01]  /*7b00*/  FFMA.FTZ R120, R109, UR9, -R168.reuse ;  /* 0x000000096d787c23 */ /* 0x100fe200080108a8 */
[--C-:B------:R-:W-:Y:S01]  /*7b10*/  HSET2.LE.AND R80, R167, R124.reuse, PT ;  /* 0x0000007ca7507233 */ /* 0x100fe20003803000 */
[--C-:B------:R-:W-:Y:S01]  /*7b20*/  FFMA.FTZ R167, R58, UR9, -R19.reuse ;  /* 0x000000093aa77c23 */ /* 0x100fe20008010813 */
[----:B------:R-:W-:Y:S01]  /*7b30*/  FFMA.FTZ R109, R189, UR9, -R168 ;  /* 0x00000009bd6d7c23 */ /* 0x000fe200080108a8 */
[--C-:B------:R-:W-:Y:S01]  /*7b40*/  HSET2.LE.AND R58, R59, R124.reuse, PT ;  /* 0x0000007c3b3a7233 */ /* 0x100fe20003803000 */
[----:B------:R-:W-:Y:S01]  /*7b50*/  MUFU.EX2 R196, R196 ;  /* 0x000000c400c47308 */ /* 0x000fe20000000800 */
[----:B------:R-:W-:Y:S01]  /*7b60*/  LOP3.LUT R189, R140, 0xff00ff, RZ, 0xc0, !PT ;  /* 0x00ff00ff8cbd7812 */ /* 0x000fe200078ec0ff */
[----:B------:R-:W-:Y:S01]  /*7b70*/  FFMA.FTZ R174, R174, UR9, -R19 ;  /* 0x00000009aeae7c23 */ /* 0x000fe20008010813 */
[----:B------:R-:W-:-:S05]  /*7b80*/  HSET2.LE.AND R59, R68, R124, PT ;  /* 0x0000007c443b7233 */ /* 0x000fca0003803000 */
[----:B------:R-:W-:Y:S01]  /*7b90*/  MUFU.EX2 R136, R136 ;  /* 0x0000008800887308 */ /* 0x000fe20000000800 */
[--C-:B------:R-:W-:Y:S01]  /*7ba0*/  HSET2.LE.AND R68, R177, R124.reuse, PT ;  /* 0x0000007cb1447233 */ /* 0x100fe20003803000 */
[--C-:B------:R-:W-:Y:S01]  /*7bb0*/  FFMA.FTZ R177, R0, UR9, -R19.reuse ;  /* 0x0000000900b17c23 */ /* 0x100fe20008010813 */
[----:B------:R-:W-:Y:S01]  /*7bc0*/  PRMT R249, R249, 0x5410, R182 ;  /* 0x00005410f9f97816 */ /* 0x000fe200000000b6 */
[----:B------:R-:W-:Y:S01]  /*7bd0*/  FFMA.FTZ R179, R179, UR9, -R19 ;  /* 0x00000009b3b37c23 */ /* 0x000fe20008010813 */
[----:B------:R-:W-:Y:S01]  /*7be0*/  LOP3.LUT R70, R42, 0xff00ff, RZ, 0xc0, !PT ;  /* 0x00ff00ff2a467812 */ /* 0x000fe200078ec0ff */
[----:B------:R2:W5:Y:S01]  /*7bf0*/  LDL.LU.64 R38, [R1+0x30] ;  /* 0x0000300001267983 */ /* 0x0005620000300a00 */
[----:B----4-:R-:W-:Y:S01]  /*7c00*/  FMNMX.FTZ R0, R14, R125, !PT ;  /* 0x0000007d0e007209 */ /* 0x010fe20007810000 */
[----:B------:R3:W-:Y:S01]  /*7c10*/  MUFU.EX2 R140, R72 ;  /* 0x00000048008c7308 */ /* 0x0007e20000000800 */
[--C-:B------:R-:W-:Y:S01]  /*7c20*/  HSET2.LE.AND R42, R43, R124.reuse, PT ;  /* 0x0000007c2b2a7233 */ /* 0x100fe20003803000 */
[----:B------:R-:W-:Y:S01]  /*7c30*/  FFMA.FTZ R156, R107, UR9, -R168 ;  /* 0x000000096b9c7c23 */ /* 0x000fe200080108a8 */
[----:B------:R-:W-:Y:S01]  /*7c40*/  PRMT R169, R169, 0x5410, R206 ;  /* 0x00005410a9a97816 */ /* 0x000fe200000000ce */
[--C-:B------:R-:W-:Y:S01]  /*7c50*/  FFMA.FTZ R182, R105, UR9, -R168.reuse ;  /* 0x0000000969b67c23 */ /* 0x100fe200080108a8 */
[----:B------:R-:W-:Y:S01]  /*7c60*/  PRMT R61, R106, 0x5410, R61 ;  /* 0x000054106a3d7816 */ /* 0x000fe2000000003d */
[--C-:B------:R-:W-:Y:S01]  /*7c70*/  FFMA.FTZ R113, R111, UR9, -R168.reuse ;  /* 0x000000096f717c23 */ /* 0x100fe200080108a8 */
[--C-:B------:R-:W-:Y:S01]  /*7c80*/  HSET2.LE.AND R43, R189, R124.reuse, PT ;  /* 0x0000007cbd2b7233 */ /* 0x100fe20003803000 */
[--C-:B------:R-:W-:Y:S01]  /*7c90*/  FFMA.FTZ R106, R173, UR9, -R168.reuse ;  /* 0x00000009ad6a7c23 */ /* 0x100fe200080108a8 */
[--C-:B------:R-:W-:Y:S01]  /*7ca0*/  FFMA.FTZ R189, R50, UR9, -R19.reuse ;  /* 0x0000000932bd7c23 */ /* 0x100fe20008010813 */
[----:B------:R-:W-:Y:S01]  /*7cb0*/  FMUL.FTZ R206, R2, UR9 ;  /* 0x0000000902ce7c20 */ /* 0x000fe20008410000 */
[--C-:B------:R-:W-:Y:S01]  /*7cc0*/  FFMA.FTZ R111, R164, UR9, -R168.reuse ;  /* 0x00000009a46f7c23 */ /* 0x100fe200080108a8 */
[--C-:B------:R-:W-:Y:S01]  /*7cd0*/  FFMA.FTZ R107, R166, UR9, -R168.reuse ;  /* 0x00000009a66b7c23 */ /* 0x100fe200080108a8 */
[--C-:B------:R-:W-:Y:S01]  /*7ce0*/  FFMA.FTZ R105, R162, UR9, -R168.reuse ;  /* 0x00000009a2697c23 */ /* 0x100fe200080108a8 */
[--C-:B------:R-:W-:Y:S01]  /*7cf0*/  FFMA.FTZ R173, R160, UR9, -R168.reuse ;  /* 0x00000009a0ad7c23 */ /* 0x100fe200080108a8 */
[----:B------:R-:W-:Y:S01]  /*7d00*/  FFMA.FTZ R172, R158, UR9, -R168 ;  /* 0x000000099eac7c23 */ /* 0x000fe200080108a8 */
[----:B------:R-:W4:Y:S01]  /*7d10*/  MUFU.EX2 R10, R10 ;  /* 0x0000000a000a7308 */ /* 0x000f220000000800 */
[----:B---3--:R-:W-:Y:S01]  /*7d20*/  LOP3.LUT R72, R88, 0xff00ff, RZ, 0xc0, !PT ;  /* 0x00ff00ff58487812 */ /* 0x008fe200078ec0ff */
[----:B------:R-:W-:Y:S01]  /*7d30*/  FFMA.FTZ R168, R62, UR9, -R19 ;  /* 0x000000093ea87c23 */ /* 0x000fe20008010813 */
[----:B------:R-:W-:-:S02]  /*7d40*/  HSET2.LE.AND R50, R51, R124, PT ;  /* 0x0000007c33327233 */ /* 0x000fc40003803000 */
[--C-:B------:R-:W-:Y:S01]  /*7d50*/  HSET2.LE.AND R88, R249, R124.reuse, PT ;  /* 0x0000007cf9587233 */ /* 0x100fe20003803000 */
[----:B------:R-:W-:Y:S01]  /*7d60*/  FMUL.FTZ R249, R0, UR9 ;  /* 0x0000000900f97c20 */ /* 0x000fe20008410000 */
[----:B------:R-:W-:Y:S02]  /*7d70*/  FSETP.NEU.FTZ.AND P1, PT, R2, -INF , PT ;  /* 0xff8000000200780b */ /* 0x000fe40003f3d000 */
[--C-:B------:R-:W-:Y:S02]  /*7d80*/  HSET2.LE.AND R51, R70, R124.reuse, PT ;  /* 0x0000007c46337233 */ /* 0x100fe40003803000 */
[--C-:B------:R-:W-:Y:S02]  /*7d90*/  HSET2.LE.AND R70, R71, R124.reuse, PT ;  /* 0x0000007c47467233 */ /* 0x100fe40003803000 */
[----:B------:R-:W-:Y:S02]  /*7da0*/  HSET2.LE.AND R62, R63, R124, PT ;  /* 0x0000007c3f3e7233 */ /* 0x000fe40003803000 */
[----:B------:R-:W-:-:S02]  /*7db0*/  FSETP.NEU.FTZ.AND P0, PT, R0, -INF , PT ;  /* 0xff8000000000780b */ /* 0x000fc40003f1d000 */
[--C-:B------:R-:W-:Y:S02]  /*7dc0*/  HSET2.LE.AND R71, R66, R124.reuse, PT ;  /* 0x0000007c42477233 */ /* 0x100fe40003803000 */
[--C-:B------:R-:W-:Y:S01]  /*7dd0*/  HSET2.LE.AND R63, R126, R124.reuse, PT ;  /* 0x0000007c7e3f7233 */ /* 0x100fe20003803000 */
[--C-:B------:R-:W-:Y:S01]  /*7de0*/  FFMA.FTZ R126, R20, UR9, -R19.reuse ;  /* 0x00000009147e7c23 */ /* 0x100fe20008010813 */
[--C-:B------:R-:W-:Y:S01]  /*7df0*/  HSET2.LE.AND R66, R67, R124.reuse, PT ;  /* 0x0000007c43427233 */ /* 0x100fe20003803000 */
[----:B------:R-:W3:Y:S01]  /*7e00*/  MUFU.EX2 R189, R189 ;  /* 0x000000bd00bd7308 */ /* 0x000ee20000000800 */
[----:B------:R-:W-:Y:S02]  /*7e10*/  FSEL R206, R206, RZ, P1 ;  /* 0x000000ffcece7208 */ /* 0x000fe40000800000 */
[--C-:B------:R-:W-:Y:S01]  /*7e20*/  HSET2.LE.AND R67, R128, R124.reuse, PT ;  /* 0x0000007c80437233 */ /* 0x100fe20003803000 */
[--C-:B------:R-:W-:Y:S01]  /*7e30*/  FFMA.FTZ R128, R32, UR9, -R19.reuse ;  /* 0x0000000920807c23 */ /* 0x100fe20008010813 */
[----:B------:R-:W-:Y:S01]  /*7e40*/  FSEL R249, R249, RZ, P0 ;  /* 0x000000fff9f97208 */ /* 0x000fe20000000000 */
[--C-:B------:R-:W-:Y:S01]  /*7e50*/  FFMA.FTZ R32, R103, UR9, -R19.reuse ;  /* 0x0000000967207c23 */ /* 0x100fe20008010813 */
[--C-:B------:R-:W-:Y:S01]  /*7e60*/  HSET2.LE.AND R20, R165, R124.reuse, PT ;  /* 0x0000007ca5147233 */ /* 0x100fe20003803000 */
[----:B------:R-:W-:Y:S01]  /*7e70*/  FFMA.FTZ R103, R101, UR9, -R19 ;  /* 0x0000000965677c23 */ /* 0x000fe20008010813 */
[----:B------:R2:W-:Y:S01]  /*7e80*/  MUFU.EX2 R165, R126 ;  /* 0x0000007e00a57308 */ /* 0x0005e20000000800 */
[--C-:B------:R-:W-:Y:S01]  /*7e90*/  FFMA.FTZ R101, R5, UR9, -R206.reuse ;  /* 0x0000000905657c23 */ /* 0x100fe200080108ce */
[----:B------:R-:W-:Y:S01]  /*7ea0*/  FFMA.FTZ R5, R52, UR9, -R206 ;  /* 0x0000000934057c23 */ /* 0x000fe200080108ce */
[----:B------:R-:W-:Y:S01]  /*7eb0*/  HSET2.LE.AND R18, R18, R124, PT ;  /* 0x0000007c12127233 */ /* 0x000fe20003803000 */
[----:B------:R-:W-:Y:S01]  /*7ec0*/  FFMA.FTZ R52, R17, UR9, -R249 ;  /* 0x0000000911347c23 */ /* 0x000fe200080108f9 */
[----:B-1----:R-:W-:-:S03]  /*7ed0*/  F2FP.F16.F32.PACK_AB R17, R35, R44 ;  /* 0x0000002c2311723e */ /* 0x002fc600000000ff */
[----:B------:R-:W-:Y:S01]  /*7ee0*/  MUFU.EX2 R93, R93 ;  /* 0x0000005d005d7308 */ /* 0x000fe20000000800 */
[--C-:B------:R-:W-:Y:S01]  /*7ef0*/  FFMA.FTZ R184, R40, UR9, -R19.reuse ;  /* 0x0000000928b87c23 */ /* 0x100fe20008010813 */
[--C-:B------:R-:W-:Y:S01]  /*7f00*/  HSET2.LE.AND R78, R79, R124.reuse, PT ;  /* 0x0000007c4f4e7233 */ /* 0x100fe20003803000 */
[----:B------:R-:W-:Y:S01]  /*7f10*/  FFMA.FTZ R166, R48, UR9, -R19 ;  /* 0x0000000930a67c23 */ /* 0x000fe20008010813 */
[----:B------:R-:W-:-:S04]  /*7f20*/  HSET2.LE.AND R40, R169, R124, PT ;  /* 0x0000007ca9287233 */ /* 0x000fc80003803000 */
[----:B------:R-:W1:Y:S01]  /*7f30*/  MUFU.EX2 R92, R92 ;  /* 0x0000005c005c7308 */ /* 0x000e620000000800 */
[--C-:B--2---:R-:W-:Y:S01]  /*7f40*/  FFMA.FTZ R126, R56, UR9, -R19.reuse ;  /* 0x00000009387e7c23 */ /* 0x104fe20008010813 */
[--C-:B------:R-:W-:Y:S01]  /*7f50*/  HSET2.LE.AND R56, R129, R124.reuse, PT ;  /* 0x0000007c81387233 */ /* 0x100fe20003803000 */
[----:B------:R-:W-:Y:S01]  /*7f60*/  FFMA.FTZ R129, R54, UR9, -R19 ;  /* 0x0000000936817c23 */ /* 0x000fe20008010813 */
[--C-:B------:R-:W-:Y:S01]  /*7f70*/  FFMA.FTZ R54, R6, UR9, -R206.reuse ;  /* 0x0000000906367c23 */ /* 0x100fe200080108ce */
[----:B------:R-:W-:Y:S01]  /*7f80*/  FFMA.FTZ R6, R53, UR9, -R206 ;  /* 0x0000000935067c23 */ /* 0x000fe200080108ce */
[--C-:B------:R-:W-:Y:S01]  /*7f90*/  HSET2.LE.AND R79, R130, R124.reuse, PT ;  /* 0x0000007c824f7233 */ /* 0x100fe20003803000 */
[----:B------:R-:W-:Y:S01]  /*7fa0*/  FFMA.FTZ R53, R8, UR9, -R249 ;  /* 0x0000000908357c23 */ /* 0x000fe200080108f9 */
[----:B------:R-:W2:Y:S01]  /*7fb0*/  MUFU.EX2 R156, R156 ;  /* 0x0000009c009c7308 */ /* 0x000ea20000000800 */
[--C-:B------:R-:W-:Y:S01]  /*7fc0*/  HSET2.LE.AND R162, R163, R124.reuse, PT ;  /* 0x0000007ca3a27233 */ /* 0x100fe20003803000 */
[--C-:B------:R-:W-:Y:S01]  /*7fd0*/  FFMA.FTZ R169, R64, UR9, -R19.reuse ;  /* 0x0000000940a97c23 */ /* 0x100fe20008010813 */
[--C-:B------:R-:W-:Y:S01]  /*7fe0*/  HSET2.LE.AND R146, R147, R124.reuse, PT ;  /* 0x0000007c93927233 */ /* 0x100fe20003803000 */
[--C-:B------:R-:W-:Y:S01]  /*7ff0*/  FFMA.FTZ R164, R60, UR9, -R19.reuse ;  /* 0x000000093ca47c23 */ /* 0x100fe20008010813 */
[--C-:B------:R-:W-:Y:S01]  /*8000*/  HSET2.LE.AND R26, R27, R124.reuse, PT ;  /* 0x0000007c1b1a7233 */ /* 0x100fe20003803000 */
[----:B------:R-:W-:Y:S01]  /*8010*/  FFMA.FTZ R130, R57, UR9, -R19 ;  /* 0x0000000939827c23 */ /* 0x000fe20008010813 */
[--C-:B------:R-:W-:Y:S01]  /*8020*/  HSET2.LE.AND R86, R87, R124.reuse, PT ;  /* 0x0000007c57567233 */ /* 0x100fe20003803000 */
[----:B------:R-:W-:Y:S01]  /*8030*/  FFMA.FTZ R8, R24, UR9, -R249 ;  /* 0x0000000918087c23 */ /* 0x000fe200080108f9 */
[----:B------:R-:W-:-:S02]  /*8040*/  HSET2.LE.AND R163, R72, R124, PT ;  /* 0x0000007c48a37233 */ /* 0x000fc40003803000 */
[--C-:B------:R-:W-:Y:S02]  /*8050*/  HSET2.LE.AND R147, R84, R124.reuse, PT ;  /* 0x0000007c54937233 */ /* 0x100fe40003803000 */
[----:B------:R-:W-:Y:S02]  /*8060*/  LEA R218, R4, UR4, 0x1 ;  /* 0x0000000404da7c11 */ /* 0x000fe4000f8e08ff */
[--C-:B------:R-:W-:Y:S02]  /*8070*/  HSET2.LE.AND R27, R154, R124.reuse, PT ;  /* 0x0000007c9a1b7233 */ /* 0x100fe40003803000 */
[--C-:B------:R-:W-:Y:S02]  /*8080*/  HSET2.LE.AND R41, R41, R124.reuse, PT ;  /* 0x0000007c29297233 */ /* 0x100fe40003803000 */
[--C-:B------:R-:W-:Y:S02]  /*8090*/  HSET2.LE.AND R87, R142, R124.reuse, PT ;  /* 0x0000007c8e577233 */ /* 0x100fe40003803000 */
[----:B------:R-:W-:-:S02]  /*80a0*/  HSET2.LE.AND R89, R89, R124, PT ;  /* 0x0000007c59597233 */ /* 0x000fc40003803000 */
[--C-:B------:R-:W-:Y:S02]  /*80b0*/  HSET2.LE.AND R81, R81, R124.reuse, PT ;  /* 0x0000007c51517233 */ /* 0x100fe40003803000 */
[--C-:B------:R-:W-:Y:S02]  /*80c0*/  HSET2.LE.AND R72, R239, R124.reuse, PT ;  /* 0x0000007cef487233 */ /* 0x100fe40003803000 */
        /* <DEDUP_REMOVED lines=15> */
[----:B------:R-:W-:Y:S01]  /*81c0*/  HSET2.LE.AND R145, R145, R124, PT ;  /* 0x0000007c91917233 */ /* 0x000fe20003803000 */
[--C-:B------:R-:W-:Y:S01]  /*81d0*/  FFMA.FTZ R124, R122, UR9, -R19.reuse ;  /* 0x000000097a7c7c23 */ /* 0x100fe20008010813 */
[----:B------:R-:W-:Y:S01]  /*81e0*/  LOP3.LUT R24, R17, R18, RZ, 0xc0, !PT ;  /* 0x0000001211187212 */ /* 0x000fe200078ec0ff */
[--C-:B------:R-:W-:Y:S01]  /*81f0*/  FFMA.FTZ R122, R123, UR9, -R19.reuse ;  /* 0x000000097b7a7c23 */ /* 0x100fe20008010813 */
[----:B----4-:R-:W-:Y:S01]  /*8200*/  F2FP.F16.F32.PACK_AB R18, R149, R10 ;  /* 0x0000000a9512723e */ /* 0x010fe200000000ff */
[--C-:B------:R-:W-:Y:S01]  /*8210*/  FFMA.FTZ R158, R13, UR9, -R206.reuse ;  /* 0x000000090d9e7c23 */ /* 0x100fe200080108ce */
[--C-:B------:R-:W-:Y:S01]  /*8220*/  FFMA.FTZ R14, R55, UR9, -R206.reuse ;  /* 0x00000009370e7c23 */ /* 0x100fe200080108ce */
[----:B------:R-:W-:Y:S01]  /*8230*/  MUFU.EX2 R123, R103 ;  /* 0x00000067007b7308 */ /* 0x000fe20000000800 */
[--C-:B------:R-:W-:Y:S01]  /*8240*/  FFMA.FTZ R143, R100, UR9, -R206.reuse ;  /* 0x00000009648f7c23 */ /* 0x100fe200080108ce */
[--C-:B------:R-:W-:Y:S01]  /*8250*/  FFMA.FTZ R13, R102, UR9, -R206.reuse ;  /* 0x00000009660d7c23 */ /* 0x100fe200080108ce */
[----:B------:R-:W-:Y:S01]  /*8260*/  LOP3.LUT R27, R18, R27, RZ, 0xc0, !PT ;  /* 0x0000001b121b7212 */ /* 0x000fe200078ec0ff */
[----:B------:R-:W-:Y:S01]  /*8270*/  FFMA.FTZ R127, R95, UR9, -R19 ;  /* 0x000000095f7f7c23 */ /* 0x000fe20008010813 */
[----:B------:R-:W-:-:S03]  /*8280*/  FFMA.FTZ R148, R148, UR9, -R206 ;  /* 0x0000000994947c23 */ /* 0x000fc600080108ce */
[----:B------:R4:W-:Y:S01]  /*8290*/  MUFU.EX2 R55, R101 ;  /* 0x0000006500377308 */ /* 0x0009e20000000800 */
[----:B---3--:R-:W-:Y:S01]  /*82a0*/  F2FP.F16.F32.PACK_AB R18, R189, R196 ;  /* 0x000000c4bd12723e */ /* 0x008fe200000000ff */
[----:B------:R-:W-:Y:S01]  /*82b0*/  FFMA.FTZ R95, R15, UR9, -R19 ;  /* 0x000000090f5f7c23 */ /* 0x000fe20008010813 */
[----:B------:R-:W-:-:S05]  /*82c0*/  F2FP.F16.F32.PACK_AB R17, R9, R34 ;  /* 0x000000220911723e */ /* 0x000fca00000000ff */
[----:B------:R3:W-:Y:S01]  /*82d0*/  MUFU.EX2 R131, R126 ;  /* 0x0000007e00837308 */ /* 0x0007e20000000800 */
[----:B------:R-:W-:Y:S01]  /*82e0*/  LOP3.LUT R31, R18, R31, RZ, 0xc0, !PT ;  /* 0x0000001f121f7212 */ /* 0x000fe200078ec0ff */
[--C-:B------:R-:W-:Y:S01]  /*82f0*/  FFMA.FTZ R139, R139, UR9, -R206.reuse ;  /* 0x000000098b8b7c23 */ /* 0x100fe200080108ce */
[----:B----4-:R-:W4:Y:S05]  /*8300*/  LDSM.16.MT88.4 R100, [R218+0x4000] ;  /* 0x00400000da64783b */ /* 0x010f2a0000004200 */
[----:B------:R-:W4:Y:S01]  /*8310*/  MUFU.EX2 R54, R54 ;  /* 0x0000003600367308 */ /* 0x000f220000000800 */
[--C-:B------:R-:W-:Y:S01]  /*8320*/  FFMA.FTZ R194, R194, UR9, -R206.reuse ;  /* 0x00000009c2c27c23 */ /* 0x100fe200080108ce */
[----:B------:R-:W-:Y:S01]  /*8330*/  FFMA.FTZ R142, R33, UR9, -R249 ;  /* 0x00000009218e7c23 */ /* 0x000fe200080108f9 */
[----:B-1----:R-:W-:Y:S01]  /*8340*/  F2FP.F16.F32.PACK_AB R18, R92, R93 ;  /* 0x0000005d5c12723e */ /* 0x002fe200000000ff */
[----:B---3--:R-:W-:Y:S01]  /*8350*/  FFMA.FTZ R126, R94, UR9, -R19 ;  /* 0x000000095e7e7c23 */ /* 0x008fe20008010813 */
[----:B------:R-:W-:Y:S01]  /*8360*/  FFMA.FTZ R19, R7, UR9, -R206 ;  /* 0x0000000907137c23 */ /* 0x000fe200080108ce */
[----:B------:R-:W-:-:S02]  /*8370*/  FFMA.FTZ R16, R16, UR9, -R249 ;  /* 0x0000000910107c23 */ /* 0x000fc400080108f9 */
[----:B------:R-:W-:Y:S01]  /*8380*/  MUFU.EX2 R148, R148 ;  /* 0x0000009400947308 */ /* 0x000fe20000000800 */
[----:B------:R-:W-:Y:S01]  /*8390*/  LOP3.LUT R26, R17, R26, RZ, 0xc0, !PT ;  /* 0x0000001a111a7212 */ /* 0x000fe200078ec0ff */
[----:B------:R-:W-:Y:S01]  /*83a0*/  FFMA.FTZ R137, R25, UR9, -R249 ;  /* 0x0000000919897c23 */ /* 0x000fe200080108f9 */
[----:B--2---:R-:W-:Y:S01]  /*83b0*/  F2FP.F16.F32.PACK_AB R17, R156, R193 ;  /* 0x000000c19c11723e */ /* 0x004fe200000000ff */
[----:B------:R-:W-:Y:S01]  /*83c0*/  FFMA.FTZ R159, R159, UR9, -R206 ;  /* 0x000000099f9f7c23 */ /* 0x000fe200080108ce */
[----:B------:R-:W-:-:S03]  /*83d0*/  LOP3.LUT R25, R18, R11, RZ, 0xc0, !PT ;  /* 0x0000000b12197212 */ /* 0x000fc600078ec0ff */
[----:B------:R-:W1:Y:S01]  /*83e0*/  MUFU.EX2 R33, R19 ;  /* 0x0000001300217308 */ /* 0x000e620000000800 */
[----:B------:R-:W-:Y:S02]  /*83f0*/  LOP3.LUT R30, R17, R30, RZ, 0xc0, !PT ;  /* 0x0000001e111e7212 */ /* 0x000fe400078ec0ff */
[----:B------:R-:W-:-:S05]  /*8400*/  F2FP.F16.F32.PACK_AB R17, R136, R141 ;  /* 0x0000008d8811723e */ /* 0x000fca00000000ff */
[----:B------:R-:W-:Y:S01]  /*8410*/  MUFU.EX2 R53, R53 ;  /* 0x0000003500357308 */ /* 0x000fe20000000800 */
[--C-:B------:R-:W-:Y:S01]  /*8420*/  FFMA.FTZ R188, R188, UR9, -R206.reuse ;  /* 0x00000009bcbc7c23 */ /* 0x100fe200080108ce */
[----:B------:R-:W-:-:S06]  /*8430*/  FFMA.FTZ R187, R187, UR9, -R206 ;  /* 0x00000009bbbb7c23 */ /* 0x000fcc00080108ce */
[----:B------:R-:W2:Y:S01]  /*8440*/  MUFU.EX2 R52, R52 ;  /* 0x0000003400347308 */ /* 0x000ea20000000800 */
[--C-:B------:R-:W-:Y:S01]  /*8450*/  FFMA.FTZ R178, R178, UR9, -R206.reuse ;  /* 0x00000009b2b27c23 */ /* 0x100fe200080108ce */
[----:B------:R-:W-:-:S06]  /*8460*/  FFMA.FTZ R94, R45, UR9, -R206 ;  /* 0x000000092d5e7c23 */ /* 0x000fcc00080108ce */
[----:B------:R-:W-:Y:S01]  /*8470*/  MUFU.EX2 R11, R16 ;  /* 0x00000010000b7308 */ /* 0x000fe20000000800 */
[--C-:B------:R-:W-:Y:S01]  /*8480*/  FFMA.FTZ R186, R186, UR9, -R206.reuse ;  /* 0x00000009baba7c23 */ /* 0x100fe200080108ce */
[----:B------:R-:W-:-:S06]  /*8490*/  FFMA.FTZ R199, R199, UR9, -R206 ;  /* 0x00000009c7c77c23 */ /* 0x000fcc00080108ce */
[----:B------:R-:W3:Y:S01]  /*84a0*/  MUFU.EX2 R8, R8 ;  /* 0x0000000800087308 */ /* 0x000ee20000000800 */
[--C-:B------:R-:W-:Y:S01]  /*84b0*/  FFMA.FTZ R202, R202, UR9, -R206.reuse ;  /* 0x00000009caca7c23 */ /* 0x100fe200080108ce */
[--C-:B------:R-:W-:Y:S01]  /*84c0*/  FFMA.FTZ R198, R198, UR9, -R206.reuse ;  /* 0x00000009c6c67c23 */ /* 0x100fe200080108ce */
[----:B------:R-:W-:-:S05]  /*84d0*/  FFMA.FTZ R151, R151, UR9, -R206 ;  /* 0x0000000997977c23 */ /* 0x000fca00080108ce */
[----:B------:R-:W-:Y:S01]  /*84e0*/  MUFU.EX2 R139, R139 ;  /* 0x0000008b008b7308 */ /* 0x000fe20000000800 */
[--C-:B------:R-:W-:Y:S01]  /*84f0*/  FFMA.FTZ R150, R150, UR9, -R206.reuse ;  /* 0x0000000996967c23 */ /* 0x100fe200080108ce */
[--C-:B------:R-:W-:Y:S01]  /*8500*/  FFMA.FTZ R203, R203, UR9, -R206.reuse ;  /* 0x00000009cbcb7c23 */ /* 0x100fe200080108ce */
[----:B------:R-:W-:-:S05]  /*8510*/  FFMA.FTZ R135, R135, UR9, -R206 ;  /* 0x0000000987877c23 */ /* 0x000fca00080108ce */
[----:B------:R-:W3:Y:S01]  /*8520*/  MUFU.EX2 R194, R194 ;  /* 0x000000c200c27308 */ /* 0x000ee20000000800 */
[--C-:B------:R-:W-:Y:S01]  /*8530*/  FFMA.FTZ R134, R134, UR9, -R206.reuse ;  /* 0x0000000986867c23 */ /* 0x100fe200080108ce */
[--C-:B------:R-:W-:Y:S01]  /*8540*/  FFMA.FTZ R133, R133, UR9, -R206.reuse ;  /* 0x0000000985857c23 */ /* 0x100fe200080108ce */
[--C-:B------:R-:W-:Y:S01]  /*8550*/  FFMA.FTZ R15, R132, UR9, -R206.reuse ;  /* 0x00000009840f7c23 */ /* 0x100fe200080108ce */
[--C-:B------:R-:W-:Y:S01]  /*8560*/  FFMA.FTZ R12, R12, UR9, -R206.reuse ;  /* 0x000000090c0c7c23 */ /* 0x100fe200080108ce */
[----:B------:R-:W-:Y:S01]  /*8570*/  FFMA.FTZ R7, R99, UR9, -R206 ;  /* 0x0000000963077c23 */ /* 0x000fe200080108ce */
[--C-:B------:R-:W-:Y:S02]  /*8580*/  FFMA.FTZ R239, R96, UR9, -R249.reuse ;  /* 0x0000000960ef7c23 */ /* 0x100fe400080108f9 */
[----:B------:R1:W-:Y:S01]  /*8590*/  MUFU.EX2 R125, R32 ;  /* 0x00000020007d7308 */ /* 0x0003e20000000800 */
[--C-:B------:R-:W-:Y:S01]  /*85a0*/  FFMA.FTZ R213, R98, UR9, -R249.reuse ;  /* 0x0000000962d57c23 */ /* 0x100fe200080108f9 */
[----:B------:R-:W-:Y:S01]  /*85b0*/  LOP3.LUT R28, R17, R28, RZ, 0xc0, !PT ;  /* 0x0000001c111c7212 */ /* 0x000fe200078ec0ff */
[----:B------:R-:W-:Y:S01]  /*85c0*/  FFMA.FTZ R192, R192, UR9, -R249 ;  /* 0x00000009c0c07c23 */ /* 0x000fe200080108f9 */
[----:B----4-:R-:W-:-:S04]  /*85d0*/  F2FP.F16.F32.PACK_AB R17, R54, R55 ;  /* 0x000000373611723e */ /* 0x010fc800000000ff */
[----:B------:R-:W-:Y:S01]  /*85e0*/  MUFU.EX2 R159, R159 ;  /* 0x0000009f009f7308 */ /* 0x000fe20000000800 */
[----:B------:R-:W-:-:S07]  /*85f0*/  F2FP.F16.F32.PACK_AB R18, R195, R140 ;  /* 0x0000008cc312723e */ /* 0x000fce00000000ff */
[----:B------:R-:W4:Y:S01]  /*8600*/  MUFU.EX2 R158, R158 ;  /* 0x0000009e009e7308 */ /* 0x000f220000000800 */
[--C-:B-1----:R-:W-:Y:S01]  /*8610*/  FFMA.FTZ R32, R47, UR9, -R206.reuse ;  /* 0x000000092f207c23 */ /* 0x102fe200080108ce */
[----:B------:R-:W-:Y:S02]  /*8620*/  FFMA.FTZ R206, R97, UR9, -R206 ;  /* 0x0000000961ce7c23 */ /* 0x000fe400080108ce */
[----:B------:R-:W1:Y:S01]  /*8630*/  LDSM.16.MT88.4 R96, [R218+0x4400] ;  /* 0x00440000da60783b */ /* 0x000e620000004200 */
[----:B------:R-:W-:Y:S01]  /*8640*/  LOP3.LUT R48, R17, R48, RZ, 0xc0, !PT ;  /* 0x0000003011307212 */ /* 0x000fe200078ec0ff */
[--C-:B------:R-:W-:Y:S01]  /*8650*/  FFMA.FTZ R191, R191, UR9, -R249.reuse ;  /* 0x00000009bfbf7c23 */ /* 0x100fe200080108f9 */
[----:B------:R-:W-:Y:S01]  /*8660*/  F2FP.F16.F32.PACK_AB R17, R148, R33 ;  /* 0x000000219411723e */ /* 0x000fe200000000ff */
[----:B------:R-:W-:Y:S01]  /*8670*/  FFMA.FTZ R190, R190, UR9, -R249 ;  /* 0x00000009bebe7c23 */ /* 0x000fe200080108f9 */
[----:B------:R-:W-:Y:S01]  /*8680*/  MUFU.EX2 R137, R137 ;  /* 0x0000008900897308 */ /* 0x000fe20000000800 */
[----:B------:R-:W-:-:S02]  /*8690*/  LOP3.LUT R29, R18, R29, RZ, 0xc0, !PT ;  /* 0x0000001d121d7212 */ /* 0x000fc400078ec0ff */
[----:B--2---:R-:W-:Y:S02]  /*86a0*/  F2FP.F16.F32.PACK_AB R18, R52, R53 ;  /* 0x000000353412723e */ /* 0x004fe400000000ff */
[----:B------:R-:W-:-:S03]  /*86b0*/  LOP3.LUT R50, R17, R50, RZ, 0xc0, !PT ;  /* 0x0000003211327212 */ /* 0x000fc600078ec0ff */
[----:B------:R-:W2:Y:S01]  /*86c0*/  MUFU.EX2 R192, R192 ;  /* 0x000000c000c07308 */ /* 0x000ea20000000800 */
[----:B---3--:R-:W-:Y:S02]  /*86d0*/  F2FP.F16.F32.PACK_AB R4, R8, R11 ;  /* 0x0000000b0804723e */ /* 0x008fe400000000ff */
[----:B------:R-:W-:Y:S02]  /*86e0*/  F2FP.F16.F32.PACK_AB R17, R194, R139 ;  /* 0x0000008bc211723e */ /* 0x000fe400000000ff */
[----:B------:R-:W-:Y:S02]  /*86f0*/  LOP3.LUT R49, R18, R49, RZ, 0xc0, !PT ;  /* 0x0000003112317212 */ /* 0x000fe400078ec0ff */
[----:B------:R-:W-:Y:S01]  /*8700*/  LOP3.LUT R51, R4, R51, RZ, 0xc0, !PT ;  /* 0x0000003304337212 */ /* 0x000fe200078ec0ff */
[----:B------:R-:W-:Y:S01]  /*8710*/  MUFU.EX2 R191, R191 ;  /* 0x000000bf00bf7308 */ /* 0x000fe20000000800 */
[----:B------:R-:W-:Y:S02]  /*8720*/  LOP3.LUT R40, R17, R40, RZ, 0xc0, !PT ;  /* 0x0000002811287212 */ /* 0x000fe400078ec0ff */
[----:B----4-:R-:W-:-:S05]  /*8730*/  F2FP.F16.F32.PACK_AB R17, R158, R159 ;  /* 0x0000009f9e11723e */ /* 0x010fca00000000ff */
[----:B------:R-:W3:Y:S01]  /*8740*/  MUFU.EX2 R190, R190 ;  /* 0x000000be00be7308 */ /* 0x000ee20000000800 */
        /* <DEDUP_REMOVED lines=21> */
[----:B------:R-:W-:Y:S01]  /*88a0*/  FADD.FTZ R35, R44, R35 ;  /* 0x000000232c237221 */ /* 0x000fe20000010000 */
[----:B------:R-:W-:Y:S01]  /*88b0*/  LOP3.LUT R42, R17, R42, RZ, 0xc0, !PT ;  /* 0x0000002a112a7212 */ /* 0x000fe200078ec0ff */
[----:B------:R-:W-:Y:S01]  /*88c0*/  HMMA.16816.F32 R44, R24, R100, RZ ;  /* 0x00000064182c723c */ /* 0x000fe200000018ff */
[----:B--2---:R-:W-:-:S07]  /*88d0*/  F2FP.F16.F32.PACK_AB R4, R192, R137 ;  /* 0x00000089c004723e */ /* 0x004fce00000000ff */
[----:B------:R-:W-:Y:S01]  /*88e0*/  HMMA.16816.F32 R16, R48, R100, RZ ;  /* 0x000000643010723c */ /* 0x000fe200000018ff */
[----:B------:R-:W-:Y:S02]  /*88f0*/  LOP3.LUT R41, R4, R41, RZ, 0xc0, !PT ;  /* 0x0000002904297212 */ /* 0x000fe400078ec0ff */
[----:B---3--:R-:W-:-:S04]  /*8900*/  F2FP.F16.F32.PACK_AB R4, R190, R191 ;  /* 0x000000bfbe04723e */ /* 0x008fc800000000ff */
[----:B------:R-:W-:Y:S01]  /*8910*/  LOP3.LUT R43, R4, R43, RZ, 0xc0, !PT ;  /* 0x0000002b042b7212 */ /* 0x000fe200078ec0ff */
[----:B------:R-:W-:Y:S01]  /*8920*/  IMAD.IADD R132, R197, 0x1, R218 ;  /* 0x00000001c5847824 */ /* 0x000fe200078e02da */
[----:B------:R-:W-:Y:S03]  /*8930*/  MUFU.EX2 R100, R95 ;  /* 0x0000005f00647308 */ /* 0x000fe60000000800 */
[-C--:B-1----:R-:W-:Y:S05]  /*8940*/  HMMA.16816.F32 R44, R28, R96.reuse, R44 ;  /* 0x000000601c2c723c */ /* 0x082fea000000182c */
[----:B------:R1:W-:Y:S03]  /*8950*/  MUFU.EX2 R101, R94 ;  /* 0x0000005e00657308 */ /* 0x0003e60000000800 */
[----:B------:R-:W-:Y:S01]  /*8960*/  HMMA.16816.F32 R16, R40, R96, R16 ;  /* 0x000000602810723c */ /* 0x000fe20000001810 */
[----:B------:R-:W-:-:S02]  /*8970*/  FADD.FTZ R97, R93, R92 ;  /* 0x0000005c5d617221 */ /* 0x000fc40000010000 */
[----:B-1----:R-:W1:Y:S01]  /*8980*/  LDSM.16.MT88.4 R92, [R132+0x4000] ;  /* 0x00400000845c783b */ /* 0x002e620000004200 */
[----:B------:R-:W-:Y:S01]  /*8990*/  FADD.FTZ R54, R55, R54 ;  /* 0x0000003637367221 */ /* 0x000fe20000010000 */
[----:B------:R-:W-:Y:S01]  /*89a0*/  FADD.FTZ R52, R53, R52 ;  /* 0x0000003435347221 */ /* 0x000fe20000010000 */
        /* <DEDUP_REMOVED lines=10> */
[----:B------:R-:W2:Y:S03]  /*8a50*/  LDSM.16.MT88.4 R52, [R132+0x4400] ;  /* 0x004400008434783b */ /* 0x000ea60000004200 */
[----:B------:R-:W3:Y:S08]  /*8a60*/  MUFU.EX2 R204, R204 ;  /* 0x000000cc00cc7308 */ /* 0x000ef00000000800 */
[----:B------:R4:W-:Y:S08]  /*8a70*/  MUFU.EX2 R197, R32 ;  /* 0x0000002000c57308 */ /* 0x0009f00000000800 */
[----:B------:R-:W-:Y:S01]  /*8a80*/  MUFU.EX2 R205, R205 ;  /* 0x000000cd00cd7308 */ /* 0x000fe20000000800 */
[-C--:B-1----:R-:W-:Y:S07]  /*8a90*/  HMMA.16816.F32 R8, R48, R92.reuse, RZ ;  /* 0x0000005c3008723c */ /* 0x082fee00000018ff */
[----:B------:R-:W-:Y:S01]  /*8aa0*/  MUFU.EX2 R138, R138 ;  /* 0x0000008a008a7308 */ /* 0x000fe20000000800 */
[----:B----4-:R-:W-:Y:S07]  /*8ab0*/  HMMA.16816.F32 R32, R24, R92, RZ ;  /* 0x0000005c1820723c */ /* 0x010fee00000018ff */
[----:B------:R-:W1:Y:S01]  /*8ac0*/  MUFU.EX2 R92, R142 ;  /* 0x0000008e005c7308 */ /* 0x000e620000000800 */
[----:B------:R-:W-:-:S07]  /*8ad0*/  FADD.FTZ R155, R137, R4 ;  /* 0x00000004899b7221 */ /* 0x000fce0000010000 */
[----:B------:R-:W4:Y:S01]  /*8ae0*/  MUFU.EX2 R247, R247 ;  /* 0x000000f700f77308 */ /* 0x000f220000000800 */
[----:B---3--:R-:W-:-:S07]  /*8af0*/  F2FP.F16.F32.PACK_AB R4, R204, R207 ;  /* 0x000000cfcc04723e */ /* 0x008fce00000000ff */
[----:B------:R-:W-:Y:S01]  /*8b00*/  MUFU.EX2 R248, R248 ;  /* 0x000000f800f87308 */ /* 0x000fe20000000800 */
[----:B------:R-:W-:-:S07]  /*8b10*/  LOP3.LUT R21, R4, R21, RZ, 0xc0, !PT ;  /* 0x0000001504157212 */ /* 0x000fce00078ec0ff */
[----:B------:R-:W3:Y:S01]  /*8b20*/  MUFU.EX2 R245, R245 ;  /* 0x000000f500f57308 */ /* 0x000ee20000000800 */
[----:B-1----:R-:W-:-:S07]  /*8b30*/  F2FP.F16.F32.PACK_AB R4, R205, R92 ;  /* 0x0000005ccd04723e */ /* 0x002fce00000000ff */
[----:B------:R-:W-:Y:S01]  /*8b40*/  MUFU.EX2 R169, R169 ;  /* 0x000000a900a97308 */ /* 0x000fe20000000800 */
[----:B------:R-:W-:-:S07]  /*8b50*/  LOP3.LUT R23, R4, R23, RZ, 0xc0, !PT ;  /* 0x0000001704177212 */ /* 0x000fce00078ec0ff */
[----:B------:R-:W1:Y:S01]  /*8b60*/  MUFU.EX2 R168, R168 ;  /* 0x000000a800a87308 */ /* 0x000e620000000800 */
[----:B----4-:R-:W-:-:S07]  /*8b70*/  F2FP.F16.F32.PACK_AB R4, R247, R138 ;  /* 0x0000008af704723e */ /* 0x010fce00000000ff */
[----:B------:R-:W4:Y:S01]  /*8b80*/  MUFU.EX2 R164, R164 ;  /* 0x000000a400a47308 */ /* 0x000f220000000800 */
[----:B------:R-:W-:Y:S02]  /*8b90*/  LOP3.LUT R69, R4, R69, RZ, 0xc0, !PT ;  /* 0x0000004504457212 */ /* 0x000fe400078ec0ff */
[----:B---3--:R-:W-:-:S05]  /*8ba0*/  F2FP.F16.F32.PACK_AB R4, R245, R248 ;  /* 0x000000f8f504723e */ /* 0x008fca00000000ff */
        /* <DEDUP_REMOVED lines=8> */
[----:B------:R-:W-:Y:S01]  /*8c30*/  MUFU.EX2 R129, R129 ;  /* 0x0000008100817308 */ /* 0x000fe20000000800 */
[----:B------:R-:W-:-:S07]  /*8c40*/  LOP3.LUT R87, R4, R87, RZ, 0xc0, !PT ;  /* 0x0000005704577212 */ /* 0x000fce00078ec0ff */
[----:B------:R-:W4:Y:S01]  /*8c50*/  MUFU.EX2 R128, R128 ;  /* 0x0000008000807308 */ /* 0x000f220000000800 */
[----:B---3--:R-:W-:-:S07]  /*8c60*/  F2FP.F16.F32.PACK_AB R4, R184, R185 ;  /* 0x000000b9b804723e */ /* 0x008fce00000000ff */
[----:B------:R-:W3:Y:S01]  /*8c70*/  MUFU.EX2 R124, R124 ;  /* 0x0000007c007c7308 */ /* 0x000ee20000000800 */
[----:B------:R-:W-:Y:S02]  /*8c80*/  LOP3.LUT R89, R4, R89, RZ, 0xc0, !PT ;  /* 0x0000005904597212 */ /* 0x000fe400078ec0ff */
[----:B-1----:R-:W-:-:S05]  /*8c90*/  F2FP.F16.F32.PACK_AB R4, R166, R167 ;  /* 0x000000a7a604723e */ /* 0x002fca00000000ff */
[----:B------:R-:W1:Y:S01]  /*8ca0*/  MUFU.EX2 R130, R130 ;  /* 0x0000008200827308 */ /* 0x000e620000000800 */
[----:B------:R-:W-:Y:S02]  /*8cb0*/  LOP3.LUT R85, R4, R85, RZ, 0xc0, !PT ;  /* 0x0000005504557212 */ /* 0x000fe400078ec0ff */
[----:B----4-:R-:W-:-:S05]  /*8cc0*/  F2FP.F16.F32.PACK_AB R4, R128, R129 ;  /* 0x000000818004723e */ /* 0x010fca00000000ff */
[----:B------:R-:W-:Y:S01]  /*8cd0*/  MUFU.EX2 R127, R127 ;  /* 0x0000007f007f7308 */ /* 0x000fe20000000800 */
[----:B------:R-:W-:-:S07]  /*8ce0*/  LOP3.LUT R83, R4, R83, RZ, 0xc0, !PT ;  /* 0x0000005304537212 */ /* 0x000fce00078ec0ff */
        /* <DEDUP_REMOVED lines=8> */
[----:B------:R-:W-:Y:S01]  /*8d70*/  MUFU.EX2 R114, R114 ;  /* 0x0000007200727308 */ /* 0x000fe20000000800 */
[----:B----4-:R-:W-:-:S07]  /*8d80*/  F2FP.F16.F32.PACK_AB R4, R126, R127 ;  /* 0x0000007f7e04723e */ /* 0x010fce00000000ff */
[----:B------:R-:W-:Y:S08]  /*8d90*/  MUFU.EX2 R240, R240 ;  /* 0x000000f000f07308 */ /* 0x000ff00000000800 */
[----:B------:R-:W1:Y:S01]  /*8da0*/  MUFU.EX2 R223, R223 ;  /* 0x000000df00df7308 */ /* 0x000e620000000800 */
[----:B------:R-:W-:-:S07]  /*8db0*/  LOP3.LUT R77, R4, R77, RZ, 0xc0, !PT ;  /* 0x0000004d044d7212 */ /* 0x000fce00078ec0ff */
[----:B------:R-:W-:Y:S01]  /*8dc0*/  MUFU.EX2 R111, R111 ;  /* 0x0000006f006f7308 */ /* 0x000fe20000000800 */
[----:B---3--:R-:W-:-:S07]  /*8dd0*/  F2FP.F16.F32.PACK_AB R4, R241, R244 ;  /* 0x000000f4f104723e */ /* 0x008fce00000000ff */
[----:B------:R-:W-:Y:S08]  /*8de0*/  MUFU.EX2 R110, R110 ;  /* 0x0000006e006e7308 */ /* 0x000ff00000000800 */
[----:B------:R-:W-:Y:S08]  /*8df0*/  MUFU.EX2 R246, R246 ;  /* 0x000000f600f67308 */ /* 0x000ff00000000800 */
[----:B------:R-:W3:Y:S01]  /*8e00*/  MUFU.EX2 R243, R243 ;  /* 0x000000f300f37308 */ /* 0x000ee20000000800 */
[----:B------:R-:W-:-:S07]  /*8e10*/  LOP3.LUT R67, R4, R67, RZ, 0xc0, !PT ;  /* 0x0000004304437212 */ /* 0x000fce00078ec0ff */
[----:B------:R-:W-:Y:S01]  /*8e20*/  MUFU.EX2 R198, R198 ;  /* 0x000000c600c67308 */ /* 0x000fe20000000800 */
[----:B-1----:R-:W-:-:S07]  /*8e30*/  F2FP.F16.F32.PACK_AB R4, R223, R240 ;  /* 0x000000f0df04723e */ /* 0x002fce00000000ff */
[----:B------:R-:W1:Y:S08]  /*8e40*/  MUFU.EX2 R97, R151 ;  /* 0x0000009700617308 */ /* 0x000e700000000800 */
[----:B------:R-:W-:Y:S08]  /*8e50*/  MUFU.EX2 R242, R242 ;  /* 0x000000f200f27308 */ /* 0x000ff00000000800 */
[----:B------:R-:W4:Y:S01]  /*8e60*/  MUFU.EX2 R239, R239 ;  /* 0x000000ef00ef7308 */ /* 0x000f220000000800 */
[----:B------:R-:W-:-:S07]  /*8e70*/  LOP3.LUT R63, R4, R63, RZ, 0xc0, !PT ;  /* 0x0000003f043f7212 */ /* 0x000fce00078ec0ff */
[----:B------:R-:W-:Y:S01]  /*8e80*/  MUFU.EX2 R176, R176 ;  /* 0x000000b000b07308 */ /* 0x000fe20000000800 */
[----:B---3--:R-:W-:-:S07]  /*8e90*/  F2FP.F16.F32.PACK_AB R4, R243, R246 ;  /* 0x000000f6f304723e */ /* 0x008fce00000000ff */
[----:B------:R-:W-:Y:S08]  /*8ea0*/  MUFU.EX2 R175, R175 ;  /* 0x000000af00af7308 */ /* 0x000ff00000000800 */
[----:B------:R-:W-:Y:S08]  /*8eb0*/  MUFU.EX2 R96, R150 ;  /* 0x0000009600607308 */ /* 0x000ff00000000800 */
[----:B------:R-:W3:Y:S08]  /*8ec0*/  MUFU.EX2 R203, R203 ;  /* 0x000000cb00cb7308 */ /* 0x000ef00000000800 */
[----:B------:R2:W-:Y:S01]  /*8ed0*/  MUFU.EX2 R150, R7 ;  /* 0x0000000700967308 */ /* 0x0005e20000000800 */
[----:B------:R-:W-:-:S07]  /*8ee0*/  LOP3.LUT R65, R4, R65, RZ, 0xc0, !PT ;  /* 0x0000004104417212 */ /* 0x000fce00078ec0ff */
[----:B------:R-:W-:Y:S01]  /*8ef0*/  MUFU.EX2 R177, R177 ;  /* 0x000000b100b17308 */ /* 0x000fe20000000800 */
[----:B--2---:R-:W-:-:S07]  /*8f00*/  F2FP.F16.F32.PACK_AB R7, R114, R115 ;  /* 0x000000737207723e */ /* 0x004fce00000000ff */
[----:B------:R-:W-:Y:S01]  /*8f10*/  MUFU.EX2 R134, R134 ;  /* 0x0000008600867308 */ /* 0x000fe20000000800 */
[----:B------:R-:W-:Y:S02]  /*8f20*/  LOP3.LUT R80, R7, R80, RZ, 0xc0, !PT ;  /* 0x0000005007507212 */ /* 0x000fe400078ec0ff */
[----:B------:R-:W-:-:S05]  /*8f30*/  F2FP.F16.F32.PACK_AB R7, R110, R111 ;  /* 0x0000006f6e07723e */ /* 0x000fca00000000ff */
[----:B------:R-:W2:Y:S01]  /*8f40*/  MUFU.EX2 R133, R133 ;  /* 0x0000008500857308 */ /* 0x000ea20000000800 */
[----:B------:R-:W-:Y:S02]  /*8f50*/  LOP3.LUT R76, R7, R76, RZ, 0xc0, !PT ;  /* 0x0000004c074c7212 */ /* 0x000fe400078ec0ff */
[----:B-1----:R-:W-:Y:S02]  /*8f60*/  F2FP.F16.F32.PACK_AB R7, R97, R198 ;  /* 0x000000c66107723e */ /* 0x002fe400000000ff */
[----:B----4-:R-:W-:-:S03]  /*8f70*/  F2FP.F16.F32.PACK_AB R4, R239, R242 ;  /* 0x000000f2ef04723e */ /* 0x010fc600000000ff */
[----:B------:R-:W-:Y:S01]  /*8f80*/  MUFU.EX2 R93, R143 ;  /* 0x0000008f005d7308 */ /* 0x000fe20000000800 */
[----:B------:R-:W-:-:S07]  /*8f90*/  LOP3.LUT R64, R7, R64, RZ, 0xc0, !PT ;  /* 0x0000004007407212 */ /* 0x000fce00078ec0ff */
[----:B------:R-:W1:Y:S01]  /*8fa0*/  MUFU.EX2 R135, R135 ;  /* 0x0000008700877308 */ /* 0x000e620000000800 */
[----:B------:R-:W-:-:S07]  /*8fb0*/  LOP3.LUT R61, R4, R61, RZ, 0xc0, !PT ;  /* 0x0000003d043d7212 */ /* 0x000fce00078ec0ff */
[----:B------:R-:W-:Y:S01]  /*8fc0*/  MUFU.EX2 R212, R212 ;  /* 0x000000d400d47308 */ /* 0x000fe20000000800 */
[----:B---3--:R-:W-:-:S07]  /*8fd0*/  F2FP.F16.F32.PACK_AB R7, R203, R96 ;  /* 0x00000060cb07723e */ /* 0x008fce00000000ff */
[----:B------:R-:W3:Y:S01]  /*8fe0*/  MUFU.EX2 R249, R249 ;  /* 0x000000f900f97308 */ /* 0x000ee20000000800 */
[----:B------:R-:W-:-:S07]  /*8ff0*/  F2FP.F16.F32.PACK_AB R4, R175, R176 ;  /* 0x000000b0af04723e */ /* 0x000fce00000000ff */
[----:B------:R-:W-:Y:S01]  /*9000*/  MUFU.EX2 R105, R105 ;  /* 0x0000006900697308 */ /* 0x000fe20000000800 */
[----:B------:R-:W-:-:S07]  /*9010*/  LOP3.LUT R66, R7, R66, RZ, 0xc0, !PT ;  /* 0x0000004207427212 */ /* 0x000fce00078ec0ff */
[----:B------:R-:W4:Y:S01]  /*9020*/  MUFU.EX2 R104, R104 ;  /* 0x0000006800687308 */ /* 0x000f220000000800 */
[----:B------:R-:W-:-:S07]  /*9030*/  LOP3.LUT R75, R4, R75, RZ, 0xc0, !PT ;  /* 0x0000004b044b7212 */ /* 0x000fce00078ec0ff */
[----:B------:R-:W-:Y:S01]  /*9040*/  MUFU.EX2 R216, R216 ;  /* 0x000000d800d87308 */ /* 0x000fe20000000800 */
[----:B--2---:R-:W-:-:S07]  /*9050*/  F2FP.F16.F32.PACK_AB R7, R133, R134 ;  /* 0x000000868507723e */ /* 0x004fce00000000ff */
[----:B------:R-:W2:Y:S01]  /*9060*/  MUFU.EX2 R215, R215 ;  /* 0x000000d700d77308 */ /* 0x000ea20000000800 */
[----:B------:R-:W-:-:S07]  /*9070*/  F2FP.F16.F32.PACK_AB R4, R100, R177 ;  /* 0x000000b16404723e */ /* 0x000fce00000000ff */
[----:B------:R-:W-:Y:S01]  /*9080*/  MUFU.EX2 R171, R171 ;  /* 0x000000ab00ab7308 */ /* 0x000fe20000000800 */
[----:B------:R-:W-:-:S07]  /*9090*/  LOP3.LUT R62, R7, R62, RZ, 0xc0, !PT ;  /* 0x0000003e073e7212 */ /* 0x000fce00078ec0ff */
[----:B------:R-:W2:Y:S01]  /*90a0*/  MUFU.EX2 R170, R170 ;  /* 0x000000aa00aa7308 */ /* 0x000ea20000000800 */
[----:B------:R-:W-:-:S07]  /*90b0*/  LOP3.LUT R163, R4, R163, RZ, 0xc0, !PT ;  /* 0x000000a304a37212 */ /* 0x000fce00078ec0ff */
[----:B------:R-:W2:Y:S01]  /*90c0*/  MUFU.EX2 R122, R122 ;  /* 0x0000007a007a7308 */ /* 0x000ea20000000800 */
[----:B-1----:R-:W-:Y:S02]  /*90d0*/  F2FP.F16.F32.PACK_AB R7, R135, R93 ;  /* 0x0000005d8707723e */ /* 0x002fe400000000ff */
[----:B---3--:R-:W-:Y:S01]  /*90e0*/  F2FP.F16.F32.PACK_AB R4, R249, R212 ;  /* 0x000000d4f904723e */ /* 0x008fe200000000ff */
[----:B------:R-:W-:-:S04]  /*90f0*/  FADD.FTZ R152, R140, R149 ;  /* 0x000000958c987221 */ /* 0x000fc80000010000 */
[----:B------:R-:W-:Y:S01]  /*9100*/  MUFU.EX2 R173, R173 ;  /* 0x000000ad00ad7308 */ /* 0x000fe20000000800 */
[----:B------:R-:W-:-:S07]  /*9110*/  LOP3.LUT R60, R7, R60, RZ, 0xc0, !PT ;  /* 0x0000003c073c7212 */ /* 0x000fce00078ec0ff */
[----:B------:R-:W-:Y:S01]  /*9120*/  MUFU.EX2 R172, R172 ;  /* 0x000000ac00ac7308 */ /* 0x000fe20000000800 */
[----:B------:R-:W-:-:S07]  /*9130*/  LOP3.LUT R147, R4, R147, RZ, 0xc0, !PT ;  /* 0x0000009304937212 */ /* 0x000fce00078ec0ff */
[----:B------:R-:W-:Y:S01]  /*9140*/  MUFU.EX2 R174, R174 ;  /* 0x000000ae00ae7308 */ /* 0x000fe20000000800 */
[----:B----4-:R-:W-:-:S07]  /*9150*/  F2FP.F16.F32.PACK_AB R7, R104, R105 ;  /* 0x000000696807723e */ /* 0x010fce00000000ff */
[----:B------:R-:W-:Y:S01]  /*9160*/  MUFU.EX2 R179, R179 ;  /* 0x000000b300b37308 */ /* 0x000fe20000000800 */
[----:B--2---:R-:W-:-:S07]  /*9170*/  F2FP.F16.F32.PACK_AB R4, R215, R216 ;  /* 0x000000d8d704723e */ /* 0x004fce00000000ff */
[----:B------:R-:W1:Y:S01]  /*9180*/  MUFU.EX2 R206, R206 ;  /* 0x000000ce00ce7308 */ /* 0x000e620000000800 */
[----:B------:R-:W-:Y:S01]  /*9190*/  HMMA.16816.F32 R32, R28, R52, R32 ;  /* 0x000000341c20723c */ /* 0x000fe20000001820 */
[----:B------:R-:W-:-:S06]  /*91a0*/  LOP3.LUT R74, R7, R74, RZ, 0xc0, !PT ;  /* 0x0000004a074a7212 */ /* 0x000fcc00078ec0ff */
[----:B------:R-:W-:Y:S01]  /*91b0*/  MUFU.EX2 R119, R119 ;  /* 0x0000007700777308 */ /* 0x000fe20000000800 */
[----:B------:R-:W-:Y:S01]  /*91c0*/  HMMA.16816.F32 R8, R40, R52, R8 ;  /* 0x000000342808723c */ /* 0x000fe20000001808 */
[----:B------:R-:W-:-:S06]  /*91d0*/  LOP3.LUT R59, R4, R59, RZ, 0xc0, !PT ;  /* 0x0000003b043b7212 */ /* 0x000fcc00078ec0ff */
[----:B------:R-:W2:Y:S01]  /*91e0*/  MUFU.EX2 R118, R118 ;  /* 0x0000007600767308 */ /* 0x000ea20000000800 */
[----:B------:R-:W-:-:S07]  /*91f0*/  F2FP.F16.F32.PACK_AB R7, R170, R171 ;  /* 0x000000abaa07723e */ /* 0x000fce00000000ff */
[----:B------:R-:W-:Y:S01]  /*9200*/  MUFU.EX2 R143, R15 ;  /* 0x0000000f008f7308 */ /* 0x000fe20000000800 */
[----:B------:R-:W-:-:S07]  /*9210*/  F2FP.F16.F32.PACK_AB R4, R122, R123 ;  /* 0x0000007b7a04723e */ /* 0x000fce00000000ff */
[----:B------:R-:W-:Y:S08]  /*9220*/  MUFU.EX2 R142, R14 ;  /* 0x0000000e008e7308 */ /* 0x000ff00000000800 */
[----:B------:R-:W-:Y:S08]  /*9230*/  MUFU.EX2 R149, R13 ;  /* 0x0000000d00957308 */ /* 0x000ff00000000800 */
[----:B------:R-:W3:Y:S08]  /*9240*/  MUFU.EX2 R140, R12 ;  /* 0x0000000c008c7308 */ /* 0x000ef00000000800 */
[----:B------:R-:W-:Y:S08]  /*9250*/  MUFU.EX2 R222, R222 ;  /* 0x000000de00de7308 */ /* 0x000ff00000000800 */
[----:B------:R-:W4:Y:S01]  /*9260*/  MUFU.EX2 R217, R217 ;  /* 0x000000d900d97308 */ /* 0x000f220000000800 */
[----:B------:R-:W-:-:S07]  /*9270*/  LOP3.LUT R162, R7, R162, RZ, 0xc0, !PT ;  /* 0x000000a207a27212 */ /* 0x000fce00078ec0ff */
[----:B------:R-:W-:Y:S01]  /*9280*/  MUFU.EX2 R113, R113 ;  /* 0x0000007100717308 */ /* 0x000fe20000000800 */
[----:B------:R-:W-:-:S07]  /*9290*/  LOP3.LUT R73, R4, R73, RZ, 0xc0, !PT ;  /* 0x0000004904497212 */ /* 0x000fce00078ec0ff */
[----:B------:R-:W4:Y:S01]  /*92a0*/  MUFU.EX2 R112, R112 ;  /* 0x0000007000707308 */ /* 0x000f220000000800 */
[----:B-1----:R-:W-:-:S07]  /*92b0*/  F2FP.F16.F32.PACK_AB R7, R206, R150 ;  /* 0x00000096ce07723e */ /* 0x002fce00000000ff */
[----:B------:R-:W-:Y:S01]  /*92c0*/  MUFU.EX2 R109, R109 ;  /* 0x0000006d006d7308 */ /* 0x000fe20000000800 */
[----:B------:R-:W-:-:S07]  /*92d0*/  F2FP.F16.F32.PACK_AB R4, R179, R174 ;  /* 0x000000aeb304723e */ /* 0x000fce00000000ff */
[----:B------:R-:W1:Y:S08]  /*92e0*/  MUFU.EX2 R108, R108 ;  /* 0x0000006c006c7308 */ /* 0x000e700000000800 */
[----:B------:R-:W-:Y:S08]  /*92f0*/  MUFU.EX2 R107, R107 ;  /* 0x0000006b006b7308 */ /* 0x000ff00000000800 */
[----:B------:R-:W1:Y:S08]  /*9300*/  MUFU.EX2 R106, R106 ;  /* 0x0000006a006a7308 */ /* 0x000e700000000800 */
[----:B------:R-:W-:Y:S08]  /*9310*/  MUFU.EX2 R52, R6 ;  /* 0x0000000600347308 */ /* 0x000ff00000000800 */
[----:B------:R2:W1:Y:S08]  /*9320*/  MUFU.EX2 R151, R5 ;  /* 0x0000000500977308 */ /* 0x0004700000000800 */
[----:B------:R-:W-:Y:S08]  /*9330*/  MUFU.EX2 R214, R214 ;  /* 0x000000d600d67308 */ /* 0x000ff00000000800 */
[----:B------:R-:W1:Y:S01]  /*9340*/  MUFU.EX2 R213, R213 ;  /* 0x000000d500d57308 */ /* 0x000e620000000800 */
[----:B--2---:R-:W-:-:S02]  /*9350*/  F2FP.F16.F32.PACK_AB R5, R172, R173 ;  /* 0x000000adac05723e */ /* 0x004fc400000000ff */
[----:B------:R-:W-:Y:S02]  /*9360*/  LOP3.LUT R146, R7, R146, RZ, 0xc0, !PT ;  /* 0x0000009207927212 */ /* 0x000fe400078ec0ff */
[----:B------:R-:W-:Y:S02]  /*9370*/  LOP3.LUT R160, R5, R160, RZ, 0xc0, !PT ;  /* 0x000000a005a07212 */ /* 0x000fe400078ec0ff */
[----:B------:R-:W-:Y:S01]  /*9380*/  LOP3.LUT R161, R4, R161, RZ, 0xc0, !PT ;  /* 0x000000a104a17212 */ /* 0x000fe200078ec0ff */
[----:B------:R-:W-:Y:S01]  /*9390*/  MUFU.EX2 R188, R188 ;  /* 0x000000bc00bc7308 */ /* 0x000fe20000000800 */
[----:B------:R-:W-:Y:S02]  /*93a0*/  F2FP.F16.F32.PACK_AB R15, R118, R119 ;  /* 0x00000077760f723e */ /* 0x000fe400000000ff */
[----:B---3--:R-:W-:Y:S02]  /*93b0*/  F2FP.F16.F32.PACK_AB R7, R140, R149 ;  /* 0x000000958c07723e */ /* 0x008fe400000000ff */
[----:B------:R-:W-:-:S02]  /*93c0*/  F2FP.F16.F32.PACK_AB R5, R142, R143 ;  /* 0x0000008f8e05723e */ /* 0x000fc400000000ff */
[----:B----4-:R-:W-:Y:S01]  /*93d0*/  F2FP.F16.F32.PACK_AB R4, R217, R222 ;  /* 0x000000ded904723e */ /* 0x010fe200000000ff */
[----:B------:R-:W2:Y:S01]  /*93e0*/  MUFU.EX2 R187, R187 ;  /* 0x000000bb00bb7308 */ /* 0x000ea20000000800 */
[----:B------:R-:W-:Y:S02]  /*93f0*/  LOP3.LUT R84, R15, R84, RZ, 0xc0, !PT ;  /* 0x000000540f547212 */ /* 0x000fe400078ec0ff */
[----:B------:R-:W-:Y:S02]  /*9400*/  LOP3.LUT R58, R7, R58, RZ, 0xc0, !PT ;  /* 0x0000003a073a7212 */ /* 0x000fe400078ec0ff */
[----:B------:R-:W-:Y:S02]  /*9410*/  LOP3.LUT R56, R5, R56, RZ, 0xc0, !PT ;  /* 0x0000003805387212 */ /* 0x000fe400078ec0ff */
[----:B------:R-:W-:Y:S01]  /*9420*/  LOP3.LUT R57, R4, R57, RZ, 0xc0, !PT ;  /* 0x0000003904397212 */ /* 0x000fe200078ec0ff */
[----:B------:R-:W3:Y:S01]  /*9430*/  MUFU.EX2 R178, R178 ;  /* 0x000000b200b27308 */ /* 0x000ee20000000800 */
[----:B------:R-:W-:-:S02]  /*9440*/  F2FP.F16.F32.PACK_AB R15, R112, R113 ;  /* 0x00000071700f723e */ /* 0x000fc400000000ff */
[----:B-1----:R-:W-:Y:S02]  /*9450*/  F2FP.F16.F32.PACK_AB R13, R108, R109 ;  /* 0x0000006d6c0d723e */ /* 0x002fe400000000ff */
[----:B------:R-:W-:Y:S02]  /*9460*/  F2FP.F16.F32.PACK_AB R7, R106, R107 ;  /* 0x0000006b6a07723e */ /* 0x000fe400000000ff */
[----:B------:R-:W-:Y:S02]  /*9470*/  F2FP.F16.F32.PACK_AB R5, R151, R52 ;  /* 0x000000349705723e */ /* 0x000fe400000000ff */
[----:B------:R-:W-:Y:S01]  /*9480*/  F2FP.F16.F32.PACK_AB R4, R213, R214 ;  /* 0x000000d6d504723e */ /* 0x000fe200000000ff */
[----:B------:R-:W-:Y:S01]  /*9490*/  MUFU.EX2 R186, R186 ;  /* 0x000000ba00ba7308 */ /* 0x000fe20000000800 */
[----:B------:R-:W-:Y:S02]  /*94a0*/  LOP3.LUT R82, R15, R82, RZ, 0xc0, !PT ;  /* 0x000000520f527212 */ /* 0x000fe400078ec0ff */
[----:B------:R-:W-:-:S02]  /*94b0*/  LOP3.LUT R78, R13, R78, RZ, 0xc0, !PT ;  /* 0x0000004e0d4e7212 */ /* 0x000fc400078ec0ff */
[----:B------:R-:W-:Y:S01]  /*94c0*/  LOP3.LUT R72, R7, R72, RZ, 0xc0, !PT ;  /* 0x0000004807487212 */ /* 0x000fe200078ec0ff */
[----:B------:R-:W-:Y:S01]  /*94d0*/  HMMA.16816.F32 R12, R48, R102, RZ ;  /* 0x00000066300c723c */ /* 0x000fe200000018ff */
[----:B------:R-:W-:Y:S01]  /*94e0*/  LOP3.LUT R144, R5, R144, RZ, 0xc0, !PT ;  /* 0x0000009005907212 */ /* 0x000fe200078ec0ff */
[----:B------:R-:W1:Y:S01]  /*94f0*/  MUFU.EX2 R199, R199 ;  /* 0x000000c700c77308 */ /* 0x000e620000000800 */
[----:B------:R-:W-:-:S05]  /*9500*/  LOP3.LUT R145, R4, R145, RZ, 0xc0, !PT ;  /* 0x0000009104917212 */ /* 0x000fca00078ec0ff */
[----:B------:R-:W-:Y:S02]  /*9510*/  HMMA.16816.F32 R4, R48, R94, RZ ;  /* 0x0000005e3004723c */ /* 0x000fe400000018ff */
[----:B------:R-:W4:Y:S01]  /*9520*/  MUFU.EX2 R202, R202 ;  /* 0x000000ca00ca7308 */ /* 0x000f220000000800 */
[----:B--2---:R-:W-:Y:S01]  /*9530*/  F2FP.F16.F32.PACK_AB R53, R187, R188 ;  /* 0x000000bcbb35723e */ /* 0x004fe200000000ff */
[----:B------:R-:W2:Y:S03]  /*9540*/  LDSM.16.MT88.4 R48, [R132+0x4800] ;  /* 0x004800008430783b */ /* 0x000ea60000004200 */
[----:B------:R-:W-:-:S03]  /*9550*/  LOP3.LUT R20, R53, R20, RZ, 0xc0, !PT ;  /* 0x0000001435147212 */ /* 0x000fc600078ec0ff */
[----:B------:R-:W-:Y:S01]  /*9560*/  MUFU.EX2 R121, R121 ;  /* 0x0000007900797308 */ /* 0x000fe20000000800 */
[----:B---3--:R-:W-:-:S07]  /*9570*/  F2FP.F16.F32.PACK_AB R53, R101, R178 ;  /* 0x000000b26535723e */ /* 0x008fce00000000ff */
[----:B------:R-:W3:Y:S01]  /*9580*/  MUFU.EX2 R120, R120 ;  /* 0x0000007800787308 */ /* 0x000ee20000000800 */
[----:B------:R-:W-:Y:S02]  /*9590*/  LOP3.LUT R22, R53, R22, RZ, 0xc0, !PT ;  /* 0x0000001635167212 */ /* 0x000fe400078ec0ff */
[----:B-1----:R-:W-:-:S05]  /*95a0*/  F2FP.F16.F32.PACK_AB R53, R199, R186 ;  /* 0x000000bac735723e */ /* 0x002fca00000000ff */
[----:B------:R-:W-:Y:S01]  /*95b0*/  MUFU.EX2 R117, R117 ;  /* 0x0000007500757308 */ /* 0x000fe20000000800 */
[----:B------:R-:W-:Y:S01]  /*95c0*/  HMMA.16816.F32 R12, R40, R98, R12 ;  /* 0x00000062280c723c */ /* 0x000fe2000000180c */
[----:B------:R-:W-:-:S06]  /*95d0*/  LOP3.LUT R68, R53, R68, RZ, 0xc0, !PT ;  /* 0x0000004435447212 */ /* 0x000fcc00078ec0ff */
[----:B------:R-:W1:Y:S01]  /*95e0*/  MUFU.EX2 R116, R116 ;  /* 0x0000007400747308 */ /* 0x000e620000000800 */
[----:B------:R-:W-:Y:S01]  /*95f0*/  HMMA.16816.F32 R4, R40, R54, R4 ;  /* 0x000000362804723c */ /* 0x000fe20000001804 */
[----:B----4-:R-:W-:-:S06]  /*9600*/  F2FP.F16.F32.PACK_AB R53, R197, R202 ;  /* 0x000000cac535723e */ /* 0x010fcc00000000ff */
[----:B------:R-:W-:Y:S01]  /*9610*/  MUFU.EX2 R157, R157 ;  /* 0x0000009d009d7308 */ /* 0x000fe20000000800 */
[----:B------:R-:W-:Y:S01]  /*9620*/  HMMA.16816.F32 R40, R24, R102, RZ ;  /* 0x000000661828723c */ /* 0x000fe200000018ff */
[----:B------:R-:W-:-:S06]  /*9630*/  LOP3.LUT R70, R53, R70, RZ, 0xc0, !PT ;  /* 0x0000004635467212 */ /* 0x000fcc00078ec0ff */
[----:B------:R-:W4:Y:S01]  /*9640*/  MUFU.EX2 R182, R182 ;  /* 0x000000b600b67308 */ /* 0x000f220000000800 */
[----:B------:R-:W-:Y:S01]  /*9650*/  HMMA.16816.F32 R24, R24, R94, RZ ;  /* 0x0000005e1818723c */ /* 0x000fe200000018ff */
[----:B---3--:R-:W-:-:S04]  /*9660*/  F2FP.F16.F32.PACK_AB R53, R120, R121 ;  /* 0x000000797835723e */ /* 0x008fc800000000ff */
[----:B------:R-:W-:Y:S02]  /*9670*/  LOP3.LUT R90, R53, R90, RZ, 0xc0, !PT ;  /* 0x0000005a355a7212 */ /* 0x000fe400078ec0ff */
[----:B-1----:R-:W-:-:S04]  /*9680*/  F2FP.F16.F32.PACK_AB R53, R116, R117 ;  /* 0x000000757435723e */ /* 0x002fc800000000ff */
[----:B------:R-:W-:Y:S01]  /*9690*/  LOP3.LUT R86, R53, R86, RZ, 0xc0, !PT ;  /* 0x0000005635567212 */ /* 0x000fe200078ec0ff */
[----:B------:R-:W-:Y:S01]  /*96a0*/  HMMA.16816.F32 R40, R28, R98, R40 ;  /* 0x000000621c28723c */ /* 0x000fe20000001828 */
[----:B----4-:R-:W-:Y:S01]  /*96b0*/  F2FP.F16.F32.PACK_AB R53, R182, R157 ;  /* 0x0000009db635723e */ /* 0x010fe200000000ff */
[----:B------:R-:W-:-:S03]  /*96c0*/  IMAD.MOV.U32 R95, RZ, RZ, R52 ;  /* 0x000000ffff5f7224 */ /* 0x000fc600078e0034 */
[----:B------:R-:W-:-:S03]  /*96d0*/  LOP3.LUT R88, R53, R88, RZ, 0xc0, !PT ;  /* 0x0000005835587212 */ /* 0x000fc600078ec0ff */
[----:B------:R-:W-:Y:S01]  /*96e0*/  HMMA.16816.F32 R28, R28, R54, R24 ;  /* 0x000000361c1c723c */ /* 0x000fe20000001818 */
[----:B------:R-:W1:Y:S04]  /*96f0*/  LDSM.16.MT88.4 R52, [R218+0x4800] ;  /* 0x00480000da34783b */ /* 0x000e680000004200 */
[----:B------:R-:W3:Y:S03]  /*9700*/  LDSM.16.MT88.4 R24, [R218+0x4c00] ;  /* 0x004c0000da18783b */ /* 0x000ee60000004200 */
[C---:B--2---:R-:W-:Y:S08]  /*9710*/  HMMA.16816.F32 R8, R20.reuse, R48, R8 ;  /* 0x000000301408723c */ /* 0x044ff00000001808 */
[C---:B------:R-:W-:Y:S08]  /*9720*/  HMMA.16816.F32 R4, R20.reuse, R50, R4 ;  /* 0x000000321404723c */ /* 0x040ff00000001804 */
[C---:B-1----:R-:W-:Y:S08]  /*9730*/  HMMA.16816.F32 R16, R20.reuse, R52, R16 ;  /* 0x000000341410723c */ /* 0x042ff00000001810 */
[----:B------:R-:W-:Y:S01]  /*9740*/  HMMA.16816.F32 R12, R20, R54, R12 ;  /* 0x00000036140c723c */ /* 0x000fe2000000180c */
[----:B------:R-:W1:Y:S07]  /*9750*/  LDSM.16.MT88.4 R20, [R132+0x4c00] ;  /* 0x004c00008414783b */ /* 0x000e6e0000004200 */
[C---:B------:R-:W-:Y:S08]  /*9760*/  HMMA.16816.F32 R44, R88.reuse, R52, R44 ;  /* 0x00000034582c723c */ /* 0x040ff0000000182c */
[C---:B------:R-:W-:Y:S08]  /*9770*/  HMMA.16816.F32 R40, R88.reuse, R54, R40 ;  /* 0x000000365828723c */ /* 0x040ff00000001828 */
[C---:B------:R-:W-:Y:S08]  /*9780*/  HMMA.16816.F32 R32, R88.reuse, R48, R32 ;  /* 0x000000305820723c */ /* 0x040ff00000001820 */
[----:B------:R-:W-:Y:S01]  /*9790*/  HMMA.16816.F32 R28, R88, R50, R28 ;  /* 0x00000032581c723c */ /* 0x000fe2000000181c */
[----:B------:R-:W2:Y:S07]  /*97a0*/  LDSM.16.MT88.4 R48, [R218+0x5000] ;  /* 0x00500000da30783b */ /* 0x000eae0000004200 */
[C---:B---3--:R-:W-:Y:S08]  /*97b0*/  HMMA.16816.F32 R16, R68.reuse, R24, R16 ;  /* 0x000000184410723c */ /* 0x048ff00000001810 */
[----:B------:R-:W-:Y:S08]  /*97c0*/  HMMA.16816.F32 R12, R68, R26, R12 ;  /* 0x0000001a440c723c */ /* 0x000ff0000000180c */
[C---:B------:R-:W-:Y:S08]  /*97d0*/  HMMA.16816.F32 R44, R84.reuse, R24, R44 ;  /* 0x00000018542c723c */ /* 0x040ff0000000182c */
[C---:B------:R-:W-:Y:S01]  /*97e0*/  HMMA.16816.F32 R40, R84.reuse, R26, R40 ;  /* 0x0000001a5428723c */ /* 0x040fe20000001828 */
[----:B------:R-:W3:Y:S07]  /*97f0*/  LDSM.16.MT88.4 R24, [R132+0x5000] ;  /* 0x005000008418783b */ /* 0x000eee0000004200 */
[-C--:B-1----:R-:W-:Y:S08]  /*9800*/  HMMA.16816.F32 R32, R84, R20.reuse, R32 ;  /* 0x000000145420723c */ /* 0x082ff00000001820 */
[C---:B------:R-:W-:Y:S08]  /*9810*/  HMMA.16816.F32 R8, R68.reuse, R20, R8 ;  /* 0x000000144408723c */ /* 0x040ff00000001808 */
[-C--:B------:R-:W-:Y:S08]  /*9820*/  HMMA.16816.F32 R4, R68, R22.reuse, R4 ;  /* 0x000000164404723c */ /* 0x080ff00000001804 */
[----:B------:R-:W-:Y:S01]  /*9830*/  HMMA.16816.F32 R84, R84, R22, R28 ;  /* 0x000000165454723c */ /* 0x000fe2000000181c */
[----:B------:R-:W1:Y:S04]  /*9840*/  LDSM.16.MT88.4 R28, [R218+0x5400] ;  /* 0x00540000da1c783b */ /* 0x000e680000004200 */
[----:B------:R-:W4:Y:S03]  /*9850*/  LDSM.16.MT88.4 R20, [R132+0x5400] ;  /* 0x005400008414783b */ /* 0x000f260000004200 */
[C---:B--2---:R-:W-:Y:S08]  /*9860*/  HMMA.16816.F32 R16, R64.reuse, R48, R16 ;  /* 0x000000304010723c */ /* 0x044ff00000001810 */
[C---:B------:R-:W-:Y:S08]  /*9870*/  HMMA.16816.F32 R12, R64.reuse, R50, R12 ;  /* 0x00000032400c723c */ /* 0x040ff0000000180c */
[C---:B---3--:R-:W-:Y:S08]  /*9880*/  HMMA.16816.F32 R8, R64.reuse, R24, R8 ;  /* 0x000000184008723c */ /* 0x048ff00000001808 */
[----:B------:R-:W-:Y:S08]  /*9890*/  HMMA.16816.F32 R4, R64, R26, R4 ;  /* 0x0000001a4004723c */ /* 0x000ff00000001804 */
[----:B------:R-:W-:Y:S01]  /*98a0*/  HMMA.16816.F32 R52, R80, R24, R32 ;  /* 0x000000185034723c */ /* 0x000fe20000001820 */
[----:B------:R-:W2:Y:S07]  /*98b0*/  LDSM.16.MT88.4 R32, [R132+0x5800] ;  /* 0x005800008420783b */ /* 0x000eae0000004200 */
[C---:B-1----:R-:W-:Y:S08]  /*98c0*/  HMMA.16816.F32 R16, R60.reuse, R28, R16 ;  /* 0x0000001c3c10723c */ /* 0x042ff00000001810 */
[C---:B------:R-:W-:Y:S08]  /*98d0*/  HMMA.16816.F32 R12, R60.reuse, R30, R12 ;  /* 0x0000001e3c0c723c */ /* 0x040ff0000000180c */
[C---:B----4-:R-:W-:Y:S08]  /*98e0*/  HMMA.16816.F32 R8, R60.reuse, R20, R8 ;  /* 0x000000143c08723c */ /* 0x050ff00000001808 */
[----:B------:R-:W-:Y:S01]  /*98f0*/  HMMA.16816.F32 R60, R60, R22, R4 ;  /* 0x000000163c3c723c */ /* 0x000fe20000001804 */
[----:B------:R-:W1:Y:S01]  /*9900*/  LDSM.16.MT88.4 R4, [R132+0x5c00] ;  /* 0x005c00008404783b */ /* 0x000e620000004200 */
[----:B------:R-:W-:Y:S01]  /*9910*/  FADD.FTZ R154, R139, R148 ;  /* 0x000000948b9a7221 */ /* 0x000fe20000010000 */
[----:B------:R-:W-:Y:S01]  /*9920*/  FADD.FTZ R153, R136, R141 ;  /* 0x0000008d88997221 */ /* 0x000fe20000010000 */
[----:B------:R-:W-:-:S08]  /*9930*/  IMAD.MOV.U32 R67, RZ, RZ, R152 ;  /* 0x000000ffff437224 */ /* 0x000fd000078e0098 */
[----:B--2---:R-:W-:Y:S01]  /*9940*/  HMMA.16816.F32 R8, R56, R32, R8 ;  /* 0x000000203808723c */ /* 0x004fe20000001808 */
[----:B------:R-:W-:Y:S02]  /*9950*/  IMAD.MOV.U32 R68, RZ, RZ, R154 ;  /* 0x000000ffff447224 */ /* 0x000fe400078e009a */
[----:B------:R-:W-:Y:S01]  /*9960*/  FADD.FTZ R195, R195, R67 ;  /* 0x00000043c3c37221 */ /* 0x000fe20000010000 */
[----:B------:R-:W-:Y:S02]  /*9970*/  IMAD.MOV.U32 R70, RZ, RZ, R153 ;  /* 0x000000ffff467224 */ /* 0x000fe400078e0099 */
[----:B------:R-:W-:Y:S01]  /*9980*/  FADD.FTZ R194, R194, R68 ;  /* 0x00000044c2c27221 */ /* 0x000fe20000010000 */
[----:B------:R-:W-:Y:S01]  /*9990*/  FADD.FTZ R196, R196, R195 ;  /* 0x000000c3c4c47221 */ /* 0x000fe20000010000 */
[----:B------:R-:W-:Y:S02]  /*99a0*/  FADD.FTZ R193, R193, R70 ;  /* 0x00000046c1c17221 */ /* 0x000fe40000010000 */
[----:B------:R-:W-:Y:S01]  /*99b0*/  FADD.FTZ R159, R159, R194 ;  /* 0x000000c29f9f7221 */ /* 0x000fe20000010000 */
[----:B------:R-:W-:-:S02]  /*99c0*/  IMAD.MOV.U32 R99, RZ, RZ, R149 ;  /* 0x000000ffff637224 */ /* 0x000fc400078e0095 */
[----:B------:R-:W-:Y:S01]  /*99d0*/  FADD.FTZ R156, R156, R193 ;  /* 0x000000c19c9c7221 */ /* 0x000fe20000010000 */
[----:B------:R-:W-:Y:S02]  /*99e0*/  IMAD.MOV.U32 R103, RZ, RZ, R150 ;  /* 0x000000ffff677224 */ /* 0x000fe400078e0096 */
[----:B------:R-:W-:Y:S01]  /*99f0*/  FADD.FTZ R196, R189, R196 ;  /* 0x000000c4bdc47221 */ /* 0x000fe20000010000 */
[----:B------:R-:W-:-:S03]  /*9a00*/  IMAD.MOV.U32 R102, RZ, RZ, R151 ;  /* 0x000000ffff667224 */ /* 0x000fc600078e0097 */
[----:B------:R-:W-:-:S04]  /*9a10*/  FADD.FTZ R185, R185, R196 ;  /* 0x000000c4b9b97221 */ /* 0x000fc80000010000 */
[----:B------:R-:W-:Y:S01]  /*9a20*/  FADD.FTZ R184, R184, R185 ;  /* 0x000000b9b8b87221 */ /* 0x000fe20000010000 */
[----:B-1----:R-:W-:Y:S01]  /*9a30*/  HMMA.16816.F32 R148, R144, R4, R8 ;  /* 0x000000049094723c */ /* 0x002fe20000001808 */
[----:B------:R-:W-:Y:S01]  /*9a40*/  FADD.FTZ R9, R158, R159 ;  /* 0x0000009f9e097221 */ /* 0x000fe20000010000 */
[----:B------:R-:W-:-:S03]  /*9a50*/  FADD.FTZ R11, R157, R156 ;  /* 0x0000009c9d0b7221 */ /* 0x000fc60000010000 */
[----:B------:R-:W-:Y:S01]  /*9a60*/  FADD.FTZ R188, R188, R9 ;  /* 0x00000009bcbc7221 */ /* 0x000fe20000010000 */
[----:B------:R-:W-:-:S03]  /*9a70*/  FADD.FTZ R182, R182, R11 ;  /* 0x0000000bb6b67221 */ /* 0x000fc60000010000 */
[----:B------:R-:W-:Y:S01]  /*9a80*/  FADD.FTZ R187, R187, R188 ;  /* 0x000000bcbbbb7221 */ /* 0x000fe20000010000 */
        /* <DEDUP_REMOVED lines=24> */
[----:B------:R-:W-:Y:S01]  /*9c10*/  IMAD.MOV.U32 R71, RZ, RZ, R138 ;  /* 0x000000ffff477224 */ /* 0x000fe200078e008a */
[----:B------:R-:W-:Y:S01]  /*9c20*/  LDSM.16.MT88.4 R152, [R218+0x5c00] ;  /* 0x005c0000da98783b */ /* 0x000fe20000004200 */
[----:B------:R-:W-:Y:S01]  /*9c30*/  HMMA.16816.F32 R48, R80, R50, R40 ;  /* 0x000000325030723c */ /* 0x000fe20000001828 */
[----:B------:R-:W-:-:S02]  /*9c40*/  FADD.FTZ R207, R204, R207 ;  /* 0x000000cfcccf7221 */ /* 0x000fc40000010000 */
[----:B------:R-:W1:Y:S01]  /*9c50*/  LDSM.16.MT88.4 R40, [R218+0x5800] ;  /* 0x00580000da28783b */ /* 0x000e620000004200 */
[----:B------:R-:W-:Y:S01]  /*9c60*/  FADD.FTZ R115, R115, R116 ;  /* 0x0000007473737221 */ /* 0x000fe20000010000 */
[----:B------:R-:W-:-:S03]  /*9c70*/  FADD.FTZ R131, R131, R164 ;  /* 0x000000a483837221 */ /* 0x000fc60000010000 */
[----:B------:R-:W-:Y:S01]  /*9c80*/  HMMA.16816.F32 R84, R80, R26, R84 ;  /* 0x0000001a5054723c */ /* 0x000fe20000001854 */
        /* <DEDUP_REMOVED lines=17> */
[----:B------:R-:W-:-:S02]  /*9da0*/  IMAD.MOV.U32 R88, RZ, RZ, R135 ;  /* 0x000000ffff587224 */ /* 0x000fc400078e0087 */
[----:B------:R-:W-:Y:S01]  /*9db0*/  FADD.FTZ R96, R93, R96 ;  /* 0x000000605d607221 */ /* 0x000fe20000010000 */
[----:B------:R-:W-:Y:S01]  /*9dc0*/  FADD.FTZ R248, R248, R247 ;  /* 0x000000f7f8f87221 */ /* 0x000fe20000010000 */
[----:B------:R-:W-:Y:S02]  /*9dd0*/  FADD.FTZ R110, R110, R111 ;  /* 0x0000006f6e6e7221 */ /* 0x000fe40000010000 */
[----:B------:R-:W-:Y:S01]  /*9de0*/  HMMA.16816.F32 R52, R76, R20, R52 ;  /* 0x000000144c34723c */ /* 0x000fe20000001834 */
[----:B------:R-:W-:Y:S01]  /*9df0*/  FADD.FTZ R126, R126, R127 ;  /* 0x0000007f7e7e7221 */ /* 0x000fe20000010000 */
[----:B------:R-:W-:Y:S02]  /*9e00*/  IMAD.MOV.U32 R89, RZ, RZ, R134 ;  /* 0x000000ffff597224 */ /* 0x000fe400078e0086 */
[----:B------:R-:W-:-:S04]  /*9e10*/  FADD.FTZ R96, R88, R96 ;  /* 0x0000006058607221 */ /* 0x000fc80000010000 */
[----:B------:R-:W-:Y:S01]  /*9e20*/  HMMA.16816.F32 R48, R76, R30, R48 ;  /* 0x0000001e4c30723c */ /* 0x000fe20000001830 */
[----:B------:R-:W-:Y:S01]  /*9e30*/  FADD.FTZ R245, R245, R248 ;  /* 0x000000f8f5f57221 */ /* 0x000fe20000010000 */
[----:B------:R-:W-:-:S06]  /*9e40*/  FADD.FTZ R109, R109, R110 ;  /* 0x0000006e6d6d7221 */ /* 0x000fcc0000010000 */
[----:B------:R-:W-:Y:S01]  /*9e50*/  HMMA.16816.F32 R84, R76, R22, R84 ;  /* 0x000000164c54723c */ /* 0x000fe20000001854 */
[----:B------:R-:W-:Y:S01]  /*9e60*/  FADD.FTZ R125, R125, R126 ;  /* 0x0000007e7d7d7221 */ /* 0x000fe20000010000 */
[----:B------:R-:W-:Y:S02]  /*9e70*/  IMAD.MOV.U32 R90, RZ, RZ, R133 ;  /* 0x000000ffff5a7224 */ /* 0x000fe400078e0085 */
[----:B------:R-:W-:Y:S01]  /*9e80*/  FADD.FTZ R96, R89, R96 ;  /* 0x0000006059607221 */ /* 0x000fe20000010000 */
        /* <DEDUP_REMOVED lines=8> */
[----:B------:R-:W-:-:S02]  /*9f10*/  IMAD.MOV.U32 R98, RZ, RZ, R142 ;  /* 0x000000ffff627224 */ /* 0x000fc400078e008e */
[----:B------:R-:W-:Y:S01]  /*9f20*/  FADD.FTZ R96, R91, R96 ;  /* 0x000000605b607221 */ /* 0x000fe20000010000 */
[----:B------:R-:W-:Y:S01]  /*9f30*/  FADD.FTZ R244, R244, R243 ;  /* 0x000000f3f4f47221 */ /* 0x000fe20000010000 */
[----:B------:R-:W-:Y:S01]  /*9f40*/  FADD.FTZ R106, R106, R107 ;  /* 0x0000006b6a6a7221 */ /* 0x000fe20000010000 */
[----:B-1----:R-:W-:Y:S01]  /*9f50*/  HMMA.16816.F32 R16, R56, R40, R16 ;  /* 0x000000283810723c */ /* 0x002fe20000001810 */
[----:B------:R-:W-:Y:S01]  /*9f60*/  FADD.FTZ R123, R122, R123 ;  /* 0x0000007b7a7b7221 */ /* 0x000fe20000010000 */
[----:B------:R-:W-:Y:S01]  /*9f70*/  FADD.FTZ R96, R98, R96 ;  /* 0x0000006062607221 */ /* 0x000fe20000010000 */
[----:B------:R-:W-:Y:S01]  /*9f80*/  FADD.FTZ R241, R241, R244 ;  /* 0x000000f4f1f17221 */ /* 0x000fe20000010000 */
[----:B------:R-:W-:-:S04]  /*9f90*/  FADD.FTZ R105, R105, R106 ;  /* 0x0000006a69697221 */ /* 0x000fc80000010000 */
[----:B------:R-:W-:Y:S01]  /*9fa0*/  HMMA.16816.F32 R12, R56, R42, R12 ;  /* 0x0000002a380c723c */ /* 0x000fe2000000180c */
[----:B------:R-:W-:Y:S01]  /*9fb0*/  FADD.FTZ R176, R176, R123 ;  /* 0x0000007bb0b07221 */ /* 0x000fe20000010000 */
[----:B------:R-:W-:Y:S02]  /*9fc0*/  IMAD.MOV.U32 R94, RZ, RZ, R140 ;  /* 0x000000ffff5e7224 */ /* 0x000fe400078e008c */
[----:B------:R-:W-:-:S04]  /*9fd0*/  FADD.FTZ R96, R99, R96 ;  /* 0x0000006063607221 */ /* 0x000fc80000010000 */
[----:B------:R-:W-:Y:S01]  /*9fe0*/  HMMA.16816.F32 R44, R72, R40, R44 ;  /* 0x00000028482c723c */ /* 0x000fe2000000182c */
[----:B------:R-:W-:-:S07]  /*9ff0*/  FADD.FTZ R242, R242, R241 ;  /* 0x000000f1f2f27221 */ /* 0x000fce0000010000 */
[----:B------:R-:W-:Y:S01]  /*a000*/  HMMA.16816.F32 R52, R72, R32, R52 ;  /* 0x000000204834723c */ /* 0x000fe20000001834 */
[----:B------:R-:W-:-:S07]  /*a010*/  FADD.FTZ R104, R104, R105 ;  /* 0x0000006968687221 */ /* 0x000fce0000010000 */
[----:B------:R-:W-:Y:S01]  /*a020*/  HMMA.16816.F32 R48, R72, R42, R48 ;  /* 0x0000002a4830723c */ /* 0x000fe20000001830 */
[----:B------:R-:W-:-:S07]  /*a030*/  FADD.FTZ R175, R175, R176 ;  /* 0x000000b0afaf7221 */ /* 0x000fce0000010000 */
[----:B------:R-:W-:Y:S01]  /*a040*/  HMMA.16816.F32 R60, R56, R34, R60 ;  /* 0x00000022383c723c */ /* 0x000fe2000000183c */
[----:B------:R-:W-:-:S07]  /*a050*/  FADD.FTZ R96, R94, R96 ;  /* 0x000000605e607221 */ /* 0x000fce0000010000 */
        /* <DEDUP_REMOVED lines=13> */
[----:B------:R-:W-:-:S06]  /*a130*/  FADD.FTZ R222, R222, R223 ;  /* 0x000000dfdede7221 */ /* 0x000fcc0000010000 */
[----:B------:R-:W-:Y:S01]  /*a140*/  HMMA.16816.F32 R136, R144, R154, R12 ;  /* 0x0000009a9088723c */ /* 0x000fe2000000180c */
[----:B------:R-:W-:-:S07]  /*a150*/  FADD.FTZ R217, R217, R222 ;  /* 0x000000ded9d97221 */ /* 0x000fce0000010000 */
[C---:B------:R-:W-:Y:S08]  /*a160*/  HMMA.16816.F32 R132, R160.reuse, R152, R44 ;  /* 0x00000098a084723c */ /* 0x040ff0000000182c */
[----:B------:R-:W-:Y:S01]  /*a170*/  HMMA.16816.F32 R156, R160, R4, R52 ;  /* 0x00000004a09c723c */ /* 0x000fe20000001834 */
[----:B------:R-:W-:-:S07]  /*a180*/  FADD.FTZ R5, R103, R96 ;  /* 0x0000006067057221 */ /* 0x000fce0000010000 */
[----:B------:R-:W-:Y:S01]  /*a190*/  HMMA.16816.F32 R152, R160, R154, R48 ;  /* 0x0000009aa098723c */ /* 0x000fe20000001830 */
[----:B------:R-:W-:-:S07]  /*a1a0*/  FADD.FTZ R4, R206, R5 ;  /* 0x00000005ce047221 */ /* 0x000fce0000010000 */
[-C--:B------:R-:W-:Y:S08]  /*a1b0*/  HMMA.16816.F32 R144, R144, R6.reuse, R60 ;  /* 0x000000069090723c */ /* 0x080ff0000000183c */
[----:B------:R-:W-:Y:S01]  /*a1c0*/  HMMA.16816.F32 R160, R160, R6, R84 ;  /* 0x00000006a0a0723c */ /* 0x000fe20000001854 */
[----:B------:R-:W-:Y:S01]  /*a1d0*/  FADD.FTZ R7, R170, R171 ;  /* 0x000000abaa077221 */ /* 0x000fe20000010000 */
[----:B------:R-:W-:Y:S01]  /*a1e0*/  FADD.FTZ R6, R100, R177 ;  /* 0x000000b164067221 */ /* 0x000fe20000010000 */
[----:B------:R-:W-:-:S03]  /*a1f0*/  FADD.FTZ R216, R216, R217 ;  /* 0x000000d9d8d87221 */ /* 0x000fc60000010000 */
[----:B------:R1:W-:Y:S04]  /*a200*/  STL [R1+0x24], R7 ;  /* 0x0000240701007387 */ /* 0x0003e80000100800 */
[----:B------:R1:W-:Y:S04]  /*a210*/  STL [R1+0x20], R6 ;  /* 0x0000200601007387 */ /* 0x0003e80000100800 */
[----:B------:R1:W-:Y:S01]  /*a220*/  STL [R1+0x28], R4 ;  /* 0x0000280401007387 */ /* 0x0003e20000100800 */
[----:B------:R-:W-:Y:S01]  /*a230*/  FADD.FTZ R215, R215, R216 ;  /* 0x000000d8d7d77221 */ /* 0x000fe20000010000 */
[----:B------:R-:W-:-:S03]  /*a240*/  ISETP.GT.AND P0, PT, R183, R228, PT ;  /* 0x000000e4b700720c */ /* 0x000fc60003f04270 */
[----:B------:R-:W-:-:S04]  /*a250*/  FADD.FTZ R214, R214, R215 ;  /* 0x000000d7d6d67221 */ /* 0x000fc80000010000 */
[----:B------:R-:W-:-:S04]  /*a260*/  FADD.FTZ R213, R213, R214 ;  /* 0x000000d6d5d57221 */ /* 0x000fc80000010000 */
[----:B------:R-:W-:Y:S01]  /*a270*/  FADD.FTZ R212, R212, R213 ;  /* 0x000000d5d4d47221 */ /* 0x000fe20000010000 */
[----:B------:R-:W-:-:S03]  /*a280*/  VIADD R248, R218, 0x4000 ;  /* 0x00004000daf87836 */ /* 0x000fc60000000000 */
[----:B------:R-:W-:Y:S01]  /*a290*/  FADD.FTZ R249, R249, R212 ;  /* 0x000000d4f9f97221 */ /* 0x000fe20000010000 */
[----:B------:R-:W-:Y:S06]  /*a2a0*/  @!P0 BRA `(.L_x_548) ;  /* 0x0000007c00a48947 */ /* 0x000fec0003800000 */
[----:B------:R-:W2:Y:S01]  /*a2b0*/  LDCU UR4, c[0x0][0x440] ;  /* 0x00008800ff0477ac */ /* 0x000ea20008000800 */
[----:B-1----:R-:W-:Y:S01]  /*a2c0*/  VIADD R4, R37, 0xfffffffe ;  /* 0xfffffffe25047836 */ /* 0x002fe20000000000 */
[----:B------:R-:W-:-:S04]  /*a2d0*/  DEPBAR.LE SB0, 0x0 ;  /* 0x000080000000791a */ /* 0x000fc80000000000 */
[----:B-----5:R-:W-:-:S04]  /*a2e0*/  IMAD.WIDE.U32 R6, R4, R180, RZ ;  /* 0x000000b404067225 */ /* 0x020fc800078e00ff */
[----:B------:R-:W-:Y:S02]  /*a2f0*/  IMAD R4, R4, R181, R7 ;  /* 0x000000b504047224 */ /* 0x000fe400078e0207 */
[----:B------:R-:W-:-:S03]  /*a300*/  IMAD.SHL.U32 R12, R6, 0x80, RZ ;  /* 0x00000080060c7824 */ /* 0x000fc600078e00ff */
[----:B------:R-:W-:Y:S01]  /*a310*/  SHF.L.U64.HI R13, R6, 0x7, R4 ;  /* 0x00000007060d7819 */ /* 0x000fe20000010204 */
[----:B------:R-:W-:Y:S01]  /*a320*/  BAR.SYNC.DEFER_BLOCKING 0x0 ;  /* 0x0000000000007b1d */ /* 0x000fe20000010000 */
[----:B--2---:R-:W-:-:S13]  /*a330*/  ISETP.GE.AND P0, PT, R221, UR4, PT ;  /* 0x00000004dd007c0c */ /* 0x004fda000bf06270 */
[CC--:B------:R-:W-:Y:S02]  /*a340*/  @!P0 LEA R4, P3, R180.reuse, R12.reuse, 0x5 ;  /* 0x0000000cb4048211 */ /* 0x0c0fe400078628ff */
[----:B------:R-:W-:Y:S02]  /*a350*/  @!P0 LEA R6, P1, R180, R12, 0x6 ;  /* 0x0000000cb4068211 */ /* 0x000fe400078230ff */
[----:B------:R-:W-:Y:S02]  /*a360*/  @!P0 LEA R10, P4, R12, R225, 0x1 ;  /* 0x000000e10c0a8211 */ /* 0x000fe400078808ff */
[CCC-:B------:R-:W-:Y:S02]  /*a370*/  @!P0 LEA.HI.X R5, R180.reuse, R13.reuse, R181.reuse, 0x5, P3 ;  /* 0x0000000db4058211 */ /* 0x1c0fe400018f2cb5 */
[----:B------:R-:W-:Y:S01]  /*a380*/  @!P0 LEA.HI.X R7, R180, R13, R181, 0x6, P1 ;  /* 0x0000000db4078211 */ /* 0x000fe200008f34b5 */
[----:B------:R-:W-:Y:S01]  /*a390*/  @!P0 IMAD R181, R181, 0x60, RZ ;  /* 0x00000060b5b58824 */ /* 0x000fe200078e02ff */
[-CC-:B------:R-:W-:Y:S01]  /*a3a0*/  @!P0 LEA.HI.X R11, R12, R224.reuse, R13.reuse, 0x1, P4 ;  /* 0x000000e00c0b8211 */ /* 0x180fe200020f0c0d */
[----:B------:R-:W-:Y:S01]  /*a3b0*/  @!P0 IMAD.WIDE.U32 R12, R180, 0x60, R12 ;  /* 0x00000060b40c8825 */ /* 0x000fe200078e000c */
[-C--:B------:R-:W-:Y:S01]  /*a3c0*/  @!P0 LEA R14, P1, R6, R225.reuse, 0x1 ;  /* 0x000000e1060e8211 */ /* 0x080fe200078208ff */
[----:B------:R-:W-:Y:S01]  /*a3d0*/  @P0 STS.128 [R231+0x4000], RZ ;  /* 0x004000ffe7000388 */ /* 0x000fe20000000c00 */
[----:B------:R-:W-:Y:S01]  /*a3e0*/  @!P0 LEA R8, P3, R4, R225, 0x1 ;  /* 0x000000e104088211 */ /* 0x000fe200078608ff */
[----:B------:R-:W-:Y:S01]  /*a3f0*/  @!P0 IMAD.IADD R181, R181, 0x1, R13 ;  /* 0x00000001b5b58824 */ /* 0x000fe200078e020d */
[-C--:B------:R-:W-:Y:S01]  /*a400*/  @!P0 LEA.HI.X R15, R6, R224.reuse, R7, 0x1, P1 ;  /* 0x000000e0060f8211 */ /* 0x080fe200008f0c07 */
[----:B------:R-:W-:Y:S01]  /*a410*/  @!PT LDS RZ, [RZ] ;  /* 0x00000000fffff984 */ /* 0x000fe20000000800 */
[----:B------:R-:W-:Y:S01]  /*a420*/  @!PT LDS RZ, [RZ] ;  /* 0x00000000fffff984 */ /* 0x000fe20000000800 */
[----:B------:R-:W-:Y:S01]  /*a430*/  @!PT LDS RZ, [RZ] ;  /* 0x00000000fffff984 */ /* 0x000fe20000000800 */
[----:B------:R-:W-:Y:S01]  /*a440*/  @!P0 LDGSTS.E.BYPASS.LTC128B.128 [R231+0x4000], desc[UR16][R10.64] ;  /* 0x040000000ae78fae */ /* 0x000fe2000b981a10 */
[----:B------:R-:W-:-:S02]  /*a450*/  @!P0 LEA.HI.X R9, R4, R224, R5, 0x1, P3 ;  /* 0x000000e004098211 */ /* 0x000fc400018f0c05 */
[C---:B------:R-:W-:Y:S01]  /*a460*/  @!P0 LEA R16, P1, R12.reuse, R225, 0x1 ;  /* 0x000000e10c108211 */ /* 0x040fe200078208ff */
[----:B------:R-:W-:Y:S03]  /*a470*/  @P0 STS.128 [R231+0x4800], RZ ;  /* 0x004800ffe7000388 */ /* 0x000fe60000000c00 */
[----:B------:R-:W-:Y:S01]  /*a480*/  @!P0 LEA.HI.X R17, R12, R224, R181, 0x1, P1 ;  /* 0x000000e00c118211 */ /* 0x000fe200008f0cb5 */
        /* <DEDUP_REMOVED lines=15> */
[----:B------:R-:W2:Y:S04]  /*a580*/  LDSM.16.M88.4 R4, [R220+0x1000] ;  /* 0x00100000dc04783b */ /* 0x000ea80000000200 */
[----:B------:R-:W3:Y:S04]  /*a590*/  LDSM.16.M88.4 R120, [R219+0x2400] ;  /* 0x00240000db78783b */ /* 0x000ee80000000200 */
[----:B------:R-:W4:Y:S04]  /*a5a0*/  LDSM.16.M88.4 R112, [R219+0x2800] ;  /* 0x00280000db70783b */ /* 0x000f280000000200 */
[----:B------:R-:W1:Y:S04]  /*a5b0*/  LDSM.16.M88.4 R104, [R219+0x2c00] ;  /* 0x002c0000db68783b */ /* 0x000e680000000200 */
[----:B------:R-:W1:Y:S04]  /*a5c0*/  LDSM.16.M88.4 R96, [R219+0x3000] ;  /* 0x00300000db60783b */ /* 0x000e680000000200 */
[----:B------:R-:W1:Y:S04]  /*a5d0*/  LDSM.16.M88.4 R88, [R219+0x3400] ;  /* 0x00340000db58783b */ /* 0x000e680000000200 */
[----:B------:R-:W1:Y:S04]  /*a5e0*/  LDSM.16.M88.4 R80, [R219+0x3800] ;  /* 0x00380000db50783b */ /* 0x000e680000000200 */
[----:B------:R-:W1:Y:S04]  /*a5f0*/  LDSM.16.M88.4 R204, [R219+0x3c00] ;  /* 0x003c0000dbcc783b */ /* 0x000e680000000200 */
[----:B------:R-:W1:Y:S04]  /*a600*/  LDSM.16.M88.4 R72, [R220] ;  /* 0x00000000dc48783b */ /* 0x000e680000000200 */
[----:B------:R-:W-:Y:S04]  /*a610*/  LDSM.16.M88.4 R196, [R201+0x2000] ;  /* 0x00200000c9c4783b */ /* 0x000fe80000000200 */
[----:B------:R-:W1:Y:S01]  /*a620*/  LDSM.16.M88.4 R76, [R200+0x1000] ;  /* 0x00100000c84c783b */ /* 0x000e620000000200 */
[C---:B--2---:R-:W-:Y:S03]  /*a630*/  HMMA.16816.F32 R68, R4.reuse, R128, RZ ;  /* 0x000000800444723c */ /* 0x044fe600000018ff */
[----:B------:R-:W2:Y:S04]  /*a640*/  LDSM.16.M88.4 R192, [R201+0x2400] ;  /* 0x00240000c9c0783b */ /* 0x000ea80000000200 */
[----:B------:R-:W2:Y:S01]  /*a650*/  LDSM.16.M88.4 R188, [R201+0x2800] ;  /* 0x00280000c9bc783b */ /* 0x000ea20000000200 */
[C---:B---3--:R-:W-:Y:S03]  /*a660*/  HMMA.16816.F32 R60, R4.reuse, R120, RZ ;  /* 0x00000078043c723c */ /* 0x048fe600000018ff */
[----:B------:R-:W3:Y:S04]  /*a670*/  LDSM.16.M88.4 R184, [R201+0x2c00] ;  /* 0x002c0000c9b8783b */ /* 0x000ee80000000200 */
[----:B------:R-:W3:Y:S01]  /*a680*/  LDSM.16.M88.4 R180, [R201+0x3000] ;  /* 0x00300000c9b4783b */ /* 0x000ee20000000200 */
[C---:B----4-:R-:W-:Y:S03]  /*a690*/  HMMA.16816.F32 R52, R4.reuse, R112, RZ ;  /* 0x000000700434723c */ /* 0x050fe600000018ff */
[----:B------:R-:W4:Y:S04]  /*a6a0*/  LDSM.16.M88.4 R176, [R201+0x3400] ;  /* 0x00340000c9b0783b */ /* 0x000f280000000200 */
[----:B------:R-:W4:Y:S01]  /*a6b0*/  LDSM.16.M88.4 R172, [R201+0x3800] ;  /* 0x00380000c9ac783b */ /* 0x000f220000000200 */
[C---:B-1----:R-:W-:Y:S03]  /*a6c0*/  HMMA.16816.F32 R44, R4.reuse, R104, RZ ;  /* 0x00000068042c723c */ /* 0x042fe600000018ff */
[----:B------:R-:W1:Y:S04]  /*a6d0*/  LDSM.16.M88.4 R168, [R201+0x3c00] ;  /* 0x003c0000c9a8783b */ /* 0x000e680000000200 */
[----:B------:R-:W1:Y:S01]  /*a6e0*/  LDSM.16.M88.4 R200, [R200] ;  /* 0x00000000c8c8783b */ /* 0x000e620000000200 */
[C---:B------:R-:W-:Y:S03]  /*a6f0*/  HMMA.16816.F32 R32, R4.reuse, R96, RZ ;  /* 0x000000600420723c */ /* 0x040fe600000018ff */
        /* <DEDUP_REMOVED lines=15> */
[----:B------:R-:W-:Y:S08]  /*a7f0*/  HMMA.16816.F32 R124, R72, R120, RZ ;  /* 0x00000078487c723c */ /* 0x000ff000000018ff */
[C---:B------:R-:W-:Y:S08]  /*a800*/  HMMA.16816.F32 R68, R76.reuse, R196, R68 ;  /* 0x000000c44c44723c */ /* 0x040ff00000001844 */
[C---:B--2---:R-:W-:Y:S08]  /*a810*/  HMMA.16816.F32 R60, R76.reuse, R192, R60 ;  /* 0x000000c04c3c723c */ /* 0x044ff0000000183c */
[C---:B------:R-:W-:Y:S08]  /*a820*/  HMMA.16816.F32 R52, R76.reuse, R188, R52 ;  /* 0x000000bc4c34723c */ /* 0x040ff00000001834 */
[C---:B---3--:R-:W-:Y:S08]  /*a830*/  HMMA.16816.F32 R44, R76.reuse, R184, R44 ;  /* 0x000000b84c2c723c */ /* 0x048ff0000000182c */
[C---:B------:R-:W-:Y:S08]  /*a840*/  HMMA.16816.F32 R32, R76.reuse, R180, R32 ;  /* 0x000000b44c20723c */ /* 0x040ff00000001820 */
[C---:B----4-:R-:W-:Y:S08]  /*a850*/  HMMA.16816.F32 R24, R76.reuse, R176, R24 ;  /* 0x000000b04c18723c */ /* 0x050ff00000001818 */
        /* <DEDUP_REMOVED lines=24> */
[----:B------:R-:W-:Y:S08]  /*a9e0*/  HMMA.16816.F32 R124, R200, R192, R124 ;  /* 0x000000c0c87c723c */ /* 0x000ff0000000187c */
[----:B------:R-:W-:Y:S08]  /*a9f0*/  HMMA.16816.F32 R72, R72, R206, RZ ;  /* 0x000000ce4848723c */ /* 0x000ff000000018ff */
[----:B------:R-:W-:Y:S01]  /*aa00*/  HMMA.16816.F32 R76, R200, R168, R76 ;  /* 0x000000a8c84c723c */ /* 0x000fe2000000184c */
[----:B------:R-:W-:-:S04]  /*aa10*/  IMAD R169, R37, 0x80, R252 ;  /* 0x0000008025a97824 */ /* 0x000fc800078e02fc */
[C---:B------:R-:W-:Y:S02]  /*aa20*/  VIADD R193, R169.reuse, 0xffffff00 ;  /* 0xffffff00a9c17836 */ /* 0x040fe40000000000 */
[C---:B------:R-:W-:Y:S01]  /*aa30*/  VIADD R245, R169.reuse, 0xffffff41 ;  /* 0xffffff41a9f57836 */ /* 0x040fe20000000000 */
[C---:B------:R-:W-:Y:S01]  /*aa40*/  HMMA.16816.F32 R120, R200.reuse, R194, R120 ;  /* 0x000000c2c878723c */ /* 0x040fe20000001878 */
        /* <DEDUP_REMOVED lines=10> */
[C---:B------:R-:W-:Y:S02]  /*aaf0*/  VIADD R185, R169.reuse, 0xffffff08 ;  /* 0xffffff08a9b97836 */ /* 0x040fe40000000000 */
[C---:B------:R-:W-:Y:S02]  /*ab00*/  VIADD R184, R169.reuse, 0xffffff20 ;  /* 0xffffff20a9b87836 */ /* 0x040fe40000000000 */
[----:B------:R-:W-:-:S02]  /*ab10*/  VIADD R195, R169, 0xffffff70 ;  /* 0xffffff70a9c37836 */ /* 0x000fc40000000000 */
[----:B------:R-:W-:Y:S01]  /*ab20*/  VIADD R199, R169, 0xffffff68 ;  /* 0xffffff68a9c77836 */ /* 0x000fe20000000000 */
[----:B------:R-:W-:Y:S01]  /*ab30*/  HMMA.16816.F32 R112, R200, R190, R112 ;  /* 0x000000bec870723c */ /* 0x000fe20000001870 */
[----:B------:R-:W-:-:S05]  /*ab40*/  VIADD R190, R238, 0x8 ;  /* 0x00000008eebe7836 */ /* 0x000fca0000000000 */
[C---:B------:R-:W-:Y:S02]  /*ab50*/  ISETP.GT.AND P6, PT, R190.reuse, R193, PT ;  /* 0x000000c1be00720c */ /* 0x040fe40003fc4270 */
[C---:B------:R-:W-:Y:S01]  /*ab60*/  HMMA.16816.F32 R100, R200.reuse, R180, R100 ;  /* 0x000000b4c864723c */ /* 0x040fe20000001864 */
[C---:B------:R-:W-:Y:S01]  /*ab70*/  VIADD R181, R169.reuse, 0xffffff09 ;  /* 0xffffff09a9b57836 */ /* 0x040fe20000000000 */
[----:B------:R-:W-:Y:S01]  /*ab80*/  ISETP.GT.AND P1, PT, R190, R185, PT ;  /* 0x000000b9be00720c */ /* 0x000fe20003f24270 */
[C---:B------:R-:W-:Y:S01]  /*ab90*/  VIADD R180, R169.reuse, 0xffffff28 ;  /* 0xffffff28a9b47836 */ /* 0x040fe20000000000 */
[----:B------:R-:W-:Y:S02]  /*aba0*/  FSEL R206, R166, -INF , !P6 ;  /* 0xff800000a6ce7808 */ /* 0x000fe40007000000 */
[----:B------:R-:W-:Y:S02]  /*abb0*/  ISETP.GT.AND P5, PT, R190, R181, PT ;  /* 0x000000b5be00720c */ /* 0x000fe40003fa4270 */
[----:B------:R-:W-:Y:S01]  /*abc0*/  HMMA.16816.F32 R88, R200, R178, R88 ;  /* 0x000000b2c858723c */ /* 0x000fe20000001858 */
[C---:B------:R-:W-:Y:S01]  /*abd0*/  VIADD R179, R169.reuse, 0xffffff10 ;  /* 0xffffff10a9b37836 */ /* 0x040fe20000000000 */
[----:B------:R-:W-:Y:S01]  /*abe0*/  FSEL R191, R130, -INF , !P1 ;  /* 0xff80000082bf7808 */ /* 0x000fe20004800000 */
[----:B------:R-:W-:Y:S01]  /*abf0*/  VIADD R178, R169, 0xffffff29 ;  /* 0xffffff29a9b27836 */ /* 0x000fe20000000000 */
[----:B------:R-:W-:-:S02]  /*ac00*/  FSEL R189, R131, -INF , !P5 ;  /* 0xff80000083bd7808 */ /* 0x000fc40006800000 */
[C---:B------:R-:W-:Y:S02]  /*ac10*/  ISETP.GT.AND P4, PT, R190.reuse, R179, PT ;  /* 0x000000b3be00720c */ /* 0x040fe40003f84270 */
[C---:B------:R-:W-:Y:S01]  /*ac20*/  HMMA.16816.F32 R104, R200.reuse, R186, R104 ;  /* 0x000000bac868723c */ /* 0x040fe20000001868 */
[C---:B------:R-:W-:Y:S01]  /*ac30*/  VIADD R187, R169.reuse, 0xffffff01 ;  /* 0xffffff01a9bb7836 */ /* 0x040fe20000000000 */
[----:B------:R-:W-:Y:S02]  /*ac40*/  ISETP.GT.AND P5, PT, R190, R184, PT ;  /* 0x000000b8be00720c */ /* 0x000fe40003fa4270 */
[----:B------:R-:W-:Y:S01]  /*ac50*/  FSEL R130, R126, -INF , !P4 ;  /* 0xff8000007e827808 */ /* 0x000fe20006000000 */
[----:B------:R-:W-:Y:S01]  /*ac60*/  BAR.SYNC.DEFER_BLOCKING 0x0 ;  /* 0x0000000000007b1d */ /* 0x000fe20000010000 */
[----:B------:R-:W-:Y:S02]  /*ac70*/  ISETP.GT.AND P3, PT, R190, R187, PT ;  /* 0x000000bbbe00720c */ /* 0x000fe40003f64270 */
[----:B------:R-:W-:Y:S01]  /*ac80*/  HMMA.16816.F32 R92, R200, R176, R92 ;  /* 0x000000b0c85c723c */ /* 0x000fe2000000185c */
[----:B------:R-:W-:Y:S01]  /*ac90*/  VIADD R177, R169, 0xffffff11 ;  /* 0xffffff11a9b17836 */ /* 0x000fe20000000000 */
[----:B------:R-:W-:Y:S01]  /*aca0*/  FSEL R188, R167, -INF , !P3 ;  /* 0xff800000a7bc7808 */ /* 0x000fe20005800000 */
[----:B------:R-:W-:-:S03]  /*acb0*/  VIADD R176, R169, 0xffffff30 ;  /* 0xffffff30a9b07836 */ /* 0x000fc60000000000 */
[C---:B------:R-:W-:Y:S02]  /*acc0*/  ISETP.GT.AND P6, PT, R190.reuse, R177, PT ;  /* 0x000000b1be00720c */ /* 0x040fe40003fc4270 */
[C---:B------:R-:W-:Y:S01]  /*acd0*/  HMMA.16816.F32 R84, R200.reuse, R172, R84 ;  /* 0x000000acc854723c */ /* 0x040fe20000001854 */
[----:B------:R-:W-:Y:S01]  /*ace0*/  VIADD R173, R169, 0xffffff19 ;  /* 0xffffff19a9ad7836 */ /* 0x000fe20000000000 */
[----:B------:R-:W-:Y:S01]  /*acf0*/  FSEL R127, R127, -INF , !P6 ;  /* 0xff8000007f7f7808 */ /* 0x000fe20007000000 */
[C---:B------:R-:W-:Y:S01]  /*ad00*/  VIADD R172, R169.reuse, 0xffffff31 ;  /* 0xffffff31a9ac7836 */ /* 0x040fe20000000000 */
[C---:B------:R-:W-:Y:S02]  /*ad10*/  ISETP.GT.AND P6, PT, R190.reuse, R180, PT ;  /* 0x000000b4be00720c */ /* 0x040fe40003fc4270 */
[C---:B------:R-:W-:Y:S02]  /*ad20*/  ISETP.GT.AND P1, PT, R190.reuse, R173, PT ;  /* 0x000000adbe00720c */ /* 0x040fe40003f24270 */
[----:B------:R-:W-:Y:S01]  /*ad30*/  HMMA.16816.F32 R96, R200, R182, R96 ;  /* 0x000000b6c860723c */ /* 0x000fe20000001860 */
[----:B------:R-:W-:Y:S01]  /*ad40*/  VIADD R182, R169, 0xffffff21 ;  /* 0xffffff21a9b67836 */ /* 0x000fe20000000000 */
[----:B------:R-:W-:Y:S01]  /*ad50*/  FSEL R131, R123, -INF , !P1 ;  /* 0xff8000007b837808 */ /* 0x000fe20004800000 */
[----:B------:R-:W-:Y:S01]  /*ad60*/  VIADD R183, R169, 0xffffff71 ;  /* 0xffffff71a9b77836 */ /* 0x000fe20000000000 */
[----:B------:R-:W-:-:S02]  /*ad70*/  ISETP.GT.AND P1, PT, R190, R176, PT ;  /* 0x000000b0be00720c */ /* 0x000fc40003f24270 */
[----:B------:R-:W-:Y:S02]  /*ad80*/  ISETP.GT.AND P4, PT, R190, R182, PT ;  /* 0x000000b6be00720c */ /* 0x000fe40003f84270 */
[C---:B------:R-:W-:Y:S01]  /*ad90*/  HMMA.16816.F32 R80, R200.reuse, R174, R80 ;  /* 0x000000aec850723c */ /* 0x040fe20000001850 */
[C---:B------:R-:W-:Y:S01]  /*ada0*/  VIADD R175, R169.reuse, 0xffffff18 ;  /* 0xffffff18a9af7836 */ /* 0x040fe20000000000 */
[----:B------:R-:W-:Y:S01]  /*adb0*/  FSEL R123, R118, -INF , !P5 ;  /* 0xff800000767b7808 */ /* 0x000fe20006800000 */
[C---:B------:R-:W-:Y:S01]  /*adc0*/  VIADD R174, R169.reuse, 0xffffff38 ;  /* 0xffffff38a9ae7836 */ /* 0x040fe20000000000 */
[C---:B------:R-:W-:Y:S02]  /*add0*/  ISETP.GT.AND P5, PT, R190.reuse, R172, PT ;  /* 0x000000acbe00720c */ /* 0x040fe40003fa4270 */
[C---:B------:R-:W-:Y:S02]  /*ade0*/  ISETP.GT.AND P3, PT, R190.reuse, R175, PT ;  /* 0x000000afbe00720c */ /* 0x040fe40003f64270 */
[----:B------:R-:W-:Y:S01]  /*adf0*/  HMMA.16816.F32 R72, R200, R170, R72 ;  /* 0x000000aac848723c */ /* 0x000fe20000001848 */
[----:B------:R-:W-:Y:S01]  /*ae00*/  VIADD R170, R169, 0xffffff39 ;  /* 0xffffff39a9aa7836 */ /* 0x000fe20000000000 */
[----:B------:R-:W-:Y:S01]  /*ae10*/  FSEL R119, R119, -INF , !P4 ;  /* 0xff80000077777808 */ /* 0x000fe20006000000 */
[C---:B------:R-:W-:Y:S01]  /*ae20*/  VIADD R203, R169.reuse, 0xffffff60 ;  /* 0xffffff60a9cb7836 */ /* 0x040fe20000000000 */
[----:B------:R-:W-:Y:S01]  /*ae30*/  ISETP.GT.AND P4, PT, R190, R174, PT ;  /* 0x000000aebe00720c */ /* 0x000fe20003f84270 */
[C---:B------:R-:W-:Y:S01]  /*ae40*/  VIADD R201, R169.reuse, 0xffffff61 ;  /* 0xffffff61a9c97836 */ /* 0x040fe20000000000 */
[----:B------:R-:W-:Y:S01]  /*ae50*/  FSEL R167, R122, -INF , !P3 ;  /* 0xff8000007aa77808 */ /* 0x000fe20005800000 */
[C---:B------:R-:W-:Y:S01]  /*ae60*/  VIADD R171, R169.reuse, 0xffffff78 ;  /* 0xffffff78a9ab7836 */ /* 0x040fe20000000000 */
[----:B------:R-:W-:Y:S01]  /*ae70*/  FSEL R126, R114, -INF , !P6 ;  /* 0xff800000727e7808 */ /* 0x000fe20007000000 */
[----:B------:R-:W-:Y:S01]  /*ae80*/  VIADD R169, R169, 0xffffff79 ;  /* 0xffffff79a9a97836 */ /* 0x000fe20000000000 */
[----:B------:R-:W-:-:S02]  /*ae90*/  FSEL R200, R110, -INF , !P1 ;  /* 0xff8000006ec87808 */ /* 0x000fc40004800000 */
[C---:B------:R-:W-:Y:S02]  /*aea0*/  ISETP.GT.AND P3, PT, R190.reuse, R178, PT ;  /* 0x000000b2be00720c */ /* 0x040fe40003f64270 */
[C---:B------:R-:W-:Y:S02]  /*aeb0*/  ISETP.GT.AND P6, PT, R190.reuse, R170, PT ;  /* 0x000000aabe00720c */ /* 0x040fe40003fc4270 */
[C---:B------:R-:W-:Y:S02]  /*aec0*/  ISETP.GT.AND P1, PT, R190.reuse, R245, PT ;  /* 0x000000f5be00720c */ /* 0x040fe40003f24270 */
[----:B------:R-:W-:Y:S02]  /*aed0*/  FSEL R198, R111, -INF , !P5 ;  /* 0xff8000006fc67808 */ /* 0x000fe40006800000 */
[----:B------:R-:W-:Y:S02]  /*aee0*/  ISETP.GT.AND P5, PT, R190, R241, PT ;  /* 0x000000f1be00720c */ /* 0x000fe40003fa4270 */
[----:B------:R-:W-:-:S02]  /*aef0*/  FSEL R186, R106, -INF , !P4 ;  /* 0xff8000006aba7808 */ /* 0x000fc40006000000 */
[C---:B------:R-:W-:Y:S02]  /*af00*/  ISETP.GT.AND P4, PT, R190.reuse, R217, PT ;  /* 0x000000d9be00720c */ /* 0x040fe40003f84270 */
[----:B------:R-:W-:Y:S02]  /*af10*/  FSEL R244, R115, -INF , !P3 ;  /* 0xff80000073f47808 */ /* 0x000fe40005800000 */
[----:B------:R-:W-:Y:S02]  /*af20*/  FSEL R202, R107, -INF , !P6 ;  /* 0xff8000006bca7808 */ /* 0x000fe40007000000 */
[----:B------:R-:W-:Y:S02]  /*af30*/  FSEL R166, R103, -INF , !P1 ;  /* 0xff80000067a67808 */ /* 0x000fe40004800000 */
[C---:B------:R-:W-:Y:S02]  /*af40*/  ISETP.GT.AND P3, PT, R190.reuse, R168, PT ;  /* 0x000000a8be00720c */ /* 0x040fe40003f64270 */
[----:B------:R-:W-:-:S02]  /*af50*/  ISETP.GT.AND P1, PT, R190, R207, PT ;  /* 0x000000cfbe00720c */ /* 0x000fc40003f24270 */
[----:B------:R-:W-:Y:S01]  /*af60*/  FSEL R107, R98, -INF , !P5 ;  /* 0xff800000626b7808 */ /* 0x000fe20006800000 */
[----:B------:R-:W-:Y:S01]  /*af70*/  VIADD R98, R238, 0x40 ;  /* 0x00000040ee627836 */ /* 0x000fe20000000000 */
[C---:B------:R-:W-:Y:S02]  /*af80*/  ISETP.GT.AND P5, PT, R190.reuse, R205, PT ;  /* 0x000000cdbe00720c */ /* 0x040fe40003fa4270 */
[----:B------:R-:W-:Y:S02]  /*af90*/  FSEL R114, R99, -INF , !P4 ;  /* 0xff80000063727808 */ /* 0x000fe40006000000 */
[C---:B------:R-:W-:Y:S02]  /*afa0*/  ISETP.GT.AND P4, PT, R190.reuse, R203, PT ;  /* 0x000000cbbe00720c */ /* 0x040fe40003f84270 */
[----:B------:R-:W-:Y:S02]  /*afb0*/  ISETP.GT.AND P6, PT, R190, R215, PT ;  /* 0x000000d7be00720c */ /* 0x000fe40003fc4270 */
[----:B------:R-:W-:-:S02]  /*afc0*/  FSEL R110, R102, -INF , !P3 ;  /* 0xff800000666e7808 */ /* 0x000fc40005800000 */
[----:B------:R-:W-:Y:S02]  /*afd0*/  FSEL R247, R90, -INF , !P1 ;  /* 0xff8000005af77808 */ /* 0x000fe40004800000 */
[C---:B------:R-:W-:Y:S02]  /*afe0*/  ISETP.GT.AND P3, PT, R190.reuse, R213, PT ;  /* 0x000000d5be00720c */ /* 0x040fe40003f64270 */
[C---:B------:R-:W-:Y:S02]  /*aff0*/  ISETP.GT.AND P1, PT, R190.reuse, R197, PT ;  /* 0x000000c5be00720c */ /* 0x040fe40003f24270 */
[----:B------:R-:W-:Y:S02]  /*b000*/  FSEL R243, R91, -INF , !P5 ;  /* 0xff8000005bf37808 */ /* 0x000fe40006800000 */
[----:B------:R-:W-:Y:S02]  /*b010*/  ISETP.GT.AND P5, PT, R190, R195, PT ;  /* 0x000000c3be00720c */ /* 0x000fe40003fa4270 */
[----:B------:R-:W-:-:S02]  /*b020*/  FSEL R239, R86, -INF , !P4 ;  /* 0xff80000056ef7808 */ /* 0x000fc40006000000 */
[----:B------:R-:W-:Y:S02]  /*b030*/  ISETP.GT.AND P4, PT, R190, R183, PT ;  /* 0x000000b7be00720c */ /* 0x000fe40003f84270 */
[----:B------:R-:W-:Y:S02]  /*b040*/  FSEL R106, R94, -INF , !P6 ;  /* 0xff8000005e6a7808 */ /* 0x000fe40007000000 */
[C---:B------:R-:W-:Y:S02]  /*b050*/  ISETP.GT.AND P6, PT, R190.reuse, R201, PT ;  /* 0x000000c9be00720c */ /* 0x040fe40003fc4270 */
[----:B------:R-:W-:Y:S02]  /*b060*/  FSEL R118, R95, -INF , !P3 ;  /* 0xff8000005f767808 */ /* 0x000fe40005800000 */
[----:B------:R-:W-:Y:S02]  /*b070*/  FSEL R86, R83, -INF , !P1 ;  /* 0xff80000053567808 */ /* 0x000fe40004800000 */
[----:B------:R-:W-:-:S02]  /*b080*/  ISETP.GT.AND P3, PT, R190, R199, PT ;  /* 0x000000c7be00720c */ /* 0x000fc40003f64270 */
[----:B------:R-:W-:Y:S02]  /*b090*/  FSEL R83, R78, -INF , !P5 ;  /* 0xff8000004e537808 */ /* 0x000fe40006800000 */
[C---:B------:R-:W-:Y:S02]  /*b0a0*/  ISETP.GT.AND P1, PT, R98.reuse, R193, PT ;  /* 0x000000c16200720c */ /* 0x040fe40003f24270 */
[----:B------:R-:W-:Y:S02]  /*b0b0*/  FSEL R78, R79, -INF , !P4 ;  /* 0xff8000004f4e7808 */ /* 0x000fe40006000000 */
[----:B------:R-:W-:Y:S02]  /*b0c0*/  ISETP.GT.AND P4, PT, R98, R185, PT ;  /* 0x000000b96200720c */ /* 0x000fe40003f84270 */
[----:B------:R-:W-:Y:S02]  /*b0d0*/  FSEL R223, R87, -INF , !P6 ;  /* 0xff80000057df7808 */ /* 0x000fe40007000000 */
[----:B------:R-:W-:-:S02]  /*b0e0*/  FSEL R87, R82, -INF , !P3 ;  /* 0xff80000052577808 */ /* 0x000fc40005800000 */
[C---:B------:R-:W-:Y:S02]  /*b0f0*/  ISETP.GT.AND P6, PT, R190.reuse, R171, PT ;  /* 0x000000abbe00720c */ /* 0x040fe40003fc4270 */
[----:B------:R-:W-:Y:S02]  /*b100*/  ISETP.GT.AND P3, PT, R190, R169, PT ;  /* 0x000000a9be00720c */ /* 0x000fe40003f64270 */
[----:B------:R-:W-:Y:S02]  /*b110*/  FSEL R94, R68, -INF , !P1 ;  /* 0xff800000445e7808 */ /* 0x000fe40004800000 */
[C---:B------:R-:W-:Y:S02]  /*b120*/  ISETP.GT.AND P5, PT, R98.reuse, R187, PT ;  /* 0x000000bb6200720c */ /* 0x040fe40003fa4270 */
[----:B------:R-:W-:Y:S02]  /*b130*/  ISETP.GT.AND P1, PT, R98, R177, PT ;  /* 0x000000b16200720c */ /* 0x000fe40003f24270 */
[----:B------:R-:W-:-:S02]  /*b140*/  FSEL R99, R64, -INF , !P4 ;  /* 0xff80000040637808 */ /* 0x000fc40006000000 */
[----:B------:R-:W-:Y:S02]  /*b150*/  ISETP.GT.AND P4, PT, R98, R173, PT ;  /* 0x000000ad6200720c */ /* 0x000fe40003f84270 */
[----:B------:R-:W-:Y:S02]  /*b160*/  FSEL R79, R74, -INF , !P6 ;  /* 0xff8000004a4f7808 */ /* 0x000fe40007000000 */
[----:B------:R-:W-:Y:S02]  /*b170*/  FSEL R82, R75, -INF , !P3 ;  /* 0xff8000004b527808 */ /* 0x000fe40005800000 */
[----:B------:R-:W-:Y:S02]  /*b180*/  ISETP.GT.AND P6, PT, R98, R181, PT ;  /* 0x000000b56200720c */ /* 0x000fe40003fc4270 */
[----:B------:R-:W-:Y:S02]  /*b190*/  FSEL R102, R69, -INF , !P5 ;  /* 0xff80000045667808 */ /* 0x000fe40006800000 */
[----:B------:R-:W-:-:S02]  /*b1a0*/  FSEL R75, R61, -INF , !P1 ;  /* 0xff8000003d4b7808 */ /* 0x000fc40004800000 */
[C---:B------:R-:W-:Y:S02]  /*b1b0*/  ISETP.GT.AND P3, PT, R98.reuse, R179, PT ;  /* 0x000000b36200720c */ /* 0x040fe40003f64270 */
[C---:B------:R-:W-:Y:S02]  /*b1c0*/  ISETP.GT.AND P1, PT, R98.reuse, R180, PT ;  /* 0x000000b46200720c */ /* 0x040fe40003f24270 */
[----:B------:R-:W-:Y:S02]  /*b1d0*/  FSEL R69, R57, -INF , !P4 ;  /* 0xff80000039457808 */ /* 0x000fe40006000000 */
[C---:B------:R-:W-:Y:S02]  /*b1e0*/  ISETP.GT.AND P4, PT, R98.reuse, R176, PT ;  /* 0x000000b06200720c */ /* 0x040fe40003f84270 */
[----:B------:R-:W-:Y:S02]  /*b1f0*/  FSEL R91, R65, -INF , !P6 ;  /* 0xff800000415b7808 */ /* 0x000fe40007000000 */
        /* <DEDUP_REMOVED lines=8> */
[C---:B------:R-:W-:Y:S02]  /*b280*/  ISETP.GT.AND P5, PT, R98.reuse, R175, PT ;  /* 0x000000af6200720c */ /* 0x040fe40003fa4270 */
[C---:B------:R-:W-:Y:S02]  /*b290*/  ISETP.GT.AND P6, PT, R98.reuse, R172, PT ;  /* 0x000000ac6200720c */ /* 0x040fe40003fc4270 */
[----:B------:R-:W-:Y:S02]  /*b2a0*/  FSEL R95, R53, -INF , !P3 ;  /* 0xff800000355f7808 */ /* 0x000fe40005800000 */
[----:B------:R-:W-:Y:S02]  /*b2b0*/  FSEL R57, R41, -INF , !P1 ;  /* 0xff80000029397808 */ /* 0x000fe40004800000 */
[----:B------:R-:W-:-:S02]  /*b2c0*/  ISETP.GT.AND P1, PT, R98, R215, PT ;  /* 0x000000d76200720c */ /* 0x000fc40003f24270 */
[----:B------:R-:W-:Y:S02]  /*b2d0*/  FSEL R53, R33, -INF , !P4 ;  /* 0xff80000021357808 */ /* 0x000fe40006000000 */
[----:B------:R-:W-:Y:S02]  /*b2e0*/  ISETP.GT.AND P4, PT, R98, R207, PT ;  /* 0x000000cf6200720c */ /* 0x000fe40003f84270 */
[----:B------:R-:W-:Y:S01]  /*b2f0*/  FSEL R74, R56, -INF , !P5 ;  /* 0xff800000384a7808 */ /* 0x000fe20006800000 */
[----:B------:R-:W-:Y:S01]  /*b300*/  VIADD R56, R238, 0x48 ;  /* 0x00000048ee387836 */ /* 0x000fe20000000000 */
[----:B------:R-:W-:Y:S02]  /*b310*/  FSEL R216, R45, -INF , !P6 ;  /* 0xff8000002dd87808 */ /* 0x000fe40007000000 */
[C---:B------:R-:W-:Y:S02]  /*b320*/  ISETP.GT.AND P5, PT, R98.reuse, R178, PT ;  /* 0x000000b26200720c */ /* 0x040fe40003fa4270 */
[----:B------:R-:W-:-:S02]  /*b330*/  ISETP.GT.AND P3, PT, R98, R174, PT ;  /* 0x000000ae6200720c */ /* 0x000fc40003f64270 */
[----:B------:R-:W-:Y:S02]  /*b340*/  ISETP.GT.AND P6, PT, R98, R241, PT ;  /* 0x000000f16200720c */ /* 0x000fe40003fc4270 */
[----:B------:R-:W-:Y:S02]  /*b350*/  FSEL R52, R24, -INF , !P1 ;  /* 0xff80000018347808 */ /* 0x000fe40004800000 */
[----:B------:R-:W-:Y:S02]  /*b360*/  ISETP.GT.AND P1, PT, R98, R201, PT ;  /* 0x000000c96200720c */ /* 0x000fe40003f24270 */
[----:B------:R-:W-:Y:S02]  /*b370*/  FSEL R45, R20, -INF , !P4 ;  /* 0xff800000142d7808 */ /* 0x000fe40006000000 */
        /* <DEDUP_REMOVED lines=8> */
[----:B------:R-:W-:Y:S02]  /*b400*/  ISETP.GT.AND P1, PT, R98, R171, PT ;  /* 0x000000ab6200720c */ /* 0x000fe40003f24270 */
[----:B------:R-:W-:Y:S02]  /*b410*/  FSEL R65, R13, -INF , !P4 ;  /* 0xff8000000d417808 */ /* 0x000fe40006000000 */
[----:B------:R-:W-:Y:S02]  /*b420*/  ISETP.GT.AND P4, PT, R238, R193, PT ;  /* 0x000000c1ee00720c */ /* 0x000fe40003f84270 */
[----:B------:R-:W-:Y:S02]  /*b430*/  FSEL R194, R32, -INF , !P5 ;  /* 0xff80000020c27808 */ /* 0x000fe40006800000 */
[----:B------:R-:W-:Y:S02]  /*b440*/  FSEL R196, R29, -INF , !P3 ;  /* 0xff8000001dc47808 */ /* 0x000fe40005800000 */
[----:B------:R-:W-:-:S02]  /*b450*/  FSEL R49, R21, -INF , !P6 ;  /* 0xff80000015317808 */ /* 0x000fc40007000000 */
[C---:B------:R-:W-:Y:S02]  /*b460*/  ISETP.GT.AND P5, PT, R98.reuse, R213, PT ;  /* 0x000000d56200720c */ /* 0x040fe40003fa4270 */
[----:B------:R-:W-:Y:S02]  /*b470*/  ISETP.GT.AND P6, PT, R98, R195, PT ;  /* 0x000000c36200720c */ /* 0x000fe40003fc4270 */
[----:B------:R-:W-:Y:S02]  /*b480*/  FSEL R29, R4, -INF , !P1 ;  /* 0xff800000041d7808 */ /* 0x000fe40004800000 */
[----:B------:R-:W-:Y:S02]  /*b490*/  ISETP.GT.AND P1, PT, R56, R193, PT ;  /* 0x000000c13800720c */ /* 0x000fe40003f24270 */
[----:B------:R-:W-:Y:S02]  /*b4a0*/  FSEL R164, R164, -INF , !P4 ;  /* 0xff800000a4a47808 */ /* 0x000fe40006000000 */
[----:B------:R-:W-:-:S02]  /*b4b0*/  ISETP.GE.AND P4, PT, R193, R235, PT ;  /* 0x000000ebc100720c */ /* 0x000fc40003f86270 */
[----:B------:R-:W-:Y:S02]  /*b4c0*/  FSEL R44, R25, -INF , !P5 ;  /* 0xff800000192c7808 */ /* 0x000fe40006800000 */
[----:B------:R-:W-:Y:S02]  /*b4d0*/  FSEL R68, R8, -INF , !P6 ;  /* 0xff80000008447808 */ /* 0x000fe40007000000 */
[----:B------:R-:W-:Y:S02]  /*b4e0*/  ISETP.GT.AND P5, PT, R98, R199, PT ;  /* 0x000000c76200720c */ /* 0x000fe40003fa4270 */
[----:B------:R-:W-:Y:S02]  /*b4f0*/  FSEL R8, R70, -INF , !P1 ;  /* 0xff80000046087808 */ /* 0x000fe40004800000 */
[----:B------:R-:W-:Y:S02]  /*b500*/  ISETP.GE.AND P1, PT, R193, R234, PT ;  /* 0x000000eac100720c */ /* 0x000fe40003f26270 */
[----:B------:R-:W-:-:S02]  /*b510*/  FSEL R24, R94, -INF , !P4 ;  /* 0xff8000005e187808 */ /* 0x000fc40006000000 */
[----:B------:R-:W-:Y:S02]  /*b520*/  ISETP.GT.AND P4, PT, R56, R187, PT ;  /* 0x000000bb3800720c */ /* 0x000fe40003f84270 */
[----:B------:R-:W-:Y:S02]  /*b530*/  FSEL R41, R12, -INF , !P5 ;  /* 0xff8000000c297808 */ /* 0x000fe40006800000 */
[----:B------:R-:W-:Y:S02]  /*b540*/  ISETP.GT.AND P5, PT, R98, R169, PT ;  /* 0x000000a96200720c */ /* 0x000fe40003fa4270 */
[----:B------:R-:W-:Y:S02]  /*b550*/  FSEL R8, R8, -INF , !P1 ;  /* 0xff80000008087808 */ /* 0x000fe40004800000 */
[----:B------:R-:W-:Y:S02]  /*b560*/  ISETP.GE.AND P1, PT, R187, R235, PT ;  /* 0x000000ebbb00720c */ /* 0x000fe40003f26270 */
[----:B------:R-:W-:-:S02]  /*b570*/  FSEL R4, R71, -INF , !P4 ;  /* 0xff80000047047808 */ /* 0x000fc40006000000 */
[----:B------:R-:W-:Y:S02]  /*b580*/  ISETP.GT.AND P4, PT, R238, R185, PT ;  /* 0x000000b9ee00720c */ /* 0x000fe40003f84270 */
[----:B------:R-:W-:Y:S02]  /*b590*/  ISETP.GT.AND P3, PT, R98, R203, PT ;  /* 0x000000cb6200720c */ /* 0x000fe40003f64270 */
[----:B------:R-:W-:Y:S02]  /*b5a0*/  FSEL R25, R5, -INF , !P5 ;  /* 0xff80000005197808 */ /* 0x000fe40006800000 */
[----:B------:R-:W-:Y:S02]  /*b5b0*/  FSEL R5, R102, -INF , !P1 ;  /* 0xff80000066057808 */ /* 0x000fe40004800000 */
[----:B------:R-:W-:Y:S02]  /*b5c0*/  ISETP.GT.AND P1, PT, R56, R185, PT ;  /* 0x000000b93800720c */ /* 0x000fe40003f24270 */
[----:B------:R-:W-:-:S02]  /*b5d0*/  FSEL R111, R128, -INF , !P4 ;  /* 0xff800000806f7808 */ /* 0x000fc40006000000 */
[C---:B------:R-:W-:Y:S02]  /*b5e0*/  ISETP.GE.AND P4, PT, R185.reuse, R235, PT ;  /* 0x000000ebb900720c */ /* 0x040fe40003f86270 */
[----:B------:R-:W-:Y:S02]  /*b5f0*/  FSEL R40, R16, -INF , !P3 ;  /* 0xff80000010287808 */ /* 0x000fe40005800000 */
[----:B------:R-:W-:Y:S02]  /*b600*/  ISETP.GT.AND P3, PT, R98, R183, PT ;  /* 0x000000b76200720c */ /* 0x000fe40003f64270 */
[----:B------:R-:W-:Y:S02]  /*b610*/  FSEL R32, R66, -INF , !P1 ;  /* 0xff80000042207808 */ /* 0x000fe40004800000 */
[----:B------:R-:W-:Y:S02]  /*b620*/  ISETP.GE.AND P1, PT, R185, R234, PT ;  /* 0x000000eab900720c */ /* 0x000fe40003f26270 */
[----:B------:R-:W-:-:S02]  /*b630*/  FSEL R13, R99, -INF , !P4 ;  /* 0xff800000630d7808 */ /* 0x000fc40006000000 */
[----:B------:R-:W-:Y:S02]  /*b640*/  ISETP.GT.AND P4, PT, R56, R181, PT ;  /* 0x000000b53800720c */ /* 0x000fe40003f84270 */
[----:B------:R-:W-:Y:S02]  /*b650*/  FSEL R48, R9, -INF , !P3 ;  /* 0xff80000009307808 */ /* 0x000fe40005800000 */
[C---:B------:R-:W-:Y:S02]  /*b660*/  ISETP.GE.AND P6, PT, R193.reuse, R237, PT ;  /* 0x000000edc100720c */ /* 0x040fe40003fc6270 */
[----:B------:R-:W-:Y:S02]  /*b670*/  ISETP.GE.AND P3, PT, R193, R236, PT ;  /* 0x000000ecc100720c */ /* 0x000fe40003f66270 */
[----:B------:R-:W-:Y:S02]  /*b680*/  ISETP.GT.AND P5, PT, R238, R187, PT ;  /* 0x000000bbee00720c */ /* 0x000fe40003fa4270 */
[----:B------:R-:W-:-:S02]  /*b690*/  FSEL R32, R32, -INF , !P1 ;  /* 0xff80000020207808 */ /* 0x000fc40004800000 */
[----:B------:R-:W-:Y:S02]  /*b6a0*/  ISETP.GE.AND P1, PT, R181, R235, PT ;  /* 0x000000ebb500720c */ /* 0x000fe40003f26270 */
[----:B------:R-:W-:Y:S02]  /*b6b0*/  FSEL R12, R67, -INF , !P4 ;  /* 0xff800000430c7808 */ /* 0x000fe40006000000 */
[----:B------:R-:W-:Y:S02]  /*b6c0*/  ISETP.GT.AND P4, PT, R238, R179, PT ;  /* 0x000000b3ee00720c */ /* 0x000fe40003f84270 */
[----:B------:R-:W-:Y:S02]  /*b6d0*/  FSEL R222, R164, -INF , !P6 ;  /* 0xff800000a4de7808 */ /* 0x000fe40007000000 */
[----:B------:R-:W-:Y:S02]  /*b6e0*/  FSEL R206, R206, -INF , !P3 ;  /* 0xff800000cece7808 */ /* 0x000fe40005800000 */
[----:B------:R-:W-:-:S02]  /*b6f0*/  FSEL R165, R165, -INF , !P5 ;  /* 0xff800000a5a57808 */ /* 0x000fc40006800000 */
[C---:B------:R-:W-:Y:S02]  /*b700*/  ISETP.GE.AND P6, PT, R187.reuse, R237, PT ;  /* 0x000000edbb00720c */ /* 0x040fe40003fc6270 */
[C---:B------:R-:W-:Y:S02]  /*b710*/  ISETP.GE.AND P3, PT, R187.reuse, R236, PT ;  /* 0x000000ecbb00720c */ /* 0x040fe40003f66270 */
[----:B------:R-:W-:Y:S02]  /*b720*/  ISETP.GE.AND P5, PT, R187, R234, PT ;  /* 0x000000eabb00720c */ /* 0x000fe40003fa6270 */
[----:B------:R-:W-:Y:S02]  /*b730*/  FSEL R9, R91, -INF , !P1 ;  /* 0xff8000005b097808 */ /* 0x000fe40004800000 */
[----:B------:R-:W-:Y:S02]  /*b740*/  ISETP.GT.AND P1, PT, R56, R179, PT ;  /* 0x000000b33800720c */ /* 0x000fe40003f24270 */
[----:B------:R-:W-:-:S02]  /*b750*/  FSEL R91, R124, -INF , !P4 ;  /* 0xff8000007c5b7808 */ /* 0x000fc40006000000 */
[----:B------:R-:W-:Y:S02]  /*b760*/  ISETP.GE.AND P4, PT, R179, R235, PT ;  /* 0x000000ebb300720c */ /* 0x000fe40003f86270 */
[----:B------:R-:W-:Y:S02]  /*b770*/  FSEL R94, R165, -INF , !P6 ;  /* 0xff800000a55e7808 */ /* 0x000fe40007000000 */
[----:B------:R-:W-:Y:S02]  /*b780*/  FSEL R98, R188, -INF , !P3 ;  /* 0xff800000bc627808 */ /* 0x000fe40005800000 */
[C---:B------:R-:W-:Y:S02]  /*b790*/  ISETP.GE.AND P6, PT, R185.reuse, R237, PT ;  /* 0x000000edb900720c */ /* 0x040fe40003fc6270 */
[----:B------:R-:W-:Y:S02]  /*b7a0*/  ISETP.GE.AND P3, PT, R185, R236, PT ;  /* 0x000000ecb900720c */ /* 0x000fe40003f66270 */
[----:B------:R-:W-:-:S02]  /*b7b0*/  FSEL R4, R4, -INF , !P5 ;  /* 0xff80000004047808 */ /* 0x000fc40006800000 */
[----:B------:R-:W-:Y:S02]  /*b7c0*/  ISETP.GT.AND P5, PT, R238, R181, PT ;  /* 0x000000b5ee00720c */ /* 0x000fe40003fa4270 */
[----:B------:R-:W-:Y:S02]  /*b7d0*/  FSEL R62, R62, -INF , !P1 ;  /* 0xff8000003e3e7808 */ /* 0x000fe40004800000 */
[----:B------:R-:W-:Y:S02]  /*b7e0*/  ISETP.GE.AND P1, PT, R179, R234, PT ;  /* 0x000000eab300720c */ /* 0x000fe40003f26270 */
[----:B------:R-:W-:Y:S02]  /*b7f0*/  FSEL R185, R90, -INF , !P4 ;  /* 0xff8000005ab97808 */ /* 0x000fe40006000000 */
[----:B------:R-:W-:Y:S02]  /*b800*/  ISETP.GT.AND P4, PT, R56, R177, PT ;  /* 0x000000b13800720c */ /* 0x000fe40003f84270 */
[----:B------:R-:W-:-:S02]  /*b810*/  FSEL R111, R111, -INF , !P6 ;  /* 0xff8000006f6f7808 */ /* 0x000fc40007000000 */
[----:B------:R-:W-:Y:S02]  /*b820*/  FSEL R191, R191, -INF , !P3 ;  /* 0xff800000bfbf7808 */ /* 0x000fe40005800000 */
[----:B------:R-:W-:Y:S02]  /*b830*/  FSEL R129, R129, -INF , !P5 ;  /* 0xff80000081817808 */ /* 0x000fe40006800000 */
[C---:B------:R-:W-:Y:S02]  /*b840*/  ISETP.GE.AND P6, PT, R181.reuse, R237, PT ;  /* 0x000000edb500720c */ /* 0x040fe40003fc6270 */
[C---:B------:R-:W-:Y:S02]  /*b850*/  ISETP.GE.AND P3, PT, R181.reuse, R236, PT ;  /* 0x000000ecb500720c */ /* 0x040fe40003f66270 */
        /* <DEDUP_REMOVED lines=12> */
[----:B------:R-:W-:Y:S02]  /*b920*/  ISETP.GT.AND P1, PT, R56, R175, PT ;  /* 0x000000af3800720c */ /* 0x000fe40003f24270 */
[----:B------:R-:W-:-:S02]  /*b930*/  FSEL R17, R120, -INF , !P4 ;  /* 0xff80000078117808 */ /* 0x000fc40006000000 */
[----:B------:R-:W-:Y:S02]  /*b940*/  ISETP.GE.AND P4, PT, R175, R235, PT ;  /* 0x000000ebaf00720c */ /* 0x000fe40003f86270 */
[----:B------:R-:W-:Y:S02]  /*b950*/  FSEL R91, R91, -INF , !P6 ;  /* 0xff8000005b5b7808 */ /* 0x000fe40007000000 */
[----:B------:R-:W-:Y:S02]  /*b960*/  FSEL R122, R130, -INF , !P3 ;  /* 0xff800000827a7808 */ /* 0x000fe40005800000 */
[----:B------:R-:W-:Y:S02]  /*b970*/  FSEL R125, R125, -INF , !P5 ;  /* 0xff8000007d7d7808 */ /* 0x000fe40006800000 */
[C---:B------:R-:W-:Y:S02]  /*b980*/  ISETP.GE.AND P6, PT, R177.reuse, R237, PT ;  /* 0x000000edb100720c */ /* 0x040fe40003fc6270 */
[----:B------:R-:W-:-:S02]  /*b990*/  ISETP.GE.AND P3, PT, R177, R236, PT ;  /* 0x000000ecb100720c */ /* 0x000fc40003f66270 */
[----:B------:R-:W-:Y:S02]  /*b9a0*/  FSEL R58, R58, -INF , !P1 ;  /* 0xff8000003a3a7808 */ /* 0x000fe40004800000 */
[----:B------:R-:W-:Y:S02]  /*b9b0*/  ISETP.GE.AND P1, PT, R175, R234, PT ;  /* 0x000000eaaf00720c */ /* 0x000fe40003f26270 */
[----:B------:R-:W-:Y:S02]  /*b9c0*/  FSEL R181, R74, -INF , !P4 ;  /* 0xff8000004ab57808 */ /* 0x000fe40006000000 */
[----:B------:R-:W-:Y:S02]  /*b9d0*/  ISETP.GT.AND P4, PT, R56, R173, PT ;  /* 0x000000ad3800720c */ /* 0x000fe40003f84270 */
[----:B------:R-:W-:Y:S02]  /*b9e0*/  FSEL R187, R125, -INF , !P6 ;  /* 0xff8000007dbb7808 */ /* 0x000fe40007000000 */
[----:B------:R-:W-:-:S02]  /*b9f0*/  FSEL R115, R127, -INF , !P3 ;  /* 0xff8000007f737808 */ /* 0x000fc40005800000 */
[C---:B------:R-:W-:Y:S02]  /*ba00*/  ISETP.GE.AND P6, PT, R175.reuse, R237, PT ;  /* 0x000000edaf00720c */ /* 0x040fe40003fc6270 */
[----:B------:R-:W-:Y:S02]  /*ba10*/  ISETP.GE.AND P3, PT, R175, R236, PT ;  /* 0x000000ecaf00720c */ /* 0x000fe40003f66270 */
[----:B------:R-:W-:Y:S02]  /*ba20*/  FSEL R175, R58, -INF , !P1 ;  /* 0xff8000003aaf7808 */ /* 0x000fe40004800000 */
[----:B------:R-:W-:Y:S02]  /*ba30*/  ISETP.GE.AND P1, PT, R173, R235, PT ;  /* 0x000000ebad00720c */ /* 0x000fe40003f26270 */
[----:B------:R-:W-:Y:S02]  /*ba40*/  FSEL R59, R59, -INF , !P4 ;  /* 0xff8000003b3b7808 */ /* 0x000fe40006000000 */
[----:B------:R-:W-:-:S02]  /*ba50*/  ISETP.GT.AND P4, PT, R238, R184, PT ;  /* 0x000000b8ee00720c */ /* 0x000fc40003f84270 */
[----:B------:R-:W-:Y:S02]  /*ba60*/  FSEL R28, R69, -INF , !P1 ;  /* 0xff800000451c7808 */ /* 0x000fe40004800000 */
[----:B------:R-:W-:Y:S02]  /*ba70*/  ISETP.GT.AND P1, PT, R56, R184, PT ;  /* 0x000000b83800720c */ /* 0x000fe40003f24270 */
[----:B------:R-:W-:Y:S02]  /*ba80*/  FSEL R116, R116, -INF , !P4 ;  /* 0xff80000074747808 */ /* 0x000fe40006000000 */
[----:B------:R-:W-:Y:S02]  /*ba90*/  ISETP.GE.AND P4, PT, R184, R235, PT ;  /* 0x000000ebb800720c */ /* 0x000fe40003f86270 */
[----:B------:R-:W-:Y:S02]  /*baa0*/  FSEL R54, R54, -INF , !P1 ;  /* 0xff80000036367808 */ /* 0x000fe40004800000 */
[----:B------:R-:W-:-:S02]  /*bab0*/  ISETP.GE.AND P1, PT, R184, R234, PT ;  /* 0x000000eab800720c */ /* 0x000fc40003f26270 */
[----:B------:R-:W-:Y:S02]  /*bac0*/  FSEL R127, R64, -INF , !P4 ;  /* 0xff800000407f7808 */ /* 0x000fe40006000000 */
[----:B------:R-:W-:Y:S02]  /*bad0*/  ISETP.GT.AND P4, PT, R56, R182, PT ;  /* 0x000000b63800720c */ /* 0x000fe40003f84270 */
[----:B------:R-:W-:Y:S02]  /*bae0*/  ISETP.GE.AND P5, PT, R177, R234, PT ;  /* 0x000000eab100720c */ /* 0x000fe40003fa6270 */
[----:B------:R-:W-:Y:S02]  /*baf0*/  FSEL R190, R54, -INF , !P1 ;  /* 0xff80000036be7808 */ /* 0x000fe40004800000 */
[----:B------:R-:W-:Y:S02]  /*bb00*/  ISETP.GE.AND P1, PT, R182, R235, PT ;  /* 0x000000ebb600720c */ /* 0x000fe40003f26270 */
[----:B------:R-:W-:-:S02]  /*bb10*/  FSEL R55, R55, -INF , !P4 ;  /* 0xff80000037377808 */ /* 0x000fc40006000000 */
[CC--:B------:R-:W-:Y:S02]  /*bb20*/  ISETP.GT.AND P4, PT, R238.reuse, R180.reuse, PT ;  /* 0x000000b4ee00720c */ /* 0x0c0fe40003f84270 */
        /* <DEDUP_REMOVED lines=11> */
[-C--:B------:R-:W-:Y:S02]  /*bbe0*/  ISETP.GE.AND P5, PT, R173, R234.reuse, PT ;  /* 0x000000eaad00720c */ /* 0x080fe40003fa6270 */
        /* <DEDUP_REMOVED lines=85> */
[----:B------:R-:W-:Y:S02]  /*c140*/  ISETP.GE.AND P1, PT, R168, R234, PT ;  /* 0x000000eaa800720c */ /* 0x000fe40003f26270 */
[----:B------:R-:W-:Y:S02]  /*c150*/  FSEL R194, R194, -INF , !P4 ;  /* 0xff800000c2c27808 */ /* 0x000fe40006000000 */
        /* <DEDUP_REMOVED lines=8> */
[----:B------:R-:W-:Y:S02]  /*c1e0*/  ISETP.GT.AND P1, PT, R56, R241, PT ;  /* 0x000000f13800720c */ /* 0x000fe40003f24270 */
[----:B------:R-:W-:Y:S02]  /*c1f0*/  FSEL R96, R96, -INF , !P4 ;  /* 0xff80000060607808 */ /* 0x000fe40006000000 */
[----:B------:R-:W-:Y:S02]  /*c200*/  ISETP.GE.AND P4, PT, R241, R235, PT ;  /* 0x000000ebf100720c */ /* 0x000fe40003f86270 */
[----:B------:R-:W-:Y:S02]  /*c210*/  FSEL R110, R110, -INF , !P3 ;  /* 0xff8000006e6e7808 */ /* 0x000fe40005800000 */
[----:B------:R-:W-:Y:S02]  /*c220*/  ISETP.GE.AND P3, PT, R245, R236, PT ;  /* 0x000000ecf500720c */ /* 0x000fe40003f66270 */
[----:B------:R-:W-:-:S02]  /*c230*/  FSEL R30, R30, -INF , !P1 ;  /* 0xff8000001e1e7808 */ /* 0x000fc40004800000 */
[C---:B------:R-:W-:Y:S02]  /*c240*/  ISETP.GE.AND P1, PT, R241.reuse, R234, PT ;  /* 0x000000eaf100720c */ /* 0x040fe40003f26270 */
[----:B------:R-:W-:Y:S02]  /*c250*/  FSEL R192, R192, -INF , !P4 ;  /* 0xff800000c0c07808 */ /* 0x000fe40006000000 */
[----:B------:R-:W-:Y:S02]  /*c260*/  ISETP.GT.AND P4, PT, R56, R217, PT ;  /* 0x000000d93800720c */ /* 0x000fe40003f84270 */
[----:B------:R-:W-:Y:S02]  /*c270*/  FSEL R21, R166, -INF , !P3 ;  /* 0xff800000a6157808 */ /* 0x000fe40005800000 */
[----:B------:R-:W-:Y:S02]  /*c280*/  ISETP.GE.AND P3, PT, R241, R236, PT ;  /* 0x000000ecf100720c */ /* 0x000fe40003f66270 */
[----:B------:R-:W-:-:S02]  /*c290*/  FSEL R180, R30, -INF , !P1 ;  /* 0xff8000001eb47808 */ /* 0x000fc40004800000 */
[----:B------:R-:W-:Y:S02]  /*c2a0*/  ISETP.GE.AND P1, PT, R217, R235, PT ;  /* 0x000000ebd900720c */ /* 0x000fe40003f26270 */
[----:B------:R-:W-:Y:S02]  /*c2b0*/  FSEL R31, R31, -INF , !P4 ;  /* 0xff8000001f1f7808 */ /* 0x000fe40006000000 */
[C---:B------:R-:W-:Y:S02]  /*c2c0*/  ISETP.GT.AND P4, PT, R238.reuse, R215, PT ;  /* 0x000000d7ee00720c */ /* 0x040fe40003f84270 */
        /* <DEDUP_REMOVED lines=11> */
[C---:B------:R-:W-:Y:S02]  /*c380*/  ISETP.GE.AND P3, PT, R215.reuse, R236, PT ;  /* 0x000000ecd700720c */ /* 0x040fe40003f66270 */
[----:B------:R-:W-:Y:S02]  /*c390*/  FSEL R26, R26, -INF , !P1 ;  /* 0xff8000001a1a7808 */ /* 0x000fe40004800000 */
[----:B------:R-:W-:Y:S02]  /*c3a0*/  ISETP.GE.AND P1, PT, R215, R234, PT ;  /* 0x000000ead700720c */ /* 0x000fe40003f26270 */
[----:B------:R-:W-:-:S02]  /*c3b0*/  FSEL R114, R52, -INF , !P4 ;  /* 0xff80000034727808 */ /* 0x000fc40006000000 */
[----:B------:R-:W-:Y:S02]  /*c3c0*/  ISETP.GT.AND P4, PT, R56, R213, PT ;  /* 0x000000d53800720c */ /* 0x000fe40003f84270 */
[----:B------:R-:W-:Y:S02]  /*c3d0*/  FSEL R178, R35, -INF , !P5 ;  /* 0xff80000023b27808 */ /* 0x000fe40006800000 */
[----:B------:R-:W-:Y:S02]  /*c3e0*/  FSEL R35, R106, -INF , !P3 ;  /* 0xff8000006a237808 */ /* 0x000fe40005800000 */
[C---:B------:R-:W-:Y:S02]  /*c3f0*/  ISETP.GE.AND P3, PT, R213.reuse, R236, PT ;  /* 0x000000ecd500720c */ /* 0x040fe40003f66270 */
[----:B------:R-:W-:Y:S02]  /*c400*/  FSEL R106, R26, -INF , !P1 ;  /* 0xff8000001a6a7808 */ /* 0x000fe40004800000 */
[----:B------:R-:W-:-:S02]  /*c410*/  ISETP.GE.AND P1, PT, R213, R235, PT ;  /* 0x000000ebd500720c */ /* 0x000fc40003f26270 */
[----:B------:R-:W-:Y:S02]  /*c420*/  FSEL R20, R27, -INF , !P4 ;  /* 0xff8000001b147808 */ /* 0x000fe40006000000 */
[----:B------:R-:W-:Y:S02]  /*c430*/  ISETP.GT.AND P4, PT, R238, R207, PT ;  /* 0x000000cfee00720c */ /* 0x000fe40003f84270 */
        /* <DEDUP_REMOVED lines=14> */
[----:B------:R-:W-:Y:S02]  /*c520*/  FSEL R168, R100, -INF , !P6 ;  /* 0xff80000064a87808 */ /* 0x000fe40007000000 */
[----:B------:R-:W-:-:S02]  /*c530*/  FSEL R174, R31, -INF , !P5 ;  /* 0xff8000001fae7808 */ /* 0x000fc40006800000 */
[----:B------:R-:W-:Y:S02]  /*c540*/  ISETP.GE.AND P6, PT, R245, R237, PT ;  /* 0x000000edf500720c */ /* 0x000fe40003fc6270 */
[----:B------:R-:W-:Y:S02]  /*c550*/  ISETP.GT.AND P5, PT, R238, R213, PT ;  /* 0x000000d5ee00720c */ /* 0x000fe40003fa4270 */
[----:B------:R-:W-:Y:S02]  /*c560*/  FSEL R104, R22, -INF , !P1 ;  /* 0xff80000016687808 */ /* 0x000fe40004800000 */
[----:B------:R-:W-:Y:S02]  /*c570*/  ISETP.GE.AND P1, PT, R205, R235, PT ;  /* 0x000000ebcd00720c */ /* 0x000fe40003f26270 */
[----:B------:R-:W-:Y:S02]  /*c580*/  FSEL R22, R23, -INF , !P4 ;  /* 0xff80000017167808 */ /* 0x000fe40006000000 */
[----:B------:R-:W-:-:S02]  /*c590*/  ISETP.GT.AND P4, PT, R238, R203, PT ;  /* 0x000000cbee00720c */ /* 0x000fc40003f84270 */
        /* <DEDUP_REMOVED lines=14> */
[----:B------:R-:W-:Y:S02]  /*c680*/  FSEL R50, R40, -INF , !P4 ;  /* 0xff80000028327808 */ /* 0x000fe40006000000 */
[----:B------:R-:W-:Y:S02]  /*c690*/  ISETP.GT.AND P4, PT, R56, R201, PT ;  /* 0x000000c93800720c */ /* 0x000fe40003f84270 */
[----:B------:R-:W-:Y:S02]  /*c6a0*/  FSEL R117, R97, -INF , !P6 ;  /* 0xff80000061757808 */ /* 0x000fe40007000000 */
[----:B------:R-:W-:-:S02]  /*c6b0*/  FSEL R89, R89, -INF , !P5 ;  /* 0xff80000059597808 */ /* 0x000fc40006800000 */
[----:B------:R-:W-:Y:S02]  /*c6c0*/  ISETP.GE.AND P6, PT, R215, R237, PT ;  /* 0x000000edd700720c */ /* 0x000fe40003fc6270 */
[----:B------:R-:W-:Y:S02]  /*c6d0*/  ISETP.GE.AND P5, PT, R205, R234, PT ;  /* 0x000000eacd00720c */ /* 0x000fe40003fa6270 */
[----:B------:R-:W-:Y:S02]  /*c6e0*/  FSEL R40, R18, -INF , !P1 ;  /* 0xff80000012287808 */ /* 0x000fe40004800000 */
[----:B------:R-:W-:Y:S02]  /*c6f0*/  ISETP.GE.AND P1, PT, R201, R235, PT ;  /* 0x000000ebc900720c */ /* 0x000fe40003f26270 */
[----:B------:R-:W-:Y:S02]  /*c700*/  FSEL R19, R19, -INF , !P4 ;  /* 0xff80000013137808 */ /* 0x000fe40006000000 */
[----:B------:R-:W-:-:S02]  /*c710*/  ISETP.GT.AND P4, PT, R238, R199, PT ;  /* 0x000000c7ee00720c */ /* 0x000fc40003f84270 */
[----:B------:R-:W-:Y:S02]  /*c720*/  FSEL R54, R54, -INF , !P6 ;  /* 0xff80000036367808 */ /* 0x000fe40007000000 */
[----:B------:R-:W-:Y:S02]  /*c730*/  FSEL R22, R22, -INF , !P5 ;  /* 0xff80000016167808 */ /* 0x000fe40006800000 */
[----:B------:R-:W-:Y:S02]  /*c740*/  ISETP.GE.AND P6, PT, R213, R237, PT ;  /* 0x000000edd500720c */ /* 0x000fe40003fc6270 */
[----:B------:R-:W-:Y:S02]  /*c750*/  ISETP.GT.AND P5, PT, R238, R201, PT ;  /* 0x000000c9ee00720c */ /* 0x000fe40003fa4270 */
[----:B------:R-:W-:Y:S02]  /*c760*/  FSEL R55, R33, -INF , !P1 ;  /* 0xff80000021377808 */ /* 0x000fe40004800000 */
[----:B------:R-:W-:-:S02]  /*c770*/  ISETP.GT.AND P1, PT, R56, R199, PT ;  /* 0x000000c73800720c */ /* 0x000fc40003f24270 */
[----:B------:R-:W-:Y:S02]  /*c780*/  FSEL R64, R80, -INF , !P4 ;  /* 0xff80000050407808 */ /* 0x000fe40006000000 */
[----:B------:R-:W-:Y:S02]  /*c790*/  ISETP.GE.AND P4, PT, R199, R235, PT ;  /* 0x000000ebc700720c */ /* 0x000fe40003f86270 */
        /* <DEDUP_REMOVED lines=34> */
[-C--:B------:R-:W-:Y:S02]  /*c9c0*/  ISETP.GT.AND P5, PT, R238, R183.reuse, PT ;  /* 0x000000b7ee00720c */ /* 0x080fe40003fa4270 */
        /* <DEDUP_REMOVED lines=9> */
[----:B------:R-:W-:Y:S02]  /*ca60*/  FSEL R41, R10, -INF , !P1 ;  /* 0xff8000000a297808 */ /* 0x000fe40004800000 */
[----:B------:R-:W-:-:S02]  /*ca70*/  ISETP.GE.AND P5, PT, R183, R235, PT ;  /* 0x000000ebb700720c */ /* 0x000fc40003fa6270 */
[----:B------:R-:W-:Y:S02]  /*ca80*/  ISETP.GE.AND P1, PT, R183, R234, PT ;  /* 0x000000eab700720c */ /* 0x000fe40003f26270 */
[----:B------:R-:W-:Y:S02]  /*ca90*/  FSEL R11, R11, -INF , !P4 ;  /* 0xff8000000b0b7808 */ /* 0x000fe40006000000 */
[----:B------:R-:W-:Y:S02]  /*caa0*/  FSEL R64, R64, -INF , !P6 ;  /* 0xff80000040407808 */ /* 0x000fe40007000000 */
        /* <DEDUP_REMOVED lines=15> */
[----:B------:R-:W-:Y:S01]  /*cba0*/  ISETP.GE.AND P3, PT, R183, R236, PT ;  /* 0x000000ecb700720c */ /* 0x000fe20003f66270 */
[----:B------:R-:W-:Y:S01]  /*cbb0*/  VIADD R183, R37, 0xfffffffe ;  /* 0xfffffffe25b77836 */ /* 0x000fe20000000000 */
        /* <DEDUP_REMOVED lines=32> */
[C---:B------:R-:W-:Y:S01]  /*cdc0*/  @!P0 SHF.L.U64.HI R10, R18.reuse, 0x7, R10 ;  /* 0x00000007120a8819 */ /* 0x040fe2000001020a */
        /* <DEDUP_REMOVED lines=47> */
.L_x_551:
[----:B------:R-:W-:Y:S05]  /*d0c0*/  BSYNC.RECONVERGENT B0 ;  /* 0x0000000000007941 */ /* 0x000fea0003800200 */
.L_x_550:
[----:B------:R-:W0:Y:S02]  /*d0d0*/  LDGDEPBAR ;  /* 0x00000000000079af */ /* 0x000e240000000000 */
.L_x_549:
[----:B------:R-:W-:Y:S04]  /*d0e0*/  STL.64 [R1+0x60], R236 ;  /* 0x000060ec01007387 */ /* 0x000fe80000100a00 */
[----:B------:R-:W-:Y:S04]  /*d0f0*/  STL.64 [R1+0x58], R234 ;  /* 0x000058ea01007387 */ /* 0x000fe80000100a00 */
[----:B------:R-:W3:Y:S04]  /*d100*/  LDL.LU R197, [R1+0x20] ;  /* 0x0000200001c57983 */ /* 0x000ee80000300800 */
[----:B------:R-:W4:Y:S04]  /*d110*/  LDL.LU R199, [R1+0x28] ;  /* 0x0000280001c77983 */ /* 0x000f280000300800 */
[----:B------:R-:W3:Y:S04]  /*d120*/  LDL.LU R195, [R1+0x24] ;  /* 0x0000240001c37983 */ /* 0x000ee80000300800 */
[----:B------:R1:W-:Y:S04]  /*d130*/  STL.64 [R1+0x50], R232 ;  /* 0x000050e801007387 */ /* 0x0003e80000100a00 */
[----:B-1----:R-:W4:Y:S04]  /*d140*/  LDL.64 R232, [R1+0x8] ;  /* 0x0000080001e87983 */ /* 0x002f280000100a00 */
[----:B------:R2:W-:Y:S04]  /*d150*/  STL.64 [R1+0x48], R230 ;  /* 0x000048e601007387 */ /* 0x0005e80000100a00 */
[----:B--2---:R-:W2:Y:S04]  /*d160*/  LDL.64 R230, [R1] ;  /* 0x0000000001e67983 */ /* 0x004ea80000100a00 */
[----:B------:R1:W-:Y:S04]  /*d170*/  STL.64 [R1+0x40], R226 ;  /* 0x000040e201007387 */ /* 0x0003e80000100a00 */
[----:B-1----:R-:W3:Y:S04]  /*d180*/  LDL.64 R226, [R1+0x10] ;  /* 0x0000100001e27983 */ /* 0x002ee80000100a00 */
[----:B------:R-:W-:Y:S04]  /*d190*/  STL.64 [R1+0x38], R224 ;  /* 0x000038e001007387 */ /* 0x000fe80000100a00 */
[----:B------:R1:W-:Y:S04]  /*d1a0*/  STL.64 [R1+0x30], R220 ;  /* 0x000030dc01007387 */ /* 0x0003e80000100a00 */
[----:B-1----:R-:W4:Y:S01]  /*d1b0*/  LDL.64 R220, [R1+0x18] ;  /* 0x0000180001dc7983 */ /* 0x002f220000100a00 */
[----:B------:R-:W-:Y:S01]  /*d1c0*/  FMNMX3.FTZ R6, R2, R24, R5, !PT ;  /* 0x0000001802067276 */ /* 0x000fe20007810005 */
[----:B------:R-:W-:Y:S01]  /*d1d0*/  IMAD.SHL.U32 R105, R183, 0x4, RZ ;  /* 0x00000004b7697824 */ /* 0x000fe200078e00ff */
[----:B------:R-:W-:Y:S01]  /*d1e0*/  FMNMX3.FTZ R11, R0, R8, R4, !PT ;  /* 0x00000008000b7276 */ /* 0x000fe20007810004 */
[----:B------:R-:W-:Y:S01]  /*d1f0*/  UIADD3 UR18, UPT, UPT, UR20, -0x61c88647, URZ ;  /* 0x9e3779b914127890 */ /* 0x000fe2000fffe0ff */
[----:B------:R-:W-:Y:S01]  /*d200*/  FMNMX3.FTZ R6, R6, R13, R9, !PT ;  /* 0x0000000d06067276 */ /* 0x000fe20007810009 */
[----:B------:R-:W-:Y:S01]  /*d210*/  UIADD3 UR15, UPT, UPT, UR20, 0x3c6ef372, URZ ;  /* 0x3c6ef372140f7890 */ /* 0x000fe2000fffe0ff */
[----:B------:R-:W-:Y:S01]  /*d220*/  FMNMX3.FTZ R14, R36, R222, R94, !PT ;  /* 0x000000de240e7276 */ /* 0x000fe2000781005e */
[----:B------:R-:W-:Y:S01]  /*d230*/  UIADD3 UR19, UPT, UPT, UR21, 0x76cf5d0a, URZ ;  /* 0x76cf5d0a15137890 */ /* 0x000fe2000fffe0ff */
[----:B------:R-:W-:Y:S01]  /*d240*/  FMNMX3.FTZ R6, R6, R185, R179, !PT ;  /* 0x000000b906067276 */ /* 0x000fe200078100b3 */
[----:B------:R-:W-:Y:S01]  /*d250*/  UIADD3 UR13, UPT, UPT, UR21, 0x32370b8f, URZ ;  /* 0x32370b8f150d7890 */ /* 0x000fe2000fffe0ff */
[----:B------:R-:W-:Y:S01]  /*d260*/  FMNMX3.FTZ R14, R14, R111, R193, !PT ;  /* 0x0000006f0e0e7276 */ /* 0x000fe200078100c1 */
[----:B------:R-:W-:Y:S01]  /*d270*/  UIADD3 UR10, UPT, UPT, UR20, -0x255992d5, URZ ;  /* 0xdaa66d2b140a7890 */ /* 0x000fe2000fffe0ff */
[----:B------:R-:W-:Y:S01]  /*d280*/  FMNMX3.FTZ R6, R6, R181, R28, !PT ;  /* 0x000000b506067276 */ /* 0x000fe2000781001c */
[----:B------:R-:W-:Y:S01]  /*d290*/  UIADD3 UR4, UPT, UPT, UR20, 0x78dde6e4, URZ ;  /* 0x78dde6e414047890 */ /* 0x000fe2000fffe0ff */
[----:B------:R-:W-:Y:S01]  /*d2a0*/  FMNMX3.FTZ R15, R14, R91, R187, !PT ;  /* 0x0000005b0e0f7276 */ /* 0x000fe200078100bb */
[----:B------:R-:W-:Y:S01]  /*d2b0*/  UIADD3 UR11, UPT, UPT, UR21, -0x56f99767, URZ ;  /* 0xa9066899150b7890 */ /* 0x000fe2000fffe0ff */
[----:B------:R-:W-:Y:S01]  /*d2c0*/  FMNMX3.FTZ R6, R6, R127, R95, !PT ;  /* 0x0000007f06067276 */ /* 0x000fe2000781005f */
[----:B------:R-:W-:Y:S01]  /*d2d0*/  UIADD3 UR12, UPT, UPT, UR21, -0x126145ec, URZ ;  /* 0xed9eba14150c7890 */ /* 0x000fe2000fffe0ff */
[----:B------:R-:W-:Y:S01]  /*d2e0*/  FMNMX3.FTZ R15, R15, R17, R16, !PT ;  /* 0x000000110f0f7276 */ /* 0x000fe20007810010 */
[----:B------:R-:W-:Y:S01]  /*d2f0*/  UIADD3 UR22, UPT, UPT, UR21, 0x646e171e, URZ ;  /* 0x646e171e15167890 */ /* 0x000fe2000fffe0ff */
        /* <DEDUP_REMOVED lines=22> */
[----:B------:R-:W-:Y:S01]  /*d460*/  FMNMX3.FTZ R14, R15, R164, R130, !PT ;  /* 0x000000a40f0e7276 */ /* 0x000fe20007810082 */
[----:B------:R-:W1:Y:S01]  /*d470*/  SHFL.BFLY PT, R6, R7, 0x2, 0x1f ;  /* 0x0c401f0007067f89 */ /* 0x000e6200000e0000 */
[----:B------:R-:W-:Y:S02]  /*d480*/  FMNMX3.FTZ R11, R11, R40, R33, !PT ;  /* 0x000000280b0b7276 */ /* 0x000fe40007810021 */
[----:B------:R-:W-:-:S02]  /*d490*/  FMNMX3.FTZ R15, R14, R121, R119, !PT ;  /* 0x000000790e0f7276 */ /* 0x000fc40007810077 */
[----:B------:R-:W-:Y:S02]  /*d4a0*/  FMNMX3.FTZ R11, R11, R58, R53, !PT ;  /* 0x0000003a0b0b7276 */ /* 0x000fe40007810035 */
[----:B------:R-:W-:Y:S02]  /*d4b0*/  FMNMX3.FTZ R15, R15, R123, R246, !PT ;  /* 0x0000007b0f0f7276 */ /* 0x000fe400078100f6 */
[----:B------:R-:W-:Y:S02]  /*d4c0*/  FMNMX3.FTZ R11, R11, R41, R48, !PT ;  /* 0x000000290b0b7276 */ /* 0x000fe40007810030 */
[----:B------:R-:W-:Y:S02]  /*d4d0*/  FMNMX3.FTZ R14, R3, R206, R98, !PT ;  /* 0x000000ce030e7276 */ /* 0x000fe40007810062 */
[----:B------:R-:W-:-:S05]  /*d4e0*/  FMNMX3.FTZ R11, R11, R49, R56, !PT ;  /* 0x000000310b0b7276 */ /* 0x000fca0007810038 */
[----:B------:R-:W1:Y:S02]  /*d4f0*/  SHFL.BFLY PT, R10, R11, 0x2, 0x1f ;  /* 0x0c401f000b0a7f89 */ /* 0x000e6400000e0000 */
[----:B-1----:R-:W-:-:S05]  /*d500*/  FMNMX.FTZ R6, R7, R6, !PT ;  /* 0x0000000607067209 */ /* 0x002fca0007810000 */
[----:B------:R-:W1:Y:S01]  /*d510*/  SHFL.BFLY PT, R25, R6, 0x1, 0x1f ;  /* 0x0c201f0006197f89 */ /* 0x000e6200000e0000 */
[----:B------:R-:W-:Y:S02]  /*d520*/  FMNMX.FTZ R10, R11, R10, !PT ;  /* 0x0000000a0b0a7209 */ /* 0x000fe40007810000 */
[----:B-1----:R-:W-:Y:S02]  /*d530*/  FMNMX.FTZ R25, R6, R25, !PT ;  /* 0x0000001906197209 */ /* 0x002fe40007810000 */
[----:B------:R-:W-:Y:S02]  /*d540*/  FMNMX3.FTZ R6, R15, R188, R204, !PT ;  /* 0x000000bc0f067276 */ /* 0x000fe400078100cc */
[C---:B------:R-:W-:Y:S01]  /*d550*/  FSETP.NEU.FTZ.AND P1, PT, R25.reuse, -INF , PT ;  /* 0xff8000001900780b */ /* 0x040fe20003f3d000 */
[C---:B------:R-:W-:Y:S01]  /*d560*/  FMUL.FTZ R87, R25.reuse, UR9 ;  /* 0x0000000919577c20 */ /* 0x040fe20008410000 */
[----:B------:R-:W-:Y:S02]  /*d570*/  FMNMX3.FTZ R6, R6, R168, R165, !PT ;  /* 0x000000a806067276 */ /* 0x000fe400078100a5 */
[----:B------:R-:W-:-:S02]  /*d580*/  FSEL R97, R25, RZ, P1 ;  /* 0x000000ff19617208 */ /* 0x000fc40000800000 */
[----:B------:R-:W-:Y:S02]  /*d590*/  FSEL R87, R87, RZ, P1 ;  /* 0x000000ff57577208 */ /* 0x000fe40000800000 */
[----:B------:R-:W-:Y:S01]  /*d5a0*/  FMNMX3.FTZ R6, R6, R166, R117, !PT ;  /* 0x000000a606067276 */ /* 0x000fe20007810075 */
[----:B------:R-:W-:Y:S01]  /*d5b0*/  FADD.FTZ R97, R2, -R97 ;  /* 0x8000006102617221 */ /* 0x000fe20000010000 */
[----:B------:R-:W-:Y:S02]  /*d5c0*/  IMAD.U32 R2, RZ, RZ, UR8 ;  /* 0x00000008ff027e24 */ /* 0x000fe4000f8e00ff */
[----:B------:R-:W-:Y:S01]  /*d5d0*/  FFMA.FTZ R86, R24, UR9, -R87 ;  /* 0x0000000918567c23 */ /* 0x000fe20008010857 */
[----:B------:R-:W-:Y:S01]  /*d5e0*/  FMNMX3.FTZ R6, R6, R54, R47, !PT ;  /* 0x0000003606067276 */ /* 0x000fe2000781002f */
[--C-:B------:R-:W-:Y:S01]  /*d5f0*/  FFMA.FTZ R61, R5, UR9, -R87.reuse ;  /* 0x00000009053d7c23 */ /* 0x100fe20008010857 */
[--C-:B------:R-:W-:Y:S01]  /*d600*/  FFMA.FTZ R31, R13, UR9, -R87.reuse ;  /* 0x000000090d1f7c23 */ /* 0x100fe20008010857 */
[----:B------:R-:W-:Y:S01]  /*d610*/  FFMA.FTZ R30, R9, UR9, -R87 ;  /* 0x00000009091e7c23 */ /* 0x000fe20008010857 */
[----:B------:R-:W-:Y:S01]  /*d620*/  FMNMX3.FTZ R6, R6, R44, R45, !PT ;  /* 0x0000002c06067276 */ /* 0x000fe2000781002d */
[----:B------:R-:W-:Y:S01]  /*d630*/  MUFU.EX2 R86, R86 ;  /* 0x0000005600567308 */ /* 0x000fe20000000800 */
[----:B------:R-:W-:Y:S01]  /*d640*/  LEA R2, R2, UR8, 0x10 ;  /* 0x0000000802027c11 */ /* 0x000fe2000f8e80ff */
[----:B------:R-:W-:Y:S01]  /*d650*/  FMUL.FTZ R97, R97, UR9 ;  /* 0x0000000961617c20 */ /* 0x000fe20008410000 */
[----:B------:R-:W-:Y:S01]  /*d660*/  FMNMX3.FTZ R6, R6, R52, R57, !PT ;  /* 0x0000003406067276 */ /* 0x000fe20007810039 */
[----:B------:R-:W-:-:S03]  /*d670*/  FFMA.FTZ R28, R28, UR9, -R87 ;  /* 0x000000091c1c7c23 */ /* 0x000fc60008010857 */
[----:B------:R-:W-:Y:S01]  /*d680*/  FMNMX3.FTZ R6, R6, R64, R67, !PT ;  /* 0x0000004006067276 */ /* 0x000fe20007810043 */
[----:B------:R-:W-:Y:S03]  /*d690*/  MUFU.EX2 R61, R61 ;  /* 0x0000003d003d7308 */ /* 0x000fe60000000800 */
[----:B------:R-:W-:-:S04]  /*d6a0*/  FMNMX3.FTZ R6, R6, R70, R75, !PT ;  /* 0x0000004606067276 */ /* 0x000fc8000781004b */
[----:B------:R-:W-:Y:S01]  /*d6b0*/  FMNMX3.FTZ R6, R6, R72, R81, !PT ;  /* 0x0000004806067276 */ /* 0x000fe20007810051 */
[----:B------:R-:W-:Y:S04]  /*d6c0*/  MUFU.EX2 R31, R31 ;  /* 0x0000001f001f7308 */ /* 0x000fe80000000800 */
[----:B------:R-:W-:Y:S04]  /*d6d0*/  SHFL.BFLY PT, R9, R6, 0x2, 0x1f ;  /* 0x0c401f0006097f89 */ /* 0x000fe800000e0000 */
[----:B------:R-:W-:Y:S08]  /*d6e0*/  MUFU.EX2 R30, R30 ;  /* 0x0000001e001e7308 */ /* 0x000ff00000000800 */
[----:B------:R-:W1:Y:S08]  /*d6f0*/  MUFU.EX2 R97, R97 ;  /* 0x0000006100617308 */ /* 0x000e700000000800 */
[----:B------:R-:W-:Y:S01]  /*d700*/  MUFU.EX2 R28, R28 ;  /* 0x0000001c001c7308 */ /* 0x000fe20000000800 */
[-C--:B-1----:R-:W-:Y:S01]  /*d710*/  FMUL.FTZ R140, R140, R97.reuse ;  /* 0x000000618c8c7220 */ /* 0x082fe20000410000 */
[-C--:B------:R-:W-:Y:S01]  /*d720*/  FMUL.FTZ R141, R141, R97.reuse ;  /* 0x000000618d8d7220 */ /* 0x080fe20000410000 */
[-C--:B------:R-:W-:Y:S01]  /*d730*/  FMUL.FTZ R136, R136, R97.reuse ;  /* 0x0000006188887220 */ /* 0x080fe20000410000 */
[-C--:B------:R-:W-:Y:S01]  /*d740*/  FMUL.FTZ R137, R137, R97.reuse ;  /* 0x0000006189897220 */ /* 0x080fe20000410000 */
[-C--:B------:R-:W-:Y:S01]  /*d750*/  FMUL.FTZ R148, R148, R97.reuse ;  /* 0x0000006194947220 */ /* 0x080fe20000410000 */
[-C--:B------:R-:W-:Y:S01]  /*d760*/  FMUL.FTZ R149, R149, R97.reuse ;  /* 0x0000006195957220 */ /* 0x080fe20000410000 */
[-C--:B------:R-:W-:Y:S01]  /*d770*/  FMUL.FTZ R144, R144, R97.reuse ;  /* 0x0000006190907220 */ /* 0x080fe20000410000 */
[----:B------:R-:W-:Y:S01]  /*d780*/  FMUL.FTZ R145, R145, R97 ;  /* 0x0000006191917220 */ /* 0x000fe20000410000 */
[----:B----4-:R-:W-:-:S05]  /*d790*/  LOP3.LUT R76, R105, UR21, R221, 0x96, !PT ;  /* 0x00000015694c7c12 */ /* 0x010fca000f8e96dd */
[----:B------:R-:W-:-:S05]  /*d7a0*/  IMAD.WIDE.U32 R76, R76, -0x326172a9, RZ ;  /* 0xcd9e8d574c4c7825 */ /* 0x000fca00078e00ff */
[----:B------:R-:W-:Y:S02]  /*d7b0*/  LOP3.LUT R7, R208, UR18, R77, 0x96, !PT ;  /* 0x00000012d0077c12 */ /* 0x000fe4000f8e964d */
[C---:B------:R-:W-:Y:S02]  /*d7c0*/  LOP3.LUT R26, R76.reuse, UR15, R251, 0x96, !PT ;  /* 0x0000000f4c1a7c12 */ /* 0x040fe4000f8e96fb */
[----:B------:R-:W-:Y:S01]  /*d7d0*/  LOP3.LUT R76, R76, UR15, R233, 0x96, !PT ;  /* 0x0000000f4c4c7c12 */ /* 0x000fe2000f8e96e9 */
[----:B------:R-:W-:-:S04]  /*d7e0*/  IMAD.WIDE.U32 R84, R7, -0x2daee0ad, RZ ;  /* 0xd2511f5307547825 */ /* 0x000fc800078e00ff */
[----:B------:R-:W-:Y:S01]  /*d7f0*/  IMAD.WIDE.U32 R26, R26, -0x2daee0ad, RZ ;  /* 0xd2511f531a1a7825 */ /* 0x000fe200078e00ff */
[----:B--2---:R-:W-:-:S04]  /*d800*/  LOP3.LUT R7, R230, UR19, R85, 0x96, !PT ;  /* 0x00000013e6077c12 */ /* 0x004fc8000f8e9655 */
[----:B------:R-:W-:Y:S01]  /*d810*/  LOP3.LUT R84, R84, UR13, R27, 0x96, !PT ;  /* 0x0000000d54547c12 */ /* 0x000fe2000f8e961b */
[----:B------:R-:W-:Y:S02]  /*d820*/  IMAD.WIDE.U32 R18, R7, -0x326172a9, RZ ;  /* 0xcd9e8d5707127825 */ /* 0x000fe400078e00ff */
[----:B------:R-:W1:Y:S02]  /*d830*/  SHFL.BFLY PT, R7, R10, 0x1, 0x1f ;  /* 0x0c201f000a077f89 */ /* 0x000e6400000e0000 */
[----:B------:R-:W-:Y:S01]  /*d840*/  IMAD.WIDE.U32 R84, R84, -0x326172a9, RZ ;  /* 0xcd9e8d5754547825 */ /* 0x000fe200078e00ff */
[----:B------:R-:W-:-:S04]  /*d850*/  LOP3.LUT R11, R250, UR10, R19, 0x96, !PT ;  /* 0x0000000afa0b7c12 */ /* 0x000fc8000f8e9613 */
[----:B------:R-:W-:Y:S01]  /*d860*/  LOP3.LUT R18, R18, UR4, R85, 0x96, !PT ;  /* 0x0000000412127c12 */ /* 0x000fe2000f8e9655 */
[----:B------:R-:W-:Y:S01]  /*d870*/  IMAD.WIDE.U32 R38, R11, -0x2daee0ad, RZ ;  /* 0xd2511f530b267825 */ /* 0x000fe200078e00ff */
[----:B------:R-:W-:-:S03]  /*d880*/  FMNMX3.FTZ R11, R14, R191, R189, !PT ;  /* 0x000000bf0e0b7276 */ /* 0x000fc600078100bd */
[----:B------:R-:W-:Y:S01]  /*d890*/  IMAD.WIDE.U32 R18, R18, -0x2daee0ad, RZ ;  /* 0xd2511f5312127825 */ /* 0x000fe200078e00ff */
[----:B------:R-:W-:-:S04]  /*d8a0*/  LOP3.LUT R26, R26, UR12, R39, 0x96, !PT ;  /* 0x0000000c1a1a7c12 */ /* 0x000fc8000f8e9627 */
[----:B------:R-:W-:Y:S01]  /*d8b0*/  LOP3.LUT R38, R38, UR11, R19, 0x96, !PT ;  /* 0x0000000b26267c12 */ /* 0x000fe2000f8e9613 */
[----:B------:R-:W-:-:S04]  /*d8c0*/  IMAD.WIDE.U32 R26, R26, -0x326172a9, RZ ;  /* 0xcd9e8d571a1a7825 */ /* 0x000fc800078e00ff */
[----:B------:R-:W-:Y:S01]  /*d8d0*/  IMAD.WIDE.U32 R38, R38, -0x326172a9, RZ ;  /* 0xcd9e8d5726267825 */ /* 0x000fe200078e00ff */
[----:B-1----:R-:W-:Y:S02]  /*d8e0*/  FMNMX.FTZ R24, R10, R7, !PT ;  /* 0x000000070a187209 */ /* 0x002fe40007810000 */
[----:B------:R-:W-:Y:S02]  /*d8f0*/  FMNMX3.FTZ R10, R11, R122, R115, !PT ;  /* 0x0000007a0b0a7276 */ /* 0x000fe40007810073 */
[C---:B------:R-:W-:Y:S01]  /*d900*/  FSETP.NEU.FTZ.AND P0, PT, R24.reuse, -INF , PT ;  /* 0xff8000001800780b */ /* 0x040fe20003f1d000 */
[----:B------:R-:W-:Y:S01]  /*d910*/  FMUL.FTZ R59, R24, UR9 ;  /* 0x00000009183b7c20 */ /* 0x000fe20008410000 */
[----:B------:R-:W-:Y:S01]  /*d920*/  FMNMX3.FTZ R11, R10, R167, R131, !PT ;  /* 0x000000a70a0b7276 */ /* 0x000fe20007810083 */
[----:B------:R-:W-:Y:S01]  /*d930*/  IMAD.MOV.U32 R10, RZ, RZ, R38 ;  /* 0x000000ffff0a7224 */ /* 0x000fe200078e0026 */
[----:B------:R-:W-:Y:S02]  /*d940*/  PRMT R15, R38, 0x7771, RZ ;  /* 0x00007771260f7816 */ /* 0x000fe400000000ff */
[----:B------:R-:W-:-:S02]  /*d950*/  LOP3.LUT R5, R26, UR6, R39, 0x96, !PT ;  /* 0x000000061a057c12 */ /* 0x000fc4000f8e9627 */
[----:B------:R-:W-:Y:S02]  /*d960*/  LOP3.LUT R10, R10, 0xff, RZ, 0xc0, !PT ;  /* 0x000000ff0a0a7812 */ /* 0x000fe400078ec0ff */
[----:B------:R-:W-:Y:S02]  /*d970*/  FMNMX3.FTZ R11, R11, R128, R124, !PT ;  /* 0x000000800b0b7276 */ /* 0x000fe4000781007c */
[----:B------:R-:W-:Y:S02]  /*d980*/  FSEL R59, R59, RZ, P0 ;  /* 0x000000ff3b3b7208 */ /* 0x000fe40000000000 */
[----:B------:R-:W-:Y:S02]  /*d990*/  PRMT R15, R10, 0x5410, R15 ;  /* 0x000054100a0f7816 */ /* 0x000fe4000000000f */
[----:B------:R-:W-:Y:S01]  /*d9a0*/  LOP3.LUT R10, R5, 0xffff, RZ, 0xc0, !PT ;  /* 0x0000ffff050a7812 */ /* 0x000fe200078ec0ff */
[--C-:B------:R-:W-:Y:S01]  /*d9b0*/  FFMA.FTZ R82, R8, UR9, -R59.reuse ;  /* 0x0000000908527c23 */ /* 0x100fe2000801083b */
[----:B------:R-:W-:Y:S01]  /*d9c0*/  FMNMX3.FTZ R11, R11, R126, R244, !PT ;  /* 0x0000007e0b0b7276 */ /* 0x000fe200078100f4 */
[--C-:B------:R-:W-:Y:S01]  /*d9d0*/  FFMA.FTZ R29, R32, UR9, -R59.reuse ;  /* 0x00000009201d7c23 */ /* 0x100fe2000801083b */
[----:B------:R-:W-:Y:S01]  /*d9e0*/  PRMT R13, R38, 0x7773, RZ ;  /* 0x00007773260d7816 */ /* 0x000fe200000000ff */
[--C-:B------:R-:W-:Y:S01]  /*d9f0*/  FFMA.FTZ R32, R12, UR9, -R59.reuse ;  /* 0x000000090c207c23 */ /* 0x100fe2000801083b */
[----:B------:R-:W-:Y:S01]  /*da00*/  PRMT R14, R38, 0x7772, RZ ;  /* 0x00007772260e7816 */ /* 0x000fe200000000ff */
[--C-:B------:R-:W-:Y:S01]  /*da10*/  FFMA.FTZ R38, R4, UR9, -R59.reuse ;  /* 0x0000000904267c23 */ /* 0x100fe2000801083b */
[----:B------:R-:W-:Y:S01]  /*da20*/  LOP3.LUT R7, R5, 0xff, RZ, 0xc0, !PT ;  /* 0x000000ff05077812 */ /* 0x000fe200078ec0ff */
[----:B------:R-:W-:Y:S01]  /*da30*/  MUFU.EX2 R82, R82 ;  /* 0x0000005200527308 */ /* 0x000fe20000000800 */
[----:B------:R-:W-:Y:S01]  /*da40*/  SHF.R.U32.HI R4, RZ, 0x8, R10 ;  /* 0x00000008ff047819 */ /* 0x000fe2000001160a */
[--C-:B------:R-:W-:Y:S01]  /*da50*/  FFMA.FTZ R99, R99, UR9, -R59.reuse ;  /* 0x0000000963637c23 */ /* 0x100fe2000801083b */
[----:B------:R-:W-:Y:S01]  /*da60*/  FMNMX3.FTZ R11, R11, R200, R198, !PT ;  /* 0x000000c80b0b7276 */ /* 0x000fe200078100c6 */
[--C-:B------:R-:W-:Y:S01]  /*da70*/  FFMA.FTZ R100, R177, UR9, -R59.reuse ;  /* 0x00000009b1647c23 */ /* 0x100fe2000801083b */
[----:B------:R-:W-:Y:S01]  /*da80*/  PRMT R7, R7, 0x5410, R4 ;  /* 0x0000541007077816 */ /* 0x000fe20000000004 */
[--C-:B------:R-:W-:Y:S01]  /*da90*/  FFMA.FTZ R90, R90, UR9, -R59.reuse ;  /* 0x000000095a5a7c23 */ /* 0x100fe2000801083b */
[----:B------:R-:W-:Y:S01]  /*daa0*/  FMNMX3.FTZ R4, R11, R186, R202, !PT ;  /* 0x000000ba0b047276 */ /* 0x000fe200078100ca */
[----:B------:R-:W1:Y:S01]  /*dab0*/  MUFU.EX2 R38, R38 ;  /* 0x0000002600267308 */ /* 0x000e620000000800 */
[----:B------:R-:W-:Y:S01]  /*dac0*/  PRMT R8, R5, 0x7632, R8 ;  /* 0x0000763205087816 */ /* 0x000fe20000000008 */
[----:B------:R-:W-:Y:S01]  /*dad0*/  FFMA.FTZ R103, R103, UR9, -R59 ;  /* 0x0000000967677c23 */ /* 0x000fe2000801083b */
[----:B------:R-:W-:Y:S01]  /*dae0*/  FMNMX3.FTZ R4, R4, R110, R21, !PT ;  /* 0x0000006e04047276 */ /* 0x000fe20007810015 */
[----:B------:R-:W-:Y:S01]  /*daf0*/  FFMA.FTZ R102, R102, UR9, -R59 ;  /* 0x0000000966667c23 */ /* 0x000fe2000801083b */
[----:B------:R-:W-:-:S02]  /*db00*/  SHF.R.U32.HI R5, RZ, 0x18, R5 ;  /* 0x00000018ff057819 */ /* 0x000fc40000011605 */
[----:B------:R-:W-:Y:S01]  /*db10*/  FMNMX3.FTZ R23, R4, R107, R112, !PT ;  /* 0x0000006b04177276 */ /* 0x000fe20007810070 */
[----:B------:R-:W-:Y:S01]  /*db20*/  MUFU.EX2 R29, R29 ;  /* 0x0000001d001d7308 */ /* 0x000fe20000000800 */
[----:B------:R-:W-:Y:S02]  /*db30*/  LOP3.LUT R8, R8, 0xff, RZ, 0xc0, !PT ;  /* 0x000000ff08087812 */ /* 0x000fe400078ec0ff */
[----:B------:R-:W-:Y:S02]  /*db40*/  FMNMX3.FTZ R23, R23, R35, R42, !PT ;  /* 0x0000002317177276 */ /* 0x000fe4000781002a */
[----:B------:R-:W-:Y:S02]  /*db50*/  FSEL R19, R24, RZ, P0 ;  /* 0x000000ff18137208 */ /* 0x000fe40000000000 */
[----:B------:R-:W-:Y:S01]  /*db60*/  FMNMX3.FTZ R23, R23, R43, R46, !PT ;  /* 0x0000002b17177276 */ /* 0x000fe2000781002e */
[----:B------:R-:W2:Y:S01]  /*db70*/  MUFU.EX2 R32, R32 ;  /* 0x0000002000207308 */ /* 0x000ea20000000800 */
[----:B------:R-:W-:Y:S01]  /*db80*/  PRMT R5, R8, 0x5410, R5 ;  /* 0x0000541008057816 */ /* 0x000fe20000000005 */
[----:B------:R-:W-:Y:S01]  /*db90*/  FADD.FTZ R96, R0, -R19 ;  /* 0x8000001300607221 */ /* 0x000fe20000010000 */
[----:B------:R-:W-:Y:S01]  /*dba0*/  FMNMX3.FTZ R23, R23, R51, R60, !PT ;  /* 0x0000003317177276 */ /* 0x000fe2000781003c */
[----:B------:R-:W-:Y:S01]  /*dbb0*/  VIADD R0, R218, 0x4020 ;  /* 0x00004020da007836 */ /* 0x000fe20000000000 */
[----:B------:R-:W-:Y:S01]  /*dbc0*/  HSET2.LE.AND R7, R7, R2, PT ;  /* 0x0000000207077233 */ /* 0x000fe20003803000 */
[----:B------:R-:W-:Y:S01]  /*dbd0*/  @P2 VIADD R0, R248, 0xffffffe0 ;  /* 0xffffffe0f8002836 */ /* 0x000fe20000000000 */
[----:B------:R-:W-:Y:S01]  /*dbe0*/  PRMT R13, R14, 0x5410, R13 ;  /* 0x000054100e0d7816 */ /* 0x000fe2000000000d */
[----:B------:R-:W-:Y:S01]  /*dbf0*/  FMUL.FTZ R96, R96, UR9 ;  /* 0x0000000960607c20 */ /* 0x000fe20008410000 */
[----:B------:R-:W-:Y:S01]  /*dc00*/  F2FP.F16.F32.PACK_AB R12, R61, R86 ;  /* 0x000000563d0c723e */ /* 0x000fe200000000ff */
[----:B------:R-:W-:Y:S01]  /*dc10*/  MUFU.EX2 R99, R99 ;  /* 0x0000006300637308 */ /* 0x000fe20000000800 */
[----:B------:R-:W-:-:S02]  /*dc20*/  FMNMX3.FTZ R23, R23, R63, R66, !PT ;  /* 0x0000003f17177276 */ /* 0x000fc40007810042 */
[--C-:B------:R-:W-:Y:S02]  /*dc30*/  HSET2.LE.AND R14, R5, R2.reuse, PT ;  /* 0x00000002050e7233 */ /* 0x100fe40003803000 */
[----:B-1----:R-:W-:Y:S02]  /*dc40*/  F2FP.F16.F32.PACK_AB R39, R38, R82 ;  /* 0x000000522627723e */ /* 0x002fe400000000ff */
[----:B------:R-:W-:Y:S01]  /*dc50*/  FMNMX.FTZ R26, R6, R9, !PT ;  /* 0x00000009061a7209 */ /* 0x000fe20007810000 */
[----:B------:R-:W1:Y:S01]  /*dc60*/  MUFU.EX2 R96, R96 ;  /* 0x0000006000607308 */ /* 0x000e620000000800 */
[----:B------:R-:W-:Y:S01]  /*dc70*/  LOP3.LUT R12, R12, R7, RZ, 0xc0, !PT ;  /* 0x000000070c0c7212 */ /* 0x000fe200078ec0ff */
[----:B------:R-:W4:Y:S01]  /*dc80*/  LDSM.16.MT88.4 R8, [R218+0x4000] ;  /* 0x00400000da08783b */ /* 0x000f220000004200 */
[----:B------:R-:W-:Y:S02]  /*dc90*/  LOP3.LUT R19, R13, 0xff00ff, RZ, 0xc0, !PT ;  /* 0x00ff00ff0d137812 */ /* 0x000fe400078ec0ff */
[----:B------:R-:W-:Y:S01]  /*dca0*/  FMNMX3.FTZ R23, R23, R69, R74, !PT ;  /* 0x0000004517177276 */ /* 0x000fe2000781004a */
[----:B------:R-:W-:Y:S01]  /*dcb0*/  LDSM.16.MT88.4 R4, [R0] ;  /* 0x000000000004783b */ /* 0x000fe20000004200 */
[----:B------:R-:W-:Y:S01]  /*dcc0*/  LOP3.LUT R13, R39, R14, RZ, 0xc0, !PT ;  /* 0x0000000e270d7212 */ /* 0x000fe200078ec0ff */
[----:B------:R-:W-:Y:S01]  /*dcd0*/  MUFU.EX2 R100, R100 ;  /* 0x0000006400647308 */ /* 0x000fe20000000800 */
[----:B------:R-:W-:-:S02]  /*dce0*/  HSET2.LE.AND R14, R15, R2, PT ;  /* 0x000000020f0e7233 */ /* 0x000fc40003803000 */
[----:B------:R-:W-:Y:S02]  /*dcf0*/  HSET2.LE.AND R15, R19, R2, PT ;  /* 0x00000002130f7233 */ /* 0x000fe40003803000 */
[----:B--2---:R-:W-:Y:S02]  /*dd00*/  F2FP.F16.F32.PACK_AB R34, R32, R29 ;  /* 0x0000001d2022723e */ /* 0x004fe400000000ff */
[----:B------:R-:W-:Y:S01]  /*dd10*/  FMNMX3.FTZ R23, R23, R79, R80, !PT ;  /* 0x0000004f17177276 */ /* 0x000fe20007810050 */
[----:B------:R-:W-:Y:S01]  /*dd20*/  MUFU.EX2 R90, R90 ;  /* 0x0000005a005a7308 */ /* 0x000fe20000000800 */
[----:B------:R-:W-:Y:S01]  /*dd30*/  F2FP.F16.F32.PACK_AB R19, R30, R31 ;  /* 0x0000001f1e13723e */ /* 0x000fe200000000ff */
[-C--:B-1----:R-:W-:Y:S01]  /*dd40*/  FMUL.FTZ R142, R142, R96.reuse ;  /* 0x000000608e8e7220 */ /* 0x082fe20000410000 */
[----:B------:R-:W-:Y:S01]  /*dd50*/  LOP3.LUT R15, R34, R15, RZ, 0xc0, !PT ;  /* 0x0000000f220f7212 */ /* 0x000fe200078ec0ff */
[----:B------:R-:W-:Y:S01]  /*dd60*/  FMUL.FTZ R143, R143, R96 ;  /* 0x000000608f8f7220 */ /* 0x000fe20000410000 */
[----:B------:R-:W1:Y:S01]  /*dd70*/  SHFL.BFLY PT, R34, R23, 0x2, 0x1f ;  /* 0x0c401f0017227f89 */ /* 0x000e6200000e0000 */
[----:B------:R-:W-:Y:S01]  /*dd80*/  LOP3.LUT R14, R19, R14, RZ, 0xc0, !PT ;  /* 0x0000000e130e7212 */ /* 0x000fe200078ec0ff */
[-C--:B------:R-:W-:Y:S01]  /*dd90*/  FMUL.FTZ R138, R138, R96.reuse ;  /* 0x000000608a8a7220 */ /* 0x080fe20000410000 */
[----:B------:R-:W-:Y:S01]  /*dda0*/  LOP3.LUT R19, R84, UR7, R27, 0x96, !PT ;  /* 0x0000000754137c12 */ /* 0x000fe2000f8e961b */
[----:B------:R-:W-:Y:S01]  /*ddb0*/  FMUL.FTZ R139, R139, R96 ;  /* 0x000000608b8b7220 */ /* 0x000fe20000410000 */
[----:B------:R-:W2:Y:S01]  /*ddc0*/  SHFL.BFLY PT, R27, R26, 0x1, 0x1f ;  /* 0x0c201f001a1b7f89 */ /* 0x000ea200000e0000 */
[----:B------:R-:W-:Y:S01]  /*ddd0*/  LOP3.LUT R39, R210, UR18, R77, 0x96, !PT ;  /* 0x00000012d2277c12 */ /* 0x000fe2000f8e964d */
[----:B------:R-:W-:-:S04]  /*dde0*/  IMAD.WIDE.U32 R76, R76, -0x2daee0ad, RZ ;  /* 0xd2511f534c4c7825 */ /* 0x000fc800078e00ff */
[-C--:B------:R-:W-:Y:S01]  /*ddf0*/  FMUL.FTZ R150, R150, R96.reuse ;  /* 0x0000006096967220 */ /* 0x080fe20000410000 */
[-C--:B------:R-:W-:Y:S01]  /*de00*/  FMUL.FTZ R151, R151, R96.reuse ;  /* 0x0000006097977220 */ /* 0x080fe20000410000 */
[----:B------:R-:W-:Y:S01]  /*de10*/  FMUL.FTZ R146, R146, R96 ;  /* 0x0000006092927220 */ /* 0x000fe20000410000 */
[----:B------:R-:W-:-:S04]  /*de20*/  IMAD.WIDE.U32 R84, R39, -0x2daee0ad, RZ ;  /* 0xd2511f5327547825 */ /* 0x000fc800078e00ff */
[----:B------:R-:W-:Y:S01]  /*de30*/  FMUL.FTZ R147, R147, R96 ;  /* 0x0000006093937220 */ /* 0x000fe20000410000 */
[----:B------:R-:W-:Y:S01]  /*de40*/  MUFU.EX2 R103, R103 ;  /* 0x0000006700677308 */ /* 0x000fe20000000800 */
[----:B---3--:R-:W-:Y:S02]  /*de50*/  LOP3.LUT R73, R226, UR19, R85, 0x96, !PT ;  /* 0x00000013e2497c12 */ /* 0x008fe4000f8e9655 */
[----:B------:R-:W-:Y:S01]  /*de60*/  LOP3.LUT R39, R84, UR13, R77, 0x96, !PT ;  /* 0x0000000d54277c12 */ /* 0x000fe2000f8e964d */
[----:B----4-:R-:W-:Y:S02]  /*de70*/  HMMA.16816.F32 R140, R12, R8, R140 ;  /* 0x000000080c8c723c */ /* 0x010fe4000000188c */
[----:B------:R-:W-:Y:S02]  /*de80*/  IMAD.WIDE.U32 R84, R73, -0x326172a9, RZ ;  /* 0xcd9e8d5749547825 */ /* 0x000fe400078e00ff */
[----:B------:R-:W-:Y:S01]  /*de90*/  MUFU.EX2 R102, R102 ;  /* 0x0000006600667308 */ /* 0x000fe20000000800 */
[----:B-1----:R-:W-:-:S02]  /*dea0*/  FMNMX.FTZ R34, R23, R34, !PT ;  /* 0x0000002217227209 */ /* 0x002fc40007810000 */
[----:B--2---:R-:W-:Y:S01]  /*deb0*/  FMNMX.FTZ R26, R26, R27, !PT ;  /* 0x0000001b1a1a7209 */ /* 0x004fe20007810000 */
[----:B------:R-:W-:Y:S02]  /*dec0*/  HMMA.16816.F32 R136, R12, R10, R136 ;  /* 0x0000000a0c88723c */ /* 0x000fe40000001888 */
[----:B------:R-:W1:Y:S01]  /*ded0*/  SHFL.BFLY PT, R27, R34, 0x1, 0x1f ;  /* 0x0c201f00221b7f89 */ /* 0x000e6200000e0000 */
[C---:B------:R-:W-:Y:S01]  /*dee0*/  FSETP.NEU.FTZ.AND P1, PT, R26.reuse, -INF , PT ;  /* 0xff8000001a00780b */ /* 0x040fe20003f3d000 */
[----:B------:R-:W-:-:S04]  /*def0*/  FMUL.FTZ R171, R26, UR9 ;  /* 0x000000091aab7c20 */ /* 0x000fc80008410000 */
[----:B------:R-:W-:Y:S01]  /*df00*/  HMMA.16816.F32 R148, R12, R4, R148 ;  /* 0x000000040c94723c */ /* 0x000fe20000001894 */
[----:B------:R-:W-:-:S05]  /*df10*/  FSEL R171, R171, RZ, P1 ;  /* 0x000000ffabab7208 */ /* 0x000fca0000800000 */
[--C-:B------:R-:W-:Y:S01]  /*df20*/  FFMA.FTZ R113, R94, UR9, -R171.reuse ;  /* 0x000000095e717c23 */ /* 0x100fe200080108ab */
[----:B------:R-:W-:Y:S01]  /*df30*/  FFMA.FTZ R111, R111, UR9, -R171 ;  /* 0x000000096f6f7c23 */ /* 0x000fe200080108ab */
[----:B------:R-:W-:Y:S01]  /*df40*/  HMMA.16816.F32 R144, R12, R6, R144 ;  /* 0x000000060c90723c */ /* 0x000fe20000001890 */
[----:B------:R-:W-:Y:S01]  /*df50*/  IMAD.WIDE.U32 R14, R39, -0x326172a9, RZ ;  /* 0xcd9e8d57270e7825 */ /* 0x000fe200078e00ff */
[----:B------:R-:W-:-:S03]  /*df60*/  LOP3.LUT R12, R232, UR10, R85, 0x96, !PT ;  /* 0x0000000ae80c7c12 */ /* 0x000fc6000f8e9655 */
[--C-:B------:R-:W-:Y:S01]  /*df70*/  FFMA.FTZ R94, R193, UR9, -R171.reuse ;  /* 0x00000009c15e7c23 */ /* 0x100fe200080108ab */
[----:B------:R-:W-:Y:S01]  /*df80*/  FFMA.FTZ R222, R222, UR9, -R171 ;  /* 0x00000009dede7c23 */ /* 0x000fe200080108ab */
[----:B------:R-:W-:Y:S01]  /*df90*/  MUFU.EX2 R111, R111 ;  /* 0x0000006f006f7308 */ /* 0x000fe20000000800 */
[----:B------:R-:W-:Y:S01]  /*dfa0*/  LOP3.LUT R84, R84, UR4, R15, 0x96, !PT ;  /* 0x0000000454547c12 */ /* 0x000fe2000f8e960f */
[----:B------:R-:W-:-:S04]  /*dfb0*/  IMAD.WIDE.U32 R12, R12, -0x2daee0ad, RZ ;  /* 0xd2511f530c0c7825 */ /* 0x000fc800078e00ff */
[----:B------:R-:W-:Y:S01]  /*dfc0*/  FFMA.FTZ R91, R91, UR9, -R171 ;  /* 0x000000095b5b7c23 */ /* 0x000fe200080108ab */
[----:B-1----:R-:W-:Y:S01]  /*dfd0*/  FMNMX.FTZ R27, R34, R27, !PT ;  /* 0x0000001b221b7209 */ /* 0x002fe20007810000 */
[----:B------:R-:W-:Y:S01]  /*dfe0*/  IMAD.WIDE.U32 R84, R84, -0x2daee0ad, RZ ;  /* 0xd2511f5354547825 */ /* 0x000fe200078e00ff */
[----:B------:R-:W-:Y:S01]  /*dff0*/  LOP3.LUT R76, R76, UR12, R13, 0x96, !PT ;  /* 0x0000000c4c4c7c12 */ /* 0x000fe2000f8e960d */
[----:B------:R-:W1:Y:S02]  /*e000*/  MUFU.EX2 R94, R94 ;  /* 0x0000005e005e7308 */ /* 0x000e640000000800 */
[C---:B------:R-:W-:Y:S01]  /*e010*/  FMUL.FTZ R169, R27.reuse, UR9 ;  /* 0x000000091ba97c20 */ /* 0x040fe20008410000 */
[----:B------:R-:W-:Y:S02]  /*e020*/  FSETP.NEU.FTZ.AND P0, PT, R27, -INF , PT ;  /* 0xff8000001b00780b */ /* 0x000fe40003f1d000 */
[----:B------:R-:W-:Y:S01]  /*e030*/  LOP3.LUT R12, R12, UR11, R85, 0x96, !PT ;  /* 0x0000000b0c0c7c12 */ /* 0x000fe2000f8e9655 */
[----:B------:R-:W-:Y:S01]  /*e040*/  IMAD.WIDE.U32 R76, R76, -0x326172a9, RZ ;  /* 0xcd9e8d574c4c7825 */ /* 0x000fe200078e00ff */
[----:B------:R-:W-:Y:S01]  /*e050*/  FSEL R169, R169, RZ, P0 ;  /* 0x000000ffa9a97208 */ /* 0x000fe20000000000 */
[----:B------:R-:W-:Y:S02]  /*e060*/  MUFU.EX2 R222, R222 ;  /* 0x000000de00de7308 */ /* 0x000fe40000000800 */
[----:B------:R-:W-:Y:S01]  /*e070*/  IMAD.WIDE.U32 R12, R12, -0x326172a9, RZ ;  /* 0xcd9e8d570c0c7825 */ /* 0x000fe200078e00ff */
[----:B------:R-:W-:-:S03]  /*e080*/  LOP3.LUT R73, R14, UR7, R77, 0x96, !PT ;  /* 0x000000070e497c12 */ /* 0x000fc6000f8e964d */
[--C-:B------:R-:W-:Y:S01]  /*e090*/  FFMA.FTZ R109, R98, UR9, -R169.reuse ;  /* 0x00000009626d7c23 */ /* 0x100fe200080108a9 */
[----:B------:R-:W-:Y:S01]  /*e0a0*/  FFMA.FTZ R101, R191, UR9, -R169 ;  /* 0x00000009bf657c23 */ /* 0x000fe200080108a9 */
[----:B------:R-:W-:Y:S01]  /*e0b0*/  IMAD.MOV.U32 R34, RZ, RZ, R12 ;  /* 0x000000ffff227224 */ /* 0x000fe200078e000c */
[----:B------:R-:W-:Y:S01]  /*e0c0*/  LOP3.LUT R14, R76, UR6, R13, 0x96, !PT ;  /* 0x000000064c0e7c12 */ /* 0x000fe2000f8e960d */
[--C-:B------:R-:W-:Y:S01]  /*e0d0*/  FFMA.FTZ R98, R189, UR9, -R169.reuse ;  /* 0x00000009bd627c23 */ /* 0x100fe200080108a9 */
[----:B------:R-:W-:Y:S01]  /*e0e0*/  PRMT R15, R12, 0x7771, RZ ;  /* 0x000077710c0f7816 */ /* 0x000fe200000000ff */
[----:B------:R-:W-:Y:S01]  /*e0f0*/  FFMA.FTZ R206, R206, UR9, -R169 ;  /* 0x00000009cece7c23 */ /* 0x000fe200080108a9 */
[C---:B------:R-:W-:Y:S01]  /*e100*/  PRMT R13, R12.reuse, 0x7773, RZ ;  /* 0x000077730c0d7816 */ /* 0x040fe200000000ff */
[----:B------:R-:W-:Y:S01]  /*e110*/  MUFU.EX2 R101, R101 ;  /* 0x0000006500657308 */ /* 0x000fe20000000800 */
[----:B------:R-:W-:Y:S01]  /*e120*/  PRMT R12, R12, 0x7772, RZ ;  /* 0x000077720c0c7816 */ /* 0x000fe200000000ff */
[----:B------:R-:W-:Y:S01]  /*e130*/  IMAD.WIDE.U32 R76, R19, -0x2daee0ad, RZ ;  /* 0xd2511f53134c7825 */ /* 0x000fe200078e00ff */
[----:B------:R-:W-:-:S03]  /*e140*/  LOP3.LUT R34, R34, 0xff, RZ, 0xc0, !PT ;  /* 0x000000ff22227812 */ /* 0x000fc600078ec0ff */
[----:B------:R-:W-:Y:S01]  /*e150*/  FFMA.FTZ R167, R167, UR9, -R169 ;  /* 0x00000009a7a77c23 */ /* 0x000fe200080108a9 */
[----:B------:R-:W-:Y:S01]  /*e160*/  PRMT R23, R14, 0x7632, R23 ;  /* 0x000076320e177816 */ /* 0x000fe20000000017 */
[----:B------:R-:W-:Y:S01]  /*e170*/  IMAD.MOV.U32 R88, RZ, RZ, R76 ;  /* 0x000000ffff587224 */ /* 0x000fe200078e004c */
[----:B------:R-:W-:Y:S01]  /*e180*/  PRMT R12, R12, 0x5410, R13 ;  /* 0x000054100c0c7816 */ /* 0x000fe2000000000d */
[----:B------:R-:W2:Y:S01]  /*e190*/  MUFU.EX2 R98, R98 ;  /* 0x0000006200627308 */ /* 0x000ea20000000800 */
[----:B------:R-:W-:Y:S01]  /*e1a0*/  PRMT R15, R34, 0x5410, R15 ;  /* 0x00005410220f7816 */ /* 0x000fe2000000000f */
[--C-:B------:R-:W-:Y:S01]  /*e1b0*/  FFMA.FTZ R122, R122, UR9, -R169.reuse ;  /* 0x000000097a7a7c23 */ /* 0x100fe200080108a9 */
[C---:B------:R-:W-:Y:S01]  /*e1c0*/  LOP3.LUT R13, R14.reuse, 0xffff, RZ, 0xc0, !PT ;  /* 0x0000ffff0e0d7812 */ /* 0x040fe200078ec0ff */
[----:B------:R-:W-:Y:S01]  /*e1d0*/  FFMA.FTZ R115, R115, UR9, -R169 ;  /* 0x0000000973737c23 */ /* 0x000fe200080108a9 */
[----:B------:R-:W-:Y:S02]  /*e1e0*/  LOP3.LUT R34, R14, 0xff, RZ, 0xc0, !PT ;  /* 0x000000ff0e227812 */ /* 0x000fe400078ec0ff */
[----:B------:R-:W-:Y:S01]  /*e1f0*/  SHF.R.U32.HI R39, RZ, 0x18, R14 ;  /* 0x00000018ff277819 */ /* 0x000fe2000001160e */
[----:B------:R-:W3:Y:S01]  /*e200*/  MUFU.EX2 R113, R113 ;  /* 0x0000007100717308 */ /* 0x000ee20000000800 */
[----:B------:R-:W-:-:S02]  /*e210*/  LOP3.LUT R14, R23, 0xff, RZ, 0xc0, !PT ;  /* 0x000000ff170e7812 */ /* 0x000fc400078ec0ff */
[----:B------:R-:W-:Y:S02]  /*e220*/  FSEL R23, R26, RZ, P1 ;  /* 0x000000ff1a177208 */ /* 0x000fe40000800000 */
[----:B------:R-:W-:Y:S02]  /*e230*/  PRMT R39, R14, 0x5410, R39 ;  /* 0x000054100e277816 */ /* 0x000fe40000000027 */
[----:B------:R-:W-:Y:S01]  /*e240*/  FSEL R14, R27, RZ, P0 ;  /* 0x000000ff1b0e7208 */ /* 0x000fe20000000000 */
[----:B------:R-:W-:Y:S01]  /*e250*/  FADD.FTZ R189, R36, -R23 ;  /* 0x8000001724bd7221 */ /* 0x000fe20000010000 */
[----:B------:R-:W-:Y:S01]  /*e260*/  MUFU.EX2 R206, R206 ;  /* 0x000000ce00ce7308 */ /* 0x000fe20000000800 */
[----:B------:R-:W-:Y:S02]  /*e270*/  SHF.R.U32.HI R13, RZ, 0x8, R13 ;  /* 0x00000008ff0d7819 */ /* 0x000fe4000001160d */
[----:B------:R-:W-:Y:S01]  /*e280*/  FADD.FTZ R23, R3, -R14 ;  /* 0x8000000e03177221 */ /* 0x000fe20000010000 */
[----:B------:R-:W-:Y:S01]  /*e290*/  FMUL.FTZ R189, R189, UR9 ;  /* 0x00000009bdbd7c20 */ /* 0x000fe20008410000 */
[----:B------:R-:W-:-:S02]  /*e2a0*/  HSET2.LE.AND R14, R15, R2, PT ;  /* 0x000000020f0e7233 */ /* 0x000fc40003803000 */
[----:B------:R-:W-:Y:S01]  /*e2b0*/  FMUL.FTZ R23, R23, UR9 ;  /* 0x0000000917177c20 */ /* 0x000fe20008410000 */
[----:B------:R-:W4:Y:S01]  /*e2c0*/  MUFU.EX2 R109, R109 ;  /* 0x0000006d006d7308 */ /* 0x000f220000000800 */
[----:B------:R-:W-:Y:S02]  /*e2d0*/  LOP3.LUT R3, R12, 0xff00ff, RZ, 0xc0, !PT ;  /* 0x00ff00ff0c037812 */ /* 0x000fe400078ec0ff */
[----:B-1----:R-:W-:Y:S02]  /*e2e0*/  F2FP.F16.F32.PACK_AB R15, R94, R111 ;  /* 0x0000006f5e0f723e */ /* 0x002fe400000000ff */
[----:B------:R-:W-:Y:S01]  /*e2f0*/  PRMT R13, R34, 0x5410, R13 ;  /* 0x00005410220d7816 */ /* 0x000fe2000000000d */
[----:B------:R-:W-:Y:S01]  /*e300*/  FFMA.FTZ R34, R187, UR9, -R171 ;  /* 0x00000009bb227c23 */ /* 0x000fe200080108ab */
[----:B------:R-:W-:Y:S01]  /*e310*/  LOP3.LUT R14, R15, R14, RZ, 0xc0, !PT ;  /* 0x0000000e0f0e7212 */ /* 0x000fe200078ec0ff */
[----:B------:R-:W1:Y:S01]  /*e320*/  MUFU.EX2 R189, R189 ;  /* 0x000000bd00bd7308 */ /* 0x000e620000000800 */
[----:B------:R-:W-:-:S02]  /*e330*/  HSET2.LE.AND R15, R3, R2, PT ;  /* 0x00000002030f7233 */ /* 0x000fc40003803000 */
[----:B--2---:R-:W-:Y:S02]  /*e340*/  F2FP.F16.F32.PACK_AB R12, R98, R101 ;  /* 0x00000065620c723e */ /* 0x004fe400000000ff */
[----:B---3--:R-:W-:Y:S02]  /*e350*/  F2FP.F16.F32.PACK_AB R3, R113, R222 ;  /* 0x000000de7103723e */ /* 0x008fe400000000ff */
[----:B------:R-:W-:Y:S01]  /*e360*/  LOP3.LUT R15, R12, R15, RZ, 0xc0, !PT ;  /* 0x0000000f0c0f7212 */ /* 0x000fe200078ec0ff */
[----:B------:R-:W2:Y:S01]  /*e370*/  MUFU.EX2 R23, R23 ;  /* 0x0000001700177308 */ /* 0x000ea20000000800 */
[--C-:B------:R-:W-:Y:S02]  /*e380*/  HSET2.LE.AND R12, R13, R2.reuse, PT ;  /* 0x000000020d0c7233 */ /* 0x100fe40003803000 */
[----:B------:R-:W-:Y:S01]  /*e390*/  HSET2.LE.AND R13, R39, R2, PT ;  /* 0x00000002270d7233 */ /* 0x000fe20003803000 */
[----:B------:R-:W-:Y:S01]  /*e3a0*/  FFMA.FTZ R39, R179, UR9, -R87 ;  /* 0x00000009b3277c23 */ /* 0x000fe20008010857 */
[----:B----4-:R-:W-:-:S02]  /*e3b0*/  F2FP.F16.F32.PACK_AB R36, R109, R206 ;  /* 0x000000ce6d24723e */ /* 0x010fc400000000ff */
[----:B------:R-:W-:Y:S01]  /*e3c0*/  LOP3.LUT R12, R3, R12, RZ, 0xc0, !PT ;  /* 0x0000000c030c7212 */ /* 0x000fe200078ec0ff */
[----:B------:R-:W-:Y:S01]  /*e3d0*/  FFMA.FTZ R3, R181, UR9, -R87 ;  /* 0x00000009b5037c23 */ /* 0x000fe20008010857 */
[----:B------:R-:W-:Y:S01]  /*e3e0*/  LOP3.LUT R13, R36, R13, RZ, 0xc0, !PT ;  /* 0x0000000d240d7212 */ /* 0x000fe200078ec0ff */
[-C--:B-1----:R-:W-:Y:S01]  /*e3f0*/  FMUL.FTZ R156, R156, R189.reuse ;  /* 0x000000bd9c9c7220 */ /* 0x082fe20000410000 */
[-C--:B------:R-:W-:Y:S01]  /*e400*/  FMUL.FTZ R157, R157, R189.reuse ;  /* 0x000000bd9d9d7220 */ /* 0x080fe20000410000 */
[-C--:B------:R-:W-:Y:S01]  /*e410*/  FMUL.FTZ R160, R160, R189.reuse ;  /* 0x000000bda0a07220 */ /* 0x080fe20000410000 */
[-C--:B------:R-:W-:Y:S01]  /*e420*/  FMUL.FTZ R161, R161, R189.reuse ;  /* 0x000000bda1a17220 */ /* 0x080fe20000410000 */
[-C--:B------:R-:W-:Y:S01]  /*e430*/  FMUL.FTZ R132, R132, R189.reuse ;  /* 0x000000bd84847220 */ /* 0x080fe20000410000 */
[----:B------:R-:W-:Y:S01]  /*e440*/  FMUL.FTZ R133, R133, R189 ;  /* 0x000000bd85857220 */ /* 0x000fe20000410000 */
[----:B------:R-:W-:Y:S01]  /*e450*/  LOP3.LUT R18, R18, UR22, R77, 0x96, !PT ;  /* 0x0000001612127c12 */ /* 0x000fe2000f8e964d */
[-C--:B--2---:R-:W-:Y:S01]  /*e460*/  FMUL.FTZ R158, R158, R23.reuse ;  /* 0x000000179e9e7220 */ /* 0x084fe20000410000 */
[-C--:B------:R-:W-:Y:S01]  /*e470*/  FMUL.FTZ R159, R159, R23.reuse ;  /* 0x000000179f9f7220 */ /* 0x080fe20000410000 */
[-C--:B------:R-:W-:Y:S01]  /*e480*/  FMUL.FTZ R162, R162, R23.reuse ;  /* 0x00000017a2a27220 */ /* 0x080fe20000410000 */
[-C--:B------:R-:W-:Y:S01]  /*e490*/  FMUL.FTZ R163, R163, R23.reuse ;  /* 0x00000017a3a37220 */ /* 0x080fe20000410000 */
[-C--:B------:R-:W-:Y:S01]  /*e4a0*/  FMUL.FTZ R134, R134, R23.reuse ;  /* 0x0000001786867220 */ /* 0x080fe20000410000 */
[----:B------:R-:W-:Y:S01]  /*e4b0*/  FMUL.FTZ R135, R135, R23 ;  /* 0x0000001787877220 */ /* 0x000fe20000410000 */
[-C--:B------:R-:W-:Y:S01]  /*e4c0*/  FMUL.FTZ R152, R152, R189.reuse ;  /* 0x000000bd98987220 */ /* 0x080fe20000410000 */
[----:B------:R-:W-:Y:S01]  /*e4d0*/  FMUL.FTZ R153, R153, R189 ;  /* 0x000000bd99997220 */ /* 0x000fe20000410000 */
[-C--:B------:R-:W-:Y:S01]  /*e4e0*/  FMUL.FTZ R154, R154, R23.reuse ;  /* 0x000000179a9a7220 */ /* 0x080fe20000410000 */
[----:B------:R-:W-:Y:S01]  /*e4f0*/  FMUL.FTZ R155, R155, R23 ;  /* 0x000000179b9b7220 */ /* 0x000fe20000410000 */
[----:B------:R-:W-:Y:S01]  /*e500*/  HMMA.16816.F32 R156, R12, R4, R156 ;  /* 0x000000040c9c723c */ /* 0x000fe2000000189c */
[----:B------:R-:W-:Y:S01]  /*e510*/  PRMT R5, R18, 0x7632, R5 ;  /* 0x0000763212057816 */ /* 0x000fe20000000005 */
[----:B------:R-:W-:Y:S01]  /*e520*/  FFMA.FTZ R36, R185, UR9, -R87 ;  /* 0x00000009b9247c23 */ /* 0x000fe20008010857 */
[C---:B------:R-:W-:Y:S01]  /*e530*/  PRMT R77, R76.reuse, 0x7771, RZ ;  /* 0x000077714c4d7816 */ /* 0x040fe200000000ff */
[----:B------:R-:W1:Y:S01]  /*e540*/  MUFU.EX2 R3, R3 ;  /* 0x0000000300037308 */ /* 0x000e620000000800 */
[----:B------:R-:W-:-:S02]  /*e550*/  PRMT R108, R76, 0x7773, RZ ;  /* 0x000077734c6c7816 */ /* 0x000fc400000000ff */
[----:B------:R-:W-:Y:S01]  /*e560*/  PRMT R19, R76, 0x7772, RZ ;  /* 0x000077724c137816 */ /* 0x000fe200000000ff */
[C---:B------:R-:W-:Y:S01]  /*e570*/  HMMA.16816.F32 R160, R12.reuse, R6, R160 ;  /* 0x000000060ca0723c */ /* 0x040fe200000018a0 */
[C---:B------:R-:W-:Y:S01]  /*e580*/  LOP3.LUT R6, R18.reuse, 0xffff, RZ, 0xc0, !PT ;  /* 0x0000ffff12067812 */ /* 0x040fe200078ec0ff */
[----:B------:R-:W-:Y:S01]  /*e590*/  FFMA.FTZ R76, R175, UR9, -R59 ;  /* 0x00000009af4c7c23 */ /* 0x000fe2000801083b */
[----:B------:R-:W-:Y:S01]  /*e5a0*/  LOP3.LUT R4, R18, 0xff, RZ, 0xc0, !PT ;  /* 0x000000ff12047812 */ /* 0x000fe200078ec0ff */
[----:B------:R-:W-:Y:S01]  /*e5b0*/  MUFU.EX2 R36, R36 ;  /* 0x0000002400247308 */ /* 0x000fe20000000800 */
[----:B------:R-:W-:Y:S02]  /*e5c0*/  SHF.R.U32.HI R7, RZ, 0x8, R6 ;  /* 0x00000008ff077819 */ /* 0x000fe40000011606 */
[----:B------:R-:W-:Y:S01]  /*e5d0*/  LOP3.LUT R5, R5, 0xff, RZ, 0xc0, !PT ;  /* 0x000000ff05057812 */ /* 0x000fe200078ec0ff */
[----:B------:R-:W-:Y:S01]  /*e5e0*/  HMMA.16816.F32 R132, R12, R8, R132 ;  /* 0x000000080c84723c */ /* 0x000fe20000001884 */
[----:B------:R-:W-:-:S04]  /*e5f0*/  IMAD.WIDE.U32 R8, R73, -0x2daee0ad, RZ ;  /* 0xd2511f5349087825 */ /* 0x000fc800078e00ff */
[----:B------:R-:W-:Y:S01]  /*e600*/  FFMA.FTZ R73, R173, UR9, -R59 ;  /* 0x00000009ad497c23 */ /* 0x000fe2000801083b */
[----:B------:R-:W-:Y:S01]  /*e610*/  SHF.R.U32.HI R18, RZ, 0x18, R18 ;  /* 0x00000018ff127819 */ /* 0x000fe20000011612 */
[----:B------:R-:W2:Y:S01]  /*e620*/  MUFU.EX2 R39, R39 ;  /* 0x0000002700277308 */ /* 0x000ea20000000800 */
[----:B------:R-:W-:Y:S01]  /*e630*/  IMAD.MOV.U32 R89, RZ, RZ, R8 ;  /* 0x000000ffff597224 */ /* 0x000fe200078e0008 */
[----:B------:R-:W-:Y:S01]  /*e640*/  LOP3.LUT R84, R84, UR22, R9, 0x96, !PT ;  /* 0x0000001654547c12 */ /* 0x000fe2000f8e9609 */
[----:B------:R-:W-:Y:S01]  /*e650*/  HMMA.16816.F32 R152, R12, R10, R152 ;  /* 0x0000000a0c98723c */ /* 0x000fe20000001898 */
[----:B------:R-:W-:Y:S01]  /*e660*/  PRMT R15, R19, 0x5410, R108 ;  /* 0x00005410130f7816 */ /* 0x000fe2000000006c */
[----:B------:R-:W-:Y:S01]  /*e670*/  FFMA.FTZ R108, R17, UR9, -R171 ;  /* 0x00000009116c7c23 */ /* 0x000fe200080108ab */
[C---:B------:R-:W-:Y:S02]  /*e680*/  PRMT R92, R8.reuse, 0x7771, RZ ;  /* 0x00007771085c7816 */ /* 0x040fe400000000ff */
[----:B------:R-:W-:Y:S01]  /*e690*/  MUFU.EX2 R76, R76 ;  /* 0x0000004c004c7308 */ /* 0x000fe20000000800 */
[----:B------:R-:W-:-:S02]  /*e6a0*/  PRMT R85, R8, 0x7773, RZ ;  /* 0x0000777308557816 */ /* 0x000fc400000000ff */
[----:B------:R-:W-:Y:S02]  /*e6b0*/  PRMT R93, R8, 0x7772, RZ ;  /* 0x00007772085d7816 */ /* 0x000fe400000000ff */
[----:B------:R-:W-:Y:S01]  /*e6c0*/  PRMT R17, R4, 0x5410, R7 ;  /* 0x0000541004117816 */ /* 0x000fe20000000007 */
[----:B------:R-:W3:Y:S01]  /*e6d0*/  LDSM.16.MT88.4 R8, [R218+0x4400] ;  /* 0x00440000da08783b */ /* 0x000ee20000004200 */
[----:B------:R-:W-:Y:S01]  /*e6e0*/  PRMT R19, R5, 0x5410, R18 ;  /* 0x0000541005137816 */ /* 0x000fe20000000012 */
[----:B------:R-:W4:Y:S01]  /*e6f0*/  MUFU.EX2 R73, R73 ;  /* 0x0000004900497308 */ /* 0x000f220000000800 */
[----:B------:R-:W-:Y:S01]  /*e700*/  LOP3.LUT R88, R88, 0xff, RZ, 0xc0, !PT ;  /* 0x000000ff58587812 */ /* 0x000fe200078ec0ff */
[----:B------:R-:W3:Y:S01]  /*e710*/  LDSM.16.MT88.4 R4, [R0+0x400] ;  /* 0x000400000004783b */ /* 0x000ee20000004200 */
[--C-:B------:R-:W-:Y:S02]  /*e720*/  HSET2.LE.AND R14, R17, R2.reuse, PT ;  /* 0x00000002110e7233 */ /* 0x100fe40003803000 */
[----:B------:R-:W-:Y:S01]  /*e730*/  PRMT R13, R88, 0x5410, R77 ;  /* 0x00005410580d7816 */ /* 0x000fe2000000004d */
[----:B------:R-:W-:Y:S01]  /*e740*/  FFMA.FTZ R77, R16, UR9, -R171 ;  /* 0x00000009104d7c23 */ /* 0x000fe200080108ab */
[--C-:B------:R-:W-:Y:S01]  /*e750*/  HSET2.LE.AND R17, R19, R2.reuse, PT ;  /* 0x0000000213117233 */ /* 0x100fe20003803000 */
[----:B------:R-:W-:Y:S01]  /*e760*/  MUFU.EX2 R108, R108 ;  /* 0x0000006c006c7308 */ /* 0x000fe20000000800 */
[----:B------:R-:W-:Y:S01]  /*e770*/  LOP3.LUT R15, R15, 0xff00ff, RZ, 0xc0, !PT ;  /* 0x00ff00ff0f0f7812 */ /* 0x000fe200078ec0ff */
[----:B------:R-:W-:Y:S01]  /*e780*/  FFMA.FTZ R88, R131, UR9, -R169 ;  /* 0x0000000983587c23 */ /* 0x000fe200080108a9 */
[----:B------:R-:W-:Y:S01]  /*e790*/  F2FP.F16.F32.PACK_AB R12, R100, R99 ;  /* 0x00000063640c723e */ /* 0x000fe200000000ff */
[----:B------:R-:W-:Y:S01]  /*e7a0*/  FFMA.FTZ R131, R130, UR9, -R171 ;  /* 0x0000000982837c23 */ /* 0x000fe200080108ab */
[----:B------:R-:W-:-:S02]  /*e7b0*/  HSET2.LE.AND R13, R13, R2, PT ;  /* 0x000000020d0d7233 */ /* 0x000fc40003803000 */
[----:B-1----:R-:W-:Y:S01]  /*e7c0*/  F2FP.F16.F32.PACK_AB R18, R28, R3 ;  /* 0x000000031c12723e */ /* 0x002fe200000000ff */
[----:B------:R-:W1:Y:S01]  /*e7d0*/  MUFU.EX2 R77, R77 ;  /* 0x0000004d004d7308 */ /* 0x000e620000000800 */
[----:B--2---:R-:W-:Y:S02]  /*e7e0*/  F2FP.F16.F32.PACK_AB R19, R39, R36 ;  /* 0x000000242713723e */ /* 0x004fe400000000ff */
[----:B------:R-:W-:Y:S02]  /*e7f0*/  LOP3.LUT R17, R12, R17, RZ, 0xc0, !PT ;  /* 0x000000110c117212 */ /* 0x000fe400078ec0ff */
[----:B------:R-:W-:Y:S02]  /*e800*/  HSET2.LE.AND R15, R15, R2, PT ;  /* 0x000000020f0f7233 */ /* 0x000fe40003803000 */
[----:B----4-:R-:W-:Y:S01]  /*e810*/  F2FP.F16.F32.PACK_AB R12, R73, R76 ;  /* 0x0000004c490c723e */ /* 0x010fe200000000ff */
[----:B------:R-:W-:Y:S01]  /*e820*/  MUFU.EX2 R88, R88 ;  /* 0x0000005800587308 */ /* 0x000fe20000000800 */
[----:B------:R-:W-:-:S02]  /*e830*/  LOP3.LUT R18, R18, R13, RZ, 0xc0, !PT ;  /* 0x0000000d12127212 */ /* 0x000fc400078ec0ff */
[----:B------:R-:W-:Y:S02]  /*e840*/  LOP3.LUT R13, R84, 0xffff, RZ, 0xc0, !PT ;  /* 0x0000ffff540d7812 */ /* 0x000fe400078ec0ff */
[----:B------:R-:W-:Y:S02]  /*e850*/  LOP3.LUT R16, R19, R14, RZ, 0xc0, !PT ;  /* 0x0000000e13107212 */ /* 0x000fe400078ec0ff */
[----:B------:R-:W-:Y:S01]  /*e860*/  LOP3.LUT R19, R12, R15, RZ, 0xc0, !PT ;  /* 0x0000000f0c137212 */ /* 0x000fe200078ec0ff */
[----:B------:R-:W-:Y:S01]  /*e870*/  MUFU.EX2 R122, R122 ;  /* 0x0000007a007a7308 */ /* 0x000fe20000000800 */
[----:B------:R-:W-:Y:S02]  /*e880*/  SHF.R.U32.HI R13, RZ, 0x8, R13 ;  /* 0x00000008ff0d7819 */ /* 0x000fe4000001160d */
[----:B------:R-:W-:Y:S02]  /*e890*/  LOP3.LUT R12, R84, 0xff, RZ, 0xc0, !PT ;  /* 0x000000ff540c7812 */ /* 0x000fe400078ec0ff */
[----:B------:R-:W-:Y:S01]  /*e8a0*/  LOP3.LUT R15, R89, 0xff, RZ, 0xc0, !PT ;  /* 0x000000ff590f7812 */ /* 0x000fe200078ec0ff */
[----:B---3--:R-:W-:Y:S01]  /*e8b0*/  HMMA.16816.F32 R140, R16, R8, R140 ;  /* 0x00000008108c723c */ /* 0x008fe2000000188c */
[----:B------:R-:W-:Y:S01]  /*e8c0*/  PRMT R13, R12, 0x5410, R13 ;  /* 0x000054100c0d7816 */ /* 0x000fe2000000000d */
[----:B------:R-:W2:Y:S01]  /*e8d0*/  MUFU.EX2 R89, R167 ;  /* 0x000000a700597308 */ /* 0x000ea20000000800 */
[----:B------:R-:W-:Y:S01]  /*e8e0*/  PRMT R14, R84, 0x7632, R14 ;  /* 0x00007632540e7816 */ /* 0x000fe2000000000e */
[----:B------:R-:W-:Y:S01]  /*e8f0*/  VIADD R12, R105, 0x1 ;  /* 0x00000001690c7836 */ /* 0x000fe20000000000 */
[----:B------:R-:W-:-:S02]  /*e900*/  PRMT R85, R93, 0x5410, R85 ;  /* 0x000054105d557816 */ /* 0x000fc40000000055 */
[----:B------:R-:W-:Y:S01]  /*e910*/  PRMT R15, R15, 0x5410, R92 ;  /* 0x000054100f0f7816 */ /* 0x000fe2000000005c */
[C---:B------:R-:W-:Y:S01]  /*e920*/  HMMA.16816.F32 R136, R16.reuse, R10, R136 ;  /* 0x0000000a1088723c */ /* 0x040fe20000001888 */
[----:B------:R-:W-:Y:S01]  /*e930*/  SHF.R.U32.HI R93, RZ, 0x18, R84 ;  /* 0x00000018ff5d7819 */ /* 0x000fe20000011654 */
[----:B------:R-:W3:Y:S01]  /*e940*/  MUFU.EX2 R115, R115 ;  /* 0x0000007300737308 */ /* 0x000ee20000000800 */
[----:B------:R-:W-:Y:S02]  /*e950*/  LOP3.LUT R14, R14, 0xff, RZ, 0xc0, !PT ;  /* 0x000000ff0e0e7812 */ /* 0x000fe400078ec0ff */
[----:B------:R-:W-:Y:S02]  /*e960*/  LOP3.LUT R12, R12, UR21, R221, 0x96, !PT ;  /* 0x000000150c0c7c12 */ /* 0x000fe4000f8e96dd */
[----:B------:R-:W-:Y:S01]  /*e970*/  PRMT R93, R14, 0x5410, R93 ;  /* 0x000054100e5d7816 */ /* 0x000fe2000000005d */
[----:B------:R-:W-:Y:S01]  /*e980*/  HMMA.16816.F32 R148, R16, R4, R148 ;  /* 0x000000041094723c */ /* 0x000fe20000001894 */
[----:B------:R-:W-:Y:S01]  /*e990*/  HSET2.LE.AND R14, R15, R2, PT ;  /* 0x000000020f0e7233 */ /* 0x000fe20003803000 */
[----:B------:R-:W-:Y:S01]  /*e9a0*/  MUFU.EX2 R91, R91 ;  /* 0x0000005b005b7308 */ /* 0x000fe20000000800 */
[----:B-1----:R-:W-:Y:S01]  /*e9b0*/  F2FP.F16.F32.PACK_AB R15, R77, R108 ;  /* 0x0000006c4d0f723e */ /* 0x002fe200000000ff */
[----:B------:R-:W-:Y:S01]  /*e9c0*/  IMAD.WIDE.U32 R236, R12, -0x326172a9, RZ ;  /* 0xcd9e8d570cec7825 */ /* 0x000fe200078e00ff */
[----:B------:R-:W-:-:S02]  /*e9d0*/  LOP3.LUT R85, R85, 0xff00ff, RZ, 0xc0, !PT ;  /* 0x00ff00ff55557812 */ /* 0x000fc400078ec0ff */
[----:B------:R-:W-:Y:S01]  /*e9e0*/  LOP3.LUT R14, R15, R14, RZ, 0xc0, !PT ;  /* 0x0000000e0f0e7212 */ /* 0x000fe200078ec0ff */
[----:B------:R-:W-:Y:S01]  /*e9f0*/  HMMA.16816.F32 R144, R16, R6, R144 ;  /* 0x000000061090723c */ /* 0x000fe20000001890 */
[----:B------:R-:W-:Y:S01]  /*ea00*/  LOP3.LUT R16, R208, UR18, R237, 0x96, !PT ;  /* 0x00000012d0107c12 */ /* 0x000fe2000f8e96ed */
[----:B------:R-:W1:Y:S01]  /*ea10*/  MUFU.EX2 R34, R34 ;  /* 0x0000002200227308 */ /* 0x000e620000000800 */
[--C-:B------:R-:W-:Y:S02]  /*ea20*/  HSET2.LE.AND R15, R85, R2.reuse, PT ;  /* 0x00000002550f7233 */ /* 0x100fe40003803000 */
[----:B------:R-:W-:Y:S02]  /*ea30*/  LOP3.LUT R84, R236, UR15, R251, 0x96, !PT ;  /* 0x0000000fec547c12 */ /* 0x000fe4000f8e96fb */
[----:B--2---:R-:W-:Y:S02]  /*ea40*/  F2FP.F16.F32.PACK_AB R92, R88, R89 ;  /* 0x00000059585c723e */ /* 0x004fe400000000ff */
[--C-:B------:R-:W-:Y:S01]  /*ea50*/  HSET2.LE.AND R12, R13, R2.reuse, PT ;  /* 0x000000020d0c7233 */ /* 0x100fe20003803000 */
[----:B------:R-:W-:Y:S01]  /*ea60*/  IMAD.WIDE.U32 R84, R84, -0x2daee0ad, RZ ;  /* 0xd2511f5354547825 */ /* 0x000fe200078e00ff */
[----:B------:R-:W-:-:S02]  /*ea70*/  HSET2.LE.AND R13, R93, R2, PT ;  /* 0x000000025d0d7233 */ /* 0x000fc40003803000 */
[----:B------:R-:W-:Y:S01]  /*ea80*/  LOP3.LUT R15, R92, R15, RZ, 0xc0, !PT ;  /* 0x0000000f5c0f7212 */ /* 0x000fe200078ec0ff */
[----:B------:R-:W-:Y:S01]  /*ea90*/  IMAD.WIDE.U32 R92, R16, -0x2daee0ad, RZ ;  /* 0xd2511f53105c7825 */ /* 0x000fe200078e00ff */
[----:B---3--:R-:W-:Y:S02]  /*eaa0*/  F2FP.F16.F32.PACK_AB R18, R115, R122 ;  /* 0x0000007a7312723e */ /* 0x008fe400000000ff */
[----:B-1----:R-:W-:Y:S02]  /*eab0*/  F2FP.F16.F32.PACK_AB R17, R34, R91 ;  /* 0x0000005b2211723e */ /* 0x002fe400000000ff */
[----:B------:R-:W-:Y:S02]  /*eac0*/  LOP3.LUT R13, R18, R13, RZ, 0xc0, !PT ;  /* 0x0000000d120d7212 */ /* 0x000fe400078ec0ff */
[----:B------:R-:W-:Y:S01]  /*ead0*/  LOP3.LUT R16, R230, UR19, R93, 0x96, !PT ;  /* 0x00000013e6107c12 */ /* 0x000fe2000f8e965d */
[----:B------:R-:W-:Y:S01]  /*eae0*/  FFMA.FTZ R93, R190, UR9, -R59 ;  /* 0x00000009be5d7c23 */ /* 0x000fe2000801083b */
[----:B------:R-:W-:Y:S01]  /*eaf0*/  LOP3.LUT R18, R92, UR13, R85, 0x96, !PT ;  /* 0x0000000d5c127c12 */ /* 0x000fe2000f8e9655 */
[----:B------:R-:W-:Y:S01]  /*eb00*/  FFMA.FTZ R92, R125, UR9, -R87 ;  /* 0x000000097d5c7c23 */ /* 0x000fe20008010857 */
[----:B------:R-:W-:Y:S01]  /*eb10*/  LOP3.LUT R12, R17, R12, RZ, 0xc0, !PT ;  /* 0x0000000c110c7212 */ /* 0x000fe200078ec0ff */
[----:B------:R-:W-:-:S04]  /*eb20*/  IMAD.WIDE.U32 R16, R16, -0x326172a9, RZ ;  /* 0xcd9e8d5710107825 */ /* 0x000fc800078e00ff */
[----:B------:R-:W-:Y:S01]  /*eb30*/  FFMA.FTZ R85, R127, UR9, -R87 ;  /* 0x000000097f557c23 */ /* 0x000fe20008010857 */
[----:B------:R-:W1:Y:S01]  /*eb40*/  MUFU.EX2 R93, R93 ;  /* 0x0000005d005d7308 */ /* 0x000e620000000800 */
[----:B------:R-:W-:Y:S01]  /*eb50*/  F2FP.F16.F32.PACK_AB R190, R102, R103 ;  /* 0x0000006766be723e */ /* 0x000fe200000000ff */
[----:B------:R-:W-:Y:S01]  /*eb60*/  IMAD.WIDE.U32 R18, R18, -0x326172a9, RZ ;  /* 0xcd9e8d5712127825 */ /* 0x000fe200078e00ff */
[----:B------:R-:W-:Y:S01]  /*eb70*/  HMMA.16816.F32 R132, R12, R8, R132 ;  /* 0x000000080c84723c */ /* 0x000fe20000001884 */
[----:B------:R-:W-:Y:S02]  /*eb80*/  LOP3.LUT R8, R250, UR10, R17, 0x96, !PT ;  /* 0x0000000afa087c12 */ /* 0x000fe4000f8e9611 */
[----:B------:R-:W-:Y:S01]  /*eb90*/  FFMA.FTZ R9, R95, UR9, -R87 ;  /* 0x000000095f097c23 */ /* 0x000fe20008010857 */
[----:B------:R-:W-:Y:S01]  /*eba0*/  LOP3.LUT R16, R16, UR4, R19, 0x96, !PT ;  /* 0x0000000410107c12 */ /* 0x000fe2000f8e9613 */
[----:B------:R-:W-:Y:S01]  /*ebb0*/  MUFU.EX2 R85, R85 ;  /* 0x0000005500557308 */ /* 0x000fe20000000800 */
[----:B------:R-:W-:-:S02]  /*ebc0*/  FFMA.FTZ R95, R129, UR9, -R87 ;  /* 0x00000009815f7c23 */ /* 0x000fc40008010857 */
[----:B------:R-:W-:Y:S01]  /*ebd0*/  HMMA.16816.F32 R152, R12, R10, R152 ;  /* 0x0000000a0c98723c */ /* 0x000fe20000001898 */
[----:B------:R-:W-:-:S04]  /*ebe0*/  IMAD.WIDE.U32 R10, R8, -0x2daee0ad, RZ ;  /* 0xd2511f53080a7825 */ /* 0x000fc800078e00ff */
[----:B------:R-:W-:Y:S01]  /*ebf0*/  MUFU.EX2 R95, R95 ;  /* 0x0000005f005f7308 */ /* 0x000fe20000000800 */
[----:B------:R-:W-:Y:S01]  /*ec00*/  IMAD.WIDE.U32 R16, R16, -0x2daee0ad, RZ ;  /* 0xd2511f5310107825 */ /* 0x000fe200078e00ff */
[----:B------:R-:W-:Y:S01]  /*ec10*/  LOP3.LUT R8, R84, UR12, R11, 0x96, !PT ;  /* 0x0000000c54087c12 */ /* 0x000fe2000f8e960b */
[C---:B------:R-:W-:Y:S03]  /*ec20*/  HMMA.16816.F32 R156, R12.reuse, R4, R156 ;  /* 0x000000040c9c723c */ /* 0x040fe6000000189c */
[----:B------:R-:W-:Y:S01]  /*ec30*/  LOP3.LUT R10, R10, UR11, R17, 0x96, !PT ;  /* 0x0000000b0a0a7c12 */ /* 0x000fe2000f8e9611 */
[----:B------:R-:W-:Y:S01]  /*ec40*/  IMAD.WIDE.U32 R234, R8, -0x326172a9, RZ ;  /* 0xcd9e8d5708ea7825 */ /* 0x000fe200078e00ff */
[----:B------:R2:W3:Y:S03]  /*ec50*/  MUFU.EX2 R84, R9 ;  /* 0x0000000900547308 */ /* 0x0004e60000000800 */
[----:B------:R-:W-:Y:S01]  /*ec60*/  IMAD.WIDE.U32 R10, R10, -0x326172a9, RZ ;  /* 0xcd9e8d570a0a7825 */ /* 0x000fe200078e00ff */
[----:B------:R-:W-:Y:S01]  /*ec70*/  HMMA.16816.F32 R160, R12, R6, R160 ;  /* 0x000000060ca0723c */ /* 0x000fe200000018a0 */
[----:B-1----:R-:W-:-:S02]  /*ec80*/  F2FP.F16.F32.PACK_AB R14, R90, R93 ;  /* 0x0000005d5a0e723e */ /* 0x002fc400000000ff */
[----:B------:R-:W-:Y:S01]  /*ec90*/  IMAD.MOV.U32 R4, RZ, RZ, R10 ;  /* 0x000000ffff047224 */ /* 0x000fe200078e000a */
[----:B------:R-:W-:Y:S01]  /*eca0*/  PRMT R19, R10, 0x7771, RZ ;  /* 0x000077710a137816 */ /* 0x000fe200000000ff */
[----:B------:R-:W1:Y:S01]  /*ecb0*/  MUFU.EX2 R92, R92 ;  /* 0x0000005c005c7308 */ /* 0x000e620000000800 */
[----:B------:R-:W-:Y:S02]  /*ecc0*/  LOP3.LUT R125, R234, UR6, R11, 0x96, !PT ;  /* 0x00000006ea7d7c12 */ /* 0x000fe4000f8e960b */
[----:B------:R-:W-:Y:S02]  /*ecd0*/  LOP3.LUT R4, R4, 0xff, RZ, 0xc0, !PT ;  /* 0x000000ff04047812 */ /* 0x000fe400078ec0ff */
[C---:B------:R-:W-:Y:S02]  /*ece0*/  LOP3.LUT R127, R125.reuse, 0xffff, RZ, 0xc0, !PT ;  /* 0x0000ffff7d7f7812 */ /* 0x040fe400078ec0ff */
[----:B------:R-:W-:Y:S02]  /*ecf0*/  PRMT R19, R4, 0x5410, R19 ;  /* 0x0000541004137816 */ /* 0x000fe40000000013 */
[----:B------:R-:W-:-:S02]  /*ed00*/  PRMT R4, R125, 0x7632, R4 ;  /* 0x000076327d047816 */ /* 0x000fc40000000004 */
[----:B------:R-:W-:Y:S02]  /*ed10*/  PRMT R5, R10, 0x7772, RZ ;  /* 0x000077720a057816 */ /* 0x000fe400000000ff */
[----:B------:R-:W-:Y:S02]  /*ed20*/  LOP3.LUT R8, R125, 0xff, RZ, 0xc0, !PT ;  /* 0x000000ff7d087812 */ /* 0x000fe400078ec0ff */
[----:B------:R-:W-:Y:S02]  /*ed30*/  LOP3.LUT R4, R4, 0xff, RZ, 0xc0, !PT ;  /* 0x000000ff04047812 */ /* 0x000fe400078ec0ff */
[----:B------:R-:W-:Y:S02]  /*ed40*/  PRMT R17, R10, 0x7773, RZ ;  /* 0x000077730a117816 */ /* 0x000fe400000000ff */
[----:B------:R-:W-:Y:S02]  /*ed50*/  SHF.R.U32.HI R125, RZ, 0x18, R125 ;  /* 0x00000018ff7d7819 */ /* 0x000fe4000001167d */
[----:B------:R-:W-:-:S02]  /*ed60*/  SHF.R.U32.HI R127, RZ, 0x8, R127 ;  /* 0x00000008ff7f7819 */ /* 0x000fc4000001167f */
[----:B------:R-:W-:Y:S02]  /*ed70*/  PRMT R17, R5, 0x5410, R17 ;  /* 0x0000541005117816 */ /* 0x000fe40000000011 */
[----:B------:R-:W-:Y:S02]  /*ed80*/  PRMT R127, R8, 0x5410, R127 ;  /* 0x00005410087f7816 */ /* 0x000fe4000000007f */
[----:B------:R-:W-:Y:S01]  /*ed90*/  PRMT R125, R4, 0x5410, R125 ;  /* 0x00005410047d7816 */ /* 0x000fe2000000007d */
[----:B--2---:R-:W2:Y:S01]  /*eda0*/  LDSM.16.MT88.4 R8, [R218+0x4800] ;  /* 0x00480000da08783b */ /* 0x004ea20000004200 */
[----:B---3--:R-:W-:Y:S02]  /*edb0*/  F2FP.F16.F32.PACK_AB R13, R84, R85 ;  /* 0x00000055540d723e */ /* 0x008fe400000000ff */
[----:B------:R-:W-:Y:S01]  /*edc0*/  HSET2.LE.AND R12, R127, R2, PT ;  /* 0x000000027f0c7233 */ /* 0x000fe20003803000 */
[----:B------:R-:W3:Y:S01]  /*edd0*/  LDSM.16.MT88.4 R4, [R0+0x800] ;  /* 0x000800000004783b */ /* 0x000ee20000004200 */
[----:B------:R-:W-:-:S02]  /*ede0*/  LOP3.LUT R17, R17, 0xff00ff, RZ, 0xc0, !PT ;  /* 0x00ff00ff11117812 */ /* 0x000fc400078ec0ff */
[----:B-1----:R-:W-:Y:S02]  /*edf0*/  F2FP.F16.F32.PACK_AB R15, R92, R95 ;  /* 0x0000005f5c0f723e */ /* 0x002fe400000000ff */
[----:B------:R-:W-:Y:S02]  /*ee00*/  LOP3.LUT R12, R13, R12, RZ, 0xc0, !PT ;  /* 0x0000000c0d0c7212 */ /* 0x000fe400078ec0ff */
[----:B------:R-:W-:Y:S02]  /*ee10*/  HSET2.LE.AND R13, R125, R2, PT ;  /* 0x000000027d0d7233 */ /* 0x000fe40003803000 */
[----:B------:R-:W-:-:S03]  /*ee20*/  LOP3.LUT R18, R18, UR7, R235, 0x96, !PT ;  /* 0x0000000712127c12 */ /* 0x000fc6000f8e96eb */
[----:B------:R-:W-:Y:S02]  /*ee30*/  LOP3.LUT R13, R14, R13, RZ, 0xc0, !PT ;  /* 0x0000000d0e0d7212 */ /* 0x000fe400078ec0ff */
[----:B------:R-:W-:-:S05]  /*ee40*/  HSET2.LE.AND R14, R19, R2, PT ;  /* 0x00000002130e7233 */ /* 0x000fca0003803000 */
[----:B------:R-:W-:Y:S02]  /*ee50*/  LOP3.LUT R14, R15, R14, RZ, 0xc0, !PT ;  /* 0x0000000e0f0e7212 */ /* 0x000fe400078ec0ff */
[----:B------:R-:W-:-:S05]  /*ee60*/  HSET2.LE.AND R15, R17, R2, PT ;  /* 0x00000002110f7233 */ /* 0x000fca0003803000 */
[----:B------:R-:W-:Y:S01]  /*ee70*/  LOP3.LUT R15, R190, R15, RZ, 0xc0, !PT ;  /* 0x0000000fbe0f7212 */ /* 0x000fe200078ec0ff */
[----:B------:R-:W-:-:S06]  /*ee80*/  FFMA.FTZ R190, R164, UR9, -R171 ;  /* 0x00000009a4be7c23 */ /* 0x000fcc00080108ab */
[C---:B--2---:R-:W-:Y:S08]  /*ee90*/  HMMA.16816.F32 R140, R12.reuse, R8, R140 ;  /* 0x000000080c8c723c */ /* 0x044ff0000000188c */
[C---:B------:R-:W-:Y:S08]  /*eea0*/  HMMA.16816.F32 R136, R12.reuse, R10, R136 ;  /* 0x0000000a0c88723c */ /* 0x040ff00000001888 */
[C---:B---3--:R-:W-:Y:S08]  /*eeb0*/  HMMA.16816.F32 R148, R12.reuse, R4, R148 ;  /* 0x000000040c94723c */ /* 0x048ff00000001894 */
[----:B------:R-:W-:Y:S01]  /*eec0*/  HMMA.16816.F32 R144, R12, R6, R144 ;  /* 0x000000060c90723c */ /* 0x000fe20000001890 */
[----:B------:R-:W-:Y:S01]  /*eed0*/  LOP3.LUT R12, R210, UR18, R237, 0x96, !PT ;  /* 0x00000012d20c7c12 */ /* 0x000fe2000f8e96ed */
[----:B------:R-:W-:Y:S01]  /*eee0*/  FFMA.FTZ R164, R121, UR9, -R171 ;  /* 0x0000000979a47c23 */ /* 0x000fe200080108ab */
[----:B------:R-:W-:Y:S01]  /*eef0*/  LOP3.LUT R13, R236, UR15, R233, 0x96, !PT ;  /* 0x0000000fec0d7c12 */ /* 0x000fe2000f8e96e9 */
[--C-:B------:R-:W-:Y:S01]  /*ef00*/  FFMA.FTZ R129, R119, UR9, -R171.reuse ;  /* 0x0000000977817c23 */ /* 0x100fe200080108ab */
[----:B------:R-:W-:Y:S01]  /*ef10*/  FFMA.FTZ R130, R123, UR9, -R171 ;  /* 0x000000097b827c23 */ /* 0x000fe200080108ab */
[----:B------:R-:W-:-:S04]  /*ef20*/  IMAD.WIDE.U32 R14, R12, -0x2daee0ad, RZ ;  /* 0xd2511f530c0e7825 */ /* 0x000fc800078e00ff */
[--C-:B------:R-:W-:Y:S01]  /*ef30*/  FFMA.FTZ R126, R126, UR9, -R169.reuse ;  /* 0x000000097e7e7c23 */ /* 0x100fe200080108a9 */
[--C-:B------:R-:W-:Y:S01]  /*ef40*/  FFMA.FTZ R128, R128, UR9, -R169.reuse ;  /* 0x0000000980807c23 */ /* 0x100fe200080108a9 */
[----:B------:R-:W-:Y:S01]  /*ef50*/  FFMA.FTZ R125, R124, UR9, -R169 ;  /* 0x000000097c7d7c23 */ /* 0x000fe200080108a9 */
[----:B------:R-:W-:Y:S01]  /*ef60*/  IMAD.WIDE.U32 R236, R13, -0x2daee0ad, RZ ;  /* 0xd2511f530dec7825 */ /* 0x000fe200078e00ff */
[----:B------:R-:W-:Y:S01]  /*ef70*/  LOP3.LUT R13, R226, UR19, R15, 0x96, !PT ;  /* 0x00000013e20d7c12 */ /* 0x000fe2000f8e960f */
[----:B------:R-:W-:Y:S03]  /*ef80*/  MUFU.EX2 R190, R190 ;  /* 0x000000be00be7308 */ /* 0x000fe60000000800 */
[----:B------:R-:W-:Y:S01]  /*ef90*/  LOP3.LUT R12, R14, UR13, R237, 0x96, !PT ;  /* 0x0000000d0e0c7c12 */ /* 0x000fe2000f8e96ed */
[----:B------:R-:W-:-:S04]  /*efa0*/  IMAD.WIDE.U32 R224, R13, -0x326172a9, RZ ;  /* 0xcd9e8d570de07825 */ /* 0x000fc800078e00ff */
[----:B------:R-:W-:Y:S01]  /*efb0*/  IMAD.WIDE.U32 R14, R12, -0x326172a9, RZ ;  /* 0xcd9e8d570c0e7825 */ /* 0x000fe200078e00ff */
[----:B------:R-:W-:-:S04]  /*efc0*/  LOP3.LUT R12, R232, UR10, R225, 0x96, !PT ;  /* 0x0000000ae80c7c12 */ /* 0x000fc8000f8e96e1 */
[----:B------:R-:W-:Y:S01]  /*efd0*/  LOP3.LUT R13, R224, UR4, R15, 0x96, !PT ;  /* 0x00000004e00d7c12 */ /* 0x000fe2000f8e960f */
[----:B------:R-:W-:-:S04]  /*efe0*/  IMAD.WIDE.U32 R234, R12, -0x2daee0ad, RZ ;  /* 0xd2511f530cea7825 */ /* 0x000fc800078e00ff */
[----:B------:R-:W-:Y:S02]  /*eff0*/  IMAD.MOV.U32 R12, RZ, RZ, R236 ;  /* 0x000000ffff0c7224 */ /* 0x000fe400078e00ec */
[----:B------:R-:W-:-:S04]  /*f000*/  IMAD.WIDE.U32 R224, R13, -0x2daee0ad, RZ ;  /* 0xd2511f530de07825 */ /* 0x000fc800078e00ff */
[----:B------:R-:W-:Y:S01]  /*f010*/  IMAD.MOV.U32 R13, RZ, RZ, R237 ;  /* 0x000000ffff0d7224 */ /* 0x000fe200078e00ed */
[----:B------:R-:W-:Y:S01]  /*f020*/  LOP3.LUT R13, R12, UR12, R235, 0x96, !PT ;  /* 0x0000000c0c0d7c12 */ /* 0x000fe2000f8e96eb */
[----:B------:R-:W-:Y:S01]  /*f030*/  MUFU.EX2 R164, R164 ;  /* 0x000000a400a47308 */ /* 0x000fe20000000800 */
[----:B------:R-:W-:Y:S01]  /*f040*/  LOP3.LUT R12, R234, UR11, R225, 0x96, !PT ;  /* 0x0000000bea0c7c12 */ /* 0x000fe2000f8e96e1 */
[----:B------:R-:W-:-:S06]  /*f050*/  FFMA.FTZ R123, R244, UR9, -R169 ;  /* 0x00000009f47b7c23 */ /* 0x000fcc00080108a9 */
[----:B------:R-:W1:Y:S01]  /*f060*/  MUFU.EX2 R129, R129 ;  /* 0x0000008100817308 */ /* 0x000e620000000800 */
[----:B------:R-:W-:-:S07]  /*f070*/  IMAD.WIDE.U32 R234, R13, -0x326172a9, RZ ;  /* 0xcd9e8d570dea7825 */ /* 0x000fce00078e00ff */
[----:B------:R-:W-:Y:S01]  /*f080*/  MUFU.EX2 R126, R126 ;  /* 0x0000007e007e7308 */ /* 0x000fe20000000800 */
[----:B------:R-:W-:Y:S01]  /*f090*/  IMAD.WIDE.U32 R12, R12, -0x326172a9, RZ ;  /* 0xcd9e8d570c0c7825 */ /* 0x000fe200078e00ff */
[----:B------:R-:W-:-:S06]  /*f0a0*/  LOP3.LUT R17, R14, UR7, R235, 0x96, !PT ;  /* 0x000000070e117c12 */ /* 0x000fcc000f8e96eb */
[----:B------:R-:W-:Y:S01]  /*f0b0*/  MUFU.EX2 R131, R131 ;  /* 0x0000008300837308 */ /* 0x000fe20000000800 */
[----:B------:R-:W-:Y:S01]  /*f0c0*/  IMAD.MOV.U32 R14, RZ, RZ, R12 ;  /* 0x000000ffff0e7224 */ /* 0x000fe200078e000c */
[----:B------:R-:W-:-:S06]  /*f0d0*/  PRMT R15, R12, 0x7771, RZ ;  /* 0x000077710c0f7816 */ /* 0x000fcc00000000ff */
[----:B------:R-:W-:Y:S01]  /*f0e0*/  MUFU.EX2 R128, R128 ;  /* 0x0000008000807308 */ /* 0x000fe20000000800 */
[----:B------:R-:W-:Y:S01]  /*f0f0*/  PRMT R19, R12, 0x7773, RZ ;  /* 0x000077730c137816 */ /* 0x000fe200000000ff */
[--C-:B------:R-:W-:Y:S01]  /*f100*/  FFMA.FTZ R121, R216, UR9, -R87.reuse ;  /* 0x00000009d8797c23 */ /* 0x100fe20008010857 */
[----:B------:R-:W-:Y:S01]  /*f110*/  PRMT R12, R12, 0x7772, RZ ;  /* 0x000077720c0c7816 */ /* 0x000fe200000000ff */
[----:B------:R-:W-:Y:S01]  /*f120*/  FFMA.FTZ R124, R242, UR9, -R87 ;  /* 0x00000009f27c7c23 */ /* 0x000fe20008010857 */
[----:B------:R-:W-:Y:S01]  /*f130*/  LOP3.LUT R13, R234, UR6, R13, 0x96, !PT ;  /* 0x00000006ea0d7c12 */ /* 0x000fe2000f8e960d */
[----:B------:R-:W-:Y:S01]  /*f140*/  FFMA.FTZ R170, R170, UR9, -R87 ;  /* 0x00000009aaaa7c23 */ /* 0x000fe20008010857 */
[----:B------:R-:W-:Y:S01]  /*f150*/  PRMT R12, R12, 0x5410, R19 ;  /* 0x000054100c0c7816 */ /* 0x000fe20000000013 */
[----:B------:R-:W-:Y:S01]  /*f160*/  MUFU.EX2 R125, R125 ;  /* 0x0000007d007d7308 */ /* 0x000fe20000000800 */
[----:B------:R-:W-:Y:S01]  /*f170*/  LOP3.LUT R19, R14, 0xff, RZ, 0xc0, !PT ;  /* 0x000000ff0e137812 */ /* 0x000fe200078ec0ff */
[--C-:B------:R-:W-:Y:S01]  /*f180*/  FFMA.FTZ R167, R214, UR9, -R59.reuse ;  /* 0x00000009d6a77c23 */ /* 0x100fe2000801083b */
[----:B------:R-:W-:Y:S01]  /*f190*/  LOP3.LUT R14, R13, 0xffff, RZ, 0xc0, !PT ;  /* 0x0000ffff0d0e7812 */ /* 0x000fe200078ec0ff */
[----:B------:R-:W-:Y:S01]  /*f1a0*/  FFMA.FTZ R172, R172, UR9, -R59 ;  /* 0x00000009acac7c23 */ /* 0x000fe2000801083b */
[----:B------:R-:W-:Y:S01]  /*f1b0*/  PRMT R15, R19, 0x5410, R15 ;  /* 0x00005410130f7816 */ /* 0x000fe2000000000f */
[--C-:B------:R-:W-:Y:S01]  /*f1c0*/  FFMA.FTZ R176, R176, UR9, -R59.reuse ;  /* 0x00000009b0b07c23 */ /* 0x100fe2000801083b */
[----:B------:R-:W-:Y:S01]  /*f1d0*/  SHF.R.U32.HI R14, RZ, 0x8, R14 ;  /* 0x00000008ff0e7819 */ /* 0x000fe2000001160e */
[----:B------:R-:W-:Y:S01]  /*f1e0*/  FFMA.FTZ R173, R212, UR9, -R59 ;  /* 0x00000009d4ad7c23 */ /* 0x000fe2000801083b */
[----:B------:R-:W-:Y:S01]  /*f1f0*/  LOP3.LUT R19, R13, 0xff, RZ, 0xc0, !PT ;  /* 0x000000ff0d137812 */ /* 0x000fe200078ec0ff */
[----:B------:R-:W2:Y:S01]  /*f200*/  MUFU.EX2 R123, R123 ;  /* 0x0000007b007b7308 */ /* 0x000ea20000000800 */
[--C-:B------:R-:W-:Y:S01]  /*f210*/  FFMA.FTZ R188, R188, UR9, -R171.reuse ;  /* 0x00000009bcbc7c23 */ /* 0x100fe200080108ab */
[----:B------:R-:W-:Y:S01]  /*f220*/  FFMA.FTZ R177, R204, UR9, -R171 ;  /* 0x00000009ccb17c23 */ /* 0x000fe200080108ab */
[--C-:B------:R-:W-:Y:S01]  /*f230*/  PRMT R19, R19, 0x5410, R14.reuse ;  /* 0x0000541013137816 */ /* 0x100fe2000000000e */
[--C-:B------:R-:W-:Y:S01]  /*f240*/  FFMA.FTZ R186, R186, UR9, -R169.reuse ;  /* 0x00000009baba7c23 */ /* 0x100fe200080108a9 */
[----:B------:R-:W-:Y:S01]  /*f250*/  PRMT R14, R13, 0x7632, R14 ;  /* 0x000076320d0e7816 */ /* 0x000fe2000000000e */
[----:B------:R-:W-:Y:S01]  /*f260*/  FFMA.FTZ R175, R202, UR9, -R169 ;  /* 0x00000009caaf7c23 */ /* 0x000fe200080108a9 */
[----:B------:R-:W-:Y:S01]  /*f270*/  SHF.R.U32.HI R13, RZ, 0x18, R13 ;  /* 0x00000018ff0d7819 */ /* 0x000fe2000001160d */
[----:B------:R-:W-:Y:S01]  /*f280*/  FFMA.FTZ R127, R246, UR9, -R171 ;  /* 0x00000009f67f7c23 */ /* 0x000fe200080108ab */
[----:B------:R-:W-:Y:S01]  /*f290*/  LOP3.LUT R14, R14, 0xff, RZ, 0xc0, !PT ;  /* 0x000000ff0e0e7812 */ /* 0x000fe200078ec0ff */
[----:B------:R-:W-:Y:S01]  /*f2a0*/  MUFU.EX2 R130, R130 ;  /* 0x0000008200827308 */ /* 0x000fe20000000800 */
[----:B------:R-:W-:Y:S01]  /*f2b0*/  LOP3.LUT R119, R12, 0xff00ff, RZ, 0xc0, !PT ;  /* 0x00ff00ff0c777812 */ /* 0x000fe200078ec0ff */
[----:B------:R-:W-:Y:S01]  /*f2c0*/  FFMA.FTZ R198, R198, UR9, -R169 ;  /* 0x00000009c6c67c23 */ /* 0x000fe200080108a9 */
[----:B------:R-:W-:Y:S01]  /*f2d0*/  PRMT R13, R14, 0x5410, R13 ;  /* 0x000054100e0d7816 */ /* 0x000fe2000000000d */
[----:B------:R-:W-:Y:S01]  /*f2e0*/  IMAD.MOV.U32 R205, RZ, RZ, R195 ;  /* 0x000000ffffcd7224 */ /* 0x000fe200078e00c3 */
[--C-:B------:R-:W-:Y:S01]  /*f2f0*/  HSET2.LE.AND R14, R15, R2.reuse, PT ;  /* 0x000000020f0e7233 */ /* 0x100fe20003803000 */
[----:B------:R-:W-:Y:S01]  /*f300*/  FFMA.FTZ R182, R182, UR9, -R59 ;  /* 0x00000009b6b67c23 */ /* 0x000fe2000801083b */
[----:B-1----:R-:W-:Y:S01]  /*f310*/  F2FP.F16.F32.PACK_AB R15, R129, R164 ;  /* 0x000000a4810f723e */ /* 0x002fe200000000ff */
[----:B------:R-:W-:Y:S01]  /*f320*/  IMAD.MOV.U32 R245, RZ, RZ, R233 ;  /* 0x000000fffff57224 */ /* 0x000fe200078e00e9 */
[----:B--2---:R-:W-:Y:S01]  /*f330*/  F2FP.F16.F32.PACK_AB R12, R123, R126 ;  /* 0x0000007e7b0c723e */ /* 0x004fe200000000ff */
[----:B------:R-:W-:Y:S01]  /*f340*/  IMAD.MOV.U32 R207, RZ, RZ, R197 ;  /* 0x000000ffffcf7224 */ /* 0x000fe200078e00c5 */
[----:B------:R-:W-:Y:S01]  /*f350*/  LOP3.LUT R14, R15, R14, RZ, 0xc0, !PT ;  /* 0x0000000e0f0e7212 */ /* 0x000fe200078ec0ff */
[----:B------:R-:W-:Y:S01]  /*f360*/  FFMA.FTZ R184, R184, UR9, -R87 ;  /* 0x00000009b8b87c23 */ /* 0x000fe20008010857 */
[--C-:B------:R-:W-:Y:S01]  /*f370*/  HSET2.LE.AND R15, R119, R2.reuse, PT ;  /* 0x00000002770f7233 */ /* 0x100fe20003803000 */
[----:B------:R-:W-:Y:S01]  /*f380*/  FFMA.FTZ R174, R174, UR9, -R59 ;  /* 0x00000009aeae7c23 */ /* 0x000fe2000801083b */
[--C-:B------:R-:W-:Y:S01]  /*f390*/  FFMA.FTZ R107, R107, UR9, -R169.reuse ;  /* 0x000000096b6b7c23 */ /* 0x100fe200080108a9 */
[----:B------:R-:W-:Y:S01]  /*f3a0*/  FFMA.FTZ R112, R112, UR9, -R169 ;  /* 0x0000000970707c23 */ /* 0x000fe200080108a9 */
[--C-:B------:R-:W-:Y:S01]  /*f3b0*/  FFMA.FTZ R166, R166, UR9, -R171.reuse ;  /* 0x00000009a6a67c23 */ /* 0x100fe200080108ab */
[----:B------:R-:W-:Y:S01]  /*f3c0*/  LOP3.LUT R15, R12, R15, RZ, 0xc0, !PT ;  /* 0x0000000f0c0f7212 */ /* 0x000fe200078ec0ff */
[--C-:B------:R-:W-:Y:S01]  /*f3d0*/  FFMA.FTZ R117, R117, UR9, -R171.reuse ;  /* 0x0000000975757c23 */ /* 0x100fe200080108ab */
[--C-:B------:R-:W-:Y:S01]  /*f3e0*/  HSET2.LE.AND R12, R19, R2.reuse, PT ;  /* 0x00000002130c7233 */ /* 0x100fe20003803000 */
[--C-:B------:R-:W-:Y:S01]  /*f3f0*/  FFMA.FTZ R168, R168, UR9, -R171.reuse ;  /* 0x00000009a8a87c23 */ /* 0x100fe200080108ab */
[----:B------:R-:W-:Y:S01]  /*f400*/  F2FP.F16.F32.PACK_AB R19, R131, R190 ;  /* 0x000000be8313723e */ /* 0x000fe200000000ff */
[----:B------:R-:W-:Y:S01]  /*f410*/  FFMA.FTZ R165, R165, UR9, -R171 ;  /* 0x00000009a5a57c23 */ /* 0x000fe200080108ab */
[----:B------:R-:W-:Y:S01]  /*f420*/  HSET2.LE.AND R13, R13, R2, PT ;  /* 0x000000020d0d7233 */ /* 0x000fe20003803000 */
[----:B------:R-:W-:Y:S01]  /*f430*/  FFMA.FTZ R110, R110, UR9, -R169 ;  /* 0x000000096e6e7c23 */ /* 0x000fe200080108a9 */
[----:B------:R-:W-:Y:S01]  /*f440*/  LOP3.LUT R12, R19, R12, RZ, 0xc0, !PT ;  /* 0x0000000c130c7212 */ /* 0x000fe200078ec0ff */
[----:B------:R-:W-:Y:S01]  /*f450*/  IMAD.WIDE.U32 R18, R18, -0x2daee0ad, RZ ;  /* 0xd2511f5312127825 */ /* 0x000fe200078e00ff */
[----:B------:R-:W-:-:S03]  /*f460*/  F2FP.F16.F32.PACK_AB R216, R125, R128 ;  /* 0x000000807dd8723e */ /* 0x000fc600000000ff */
[----:B------:R-:W-:Y:S01]  /*f470*/  FFMA.FTZ R119, R240, UR9, -R87 ;  /* 0x00000009f0777c23 */ /* 0x000fe20008010857 */
[--C-:B------:R-:W-:Y:S01]  /*f480*/  FFMA.FTZ R106, R106, UR9, -R59.reuse ;  /* 0x000000096a6a7c23 */ /* 0x100fe2000801083b */
[----:B------:R-:W-:Y:S01]  /*f490*/  FFMA.FTZ R104, R104, UR9, -R59 ;  /* 0x0000000968687c23 */ /* 0x000fe2000801083b */
[----:B------:R-:W-:Y:S01]  /*f4a0*/  LOP3.LUT R13, R216, R13, RZ, 0xc0, !PT ;  /* 0x0000000dd80d7212 */ /* 0x000fe200078ec0ff */
[----:B------:R-:W-:Y:S01]  /*f4b0*/  FFMA.FTZ R114, R114, UR9, -R87 ;  /* 0x0000000972727c23 */ /* 0x000fe20008010857 */
[----:B------:R-:W-:Y:S01]  /*f4c0*/  LOP3.LUT R16, R16, UR22, R19, 0x96, !PT ;  /* 0x0000001610107c12 */ /* 0x000fe2000f8e9613 */
[----:B------:R-:W-:Y:S01]  /*f4d0*/  IMAD.WIDE.U32 R240, R17, -0x2daee0ad, RZ ;  /* 0xd2511f5311f07825 */ /* 0x000fe200078e00ff */
[----:B------:R-:W-:Y:S03]  /*f4e0*/  MUFU.EX2 R124, R124 ;  /* 0x0000007c007c7308 */ /* 0x000fe60000000800 */
[--C-:B------:R-:W-:Y:S01]  /*f4f0*/  FFMA.FTZ R44, R44, UR9, -R171.reuse ;  /* 0x000000092c2c7c23 */ /* 0x100fe200080108ab */
[----:B------:R-:W-:Y:S01]  /*f500*/  LOP3.LUT R19, R16, 0xffff, RZ, 0xc0, !PT ;  /* 0x0000ffff10137812 */ /* 0x000fe200078ec0ff */
[----:B------:R-:W-:Y:S01]  /*f510*/  IMAD.MOV.U32 R216, RZ, RZ, R18 ;  /* 0x000000ffffd87224 */ /* 0x000fe200078e0012 */
[C---:B------:R-:W-:Y:S01]  /*f520*/  HMMA.16816.F32 R132, R12.reuse, R8, R132 ;  /* 0x000000080c84723c */ /* 0x040fe20000001884 */
[----:B------:R-:W-:Y:S01]  /*f530*/  PRMT R8, R18, 0x7771, RZ ;  /* 0x0000777112087816 */ /* 0x000fe200000000ff */
[--C-:B------:R-:W-:Y:S01]  /*f540*/  FFMA.FTZ R45, R45, UR9, -R171.reuse ;  /* 0x000000092d2d7c23 */ /* 0x100fe200080108ab */
[--C-:B------:R-:W-:Y:S01]  /*f550*/  FFMA.FTZ R54, R54, UR9, -R171.reuse ;  /* 0x0000000936367c23 */ /* 0x100fe200080108ab */
[----:B------:R-:W1:Y:S01]  /*f560*/  MUFU.EX2 R121, R121 ;  /* 0x0000007900797308 */ /* 0x000e620000000800 */
[----:B------:R-:W-:Y:S01]  /*f570*/  PRMT R9, R18, 0x7773, RZ ;  /* 0x0000777312097816 */ /* 0x000fe200000000ff */
[----:B------:R-:W-:Y:S01]  /*f580*/  FFMA.FTZ R47, R47, UR9, -R171 ;  /* 0x000000092f2f7c23 */ /* 0x000fe200080108ab */
[--C-:B------:R-:W-:Y:S01]  /*f590*/  FFMA.FTZ R35, R35, UR9, -R169.reuse ;  /* 0x0000000923237c23 */ /* 0x100fe200080108a9 */
[C---:B------:R-:W-:Y:S01]  /*f5a0*/  HMMA.16816.F32 R152, R12.reuse, R10, R152 ;  /* 0x0000000a0c98723c */ /* 0x040fe20000001898 */
[----:B------:R-:W-:Y:S01]  /*f5b0*/  PRMT R10, R240, 0x7773, RZ ;  /* 0x00007773f00a7816 */ /* 0x000fe200000000ff */
[--C-:B------:R-:W-:Y:S01]  /*f5c0*/  FFMA.FTZ R42, R42, UR9, -R169.reuse ;  /* 0x000000092a2a7c23 */ /* 0x100fe200080108a9 */
[----:B------:R-:W-:Y:S01]  /*f5d0*/  PRMT R18, R18, 0x7772, RZ ;  /* 0x0000777212127816 */ /* 0x000fe200000000ff */
[--C-:B------:R-:W-:Y:S01]  /*f5e0*/  FFMA.FTZ R43, R43, UR9, -R169.reuse ;  /* 0x000000092b2b7c23 */ /* 0x100fe200080108a9 */
[----:B------:R-:W-:Y:S01]  /*f5f0*/  PRMT R181, R240, 0x7772, RZ ;  /* 0x00007772f0b57816 */ /* 0x000fe200000000ff */
[----:B------:R-:W-:Y:S01]  /*f600*/  FFMA.FTZ R46, R46, UR9, -R169 ;  /* 0x000000092e2e7c23 */ /* 0x000fe200080108a9 */
[--C-:B------:R-:W-:Y:S01]  /*f610*/  FFMA.FTZ R62, R62, UR9, -R87.reuse ;  /* 0x000000093e3e7c23 */ /* 0x100fe20008010857 */
[C---:B------:R-:W-:Y:S01]  /*f620*/  HMMA.16816.F32 R156, R12.reuse, R4, R156 ;  /* 0x000000040c9c723c */ /* 0x040fe2000000189c */
[----:B------:R-:W-:Y:S01]  /*f630*/  LOP3.LUT R4, R16, 0xff, RZ, 0xc0, !PT ;  /* 0x000000ff10047812 */ /* 0x000fe200078ec0ff */
[--C-:B------:R-:W-:Y:S01]  /*f640*/  FFMA.FTZ R65, R65, UR9, -R87.reuse ;  /* 0x0000000941417c23 */ /* 0x100fe20008010857 */
[----:B------:R-:W-:Y:S01]  /*f650*/  LOP3.LUT R17, R216, 0xff, RZ, 0xc0, !PT ;  /* 0x000000ffd8117812 */ /* 0x000fe200078ec0ff */
[----:B------:R-:W-:Y:S01]  /*f660*/  FFMA.FTZ R50, R50, UR9, -R87 ;  /* 0x0000000932327c23 */ /* 0x000fe20008010857 */
[----:B------:R-:W-:Y:S01]  /*f670*/  SHF.R.U32.HI R19, RZ, 0x8, R19 ;  /* 0x00000008ff137819 */ /* 0x000fe20000011613 */
[----:B------:R-:W-:Y:S01]  /*f680*/  MUFU.EX2 R119, R119 ;  /* 0x0000007700777308 */ /* 0x000fe20000000800 */
[----:B------:R-:W-:Y:S01]  /*f690*/  PRMT R18, R18, 0x5410, R9 ;  /* 0x0000541012127816 */ /* 0x000fe20000000009 */
[----:B------:R-:W-:Y:S01]  /*f6a0*/  HMMA.16816.F32 R160, R12, R6, R160 ;  /* 0x000000060ca0723c */ /* 0x000fe200000018a0 */
[----:B------:R-:W-:Y:S01]  /*f6b0*/  PRMT R181, R181, 0x5410, R10 ;  /* 0x00005410b5b57816 */ /* 0x000fe2000000000a */
[----:B------:R-:W-:Y:S01]  /*f6c0*/  FFMA.FTZ R55, R55, UR9, -R87 ;  /* 0x0000000937377c23 */ /* 0x000fe20008010857 */
[----:B------:R-:W-:Y:S01]  /*f6d0*/  PRMT R17, R17, 0x5410, R8 ;  /* 0x0000541011117816 */ /* 0x000fe20000000008 */
[--C-:B------:R-:W-:Y:S01]  /*f6e0*/  FFMA.FTZ R58, R58, UR9, -R59.reuse ;  /* 0x000000093a3a7c23 */ /* 0x100fe2000801083b */
[----:B------:R-:W-:Y:S01]  /*f6f0*/  FFMA.FTZ R53, R53, UR9, -R59 ;  /* 0x0000000935357c23 */ /* 0x000fe2000801083b */
[----:B------:R-:W-:Y:S01]  /*f700*/  MUFU.EX2 R170, R170 ;  /* 0x000000aa00aa7308 */ /* 0x000fe20000000800 */
[----:B------:R-:W-:Y:S01]  /*f710*/  PRMT R19, R4, 0x5410, R19 ;  /* 0x0000541004137816 */ /* 0x000fe20000000013 */
[----:B------:R-:W2:Y:S01]  /*f720*/  LDSM.16.MT88.4 R8, [R218+0x4c00] ;  /* 0x004c0000da08783b */ /* 0x000ea20000004200 */
[----:B------:R-:W-:-:S03]  /*f730*/  PRMT R13, R16, 0x7632, R13 ;  /* 0x00007632100d7816 */ /* 0x000fc6000000000d */
[----:B------:R-:W3:Y:S02]  /*f740*/  LDSM.16.MT88.4 R4, [R0+0xc00] ;  /* 0x000c00000004783b */ /* 0x000ee40000004200 */
[----:B------:R-:W-:Y:S01]  /*f750*/  MUFU.EX2 R167, R167 ;  /* 0x000000a700a77308 */ /* 0x000fe20000000800 */
[----:B------:R-:W-:Y:S01]  /*f760*/  SHF.R.U32.HI R16, RZ, 0x18, R16 ;  /* 0x00000018ff107819 */ /* 0x000fe20000011610 */
[----:B------:R-:W-:Y:S01]  /*f770*/  FFMA.FTZ R249, R249, R96, R82 ;  /* 0x00000060f9f97223 */ /* 0x000fe20000010052 */
[----:B------:R-:W-:Y:S01]  /*f780*/  FFMA.FTZ R40, R40, UR9, -R59 ;  /* 0x0000000928287c23 */ /* 0x000fe2000801083b */
[--C-:B------:R-:W-:Y:S01]  /*f790*/  FFMA.FTZ R64, R64, UR9, -R171.reuse ;  /* 0x0000000940407c23 */ /* 0x100fe200080108ab */
[--C-:B------:R-:W-:Y:S01]  /*f7a0*/  FFMA.FTZ R67, R67, UR9, -R171.reuse ;  /* 0x0000000943437c23 */ /* 0x100fe200080108ab */
[--C-:B------:R-:W-:Y:S01]  /*f7b0*/  FFMA.FTZ R52, R52, UR9, -R171.reuse ;  /* 0x0000000934347c23 */ /* 0x100fe200080108ab */
[----:B------:R-:W-:Y:S01]  /*f7c0*/  FFMA.FTZ R57, R57, UR9, -R171 ;  /* 0x0000000939397c23 */ /* 0x000fe200080108ab */
[----:B------:R-:W4:Y:S01]  /*f7d0*/  MUFU.EX2 R172, R172 ;  /* 0x000000ac00ac7308 */ /* 0x000f220000000800 */
[----:B------:R-:W-:Y:S01]  /*f7e0*/  LOP3.LUT R13, R13, 0xff, RZ, 0xc0, !PT ;  /* 0x000000ff0d0d7812 */ /* 0x000fe200078ec0ff */
[--C-:B------:R-:W-:Y:S01]  /*f7f0*/  FFMA.FTZ R51, R51, UR9, -R169.reuse ;  /* 0x0000000933337c23 */ /* 0x100fe200080108a9 */
[--C-:B------:R-:W-:Y:S01]  /*f800*/  FFMA.FTZ R60, R60, UR9, -R169.reuse ;  /* 0x000000093c3c7c23 */ /* 0x100fe200080108a9 */
[----:B------:R-:W-:Y:S01]  /*f810*/  FFMA.FTZ R63, R63, UR9, -R169 ;  /* 0x000000093f3f7c23 */ /* 0x000fe200080108a9 */
[--C-:B------:R-:W-:Y:S01]  /*f820*/  FFMA.FTZ R70, R70, UR9, -R171.reuse ;  /* 0x0000000946467c23 */ /* 0x100fe200080108ab */
[--C-:B------:R-:W-:Y:S01]  /*f830*/  FFMA.FTZ R75, R75, UR9, -R171.reuse ;  /* 0x000000094b4b7c23 */ /* 0x100fe200080108ab */
[--C-:B------:R-:W-:Y:S01]  /*f840*/  FFMA.FTZ R72, R72, UR9, -R171.reuse ;  /* 0x0000000948487c23 */ /* 0x100fe200080108ab */
[----:B------:R-:W-:Y:S01]  /*f850*/  MUFU.EX2 R176, R176 ;  /* 0x000000b000b07308 */ /* 0x000fe20000000800 */
[----:B------:R-:W-:Y:S01]  /*f860*/  FFMA.FTZ R81, R81, UR9, -R171 ;  /* 0x0000000951517c23 */ /* 0x000fe200080108ab */
[--C-:B------:R-:W-:Y:S01]  /*f870*/  FFMA.FTZ R69, R69, UR9, -R169.reuse ;  /* 0x0000000945457c23 */ /* 0x100fe200080108a9 */
[--C-:B------:R-:W-:Y:S01]  /*f880*/  FFMA.FTZ R74, R74, UR9, -R169.reuse ;  /* 0x000000094a4a7c23 */ /* 0x100fe200080108a9 */
[--C-:B------:R-:W-:Y:S01]  /*f890*/  FFMA.FTZ R79, R79, UR9, -R169.reuse ;  /* 0x000000094f4f7c23 */ /* 0x100fe200080108a9 */
[----:B------:R-:W-:Y:S01]  /*f8a0*/  FFMA.FTZ R80, R80, UR9, -R169 ;  /* 0x0000000950507c23 */ /* 0x000fe200080108a9 */
[--C-:B------:R-:W-:Y:S01]  /*f8b0*/  FFMA.FTZ R78, R78, UR9, -R87.reuse ;  /* 0x000000094e4e7c23 */ /* 0x100fe20008010857 */
[----:B------:R-:W-:Y:S01]  /*f8c0*/  FFMA.FTZ R83, R83, UR9, -R87 ;  /* 0x0000000953537c23 */ /* 0x000fe20008010857 */
[----:B------:R-:W2:Y:S01]  /*f8d0*/  MUFU.EX2 R173, R173 ;  /* 0x000000ad00ad7308 */ /* 0x000ea20000000800 */
[----:B------:R-:W-:Y:S01]  /*f8e0*/  HSET2.LE.AND R19, R19, R2, PT ;  /* 0x0000000213137233 */ /* 0x000fe20003803000 */
[----:B------:R-:W-:Y:S01]  /*f8f0*/  FFMA.FTZ R56, R56, UR9, -R59 ;  /* 0x0000000938387c23 */ /* 0x000fe2000801083b */
[----:B------:R-:W-:Y:S01]  /*f900*/  PRMT R13, R13, 0x5410, R16 ;  /* 0x000054100d0d7816 */ /* 0x000fe20000000010 */
[----:B------:R2:W5:Y:S01]  /*f910*/  LDL.LU.64 R236, [R1+0x60] ;  /* 0x0000600001ec7983 */ /* 0x0005620000300a00 */
[----:B-1----:R-:W-:-:S02]  /*f920*/  F2FP.F16.F32.PACK_AB R12, R121, R124 ;  /* 0x0000007c790c723e */ /* 0x002fc400000000ff */
[----:B------:R-:W-:Y:S01]  /*f930*/  LOP3.LUT R15, R18, 0xff00ff, RZ, 0xc0, !PT ;  /* 0x00ff00ff120f7812 */ /* 0x000fe200078ec0ff */
[----:B------:R-:W-:Y:S01]  /*f940*/  MUFU.EX2 R188, R188 ;  /* 0x000000bc00bc7308 */ /* 0x000fe20000000800 */
[----:B------:R-:W-:Y:S01]  /*f950*/  LOP3.LUT R16, R12, R19, RZ, 0xc0, !PT ;  /* 0x000000130c107212 */ /* 0x000fe200078ec0ff */
[----:B------:R-:W-:Y:S01]  /*f960*/  IMAD.MOV.U32 R214, RZ, RZ, R240 ;  /* 0x000000ffffd67224 */ /* 0x000fe200078e00f0 */
[----:B------:R-:W-:Y:S02]  /*f970*/  HSET2.LE.AND R18, R17, R2, PT ;  /* 0x0000000211127233 */ /* 0x000fe40003803000 */
[----:B----4-:R-:W-:-:S03]  /*f980*/  F2FP.F16.F32.PACK_AB R14, R172, R167 ;  /* 0x000000a7ac0e723e */ /* 0x010fc600000000ff */
[----:B------:R-:W1:Y:S01]  /*f990*/  MUFU.EX2 R177, R177 ;  /* 0x000000b100b17308 */ /* 0x000e620000000800 */
[----:B------:R-:W-:Y:S02]  /*f9a0*/  HSET2.LE.AND R13, R13, R2, PT ;  /* 0x000000020d0d7233 */ /* 0x000fe40003803000 */
[----:B------:R-:W-:Y:S02]  /*f9b0*/  LOP3.LUT R179, R224, UR22, R241, 0x96, !PT ;  /* 0x00000016e0b37c12 */ /* 0x000fe4000f8e96f1 */
[----:B------:R-:W-:-:S03]  /*f9c0*/  PRMT R185, R240, 0x7771, RZ ;  /* 0x00007771f0b97816 */ /* 0x000fc600000000ff */
[----:B------:R-:W-:Y:S01]  /*f9d0*/  MUFU.EX2 R186, R186 ;  /* 0x000000ba00ba7308 */ /* 0x000fe20000000800 */
[----:B------:R-:W-:-:S07]  /*f9e0*/  HSET2.LE.AND R15, R15, R2, PT ;  /* 0x000000020f0f7233 */ /* 0x000fce0003803000 */
[----:B------:R-:W4:Y:S01]  /*f9f0*/  MUFU.EX2 R175, R175 ;  /* 0x000000af00af7308 */ /* 0x000f220000000800 */
[----:B------:R-:W-:Y:S02]  /*fa00*/  F2FP.F16.F32.PACK_AB R19, R170, R119 ;  /* 0x00000077aa13723e */ /* 0x000fe400000000ff */
[----:B------:R-:W-:-:S05]  /*fa10*/  LOP3.LUT R181, R181, 0xff00ff, RZ, 0xc0, !PT ;  /* 0x00ff00ffb5b57812 */ /* 0x000fca00078ec0ff */
[----:B------:R-:W3:Y:S01]  /*fa20*/  MUFU.EX2 R127, R127 ;  /* 0x0000007f007f7308 */ /* 0x000ee20000000800 */
[----:B--2---:R-:W-:-:S07]  /*fa30*/  F2FP.F16.F32.PACK_AB R12, R173, R176 ;  /* 0x000000b0ad0c723e */ /* 0x004fce00000000ff */
[----:B------:R-:W-:Y:S01]  /*fa40*/  MUFU.EX2 R198, R198 ;  /* 0x000000c600c67308 */ /* 0x000fe20000000800 */
[----:B------:R-:W-:Y:S01]  /*fa50*/  LOP3.LUT R17, R14, R13, RZ, 0xc0, !PT ;  /* 0x0000000d0e117212 */ /* 0x000fe200078ec0ff */
[----:B------:R-:W-:Y:S01]  /*fa60*/  IMAD.MOV.U32 R246, RZ, RZ, R230 ;  /* 0x000000fffff67224 */ /* 0x000fe200078e00e6 */
[----:B------:R-:W-:Y:S01]  /*fa70*/  LOP3.LUT R18, R19, R18, RZ, 0xc0, !PT ;  /* 0x0000001213127212 */ /* 0x000fe200078ec0ff */
[----:B------:R-:W-:Y:S01]  /*fa80*/  FFMA.FTZ R222, R205, R189, R222 ;  /* 0x000000bdcdde7223 */ /* 0x000fe200000100de */
[----:B------:R-:W-:-:S03]  /*fa90*/  LOP3.LUT R19, R12, R15, RZ, 0xc0, !PT ;  /* 0x0000000f0c137212 */ /* 0x000fc600078ec0ff */
[----:B------:R-:W-:Y:S01]  /*faa0*/  MUFU.EX2 R182, R182 ;  /* 0x000000b600b67308 */ /* 0x000fe20000000800 */
[----:B------:R-:W-:Y:S01]  /*fab0*/  LOP3.LUT R214, R214, 0xff, RZ, 0xc0, !PT ;  /* 0x000000ffd6d67812 */ /* 0x000fe200078ec0ff */
[----:B------:R-:W-:Y:S01]  /*fac0*/  IMAD.MOV.U32 R242, RZ, RZ, R226 ;  /* 0x000000fffff27224 */ /* 0x000fe200078e00e2 */
[C---:B------:R-:W-:Y:S01]  /*fad0*/  PRMT R14, R179.reuse, 0x7632, R14 ;  /* 0x00007632b30e7816 */ /* 0x040fe2000000000e */
[----:B------:R-:W-:Y:S01]  /*fae0*/  IMAD.MOV.U32 R244, RZ, RZ, R232 ;  /* 0x000000fffff47224 */ /* 0x000fe200078e00e8 */
[----:B------:R-:W-:-:S03]  /*faf0*/  LOP3.LUT R15, R179, 0xffff, RZ, 0xc0, !PT ;  /* 0x0000ffffb30f7812 */ /* 0x000fc600078ec0ff */
[----:B------:R-:W-:Y:S01]  /*fb00*/  MUFU.EX2 R184, R184 ;  /* 0x000000b800b87308 */ /* 0x000fe20000000800 */
[----:B------:R-:W-:-:S07]  /*fb10*/  SHF.R.U32.HI R13, RZ, 0x18, R179 ;  /* 0x00000018ff0d7819 */ /* 0x000fce00000116b3 */
[----:B------:R-:W-:Y:S01]  /*fb20*/  MUFU.EX2 R107, R107 ;  /* 0x0000006b006b7308 */ /* 0x000fe20000000800 */
[----:B------:R-:W-:-:S07]  /*fb30*/  LOP3.LUT R14, R14, 0xff, RZ, 0xc0, !PT ;  /* 0x000000ff0e0e7812 */ /* 0x000fce00078ec0ff */
[----:B------:R-:W-:Y:S01]  /*fb40*/  MUFU.EX2 R112, R112 ;  /* 0x0000007000707308 */ /* 0x000fe20000000800 */
[----:B------:R-:W-:-:S07]  /*fb50*/  PRMT R187, R214, 0x5410, R185 ;  /* 0x00005410d6bb7816 */ /* 0x000fce00000000b9 */
[----:B------:R-:W-:Y:S01]  /*fb60*/  MUFU.EX2 R166, R166 ;  /* 0x000000a600a67308 */ /* 0x000fe20000000800 */
[----:B------:R-:W-:Y:S01]  /*fb70*/  LOP3.LUT R12, R179, 0xff, RZ, 0xc0, !PT ;  /* 0x000000ffb30c7812 */ /* 0x000fe200078ec0ff */
[----:B------:R-:W-:Y:S01]  /*fb80*/  FFMA.FTZ R179, R200, UR9, -R169 ;  /* 0x00000009c8b37c23 */ /* 0x000fe200080108a9 */
[----:B------:R-:W-:Y:S01]  /*fb90*/  SHF.R.U32.HI R15, RZ, 0x8, R15 ;  /* 0x00000008ff0f7819 */ /* 0x000fe2000001160f */
[----:B------:R-:W-:Y:S01]  /*fba0*/  IMAD.MOV.U32 R241, RZ, RZ, R221 ;  /* 0x000000fffff17224 */ /* 0x000fe200078e00dd */
[----:B------:R-:W-:Y:S01]  /*fbb0*/  PRMT R13, R14, 0x5410, R13 ;  /* 0x000054100e0d7816 */ /* 0x000fe2000000000d */
[----:B------:R-:W-:Y:S01]  /*fbc0*/  VIADD R200, R105, 0x2 ;  /* 0x0000000269c87836 */ /* 0x000fe20000000000 */
[----:B------:R-:W-:Y:S01]  /*fbd0*/  PRMT R185, R12, 0x5410, R15 ;  /* 0x000054100cb97816 */ /* 0x000fe2000000000f */
[----:B------:R-:W-:Y:S01]  /*fbe0*/  MUFU.EX2 R117, R117 ;  /* 0x0000007500757308 */ /* 0x000fe20000000800 */
[----:B------:R-:W-:-:S07]  /*fbf0*/  HSET2.LE.AND R14, R187, R2, PT ;  /* 0x00000002bb0e7233 */ /* 0x000fce0003803000 */
[----:B------:R-:W-:Y:S01]  /*fc00*/  MUFU.EX2 R168, R168 ;  /* 0x000000a800a87308 */ /* 0x000fe20000000800 */
[----:B-1----:R-:W-:-:S07]  /*fc10*/  F2FP.F16.F32.PACK_AB R15, R177, R188 ;  /* 0x000000bcb10f723e */ /* 0x002fce00000000ff */
[----:B------:R-:W-:Y:S01]  /*fc20*/  MUFU.EX2 R165, R165 ;  /* 0x000000a500a57308 */ /* 0x000fe20000000800 */
[----:B------:R-:W-:-:S07]  /*fc30*/  LOP3.LUT R200, R200, UR21, R241, 0x96, !PT ;  /* 0x00000015c8c87c12 */ /* 0x000fce000f8e96f1 */
[----:B------:R-:W-:Y:S01]  /*fc40*/  MUFU.EX2 R110, R110 ;  /* 0x0000006e006e7308 */ /* 0x000fe20000000800 */
[----:B------:R-:W-:Y:S01]  /*fc50*/  LOP3.LUT R14, R15, R14, RZ, 0xc0, !PT ;  /* 0x0000000e0f0e7212 */ /* 0x000fe200078ec0ff */
[----:B------:R-:W-:Y:S01]  /*fc60*/  FFMA.FTZ R206, R207, R23, R206 ;  /* 0x00000017cfce7223 */ /* 0x000fe200000100ce */
[----:B------:R-:W-:Y:S01]  /*fc70*/  HSET2.LE.AND R15, R181, R2, PT ;  /* 0x00000002b50f7233 */ /* 0x000fe20003803000 */
[----:B------:R-:W-:Y:S01]  /*fc80*/  IMAD.WIDE.U32 R200, R200, -0x326172a9, RZ ;  /* 0xcd9e8d57c8c87825 */ /* 0x000fe200078e00ff */
[----:B----4-:R-:W-:-:S03]  /*fc90*/  F2FP.F16.F32.PACK_AB R12, R175, R186 ;  /* 0x000000baaf0c723e */ /* 0x010fc600000000ff */
[----:B------:R-:W-:Y:S01]  /*fca0*/  MUFU.EX2 R106, R106 ;  /* 0x0000006a006a7308 */ /* 0x000fe20000000800 */
[----:B------:R-:W-:-:S07]  /*fcb0*/  LOP3.LUT R15, R12, R15, RZ, 0xc0, !PT ;  /* 0x0000000f0c0f7212 */ /* 0x000fce00078ec0ff */
[----:B------:R-:W-:Y:S08]  /*fcc0*/  MUFU.EX2 R104, R104 ;  /* 0x0000006800687308 */ /* 0x000ff00000000800 */
        /* <DEDUP_REMOVED lines=14> */
[----:B------:R-:W-:Y:S01]  /*fdb0*/  MUFU.EX2 R53, R53 ;  /* 0x0000003500357308 */ /* 0x000fe20000000800 */
[----:B------:R-:W-:Y:S01]  /*fdc0*/  FFMA.FTZ R171, R68, UR9, -R87 ;  /* 0x0000000944ab7c23 */ /* 0x000fe20008010857 */
[----:B------:R2:W5:Y:S06]  /*fdd0*/  LDL.LU.64 R234, [R1+0x58] ;  /* 0x0000580001ea7983 */ /* 0x00056c0000300a00 */
[----:B------:R-:W1:Y:S01]  /*fde0*/  MUFU.EX2 R179, R179 ;  /* 0x000000b300b37308 */ /* 0x000e620000000800 */
[----:B------:R-:W-:Y:S01]  /*fdf0*/  HMMA.16816.F32 R140, R16, R8, R140 ;  /* 0x00000008108c723c */ /* 0x000fe2000000188c */
[----:B------:R-:W-:-:S07]  /*fe00*/  HSET2.LE.AND R12, R185, R2, PT ;  /* 0x00000002b90c7233 */ /* 0x000fce0003803000 */
[C---:B------:R-:W-:Y:S08]  /*fe10*/  HMMA.16816.F32 R136, R16.reuse, R10, R136 ;  /* 0x0000000a1088723c */ /* 0x040ff00000001888 */
[C---:B---3--:R-:W-:Y:S08]  /*fe20*/  HMMA.16816.F32 R148, R16.reuse, R4, R148 ;  /* 0x000000041094723c */ /* 0x048ff00000001894 */
[----:B------:R-:W-:Y:S01]  /*fe30*/  HMMA.16816.F32 R144, R16, R6, R144 ;  /* 0x000000061090723c */ /* 0x000fe20000001890 */
[----:B------:R-:W-:-:S02]  /*fe40*/  LOP3.LUT R16, R208, UR18, R201, 0x96, !PT ;  /* 0x00000012d0107c12 */ /* 0x000fc4000f8e96c9 */
[----:B------:R-:W-:Y:S01]  /*fe50*/  HSET2.LE.AND R13, R13, R2, PT ;  /* 0x000000020d0d7233 */ /* 0x000fe20003803000 */
[----:B------:R-:W-:Y:S01]  /*fe60*/  FFMA.FTZ R181, R194, UR9, -R87 ;  /* 0x00000009c2b57c23 */ /* 0x000fe20008010857 */
[----:B------:R-:W-:Y:S01]  /*fe70*/  F2FP.F16.F32.PACK_AB R17, R127, R130 ;  /* 0x000000827f11723e */ /* 0x000fe200000000ff */
[----:B------:R-:W-:Y:S01]  /*fe80*/  FFMA.FTZ R187, R178, UR9, -R59 ;  /* 0x00000009b2bb7c23 */ /* 0x000fe2000801083b */
[----:B------:R-:W-:Y:S01]  /*fe90*/  LOP3.LUT R18, R200, UR15, R251, 0x96, !PT ;  /* 0x0000000fc8127c12 */ /* 0x000fe2000f8e96fb */
[----:B------:R-:W-:Y:S01]  /*fea0*/  IMAD.MOV.U32 R207, RZ, RZ, R199 ;  /* 0x000000ffffcf7224 */ /* 0x000fe200078e00c7 */
[----:B------:R-:W-:Y:S01]  /*feb0*/  LOP3.LUT R12, R17, R12, RZ, 0xc0, !PT ;  /* 0x0000000c110c7212 */ /* 0x000fe200078ec0ff */
[----:B------:R-:W-:Y:S01]  /*fec0*/  IMAD.WIDE.U32 R16, R16, -0x2daee0ad, RZ ;  /* 0xd2511f5310107825 */ /* 0x000fe200078e00ff */
[----:B-1----:R-:W-:-:S03]  /*fed0*/  F2FP.F16.F32.PACK_AB R202, R198, R179 ;  /* 0x000000b3c6ca723e */ /* 0x002fc600000000ff */
[----:B------:R-:W-:Y:S01]  /*fee0*/  VIADD R105, R105, 0x3 ;  /* 0x0000000369697836 */ /* 0x000fe20000000000 */
[----:B------:R-:W-:Y:S01]  /*fef0*/  MUFU.EX2 R64, R64 ;  /* 0x0000004000407308 */ /* 0x000fe20000000800 */
[----:B------:R-:W-:Y:S01]  /*ff00*/  IMAD.WIDE.U32 R18, R18, -0x2daee0ad, RZ ;  /* 0xd2511f5312127825 */ /* 0x000fe200078e00ff */
[----:B------:R-:W-:-:S03]  /*ff10*/  LOP3.LUT R17, R246, UR19, R17, 0x96, !PT ;  /* 0x00000013f6117c12 */ /* 0x000fc6000f8e9611 */
[----:B------:R-:W-:Y:S01]  /*ff20*/  FFMA.FTZ R68, R49, UR9, -R59 ;  /* 0x0000000931447c23 */ /* 0x000fe2000801083b */
[----:B------:R-:W-:Y:S02]  /*ff30*/  LOP3.LUT R13, R202, R13, RZ, 0xc0, !PT ;  /* 0x0000000dca0d7212 */ /* 0x000fe400078ec0ff */
[----:B------:R-:W-:Y:S01]  /*ff40*/  MUFU.EX2 R67, R67 ;  /* 0x0000004300437308 */ /* 0x000fe20000000800 */
[----:B------:R-:W-:Y:S01]  /*ff50*/  LOP3.LUT R16, R16, UR13, R19, 0x96, !PT ;  /* 0x0000000d10107c12 */ /* 0x000fe2000f8e9613 */
[----:B------:R-:W-:-:S06]  /*ff60*/  IMAD.WIDE.U32 R194, R17, -0x326172a9, RZ ;  /* 0xcd9e8d5711c27825 */ /* 0x000fcc00078e00ff */
[----:B------:R-:W-:Y:S01]  /*ff70*/  MUFU.EX2 R52, R52 ;  /* 0x0000003400347308 */ /* 0x000fe20000000800 */
[----:B------:R-:W-:Y:S01]  /*ff80*/  IMAD.WIDE.U32 R202, R16, -0x326172a9, RZ ;  /* 0xcd9e8d5710ca7825 */ /* 0x000fe200078e00ff */
[----:B------:R-:W-:Y:S01]  /*ff90*/  HMMA.16816.F32 R132, R12, R8, R132 ;  /* 0x000000080c84723c */ /* 0x000fe20000001884 */
[----:B------:R-:W-:-:S05]  /*ffa0*/  LOP3.LUT R8, R250, UR10, R195, 0x96, !PT ;  /* 0x0000000afa087c12 */ /* 0x000fca000f8e96c3 */
[----:B------:R-:W-:Y:S01]  /*ffb0*/  MUFU.EX2 R57, R57 ;  /* 0x0000003900397308 */ /* 0x000fe20000000800 */
[----:B------:R-:W-:Y:S01]  /*ffc0*/  LOP3.LUT R194, R194, UR4, R203, 0x96, !PT ;  /* 0x00000004c2c27c12 */ /* 0x000fe2000f8e96cb */
[----:B------:R-:W-:-:S06]  /*ffd0*/  IMAD.WIDE.U32 R8, R8, -0x2daee0ad, RZ ;  /* 0xd2511f5308087825 */ /* 0x000fcc00078e00ff */
[----:B------:R-:W-:Y:S01]  /*ffe0*/  MUFU.EX2 R51, R51 ;  /* 0x0000003300337308 */ /* 0x000fe20000000800 */
[----:B------:R-:W-:Y:S01]  /*fff0*/  IMAD.WIDE.U32 R194, R194, -0x2daee0ad, RZ ;  /* 0xd2511f53c2c27825 */ /* 0x000fe200078e00ff */
[----:B------:R-:W-:-:S06]  /*10000*/  LOP3.LUT R18, R18, UR12, R9, 0x96, !PT ;  /* 0x0000000c12127c12 */ /* 0x000fcc000f8e9609 */
[----:B------:R-:W-:Y:S01]  /*10010*/  MUFU.EX2 R60, R60 ;  /* 0x0000003c003c7308 */ /* 0x000fe20000000800 */
[----:B------:R-:W-:Y:S01]  /*10020*/  LOP3.LUT R16, R8, UR11, R195, 0x96, !PT ;  /* 0x0000000b08107c12 */ /* 0x000fe2000f8e96c3 */
[----:B------:R-:W-:-:S06]  /*10030*/  IMAD.WIDE.U32 R8, R18, -0x326172a9, RZ ;  /* 0xcd9e8d5712087825 */ /* 0x000fcc00078e00ff */
[----:B------:R-:W-:Y:S01]  /*10040*/  MUFU.EX2 R63, R63 ;  /* 0x0000003f003f7308 */ /* 0x000fe20000000800 */
[----:B------:R-:W-:Y:S01]  /*10050*/  IMAD.WIDE.U32 R16, R16, -0x326172a9, RZ ;  /* 0xcd9e8d5710107825 */ /* 0x000fe200078e00ff */
[C---:B------:R-:W-:Y:S03]  /*10060*/  HMMA.16816.F32 R156, R12.reuse, R4, R156 ;  /* 0x000000040c9c723c */ /* 0x040fe6000000189c */
[----:B------:R-:W-:Y:S01]  /*10070*/  FADD.FTZ R222, R113, R222 ;  /* 0x000000de71de7221 */ /* 0x000fe20000010000 */
[----:B------:R-:W-:Y:S01]  /*10080*/  FADD.FTZ R206, R109, R206 ;  /* 0x000000ce6dce7221 */ /* 0x000fe20000010000 */
[----:B------:R2:W5:Y:S01]  /*10090*/  LDL.LU.64 R232, [R1+0x50] ;  /* 0x0000500001e87983 */ /* 0x0005620000300a00 */
[----:B------:R-:W-:Y:S01]  /*100a0*/  LOP3.LUT R193, R8, UR6, R17, 0x96, !PT ;  /* 0x0000000608c17c12 */ /* 0x000fe2000f8e9611 */
[----:B------:R-:W-:Y:S01]  /*100b0*/  IMAD.MOV.U32 R247, RZ, RZ, R231 ;  /* 0x000000fffff77224 */ /* 0x000fe200078e00e7 */
[----:B------:R-:W1:Y:S01]  /*100c0*/  MUFU.EX2 R187, R187 ;  /* 0x000000bb00bb7308 */ /* 0x000e620000000800 */
[----:B------:R-:W-:Y:S01]  /*100d0*/  FFMA.FTZ R178, R180, UR9, -R59 ;  /* 0x00000009b4b27c23 */ /* 0x000fe2000801083b */
[C---:B------:R-:W-:Y:S01]  /*100e0*/  LOP3.LUT R4, R193.reuse, 0xffff, RZ, 0xc0, !PT ;  /* 0x0000ffffc1047812 */ /* 0x040fe200078ec0ff */
[----:B------:R-:W-:Y:S01]  /*100f0*/  HMMA.16816.F32 R152, R12, R10, R152 ;  /* 0x0000000a0c98723c */ /* 0x000fe20000001898 */
[C---:B------:R-:W-:Y:S01]  /*10100*/  PRMT R189, R193.reuse, 0x7632, R189 ;  /* 0x00007632c1bd7816 */ /* 0x040fe200000000bd */
[----:B------:R-:W-:Y:S01]  /*10110*/  IMAD.MOV.U32 R10, RZ, RZ, R16 ;  /* 0x000000ffff0a7224 */ /* 0x000fe200078e0010 */
[----:B------:R-:W-:-:S02]  /*10120*/  LOP3.LUT R180, R193, 0xff, RZ, 0xc0, !PT ;  /* 0x000000ffc1b47812 */ /* 0x000fc400078ec0ff */
[----:B------:R-:W-:Y:S02]  /*10130*/  PRMT R191, R16, 0x7772, RZ ;  /* 0x0000777210bf7816 */ /* 0x000fe400000000ff */
[----:B------:R-:W-:Y:S01]  /*10140*/  LOP3.LUT R19, R210, UR18, R201, 0x96, !PT ;  /* 0x00000012d2137c12 */ /* 0x000fe2000f8e96c9 */
[----:B------:R-:W-:Y:S01]  /*10150*/  HMMA.16816.F32 R160, R12, R6, R160 ;  /* 0x000000060ca0723c */ /* 0x000fe200000018a0 */
[----:B------:R-:W-:Y:S01]  /*10160*/  SHF.R.U32.HI R5, RZ, 0x18, R193 ;  /* 0x00000018ff057819 */ /* 0x000fe200000116c1 */
[----:B------:R-:W-:Y:S01]  /*10170*/  FFMA.FTZ R185, R192, UR9, -R87 ;  /* 0x00000009c0b97c23 */ /* 0x000fe20008010857 */
[----:B------:R-:W-:Y:S02]  /*10180*/  SHF.R.U32.HI R193, RZ, 0x8, R4 ;  /* 0x00000008ffc17819 */ /* 0x000fe40000011604 */
[----:B------:R-:W-:Y:S01]  /*10190*/  LOP3.LUT R18, R202, UR7, R9, 0x96, !PT ;  /* 0x00000007ca127c12 */ /* 0x000fe2000f8e9609 */
[----:B------:R-:W3:Y:S01]  /*101a0*/  MUFU.EX2 R181, R181 ;  /* 0x000000b500b57308 */ /* 0x000ee20000000800 */
[----:B------:R-:W-:Y:S01]  /*101b0*/  LOP3.LUT R4, R189, 0xff, RZ, 0xc0, !PT ;  /* 0x000000ffbd047812 */ /* 0x000fe200078ec0ff */
[----:B------:R-:W-:Y:S01]  /*101c0*/  FFMA.FTZ R195, R116, UR9, -R87 ;  /* 0x0000000974c37c23 */ /* 0x000fe20008010857 */
[----:B------:R-:W-:Y:S01]  /*101d0*/  PRMT R8, R16, 0x7773, RZ ;  /* 0x0000777310087816 */ /* 0x000fe200000000ff */
[----:B------:R-:W-:Y:S01]  /*101e0*/  FFMA.FTZ R199, R20, UR9, -R59 ;  /* 0x0000000914c77c23 */ /* 0x000fe2000801083b */
[----:B------:R-:W-:Y:S01]  /*101f0*/  LOP3.LUT R10, R10, 0xff, RZ, 0xc0, !PT ;  /* 0x000000ff0a0a7812 */ /* 0x000fe200078ec0ff */
[----:B------:R-:W-:Y:S01]  /*10200*/  FADD.FTZ R111, R111, R222 ;  /* 0x000000de6f6f7221 */ /* 0x000fe20000010000 */
[----:B------:R-:W-:-:S02]  /*10210*/  PRMT R5, R4, 0x5410, R5 ;  /* 0x0000541004057816 */ /* 0x000fc40000000005 */
[----:B------:R-:W-:Y:S01]  /*10220*/  PRMT R17, R16, 0x7771, RZ ;  /* 0x0000777110117816 */ /* 0x000fe200000000ff */
[----:B------:R-:W-:Y:S01]  /*10230*/  FFMA.FTZ R192, R196, UR9, -R87 ;  /* 0x00000009c4c07c23 */ /* 0x000fe20008010857 */
[----:B------:R-:W-:Y:S01]  /*10240*/  PRMT R191, R191, 0x5410, R8 ;  /* 0x00005410bfbf7816 */ /* 0x000fe20000000008 */
[----:B------:R-:W-:Y:S01]  /*10250*/  MUFU.EX2 R56, R56 ;  /* 0x0000003800387308 */ /* 0x000fe20000000800 */
[----:B------:R-:W-:Y:S01]  /*10260*/  PRMT R17, R10, 0x5410, R17 ;  /* 0x000054100a117816 */ /* 0x000fe20000000011 */
[----:B------:R2:W5:Y:S01]  /*10270*/  LDL.LU.64 R230, [R1+0x48] ;  /* 0x0000480001e67983 */ /* 0x0005620000300a00 */
[----:B------:R-:W-:Y:S01]  /*10280*/  HSET2.LE.AND R13, R5, R2, PT ;  /* 0x00000002050d7233 */ /* 0x000fe20003803000 */
[----:B------:R-:W-:Y:S01]  /*10290*/  IMAD.WIDE.U32 R196, R19, -0x2daee0ad, RZ ;  /* 0xd2511f5313c47825 */ /* 0x000fe200078e00ff */
[----:B-1----:R-:W-:Y:S01]  /*102a0*/  F2FP.F16.F32.PACK_AB R14, R187, R182 ;  /* 0x000000b6bb0e723e */ /* 0x002fe200000000ff */
[----:B------:R-:W1:Y:S01]  /*102b0*/  LDSM.16.MT88.4 R8, [R218+0x5000] ;  /* 0x00500000da08783b */ /* 0x000e620000004200 */
[----:B------:R-:W-:Y:S01]  /*102c0*/  LOP3.LUT R16, R200, UR15, R245, 0x96, !PT ;  /* 0x0000000fc8107c12 */ /* 0x000fe2000f8e96f5 */
[----:B------:R-:W-:-:S02]  /*102d0*/  IMAD.MOV.U32 R243, RZ, RZ, R227 ;  /* 0x000000fffff37224 */ /* 0x000fc400078e00e3 */
[----:B------:R-:W4:Y:S01]  /*102e0*/  LDSM.16.MT88.4 R4, [R0+0x1000] ;  /* 0x001000000004783b */ /* 0x000f220000004200 */
[----:B------:R-:W-:Y:S02]  /*102f0*/  LOP3.LUT R13, R14, R13, RZ, 0xc0, !PT ;  /* 0x0000000d0e0d7212 */ /* 0x000fe400078ec0ff */
[----:B------:R-:W-:Y:S01]  /*10300*/  HSET2.LE.AND R14, R17, R2, PT ;  /* 0x00000002110e7233 */ /* 0x000fe20003803000 */
[----:B------:R-:W-:Y:S01]  /*10310*/  IMAD.WIDE.U32 R200, R16, -0x2daee0ad, RZ ;  /* 0xd2511f5310c87825 */ /* 0x000fe200078e00ff */
[----:B------:R-:W-:Y:S01]  /*10320*/  LOP3.LUT R17, R242, UR19, R197, 0x96, !PT ;  /* 0x00000013f2117c12 */ /* 0x000fe2000f8e96c5 */
[----:B------:R-:W-:Y:S08]  /*10330*/  MUFU.EX2 R185, R185 ;  /* 0x000000b900b97308 */ /* 0x000ff00000000800 */
[----:B------:R-:W2:Y:S01]  /*10340*/  MUFU.EX2 R192, R192 ;  /* 0x000000c000c07308 */ /* 0x000ea20000000800 */
[----:B------:R-:W-:Y:S01]  /*10350*/  IMAD.WIDE.U32 R204, R17, -0x326172a9, RZ ;  /* 0xcd9e8d5711cc7825 */ /* 0x000fe200078e00ff */
[----:B------:R-:W-:-:S06]  /*10360*/  LOP3.LUT R196, R196, UR13, R201, 0x96, !PT ;  /* 0x0000000dc4c47c12 */ /* 0x000fcc000f8e96c9 */
[----:B------:R-:W-:Y:S01]  /*10370*/  MUFU.EX2 R178, R178 ;  /* 0x000000b200b27308 */ /* 0x000fe20000000800 */
[----:B------:R-:W-:Y:S01]  /*10380*/  LOP3.LUT R16, R244, UR10, R205, 0x96, !PT ;  /* 0x0000000af4107c12 */ /* 0x000fe2000f8e96cd */
[----:B------:R-:W-:-:S06]  /*10390*/  IMAD.WIDE.U32 R196, R196, -0x326172a9, RZ ;  /* 0xcd9e8d57c4c47825 */ /* 0x000fcc00078e00ff */
[----:B------:R-:W1:Y:S01]  /*103a0*/  MUFU.EX2 R189, R174 ;  /* 0x000000ae00bd7308 */ /* 0x000e620000000800 */
[----:B------:R-:W-:Y:S01]  /*103b0*/  IMAD.WIDE.U32 R202, R16, -0x2daee0ad, RZ ;  /* 0xd2511f5310ca7825 */ /* 0x000fe200078e00ff */
[----:B------:R-:W-:Y:S02]  /*103c0*/  LOP3.LUT R16, R204, UR4, R197, 0x96, !PT ;  /* 0x00000004cc107c12 */ /* 0x000fe4000f8e96c5 */
[----:B------:R-:W-:-:S04]  /*103d0*/  PRMT R193, R180, 0x5410, R193 ;  /* 0x00005410b4c17816 */ /* 0x000fc800000000c1 */
[----:B------:R-:W-:Y:S01]  /*103e0*/  MUFU.EX2 R195, R195 ;  /* 0x000000c300c37308 */ /* 0x000fe20000000800 */
[----:B------:R-:W-:Y:S01]  /*103f0*/  LOP3.LUT R15, R191, 0xff00ff, RZ, 0xc0, !PT ;  /* 0x00ff00ffbf0f7812 */ /* 0x000fe200078ec0ff */
[----:B------:R-:W-:Y:S01]  /*10400*/  IMAD.WIDE.U32 R16, R16, -0x2daee0ad, RZ ;  /* 0xd2511f5310107825 */ /* 0x000fe200078e00ff */
[----:B------:R-:W-:-:S05]  /*10410*/  HSET2.LE.AND R12, R193, R2, PT ;  /* 0x00000002c10c7233 */ /* 0x000fca0003803000 */
[----:B------:R-:W-:Y:S01]  /*10420*/  MUFU.EX2 R199, R199 ;  /* 0x000000c700c77308 */ /* 0x000fe20000000800 */
[----:B------:R-:W-:Y:S01]  /*10430*/  HSET2.LE.AND R15, R15, R2, PT ;  /* 0x000000020f0f7233 */ /* 0x000fe20003803000 */
[----:B------:R-:W-:Y:S01]  /*10440*/  FADD.FTZ R94, R94, R111 ;  /* 0x0000006f5e5e7221 */ /* 0x000fe20000010000 */
[----:B---3--:R-:W-:Y:S01]  /*10450*/  F2FP.F16.F32.PACK_AB R193, R184, R181 ;  /* 0x000000b5b8c1723e */ /* 0x008fe200000000ff */
[----:B------:R3:W5:Y:S01]  /*10460*/  LDL.LU.64 R226, [R1+0x40] ;  /* 0x0000400001e27983 */ /* 0x0007620000300a00 */
[----:B--2---:R-:W-:Y:S02]  /*10470*/  F2FP.F16.F32.PACK_AB R19, R192, R185 ;  /* 0x000000b9c013723e */ /* 0x004fe400000000ff */
[----:B-1----:R-:W-:Y:S02]  /*10480*/  F2FP.F16.F32.PACK_AB R174, R189, R178 ;  /* 0x000000b2bdae723e */ /* 0x002fe400000000ff */
[----:B------:R-:W-:Y:S02]  /*10490*/  LOP3.LUT R17, R202, UR11, R17, 0x96, !PT ;  /* 0x0000000bca117c12 */ /* 0x000fe4000f8e9611 */
[----:B------:R-:W-:Y:S01]  /*104a0*/  LOP3.LUT R200, R200, UR12, R203, 0x96, !PT ;  /* 0x0000000cc8c87c12 */ /* 0x000fe2000f8e96cb */
[----:B------:R-:W-:Y:S01]  /*104b0*/  FFMA.FTZ R191, R21, UR9, -R169 ;  /* 0x0000000915bf7c23 */ /* 0x000fe200080108a9 */
[----:B------:R-:W-:Y:S01]  /*104c0*/  LOP3.LUT R12, R193, R12, RZ, 0xc0, !PT ;  /* 0x0000000cc10c7212 */ /* 0x000fe200078ec0ff */
[----:B------:R-:W-:Y:S01]  /*104d0*/  FFMA.FTZ R197, R22, UR9, -R59 ;  /* 0x0000000916c57c23 */ /* 0x000fe2000801083b */
[----:B------:R-:W-:Y:S01]  /*104e0*/  LOP3.LUT R14, R19, R14, RZ, 0xc0, !PT ;  /* 0x0000000e130e7212 */ /* 0x000fe200078ec0ff */
[----:B------:R-:W-:Y:S01]  /*104f0*/  FADD.FTZ R91, R91, R94 ;  /* 0x0000005e5b5b7221 */ /* 0x000fe20000010000 */
[----:B------:R-:W-:Y:S01]  /*10500*/  LOP3.LUT R15, R174, R15, RZ, 0xc0, !PT ;  /* 0x0000000fae0f7212 */ /* 0x000fe200078ec0ff */
[----:B------:R-:W-:Y:S01]  /*10510*/  IMAD.WIDE.U32 R202, R17, -0x326172a9, RZ ;  /* 0xcd9e8d5711ca7825 */ /* 0x000fe200078e00ff */
[----:B------:R-:W-:Y:S01]  /*10520*/  MUFU.EX2 R70, R70 ;  /* 0x0000004600467308 */ /* 0x000fe20000000800 */
[----:B------:R3:W5:Y:S02]  /*10530*/  LDL.LU.64 R224, [R1+0x38] ;  /* 0x0000380001e07983 */ /* 0x0007640000300a00 */
[----:B------:R-:W-:-:S02]  /*10540*/  IMAD.WIDE.U32 R200, R200, -0x326172a9, RZ ;  /* 0xcd9e8d57c8c87825 */ /* 0x000fc400078e00ff */
[C---:B------:R-:W-:Y:S01]  /*10550*/  HMMA.16816.F32 R140, R12.reuse, R8, R140 ;  /* 0x000000080c8c723c */ /* 0x040fe2000000188c */
[----:B------:R-:W-:Y:S01]  /*10560*/  PRMT R19, R202, 0x7772, RZ ;  /* 0x00007772ca137816 */ /* 0x000fe200000000ff */
[----:B------:R-:W-:Y:S01]  /*10570*/  IMAD.MOV.U32 R240, RZ, RZ, R220 ;  /* 0x000000fffff07224 */ /* 0x000fe200078e00dc */
[----:B------:R-:W-:Y:S01]  /*10580*/  LOP3.LUT R17, R200, UR6, R203, 0x96, !PT ;  /* 0x00000006c8117c12 */ /* 0x000fe2000f8e96cb */
[----:B------:R-:W1:Y:S01]  /*10590*/  MUFU.EX2 R191, R191 ;  /* 0x000000bf00bf7308 */ /* 0x000e620000000800 */
[----:B------:R-:W-:Y:S01]  /*105a0*/  FFMA.FTZ R193, R118, UR9, -R87 ;  /* 0x0000000976c17c23 */ /* 0x000fe20008010857 */
[----:B------:R-:W-:Y:S02]  /*105b0*/  LDSM.16.MT88.4 R20, [R0+0x1400] ;  /* 0x001400000014783b */ /* 0x000fe40000004200 */
[C---:B------:R-:W-:Y:S08]  /*105c0*/  HMMA.16816.F32 R136, R12.reuse, R10, R136 ;  /* 0x0000000a0c88723c */ /* 0x040ff00000001888 */
[C---:B----4-:R-:W-:Y:S08]  /*105d0*/  HMMA.16816.F32 R148, R12.reuse, R4, R148 ;  /* 0x000000040c94723c */ /* 0x050ff00000001894 */
[----:B------:R-:W-:Y:S01]  /*105e0*/  HMMA.16816.F32 R144, R12, R6, R144 ;  /* 0x000000060c90723c */ /* 0x000fe20000001890 */
[----:B------:R-:W-:Y:S01]  /*105f0*/  IMAD.MOV.U32 R12, RZ, RZ, R202 ;  /* 0x000000ffff0c7224 */ /* 0x000fe200078e00ca */
[C---:B------:R-:W-:Y:S01]  /*10600*/  PRMT R15, R202.reuse, 0x7771, RZ ;  /* 0x00007771ca0f7816 */ /* 0x040fe200000000ff */
[----:B------:R-:W-:Y:S01]  /*10610*/  MUFU.EX2 R197, R197 ;  /* 0x000000c500c57308 */ /* 0x000fe20000000800 */
[----:B------:R-:W-:Y:S01]  /*10620*/  PRMT R14, R202, 0x7773, RZ ;  /* 0x00007773ca0e7816 */ /* 0x000fe200000000ff */
[----:B------:R-:W-:Y:S01]  /*10630*/  FADD.FTZ R91, R34, R91 ;  /* 0x0000005b225b7221 */ /* 0x000fe20000010000 */
[----:B------:R-:W-:Y:S01]  /*10640*/  LOP3.LUT R12, R12, 0xff, RZ, 0xc0, !PT ;  /* 0x000000ff0c0c7812 */ /* 0x000fe200078ec0ff */
[----:B------:R3:W5:Y:S01]  /*10650*/  LDL.LU.64 R220, [R1+0x30] ;  /* 0x0000300001dc7983 */ /* 0x0007620000300a00 */
[----:B------:R-:W-:Y:S01]  /*10660*/  LOP3.LUT R13, R17, 0xffff, RZ, 0xc0, !PT ;  /* 0x0000ffff110d7812 */ /* 0x000fe200078ec0ff */
[----:B------:R-:W-:Y:S01]  /*10670*/  FFMA.FTZ R118, R120, UR9, -R87 ;  /* 0x0000000978767c23 */ /* 0x000fe20008010857 */
[----:B------:R-:W-:Y:S01]  /*10680*/  PRMT R19, R19, 0x5410, R14 ;  /* 0x0000541013137816 */ /* 0x000fe2000000000e */
[----:B------:R-:W-:Y:S01]  /*10690*/  MUFU.EX2 R193, R193 ;  /* 0x000000c100c17308 */ /* 0x000fe20000000800 */
[----:B------:R-:W-:Y:S01]  /*106a0*/  PRMT R15, R12, 0x5410, R15 ;  /* 0x000054100c0f7816 */ /* 0x000fe2000000000f */
[----:B------:R-:W-:Y:S01]  /*106b0*/  FADD.FTZ R108, R108, R91 ;  /* 0x0000005b6c6c7221 */ /* 0x000fe20000010000 */
[----:B------:R-:W-:-:S02]  /*106c0*/  PRMT R12, R17, 0x7632, R12 ;  /* 0x00007632110c7816 */ /* 0x000fc4000000000c */
[----:B------:R-:W-:Y:S01]  /*106d0*/  LOP3.LUT R14, R17, 0xff, RZ, 0xc0, !PT ;  /* 0x000000ff110e7812 */ /* 0x000fe200078ec0ff */
[----:B------:R-:W-:Y:S01]  /*106e0*/  FADD.FTZ R77, R77, R108 ;  /* 0x0000006c4d4d7221 */ /* 0x000fe20000010000 */
[----:B------:R-:W-:Y:S01]  /*106f0*/  SHF.R.U32.HI R13, RZ, 0x8, R13 ;  /* 0x00000008ff0d7819 */ /* 0x000fe2000001160d */
[----:B------:R-:W2:Y:S01]  /*10700*/  MUFU.EX2 R118, R118 ;  /* 0x0000007600767308 */ /* 0x000ea20000000800 */
[----:B------:R-:W-:Y:S01]  /*10710*/  LOP3.LUT R19, R19, 0xff00ff, RZ, 0xc0, !PT ;  /* 0x00ff00ff13137812 */ /* 0x000fe200078ec0ff */
[----:B------:R-:W-:Y:S01]  /*10720*/  FADD.FTZ R190, R190, R77 ;  /* 0x0000004dbebe7221 */ /* 0x000fe20000010000 */
[----:B------:R-:W-:Y:S02]  /*10730*/  SHF.R.U32.HI R17, RZ, 0x18, R17 ;  /* 0x00000018ff117819 */ /* 0x000fe40000011611 */
[----:B------:R-:W-:Y:S01]  /*10740*/  LOP3.LUT R12, R12, 0xff, RZ, 0xc0, !PT ;  /* 0x000000ff0c0c7812 */ /* 0x000fe200078ec0ff */
[----:B------:R-:W-:Y:S01]  /*10750*/  FADD.FTZ R131, R131, R190 ;  /* 0x000000be83837221 */ /* 0x000fe20000010000 */
[----:B------:R-:W-:Y:S01]  /*10760*/  PRMT R13, R14, 0x5410, R13 ;  /* 0x000054100e0d7816 */ /* 0x000fe2000000000d */
[----:B------:R-:W-:Y:S01]  /*10770*/  MUFU.EX2 R75, R75 ;  /* 0x0000004b004b7308 */ /* 0x000fe20000000800 */
[----:B------:R-:W-:Y:S01]  /*10780*/  HSET2.LE.AND R14, R15, R2, PT ;  /* 0x000000020f0e7233 */ /* 0x000fe20003803000 */
[----:B------:R-:W-:Y:S01]  /*10790*/  FADD.FTZ R164, R164, R131 ;  /* 0x00000083a4a47221 */ /* 0x000fe20000010000 */
[----:B------:R-:W-:-:S02]  /*107a0*/  PRMT R17, R12, 0x5410, R17 ;  /* 0x000054100c117816 */ /* 0x000fc40000000011 */
[--C-:B------:R-:W-:Y:S01]  /*107b0*/  HSET2.LE.AND R15, R19, R2.reuse, PT ;  /* 0x00000002130f7233 */ /* 0x100fe20003803000 */
[----:B------:R-:W-:Y:S01]  /*107c0*/  FADD.FTZ R129, R129, R164 ;  /* 0x000000a481817221 */ /* 0x000fe20000010000 */
[----:B------:R-:W-:Y:S01]  /*107d0*/  F2FP.F16.F32.PACK_AB R12, R112, R107 ;  /* 0x0000006b700c723e */ /* 0x000fe200000000ff */
[----:B------:R-:W-:Y:S01]  /*107e0*/  MUFU.EX2 R72, R72 ;  /* 0x0000004800487308 */ /* 0x000fe20000000800 */
[----:B------:R-:W-:Y:S01]  /*107f0*/  F2FP.F16.F32.PACK_AB R19, R117, R166 ;  /* 0x000000a67513723e */ /* 0x000fe200000000ff */
[----:B------:R-:W-:Y:S01]  /*10800*/  FADD.FTZ R130, R130, R129 ;  /* 0x0000008182827221 */ /* 0x000fe20000010000 */
[----:B------:R-:W-:Y:S02]  /*10810*/  LOP3.LUT R15, R12, R15, RZ, 0xc0, !PT ;  /* 0x0000000f0c0f7212 */ /* 0x000fe400078ec0ff */
[--C-:B------:R-:W-:Y:S01]  /*10820*/  HSET2.LE.AND R12, R13, R2.reuse, PT ;  /* 0x000000020d0c7233 */ /* 0x100fe20003803000 */
[----:B------:R-:W-:Y:S01]  /*10830*/  FADD.FTZ R127, R127, R130 ;  /* 0x000000827f7f7221 */ /* 0x000fe20000010000 */
[----:B------:R-:W-:Y:S01]  /*10840*/  HSET2.LE.AND R13, R17, R2, PT ;  /* 0x00000002110d7233 */ /* 0x000fe20003803000 */
[----:B------:R-:W-:Y:S01]  /*10850*/  MUFU.EX2 R81, R81 ;  /* 0x0000005100517308 */ /* 0x000fe20000000800 */
[----:B------:R-:W-:Y:S01]  /*10860*/  LOP3.LUT R14, R19, R14, RZ, 0xc0, !PT ;  /* 0x0000000e130e7212 */ /* 0x000fe200078ec0ff */
[----:B------:R-:W-:Y:S01]  /*10870*/  IMAD.WIDE.U32 R18, R18, -0x2daee0ad, RZ ;  /* 0xd2511f5312127825 */ /* 0x000fe200078e00ff */
[----:B------:R-:W-:-:S03]  /*10880*/  F2FP.F16.F32.PACK_AB R17, R165, R168 ;  /* 0x000000a8a511723e */ /* 0x000fc600000000ff */
[----:B------:R-:W-:Y:S01]  /*10890*/  FADD.FTZ R188, R188, R127 ;  /* 0x0000007fbcbc7221 */ /* 0x000fe20000010000 */
[----:B-1----:R-:W-:Y:S01]  /*108a0*/  F2FP.F16.F32.PACK_AB R120, R191, R110 ;  /* 0x0000006ebf78723e */ /* 0x002fe200000000ff */
[----:B------:R-:W-:Y:S01]  /*108b0*/  IMAD.MOV.U32 R116, RZ, RZ, R18 ;  /* 0x000000ffff747224 */ /* 0x000fe200078e0012 */
[----:B------:R-:W-:Y:S01]  /*108c0*/  LOP3.LUT R12, R17, R12, RZ, 0xc0, !PT ;  /* 0x0000000c110c7212 */ /* 0x000fe200078ec0ff */
[----:B------:R-:W-:Y:S01]  /*108d0*/  FADD.FTZ R177, R177, R188 ;  /* 0x000000bcb1b17221 */ /* 0x000fe20000010000 */
[----:B------:R-:W-:Y:S01]  /*108e0*/  LOP3.LUT R13, R120, R13, RZ, 0xc0, !PT ;  /* 0x0000000d780d7212 */ /* 0x000fe200078ec0ff */
[----:B------:R-:W-:Y:S01]  /*108f0*/  MUFU.EX2 R69, R69 ;  /* 0x0000004500457308 */ /* 0x000fe20000000800 */
[----:B------:R-:W-:Y:S01]  /*10900*/  LOP3.LUT R194, R194, UR22, R19, 0x96, !PT ;  /* 0x00000016c2c27c12 */ /* 0x000fe2000f8e9613 */
[----:B------:R-:W-:Y:S01]  /*10910*/  FADD.FTZ R168, R168, R177 ;  /* 0x000000b1a8a87221 */ /* 0x000fe20000010000 */
[----:B------:R-:W-:Y:S02]  /*10920*/  PRMT R17, R18, 0x7771, RZ ;  /* 0x0000777112117816 */ /* 0x000fe400000000ff */
[----:B------:R-:W-:Y:S01]  /*10930*/  LOP3.LUT R116, R116, 0xff, RZ, 0xc0, !PT ;  /* 0x000000ff74747812 */ /* 0x000fe200078ec0ff */
[C---:B------:R-:W-:Y:S01]  /*10940*/  HMMA.16816.F32 R160, R12.reuse, R6, R160 ;  /* 0x000000060ca0723c */ /* 0x040fe200000018a0 */
[C---:B------:R-:W-:Y:S01]  /*10950*/  PRMT R7, R194.reuse, 0x7632, R7 ;  /* 0x00007632c2077816 */ /* 0x040fe20000000007 */
[----:B------:R-:W-:Y:S01]  /*10960*/  FADD.FTZ R165, R165, R168 ;  /* 0x000000a8a5a57221 */ /* 0x000fe20000010000 */
[----:B------:R-:W-:Y:S01]  /*10970*/  LOP3.LUT R6, R194, 0xffff, RZ, 0xc0, !PT ;  /* 0x0000ffffc2067812 */ /* 0x000fe200078ec0ff */
[----:B------:R-:W-:Y:S01]  /*10980*/  MUFU.EX2 R79, R79 ;  /* 0x0000004f004f7308 */ /* 0x000fe20000000800 */
[----:B------:R-:W-:Y:S01]  /*10990*/  LOP3.LUT R7, R7, 0xff, RZ, 0xc0, !PT ;  /* 0x000000ff07077812 */ /* 0x000fe200078ec0ff */
[----:B------:R-:W-:Y:S01]  /*109a0*/  FADD.FTZ R166, R166, R165 ;  /* 0x000000a5a6a67221 */ /* 0x000fe20000010000 */
[----:B------:R-:W-:Y:S01]  /*109b0*/  PRMT R19, R18, 0x7773, RZ ;  /* 0x0000777312137816 */ /* 0x000fe200000000ff */
[----:B------:R-:W-:Y:S01]  /*109c0*/  HMMA.16816.F32 R156, R12, R4, R156 ;  /* 0x000000040c9c723c */ /* 0x000fe2000000189c */
[----:B------:R-:W-:Y:S01]  /*109d0*/  PRMT R5, R116, 0x5410, R17 ;  /* 0x0000541074057816 */ /* 0x000fe20000000011 */
[----:B------:R-:W-:Y:S01]  /*109e0*/  FADD.FTZ R117, R117, R166 ;  /* 0x000000a675757221 */ /* 0x000fe20000010000 */
[----:B------:R-:W-:Y:S01]  /*109f0*/  PRMT R18, R18, 0x7772, RZ ;  /* 0x0000777212127816 */ /* 0x000fe200000000ff */
[----:B------:R-:W-:Y:S01]  /*10a00*/  MUFU.EX2 R80, R80 ;  /* 0x0000005000507308 */ /* 0x000fe20000000800 */
[----:B------:R-:W-:-:S02]  /*10a10*/  LOP3.LUT R196, R196, UR7, R201, 0x96, !PT ;  /* 0x00000007c4c47c12 */ /* 0x000fc4000f8e96c9 */
[----:B------:R-:W-:Y:S01]  /*10a20*/  HSET2.LE.AND R5, R5, R2, PT ;  /* 0x0000000205057233 */ /* 0x000fe20003803000 */
[C---:B------:R-:W-:Y:S01]  /*10a30*/  HMMA.16816.F32 R132, R12.reuse, R8, R132 ;  /* 0x000000080c84723c */ /* 0x040fe20000001884 */
[----:B------:R-:W-:Y:S02]  /*10a40*/  PRMT R4, R18, 0x5410, R19 ;  /* 0x0000541012047816 */ /* 0x000fe40000000013 */
[----:B------:R-:W-:Y:S01]  /*10a50*/  ISETP.GT.AND P0, PT, R183, R228, PT ;  /* 0x000000e4b700720c */ /* 0x000fe20003f04270 */
[----:B------:R-:W-:Y:S04]  /*10a60*/  MUFU.EX2 R74, R74 ;  /* 0x0000004a004a7308 */ /* 0x000fe80000000800 */
[----:B------:R-:W-:Y:S01]  /*10a70*/  HMMA.16816.F32 R152, R12, R10, R152 ;  /* 0x0000000a0c98723c */ /* 0x000fe20000001898 */
[----:B------:R-:W-:Y:S01]  /*10a80*/  LOP3.LUT R12, R194, 0xff, RZ, 0xc0, !PT ;  /* 0x000000ffc20c7812 */ /* 0x000fe200078ec0ff */
[----:B------:R-:W1:Y:S01]  /*10a90*/  LDSM.16.MT88.4 R8, [R218+0x5400] ;  /* 0x00540000da08783b */ /* 0x000e620000004200 */
[----:B------:R-:W-:-:S02]  /*10aa0*/  SHF.R.U32.HI R194, RZ, 0x18, R194 ;  /* 0x00000018ffc27819 */ /* 0x000fc400000116c2 */
[----:B------:R-:W-:Y:S02]  /*10ab0*/  SHF.R.U32.HI R15, RZ, 0x8, R6 ;  /* 0x00000008ff0f7819 */ /* 0x000fe40000011606 */
[----:B--2---:R-:W-:Y:S01]  /*10ac0*/  F2FP.F16.F32.PACK_AB R6, R195, R118 ;  /* 0x00000076c306723e */ /* 0x004fe200000000ff */
[----:B------:R-:W-:Y:S01]  /*10ad0*/  @P0 VIADD R247, R37, 0xfffffffd ;  /* 0xfffffffd25f70836 */ /* 0x000fe20000000000 */
[----:B------:R-:W-:Y:S02]  /*10ae0*/  PRMT R7, R7, 0x5410, R194 ;  /* 0x0000541007077816 */ /* 0x000fe400000000c2 */
[----:B------:R-:W-:Y:S02]  /*10af0*/  LOP3.LUT R6, R6, R5, RZ, 0xc0, !PT ;  /* 0x0000000506067212 */ /* 0x000fe400078ec0ff */
[----:B------:R-:W-:Y:S02]  /*10b00*/  PRMT R15, R12, 0x5410, R15 ;  /* 0x000054100c0f7816 */ /* 0x000fe4000000000f */
[----:B------:R-:W-:-:S02]  /*10b10*/  HSET2.LE.AND R5, R7, R2, PT ;  /* 0x0000000207057233 */ /* 0x000fc40003803000 */
[----:B------:R-:W-:Y:S02]  /*10b20*/  F2FP.F16.F32.PACK_AB R12, R199, R106 ;  /* 0x0000006ac70c723e */ /* 0x000fe400000000ff */
[----:B------:R-:W-:Y:S02]  /*10b30*/  LOP3.LUT R13, R4, 0xff00ff, RZ, 0xc0, !PT ;  /* 0x00ff00ff040d7812 */ /* 0x000fe400078ec0ff */
[----:B------:R-:W-:Y:S02]  /*10b40*/  LOP3.LUT R5, R12, R5, RZ, 0xc0, !PT ;  /* 0x000000050c057212 */ /* 0x000fe400078ec0ff */
[----:B------:R-:W-:Y:S02]  /*10b50*/  LOP3.LUT R12, R105, UR21, R241, 0x96, !PT ;  /* 0x00000015690c7c12 */ /* 0x000fe4000f8e96f1 */
[--C-:B------:R-:W-:Y:S02]  /*10b60*/  HSET2.LE.AND R13, R13, R2.reuse, PT ;  /* 0x000000020d0d7233 */ /* 0x100fe40003803000 */
[----:B------:R-:W-:Y:S01]  /*10b70*/  F2FP.F16.F32.PACK_AB R14, R197, R104 ;  /* 0x00000068c50e723e */ /* 0x000fe200000000ff */
[----:B------:R-:W-:Y:S01]  /*10b80*/  IMAD.WIDE.U32 R18, R12, -0x326172a9, RZ ;  /* 0xcd9e8d570c127825 */ /* 0x000fe200078e00ff */
[----:B------:R-:W-:-:S02]  /*10b90*/  HSET2.LE.AND R4, R15, R2, PT ;  /* 0x000000020f047233 */ /* 0x000fc40003803000 */
[----:B------:R-:W-:Y:S02]  /*10ba0*/  LOP3.LUT R7, R14, R13, RZ, 0xc0, !PT ;  /* 0x0000000d0e077212 */ /* 0x000fe400078ec0ff */
[----:B------:R-:W-:Y:S02]  /*10bb0*/  F2FP.F16.F32.PACK_AB R15, R193, R114 ;  /* 0x00000072c10f723e */ /* 0x000fe400000000ff */
[----:B------:R-:W-:Y:S02]  /*10bc0*/  LOP3.LUT R14, R210, UR18, R19, 0x96, !PT ;  /* 0x00000012d20e7c12 */ /* 0x000fe4000f8e9613 */
[----:B------:R-:W-:Y:S02]  /*10bd0*/  LOP3.LUT R13, R18, UR15, R245, 0x96, !PT ;  /* 0x0000000f120d7c12 */ /* 0x000fe4000f8e96f5 */
[----:B------:R-:W-:Y:S01]  /*10be0*/  LOP3.LUT R4, R15, R4, RZ, 0xc0, !PT ;  /* 0x000000040f047212 */ /* 0x000fe200078ec0ff */
[----:B------:R-:W-:Y:S01]  /*10bf0*/  IMAD.WIDE.U32 R200, R14, -0x2daee0ad, RZ ;  /* 0xd2511f530ec87825 */ /* 0x000fe200078e00ff */
[----:B------:R-:W-:-:S02]  /*10c00*/  LOP3.LUT R15, R208, UR18, R19, 0x96, !PT ;  /* 0x00000012d00f7c12 */ /* 0x000fc4000f8e9613 */
[----:B------:R-:W-:Y:S01]  /*10c10*/  LOP3.LUT R12, R18, UR15, R251, 0x96, !PT ;  /* 0x0000000f120c7c12 */ /* 0x000fe2000f8e96fb */
[----:B------:R-:W-:Y:S01]  /*10c20*/  IMAD.WIDE.U32 R18, R13, -0x2daee0ad, RZ ;  /* 0xd2511f530d127825 */ /* 0x000fe200078e00ff */
[----:B------:R-:W-:Y:S01]  /*10c30*/  LOP3.LUT R13, R242, UR19, R201, 0x96, !PT ;  /* 0x00000013f20d7c12 */ /* 0x000fe2000f8e96c9 */
[----:B-1----:R-:W-:Y:S02]  /*10c40*/  HMMA.16816.F32 R140, R4, R8, R140 ;  /* 0x00000008048c723c */ /* 0x002fe4000000188c */
[----:B------:R-:W-:Y:S01]  /*10c50*/  IMAD.WIDE.U32 R204, R12, -0x2daee0ad, RZ ;  /* 0xd2511f530ccc7825 */ /* 0x000fe200078e00ff */
[----:B------:R-:W-:-:S03]  /*10c60*/  LOP3.LUT R12, R200, UR13, R19, 0x96, !PT ;  /* 0x0000000dc80c7c12 */ /* 0x000fc6000f8e9613 */
[----:B------:R-:W-:Y:S02]  /*10c70*/  IMAD.WIDE.U32 R14, R15, -0x2daee0ad, RZ ;  /* 0xd2511f530f0e7825 */ /* 0x000fe400078e00ff */
[C---:B------:R-:W-:Y:S02]  /*10c80*/  HMMA.16816.F32 R136, R4.reuse, R10, R136 ;  /* 0x0000000a0488723c */ /* 0x040fe40000001888 */
[----:B------:R-:W-:Y:S01]  /*10c90*/  IMAD.WIDE.U32 R202, R13, -0x326172a9, RZ ;  /* 0xcd9e8d570dca7825 */ /* 0x000fe200078e00ff */
[----:B------:R-:W-:Y:S02]  /*10ca0*/  LOP3.LUT R15, R246, UR19, R15, 0x96, !PT ;  /* 0x00000013f60f7c12 */ /* 0x000fe4000f8e960f */
[----:B------:R-:W-:Y:S01]  /*10cb0*/  LOP3.LUT R14, R14, UR13, R205, 0x96, !PT ;  /* 0x0000000d0e0e7c12 */ /* 0x000fe2000f8e96cd */
[----:B------:R-:W-:Y:S02]  /*10cc0*/  IMAD.WIDE.U32 R12, R12, -0x326172a9, RZ ;  /* 0xcd9e8d570c0c7825 */ /* 0x000fe400078e00ff */
[----:B------:R-:W-:Y:S02]  /*10cd0*/  HMMA.16816.F32 R148, R4, R20, R148 ;  /* 0x000000140494723c */ /* 0x000fe40000001894 */
[----:B------:R-:W-:Y:S01]  /*10ce0*/  IMAD.WIDE.U32 R200, R15, -0x326172a9, RZ ;  /* 0xcd9e8d570fc87825 */ /* 0x000fe200078e00ff */
[----:B------:R-:W-:-:S03]  /*10cf0*/  LOP3.LUT R202, R202, UR4, R13, 0x96, !PT ;  /* 0x00000004caca7c12 */ /* 0x000fc6000f8e960d */
[----:B------:R-:W-:Y:S02]  /*10d00*/  IMAD.WIDE.U32 R14, R14, -0x326172a9, RZ ;  /* 0xcd9e8d570e0e7825 */ /* 0x000fe400078e00ff */
[----:B------:R-:W-:Y:S01]  /*10d10*/  HMMA.16816.F32 R144, R4, R22, R144 ;  /* 0x000000160490723c */ /* 0x000fe20000001890 */
[----:B------:R-:W-:Y:S01]  /*10d20*/  LOP3.LUT R5, R244, UR10, R203, 0x96, !PT ;  /* 0x0000000af4057c12 */ /* 0x000fe2000f8e96cb */
[----:B------:R-:W-:Y:S01]  /*10d30*/  IMAD.WIDE.U32 R202, R202, -0x2daee0ad, RZ ;  /* 0xd2511f53caca7825 */ /* 0x000fe200078e00ff */
[----:B------:R-:W-:Y:S02]  /*10d40*/  LOP3.LUT R4, R250, UR10, R201, 0x96, !PT ;  /* 0x0000000afa047c12 */ /* 0x000fe4000f8e96c9 */
[----:B------:R-:W-:Y:S01]  /*10d50*/  LOP3.LUT R200, R200, UR4, R15, 0x96, !PT ;  /* 0x00000004c8c87c12 */ /* 0x000fe2000f8e960f */
[----:B------:R-:W-:-:S04]  /*10d60*/  IMAD.WIDE.U32 R6, R5, -0x2daee0ad, RZ ;  /* 0xd2511f5305067825 */ /* 0x000fc800078e00ff */
[----:B------:R-:W-:Y:S01]  /*10d70*/  IMAD.WIDE.U32 R200, R200, -0x2daee0ad, RZ ;  /* 0xd2511f53c8c87825 */ /* 0x000fe200078e00ff */
[----:B------:R-:W-:Y:S02]  /*10d80*/  LOP3.LUT R18, R18, UR12, R7, 0x96, !PT ;  /* 0x0000000c12127c12 */ /* 0x000fe4000f8e9607 */
[----:B------:R-:W-:Y:S01]  /*10d90*/  LOP3.LUT R5, R6, UR11, R203, 0x96, !PT ;  /* 0x0000000b06057c12 */ /* 0x000fe2000f8e96cb */
[----:B------:R-:W-:-:S04]  /*10da0*/  IMAD.WIDE.U32 R6, R4, -0x2daee0ad, RZ ;  /* 0xd2511f5304067825 */ /* 0x000fc800078e00ff */
[----:B------:R-:W-:Y:S01]  /*10db0*/  IMAD.WIDE.U32 R18, R18, -0x326172a9, RZ ;  /* 0xcd9e8d5712127825 */ /* 0x000fe200078e00ff */
[----:B------:R-:W-:Y:S02]  /*10dc0*/  LOP3.LUT R7, R204, UR12, R7, 0x96, !PT ;  /* 0x0000000ccc077c12 */ /* 0x000fe4000f8e9607 */
[----:B------:R-:W-:Y:S01]  /*10dd0*/  LOP3.LUT R4, R6, UR11, R201, 0x96, !PT ;  /* 0x0000000b06047c12 */ /* 0x000fe2000f8e96c9 */
[----:B------:R-:W-:Y:S01]  /*10de0*/  IMAD.WIDE.U32 R204, R5, -0x326172a9, RZ ;  /* 0xcd9e8d5705cc7825 */ /* 0x000fe200078e00ff */
[----:B------:R-:W-:-:S03]  /*10df0*/  LOP3.LUT R5, R12, UR7, R19, 0x96, !PT ;  /* 0x000000070c057c12 */ /* 0x000fc6000f8e9613 */
[----:B------:R-:W-:Y:S01]  /*10e00*/  IMAD.MOV.U32 R6, RZ, RZ, R204 ;  /* 0x000000ffff067224 */ /* 0x000fe200078e00cc */
[----:B------:R-:W-:Y:S01]  /*10e10*/  LOP3.LUT R174, R18, UR6, R205, 0x96, !PT ;  /* 0x0000000612ae7c12 */ /* 0x000fe2000f8e96cd */
[----:B------:R-:W-:Y:S01]  /*10e20*/  IMAD.WIDE.U32 R212, R7, -0x326172a9, RZ ;  /* 0xcd9e8d5707d47825 */ /* 0x000fe200078e00ff */
[----:B------:R-:W-:-:S03]  /*10e30*/  PRMT R201, R204, 0x7771, RZ ;  /* 0x00007771ccc97816 */ /* 0x000fc600000000ff */
[----:B------:R-:W-:Y:S01]  /*10e40*/  FFMA.FTZ R18, R207, R97, R86 ;  /* 0x00000061cf127223 */ /* 0x000fe20000010056 */
[C---:B------:R-:W-:Y:S02]  /*10e50*/  PRMT R13, R204.reuse, 0x7773, RZ ;  /* 0x00007773cc0d7816 */ /* 0x040fe400000000ff */
[----:B------:R-:W-:Y:S01]  /*10e60*/  PRMT R120, R204, 0x7772, RZ ;  /* 0x00007772cc787816 */ /* 0x000fe200000000ff */
[----:B------:R-:W-:Y:S01]  /*10e70*/  IMAD.WIDE.U32 R204, R4, -0x326172a9, RZ ;  /* 0xcd9e8d5704cc7825 */ /* 0x000fe200078e00ff */
[----:B------:R-:W-:Y:S02]  /*10e80*/  LOP3.LUT R7, R14, UR7, R213, 0x96, !PT ;  /* 0x000000070e077c12 */ /* 0x000fe4000f8e96d5 */
[----:B------:R-:W-:Y:S01]  /*10e90*/  PRMT R120, R120, 0x5410, R13 ;  /* 0x0000541078787816 */ /* 0x000fe2000000000d */
[----:B------:R-:W-:Y:S01]  /*10ea0*/  IMAD.MOV.U32 R12, RZ, RZ, R204 ;  /* 0x000000ffff0c7224 */ /* 0x000fe200078e00cc */
[----:B------:R-:W-:Y:S02]  /*10eb0*/  LOP3.LUT R4, R212, UR6, R205, 0x96, !PT ;  /* 0x00000006d4047c12 */ /* 0x000fe4000f8e96cd */
[----:B------:R-:W-:-:S02]  /*10ec0*/  PRMT R19, R204, 0x7771, RZ ;  /* 0x00007771cc137816 */ /* 0x000fc400000000ff */
[C---:B------:R-:W-:Y:S02]  /*10ed0*/  PRMT R14, R204.reuse, 0x7773, RZ ;  /* 0x00007773cc0e7816 */ /* 0x040fe400000000ff */
[----:B------:R-:W-:Y:S01]  /*10ee0*/  PRMT R17, R204, 0x7772, RZ ;  /* 0x00007772cc117816 */ /* 0x000fe200000000ff */
[----:B------:R-:W-:Y:S01]  /*10ef0*/  IMAD.WIDE.U32 R204, R196, -0x2daee0ad, RZ ;  /* 0xd2511f53c4cc7825 */ /* 0x000fe200078e00ff */
[----:B------:R-:W-:-:S03]  /*10f00*/  LOP3.LUT R12, R12, 0xff, RZ, 0xc0, !PT ;  /* 0x000000ff0c0c7812 */ /* 0x000fc600078ec0ff */
[----:B------:R-:W-:Y:S01]  /*10f10*/  FADD.FTZ R196, R38, R249 ;  /* 0x000000f926c47221 */ /* 0x000fe20000010000 */
[----:B------:R-:W-:Y:S01]  /*10f20*/  PRMT R17, R17, 0x5410, R14 ;  /* 0x0000541011117816 */ /* 0x000fe2000000000e */
[----:B------:R-:W-:Y:S01]  /*10f30*/  IMAD.MOV.U32 R14, RZ, RZ, R204 ;  /* 0x000000ffff0e7224 */ /* 0x000fe200078e00cc */
[----:B------:R-:W-:Y:S01]  /*10f40*/  LOP3.LUT R16, R16, UR22, R205, 0x96, !PT ;  /* 0x0000001610107c12 */ /* 0x000fe2000f8e96cd */
[----:B------:R-:W-:Y:S01]  /*10f50*/  FADD.FTZ R29, R29, R196 ;  /* 0x000000c41d1d7221 */ /* 0x000fe20000010000 */
[C---:B------:R-:W-:Y:S02]  /*10f60*/  PRMT R15, R204.reuse, 0x7771, RZ ;  /* 0x00007771cc0f7816 */ /* 0x040fe400000000ff */
[C---:B------:R-:W-:Y:S02]  /*10f70*/  PRMT R194, R204.reuse, 0x7773, RZ ;  /* 0x00007773ccc27816 */ /* 0x040fe400000000ff */
[----:B------:R-:W-:Y:S01]  /*10f80*/  PRMT R13, R204, 0x7772, RZ ;  /* 0x00007772cc0d7816 */ /* 0x000fe200000000ff */
[----:B------:R-:W-:Y:S01]  /*10f90*/  IMAD.WIDE.U32 R204, R5, -0x2daee0ad, RZ ;  /* 0xd2511f5305cc7825 */ /* 0x000fe200078e00ff */
[----:B------:R-:W-:-:S02]  /*10fa0*/  LOP3.LUT R14, R14, 0xff, RZ, 0xc0, !PT ;  /* 0x000000ff0e0e7812 */ /* 0x000fc400078ec0ff */
[----:B------:R-:W-:Y:S01]  /*10fb0*/  PRMT R19, R12, 0x5410, R19 ;  /* 0x000054100c137816 */ /* 0x000fe20000000013 */
[----:B------:R-:W-:Y:S01]  /*10fc0*/  IMAD.MOV.U32 R82, RZ, RZ, R204 ;  /* 0x000000ffff527224 */ /* 0x000fe200078e00cc */
[----:B------:R-:W-:Y:S02]  /*10fd0*/  PRMT R15, R14, 0x5410, R15 ;  /* 0x000054100e0f7816 */ /* 0x000fe4000000000f */
[--C-:B------:R-:W-:Y:S02]  /*10fe0*/  PRMT R12, R13, 0x5410, R194.reuse ;  /* 0x000054100d0c7816 */ /* 0x100fe400000000c2 */
[----:B------:R-:W-:Y:S02]  /*10ff0*/  LOP3.LUT R14, R16, 0xffff, RZ, 0xc0, !PT ;  /* 0x0000ffff100e7812 */ /* 0x000fe400078ec0ff */
[----:B------:R-:W-:Y:S01]  /*11000*/  LOP3.LUT R86, R202, UR22, R205, 0x96, !PT ;  /* 0x00000016ca567c12 */ /* 0x000fe2000f8e96cd */
[----:B------:R-:W-:Y:S01]  /*11010*/  IMAD.WIDE.U32 R202, R7, -0x2daee0ad, RZ ;  /* 0xd2511f5307ca7825 */ /* 0x000fe200078e00ff */
[----:B------:R-:W-:-:S02]  /*11020*/  PRMT R194, R16, 0x7632, R194 ;  /* 0x0000763210c27816 */ /* 0x000fc400000000c2 */
[----:B------:R-:W-:Y:S01]  /*11030*/  LOP3.LUT R13, R16, 0xff, RZ, 0xc0, !PT ;  /* 0x000000ff100d7812 */ /* 0x000fe200078ec0ff */
[----:B------:R-:W-:Y:S01]  /*11040*/  IMAD.MOV.U32 R116, RZ, RZ, R202 ;  /* 0x000000ffff747224 */ /* 0x000fe200078e00ca */
[----:B------:R-:W-:Y:S02]  /*11050*/  SHF.R.U32.HI R7, RZ, 0x18, R16 ;  /* 0x00000018ff077819 */ /* 0x000fe40000011610 */
[----:B------:R-:W-:Y:S02]  /*11060*/  SHF.R.U32.HI R16, RZ, 0x8, R14 ;  /* 0x00000008ff107819 */ /* 0x000fe4000001160e */
[----:B------:R-:W-:Y:S01]  /*11070*/  LOP3.LUT R14, R194, 0xff, RZ, 0xc0, !PT ;  /* 0x000000ffc20e7812 */ /* 0x000fe200078ec0ff */
[----:B------:R-:W-:Y:S01]  /*11080*/  FFMA.FTZ R194, R66, UR9, -R169 ;  /* 0x0000000942c27c23 */ /* 0x000fe200080108a9 */
[----:B------:R-:W-:Y:S01]  /*11090*/  PRMT R13, R13, 0x5410, R16 ;  /* 0x000054100d0d7816 */ /* 0x000fe20000000010 */
[----:B------:R-:W-:Y:S01]  /*110a0*/  FFMA.FTZ R169, R71, UR9, -R87 ;  /* 0x0000000947a97c23 */ /* 0x000fe20008010857 */
[----:B------:R-:W-:Y:S01]  /*110b0*/  PRMT R7, R14, 0x5410, R7 ;  /* 0x000054100e077816 */ /* 0x000fe20000000007 */
[--C-:B------:R-:W-:Y:S01]  /*110c0*/  FFMA.FTZ R87, R41, UR9, -R59.reuse ;  /* 0x0000000929577c23 */ /* 0x100fe2000801083b */
[----:B------:R-:W-:Y:S01]  /*110d0*/  HSET2.LE.AND R14, R15, R2, PT ;  /* 0x000000020f0e7233 */ /* 0x000fe20003803000 */
[----:B------:R-:W-:Y:S01]  /*110e0*/  FFMA.FTZ R71, R48, UR9, -R59 ;  /* 0x0000000930477c23 */ /* 0x000fe2000801083b */
[----:B------:R-:W-:Y:S01]  /*110f0*/  LOP3.LUT R205, R12, 0xff00ff, RZ, 0xc0, !PT ;  /* 0x00ff00ff0ccd7812 */ /* 0x000fe200078ec0ff */
[----:B------:R-:W-:Y:S01]  /*11100*/  MUFU.EX2 R41, R169 ;  /* 0x000000a900297308 */ /* 0x000fe20000000800 */
[----:B------:R-:W-:-:S02]  /*11110*/  F2FP.F16.F32.PACK_AB R15, R45, R44 ;  /* 0x0000002c2d0f723e */ /* 0x000fc400000000ff */
[--C-:B------:R-:W-:Y:S02]  /*11120*/  HSET2.LE.AND R12, R13, R2.reuse, PT ;  /* 0x000000020d0c7233 */ /* 0x100fe40003803000 */
[--C-:B------:R-:W-:Y:S02]  /*11130*/  HSET2.LE.AND R7, R7, R2.reuse, PT ;  /* 0x0000000207077233 */ /* 0x100fe40003803000 */
[----:B------:R-:W-:Y:S01]  /*11140*/  F2FP.F16.F32.PACK_AB R13, R47, R54 ;  /* 0x000000362f0d723e */ /* 0x000fe200000000ff */
[----:B------:R-:W-:Y:S01]  /*11150*/  FADD.FTZ R54, R54, R117 ;  /* 0x0000007536367221 */ /* 0x000fe20000010000 */
[----:B------:R-:W-:Y:S02]  /*11160*/  LOP3.LUT R14, R15, R14, RZ, 0xc0, !PT ;  /* 0x0000000e0f0e7212 */ /* 0x000fe400078ec0ff */
[----:B------:R-:W-:Y:S01]  /*11170*/  F2FP.F16.F32.PACK_AB R16, R42, R35 ;  /* 0x000000232a10723e */ /* 0x000fe200000000ff */
[----:B------:R-:W-:Y:S01]  /*11180*/  FADD.FTZ R47, R47, R54 ;  /* 0x000000362f2f7221 */ /* 0x000fe20000010000 */
[----:B------:R-:W-:-:S02]  /*11190*/  HSET2.LE.AND R15, R205, R2, PT ;  /* 0x00000002cd0f7233 */ /* 0x000fc40003803000 */
[----:B------:R-:W-:Y:S01]  /*111a0*/  F2FP.F16.F32.PACK_AB R66, R46, R43 ;  /* 0x0000002b2e42723e */ /* 0x000fe200000000ff */
[----:B------:R-:W-:Y:S01]  /*111b0*/  FADD.FTZ R44, R44, R47 ;  /* 0x0000002f2c2c7221 */ /* 0x000fe20000010000 */
[----:B------:R-:W-:Y:S02]  /*111c0*/  LOP3.LUT R12, R13, R12, RZ, 0xc0, !PT ;  /* 0x0000000c0d0c7212 */ /* 0x000fe400078ec0ff */
[----:B------:R-:W-:Y:S01]  /*111d0*/  LOP3.LUT R6, R6, 0xff, RZ, 0xc0, !PT ;  /* 0x000000ff06067812 */ /* 0x000fe200078ec0ff */
[----:B------:R-:W-:Y:S01]  /*111e0*/  FADD.FTZ R45, R45, R44 ;  /* 0x0000002c2d2d7221 */ /* 0x000fe20000010000 */
[----:B------:R-:W-:Y:S02]  /*111f0*/  LOP3.LUT R13, R16, R7, RZ, 0xc0, !PT ;  /* 0x00000007100d7212 */ /* 0x000fe400078ec0ff */
[C---:B------:R-:W-:Y:S02]  /*11200*/  LOP3.LUT R16, R4.reuse, 0xffff, RZ, 0xc0, !PT ;  /* 0x0000ffff04107812 */ /* 0x040fe400078ec0ff */
[----:B------:R-:W-:-:S02]  /*11210*/  PRMT R7, R4, 0x7632, R7 ;  /* 0x0000763204077816 */ /* 0x000fc40000000007 */
[----:B------:R-:W-:Y:S02]  /*11220*/  LOP3.LUT R15, R66, R15, RZ, 0xc0, !PT ;  /* 0x0000000f420f7212 */ /* 0x000fe400078ec0ff */
[----:B------:R-:W-:Y:S02]  /*11230*/  PRMT R201, R6, 0x5410, R201 ;  /* 0x0000541006c97816 */ /* 0x000fe400000000c9 */
[----:B------:R-:W-:Y:S02]  /*11240*/  LOP3.LUT R207, R4, 0xff, RZ, 0xc0, !PT ;  /* 0x000000ff04cf7812 */ /* 0x000fe400078ec0ff */
[----:B------:R-:W-:Y:S01]  /*11250*/  SHF.R.U32.HI R205, RZ, 0x18, R4 ;  /* 0x00000018ffcd7819 */ /* 0x000fe20000011604 */
[----:B------:R-:W-:Y:S01]  /*11260*/  HMMA.16816.F32 R152, R12, R10, R152 ;  /* 0x0000000a0c98723c */ /* 0x000fe20000001898 */
[C---:B------:R-:W-:Y:S02]  /*11270*/  PRMT R6, R204.reuse, 0x7773, RZ ;  /* 0x00007773cc067816 */ /* 0x040fe400000000ff */
[----:B------:R-:W-:-:S02]  /*11280*/  PRMT R5, R204, 0x7772, RZ ;  /* 0x00007772cc057816 */ /* 0x000fc400000000ff */
[----:B------:R-:W-:Y:S02]  /*11290*/  SHF.R.U32.HI R16, RZ, 0x8, R16 ;  /* 0x00000008ff107819 */ /* 0x000fe40000011610 */
[----:B------:R-:W-:Y:S01]  /*112a0*/  LOP3.LUT R4, R7, 0xff, RZ, 0xc0, !PT ;  /* 0x000000ff07047812 */ /* 0x000fe200078ec0ff */
[C---:B------:R-:W-:Y:S01]  /*112b0*/  HMMA.16816.F32 R132, R12.reuse, R8, R132 ;  /* 0x000000080c84723c */ /* 0x040fe20000001884 */
[----:B------:R-:W-:Y:S01]  /*112c0*/  LOP3.LUT R17, R17, 0xff00ff, RZ, 0xc0, !PT ;  /* 0x00ff00ff11117812 */ /* 0x000fe200078ec0ff */
[----:B------:R-:W-:Y:S01]  /*112d0*/  FFMA.FTZ R8, R33, UR9, -R59 ;  /* 0x0000000921087c23 */ /* 0x000fe2000801083b */
[----:B------:R-:W-:Y:S01]  /*112e0*/  LOP3.LUT R105, R200, UR22, R203, 0x96, !PT ;  /* 0x00000016c8697c12 */ /* 0x000fe2000f8e96cb */
[----:B------:R-:W-:Y:S01]  /*112f0*/  FADD.FTZ R200, R61, R18 ;  /* 0x000000123dc87221 */ /* 0x000fe20000010000 */
[----:B------:R-:W-:Y:S01]  /*11300*/  PRMT R66, R5, 0x5410, R6 ;  /* 0x0000541005427816 */ /* 0x000fe20000000006 */
[----:B------:R-:W-:Y:S01]  /*11310*/  MUFU.EX2 R33, R40 ;  /* 0x0000002800217308 */ /* 0x000fe20000000800 */
[----:B------:R-:W-:Y:S01]  /*11320*/  PRMT R207, R207, 0x5410, R16 ;  /* 0x00005410cfcf7816 */ /* 0x000fe20000000010 */
[----:B------:R-:W-:Y:S01]  /*11330*/  HMMA.16816.F32 R156, R12, R20, R156 ;  /* 0x000000140c9c723c */ /* 0x000fe2000000189c */
[----:B------:R-:W-:-:S02]  /*11340*/  PRMT R205, R4, 0x5410, R205 ;  /* 0x0000541004cd7816 */ /* 0x000fc400000000cd */
[--C-:B------:R-:W-:Y:S01]  /*11350*/  HSET2.LE.AND R10, R19, R2.reuse, PT ;  /* 0x00000002130a7233 */ /* 0x100fe20003803000 */
[----:B------:R-:W1:Y:S01]  /*11360*/  LDSM.16.MT88.4 R4, [R218+0x5800] ;  /* 0x00580000da04783b */ /* 0x000e620000004200 */
[--C-:B------:R-:W-:Y:S01]  /*11370*/  HSET2.LE.AND R11, R17, R2.reuse, PT ;  /* 0x00000002110b7233 */ /* 0x100fe20003803000 */
[----:B------:R2:W4:Y:S01]  /*11380*/  MUFU.EX2 R38, R8 ;  /* 0x0000000800267308 */ /* 0x0005220000000800 */
[----:B------:R-:W-:Y:S01]  /*11390*/  F2FP.F16.F32.PACK_AB R9, R65, R62 ;  /* 0x0000003e4109723e */ /* 0x000fe200000000ff */
[----:B------:R-:W3:Y:S01]  /*113a0*/  LDSM.16.MT88.4 R16, [R0+0x1800] ;  /* 0x001800000010783b */ /* 0x000ee20000004200 */
[C---:B------:R-:W-:Y:S01]  /*113b0*/  PRMT R21, R174.reuse, 0x7632, R21 ;  /* 0x00007632ae157816 */ /* 0x040fe20000000015 */
[----:B------:R-:W-:Y:S01]  /*113c0*/  HMMA.16816.F32 R160, R12, R22, R160 ;  /* 0x000000160ca0723c */ /* 0x000fe200000018a0 */
[----:B------:R-:W-:Y:S01]  /*113d0*/  LOP3.LUT R10, R9, R10, RZ, 0xc0, !PT ;  /* 0x0000000a090a7212 */ /* 0x000fe200078ec0ff */
[----:B------:R-:W-:Y:S01]  /*113e0*/  FADD.FTZ R23, R101, R206 ;  /* 0x000000ce65177221 */ /* 0x000fe20000010000 */
[----:B------:R-:W-:Y:S01]  /*113f0*/  LOP3.LUT R49, R174, 0xffff, RZ, 0xc0, !PT ;  /* 0x0000ffffae317812 */ /* 0x000fe200078ec0ff */
[----:B------:R4:W1:Y:S01]  /*11400*/  MUFU.EX2 R40, R194 ;  /* 0x000000c200287308 */ /* 0x0008620000000800 */
[----:B------:R-:W-:Y:S01]  /*11410*/  HSET2.LE.AND R9, R205, R2, PT ;  /* 0x00000002cd097233 */ /* 0x000fe20003803000 */
[----:B------:R-:W-:Y:S01]  /*11420*/  FADD.FTZ R23, R98, R23 ;  /* 0x0000001762177221 */ /* 0x000fe20000010000 */
[----:B------:R-:W-:-:S02]  /*11430*/  F2FP.F16.F32.PACK_AB R48, R53, R58 ;  /* 0x0000003a3530723e */ /* 0x000fc400000000ff */
[----:B------:R-:W-:Y:S01]  /*11440*/  F2FP.F16.F32.PACK_AB R59, R55, R50 ;  /* 0x00000032373b723e */ /* 0x000fe200000000ff */
[----:B------:R-:W-:Y:S01]  /*11450*/  FADD.FTZ R122, R122, R23 ;  /* 0x000000177a7a7221 */ /* 0x000fe20000010000 */
[----:B------:R-:W-:Y:S02]  /*11460*/  LOP3.LUT R20, R174, 0xff, RZ, 0xc0, !PT ;  /* 0x000000ffae147812 */ /* 0x000fe400078ec0ff */
[----:B--2---:R-:W-:Y:S02]  /*11470*/  HSET2.LE.AND R8, R207, R2, PT ;  /* 0x00000002cf087233 */ /* 0x004fe40003803000 */
[----:B------:R-:W-:Y:S02]  /*11480*/  SHF.R.U32.HI R174, RZ, 0x18, R174 ;  /* 0x00000018ffae7819 */ /* 0x000fe400000116ae */
[----:B------:R-:W-:Y:S02]  /*11490*/  LOP3.LUT R21, R21, 0xff, RZ, 0xc0, !PT ;  /* 0x000000ff15157812 */ /* 0x000fe400078ec0ff */
[----:B------:R-:W-:-:S02]  /*114a0*/  SHF.R.U32.HI R49, RZ, 0x8, R49 ;  /* 0x00000008ff317819 */ /* 0x000fc40000011631 */
[----:B----4-:R-:W-:Y:S02]  /*114b0*/  F2FP.F16.F32.PACK_AB R194, R38, R33 ;  /* 0x0000002126c2723e */ /* 0x010fe400000000ff */
[----:B------:R-:W-:Y:S02]  /*114c0*/  LOP3.LUT R11, R48, R11, RZ, 0xc0, !PT ;  /* 0x0000000b300b7212 */ /* 0x000fe400078ec0ff */
[----:B------:R-:W-:Y:S01]  /*114d0*/  LOP3.LUT R8, R59, R8, RZ, 0xc0, !PT ;  /* 0x000000083b087212 */ /* 0x000fe200078ec0ff */
[----:B------:R-:W2:Y:S01]  /*114e0*/  MUFU.EX2 R48, R171 ;  /* 0x000000ab00307308 */ /* 0x000ea20000000800 */
[----:B------:R-:W-:Y:S02]  /*114f0*/  LOP3.LUT R9, R194, R9, RZ, 0xc0, !PT ;  /* 0x00000009c2097212 */ /* 0x000fe400078ec0ff */
[----:B------:R-:W-:Y:S01]  /*11500*/  PRMT R13, R21, 0x5410, R174 ;  /* 0x00005410150d7816 */ /* 0x000fe200000000ae */
[----:B------:R-:W-:Y:S01]  /*11510*/  FADD.FTZ R21, R31, R200 ;  /* 0x000000c81f157221 */ /* 0x000fe20000010000 */
[----:B------:R-:W-:Y:S01]  /*11520*/  PRMT R15, R20, 0x5410, R49 ;  /* 0x00005410140f7816 */ /* 0x000fe20000000031 */
[----:B------:R-:W-:Y:S01]  /*11530*/  FADD.FTZ R20, R32, R29 ;  /* 0x0000001d20147221 */ /* 0x000fe20000010000 */
[----:B------:R-:W-:Y:S01]  /*11540*/  LOP3.LUT R31, R120, 0xff00ff, RZ, 0xc0, !PT ;  /* 0x00ff00ff781f7812 */ /* 0x000fe200078ec0ff */
[C---:B-1----:R-:W-:Y:S01]  /*11550*/  HMMA.16816.F32 R140, R8.reuse, R4, R140 ;  /* 0x00000004088c723c */ /* 0x042fe2000000188c */
[--C-:B------:R-:W-:Y:S01]  /*11560*/  HSET2.LE.AND R14, R201, R2.reuse, PT ;  /* 0x00000002c90e7233 */ /* 0x100fe20003803000 */
[----:B------:R-:W-:Y:S01]  /*11570*/  FADD.FTZ R99, R99, R20 ;  /* 0x0000001463637221 */ /* 0x000fe20000010000 */
[--C-:B------:R-:W-:Y:S01]  /*11580*/  HSET2.LE.AND R12, R15, R2.reuse, PT ;  /* 0x000000020f0c7233 */ /* 0x100fe20003803000 */
[----:B------:R-:W-:Y:S01]  /*11590*/  FADD.FTZ R21, R30, R21 ;  /* 0x000000151e157221 */ /* 0x000fe20000010000 */
[--C-:B------:R-:W-:Y:S01]  /*115a0*/  HSET2.LE.AND R31, R31, R2.reuse, PT ;  /* 0x000000021f1f7233 */ /* 0x100fe20003803000 */
[----:B------:R-:W-:Y:S01]  /*115b0*/  MUFU.EX2 R49, R78 ;  /* 0x0000004e00317308 */ /* 0x000fe20000000800 */
[----:B------:R-:W-:Y:S01]  /*115c0*/  HSET2.LE.AND R13, R13, R2, PT ;  /* 0x000000020d0d7233 */ /* 0x000fe20003803000 */
[----:B------:R-:W-:Y:S01]  /*115d0*/  HMMA.16816.F32 R136, R8, R6, R136 ;  /* 0x000000060888723c */ /* 0x000fe20000001888 */
[----:B------:R-:W-:-:S02]  /*115e0*/  F2FP.F16.F32.PACK_AB R15, R67, R64 ;  /* 0x00000040430f723e */ /* 0x000fc400000000ff */
[----:B------:R-:W-:Y:S02]  /*115f0*/  F2FP.F16.F32.PACK_AB R32, R40, R63 ;  /* 0x0000003f2820723e */ /* 0x000fe400000000ff */
[----:B------:R-:W-:Y:S01]  /*11600*/  F2FP.F16.F32.PACK_AB R59, R57, R52 ;  /* 0x00000034393b723e */ /* 0x000fe200000000ff */
[----:B------:R-:W-:Y:S01]  /*11610*/  MUFU.EX2 R30, R83 ;  /* 0x00000053001e7308 */ /* 0x000fe20000000800 */
[----:B------:R-:W-:Y:S01]  /*11620*/  F2FP.F16.F32.PACK_AB R22, R60, R51 ;  /* 0x000000333c16723e */ /* 0x000fe200000000ff */
[C---:B---3--:R-:W-:Y:S01]  /*11630*/  HMMA.16816.F32 R148, R8.reuse, R16, R148 ;  /* 0x000000100894723c */ /* 0x048fe20000001894 */
[----:B------:R-:W-:Y:S01]  /*11640*/  LOP3.LUT R61, R105, 0xff, RZ, 0xc0, !PT ;  /* 0x000000ff693d7812 */ /* 0x000fe200078ec0ff */
[----:B------:R-:W-:Y:S01]  /*11650*/  FADD.FTZ R52, R52, R45 ;  /* 0x0000002d34347221 */ /* 0x000fe20000010000 */
[----:B------:R-:W-:Y:S02]  /*11660*/  LOP3.LUT R14, R15, R14, RZ, 0xc0, !PT ;  /* 0x0000000e0f0e7212 */ /* 0x000fe400078ec0ff */
[----:B------:R-:W-:Y:S01]  /*11670*/  LOP3.LUT R15, R32, R31, RZ, 0xc0, !PT ;  /* 0x0000001f200f7212 */ /* 0x000fe200078ec0ff */
[----:B------:R-:W-:Y:S01]  /*11680*/  MUFU.EX2 R29, R87 ;  /* 0x00000057001d7308 */ /* 0x000fe20000000800 */
[----:B------:R-:W-:Y:S01]  /*11690*/  LOP3.LUT R12, R59, R12, RZ, 0xc0, !PT ;  /* 0x0000000c3b0c7212 */ /* 0x000fe200078ec0ff */
[----:B------:R-:W-:Y:S01]  /*116a0*/  HMMA.16816.F32 R144, R8, R18, R144 ;  /* 0x000000120890723c */ /* 0x000fe20000001890 */
[----:B------:R-:W-:Y:S01]  /*116b0*/  LOP3.LUT R10, R105, 0xffff, RZ, 0xc0, !PT ;  /* 0x0000ffff690a7812 */ /* 0x000fe200078ec0ff */
[----:B------:R-:W-:Y:S01]  /*116c0*/  FADD.FTZ R57, R57, R52 ;  /* 0x0000003439397221 */ /* 0x000fe20000010000 */
[----:B------:R-:W-:-:S02]  /*116d0*/  LOP3.LUT R13, R22, R13, RZ, 0xc0, !PT ;  /* 0x0000000d160d7212 */ /* 0x000fc400078ec0ff */
[----:B------:R-:W-:Y:S01]  /*116e0*/  SHF.R.U32.HI R10, RZ, 0x8, R10 ;  /* 0x00000008ff0a7819 */ /* 0x000fe2000001160a */
[----:B------:R-:W1:Y:S01]  /*116f0*/  MUFU.EX2 R31, R68 ;  /* 0x00000044001f7308 */ /* 0x000e620000000800 */
[----:B------:R-:W-:Y:S01]  /*11700*/  PRMT R96, R204, 0x7771, RZ ;  /* 0x00007771cc607816 */ /* 0x000fe200000000ff */
[----:B------:R-:W-:Y:S01]  /*11710*/  FADD.FTZ R64, R64, R57 ;  /* 0x0000003940407221 */ /* 0x000fe20000010000 */
[----:B------:R-:W-:Y:S01]  /*11720*/  PRMT R61, R61, 0x5410, R10 ;  /* 0x000054103d3d7816 */ /* 0x000fe2000000000a */
[----:B------:R-:W-:Y:S01]  /*11730*/  HMMA.16816.F32 R156, R12, R16, R156 ;  /* 0x000000100c9c723c */ /* 0x000fe2000000189c */
[----:B--2---:R-:W-:Y:S01]  /*11740*/  F2FP.F16.F32.PACK_AB R17, R41, R48 ;  /* 0x000000302911723e */ /* 0x004fe200000000ff */
[----:B------:R-:W-:Y:S01]  /*11750*/  FADD.FTZ R67, R67, R64 ;  /* 0x0000004043437221 */ /* 0x000fe20000010000 */
[----:B------:R-:W-:Y:S01]  /*11760*/  PRMT R203, R202, 0x7773, RZ ;  /* 0x00007773cacb7816 */ /* 0x000fe200000000ff */
[----:B------:R-:W2:Y:S01]  /*11770*/  MUFU.EX2 R32, R71 ;  /* 0x0000004700207308 */ /* 0x000ea20000000800 */
[----:B------:R-:W-:-:S02]  /*11780*/  HSET2.LE.AND R20, R61, R2, PT ;  /* 0x000000023d147233 */ /* 0x000fc40003803000 */
[----:B------:R-:W-:Y:S01]  /*11790*/  PRMT R180, R202, 0x7772, RZ ;  /* 0x00007772cab47816 */ /* 0x000fe200000000ff */
[C---:B------:R-:W-:Y:S01]  /*117a0*/  HMMA.16816.F32 R132, R12.reuse, R4, R132 ;  /* 0x000000040c84723c */ /* 0x040fe20000001884 */
[----:B------:R-:W-:Y:S01]  /*117b0*/  FADD.FTZ R4, R36, R21 ;  /* 0x0000001524047221 */ /* 0x000fe20000010000 */
[----:B------:R-:W-:Y:S01]  /*117c0*/  LOP3.LUT R20, R17, R20, RZ, 0xc0, !PT ;  /* 0x0000001411147212 */ /* 0x000fe200078ec0ff */
[----:B------:R-:W-:Y:S01]  /*117d0*/  FADD.FTZ R36, R115, R122 ;  /* 0x0000007a73247221 */ /* 0x000fe20000010000 */
[----:B------:R-:W-:Y:S01]  /*117e0*/  LOP3.LUT R17, R82, 0xff, RZ, 0xc0, !PT ;  /* 0x000000ff52117812 */ /* 0x000fe200078ec0ff */
[----:B------:R-:W-:Y:S01]  /*117f0*/  FADD.FTZ R34, R39, R4 ;  /* 0x0000000427227221 */ /* 0x000fe20000010000 */
[----:B------:R-:W-:Y:S01]  /*11800*/  PRMT R180, R180, 0x5410, R203 ;  /* 0x00005410b4b47816 */ /* 0x000fe200000000cb */
[----:B------:R-:W-:Y:S01]  /*11810*/  FADD.FTZ R39, R100, R99 ;  /* 0x0000006364277221 */ /* 0x000fe20000010000 */
[----:B------:R-:W-:Y:S01]  /*11820*/  PRMT R17, R17, 0x5410, R96 ;  /* 0x0000541011117816 */ /* 0x000fe20000000060 */
[----:B------:R-:W-:Y:S01]  /*11830*/  HMMA.16816.F32 R152, R12, R6, R152 ;  /* 0x000000060c98723c */ /* 0x000fe20000001898 */
[----:B------:R-:W-:Y:S01]  /*11840*/  FADD.FTZ R3, R3, R34 ;  /* 0x0000002203037221 */ /* 0x000fe20000010000 */
[----:B------:R-:W-:Y:S01]  /*11850*/  LOP3.LUT R21, R180, 0xff00ff, RZ, 0xc0, !PT ;  /* 0x00ff00ffb4157812 */ /* 0x000fe200078ec0ff */
[----:B------:R3:W4:Y:S01]  /*11860*/  LDSM.16.MT88.4 R4, [R0+0x1c00] ;  /* 0x001c00000004783b */ /* 0x0007220000004200 */
[----:B-1----:R-:W-:Y:S01]  /*11870*/  F2FP.F16.F32.PACK_AB R16, R56, R31 ;  /* 0x0000001f3810723e */ /* 0x002fe200000000ff */
[----:B------:R-:W-:Y:S01]  /*11880*/  FADD.FTZ R28, R28, R3 ;  /* 0x000000031c1c7221 */ /* 0x000fe20000010000 */
[----:B------:R-:W-:-:S02]  /*11890*/  PRMT R8, R105, 0x7632, R8 ;  /* 0x0000763269087816 */ /* 0x000fc40000000008 */
[----:B------:R-:W-:Y:S01]  /*118a0*/  HMMA.16816.F32 R160, R12, R18, R160 ;  /* 0x000000120ca0723c */ /* 0x000fe200000018a0 */
[--C-:B------:R-:W-:Y:S01]  /*118b0*/  HSET2.LE.AND R14, R17, R2.reuse, PT ;  /* 0x00000002110e7233 */ /* 0x100fe20003803000 */
[----:B------:R-:W-:Y:S01]  /*118c0*/  FADD.FTZ R17, R89, R36 ;  /* 0x0000002459117221 */ /* 0x000fe20000010000 */
[----:B------:R-:W-:Y:S01]  /*118d0*/  FADD.FTZ R85, R85, R28 ;  /* 0x0000001c55557221 */ /* 0x000fe20000010000 */
[----:B------:R-:W-:Y:S01]  /*118e0*/  HSET2.LE.AND R23, R21, R2, PT ;  /* 0x0000000215177233 */ /* 0x000fe20003803000 */
[--C-:B------:R-:W-:Y:S02]  /*118f0*/  IMAD.MOV.U32 R36, RZ, RZ, R26.reuse ;  /* 0x000000ffff247224 */ /* 0x100fe400078e001a */
[----:B------:R-:W-:Y:S01]  /*11900*/  FADD.FTZ R17, R88, R17 ;  /* 0x0000001158117221 */ /* 0x000fe20000010000 */
[----:B------:R-:W-:Y:S01]  /*11910*/  FADD.FTZ R84, R84, R85 ;  /* 0x0000005554547221 */ /* 0x000fe20000010000 */
[----:B------:R-:W-:Y:S01]  /*11920*/  PRMT R97, R202, 0x7771, RZ ;  /* 0x00007771ca617816 */ /* 0x000fe200000000ff */
[----:B------:R-:W-:-:S02]  /*11930*/  @P0 IMAD.MOV.U32 R36, RZ, RZ, R26 ;  /* 0x000000ffff240224 */ /* 0x000fc400078e001a */
[----:B------:R-:W-:Y:S01]  /*11940*/  FADD.FTZ R128, R128, R17 ;  /* 0x0000001180807221 */ /* 0x000fe20000010000 */
[----:B------:R-:W-:Y:S01]  /*11950*/  FADD.FTZ R95, R95, R84 ;  /* 0x000000545f5f7221 */ /* 0x000fe20000010000 */
[----:B------:R-:W-:Y:S01]  /*11960*/  LOP3.LUT R23, R16, R23, RZ, 0xc0, !PT ;  /* 0x0000001710177212 */ /* 0x000fe200078ec0ff */
[----:B------:R-:W-:Y:S01]  /*11970*/  FADD.FTZ R16, R76, R39 ;  /* 0x000000274c107221 */ /* 0x000fe20000010000 */
[----:B------:R-:W-:Y:S01]  /*11980*/  FADD.FTZ R125, R125, R128 ;  /* 0x000000807d7d7221 */ /* 0x000fe20000010000 */
[----:B------:R-:W-:Y:S01]  /*11990*/  FADD.FTZ R95, R92, R95 ;  /* 0x0000005f5c5f7221 */ /* 0x000fe20000010000 */
[----:B------:R-:W-:Y:S01]  /*119a0*/  LOP3.LUT R116, R116, 0xff, RZ, 0xc0, !PT ;  /* 0x000000ff74747812 */ /* 0x000fe200078ec0ff */
[----:B------:R-:W-:Y:S01]  /*119b0*/  FADD.FTZ R16, R73, R16 ;  /* 0x0000001049107221 */ /* 0x000fe20000010000 */
[----:B------:R-:W-:Y:S01]  /*119c0*/  FADD.FTZ R126, R126, R125 ;  /* 0x0000007d7e7e7221 */ /* 0x000fe20000010000 */
[----:B------:R-:W-:Y:S01]  /*119d0*/  FADD.FTZ R124, R124, R95 ;  /* 0x0000005f7c7c7221 */ /* 0x000fe20000010000 */
[----:B------:R-:W-:Y:S01]  /*119e0*/  SHF.R.U32.HI R59, RZ, 0x18, R105 ;  /* 0x00000018ff3b7819 */ /* 0x000fe20000011669 */
[----:B------:R-:W-:Y:S01]  /*119f0*/  FADD.FTZ R93, R93, R16 ;  /* 0x000000105d5d7221 */ /* 0x000fe20000010000 */
[----:B------:R-:W-:Y:S01]  /*11a00*/  FADD.FTZ R126, R123, R126 ;  /* 0x0000007e7b7e7221 */ /* 0x000fe20000010000 */
[----:B------:R-:W-:Y:S01]  /*11a10*/  FADD.FTZ R124, R121, R124 ;  /* 0x0000007c797c7221 */ /* 0x000fe20000010000 */
[----:B------:R-:W-:Y:S01]  /*11a20*/  LOP3.LUT R8, R8, 0xff, RZ, 0xc0, !PT ;  /* 0x000000ff08087812 */ /* 0x000fe200078ec0ff */
[----:B------:R-:W-:Y:S01]  /*11a30*/  FADD.FTZ R90, R90, R93 ;  /* 0x0000005d5a5a7221 */ /* 0x000fe20000010000 */
[----:B------:R-:W-:Y:S01]  /*11a40*/  FADD.FTZ R179, R179, R126 ;  /* 0x0000007eb3b37221 */ /* 0x000fe20000010000 */
[----:B------:R-:W-:Y:S01]  /*11a50*/  FADD.FTZ R119, R119, R124 ;  /* 0x0000007c77777221 */ /* 0x000fe20000010000 */
[----:B------:R-:W-:Y:S01]  /*11a60*/  PRMT R97, R116, 0x5410, R97 ;  /* 0x0000541074617816 */ /* 0x000fe20000000061 */
[----:B------:R-:W-:Y:S01]  /*11a70*/  FADD.FTZ R103, R103, R90 ;  /* 0x0000005a67677221 */ /* 0x000fe20000010000 */
[----:B------:R-:W-:Y:S01]  /*11a80*/  FADD.FTZ R179, R198, R179 ;  /* 0x000000b3c6b37221 */ /* 0x000fe20000010000 */
[----:B------:R-:W-:Y:S01]  /*11a90*/  FADD.FTZ R170, R170, R119 ;  /* 0x00000077aaaa7221 */ /* 0x000fe20000010000 */
[----:B------:R-:W-:Y:S01]  /*11aa0*/  PRMT R59, R8, 0x5410, R59 ;  /* 0x00005410083b7816 */ /* 0x000fe2000000003b */
[----:B------:R-:W-:Y:S01]  /*11ab0*/  FADD.FTZ R102, R102, R103 ;  /* 0x0000006766667221 */ /* 0x000fe20000010000 */
[----:B------:R-:W-:Y:S01]  /*11ac0*/  FADD.FTZ R186, R186, R179 ;  /* 0x000000b3baba7221 */ /* 0x000fe20000010000 */
[----:B------:R-:W-:Y:S01]  /*11ad0*/  FADD.FTZ R181, R181, R170 ;  /* 0x000000aab5b57221 */ /* 0x000fe20000010000 */
[----:B---3--:R-:W-:Y:S01]  /*11ae0*/  LOP3.LUT R0, R86, 0xffff, RZ, 0xc0, !PT ;  /* 0x0000ffff56007812 */ /* 0x008fe200078ec0ff */
[----:B------:R-:W-:Y:S01]  /*11af0*/  FADD.FTZ R167, R167, R102 ;  /* 0x00000066a7a77221 */ /* 0x000fe20000010000 */
[----:B------:R-:W-:Y:S01]  /*11b00*/  FADD.FTZ R175, R175, R186 ;  /* 0x000000baafaf7221 */ /* 0x000fe20000010000 */
[----:B------:R-:W-:Y:S01]  /*11b10*/  FADD.FTZ R184, R184, R181 ;  /* 0x000000b5b8b87221 */ /* 0x000fe20000010000 */
[----:B------:R-:W-:Y:S01]  /*11b20*/  PRMT R15, R86, 0x7632, R15 ;  /* 0x00007632560f7816 */ /* 0x000fe2000000000f */
[----:B------:R-:W-:Y:S01]  /*11b30*/  FADD.FTZ R167, R172, R167 ;  /* 0x000000a7aca77221 */ /* 0x000fe20000010000 */
[----:B------:R-:W-:Y:S01]  /*11b40*/  FADD.FTZ R110, R110, R175 ;  /* 0x000000af6e6e7221 */ /* 0x000fe20000010000 */
[----:B------:R-:W-:Y:S01]  /*11b50*/  FADD.FTZ R185, R185, R184 ;  /* 0x000000b8b9b97221 */ /* 0x000fe20000010000 */
[--C-:B------:R-:W-:Y:S01]  /*11b60*/  HSET2.LE.AND R22, R97, R2.reuse, PT ;  /* 0x0000000261167233 */ /* 0x100fe20003803000 */
[----:B------:R-:W-:Y:S01]  /*11b70*/  FADD.FTZ R176, R176, R167 ;  /* 0x000000a7b0b07221 */ /* 0x000fe20000010000 */
[----:B------:R-:W-:Y:S01]  /*11b80*/  FADD.FTZ R110, R191, R110 ;  /* 0x0000006ebf6e7221 */ /* 0x000fe20000010000 */
[----:B------:R-:W-:Y:S01]  /*11b90*/  FADD.FTZ R185, R192, R185 ;  /* 0x000000b9c0b97221 */ /* 0x000fe20000010000 */
[--C-:B------:R-:W-:Y:S01]  /*11ba0*/  HSET2.LE.AND R21, R59, R2.reuse, PT ;  /* 0x000000023b157233 */ /* 0x100fe20003803000 */
[----:B------:R-:W-:Y:S01]  /*11bb0*/  FADD.FTZ R173, R173, R176 ;  /* 0x000000b0adad7221 */ /* 0x000fe20000010000 */
[----:B------:R-:W-:Y:S01]  /*11bc0*/  FADD.FTZ R107, R107, R110 ;  /* 0x0000006e6b6b7221 */ /* 0x000fe20000010000 */
[----:B------:R-:W-:Y:S01]  /*11bd0*/  FADD.FTZ R114, R114, R185 ;  /* 0x000000b972727221 */ /* 0x000fe20000010000 */
[----:B------:R-:W-:Y:S01]  /*11be0*/  F2FP.F16.F32.PACK_AB R59, R30, R49 ;  /* 0x000000311e3b723e */ /* 0x000fe200000000ff */
        /* <DEDUP_REMOVED lines=19> */
[----:B------:R-:W-:Y:S01]  /*11d20*/  LOP3.LUT R22, R59, R22, RZ, 0xc0, !PT ;  /* 0x000000163b167212 */ /* 0x000fe200078ec0ff */
[----:B------:R-:W1:Y:S01]  /*11d30*/  LDSM.16.MT88.4 R8, [R218+0x5c00] ;  /* 0x005c0000da08783b */ /* 0x000e620000004200 */
[----:B------:R-:W-:Y:S01]  /*11d40*/  FADD.FTZ R51, R51, R46 ;  /* 0x0000002e33337221 */ /* 0x000fe20000010000 */
[----:B------:R-:W-:Y:S01]  /*11d50*/  LOP3.LUT R19, R66, 0xff00ff, RZ, 0xc0, !PT ;  /* 0x00ff00ff42137812 */ /* 0x000fe200078ec0ff */
[----:B------:R-:W-:Y:S01]  /*11d60*/  FADD.FTZ R62, R62, R55 ;  /* 0x000000373e3e7221 */ /* 0x000fe20000010000 */
[----:B------:R-:W-:Y:S01]  /*11d70*/  PRMT R13, R13, 0x5410, R0 ;  /* 0x000054100d0d7816 */ /* 0x000fe20000000000 */
[----:B------:R-:W-:Y:S01]  /*11d80*/  FADD.FTZ R60, R60, R51 ;  /* 0x000000333c3c7221 */ /* 0x000fe20000010000 */
[----:B------:R-:W-:Y:S01]  /*11d90*/  PRMT R59, R15, 0x5410, R86 ;  /* 0x000054100f3b7816 */ /* 0x000fe20000000056 */
[----:B------:R-:W-:Y:S01]  /*11da0*/  FADD.FTZ R65, R65, R62 ;  /* 0x0000003e41417221 */ /* 0x000fe20000010000 */
[--C-:B------:R-:W-:Y:S01]  /*11db0*/  HSET2.LE.AND R15, R19, R2.reuse, PT ;  /* 0x00000002130f7233 */ /* 0x100fe20003803000 */
[----:B------:R-:W-:Y:S01]  /*11dc0*/  FADD.FTZ R63, R63, R60 ;  /* 0x0000003c3f3f7221 */ /* 0x000fe20000010000 */
[--C-:B------:R-:W-:Y:S01]  /*11dd0*/  HSET2.LE.AND R12, R13, R2.reuse, PT ;  /* 0x000000020d0c7233 */ /* 0x100fe20003803000 */
[----:B------:R-:W-:Y:S01]  /*11de0*/  FADD.FTZ R199, R199, R106 ;  /* 0x0000006ac7c77221 */ /* 0x000fe20000010000 */
[----:B------:R-:W-:Y:S01]  /*11df0*/  HSET2.LE.AND R2, R59, R2, PT ;  /* 0x000000023b027233 */ /* 0x000fe20003803000 */
[----:B------:R-:W-:Y:S01]  /*11e00*/  FADD.FTZ R40, R40, R63 ;  /* 0x0000003f28287221 */ /* 0x000fe20000010000 */
[----:B------:R-:W-:Y:S01]  /*11e10*/  F2FP.F16.F32.PACK_AB R19, R75, R70 ;  /* 0x000000464b13723e */ /* 0x000fe200000000ff */
[----:B------:R-:W-:Y:S01]  /*11e20*/  FADD.FTZ R70, R70, R67 ;  /* 0x0000004346467221 */ /* 0x000fe20000010000 */
[----:B--2---:R-:W-:Y:S01]  /*11e30*/  F2FP.F16.F32.PACK_AB R68, R32, R29 ;  /* 0x0000001d2044723e */ /* 0x004fe200000000ff */
[----:B------:R-:W-:Y:S01]  /*11e40*/  FADD.FTZ R48, R48, R65 ;  /* 0x0000004130307221 */ /* 0x000fe20000010000 */
[----:B------:R-:W-:Y:S01]  /*11e50*/  F2FP.F16.F32.PACK_AB R3, R81, R72 ;  /* 0x000000485103723e */ /* 0x000fe200000000ff */
        /* <DEDUP_REMOVED lines=15> */
[----:B------:R-:W-:Y:S01]  /*11f50*/  FADD.FTZ R49, R49, R48 ;  /* 0x0000003031317221 */ /* 0x000fe20000010000 */
[----:B----4-:R-:W-:Y:S01]  /*11f60*/  HMMA.16816.F32 R144, R20, R6, R144 ;  /* 0x000000061490723c */ /* 0x010fe20000001890 */
[----:B------:R-:W-:Y:S01]  /*11f70*/  FADD.FTZ R33, R33, R104 ;  /* 0x0000006821217221 */ /* 0x000fe20000010000 */
[----:B------:R-:W-:-:S02]  /*11f80*/  IMAD.MOV.U32 R0, RZ, RZ, R24 ;  /* 0x000000ffff007224 */ /* 0x000fc400078e0018 */
[----:B------:R-:W-:Y:S02]  /*11f90*/  IMAD.MOV.U32 R2, RZ, RZ, R25 ;  /* 0x000000ffff027224 */ /* 0x000fe400078e0019 */
[----:B------:R-:W-:Y:S01]  /*11fa0*/  FADD.FTZ R33, R38, R33 ;  /* 0x0000002126217221 */ /* 0x000fe20000010000 */
[----:B------:R-:W-:Y:S01]  /*11fb0*/  IMAD.MOV.U32 R3, RZ, RZ, R27 ;  /* 0x000000ffff037224 */ /* 0x000fe200078e001b */
[----:B------:R-:W-:Y:S01]  /*11fc0*/  HMMA.16816.F32 R160, R12, R6, R160 ;  /* 0x000000060ca0723c */ /* 0x000fe200000018a0 */
[----:B------:R-:W-:Y:S01]  /*11fd0*/  FADD.FTZ R6, R81, R72 ;  /* 0x0000004851067221 */ /* 0x000fe20000010000 */
[----:B------:R-:W-:Y:S01]  /*11fe0*/  FADD.FTZ R58, R58, R33 ;  /* 0x000000213a3a7221 */ /* 0x000fe20000010000 */
[----:B------:R-:W-:Y:S02]  /*11ff0*/  @P0 IMAD.MOV.U32 R0, RZ, RZ, R24 ;  /* 0x000000ffff000224 */ /* 0x000fe400078e0018 */
[----:B------:R-:W-:Y:S01]  /*12000*/  @P0 IMAD.MOV.U32 R2, RZ, RZ, R25 ;  /* 0x000000ffff020224 */ /* 0x000fe200078e0019 */
[----:B------:R2:W-:Y:S01]  /*12010*/  STL [R1+0x24], R6 ;  /* 0x0000240601007387 */ /* 0x0005e20000100800 */
[----:B------:R-:W-:Y:S01]  /*12020*/  FADD.FTZ R58, R53, R58 ;  /* 0x0000003a353a7221 */ /* 0x000fe20000010000 */
[----:B------:R-:W-:Y:S01]  /*12030*/  HMMA.16816.F32 R148, R20, R4, R148 ;  /* 0x000000041494723c */ /* 0x000fe20000001894 */
[----:B------:R-:W-:-:S02]  /*12040*/  @P0 IMAD.MOV.U32 R3, RZ, RZ, R27 ;  /* 0x000000ffff030224 */ /* 0x000fc400078e001b */
[----:B------:R-:W-:-:S04]  /*12050*/  FADD.FTZ R29, R29, R58 ;  /* 0x0000003a1d1d7221 */ /* 0x000fc80000010000 */
[----:B------:R-:W-:Y:S01]  /*12060*/  FADD.FTZ R32, R32, R29 ;  /* 0x0000001d20207221 */ /* 0x000fe20000010000 */
[----:B------:R-:W-:Y:S01]  /*12070*/  HMMA.16816.F32 R156, R12, R4, R156 ;  /* 0x000000040c9c723c */ /* 0x000fe2000000189c */
[----:B------:R-:W-:Y:S01]  /*12080*/  FADD.FTZ R5, R80, R79 ;  /* 0x0000004f50057221 */ /* 0x000fe20000010000 */
[----:B------:R-:W-:Y:S01]  /*12090*/  FADD.FTZ R4, R30, R49 ;  /* 0x000000311e047221 */ /* 0x000fe20000010000 */
[----:B------:R-:W-:-:S03]  /*120a0*/  FADD.FTZ R31, R31, R32 ;  /* 0x000000201f1f7221 */ /* 0x000fc60000010000 */
[----:B------:R2:W-:Y:S01]  /*120b0*/  STL [R1+0x20], R5 ;  /* 0x0000200501007387 */ /* 0x0005e20000100800 */
[----:B------:R-:W-:Y:S01]  /*120c0*/  FADD.FTZ R249, R56, R31 ;  /* 0x0000001f38f97221 */ /* 0x000fe20000010000 */
[C---:B-1----:R-:W-:Y:S02]  /*120d0*/  HMMA.16816.F32 R140, R20.reuse, R8, R140 ;  /* 0x00000008148c723c */ /* 0x042fe4000000188c */
[----:B------:R2:W-:Y:S06]  /*120e0*/  STL [R1+0x28], R4 ;  /* 0x0000280401007387 */ /* 0x0005ec0000100800 */
[----:B------:R-:W-:Y:S08]  /*120f0*/  HMMA.16816.F32 R136, R20, R10, R136 ;  /* 0x0000000a1488723c */ /* 0x000ff00000001888 */
[C---:B------:R-:W-:Y:S08]  /*12100*/  HMMA.16816.F32 R132, R12.reuse, R8, R132 ;  /* 0x000000080c84723c */ /* 0x040ff00000001884 */
[----:B------:R-:W-:Y:S01]  /*12110*/  HMMA.16816.F32 R152, R12, R10, R152 ;  /* 0x0000000a0c98723c */ /* 0x000fe20000001898 */
[----:B------:R-:W-:-:S04]  /*12120*/  NOP ;  /* 0x0000000000007918 */ /* 0x000fc80000000000 */
[----:B------:R-:W-:-:S15]  /*12130*/  @P0 BRA `(.L_x_552) ;  /* 0x0000000000040947 */ /* 0x000fde0003800000 */
.L_x_548:
[----:B------:R-:W-:-:S07]  /*12140*/  IADD3 R247, PT, PT, R183, -0x1, RZ ;  /* 0xffffffffb7f77810 */ /* 0x000fce0007ffe0ff */
.L_x_552:
[----:B------:R-:W-:-:S13]  /*12150*/  ISETP.GE.AND P0, PT, R247, R228, PT ;  /* 0x000000e4f700720c */ /* 0x000fda0003f06270 */
[----:B------:R-:W-:Y:S05]  /*12160*/  @!P0 BRA `(.L_x_553) ;  /* 0x0000008000d88947 */ /* 0x000fea0003800000 */
[----:B-12---:R-:W2:Y:S01]  /*12170*/  LDL.64 R4, [R1+0x8] ;  /* 0x0000080001047983 */ /* 0x006ea20000100a00 */
[----:B------:R-:W1:Y:S01]  /*12180*/  LDC.64 R222, c[0x0][0x3c0] ;  /* 0x0000f000ffde7b82 */ /* 0x000e620000000a00 */
[----:B------:R-:W3:Y:S01]  /*12190*/  LDCU UR10, c[0x0][0x440] ;  /* 0x00008800ff0a77ac */ /* 0x000ee20008000800 */
[----:B------:R-:W-:Y:S01]  /*121a0*/  IMAD.MOV.U32 R216, RZ, RZ, 0x20 ;  /* 0x00000020ffd87424 */ /* 0x000fe200078e00ff */
[----:B-----5:R-:W4:Y:S01]  /*121b0*/  S2R R230, SR_TID.X ;  /* 0x0000000000e67919 */ /* 0x020f220000002100 */
[----:B------:R-:W-:Y:S01]  /*121c0*/  IMAD.MOV.U32 R167, RZ, RZ, R0 ;  /* 0x000000ffffa77224 */ /* 0x000fe200078e0000 */
[----:B------:R-:W-:Y:S01]  /*121d0*/  UIADD3 UR4, UPT, UPT, UR20, -0x61c88647, URZ ;  /* 0x9e3779b914047890 */ /* 0x000fe2000fffe0ff */
[----:B------:R-:W-:Y:S01]  /*121e0*/  IMAD.MOV.U32 R166, RZ, RZ, R2 ;  /* 0x000000ffffa67224 */ /* 0x000fe200078e0002 */
[----:B------:R-:W-:Y:S01]  /*121f0*/  UIADD3 UR9, UPT, UPT, UR20, 0x3c6ef372, URZ ;  /* 0x3c6ef37214097890 */ /* 0x000fe2000fffe0ff */
[----:B------:R-:W-:Y:S01]  /*12200*/  IMAD.MOV.U32 R165, RZ, RZ, R3 ;  /* 0x000000ffffa57224 */ /* 0x000fe200078e0003 */
[----:B------:R-:W-:Y:S01]  /*12210*/  MOV R164, R36 ;  /* 0x0000002400a47202 */ /* 0x000fe20000000f00 */
[C---:B------:R-:W-:Y:S01]  /*12220*/  VIADD R241, R238.reuse, 0x8 ;  /* 0x00000008eef17836 */ /* 0x040fe20000000000 */
[C---:B------:R-:W-:Y:S01]  /*12230*/  IADD3 R240, PT, PT, R238.reuse, 0x40, RZ ;  /* 0x00000040eef07810 */ /* 0x040fe20007ffe0ff */
[----:B------:R-:W-:Y:S01]  /*12240*/  VIADD R239, R238, 0x48 ;  /* 0x00000048eeef7836 */ /* 0x000fe20000000000 */
[----:B------:R-:W-:Y:S01]  /*12250*/  LOP3.LUT R243, R251, UR9, RZ, 0x3c, !PT ;  /* 0x00000009fbf37c12 */ /* 0x000fe2000f8e3cff */
[----:B------:R-:W1:Y:S01]  /*12260*/  LDCU UR19, c[0x0][0x440] ;  /* 0x00008800ff1377ac */ /* 0x000e620008000800 */
[----:B------:R-:W-:-:S02]  /*12270*/  LOP3.LUT R246, R210, UR4, RZ, 0x3c, !PT ;  /* 0x00000004d2f67c12 */ /* 0x000fc4000f8e3cff */
[----:B------:R-:W-:Y:S01]  /*12280*/  LOP3.LUT R244, R208, UR4, RZ, 0x3c, !PT ;  /* 0x00000004d0f47c12 */ /* 0x000fe2000f8e3cff */
[----:B------:R-:W1:Y:S01]  /*12290*/  LDCU UR4, c[0x0][0x45c] ;  /* 0x00008b80ff0477ac */ /* 0x000e620008000800 */
[----:B---3--:R-:W-:Y:S02]  /*122a0*/  ISETP.GE.AND P5, PT, R221, UR10, PT ;  /* 0x0000000add007c0c */ /* 0x008fe4000bfa6270 */
[C---:B----4-:R-:W-:Y:S01]  /*122b0*/  LOP3.LUT P4, RZ, R230.reuse, 0x4, RZ, 0xc0, !PT ;  /* 0x00000004e6ff7812 */ /* 0x050fe2000788c0ff */
[----:B------:R-:W-:-:S03]  /*122c0*/  IMAD.SHL.U32 R242, R230, 0x2, RZ ;  /* 0x00000002e6f27824 */ /* 0x000fc600078e00ff */
[----:B------:R-:W-:-:S04]  /*122d0*/  SEL R216, R216, 0xffffffe0, !P4 ;  /* 0xffffffe0d8d87807 */ /* 0x000fc80006000000 */
[----:B------:R-:W-:Y:S01]  /*122e0*/  IADD3 R217, PT, PT, R219, R216, RZ ;  /* 0x000000d8dbd97210 */ /* 0x000fe20007ffe0ff */
[----:B------:R-:W-:Y:S01]  /*122f0*/  IMAD.IADD R216, R220, 0x1, R216 ;  /* 0x00000001dcd87824 */ /* 0x000fe200078e02d8 */
[----:B--2---:R-:W-:Y:S01]  /*12300*/  LOP3.LUT R245, R5, UR9, RZ, 0x3c, !PT ;  /* 0x0000000905f57c12 */ /* 0x004fe2000f8e3cff */
[----:B-1----:R-:W-:Y:S06]  /*12310*/  BRA `(.L_x_554) ;  /* 0x0000000000f07947 */ /* 0x002fec0003800000 */
.L_x_556:
[----:B------:R-:W-:Y:S01]  /*12320*/  @!P0 VIADD R60, R247, 0xffffffff ;  /* 0xfffffffff73c8836 */ /* 0x000fe20000000000 */
[----:B------:R-:W-:Y:S01]  /*12330*/  ISETP.GE.AND P5, PT, R221, UR19, PT ;  /* 0x00000013dd007c0c */ /* 0x000fe2000bfa6270 */
[C---:B------:R-:W-:Y:S01]  /*12340*/  @!P0 VIADD R58, R247.reuse, 0xffffffff ;  /* 0xfffffffff73a8836 */ /* 0x040fe20000000000 */
[----:B------:R-:W1:Y:S08]  /*12350*/  @!P0 LDC.64 R24, c[0x0][0x3b8] ;  /* 0x0000ee00ff188b82 */ /* 0x000e700000000a00 */
[----:B------:R-:W2:Y:S03]  /*12360*/  @!P0 LDC.64 R22, c[0x0][0x3b8] ;  /* 0x0000ee00ff168b82 */ /* 0x000ea60000000a00 */
[C---:B------:R-:W-:Y:S05]  /*12370*/  @!P5 VIADD R64, R247.reuse, 0xffffffff ;  /* 0xfffffffff740d836 */ /* 0x040fea0000000000 */
[----:B------:R-:W3:Y:S08]  /*12380*/  @!P5 LDC.64 R26, c[0x0][0x3b8] ;  /* 0x0000ee00ff1adb82 */ /* 0x000ef00000000a00 */
[----:B------:R-:W4:Y:S02]  /*12390*/  @!P0 LDC.64 R20, c[0x0][0x3b8] ;  /* 0x0000ee00ff148b82 */ /* 0x000f240000000a00 */
[----:B----4-:R-:W-:Y:S04]  /*123a0*/  @!P0 IMAD.WIDE.U32 R202, R58, R20, RZ ;  /* 0x000000143aca8225 */ /* 0x010fe800078e00ff */
[C---:B-1----:R-:W-:Y:S04]  /*123b0*/  @!P0 IMAD.WIDE.U32 R80, R60.reuse, R24, RZ ;  /* 0x000000183c508225 */ /* 0x042fe800078e00ff */
[----:B------:R-:W-:Y:S02]  /*123c0*/  @!P0 IMAD R60, R60, R25, R81 ;  /* 0x000000193c3c8224 */ /* 0x000fe400078e0251 */
[----:B------:R-:W-:Y:S02]  /*123d0*/  @!P0 IMAD.SHL.U32 R81, R80, 0x80, RZ ;  /* 0x0000008050518824 */ /* 0x000fe400078e00ff */
[----:B---3--:R-:W-:Y:S01]  /*123e0*/  @!P5 IMAD.WIDE.U32 R170, R64, R26, RZ ;  /* 0x0000001a40aad225 */ /* 0x008fe200078e00ff */
[----:B------:R-:W-:Y:S02]  /*123f0*/  @!P0 SHF.L.U64.HI R60, R80, 0x7, R60 ;  /* 0x00000007503c8819 */ /* 0x000fe4000001023c */
[----:B------:R-:W-:Y:S01]  /*12400*/  @!P0 LEA R81, P1, R24, R81, 0x5 ;  /* 0x0000005118518211 */ /* 0x000fe200078228ff */
[----:B------:R-:W-:Y:S01]  /*12410*/  @!P0 IMAD R58, R58, R21, R203 ;  /* 0x000000153a3a8224 */ /* 0x000fe200078e02cb */
[----:B------:R-:W-:Y:S01]  /*12420*/  @!P0 IADD3 R26, PT, PT, R247, -0x1, RZ ;  /* 0xfffffffff71a8810 */ /* 0x000fe20007ffe0ff */
[----:B------:R-:W-:Y:S01]  /*12430*/  @!P5 IMAD R27, R64, R27, R171 ;  /* 0x0000001b401bd224 */ /* 0x000fe200078e02ab */
[----:B------:R-:W-:Y:S01]  /*12440*/  @!P0 LEA.HI.X R60, R24, R60, R25, 0x5, P1 ;  /* 0x0000003c183c8211 */ /* 0x000fe200008f2c19 */
[----:B------:R-:W-:Y:S01]  /*12450*/  @!P0 IMAD R21, R21, 0x60, RZ ;  /* 0x0000006015158824 */ /* 0x000fe200078e02ff */
[----:B------:R-:W-:Y:S01]  /*12460*/  @!P0 SHF.L.U64.HI R203, R202, 0x7, R58 ;  /* 0x00000007cacb8819 */ /* 0x000fe2000001023a */
[C---:B--2---:R-:W-:Y:S01]  /*12470*/  @!P0 IMAD.WIDE.U32 R24, R26.reuse, R22, RZ ;  /* 0x000000161a188225 */ /* 0x044fe200078e00ff */
[C---:B------:R-:W-:Y:S03]  /*12480*/  @!P0 LEA R80, P2, R81.reuse, R227, 0x1 ;  /* 0x000000e351508211 */ /* 0x040fe600078408ff */
[----:B------:R-:W-:Y:S01]  /*12490*/  @!P0 IMAD R26, R26, R23, R25 ;  /* 0x000000171a1a8224 */ /* 0x000fe200078e0219 */
[-C--:B------:R-:W-:Y:S01]  /*124a0*/  @!P0 LEA.HI.X R81, R81, R226.reuse, R60, 0x1, P2 ;  /* 0x000000e251518211 */ /* 0x080fe200010f0c3c */
[----:B------:R-:W-:Y:S02]  /*124b0*/  @!P0 IMAD.SHL.U32 R25, R24, 0x80, RZ ;  /* 0x0000008018198824 */ /* 0x000fe400078e00ff */
[----:B------:R-:W-:Y:S01]  /*124c0*/  @!P0 IMAD.SHL.U32 R202, R202, 0x80, RZ ;  /* 0x00000080caca8824 */ /* 0x000fe200078e00ff */
[----:B------:R-:W-:Y:S02]  /*124d0*/  @!P0 SHF.L.U64.HI R26, R24, 0x7, R26 ;  /* 0x00000007181a8819 */ /* 0x000fe4000001021a */
[----:B------:R-:W-:Y:S01]  /*124e0*/  @!P5 LEA R24, P3, R170, R227, 0x8 ;  /* 0x000000e3aa18d211 */ /* 0x000fe200078640ff */
[----:B------:R-:W-:Y:S01]  /*124f0*/  @!P0 IMAD.WIDE.U32 R202, R20, 0x60, R202 ;  /* 0x0000006014ca8825 */ /* 0x000fe200078e00ca */
[----:B------:R-:W-:Y:S02]  /*12500*/  @!P0 LEA R58, P1, R22, R25, 0x6 ;  /* 0x00000019163a8211 */ /* 0x000fe400078230ff */
[----:B------:R-:W-:Y:S02]  /*12510*/  @!P5 LEA.HI.X R25, R170, R226, R27, 0x8, P3 ;  /* 0x000000e2aa19d211 */ /* 0x000fe400018f441b */
[-C--:B------:R-:W-:Y:S02]  /*12520*/  @!P0 LEA R20, P2, R202, R227.reuse, 0x1 ;  /* 0x000000e3ca148211 */ /* 0x080fe400078408ff */
[----:B------:R-:W-:Y:S01]  /*12530*/  @!P0 LEA.HI.X R23, R22, R26, R23, 0x6, P1 ;  /* 0x0000001a16178211 */ /* 0x000fe200008f3417 */
[----:B------:R-:W-:Y:S01]  /*12540*/  @!PT LDS RZ, [RZ] ;  /* 0x00000000fffff984 */ /* 0x000fe20000000800 */
[----:B------:R-:W-:Y:S01]  /*12550*/  @!PT LDS RZ, [RZ] ;  /* 0x00000000fffff984 */ /* 0x000fe20000000800 */
[----:B------:R-:W-:Y:S01]  /*12560*/  @!PT LDS RZ, [RZ] ;  /* 0x00000000fffff984 */ /* 0x000fe20000000800 */
[----:B------:R1:W-:Y:S01]  /*12570*/  @!P5 LDGSTS.E.BYPASS.LTC128B.128 [R231+0x2000], desc[UR16][R24.64] ;  /* 0x0200000018e7dfae */ /* 0x0003e2000b981a10 */
[C---:B------:R-:W-:Y:S02]  /*12580*/  @!P0 LEA R22, P1, R58.reuse, R227, 0x1 ;  /* 0x000000e33a168211 */ /* 0x040fe400078208ff */
[----:B------:R-:W-:Y:S02]  /*12590*/  @!P0 IADD3 R21, PT, PT, R21, R203, RZ ;  /* 0x000000cb15158210 */ /* 0x000fe40007ffe0ff */
[----:B------:R1:W-:Y:S01]  /*125a0*/  @P5 STS.128 [R231+0x2000], RZ ;  /* 0x002000ffe7005388 */ /* 0x0003e20000000c00 */
[-C--:B------:R-:W-:Y:S02]  /*125b0*/  @!P0 LEA.HI.X R23, R58, R226.reuse, R23, 0x1, P1 ;  /* 0x000000e23a178211 */ /* 0x080fe400008f0c17 */
[----:B------:R-:W-:Y:S02]  /*125c0*/  @!P0 LEA.HI.X R21, R202, R226, R21, 0x1, P2 ;  /* 0x000000e2ca158211 */ /* 0x000fe400010f0c15 */
        /* <DEDUP_REMOVED lines=17> */
.L_x_554:
[----:B------:R-:W-:Y:S01]  /*126e0*/  ISETP.GE.AND P0, PT, R221, UR19, PT ;  /* 0x00000013dd007c0c */ /* 0x000fe2000bf06270 */
[C---:B-----5:R-:W-:Y:S01]  /*126f0*/  IMAD.WIDE.U32 R2, R247.reuse, R222, RZ ;  /* 0x000000def7027225 */ /* 0x060fe200078e00ff */
[----:B------:R-:W-:Y:S04]  /*12700*/  DEPBAR.LE SB0, 0x0 ;  /* 0x000080000000791a */ /* 0x000fe80000000000 */
[----:B------:R-:W-:Y:S01]  /*12710*/  IMAD R0, R247, R223, R3 ;  /* 0x000000dff7007224 */ /* 0x000fe200078e0203 */
[----:B------:R-:W-:Y:S01]  /*12720*/  BAR.SYNC.DEFER_BLOCKING 0x0 ;  /* 0x0000000000007b1d */ /* 0x000fe20000010000 */
[----:B------:R-:W-:Y:S01]  /*12730*/  IMAD.SHL.U32 R98, R2, 0x80, RZ ;  /* 0x0000008002627824 */ /* 0x000fe200078e00ff */
[----:B------:R-:W-:Y:S02]  /*12740*/  LOP3.LUT R252, R242, 0x6, RZ, 0xc0, !PT ;  /* 0x00000006f2fc7812 */ /* 0x000fe400078ec0ff */
[----:B------:R-:W-:Y:S02]  /*12750*/  SHF.L.U64.HI R99, R2, 0x7, R0 ;  /* 0x0000000702637819 */ /* 0x000fe40000010200 */
[CC--:B------:R-:W-:Y:S02]  /*12760*/  @!P0 LEA R2, P2, R222.reuse, R98.reuse, 0x5 ;  /* 0x00000062de028211 */ /* 0x0c0fe400078428ff */
[C---:B------:R-:W-:Y:S02]  /*12770*/  @!P0 LEA R92, P1, R222.reuse, R98, 0x6 ;  /* 0x00000062de5c8211 */ /* 0x040fe400078230ff */
[----:B------:R-:W-:Y:S02]  /*12780*/  @!P0 LEA.HI.X R3, R222, R99, R223, 0x5, P2 ;  /* 0x00000063de038211 */ /* 0x000fe400010f2cdf */
[-C--:B------:R-:W-:Y:S02]  /*12790*/  @!P0 LEA R96, P2, R2, R225.reuse, 0x1 ;  /* 0x000000e102608211 */ /* 0x080fe400078408ff */
[----:B------:R-:W-:Y:S02]  /*127a0*/  @!P5 LEA R0, P3, R98, R225, 0x1 ;  /* 0x000000e16200d211 */ /* 0x000fe400078608ff */
[-C--:B------:R-:W-:Y:S01]  /*127b0*/  @!P0 LEA.HI.X R97, R2, R224.reuse, R3, 0x1, P2 ;  /* 0x000000e002618211 */ /* 0x080fe200010f0c03 */
[----:B------:R-:W-:Y:S01]  /*127c0*/  @!P0 IMAD R2, R223, 0x60, RZ ;  /* 0x00000060df028824 */ /* 0x000fe200078e02ff */
[----:B------:R-:W-:Y:S02]  /*127d0*/  @!P0 LEA.HI.X R93, R222, R99, R223, 0x6, P1 ;  /* 0x00000063de5d8211 */ /* 0x000fe400008f34df */
[-C--:B------:R-:W-:Y:S02]  /*127e0*/  @!P0 LEA R94, P1, R92, R225.reuse, 0x1 ;  /* 0x000000e15c5e8211 */ /* 0x080fe400078208ff */
        /* <DEDUP_REMOVED lines=10> */
[----:B------:R1:W-:Y:S08]  /*12890*/  @!P5 LDGSTS.E.BYPASS.LTC128B.128 [R231+0x4000], desc[UR16][R2.64] ;  /* 0x0400000002e7dfae */ /* 0x0003f0000b981a10 */
[----:B------:R-:W-:Y:S08]  /*128a0*/  @P5 STS.128 [R231+0x4000], RZ ;  /* 0x004000ffe7005388 */ /* 0x000ff00000000c00 */
[----:B------:R-:W-:Y:S08]  /*128b0*/  @P0 STS.128 [R231+0x4800], RZ ;  /* 0x004800ffe7000388 */ /* 0x000ff00000000c00 */
[----:B------:R-:W-:Y:S01]  /*128c0*/  @!PT LDS RZ, [RZ] ;  /* 0x00000000fffff984 */ /* 0x000fe20000000800 */
[----:B------:R-:W-:Y:S01]  /*128d0*/  @!PT LDS RZ, [RZ] ;  /* 0x00000000fffff984 */ /* 0x000fe20000000800 */
[----:B------:R-:W-:Y:S01]  /*128e0*/  @!PT LDS RZ, [RZ] ;  /* 0x00000000fffff984 */ /* 0x000fe20000000800 */
[----:B------:R-:W-:Y:S01]  /*128f0*/  @!P0 LDGSTS.E.BYPASS.LTC128B.128 [R231+0x4800], desc[UR16][R96.64] ;  /* 0x0480000060e78fae */ /* 0x000fe2000b981a10 */
[----:B-1----:R-:W-:Y:S04]  /*12900*/  IMAD R2, R247, 0x80, R252 ;  /* 0x00000080f7027824 */ /* 0x002fe800078e02fc */
[----:B------:R-:W-:Y:S03]  /*12910*/  VIADD R0, R2, 0x1 ;  /* 0x0000000102007836 */ /* 0x000fe60000000000 */
[----:B------:R-:W-:Y:S01]  /*12920*/  @P0 STS.128 [R231+0x5000], RZ ;  /* 0x005000ffe7000388 */ /* 0x000fe20000000c00 */
[CC--:B------:R-:W-:Y:S02]  /*12930*/  ISETP.GT.AND P6, PT, R238.reuse, R2.reuse, PT ;  /* 0x00000002ee00720c */ /* 0x0c0fe40003fc4270 */
[C---:B------:R-:W-:Y:S02]  /*12940*/  ISETP.GT.AND P2, PT, R241.reuse, R2, PT ;  /* 0x00000002f100720c */ /* 0x040fe40003f44270 */
[-C--:B------:R-:W-:Y:S02]  /*12950*/  ISETP.GT.AND P3, PT, R238, R0.reuse, PT ;  /* 0x00000000ee00720c */ /* 0x080fe40003f64270 */
[-C--:B------:R-:W-:Y:S01]  /*12960*/  ISETP.GT.AND P1, PT, R241, R0.reuse, PT ;  /* 0x00000000f100720c */ /* 0x080fe20003f24270 */
        /* <DEDUP_REMOVED lines=11> */
[----:B---3--:R-:W3:Y:S08]  /*12a20*/  LDSM.16.M88.4 R176, [R220+0x1000] ;  /* 0x00100000dcb0783b */ /* 0x008ef00000000200 */
[----:B------:R-:W4:Y:S08]  /*12a30*/  LDSM.16.M88.4 R180, [R219+0x2400] ;  /* 0x00240000dbb4783b */ /* 0x000f300000000200 */
[----:B------:R-:W0:Y:S08]  /*12a40*/  LDGDEPBAR ;  /* 0x00000000000079af */ /* 0x000e300000000000 */
[----:B------:R-:W5:Y:S08]  /*12a50*/  LDSM.16.M88.4 R184, [R219+0x2800] ;  /* 0x00280000dbb8783b */ /* 0x000f700000000200 */
[----:B------:R-:W1:Y:S01]  /*12a60*/  LDSM.16.M88.4 R188, [R219+0x2c00] ;  /* 0x002c0000dbbc783b */ /* 0x000e620000000200 */
[-C--:B--2---:R-:W-:Y:S07]  /*12a70*/  HMMA.16816.F32 R4, R168, R172.reuse, RZ ;  /* 0x000000aca804723c */ /* 0x084fee00000018ff */
[----:B------:R-:W-:Y:S01]  /*12a80*/  LDSM.16.M88.4 R192, [R219+0x3800] ;  /* 0x00380000dbc0783b */ /* 0x000fe20000000200 */
[C---:B---3--:R-:W-:Y:S07]  /*12a90*/  HMMA.16816.F32 R8, R176.reuse, R172, RZ ;  /* 0x000000acb008723c */ /* 0x048fee00000018ff */
[----:B------:R-:W-:Y:S01]  /*12aa0*/  LDSM.16.M88.4 R196, [R219+0x3c00] ;  /* 0x003c0000dbc4783b */ /* 0x000fe20000000200 */
[-C--:B------:R-:W-:Y:S07]  /*12ab0*/  HMMA.16816.F32 R12, R176, R174.reuse, RZ ;  /* 0x000000aeb00c723c */ /* 0x080fee00000018ff */
[----:B------:R-:W-:Y:S01]  /*12ac0*/  LDSM.16.M88.4 R200, [R216] ;  /* 0x00000000d8c8783b */ /* 0x000fe20000000200 */
[C---:B------:R-:W-:Y:S07]  /*12ad0*/  HMMA.16816.F32 R16, R168.reuse, R174, RZ ;  /* 0x000000aea810723c */ /* 0x040fee00000018ff */
[----:B------:R-:W2:Y:S01]  /*12ae0*/  LDSM.16.M88.4 R172, [R219+0x3000] ;  /* 0x00300000dbac783b */ /* 0x000ea20000000200 */
[-C--:B----4-:R-:W-:Y:S07]  /*12af0*/  HMMA.16816.F32 R20, R168, R180.reuse, RZ ;  /* 0x000000b4a814723c */ /* 0x090fee00000018ff */
[----:B------:R-:W-:Y:S01]  /*12b00*/  LDSM.16.M88.4 R204, [R217+0x2000] ;  /* 0x00200000d9cc783b */ /* 0x000fe20000000200 */
[C---:B------:R-:W-:Y:S07]  /*12b10*/  HMMA.16816.F32 R24, R176.reuse, R180, RZ ;  /* 0x000000b4b018723c */ /* 0x040fee00000018ff */
[----:B------:R-:W-:Y:S01]  /*12b20*/  LDSM.16.M88.4 R208, [R216+0x1000] ;  /* 0x00100000d8d0783b */ /* 0x000fe20000000200 */
[-C--:B------:R-:W-:Y:S07]  /*12b30*/  HMMA.16816.F32 R28, R176, R182.reuse, RZ ;  /* 0x000000b6b01c723c */ /* 0x080fee00000018ff */
[----:B------:R-:W-:Y:S01]  /*12b40*/  LDSM.16.M88.4 R212, [R217+0x2400] ;  /* 0x00240000d9d4783b */ /* 0x000fe20000000200 */
[C---:B------:R-:W-:Y:S07]  /*12b50*/  HMMA.16816.F32 R32, R168.reuse, R182, RZ ;  /* 0x000000b6a820723c */ /* 0x040fee00000018ff */
[----:B------:R-:W3:Y:S01]  /*12b60*/  LDSM.16.M88.4 R180, [R219+0x3400] ;  /* 0x00340000dbb4783b */ /* 0x000ee20000000200 */
[-C--:B-----5:R-:W-:Y:S08]  /*12b70*/  HMMA.16816.F32 R36, R168, R184.reuse, RZ ;  /* 0x000000b8a824723c */ /* 0x0a0ff000000018ff */
[C---:B------:R-:W-:Y:S08]  /*12b80*/  HMMA.16816.F32 R40, R176.reuse, R184, RZ ;  /* 0x000000b8b028723c */ /* 0x040ff000000018ff */
[-C--:B------:R-:W-:Y:S08]  /*12b90*/  HMMA.16816.F32 R44, R176, R186.reuse, RZ ;  /* 0x000000bab02c723c */ /* 0x080ff000000018ff */
[C---:B------:R-:W-:Y:S01]  /*12ba0*/  HMMA.16816.F32 R48, R168.reuse, R186, RZ ;  /* 0x000000baa830723c */ /* 0x040fe200000018ff */
[----:B------:R-:W4:Y:S07]  /*12bb0*/  LDSM.16.M88.4 R184, [R217+0x2800] ;  /* 0x00280000d9b8783b */ /* 0x000f2e0000000200 */
[-C--:B-1----:R-:W-:Y:S08]  /*12bc0*/  HMMA.16816.F32 R52, R168, R188.reuse, RZ ;  /* 0x000000bca834723c */ /* 0x082ff000000018ff */
[C---:B------:R-:W-:Y:S02]  /*12bd0*/  HMMA.16816.F32 R56, R176.reuse, R188, RZ ;  /* 0x000000bcb038723c */ /* 0x040fe400000018ff */
[C---:B------:R-:W-:Y:S06]  /*12be0*/  VIADD R189, R2.reuse, 0x18 ;  /* 0x0000001802bd7836 */ /* 0x040fec0000000000 */
[-C--:B------:R-:W-:Y:S08]  /*12bf0*/  HMMA.16816.F32 R60, R176, R190.reuse, RZ ;  /* 0x000000beb03c723c */ /* 0x080ff000000018ff */
[C---:B------:R-:W-:Y:S08]  /*12c00*/  HMMA.16816.F32 R64, R168.reuse, R190, RZ ;  /* 0x000000bea840723c */ /* 0x040ff000000018ff */
[-C--:B--2---:R-:W-:Y:S08]  /*12c10*/  HMMA.16816.F32 R68, R168, R172.reuse, RZ ;  /* 0x000000aca844723c */ /* 0x084ff000000018ff */
[C---:B------:R-:W-:Y:S08]  /*12c20*/  HMMA.16816.F32 R72, R176.reuse, R172, RZ ;  /* 0x000000acb048723c */ /* 0x040ff000000018ff */
[-C--:B------:R-:W-:Y:S08]  /*12c30*/  HMMA.16816.F32 R76, R176, R174.reuse, RZ ;  /* 0x000000aeb04c723c */ /* 0x080ff000000018ff */
[C---:B------:R-:W-:Y:S01]  /*12c40*/  HMMA.16816.F32 R80, R168.reuse, R174, RZ ;  /* 0x000000aea850723c */ /* 0x040fe200000018ff */
[----:B------:R-:W-:Y:S07]  /*12c50*/  LDSM.16.M88.4 R172, [R217+0x3000] ;  /* 0x00300000d9ac783b */ /* 0x000fee0000000200 */
[-C--:B---3--:R-:W-:Y:S08]  /*12c60*/  HMMA.16816.F32 R84, R168, R180.reuse, RZ ;  /* 0x000000b4a854723c */ /* 0x088ff000000018ff */
        /* <DEDUP_REMOVED lines=8> */
[C---:B------:R-:W-:Y:S06]  /*12cf0*/  VIADD R193, R2.reuse, 0x9 ;  /* 0x0000000902c17836 */ /* 0x040fec0000000000 */
[-C--:B------:R-:W-:Y:S08]  /*12d00*/  HMMA.16816.F32 R108, R176, R194.reuse, RZ ;  /* 0x000000c2b06c723c */ /* 0x080ff000000018ff */
[C---:B------:R-:W-:Y:S02]  /*12d10*/  HMMA.16816.F32 R112, R168.reuse, R194, RZ ;  /* 0x000000c2a870723c */ /* 0x040fe400000018ff */
[C---:B------:R-:W-:Y:S06]  /*12d20*/  VIADD R194, R2.reuse, 0x8 ;  /* 0x0000000802c27836 */ /* 0x040fec0000000000 */
[-C--:B------:R-:W-:Y:S08]  /*12d30*/  HMMA.16816.F32 R116, R168, R196.reuse, RZ ;  /* 0x000000c4a874723c */ /* 0x080ff000000018ff */
[C---:B------:R-:W-:Y:S08]  /*12d40*/  HMMA.16816.F32 R120, R176.reuse, R196, RZ ;  /* 0x000000c4b078723c */ /* 0x040ff000000018ff */
[-C--:B------:R-:W-:Y:S08]  /*12d50*/  HMMA.16816.F32 R124, R176, R198.reuse, RZ ;  /* 0x000000c6b07c723c */ /* 0x080ff000000018ff */
[----:B------:R-:W-:Y:S01]  /*12d60*/  HMMA.16816.F32 R128, R168, R198, RZ ;  /* 0x000000c6a880723c */ /* 0x000fe200000018ff */
[----:B------:R-:W1:Y:S01]  /*12d70*/  LDSM.16.M88.4 R168, [R217+0x2c00] ;  /* 0x002c0000d9a8783b */ /* 0x000e620000000200 */
[C---:B------:R-:W-:Y:S02]  /*12d80*/  VIADD R198, R2.reuse, 0x11 ;  /* 0x0000001102c67836 */ /* 0x040fe40000000000 */
[----:B------:R-:W-:Y:S04]  /*12d90*/  VIADD R199, R2, 0x10 ;  /* 0x0000001002c77836 */ /* 0x000fe80000000000 */
[-C--:B------:R-:W-:Y:S08]  /*12da0*/  HMMA.16816.F32 R4, R200, R204.reuse, R4 ;  /* 0x000000ccc804723c */ /* 0x080ff00000001804 */
[C---:B------:R-:W-:Y:S08]  /*12db0*/  HMMA.16816.F32 R8, R208.reuse, R204, R8 ;  /* 0x000000ccd008723c */ /* 0x040ff00000001808 */
[-C--:B------:R-:W-:Y:S03]  /*12dc0*/  HMMA.16816.F32 R12, R208, R206.reuse, R12 ;  /* 0x000000ced00c723c */ /* 0x080fe6000000180c */
[----:B------:R-:W-:Y:S02]  /*12dd0*/  FSEL R5, R5, -INF , !P3 ;  /* 0xff80000005057808 */ /* 0x000fe40005800000 */
[CC--:B------:R-:W-:Y:S02]  /*12de0*/  ISETP.GT.AND P3, PT, R240.reuse, R0.reuse, PT ;  /* 0x00000000f000720c */ /* 0x0c0fe40003f64270 */
[----:B------:R-:W-:Y:S01]  /*12df0*/  FSEL R7, R7, -INF , !P1 ;  /* 0xff80000007077808 */ /* 0x000fe20004800000 */
[C---:B------:R-:W-:Y:S04]  /*12e00*/  HMMA.16816.F32 R16, R200.reuse, R206, R16 ;  /* 0x000000cec810723c */ /* 0x040fe80000001810 */
[----:B------:R-:W-:Y:S02]  /*12e10*/  FSEL R9, R9, -INF , !P3 ;  /* 0xff80000009097808 */ /* 0x000fe40005800000 */
[----:B------:R-:W-:Y:S02]  /*12e20*/  ISETP.GT.AND P1, PT, R239, R0, PT ;  /* 0x00000000ef00720c */ /* 0x000fe40003f24270 */
[-C--:B------:R-:W-:Y:S01]  /*12e30*/  ISETP.GT.AND P3, PT, R240, R193.reuse, PT ;  /* 0x000000c1f000720c */ /* 0x080fe20003f64270 */
[-C--:B------:R-:W-:Y:S03]  /*12e40*/  HMMA.16816.F32 R20, R200, R212.reuse, R20 ;  /* 0x000000d4c814723c */ /* 0x080fe60000001814 */
[----:B------:R-:W-:Y:S02]  /*12e50*/  FSEL R11, R11, -INF , !P1 ;  /* 0xff8000000b0b7808 */ /* 0x000fe40004800000 */
[----:B------:R-:W-:Y:S02]  /*12e60*/  FSEL R13, R13, -INF , !P3 ;  /* 0xff8000000d0d7808 */ /* 0x000fe40005800000 */
[-C--:B------:R-:W-:Y:S01]  /*12e70*/  ISETP.GT.AND P1, PT, R239, R193.reuse, PT ;  /* 0x000000c1ef00720c */ /* 0x080fe20003f24270 */
[C---:B------:R-:W-:Y:S04]  /*12e80*/  HMMA.16816.F32 R24, R208.reuse, R212, R24 ;  /* 0x000000d4d018723c */ /* 0x040fe80000001818 */
[-C--:B------:R-:W-:Y:S01]  /*12e90*/  ISETP.GT.AND P3, PT, R238, R193.reuse, PT ;  /* 0x000000c1ee00720c */ /* 0x080fe20003f64270 */
[----:B------:R-:W-:Y:S01]  /*12ea0*/  VIADD R212, R2, 0x41 ;  /* 0x0000004102d47836 */ /* 0x000fe20000000000 */
[----:B------:R-:W-:Y:S02]  /*12eb0*/  FSEL R15, R15, -INF , !P1 ;  /* 0xff8000000f0f7808 */ /* 0x000fe40004800000 */
[----:B------:R-:W-:Y:S01]  /*12ec0*/  FSEL R17, R17, -INF , !P3 ;  /* 0xff80000011117808 */ /* 0x000fe20005800000 */
[-C--:B------:R-:W-:Y:S03]  /*12ed0*/  HMMA.16816.F32 R28, R208, R214.reuse, R28 ;  /* 0x000000d6d01c723c */ /* 0x080fe6000000181c */
[----:B------:R-:W-:Y:S02]  /*12ee0*/  ISETP.GT.AND P1, PT, R241, R193, PT ;  /* 0x000000c1f100720c */ /* 0x000fe40003f24270 */
[----:B------:R-:W-:Y:S02]  /*12ef0*/  ISETP.GT.AND P3, PT, R238, R198, PT ;  /* 0x000000c6ee00720c */ /* 0x000fe40003f64270 */
[----:B------:R-:W-:Y:S01]  /*12f00*/  FSEL R3, R4, -INF , !P6 ;  /* 0xff80000004037808 */ /* 0x000fe20007000000 */
[C---:B------:R-:W-:Y:S04]  /*12f10*/  HMMA.16816.F32 R32, R200.reuse, R214, R32 ;  /* 0x000000d6c820723c */ /* 0x040fe80000001820 */
[----:B------:R-:W-:Y:S01]  /*12f20*/  ISETP.GT.AND P6, PT, R240, R2, PT ;  /* 0x00000002f000720c */ /* 0x000fe20003fc4270 */
[----:B------:R-:W-:Y:S01]  /*12f30*/  VIADD R215, R2, 0x19 ;  /* 0x0000001902d77836 */ /* 0x000fe20000000000 */
[----:B------:R-:W-:Y:S02]  /*12f40*/  FSEL R19, R19, -INF , !P1 ;  /* 0xff80000013137808 */ /* 0x000fe40004800000 */
[----:B------:R-:W-:Y:S01]  /*12f50*/  FSEL R207, R21, -INF , !P3 ;  /* 0xff80000015cf7808 */ /* 0x000fe20005800000 */
[-C--:B----4-:R-:W-:Y:S03]  /*12f60*/  HMMA.16816.F32 R36, R200, R184.reuse, R36 ;  /* 0x000000b8c824723c */ /* 0x090fe60000001824 */
[----:B------:R-:W-:Y:S02]  /*12f70*/  FSEL R6, R6, -INF , !P2 ;  /* 0xff80000006067808 */ /* 0x000fe40005000000 */
[-C--:B------:R-:W-:Y:S02]  /*12f80*/  ISETP.GT.AND P1, PT, R241, R198.reuse, PT ;  /* 0x000000c6f100720c */ /* 0x080fe40003f24270 */
[----:B------:R-:W-:Y:S01]  /*12f90*/  ISETP.GT.AND P3, PT, R240, R198, PT ;  /* 0x000000c6f000720c */ /* 0x000fe20003f64270 */
[C---:B------:R-:W-:Y:S04]  /*12fa0*/  HMMA.16816.F32 R40, R208.reuse, R184, R40 ;  /* 0x000000b8d028723c */ /* 0x040fe80000001828 */
[----:B------:R-:W-:Y:S01]  /*12fb0*/  ISETP.GT.AND P2, PT, R239, R2, PT ;  /* 0x00000002ef00720c */ /* 0x000fe20003f44270 */
[----:B------:R-:W-:Y:S01]  /*12fc0*/  VIADD R185, R2, 0x31 ;  /* 0x0000003102b97836 */ /* 0x000fe20000000000 */
[----:B------:R-:W-:Y:S02]  /*12fd0*/  FSEL R195, R8, -INF , !P6 ;  /* 0xff80000008c37808 */ /* 0x000fe40007000000 */
[----:B------:R-:W-:Y:S01]  /*12fe0*/  ISETP.GT.AND P6, PT, R240, R194, PT ;  /* 0x000000c2f000720c */ /* 0x000fe20003fc4270 */
[-C--:B------:R-:W-:Y:S03]  /*12ff0*/  HMMA.16816.F32 R44, R208, R186.reuse, R44 ;  /* 0x000000bad02c723c */ /* 0x080fe6000000182c */
[----:B------:R-:W-:Y:S02]  /*13000*/  FSEL R214, R23, -INF , !P1 ;  /* 0xff80000017d67808 */ /* 0x000fe40004800000 */
[----:B------:R-:W-:Y:S02]  /*13010*/  FSEL R191, R25, -INF , !P3 ;  /* 0xff80000019bf7808 */ /* 0x000fe40005800000 */
[----:B------:R-:W-:Y:S01]  /*13020*/  FSEL R10, R10, -INF , !P2 ;  /* 0xff8000000a0a7808 */ /* 0x000fe20005000000 */
[C---:B------:R-:W-:Y:S04]  /*13030*/  HMMA.16816.F32 R48, R200.reuse, R186, R48 ;  /* 0x000000bac830723c */ /* 0x040fe80000001830 */
[C---:B------:R-:W-:Y:S01]  /*13040*/  ISETP.GT.AND P1, PT, R239.reuse, R198, PT ;  /* 0x000000c6ef00720c */ /* 0x040fe20003f24270 */
[----:B------:R-:W-:Y:S01]  /*13050*/  VIADD R186, R2, 0x30 ;  /* 0x0000003002ba7836 */ /* 0x000fe20000000000 */
[-C--:B------:R-:W-:Y:S01]  /*13060*/  ISETP.GT.AND P3, PT, R240, R215.reuse, PT ;  /* 0x000000d7f000720c */ /* 0x080fe20003f64270 */
[----:B------:R-:W-:Y:S01]  /*13070*/  VIADD R187, R2, 0x38 ;  /* 0x0000003802bb7836 */ /* 0x000fe20000000000 */
[-C--:B------:R-:W-:Y:S01]  /*13080*/  ISETP.GT.AND P2, PT, R239, R194.reuse, PT ;  /* 0x000000c2ef00720c */ /* 0x080fe20003f44270 */
[-C--:B-1----:R-:W-:Y:S03]  /*13090*/  HMMA.16816.F32 R52, R200, R168.reuse, R52 ;  /* 0x000000a8c834723c */ /* 0x082fe60000001834 */
[----:B------:R-:W-:Y:S01]  /*130a0*/  FSEL R197, R12, -INF , !P6 ;  /* 0xff8000000cc57808 */ /* 0x000fe20007000000 */
[----:B------:R-:W-:Y:S01]  /*130b0*/  VIADD R12, R2, 0x21 ;  /* 0x00000021020c7836 */ /* 0x000fe20000000000 */
[-C--:B------:R-:W-:Y:S02]  /*130c0*/  ISETP.GT.AND P6, PT, R238, R194.reuse, PT ;  /* 0x000000c2ee00720c */ /* 0x080fe40003fc4270 */
[----:B------:R-:W-:Y:S01]  /*130d0*/  FSEL R8, R27, -INF , !P1 ;  /* 0xff8000001b087808 */ /* 0x000fe20004800000 */
[C---:B------:R-:W-:Y:S04]  /*130e0*/  HMMA.16816.F32 R56, R208.reuse, R168, R56 ;  /* 0x000000a8d038723c */ /* 0x040fe80000001838 */
[----:B------:R-:W-:Y:S02]  /*130f0*/  FSEL R29, R29, -INF , !P3 ;  /* 0xff8000001d1d7808 */ /* 0x000fe40005800000 */
[----:B------:R-:W-:Y:S02]  /*13100*/  FSEL R14, R14, -INF , !P2 ;  /* 0xff8000000e0e7808 */ /* 0x000fe40005000000 */
[-C--:B------:R-:W-:Y:S01]  /*13110*/  ISETP.GT.AND P1, PT, R239, R215.reuse, PT ;  /* 0x000000d7ef00720c */ /* 0x080fe20003f24270 */
[-C--:B------:R-:W-:Y:S03]  /*13120*/  HMMA.16816.F32 R60, R208, R170.reuse, R60 ;  /* 0x000000aad03c723c */ /* 0x080fe6000000183c */
[----:B------:R-:W-:Y:S02]  /*13130*/  ISETP.GT.AND P3, PT, R238, R215, PT ;  /* 0x000000d7ee00720c */ /* 0x000fe40003f64270 */
[----:B------:R-:W-:Y:S02]  /*13140*/  ISETP.GT.AND P2, PT, R241, R194, PT ;  /* 0x000000c2f100720c */ /* 0x000fe40003f44270 */
[----:B------:R-:W-:Y:S01]  /*13150*/  FSEL R205, R16, -INF , !P6 ;  /* 0xff80000010cd7808 */ /* 0x000fe20007000000 */
[C---:B------:R-:W-:Y:S01]  /*13160*/  HMMA.16816.F32 R64, R200.reuse, R170, R64 ;  /* 0x000000aac840723c */ /* 0x040fe20000001840 */
[----:B------:R-:W1:Y:S03]  /*13170*/  LDSM.16.M88.4 R168, [R217+0x3400] ;  /* 0x00340000d9a8783b */ /* 0x000e660000000200 */
[----:B------:R-:W-:Y:S01]  /*13180*/  ISETP.GT.AND P6, PT, R238, R199, PT ;  /* 0x000000c7ee00720c */ /* 0x000fe20003fc4270 */
[----:B------:R-:W-:Y:S01]  /*13190*/  VIADD R16, R2, 0x20 ;  /* 0x0000002002107836 */ /* 0x000fe20000000000 */
[----:B------:R-:W-:Y:S02]  /*131a0*/  FSEL R31, R31, -INF , !P1 ;  /* 0xff8000001f1f7808 */ /* 0x000fe40004800000 */
[----:B------:R-:W-:Y:S01]  /*131b0*/  FSEL R33, R33, -INF , !P3 ;  /* 0xff80000021217808 */ /* 0x000fe20005800000 */
[-C--:B------:R-:W-:Y:S03]  /*131c0*/  HMMA.16816.F32 R68, R200, R172.reuse, R68 ;  /* 0x000000acc844723c */ /* 0x080fe60000001844 */
[----:B------:R-:W-:Y:S02]  /*131d0*/  FSEL R18, R18, -INF , !P2 ;  /* 0xff80000012127808 */ /* 0x000fe40005000000 */
[C---:B------:R-:W-:Y:S02]  /*131e0*/  ISETP.GT.AND P1, PT, R241.reuse, R215, PT ;  /* 0x000000d7f100720c */ /* 0x040fe40003f24270 */
[-C--:B------:R-:W-:Y:S01]  /*131f0*/  ISETP.GT.AND P3, PT, R238, R12.reuse, PT ;  /* 0x0000000cee00720c */ /* 0x080fe20003f64270 */
[C---:B------:R-:W-:Y:S04]  /*13200*/  HMMA.16816.F32 R72, R208.reuse, R172, R72 ;  /* 0x000000acd048723c */ /* 0x040fe80000001848 */
[-C--:B------:R-:W-:Y:S02]  /*13210*/  ISETP.GT.AND P2, PT, R241, R199.reuse, PT ;  /* 0x000000c7f100720c */ /* 0x080fe40003f44270 */
[----:B------:R-:W-:Y:S02]  /*13220*/  FSEL R206, R20, -INF , !P6 ;  /* 0xff80000014ce7808 */ /* 0x000fe40007000000 */
[-C--:B------:R-:W-:Y:S01]  /*13230*/  ISETP.GT.AND P6, PT, R240, R199.reuse, PT ;  /* 0x000000c7f000720c */ /* 0x080fe20003fc4270 */
[-C--:B------:R-:W-:Y:S03]  /*13240*/  HMMA.16816.F32 R76, R208, R174.reuse, R76 ;  /* 0x000000aed04c723c */ /* 0x080fe6000000184c */
[----:B------:R-:W-:Y:S02]  /*13250*/  FSEL R35, R35, -INF , !P1 ;  /* 0xff80000023237808 */ /* 0x000fe40004800000 */
[----:B------:R-:W-:Y:S02]  /*13260*/  FSEL R37, R37, -INF , !P3 ;  /* 0xff80000025257808 */ /* 0x000fe40005800000 */
[----:B------:R-:W-:Y:S01]  /*13270*/  FSEL R213, R22, -INF , !P2 ;  /* 0xff80000016d57808 */ /* 0x000fe20005000000 */
[C---:B------:R-:W-:Y:S01]  /*13280*/  HMMA.16816.F32 R80, R200.reuse, R174, R80 ;  /* 0x000000aec850723c */ /* 0x040fe20000001850 */
[----:B------:R-:W2:Y:S03]  /*13290*/  LDSM.16.M88.4 R172, [R217+0x3800] ;  /* 0x00380000d9ac783b */ /* 0x000ea60000000200 */
[-C--:B------:R-:W-:Y:S02]  /*132a0*/  ISETP.GT.AND P1, PT, R241, R12.reuse, PT ;  /* 0x0000000cf100720c */ /* 0x080fe40003f24270 */
[-C--:B------:R-:W-:Y:S02]  /*132b0*/  ISETP.GT.AND P3, PT, R240, R12.reuse, PT ;  /* 0x0000000cf000720c */ /* 0x080fe40003f64270 */
[----:B------:R-:W-:Y:S01]  /*132c0*/  ISETP.GT.AND P2, PT, R239, R199, PT ;  /* 0x000000c7ef00720c */ /* 0x000fe20003f44270 */
[-C--:B-1----:R-:W-:Y:S03]  /*132d0*/  HMMA.16816.F32 R84, R200, R168.reuse, R84 ;  /* 0x000000a8c854723c */ /* 0x082fe60000001854 */
[----:B------:R-:W-:Y:S02]  /*132e0*/  FSEL R190, R24, -INF , !P6 ;  /* 0xff80000018be7808 */ /* 0x000fe40007000000 */
[-C--:B------:R-:W-:Y:S02]  /*132f0*/  ISETP.GT.AND P6, PT, R240, R189.reuse, PT ;  /* 0x000000bdf000720c */ /* 0x080fe40003fc4270 */
[----:B------:R-:W-:Y:S01]  /*13300*/  FSEL R39, R39, -INF , !P1 ;  /* 0xff80000027277808 */ /* 0x000fe20004800000 */
[C---:B------:R-:W-:Y:S04]  /*13310*/  HMMA.16816.F32 R88, R208.reuse, R168, R88 ;  /* 0x000000a8d058723c */ /* 0x040fe80000001858 */
[----:B------:R-:W-:Y:S02]  /*13320*/  FSEL R41, R41, -INF , !P3 ;  /* 0xff80000029297808 */ /* 0x000fe40005800000 */
[----:B------:R-:W-:Y:S02]  /*13330*/  FSEL R4, R26, -INF , !P2 ;  /* 0xff8000001a047808 */ /* 0x000fe40005000000 */
[C---:B------:R-:W-:Y:S01]  /*13340*/  ISETP.GT.AND P1, PT, R239.reuse, R12, PT ;  /* 0x0000000cef00720c */ /* 0x040fe20003f24270 */
[-C--:B------:R-:W-:Y:S03]  /*13350*/  HMMA.16816.F32 R92, R208, R170.reuse, R92 ;  /* 0x000000aad05c723c */ /* 0x080fe6000000185c */
[-C--:B------:R-:W-:Y:S02]  /*13360*/  ISETP.GT.AND P3, PT, R240, R182.reuse, PT ;  /* 0x000000b6f000720c */ /* 0x080fe40003f64270 */
[-C--:B------:R-:W-:Y:S02]  /*13370*/  ISETP.GT.AND P2, PT, R239, R189.reuse, PT ;  /* 0x000000bdef00720c */ /* 0x080fe40003f44270 */
[----:B------:R-:W-:Y:S01]  /*13380*/  FSEL R28, R28, -INF , !P6 ;  /* 0xff8000001c1c7808 */ /* 0x000fe20007000000 */
[C---:B------:R-:W-:Y:S01]  /*13390*/  HMMA.16816.F32 R96, R200.reuse, R170, R96 ;  /* 0x000000aac860723c */ /* 0x040fe20000001860 */
[----:B------:R-:W1:Y:S01]  /*133a0*/  LDSM.16.M88.4 R168, [R217+0x3c00] ;  /* 0x003c0000d9a8783b */ /* 0x000e620000000200 */
[----:B------:R-:W-:Y:S04]  /*133b0*/  DEPBAR.LE SB0, 0x0 ;  /* 0x000080000000791a */ /* 0x000fe80000000000 */
[----:B------:R-:W-:Y:S01]  /*133c0*/  BAR.SYNC.DEFER_BLOCKING 0x0 ;  /* 0x0000000000007b1d */ /* 0x000fe20000010000 */
[-C--:B------:R-:W-:Y:S01]  /*133d0*/  ISETP.GT.AND P6, PT, R238, R189.reuse, PT ;  /* 0x000000bdee00720c */ /* 0x080fe20003fc4270 */
[-C--:B--2---:R-:W-:Y:S05]  /*133e0*/  HMMA.16816.F32 R100, R200, R172.reuse, R100 ;  /* 0x000000acc864723c */ /* 0x084fea0000001864 */
[----:B------:R-:W-:Y:S02]  /*133f0*/  FSEL R43, R43, -INF , !P1 ;  /* 0xff8000002b2b7808 */ /* 0x000fe40004800000 */
[----:B------:R-:W-:Y:S01]  /*13400*/  FSEL R45, R45, -INF , !P3 ;  /* 0xff8000002d2d7808 */ /* 0x000fe20005800000 */
[C---:B------:R-:W-:Y:S04]  /*13410*/  HMMA.16816.F32 R104, R208.reuse, R172, R104 ;  /* 0x000000acd068723c */ /* 0x040fe80000001868 */
[----:B------:R-:W-:Y:S01]  /*13420*/  FSEL R30, R30, -INF , !P2 ;  /* 0xff8000001e1e7808 */ /* 0x000fe20005000000 */
[----:B------:R-:W-:Y:S01]  /*13430*/  VIADD R173, R2, 0x40 ;  /* 0x0000004002ad7836 */ /* 0x000fe20000000000 */
[-C--:B------:R-:W-:Y:S02]  /*13440*/  ISETP.GT.AND P1, PT, R239, R182.reuse, PT ;  /* 0x000000b6ef00720c */ /* 0x080fe40003f24270 */
[----:B------:R-:W-:Y:S01]  /*13450*/  ISETP.GT.AND P3, PT, R238, R182, PT ;  /* 0x000000b6ee00720c */ /* 0x000fe20003f64270 */
[-C--:B------:R-:W-:Y:S03]  /*13460*/  HMMA.16816.F32 R108, R208, R174.reuse, R108 ;  /* 0x000000aed06c723c */ /* 0x080fe6000000186c */
[----:B------:R-:W-:Y:S02]  /*13470*/  ISETP.GT.AND P2, PT, R241, R189, PT ;  /* 0x000000bdf100720c */ /* 0x000fe40003f44270 */
[----:B------:R-:W-:Y:S02]  /*13480*/  FSEL R32, R32, -INF , !P6 ;  /* 0xff80000020207808 */ /* 0x000fe40007000000 */
[----:B------:R-:W-:Y:S01]  /*13490*/  ISETP.GT.AND P6, PT, R238, R16, PT ;  /* 0x00000010ee00720c */ /* 0x000fe20003fc4270 */
[C---:B------:R-:W-:Y:S04]  /*134a0*/  HMMA.16816.F32 R112, R200.reuse, R174, R112 ;  /* 0x000000aec870723c */ /* 0x040fe80000001870 */
[----:B------:R-:W-:Y:S01]  /*134b0*/  FSEL R47, R47, -INF , !P1 ;  /* 0xff8000002f2f7808 */ /* 0x000fe20004800000 */
[----:B------:R-:W-:Y:S01]  /*134c0*/  VIADD R174, R2, 0x48 ;  /* 0x0000004802ae7836 */ /* 0x000fe20000000000 */
[----:B------:R-:W-:Y:S02]  /*134d0*/  FSEL R49, R49, -INF , !P3 ;  /* 0xff80000031317808 */ /* 0x000fe40005800000 */
[----:B------:R-:W-:Y:S01]  /*134e0*/  FSEL R34, R34, -INF , !P2 ;  /* 0xff80000022227808 */ /* 0x000fe20005000000 */
[-C--:B-1----:R-:W-:Y:S03]  /*134f0*/  HMMA.16816.F32 R116, R200, R168.reuse, R116 ;  /* 0x000000a8c874723c */ /* 0x082fe60000001874 */
[C---:B------:R-:W-:Y:S02]  /*13500*/  ISETP.GT.AND P1, PT, R241.reuse, R182, PT ;  /* 0x000000b6f100720c */ /* 0x040fe40003f24270 */
[-C--:B------:R-:W-:Y:S02]  /*13510*/  ISETP.GT.AND P3, PT, R238, R185.reuse, PT ;  /* 0x000000b9ee00720c */ /* 0x080fe40003f64270 */
[-C--:B------:R-:W-:Y:S01]  /*13520*/  ISETP.GT.AND P2, PT, R241, R16.reuse, PT ;  /* 0x00000010f100720c */ /* 0x080fe20003f44270 */
[C---:B------:R-:W-:Y:S04]  /*13530*/  HMMA.16816.F32 R120, R208.reuse, R168, R120 ;  /* 0x000000a8d078723c */ /* 0x040fe80000001878 */
[----:B------:R-:W-:Y:S01]  /*13540*/  FSEL R36, R36, -INF , !P6 ;  /* 0xff80000024247808 */ /* 0x000fe20007000000 */
[----:B------:R-:W-:Y:S01]  /*13550*/  VIADD R169, R2, 0x51 ;  /* 0x0000005102a97836 */ /* 0x000fe20000000000 */
[-C--:B------:R-:W-:Y:S02]  /*13560*/  ISETP.GT.AND P6, PT, R240, R16.reuse, PT ;  /* 0x00000010f000720c */ /* 0x080fe40003fc4270 */
[----:B------:R-:W-:Y:S01]  /*13570*/  FSEL R51, R51, -INF , !P1 ;  /* 0xff80000033337808 */ /* 0x000fe20004800000 */
[-C--:B------:R-:W-:Y:S03]  /*13580*/  HMMA.16816.F32 R124, R208, R170.reuse, R124 ;  /* 0x000000aad07c723c */ /* 0x080fe6000000187c */
[----:B------:R-:W-:Y:S02]  /*13590*/  FSEL R53, R53, -INF , !P3 ;  /* 0xff80000035357808 */ /* 0x000fe40005800000 */
[----:B------:R-:W-:Y:S02]  /*135a0*/  FSEL R38, R38, -INF , !P2 ;  /* 0xff80000026267808 */ /* 0x000fe40005000000 */
[-C--:B------:R-:W-:Y:S01]  /*135b0*/  ISETP.GT.AND P1, PT, R241, R185.reuse, PT ;  /* 0x000000b9f100720c */ /* 0x080fe20003f24270 */
[----:B------:R-:W-:Y:S04]  /*135c0*/  HMMA.16816.F32 R128, R200, R170, R128 ;  /* 0x000000aac880723c */ /* 0x000fe80000001880 */
[----:B------:R-:W-:Y:S01]  /*135d0*/  ISETP.GT.AND P3, PT, R240, R185, PT ;  /* 0x000000b9f000720c */ /* 0x000fe20003f64270 */
[----:B------:R-:W-:Y:S01]  /*135e0*/  VIADD R201, R2, 0x58 ;  /* 0x0000005802c97836 */ /* 0x000fe20000000000 */
[----:B------:R-:W-:Y:S02]  /*135f0*/  ISETP.GT.AND P2, PT, R239, R16, PT ;  /* 0x00000010ef00720c */ /* 0x000fe40003f44270 */
[----:B------:R-:W-:Y:S02]  /*13600*/  FSEL R40, R40, -INF , !P6 ;  /* 0xff80000028287808 */ /* 0x000fe40007000000 */
[----:B------:R-:W-:Y:S02]  /*13610*/  ISETP.GT.AND P6, PT, R240, R183, PT ;  /* 0x000000b7f000720c */ /* 0x000fe40003fc4270 */
[----:B------:R-:W-:Y:S02]  /*13620*/  FSEL R55, R55, -INF , !P1 ;  /* 0xff80000037377808 */ /* 0x000fe40004800000 */
[----:B------:R-:W-:Y:S01]  /*13630*/  FSEL R192, R57, -INF , !P3 ;  /* 0xff80000039c07808 */ /* 0x000fe20005800000 */
[----:B------:R-:W-:Y:S01]  /*13640*/  VIADD R57, R2, 0x39 ;  /* 0x0000003902397836 */ /* 0x000fe20000000000 */
[----:B------:R-:W-:Y:S02]  /*13650*/  FSEL R42, R42, -INF , !P2 ;  /* 0xff8000002a2a7808 */ /* 0x000fe40005000000 */
[C---:B------:R-:W-:Y:S02]  /*13660*/  ISETP.GT.AND P1, PT, R239.reuse, R185, PT ;  /* 0x000000b9ef00720c */ /* 0x040fe40003f24270 */
[-C--:B------:R-:W-:Y:S02]  /*13670*/  ISETP.GT.AND P2, PT, R239, R183.reuse, PT ;  /* 0x000000b7ef00720c */ /* 0x080fe40003f44270 */
[----:B------:R-:W-:Y:S02]  /*13680*/  FSEL R44, R44, -INF , !P6 ;  /* 0xff8000002c2c7808 */ /* 0x000fe40007000000 */
[----:B------:R-:W-:Y:S02]  /*13690*/  ISETP.GT.AND P6, PT, R238, R183, PT ;  /* 0x000000b7ee00720c */ /* 0x000fe40003fc4270 */
[----:B------:R-:W-:Y:S02]  /*136a0*/  FSEL R59, R59, -INF , !P1 ;  /* 0xff8000003b3b7808 */ /* 0x000fe40004800000 */
[----:B------:R-:W-:Y:S02]  /*136b0*/  FSEL R46, R46, -INF , !P2 ;  /* 0xff8000002e2e7808 */ /* 0x000fe40005000000 */
[----:B------:R-:W-:Y:S02]  /*136c0*/  ISETP.GT.AND P1, PT, R239, R57, PT ;  /* 0x00000039ef00720c */ /* 0x000fe40003f24270 */
[----:B------:R-:W-:Y:S02]  /*136d0*/  ISETP.GT.AND P2, PT, R241, R183, PT ;  /* 0x000000b7f100720c */ /* 0x000fe40003f44270 */
[----:B------:R-:W-:Y:S02]  /*136e0*/  FSEL R48, R48, -INF , !P6 ;  /* 0xff80000030307808 */ /* 0x000fe40007000000 */
[-C--:B------:R-:W-:Y:S02]  /*136f0*/  ISETP.GT.AND P6, PT, R238, R186.reuse, PT ;  /* 0x000000baee00720c */ /* 0x080fe40003fc4270 */
[----:B------:R-:W-:Y:S02]  /*13700*/  FSEL R63, R63, -INF , !P1 ;  /* 0xff8000003f3f7808 */ /* 0x000fe40004800000 */
        /* <DEDUP_REMOVED lines=10> */
[----:B------:R-:W-:Y:S02]  /*137b0*/  ISETP.GT.AND P6, PT, R240, R187, PT ;  /* 0x000000bbf000720c */ /* 0x000fe40003fc4270 */
[----:B------:R-:W-:Y:S01]  /*137c0*/  FSEL R188, R71, -INF , !P1 ;  /* 0xff80000047bc7808 */ /* 0x000fe20004800000 */
[----:B------:R-:W-:Y:S01]  /*137d0*/  VIADD R71, R2, 0x49 ;  /* 0x0000004902477836 */ /* 0x000fe20000000000 */
[----:B------:R-:W-:Y:S02]  /*137e0*/  FSEL R56, R58, -INF , !P2 ;  /* 0xff8000003a387808 */ /* 0x000fe40005000000 */
[----:B------:R-:W-:Y:S02]  /*137f0*/  ISETP.GT.AND P3, PT, R240, R57, PT ;  /* 0x00000039f000720c */ /* 0x000fe40003f64270 */
[CC--:B------:R-:W-:Y:S02]  /*13800*/  ISETP.GT.AND P1, PT, R239.reuse, R212.reuse, PT ;  /* 0x000000d4ef00720c */ /* 0x0c0fe40003f24270 */
[-C--:B------:R-:W-:Y:S02]  /*13810*/  ISETP.GT.AND P2, PT, R239, R187.reuse, PT ;  /* 0x000000bbef00720c */ /* 0x080fe40003f44270 */
[----:B------:R-:W-:Y:S02]  /*13820*/  FSEL R204, R60, -INF , !P6 ;  /* 0xff8000003ccc7808 */ /* 0x000fe40007000000 */
[----:B------:R-:W-:Y:S02]  /*13830*/  FSEL R61, R61, -INF , !P3 ;  /* 0xff8000003d3d7808 */ /* 0x000fe40005800000 */
[----:B------:R-:W-:Y:S02]  /*13840*/  ISETP.GT.AND P6, PT, R238, R187, PT ;  /* 0x000000bbee00720c */ /* 0x000fe40003fc4270 */
[----:B------:R-:W-:Y:S02]  /*13850*/  FSEL R75, R75, -INF , !P1 ;  /* 0xff8000004b4b7808 */ /* 0x000fe40004800000 */
        /* <DEDUP_REMOVED lines=8> */
[----:B------:R-:W-:Y:S02]  /*138e0*/  FSEL R177, R66, -INF , !P2 ;  /* 0xff80000042b17808 */ /* 0x000fe40005000000 */
[-C--:B------:R-:W-:Y:S02]  /*138f0*/  ISETP.GT.AND P3, PT, R238, R212.reuse, PT ;  /* 0x000000d4ee00720c */ /* 0x080fe40003f64270 */
[C---:B------:R-:W-:Y:S02]  /*13900*/  ISETP.GT.AND P1, PT, R241.reuse, R71, PT ;  /* 0x00000047f100720c */ /* 0x040fe40003f24270 */
[-C--:B------:R-:W-:Y:S02]  /*13910*/  ISETP.GT.AND P2, PT, R241, R173.reuse, PT ;  /* 0x000000adf100720c */ /* 0x080fe40003f44270 */
[----:B------:R-:W-:Y:S02]  /*13920*/  FSEL R178, R68, -INF , !P6 ;  /* 0xff80000044b27808 */ /* 0x000fe40007000000 */
[----:B------:R-:W-:Y:S02]  /*13930*/  FSEL R69, R69, -INF , !P3 ;  /* 0xff80000045457808 */ /* 0x000fe40005800000 */
[-C--:B------:R-:W-:Y:S02]  /*13940*/  ISETP.GT.AND P6, PT, R240, R173.reuse, PT ;  /* 0x000000adf000720c */ /* 0x080fe40003fc4270 */
        /* <DEDUP_REMOVED lines=11> */
[----:B------:R-:W-:Y:S02]  /*13a00*/  ISETP.GT.AND P1, PT, R247, R228, PT ;  /* 0x000000e4f700720c */ /* 0x000fe40003f24270 */
[-C--:B------:R-:W-:Y:S02]  /*13a10*/  ISETP.GT.AND P2, PT, R239, R174.reuse, PT ;  /* 0x000000aeef00720c */ /* 0x080fe40003f44270 */
        /* <DEDUP_REMOVED lines=9> */
[-C--:B------:R-:W-:Y:S02]  /*13ab0*/  ISETP.GT.AND P6, PT, R238, R169.reuse, PT ;  /* 0x000000a9ee00720c */ /* 0x080fe40003fc4270 */
[C---:B------:R-:W-:Y:S02]  /*13ac0*/  ISETP.GT.AND P3, PT, R241.reuse, R180, PT ;  /* 0x000000b4f100720c */ /* 0x040fe40003f64270 */
[----:B------:R-:W-:Y:S02]  /*13ad0*/  ISETP.GT.AND P2, PT, R241, R169, PT ;  /* 0x000000a9f100720c */ /* 0x000fe40003f44270 */
[----:B------:R-:W-:Y:S02]  /*13ae0*/  FSEL R85, R85, -INF , !P6 ;  /* 0xff80000055557808 */ /* 0x000fe40007000000 */
[----:B------:R-:W-:Y:S02]  /*13af0*/  FSEL R210, R86, -INF , !P3 ;  /* 0xff80000056d27808 */ /* 0x000fe40005800000 */
[----:B------:R-:W-:Y:S01]  /*13b00*/  FSEL R87, R87, -INF , !P2 ;  /* 0xff80000057577808 */ /* 0x000fe20005000000 */
[----:B------:R-:W-:Y:S06]  /*13b10*/  @P1 BRA `(.L_x_556) ;  /* 0xffffffe800001947 */ /* 0x000fec000383ffff */
.L_x_555:
[CC--:B------:R-:W-:Y:S01]  /*13b20*/  ISETP.GT.AND P3, PT, R240.reuse, R180.reuse, PT ;  /* 0x000000b4f000720c */ /* 0x0c0fe20003f64270 */
[----:B------:R-:W-:Y:S01]  /*13b30*/  STL.64 [R1+0x80], R146 ;  /* 0x0000809201007387 */ /* 0x000fe20000100a00 */
[-C--:B------:R-:W-:Y:S01]  /*13b40*/  ISETP.GT.AND P2, PT, R240, R169.reuse, PT ;  /* 0x000000a9f000720c */ /* 0x080fe20003f44270 */
[----:B------:R-:W-:Y:S01]  /*13b50*/  UIADD3 UR10, UPT, UPT, UR20, -0x255992d5, URZ ;  /* 0xdaa66d2b140a7890 */ /* 0x000fe2000fffe0ff */
[C---:B------:R-:W-:Y:S01]  /*13b60*/  ISETP.GT.AND P0, PT, R239.reuse, R169, PT ;  /* 0x000000a9ef00720c */ /* 0x040fe20003f04270 */
[----:B-1----:R-:W-:Y:S01]  /*13b70*/  VIADD R21, R2, 0x59 ;  /* 0x0000005902157836 */ /* 0x002fe20000000000 */
[----:B------:R-:W-:Y:S01]  /*13b80*/  ISETP.GT.AND P1, PT, R239, R180, PT ;  /* 0x000000b4ef00720c */ /* 0x000fe20003f24270 */
[----:B------:R-:W-:Y:S01]  /*13b90*/  STL [R1+0x70], R249 ;  /* 0x000070f901007387 */ /* 0x000fe20000100800 */
[----:B------:R-:W-:Y:S01]  /*13ba0*/  FSEL R200, R88, -INF , !P3 ;  /* 0xff80000058c87808 */ /* 0x000fe20005800000 */
[----:B------:R-:W-:Y:S01]  /*13bb0*/  UIADD3 UR13, UPT, UPT, UR21, -0x126145ec, URZ ;  /* 0xed9eba14150d7890 */ /* 0x000fe2000fffe0ff */
[----:B------:R-:W-:Y:S01]  /*13bc0*/  FSEL R171, R89, -INF , !P2 ;  /* 0xff80000059ab7808 */ /* 0x000fe20005000000 */
[----:B------:R-:W-:Y:S01]  /*13bd0*/  STL [R1+0x6c], R228 ;  /* 0x00006ce401007387 */ /* 0x000fe20000100800 */
[----:B------:R-:W-:Y:S01]  /*13be0*/  FSEL R170, R91, -INF , !P0 ;  /* 0xff8000005baa7808 */ /* 0x000fe20004000000 */
[----:B------:R-:W-:Y:S01]  /*13bf0*/  UIADD3 UR12, UPT, UPT, UR21, -0x56f99767, URZ ;  /* 0xa9066899150c7890 */ /* 0x000fe2000fffe0ff */
[C---:B------:R-:W-:Y:S01]  /*13c00*/  ISETP.GT.AND P3, PT, R240.reuse, R201, PT ;  /* 0x000000c9f000720c */ /* 0x040fe20003f64270 */
[----:B------:R-:W-:Y:S01]  /*13c10*/  STL [R1+0x68], R252 ;  /* 0x000068fc01007387 */ /* 0x000fe20000100800 */
[-C--:B------:R-:W-:Y:S01]  /*13c20*/  ISETP.GT.AND P2, PT, R240, R21.reuse, PT ;  /* 0x00000015f000720c */ /* 0x080fe20003f44270 */
[----:B------:R-:W-:Y:S01]  /*13c30*/  UIADD3 UR11, UPT, UPT, UR21, 0x646e171e, URZ ;  /* 0x646e171e150b7890 */ /* 0x000fe2000fffe0ff */
[C---:B------:R-:W-:Y:S01]  /*13c40*/  ISETP.GT.AND P0, PT, R239.reuse, R21, PT ;  /* 0x00000015ef00720c */ /* 0x040fe20003f04270 */
[----:B------:R-:W-:Y:S01]  /*13c50*/  STL [R1+0x64], R233 ;  /* 0x000064e901007387 */ /* 0x000fe20000100800 */
[----:B------:R-:W-:Y:S01]  /*13c60*/  FSEL R208, R90, -INF , !P1 ;  /* 0xff8000005ad07808 */ /* 0x000fe20004800000 */
[----:B------:R-:W-:Y:S01]  /*13c70*/  VIADD R25, R2, 0x60 ;  /* 0x0000006002197836 */ /* 0x000fe20000000000 */
[-C--:B------:R-:W-:Y:S01]  /*13c80*/  ISETP.GT.AND P1, PT, R239, R201.reuse, PT ;  /* 0x000000c9ef00720c */ /* 0x080fe20003f24270 */
[----:B------:R-:W-:Y:S01]  /*13c90*/  STL [R1+0x60], R232 ;  /* 0x000060e801007387 */ /* 0x000fe20000100800 */
[----:B------:R-:W-:Y:S01]  /*13ca0*/  FSEL R211, R92, -INF , !P3 ;  /* 0xff8000005cd37808 */ /* 0x000fe20005800000 */
[C---:B------:R-:W-:Y:S01]  /*13cb0*/  VIADD R23, R2.reuse, 0x61 ;  /* 0x0000006102177836 */ /* 0x040fe20000000000 */
[----:B------:R-:W-:Y:S01]  /*13cc0*/  FSEL R93, R93, -INF , !P2 ;  /* 0xff8000005d5d7808 */ /* 0x000fe20005000000 */
[----:B------:R1:W-:Y:S01]  /*13cd0*/  STL [R1+0x5c], R231 ;  /* 0x00005ce701007387 */ /* 0x0003e20000100800 */
[----:B------:R-:W-:Y:S01]  /*13ce0*/  FSEL R95, R95, -INF , !P0 ;  /* 0xff8000005f5f7808 */ /* 0x000fe20004000000 */
[----:B------:R-:W-:Y:S01]  /*13cf0*/  VIADD R89, R2, 0x69 ;  /* 0x0000006902597836 */ /* 0x000fe20000000000 */
[C---:B------:R-:W-:Y:S01]  /*13d00*/  ISETP.GT.AND P3, PT, R238.reuse, R201, PT ;  /* 0x000000c9ee00720c */ /* 0x040fe20003f64270 */
[----:B------:R-:W-:Y:S01]  /*13d10*/  STL [R1+0x58], R229 ;  /* 0x000058e501007387 */ /* 0x000fe20000100800 */
[-C--:B------:R-:W-:Y:S01]  /*13d20*/  ISETP.GT.AND P2, PT, R238, R21.reuse, PT ;  /* 0x00000015ee00720c */ /* 0x080fe20003f44270 */
[----:B------:R-:W-:Y:S01]  /*13d30*/  VIADD R230, R2, 0x78 ;  /* 0x0000007802e67836 */ /* 0x000fe20000000000 */
[C---:B------:R-:W-:Y:S01]  /*13d40*/  ISETP.GT.AND P0, PT, R241.reuse, R21, PT ;  /* 0x00000015f100720c */ /* 0x040fe20003f04270 */
[----:B------:R-:W-:Y:S01]  /*13d50*/  STL [R1+0x54], R227 ;  /* 0x000054e301007387 */ /* 0x000fe20000100800 */
[----:B------:R-:W-:Y:S01]  /*13d60*/  FSEL R27, R94, -INF , !P1 ;  /* 0xff8000005e1b7808 */ /* 0x000fe20004800000 */
[----:B------:R-:W-:Y:S01]  /*13d70*/  UIADD3 UR18, UPT, UPT, UR21, 0x76cf5d0a, URZ ;  /* 0x76cf5d0a15127890 */ /* 0x000fe2000fffe0ff */
[----:B------:R-:W-:Y:S01]  /*13d80*/  ISETP.GT.AND P1, PT, R241, R201, PT ;  /* 0x000000c9f100720c */ /* 0x000fe20003f24270 */
[----:B------:R-:W-:Y:S01]  /*13d90*/  STL [R1+0x50], R226 ;  /* 0x000050e201007387 */ /* 0x000fe20000100800 */
[----:B------:R-:W-:Y:S01]  /*13da0*/  FSEL R91, R96, -INF , !P3 ;  /* 0xff800000605b7808 */ /* 0x000fe20005800000 */
[----:B------:R-:W-:Y:S01]  /*13db0*/  UIADD3 UR15, UPT, UPT, UR21, 0x32370b8f, URZ ;  /* 0x32370b8f150f7890 */ /* 0x000fe2000fffe0ff */
[----:B------:R-:W-:Y:S01]  /*13dc0*/  FSEL R97, R97, -INF , !P2 ;  /* 0xff80000061617808 */ /* 0x000fe20005000000 */
[----:B------:R-:W-:Y:S01]  /*13dd0*/  STL [R1+0x4c], R225 ;  /* 0x00004ce101007387 */ /* 0x000fe20000100800 */
[----:B------:R-:W-:Y:S01]  /*13de0*/  FSEL R99, R99, -INF , !P0 ;  /* 0xff80000063637808 */ /* 0x000fe20004000000 */
[----:B------:R-:W-:Y:S01]  /*13df0*/  UIADD3 UR9, UPT, UPT, UR20, 0x78dde6e4, URZ ;  /* 0x78dde6e414097890 */ /* 0x000fe2000fffe0ff */
[C---:B------:R-:W-:Y:S01]  /*13e00*/  ISETP.GT.AND P3, PT, R238.reuse, R25, PT ;  /* 0x00000019ee00720c */ /* 0x040fe20003f64270 */
[----:B------:R2:W-:Y:S01]  /*13e10*/  STL [R1+0x48], R224 ;  /* 0x000048e001007387 */ /* 0x0005e20000100800 */
[-C--:B------:R-:W-:Y:S02]  /*13e20*/  ISETP.GT.AND P2, PT, R238, R23.reuse, PT ;  /* 0x00000017ee00720c */ /* 0x080fe40003f44270 */
[C---:B------:R-:W-:Y:S02]  /*13e30*/  ISETP.GT.AND P0, PT, R241.reuse, R23, PT ;  /* 0x00000017f100720c */ /* 0x040fe40003f04270 */
[----:B------:R-:W-:Y:S01]  /*13e40*/  FSEL R98, R98, -INF , !P1 ;  /* 0xff80000062627808 */ /* 0x000fe20004800000 */
[----:B-1----:R-:W-:Y:S01]  /*13e50*/  VIADD R231, R2, 0x70 ;  /* 0x0000007002e77836 */ /* 0x002fe20000000000 */
[-C--:B------:R-:W-:Y:S02]  /*13e60*/  ISETP.GT.AND P1, PT, R241, R25.reuse, PT ;  /* 0x00000019f100720c */ /* 0x080fe40003f24270 */
[----:B------:R-:W-:Y:S02]  /*13e70*/  FSEL R202, R100, -INF , !P3 ;  /* 0xff80000064ca7808 */ /* 0x000fe40005800000 */
[----:B------:R-:W-:Y:S01]  /*13e80*/  FSEL R203, R101, -INF , !P2 ;  /* 0xff80000065cb7808 */ /* 0x000fe20005000000 */
[----:B------:R-:W-:Y:S01]  /*13e90*/  VIADD R101, R2, 0x68 ;  /* 0x0000006802657836 */ /* 0x000fe20000000000 */
[----:B------:R-:W-:Y:S02]  /*13ea0*/  FSEL R103, R103, -INF , !P0 ;  /* 0xff80000067677808 */ /* 0x000fe40004000000 */
[C---:B------:R-:W-:Y:S02]  /*13eb0*/  ISETP.GT.AND P3, PT, R240.reuse, R25, PT ;  /* 0x00000019f000720c */ /* 0x040fe40003f64270 */
[-C--:B------:R-:W-:Y:S02]  /*13ec0*/  ISETP.GT.AND P2, PT, R240, R23.reuse, PT ;  /* 0x00000017f000720c */ /* 0x080fe40003f44270 */
[C---:B------:R-:W-:Y:S02]  /*13ed0*/  ISETP.GT.AND P0, PT, R239.reuse, R23, PT ;  /* 0x00000017ef00720c */ /* 0x040fe40003f04270 */
[----:B------:R-:W-:Y:S02]  /*13ee0*/  FSEL R20, R102, -INF , !P1 ;  /* 0xff80000066147808 */ /* 0x000fe40004800000 */
[----:B------:R-:W-:Y:S02]  /*13ef0*/  ISETP.GT.AND P1, PT, R239, R25, PT ;  /* 0x00000019ef00720c */ /* 0x000fe40003f24270 */
[----:B------:R-:W-:Y:S01]  /*13f00*/  FSEL R22, R104, -INF , !P3 ;  /* 0xff80000068167808 */ /* 0x000fe20005800000 */
[----:B--2---:R-:W2:Y:S01]  /*13f10*/  LDL.64 R224, [R1+0x18] ;  /* 0x0000180001e07983 */ /* 0x004ea20000100a00 */
[----:B------:R-:W-:Y:S02]  /*13f20*/  ISETP.GT.AND P3, PT, R240, R101, PT ;  /* 0x00000065f000720c */ /* 0x000fe40003f64270 */
[----:B------:R-:W-:Y:S03]  /*13f30*/  ISETP.GE.AND P6, PT, R2, R237, PT ;  /* 0x000000ed0200720c */ /* 0x000fe60003fc6270 */
[----:B------:R-:W-:Y:S04]  /*13f40*/  STL [R1+0x44], R223 ;  /* 0x000044df01007387 */ /* 0x000fe80000100800 */
[----:B------:R-:W-:Y:S04]  /*13f50*/  STL [R1+0x40], R222 ;  /* 0x000040de01007387 */ /* 0x000fe80000100800 */
[----:B------:R1:W-:Y:S04]  /*13f60*/  STL [R1+0x3c], R220 ;  /* 0x00003cdc01007387 */ /* 0x0003e80000100800 */
[----:B------:R3:W-:Y:S04]  /*13f70*/  STL [R1+0x38], R219 ;  /* 0x000038db01007387 */ /* 0x0007e80000100800 */
[----:B------:R4:W-:Y:S04]  /*13f80*/  STL [R1+0x34], R217 ;  /* 0x000034d901007387 */ /* 0x0009e80000100800 */
[----:B------:R4:W-:Y:S04]  /*13f90*/  STL [R1+0x30], R216 ;  /* 0x000030d801007387 */ /* 0x0009e80000100800 */
[----:B------:R4:W-:Y:S04]  /*13fa0*/  STL [R1+0x74], R240 ;  /* 0x000074f001007387 */ /* 0x0009e80000100800 */
[----:B------:R4:W-:Y:S01]  /*13fb0*/  STL [R1+0x78], R239 ;  /* 0x000078ef01007387 */ /* 0x0009e20000100800 */
[----:B-1----:R-:W-:Y:S02]  /*13fc0*/  FSEL R220, R108, -INF , !P3 ;  /* 0xff8000006cdc7808 */ /* 0x002fe40005800000 */
[----:B------:R-:W-:Y:S02]  /*13fd0*/  ISETP.GT.AND P3, PT, R238, R101, PT ;  /* 0x00000065ee00720c */ /* 0x000fe40003f64270 */
[----:B---3--:R-:W-:Y:S02]  /*13fe0*/  FSEL R219, R107, -INF , !P0 ;  /* 0xff8000006bdb7808 */ /* 0x008fe40004000000 */
[C---:B------:R-:W-:Y:S02]  /*13ff0*/  ISETP.GT.AND P0, PT, R239.reuse, R89, PT ;  /* 0x00000059ef00720c */ /* 0x040fe40003f04270 */
[----:B----4-:R-:W-:Y:S02]  /*14000*/  FSEL R217, R106, -INF , !P1 ;  /* 0xff8000006ad97808 */ /* 0x010fe40004800000 */
[----:B------:R-:W-:Y:S02]  /*14010*/  ISETP.GT.AND P1, PT, R239, R101, PT ;  /* 0x00000065ef00720c */ /* 0x000fe40003f24270 */
[----:B------:R-:W-:Y:S01]  /*14020*/  FSEL R216, R105, -INF , !P2 ;  /* 0xff80000069d87808 */ /* 0x000fe20005000000 */
[----:B------:R-:W-:Y:S01]  /*14030*/  VIADD R105, R2, 0x71 ;  /* 0x0000007102697836 */ /* 0x000fe20000000000 */
[-C--:B------:R-:W-:Y:S02]  /*14040*/  ISETP.GT.AND P2, PT, R240, R89.reuse, PT ;  /* 0x00000059f000720c */ /* 0x080fe40003f44270 */
[----:B------:R-:W-:Y:S02]  /*14050*/  FSEL R111, R111, -INF , !P0 ;  /* 0xff8000006f6f7808 */ /* 0x000fe40004000000 */
[----:B------:R-:W-:Y:S02]  /*14060*/  FSEL R109, R109, -INF , !P2 ;  /* 0xff8000006d6d7808 */ /* 0x000fe40005000000 */
[-C--:B------:R-:W-:Y:S02]  /*14070*/  ISETP.GT.AND P2, PT, R238, R89.reuse, PT ;  /* 0x00000059ee00720c */ /* 0x080fe40003f44270 */
[C---:B------:R-:W-:Y:S02]  /*14080*/  ISETP.GT.AND P0, PT, R241.reuse, R89, PT ;  /* 0x00000059f100720c */ /* 0x040fe40003f04270 */
[----:B------:R-:W-:Y:S02]  /*14090*/  FSEL R107, R110, -INF , !P1 ;  /* 0xff8000006e6b7808 */ /* 0x000fe40004800000 */
[----:B------:R-:W-:Y:S02]  /*140a0*/  ISETP.GT.AND P1, PT, R241, R101, PT ;  /* 0x00000065f100720c */ /* 0x000fe40003f24270 */
[----:B------:R-:W-:Y:S02]  /*140b0*/  FSEL R223, R112, -INF , !P3 ;  /* 0xff80000070df7808 */ /* 0x000fe40005800000 */
[----:B------:R-:W-:Y:S02]  /*140c0*/  FSEL R113, R113, -INF , !P2 ;  /* 0xff80000071717808 */ /* 0x000fe40005000000 */
[----:B------:R-:W-:Y:S02]  /*140d0*/  FSEL R226, R115, -INF , !P0 ;  /* 0xff80000073e27808 */ /* 0x000fe40004000000 */
[C---:B------:R-:W-:Y:S02]  /*140e0*/  ISETP.GT.AND P3, PT, R238.reuse, R231, PT ;  /* 0x000000e7ee00720c */ /* 0x040fe40003f64270 */
[-C--:B------:R-:W-:Y:S02]  /*140f0*/  ISETP.GT.AND P2, PT, R238, R105.reuse, PT ;  /* 0x00000069ee00720c */ /* 0x080fe40003f44270 */
[C---:B------:R-:W-:Y:S02]  /*14100*/  ISETP.GT.AND P0, PT, R241.reuse, R105, PT ;  /* 0x00000069f100720c */ /* 0x040fe40003f04270 */
[----:B------:R-:W-:Y:S02]  /*14110*/  FSEL R222, R114, -INF , !P1 ;  /* 0xff80000072de7808 */ /* 0x000fe40004800000 */
[-C--:B------:R-:W-:Y:S02]  /*14120*/  ISETP.GT.AND P1, PT, R241, R231.reuse, PT ;  /* 0x000000e7f100720c */ /* 0x080fe40003f24270 */
[----:B------:R-:W-:Y:S02]  /*14130*/  FSEL R227, R116, -INF , !P3 ;  /* 0xff80000074e37808 */ /* 0x000fe40005800000 */
[----:B------:R-:W-:Y:S02]  /*14140*/  FSEL R229, R117, -INF , !P2 ;  /* 0xff80000075e57808 */ /* 0x000fe40005000000 */
[----:B------:R-:W-:Y:S01]  /*14150*/  FSEL R233, R119, -INF , !P0 ;  /* 0xff80000077e97808 */ /* 0x000fe20004000000 */
[----:B------:R-:W-:Y:S01]  /*14160*/  VIADD R119, R2, 0x79 ;  /* 0x0000007902777836 */ /* 0x000fe20000000000 */
[C---:B------:R-:W-:Y:S02]  /*14170*/  ISETP.GT.AND P3, PT, R240.reuse, R231, PT ;  /* 0x000000e7f000720c */ /* 0x040fe40003f64270 */
[----:B------:R-:W-:Y:S02]  /*14180*/  ISETP.GT.AND P2, PT, R240, R105, PT ;  /* 0x00000069f000720c */ /* 0x000fe40003f44270 */
[----:B------:R-:W-:Y:S02]  /*14190*/  FSEL R232, R118, -INF , !P1 ;  /* 0xff80000076e87808 */ /* 0x000fe40004800000 */
[----:B------:R-:W-:Y:S02]  /*141a0*/  ISETP.GT.AND P1, PT, R239, R231, PT ;  /* 0x000000e7ef00720c */ /* 0x000fe40003f24270 */
[----:B------:R-:W-:Y:S02]  /*141b0*/  FSEL R252, R120, -INF , !P3 ;  /* 0xff80000078fc7808 */ /* 0x000fe40005800000 */
[----:B------:R-:W-:Y:S02]  /*141c0*/  FSEL R228, R121, -INF , !P2 ;  /* 0xff80000079e47808 */ /* 0x000fe40005000000 */
[CC--:B------:R-:W-:Y:S02]  /*141d0*/  ISETP.GT.AND P3, PT, R240.reuse, R230.reuse, PT ;  /* 0x000000e6f000720c */ /* 0x0c0fe40003f64270 */
[----:B------:R-:W-:Y:S01]  /*141e0*/  ISETP.GT.AND P2, PT, R240, R119, PT ;  /* 0x00000077f000720c */ /* 0x000fe20003f44270 */
[----:B------:R-:W-:Y:S01]  /*141f0*/  IMAD.MOV.U32 R240, RZ, RZ, R22 ;  /* 0x000000fffff07224 */ /* 0x000fe200078e0016 */
[----:B------:R-:W-:Y:S02]  /*14200*/  FSEL R117, R122, -INF , !P1 ;  /* 0xff8000007a757808 */ /* 0x000fe40004800000 */
[C---:B------:R-:W-:Y:S02]  /*14210*/  ISETP.GT.AND P0, PT, R239.reuse, R105, PT ;  /* 0x00000069ef00720c */ /* 0x040fe40003f04270 */
[-C--:B------:R-:W-:Y:S02]  /*14220*/  ISETP.GT.AND P1, PT, R239, R230.reuse, PT ;  /* 0x000000e6ef00720c */ /* 0x080fe40003f24270 */
[----:B------:R-:W-:Y:S02]  /*14230*/  FSEL R249, R124, -INF , !P3 ;  /* 0xff8000007cf97808 */ /* 0x000fe40005800000 */
[----:B------:R-:W-:Y:S02]  /*14240*/  FSEL R146, R125, -INF , !P2 ;  /* 0xff8000007d927808 */ /* 0x000fe40005000000 */
[----:B------:R-:W-:Y:S02]  /*14250*/  ISETP.GT.AND P3, PT, R238, R230, PT ;  /* 0x000000e6ee00720c */ /* 0x000fe40003f64270 */
[----:B------:R-:W-:Y:S02]  /*14260*/  FSEL R125, R3, -INF , !P6 ;  /* 0xff800000037d7808 */ /* 0x000fe40007000000 */
[----:B------:R-:W-:Y:S02]  /*14270*/  ISETP.GE.AND P6, PT, R0, R236, PT ;  /* 0x000000ec0000720c */ /* 0x000fe40003fc6270 */
[----:B------:R-:W-:Y:S02]  /*14280*/  FSEL R123, R123, -INF , !P0 ;  /* 0xff8000007b7b7808 */ /* 0x000fe40004000000 */
[----:B------:R-:W-:Y:S02]  /*14290*/  FSEL R221, R126, -INF , !P1 ;  /* 0xff8000007edd7808 */ /* 0x000fe40004800000 */
[-C--:B------:R-:W-:Y:S01]  /*142a0*/  ISETP.GT.AND P0, PT, R239, R119.reuse, PT ;  /* 0x00000077ef00720c */ /* 0x080fe20003f04270 */
[----:B------:R-:W-:Y:S01]  /*142b0*/  IMAD.MOV.U32 R239, RZ, RZ, R20 ;  /* 0x000000ffffef7224 */ /* 0x000fe200078e0014 */
[----:B------:R-:W-:Y:S02]  /*142c0*/  ISETP.GT.AND P1, PT, R241, R230, PT ;  /* 0x000000e6f100720c */ /* 0x000fe40003f24270 */
[----:B------:R-:W-:Y:S02]  /*142d0*/  FSEL R147, R128, -INF , !P3 ;  /* 0xff80000080937808 */ /* 0x000fe40005800000 */
[----:B------:R-:W-:Y:S02]  /*142e0*/  ISETP.GT.AND P2, PT, R238, R119, PT ;  /* 0x00000077ee00720c */ /* 0x000fe40003f44270 */
[----:B------:R-:W-:Y:S02]  /*142f0*/  FSEL R128, R7, -INF , !P6 ;  /* 0xff80000007807808 */ /* 0x000fe40007000000 */
[----:B------:R-:W-:Y:S02]  /*14300*/  ISETP.GE.AND P6, PT, R194, R235, PT ;  /* 0x000000ebc200720c */ /* 0x000fe40003fc6270 */
[----:B------:R-:W-:Y:S02]  /*14310*/  FSEL R127, R127, -INF , !P0 ;  /* 0xff8000007f7f7808 */ /* 0x000fe40004000000 */
[----:B------:R-:W-:Y:S02]  /*14320*/  FSEL R242, R130, -INF , !P1 ;  /* 0xff80000082f27808 */ /* 0x000fe40004800000 */
[----:B------:R-:W-:Y:S02]  /*14330*/  ISETP.GT.AND P0, PT, R241, R119, PT ;  /* 0x00000077f100720c */ /* 0x000fe40003f04270 */
[----:B------:R-:W-:Y:S02]  /*14340*/  FSEL R129, R129, -INF , !P2 ;  /* 0xff80000081817808 */ /* 0x000fe40005000000 */
[----:B------:R-:W-:Y:S02]  /*14350*/  ISETP.GE.AND P1, PT, R0, R237, PT ;  /* 0x000000ed0000720c */ /* 0x000fe40003f26270 */
[CC--:B------:R-:W-:Y:S02]  /*14360*/  ISETP.GE.AND P2, PT, R2.reuse, R234.reuse, PT ;  /* 0x000000ea0200720c */ /* 0x0c0fe40003f46270 */
[----:B------:R-:W-:Y:S02]  /*14370*/  FSEL R120, R197, -INF , !P6 ;  /* 0xff800000c5787808 */ /* 0x000fe40007000000 */
[----:B------:R-:W-:Y:S02]  /*14380*/  ISETP.GE.AND P6, PT, R193, R234, PT ;  /* 0x000000eac100720c */ /* 0x000fe40003fc6270 */
[----:B------:R-:W-:Y:S02]  /*14390*/  FSEL R131, R131, -INF , !P0 ;  /* 0xff80000083837808 */ /* 0x000fe40004000000 */
[----:B------:R-:W-:Y:S02]  /*143a0*/  FSEL R121, R5, -INF , !P1 ;  /* 0xff80000005797808 */ /* 0x000fe40004800000 */
[C---:B------:R-:W-:Y:S02]  /*143b0*/  ISETP.GE.AND P3, PT, R2.reuse, R236, PT ;  /* 0x000000ec0200720c */ /* 0x040fe40003f66270 */
[-C--:B------:R-:W-:Y:S02]  /*143c0*/  ISETP.GE.AND P0, PT, R2, R235.reuse, PT ;  /* 0x000000eb0200720c */ /* 0x080fe40003f06270 */
[----:B------:R-:W-:Y:S02]  /*143d0*/  ISETP.GE.AND P1, PT, R0, R235, PT ;  /* 0x000000eb0000720c */ /* 0x000fe40003f26270 */
[----:B------:R-:W-:Y:S02]  /*143e0*/  FSEL R118, R10, -INF , !P2 ;  /* 0xff8000000a767808 */ /* 0x000fe40005000000 */
[----:B------:R-:W-:Y:S02]  /*143f0*/  FSEL R10, R15, -INF , !P6 ;  /* 0xff8000000f0a7808 */ /* 0x000fe40007000000 */
[----:B------:R-:W-:Y:S02]  /*14400*/  ISETP.GE.AND P6, PT, R199, R237, PT ;  /* 0x000000edc700720c */ /* 0x000fe40003fc6270 */
[----:B------:R-:W-:Y:S02]  /*14410*/  FSEL R115, R6, -INF , !P3 ;  /* 0xff80000006737808 */ /* 0x000fe40005800000 */
[----:B------:R-:W-:Y:S02]  /*14420*/  FSEL R126, R195, -INF , !P0 ;  /* 0xff800000c37e7808 */ /* 0x000fe40004000000 */
[----:B------:R-:W-:Y:S02]  /*14430*/  FSEL R122, R9, -INF , !P1 ;  /* 0xff800000097a7808 */ /* 0x000fe40004800000 */
[-C--:B------:R-:W-:Y:S02]  /*14440*/  ISETP.GE.AND P3, PT, R0, R234.reuse, PT ;  /* 0x000000ea0000720c */ /* 0x080fe40003f66270 */
[----:B------:R-:W-:Y:S02]  /*14450*/  ISETP.GE.AND P0, PT, R193, R235, PT ;  /* 0x000000ebc100720c */ /* 0x000fe40003f06270 */
[----:B------:R-:W-:Y:S02]  /*14460*/  ISETP.GE.AND P1, PT, R194, R234, PT ;  /* 0x000000eac200720c */ /* 0x000fe40003f26270 */
[----:B------:R-:W-:Y:S02]  /*14470*/  FSEL R104, R206, -INF , !P6 ;  /* 0xff800000ce687808 */ /* 0x000fe40007000000 */
[-C--:B------:R-:W-:Y:S02]  /*14480*/  ISETP.GE.AND P6, PT, R198, R236.reuse, PT ;  /* 0x000000ecc600720c */ /* 0x080fe40003fc6270 */
[----:B------:R-:W-:Y:S02]  /*14490*/  FSEL R116, R11, -INF , !P3 ;  /* 0xff8000000b747808 */ /* 0x000fe40005800000 */
[----:B------:R-:W-:Y:S02]  /*144a0*/  FSEL R110, R13, -INF , !P0 ;  /* 0xff8000000d6e7808 */ /* 0x000fe40004000000 */
[----:B------:R-:W-:Y:S02]  /*144b0*/  FSEL R108, R14, -INF , !P1 ;  /* 0xff8000000e6c7808 */ /* 0x000fe40004800000 */
[-C--:B------:R-:W-:Y:S02]  /*144c0*/  ISETP.GE.AND P3, PT, R194, R236.reuse, PT ;  /* 0x000000ecc200720c */ /* 0x080fe40003f66270 */
[C---:B------:R-:W-:Y:S02]  /*144d0*/  ISETP.GE.AND P0, PT, R193.reuse, R237, PT ;  /* 0x000000edc100720c */ /* 0x040fe40003f06270 */
[-C--:B------:R-:W-:Y:S02]  /*144e0*/  ISETP.GE.AND P1, PT, R193, R236.reuse, PT ;  /* 0x000000ecc100720c */ /* 0x080fe40003f26270 */
[----:B------:R-:W-:Y:S02]  /*144f0*/  FSEL R102, R214, -INF , !P6 ;  /* 0xff800000d6667808 */ /* 0x000fe40007000000 */
[----:B------:R-:W-:Y:S02]  /*14500*/  ISETP.GE.AND P6, PT, R189, R235, PT ;  /* 0x000000ebbd00720c */ /* 0x000fe40003fc6270 */
[----:B------:R-:W-:Y:S02]  /*14510*/  ISETP.GE.AND P2, PT, R194, R237, PT ;  /* 0x000000edc200720c */ /* 0x000fe40003f46270 */
[----:B------:R-:W-:Y:S02]  /*14520*/  FSEL R17, R17, -INF , !P0 ;  /* 0xff80000011117808 */ /* 0x000fe40004000000 */
[----:B------:R-:W-:Y:S02]  /*14530*/  FSEL R13, R18, -INF , !P3 ;  /* 0xff800000120d7808 */ /* 0x000fe40005800000 */
[----:B------:R-:W-:Y:S02]  /*14540*/  FSEL R14, R19, -INF , !P1 ;  /* 0xff800000130e7808 */ /* 0x000fe40004800000 */
[C---:B------:R-:W-:Y:S02]  /*14550*/  ISETP.GE.AND P0, PT, R199.reuse, R236, PT ;  /* 0x000000ecc700720c */ /* 0x040fe40003f06270 */
[C---:B------:R-:W-:Y:S02]  /*14560*/  ISETP.GE.AND P3, PT, R199.reuse, R235, PT ;  /* 0x000000ebc700720c */ /* 0x040fe40003f66270 */
[-C--:B------:R-:W-:Y:S02]  /*14570*/  ISETP.GE.AND P1, PT, R199, R234.reuse, PT ;  /* 0x000000eac700720c */ /* 0x080fe40003f26270 */
[----:B------:R-:W-:Y:S02]  /*14580*/  FSEL R94, R28, -INF , !P6 ;  /* 0xff8000001c5e7808 */ /* 0x000fe40007000000 */
[-C--:B------:R-:W-:Y:S02]  /*14590*/  ISETP.GE.AND P6, PT, R215, R234.reuse, PT ;  /* 0x000000ead700720c */ /* 0x080fe40003fc6270 */
[----:B------:R-:W-:Y:S02]  /*145a0*/  FSEL R0, R205, -INF , !P2 ;  /* 0xff800000cd007808 */ /* 0x000fe40005000000 */
[----:B------:R-:W-:Y:S02]  /*145b0*/  ISETP.GE.AND P2, PT, R198, R237, PT ;  /* 0x000000edc600720c */ /* 0x000fe40003f46270 */
[----:B------:R-:W-:Y:S02]  /*145c0*/  FSEL R100, R213, -INF , !P0 ;  /* 0xff800000d5647808 */ /* 0x000fe40004000000 */
[----:B------:R-:W-:Y:S02]  /*145d0*/  FSEL R106, R190, -INF , !P3 ;  /* 0xff800000be6a7808 */ /* 0x000fe40005800000 */
[----:B------:R-:W-:Y:S02]  /*145e0*/  FSEL R90, R4, -INF , !P1 ;  /* 0xff800000045a7808 */ /* 0x000fe40004800000 */
[----:B------:R-:W-:Y:S02]  /*145f0*/  ISETP.GE.AND P0, PT, R198, R234, PT ;  /* 0x000000eac600720c */ /* 0x000fe40003f06270 */
        /* <DEDUP_REMOVED lines=8> */
[----:B------:R-:W-:Y:S02]  /*14680*/  FSEL R9, R32, -INF , !P1 ;  /* 0xff80000020097808 */ /* 0x000fe40004800000 */
[-C--:B------:R-:W-:Y:S02]  /*14690*/  ISETP.GE.AND P0, PT, R189, R236.reuse, PT ;  /* 0x000000ecbd00720c */ /* 0x080fe40003f06270 */
[-C--:B------:R-:W-:Y:S02]  /*146a0*/  ISETP.GE.AND P3, PT, R215, R237.reuse, PT ;  /* 0x000000edd700720c */ /* 0x080fe40003f66270 */
[----:B------:R-:W-:Y:S02]  /*146b0*/  ISETP.GE.AND P1, PT, R12, R237, PT ;  /* 0x000000ed0c00720c */ /* 0x000fe40003f26270 */
[----:B------:R-:W-:Y:S02]  /*146c0*/  FSEL R114, R36, -INF , !P6 ;  /* 0xff80000024727808 */ /* 0x000fe40007000000 */
[----:B------:R-:W-:Y:S02]  /*146d0*/  ISETP.GE.AND P6, PT, R12, R236, PT ;  /* 0x000000ec0c00720c */ /* 0x000fe40003fc6270 */
[----:B------:R-:W-:Y:S02]  /*146e0*/  FSEL R88, R191, -INF , !P2 ;  /* 0xff800000bf587808 */ /* 0x000fe40005000000 */
[----:B------:R-:W-:Y:S02]  /*146f0*/  ISETP.GE.AND P2, PT, R189, R234, PT ;  /* 0x000000eabd00720c */ /* 0x000fe40003f46270 */
[----:B------:R-:W-:Y:S02]  /*14700*/  FSEL R33, R33, -INF , !P3 ;  /* 0xff80000021217808 */ /* 0x000fe40005800000 */
[----:B------:R-:W-:Y:S02]  /*14710*/  FSEL R7, R34, -INF , !P0 ;  /* 0xff80000022077808 */ /* 0x000fe40004000000 */
[----:B------:R-:W-:Y:S02]  /*14720*/  FSEL R112, R37, -INF , !P1 ;  /* 0xff80000025707808 */ /* 0x000fe40004800000 */
[CC--:B------:R-:W-:Y:S02]  /*14730*/  ISETP.GE.AND P3, PT, R16.reuse, R236.reuse, PT ;  /* 0x000000ec1000720c */ /* 0x0c0fe40003f66270 */
[-C--:B------:R-:W-:Y:S02]  /*14740*/  ISETP.GE.AND P0, PT, R16, R235.reuse, PT ;  /* 0x000000eb1000720c */ /* 0x080fe40003f06270 */
[-C--:B------:R-:W-:Y:S02]  /*14750*/  ISETP.GE.AND P1, PT, R12, R235.reuse, PT ;  /* 0x000000eb0c00720c */ /* 0x080fe40003f26270 */
[----:B------:R-:W-:Y:S02]  /*14760*/  FSEL R32, R39, -INF , !P6 ;  /* 0xff80000027207808 */ /* 0x000fe40007000000 */
[-C--:B------:R-:W-:Y:S02]  /*14770*/  ISETP.GE.AND P6, PT, R183, R235.reuse, PT ;  /* 0x000000ebb700720c */ /* 0x080fe40003fc6270 */
[----:B------:R-:W-:Y:S02]  /*14780*/  FSEL R86, R30, -INF , !P2 ;  /* 0xff8000001e567808 */ /* 0x000fe40005000000 */
[----:B------:R-:W-:Y:S02]  /*14790*/  FSEL R30, R38, -INF , !P3 ;  /* 0xff800000261e7808 */ /* 0x000fe40005800000 */
[----:B------:R-:W-:Y:S02]  /*147a0*/  FSEL R24, R40, -INF , !P0 ;  /* 0xff80000028187808 */ /* 0x000fe40004000000 */
[----:B------:R-:W-:Y:S02]  /*147b0*/  FSEL R22, R41, -INF , !P1 ;  /* 0xff80000029167808 */ /* 0x000fe40004800000 */
[----:B------:R-:W-:Y:S02]  /*147c0*/  ISETP.GE.AND P2, PT, R215, R236, PT ;  /* 0x000000ecd700720c */ /* 0x000fe40003f46270 */
[-C--:B------:R-:W-:Y:S02]  /*147d0*/  ISETP.GE.AND P3, PT, R12, R234.reuse, PT ;  /* 0x000000ea0c00720c */ /* 0x080fe40003f66270 */
[----:B------:R-:W-:Y:S02]  /*147e0*/  ISETP.GE.AND P0, PT, R182, R235, PT ;  /* 0x000000ebb600720c */ /* 0x000fe40003f06270 */
        /* <DEDUP_REMOVED lines=9> */
[CC--:B------:R-:W-:Y:S02]  /*14880*/  ISETP.GE.AND P0, PT, R182.reuse, R237.reuse, PT ;  /* 0x000000edb600720c */ /* 0x0c0fe40003f06270 */
[-C--:B------:R-:W-:Y:S02]  /*14890*/  ISETP.GE.AND P1, PT, R182, R236.reuse, PT ;  /* 0x000000ecb600720c */ /* 0x080fe40003f26270 */
[----:B------:R-:W-:Y:S02]  /*148a0*/  FSEL R16, R47, -INF , !P6 ;  /* 0xff8000002f107808 */ /* 0x000fe40007000000 */
[----:B------:R-:W-:Y:S02]  /*148b0*/  ISETP.GE.AND P6, PT, R186, R237, PT ;  /* 0x000000edba00720c */ /* 0x000fe40003fc6270 */
[----:B------:R-:W-:Y:S02]  /*148c0*/  FSEL R44, R49, -INF , !P0 ;  /* 0xff800000312c7808 */ /* 0x000fe40004000000 */
[----:B------:R-:W-:Y:S02]  /*148d0*/  FSEL R50, R50, -INF , !P3 ;  /* 0xff80000032327808 */ /* 0x000fe40005800000 */
[----:B------:R-:W-:Y:S02]  /*148e0*/  FSEL R34, R51, -INF , !P1 ;  /* 0xff80000033227808 */ /* 0x000fe40004800000 */
[C---:B------:R-:W-:Y:S02]  /*148f0*/  ISETP.GE.AND P0, PT, R186.reuse, R236, PT ;  /* 0x000000ecba00720c */ /* 0x040fe40003f06270 */
[C---:B------:R-:W-:Y:S02]  /*14900*/  ISETP.GE.AND P3, PT, R186.reuse, R235, PT ;  /* 0x000000ebba00720c */ /* 0x040fe40003f66270 */
[----:B------:R-:W-:Y:S02]  /*14910*/  ISETP.GE.AND P1, PT, R186, R234, PT ;  /* 0x000000eaba00720c */ /* 0x000fe40003f26270 */
        /* <DEDUP_REMOVED lines=8> */
[----:B------:R-:W-:Y:S02]  /*149a0*/  FSEL R66, R204, -INF , !P6 ;  /* 0xff800000cc427808 */ /* 0x000fe40007000000 */
[----:B------:R-:W-:Y:S02]  /*149b0*/  FSEL R11, R53, -INF , !P2 ;  /* 0xff800000350b7808 */ /* 0x000fe40005000000 */
[-C--:B------:R-:W-:Y:S02]  /*149c0*/  ISETP.GE.AND P6, PT, R57, R234.reuse, PT ;  /* 0x000000ea3900720c */ /* 0x080fe40003fc6270 */
[----:B------:R-:W-:Y:S02]  /*149d0*/  ISETP.GE.AND P2, PT, R185, R235, PT ;  /* 0x000000ebb900720c */ /* 0x000fe40003f46270 */
[----:B------:R-:W-:Y:S02]  /*149e0*/  FSEL R72, R63, -INF , !P6 ;  /* 0xff8000003f487808 */ /* 0x000fe40007000000 */
[----:B------:R-:W-:Y:S02]  /*149f0*/  FSEL R124, R192, -INF , !P2 ;  /* 0xff800000c07c7808 */ /* 0x000fe40005000000 */
[-C--:B------:R-:W-:Y:S02]  /*14a00*/  ISETP.GE.AND P6, PT, R173, R237.reuse, PT ;  /* 0x000000edad00720c */ /* 0x080fe40003fc6270 */
[-C--:B------:R-:W-:Y:S02]  /*14a10*/  ISETP.GE.AND P2, PT, R187, R234.reuse, PT ;  /* 0x000000eabb00720c */ /* 0x080fe40003f46270 */
[----:B------:R-:W-:Y:S02]  /*14a20*/  FSEL R54, R54, -INF , !P0 ;  /* 0xff80000036367808 */ /* 0x000fe40004000000 */
[----:B------:R-:W-:Y:S02]  /*14a30*/  FSEL R41, R178, -INF , !P6 ;  /* 0xff800000b2297808 */ /* 0x000fe40007000000 */
[----:B------:R-:W-:Y:S02]  /*14a40*/  ISETP.GE.AND P0, PT, R185, R234, PT ;  /* 0x000000eab900720c */ /* 0x000fe40003f06270 */
[----:B------:R-:W-:Y:S02]  /*14a50*/  FSEL R60, R56, -INF , !P1 ;  /* 0xff800000383c7808 */ /* 0x000fe40004800000 */
[----:B------:R-:W-:Y:S02]  /*14a60*/  FSEL R68, R62, -INF , !P2 ;  /* 0xff8000003e447808 */ /* 0x000fe40005000000 */
[-C--:B------:R-:W-:Y:S02]  /*14a70*/  ISETP.GE.AND P6, PT, R212, R236.reuse, PT ;  /* 0x000000ecd400720c */ /* 0x080fe40003fc6270 */
[----:B------:R-:W-:Y:S02]  /*14a80*/  ISETP.GE.AND P1, PT, R187, R237, PT ;  /* 0x000000edbb00720c */ /* 0x000fe40003f26270 */
[CC--:B------:R-:W-:Y:S02]  /*14a90*/  ISETP.GE.AND P2, PT, R57.reuse, R236.reuse, PT ;  /* 0x000000ec3900720c */ /* 0x0c0fe40003f46270 */
[----:B------:R-:W-:Y:S02]  /*14aa0*/  FSEL R58, R196, -INF , !P3 ;  /* 0xff800000c43a7808 */ /* 0x000fe40005800000 */
[-C--:B------:R-:W-:Y:S02]  /*14ab0*/  ISETP.GE.AND P3, PT, R57, R235.reuse, PT ;  /* 0x000000eb3900720c */ /* 0x080fe40003f66270 */
[----:B------:R-:W-:Y:S02]  /*14ac0*/  FSEL R64, R59, -INF , !P0 ;  /* 0xff8000003b407808 */ /* 0x000fe40004000000 */
[----:B------:R-:W-:Y:S02]  /*14ad0*/  FSEL R62, R188, -INF , !P6 ;  /* 0xff800000bc3e7808 */ /* 0x000fe40007000000 */
[----:B------:R-:W-:Y:S02]  /*14ae0*/  ISETP.GE.AND P0, PT, R187, R236, PT ;  /* 0x000000ecbb00720c */ /* 0x000fe40003f06270 */
[----:B------:R-:W-:Y:S02]  /*14af0*/  FSEL R31, R181, -INF , !P1 ;  /* 0xff800000b51f7808 */ /* 0x000fe40004800000 */
[----:B------:R-:W-:Y:S02]  /*14b00*/  FSEL R52, R67, -INF , !P2 ;  /* 0xff80000043347808 */ /* 0x000fe40005000000 */
[----:B------:R-:W-:Y:S02]  /*14b10*/  ISETP.GE.AND P6, PT, R174, R235, PT ;  /* 0x000000ebae00720c */ /* 0x000fe40003fc6270 */
        /* <DEDUP_REMOVED lines=8> */
[----:B------:R-:W-:Y:S02]  /*14ba0*/  FSEL R130, R74, -INF , !P2 ;  /* 0xff8000004a827808 */ /* 0x000fe40005000000 */
[----:B------:R-:W-:Y:S02]  /*14bb0*/  ISETP.GE.AND P6, PT, R71, R234, PT ;  /* 0x000000ea4700720c */ /* 0x000fe40003fc6270 */
[----:B------:R-:W-:Y:S02]  /*14bc0*/  ISETP.GE.AND P1, PT, R212, R235, PT ;  /* 0x000000ebd400720c */ /* 0x000fe40003f26270 */
[----:B------:R-:W-:Y:S02]  /*14bd0*/  ISETP.GE.AND P2, PT, R174, R237, PT ;  /* 0x000000edae00720c */ /* 0x000fe40003f46270 */
[----:B------:R-:W-:Y:S02]  /*14be0*/  FSEL R35, R65, -INF , !P3 ;  /* 0xff80000041237808 */ /* 0x000fe40005800000 */
[----:B------:R-:W-:Y:S02]  /*14bf0*/  ISETP.GE.AND P3, PT, R173, R236, PT ;  /* 0x000000ecad00720c */ /* 0x000fe40003f66270 */
[----:B------:R-:W-:Y:S02]  /*14c00*/  FSEL R81, R175, -INF , !P0 ;  /* 0xff800000af517808 */ /* 0x000fe40004000000 */
[----:B------:R-:W-:Y:S02]  /*14c10*/  FSEL R46, R79, -INF , !P6 ;  /* 0xff8000004f2e7808 */ /* 0x000fe40007000000 */
[----:B------:R-:W-:Y:S02]  /*14c20*/  ISETP.GE.AND P0, PT, R71, R235, PT ;  /* 0x000000eb4700720c */ /* 0x000fe40003f06270 */
        /* <DEDUP_REMOVED lines=8> */
[----:B------:R-:W-:Y:S02]  /*14cb0*/  FSEL R184, R85, -INF , !P2 ;  /* 0xff80000055b87808 */ /* 0x000fe40005000000 */
[-C--:B------:R-:W-:Y:S02]  /*14cc0*/  ISETP.GE.AND P1, PT, R71, R236.reuse, PT ;  /* 0x000000ec4700720c */ /* 0x080fe40003f26270 */
[----:B------:R-:W-:Y:S02]  /*14cd0*/  ISETP.GE.AND P2, PT, R169, R235, PT ;  /* 0x000000eba900720c */ /* 0x000fe40003f46270 */
[----:B------:R-:W-:Y:S02]  /*14ce0*/  FSEL R84, R75, -INF , !P3 ;  /* 0xff8000004b547808 */ /* 0x000fe40005800000 */
[----:B------:R-:W-:Y:S02]  /*14cf0*/  ISETP.GE.AND P3, PT, R174, R236, PT ;  /* 0x000000ecae00720c */ /* 0x000fe40003f66270 */
[C---:B------:R-:W-:Y:S02]  /*14d00*/  ISETP.GE.AND P6, PT, R180.reuse, R237, PT ;  /* 0x000000edb400720c */ /* 0x040fe40003fc6270 */
[----:B------:R-:W-:Y:S02]  /*14d10*/  FSEL R45, R83, -INF , !P1 ;  /* 0xff800000532d7808 */ /* 0x000fe40004800000 */
[----:B------:R-:W-:Y:S02]  /*14d20*/  FSEL R214, R171, -INF , !P2 ;  /* 0xff800000abd67808 */ /* 0x000fe40005000000 */
[-C--:B------:R-:W-:Y:S02]  /*14d30*/  ISETP.GE.AND P1, PT, R180, R234.reuse, PT ;  /* 0x000000eab400720c */ /* 0x080fe40003f26270 */
[----:B------:R-:W-:Y:S02]  /*14d40*/  ISETP.GE.AND P2, PT, R201, R234, PT ;  /* 0x000000eac900720c */ /* 0x000fe40003f46270 */
[----:B------:R-:W-:Y:S02]  /*14d50*/  FSEL R47, R176, -INF , !P3 ;  /* 0xff800000b02f7808 */ /* 0x000fe40005800000 */
[----:B------:R-:W-:Y:S02]  /*14d60*/  FSEL R188, R209, -INF , !P6 ;  /* 0xff800000d1bc7808 */ /* 0x000fe40007000000 */
[----:B------:R-:W-:Y:S02]  /*14d70*/  ISETP.GE.AND P3, PT, R180, R235, PT ;  /* 0x000000ebb400720c */ /* 0x000fe40003f66270 */
[-C--:B------:R-:W-:Y:S02]  /*14d80*/  ISETP.GE.AND P6, PT, R169, R236.reuse, PT ;  /* 0x000000eca900720c */ /* 0x080fe40003fc6270 */
[----:B------:R-:W-:Y:S02]  /*14d90*/  FSEL R208, R208, -INF , !P1 ;  /* 0xff800000d0d07808 */ /* 0x000fe40004800000 */
[----:B------:R-:W-:Y:S01]  /*14da0*/  FSEL R207, R27, -INF , !P2 ;  /* 0xff8000001bcf7808 */ /* 0x000fe20005000000 */
[----:B------:R-:W-:Y:S01]  /*14db0*/  IMAD.SHL.U32 R27, R247, 0x4, RZ ;  /* 0x00000004f71b7824 */ /* 0x000fe200078e00ff */
[----:B------:R-:W-:Y:S02]  /*14dc0*/  ISETP.GE.AND P1, PT, R201, R237, PT ;  /* 0x000000edc900720c */ /* 0x000fe40003f26270 */
[-C--:B------:R-:W-:Y:S01]  /*14dd0*/  ISETP.GE.AND P2, PT, R21, R236.reuse, PT ;  /* 0x000000ec1500720c */ /* 0x080fe20003f46270 */
[----:B------:R-:W-:Y:S01]  /*14de0*/  VIADD R19, R27, 0x1 ;  /* 0x000000011b137836 */ /* 0x000fe20000000000 */
        /* <DEDUP_REMOVED lines=9> */
[----:B------:R-:W-:Y:S02]  /*14e80*/  FSEL R209, R93, -INF , !P3 ;  /* 0xff8000005dd17808 */ /* 0x000fe40005800000 */
[CC--:B------:R-:W-:Y:S02]  /*14e90*/  ISETP.GE.AND P6, PT, R21.reuse, R234.reuse, PT ;  /* 0x000000ea1500720c */ /* 0x0c0fe40003fc6270 */
[-C--:B------:R-:W-:Y:S02]  /*14ea0*/  ISETP.GE.AND P3, PT, R21, R237.reuse, PT ;  /* 0x000000ed1500720c */ /* 0x080fe40003f66270 */
[----:B------:R-:W-:Y:S02]  /*14eb0*/  ISETP.GE.AND P0, PT, R71, R237, PT ;  /* 0x000000ed4700720c */ /* 0x000fe40003f06270 */
[----:B------:R-:W-:Y:S02]  /*14ec0*/  FSEL R93, R203, -INF , !P2 ;  /* 0xff800000cb5d7808 */ /* 0x000fe40005000000 */
[----:B------:R-:W-:Y:S02]  /*14ed0*/  FSEL R21, R239, -INF , !P1 ;  /* 0xff800000ef157808 */ /* 0x000fe40004800000 */
[C---:B------:R-:W-:Y:S02]  /*14ee0*/  ISETP.GE.AND P2, PT, R23.reuse, R235, PT ;  /* 0x000000eb1700720c */ /* 0x040fe40003f46270 */
[----:B------:R-:W-:Y:S02]  /*14ef0*/  ISETP.GE.AND P1, PT, R23, R234, PT ;  /* 0x000000ea1700720c */ /* 0x000fe40003f26270 */
[----:B------:R-:W-:Y:S02]  /*14f00*/  FSEL R77, R168, -INF , !P0 ;  /* 0xff800000a84d7808 */ /* 0x000fe40004000000 */
[-C--:B------:R-:W-:Y:S02]  /*14f10*/  ISETP.GE.AND P0, PT, R180, R236.reuse, PT ;  /* 0x000000ecb400720c */ /* 0x080fe40003f06270 */
[----:B------:R-:W-:Y:S02]  /*14f20*/  FSEL R197, R216, -INF , !P2 ;  /* 0xff800000d8c57808 */ /* 0x000fe40005000000 */
[----:B------:R-:W-:Y:S02]  /*14f30*/  FSEL R191, R219, -INF , !P1 ;  /* 0xff800000dbbf7808 */ /* 0x000fe40004800000 */
[----:B------:R-:W-:Y:S02]  /*14f40*/  ISETP.GE.AND P2, PT, R101, R237, PT ;  /* 0x000000ed6500720c */ /* 0x000fe40003f46270 */
        /* <DEDUP_REMOVED lines=8> */
[----:B------:R-:W-:Y:S01]  /*14fd0*/  ISETP.GE.AND P0, PT, R169, R234, PT ;  /* 0x000000eaa900720c */ /* 0x000fe20003f06270 */
[----:B------:R-:W3:Y:S01]  /*14fe0*/  LDL.64 R226, [R1+0x10] ;  /* 0x0000100001e27983 */ /* 0x000ee20000100a00 */
[-C--:B------:R-:W-:Y:S02]  /*14ff0*/  ISETP.GE.AND P1, PT, R105, R236.reuse, PT ;  /* 0x000000ec6900720c */ /* 0x080fe40003f26270 */
[----:B------:R-:W-:Y:S02]  /*15000*/  FSEL R206, R170, -INF , !P0 ;  /* 0xff800000aace7808 */ /* 0x000fe40004000000 */
[----:B------:R-:W-:Y:S02]  /*15010*/  ISETP.GE.AND P0, PT, R201, R236, PT ;  /* 0x000000ecc900720c */ /* 0x000fe40003f06270 */
[----:B------:R-:W-:Y:S02]  /*15020*/  FSEL R205, R95, -INF , !P6 ;  /* 0xff8000005fcd7808 */ /* 0x000fe40007000000 */
[----:B------:R-:W-:Y:S02]  /*15030*/  FSEL R43, R98, -INF , !P0 ;  /* 0xff800000622b7808 */ /* 0x000fe40004000000 */
[----:B------:R-:W-:Y:S02]  /*15040*/  ISETP.GE.AND P0, PT, R25, R234, PT ;  /* 0x000000ea1900720c */ /* 0x000fe40003f06270 */
[----:B------:R-:W-:Y:S02]  /*15050*/  FSEL R185, R97, -INF , !P3 ;  /* 0xff80000061b97808 */ /* 0x000fe40005800000 */
[----:B------:R-:W-:Y:S02]  /*15060*/  FSEL R194, R217, -INF , !P0 ;  /* 0xff800000d9c27808 */ /* 0x000fe40004000000 */
[-C--:B------:R-:W-:Y:S01]  /*15070*/  ISETP.GE.AND P0, PT, R101, R236.reuse, PT ;  /* 0x000000ec6500720c */ /* 0x080fe20003f06270 */
[----:B------:R-:W4:Y:S01]  /*15080*/  LDL.64 R216, [R1] ;  /* 0x0000000001d87983 */ /* 0x000f220000100a00 */
[----:B------:R-:W-:Y:S02]  /*15090*/  ISETP.GE.AND P6, PT, R25, R237, PT ;  /* 0x000000ed1900720c */ /* 0x000fe40003fc6270 */
[----:B------:R-:W-:Y:S02]  /*150a0*/  FSEL R87, R222, -INF , !P0 ;  /* 0xff800000de577808 */ /* 0x000fe40004000000 */
[-C--:B------:R-:W-:Y:S02]  /*150b0*/  ISETP.GE.AND P0, PT, R231, R236.reuse, PT ;  /* 0x000000ece700720c */ /* 0x080fe40003f06270 */
        /* <DEDUP_REMOVED lines=10> */
[----:B------:R-:W-:Y:S02]  /*15160*/  FSEL R219, R147, -INF , !P1 ;  /* 0xff80000093db7808 */ /* 0x000fe40004800000 */
[----:B--2---:R-:W-:Y:S01]  /*15170*/  LOP3.LUT R2, R27, UR21, R225, 0x96, !PT ;  /* 0x000000151b027c12 */ /* 0x004fe2000f8e96e1 */
[----:B------:R-:W2:Y:S01]  /*15180*/  LDL.64 R146, [R1+0x8] ;  /* 0x0000080001927983 */ /* 0x000ea20000100a00 */
[----:B------:R-:W-:Y:S02]  /*15190*/  LOP3.LUT R19, R225, UR21, R19, 0x96, !PT ;  /* 0x00000015e1137c12 */ /* 0x000fe4000f8e9613 */
[----:B------:R-:W-:Y:S01]  /*151a0*/  FSEL R95, R202, -INF , !P6 ;  /* 0xff800000ca5f7808 */ /* 0x000fe20007000000 */
[----:B------:R-:W-:Y:S01]  /*151b0*/  IMAD.WIDE.U32 R2, R2, -0x326172a9, RZ ;  /* 0xcd9e8d5702027825 */ /* 0x000fe200078e00ff */
[----:B------:R-:W-:Y:S02]  /*151c0*/  ISETP.GE.AND P6, PT, R23, R236, PT ;  /* 0x000000ec1700720c */ /* 0x000fe40003fc6270 */
[----:B------:R-:W-:Y:S01]  /*151d0*/  FMNMX3.FTZ R23, R164, R125, R121, !PT ;  /* 0x0000007da4177276 */ /* 0x000fe20007810079 */
[----:B------:R-:W-:Y:S01]  /*151e0*/  IMAD.WIDE.U32 R36, R19, -0x326172a9, RZ ;  /* 0xcd9e8d5713247825 */ /* 0x000fe200078e00ff */
[----:B------:R-:W-:Y:S02]  /*151f0*/  LOP3.LUT R5, R2, R245, RZ, 0x3c, !PT ;  /* 0x000000f502057212 */ /* 0x000fe400078e3cff */
[----:B------:R-:W-:Y:S02]  /*15200*/  FMNMX3.FTZ R19, R165, R115, R128, !PT ;  /* 0x00000073a5137276 */ /* 0x000fe40007810080 */
[----:B------:R-:W-:Y:S01]  /*15210*/  LOP3.LUT R15, R3, R246, RZ, 0x3c, !PT ;  /* 0x000000f6030f7212 */ /* 0x000fe200078e3cff */
[----:B------:R-:W-:Y:S01]  /*15220*/  IMAD.WIDE.U32 R74, R5, -0x2daee0ad, RZ ;  /* 0xd2511f53054a7825 */ /* 0x000fe200078e00ff */
[----:B------:R-:W-:Y:S02]  /*15230*/  FMNMX3.FTZ R23, R23, R0, R17, !PT ;  /* 0x0000000017177276 */ /* 0x000fe40007810011 */
[----:B------:R-:W-:Y:S01]  /*15240*/  LOP3.LUT R3, R3, R244, RZ, 0x3c, !PT ;  /* 0x000000f403037212 */ /* 0x000fe200078e3cff */
[----:B------:R-:W-:Y:S01]  /*15250*/  IMAD.WIDE.U32 R174, R15, -0x2daee0ad, RZ ;  /* 0xd2511f530fae7825 */ /* 0x000fe200078e00ff */
[C---:B------:R-:W-:Y:S02]  /*15260*/  LOP3.LUT R5, R36.reuse, R243, RZ, 0x3c, !PT ;  /* 0x000000f324057212 */ /* 0x040fe400078e3cff */
[----:B------:R-:W-:Y:S01]  /*15270*/  LOP3.LUT R51, R36, R245, RZ, 0x3c, !PT ;  /* 0x000000f524337212 */ /* 0x000fe200078e3cff */
        /* <DEDUP_REMOVED lines=26> */
[----:B------:R-:W-:Y:S02]  /*15420*/  FMNMX3.FTZ R38, R38, R29, R176, !PT ;  /* 0x0000001d26267276 */ /* 0x000fe400078100b0 */
[----:B------:R-:W-:Y:S02]  /*15430*/  FSEL R129, R129, -INF , !P0 ;  /* 0xff80000081817808 */ /* 0x000fe40004000000 */
[----:B------:R-:W-:Y:S02]  /*15440*/  FMNMX3.FTZ R38, R38, R43, R99, !PT ;  /* 0x0000002b26267276 */ /* 0x000fe40007810063 */
[----:B------:R-:W-:Y:S02]  /*15450*/  LOP3.LUT R174, R174, UR15, R75, 0x96, !PT ;  /* 0x0000000faeae7c12 */ /* 0x000fe4000f8e964b */
[----:B------:R-:W-:Y:S02]  /*15460*/  FMNMX3.FTZ R38, R38, R21, R103, !PT ;  /* 0x0000001526267276 */ /* 0x000fe40007810067 */
[----:B------:R-:W-:Y:S02]  /*15470*/  ISETP.GE.AND P2, PT, R231, R235, PT ;  /* 0x000000ebe700720c */ /* 0x000fe40003f46270 */
[-C--:B------:R-:W-:Y:S02]  /*15480*/  ISETP.GE.AND P1, PT, R230, R236.reuse, PT ;  /* 0x000000ece600720c */ /* 0x080fe40003f26270 */
[----:B------:R-:W-:Y:S02]  /*15490*/  ISETP.GE.AND P0, PT, R119, R236, PT ;  /* 0x000000ec7700720c */ /* 0x000fe40003f06270 */
[----:B------:R-:W-:Y:S02]  /*154a0*/  FMNMX3.FTZ R38, R38, R87, R85, !PT ;  /* 0x0000005726267276 */ /* 0x000fe40007810055 */
[----:B------:R-:W-:Y:S02]  /*154b0*/  FSEL R200, R240, -INF , !P3 ;  /* 0xff800000f0c87808 */ /* 0x000fe40005800000 */
[----:B------:R-:W-:Y:S02]  /*154c0*/  FSEL R198, R252, -INF , !P2 ;  /* 0xff800000fcc67808 */ /* 0x000fe40005000000 */
[-C--:B------:R-:W-:Y:S02]  /*154d0*/  ISETP.GE.AND P3, PT, R101, R234.reuse, PT ;  /* 0x000000ea6500720c */ /* 0x080fe40003f66270 */
[----:B------:R-:W-:Y:S02]  /*154e0*/  ISETP.GE.AND P2, PT, R105, R234, PT ;  /* 0x000000ea6900720c */ /* 0x000fe40003f46270 */
[----:B------:R-:W-:Y:S02]  /*154f0*/  FSEL R101, R242, -INF , !P1 ;  /* 0xff800000f2657808 */ /* 0x000fe40004800000 */
[----:B------:R-:W-:Y:S02]  /*15500*/  FSEL R105, R131, -INF , !P0 ;  /* 0xff80000083697808 */ /* 0x000fe40004000000 */
        /* <DEDUP_REMOVED lines=10> */
[----:B------:R-:W-:Y:S02]  /*155b0*/  LOP3.LUT R2, R2, R243, RZ, 0x3c, !PT ;  /* 0x000000f302027212 */ /* 0x000fe400078e3cff */
[----:B------:R-:W-:Y:S02]  /*155c0*/  FMNMX3.FTZ R19, R19, R26, R12, !PT ;  /* 0x0000001a13137276 */ /* 0x000fe4000781000c */
[----:B------:R-:W-:Y:S01]  /*155d0*/  LOP3.LUT R170, R37, R244, RZ, 0x3c, !PT ;  /* 0x000000f425aa7212 */ /* 0x000fe200078e3cff */
[----:B------:R-:W-:Y:S01]  /*155e0*/  IMAD.WIDE.U32 R172, R2, -0x2daee0ad, RZ ;  /* 0xd2511f5302ac7825 */ /* 0x000fe200078e00ff */
[----:B------:R-:W-:Y:S02]  /*155f0*/  FMNMX3.FTZ R59, R59, R20, R18, !PT ;  /* 0x000000143b3b7276 */ /* 0x000fe40007810012 */
[----:B------:R-:W-:Y:S01]  /*15600*/  FMNMX3.FTZ R19, R19, R58, R124, !PT ;  /* 0x0000003a13137276 */ /* 0x000fe2000781007c */
[----:B------:R-:W-:Y:S01]  /*15610*/  IMAD.WIDE.U32 R170, R170, -0x2daee0ad, RZ ;  /* 0xd2511f53aaaa7825 */ /* 0x000fe200078e00ff */
[----:B------:R-:W-:Y:S02]  /*15620*/  FMNMX3.FTZ R59, R59, R8, R16, !PT ;  /* 0x000000083b3b7276 */ /* 0x000fe40007810010 */
[----:B------:R-:W-:Y:S02]  /*15630*/  LOP3.LUT R168, R168, UR15, R173, 0x96, !PT ;  /* 0x0000000fa8a87c12 */ /* 0x000fe4000f8e96ad */
        /* <DEDUP_REMOVED lines=8> */
[----:B------:R-:W-:Y:S02]  /*156c0*/  LOP3.LUT R89, R37, R246, RZ, 0x3c, !PT ;  /* 0x000000f625597212 */ /* 0x000fe400078e3cff */
[----:B------:R-:W-:Y:S02]  /*156d0*/  LOP3.LUT R170, R170, UR15, R233, 0x96, !PT ;  /* 0x0000000faaaa7c12 */ /* 0x000fe4000f8e96e9 */
[-C--:B------:R-:W-:Y:S02]  /*156e0*/  ISETP.GE.AND P6, PT, R231, R234.reuse, PT ;  /* 0x000000eae700720c */ /* 0x080fe40003fc6270 */
[-C--:B------:R-:W-:Y:S02]  /*156f0*/  ISETP.GE.AND P1, PT, R230, R234.reuse, PT ;  /* 0x000000eae600720c */ /* 0x080fe40003f26270 */
[----:B------:R-:W-:Y:S02]  /*15700*/  ISETP.GE.AND P0, PT, R119, R234, PT ;  /* 0x000000ea7700720c */ /* 0x000fe40003f06270 */
[----:B------:R-:W-:Y:S02]  /*15710*/  FSEL R192, R117, -INF , !P6 ;  /* 0xff80000075c07808 */ /* 0x000fe40007000000 */
[----:B------:R-:W-:Y:S02]  /*15720*/  FSEL R189, R123, -INF , !P2 ;  /* 0xff8000007bbd7808 */ /* 0x000fe40005000000 */
[----:B---3--:R-:W-:Y:S01]  /*15730*/  LOP3.LUT R15, R226, UR18, R175, 0x96, !PT ;  /* 0x00000012e20f7c12 */ /* 0x008fe2000f8e96af */
[----:B------:R-:W-:Y:S04]  /*15740*/  IMAD.WIDE.U32 R174, R174, -0x326172a9, RZ ;  /* 0xcd9e8d57aeae7825 */ /* 0x000fe800078e00ff */
[----:B------:R-:W-:Y:S01]  /*15750*/  IMAD.WIDE.U32 R178, R15, -0x326172a9, RZ ;  /* 0xcd9e8d570fb27825 */ /* 0x000fe200078e00ff */
[----:B------:R-:W-:Y:S04]  /*15760*/  FMNMX3.FTZ R15, R36, R79, R77, !PT ;  /* 0x0000004f240f7276 */ /* 0x000fe8000781004d */
[----:B------:R-:W-:Y:S04]  /*15770*/  FMNMX3.FTZ R98, R15, R188, R184, !PT ;  /* 0x000000bc0f627276 */ /* 0x000fe800078100b8 */
[----:B------:R-:W-:Y:S04]  /*15780*/  FMNMX3.FTZ R98, R98, R187, R185, !PT ;  /* 0x000000bb62627276 */ /* 0x000fe800078100b9 */
[----:B------:R-:W-:Y:S02]  /*15790*/  FMNMX3.FTZ R98, R98, R95, R93, !PT ;  /* 0x0000005f62627276 */ /* 0x000fe4000781005d */
[----:B----4-:R-:W-:Y:S01]  /*157a0*/  LOP3.LUT R5, R216, UR18, R169, 0x96, !PT ;  /* 0x00000012d8057c12 */ /* 0x010fe2000f8e96a9 */
[----:B------:R-:W-:Y:S01]  /*157b0*/  IMAD.WIDE.U32 R168, R168, -0x326172a9, RZ ;  /* 0xcd9e8d57a8a87825 */ /* 0x000fe200078e00ff */
[----:B------:R-:W-:Y:S02]  /*157c0*/  FMNMX3.FTZ R98, R98, R223, R220, !PT ;  /* 0x000000df62627276 */ /* 0x000fe400078100dc */
[----:B------:R-:W-:Y:S01]  /*157d0*/  LOP3.LUT R2, R216, UR18, R171, 0x96, !PT ;  /* 0x00000012d8027c12 */ /* 0x000fe2000f8e96ab */
[----:B------:R-:W-:Y:S01]  /*157e0*/  IMAD.WIDE.U32 R170, R170, -0x326172a9, RZ ;  /* 0xcd9e8d57aaaa7825 */ /* 0x000fe200078e00ff */
[----:B------:R-:W-:Y:S03]  /*157f0*/  FMNMX3.FTZ R98, R98, R215, R113, !PT ;  /* 0x000000d762627276 */ /* 0x000fe60007810071 */
[----:B------:R-:W-:Y:S01]  /*15800*/  IMAD.WIDE.U32 R182, R2, -0x326172a9, RZ ;  /* 0xcd9e8d5702b67825 */ /* 0x000fe200078e00ff */
[----:B------:R-:W-:Y:S02]  /*15810*/  FMNMX3.FTZ R36, R98, R219, R129, !PT ;  /* 0x000000db62247276 */ /* 0x000fe40007810081 */
[----:B------:R-:W-:Y:S01]  /*15820*/  FMNMX3.FTZ R98, R59, R208, R206, !PT ;  /* 0x000000d03b627276 */ /* 0x000fe200078100ce */
[----:B------:R-:W-:Y:S01]  /*15830*/  IMAD.WIDE.U32 R180, R5, -0x326172a9, RZ ;  /* 0xcd9e8d5705b47825 */ /* 0x000fe200078e00ff */
[----:B------:R-:W-:Y:S01]  /*15840*/  LOP3.LUT R5, R178, UR9, R175, 0x96, !PT ;  /* 0x00000009b2057c12 */ /* 0x000fe2000f8e96af */
[----:B------:R-:W1:Y:S01]  /*15850*/  SHFL.BFLY PT, R15, R36, 0x2, 0x1f ;  /* 0x0c401f00240f7f89 */ /* 0x000e6200000e0000 */
[C---:B------:R-:W-:Y:S02]  /*15860*/  LOP3.LUT R2, R250.reuse, UR10, R183, 0x96, !PT ;  /* 0x0000000afa027c12 */ /* 0x040fe4000f8e96b7 */
[----:B------:R-:W-:Y:S01]  /*15870*/  LOP3.LUT R3, R250, UR10, R181, 0x96, !PT ;  /* 0x0000000afa037c12 */ /* 0x000fe2000f8e96b5 */
[----:B------:R-:W-:Y:S01]  /*15880*/  IMAD.WIDE.U32 R228, R5, -0x2daee0ad, RZ ;  /* 0xd2511f5305e47825 */ /* 0x000fe200078e00ff */
[----:B------:R-:W-:Y:S02]  /*15890*/  LOP3.LUT R180, R180, UR9, R169, 0x96, !PT ;  /* 0x00000009b4b47c12 */ /* 0x000fe4000f8e96a9 */
[----:B------:R-:W-:Y:S01]  /*158a0*/  LOP3.LUT R182, R182, UR9, R171, 0x96, !PT ;  /* 0x00000009b6b67c12 */ /* 0x000fe2000f8e96ab */
[----:B------:R-:W-:Y:S04]  /*158b0*/  IMAD.WIDE.U32 R230, R2, -0x2daee0ad, RZ ;  /* 0xd2511f5302e67825 */ /* 0x000fe800078e00ff */
[----:B------:R-:W-:Y:S01]  /*158c0*/  IMAD.WIDE.U32 R182, R182, -0x2daee0ad, RZ ;  /* 0xd2511f53b6b67825 */ /* 0x000fe200078e00ff */
[----:B--2---:R-:W-:Y:S02]  /*158d0*/  LOP3.LUT R202, R146, UR10, R179, 0x96, !PT ;  /* 0x0000000a92ca7c12 */ /* 0x004fe4000f8e96b3 */
[----:B------:R-:W-:Y:S01]  /*158e0*/  LOP3.LUT R2, R232, UR13, R231, 0x96, !PT ;  /* 0x0000000de8027c12 */ /* 0x000fe2000f8e96e7 */
[----:B------:R-:W-:Y:S01]  /*158f0*/  IMAD.WIDE.U32 R178, R3, -0x2daee0ad, RZ ;  /* 0xd2511f5303b27825 */ /* 0x000fe200078e00ff */
[----:B------:R-:W-:Y:S02]  /*15900*/  FMNMX3.FTZ R3, R38, R101, R105, !PT ;  /* 0x0000006526037276 */ /* 0x000fe40007810069 */
[----:B------:R-:W-:Y:S01]  /*15910*/  LOP3.LUT R5, R230, UR12, R183, 0x96, !PT ;  /* 0x0000000ce6057c12 */ /* 0x000fe2000f8e96b7 */
[----:B------:R-:W-:Y:S01]  /*15920*/  IMAD.WIDE.U32 R232, R2, -0x326172a9, RZ ;  /* 0xcd9e8d5702e87825 */ /* 0x000fe200078e00ff */
[----:B------:R-:W-:Y:S01]  /*15930*/  LOP3.LUT R172, R172, UR13, R179, 0x96, !PT ;  /* 0x0000000dacac7c12 */ /* 0x000fe2000f8e96b3 */
[----:B------:R-:W2:Y:S01]  /*15940*/  SHFL.BFLY PT, R38, R3, 0x2, 0x1f ;  /* 0x0c401f0003267f89 */ /* 0x000ea200000e0000 */
[----:B-1----:R-:W-:Y:S01]  /*15950*/  FMNMX.FTZ R15, R36, R15, !PT ;  /* 0x0000000f240f7209 */ /* 0x002fe20007810000 */
[----:B------:R-:W-:Y:S01]  /*15960*/  IMAD.WIDE.U32 R202, R202, -0x2daee0ad, RZ ;  /* 0xd2511f53caca7825 */ /* 0x000fe200078e00ff */
[----:B------:R-:W-:Y:S05]  /*15970*/  LOP3.LUT R63, R170, UR7, R233, 0x96, !PT ;  /* 0x00000007aa3f7c12 */ /* 0x000fea000f8e96e9 */
[----:B------:R-:W1:Y:S01]  /*15980*/  SHFL.BFLY PT, R36, R15, 0x1, 0x1f ;  /* 0x0c201f000f247f89 */ /* 0x000e6200000e0000 */
[----:B------:R-:W-:Y:S01]  /*15990*/  LOP3.LUT R74, R74, UR13, R203, 0x96, !PT ;  /* 0x0000000d4a4a7c12 */ /* 0x000fe2000f8e96cb */
[----:B------:R-:W-:Y:S01]  /*159a0*/  IMAD.WIDE.U32 R180, R180, -0x2daee0ad, RZ ;  /* 0xd2511f53b4b47825 */ /* 0x000fe200078e00ff */
[----:B------:R-:W-:Y:S03]  /*159b0*/  LOP3.LUT R202, R202, UR12, R229, 0x96, !PT ;  /* 0x0000000ccaca7c12 */ /* 0x000fe6000f8e96e5 */
[----:B------:R-:W-:Y:S01]  /*159c0*/  IMAD.WIDE.U32 R74, R74, -0x326172a9, RZ ;  /* 0xcd9e8d574a4a7825 */ /* 0x000fe200078e00ff */
[----:B------:R-:W-:Y:S03]  /*159d0*/  LOP3.LUT R178, R178, UR12, R181, 0x96, !PT ;  /* 0x0000000cb2b27c12 */ /* 0x000fe6000f8e96b5 */
[----:B------:R-:W-:Y:S01]  /*159e0*/  IMAD.WIDE.U32 R202, R202, -0x326172a9, RZ ;  /* 0xcd9e8d57caca7825 */ /* 0x000fe200078e00ff */
[----:B------:R-:W-:Y:S03]  /*159f0*/  LOP3.LUT R57, R174, UR7, R75, 0x96, !PT ;  /* 0x00000007ae397c12 */ /* 0x000fe6000f8e964b */
[----:B------:R-:W-:Y:S01]  /*15a00*/  IMAD.MOV.U32 R174, RZ, RZ, R202 ;  /* 0x000000ffffae7224 */ /* 0x000fe200078e00ca */
[----:B------:R-:W-:Y:S01]  /*15a10*/  LOP3.LUT R65, R74, UR6, R203, 0x96, !PT ;  /* 0x000000064a417c12 */ /* 0x000fe2000f8e96cb */
[----:B------:R-:W-:Y:S01]  /*15a20*/  IMAD.WIDE.U32 R230, R5, -0x326172a9, RZ ;  /* 0xcd9e8d5705e67825 */ /* 0x000fe200078e00ff */
[----:B--2---:R-:W-:Y:S02]  /*15a30*/  FMNMX.FTZ R38, R3, R38, !PT ;  /* 0x0000002603267209 */ /* 0x004fe40007810000 */
[----:B------:R-:W-:Y:S01]  /*15a40*/  FMNMX3.FTZ R74, R19, R82, R78, !PT ;  /* 0x00000052134a7276 */ /* 0x000fe2000781004e */
[----:B------:R-:W-:Y:S01]  /*15a50*/  IMAD.WIDE.U32 R172, R172, -0x326172a9, RZ ;  /* 0xcd9e8d57acac7825 */ /* 0x000fe200078e00ff */
[----:B------:R-:W-:Y:S01]  /*15a60*/  PRMT R69, R202, 0x7771, RZ ;  /* 0x00007771ca457816 */ /* 0x000fe200000000ff */
[----:B------:R-:W2:Y:S01]  /*15a70*/  SHFL.BFLY PT, R3, R38, 0x1, 0x1f ;  /* 0x0c201f0026037f89 */ /* 0x000ea200000e0000 */
[----:B------:R-:W-:Y:S01]  /*15a80*/  FMNMX3.FTZ R74, R74, R213, R214, !PT ;  /* 0x000000d54a4a7276 */ /* 0x000fe200078100d6 */
[----:B------:R-:W-:Y:S01]  /*15a90*/  IMAD.WIDE.U32 R178, R178, -0x326172a9, RZ ;  /* 0xcd9e8d57b2b27825 */ /* 0x000fe200078e00ff */
[----:B-1----:R-:W-:Y:S02]  /*15aa0*/  FMNMX.FTZ R36, R15, R36, !PT ;  /* 0x000000240f247209 */ /* 0x002fe40007810000 */
[----:B------:R-:W-:Y:S02]  /*15ab0*/  FMNMX3.FTZ R37, R74, R211, R209, !PT ;  /* 0x000000d34a257276 */ /* 0x000fe400078100d1 */
[----:B------:R-:W-:Y:S01]  /*15ac0*/  FMNMX3.FTZ R15, R98, R207, R205, !PT ;  /* 0x000000cf620f7276 */ /* 0x000fe200078100cd */
[----:B------:R-:W-:Y:S01]  /*15ad0*/  FMUL.FTZ R177, R36, UR4 ;  /* 0x0000000424b17c20 */ /* 0x000fe20008410000 */
[----:B------:R-:W-:Y:S01]  /*15ae0*/  FMNMX3.FTZ R37, R37, R200, R197, !PT ;  /* 0x000000c825257276 */ /* 0x000fe200078100c5 */
[----:B------:R-:W-:Y:S01]  /*15af0*/  IMAD.MOV.U32 R98, RZ, RZ, R230 ;  /* 0x000000ffff627224 */ /* 0x000fe200078e00e6 */
[----:B------:R-:W-:Y:S02]  /*15b00*/  LOP3.LUT R23, R168, UR7, R173, 0x96, !PT ;  /* 0x00000007a8177c12 */ /* 0x000fe4000f8e96ad */
[----:B------:R-:W-:Y:S02]  /*15b10*/  FMNMX3.FTZ R37, R37, R212, R210, !PT ;  /* 0x000000d425257276 */ /* 0x000fe400078100d2 */
[C---:B------:R-:W-:Y:S02]  /*15b20*/  PRMT R168, R202.reuse, 0x7773, RZ ;  /* 0x00007773caa87816 */ /* 0x040fe400000000ff */
[----:B------:R-:W-:Y:S02]  /*15b30*/  PRMT R55, R202, 0x7772, RZ ;  /* 0x00007772ca377816 */ /* 0x000fe400000000ff */
[----:B------:R-:W-:Y:S02]  /*15b40*/  FMNMX3.FTZ R15, R15, R194, R191, !PT ;  /* 0x000000c20f0f7276 */ /* 0x000fe400078100bf */
[----:B------:R-:W-:Y:S02]  /*15b50*/  FSEL R202, R111, -INF , !P3 ;  /* 0xff8000006fca7808 */ /* 0x000fe40005800000 */
[----:B------:R-:W-:Y:S02]  /*15b60*/  FSETP.NEU.FTZ.AND P3, PT, R36, -INF , PT ;  /* 0xff8000002400780b */ /* 0x000fe40003f7d000 */
[----:B------:R-:W-:Y:S02]  /*15b70*/  FMNMX3.FTZ R37, R37, R198, R195, !PT ;  /* 0x000000c625257276 */ /* 0x000fe400078100c3 */
[----:B------:R-:W-:Y:S02]  /*15b80*/  FMNMX3.FTZ R2, R15, R204, R202, !PT ;  /* 0x000000cc0f027276 */ /* 0x000fe400078100ca */
[----:B------:R-:W-:Y:S01]  /*15b90*/  LOP3.LUT R19, R172, UR6, R179, 0x96, !PT ;  /* 0x00000006ac137c12 */ /* 0x000fe2000f8e96b3 */
[----:B------:R-:W-:Y:S01]  /*15ba0*/  IMAD.MOV.U32 R172, RZ, RZ, R178 ;  /* 0x000000ffffac7224 */ /* 0x000fe200078e00b2 */
[----:B------:R-:W-:Y:S02]  /*15bb0*/  FSEL R177, R177, RZ, P3 ;  /* 0x000000ffb1b17208 */ /* 0x000fe40001800000 */
[C---:B------:R-:W-:Y:S02]  /*15bc0*/  PRMT R53, R178.reuse, 0x7772, RZ ;  /* 0x00007772b2357816 */ /* 0x040fe400000000ff */
[----:B------:R-:W-:Y:S01]  /*15bd0*/  PRMT R74, R178, 0x7773, RZ ;  /* 0x00007773b24a7816 */ /* 0x000fe200000000ff */
[--C-:B------:R-:W-:Y:S01]  /*15be0*/  FFMA.FTZ R179, R0, UR4, -R177.reuse ;  /* 0x0000000400b37c23 */ /* 0x100fe200080108b1 */
[----:B------:R-:W-:Y:S01]  /*15bf0*/  PRMT R91, R178, 0x7771, RZ ;  /* 0x00007771b25b7816 */ /* 0x000fe200000000ff */
[--C-:B------:R-:W-:Y:S01]  /*15c00*/  FFMA.FTZ R170, R17, UR4, -R177.reuse ;  /* 0x0000000411aa7c23 */ /* 0x100fe200080108b1 */
[----:B--2---:R-:W-:Y:S01]  /*15c10*/  FMNMX.FTZ R3, R38, R3, !PT ;  /* 0x0000000326037209 */ /* 0x004fe20007810000 */
[----:B------:R-:W-:Y:S01]  /*15c20*/  FFMA.FTZ R181, R121, UR4, -R177 ;  /* 0x0000000479b57c23 */ /* 0x000fe200080108b1 */
[----:B------:R-:W-:Y:S01]  /*15c30*/  FMNMX3.FTZ R178, R37, R196, R193, !PT ;  /* 0x000000c425b27276 */ /* 0x000fe200078100c1 */
[----:B------:R-:W-:Y:S01]  /*15c40*/  MUFU.EX2 R179, R179 ;  /* 0x000000b300b37308 */ /* 0x000fe20000000800 */
[----:B------:R-:W-:Y:S01]  /*15c50*/  FMNMX3.FTZ R2, R2, R192, R189, !PT ;  /* 0x000000c002027276 */ /* 0x000fe200078100bd */
[----:B------:R-:W-:Y:S01]  /*15c60*/  FMUL.FTZ R171, R3, UR4 ;  /* 0x0000000403ab7c20 */ /* 0x000fe20008410000 */
[----:B------:R-:W-:Y:S01]  /*15c70*/  FSEL R38, R221, -INF , !P1 ;  /* 0xff800000dd267808 */ /* 0x000fe20004800000 */
[----:B------:R-:W1:Y:S01]  /*15c80*/  SHFL.BFLY PT, R59, R178, 0x2, 0x1f ;  /* 0x0c401f00b23b7f89 */ /* 0x000e6200000e0000 */
[----:B------:R-:W-:Y:S01]  /*15c90*/  FSEL R37, R127, -INF , !P0 ;  /* 0xff8000007f257808 */ /* 0x000fe20004000000 */
[----:B------:R-:W-:Y:S01]  /*15ca0*/  FFMA.FTZ R222, R188, UR4, -R177 ;  /* 0x00000004bcde7c23 */ /* 0x000fe200080108b1 */
[----:B------:R-:W-:Y:S03]  /*15cb0*/  FSETP.NEU.FTZ.AND P2, PT, R3, -INF , PT ;  /* 0xff8000000300780b */ /* 0x000fe60003f5d000 */
[----:B------:R-:W-:Y:S01]  /*15cc0*/  MUFU.EX2 R170, R170 ;  /* 0x000000aa00aa7308 */ /* 0x000fe20000000800 */
[----:B------:R-:W-:Y:S01]  /*15cd0*/  FMNMX3.FTZ R0, R2, R38, R37, !PT ;  /* 0x0000002602007276 */ /* 0x000fe20007810025 */
[--C-:B------:R-:W-:Y:S01]  /*15ce0*/  FFMA.FTZ R97, R33, UR4, -R177.reuse ;  /* 0x0000000421617c23 */ /* 0x100fe200080108b1 */
[----:B------:R-:W-:Y:S01]  /*15cf0*/  FSEL R171, R171, RZ, P2 ;  /* 0x000000ffabab7208 */ /* 0x000fe20001000000 */
[----:B------:R-:W-:Y:S01]  /*15d00*/  FFMA.FTZ R221, R187, UR4, -R177 ;  /* 0x00000004bbdd7c23 */ /* 0x000fe200080108b1 */
[----:B------:R-:W-:Y:S01]  /*15d10*/  LOP3.LUT R15, R232, UR6, R231, 0x96, !PT ;  /* 0x00000006e80f7c12 */ /* 0x000fe2000f8e96e7 */
[----:B------:R-:W2:Y:S01]  /*15d20*/  SHFL.BFLY PT, R5, R0, 0x2, 0x1f ;  /* 0x0c401f0000057f89 */ /* 0x000ea200000e0000 */
[C---:B------:R-:W-:Y:S03]  /*15d30*/  PRMT R190, R230.reuse, 0x7773, RZ ;  /* 0x00007773e6be7816 */ /* 0x040fe600000000ff */
[----:B------:R-:W-:Y:S01]  /*15d40*/  MUFU.EX2 R181, R181 ;  /* 0x000000b500b57308 */ /* 0x000fe20000000800 */
[C---:B------:R-:W-:Y:S01]  /*15d50*/  PRMT R71, R230.reuse, 0x7772, RZ ;  /* 0x00007772e6477816 */ /* 0x040fe200000000ff */
[----:B------:R-:W-:Y:S01]  /*15d60*/  FFMA.FTZ R17, R13, UR4, -R171 ;  /* 0x000000040d117c23 */ /* 0x000fe200080108ab */
[----:B------:R-:W-:Y:S01]  /*15d70*/  PRMT R67, R230, 0x7771, RZ ;  /* 0x00007771e6437816 */ /* 0x000fe200000000ff */
[----:B------:R-:W-:Y:S01]  /*15d80*/  IMAD.WIDE.U32 R230, R57, -0x2daee0ad, RZ ;  /* 0xd2511f5339e67825 */ /* 0x000fe200078e00ff */
[----:B------:R-:W-:Y:S02]  /*15d90*/  PRMT R13, R53, 0x5410, R74 ;  /* 0x00005410350d7816 */ /* 0x000fe4000000004a */
[----:B------:R-:W-:Y:S03]  /*15da0*/  LOP3.LUT R121, R65, 0xff, RZ, 0xc0, !PT ;  /* 0x000000ff41797812 */ /* 0x000fe600078ec0ff */
[----:B------:R-:W-:Y:S01]  /*15db0*/  MUFU.EX2 R97, R97 ;  /* 0x0000006100617308 */ /* 0x000fe20000000800 */
[----:B------:R-:W-:Y:S01]  /*15dc0*/  LOP3.LUT R53, R228, UR11, R231, 0x96, !PT ;  /* 0x0000000be4357c12 */ /* 0x000fe2000f8e96e7 */
[----:B------:R-:W-:Y:S01]  /*15dd0*/  IMAD.WIDE.U32 R228, R23, -0x2daee0ad, RZ ;  /* 0xd2511f5317e47825 */ /* 0x000fe200078e00ff */
[----:B------:R-:W-:Y:S02]  /*15de0*/  SHF.R.U32.HI R111, RZ, 0x18, R65 ;  /* 0x00000018ff6f7819 */ /* 0x000fe40000011641 */
[----:B-1----:R-:W-:Y:S01]  /*15df0*/  FMNMX.FTZ R2, R178, R59, !PT ;  /* 0x0000003bb2027209 */ /* 0x002fe20007810000 */
[----:B------:R-:W-:Y:S01]  /*15e00*/  FFMA.FTZ R169, R14, UR4, -R171 ;  /* 0x000000040ea97c23 */ /* 0x000fe200080108ab */
[----:B------:R-:W-:Y:S03]  /*15e10*/  LOP3.LUT R23, R180, UR11, R229, 0x96, !PT ;  /* 0x0000000bb4177c12 */ /* 0x000fe6000f8e96e5 */
[----:B------:R1:W-:Y:S01]  /*15e20*/  MUFU.EX2 R178, R17 ;  /* 0x0000001100b27308 */ /* 0x0003e20000000800 */
[----:B------:R-:W-:Y:S01]  /*15e30*/  LOP3.LUT R180, R174, 0xff, RZ, 0xc0, !PT ;  /* 0x000000ffaeb47812 */ /* 0x000fe200078ec0ff */
[----:B------:R-:W3:Y:S01]  /*15e40*/  SHFL.BFLY PT, R73, R2, 0x1, 0x1f ;  /* 0x0c201f0002497f89 */ /* 0x000ee200000e0000 */
[----:B------:R-:W-:Y:S01]  /*15e50*/  LOP3.LUT R14, R172, 0xff, RZ, 0xc0, !PT ;  /* 0x000000ffac0e7812 */ /* 0x000fe200078ec0ff */
[----:B------:R-:W-:Y:S01]  /*15e60*/  IMAD.MOV.U32 R172, RZ, RZ, R228 ;  /* 0x000000ffffac7224 */ /* 0x000fe200078e00e4 */
[--C-:B------:R-:W-:Y:S01]  /*15e70*/  PRMT R123, R180, 0x5410, R69.reuse ;  /* 0x00005410b47b7816 */ /* 0x100fe20000000045 */
[----:B------:R-:W-:Y:S01]  /*15e80*/  IMAD.MOV.U32 R74, RZ, RZ, R230 ;  /* 0x000000ffff4a7224 */ /* 0x000fe200078e00e6 */
[----:B--2---:R-:W-:Y:S03]  /*15e90*/  FMNMX.FTZ R5, R0, R5, !PT ;  /* 0x0000000500057209 */ /* 0x004fe60007810000 */
[----:B------:R-:W2:Y:S01]  /*15ea0*/  MUFU.EX2 R169, R169 ;  /* 0x000000a900a97308 */ /* 0x000ea20000000800 */
[----:B------:R-:W-:Y:S01]  /*15eb0*/  PRMT R69, R65, 0x7632, R69 ;  /* 0x0000763241457816 */ /* 0x000fe20000000045 */
[----:B------:R-:W-:Y:S01]  /*15ec0*/  FFMA.FTZ R180, R128, UR4, -R171 ;  /* 0x0000000480b47c23 */ /* 0x000fe200080108ab */
[----:B------:R-:W-:Y:S01]  /*15ed0*/  PRMT R117, R55, 0x5410, R168 ;  /* 0x0000541037757816 */ /* 0x000fe200000000a8 */
[----:B------:R-:W4:Y:S01]  /*15ee0*/  SHFL.BFLY PT, R0, R5, 0x1, 0x1f ;  /* 0x0c201f0005007f89 */ /* 0x000f2200000e0000 */
[C---:B------:R-:W-:Y:S01]  /*15ef0*/  PRMT R168, R230.reuse, 0x7773, RZ ;  /* 0x00007773e6a87816 */ /* 0x040fe200000000ff */
[----:B------:R-:W-:Y:S01]  /*15f00*/  FFMA.FTZ R239, R223, UR4, -R177 ;  /* 0x00000004dfef7c23 */ /* 0x000fe200080108b1 */
[----:B------:R-:W-:Y:S03]  /*15f10*/  PRMT R57, R230, 0x7772, RZ ;  /* 0x00007772e6397816 */ /* 0x000fe600000000ff */
[----:B------:R-:W-:Y:S01]  /*15f20*/  MUFU.EX2 R180, R180 ;  /* 0x000000b400b47308 */ /* 0x000fe20000000800 */
[----:B------:R-:W-:Y:S01]  /*15f30*/  LOP3.LUT R119, R19, 0xff, RZ, 0xc0, !PT ;  /* 0x000000ff13777812 */ /* 0x000fe200078ec0ff */
[----:B------:R-:W-:Y:S01]  /*15f40*/  FFMA.FTZ R131, R102, UR4, -R171 ;  /* 0x0000000466837c23 */ /* 0x000fe200080108ab */
[----:B------:R-:W-:Y:S01]  /*15f50*/  SHF.R.U32.HI R109, RZ, 0x18, R19 ;  /* 0x00000018ff6d7819 */ /* 0x000fe20000011613 */
[--C-:B------:R-:W-:Y:S01]  /*15f60*/  FFMA.FTZ R240, R220, UR4, -R177.reuse ;  /* 0x00000004dcf07c23 */ /* 0x100fe200080108b1 */
[----:B------:R-:W-:Y:S01]  /*15f70*/  PRMT R59, R228, 0x7771, RZ ;  /* 0x00007771e43b7816 */ /* 0x000fe200000000ff */
[----:B------:R-:W-:Y:S01]  /*15f80*/  FFMA.FTZ R252, R95, UR4, -R177 ;  /* 0x000000045ffc7c23 */ /* 0x000fe200080108b1 */
[----:B------:R-:W-:Y:S03]  /*15f90*/  PRMT R55, R230, 0x7771, RZ ;  /* 0x00007771e6377816 */ /* 0x000fe600000000ff */
[----:B------:R-:W-:Y:S01]  /*15fa0*/  MUFU.EX2 R131, R131 ;  /* 0x0000008300837308 */ /* 0x000fe20000000800 */
[----:B------:R-:W-:Y:S01]  /*15fb0*/  LOP3.LUT R74, R74, 0xff, RZ, 0xc0, !PT ;  /* 0x000000ff4a4a7812 */ /* 0x000fe200078ec0ff */
[----:B------:R-:W-:Y:S01]  /*15fc0*/  FFMA.FTZ R230, R43, UR4, -R171 ;  /* 0x000000042be67c23 */ /* 0x000fe200080108ab */
[----:B---3--:R-:W-:Y:S01]  /*15fd0*/  FMNMX.FTZ R2, R2, R73, !PT ;  /* 0x0000004902027209 */ /* 0x008fe20007810000 */
[--C-:B------:R-:W-:Y:S01]  /*15fe0*/  FFMA.FTZ R233, R93, UR4, -R177.reuse ;  /* 0x000000045de97c23 */ /* 0x100fe200080108b1 */
[----:B------:R-:W-:Y:S01]  /*15ff0*/  LOP3.LUT R73, R65, 0xffff, RZ, 0xc0, !PT ;  /* 0x0000ffff41497812 */ /* 0x000fe200078ec0ff */
[----:B------:R-:W-:Y:S01]  /*16000*/  FFMA.FTZ R33, R31, UR4, -R177 ;  /* 0x000000041f217c23 */ /* 0x000fe200080108b1 */
[C---:B------:R-:W-:Y:S01]  /*16010*/  FSETP.NEU.FTZ.AND P1, PT, R2.reuse, -INF , PT ;  /* 0xff8000000200780b */ /* 0x040fe20003f3d000 */
[----:B------:R-:W-:Y:S01]  /*16020*/  FMUL.FTZ R201, R2, UR4 ;  /* 0x0000000402c97c20 */ /* 0x000fe20008410000 */
[----:B------:R-:W-:Y:S01]  /*16030*/  SHF.R.U32.HI R65, RZ, 0x8, R73 ;  /* 0x00000008ff417819 */ /* 0x000fe20000011649 */
[--C-:B------:R-:W-:Y:S01]  /*16040*/  FFMA.FTZ R35, R35, UR4, -R177.reuse ;  /* 0x0000000423237c23 */ /* 0x100fe200080108b1 */
[----:B------:R-:W-:Y:S01]  /*16050*/  LOP3.LUT R172, R172, 0xff, RZ, 0xc0, !PT ;  /* 0x000000ffacac7812 */ /* 0x000fe200078ec0ff */
[--C-:B------:R-:W-:Y:S01]  /*16060*/  FFMA.FTZ R188, R219, UR4, -R177.reuse ;  /* 0x00000004dbbc7c23 */ /* 0x100fe200080108b1 */
[----:B----4-:R-:W-:Y:S01]  /*16070*/  FMNMX.FTZ R0, R5, R0, !PT ;  /* 0x0000000005007209 */ /* 0x010fe20007810000 */
[----:B------:R-:W-:Y:S01]  /*16080*/  FFMA.FTZ R187, R129, UR4, -R177 ;  /* 0x0000000481bb7c23 */ /* 0x000fe200080108b1 */
[----:B------:R-:W-:Y:S01]  /*16090*/  PRMT R121, R121, 0x5410, R65 ;  /* 0x0000541079797816 */ /* 0x000fe20000000041 */
[--C-:B-1----:R-:W-:Y:S01]  /*160a0*/  FFMA.FTZ R17, R125, UR4, -R177.reuse ;  /* 0x000000047d117c23 */ /* 0x102fe200080108b1 */
[C---:B------:R-:W-:Y:S01]  /*160b0*/  FSETP.NEU.FTZ.AND P0, PT, R0.reuse, -INF , PT ;  /* 0xff8000000000780b */ /* 0x040fe20003f1d000 */
[----:B------:R-:W-:Y:S01]  /*160c0*/  MUFU.EX2 R188, R188 ;  /* 0x000000bc00bc7308 */ /* 0x000fe20000000800 */
[----:B------:R-:W-:Y:S01]  /*160d0*/  FMUL.FTZ R199, R0, UR4 ;  /* 0x0000000400c77c20 */ /* 0x000fe20008410000 */
[----:B------:R-:W-:Y:S01]  /*160e0*/  FSEL R201, R201, RZ, P1 ;  /* 0x000000ffc9c97208 */ /* 0x000fe20000800000 */
[--C-:B------:R-:W-:Y:S01]  /*160f0*/  FFMA.FTZ R102, R112, UR4, -R177.reuse ;  /* 0x0000000470667c23 */ /* 0x100fe200080108b1 */
[----:B------:R-:W-:Y:S01]  /*16100*/  LOP3.LUT R5, R19, 0xffff, RZ, 0xc0, !PT ;  /* 0x0000ffff13057812 */ /* 0x000fe200078ec0ff */
[----:B------:R-:W-:Y:S01]  /*16110*/  FFMA.FTZ R79, R79, UR4, -R177 ;  /* 0x000000044f4f7c23 */ /* 0x000fe200080108b1 */
[----:B------:R-:W-:Y:S01]  /*16120*/  PRMT R65, R19, 0x7632, R65 ;  /* 0x0000763213417816 */ /* 0x000fe20000000041 */
[--C-:B------:R-:W-:Y:S03]  /*16130*/  FFMA.FTZ R175, R120, UR4, -R201.reuse ;  /* 0x0000000478af7c23 */ /* 0x100fe600080108c9 */
[----:B------:R-:W-:Y:S01]  /*16140*/  MUFU.EX2 R17, R17 ;  /* 0x0000001100117308 */ /* 0x000fe20000000800 */
[----:B------:R-:W-:Y:S01]  /*16150*/  PRMT R19, R57, 0x5410, R168 ;  /* 0x0000541039137816 */ /* 0x000fe200000000a8 */
[----:B------:R-:W-:Y:S01]  /*16160*/  FFMA.FTZ R183, R122, UR4, -R201 ;  /* 0x000000047ab77c23 */ /* 0x000fe200080108c9 */
[----:B------:R-:W-:Y:S01]  /*16170*/  FSEL R199, R199, RZ, P0 ;  /* 0x000000ffc7c77208 */ /* 0x000fe20000000000 */
[----:B------:R-:W-:Y:S01]  /*16180*/  FFMA.FTZ R168, R104, UR4, -R177 ;  /* 0x0000000468a87c23 */ /* 0x000fe200080108b1 */
[----:B------:R-:W-:Y:S01]  /*16190*/  LOP3.LUT R57, R15, 0xffff, RZ, 0xc0, !PT ;  /* 0x0000ffff0f397812 */ /* 0x000fe200078ec0ff */
[----:B------:R-:W-:Y:S01]  /*161a0*/  FFMA.FTZ R104, R6, UR4, -R201 ;  /* 0x0000000406687c23 */ /* 0x000fe200080108c9 */
[C---:B------:R-:W-:Y:S03]  /*161b0*/  PRMT R61, R228.reuse, 0x7773, RZ ;  /* 0x00007773e43d7816 */ /* 0x040fe600000000ff */
[----:B------:R-:W-:Y:S01]  /*161c0*/  MUFU.EX2 R183, R183 ;  /* 0x000000b700b77308 */ /* 0x000fe20000000800 */
[----:B------:R-:W-:Y:S01]  /*161d0*/  PRMT R174, R228, 0x7772, RZ ;  /* 0x00007772e4ae7816 */ /* 0x000fe200000000ff */
[----:B------:R-:W-:Y:S01]  /*161e0*/  IMAD.WIDE.U32 R228, R63, -0x2daee0ad, RZ ;  /* 0xd2511f533fe47825 */ /* 0x000fe200078e00ff */
[----:B------:R-:W-:Y:S02]  /*161f0*/  LOP3.LUT R128, R69, 0xff, RZ, 0xc0, !PT ;  /* 0x000000ff45807812 */ /* 0x000fe400078ec0ff */
[----:B------:R-:W-:Y:S01]  /*16200*/  PRMT R55, R74, 0x5410, R55 ;  /* 0x000054104a377816 */ /* 0x000fe20000000037 */
[----:B------:R-:W-:Y:S01]  /*16210*/  FFMA.FTZ R203, R118, UR4, -R199 ;  /* 0x0000000476cb7c23 */ /* 0x000fe200080108c7 */
[----:B------:R-:W-:Y:S03]  /*16220*/  PRMT R59, R172, 0x5410, R59 ;  /* 0x00005410ac3b7816 */ /* 0x000fe6000000003b */
[----:B------:R-:W-:Y:S01]  /*16230*/  MUFU.EX2 R175, R175 ;  /* 0x000000af00af7308 */ /* 0x000fe20000000800 */
[----:B------:R-:W-:Y:S01]  /*16240*/  SHF.R.U32.HI R120, RZ, 0x8, R57 ;  /* 0x00000008ff787819 */ /* 0x000fe20000011639 */
[----:B------:R-:W-:Y:S01]  /*16250*/  FFMA.FTZ R172, R10, UR4, -R199 ;  /* 0x000000040aac7c23 */ /* 0x000fe200080108c7 */
[----:B------:R-:W-:Y:S01]  /*16260*/  PRMT R69, R71, 0x5410, R190 ;  /* 0x0000541047457816 */ /* 0x000fe200000000be */
[----:B------:R-:W-:Y:S01]  /*16270*/  FFMA.FTZ R190, R126, UR4, -R201 ;  /* 0x000000047ebe7c23 */ /* 0x000fe200080108c9 */
[----:B------:R-:W-:Y:S01]  /*16280*/  LOP3.LUT R57, R53, 0xffff, RZ, 0xc0, !PT ;  /* 0x0000ffff35397812 */ /* 0x000fe200078ec0ff */
[----:B------:R-:W-:Y:S01]  /*16290*/  IMAD.MOV.U32 R118, RZ, RZ, R228 ;  /* 0x000000ffff767224 */ /* 0x000fe200078e00e4 */
[----:B------:R-:W-:Y:S03]  /*162a0*/  PRMT R74, R15, 0x7632, R74 ;  /* 0x000076320f4a7816 */ /* 0x000fe6000000004a */
[----:B------:R-:W-:Y:S01]  /*162b0*/  MUFU.EX2 R203, R203 ;  /* 0x000000cb00cb7308 */ /* 0x000fe20000000800 */
[----:B------:R-:W-:Y:S01]  /*162c0*/  PRMT R10, R23, 0x7632, R10 ;  /* 0x00007632170a7816 */ /* 0x000fe2000000000a */
[----:B------:R-:W-:Y:S01]  /*162d0*/  FFMA.FTZ R173, R108, UR4, -R199 ;  /* 0x000000046cad7c23 */ /* 0x000fe200080108c7 */
[----:B------:R-:W-:Y:S01]  /*162e0*/  SHF.R.U32.HI R126, RZ, 0x8, R5 ;  /* 0x00000008ff7e7819 */ /* 0x000fe20000011605 */
[----:B------:R-:W-:Y:S01]  /*162f0*/  FFMA.FTZ R249, R87, UR4, -R171 ;  /* 0x0000000457f97c23 */ /* 0x000fe200080108ab */
[----:B------:R-:W-:Y:S01]  /*16300*/  LOP3.LUT R5, R182, UR11, R229, 0x96, !PT ;  /* 0x0000000bb6057c12 */ /* 0x000fe2000f8e96e5 */
[----:B------:R-:W-:Y:S01]  /*16310*/  FFMA.FTZ R182, R116, UR4, -R199 ;  /* 0x0000000474b67c23 */ /* 0x000fe200080108c7 */
[----:B------:R-:W-:Y:S03]  /*16320*/  LOP3.LUT R122, R65, 0xff, RZ, 0xc0, !PT ;  /* 0x000000ff417a7812 */ /* 0x000fe600078ec0ff */
[----:B------:R-:W-:Y:S01]  /*16330*/  MUFU.EX2 R173, R173 ;  /* 0x000000ad00ad7308 */ /* 0x000fe20000000800 */
[----:B------:R-:W-:Y:S01]  /*16340*/  LOP3.LUT R98, R98, 0xff, RZ, 0xc0, !PT ;  /* 0x000000ff62627812 */ /* 0x000fe200078ec0ff */
[----:B------:R-:W3:Y:S01]  /*16350*/  LDL.LU R229, [R1+0x28] ;  /* 0x0000280001e57983 */ /* 0x000ee20000300800 */
[----:B------:R-:W-:Y:S01]  /*16360*/  PRMT R91, R14, 0x5410, R91 ;  /* 0x000054100e5b7816 */ /* 0x000fe2000000005b */
[----:B------:R-:W-:Y:S01]  /*16370*/  FFMA.FTZ R14, R115, UR4, -R171 ;  /* 0x00000004730e7c23 */ /* 0x000fe200080108ab */
[----:B------:R-:W-:Y:S01]  /*16380*/  SHF.R.U32.HI R108, RZ, 0x8, R57 ;  /* 0x00000008ff6c7819 */ /* 0x000fe20000011639 */
[----:B------:R-:W-:Y:S01]  /*16390*/  FFMA.FTZ R232, R21, UR4, -R171 ;  /* 0x0000000415e87c23 */ /* 0x000fe200080108ab */
[----:B------:R-:W-:Y:S03]  /*163a0*/  PRMT R61, R174, 0x5410, R61 ;  /* 0x00005410ae3d7816 */ /* 0x000fe6000000003d */
[----:B------:R-:W-:Y:S01]  /*163b0*/  MUFU.EX2 R182, R182 ;  /* 0x000000b600b67308 */ /* 0x000fe20000000800 */
[----:B------:R-:W-:Y:S01]  /*163c0*/  SHF.R.U32.HI R65, RZ, 0x18, R15 ;  /* 0x00000018ff417819 */ /* 0x000fe2000001160f */
[----:B------:R-:W-:Y:S01]  /*163d0*/  FFMA.FTZ R174, R110, UR4, -R201 ;  /* 0x000000046eae7c23 */ /* 0x000fe200080108c9 */
[----:B------:R-:W-:Y:S01]  /*163e0*/  LOP3.LUT R74, R74, 0xff, RZ, 0xc0, !PT ;  /* 0x000000ff4a4a7812 */ /* 0x000fe200078ec0ff */
[--C-:B------:R-:W-:Y:S01]  /*163f0*/  FFMA.FTZ R231, R103, UR4, -R171.reuse ;  /* 0x0000000467e77c23 */ /* 0x100fe200080108ab */
[----:B------:R-:W-:Y:S01]  /*16400*/  PRMT R63, R228, 0x7773, RZ ;  /* 0x00007773e43f7816 */ /* 0x000fe200000000ff */
[----:B------:R-:W-:Y:S01]  /*16410*/  FFMA.FTZ R220, R176, UR4, -R171 ;  /* 0x00000004b0dc7c23 */ /* 0x000fe200080108ab */
[----:B------:R-:W-:Y:S03]  /*16420*/  PRMT R116, R228, 0x7772, RZ ;  /* 0x00007772e4747816 */ /* 0x000fe600000000ff */
[----:B------:R-:W1:Y:S01]  /*16430*/  MUFU.EX2 R14, R14 ;  /* 0x0000000e000e7308 */ /* 0x000e620000000800 */
[----:B------:R-:W-:Y:S01]  /*16440*/  SHF.R.U32.HI R57, RZ, 0x18, R23 ;  /* 0x00000018ff397819 */ /* 0x000fe20000011617 */
[--C-:B------:R-:W-:Y:S01]  /*16450*/  FFMA.FTZ R223, R99, UR4, -R171.reuse ;  /* 0x0000000463df7c23 */ /* 0x100fe200080108ab */
[----:B------:R-:W-:Y:S01]  /*16460*/  LOP3.LUT R10, R10, 0xff, RZ, 0xc0, !PT ;  /* 0x000000ff0a0a7812 */ /* 0x000fe200078ec0ff */
[--C-:B------:R-:W-:Y:S01]  /*16470*/  FFMA.FTZ R219, R29, UR4, -R171.reuse ;  /* 0x000000041ddb7c23 */ /* 0x100fe200080108ab */
[----:B------:R-:W-:Y:S01]  /*16480*/  LOP3.LUT R110, R23, 0xffff, RZ, 0xc0, !PT ;  /* 0x0000ffff176e7812 */ /* 0x000fe200078ec0ff */
[----:B------:R-:W-:Y:S01]  /*16490*/  FFMA.FTZ R34, R34, UR4, -R171 ;  /* 0x0000000422227c23 */ /* 0x000fe200080108ab */
[----:B------:R-:W-:Y:S03]  /*164a0*/  PRMT R75, R228, 0x7771, RZ ;  /* 0x00007771e44b7816 */ /* 0x000fe600000000ff */
[----:B------:R-:W4:Y:S01]  /*164b0*/  MUFU.EX2 R172, R172 ;  /* 0x000000ac00ac7308 */ /* 0x000f220000000800 */
[----:B------:R-:W-:Y:S01]  /*164c0*/  PRMT R67, R98, 0x5410, R67 ;  /* 0x0000541062437816 */ /* 0x000fe20000000043 */
[--C-:B------:R-:W-:Y:S01]  /*164d0*/  FFMA.FTZ R77, R77, UR4, -R177.reuse ;  /* 0x000000044d4d7c23 */ /* 0x100fe200080108b1 */
[----:B------:R-:W-:Y:S01]  /*164e0*/  LOP3.LUT R118, R118, 0xff, RZ, 0xc0, !PT ;  /* 0x000000ff76767812 */ /* 0x000fe200078ec0ff */
[----:B------:R-:W-:Y:S01]  /*164f0*/  FFMA.FTZ R39, R39, UR4, -R177 ;  /* 0x0000000427277c23 */ /* 0x000fe200080108b1 */
[----:B------:R-:W-:Y:S01]  /*16500*/  PRMT R65, R74, 0x5410, R65 ;  /* 0x000054104a417816 */ /* 0x000fe20000000041 */
[----:B------:R-:W-:Y:S01]  /*16510*/  FFMA.FTZ R242, R185, UR4, -R177 ;  /* 0x00000004b9f27c23 */ /* 0x000fe200080108b1 */
[----:B------:R-:W-:Y:S03]  /*16520*/  LOP3.LUT R98, R5, 0xffff, RZ, 0xc0, !PT ;  /* 0x0000ffff05627812 */ /* 0x000fe600078ec0ff */
[----:B------:R-:W4:Y:S01]  /*16530*/  MUFU.EX2 R190, R190 ;  /* 0x000000be00be7308 */ /* 0x000f220000000800 */
[----:B------:R-:W-:Y:S01]  /*16540*/  PRMT R74, R116, 0x5410, R63 ;  /* 0x00005410744a7816 */ /* 0x000fe2000000003f */
[----:B------:R-:W-:Y:S01]  /*16550*/  FFMA.FTZ R112, R30, UR4, -R171 ;  /* 0x000000041e707c23 */ /* 0x000fe200080108ab */
[----:B------:R-:W-:Y:S01]  /*16560*/  PRMT R57, R10, 0x5410, R57 ;  /* 0x000054100a397816 */ /* 0x000fe20000000039 */
[----:B------:R-:W-:Y:S01]  /*16570*/  FFMA.FTZ R115, R94, UR4, -R201 ;  /* 0x000000045e737c23 */ /* 0x000fe200080108c9 */
[----:B------:R-:W-:Y:S01]  /*16580*/  LOP3.LUT R63, R23, 0xff, RZ, 0xc0, !PT ;  /* 0x000000ff173f7812 */ /* 0x000fe200078ec0ff */
[----:B------:R-:W-:Y:S01]  /*16590*/  FFMA.FTZ R23, R186, UR4, -R177 ;  /* 0x00000004ba177c23 */ /* 0x000fe200080108b1 */
[----:B------:R-:W-:Y:S03]  /*165a0*/  SHF.R.U32.HI R110, RZ, 0x8, R110 ;  /* 0x00000008ff6e7819 */ /* 0x000fe6000001166e */
[----:B------:R-:W4:Y:S01]  /*165b0*/  MUFU.EX2 R174, R174 ;  /* 0x000000ae00ae7308 */ /* 0x000f220000000800 */
[----:B------:R-:W-:Y:S01]  /*165c0*/  PRMT R10, R5, 0x7632, R10 ;  /* 0x00007632050a7816 */ /* 0x000fe2000000000a */
[----:B------:R-:W-:Y:S01]  /*165d0*/  FFMA.FTZ R228, R85, UR4, -R171 ;  /* 0x0000000455e47c23 */ /* 0x000fe200080108ab */
[----:B------:R-:W-:Y:S01]  /*165e0*/  PRMT R75, R118, 0x5410, R75 ;  /* 0x00005410764b7816 */ /* 0x000fe2000000004b */
[----:B------:R-:W-:Y:S01]  /*165f0*/  IMAD.U32 R118, RZ, RZ, UR8 ;  /* 0x00000008ff767e24 */ /* 0x000fe2000f8e00ff */
[----:B------:R-:W-:Y:S01]  /*16600*/  LOP3.LUT R83, R5, 0xff, RZ, 0xc0, !PT ;  /* 0x000000ff05537812 */ /* 0x000fe200078ec0ff */
[----:B------:R-:W-:Y:S01]  /*16610*/  FFMA.FTZ R32, R32, UR4, -R171 ;  /* 0x0000000420207c23 */ /* 0x000fe200080108ab */
[----:B------:R-:W-:Y:S03]  /*16620*/  SHF.R.U32.HI R98, RZ, 0x8, R98 ;  /* 0x00000008ff627819 */ /* 0x000fe60000011662 */
[----:B------:R-:W-:Y:S01]  /*16630*/  MUFU.EX2 R85, R35 ;  /* 0x0000002300557308 */ /* 0x000fe20000000800 */
[----:B------:R-:W-:Y:S01]  /*16640*/  PRMT R63, R63, 0x5410, R110 ;  /* 0x000054103f3f7816 */ /* 0x000fe2000000006e */
[----:B------:R-:W-:Y:S01]  /*16650*/  FFMA.FTZ R110, R44, UR4, -R177 ;  /* 0x000000042c6e7c23 */ /* 0x000fe200080108b1 */
[----:B------:R-:W-:Y:S01]  /*16660*/  SHF.R.U32.HI R73, RZ, 0x18, R5 ;  /* 0x00000018ff497819 */ /* 0x000fe20000011605 */
[----:B------:R-:W-:Y:S01]  /*16670*/  FFMA.FTZ R44, R41, UR4, -R177 ;  /* 0x00000004292c7c23 */ /* 0x000fe200080108b1 */
[----:B------:R-:W-:Y:S01]  /*16680*/  LOP3.LUT R10, R10, 0xff, RZ, 0xc0, !PT ;  /* 0x000000ff0a0a7812 */ /* 0x000fe200078ec0ff */
[--C-:B------:R-:W-:Y:S01]  /*16690*/  FFMA.FTZ R185, R105, UR4, -R171.reuse ;  /* 0x0000000469b97c23 */ /* 0x100fe200080108ab */
[----:B------:R-:W-:Y:S03]  /*166a0*/  PRMT R83, R83, 0x5410, R98 ;  /* 0x0000541053537816 */ /* 0x000fe60000000062 */
[----:B------:R-:W-:Y:S01]  /*166b0*/  MUFU.EX2 R103, R23 ;  /* 0x0000001700677308 */ /* 0x000fe20000000800 */
[----:B------:R-:W-:Y:S01]  /*166c0*/  LEA R118, R118, UR8, 0x10 ;  /* 0x0000000876767c11 */ /* 0x000fe2000f8e80ff */
[--C-:B------:R-:W-:Y:S01]  /*166d0*/  FFMA.FTZ R98, R4, UR4, -R171.reuse ;  /* 0x0000000404627c23 */ /* 0x100fe200080108ab */
[----:B------:R-:W-:Y:S01]  /*166e0*/  LOP3.LUT R41, R117, 0xff00ff, RZ, 0xc0, !PT ;  /* 0x00ff00ff75297812 */ /* 0x000fe200078ec0ff */
[----:B------:R-:W-:Y:S01]  /*166f0*/  FFMA.FTZ R117, R40, UR4, -R171 ;  /* 0x0000000428757c23 */ /* 0x000fe200080108ab */
[----:B------:R-:W-:Y:S01]  /*16700*/  PRMT R73, R10, 0x5410, R73 ;  /* 0x000054100a497816 */ /* 0x000fe20000000049 */
[--C-:B------:R-:W-:Y:S01]  /*16710*/  FFMA.FTZ R107, R7, UR4, -R171.reuse ;  /* 0x00000004076b7c23 */ /* 0x100fe200080108ab */
[----:B------:R-:W-:Y:S03]  /*16720*/  FSEL R5, R2, RZ, P1 ;  /* 0x000000ff02057208 */ /* 0x000fe60000800000 */
[----:B------:R-:W-:Y:S01]  /*16730*/  MUFU.EX2 R168, R168 ;  /* 0x000000a800a87308 */ /* 0x000fe20000000800 */
[----:B------:R-:W-:Y:S01]  /*16740*/  FSEL R4, R3, RZ, P2 ;  /* 0x000000ff03047208 */ /* 0x000fe20001000000 */
[----:B------:R-:W-:Y:S01]  /*16750*/  FFMA.FTZ R94, R50, UR4, -R171 ;  /* 0x00000004325e7c23 */ /* 0x000fe200080108ab */
[----:B------:R-:W-:Y:S01]  /*16760*/  FSEL R10, R0, RZ, P0 ;  /* 0x000000ff000a7208 */ /* 0x000fe20000000000 */
[----:B------:R-:W-:Y:S01]  /*16770*/  FADD.FTZ R5, -R5, R166 ;  /* 0x000000a605057221 */ /* 0x000fe20000010100 */
[----:B------:R-:W-:Y:S01]  /*16780*/  LOP3.LUT R71, R15, 0xff, RZ, 0xc0, !PT ;  /* 0x000000ff0f477812 */ /* 0x000fe200078ec0ff */
[----:B------:R-:W-:Y:S01]  /*16790*/  FADD.FTZ R4, -R4, R165 ;  /* 0x000000a504047221 */ /* 0x000fe20000010100 */
[C---:B------:R-:W-:Y:S03]  /*167a0*/  LOP3.LUT R15, R53.reuse, 0xff, RZ, 0xc0, !PT ;  /* 0x000000ff350f7812 */ /* 0x040fe600078ec0ff */
[----:B------:R-:W-:Y:S01]  /*167b0*/  MUFU.EX2 R107, R107 ;  /* 0x0000006b006b7308 */ /* 0x000fe20000000800 */
[--C-:B------:R-:W-:Y:S01]  /*167c0*/  HSET2.LE.AND R43, R41, R118.reuse, PT ;  /* 0x00000076292b7233 */ /* 0x100fe20003803000 */
[----:B------:R-:W-:Y:S01]  /*167d0*/  FADD.FTZ R10, -R10, R167 ;  /* 0x000000a70a0a7221 */ /* 0x000fe20000010100 */
[----:B------:R-:W-:Y:S01]  /*167e0*/  PRMT R111, R128, 0x5410, R111 ;  /* 0x00005410806f7816 */ /* 0x000fe2000000006f */
[----:B------:R-:W-:Y:S01]  /*167f0*/  FFMA.FTZ R166, R100, UR4, -R171 ;  /* 0x0000000464a67c23 */ /* 0x000fe200080108ab */
[----:B------:R-:W-:Y:S01]  /*16800*/  PRMT R116, R53, 0x7632, R116 ;  /* 0x0000763235747816 */ /* 0x000fe20000000074 */
[----:B------:R-:W-:Y:S01]  /*16810*/  FFMA.FTZ R128, R184, UR4, -R177 ;  /* 0x00000004b8807c23 */ /* 0x000fe200080108b1 */
[----:B--2---:R-:W-:Y:S03]  /*16820*/  F2FP.F16.F32.PACK_AB R6, R169, R178 ;  /* 0x000000b2a906723e */ /* 0x004fe600000000ff */
[----:B------:R-:W-:Y:S01]  /*16830*/  MUFU.EX2 R98, R98 ;  /* 0x0000006200627308 */ /* 0x000fe20000000800 */
[----:B------:R-:W-:Y:S01]  /*16840*/  PRMT R109, R122, 0x5410, R109 ;  /* 0x000054107a6d7816 */ /* 0x000fe2000000006d */
[----:B------:R-:W-:Y:S01]  /*16850*/  FFMA.FTZ R165, R106, UR4, -R201 ;  /* 0x000000046aa57c23 */ /* 0x000fe200080108c9 */
[----:B------:R-:W-:Y:S01]  /*16860*/  PRMT R15, R15, 0x5410, R108 ;  /* 0x000054100f0f7816 */ /* 0x000fe2000000006c */
[--C-:B------:R-:W-:Y:S01]  /*16870*/  FFMA.FTZ R100, R114, UR4, -R177.reuse ;  /* 0x0000000472647c23 */ /* 0x100fe200080108b1 */
[--C-:B------:R-:W-:Y:S01]  /*16880*/  FFMA.FTZ R108, R9, UR4, -R177.reuse ;  /* 0x00000004096c7c23 */ /* 0x100fe200080108b1 */
[--C-:B------:R-:W-:Y:S01]  /*16890*/  FFMA.FTZ R122, R42, UR4, -R177.reuse ;  /* 0x000000042a7a7c23 */ /* 0x100fe200080108b1 */
[--C-:B------:R-:W-:Y:S03]  /*168a0*/  FFMA.FTZ R184, R215, UR4, -R177.reuse ;  /* 0x00000004d7b87c23 */ /* 0x100fe600080108b1 */
[----:B------:R-:W-:Y:S01]  /*168b0*/  MUFU.EX2 R165, R165 ;  /* 0x000000a500a57308 */ /* 0x000fe20000000800 */
[--C-:B------:R-:W-:Y:S01]  /*168c0*/  FFMA.FTZ R167, R96, UR4, -R177.reuse ;  /* 0x0000000460a77c23 */ /* 0x100fe200080108b1 */
[--C-:B------:R-:W-:Y:S01]  /*168d0*/  FFMA.FTZ R106, R11, UR4, -R177.reuse ;  /* 0x000000040b6a7c23 */ /* 0x100fe200080108b1 */
[----:B------:R-:W-:Y:S01]  /*168e0*/  FFMA.FTZ R177, R113, UR4, -R177 ;  /* 0x0000000471b17c23 */ /* 0x000fe200080108b1 */
[----:B------:R-:W-:Y:S01]  /*168f0*/  SHF.R.U32.HI R53, RZ, 0x18, R53 ;  /* 0x00000018ff357819 */ /* 0x000fe20000011635 */
[----:B------:R-:W-:Y:S01]  /*16900*/  FFMA.FTZ R113, R92, UR4, -R199 ;  /* 0x000000045c717c23 */ /* 0x000fe200080108c7 */
[----:B------:R-:W-:Y:S01]  /*16910*/  LOP3.LUT R116, R116, 0xff, RZ, 0xc0, !PT ;  /* 0x000000ff74747812 */ /* 0x000fe200078ec0ff */
[----:B------:R-:W-:Y:S03]  /*16920*/  IMAD.WIDE.U32 R92, R89, -0x2daee0ad, RZ ;  /* 0xd2511f53595c7825 */ /* 0x000fe600078e00ff */
[----:B------:R-:W-:Y:S01]  /*16930*/  MUFU.EX2 R167, R167 ;  /* 0x000000a700a77308 */ /* 0x000fe20000000800 */
[----:B------:R-:W-:Y:S01]  /*16940*/  LOP3.LUT R43, R6, R43, RZ, 0xc0, !PT ;  /* 0x0000002b062b7212 */ /* 0x000fe200078ec0ff */
[--C-:B------:R-:W-:Y:S01]  /*16950*/  FFMA.FTZ R11, R48, UR4, -R171.reuse ;  /* 0x00000004300b7c23 */ /* 0x100fe200080108ab */
[--C-:B------:R-:W-:Y:S01]  /*16960*/  HSET2.LE.AND R41, R111, R118.reuse, PT ;  /* 0x000000766f297233 */ /* 0x100fe20003803000 */
[--C-:B------:R-:W-:Y:S01]  /*16970*/  FFMA.FTZ R96, R52, UR4, -R171.reuse ;  /* 0x0000000434607c23 */ /* 0x100fe200080108ab */
[----:B-1----:R-:W-:Y:S01]  /*16980*/  F2FP.F16.F32.PACK_AB R6, R180, R14 ;  /* 0x0000000eb406723e */ /* 0x002fe200000000ff */
[----:B------:R-:W-:Y:S04]  /*16990*/  FFMA.FTZ R47, R47, UR4, -R171 ;  /* 0x000000042f2f7c23 */ /* 0x000fe800080108ab */
[----:B------:R1:W-:Y:S01]  /*169a0*/  MUFU.EX2 R111, R100 ;  /* 0x00000064006f7308 */ /* 0x0003e20000000800 */
[----:B------:R-:W-:Y:S01]  /*169b0*/  PRMT R53, R116, 0x5410, R53 ;  /* 0x0000541074357816 */ /* 0x000fe20000000035 */
[--C-:B------:R-:W-:Y:S01]  /*169c0*/  FFMA.FTZ R116, R54, UR4, -R171.reuse ;  /* 0x0000000436747c23 */ /* 0x100fe200080108ab */
[--C-:B------:R-:W-:Y:S01]  /*169d0*/  FFMA.FTZ R45, R45, UR4, -R171.reuse ;  /* 0x000000042d2d7c23 */ /* 0x100fe200080108ab */
[--C-:B------:R-:W-:Y:S01]  /*169e0*/  FFMA.FTZ R31, R56, UR4, -R171.reuse ;  /* 0x00000004381f7c23 */ /* 0x100fe200080108ab */
[--C-:B------:R-:W-:Y:S01]  /*169f0*/  FFMA.FTZ R30, R62, UR4, -R171.reuse ;  /* 0x000000043e1e7c23 */ /* 0x100fe200080108ab */
[--C-:B------:R-:W-:Y:S01]  /*16a00*/  FFMA.FTZ R186, R101, UR4, -R171.reuse ;  /* 0x0000000465ba7c23 */ /* 0x100fe200080108ab */
[--C-:B------:R-:W-:Y:S03]  /*16a10*/  FFMA.FTZ R176, R49, UR4, -R171.reuse ;  /* 0x0000000431b07c23 */ /* 0x100fe600080108ab */
[----:B------:R-:W-:Y:S01]  /*16a20*/  MUFU.EX2 R87, R11 ;  /* 0x0000000b00577308 */ /* 0x000fe20000000800 */
[----:B------:R-:W-:Y:S01]  /*16a30*/  LOP3.LUT R41, R6, R41, RZ, 0xc0, !PT ;  /* 0x0000002906297212 */ /* 0x000fe200078ec0ff */
[----:B------:R-:W-:Y:S01]  /*16a40*/  FFMA.FTZ R171, R25, UR4, -R171 ;  /* 0x0000000419ab7c23 */ /* 0x000fe200080108ab */
[--C-:B------:R-:W-:Y:S01]  /*16a50*/  HSET2.LE.AND R49, R109, R118.reuse, PT ;  /* 0x000000766d317233 */ /* 0x100fe20003803000 */
[----:B------:R-:W-:Y:S01]  /*16a60*/  FFMA.FTZ R114, R88, UR4, -R201 ;  /* 0x0000000458727c23 */ /* 0x000fe200080108c9 */
[----:B------:R-:W-:Y:S01]  /*16a70*/  LOP3.LUT R13, R13, 0xff00ff, RZ, 0xc0, !PT ;  /* 0x00ff00ff0d0d7812 */ /* 0x000fe200078ec0ff */
[----:B------:R-:W-:Y:S01]  /*16a80*/  IMAD.WIDE.U32 R88, R51, -0x2daee0ad, RZ ;  /* 0xd2511f5333587825 */ /* 0x000fe200078e00ff */
[----:B------:R-:W-:Y:S03]  /*16a90*/  LOP3.LUT R25, R226, UR18, R93, 0x96, !PT ;  /* 0x00000012e2197c12 */ /* 0x000fe6000f8e965d */
[----:B------:R-:W-:Y:S01]  /*16aa0*/  MUFU.EX2 R101, R32 ;  /* 0x0000002000657308 */ /* 0x000fe20000000800 */
[----:B------:R-:W-:Y:S01]  /*16ab0*/  F2FP.F16.F32.PACK_AB R6, R182, R203 ;  /* 0x000000cbb606723e */ /* 0x000fe200000000ff */
[--C-:B------:R-:W-:Y:S01]  /*16ac0*/  FFMA.FTZ R105, R28, UR4, -R199.reuse ;  /* 0x000000041c697c23 */ /* 0x100fe200080108c7 */
[--C-:B------:R-:W-:Y:S01]  /*16ad0*/  HSET2.LE.AND R51, R13, R118.reuse, PT ;  /* 0x000000760d337233 */ /* 0x100fe20003803000 */
[----:B------:R-:W-:Y:S01]  /*16ae0*/  IMAD.WIDE.U32 R28, R25, -0x326172a9, RZ ;  /* 0xcd9e8d57191c7825 */ /* 0x000fe200078e00ff */
[----:B------:R-:W-:Y:S02]  /*16af0*/  LOP3.LUT R49, R6, R49, RZ, 0xc0, !PT ;  /* 0x0000003106317212 */ /* 0x000fe400078ec0ff */
[----:B----4-:R-:W-:Y:S03]  /*16b00*/  F2FP.F16.F32.PACK_AB R6, R172, R173 ;  /* 0x000000adac06723e */ /* 0x010fe600000000ff */
[----:B------:R-:W-:Y:S01]  /*16b10*/  MUFU.EX2 R114, R114 ;  /* 0x0000007200727308 */ /* 0x000fe20000000800 */
[----:B------:R-:W-:Y:S01]  /*16b20*/  PRMT R71, R71, 0x5410, R120 ;  /* 0x0000541047477816 */ /* 0x000fe20000000078 */
[----:B------:R-:W-:Y:S01]  /*16b30*/  FFMA.FTZ R120, R86, UR4, -R199 ;  /* 0x0000000456787c23 */ /* 0x000fe200080108c7 */
[--C-:B-1----:R-:W-:Y:S01]  /*16b40*/  FFMA.FTZ R100, R22, UR4, -R201.reuse ;  /* 0x0000000416647c23 */ /* 0x102fe200080108c9 */
[----:B------:R-:W-:Y:S01]  /*16b50*/  LOP3.LUT R51, R6, R51, RZ, 0xc0, !PT ;  /* 0x0000003306337212 */ /* 0x000fe200078ec0ff */
[----:B------:R-:W-:Y:S01]  /*16b60*/  FFMA.FTZ R109, R24, UR4, -R201 ;  /* 0x00000004186d7c23 */ /* 0x000fe200080108c9 */
[----:B------:R-:W-:Y:S01]  /*16b70*/  LOP3.LUT R6, R146, UR10, R29, 0x96, !PT ;  /* 0x0000000a92067c12 */ /* 0x000fe2000f8e961d */
[----:B------:R-:W-:Y:S03]  /*16b80*/  FMUL.FTZ R5, R5, UR4 ;  /* 0x0000000405057c20 */ /* 0x000fe60008410000 */
[----:B------:R1:W-:Y:S01]  /*16b90*/  MUFU.EX2 R86, R122 ;  /* 0x0000007a00567308 */ /* 0x0003e20000000800 */
[----:B------:R-:W-:Y:S01]  /*16ba0*/  LOP3.LUT R21, R92, UR15, R89, 0x96, !PT ;  /* 0x0000000f5c157c12 */ /* 0x000fe2000f8e9659 */
[--C-:B------:R-:W-:Y:S01]  /*16bb0*/  FFMA.FTZ R95, R8, UR4, -R199.reuse ;  /* 0x00000004085f7c23 */ /* 0x100fe200080108c7 */
[----:B------:R-:W-:Y:S01]  /*16bc0*/  IMAD.WIDE.U32 R92, R6, -0x2daee0ad, RZ ;  /* 0xd2511f53065c7825 */ /* 0x000fe200078e00ff */
[--C-:B------:R-:W-:Y:S02]  /*16bd0*/  HSET2.LE.AND R50, R91, R118.reuse, PT ;  /* 0x000000765b327233 */ /* 0x100fe40003803000 */
[--C-:B------:R-:W-:Y:S01]  /*16be0*/  HSET2.LE.AND R42, R123, R118.reuse, PT ;  /* 0x000000767b2a7233 */ /* 0x100fe20003803000 */
[----:B------:R-:W-:Y:S03]  /*16bf0*/  FFMA.FTZ R99, R18, UR4, -R199 ;  /* 0x0000000412637c23 */ /* 0x000fe600080108c7 */
[----:B------:R2:W-:Y:S01]  /*16c00*/  MUFU.EX2 R91, R110 ;  /* 0x0000006e005b7308 */ /* 0x0005e20000000800 */
[----:B------:R-:W-:Y:S01]  /*16c10*/  LOP3.LUT R88, R88, UR13, R93, 0x96, !PT ;  /* 0x0000000d58587c12 */ /* 0x000fe2000f8e965d */
[----:B------:R-:W-:Y:S01]  /*16c20*/  FFMA.FTZ R214, R214, UR4, -R201 ;  /* 0x00000004d6d67c23 */ /* 0x000fe200080108c9 */
[----:B------:R-:W-:Y:S01]  /*16c30*/  PRMT R119, R119, 0x5410, R126 ;  /* 0x0000541077777816 */ /* 0x000fe2000000007e */
[--C-:B------:R-:W-:Y:S01]  /*16c40*/  FFMA.FTZ R204, R204, UR4, -R199.reuse ;  /* 0x00000004cccc7c23 */ /* 0x100fe200080108c7 */
[----:B------:R-:W-:Y:S01]  /*16c50*/  F2FP.F16.F32.PACK_AB R9, R170, R179 ;  /* 0x000000b3aa09723e */ /* 0x000fe200000000ff */
[----:B------:R-:W-:Y:S01]  /*16c60*/  IMAD.WIDE.U32 R126, R88, -0x326172a9, RZ ;  /* 0xcd9e8d57587e7825 */ /* 0x000fe200078e00ff */
[--C-:B------:R-:W-:Y:S03]  /*16c70*/  HSET2.LE.AND R40, R121, R118.reuse, PT ;  /* 0x0000007679287233 */ /* 0x100fe60003803000 */
[----:B------:R-:W-:Y:S01]  /*16c80*/  MUFU.EX2 R88, R33 ;  /* 0x0000002100587308 */ /* 0x000fe20000000800 */
[----:B------:R-:W-:Y:S01]  /*16c90*/  LOP3.LUT R42, R9, R42, RZ, 0xc0, !PT ;  /* 0x0000002a092a7212 */ /* 0x000fe200078ec0ff */
[----:B-1----:R-:W-:Y:S01]  /*16ca0*/  IMAD.WIDE.U32 R122, R21, -0x326172a9, RZ ;  /* 0xcd9e8d57157a7825 */ /* 0x002fe200078e00ff */
[----:B------:R-:W-:Y:S02]  /*16cb0*/  F2FP.F16.F32.PACK_AB R9, R181, R17 ;  /* 0x00000011b509723e */ /* 0x000fe400000000ff */
[--C-:B------:R-:W-:Y:S01]  /*16cc0*/  HSET2.LE.AND R48, R119, R118.reuse, PT ;  /* 0x0000007677307233 */ /* 0x100fe20003803000 */
[----:B------:R-:W-:Y:S01]  /*16cd0*/  FFMA.FTZ R202, R202, UR4, -R199 ;  /* 0x00000004caca7c23 */ /* 0x000fe200080108c7 */
[----:B------:R-:W-:Y:S03]  /*16ce0*/  LOP3.LUT R25, R122, UR7, R127, 0x96, !PT ;  /* 0x000000077a197c12 */ /* 0x000fe6000f8e967f */
[----:B------:R-:W-:Y:S01]  /*16cf0*/  MUFU.EX2 R89, R34 ;  /* 0x0000002200597308 */ /* 0x000fe20000000800 */
[----:B--2---:R-:W-:Y:S01]  /*16d00*/  FFMA.FTZ R110, R20, UR4, -R199 ;  /* 0x00000004146e7c23 */ /* 0x004fe200080108c7 */
[----:B------:R-:W-:Y:S01]  /*16d10*/  LOP3.LUT R28, R28, UR9, R123, 0x96, !PT ;  /* 0x000000091c1c7c12 */ /* 0x000fe2000f8e967b */
[----:B------:R-:W-:Y:S01]  /*16d20*/  FFMA.FTZ R122, R58, UR4, -R201 ;  /* 0x000000043a7a7c23 */ /* 0x000fe200080108c9 */
[----:B------:R-:W-:Y:S01]  /*16d30*/  IMAD.WIDE.U32 R24, R25, -0x2daee0ad, RZ ;  /* 0xd2511f5319187825 */ /* 0x000fe200078e00ff */
[----:B------:R-:W-:Y:S02]  /*16d40*/  LOP3.LUT R40, R9, R40, RZ, 0xc0, !PT ;  /* 0x0000002809287212 */ /* 0x000fe400078ec0ff */
[----:B------:R-:W-:Y:S03]  /*16d50*/  F2FP.F16.F32.PACK_AB R9, R183, R190 ;  /* 0x000000beb709723e */ /* 0x000fe600000000ff */
[----:B------:R-:W-:Y:S01]  /*16d60*/  MUFU.EX2 R166, R166 ;  /* 0x000000a600a67308 */ /* 0x000fe20000000800 */
[----:B------:R-:W-:Y:S01]  /*16d70*/  IMAD.MOV.U32 R20, RZ, RZ, R24 ;  /* 0x000000ffff147224 */ /* 0x000fe200078e0018 */
[----:B------:R-:W-:Y:S01]  /*16d80*/  PRMT R123, R24, 0x7771, RZ ;  /* 0x00007771187b7816 */ /* 0x000fe200000000ff */
[----:B------:R-:W-:Y:S01]  /*16d90*/  IMAD.WIDE.U32 R28, R28, -0x2daee0ad, RZ ;  /* 0xd2511f531c1c7825 */ /* 0x000fe200078e00ff */
[----:B------:R-:W-:Y:S02]  /*16da0*/  LOP3.LUT R48, R9, R48, RZ, 0xc0, !PT ;  /* 0x0000003009307212 */ /* 0x000fe400078ec0ff */
[----:B------:R-:W-:Y:S01]  /*16db0*/  LOP3.LUT R20, R20, 0xff, RZ, 0xc0, !PT ;  /* 0x000000ff14147812 */ /* 0x000fe200078ec0ff */
[----:B------:R-:W-:Y:S03]  /*16dc0*/  FFMA.FTZ R194, R194, UR4, -R199 ;  /* 0x00000004c2c27c23 */ /* 0x000fe600080108c7 */
[----:B------:R-:W-:Y:S01]  /*16dd0*/  MUFU.EX2 R113, R113 ;  /* 0x0000007100717308 */ /* 0x000fe20000000800 */
[----:B------:R-:W-:Y:S01]  /*16de0*/  LOP3.LUT R92, R92, UR12, R29, 0x96, !PT ;  /* 0x0000000c5c5c7c12 */ /* 0x000fe2000f8e961d */
[----:B------:R-:W-:Y:S01]  /*16df0*/  FFMA.FTZ R200, R200, UR4, -R201 ;  /* 0x00000004c8c87c23 */ /* 0x000fe200080108c9 */
[----:B------:R-:W-:Y:S01]  /*16e00*/  PRMT R123, R20, 0x5410, R123 ;  /* 0x00005410147b7816 */ /* 0x000fe2000000007b */
[--C-:B------:R-:W-:Y:S01]  /*16e10*/  FFMA.FTZ R197, R197, UR4, -R201.reuse ;  /* 0x00000004c5c57c23 */ /* 0x100fe200080108c9 */
[----:B------:R-:W2:Y:S01]  /*16e20*/  LDL.LU R20, [R1+0x24] ;  /* 0x0000240001147983 */ /* 0x000ea20000300800 */
[----:B------:R-:W-:Y:S01]  /*16e30*/  IMAD.WIDE.U32 R92, R92, -0x326172a9, RZ ;  /* 0xcd9e8d575c5c7825 */ /* 0x000fe200078e00ff */
[----:B------:R-:W-:Y:S03]  /*16e40*/  F2FP.F16.F32.PACK_AB R9, R174, R175 ;  /* 0x000000afae09723e */ /* 0x000fe600000000ff */
[----:B------:R-:W-:Y:S01]  /*16e50*/  MUFU.EX2 R120, R120 ;  /* 0x0000007800787308 */ /* 0x000fe20000000800 */
[----:B------:R-:W4:Y:S01]  /*16e60*/  LDL.LU R22, [R1+0x20] ;  /* 0x0000200001167983 */ /* 0x000f220000300800 */
[----:B------:R-:W-:Y:S01]  /*16e70*/  IMAD.MOV.U32 R6, RZ, RZ, R92 ;  /* 0x000000ffff067224 */ /* 0x000fe200078e005c */
[----:B------:R-:W-:Y:S01]  /*16e80*/  PRMT R119, R92, 0x7771, RZ ;  /* 0x000077715c777816 */ /* 0x000fe200000000ff */
[----:B------:R-:W-:Y:S01]  /*16e90*/  FFMA.FTZ R198, R198, UR4, -R201 ;  /* 0x00000004c6c67c23 */ /* 0x000fe200080108c9 */
[----:B------:R-:W-:Y:S02]  /*16ea0*/  LOP3.LUT R50, R9, R50, RZ, 0xc0, !PT ;  /* 0x0000003209327212 */ /* 0x000fe400078ec0ff */
[----:B------:R-:W-:Y:S03]  /*16eb0*/  LOP3.LUT R6, R6, 0xff, RZ, 0xc0, !PT ;  /* 0x000000ff06067812 */ /* 0x000fe600078ec0ff */
[----:B------:R-:W-:Y:S01]  /*16ec0*/  MUFU.EX2 R105, R105 ;  /* 0x0000006900697308 */ /* 0x000fe20000000800 */
[----:B------:R-:W-:Y:S01]  /*16ed0*/  LOP3.LUT R9, R126, UR6, R93, 0x96, !PT ;  /* 0x000000067e097c12 */ /* 0x000fe2000f8e965d */
[----:B------:R-:W-:Y:S01]  /*16ee0*/  FFMA.FTZ R93, R26, UR4, -R201 ;  /* 0x000000041a5d7c23 */ /* 0x000fe200080108c9 */
[----:B------:R-:W-:Y:S01]  /*16ef0*/  PRMT R119, R6, 0x5410, R119 ;  /* 0x0000541006777816 */ /* 0x000fe20000000077 */
[----:B------:R-:W-:Y:S01]  /*16f00*/  FFMA.FTZ R126, R66, UR4, -R201 ;  /* 0x00000004427e7c23 */ /* 0x000fe200080108c9 */
[C---:B------:R-:W-:Y:S02]  /*16f10*/  LOP3.LUT R215, R9.reuse, 0xffff, RZ, 0xc0, !PT ;  /* 0x0000ffff09d77812 */ /* 0x040fe400078ec0ff */
[----:B------:R-:W-:Y:S03]  /*16f20*/  PRMT R13, R92, 0x7772, RZ ;  /* 0x000077725c0d7816 */ /* 0x000fe600000000ff */
[----:B------:R1:W1:Y:S01]  /*16f30*/  MUFU.EX2 R6, R5 ;  /* 0x0000000500067308 */ /* 0x0002620000000800 */
[C---:B------:R-:W-:Y:S02]  /*16f40*/  PRMT R125, R24.reuse, 0x7773, RZ ;  /* 0x00007773187d7816 */ /* 0x040fe400000000ff */
[----:B------:R-:W-:Y:S02]  /*16f50*/  PRMT R8, R24, 0x7772, RZ ;  /* 0x0000777218087816 */ /* 0x000fe400000000ff */
[----:B------:R-:W-:Y:S02]  /*16f60*/  FSEL R7, R36, RZ, P3 ;  /* 0x000000ff24077208 */ /* 0x000fe40001800000 */
[----:B------:R-:W-:Y:S03]  /*16f70*/  PRMT R125, R8, 0x5410, R125 ;  /* 0x00005410087d7816 */ /* 0x000fe6000000007d */
[----:B------:R-:W-:Y:S01]  /*16f80*/  MUFU.EX2 R94, R94 ;  /* 0x0000005e005e7308 */ /* 0x000fe20000000800 */
[----:B------:R-:W-:Y:S01]  /*16f90*/  LOP3.LUT R8, R9, 0xff, RZ, 0xc0, !PT ;  /* 0x000000ff09087812 */ /* 0x000fe200078ec0ff */
[----:B------:R-:W-:Y:S01]  /*16fa0*/  FADD.FTZ R7, -R7, R164 ;  /* 0x000000a407077221 */ /* 0x000fe20000010100 */
[----:B------:R-:W-:Y:S01]  /*16fb0*/  SHF.R.U32.HI R215, RZ, 0x8, R215 ;  /* 0x00000008ffd77819 */ /* 0x000fe200000116d7 */
[----:B------:R-:W-:Y:S01]  /*16fc0*/  FFMA.FTZ R164, R90, UR4, -R199 ;  /* 0x000000045aa47c23 */ /* 0x000fe200080108c7 */
[----:B------:R-:W-:Y:S01]  /*16fd0*/  SHF.R.U32.HI R121, RZ, 0x18, R9 ;  /* 0x00000018ff797819 */ /* 0x000fe20000011609 */
[----:B------:R-:W-:Y:S01]  /*16fe0*/  FFMA.FTZ R90, R12, UR4, -R201 ;  /* 0x000000040c5a7c23 */ /* 0x000fe200080108c9 */
[----:B------:R-:W-:Y:S03]  /*16ff0*/  PRMT R215, R8, 0x5410, R215 ;  /* 0x0000541008d77816 */ /* 0x000fe600000000d7 */
[----:B------:R-:W-:Y:S01]  /*17000*/  MUFU.EX2 R108, R108 ;  /* 0x0000006c006c7308 */ /* 0x000fe20000000800 */
[----:B-1----:R-:W-:Y:S01]  /*17010*/  PRMT R5, R9, 0x7632, R5 ;  /* 0x0000763209057816 */ /* 0x002fe20000000005 */
[----:B------:R-:W-:Y:S01]  /*17020*/  FMUL.FTZ R9, R6, R141 ;  /* 0x0000008d06097220 */ /* 0x000fe20000410000 */
[----:B------:R-:W-:Y:S01]  /*17030*/  PRMT R62, R92, 0x7773, RZ ;  /* 0x000077735c3e7816 */ /* 0x000fe200000000ff */
[----:B------:R-:W-:Y:S01]  /*17040*/  FMUL.FTZ R12, R6, R136 ;  /* 0x00000088060c7220 */ /* 0x000fe20000410000 */
[----:B------:R-:W-:Y:S01]  /*17050*/  LOP3.LUT R8, R5, 0xff, RZ, 0xc0, !PT ;  /* 0x000000ff05087812 */ /* 0x000fe200078ec0ff */
[----:B------:R-:W-:Y:S01]  /*17060*/  FMUL.FTZ R5, R7, UR4 ;  /* 0x0000000407057c20 */ /* 0x000fe20008410000 */
[----:B------:R-:W-:Y:S03]  /*17070*/  PRMT R62, R13, 0x5410, R62 ;  /* 0x000054100d3e7816 */ /* 0x000fe6000000003e */
[----:B------:R-:W-:Y:S01]  /*17080*/  MUFU.EX2 R164, R164 ;  /* 0x000000a400a47308 */ /* 0x000fe20000000800 */
[----:B------:R-:W-:Y:S01]  /*17090*/  LOP3.LUT R18, R28, UR11, R25, 0x96, !PT ;  /* 0x0000000b1c127c12 */ /* 0x000fe2000f8e9619 */
[----:B------:R-:W-:Y:S01]  /*170a0*/  FMUL.FTZ R7, R4, UR4 ;  /* 0x0000000404077c20 */ /* 0x000fe20008410000 */
[----:B------:R-:W-:Y:S01]  /*170b0*/  PRMT R121, R8, 0x5410, R121 ;  /* 0x0000541008797816 */ /* 0x000fe20000000079 */
[C---:B------:R-:W-:Y:S01]  /*170c0*/  FMUL.FTZ R8, R6.reuse, R140 ;  /* 0x0000008c06087220 */ /* 0x040fe20000410000 */
[C---:B------:R-:W-:Y:S01]  /*170d0*/  FMUL.FTZ R13, R6.reuse, R137 ;  /* 0x00000089060d7220 */ /* 0x040fe20000410000 */
[C---:B------:R-:W-:Y:S01]  /*170e0*/  FMUL.FTZ R28, R6.reuse, R144 ;  /* 0x00000090061c7220 */ /* 0x040fe20000410000 */
[C---:B------:R-:W-:Y:S03]  /*170f0*/  FMUL.FTZ R29, R6.reuse, R145 ;  /* 0x00000091061d7220 */ /* 0x040fe60000410000 */
[----:B------:R-:W1:Y:S01]  /*17100*/  MUFU.EX2 R11, R7 ;  /* 0x00000007000b7308 */ /* 0x000e620000000800 */
[C---:B------:R-:W-:Y:S01]  /*17110*/  FMUL.FTZ R24, R6.reuse, R148 ;  /* 0x0000009406187220 */ /* 0x040fe20000410000 */
[----:B------:R-:W-:Y:S01]  /*17120*/  FMUL.FTZ R25, R6, R149 ;  /* 0x0000009506197220 */ /* 0x000fe20000410000 */
[----:B------:R-:W-:Y:S01]  /*17130*/  FFMA.FTZ R92, R16, UR4, -R199 ;  /* 0x00000004105c7c23 */ /* 0x000fe200080108c7 */
[C---:B------:R-:W-:Y:S02]  /*17140*/  LOP3.LUT R16, R18.reuse, 0xffff, RZ, 0xc0, !PT ;  /* 0x0000ffff12107812 */ /* 0x040fe400078ec0ff */
[C---:B------:R-:W-:Y:S04]  /*17150*/  PRMT R4, R18.reuse, 0x7632, R4 ;  /* 0x0000763212047816 */ /* 0x040fe80000000004 */
[----:B------:R-:W-:Y:S01]  /*17160*/  MUFU.EX2 R102, R102 ;  /* 0x0000006600667308 */ /* 0x000fe20000000800 */
[----:B------:R-:W-:Y:S02]  /*17170*/  LOP3.LUT R129, R18, 0xff, RZ, 0xc0, !PT ;  /* 0x000000ff12817812 */ /* 0x000fe400078ec0ff */
[----:B------:R-:W-:Y:S02]  /*17180*/  SHF.R.U32.HI R16, RZ, 0x8, R16 ;  /* 0x00000008ff107819 */ /* 0x000fe40000011610 */
[----:B------:R-:W-:Y:S02]  /*17190*/  SHF.R.U32.HI R127, RZ, 0x18, R18 ;  /* 0x00000018ff7f7819 */ /* 0x000fe40000011612 */
[----:B------:R-:W-:Y:S03]  /*171a0*/  LOP3.LUT R4, R4, 0xff, RZ, 0xc0, !PT ;  /* 0x000000ff04047812 */ /* 0x000fe600078ec0ff */
[----:B------:R-:W-:Y:S01]  /*171b0*/  MUFU.EX2 R112, R112 ;  /* 0x0000007000707308 */ /* 0x000fe20000000800 */
[----:B------:R-:W-:Y:S01]  /*171c0*/  PRMT R129, R129, 0x5410, R16 ;  /* 0x0000541081817816 */ /* 0x000fe20000000010 */
[C---:B-1----:R-:W-:Y:S01]  /*171d0*/  FMUL.FTZ R7, R11.reuse, R135 ;  /* 0x000000870b077220 */ /* 0x042fe20000410000 */
[----:B------:R-:W-:Y:S01]  /*171e0*/  PRMT R127, R4, 0x5410, R127 ;  /* 0x00005410047f7816 */ /* 0x000fe2000000007f */
[C---:B------:R-:W-:Y:S01]  /*171f0*/  FMUL.FTZ R18, R11.reuse, R154 ;  /* 0x0000009a0b127220 */ /* 0x040fe20000410000 */
[C---:B------:R-:W-:Y:S01]  /*17200*/  FMUL.FTZ R23, R11.reuse, R159 ;  /* 0x0000009f0b177220 */ /* 0x040fe20000410000 */
[C---:B------:R-:W-:Y:S01]  /*17210*/  FMUL.FTZ R34, R11.reuse, R162 ;  /* 0x000000a20b227220 */ /* 0x040fe20000410000 */
[----:B------:R-:W-:Y:S03]  /*17220*/  FMUL.FTZ R35, R11, R163 ;  /* 0x000000a30b237220 */ /* 0x000fe60000410000 */
[----:B------:R-:W-:Y:S01]  /*17230*/  MUFU.EX2 R115, R115 ;  /* 0x0000007300737308 */ /* 0x000fe20000000800 */
[--C-:B------:R-:W-:Y:S01]  /*17240*/  HSET2.LE.AND R52, R15, R118.reuse, PT ;  /* 0x000000760f347233 */ /* 0x100fe20003803000 */
[----:B------:R-:W-:Y:S01]  /*17250*/  IMAD.MOV.U32 R159, RZ, RZ, R219 ;  /* 0x000000ffff9f7224 */ /* 0x000fe200078e00db */
[--C-:B------:R-:W-:Y:S01]  /*17260*/  HSET2.LE.AND R54, R55, R118.reuse, PT ;  /* 0x0000007637367233 */ /* 0x100fe20003803000 */
[----:B------:R-:W-:Y:S01]  /*17270*/  IMAD.MOV.U32 R162, RZ, RZ, R128 ;  /* 0x000000ffffa27224 */ /* 0x000fe200078e0080 */
[--C-:B------:R-:W-:Y:S01]  /*17280*/  HSET2.LE.AND R56, R63, R118.reuse, PT ;  /* 0x000000763f387233 */ /* 0x100fe20003803000 */
[----:B------:R-:W-:Y:S01]  /*17290*/  FFMA.FTZ R128, R72, UR4, -R199 ;  /* 0x0000000448807c23 */ /* 0x000fe200080108c7 */
[--C-:B------:R-:W-:Y:S03]  /*172a0*/  HSET2.LE.AND R53, R53, R118.reuse, PT ;  /* 0x0000007635357233 */ /* 0x100fe60003803000 */
[----:B------:R-:W1:Y:S01]  /*172b0*/  MUFU.EX2 R104, R104 ;  /* 0x0000006800687308 */ /* 0x000e620000000800 */
[--C-:B------:R-:W-:Y:S02]  /*172c0*/  HSET2.LE.AND R57, R57, R118.reuse, PT ;  /* 0x0000007639397233 */ /* 0x100fe40003803000 */
[----:B------:R-:W-:Y:S02]  /*172d0*/  F2FP.F16.F32.PACK_AB R26, R131, R166 ;  /* 0x000000a6831a723e */ /* 0x000fe400000000ff */
[--C-:B------:R-:W-:Y:S02]  /*172e0*/  HSET2.LE.AND R58, R59, R118.reuse, PT ;  /* 0x000000763b3a7233 */ /* 0x100fe40003803000 */
[----:B------:R-:W-:Y:S03]  /*172f0*/  LOP3.LUT R53, R26, R53, RZ, 0xc0, !PT ;  /* 0x000000351a357212 */ /* 0x000fe600078ec0ff */
[----:B------:R-:W-:Y:S01]  /*17300*/  MUFU.EX2 R109, R109 ;  /* 0x0000006d006d7308 */ /* 0x000fe20000000800 */
[----:B------:R-:W-:Y:S02]  /*17310*/  F2FP.F16.F32.PACK_AB R26, R89, R94 ;  /* 0x0000005e591a723e */ /* 0x000fe400000000ff */
[----:B------:R-:W-:Y:S02]  /*17320*/  F2FP.F16.F32.PACK_AB R15, R97, R108 ;  /* 0x0000006c610f723e */ /* 0x000fe400000000ff */
[--C-:B------:R-:W-:Y:S02]  /*17330*/  HSET2.LE.AND R65, R65, R118.reuse, PT ;  /* 0x0000007641417233 */ /* 0x100fe40003803000 */
[----:B------:R-:W-:Y:S03]  /*17340*/  LOP3.LUT R54, R15, R54, RZ, 0xc0, !PT ;  /* 0x000000360f367212 */ /* 0x000fe600078ec0ff */
[----:B------:R-:W-:Y:S01]  /*17350*/  MUFU.EX2 R100, R100 ;  /* 0x0000006400647308 */ /* 0x000fe20000000800 */
[----:B-1----:R-:W-:Y:S02]  /*17360*/  F2FP.F16.F32.PACK_AB R15, R104, R115 ;  /* 0x00000073680f723e */ /* 0x002fe400000000ff */
[--C-:B------:R-:W-:Y:S02]  /*17370*/  HSET2.LE.AND R66, R67, R118.reuse, PT ;  /* 0x0000007643427233 */ /* 0x100fe40003803000 */
[----:B------:R-:W-:Y:S02]  /*17380*/  LOP3.LUT R58, R15, R58, RZ, 0xc0, !PT ;  /* 0x0000003a0f3a7212 */ /* 0x000fe400078ec0ff */
[--C-:B------:R-:W-:Y:S03]  /*17390*/  HSET2.LE.AND R72, R83, R118.reuse, PT ;  /* 0x0000007653487233 */ /* 0x100fe60003803000 */
[----:B------:R-:W-:Y:S01]  /*173a0*/  MUFU.EX2 R110, R110 ;  /* 0x0000006e006e7308 */ /* 0x000fe20000000800 */
[--C-:B------:R-:W-:Y:S02]  /*173b0*/  HSET2.LE.AND R73, R73, R118.reuse, PT ;  /* 0x0000007649497233 */ /* 0x100fe40003803000 */
[----:B------:R-:W-:Y:S02]  /*173c0*/  LOP3.LUT R61, R61, 0xff00ff, RZ, 0xc0, !PT ;  /* 0x00ff00ff3d3d7812 */ /* 0x000fe400078ec0ff */
[----:B------:R-:W-:Y:S02]  /*173d0*/  LOP3.LUT R63, R62, 0xff00ff, RZ, 0xc0, !PT ;  /* 0x00ff00ff3e3f7812 */ /* 0x000fe400078ec0ff */
[--C-:B------:R-:W-:Y:S03]  /*173e0*/  HSET2.LE.AND R62, R119, R118.reuse, PT ;  /* 0x00000076773e7233 */ /* 0x100fe60003803000 */
[----:B------:R-:W-:Y:S01]  /*173f0*/  MUFU.EX2 R99, R99 ;  /* 0x0000006300637308 */ /* 0x000fe20000000800 */
[--C-:B------:R-:W-:Y:S01]  /*17400*/  HSET2.LE.AND R59, R61, R118.reuse, PT ;  /* 0x000000763d3b7233 */ /* 0x100fe20003803000 */
[----:B------:R-:W-:Y:S01]  /*17410*/  FFMA.FTZ R119, R124, UR4, -R201 ;  /* 0x000000047c777c23 */ /* 0x000fe200080108c9 */
[--C-:B------:R-:W-:Y:S01]  /*17420*/  HSET2.LE.AND R63, R63, R118.reuse, PT ;  /* 0x000000763f3f7233 */ /* 0x100fe20003803000 */
[----:B------:R-:W-:Y:S01]  /*17430*/  FFMA.FTZ R124, R60, UR4, -R199 ;  /* 0x000000043c7c7c23 */ /* 0x000fe200080108c7 */
[--C-:B------:R-:W-:Y:S01]  /*17440*/  HSET2.LE.AND R60, R215, R118.reuse, PT ;  /* 0x00000076d73c7233 */ /* 0x100fe20003803000 */
[----:B---3--:R-:W-:Y:S01]  /*17450*/  FFMA.FTZ R190, R6, R229, R190 ;  /* 0x000000e506be7223 */ /* 0x008fe200000100be */
[----:B------:R-:W-:Y:S03]  /*17460*/  IMAD.MOV.U32 R215, RZ, RZ, R159 ;  /* 0x000000ffffd77224 */ /* 0x000fe600078e009f */
[----:B------:R-:W1:Y:S01]  /*17470*/  MUFU.EX2 R6, R5 ;  /* 0x0000000500067308 */ /* 0x000e620000000800 */
[----:B------:R-:W-:Y:S01]  /*17480*/  LOP3.LUT R63, R26, R63, RZ, 0xc0, !PT ;  /* 0x0000003f1a3f7212 */ /* 0x000fe200078ec0ff */
[----:B------:R-:W-:Y:S01]  /*17490*/  FFMA.FTZ R26, R70, UR4, -R201 ;  /* 0x00000004461a7c23 */ /* 0x000fe200080108c9 */
[--C-:B------:R-:W-:Y:S01]  /*174a0*/  HSET2.LE.AND R61, R121, R118.reuse, PT ;  /* 0x00000076793d7233 */ /* 0x100fe20003803000 */
[--C-:B------:R-:W-:Y:S01]  /*174b0*/  FFMA.FTZ R121, R64, UR4, -R199.reuse ;  /* 0x0000000440797c23 */ /* 0x100fe200080108c7 */
[--C-:B------:R-:W-:Y:S01]  /*174c0*/  HSET2.LE.AND R64, R71, R118.reuse, PT ;  /* 0x0000007647407233 */ /* 0x100fe20003803000 */
[----:B------:R-:W-:Y:S01]  /*174d0*/  FADD.FTZ R190, R183, R190 ;  /* 0x000000beb7be7221 */ /* 0x000fe20000010000 */
[--C-:B------:R-:W-:Y:S03]  /*174e0*/  HSET2.LE.AND R70, R123, R118.reuse, PT ;  /* 0x000000767b467233 */ /* 0x100fe60003803000 */
[----:B------:R-:W-:Y:S01]  /*174f0*/  MUFU.EX2 R93, R93 ;  /* 0x0000005d005d7308 */ /* 0x000fe20000000800 */
[----:B------:R-:W-:Y:S01]  /*17500*/  LOP3.LUT R71, R125, 0xff00ff, RZ, 0xc0, !PT ;  /* 0x00ff00ff7d477812 */ /* 0x000fe200078ec0ff */
[----:B------:R-:W-:Y:S01]  /*17510*/  FFMA.FTZ R125, R68, UR4, -R199 ;  /* 0x00000004447d7c23 */ /* 0x000fe200080108c7 */
[--C-:B------:R-:W-:Y:S01]  /*17520*/  HSET2.LE.AND R68, R129, R118.reuse, PT ;  /* 0x0000007681447233 */ /* 0x100fe20003803000 */
[----:B------:R-:W-:Y:S01]  /*17530*/  FFMA.FTZ R129, R80, UR4, -R201 ;  /* 0x0000000450817c23 */ /* 0x000fe200080108c9 */
[----:B------:R-:W-:Y:S01]  /*17540*/  LOP3.LUT R69, R69, 0xff00ff, RZ, 0xc0, !PT ;  /* 0x00ff00ff45457812 */ /* 0x000fe200078ec0ff */
[----:B------:R-:W-:Y:S01]  /*17550*/  FADD.FTZ R175, R175, R190 ;  /* 0x000000beafaf7221 */ /* 0x000fe20000010000 */
[--C-:B------:R-:W-:Y:S03]  /*17560*/  HSET2.LE.AND R71, R71, R118.reuse, PT ;  /* 0x0000007647477233 */ /* 0x100fe60003803000 */
[----:B------:R-:W3:Y:S01]  /*17570*/  MUFU.EX2 R90, R90 ;  /* 0x0000005a005a7308 */ /* 0x000ee20000000800 */
[C---:B-1----:R-:W-:Y:S01]  /*17580*/  FMUL.FTZ R5, R6.reuse, R133 ;  /* 0x0000008506057220 */ /* 0x042fe20000410000 */
[C---:B------:R-:W-:Y:S01]  /*17590*/  FMUL.FTZ R4, R6.reuse, R132 ;  /* 0x0000008406047220 */ /* 0x040fe20000410000 */
[C---:B------:R-:W-:Y:S01]  /*175a0*/  FMUL.FTZ R16, R6.reuse, R152 ;  /* 0x0000009806107220 */ /* 0x040fe20000410000 */
[C---:B------:R-:W-:Y:S01]  /*175b0*/  FMUL.FTZ R21, R6.reuse, R157 ;  /* 0x0000009d06157220 */ /* 0x040fe20000410000 */
[C---:B------:R-:W-:Y:S01]  /*175c0*/  FMUL.FTZ R32, R6.reuse, R160 ;  /* 0x000000a006207220 */ /* 0x040fe20000410000 */
[----:B------:R-:W-:Y:S01]  /*175d0*/  FMUL.FTZ R33, R6, R161 ;  /* 0x000000a106217220 */ /* 0x000fe20000410000 */
[----:B------:R-:W-:Y:S03]  /*175e0*/  LOP3.LUT R133, R19, 0xff00ff, RZ, 0xc0, !PT ;  /* 0x00ff00ff13857812 */ /* 0x000fe600078ec0ff */
[----:B------:R-:W-:Y:S01]  /*175f0*/  MUFU.EX2 R95, R95 ;  /* 0x0000005f005f7308 */ /* 0x000fe20000000800 */
[--C-:B------:R-:W-:Y:S01]  /*17600*/  HSET2.LE.AND R67, R69, R118.reuse, PT ;  /* 0x0000007645437233 */ /* 0x100fe20003803000 */
[----:B------:R-:W-:Y:S01]  /*17610*/  FMUL.FTZ R19, R11, R155 ;  /* 0x0000009b0b137220 */ /* 0x000fe20000410000 */
[----:B------:R-:W-:Y:S01]  /*17620*/  LOP3.LUT R83, R74, 0xff00ff, RZ, 0xc0, !PT ;  /* 0x00ff00ff4a537812 */ /* 0x000fe200078ec0ff */
[----:B------:R-:W-:Y:S01]  /*17630*/  IMAD.MOV.U32 R157, RZ, RZ, R225 ;  /* 0x000000ffff9d7224 */ /* 0x000fe200078e00e1 */
[--C-:B------:R-:W-:Y:S01]  /*17640*/  HSET2.LE.AND R55, R133, R118.reuse, PT ;  /* 0x0000007685377233 */ /* 0x100fe20003803000 */
[----:B------:R-:W-:Y:S01]  /*17650*/  IMAD.MOV.U32 R160, RZ, RZ, R223 ;  /* 0x000000ffffa07224 */ /* 0x000fe200078e00df */
[--C-:B------:R-:W-:Y:S03]  /*17660*/  HSET2.LE.AND R74, R75, R118.reuse, PT ;  /* 0x000000764b4a7233 */ /* 0x100fe60003803000 */
[----:B------:R-:W-:Y:S01]  /*17670*/  MUFU.EX2 R92, R92 ;  /* 0x0000005c005c7308 */ /* 0x000fe20000000800 */
[----:B---3--:R-:W-:Y:S01]  /*17680*/  F2FP.F16.F32.PACK_AB R15, R90, R93 ;  /* 0x0000005d5a0f723e */ /* 0x008fe200000000ff */
[----:B------:R-:W-:Y:S01]  /*17690*/  IMAD.MOV.U32 R161, RZ, RZ, R220 ;  /* 0x000000ffffa17224 */ /* 0x000fe200078e00dc */
[--C-:B------:R-:W-:Y:S01]  /*176a0*/  HSET2.LE.AND R75, R83, R118.reuse, PT ;  /* 0x00000076534b7233 */ /* 0x100fe20003803000 */
[----:B------:R-:W-:Y:S01]  /*176b0*/  FADD.FTZ R174, R174, R175 ;  /* 0x000000afaeae7221 */ /* 0x000fe20000010000 */
[----:B------:R-:W-:Y:S01]  /*176c0*/  LOP3.LUT R66, R15, R66, RZ, 0xc0, !PT ;  /* 0x000000420f427212 */ /* 0x000fe200078ec0ff */
[----:B------:R-:W-:Y:S01]  /*176d0*/  VIADD R15, R27, 0x2 ;  /* 0x000000021b0f7836 */ /* 0x000fe20000000000 */
[--C-:B------:R-:W-:Y:S03]  /*176e0*/  HSET2.LE.AND R69, R127, R118.reuse, PT ;  /* 0x000000767f457233 */ /* 0x100fe60003803000 */
[----:B------:R-:W-:Y:S01]  /*176f0*/  MUFU.EX2 R106, R106 ;  /* 0x0000006a006a7308 */ /* 0x000fe20000000800 */
[----:B------:R-:W-:Y:S09]  /*17700*/  LOP3.LUT R15, R157, UR21, R15, 0x96, !PT ;  /* 0x000000159d0f7c12 */ /* 0x000ff2000f8e960f */
[----:B------:R-:W-:Y:S01]  /*17710*/  MUFU.EX2 R96, R96 ;  /* 0x0000006000607308 */ /* 0x000fe20000000800 */
[----:B------:R-:W-:Y:S05]  /*17720*/  IMAD.WIDE.U32 R132, R15, -0x326172a9, RZ ;  /* 0xcd9e8d570f847825 */ /* 0x000fea00078e00ff */
[----:B------:R-:W-:Y:S04]  /*17730*/  LOP3.LUT R135, R133, R246, RZ, 0x3c, !PT ;  /* 0x000000f685877212 */ /* 0x000fe800078e3cff */
[----:B------:R-:W-:Y:S10]  /*17740*/  MUFU.EX2 R122, R122 ;  /* 0x0000007a007a7308 */ /* 0x000ff40000000800 */
        /* <DEDUP_REMOVED lines=9> */
[----:B------:R-:W-:Y:S10]  /*177e0*/  MUFU.EX2 R184, R184 ;  /* 0x000000b800b87308 */ /* 0x000ff40000000800 */
[----:B------:R-:W-:Y:S01]  /*177f0*/  MUFU.EX2 R177, R177 ;  /* 0x000000b100b17308 */ /* 0x000fe20000000800 */
[----:B-1----:R-:W-:Y:S04]  /*17800*/  F2FP.F16.F32.PACK_AB R26, R117, R116 ;  /* 0x00000074751a723e */ /* 0x002fe800000000ff */
[----:B------:R-:W-:Y:S02]  /*17810*/  LOP3.LUT R69, R26, R69, RZ, 0xc0, !PT ;  /* 0x000000451a457212 */ /* 0x000fe400078ec0ff */
[----:B------:R-:W-:Y:S03]  /*17820*/  LOP3.LUT R26, R132, R245, RZ, 0x3c, !PT ;  /* 0x000000f5841a7212 */ /* 0x000fe600078e3cff */
[----:B------:R-:W-:Y:S10]  /*17830*/  MUFU.EX2 R129, R129 ;  /* 0x0000008100817308 */ /* 0x000ff40000000800 */
[----:B------:R-:W-:Y:S10]  /*17840*/  MUFU.EX2 R187, R187 ;  /* 0x000000bb00bb7308 */ /* 0x000ff40000000800 */
[----:B------:R-:W-:Y:S10]  /*17850*/  MUFU.EX2 R185, R185 ;  /* 0x000000b900b97308 */ /* 0x000ff40000000800 */
[----:B------:R-:W-:Y:S01]  /*17860*/  MUFU.EX2 R186, R186 ;  /* 0x000000ba00ba7308 */ /* 0x000fe20000000800 */
[C---:B--2---:R-:W-:Y:S01]  /*17870*/  FFMA.FTZ R144, R6.reuse, R20, R17 ;  /* 0x0000001406907223 */ /* 0x044fe20000010011 */
[C---:B------:R-:W-:Y:S01]  /*17880*/  FMUL.FTZ R17, R6.reuse, R153 ;  /* 0x0000009906117220 */ /* 0x040fe20000410000 */
[----:B------:R-:W-:Y:S01]  /*17890*/  FMUL.FTZ R20, R6, R156 ;  /* 0x0000009c06147220 */ /* 0x000fe20000410000 */
[C---:B------:R-:W-:Y:S01]  /*178a0*/  FMUL.FTZ R6, R11.reuse, R134 ;  /* 0x000000860b067220 */ /* 0x040fe20000410000 */
[C---:B----4-:R-:W-:Y:S01]  /*178b0*/  FFMA.FTZ R145, R11.reuse, R22, R14 ;  /* 0x000000160b917223 */ /* 0x050fe2000001000e */
[----:B------:R-:W-:Y:S01]  /*178c0*/  F2FP.F16.F32.PACK_AB R14, R98, R107 ;  /* 0x0000006b620e723e */ /* 0x000fe200000000ff */
[----:B------:R-:W-:Y:S01]  /*178d0*/  FMUL.FTZ R22, R11, R158 ;  /* 0x0000009e0b167220 */ /* 0x000fe20000410000 */
[----:B------:R-:W-:Y:S01]  /*178e0*/  F2FP.F16.F32.PACK_AB R11, R167, R168 ;  /* 0x000000a8a70b723e */ /* 0x000fe200000000ff */
[----:B------:R-:W-:Y:S01]  /*178f0*/  IMAD.MOV.U32 R156, RZ, RZ, R224 ;  /* 0x000000ffff9c7224 */ /* 0x000fe200078e00e0 */
        /* <DEDUP_REMOVED lines=8> */
[----:B------:R-:W-:Y:S01]  /*17980*/  LOP3.LUT R56, R11, R56, RZ, 0xc0, !PT ;  /* 0x000000380b387212 */ /* 0x000fe200078ec0ff */
[----:B------:R1:W-:Y:S01]  /*17990*/  MUFU.EX2 R158, R44 ;  /* 0x0000002c009e7308 */ /* 0x0003e20000000800 */
[----:B------:R-:W-:Y:S01]  /*179a0*/  F2FP.F16.F32.PACK_AB R11, R91, R86 ;  /* 0x000000565b0b723e */ /* 0x000fe200000000ff */
[----:B------:R-:W-:Y:S01]  /*179b0*/  FFMA.FTZ R134, R130, UR4, -R199 ;  /* 0x0000000482867c23 */ /* 0x000fe200080108c7 */
[----:B------:R-:W-:Y:S01]  /*179c0*/  LOP3.LUT R57, R14, R57, RZ, 0xc0, !PT ;  /* 0x000000390e397212 */ /* 0x000fe200078ec0ff */
[----:B------:R-:W-:Y:S01]  /*179d0*/  FFMA.FTZ R130, R82, UR4, -R201 ;  /* 0x0000000452827c23 */ /* 0x000fe200080108c9 */
[----:B------:R-:W-:Y:S01]  /*179e0*/  F2FP.F16.F32.PACK_AB R14, R105, R120 ;  /* 0x00000078690e723e */ /* 0x000fe200000000ff */
[----:B------:R-:W-:Y:S01]  /*179f0*/  FADD.FTZ R165, R165, R174 ;  /* 0x000000aea5a57221 */ /* 0x000fe20000010000 */
[----:B------:R-:W-:Y:S03]  /*17a00*/  LOP3.LUT R62, R11, R62, RZ, 0xc0, !PT ;  /* 0x0000003e0b3e7212 */ /* 0x000fe600078ec0ff */
[----:B------:R-:W-:Y:S01]  /*17a10*/  MUFU.EX2 R134, R134 ;  /* 0x0000008600867308 */ /* 0x000fe20000000800 */
[----:B------:R-:W-:Y:S01]  /*17a20*/  F2FP.F16.F32.PACK_AB R11, R102, R111 ;  /* 0x0000006f660b723e */ /* 0x000fe200000000ff */
[----:B------:R-:W-:Y:S01]  /*17a30*/  FADD.FTZ R114, R114, R165 ;  /* 0x000000a572727221 */ /* 0x000fe20000010000 */
[----:B------:R-:W-:Y:S01]  /*17a40*/  LOP3.LUT R59, R14, R59, RZ, 0xc0, !PT ;  /* 0x0000003b0e3b7212 */ /* 0x000fe200078ec0ff */
[----:B------:R-:W-:Y:S01]  /*17a50*/  FADD.FTZ R179, R170, R179 ;  /* 0x000000b3aab37221 */ /* 0x000fe20000010000 */
[----:B------:R-:W-:Y:S01]  /*17a60*/  F2FP.F16.F32.PACK_AB R14, R101, R112 ;  /* 0x00000070650e723e */ /* 0x000fe200000000ff */
[----:B------:R-:W-:Y:S01]  /*17a70*/  FADD.FTZ R115, R115, R114 ;  /* 0x0000007273737221 */ /* 0x000fe20000010000 */
[----:B------:R-:W-:Y:S03]  /*17a80*/  LOP3.LUT R60, R11, R60, RZ, 0xc0, !PT ;  /* 0x0000003c0b3c7212 */ /* 0x000fe600078ec0ff */
[----:B------:R-:W-:Y:S01]  /*17a90*/  MUFU.EX2 R130, R130 ;  /* 0x0000008200827308 */ /* 0x000fe20000000800 */
[----:B------:R-:W-:Y:S01]  /*17aa0*/  F2FP.F16.F32.PACK_AB R11, R100, R109 ;  /* 0x0000006d640b723e */ /* 0x000fe200000000ff */
[----:B-1----:R-:W-:Y:S01]  /*17ab0*/  IMAD.MOV.U32 R44, RZ, RZ, R156 ;  /* 0x000000ffff2c7224 */ /* 0x002fe200078e009c */
[----:B------:R-:W-:Y:S01]  /*17ac0*/  LOP3.LUT R61, R14, R61, RZ, 0xc0, !PT ;  /* 0x0000003d0e3d7212 */ /* 0x000fe200078ec0ff */
[----:B------:R-:W-:Y:S01]  /*17ad0*/  FADD.FTZ R104, R104, R115 ;  /* 0x0000007368687221 */ /* 0x000fe20000010000 */
        /* <DEDUP_REMOVED lines=36> */
[----:B------:R-:W-:Y:S01]  /*17d20*/  LOP3.LUT R11, R133, R244, RZ, 0x3c, !PT ;  /* 0x000000f4850b7212 */ /* 0x000fe200078e3cff */
[----:B------:R-:W-:Y:S01]  /*17d30*/  FADD.FTZ R111, R102, R111 ;  /* 0x0000006f666f7221 */ /* 0x000fe20000010000 */
[----:B------:R-:W-:Y:S01]  /*17d40*/  LOP3.LUT R75, R14, R75, RZ, 0xc0, !PT ;  /* 0x0000004b0e4b7212 */ /* 0x000fe200078ec0ff */
[----:B------:R-:W-:Y:S01]  /*17d50*/  FADD.FTZ R169, R169, R178 ;  /* 0x000000b2a9a97221 */ /* 0x000fe20000010000 */
[----:B------:R-:W-:Y:S01]  /*17d60*/  LOP3.LUT R14, R132, R243, RZ, 0x3c, !PT ;  /* 0x000000f3840e7212 */ /* 0x000fe200078e3cff */
[----:B------:R-:W-:Y:S04]  /*17d70*/  IMAD.WIDE.U32 R136, R11, -0x2daee0ad, RZ ;  /* 0xd2511f530b887825 */ /* 0x000fe800078e00ff */
[----:B------:R-:W-:Y:S01]  /*17d80*/  FADD.FTZ R86, R86, R111 ;  /* 0x0000006f56567221 */ /* 0x000fe20000010000 */
[----:B------:R-:W-:Y:S01]  /*17d90*/  MUFU.EX2 R176, R176 ;  /* 0x000000b000b07308 */ /* 0x000fe20000000800 */
[----:B------:R-:W-:Y:S01]  /*17da0*/  IMAD.WIDE.U32 R132, R14, -0x2daee0ad, RZ ;  /* 0xd2511f530e847825 */ /* 0x000fe200078e00ff */
[----:B------:R-:W-:Y:S03]  /*17db0*/  LOP3.LUT R14, R216, UR18, R137, 0x96, !PT ;  /* 0x00000012d80e7c12 */ /* 0x000fe6000f8e9689 */
[----:B------:R-:W-:Y:S01]  /*17dc0*/  FADD.FTZ R86, R91, R86 ;  /* 0x000000565b567221 */ /* 0x000fe20000010000 */
[----:B------:R-:W-:Y:S01]  /*17dd0*/  IMAD.MOV.U32 R167, RZ, RZ, R0 ;  /* 0x000000ffffa77224 */ /* 0x000fe200078e0000 */
[----:B------:R-:W-:Y:S01]  /*17de0*/  LOP3.LUT R11, R136, UR15, R133, 0x96, !PT ;  /* 0x0000000f880b7c12 */ /* 0x000fe2000f8e9685 */
[----:B------:R-:W-:Y:S04]  /*17df0*/  IMAD.WIDE.U32 R14, R14, -0x326172a9, RZ ;  /* 0xcd9e8d570e0e7825 */ /* 0x000fe800078e00ff */
[----:B------:R-:W-:Y:S01]  /*17e00*/  FADD.FTZ R103, R103, R86 ;  /* 0x0000005667677221 */ /* 0x000fe20000010000 */
[----:B------:R-:W-:Y:S01]  /*17e10*/  IMAD.WIDE.U32 R136, R11, -0x326172a9, RZ ;  /* 0xcd9e8d570b887825 */ /* 0x000fe200078e00ff */
[----:B------:R-:W-:Y:S03]  /*17e20*/  LOP3.LUT R11, R250, UR10, R15, 0x96, !PT ;  /* 0x0000000afa0b7c12 */ /* 0x000fe6000f8e960f */
[----:B------:R-:W-:Y:S01]  /*17e30*/  FADD.FTZ R103, R106, R103 ;  /* 0x000000676a677221 */ /* 0x000fe20000010000 */
[----:B------:R-:W-:Y:S01]  /*17e40*/  IMAD.MOV.U32 R165, RZ, RZ, R3 ;  /* 0x000000ffffa57224 */ /* 0x000fe200078e0003 */
[----:B------:R-:W-:Y:S01]  /*17e50*/  LOP3.LUT R140, R14, UR9, R137, 0x96, !PT ;  /* 0x000000090e8c7c12 */ /* 0x000fe2000f8e9689 */
[----:B------:R-:W-:Y:S04]  /*17e60*/  IMAD.WIDE.U32 R14, R11, -0x2daee0ad, RZ ;  /* 0xd2511f530b0e7825 */ /* 0x000fe800078e00ff */
[----:B------:R-:W-:Y:S01]  /*17e70*/  FFMA.FTZ R137, R81, UR4, -R201 ;  /* 0x0000000451897c23 */ /* 0x000fe200080108c9 */
[----:B------:R-:W-:Y:S01]  /*17e80*/  FADD.FTZ R88, R88, R103 ;  /* 0x0000006758587221 */ /* 0x000fe20000010000 */
[----:B------:R-:W-:Y:S01]  /*17e90*/  IMAD.WIDE.U32 R140, R140, -0x2daee0ad, RZ ;  /* 0xd2511f538c8c7825 */ /* 0x000fe200078e00ff */
[----:B------:R-:W-:Y:S03]  /*17ea0*/  LOP3.LUT R11, R132, UR13, R15, 0x96, !PT ;  /* 0x0000000d840b7c12 */ /* 0x000fe6000f8e960f */
[----:B------:R-:W-:Y:S01]  /*17eb0*/  FADD.FTZ R85, R85, R88 ;  /* 0x0000005855557221 */ /* 0x000fe20000010000 */
[----:B------:R-:W-:Y:S01]  /*17ec0*/  LOP3.LUT R14, R14, UR12, R141, 0x96, !PT ;  /* 0x0000000c0e0e7c12 */ /* 0x000fe2000f8e968d */
[----:B------:R-:W-:Y:S04]  /*17ed0*/  IMAD.WIDE.U32 R132, R11, -0x326172a9, RZ ;  /* 0xcd9e8d570b847825 */ /* 0x000fe800078e00ff */
[----:B------:R-:W-:Y:S01]  /*17ee0*/  IMAD.WIDE.U32 R148, R14, -0x326172a9, RZ ;  /* 0xcd9e8d570e947825 */ /* 0x000fe200078e00ff */
[----:B------:R-:W-:Y:S03]  /*17ef0*/  LOP3.LUT R11, R136, UR7, R133, 0x96, !PT ;  /* 0x00000007880b7c12 */ /* 0x000fe6000f8e9685 */
[----:B------:R-:W-:Y:S01]  /*17f00*/  FFMA.FTZ R133, R84, UR4, -R199 ;  /* 0x0000000454857c23 */ /* 0x000fe200080108c7 */
[----:B------:R-:W-:Y:S01]  /*17f10*/  IMAD.MOV.U32 R136, RZ, RZ, R148 ;  /* 0x000000ffff887224 */ /* 0x000fe200078e0094 */
[----:B------:R-:W-:Y:S01]  /*17f20*/  LOP3.LUT R14, R132, UR6, R149, 0x96, !PT ;  /* 0x00000006840e7c12 */ /* 0x000fe2000f8e9695 */
[----:B------:R-:W-:Y:S01]  /*17f30*/  IMAD.WIDE.U32 R152, R11, -0x2daee0ad, RZ ;  /* 0xd2511f530b987825 */ /* 0x000fe200078e00ff */
[C---:B------:R-:W-:Y:S02]  /*17f40*/  PRMT R132, R148.reuse, 0x7773, RZ ;  /* 0x0000777394847816 */ /* 0x040fe400000000ff */
[----:B------:R-:W-:Y:S01]  /*17f50*/  PRMT R83, R148, 0x7772, RZ ;  /* 0x0000777294537816 */ /* 0x000fe200000000ff */
[----:B------:R-:W-:Y:S01]  /*17f60*/  MUFU.EX2 R133, R133 ;  /* 0x0000008500857308 */ /* 0x000fe20000000800 */
[C---:B------:R-:W-:Y:S01]  /*17f70*/  PRMT R11, R152.reuse, 0x7772, RZ ;  /* 0x00007772980b7816 */ /* 0x040fe200000000ff */
[----:B------:R-:W-:Y:S01]  /*17f80*/  IMAD.MOV.U32 R84, RZ, RZ, R222 ;  /* 0x000000ffff547224 */ /* 0x000fe200078e00de */
[----:B------:R-:W-:Y:S02]  /*17f90*/  PRMT R83, R83, 0x5410, R132 ;  /* 0x0000541053537816 */ /* 0x000fe40000000084 */
[----:B------:R-:W-:Y:S02]  /*17fa0*/  PRMT R132, R152, 0x7773, RZ ;  /* 0x0000777398847816 */ /* 0x000fe400000000ff */
[----:B------:R-:W-:Y:S01]  /*17fb0*/  PRMT R127, R148, 0x7771, RZ ;  /* 0x00007771947f7816 */ /* 0x000fe200000000ff */
[----:B------:R-:W-:Y:S01]  /*17fc0*/  IMAD.MOV.U32 R148, RZ, RZ, R152 ;  /* 0x000000ffff947224 */ /* 0x000fe200078e0098 */
[----:B------:R-:W-:Y:S02]  /*17fd0*/  PRMT R224, R11, 0x5410, R132 ;  /* 0x000054100be07816 */ /* 0x000fe40000000084 */
[C---:B------:R-:W-:Y:S02]  /*17fe0*/  LOP3.LUT R11, R14.reuse, 0xffff, RZ, 0xc0, !PT ;  /* 0x0000ffff0e0b7812 */ /* 0x040fe400078ec0ff */
[----:B------:R-:W-:Y:S02]  /*17ff0*/  LOP3.LUT R132, R14, 0xff, RZ, 0xc0, !PT ;  /* 0x000000ff0e847812 */ /* 0x000fe400078ec0ff */
[----:B------:R-:W-:Y:S02]  /*18000*/  SHF.R.U32.HI R11, RZ, 0x8, R11 ;  /* 0x00000008ff0b7819 */ /* 0x000fe4000001160b */
[----:B------:R-:W-:Y:S02]  /*18010*/  LOP3.LUT R136, R136, 0xff, RZ, 0xc0, !PT ;  /* 0x000000ff88887812 */ /* 0x000fe400078ec0ff */
[----:B------:R-:W-:Y:S02]  /*18020*/  PRMT R11, R132, 0x5410, R11 ;  /* 0x00005410840b7816 */ /* 0x000fe4000000000b */
[----:B------:R-:W1:Y:S01]  /*18030*/  MUFU.EX2 R132, R137 ;  /* 0x0000008900847308 */ /* 0x000e620000000800 */
[----:B------:R-:W-:Y:S02]  /*18040*/  PRMT R81, R14, 0x7632, R81 ;  /* 0x000076320e517816 */ /* 0x000fe40000000051 */
[--C-:B------:R-:W-:Y:S02]  /*18050*/  HSET2.LE.AND R80, R11, R118.reuse, PT ;  /* 0x000000760b507233 */ /* 0x100fe40003803000 */
[----:B------:R-:W-:Y:S02]  /*18060*/  SHF.R.U32.HI R14, RZ, 0x18, R14 ;  /* 0x00000018ff0e7819 */ /* 0x000fe4000001160e */
[----:B------:R-:W-:Y:S02]  /*18070*/  LOP3.LUT R81, R81, 0xff, RZ, 0xc0, !PT ;  /* 0x000000ff51517812 */ /* 0x000fe400078ec0ff */
[----:B------:R-:W-:Y:S02]  /*18080*/  LOP3.LUT R15, R140, UR11, R153, 0x96, !PT ;  /* 0x0000000b8c0f7c12 */ /* 0x000fe4000f8e9699 */
[----:B------:R-:W-:Y:S02]  /*18090*/  PRMT R81, R81, 0x5410, R14 ;  /* 0x0000541051517816 */ /* 0x000fe4000000000e */
[----:B------:R-:W-:Y:S02]  /*180a0*/  LOP3.LUT R83, R83, 0xff00ff, RZ, 0xc0, !PT ;  /* 0x00ff00ff53537812 */ /* 0x000fe400078ec0ff */
[----:B------:R-:W-:Y:S02]  /*180b0*/  PRMT R140, R152, 0x7771, RZ ;  /* 0x00007771988c7816 */ /* 0x000fe400000000ff */
[----:B-1----:R-:W-:Y:S01]  /*180c0*/  F2FP.F16.F32.PACK_AB R11, R129, R132 ;  /* 0x00000084810b723e */ /* 0x002fe200000000ff */
[----:B------:R-:W-:Y:S01]  /*180d0*/  FFMA.FTZ R137, R76, UR4, -R199 ;  /* 0x000000044c897c23 */ /* 0x000fe200080108c7 */
[--C-:B------:R-:W-:Y:S01]  /*180e0*/  HSET2.LE.AND R81, R81, R118.reuse, PT ;  /* 0x0000007651517233 */ /* 0x100fe20003803000 */
[----:B------:R-:W-:Y:S01]  /*180f0*/  FADD.FTZ R132, R132, R123 ;  /* 0x0000007b84847221 */ /* 0x000fe20000010000 */
[----:B------:R-:W-:Y:S02]  /*18100*/  LOP3.LUT R80, R11, R80, RZ, 0xc0, !PT ;  /* 0x000000500b507212 */ /* 0x000fe400078ec0ff */
[----:B------:R-:W-:Y:S01]  /*18110*/  PRMT R11, R136, 0x5410, R127 ;  /* 0x00005410880b7816 */ /* 0x000fe2000000007f */
[----:B------:R-:W-:Y:S01]  /*18120*/  FFMA.FTZ R127, R78, UR4, -R201 ;  /* 0x000000044e7f7c23 */ /* 0x000fe200080108c9 */
[----:B------:R-:W-:Y:S01]  /*18130*/  FFMA.FTZ R136, R46, UR4, -R199 ;  /* 0x000000042e887c23 */ /* 0x000fe200080108c7 */
[----:B------:R-:W-:Y:S01]  /*18140*/  MUFU.EX2 R137, R137 ;  /* 0x0000008900897308 */ /* 0x000fe20000000800 */
[----:B------:R-:W-:Y:S01]  /*18150*/  F2FP.F16.F32.PACK_AB R14, R133, R134 ;  /* 0x00000086850e723e */ /* 0x000fe200000000ff */
[----:B------:R-:W-:Y:S01]  /*18160*/  FADD.FTZ R129, R129, R132 ;  /* 0x0000008481817221 */ /* 0x000fe20000010000 */
[--C-:B------:R-:W-:Y:S02]  /*18170*/  HSET2.LE.AND R82, R11, R118.reuse, PT ;  /* 0x000000760b527233 */ /* 0x100fe40003803000 */
[----:B------:R-:W-:Y:S02]  /*18180*/  LOP3.LUT R81, R14, R81, RZ, 0xc0, !PT ;  /* 0x000000510e517212 */ /* 0x000fe400078ec0ff */
[--C-:B------:R-:W-:Y:S03]  /*18190*/  HSET2.LE.AND R83, R83, R118.reuse, PT ;  /* 0x0000007653537233 */ /* 0x100fe60003803000 */
[----:B------:R-:W1:Y:S10]  /*181a0*/  MUFU.EX2 R127, R127 ;  /* 0x0000007f007f7308 */ /* 0x000e740000000800 */
[----:B------:R-:W2:Y:S01]  /*181b0*/  MUFU.EX2 R136, R136 ;  /* 0x0000008800887308 */ /* 0x000ea20000000800 */
[----:B-1----:R-:W-:Y:S01]  /*181c0*/  F2FP.F16.F32.PACK_AB R11, R127, R130 ;  /* 0x000000827f0b723e */ /* 0x002fe200000000ff */
[----:B------:R-:W-:Y:S03]  /*181d0*/  FADD.FTZ R130, R130, R129 ;  /* 0x0000008182827221 */ /* 0x000fe60000010000 */
[----:B------:R-:W-:Y:S01]  /*181e0*/  LOP3.LUT R82, R11, R82, RZ, 0xc0, !PT ;  /* 0x000000520b527212 */ /* 0x000fe200078ec0ff */
[----:B------:R-:W-:Y:S01]  /*181f0*/  FADD.FTZ R130, R127, R130 ;  /* 0x000000827f827221 */ /* 0x000fe20000010000 */
[----:B------:R-:W-:Y:S01]  /*18200*/  LOP3.LUT R11, R148, 0xff, RZ, 0xc0, !PT ;  /* 0x000000ff940b7812 */ /* 0x000fe200078ec0ff */
[----:B------:R-:W-:Y:S01]  /*18210*/  IMAD.WIDE.U32 R148, R135, -0x2daee0ad, RZ ;  /* 0xd2511f5387947825 */ /* 0x000fe200078e00ff */
[----:B--2---:R-:W-:Y:S01]  /*18220*/  F2FP.F16.F32.PACK_AB R14, R136, R137 ;  /* 0x00000089880e723e */ /* 0x004fe200000000ff */
[----:B------:R-:W-:Y:S01]  /*18230*/  MUFU.EX2 R135, R79 ;  /* 0x0000004f00877308 */ /* 0x000fe20000000800 */
[----:B------:R-:W-:Y:S01]  /*18240*/  PRMT R223, R11, 0x5410, R140 ;  /* 0x000054100bdf7816 */ /* 0x000fe2000000008c */
[----:B------:R-:W-:Y:S01]  /*18250*/  IMAD.WIDE.U32 R140, R26, -0x2daee0ad, RZ ;  /* 0xd2511f531a8c7825 */ /* 0x000fe200078e00ff */
[----:B------:R-:W-:Y:S02]  /*18260*/  LOP3.LUT R83, R14, R83, RZ, 0xc0, !PT ;  /* 0x000000530e537212 */ /* 0x000fe400078ec0ff */
[----:B------:R-:W-:Y:S02]  /*18270*/  LOP3.LUT R11, R226, UR18, R149, 0x96, !PT ;  /* 0x00000012e20b7c12 */ /* 0x000fe4000f8e9695 */
[----:B------:R-:W-:Y:S03]  /*18280*/  LOP3.LUT R14, R148, UR15, R141, 0x96, !PT ;  /* 0x0000000f940e7c12 */ /* 0x000fe6000f8e968d */
[----:B------:R-:W-:Y:S04]  /*18290*/  IMAD.WIDE.U32 R152, R11, -0x326172a9, RZ ;  /* 0xcd9e8d570b987825 */ /* 0x000fe800078e00ff */
[----:B------:R-:W-:Y:S01]  /*182a0*/  IMAD.WIDE.U32 R154, R14, -0x326172a9, RZ ;  /* 0xcd9e8d570e9a7825 */ /* 0x000fe200078e00ff */
[----:B------:R-:W-:Y:S04]  /*182b0*/  LOP3.LUT R11, R146, UR10, R153, 0x96, !PT ;  /* 0x0000000a920b7c12 */ /* 0x000fe8000f8e9699 */
[----:B------:R-:W-:Y:S01]  /*182c0*/  LOP3.LUT R152, R152, UR9, R155, 0x96, !PT ;  /* 0x0000000998987c12 */ /* 0x000fe2000f8e969b */
[----:B------:R-:W-:Y:S04]  /*182d0*/  IMAD.WIDE.U32 R148, R11, -0x2daee0ad, RZ ;  /* 0xd2511f530b947825 */ /* 0x000fe800078e00ff */
[----:B------:R-:W-:Y:S01]  /*182e0*/  IMAD.WIDE.U32 R152, R152, -0x2daee0ad, RZ ;  /* 0xd2511f5398987825 */ /* 0x000fe200078e00ff */
[----:B------:R-:W-:Y:S03]  /*182f0*/  LOP3.LUT R11, R140, UR13, R149, 0x96, !PT ;  /* 0x0000000d8c0b7c12 */ /* 0x000fe6000f8e9695 */
[----:B------:R-:W-:Y:S01]  /*18300*/  IMAD.MOV.U32 R155, RZ, RZ, R147 ;  /* 0x000000ffff9b7224 */ /* 0x000fe200078e0093 */
[----:B------:R-:W-:Y:S01]  /*18310*/  LOP3.LUT R148, R148, UR12, R153, 0x96, !PT ;  /* 0x0000000c94947c12 */ /* 0x000fe2000f8e9699 */
[----:B------:R-:W-:Y:S04]  /*18320*/  IMAD.WIDE.U32 R140, R11, -0x326172a9, RZ ;  /* 0xcd9e8d570b8c7825 */ /* 0x000fe800078e00ff */
[----:B------:R-:W-:Y:S01]  /*18330*/  IMAD.WIDE.U32 R148, R148, -0x326172a9, RZ ;  /* 0xcd9e8d5794947825 */ /* 0x000fe200078e00ff */
[----:B------:R-:W-:Y:S02]  /*18340*/  LOP3.LUT R46, R154, UR7, R141, 0x96, !PT ;  /* 0x000000079a2e7c12 */ /* 0x000fe4000f8e968d */
[----:B------:R1:W-:Y:S01]  /*18350*/  MUFU.EX2 R141, R45 ;  /* 0x0000002d008d7308 */ /* 0x0003e20000000800 */
[----:B------:R-:W-:Y:S01]  /*18360*/  IMAD.MOV.U32 R11, RZ, RZ, R148 ;  /* 0x000000ffff0b7224 */ /* 0x000fe200078e0094 */
[----:B------:R-:W-:Y:S01]  /*18370*/  LOP3.LUT R26, R140, UR6, R149, 0x96, !PT ;  /* 0x000000068c1a7c12 */ /* 0x000fe2000f8e9695 */
[----:B------:R-:W-:Y:S02]  /*18380*/  IMAD.MOV.U32 R153, RZ, RZ, R227 ;  /* 0x000000ffff997224 */ /* 0x000fe400078e00e3 */
[----:B------:R-:W-:Y:S01]  /*18390*/  IMAD.MOV.U32 R154, RZ, RZ, R146 ;  /* 0x000000ffff9a7224 */ /* 0x000fe200078e0092 */
[----:B------:R-:W-:Y:S01]  /*183a0*/  LOP3.LUT R14, R11, 0xff, RZ, 0xc0, !PT ;  /* 0x000000ff0b0e7812 */ /* 0x000fe200078ec0ff */
[----:B------:R-:W2:Y:S03]  /*183b0*/  LDL.LU.64 R146, [R1+0x80] ;  /* 0x0000800001927983 */ /* 0x000ea60000300a00 */
[----:B------:R-:W3:Y:S01]  /*183c0*/  MUFU.EX2 R140, R77 ;  /* 0x0000004d008c7308 */ /* 0x000ee20000000800 */
[----:B------:R-:W-:Y:S01]  /*183d0*/  PRMT R11, R148, 0x7771, RZ ;  /* 0x00007771940b7816 */ /* 0x000fe200000000ff */
[----:B------:R-:W-:Y:S02]  /*183e0*/  IMAD.MOV.U32 R153, RZ, RZ, R217 ;  /* 0x000000ffff997224 */ /* 0x000fe400078e00d9 */
[----:B------:R-:W-:Y:S01]  /*183f0*/  IMAD.MOV.U32 R155, RZ, RZ, R242 ;  /* 0x000000ffff9b7224 */ /* 0x000fe200078e00f2 */
[----:B------:R-:W-:Y:S02]  /*18400*/  PRMT R11, R14, 0x5410, R11 ;  /* 0x000054100e0b7816 */ /* 0x000fe4000000000b */
[----:B------:R-:W-:Y:S03]  /*18410*/  PRMT R14, R148, 0x7773, RZ ;  /* 0x00007773940e7816 */ /* 0x000fe600000000ff */
[----:B------:R4:W-:Y:S01]  /*18420*/  MUFU.EX2 R149, R39 ;  /* 0x0000002700957308 */ /* 0x0009e20000000800 */
[----:B-1----:R-:W-:Y:S01]  /*18430*/  IMAD.MOV.U32 R45, RZ, RZ, R157 ;  /* 0x000000ffff2d7224 */ /* 0x002fe200078e009d */
[--C-:B------:R-:W-:Y:S08]  /*18440*/  HSET2.LE.AND R78, R11, R118.reuse, PT ;  /* 0x000000760b4e7233 */ /* 0x100ff00003803000 */
[----:B------:R-:W-:Y:S01]  /*18450*/  MUFU.EX2 R157, R31 ;  /* 0x0000001f009d7308 */ /* 0x000fe20000000800 */
[----:B---3--:R-:W-:Y:S01]  /*18460*/  F2FP.F16.F32.PACK_AB R11, R140, R135 ;  /* 0x000000878c0b723e */ /* 0x008fe200000000ff */
[----:B------:R-:W-:Y:S03]  /*18470*/  IMAD.WIDE.U32 R76, R46, -0x2daee0ad, RZ ;  /* 0xd2511f532e4c7825 */ /* 0x000fe600078e00ff */
[----:B------:R-:W-:Y:S02]  /*18480*/  LOP3.LUT R78, R11, R78, RZ, 0xc0, !PT ;  /* 0x0000004e0b4e7212 */ /* 0x000fe400078ec0ff */
[----:B------:R-:W-:Y:S03]  /*18490*/  PRMT R11, R148, 0x7772, RZ ;  /* 0x00007772940b7816 */ /* 0x000fe600000000ff */
[----:B------:R-:W1:Y:S01]  /*184a0*/  MUFU.EX2 R148, R47 ;  /* 0x0000002f00947308 */ /* 0x000e620000000800 */
[--C-:B------:R-:W-:Y:S01]  /*184b0*/  LOP3.LUT R46, R152, UR11, R77.reuse, 0x96, !PT ;  /* 0x0000000b982e7c12 */ /* 0x100fe2000f8e964d */
[----:B------:R-:W-:Y:S01]  /*184c0*/  IMAD.MOV.U32 R152, RZ, RZ, R226 ;  /* 0x000000ffff987224 */ /* 0x000fe200078e00e2 */
[----:B------:R-:W-:Y:S01]  /*184d0*/  PRMT R11, R11, 0x5410, R14 ;  /* 0x000054100b0b7816 */ /* 0x000fe2000000000e */
[----:B----4-:R-:W-:Y:S01]  /*184e0*/  IMAD.MOV.U32 R39, RZ, RZ, R230 ;  /* 0x000000ffff277224 */ /* 0x010fe200078e00e6 */
[----:B------:R-:W-:Y:S02]  /*184f0*/  PRMT R77, R26, 0x7632, R77 ;  /* 0x000076321a4d7816 */ /* 0x000fe4000000004d */
[----:B------:R-:W-:Y:S02]  /*18500*/  LOP3.LUT R11, R11, 0xff00ff, RZ, 0xc0, !PT ;  /* 0x00ff00ff0b0b7812 */ /* 0x000fe400078ec0ff */
[----:B------:R-:W-:Y:S03]  /*18510*/  LOP3.LUT R77, R77, 0xff, RZ, 0xc0, !PT ;  /* 0x000000ff4d4d7812 */ /* 0x000fe600078ec0ff */
[--C-:B------:R-:W-:Y:S02]  /*18520*/  HSET2.LE.AND R79, R11, R118.reuse, PT ;  /* 0x000000760b4f7233 */ /* 0x100fe40003803000 */
[----:B------:R-:W-:Y:S02]  /*18530*/  PRMT R11, R76, 0x7771, RZ ;  /* 0x000077714c0b7816 */ /* 0x000fe400000000ff */
[----:B-1----:R-:W-:Y:S04]  /*18540*/  F2FP.F16.F32.PACK_AB R14, R141, R148 ;  /* 0x000000948d0e723e */ /* 0x002fe800000000ff */
        /* <DEDUP_REMOVED lines=8> */
[----:B------:R-:W-:Y:S02]  /*185d0*/  LOP3.LUT R14, R26, 0xff, RZ, 0xc0, !PT ;  /* 0x000000ff1a0e7812 */ /* 0x000fe400078ec0ff */
[----:B------:R-:W-:Y:S02]  /*185e0*/  SHF.R.U32.HI R11, RZ, 0x8, R11 ;  /* 0x00000008ff0b7819 */ /* 0x000fe4000001160b */
[----:B------:R-:W-:Y:S02]  /*185f0*/  SHF.R.U32.HI R26, RZ, 0x18, R26 ;  /* 0x00000018ff1a7819 */ /* 0x000fe4000001161a */
[----:B------:R-:W-:Y:S02]  /*18600*/  PRMT R11, R14, 0x5410, R11 ;  /* 0x000054100e0b7816 */ /* 0x000fe4000000000b */
[----:B------:R-:W-:Y:S01]  /*18610*/  PRMT R77, R77, 0x5410, R26 ;  /* 0x000054104d4d7816 */ /* 0x000fe2000000001a */
[----:B------:R-:W-:Y:S01]  /*18620*/  VIADD R26, R27, 0x3 ;  /* 0x000000031b1a7836 */ /* 0x000fe20000000000 */
[----:B------:R-:W-:Y:S02]  /*18630*/  F2FP.F16.F32.PACK_AB R14, R156, R157 ;  /* 0x0000009d9c0e723e */ /* 0x000fe400000000ff */
[--C-:B------:R-:W-:Y:S02]  /*18640*/  HSET2.LE.AND R76, R11, R118.reuse, PT ;  /* 0x000000760b4c7233 */ /* 0x100fe40003803000 */
[----:B------:R-:W-:Y:S01]  /*18650*/  F2FP.F16.F32.PACK_AB R11, R149, R158 ;  /* 0x0000009e950b723e */ /* 0x000fe200000000ff */
[----:B------:R-:W-:Y:S01]  /*18660*/  FADD.FTZ R158, R158, R85 ;  /* 0x000000559e9e7221 */ /* 0x000fe20000010000 */
[--C-:B------:R-:W-:Y:S02]  /*18670*/  HSET2.LE.AND R77, R77, R118.reuse, PT ;  /* 0x000000764d4d7233 */ /* 0x100fe40003803000 */
[----:B------:R-:W-:Y:S01]  /*18680*/  LOP3.LUT R76, R11, R76, RZ, 0xc0, !PT ;  /* 0x0000004c0b4c7212 */ /* 0x000fe200078ec0ff */
[----:B------:R-:W-:Y:S01]  /*18690*/  FADD.FTZ R158, R149, R158 ;  /* 0x0000009e959e7221 */ /* 0x000fe20000010000 */
[----:B------:R-:W-:Y:S02]  /*186a0*/  LOP3.LUT R11, R46, 0xffff, RZ, 0xc0, !PT ;  /* 0x0000ffff2e0b7812 */ /* 0x000fe400078ec0ff */
[----:B------:R-:W-:Y:S02]  /*186b0*/  LOP3.LUT R77, R14, R77, RZ, 0xc0, !PT ;  /* 0x0000004d0e4d7212 */ /* 0x000fe400078ec0ff */
[----:B------:R-:W-:Y:S02]  /*186c0*/  SHF.R.U32.HI R11, RZ, 0x8, R11 ;  /* 0x00000008ff0b7819 */ /* 0x000fe4000001160b */
[----:B------:R-:W-:Y:S02]  /*186d0*/  LOP3.LUT R14, R46, 0xff, RZ, 0xc0, !PT ;  /* 0x000000ff2e0e7812 */ /* 0x000fe400078ec0ff */
[----:B------:R-:W-:Y:S02]  /*186e0*/  LOP3.LUT R26, R45, UR21, R26, 0x96, !PT ;  /* 0x000000152d1a7c12 */ /* 0x000fe4000f8e961a */
[--C-:B------:R-:W-:Y:S02]  /*186f0*/  PRMT R226, R14, 0x5410, R11.reuse ;  /* 0x000054100ee27816 */ /* 0x100fe4000000000b */
[----:B------:R-:W-:Y:S01]  /*18700*/  PRMT R11, R46, 0x7632, R11 ;  /* 0x000076322e0b7816 */ /* 0x000fe2000000000b */
[----:B------:R-:W-:Y:S01]  /*18710*/  IMAD.WIDE.U32 R26, R26, -0x326172a9, RZ ;  /* 0xcd9e8d571a1a7825 */ /* 0x000fe200078e00ff */
[----:B------:R-:W-:Y:S02]  /*18720*/  SHF.R.U32.HI R46, RZ, 0x18, R46 ;  /* 0x00000018ff2e7819 */ /* 0x000fe4000001162e */
[----:B------:R-:W-:Y:S02]  /*18730*/  LOP3.LUT R11, R11, 0xff, RZ, 0xc0, !PT ;  /* 0x000000ff0b0b7812 */ /* 0x000fe400078ec0ff */
[----:B------:R-:W-:Y:S02]  /*18740*/  LOP3.LUT R14, R15, 0xff, RZ, 0xc0, !PT ;  /* 0x000000ff0f0e7812 */ /* 0x000fe400078ec0ff */
[----:B------:R-:W-:Y:S02]  /*18750*/  PRMT R225, R11, 0x5410, R46 ;  /* 0x000054100be17816 */ /* 0x000fe4000000002e */
[C---:B------:R-:W-:Y:S04]  /*18760*/  LOP3.LUT R11, R15.reuse, 0xffff, RZ, 0xc0, !PT ;  /* 0x0000ffff0f0b7812 */ /* 0x040fe800078ec0ff */
[----:B------:R-:W-:Y:S04]  /*18770*/  SHF.R.U32.HI R11, RZ, 0x8, R11 ;  /* 0x00000008ff0b7819 */ /* 0x000fe8000001160b */
[--C-:B------:R-:W-:Y:S02]  /*18780*/  PRMT R220, R14, 0x5410, R11.reuse ;  /* 0x000054100edc7816 */ /* 0x100fe4000000000b */
[----:B------:R-:W-:Y:S02]  /*18790*/  PRMT R11, R15, 0x7632, R11 ;  /* 0x000076320f0b7816 */ /* 0x000fe4000000000b */
[----:B------:R-:W-:Y:S02]  /*187a0*/  SHF.R.U32.HI R14, RZ, 0x18, R15 ;  /* 0x00000018ff0e7819 */ /* 0x000fe4000001160f */
[----:B------:R-:W-:Y:S04]  /*187b0*/  LOP3.LUT R11, R11, 0xff, RZ, 0xc0, !PT ;  /* 0x000000ff0b0b7812 */ /* 0x000fe800078ec0ff */
[----:B------:R-:W-:Y:S02]  /*187c0*/  PRMT R219, R11, 0x5410, R14 ;  /* 0x000054100bdb7816 */ /* 0x000fe4000000000e */
[----:B------:R-:W-:Y:S02]  /*187d0*/  LOP3.LUT R14, R27, R246, RZ, 0x3c, !PT ;  /* 0x000000f61b0e7212 */ /* 0x000fe400078e3cff */
[C---:B------:R-:W-:Y:S02]  /*187e0*/  LOP3.LUT R11, R26.reuse, R245, RZ, 0x3c, !PT ;  /* 0x000000f51a0b7212 */ /* 0x040fe400078e3cff */
[----:B------:R-:W-:Y:S01]  /*187f0*/  LOP3.LUT R26, R26, R243, RZ, 0x3c, !PT ;  /* 0x000000f31a1a7212 */ /* 0x000fe200078e3cff */
[----:B------:R-:W-:Y:S04]  /*18800*/  IMAD.WIDE.U32 R30, R14, -0x2daee0ad, RZ ;  /* 0xd2511f530e1e7825 */ /* 0x000fe800078e00ff */
[----:B------:R-:W-:Y:S01]  /*18810*/  IMAD.WIDE.U32 R46, R11, -0x2daee0ad, RZ ;  /* 0xd2511f530b2e7825 */ /* 0x000fe200078e00ff */
[----:B------:R-:W-:Y:S03]  /*18820*/  LOP3.LUT R14, R152, UR18, R31, 0x96, !PT ;  /* 0x00000012980e7c12 */ /* 0x000fe6000f8e961f */
[----:B------:R-:W-:Y:S01]  /*18830*/  IMAD.MOV.U32 R152, RZ, RZ, R216 ;  /* 0x000000ffff987224 */ /* 0x000fe200078e00d8 */
[----:B------:R-:W-:Y:S01]  /*18840*/  LOP3.LUT R11, R30, UR15, R47, 0x96, !PT ;  /* 0x0000000f1e0b7c12 */ /* 0x000fe2000f8e962f */
[----:B------:R-:W-:Y:S05]  /*18850*/  IMAD.WIDE.U32 R44, R14, -0x326172a9, RZ ;  /* 0xcd9e8d570e2c7825 */ /* 0x000fea00078e00ff */
[----:B------:R-:W-:Y:S01]  /*18860*/  LOP3.LUT R14, R154, UR10, R45, 0x96, !PT ;  /* 0x0000000a9a0e7c12 */ /* 0x000fe2000f8e962d */
[----:B------:R-:W-:Y:S04]  /*18870*/  IMAD.MOV.U32 R154, RZ, RZ, R221 ;  /* 0x000000ffff9a7224 */ /* 0x000fe800078e00dd */
[----:B------:R-:W-:Y:S05]  /*18880*/  IMAD.WIDE.U32 R30, R14, -0x2daee0ad, RZ ;  /* 0xd2511f530e1e7825 */ /* 0x000fea00078e00ff */
[----:B------:R-:W-:Y:S01]  /*18890*/  LOP3.LUT R14, R46, UR13, R31, 0x96, !PT ;  /* 0x0000000d2e0e7c12 */ /* 0x000fe2000f8e961f */
[----:B------:R-:W-:Y:S05]  /*188a0*/  IMAD.WIDE.U32 R46, R11, -0x326172a9, RZ ;  /* 0xcd9e8d570b2e7825 */ /* 0x000fea00078e00ff */
[----:B------:R-:W-:Y:S05]  /*188b0*/  LOP3.LUT R44, R44, UR9, R47, 0x96, !PT ;  /* 0x000000092c2c7c12 */ /* 0x000fea000f8e962f */
[----:B------:R-:W-:Y:S05]  /*188c0*/  IMAD.WIDE.U32 R44, R44, -0x2daee0ad, RZ ;  /* 0xd2511f532c2c7825 */ /* 0x000fea00078e00ff */
[----:B------:R-:W-:Y:S01]  /*188d0*/  LOP3.LUT R11, R30, UR12, R45, 0x96, !PT ;  /* 0x0000000c1e0b7c12 */ /* 0x000fe2000f8e962d */
[----:B------:R-:W-:Y:S05]  /*188e0*/  IMAD.WIDE.U32 R30, R14, -0x326172a9, RZ ;  /* 0xcd9e8d570e1e7825 */ /* 0x000fea00078e00ff */
[----:B------:R-:W-:Y:S01]  /*188f0*/  LOP3.LUT R14, R46, UR7, R31, 0x96, !PT ;  /* 0x000000072e0e7c12 */ /* 0x000fe2000f8e961f */
[----:B------:R-:W-:Y:S05]  /*18900*/  IMAD.WIDE.U32 R46, R11, -0x326172a9, RZ ;  /* 0xcd9e8d570b2e7825 */ /* 0x000fea00078e00ff */
[----:B------:R-:W-:Y:S01]  /*18910*/  LOP3.LUT R11, R30, UR6, R47, 0x96, !PT ;  /* 0x000000061e0b7c12 */ /* 0x000fe2000f8e962f */
[----:B------:R-:W-:Y:S01]  /*18920*/  IMAD.MOV.U32 R30, RZ, RZ, R46 ;  /* 0x000000ffff1e7224 */ /* 0x000fe200078e002e */
[----:B------:R-:W-:Y:S01]  /*18930*/  PRMT R15, R46, 0x7771, RZ ;  /* 0x000077712e0f7816 */ /* 0x000fe200000000ff */
[----:B------:R-:W-:Y:S03]  /*18940*/  IMAD.MOV.U32 R47, RZ, RZ, R161 ;  /* 0x000000ffff2f7224 */ /* 0x000fe600078e00a1 */
[----:B------:R-:W-:Y:S04]  /*18950*/  LOP3.LUT R30, R30, 0xff, RZ, 0xc0, !PT ;  /* 0x000000ff1e1e7812 */ /* 0x000fe800078ec0ff */
[----:B------:R-:W-:Y:S02]  /*18960*/  PRMT R222, R30, 0x5410, R15 ;  /* 0x000054101ede7816 */ /* 0x000fe4000000000f */
[C---:B------:R-:W-:Y:S02]  /*18970*/  PRMT R30, R46.reuse, 0x7773, RZ ;  /* 0x000077732e1e7816 */ /* 0x040fe400000000ff */
[----:B------:R-:W-:Y:S01]  /*18980*/  PRMT R15, R46, 0x7772, RZ ;  /* 0x000077722e0f7816 */ /* 0x000fe200000000ff */
[----:B------:R-:W-:Y:S02]  /*18990*/  IMAD.MOV.U32 R46, RZ, RZ, R160 ;  /* 0x000000ffff2e7224 */ /* 0x000fe400078e00a0 */
[----:B------:R-:W-:Y:S01]  /*189a0*/  IMAD.WIDE.U32 R160, R14, -0x2daee0ad, RZ ;  /* 0xd2511f530ea07825 */ /* 0x000fe200078e00ff */
[----:B------:R-:W-:Y:S03]  /*189b0*/  PRMT R217, R15, 0x5410, R30 ;  /* 0x000054100fd97816 */ /* 0x000fe6000000001e */
[----:B------:R-:W-:Y:S01]  /*189c0*/  IMAD.MOV.U32 R14, RZ, RZ, R160 ;  /* 0x000000ffff0e7224 */ /* 0x000fe200078e00a0 */
[----:B------:R-:W-:Y:S01]  /*189d0*/  PRMT R163, R160, 0x7771, RZ ;  /* 0x00007771a0a37816 */ /* 0x000fe200000000ff */
[----:B------:R-:W-:Y:S01]  /*189e0*/  IMAD.WIDE.U32 R30, R26, -0x2daee0ad, RZ ;  /* 0xd2511f531a1e7825 */ /* 0x000fe200078e00ff */
[----:B------:R-:W-:Y:S02]  /*189f0*/  PRMT R15, R160, 0x7773, RZ ;  /* 0x00007773a00f7816 */ /* 0x000fe400000000ff */
[----:B------:R-:W-:Y:S02]  /*18a00*/  LOP3.LUT R14, R14, 0xff, RZ, 0xc0, !PT ;  /* 0x000000ff0e0e7812 */ /* 0x000fe400078ec0ff */
[----:B------:R-:W-:Y:S02]  /*18a10*/  PRMT R160, R160, 0x7772, RZ ;  /* 0x00007772a0a07816 */ /* 0x000fe400000000ff */
[----:B------:R-:W-:Y:S02]  /*18a20*/  PRMT R163, R14, 0x5410, R163 ;  /* 0x000054100ea37816 */ /* 0x000fe400000000a3 */
[C---:B------:R-:W-:Y:S02]  /*18a30*/  LOP3.LUT R14, R11.reuse, 0xffff, RZ, 0xc0, !PT ;  /* 0x0000ffff0b0e7812 */ /* 0x040fe400078ec0ff */
[----:B------:R-:W-:Y:S02]  /*18a40*/  PRMT R160, R160, 0x5410, R15 ;  /* 0x00005410a0a07816 */ /* 0x000fe4000000000f */
[----:B------:R-:W-:Y:S02]  /*18a50*/  SHF.R.U32.HI R14, RZ, 0x8, R14 ;  /* 0x00000008ff0e7819 */ /* 0x000fe4000001160e */
[----:B------:R-:W-:Y:S02]  /*18a60*/  LOP3.LUT R15, R11, 0xff, RZ, 0xc0, !PT ;  /* 0x000000ff0b0f7812 */ /* 0x000fe400078ec0ff */
[----:B------:R-:W-:Y:S02]  /*18a70*/  LOP3.LUT R161, R44, UR11, R161, 0x96, !PT ;  /* 0x0000000b2ca17c12 */ /* 0x000fe4000f8e96a1 */
[--C-:B------:R-:W-:Y:S02]  /*18a80*/  PRMT R216, R15, 0x5410, R14.reuse ;  /* 0x000054100fd87816 */ /* 0x100fe4000000000e */
[----:B------:R-:W-:Y:S02]  /*18a90*/  PRMT R14, R11, 0x7632, R14 ;  /* 0x000076320b0e7816 */ /* 0x000fe4000000000e */
[----:B------:R-:W-:Y:S02]  /*18aa0*/  SHF.R.U32.HI R11, RZ, 0x18, R11 ;  /* 0x00000018ff0b7819 */ /* 0x000fe4000001160b */
[----:B------:R-:W-:Y:S02]  /*18ab0*/  LOP3.LUT R14, R14, 0xff, RZ, 0xc0, !PT ;  /* 0x000000ff0e0e7812 */ /* 0x000fe400078ec0ff */
[C---:B------:R-:W-:Y:S02]  /*18ac0*/  LOP3.LUT R159, R161.reuse, 0xffff, RZ, 0xc0, !PT ;  /* 0x0000ffffa19f7812 */ /* 0x040fe400078ec0ff */
[----:B------:R-:W-:Y:S02]  /*18ad0*/  PRMT R242, R14, 0x5410, R11 ;  /* 0x000054100ef27816 */ /* 0x000fe4000000000b */
[----:B------:R-:W-:Y:S02]  /*18ae0*/  SHF.R.U32.HI R159, RZ, 0x8, R159 ;  /* 0x00000008ff9f7819 */ /* 0x000fe4000001169f */
[----:B------:R-:W-:Y:S02]  /*18af0*/  LOP3.LUT R14, R161, 0xff, RZ, 0xc0, !PT ;  /* 0x000000ffa10e7812 */ /* 0x000fe400078ec0ff */
[----:B------:R-:W-:Y:S02]  /*18b00*/  LOP3.LUT R11, R27, R244, RZ, 0x3c, !PT ;  /* 0x000000f41b0b7212 */ /* 0x000fe400078e3cff */
[----:B------:R-:W-:Y:S02]  /*18b10*/  PRMT R159, R14, 0x5410, R159 ;  /* 0x000054100e9f7816 */ /* 0x000fe4000000009f */
[----:B------:R-:W-:Y:S02]  /*18b20*/  PRMT R14, R161, 0x7632, R14 ;  /* 0x00007632a10e7816 */ /* 0x000fe4000000000e */
[----:B------:R-:W-:Y:S02]  /*18b30*/  SHF.R.U32.HI R161, RZ, 0x18, R161 ;  /* 0x00000018ffa17819 */ /* 0x000fe400000116a1 */
[----:B------:R-:W-:Y:S04]  /*18b40*/  LOP3.LUT R14, R14, 0xff, RZ, 0xc0, !PT ;  /* 0x000000ff0e0e7812 */ /* 0x000fe800078ec0ff */
[----:B------:R-:W-:Y:S01]  /*18b50*/  PRMT R161, R14, 0x5410, R161 ;  /* 0x000054100ea17816 */ /* 0x000fe200000000a1 */
[----:B------:R-:W-:Y:S04]  /*18b60*/  IMAD.WIDE.U32 R14, R11, -0x2daee0ad, RZ ;  /* 0xd2511f530b0e7825 */ /* 0x000fe800078e00ff */
[--C-:B------:R-:W-:Y:S02]  /*18b70*/  HSET2.LE.AND R161, R161, R118.reuse, PT ;  /* 0x00000076a1a17233 */ /* 0x100fe40003803000 */
[----:B------:R-:W-:Y:S02]  /*18b80*/  LOP3.LUT R11, R152, UR18, R15, 0x96, !PT ;  /* 0x00000012980b7c12 */ /* 0x000fe4000f8e960f */
[----:B------:R-:W-:Y:S03]  /*18b90*/  LOP3.LUT R14, R14, UR15, R31, 0x96, !PT ;  /* 0x0000000f0e0e7c12 */ /* 0x000fe6000f8e961f */
[----:B------:R-:W-:Y:S05]  /*18ba0*/  IMAD.WIDE.U32 R26, R11, -0x326172a9, RZ ;  /* 0xcd9e8d570b1a7825 */ /* 0x000fea00078e00ff */
[----:B------:R-:W-:Y:S05]  /*18bb0*/  LOP3.LUT R11, R250, UR10, R27, 0x96, !PT ;  /* 0x0000000afa0b7c12 */ /* 0x000fea000f8e961b */
[----:B------:R-:W-:Y:S05]  /*18bc0*/  IMAD.WIDE.U32 R44, R11, -0x2daee0ad, RZ ;  /* 0xd2511f530b2c7825 */ /* 0x000fea00078e00ff */
[----:B------:R-:W-:Y:S01]  /*18bd0*/  LOP3.LUT R11, R30, UR13, R45, 0x96, !PT ;  /* 0x0000000d1e0b7c12 */ /* 0x000fe2000f8e962d */
[----:B------:R-:W-:Y:S04]  /*18be0*/  IMAD.WIDE.U32 R30, R14, -0x326172a9, RZ ;  /* 0xcd9e8d570e1e7825 */ /* 0x000fe800078e00ff */
[----:B------:R-:W-:Y:S01]  /*18bf0*/  IMAD.WIDE.U32 R152, R11, -0x326172a9, RZ ;  /* 0xcd9e8d570b987825 */ /* 0x000fe200078e00ff */
[----:B------:R-:W-:Y:S04]  /*18c00*/  LOP3.LUT R26, R26, UR9, R31, 0x96, !PT ;  /* 0x000000091a1a7c12 */ /* 0x000fe8000f8e961f */
[----:B------:R-:W-:Y:S01]  /*18c10*/  LOP3.LUT R11, R30, UR7, R153, 0x96, !PT ;  /* 0x000000071e0b7c12 */ /* 0x000fe2000f8e9699 */
[----:B------:R-:W-:Y:S05]  /*18c20*/  IMAD.WIDE.U32 R26, R26, -0x2daee0ad, RZ ;  /* 0xd2511f531a1a7825 */ /* 0x000fea00078e00ff */
[----:B------:R-:W-:Y:S01]  /*18c30*/  LOP3.LUT R14, R44, UR12, R27, 0x96, !PT ;  /* 0x0000000c2c0e7c12 */ /* 0x000fe2000f8e961b */
[----:B------:R-:W-:Y:S02]  /*18c40*/  IMAD.MOV.U32 R27, RZ, RZ, R46 ;  /* 0x000000ffff1b7224 */ /* 0x000fe400078e002e */
[----:B------:R-:W-:Y:S02]  /*18c50*/  IMAD.MOV.U32 R46, RZ, RZ, R47 ;  /* 0x000000ffff2e7224 */ /* 0x000fe400078e002f */
[----:B------:R-:W-:Y:S04]  /*18c60*/  IMAD.WIDE.U32 R30, R14, -0x326172a9, RZ ;  /* 0xcd9e8d570e1e7825 */ /* 0x000fe800078e00ff */
[----:B------:R-:W-:Y:S01]  /*18c70*/  IMAD.MOV.U32 R14, RZ, RZ, R30 ;  /* 0x000000ffff0e7224 */ /* 0x000fe200078e001e */
[----:B------:R-:W-:Y:S01]  /*18c80*/  LOP3.LUT R152, R152, UR6, R31, 0x96, !PT ;  /* 0x0000000698987c12 */ /* 0x000fe2000f8e961f */
[----:B------:R-:W-:Y:S02]  /*18c90*/  IMAD.MOV.U32 R31, RZ, RZ, R154 ;  /* 0x000000ffff1f7224 */ /* 0x000fe400078e009a */
[----:B------:R-:W-:Y:S01]  /*18ca0*/  IMAD.MOV.U32 R47, RZ, RZ, R215 ;  /* 0x000000ffff2f7224 */ /* 0x000fe200078e00d7 */
[----:B------:R-:W-:Y:S02]  /*18cb0*/  LOP3.LUT R15, R14, 0xff, RZ, 0xc0, !PT ;  /* 0x000000ff0e0f7812 */ /* 0x000fe400078ec0ff */
[C---:B------:R-:W-:Y:S04]  /*18cc0*/  PRMT R14, R30.reuse, 0x7771, RZ ;  /* 0x000077711e0e7816 */ /* 0x040fe800000000ff */
[----:B------:R-:W-:Y:S02]  /*18cd0*/  PRMT R221, R15, 0x5410, R14 ;  /* 0x000054100fdd7816 */ /* 0x000fe4000000000e */
[C---:B------:R-:W-:Y:S02]  /*18ce0*/  PRMT R15, R30.reuse, 0x7773, RZ ;  /* 0x000077731e0f7816 */ /* 0x040fe400000000ff */
[----:B------:R-:W-:Y:S01]  /*18cf0*/  PRMT R14, R30, 0x7772, RZ ;  /* 0x000077721e0e7816 */ /* 0x000fe200000000ff */
[----:B------:R-:W-:Y:S02]  /*18d00*/  IMAD.MOV.U32 R30, RZ, RZ, R155 ;  /* 0x000000ffff1e7224 */ /* 0x000fe400078e009b */
[----:B------:R-:W-:Y:S01]  /*18d10*/  IMAD.WIDE.U32 R154, R11, -0x2daee0ad, RZ ;  /* 0xd2511f530b9a7825 */ /* 0x000fe200078e00ff */
[----:B------:R-:W-:Y:S03]  /*18d20*/  PRMT R230, R14, 0x5410, R15 ;  /* 0x000054100ee67816 */ /* 0x000fe6000000000f */
[----:B------:R-:W-:Y:S01]  /*18d30*/  IMAD.MOV.U32 R14, RZ, RZ, R154 ;  /* 0x000000ffff0e7224 */ /* 0x000fe200078e009a */
[----:B------:R-:W-:Y:S01]  /*18d40*/  LOP3.LUT R153, R26, UR11, R155, 0x96, !PT ;  /* 0x0000000b1a997c12 */ /* 0x000fe2000f8e969b */
[----:B------:R-:W-:Y:S01]  /*18d50*/  FMUL.FTZ R26, R10, UR4 ;  /* 0x000000040a1a7c20 */ /* 0x000fe20008410000 */
[----:B------:R-:W-:Y:S01]  /*18d60*/  PRMT R215, R154, 0x7771, RZ ;  /* 0x000077719ad77816 */ /* 0x000fe200000000ff */
[----:B------:R-:W-:Y:S01]  /*18d70*/  IMAD.MOV.U32 R15, RZ, RZ, R162 ;  /* 0x000000ffff0f7224 */ /* 0x000fe200078e00a2 */
[----:B------:R-:W-:Y:S02]  /*18d80*/  LOP3.LUT R14, R14, 0xff, RZ, 0xc0, !PT ;  /* 0x000000ff0e0e7812 */ /* 0x000fe400078ec0ff */
[C---:B------:R-:W-:Y:S02]  /*18d90*/  LOP3.LUT R155, R153.reuse, 0xffff, RZ, 0xc0, !PT ;  /* 0x0000ffff999b7812 */ /* 0x040fe400078ec0ff */
[----:B------:R-:W-:Y:S02]  /*18da0*/  PRMT R215, R14, 0x5410, R215 ;  /* 0x000054100ed77816 */ /* 0x000fe400000000d7 */
[----:B------:R-:W-:Y:S02]  /*18db0*/  SHF.R.U32.HI R155, RZ, 0x8, R155 ;  /* 0x00000008ff9b7819 */ /* 0x000fe4000001169b */
[C---:B------:R-:W-:Y:S02]  /*18dc0*/  LOP3.LUT R14, R153.reuse, 0xff, RZ, 0xc0, !PT ;  /* 0x000000ff990e7812 */ /* 0x040fe400078ec0ff */
[----:B------:R-:W-:Y:S02]  /*18dd0*/  PRMT R11, R154, 0x7773, RZ ;  /* 0x000077739a0b7816 */ /* 0x000fe400000000ff */
[----:B------:R-:W-:Y:S02]  /*18de0*/  PRMT R155, R14, 0x5410, R155 ;  /* 0x000054100e9b7816 */ /* 0x000fe4000000009b */
[----:B------:R-:W-:Y:S02]  /*18df0*/  PRMT R14, R153, 0x7632, R14 ;  /* 0x00007632990e7816 */ /* 0x000fe4000000000e */
[----:B------:R-:W-:Y:S02]  /*18e00*/  SHF.R.U32.HI R153, RZ, 0x18, R153 ;  /* 0x00000018ff997819 */ /* 0x000fe40000011699 */
[----:B------:R-:W-:Y:S02]  /*18e10*/  LOP3.LUT R14, R14, 0xff, RZ, 0xc0, !PT ;  /* 0x000000ff0e0e7812 */ /* 0x000fe400078ec0ff */
[----:B------:R-:W-:Y:S02]  /*18e20*/  PRMT R154, R154, 0x7772, RZ ;  /* 0x000077729a9a7816 */ /* 0x000fe400000000ff */
[----:B------:R-:W-:Y:S01]  /*18e30*/  PRMT R153, R14, 0x5410, R153 ;  /* 0x000054100e997816 */ /* 0x000fe20000000099 */
[----:B------:R-:W-:Y:S01]  /*18e40*/  IMAD.MOV.U32 R14, RZ, RZ, R39 ;  /* 0x000000ffff0e7224 */ /* 0x000fe200078e0027 */
[----:B------:R-:W-:Y:S01]  /*18e50*/  LOP3.LUT R162, R152, 0xffff, RZ, 0xc0, !PT ;  /* 0x0000ffff98a27812 */ /* 0x000fe200078ec0ff */
[----:B------:R-:W1:Y:S01]  /*18e60*/  MUFU.EX2 R39, R26 ;  /* 0x0000001a00277308 */ /* 0x000e620000000800 */
[----:B------:R-:W-:Y:S02]  /*18e70*/  PRMT R154, R154, 0x5410, R11 ;  /* 0x000054109a9a7816 */ /* 0x000fe4000000000b */
[C---:B------:R-:W-:Y:S02]  /*18e80*/  LOP3.LUT R11, R152.reuse, 0xff, RZ, 0xc0, !PT ;  /* 0x000000ff980b7812 */ /* 0x040fe400078ec0ff */
[----:B------:R-:W-:Y:S02]  /*18e90*/  SHF.R.U32.HI R162, RZ, 0x8, R162 ;  /* 0x00000008ffa27819 */ /* 0x000fe400000116a2 */
[--C-:B------:R-:W-:Y:S02]  /*18ea0*/  HSET2.LE.AND R144, R155, R118.reuse, PT ;  /* 0x000000769b907233 */ /* 0x100fe40003803000 */
[----:B------:R-:W-:Y:S02]  /*18eb0*/  PRMT R162, R11, 0x5410, R162 ;  /* 0x000054100ba27816 */ /* 0x000fe400000000a2 */
[----:B------:R-:W-:Y:S02]  /*18ec0*/  PRMT R11, R152, 0x7632, R11 ;  /* 0x00007632980b7816 */ /* 0x000fe4000000000b */
[----:B------:R-:W-:Y:S02]  /*18ed0*/  SHF.R.U32.HI R152, RZ, 0x18, R152 ;  /* 0x00000018ff987819 */ /* 0x000fe40000011698 */
[----:B------:R-:W-:Y:S01]  /*18ee0*/  LOP3.LUT R11, R11, 0xff, RZ, 0xc0, !PT ;  /* 0x000000ff0b0b7812 */ /* 0x000fe200078ec0ff */
[----:B-1----:R-:W-:Y:S01]  /*18ef0*/  FMUL.FTZ R10, R39, R142 ;  /* 0x0000008e270a7220 */ /* 0x002fe20000410000 */
[----:B------:R-:W-:Y:S02]  /*18f00*/  IMAD.MOV.U32 R142, RZ, RZ, R46 ;  /* 0x000000ffff8e7224 */ /* 0x000fe400078e002e */
[----:B------:R-:W-:Y:S01]  /*18f10*/  PRMT R152, R11, 0x5410, R152 ;  /* 0x000054100b987816 */ /* 0x000fe20000000098 */
[C---:B------:R-:W-:Y:S01]  /*18f20*/  FMUL.FTZ R11, R39.reuse, R143 ;  /* 0x0000008f270b7220 */ /* 0x040fe20000410000 */
[----:B------:R-:W-:Y:S02]  /*18f30*/  IMAD.MOV.U32 R143, RZ, RZ, R47 ;  /* 0x000000ffff8f7224 */ /* 0x000fe400078e002f */
[C---:B------:R-:W-:Y:S01]  /*18f40*/  FMUL.FTZ R26, R39.reuse, R150 ;  /* 0x00000096271a7220 */ /* 0x040fe20000410000 */
[----:B------:R-:W1:Y:S01]  /*18f50*/  LDSM.16.MT88.4 R44, [R218+0x4000] ;  /* 0x00400000da2c783b */ /* 0x000e620000004200 */
[--C-:B------:R-:W-:Y:S01]  /*18f60*/  HSET2.LE.AND R145, R153, R118.reuse, PT ;  /* 0x0000007699917233 */ /* 0x100fe20003803000 */
[----:B------:R-:W-:Y:S02]  /*18f70*/  IMAD.MOV.U32 R150, RZ, RZ, R27 ;  /* 0x000000ffff967224 */ /* 0x000fe400078e001b */
[C---:B------:R-:W-:Y:S01]  /*18f80*/  FMUL.FTZ R27, R39.reuse, R151 ;  /* 0x00000097271b7220 */ /* 0x040fe20000410000 */
[-C--:B-1----:R-:W-:Y:S08]  /*18f90*/  HMMA.16816.F32 R4, R40, R44.reuse, R4 ;  /* 0x0000002c2804723c */ /* 0x082ff00000001804 */
[C---:B------:R-:W-:Y:S04]  /*18fa0*/  HMMA.16816.F32 R8, R48.reuse, R44, R8 ;  /* 0x0000002c3008723c */ /* 0x040fe80000001808 */
[----:B------:R-:W-:Y:S02]  /*18fb0*/  IMAD.MOV.U32 R45, RZ, RZ, R14 ;  /* 0x000000ffff2d7224 */ /* 0x000fe400078e000e */
[C---:B------:R-:W-:Y:S01]  /*18fc0*/  FMUL.FTZ R14, R39.reuse, R138 ;  /* 0x0000008a270e7220 */ /* 0x040fe20000410000 */
[----:B------:R-:W-:Y:S02]  /*18fd0*/  IMAD.MOV.U32 R138, RZ, RZ, R15 ;  /* 0x000000ffff8a7224 */ /* 0x000fe400078e000f */
[C---:B------:R-:W-:Y:S01]  /*18fe0*/  FMUL.FTZ R15, R39.reuse, R139 ;  /* 0x0000008b270f7220 */ /* 0x040fe20000410000 */
[----:B------:R-:W-:Y:S02]  /*18ff0*/  IMAD.MOV.U32 R151, RZ, RZ, R45 ;  /* 0x000000ffff977224 */ /* 0x000fe400078e002d */
[----:B------:R-:W-:Y:S02]  /*19000*/  IMAD.MOV.U32 R139, RZ, RZ, R84 ;  /* 0x000000ffff8b7224 */ /* 0x000fe400078e0054 */
[----:B------:R-:W-:Y:S02]  /*19010*/  VIADD R84, R218, 0x4020 ;  /* 0x00004020da547836 */ /* 0x000fe40000000000 */
[-C--:B------:R-:W-:Y:S03]  /*19020*/  HMMA.16816.F32 R12, R48, R46.reuse, R12 ;  /* 0x0000002e300c723c */ /* 0x080fe6000000180c */
[----:B------:R-:W-:Y:S05]  /*19030*/  @P4 VIADD R84, R248, 0xffffffe0 ;  /* 0xffffffe0f8544836 */ /* 0x000fea0000000000 */
[C---:B------:R-:W-:Y:S01]  /*19040*/  HMMA.16816.F32 R16, R40.reuse, R46, R16 ;  /* 0x0000002e2810723c */ /* 0x040fe20000001810 */
[----:B------:R-:W1:Y:S07]  /*19050*/  LDSM.16.MT88.4 R44, [R84] ;  /* 0x00000000542c783b */ /* 0x000e6e0000004200 */
[-C--:B-1----:R-:W-:Y:S08]  /*19060*/  HMMA.16816.F32 R20, R40, R44.reuse, R20 ;  /* 0x0000002c2814723c */ /* 0x082ff00000001814 */
[C---:B------:R-:W-:Y:S04]  /*19070*/  HMMA.16816.F32 R24, R48.reuse, R44, R24 ;  /* 0x0000002c3018723c */ /* 0x040fe80000001818 */
[----:B------:R-:W-:Y:S02]  /*19080*/  IMAD.MOV.U32 R45, RZ, RZ, R30 ;  /* 0x000000ffff2d7224 */ /* 0x000fe400078e001e */
[C---:B--2---:R-:W-:Y:S01]  /*19090*/  FMUL.FTZ R30, R39.reuse, R146 ;  /* 0x00000092271e7220 */ /* 0x044fe20000410000 */
[----:B------:R-:W-:Y:S02]  /*190a0*/  IMAD.MOV.U32 R44, RZ, RZ, R31 ;  /* 0x000000ffff2c7224 */ /* 0x000fe400078e001f */
[----:B------:R-:W-:Y:S01]  /*190b0*/  FMUL.FTZ R31, R39, R147 ;  /* 0x00000093271f7220 */ /* 0x000fe20000410000 */
[----:B------:R-:W-:Y:S02]  /*190c0*/  LOP3.LUT R147, R154, 0xff00ff, RZ, 0xc0, !PT ;  /* 0x00ff00ff9a937812 */ /* 0x000fe400078ec0ff */
[--C-:B------:R-:W-:Y:S03]  /*190d0*/  HSET2.LE.AND R146, R215, R118.reuse, PT ;  /* 0x00000076d7927233 */ /* 0x100fe60003803000 */
[--C-:B------:R-:W-:Y:S01]  /*190e0*/  HSET2.LE.AND R147, R147, R118.reuse, PT ;  /* 0x0000007693937233 */ /* 0x100fe20003803000 */
[-C--:B------:R-:W-:Y:S03]  /*190f0*/  HMMA.16816.F32 R28, R48, R46.reuse, R28 ;  /* 0x0000002e301c723c */ /* 0x080fe6000000181c */
[----:B------:R-:W-:Y:S02]  /*19100*/  LOP3.LUT R51, R229, 0xff00ff, RZ, 0xc0, !PT ;  /* 0x00ff00ffe5337812 */ /* 0x000fe400078ec0ff */
[--C-:B------:R-:W-:Y:S02]  /*19110*/  HSET2.LE.AND R50, R227, R118.reuse, PT ;  /* 0x00000076e3327233 */ /* 0x100fe40003803000 */
[--C-:B------:R-:W-:Y:S01]  /*19120*/  HSET2.LE.AND R48, R226, R118.reuse, PT ;  /* 0x00000076e2307233 */ /* 0x100fe20003803000 */
[----:B------:R-:W-:Y:S01]  /*19130*/  HMMA.16816.F32 R32, R40, R46, R32 ;  /* 0x0000002e2820723c */ /* 0x000fe20000001820 */
[----:B------:R-:W1:Y:S03]  /*19140*/  LDSM.16.MT88.4 R40, [R218+0x4400] ;  /* 0x00440000da28783b */ /* 0x000e660000004200 */
[--C-:B------:R-:W-:Y:S02]  /*19150*/  HSET2.LE.AND R49, R225, R118.reuse, PT ;  /* 0x00000076e1317233 */ /* 0x100fe40003803000 */
[--C-:B------:R-:W-:Y:S02]  /*19160*/  HSET2.LE.AND R51, R51, R118.reuse, PT ;  /* 0x0000007633337233 */ /* 0x100fe40003803000 */
        /* <DEDUP_REMOVED lines=8> */
[--C-:B------:R-:W-:Y:S02]  /*191f0*/  HSET2.LE.AND R58, R222, R118.reuse, PT ;  /* 0x00000076de3a7233 */ /* 0x100fe40003803000 */
[----:B------:R-:W-:Y:S02]  /*19200*/  LOP3.LUT R59, R217, 0xff00ff, RZ, 0xc0, !PT ;  /* 0x00ff00ffd93b7812 */ /* 0x000fe400078ec0ff */
[--C-:B------:R-:W-:Y:S01]  /*19210*/  HSET2.LE.AND R56, R216, R118.reuse, PT ;  /* 0x00000076d8387233 */ /* 0x100fe20003803000 */
[----:B------:R-:W-:Y:S01]  /*19220*/  HMMA.16816.F32 R32, R52, R42, R32 ;  /* 0x0000002a3420723c */ /* 0x000fe20000001820 */
[----:B------:R-:W1:Y:S01]  /*19230*/  LDSM.16.MT88.4 R40, [R218+0x4800] ;  /* 0x00480000da28783b */ /* 0x000e620000004200 */
[----:B------:R-:W-:Y:S02]  /*19240*/  MUFU.EX2 R53, R232 ;  /* 0x000000e800357308 */ /* 0x000fe40000000800 */
[----:B------:R-:W-:Y:S01]  /*19250*/  LOP3.LUT R55, R224, 0xff00ff, RZ, 0xc0, !PT ;  /* 0x00ff00ffe0377812 */ /* 0x000fe200078ec0ff */
[----:B------:R-:W-:Y:S01]  /*19260*/  FFMA.FTZ R52, R191, UR4, -R199 ;  /* 0x00000004bf347c23 */ /* 0x000fe200080108c7 */
[--C-:B------:R-:W-:Y:S02]  /*19270*/  HSET2.LE.AND R59, R59, R118.reuse, PT ;  /* 0x000000763b3b7233 */ /* 0x100fe40003803000 */
[--C-:B------:R-:W-:Y:S02]  /*19280*/  HSET2.LE.AND R57, R242, R118.reuse, PT ;  /* 0x00000076f2397233 */ /* 0x100fe40003803000 */
[--C-:B------:R-:W-:Y:S02]  /*19290*/  HSET2.LE.AND R55, R55, R118.reuse, PT ;  /* 0x0000007637377233 */ /* 0x100fe40003803000 */
[----:B------:R-:W-:Y:S01]  /*192a0*/  MUFU.EX2 R191, R197 ;  /* 0x000000c500bf7308 */ /* 0x000fe20000000800 */
[----:B------:R-:W2:Y:S01]  /*192b0*/  S2R R242, SR_TID.X ;  /* 0x0000000000f27919 */ /* 0x000ea20000002100 */
[-C--:B-1----:R-:W-:Y:S05]  /*192c0*/  HMMA.16816.F32 R4, R60, R40.reuse, R4 ;  /* 0x000000283c04723c */ /* 0x082fea0000001804 */
[----:B--2---:R-:W-:Y:S03]  /*192d0*/  IMAD.SHL.U32 R242, R242, 0x2, RZ ;  /* 0x00000002f2f27824 */ /* 0x004fe600078e00ff */
[C---:B------:R-:W-:Y:S08]  /*192e0*/  HMMA.16816.F32 R8, R64.reuse, R40, R8 ;  /* 0x000000284008723c */ /* 0x040ff00000001808 */
[-C--:B------:R-:W-:Y:S08]  /*192f0*/  HMMA.16816.F32 R12, R64, R42.reuse, R12 ;  /* 0x0000002a400c723c */ /* 0x080ff0000000180c */
[C---:B------:R-:W-:Y:S01]  /*19300*/  HMMA.16816.F32 R16, R60.reuse, R42, R16 ;  /* 0x0000002a3c10723c */ /* 0x040fe20000001810 */
[----:B------:R-:W1:Y:S07]  /*19310*/  LDSM.16.MT88.4 R40, [R84+0x800] ;  /* 0x000800005428783b */ /* 0x000e6e0000004200 */
[-C--:B-1----:R-:W-:Y:S08]  /*19320*/  HMMA.16816.F32 R20, R60, R40.reuse, R20 ;  /* 0x000000283c14723c */ /* 0x082ff00000001814 */
[C---:B------:R-:W-:Y:S08]  /*19330*/  HMMA.16816.F32 R24, R64.reuse, R40, R24 ;  /* 0x000000284018723c */ /* 0x040ff00000001818 */
[-C--:B------:R-:W-:Y:S01]  /*19340*/  HMMA.16816.F32 R28, R64, R42.reuse, R28 ;  /* 0x0000002a401c723c */ /* 0x080fe2000000181c */
[----:B------:R-:W-:Y:S07]  /*19350*/  MUFU.EX2 R65, R45 ;  /* 0x0000002d00417308 */ /* 0x000fee0000000800 */
[----:B------:R-:W-:Y:S01]  /*19360*/  HMMA.16816.F32 R32, R60, R42, R32 ;  /* 0x0000002a3c20723c */ /* 0x000fe20000001820 */
[----:B------:R-:W1:Y:S02]  /*19370*/  LDSM.16.MT88.4 R40, [R218+0x4c00] ;  /* 0x004c0000da28783b */ /* 0x000e640000004200 */
[----:B------:R2:W-:Y:S01]  /*19380*/  MUFU.EX2 R64, R44 ;  /* 0x0000002c00407308 */ /* 0x0005e20000000800 */
[----:B------:R-:W-:Y:S01]  /*19390*/  FFMA.FTZ R61, R193, UR4, -R201 ;  /* 0x00000004c13d7c23 */ /* 0x000fe200080108c9 */
[----:B------:R-:W-:Y:S01]  /*193a0*/  FFMA.FTZ R193, R192, UR4, -R199 ;  /* 0x00000004c0c17c23 */ /* 0x000fe200080108c7 */
[--C-:B------:R-:W-:Y:S01]  /*193b0*/  HSET2.LE.AND R62, R221, R118.reuse, PT ;  /* 0x00000076dd3e7233 */ /* 0x100fe20003803000 */
[----:B------:R-:W-:Y:S01]  /*193c0*/  FFMA.FTZ R60, R196, UR4, -R201 ;  /* 0x00000004c43c7c23 */ /* 0x000fe200080108c9 */
[----:B------:R-:W-:Y:S05]  /*193d0*/  LOP3.LUT R63, R230, 0xff00ff, RZ, 0xc0, !PT ;  /* 0x00ff00ffe63f7812 */ /* 0x000fea00078ec0ff */
[----:B------:R3:W-:Y:S01]  /*193e0*/  MUFU.EX2 R192, R52 ;  /* 0x0000003400c07308 */ /* 0x0007e20000000800 */
[----:B------:R-:W4:Y:S01]  /*193f0*/  S2R R230, SR_TID.X ;  /* 0x0000000000e67919 */ /* 0x000f220000002100 */
[--C-:B------:R-:W-:Y:S08]  /*19400*/  HSET2.LE.AND R63, R63, R118.reuse, PT ;  /* 0x000000763f3f7233 */ /* 0x100ff00003803000 */
[----:B------:R-:W-:Y:S01]  /*19410*/  MUFU.EX2 R193, R193 ;  /* 0x000000c100c17308 */ /* 0x000fe20000000800 */
[--C-:B--2---:R-:W-:Y:S09]  /*19420*/  FFMA.FTZ R44, R208, UR4, -R199.reuse ;  /* 0x00000004d02c7c23 */ /* 0x104ff200080108c7 */
[----:B------:R-:W-:Y:S01]  /*19430*/  MUFU.EX2 R208, R231 ;  /* 0x000000e700d07308 */ /* 0x000fe20000000800 */
[--C-:B---3--:R-:W-:Y:S09]  /*19440*/  HSET2.LE.AND R52, R220, R118.reuse, PT ;  /* 0x00000076dc347233 */ /* 0x108ff20003803000 */
[----:B------:R2:W3:Y:S01]  /*19450*/  MUFU.EX2 R54, R44 ;  /* 0x0000002c00367308 */ /* 0x0004e20000000800 */
[-C--:B-1----:R-:W-:Y:S09]  /*19460*/  HMMA.16816.F32 R4, R68, R40.reuse, R4 ;  /* 0x000000284404723c */ /* 0x082ff20000001804 */
[----:B------:R1:W-:Y:S01]  /*19470*/  MUFU.EX2 R67, R150 ;  /* 0x0000009600437308 */ /* 0x0003e20000000800 */
[----:B----4-:R-:W-:Y:S01]  /*19480*/  IMAD.SHL.U32 R221, R230, 0x8, RZ ;  /* 0x00000008e6dd7824 */ /* 0x010fe200078e00ff */
[C---:B------:R-:W-:Y:S08]  /*19490*/  HMMA.16816.F32 R8, R72.reuse, R40, R8 ;  /* 0x000000284808723c */ /* 0x040ff00000001808 */
[----:B------:R-:W4:Y:S01]  /*194a0*/  MUFU.EX2 R66, R151 ;  /* 0x0000009700427308 */ /* 0x000f220000000800 */
[----:B--2---:R-:W-:Y:S01]  /*194b0*/  LDSM.16.MT88.4 R44, [R84+0x1000] ;  /* 0x00100000542c783b */ /* 0x004fe20000004200 */
[----:B------:R-:W-:Y:S01]  /*194c0*/  LOP3.LUT R221, R221, 0x18, RZ, 0xc0, !PT ;  /* 0x00000018dddd7812 */ /* 0x000fe200078ec0ff */
[-C--:B------:R-:W-:Y:S07]  /*194d0*/  HMMA.16816.F32 R12, R72, R42.reuse, R12 ;  /* 0x0000002a480c723c */ /* 0x080fee000000180c */
[----:B------:R2:W-:Y:S01]  /*194e0*/  MUFU.EX2 R151, R142 ;  /* 0x0000008e00977308 */ /* 0x0005e20000000800 */
[--C-:B-1----:R-:W-:Y:S01]  /*194f0*/  FFMA.FTZ R150, R207, UR4, -R199.reuse ;  /* 0x00000004cf967c23 */ /* 0x102fe200080108c7 */
[----:B------:R-:W-:Y:S01]  /*19500*/  FFMA.FTZ R207, R206, UR4, -R199 ;  /* 0x00000004cecf7c23 */ /* 0x000fe200080108c7 */
[----:B------:R-:W-:Y:S01]  /*19510*/  FFMA.FTZ R206, R210, UR4, -R201 ;  /* 0x00000004d2ce7c23 */ /* 0x000fe200080108c9 */
[----:B---3--:R-:W-:Y:S01]  /*19520*/  IMAD.MOV.U32 R210, RZ, RZ, R54 ;  /* 0x000000ffffd27224 */ /* 0x008fe200078e0036 */
[--C-:B------:R-:W-:Y:S01]  /*19530*/  HSET2.LE.AND R54, R223, R118.reuse, PT ;  /* 0x00000076df367233 */ /* 0x100fe20003803000 */
[C---:B------:R-:W-:Y:S01]  /*19540*/  HMMA.16816.F32 R16, R68.reuse, R42, R16 ;  /* 0x0000002a4410723c */ /* 0x040fe20000001810 */
[----:B------:R-:W1:Y:S03]  /*19550*/  LDSM.16.MT88.4 R40, [R84+0xc00] ;  /* 0x000c00005428783b */ /* 0x000e660000004200 */
[----:B------:R-:W-:Y:S10]  /*19560*/  MUFU.EX2 R207, R207 ;  /* 0x000000cf00cf7308 */ /* 0x000ff40000000800 */
[----:B------:R-:W-:Y:S01]  /*19570*/  MUFU.EX2 R150, R150 ;  /* 0x0000009600967308 */ /* 0x000fe20000000800 */
[----:B--2---:R-:W-:Y:S01]  /*19580*/  FFMA.FTZ R142, R38, UR4, -R199 ;  /* 0x00000004268e7c23 */ /* 0x004fe200080108c7 */
[----:B----4-:R-:W-:Y:S04]  /*19590*/  F2FP.F16.F32.PACK_AB R38, R67, R66 ;  /* 0x000000424326723e */ /* 0x010fe800000000ff */
[----:B------:R-:W-:Y:S04]  /*195a0*/  LOP3.LUT R51, R38, R51, RZ, 0xc0, !PT ;  /* 0x0000003326337212 */ /* 0x000fe800078ec0ff */
[----:B------:R-:W-:Y:S10]  /*195b0*/  MUFU.EX2 R206, R206 ;  /* 0x000000ce00ce7308 */ /* 0x000ff40000000800 */
[----:B------:R-:W-:Y:S01]  /*195c0*/  MUFU.EX2 R196, R200 ;  /* 0x000000c800c47308 */ /* 0x000fe20000000800 */
[-C--:B-1----:R-:W-:Y:S08]  /*195d0*/  HMMA.16816.F32 R20, R68, R40.reuse, R20 ;  /* 0x000000284414723c */ /* 0x082ff00000001814 */
[C---:B------:R-:W-:Y:S08]  /*195e0*/  HMMA.16816.F32 R24, R72.reuse, R40, R24 ;  /* 0x000000284818723c */ /* 0x040ff00000001818 */
[-C--:B------:R-:W-:Y:S01]  /*195f0*/  HMMA.16816.F32 R28, R72, R42.reuse, R28 ;  /* 0x0000002a481c723c */ /* 0x080fe2000000181c */
[----:B------:R-:W-:Y:S02]  /*19600*/  MUFU.EX2 R74, R139 ;  /* 0x0000008b004a7308 */ /* 0x000fe40000000800 */
[----:B------:R-:W-:Y:S01]  /*19610*/  FFMA.FTZ R75, R211, UR4, -R201 ;  /* 0x00000004d34b7c23 */ /* 0x000fe200080108c9 */
[----:B------:R-:W-:Y:S01]  /*19620*/  FFMA.FTZ R73, R205, UR4, -R199 ;  /* 0x00000004cd497c23 */ /* 0x000fe200080108c7 */
[--C-:B------:R-:W-:Y:S01]  /*19630*/  FFMA.FTZ R205, R213, UR4, -R201.reuse ;  /* 0x00000004d5cd7c23 */ /* 0x100fe200080108c9 */
[--C-:B------:R-:W-:Y:S01]  /*19640*/  FFMA.FTZ R72, R209, UR4, -R201.reuse ;  /* 0x00000004d1487c23 */ /* 0x100fe200080108c9 */
[----:B------:R-:W-:Y:S01]  /*19650*/  FFMA.FTZ R209, R212, UR4, -R201 ;  /* 0x00000004d4d17c23 */ /* 0x000fe200080108c9 */
[----:B------:R-:W-:Y:S03]  /*19660*/  HMMA.16816.F32 R32, R68, R42, R32 ;  /* 0x0000002a4420723c */ /* 0x000fe60000001820 */
[----:B------:R1:W-:Y:S01]  /*19670*/  MUFU.EX2 R71, R239 ;  /* 0x000000ef00477308 */ /* 0x0003e20000000800 */
[----:B------:R-:W2:Y:S01]  /*19680*/  LDSM.16.MT88.4 R40, [R218+0x5000] ;  /* 0x00500000da28783b */ /* 0x000ea20000004200 */
[----:B------:R-:W-:Y:S01]  /*19690*/  IMAD.MOV.U32 R212, RZ, RZ, R53 ;  /* 0x000000ffffd47224 */ /* 0x000fe200078e0035 */
[--C-:B------:R-:W-:Y:S01]  /*196a0*/  HSET2.LE.AND R53, R219, R118.reuse, PT ;  /* 0x00000076db357233 */ /* 0x100fe20003803000 */
[----:B------:R-:W-:Y:S06]  /*196b0*/  FFMA.FTZ R201, R195, UR4, -R201 ;  /* 0x00000004c3c97c23 */ /* 0x000fec00080108c9 */
[----:B------:R3:W-:Y:S10]  /*196c0*/  MUFU.EX2 R68, R240 ;  /* 0x000000f000447308 */ /* 0x0007f40000000800 */
[----:B------:R4:W-:Y:S01]  /*196d0*/  MUFU.EX2 R70, R249 ;  /* 0x000000f900467308 */ /* 0x0009e20000000800 */
[----:B-1----:R1:W5:Y:S09]  /*196e0*/  LDL.LU R239, [R1+0x78] ;  /* 0x0000780001ef7983 */ /* 0x0023720000300800 */
[----:B------:R1:W-:Y:S01]  /*196f0*/  MUFU.EX2 R69, R228 ;  /* 0x000000e400457308 */ /* 0x0003e20000000800 */
[----:B---3--:R3:W5:Y:S09]  /*19700*/  LDL.LU R240, [R1+0x74] ;  /* 0x0000740001f07983 */ /* 0x0087720000300800 */
[----:B------:R3:W-:Y:S01]  /*19710*/  MUFU.EX2 R211, R252 ;  /* 0x000000fc00d37308 */ /* 0x0007e20000000800 */
[----:B----4-:R-:W4:Y:S09]  /*19720*/  LDL.LU R249, [R1+0x70] ;  /* 0x0000700001f97983 */ /* 0x010f320000300800 */
[----:B------:R3:W-:Y:S01]  /*19730*/  MUFU.EX2 R213, R233 ;  /* 0x000000e900d57308 */ /* 0x0007e20000000800 */
[-C--:B--2---:R-:W-:Y:S01]  /*19740*/  HMMA.16816.F32 R4, R76, R40.reuse, R4 ;  /* 0x000000284c04723c */ /* 0x084fe20000001804 */
[----:B-1----:R-:W2:Y:S08]  /*19750*/  LDL.LU R228, [R1+0x6c] ;  /* 0x00006c0001e47983 */ /* 0x002eb00000300800 */
[----:B------:R-:W-:Y:S01]  /*19760*/  MUFU.EX2 R139, R138 ;  /* 0x0000008a008b7308 */ /* 0x000fe20000000800 */
[C---:B------:R-:W-:Y:S01]  /*19770*/  HMMA.16816.F32 R8, R80.reuse, R40, R8 ;  /* 0x000000285008723c */ /* 0x040fe20000001808 */
[----:B---3--:R3:W5:Y:S08]  /*19780*/  LDL.LU R252, [R1+0x68] ;  /* 0x0000680001fc7983 */ /* 0x0087700000300800 */
[----:B------:R1:W3:Y:S01]  /*19790*/  MUFU.EX2 R138, R143 ;  /* 0x0000008f008a7308 */ /* 0x0002e20000000800 */
[-C--:B------:R-:W-:Y:S01]  /*197a0*/  HMMA.16816.F32 R12, R80, R42.reuse, R12 ;  /* 0x0000002a500c723c */ /* 0x080fe2000000180c */
[----:B------:R2:W5:Y:S04]  /*197b0*/  LDL.LU R233, [R1+0x64] ;  /* 0x0000640001e97983 */ /* 0x0005680000300800 */
[----:B------:R2:W5:Y:S04]  /*197c0*/  LDL.LU R232, [R1+0x60] ;  /* 0x0000600001e87983 */ /* 0x0005680000300800 */
[----:B------:R-:W3:Y:S01]  /*197d0*/  MUFU.EX2 R73, R73 ;  /* 0x0000004900497308 */ /* 0x000ee20000000800 */
[C---:B------:R-:W-:Y:S01]  /*197e0*/  HMMA.16816.F32 R16, R76.reuse, R42, R16 ;  /* 0x0000002a4c10723c */ /* 0x040fe20000001810 */
[----:B------:R2:W5:Y:S04]  /*197f0*/  LDL.LU R231, [R1+0x5c] ;  /* 0x00005c0001e77983 */ /* 0x0005680000300800 */
[----:B------:R2:W5:Y:S04]  /*19800*/  LDL.LU R229, [R1+0x58] ;  /* 0x0000580001e57983 */ /* 0x0005680000300800 */
[----:B------:R-:W-:Y:S01]  /*19810*/  MUFU.EX2 R75, R75 ;  /* 0x0000004b004b7308 */ /* 0x000fe20000000800 */
[-C--:B------:R-:W-:Y:S01]  /*19820*/  HMMA.16816.F32 R20, R76, R44.reuse, R20 ;  /* 0x0000002c4c14723c */ /* 0x080fe20000001814 */
[----:B------:R2:W5:Y:S02]  /*19830*/  LDL.LU R227, [R1+0x54] ;  /* 0x0000540001e37983 */ /* 0x0005640000300800 */
[--C-:B-1----:R-:W-:Y:S01]  /*19840*/  FFMA.FTZ R143, R189, UR4, -R199.reuse ;  /* 0x00000004bd8f7c23 */ /* 0x102fe200080108c7 */
[----:B---3--:R-:W-:Y:S01]  /*19850*/  F2FP.F16.F32.PACK_AB R38, R151, R138 ;  /* 0x0000008a9726723e */ /* 0x008fe200000000ff */
[----:B------:R3:W5:Y:S01]  /*19860*/  LDL.LU R226, [R1+0x50] ;  /* 0x0000500001e27983 */ /* 0x0007620000300800 */
[----:B------:R-:W-:Y:S01]  /*19870*/  FFMA.FTZ R199, R37, UR4, -R199 ;  /* 0x0000000425c77c23 */ /* 0x000fe200080108c7 */
[----:B------:R-:W-:Y:S01]  /*19880*/  F2FP.F16.F32.PACK_AB R37, R139, R74 ;  /* 0x0000004a8b25723e */ /* 0x000fe200000000ff */
[C---:B------:R-:W-:Y:S01]  /*19890*/  HMMA.16816.F32 R24, R80.reuse, R44, R24 ;  /* 0x0000002c5018723c */ /* 0x040fe20000001818 */
[----:B------:R3:W5:Y:S01]  /*198a0*/  LDL.LU R225, [R1+0x4c] ;  /* 0x00004c0001e17983 */ /* 0x0007620000300800 */
[----:B------:R-:W1:Y:S02]  /*198b0*/  MUFU.EX2 R72, R72 ;  /* 0x0000004800487308 */ /* 0x000e640000000800 */
[----:B------:R-:W-:Y:S01]  /*198c0*/  LOP3.LUT R49, R38, R49, RZ, 0xc0, !PT ;  /* 0x0000003126317212 */ /* 0x000fe200078ec0ff */
[----:B------:R3:W5:Y:S01]  /*198d0*/  LDL.LU R224, [R1+0x48] ;  /* 0x0000480001e07983 */ /* 0x0007620000300800 */
[----:B------:R-:W-:Y:S02]  /*198e0*/  LOP3.LUT R48, R37, R48, RZ, 0xc0, !PT ;  /* 0x0000003025307212 */ /* 0x000fe400078ec0ff */
[-C--:B------:R-:W-:Y:S01]  /*198f0*/  HMMA.16816.F32 R28, R80, R46.reuse, R28 ;  /* 0x0000002e501c723c */ /* 0x080fe2000000181c */
[----:B------:R3:W5:Y:S03]  /*19900*/  LDL.LU R223, [R1+0x44] ;  /* 0x0000440001df7983 */ /* 0x0007660000300800 */
[----:B------:R-:W-:Y:S01]  /*19910*/  MUFU.EX2 R205, R205 ;  /* 0x000000cd00cd7308 */ /* 0x000fe20000000800 */
[----:B------:R-:W-:Y:S01]  /*19920*/  F2FP.F16.F32.PACK_AB R38, R73, R150 ;  /* 0x000000964926723e */ /* 0x000fe200000000ff */
[----:B------:R3:W5:Y:S03]  /*19930*/  LDL.LU R222, [R1+0x40] ;  /* 0x0000400001de7983 */ /* 0x0007660000300800 */
[----:B------:R-:W-:Y:S01]  /*19940*/  LOP3.LUT R55, R38, R55, RZ, 0xc0, !PT ;  /* 0x0000003726377212 */ /* 0x000fe200078ec0ff */
[----:B------:R-:W-:Y:S01]  /*19950*/  HMMA.16816.F32 R32, R76, R46, R32 ;  /* 0x0000002e4c20723c */ /* 0x000fe20000001820 */
[----:B------:R3:W5:Y:S03]  /*19960*/  LDL.LU R220, [R1+0x3c] ;  /* 0x00003c0001dc7983 */ /* 0x0007660000300800 */
[----:B------:R3:W-:Y:S01]  /*19970*/  MUFU.EX2 R77, R61 ;  /* 0x0000003d004d7308 */ /* 0x0007e20000000800 */
[----:B-1----:R-:W-:Y:S01]  /*19980*/  F2FP.F16.F32.PACK_AB R37, R72, R75 ;  /* 0x0000004b4825723e */ /* 0x002fe200000000ff */
[----:B------:R1:W5:Y:S01]  /*19990*/  LDL.LU R219, [R1+0x38] ;  /* 0x0000380001db7983 */ /* 0x0003620000300800 */
[----:B------:R-:W-:Y:S01]  /*199a0*/  F2FP.F16.F32.PACK_AB R38, R207, R210 ;  /* 0x000000d2cf26723e */ /* 0x000fe200000000ff */
[----:B------:R-:W-:Y:S01]  /*199b0*/  FADD.FTZ R78, R166, R169 ;  /* 0x000000a9a64e7221 */ /* 0x000fe20000010000 */
[----:B------:R-:W-:Y:S01]  /*199c0*/  LOP3.LUT R54, R37, R54, RZ, 0xc0, !PT ;  /* 0x0000003625367212 */ /* 0x000fe200078ec0ff */
[----:B------:R1:W5:Y:S01]  /*199d0*/  LDL.LU R217, [R1+0x34] ;  /* 0x0000340001d97983 */ /* 0x0003620000300800 */
[----:B------:R-:W-:Y:S03]  /*199e0*/  LOP3.LUT R53, R38, R53, RZ, 0xc0, !PT ;  /* 0x0000003526357212 */ /* 0x000fe600078ec0ff */
[----:B------:R1:W-:Y:S01]  /*199f0*/  MUFU.EX2 R76, R60 ;  /* 0x0000003c004c7308 */ /* 0x0003e20000000800 */
[----:B------:R-:W-:Y:S01]  /*19a00*/  F2FP.F16.F32.PACK_AB R37, R68, R71 ;  /* 0x000000474425723e */ /* 0x000fe200000000ff */
[----:B------:R2:W5:Y:S01]  /*19a10*/  LDL.LU R216, [R1+0x30] ;  /* 0x0000300001d87983 */ /* 0x0005620000300800 */
[----:B------:R-:W-:Y:S01]  /*19a20*/  F2FP.F16.F32.PACK_AB R38, R208, R212 ;  /* 0x000000d4d026723e */ /* 0x000fe200000000ff */
[----:B------:R-:W-:Y:S01]  /*19a30*/  FADD.FTZ R78, R131, R78 ;  /* 0x0000004e834e7221 */ /* 0x000fe20000010000 */
[----:B------:R-:W-:Y:S01]  /*19a40*/  LOP3.LUT R58, R37, R58, RZ, 0xc0, !PT ;  /* 0x0000003a253a7212 */ /* 0x000fe200078ec0ff */
[----:B------:R-:W2:Y:S01]  /*19a50*/  LDSM.16.MT88.4 R40, [R218+0x5400] ;  /* 0x00540000da28783b */ /* 0x000ea20000004200 */
[----:B------:R-:W-:Y:S03]  /*19a60*/  LOP3.LUT R57, R38, R57, RZ, 0xc0, !PT ;  /* 0x0000003926397212 */ /* 0x000fe600078ec0ff */
[----:B------:R-:W1:Y:S01]  /*19a70*/  MUFU.EX2 R209, R209 ;  /* 0x000000d100d17308 */ /* 0x000e620000000800 */
[--C-:B---3--:R-:W-:Y:S01]  /*19a80*/  HSET2.LE.AND R61, R152, R118.reuse, PT ;  /* 0x00000076983d7233 */ /* 0x108fe20003803000 */
[----:B------:R-:W-:Y:S01]  /*19a90*/  FADD.FTZ R107, R107, R78 ;  /* 0x0000004e6b6b7221 */ /* 0x000fe20000010000 */
[----:B------:R-:W-:Y:S01]  /*19aa0*/  F2FP.F16.F32.PACK_AB R37, R213, R211 ;  /* 0x000000d3d525723e */ /* 0x000fe200000000ff */
[----:B------:R-:W-:Y:S01]  /*19ab0*/  IMAD.MOV.U32 R166, RZ, RZ, R2 ;  /* 0x000000ffffa67224 */ /* 0x000fe200078e0002 */
[----:B------:R-:W3:Y:S02]  /*19ac0*/  LDSM.16.MT88.4 R44, [R84+0x1400] ;  /* 0x00140000542c783b */ /* 0x000ee40000004200 */
[----:B------:R-:W-:Y:S03]  /*19ad0*/  LOP3.LUT R56, R37, R56, RZ, 0xc0, !PT ;  /* 0x0000003825387212 */ /* 0x000fe600078ec0ff */
[----:B------:R-:W-:Y:S01]  /*19ae0*/  MUFU.EX2 R189, R194 ;  /* 0x000000c200bd7308 */ /* 0x000fe20000000800 */
[--C-:B-1----:R-:W-:Y:S01]  /*19af0*/  HSET2.LE.AND R60, R162, R118.reuse, PT ;  /* 0x00000076a23c7233 */ /* 0x102fe20003803000 */
[----:B------:R-:W-:Y:S01]  /*19b00*/  FADD.FTZ R107, R98, R107 ;  /* 0x0000006b626b7221 */ /* 0x000fe20000010000 */
[--C-:B------:R-:W-:Y:S01]  /*19b10*/  HSET2.LE.AND R162, R163, R118.reuse, PT ;  /* 0x00000076a3a27233 */ /* 0x100fe20003803000 */
[----:B------:R-:W-:Y:S02]  /*19b20*/  LDSM.16.MT88.4 R152, [R218+0x5c00] ;  /* 0x005c0000da98783b */ /* 0x000fe40000004200 */
[----:B------:R-:W-:Y:S04]  /*19b30*/  FADD.FTZ R112, R112, R107 ;  /* 0x0000006b70707221 */ /* 0x000fe80000010000 */
[----:B------:R-:W1:Y:S01]  /*19b40*/  MUFU.EX2 R201, R201 ;  /* 0x000000c900c97308 */ /* 0x000e620000000800 */
[----:B------:R-:W-:Y:S01]  /*19b50*/  F2FP.F16.F32.PACK_AB R37, R206, R209 ;  /* 0x000000d1ce25723e */ /* 0x000fe200000000ff */
[----:B------:R-:W-:Y:S03]  /*19b60*/  FADD.FTZ R101, R101, R112 ;  /* 0x0000007065657221 */ /* 0x000fe60000010000 */
[----:B------:R-:W-:Y:S02]  /*19b70*/  LOP3.LUT R62, R37, R62, RZ, 0xc0, !PT ;  /* 0x0000003e253e7212 */ /* 0x000fe400078ec0ff */
[----:B------:R-:W-:Y:S03]  /*19b80*/  LOP3.LUT R37, R160, 0xff00ff, RZ, 0xc0, !PT ;  /* 0x00ff00ffa0257812 */ /* 0x000fe600078ec0ff */
[----:B------:R-:W-:Y:S01]  /*19b90*/  MUFU.EX2 R199, R199 ;  /* 0x000000c700c77308 */ /* 0x000fe20000000800 */
[--C-:B------:R-:W-:Y:S01]  /*19ba0*/  HSET2.LE.AND R160, R159, R118.reuse, PT ;  /* 0x000000769fa07233 */ /* 0x100fe20003803000 */
[----:B------:R-:W-:Y:S01]  /*19bb0*/  FADD.FTZ R94, R94, R101 ;  /* 0x000000655e5e7221 */ /* 0x000fe20000010000 */
[----:B------:R-:W-:Y:S02]  /*19bc0*/  HSET2.LE.AND R163, R37, R118, PT ;  /* 0x0000007625a37233 */ /* 0x000fe40003803000 */
[----:B------:R-:W-:Y:S01]  /*19bd0*/  F2FP.F16.F32.PACK_AB R37, R187, R188 ;  /* 0x000000bcbb25723e */ /* 0x000fe200000000ff */
[----:B------:R-:W-:Y:S03]  /*19be0*/  FADD.FTZ R89, R89, R94 ;  /* 0x0000005e59597221 */ /* 0x000fe60000010000 */
[----:B------:R-:W-:Y:S01]  /*19bf0*/  LOP3.LUT R162, R37, R162, RZ, 0xc0, !PT ;  /* 0x000000a225a27212 */ /* 0x000fe200078ec0ff */
[----:B------:R-:W-:Y:S01]  /*19c00*/  FADD.FTZ R116, R116, R89 ;  /* 0x0000005974747221 */ /* 0x000fe20000010000 */
[----:B-1----:R-:W-:Y:S03]  /*19c10*/  F2FP.F16.F32.PACK_AB R37, R201, R198 ;  /* 0x000000c6c925723e */ /* 0x002fe600000000ff */
[----:B------:R-:W-:Y:S01]  /*19c20*/  FADD.FTZ R116, R117, R116 ;  /* 0x0000007475747221 */ /* 0x000fe20000010000 */
[----:B------:R-:W-:Y:S03]  /*19c30*/  LOP3.LUT R144, R37, R144, RZ, 0xc0, !PT ;  /* 0x0000009025907212 */ /* 0x000fe600078ec0ff */
[----:B------:R-:W-:Y:S04]  /*19c40*/  FADD.FTZ R87, R87, R116 ;  /* 0x0000007457577221 */ /* 0x000fe80000010000 */
[----:B------:R-:W-:Y:S04]  /*19c50*/  FADD.FTZ R96, R96, R87 ;  /* 0x0000005760607221 */ /* 0x000fe80000010000 */
[----:B------:R-:W-:Y:S04]  /*19c60*/  FADD.FTZ R157, R157, R96 ;  /* 0x000000609d9d7221 */ /* 0x000fe80000010000 */
[----:B------:R-:W-:Y:S04]  /*19c70*/  FADD.FTZ R157, R156, R157 ;  /* 0x0000009d9c9d7221 */ /* 0x000fe80000010000 */
[----:B------:R-:W-:Y:S01]  /*19c80*/  FADD.FTZ R148, R148, R157 ;  /* 0x0000009d94947221 */ /* 0x000fe20000010000 */
[----:B----4-:R-:W-:Y:S01]  /*19c90*/  FFMA.FTZ R203, R39, R249, R203 ;  /* 0x000000f927cb7223 */ /* 0x010fe200000100cb */
[----:B------:R-:W-:Y:S01]  /*19ca0*/  F2FP.F16.F32.PACK_AB R39, R65, R64 ;  /* 0x000000404127723e */ /* 0x000fe200000000ff */
[----:B------:R-:W1:Y:S02]  /*19cb0*/  MUFU.EX2 R249, R202 ;  /* 0x000000ca00f97308 */ /* 0x000e640000000800 */
[----:B------:R-:W-:Y:S01]  /*19cc0*/  FADD.FTZ R182, R182, R203 ;  /* 0x000000cbb6b67221 */ /* 0x000fe20000010000 */
[----:B------:R-:W-:Y:S02]  /*19cd0*/  LOP3.LUT R50, R39, R50, RZ, 0xc0, !PT ;  /* 0x0000003227327212 */ /* 0x000fe400078ec0ff */
[C---:B------:R-:W-:Y:S01]  /*19ce0*/  F2FP.F16.F32.PACK_AB R39, R214.reuse, R205 ;  /* 0x000000cdd627723e */ /* 0x040fe200000000ff */
[----:B------:R-:W-:Y:S01]  /*19cf0*/  FADD.FTZ R205, R205, R130 ;  /* 0x00000082cdcd7221 */ /* 0x000fe20000010000 */
[C---:B--2---:R-:W-:Y:S01]  /*19d00*/  ISETP.GT.AND P0, PT, R247.reuse, R228, PT ;  /* 0x000000e4f700720c */ /* 0x044fe20003f04270 */
[----:B------:R-:W-:Y:S01]  /*19d10*/  VIADD R247, R247, 0xffffffff ;  /* 0xfffffffff7f77836 */ /* 0x000fe20000000000 */
[----:B------:R-:W-:Y:S01]  /*19d20*/  LOP3.LUT R52, R39, R52, RZ, 0xc0, !PT ;  /* 0x0000003427347212 */ /* 0x000fe200078ec0ff */
[-C--:B------:R-:W-:Y:S05]  /*19d30*/  HMMA.16816.F32 R4, R48, R40.reuse, R4 ;  /* 0x000000283004723c */ /* 0x080fea0000001804 */
[----:B------:R-:W-:Y:S01]  /*19d40*/  FADD.FTZ R39, R173, R182 ;  /* 0x000000b6ad277221 */ /* 0x000fe20000010000 */
[----:B------:R-:W-:Y:S01]  /*19d50*/  FADD.FTZ R214, R214, R205 ;  /* 0x000000cdd6d67221 */ /* 0x000fe20000010000 */
[----:B-1----:R-:W-:Y:S01]  /*19d60*/  F2FP.F16.F32.PACK_AB R38, R249, R204 ;  /* 0x000000ccf926723e */ /* 0x002fe200000000ff */
[C---:B------:R-:W-:Y:S04]  /*19d70*/  HMMA.16816.F32 R8, R52.reuse, R40, R8 ;  /* 0x000000283408723c */ /* 0x040fe80000001808 */
[----:B------:R-:W-:Y:S01]  /*19d80*/  F2FP.F16.F32.PACK_AB R40, R69, R70 ;  /* 0x000000464528723e */ /* 0x000fe200000000ff */
[----:B------:R-:W-:Y:S01]  /*19d90*/  FADD.FTZ R39, R172, R39 ;  /* 0x00000027ac277221 */ /* 0x000fe20000010000 */
[----:B------:R-:W-:Y:S01]  /*19da0*/  LOP3.LUT R63, R38, R63, RZ, 0xc0, !PT ;  /* 0x0000003f263f7212 */ /* 0x000fe200078ec0ff */
[----:B------:R-:W-:Y:S01]  /*19db0*/  FADD.FTZ R75, R75, R214 ;  /* 0x000000d64b4b7221 */ /* 0x000fe20000010000 */
[-C--:B------:R-:W-:Y:S03]  /*19dc0*/  HMMA.16816.F32 R12, R52, R42.reuse, R12 ;  /* 0x0000002a340c723c */ /* 0x080fe6000000180c */
[----:B------:R-:W-:Y:S01]  /*19dd0*/  LOP3.LUT R59, R40, R59, RZ, 0xc0, !PT ;  /* 0x0000003b283b7212 */ /* 0x000fe200078ec0ff */
[----:B------:R-:W-:Y:S01]  /*19de0*/  FADD.FTZ R164, R164, R39 ;  /* 0x00000027a4a47221 */ /* 0x000fe20000010000 */
[----:B------:R-:W-:Y:S01]  /*19df0*/  F2FP.F16.F32.PACK_AB R39, R191, R196 ;  /* 0x000000c4bf27723e */ /* 0x000fe200000000ff */
[----:B------:R-:W-:Y:S01]  /*19e00*/  FADD.FTZ R75, R72, R75 ;  /* 0x0000004b484b7221 */ /* 0x000fe20000010000 */
[----:B------:R-:W-:Y:S01]  /*19e10*/  F2FP.F16.F32.PACK_AB R38, R185, R186 ;  /* 0x000000bab926723e */ /* 0x000fe200000000ff */
[C---:B------:R-:W-:Y:S01]  /*19e20*/  HMMA.16816.F32 R16, R48.reuse, R42, R16 ;  /* 0x0000002a3010723c */ /* 0x040fe20000001810 */
[----:B------:R-:W1:Y:S03]  /*19e30*/  LDSM.16.MT88.4 R40, [R218+0x5800] ;  /* 0x00580000da28783b */ /* 0x000e660000004200 */
[----:B------:R-:W-:Y:S01]  /*19e40*/  LOP3.LUT R60, R39, R60, RZ, 0xc0, !PT ;  /* 0x0000003c273c7212 */ /* 0x000fe200078ec0ff */
[----:B------:R-:W-:Y:S01]  /*19e50*/  FADD.FTZ R196, R196, R75 ;  /* 0x0000004bc4c47221 */ /* 0x000fe20000010000 */
[----:B------:R-:W-:Y:S01]  /*19e60*/  LOP3.LUT R163, R38, R163, RZ, 0xc0, !PT ;  /* 0x000000a326a37212 */ /* 0x000fe200078ec0ff */
[----:B------:R-:W-:Y:S01]  /*19e70*/  FADD.FTZ R113, R113, R164 ;  /* 0x000000a471717221 */ /* 0x000fe20000010000 */
[-C--:B---3--:R-:W-:Y:S03]  /*19e80*/  HMMA.16816.F32 R20, R48, R44.reuse, R20 ;  /* 0x0000002c3014723c */ /* 0x088fe60000001814 */
[----:B------:R-:W-:Y:S01]  /*19e90*/  F2FP.F16.F32.PACK_AB R39, R77, R76 ;  /* 0x0000004c4d27723e */ /* 0x000fe200000000ff */
[----:B------:R-:W-:Y:S01]  /*19ea0*/  FADD.FTZ R196, R191, R196 ;  /* 0x000000c4bfc47221 */ /* 0x000fe20000010000 */
[----:B------:R-:W-:Y:S01]  /*19eb0*/  F2FP.F16.F32.PACK_AB R38, R171, R176 ;  /* 0x000000b0ab26723e */ /* 0x000fe200000000ff */
[----:B------:R-:W-:Y:S01]  /*19ec0*/  FADD.FTZ R120, R120, R113 ;  /* 0x0000007178787221 */ /* 0x000fe20000010000 */
[----:B------:R-:W-:Y:S01]  /*19ed0*/  LOP3.LUT R146, R39, R146, RZ, 0xc0, !PT ;  /* 0x0000009227927212 */ /* 0x000fe200078ec0ff */
[C---:B------:R-:W-:Y:S04]  /*19ee0*/  HMMA.16816.F32 R24, R52.reuse, R44, R24 ;  /* 0x0000002c3418723c */ /* 0x040fe80000001818 */
[----:B------:R-:W-:Y:S01]  /*19ef0*/  LOP3.LUT R161, R38, R161, RZ, 0xc0, !PT ;  /* 0x000000a126a17212 */ /* 0x000fe200078ec0ff */
[----:B------:R-:W-:Y:S01]  /*19f00*/  FADD.FTZ R209, R209, R196 ;  /* 0x000000c4d1d17221 */ /* 0x000fe20000010000 */
[----:B------:R-:W-:Y:S01]  /*19f10*/  FADD.FTZ R105, R105, R120 ;  /* 0x0000007869697221 */ /* 0x000fe20000010000 */
[----:B------:R-:W-:Y:S01]  /*19f20*/  IMAD.MOV.U32 R164, RZ, RZ, R36 ;  /* 0x000000ffffa47224 */ /* 0x000fe200078e0024 */
[-C--:B------:R-:W-:Y:S03]  /*19f30*/  HMMA.16816.F32 R28, R52, R46.reuse, R28 ;  /* 0x0000002e341c723c */ /* 0x080fe6000000181c */
[----:B------:R-:W-:Y:S01]  /*19f40*/  FADD.FTZ R209, R206, R209 ;  /* 0x000000d1ced17221 */ /* 0x000fe20000010000 */
[----:B------:R-:W-:Y:S03]  /*19f50*/  FADD.FTZ R110, R110, R105 ;  /* 0x000000696e6e7221 */ /* 0x000fe60000010000 */
[----:B------:R-:W-:Y:S01]  /*19f60*/  FADD.FTZ R198, R198, R209 ;  /* 0x000000d1c6c67221 */ /* 0x000fe20000010000 */
[----:B------:R-:W-:Y:S01]  /*19f70*/  HMMA.16816.F32 R32, R48, R46, R32 ;  /* 0x0000002e3020723c */ /* 0x000fe20000001820 */
[----:B------:R-:W2:Y:S01]  /*19f80*/  LDSM.16.MT88.4 R44, [R84+0x1800] ;  /* 0x00180000542c783b */ /* 0x000ea20000004200 */
[----:B------:R-:W3:Y:S02]  /*19f90*/  MUFU.EX2 R50, R143 ;  /* 0x0000008f00327308 */ /* 0x000ee40000000800 */
[----:B------:R-:W-:Y:S01]  /*19fa0*/  F2FP.F16.F32.PACK_AB R48, R192, R189 ;  /* 0x000000bdc030723e */ /* 0x000fe200000000ff */
[----:B------:R-:W-:Y:S01]  /*19fb0*/  FADD.FTZ R201, R201, R198 ;  /* 0x000000c6c9c97221 */ /* 0x000fe20000010000 */
[----:B------:R-:W-:Y:S02]  /*19fc0*/  FADD.FTZ R110, R99, R110 ;  /* 0x0000006e636e7221 */ /* 0x000fe40000010000 */
[----:B------:R-:W-:Y:S01]  /*19fd0*/  LOP3.LUT R61, R48, R61, RZ, 0xc0, !PT ;  /* 0x0000003d303d7212 */ /* 0x000fe200078ec0ff */
[-C--:B-1----:R-:W-:Y:S03]  /*19fe0*/  HMMA.16816.F32 R4, R56, R40.reuse, R4 ;  /* 0x000000283804723c */ /* 0x082fe60000001804 */
[----:B------:R-:W1:Y:S02]  /*19ff0*/  MUFU.EX2 R48, R142 ;  /* 0x0000008e00307308 */ /* 0x000e640000000800 */
[----:B------:R-:W-:Y:S01]  /*1a000*/  FADD.FTZ R76, R76, R201 ;  /* 0x000000c94c4c7221 */ /* 0x000fe20000010000 */
[----:B------:R-:W-:Y:S02]  /*1a010*/  FADD.FTZ R95, R95, R110 ;  /* 0x0000006e5f5f7221 */ /* 0x000fe40000010000 */
[C---:B------:R-:W-:Y:S04]  /*1a020*/  HMMA.16816.F32 R8, R60.reuse, R40, R8 ;  /* 0x000000283c08723c */ /* 0x040fe80000001808 */
[----:B------:R-:W-:Y:S01]  /*1a030*/  F2FP.F16.F32.PACK_AB R41, R177, R184 ;  /* 0x000000b8b129723e */ /* 0x000fe200000000ff */
[----:B------:R-:W-:Y:S01]  /*1a040*/  FADD.FTZ R95, R92, R95 ;  /* 0x0000005f5c5f7221 */ /* 0x000fe20000010000 */
[----:B---3--:R-:W-:Y:S02]  /*1a050*/  F2FP.F16.F32.PACK_AB R40, R50, R193 ;  /* 0x000000c13228723e */ /* 0x008fe400000000ff */
[-C--:B------:R-:W-:Y:S03]  /*1a060*/  HMMA.16816.F32 R12, R60, R42.reuse, R12 ;  /* 0x0000002a3c0c723c */ /* 0x080fe6000000180c */
[----:B------:R-:W-:Y:S01]  /*1a070*/  LOP3.LUT R160, R41, R160, RZ, 0xc0, !PT ;  /* 0x000000a029a07212 */ /* 0x000fe200078ec0ff */
[----:B------:R-:W-:Y:S01]  /*1a080*/  FADD.FTZ R124, R124, R95 ;  /* 0x0000005f7c7c7221 */ /* 0x000fe20000010000 */
[----:B------:R-:W-:Y:S02]  /*1a090*/  LOP3.LUT R145, R40, R145, RZ, 0xc0, !PT ;  /* 0x0000009128917212 */ /* 0x000fe400078ec0ff */
[----:B-1----:R-:W-:Y:S01]  /*1a0a0*/  F2FP.F16.F32.PACK_AB R38, R199, R48 ;  /* 0x00000030c726723e */ /* 0x002fe200000000ff */
[C---:B------:R-:W-:Y:S01]  /*1a0b0*/  HMMA.16816.F32 R16, R56.reuse, R42, R16 ;  /* 0x0000002a3810723c */ /* 0x040fe20000001810 */
[----:B------:R-:W1:Y:S03]  /*1a0c0*/  LDSM.16.MT88.4 R40, [R84+0x1c00] ;  /* 0x001c00005428783b */ /* 0x000e660000004200 */
[----:B------:R-:W-:Y:S01]  /*1a0d0*/  LOP3.LUT R147, R38, R147, RZ, 0xc0, !PT ;  /* 0x0000009326937212 */ /* 0x000fe200078ec0ff */
[----:B------:R-:W-:Y:S03]  /*1a0e0*/  FADD.FTZ R124, R121, R124 ;  /* 0x0000007c797c7221 */ /* 0x000fe60000010000 */
[-C--:B--2---:R-:W-:Y:S03]  /*1a0f0*/  HMMA.16816.F32 R20, R56, R44.reuse, R20 ;  /* 0x0000002c3814723c */ /* 0x084fe60000001814 */
[----:B------:R-:W-:Y:S04]  /*1a100*/  FADD.FTZ R37, R125, R124 ;  /* 0x0000007c7d257221 */ /* 0x000fe80000010000 */
[----:B------:R-:W-:Y:S01]  /*1a110*/  FADD.FTZ R37, R128, R37 ;  /* 0x0000002580257221 */ /* 0x000fe20000010000 */
[C---:B------:R-:W-:Y:S04]  /*1a120*/  HMMA.16816.F32 R24, R60.reuse, R44, R24 ;  /* 0x0000002c3c18723c */ /* 0x040fe80000001818 */
[----:B------:R-:W-:Y:S01]  /*1a130*/  FADD.FTZ R134, R134, R37 ;  /* 0x0000002586867221 */ /* 0x000fe20000010000 */
[----:B------:R-:W-:Y:S03]  /*1a140*/  FADD.FTZ R37, R135, R158 ;  /* 0x0000009e87257221 */ /* 0x000fe60000010000 */
[-C--:B------:R-:W-:Y:S03]  /*1a150*/  HMMA.16816.F32 R28, R60, R46.reuse, R28 ;  /* 0x0000002e3c1c723c */ /* 0x080fe6000000181c */
[----:B------:R-:W-:Y:S01]  /*1a160*/  FADD.FTZ R38, R133, R134 ;  /* 0x0000008685267221 */ /* 0x000fe20000010000 */
[----:B------:R-:W-:Y:S03]  /*1a170*/  FADD.FTZ R37, R140, R37 ;  /* 0x000000258c257221 */ /* 0x000fe60000010000 */
[----:B------:R-:W-:Y:S01]  /*1a180*/  FADD.FTZ R137, R137, R38 ;  /* 0x0000002689897221 */ /* 0x000fe20000010000 */
[----:B------:R-:W-:Y:S04]  /*1a190*/  HMMA.16816.F32 R32, R56, R46, R32 ;  /* 0x0000002e3820723c */ /* 0x000fe80000001820 */
[----:B------:R-:W-:Y:S01]  /*1a1a0*/  FADD.FTZ R137, R136, R137 ;  /* 0x0000008988897221 */ /* 0x000fe20000010000 */
[----:B------:R-:W-:Y:S03]  /*1a1b0*/  FADD.FTZ R74, R74, R37 ;  /* 0x000000254a4a7221 */ /* 0x000fe60000010000 */
[-C--:B------:R-:W-:Y:S05]  /*1a1c0*/  HMMA.16816.F32 R132, R160, R152.reuse, R4 ;  /* 0x00000098a084723c */ /* 0x080fea0000001804 */
[----:B------:R-:W-:Y:S01]  /*1a1d0*/  FADD.FTZ R5, R141, R148 ;  /* 0x000000948d057221 */ /* 0x000fe20000010000 */
[----:B------:R-:W-:Y:S02]  /*1a1e0*/  FADD.FTZ R4, R210, R137 ;  /* 0x00000089d2047221 */ /* 0x000fe40000010000 */
[C---:B------:R-:W-:Y:S04]  /*1a1f0*/  HMMA.16816.F32 R140, R144.reuse, R152, R8 ;  /* 0x00000098908c723c */ /* 0x040fe80000001808 */
        /* <DEDUP_REMOVED lines=15> */
[-C--:B-1----:R-:W-:Y:S03]  /*1a2f0*/  HMMA.16816.F32 R156, R160, R40.reuse, R20 ;  /* 0x00000028a09c723c */ /* 0x082fe60000001814 */
        /* <DEDUP_REMOVED lines=20> */
[----:B------:R-:W-:Y:S03]  /*1a440*/  FADD.FTZ R193, R193, R204 ;  /* 0x000000ccc1c17221 */ /* 0x000fe60000010000 */
[----:B------:R3:W-:Y:S01]  /*1a450*/  STL [R1+0x24], R6 ;  /* 0x0000240601007387 */ /* 0x0007e20000100800 */
[----:B------:R-:W-:Y:S01]  /*1a460*/  FADD.FTZ R5, R185, R186 ;  /* 0x000000bab9057221 */ /* 0x000fe20000010000 */
[----:B------:R-:W-:Y:S04]  /*1a470*/  FADD.FTZ R193, R50, R193 ;  /* 0x000000c132c17221 */ /* 0x000fe80000010000 */
[----:B------:R3:W-:Y:S01]  /*1a480*/  STL [R1+0x20], R5 ;  /* 0x0000200501007387 */ /* 0x0007e20000100800 */
[----:B------:R-:W-:Y:S03]  /*1a490*/  FADD.FTZ R48, R48, R193 ;  /* 0x000000c130307221 */ /* 0x000fe60000010000 */
[----:B------:R3:W-:Y:S01]  /*1a4a0*/  STL [R1+0x28], R4 ;  /* 0x0000280401007387 */ /* 0x0007e20000100800 */
[----:B------:R-:W-:Y:S01]  /*1a4b0*/  FADD.FTZ R249, R199, R48 ;  /* 0x00000030c7f97221 */ /* 0x000fe20000010000 */
[----:B------:R-:W-:Y:S06]  /*1a4c0*/  @P0 BRA `(.L_x_554) ;  /* 0xffffff8000840947 */ /* 0x000fec000383ffff */
.L_x_553:
[----:B-1----:R-:W4:Y:S01]  /*1a4d0*/  LDL.LU R7, [R1+0x24] ;  /* 0x0000240001077983 */ /* 0x002f220000300800 */
[----:B------:R-:W1:Y:S03]  /*1a4e0*/  LDCU UR6, c[0x0][0x4fc] ;  /* 0x00009f80ff0677ac */ /* 0x000e660008000800 */
[----:B------:R-:W1:Y:S01]  /*1a4f0*/  SHFL.BFLY PT, R10, R249, 0x2, 0x1f ;  /* 0x0c401f00f90a7f89 */ /* 0x000e6200000e0000 */
[C---:B-----5:R-:W-:Y:S01]  /*1a500*/  SHF.L.U32 R12, R230.reuse, 0x3, RZ ;  /* 0x00000003e60c7819 */ /* 0x060fe200000006ff */
[----:B------:R-:W4:Y:S02]  /*1a510*/  S2UR UR4, SR_CgaCtaId ;  /* 0x00000000000479c3 */ /* 0x000f240000008800 */
[----:B--23--:R-:W2:Y:S04]  /*1a520*/  LDL.LU R6, [R1+0x20] ;  /* 0x0000200001067983 */ /* 0x00cea80000300800 */
[----:B------:R-:W3:Y:S01]  /*1a530*/  LDL.LU R4, [R1+0x28] ;  /* 0x0000280001047983 */ /* 0x000ee20000300800 */
[----:B------:R-:W-:Y:S01]  /*1a540*/  SHF.L.U32 R15, R230, 0x4, RZ ;  /* 0x00000004e60f7819 */ /* 0x000fe200000006ff */
[----:B------:R-:W3:Y:S01]  /*1a550*/  LDC R16, c[0x0][0x434] ;  /* 0x00010d00ff107b82 */ /* 0x000ee20000000800 */
[----:B------:R-:W-:-:S02]  /*1a560*/  ISETP.NE.AND P2, PT, R229, -0x1, PT ;  /* 0xffffffffe500780c */ /* 0x000fc40003f45270 */
[----:B------:R-:W-:Y:S02]  /*1a570*/  LOP3.LUT R252, R252, 0x3e00, R15, 0xf8, !PT ;  /* 0x00003e00fcfc7812 */ /* 0x000fe400078ef80f */
[----:B------:R-:W2:Y:S03]  /*1a580*/  S2R R15, SR_CTAID.X ;  /* 0x00000000000f7919 */ /* 0x000ea60000002500 */
[----:B------:R-:W3:Y:S01]  /*1a590*/  LDC R17, c[0x0][0x434] ;  /* 0x00010d00ff117b82 */ /* 0x000ee20000000800 */
[----:B-1----:R-:W-:-:S05]  /*1a5a0*/  FADD.FTZ R11, R10, R249 ;  /* 0x000000f90a0b7221 */ /* 0x002fca0000010000 */
[----:B------:R-:W1:Y:S02]  /*1a5b0*/  SHFL.BFLY PT, R10, R11, 0x1, 0x1f ;  /* 0x0c201f000b0a7f89 */ /* 0x000e6400000e0000 */
[----:B-1----:R-:W-:Y:S01]  /*1a5c0*/  FADD.FTZ R10, R11, R10 ;  /* 0x0000000a0b0a7221 */ /* 0x002fe20000010000 */
[----:B------:R-:W-:-:S04]  /*1a5d0*/  SHF.L.U32 R11, R230, 0x2, RZ ;  /* 0x00000002e60b7819 */ /* 0x000fc800000006ff */
[----:B------:R-:W-:Y:S01]  /*1a5e0*/  FSETP.NE.FTZ.AND P3, PT, R10, RZ, PT ;  /* 0x000000ff0a00720b */ /* 0x000fe20003f75000 */
[----:B----4-:R-:W1:Y:S04]  /*1a5f0*/  SHFL.BFLY PT, R8, R7, 0x2, 0x1f ;  /* 0x0c401f0007087f89 */ /* 0x010e6800000e0000 */
[----:B--2---:R-:W2:Y:S04]  /*1a600*/  SHFL.BFLY PT, R13, R6, 0x2, 0x1f ;  /* 0x0c401f00060d7f89 */ /* 0x004ea800000e0000 */
[----:B---3--:R-:W3:Y:S01]  /*1a610*/  SHFL.BFLY PT, R5, R4, 0x2, 0x1f ;  /* 0x0c401f0004057f89 */ /* 0x008ee200000e0000 */
[----:B-1----:R-:W-:-:S05]  /*1a620*/  FADD.FTZ R8, R8, R7 ;  /* 0x0000000708087221 */ /* 0x002fca0000010000 */
[----:B------:R-:W1:Y:S01]  /*1a630*/  SHFL.BFLY PT, R7, R8, 0x1, 0x1f ;  /* 0x0c201f0008077f89 */ /* 0x000e6200000e0000 */
[----:B--2---:R-:W-:Y:S01]  /*1a640*/  FADD.FTZ R13, R13, R6 ;  /* 0x000000060d0d7221 */ /* 0x004fe20000010000 */
[----:B---3--:R-:W-:-:S04]  /*1a650*/  FADD.FTZ R5, R5, R4 ;  /* 0x0000000405057221 */ /* 0x008fc80000010000 */
[----:B------:R-:W2:Y:S04]  /*1a660*/  SHFL.BFLY PT, R6, R13, 0x1, 0x1f ;  /* 0x0c201f000d067f89 */ /* 0x000ea800000e0000 */
[----:B------:R-:W3:Y:S01]  /*1a670*/  SHFL.BFLY PT, R4, R5, 0x1, 0x1f ;  /* 0x0c201f0005047f89 */ /* 0x000ee200000e0000 */
[----:B-1----:R-:W-:-:S04]  /*1a680*/  FADD.FTZ R7, R8, R7 ;  /* 0x0000000708077221 */ /* 0x002fc80000010000 */
[----:B------:R-:W1:Y:S01]  /*1a690*/  MUFU.RCP R9, R7 ;  /* 0x0000000700097308 */ /* 0x000e620000001000 */
[----:B------:R-:W-:Y:S01]  /*1a6a0*/  FSETP.NE.FTZ.AND P6, PT, R7, RZ, PT ;  /* 0x000000ff0700720b */ /* 0x000fe20003fd5000 */
[----:B--2---:R-:W-:Y:S01]  /*1a6b0*/  FADD.FTZ R6, R13, R6 ;  /* 0x000000060d067221 */ /* 0x004fe20000010000 */
[----:B------:R-:W-:-:S05]  /*1a6c0*/  SHF.L.U32 R13, R232, 0x5, RZ ;  /* 0x00000005e80d7819 */ /* 0x000fca00000006ff */
[----:B------:R-:W2:Y:S01]  /*1a6d0*/  MUFU.RCP R8, R6 ;  /* 0x0000000600087308 */ /* 0x000ea20000001000 */
[----:B------:R-:W-:Y:S01]  /*1a6e0*/  FSETP.NE.FTZ.AND P5, PT, R6, RZ, PT ;  /* 0x000000ff0600720b */ /* 0x000fe20003fb5000 */
[----:B---3--:R-:W-:Y:S01]  /*1a6f0*/  FADD.FTZ R4, R5, R4 ;  /* 0x0000000405047221 */ /* 0x008fe20000010000 */
[----:B------:R-:W-:Y:S02]  /*1a700*/  LOP3.LUT R5, R12, 0xc0, RZ, 0xc0, !PT ;  /* 0x000000c00c057812 */ /* 0x000fe400078ec0ff */
[----:B------:R-:W-:Y:S01]  /*1a710*/  LOP3.LUT R13, R252, 0x20, R13, 0xf8, !PT ;  /* 0x00000020fc0d7812 */ /* 0x000fe200078ef80d */
[----:B------:R-:W3:Y:S01]  /*1a720*/  @P6 LDC R23, c[0x0][0x458] ;  /* 0x00011600ff176b82 */ /* 0x000ee20000000800 */
[----:B------:R-:W-:Y:S01]  /*1a730*/  LOP3.LUT R14, R5, 0x18, R230, 0xf8, !PT ;  /* 0x00000018050e7812 */ /* 0x000fe200078ef8e6 */
[----:B------:R-:W4:Y:S01]  /*1a740*/  MUFU.RCP R12, R4 ;  /* 0x00000004000c7308 */ /* 0x000f220000001000 */
[----:B------:R-:W-:Y:S02]  /*1a750*/  FSETP.NE.FTZ.AND P4, PT, R4, RZ, PT ;  /* 0x000000ff0400720b */ /* 0x000fe40003f95000 */
[----:B-1----:R-:W-:-:S02]  /*1a760*/  FSEL R9, R9, 1, P6 ;  /* 0x3f80000009097808 */ /* 0x002fc40003000000 */
[----:B------:R-:W-:Y:S01]  /*1a770*/  LOP3.LUT R13, R13, R14, RZ, 0xfc, !PT ;  /* 0x0000000e0d0d7212 */ /* 0x000fe200078efcff */
[----:B------:R-:W1:Y:S01]  /*1a780*/  @P5 LDC R26, c[0x0][0x458] ;  /* 0x00011600ff1a5b82 */ /* 0x000e620000000800 */
[----:B------:R-:W-:Y:S01]  /*1a790*/  LOP3.LUT R14, R11, 0x40, RZ, 0xc0, !PT ;  /* 0x000000400b0e7812 */ /* 0x000fe200078ec0ff */
[----:B------:R-:W4:Y:S01]  /*1a7a0*/  MUFU.RCP R5, R10 ;  /* 0x0000000a00057308 */ /* 0x000f220000001000 */
[----:B--2---:R-:W-:Y:S01]  /*1a7b0*/  FSEL R8, R8, 1, P5 ;  /* 0x3f80000008087808 */ /* 0x004fe20002800000 */
[----:B------:R-:W-:-:S04]  /*1a7c0*/  FMUL.FTZ R9, R9, UR6 ;  /* 0x0000000609097c20 */ /* 0x000fc80008410000 */
[----:B------:R-:W-:Y:S01]  /*1a7d0*/  FMUL.FTZ R8, R8, UR6 ;  /* 0x0000000608087c20 */ /* 0x000fe20008410000 */
[C---:B------:R-:W-:Y:S01]  /*1a7e0*/  FMUL.FTZ R132, R9.reuse, R132 ;  /* 0x0000008409847220 */ /* 0x040fe20000410000 */
[----:B------:R-:W-:Y:S01]  /*1a7f0*/  FMUL.FTZ R133, R9, R133 ;  /* 0x0000008509857220 */ /* 0x000fe20000410000 */
[----:B----4-:R-:W-:Y:S01]  /*1a800*/  FSEL R12, R12, 1, P4 ;  /* 0x3f8000000c0c7808 */ /* 0x010fe20002000000 */
        /* <DEDUP_REMOVED lines=8> */
[----:B------:R-:W-:Y:S01]  /*1a890*/  FSEL R5, R5, 1, P3 ;  /* 0x3f80000005057808 */ /* 0x000fe20001800000 */
[----:B------:R-:W2:Y:S01]  /*1a8a0*/  LDC.U8 R8, c[0x0][0x549] ;  /* 0x00015240ff087b82 */ /* 0x000ea20000000000 */
[----:B------:R-:W-:Y:S01]  /*1a8b0*/  FMUL.FTZ R12, R12, UR6 ;  /* 0x000000060c0c7c20 */ /* 0x000fe20008410000 */
[C---:B------:R-:W-:Y:S01]  /*1a8c0*/  FMUL.FTZ R152, R9.reuse, R152 ;  /* 0x0000009809987220 */ /* 0x040fe20000410000 */
[----:B------:R-:W-:Y:S01]  /*1a8d0*/  FMUL.FTZ R153, R9, R153 ;  /* 0x0000009909997220 */ /* 0x000fe20000410000 */
[----:B------:R-:W-:Y:S01]  /*1a8e0*/  FMUL.FTZ R5, R5, UR6 ;  /* 0x0000000605057c20 */ /* 0x000fe20008410000 */
[----:B------:R-:W-:Y:S01]  /*1a8f0*/  UMOV UR6, 0x400 ;  /* 0x0000040000067882 */ /* 0x000fe20000000000 */
[C---:B------:R-:W-:Y:S01]  /*1a900*/  FMUL.FTZ R140, R12.reuse, R140 ;  /* 0x0000008c0c8c7220 */ /* 0x040fe20000410000 */
[----:B------:R-:W-:Y:S01]  /*1a910*/  ULEA UR4, UR4, UR6, 0x18 ;  /* 0x0000000604047291 */ /* 0x000fe2000f8ec0ff */
        /* <DEDUP_REMOVED lines=10> */
[----:B------:R-:W-:Y:S01]  /*1a9c0*/  FMUL.FTZ R138, R5, R138 ;  /* 0x0000008a058a7220 */ /* 0x000fe20000410000 */
[----:B------:R-:W-:Y:S01]  /*1a9d0*/  LEA R13, R13, UR4, 0x1 ;  /* 0x000000040d0d7c11 */ /* 0x000fe2000f8e08ff */
[----:B------:R-:W-:Y:S01]  /*1a9e0*/  FMUL.FTZ R139, R5, R139 ;  /* 0x0000008b058b7220 */ /* 0x000fe20000410000 */
[C---:B------:R-:W-:Y:S01]  /*1a9f0*/  FMUL.FTZ R156, R9.reuse, R156 ;  /* 0x0000009c099c7220 */ /* 0x040fe20000410000 */
[C---:B------:R-:W-:Y:S01]  /*1aa00*/  FMUL.FTZ R157, R9.reuse, R157 ;  /* 0x0000009d099d7220 */ /* 0x040fe20000410000 */
[----:B------:R-:W-:Y:S01]  /*1aa10*/  FMUL.FTZ R160, R9, R160 ;  /* 0x000000a009a07220 */ /* 0x000fe20000410000 */
[----:B--2---:R-:W-:Y:S01]  /*1aa20*/  ISETP.NE.AND P1, PT, R8, RZ, PT ;  /* 0x000000ff0800720c */ /* 0x004fe20003f25270 */
[----:B------:R-:W2:Y:S01]  /*1aa30*/  S2R R11, SR_CTAID.Y ;  /* 0x00000000000b7919 */ /* 0x000ea20000002600 */
[----:B------:R-:W-:Y:S01]  /*1aa40*/  F2FP.F16.F32.PACK_AB R132, R133, R132 ;  /* 0x000000848584723e */ /* 0x000fe200000000ff */
[----:B------:R-:W-:Y:S01]  /*1aa50*/  FMUL.FTZ R9, R9, R161 ;  /* 0x000000a109097220 */ /* 0x000fe20000410000 */
[----:B------:R-:W-:Y:S01]  /*1aa60*/  F2FP.F16.F32.PACK_AB R134, R135, R134 ;  /* 0x000000868786723e */ /* 0x000fe200000000ff */
[----:B------:R-:W-:Y:S01]  /*1aa70*/  FMUL.FTZ R150, R5, R150 ;  /* 0x0000009605967220 */ /* 0x000fe20000410000 */
[----:B------:R-:W-:Y:S01]  /*1aa80*/  F2FP.F16.F32.PACK_AB R152, R153, R152 ;  /* 0x000000989998723e */ /* 0x000fe200000000ff */
[----:B------:R-:W-:Y:S01]  /*1aa90*/  FMUL.FTZ R151, R5, R151 ;  /* 0x0000009705977220 */ /* 0x000fe20000410000 */
[----:B------:R-:W-:Y:S01]  /*1aaa0*/  F2FP.F16.F32.PACK_AB R154, R155, R154 ;  /* 0x0000009a9b9a723e */ /* 0x000fe200000000ff */
[----:B------:R-:W-:Y:S01]  /*1aab0*/  FMUL.FTZ R146, R5, R146 ;  /* 0x0000009205927220 */ /* 0x000fe20000410000 */
[----:B------:R-:W-:Y:S01]  /*1aac0*/  IADD3 R19, PT, PT, R13, -R12, RZ ;  /* 0x8000000c0d137210 */ /* 0x000fe20007ffe0ff */
[----:B------:R-:W-:Y:S01]  /*1aad0*/  FMUL.FTZ R5, R5, R147 ;  /* 0x0000009305057220 */ /* 0x000fe20000410000 */
[----:B------:R-:W-:Y:S01]  /*1aae0*/  F2FP.F16.F32.PACK_AB R140, R141, R140 ;  /* 0x0000008c8d8c723e */ /* 0x000fe200000000ff */
[----:B------:R-:W-:Y:S01]  /*1aaf0*/  STS [R13], R132 ;  /* 0x000000840d007388 */ /* 0x000fe20000000800 */
[----:B------:R-:W-:Y:S01]  /*1ab00*/  F2FP.F16.F32.PACK_AB R142, R143, R142 ;  /* 0x0000008e8f8e723e */ /* 0x000fe200000000ff */
[----:B------:R-:W4:Y:S01]  /*1ab10*/  @P1 LDC R29, c[0x0][0x430] ;  /* 0x00010c00ff1d1b82 */ /* 0x000f220000000800 */
[----:B------:R-:W-:Y:S01]  /*1ab20*/  IADD3 R25, PT, PT, R13, -R14, RZ ;  /* 0x8000000e0d197210 */ /* 0x000fe20007ffe0ff */
[----:B------:R-:W-:Y:S01]  /*1ab30*/  STS [R13+0x200], R134 ;  /* 0x000200860d007388 */ /* 0x000fe20000000800 */
[----:B------:R-:W-:Y:S01]  /*1ab40*/  F2FP.F16.F32.PACK_AB R136, R137, R136 ;  /* 0x000000888988723e */ /* 0x000fe200000000ff */
[----:B------:R1:W1:Y:S01]  /*1ab50*/  @P6 MUFU.LG2 R21, R7 ;  /* 0x0000000700156308 */ /* 0x0002620000000c00 */
[----:B------:R-:W-:Y:S01]  /*1ab60*/  F2FP.F16.F32.PACK_AB R138, R139, R138 ;  /* 0x0000008a8b8a723e */ /* 0x000fe200000000ff */
[----:B------:R-:W-:Y:S01]  /*1ab70*/  STS [R19+0x10], R152 ;  /* 0x0000109813007388 */ /* 0x000fe20000000800 */
[----:B------:R-:W-:Y:S01]  /*1ab80*/  F2FP.F16.F32.PACK_AB R156, R157, R156 ;  /* 0x0000009c9d9c723e */ /* 0x000fe200000000ff */
[----:B------:R-:W1:Y:S01]  /*1ab90*/  @P1 LDC R18, c[0x0][0x430] ;  /* 0x00010c00ff121b82 */ /* 0x000e620000000800 */
[----:B------:R-:W-:Y:S01]  /*1aba0*/  F2FP.F16.F32.PACK_AB R158, R159, R158 ;  /* 0x0000009e9f9e723e */ /* 0x000fe200000000ff */
[----:B------:R-:W-:Y:S01]  /*1abb0*/  STS [R19+0x210], R154 ;  /* 0x0002109a13007388 */ /* 0x000fe20000000800 */
[----:B------:R-:W-:Y:S01]  /*1abc0*/  F2FP.F16.F32.PACK_AB R9, R9, R160 ;  /* 0x000000a00909723e */ /* 0x000fe200000000ff */
[----:B------:R1:W1:Y:S01]  /*1abd0*/  @P5 MUFU.LG2 R27, R6 ;  /* 0x00000006001b5308 */ /* 0x0002620000000c00 */
[----:B------:R-:W-:Y:S01]  /*1abe0*/  F2FP.F16.F32.PACK_AB R162, R163, R162 ;  /* 0x000000a2a3a2723e */ /* 0x000fe200000000ff */
[----:B------:R-:W-:Y:S01]  /*1abf0*/  STS [R13+0x1000], R140 ;  /* 0x0010008c0d007388 */ /* 0x000fe20000000800 */
[----:B------:R-:W-:-:S02]  /*1ac00*/  IADD3 R20, PT, PT, -R12, R25, RZ ;  /* 0x000000190c147210 */ /* 0x000fc40007ffe1ff */
[----:B------:R-:W-:Y:S01]  /*1ac10*/  F2FP.F16.F32.PACK_AB R148, R149, R148 ;  /* 0x000000949594723e */ /* 0x000fe200000000ff */
[----:B------:R3:W-:Y:S01]  /*1ac20*/  STS [R13+0x1200], R142 ;  /* 0x0012008e0d007388 */ /* 0x0007e20000000800 */
[----:B------:R-:W-:Y:S01]  /*1ac30*/  F2FP.F16.F32.PACK_AB R150, R151, R150 ;  /* 0x000000969796723e */ /* 0x000fe200000000ff */
[----:B------:R1:W1:Y:S01]  /*1ac40*/  @P4 MUFU.LG2 R28, R4 ;  /* 0x00000004001c4308 */ /* 0x0002620000000c00 */
[----:B------:R-:W-:Y:S01]  /*1ac50*/  F2FP.F16.F32.PACK_AB R144, R145, R144 ;  /* 0x000000909190723e */ /* 0x000fe200000000ff */
[----:B------:R-:W-:Y:S01]  /*1ac60*/  STS [R19+0x1010], R136 ;  /* 0x0010108813007388 */ /* 0x000fe20000000800 */
[----:B------:R-:W-:Y:S01]  /*1ac70*/  F2FP.F16.F32.PACK_AB R5, R5, R146 ;  /* 0x000000920505723e */ /* 0x000fe200000000ff */
[----:B----4-:R-:W-:Y:S02]  /*1ac80*/  @P1 IMAD R17, R29, R16, RZ ;  /* 0x000000101d111224 */ /* 0x010fe400078e02ff */
[----:B------:R4:W-:Y:S04]  /*1ac90*/  STS [R19+0x1210], R138 ;  /* 0x0012108a13007388 */ /* 0x0009e80000000800 */
[----:B------:R-:W-:Y:S04]  /*1aca0*/  STS [R25+0x20], R156 ;  /* 0x0000209c19007388 */ /* 0x000fe80000000800 */
[----:B------:R-:W-:Y:S04]  /*1acb0*/  STS [R25+0x220], R158 ;  /* 0x0002209e19007388 */ /* 0x000fe80000000800 */
[----:B------:R2:W-:Y:S04]  /*1acc0*/  STS [R20+0x30], R9 ;  /* 0x0000300914007388 */ /* 0x0005e80000000800 */
[----:B------:R-:W-:Y:S01]  /*1acd0*/  STS [R20+0x230], R162 ;  /* 0x000230a214007388 */ /* 0x000fe20000000800 */
[----:B---3--:R-:W3:Y:S03]  /*1ace0*/  @!P2 LDC.64 R12, c[0x0][0x400] ;  /* 0x00010000ff0cab82 */ /* 0x008ee60000000a00 */
[----:B------:R-:W-:Y:S04]  /*1acf0*/  STS [R25+0x1020], R148 ;  /* 0x0010209419007388 */ /* 0x000fe80000000800 */
[----:B------:R3:W-:Y:S01]  /*1ad00*/  STS [R25+0x1220], R150 ;  /* 0x0012209619007388 */ /* 0x0007e20000000800 */
[----:B----4-:R-:W4:Y:S03]  /*1ad10*/  LDC.U8 R19, c[0x0][0x548] ;  /* 0x00015200ff137b82 */ /* 0x010f260000000000 */
[----:B------:R1:W-:Y:S04]  /*1ad20*/  STS [R20+0x1030], R144 ;  /* 0x0010309014007388 */ /* 0x0003e80000000800 */
[----:B------:R1:W-:Y:S01]  /*1ad30*/  STS [R20+0x1230], R5 ;  /* 0x0012300514007388 */ /* 0x0003e20000000800 */
[----:B------:R-:W1:Y:S01]  /*1ad40*/  S2R R14, SR_CTAID.Z ;  /* 0x00000000000e7919 */ /* 0x000e620000002700 */
[----:B--2---:R-:W2:Y:S01]  /*1ad50*/  @P2 LDC.64 R8, c[0x0][0x408] ;  /* 0x00010200ff082b82 */ /* 0x004ea20000000a00 */
[----:B---3--:R-:W-:Y:S01]  /*1ad60*/  @!P2 IMAD.WIDE.U32 R24, R11, R12, RZ ;  /* 0x0000000c0b18a225 */ /* 0x008fe200078e00ff */
[----:B------:R-:W-:Y:S01]  /*1ad70*/  @P1 MOV R12, 0x1 ;  /* 0x00000001000c1802 */ /* 0x000fe20000000f00 */
[----:B-1----:R-:W-:Y:S06]  /*1ad80*/  @P1 BRA `(.L_x_557) ;  /* 0x0000000000201947 */ /* 0x002fec0003800000 */
[----:B----4-:R-:W-:Y:S01]  /*1ad90*/  ISETP.NE.AND P0, PT, R19, RZ, PT ;  /* 0x000000ff1300720c */ /* 0x010fe20003f05270 */
[----:B------:R-:W1:-:S12]  /*1ada0*/  LDC R5, c[0x0][0x3e0] ;  /* 0x0000f800ff057b82 */ /* 0x000e580000000800 */
[----:B------:R-:W1:Y:S01]  /*1adb0*/  @P0 LDC R12, c[0x0][0x454] ;  /* 0x00011500ff0c0b82 */ /* 0x000e620000000800 */
[----:B------:R-:W-:Y:S02]  /*1adc0*/  @P0 MOV R18, 0x1 ;  /* 0x0000000100120802 */ /* 0x000fe40000000f00 */
[----:B------:R-:W-:-:S05]  /*1add0*/  @!P0 MOV R18, 0x1 ;  /* 0x0000000100128802 */ /* 0x000fca0000000f00 */
[----:B------:R-:W3:Y:S01]  /*1ade0*/  @P0 LDC R17, c[0x0][0x454] ;  /* 0x00011500ff110b82 */ /* 0x000ee20000000800 */
[-C--:B-1----:R-:W-:Y:S02]  /*1adf0*/  @P0 IMAD R12, R12, R5.reuse, RZ ;  /* 0x000000050c0c0224 */ /* 0x082fe400078e02ff */
[----:B------:R-:W-:-:S07]  /*1ae00*/  @!P0 IMAD R12, R16, R5, RZ ;  /* 0x00000005100c8224 */ /* 0x000fce00078e02ff */
.L_x_557:
[----:B------:R-:W-:Y:S01]  /*1ae10*/  BAR.SYNC.DEFER_BLOCKING 0x0 ;  /* 0x0000000000007b1d */ /* 0x000fe20000010000 */
[----:B------:R-:W-:Y:S01]  /*1ae20*/  ISETP.NE.AND P0, PT, R229, -0x1, PT ;  /* 0xffffffffe500780c */ /* 0x000fe20003f05270 */
[----:B------:R-:W-:Y:S01]  /*1ae30*/  @P6 FMUL.FTZ R29, R21, 0.69314718246459960938 ;  /* 0x3f317218151d6820 */ /* 0x000fe20000410000 */
[----:B----4-:R-:W-:Y:S01]  /*1ae40*/  ISETP.NE.AND P1, PT, R19, RZ, !P1 ;  /* 0x000000ff1300720c */ /* 0x010fe20004f25270 */
[----:B------:R-:W-:Y:S02]  /*1ae50*/  @!P2 IMAD R19, R11, R13, R25 ;  /* 0x0000000d0b13a224 */ /* 0x000fe400078e0219 */
[----:B------:R-:W-:Y:S02]  /*1ae60*/  @P5 FMUL.FTZ R32, R27, 0.69314718246459960938 ;  /* 0x3f3172181b205820 */ /* 0x000fe40000410000 */
[----:B------:R-:W1:Y:S01]  /*1ae70*/  @P3 LDC R21, c[0x0][0x458] ;  /* 0x00011600ff153b82 */ /* 0x000e620000000800 */
[----:B------:R-:W4:Y:S01]  /*1ae80*/  @P3 MUFU.LG2 R10, R10 ;  /* 0x0000000a000a3308 */ /* 0x000f220000000c00 */
[----:B--2---:R-:W-:Y:S01]  /*1ae90*/  @P2 IMAD.WIDE.U32 R30, R229, R8, RZ ;  /* 0x00000008e51e2225 */ /* 0x004fe200078e00ff */
[----:B------:R-:W-:-:S03]  /*1aea0*/  MOV R20, 0x7f800000 ;  /* 0x7f80000000147802 */ /* 0x000fc60000000f00 */
[----:B------:R-:W-:Y:S01]  /*1aeb0*/  @P5 FFMA.FTZ R20, R3, R26, R32 ;  /* 0x0000001a03145223 */ /* 0x000fe20000010020 */
[----:B------:R-:W-:Y:S01]  /*1aec0*/  MOV R22, 0x7f800000 ;  /* 0x7f80000000167802 */ /* 0x000fe20000000f00 */
[----:B------:R-:W-:Y:S02]  /*1aed0*/  @P2 IMAD R19, R229, R9, R31 ;  /* 0x00000009e5132224 */ /* 0x000fe400078e021f */
[----:B------:R-:W-:Y:S01]  /*1aee0*/  @P6 FFMA.FTZ R22, R36, R23, R29 ;  /* 0x0000001724166223 */ /* 0x000fe2000001001d */
[----:B------:R-:W2:Y:S01]  /*1aef0*/  @P4 LDC R13, c[0x0][0x458] ;  /* 0x00011600ff0d4b82 */ /* 0x000ea20000000800 */
[----:B------:R-:W-:Y:S01]  /*1af00*/  @!P0 IMAD R229, R11, R16, RZ ;  /* 0x000000100be58224 */ /* 0x000fe200078e02ff */
[----:B------:R-:W-:Y:S01]  /*1af10*/  LOP3.LUT P0, RZ, R230, 0x3, RZ, 0xc0, !PT ;  /* 0x00000003e6ff7812 */ /* 0x000fe2000780c0ff */
[----:B---3--:R-:W-:Y:S02]  /*1af20*/  IMAD R17, R14, R17, RZ ;  /* 0x000000110e117224 */ /* 0x008fe400078e02ff */
[----:B------:R-:W-:Y:S01]  /*1af30*/  @P4 FMUL.FTZ R9, R28, 0.69314718246459960938 ;  /* 0x3f3172181c094820 */ /* 0x000fe20000410000 */
[----:B------:R-:W-:Y:S01]  /*1af40*/  IMAD R8, R15, R18, RZ ;  /* 0x000000120f087224 */ /* 0x000fe200078e02ff */
[----:B------:R-:W-:Y:S01]  /*1af50*/  SHF.R.S32.HI R3, RZ, 0x1f, R229 ;  /* 0x0000001fff037819 */ /* 0x000fe200000114e5 */
[----:B------:R-:W-:Y:S01]  /*1af60*/  @!P1 IMAD R17, R11, R12, R17 ;  /* 0x0000000c0b119224 */ /* 0x000fe200078e0211 */
[----:B------:R-:W-:Y:S01]  /*1af70*/  SEL R23, R229, RZ, P1 ;  /* 0x000000ffe5177207 */ /* 0x000fe20000800000 */
[----:B------:R-:W-:Y:S01]  /*1af80*/  BSSY.RECONVERGENT B0, `(.L_x_558) ;  /* 0x0000034000007945 */ /* 0x000fe20003800200 */
[----:B------:R3:W3:Y:S01]  /*1af90*/  LDS.128 R4, [R231+0x1800] ;  /* 0x00180000e7047984 */ /* 0x0006e20000000c00 */
[----:B------:R-:W-:Y:S01]  /*1afa0*/  SHF.L.U32 R8, R8, 0x7, RZ ;  /* 0x0000000708087819 */ /* 0x000fe200000006ff */
[----:B----4-:R-:W-:Y:S01]  /*1afb0*/  @P3 FMUL.FTZ R11, R10, 0.69314718246459960938 ;  /* 0x3f3172180a0b3820 */ /* 0x010fe20000410000 */
[----:B------:R-:W-:-:S02]  /*1afc0*/  SEL R3, R3, RZ, P1 ;  /* 0x000000ff03037207 */ /* 0x000fc40000800000 */
[--C-:B------:R-:W-:Y:S02]  /*1afd0*/  IADD3 R23, P5, P1, R8, R23, R17.reuse ;  /* 0x0000001708177210 */ /* 0x100fe400079be011 */
[----:B------:R-:W-:Y:S02]  /*1afe0*/  SHF.R.S32.HI R10, RZ, 0x1f, R17 ;  /* 0x0000001fff0a7819 */ /* 0x000fe40000011411 */
[----:B------:R-:W-:Y:S02]  /*1aff0*/  SHF.R.S32.HI R8, RZ, 0x1f, R8 ;  /* 0x0000001fff087819 */ /* 0x000fe40000011408 */
[----:B------:R-:W-:Y:S01]  /*1b000*/  MOV R15, 0x7f800000 ;  /* 0x7f800000000f7802 */ /* 0x000fe20000000f00 */
[----:B-1----:R-:W-:Y:S01]  /*1b010*/  @P3 FFMA.FTZ R15, R0, R21, R11 ;  /* 0x00000015000f3223 */ /* 0x002fe2000001000b */
[----:B------:R-:W-:Y:S01]  /*1b020*/  MOV R16, 0x7f800000 ;  /* 0x7f80000000107802 */ /* 0x000fe20000000f00 */
[----:B--2---:R-:W-:Y:S01]  /*1b030*/  @P4 FFMA.FTZ R16, R2, R13, R9 ;  /* 0x0000000d02104223 */ /* 0x004fe20000010009 */
[----:B------:R-:W-:Y:S01]  /*1b040*/  IADD3.X R0, PT, PT, R8, R3, R10, P5, P1 ;  /* 0x0000000308007210 */ /* 0x000fe20002fe240a */
[----:B------:R-:W-:Y:S06]  /*1b050*/  @P0 BRA `(.L_x_559) ;  /* 0x0000000000980947 */ /* 0x000fec0003800000 */
        /* <DEDUP_REMOVED lines=12> */
[C---:B------:R-:W-:Y:S01]  /*1b120*/  @!P6 IADD3 R17, P0, PT, R26.reuse, R23, RZ ;  /* 0x000000171a11e210 */ /* 0x040fe20007f1e0ff */
[-C--:B------:R-:W-:Y:S01]  /*1b130*/  @!P5 IMAD R28, R29, R18.reuse, RZ ;  /* 0x000000121d1cd224 */ /* 0x080fe200078e02ff */
[----:B------:R-:W2:Y:S01]  /*1b140*/  @!P5 LDC.64 R10, c[0x0][0x420] ;  /* 0x00010800ff0adb82 */ /* 0x000ea20000000a00 */
[----:B------:R-:W-:Y:S01]  /*1b150*/  @!P4 IMAD R27, R27, R18, RZ ;  /* 0x000000121b1bc224 */ /* 0x000fe200078e02ff */
[----:B------:R-:W-:Y:S01]  /*1b160*/  @!P6 LEA.HI.X.SX32 R26, R26, R0, 0x1, P0 ;  /* 0x000000001a1ae211 */ /* 0x000fe200000f0eff */
[----:B------:R-:W-:-:S05]  /*1b170*/  @!P3 IMAD R18, R21, R18, RZ ;  /* 0x000000121512b224 */ /* 0x000fca00078e02ff */
[----:B------:R-:W4:Y:S08]  /*1b180*/  @!P4 LDC.64 R8, c[0x0][0x420] ;  /* 0x00010800ff08cb82 */ /* 0x000f300000000a00 */
[----:B------:R-:W5:Y:S01]  /*1b190*/  @!P3 LDC.64 R2, c[0x0][0x420] ;  /* 0x00010800ff02bb82 */ /* 0x000f620000000a00 */
[----:B-1----:R-:W-:Y:S02]  /*1b1a0*/  @!P6 LEA R32, P1, R17, R12, 0x2 ;  /* 0x0000000c1120e211 */ /* 0x002fe400078210ff */
[----:B------:R-:W-:-:S02]  /*1b1b0*/  @!P5 IADD3 R12, P0, PT, R28, R23, RZ ;  /* 0x000000171c0cd210 */ /* 0x000fc40007f1e0ff */
[----:B------:R-:W-:Y:S02]  /*1b1c0*/  @!P6 LEA.HI.X R33, R17, R13, R26, 0x2, P1 ;  /* 0x0000000d1121e211 */ /* 0x000fe400008f141a */
[----:B------:R-:W-:Y:S02]  /*1b1d0*/  @!P5 LEA.HI.X.SX32 R28, R28, R0, 0x1, P0 ;  /* 0x000000001c1cd211 */ /* 0x000fe400000f0eff */
[C---:B--2---:R-:W-:Y:S01]  /*1b1e0*/  @!P5 LEA R34, P0, R12.reuse, R10, 0x2 ;  /* 0x0000000a0c22d211 */ /* 0x044fe200078010ff */
[----:B------:R1:W-:Y:S01]  /*1b1f0*/  @!P6 STG.E desc[UR16][R32.64], R22 ;  /* 0x000000162000e986 */ /* 0x0003e2000c101910 */
[----:B------:R-:W-:Y:S02]  /*1b200*/  @!P4 IADD3 R10, P1, PT, R27, R23, RZ ;  /* 0x000000171b0ac210 */ /* 0x000fe40007f3e0ff */
[----:B------:R-:W-:Y:S02]  /*1b210*/  @!P5 LEA.HI.X R35, R12, R11, R28, 0x2, P0 ;  /* 0x0000000b0c23d211 */ /* 0x000fe400000f141c */
[----:B------:R-:W-:-:S02]  /*1b220*/  @!P3 IADD3 R23, P0, PT, R18, R23, RZ ;  /* 0x000000171217b210 */ /* 0x000fc40007f1e0ff */
[----:B------:R-:W-:Y:S01]  /*1b230*/  @!P4 LEA.HI.X.SX32 R27, R27, R0, 0x1, P1 ;  /* 0x000000001b1bc211 */ /* 0x000fe200008f0eff */
[----:B------:R1:W-:Y:S01]  /*1b240*/  @!P5 STG.E desc[UR16][R34.64], R20 ;  /* 0x000000142200d986 */ /* 0x0003e2000c101910 */
[----:B----4-:R-:W-:Y:S02]  /*1b250*/  @!P4 LEA R8, P1, R10, R8, 0x2 ;  /* 0x000000080a08c211 */ /* 0x010fe400078210ff */
[----:B------:R-:W-:Y:S02]  /*1b260*/  @!P3 LEA.HI.X.SX32 R0, R18, R0, 0x1, P0 ;  /* 0x000000001200b211 */ /* 0x000fe400000f0eff */
[----:B------:R-:W-:Y:S02]  /*1b270*/  @!P4 LEA.HI.X R9, R10, R9, R27, 0x2, P1 ;  /* 0x000000090a09c211 */ /* 0x000fe400008f141b */
[----:B-----5:R-:W-:-:S03]  /*1b280*/  @!P3 LEA R2, P0, R23, R2, 0x2 ;  /* 0x000000021702b211 */ /* 0x020fc600078010ff */
[----:B------:R1:W-:Y:S01]  /*1b290*/  @!P4 STG.E desc[UR16][R8.64], R16 ;  /* 0x000000100800c986 */ /* 0x0003e2000c101910 */
[----:B------:R-:W-:-:S05]  /*1b2a0*/  @!P3 LEA.HI.X R3, R23, R3, R0, 0x2, P0 ;  /* 0x000000031703b211 */ /* 0x000fca00000f1400 */
[----:B------:R1:W-:Y:S04]  /*1b2b0*/  @!P3 STG.E desc[UR16][R2.64], R15 ;  /* 0x0000000f0200b986 */ /* 0x0003e8000c101910 */
.L_x_559:
[----:B------:R-:W-:Y:S05]  /*1b2c0*/  BSYNC.RECONVERGENT B0 ;  /* 0x0000000000007941 */ /* 0x000fea0003800200 */
.L_x_558:
[----:B------:R-:W2:Y:S01]  /*1b2d0*/  LDCU UR4, c[0x0][0x440] ;  /* 0x00008800ff0477ac */ /* 0x000ea20008000800 */
[----:B-1----:R1:W4:Y:S01]  /*1b2e0*/  LDS.128 R8, [R231] ;  /* 0x00000000e7087984 */ /* 0x0023220000000c00 */
[----:B------:R-:W-:Y:S01]  /*1b2f0*/  @P2 IMAD.MOV.U32 R24, RZ, RZ, R30 ;  /* 0x000000ffff182224 */ /* 0x000fe200078e001e */
[C---:B------:R-:W-:Y:S01]  /*1b300*/  LEA.HI R0, R230.reuse, 0x20, RZ, 0x1e ;  /* 0x00000020e6007811 */ /* 0x040fe200078ff0ff */
[----:B------:R-:W5:Y:S01]  /*1b310*/  LDCU.64 UR6, c[0x0][0x410] ;  /* 0x00008200ff0677ac */ /* 0x000f620008000a00 */
[C---:B------:R-:W-:Y:S01]  /*1b320*/  LEA.HI R2, R230.reuse, 0x40, RZ, 0x1e ;  /* 0x00000040e6027811 */ /* 0x040fe200078ff0ff */
[----:B------:R-:W-:Y:S01]  /*1b330*/  IMAD.U32 R16, RZ, RZ, UR14 ;  /* 0x0000000eff107e24 */ /* 0x000fe2000f8e00ff */
[----:B------:R-:W-:Y:S01]  /*1b340*/  IADD3 R12, P1, PT, R221, R24, RZ ;  /* 0x00000018dd0c7210 */ /* 0x000fe20007f3e0ff */
[----:B------:R-:W-:Y:S01]  /*1b350*/  IMAD.MOV.U32 R233, RZ, RZ, RZ ;  /* 0x000000ffffe97224 */ /* 0x000fe200078e00ff */
[----:B------:R-:W-:Y:S01]  /*1b360*/  LEA.HI R230, R230, 0x60, RZ, 0x1e ;  /* 0x00000060e6e67811 */ /* 0x000fe200078ff0ff */
[----:B------:R-:W-:Y:S02]  /*1b370*/  BSSY.RECONVERGENT B0, `(.L_x_560) ;  /* 0x0000015000007945 */ /* 0x000fe40003800200 */
[----:B------:R-:W-:-:S02]  /*1b380*/  IMAD.X R13, RZ, RZ, R19, P1 ;  /* 0x000000ffff0d7224 */ /* 0x000fc400008e0613 */
[----:B------:R-:W-:Y:S01]  /*1b390*/  IMAD.WIDE.U32 R16, R16, 0x80, R232 ;  /* 0x0000008010107825 */ /* 0x000fe200078e00e8 */
[----:B--2---:R-:W-:-:S04]  /*1b3a0*/  ISETP.GE.AND P0, PT, R221, UR4, PT ;  /* 0x00000004dd007c0c */ /* 0x004fc8000bf06270 */
[----:B------:R-:W-:Y:S01]  /*1b3b0*/  ISETP.GE.OR P3, PT, R0, UR5, P0 ;  /* 0x0000000500007c0c */ /* 0x000fe20008766670 */
[----:B-----5:R-:W-:Y:S01]  /*1b3c0*/  IMAD.WIDE.U32 R12, R14, UR6, R12 ;  /* 0x000000060e0c7c25 */ /* 0x020fe2000f8e000c */
[----:B------:R-:W-:Y:S02]  /*1b3d0*/  ISETP.GE.OR P2, PT, R2, UR5, P0 ;  /* 0x0000000502007c0c */ /* 0x000fe40008746670 */
[----:B------:R-:W-:Y:S01]  /*1b3e0*/  ISETP.GE.OR P1, PT, R230, UR5, P0 ;  /* 0x00000005e6007c0c */ /* 0x000fe20008726670 */
[----:B------:R-:W-:Y:S01]  /*1b3f0*/  IMAD R15, R14, UR7, R13 ;  /* 0x000000070e0f7c24 */ /* 0x000fe2000f8e020d */
[----:B------:R-:W-:-:S13]  /*1b400*/  ISETP.GE.OR P0, PT, R232, UR5, P0 ;  /* 0x00000005e8007c0c */ /* 0x000fda0008706670 */
[----:B-1--4-:R-:W-:Y:S05]  /*1b410*/  @P0 BRA `(.L_x_561) ;  /* 0x0000000000280947 */ /* 0x012fea0003800000 */
        /* <DEDUP_REMOVED lines=10> */
.L_x_561:
[----:B------:R-:W-:Y:S05]  /*1b4c0*/  BSYNC.RECONVERGENT B0 ;  /* 0x0000000000007941 */ /* 0x000fea0003800200 */
.L_x_560:
[----:B-1----:R1:W2:Y:S01]  /*1b4d0*/  LDS.128 R8, [R231+0x800] ;  /* 0x00080000e7087984 */ /* 0x0022a20000000c00 */
        /* <DEDUP_REMOVED lines=14> */
[----:B--2---:R4:W-:Y:S02]  /*1b5c0*/  STG.E.128 desc[UR16][R2.64], R8 ;  /* 0x0000000802007986 */ /* 0x0049e4000c101d10 */
.L_x_563:
[----:B------:R-:W-:Y:S05]  /*1b5d0*/  BSYNC.RECONVERGENT B0 ;  /* 0x0000000000007941 */ /* 0x000fea0003800200 */
.L_x_562:
[----:B--2-4-:R2:W4:Y:S01]  /*1b5e0*/  LDS.128 R8, [R231+0x1000] ;  /* 0x00100000e7087984 */ /* 0x0145220000000c00 */
        /* <DEDUP_REMOVED lines=14> */
[----:B----4-:R3:W-:Y:S02]  /*1b6d0*/  STG.E.128 desc[UR16][R2.64], R8 ;  /* 0x0000000802007986 */ /* 0x0107e4000c101d10 */
.L_x_565:
[----:B------:R-:W-:Y:S05]  /*1b6e0*/  BSYNC.RECONVERGENT B0 ;  /* 0x0000000000007941 */ /* 0x000fea0003800200 */
.L_x_564:
[----:B------:R-:W-:Y:S05]  /*1b6f0*/  @P1 EXIT ;  /* 0x000000000000194d */ /* 0x000fea0003800000 */
[----:B------:R-:W5:Y:S01]  /*1b700*/  LDCU.64 UR6, c[0x0][0x408] ;  /* 0x00008100ff0677ac */ /* 0x000f620008000a00 */
[----:B------:R-:W-:Y:S01]  /*1b710*/  IADD3 R0, P0, PT, R16, 0x60, RZ ;  /* 0x0000006010007810 */ /* 0x000fe20007f1e0ff */
[----:B---34-:R-:W-:Y:S01]  /*1b720*/  IMAD.MOV.U32 R8, RZ, RZ, R12 ;  /* 0x000000ffff087224 */ /* 0x018fe200078e000c */
        /* <DEDUP_REMOVED lines=11> */
.L_x_566:
        /* <DEDUP_REMOVED lines=10> */
.L_x_1358:


//--------------------- .text._ZN5flash16flash_fwd_kernelI23Flash_fwd_kernel_traitsILi32ELi128ELi128ELi4ELb0ELb0EN7cutlass6half_tE19Flash_kernel_traitsILi32ELi128ELi128ELi4ES3_EELb1ELb0ELb0ELb0ELb1ELb1ELb0ELb0EEEvNS_16Flash_fwd_paramsE --------------------------
	.section	.text._ZN5flash16flash_fwd_kernelI23Flash_fwd_kernel_traitsILi32ELi128ELi128ELi4ELb0ELb0EN7cutlass6half_tE19Flash_kernel_traitsILi32ELi128ELi128ELi4ES3_EELb1ELb0ELb0ELb0ELb1ELb1ELb0ELb0EEEvNS_16Flash_fwd_paramsE,"ax",@progbits
	.align	128
        .global         _ZN5flash16flash_fwd_kernelI23Flash_fwd_kernel_traitsILi32ELi128ELi128ELi4ELb0ELb0EN7cutlass6half_tE19Flash_kernel_traitsILi32ELi128ELi128ELi4ES3_EELb1ELb0ELb0ELb0ELb1ELb1ELb0ELb0EEEvNS_16Flash_fwd_paramsE
        .type           _ZN5flash16flash_fwd_kernelI23Flash_fwd_kernel_traitsILi32ELi128ELi128ELi4ELb0ELb0EN7cutlass6half_tE19Flash_kernel_traitsILi32ELi128ELi128ELi4ES3_EELb1ELb0ELb0ELb0ELb1ELb1ELb0ELb0EEEvNS_16Flash_fwd_paramsE,@function
        .size           _ZN5flash16flash_fwd_kernelI23Flash_fwd_kernel_traitsILi32ELi128ELi128ELi4ELb0ELb0EN7cutlass6half_tE19Flash_kernel_traitsILi32ELi128ELi128ELi4ES3_EELb1ELb0ELb0ELb0ELb1ELb1ELb0ELb0EEEvNS_16Flash_fwd_paramsE,(.L_x_1359 - _ZN5flash16flash_fwd_kernelI23Flash_fwd_kernel_traitsILi32ELi128ELi128ELi4ELb0ELb0EN7cutlass6half_tE19Flash_kernel_traitsILi32ELi128ELi128ELi4ES3_EELb1ELb0ELb0ELb0ELb1ELb1ELb0ELb0EEEvNS_16Flash_fwd_paramsE)
        .other          _ZN5flash16flash_fwd_kernelI23Flash_fwd_kernel_traitsILi32ELi128ELi128ELi4ELb0ELb0EN7cutlass6half_tE19Flash_kernel_traitsILi32ELi128ELi128ELi4ES3_EELb1ELb0ELb0ELb0ELb1ELb1ELb0ELb0EEEvNS_16Flash_fwd_paramsE,@"STO_CUDA_ENTRY STV_DEFAULT"
_ZN5flash16flash_fwd_kernelI23Flash_fwd_kernel_traitsILi32ELi128ELi128ELi4ELb0ELb0EN7cutlass6half_tE19Flash_kernel_traitsILi32ELi128ELi128ELi4ES3_EELb1ELb0ELb0ELb0ELb1ELb1ELb0ELb0EEEvNS_16Flash_fwd_paramsE:
.text._ZN5flash16flash_fwd_kernelI23Flash_fwd_kernel_traitsILi32ELi128ELi128ELi4ELb0ELb0EN7cutlass6half_tE19Flash_kernel_traitsILi32ELi128ELi128ELi4ES3_EELb1ELb0ELb0ELb0ELb1ELb1ELb0ELb0EEEvNS_16Flash_fwd_paramsE:
[----:B------:R-:W1:Y:S01]  /*0000*/  LDC R1, c[0x0][0x37c] ;  /* 0x0000df00ff017b82 */ /* 0x000e620000000800 */
[----:B------:R-:W2:Y:S07]  /*0010*/  LDCU.U8 UR4, c[0x0][0x524] ;  /* 0x0000a480ff0477ac */ /* 0x000eae0008000000 */
[----:B------:R-:W3:Y:S01]  /*0020*/  LDC R71, c[0x0][0x518] ;  /* 0x00014600ff477b82 */ /* 0x000ee20000000800 */
[----:B-1----:R-:W-:Y:S01]  /*0030*/  VIADD R1, R1, 0xffffff50 ;  /* 0xffffff5001017836 */ /* 0x002fe20000000000 */
[----:B------:R-:W1:Y:S01]  /*0040*/  LDCU.64 UR24, c[0x0][0x358] ;  /* 0x00006b00ff1877ac */ /* 0x000e620008000a00 */
[----:B------:R-:W4:Y:S05]  /*0050*/  LDCU.64 UR6, c[0x0][0x510] ;  /* 0x0000a200ff0677ac */ /* 0x000f2a0008000a00 */
[----:B------:R-:W1:Y:S01]  /*0060*/  LDC R108, c[0x0][0x51c] ;  /* 0x00014700ff6c7b82 */ /* 0x000e620000000800 */
[----:B------:R-:W4:Y:S01]  /*0070*/  S2R R111, SR_CTAID.X ;  /* 0x00000000006f7919 */ /* 0x000f220000002500 */
[----:B------:R-:W4:Y:S06]  /*0080*/  S2R R110, SR_CTAID.Y ;  /* 0x00000000006e7919 */ /* 0x000f2c0000002600 */
[----:B------:R-:W4:Y:S01]  /*0090*/  LDC.64 R4, c[0x0][0x470] ;  /* 0x00011c00ff047b82 */ /* 0x000f220000000a00 */
[----:B--2---:R-:W-:Y:S01]  /*00a0*/  ISETP.NE.AND P3, PT, RZ, UR4, PT ;  /* 0x00000004ff007c0c */ /* 0x004fe2000bf65270 */
[----:B------:R-:W2:Y:S01]  /*00b0*/  S2R R209, SR_CTAID.Z ;  /* 0x0000000000d17919 */ /* 0x000ea20000002700 */
[----:B------:R-:W2:Y:S01]  /*00c0*/  S2R R213, SR_TID.X ;  /* 0x0000000000d57919 */ /* 0x000ea20000002100 */
[----:B------:R-:W-:Y:S01]  /*00d0*/  MOV R7, RZ ;  /* 0x000000ff00077202 */ /* 0x000fe20000000f00 */
[----:B------:R-:W2:Y:S09]  /*00e0*/  LDCU UR4, c[0x0][0x434] ;  /* 0x00008680ff0477ac */ /* 0x000eb20008000800 */
[----:B---3--:R-:W-:-:S02]  /*00f0*/  @P3 IMAD.MOV.U32 R2, RZ, RZ, R71 ;  /* 0x000000ffff023224 */ /* 0x008fc400078e0047 */
[----:B-1----:R-:W-:-:S06]  /*0100*/  @P3 IMAD.MOV.U32 R3, RZ, RZ, R108 ;  /* 0x000000ffff033224 */ /* 0x002fcc00078e006c */
[----:B------:R-:W3:Y:S01]  /*0110*/  @P3 LDG.E.64 R2, desc[UR24][R2.64] ;  /* 0x0000001802023981 */ /* 0x000ee2000c1e1b00 */
[----:B----4-:R-:W-:Y:S01]  /*0120*/  MOV R216, UR6 ;  /* 0x0000000600d87c02 */ /* 0x010fe20008000f00 */
[----:B------:R-:W-:-:S06]  /*0130*/  IMAD.U32 R217, RZ, RZ, UR7 ;  /* 0x00000007ffd97e24 */ /* 0x000fcc000f8e00ff */
[----:B------:R-:W4:Y:S01]  /*0140*/  @P3 LDG.E.64 R216, desc[UR24][R216.64] ;  /* 0x00000018d8d83981 */ /* 0x000f22000c1e1b00 */
[----:B------:R-:W-:Y:S02]  /*0150*/  ISETP.NE.U32.AND P2, PT, R4, RZ, PT ;  /* 0x000000ff0400720c */ /* 0x000fe40003f45070 */
[----:B--2---:R-:W-:Y:S02]  /*0160*/  LOP3.LUT R0, R209, R111, R110, 0xfe, !PT ;  /* 0x0000006fd1007212 */ /* 0x004fe400078efe6e */
[----:B------:R-:W-:Y:S02]  /*0170*/  ISETP.NE.AND.EX P2, PT, R5, RZ, PT, P2 ;  /* 0x000000ff0500720c */ /* 0x000fe40003f45320 */
[----:B------:R-:W1:Y:S01]  /*0180*/  LDC.64 R4, c[0x0][0x478] ;  /* 0x00011e00ff047b82 */ /* 0x000e620000000a00 */
[----:B------:R-:W-:-:S07]  /*0190*/  LOP3.LUT P4, RZ, R0, R213, RZ, 0xfc, !PT ;  /* 0x000000d500ff7212 */ /* 0x000fce000788fcff */
[----:B------:R-:W3:Y:S08]  /*01a0*/  @P3 LDC R0, c[0x0][0x520] ;  /* 0x00014800ff003b82 */ /* 0x000ef00000000800 */
[----:B------:R-:W4:Y:S01]  /*01b0*/  @!P4 LDC.64 R10, c[0x0][0x528] ;  /* 0x00014a00ff0acb82 */ /* 0x000f220000000a00 */
[----:B-1----:R-:W-:-:S07]  /*01c0*/  ISETP.NE.U32.AND P1, PT, R4, RZ, PT ;  /* 0x000000ff0400720c */ /* 0x002fce0003f25070 */
[----:B------:R-:W1:Y:S01]  /*01d0*/  @P2 LDC.64 R8, c[0x0][0x470] ;  /* 0x00011c00ff082b82 */ /* 0x000e620000000a00 */
[----:B------:R-:W-:Y:S01]  /*01e0*/  ISETP.NE.AND.EX P1, PT, R5, RZ, PT, P1 ;  /* 0x000000ff0500720c */ /* 0x000fe20003f25310 */
[----:B-1----:R-:W-:Y:S01]  /*01f0*/  @P2 IMAD.WIDE.U32 R4, R110, 0x4, R8 ;  /* 0x000000046e042825 */ /* 0x002fe200078e0008 */
[----:B---3--:R-:W-:-:S05]  /*0200*/  @P3 IADD3 R71, P0, PT, R2, R0, RZ ;  /* 0x0000000002473210 */ /* 0x008fca0007f1e0ff */
[----:B------:R-:W-:Y:S02]  /*0210*/  @P3 IMAD.X R108, RZ, RZ, R3, P0 ;  /* 0x000000ffff6c3224 */ /* 0x000fe400000e0603 */
[----:B------:R-:W-:Y:S01]  /*0220*/  @!P4 IMAD.MOV.U32 R2, RZ, RZ, R71 ;  /* 0x000000ffff02c224 */ /* 0x000fe200078e0047 */
[----:B----4-:R-:W-:Y:S01]  /*0230*/  @!P4 STG.E.64 desc[UR24][R10.64], R216 ;  /* 0x000000d80a00c986 */ /* 0x010fe2000c101b18 */
[----:B------:R-:W-:-:S05]  /*0240*/  @!P4 IMAD.MOV.U32 R3, RZ, RZ, R108 ;  /* 0x000000ffff03c224 */ /* 0x000fca00078e006c */
[----:B------:R1:W-:Y:S04]  /*0250*/  @!P4 STG.E.64 desc[UR24][R10.64+0x8], R2 ;  /* 0x000008020a00c986 */ /* 0x0003e8000c101b18 */
[----:B------:R2:W5:Y:S01]  /*0260*/  @P2 LDG.E R7, desc[UR24][R4.64] ;  /* 0x0000001804072981 */ /* 0x000562000c1e1900 */
[----:B-1----:R-:W1:Y:S02]  /*0270*/  @P1 LDC.64 R2, c[0x0][0x478] ;  /* 0x00011e00ff021b82 */ /* 0x002e640000000a00 */
[----:B-1----:R-:W-:-:S05]  /*0280*/  @P1 IMAD.WIDE.U32 R2, R110, 0x4, R2 ;  /* 0x000000046e021825 */ /* 0x002fca00078e0002 */
[----:B------:R2:W5:Y:S01]  /*0290*/  @P1 LDG.E R14, desc[UR24][R2.64] ;  /* 0x00000018020e1981 */ /* 0x000562000c1e1900 */
[----:B------:R-:W-:-:S04]  /*02a0*/  SHF.L.U32 R6, R111, 0x7, RZ ;  /* 0x000000076f067819 */ /* 0x000fc800000006ff */
[----:B------:R-:W-:-:S13]  /*02b0*/  ISETP.GE.AND P0, PT, R6, UR4, PT ;  /* 0x0000000406007c0c */ /* 0x000fda000bf06270 */
[----:B------:R-:W-:Y:S05]  /*02c0*/  @P0 EXIT ;  /* 0x000000000000094d */ /* 0x000fea0003800000 */
[----:B------:R-:W1:Y:S01]  /*02d0*/  LDC R16, c[0x0][0x3e8] ;  /* 0x0000fa00ff107b82 */ /* 0x000e620000000800 */
[----:B------:R-:W-:Y:S01]  /*02e0*/  IABS R6, R209 ;  /* 0x000000d100067213 */ /* 0x000fe20000000000 */
[----:B------:R-:W3:Y:S01]  /*02f0*/  LDCU.128 UR4, c[0x0][0x3b0] ;  /* 0x00007600ff0477ac */ /* 0x000ee20008000c00 */
[C---:B------:R-:W-:Y:S01]  /*0300*/  IMAD.SHL.U32 R224, R213.reuse, 0x8, RZ ;  /* 0x00000008d5e07824 */ /* 0x040fe200078e00ff */
[--C-:B-----5:R-:W-:Y:S01]  /*0310*/  SHF.R.S32.HI R9, RZ, 0x1f, R7.reuse ;  /* 0x0000001fff097819 */ /* 0x120fe20000011407 */
[----:B------:R-:W-:Y:S01]  /*0320*/  IMAD.MOV.U32 R19, RZ, RZ, RZ ;  /* 0x000000ffff137224 */ /* 0x000fe200078e00ff */
[----:B------:R-:W4:Y:S01]  /*0330*/  LDCU.128 UR16, c[0x0][0x390] ;  /* 0x00007200ff1077ac */ /* 0x000f220008000c00 */
[C---:B------:R-:W-:Y:S01]  /*0340*/  IMAD.SHL.U32 R109, R213.reuse, 0x20, RZ ;  /* 0x00000020d56d7824 */ /* 0x040fe200078e00ff */
[----:B------:R-:W3:Y:S01]  /*0350*/  @!P1 LDC.64 R10, c[0x0][0x488] ;  /* 0x00012200ff0a9b82 */ /* 0x000ee20000000a00 */
[C---:B------:R-:W-:Y:S01]  /*0360*/  LOP3.LUT R18, R224.reuse, 0x18, RZ, 0xc0, !PT ;  /* 0x00000018e0127812 */ /* 0x040fe200078ec0ff */
[----:B------:R-:W3:Y:S01]  /*0370*/  LDCU.128 UR20, c[0x0][0x3a0] ;  /* 0x00007400ff1477ac */ /* 0x000ee20008000c00 */
[----:B--2---:R-:W-:Y:S01]  /*0380*/  LOP3.LUT R4, R224, 0xd8, RZ, 0xc0, !PT ;  /* 0x000000d8e0047812 */ /* 0x004fe200078ec0ff */
[----:B------:R-:W-:Y:S01]  /*0390*/  IMAD.SHL.U32 R5, R213, 0x4, RZ ;  /* 0x00000004d5057824 */ /* 0x000fe200078e00ff */
[----:B------:R-:W-:Y:S01]  /*03a0*/  LOP3.LUT R29, R109, 0xc0, RZ, 0xc0, !PT ;  /* 0x000000c06d1d7812 */ /* 0x000fe200078ec0ff */
[----:B------:R-:W-:Y:S01]  /*03b0*/  @P1 IMAD.IADD R70, R14, 0x1, -R7 ;  /* 0x000000010e461824 */ /* 0x000fe200078e0a07 */
[----:B------:R-:W-:Y:S01]  /*03c0*/  LOP3.LUT R4, R4, 0x18, R213, 0x78, !PT ;  /* 0x0000001804047812 */ /* 0x000fe200078e78d5 */
[----:B------:R-:W2:Y:S01]  /*03d0*/  @!P1 LDC.64 R12, c[0x0][0x438] ;  /* 0x00010e00ff0c9b82 */ /* 0x000ea20000000a00 */
[----:B------:R-:W-:Y:S01]  /*03e0*/  LOP3.LUT R29, R29, 0x18, R5, 0xf8, !PT ;  /* 0x000000181d1d7812 */ /* 0x000fe200078ef805 */
[----:B------:R-:W2:Y:S01]  /*03f0*/  LDCU.128 UR12, c[0x0][0x3d0] ;  /* 0x00007a00ff0c77ac */ /* 0x000ea20008000c00 */
[----:B------:R-:W-:Y:S01]  /*0400*/  LOP3.LUT R224, R4, 0x1f20, R224, 0xf8, !PT ;  /* 0x00001f2004e07812 */ /* 0x000fe200078ef8e0 */
[----:B------:R2:W-:Y:S01]  /*0410*/  STL.64 [R1+0x68], R18 ;  /* 0x0000681201007387 */ /* 0x0005e20000100a00 */
[----:B------:R-:W-:Y:S01]  /*0420*/  SHF.R.U32.HI R32, RZ, 0x2, R213 ;  /* 0x00000002ff207819 */ /* 0x000fe200000116d5 */
[----:B------:R-:W2:Y:S01]  /*0430*/  LDCU.128 UR8, c[0x0][0x380] ;  /* 0x00007000ff0877ac */ /* 0x000ea20008000c00 */
[----:B------:R-:W-:Y:S01]  /*0440*/  IMAD.MOV.U32 R33, RZ, RZ, RZ ;  /* 0x000000ffff217224 */ /* 0x000fe200078e00ff */
[----:B-1----:R-:W-:Y:S01]  /*0450*/  IABS R15, R16 ;  /* 0x00000010000f7213 */ /* 0x002fe20000000000 */
[----:B------:R-:W1:Y:S01]  /*0460*/  LDC.64 R24, c[0x0][0x3c0] ;  /* 0x0000f000ff187b82 */ /* 0x000e620000000a00 */
[----:B----4-:R-:W-:Y:S01]  /*0470*/  IMAD.WIDE.U32 R4, R110, UR18, R18 ;  /* 0x000000126e047c25 */ /* 0x010fe2000f8e0012 */
[----:B---3--:R-:W-:Y:S01]  /*0480*/  USHF.L.U64.HI UR18, UR6, 0x7, UR7 ;  /* 0x0000000706127899 */ /* 0x008fe20008010207 */
[----:B------:R-:W3:Y:S01]  /*0490*/  I2F.RP R2, R15 ;  /* 0x0000000f00027306 */ /* 0x000ee20000209400 */
[----:B------:R-:W-:Y:S01]  /*04a0*/  SHF.R.U32.HI R69, RZ, 0x1, R213 ;  /* 0x00000001ff457819 */ /* 0x000fe200000116d5 */
[----:B------:R-:W-:Y:S01]  /*04b0*/  IMAD.WIDE.U32 R30, R111, 0x80, R32 ;  /* 0x000000806f1e7825 */ /* 0x000fe200078e0020 */
[----:B------:R-:W-:-:S02]  /*04c0*/  @!P1 ISETP.NE.U32.AND P2, PT, R10, RZ, PT ;  /* 0x000000ff0a00920c */ /* 0x000fc40003f45070 */
[----:B------:R-:W4:Y:S01]  /*04d0*/  LDC.64 R26, c[0x0][0x3c8] ;  /* 0x0000f200ff1a7b82 */ /* 0x000f220000000a00 */
[----:B------:R-:W-:Y:S01]  /*04e0*/  IMAD.MOV.U32 R10, RZ, RZ, R4 ;  /* 0x000000ffff0a7224 */ /* 0x000fe200078e0004 */
[----:B------:R-:W-:Y:S02]  /*04f0*/  LOP3.LUT R69, R29, 0x8, R69, 0x78, !PT ;  /* 0x000000081d457812 */ /* 0x000fe400078e7845 */
[----:B------:R-:W-:Y:S01]  /*0500*/  @!P1 ISETP.NE.AND.EX P2, PT, R11, RZ, PT, P2 ;  /* 0x000000ff0b00920c */ /* 0x000fe20003f45320 */
[----:B------:R-:W-:Y:S01]  /*0510*/  IMAD R11, R110, UR19, R5 ;  /* 0x000000136e0b7c24 */ /* 0x000fe2000f8e0205 */
[C---:B------:R-:W-:Y:S01]  /*0520*/  LOP3.LUT R5, R209.reuse, R16, RZ, 0x3c, !PT ;  /* 0x00000010d1057212 */ /* 0x040fe200078e3cff */
[----:B------:R-:W-:Y:S01]  /*0530*/  USHF.L.U32 UR19, UR6, 0x7, URZ ;  /* 0x0000000706137899 */ /* 0x000fe200080006ff */
[----:B---3--:R-:W3:Y:S01]  /*0540*/  MUFU.RCP R2, R2 ;  /* 0x0000000200027308 */ /* 0x008ee20000001000 */
[----:B----4-:R-:W-:-:S04]  /*0550*/  IMAD.WIDE.U32 R10, R209, R26, R10 ;  /* 0x0000001ad10a7225 */ /* 0x010fc800078e000a */
[----:B---3--:R-:W-:-:S04]  /*0560*/  VIADD R2, R2, 0xffffffe ;  /* 0x0ffffffe02027836 */ /* 0x008fc80000000000 */
[----:B------:R-:W3:Y:S02]  /*0570*/  F2I.FTZ.U32.TRUNC.NTZ R3, R2 ;  /* 0x0000000200037305 */ /* 0x000ee4000021f000 */
[----:B---3--:R-:W-:Y:S02]  /*0580*/  IMAD.MOV R0, RZ, RZ, -R3 ;  /* 0x000000ffff007224 */ /* 0x008fe400078e0a03 */
[----:B------:R-:W-:Y:S02]  /*0590*/  IMAD.MOV.U32 R2, RZ, RZ, RZ ;  /* 0x000000ffff027224 */ /* 0x000fe400078e00ff */
[----:B------:R-:W-:-:S04]  /*05a0*/  IMAD R0, R0, R15, RZ ;  /* 0x0000000f00007224 */ /* 0x000fc800078e02ff */
[----:B------:R-:W-:-:S06]  /*05b0*/  IMAD.HI.U32 R2, R3, R0, R2 ;  /* 0x0000000003027227 */ /* 0x000fcc00078e0002 */
[----:B------:R-:W-:-:S04]  /*05c0*/  IMAD.HI.U32 R8, R2, R6, RZ ;  /* 0x0000000602087227 */ /* 0x000fc800078e00ff */
[----:B------:R-:W-:Y:S02]  /*05d0*/  IMAD.MOV R0, RZ, RZ, -R8 ;  /* 0x000000ffff007224 */ /* 0x000fe400078e0a08 */
[----:B------:R-:W-:-:S04]  /*05e0*/  IMAD.WIDE.U32 R2, R7, UR6, R18 ;  /* 0x0000000607027c25 */ /* 0x000fc8000f8e0012 */
[----:B------:R-:W-:Y:S02]  /*05f0*/  IMAD R6, R15, R0, R6 ;  /* 0x000000000f067224 */ /* 0x000fe400078e0206 */
[----:B------:R-:W-:-:S03]  /*0600*/  IMAD R0, R9, UR6, RZ ;  /* 0x0000000609007c24 */ /* 0x000fc6000f8e02ff */
[----:B------:R-:W-:Y:S01]  /*0610*/  ISETP.GT.U32.AND P0, PT, R15, R6, PT ;  /* 0x000000060f00720c */ /* 0x000fe20003f04070 */
[----:B------:R-:W-:-:S04]  /*0620*/  IMAD R0, R7, UR7, R0 ;  /* 0x0000000707007c24 */ /* 0x000fc8000f8e0200 */
[----:B------:R-:W-:Y:S01]  /*0630*/  IMAD.IADD R3, R3, 0x1, R0 ;  /* 0x0000000103037824 */ /* 0x000fe200078e0200 */
[----:B--2---:R-:W-:Y:S01]  /*0640*/  @!P1 SEL R0, R13, RZ, P2 ;  /* 0x000000ff0d009207 */ /* 0x004fe20001000000 */
[----:B------:R-:W-:-:S03]  /*0650*/  IMAD.WIDE.U32 R2, R110, UR20, R2 ;  /* 0x000000146e027c25 */ /* 0x000fc6000f8e0002 */
[----:B------:R-:W-:Y:S01]  /*0660*/  @!P1 IADD3 R70, PT, PT, R0, R12, -R7 ;  /* 0x0000000c00469210 */ /* 0x000fe20007ffe807 */
[----:B------:R-:W-:Y:S01]  /*0670*/  USHF.L.U64.HI UR20, UR6, 0x5, UR7 ;  /* 0x0000000506147899 */ /* 0x000fe20008010207 */
[----:B------:R-:W-:Y:S01]  /*0680*/  ISETP.GE.AND P1, PT, R5, RZ, PT ;  /* 0x000000ff0500720c */ /* 0x000fe20003f26270 */
[----:B------:R-:W-:Y:S02]  /*0690*/  @!P0 IMAD.IADD R6, R6, 0x1, -R15 ;  /* 0x0000000106068824 */ /* 0x000fe400078e0a0f */
[----:B------:R-:W-:Y:S01]  /*06a0*/  IMAD R3, R110, UR21, R3 ;  /* 0x000000156e037c24 */ /* 0x000fe2000f8e0203 */
[----:B------:R-:W-:Y:S01]  /*06b0*/  USHF.L.U64.HI UR21, UR6, 0x6, UR7 ;  /* 0x0000000606157899 */ /* 0x000fe20008010207 */
[----:B------:R-:W-:Y:S01]  /*06c0*/  @!P0 VIADD R8, R8, 0x1 ;  /* 0x0000000108088836 */ /* 0x000fe20000000000 */
[----:B------:R-:W-:Y:S01]  /*06d0*/  ISETP.GE.U32.AND P3, PT, R6, R15, PT ;  /* 0x0000000f0600720c */ /* 0x000fe20003f66070 */
[----:B------:R-:W-:Y:S01]  /*06e0*/  IMAD.WIDE.U32 R2, R32, UR6, R2 ;  /* 0x0000000620027c25 */ /* 0x000fe2000f8e0002 */
[----:B------:R-:W-:-:S03]  /*06f0*/  ISETP.NE.AND P0, PT, R16, RZ, PT ;  /* 0x000000ff1000720c */ /* 0x000fc60003f05270 */
[-C--:B-1----:R-:W-:Y:S02]  /*0700*/  IMAD R0, R9, R24.reuse, RZ ;  /* 0x0000001809007224 */ /* 0x082fe400078e02ff */
[----:B------:R-:W-:Y:S02]  /*0710*/  VIADD R9, R70, 0x7f ;  /* 0x0000007f46097836 */ /* 0x000fe40000000000 */
[----:B------:R-:W-:Y:S01]  /*0720*/  IMAD R5, R32, UR7, R3 ;  /* 0x0000000720057c24 */ /* 0x000fe2000f8e0203 */
[----:B------:R-:W-:Y:S01]  /*0730*/  USHF.L.U32 UR7, UR6, 0x5, URZ ;  /* 0x0000000506077899 */ /* 0x000fe200080006ff */
[C---:B------:R-:W-:Y:S01]  /*0740*/  IMAD R3, R7.reuse, R25, R0 ;  /* 0x0000001907037224 */ /* 0x040fe200078e0200 */
[----:B------:R-:W-:Y:S01]  /*0750*/  SHF.R.S32.HI R0, RZ, 0x1f, R9 ;  /* 0x0000001fff007819 */ /* 0x000fe20000011409 */
[----:B------:R-:W-:Y:S01]  /*0760*/  @P3 VIADD R8, R8, 0x1 ;  /* 0x0000000108083836 */ /* 0x000fe20000000000 */
[----:B------:R-:W-:Y:S01]  /*0770*/  USHF.L.U32 UR6, UR6, 0x6, URZ ;  /* 0x0000000606067899 */ /* 0x000fe200080006ff */
[----:B------:R-:W-:Y:S01]  /*0780*/  IMAD.WIDE.U32 R6, R7, R24, R18 ;  /* 0x0000001807067225 */ /* 0x000fe200078e0012 */
[----:B------:R-:W-:-:S03]  /*0790*/  LEA.HI R215, R0, R9, RZ, 0x7 ;  /* 0x0000000900d77211 */ /* 0x000fc600078f38ff */
[----:B------:R-:W-:Y:S01]  /*07a0*/  IMAD.MOV.U32 R12, RZ, RZ, R8 ;  /* 0x000000ffff0c7224 */ /* 0x000fe200078e0008 */
[----:B------:R-:W-:Y:S01]  /*07b0*/  LEA.HI.SX32 R68, R215, 0xffffffff, 0x19 ;  /* 0xffffffffd7447811 */ /* 0x000fe200078fcaff */
[----:B------:R-:W-:Y:S02]  /*07c0*/  IMAD.MOV.U32 R4, RZ, RZ, R2 ;  /* 0x000000ffff047224 */ /* 0x000fe400078e0002 */
[----:B------:R-:W-:Y:S01]  /*07d0*/  @!P1 IMAD.MOV R12, RZ, RZ, -R12 ;  /* 0x000000ffff0c9224 */ /* 0x000fe200078e0a0c */
[----:B------:R-:W-:Y:S01]  /*07e0*/  @!P0 LOP3.LUT R12, RZ, R16, RZ, 0x33, !PT ;  /* 0x00000010ff0c8212 */ /* 0x000fe200078e33ff */
[----:B------:R-:W-:Y:S01]  /*07f0*/  IMAD R0, R68, UR18, RZ ;  /* 0x0000001244007c24 */ /* 0x000fe2000f8e02ff */
[----:B------:R-:W-:Y:S01]  /*0800*/  SHF.R.S32.HI R28, RZ, 0x1f, R68 ;  /* 0x0000001fff1c7819 */ /* 0x000fe20000011444 */
[----:B------:R-:W-:Y:S01]  /*0810*/  IMAD.IADD R3, R7, 0x1, R3 ;  /* 0x0000000107037824 */ /* 0x000fe200078e0203 */
[----:B------:R-:W-:Y:S01]  /*0820*/  SHF.R.S32.HI R14, RZ, 0x1f, R12 ;  /* 0x0000001fff0e7819 */ /* 0x000fe2000001140c */
[----:B------:R-:W-:-:S02]  /*0830*/  IMAD.MOV.U32 R2, RZ, RZ, R6 ;  /* 0x000000ffff027224 */ /* 0x000fc400078e0006 */
[----:B------:R-:W-:-:S04]  /*0840*/  IMAD.WIDE.U32 R6, R68, UR19, RZ ;  /* 0x0000001344067c25 */ /* 0x000fc8000f8e00ff */
[----:B------:R-:W-:Y:S02]  /*0850*/  IMAD R8, R14, UR12, RZ ;  /* 0x0000000c0e087c24 */ /* 0x000fe4000f8e02ff */
[----:B------:R-:W-:Y:S01]  /*0860*/  IMAD R9, R28, UR19, R0 ;  /* 0x000000131c097c24 */ /* 0x000fe2000f8e0200 */
[----:B------:R-:W-:Y:S01]  /*0870*/  IADD3 R0, P0, PT, R6, UR7, RZ ;  /* 0x0000000706007c10 */ /* 0x000fe2000ff1e0ff */
[----:B------:R-:W-:Y:S01]  /*0880*/  IMAD.WIDE.U32 R4, R12, UR12, R4 ;  /* 0x0000000c0c047c25 */ /* 0x000fe2000f8e0004 */
[----:B------:R-:W-:-:S03]  /*0890*/  USHF.L.U64.HI UR12, UR4, 0x6, UR5 ;  /* 0x00000006040c7899 */ /* 0x000fc60008010205 */
[----:B------:R-:W-:Y:S01]  /*08a0*/  IMAD R8, R12, UR13, R8 ;  /* 0x0000000d0c087c24 */ /* 0x000fe2000f8e0208 */
[----:B------:R-:W-:Y:S01]  /*08b0*/  LEA R218, P2, R4, UR10, 0x1 ;  /* 0x0000000a04da7c11 */ /* 0x000fe2000f8408ff */
[----:B------:R-:W-:Y:S01]  /*08c0*/  IMAD.IADD R7, R7, 0x1, R9 ;  /* 0x0000000107077824 */ /* 0x000fe200078e0209 */
[----:B------:R-:W-:Y:S01]  /*08d0*/  USHF.L.U64.HI UR10, UR4, 0x5, UR5 ;  /* 0x00000005040a7899 */ /* 0x000fe20008010205 */
[----:B------:R-:W-:Y:S01]  /*08e0*/  IMAD.WIDE.U32 R2, R110, UR22, R2 ;  /* 0x000000166e027c25 */ /* 0x000fe2000f8e0002 */
[----:B------:R-:W1:Y:S01]  /*08f0*/  S2UR UR22, SR_CgaCtaId ;  /* 0x00000000001679c3 */ /* 0x000e620000008800 */
[----:B------:R-:W-:Y:S01]  /*0900*/  USHF.L.U32 UR13, UR4, 0x6, URZ ;  /* 0x00000006040d7899 */ /* 0x000fe200080006ff */
[----:B------:R-:W-:Y:S01]  /*0910*/  LEA R22, P3, R6, R218, 0x1 ;  /* 0x000000da06167211 */ /* 0x000fe200078608ff */
[----:B------:R-:W-:Y:S01]  /*0920*/  IMAD.IADD R13, R5, 0x1, R8 ;  /* 0x00000001050d7824 */ /* 0x000fe200078e0208 */
[----:B------:R-:W-:Y:S01]  /*0930*/  IADD3.X R5, PT, PT, R7, UR20, RZ, P0, !PT ;  /* 0x0000001407057c10 */ /* 0x000fe200087fe4ff */
[----:B------:R-:W-:Y:S01]  /*0940*/  IMAD R3, R110, UR23, R3 ;  /* 0x000000176e037c24 */ /* 0x000fe2000f8e0203 */
[C---:B------:R-:W-:Y:S01]  /*0950*/  IADD3 R8, P1, PT, R0.reuse, UR7, RZ ;  /* 0x0000000700087c10 */ /* 0x040fe2000ff3e0ff */
[----:B------:R-:W-:Y:S01]  /*0960*/  STL [R1+0x38], R218 ;  /* 0x000038da01007387 */ /* 0x000fe20000100800 */
[----:B------:R-:W-:Y:S01]  /*0970*/  IADD3 R9, P0, PT, R0, UR6, RZ ;  /* 0x0000000600097c10 */ /* 0x000fe2000ff1e0ff */
[----:B------:R-:W-:Y:S01]  /*0980*/  IMAD.WIDE.U32 R2, R32, R24, R2 ;  /* 0x0000001820027225 */ /* 0x000fe200078e0002 */
[----:B------:R-:W-:Y:S01]  /*0990*/  LEA.HI.X R214, R4, UR11, R13, 0x1, P2 ;  /* 0x0000000b04d67c11 */ /* 0x000fe200090f0c0d */
[----:B------:R-:W-:Y:S01]  /*09a0*/  USHF.L.U32 UR11, UR4, 0x5, URZ ;  /* 0x00000005040b7899 */ /* 0x000fe200080006ff */
[----:B------:R-:W-:-:S02]  /*09b0*/  IADD3.X R4, PT, PT, R5, UR20, RZ, P1, !PT ;  /* 0x0000001405047c10 */ /* 0x000fc40008ffe4ff */
[----:B------:R-:W-:Y:S01]  /*09c0*/  IADD3.X R13, PT, PT, R5, UR21, RZ, P0, !PT ;  /* 0x00000015050d7c10 */ /* 0x000fe200087fe4ff */
[----:B------:R-:W-:Y:S01]  /*09d0*/  STL [R1+0x8], R214 ;  /* 0x000008d601007387 */ /* 0x000fe20000100800 */
[-C--:B------:R-:W-:Y:S02]  /*09e0*/  LEA R18, P1, R8, R218.reuse, 0x1 ;  /* 0x000000da08127211 */ /* 0x080fe400078208ff */
[CC--:B------:R-:W-:Y:S01]  /*09f0*/  LEA R16, P0, R9.reuse, R218.reuse, 0x1 ;  /* 0x000000da09107211 */ /* 0x0c0fe200078008ff */
[----:B------:R-:W-:Y:S01]  /*0a00*/  STL.64 [R1+0x58], R32 ;  /* 0x0000582001007387 */ /* 0x000fe20000100a00 */
[----:B------:R-:W-:Y:S02]  /*0a10*/  LEA R20, P2, R0, R218, 0x1 ;  /* 0x000000da00147211 */ /* 0x000fe400078408ff */
[-C--:B------:R-:W-:Y:S01]  /*0a20*/  LEA.HI.X R19, R8, R214.reuse, R4, 0x1, P1 ;  /* 0x000000d608137211 */ /* 0x080fe200008f0c04 */
[----:B------:R-:W-:Y:S01]  /*0a30*/  IMAD.U32 R8, RZ, RZ, UR11 ;  /* 0x0000000bff087e24 */ /* 0x000fe2000f8e00ff */
[-C--:B------:R-:W-:Y:S01]  /*0a40*/  LEA.HI.X R17, R9, R214.reuse, R13, 0x1, P0 ;  /* 0x000000d609117211 */ /* 0x080fe200000f0c0d */
[----:B------:R-:W-:Y:S01]  /*0a50*/  IMAD.U32 R9, RZ, RZ, UR10 ;  /* 0x0000000aff097e24 */ /* 0x000fe2000f8e00ff */
[-C--:B------:R-:W-:Y:S01]  /*0a60*/  LEA.HI.X R23, R6, R214.reuse, R7, 0x1, P3 ;  /* 0x000000d606177211 */ /* 0x080fe200018f0c07 */
[----:B------:R-:W-:Y:S01]  /*0a70*/  IMAD.MOV.U32 R4, RZ, RZ, R2 ;  /* 0x000000ffff047224 */ /* 0x000fe200078e0002 */
[----:B------:R-:W-:Y:S01]  /*0a80*/  LEA.HI.X R21, R0, R214, R5, 0x1, P2 ;  /* 0x000000d600157211 */ /* 0x000fe200010f0c05 */
[----:B------:R-:W-:Y:S01]  /*0a90*/  IMAD R2, R14, UR14, RZ ;  /* 0x0000000e0e027c24 */ /* 0x000fe2000f8e02ff */
[----:B------:R2:W-:Y:S01]  /*0aa0*/  STL.64 [R1+0x60], R30 ;  /* 0x0000601e01007387 */ /* 0x0005e20000100a00 */
[----:B------:R-:W-:-:S02]  /*0ab0*/  IMAD.U32 R6, RZ, RZ, UR13 ;  /* 0x0000000dff067e24 */ /* 0x000fc4000f8e00ff */
[----:B------:R-:W-:Y:S02]  /*0ac0*/  IMAD.U32 R7, RZ, RZ, UR12 ;  /* 0x0000000cff077e24 */ /* 0x000fe4000f8e00ff */
[----:B------:R-:W-:Y:S02]  /*0ad0*/  IMAD R0, R31, UR4, RZ ;  /* 0x000000041f007c24 */ /* 0x000fe4000f8e02ff */
[----:B------:R-:W-:-:S04]  /*0ae0*/  IMAD.WIDE.U32 R8, R30, UR4, R8 ;  /* 0x000000041e087c25 */ /* 0x000fc8000f8e0008 */
[----:B------:R-:W-:Y:S02]  /*0af0*/  IMAD R5, R32, R25, R3 ;  /* 0x0000001920057224 */ /* 0x000fe400078e0203 */
[----:B------:R-:W-:Y:S02]  /*0b00*/  IMAD R26, R12, UR15, R2 ;  /* 0x0000000f0c1a7c24 */ /* 0x000fe4000f8e0202 */
[----:B------:R-:W-:Y:S01]  /*0b10*/  IMAD R3, R209, R27, R11 ;  /* 0x0000001bd1037224 */ /* 0x000fe200078e020b */
[----:B------:R-:W-:Y:S01]  /*0b20*/  IADD3 R11, P3, PT, R10, R8, RZ ;  /* 0x000000080a0b7210 */ /* 0x000fe20007f7e0ff */
[----:B------:R-:W-:Y:S02]  /*0b30*/  IMAD.MOV.U32 R2, RZ, RZ, R10 ;  /* 0x000000ffff027224 */ /* 0x000fe400078e000a */
[C---:B------:R-:W-:Y:S01]  /*0b40*/  IMAD R0, R30.reuse, UR5, R0 ;  /* 0x000000051e007c24 */ /* 0x040fe2000f8e0200 */
[----:B------:R-:W3:Y:S01]  /*0b50*/  LDCU UR5, c[0x0][0x3e0] ;  /* 0x00007c00ff0577ac */ /* 0x000ee20008000800 */
[----:B------:R-:W-:-:S04]  /*0b60*/  IMAD.WIDE.U32 R6, R30, UR4, R6 ;  /* 0x000000041e067c25 */ /* 0x000fc8000f8e0006 */
[----:B------:R-:W-:Y:S01]  /*0b70*/  IMAD.WIDE.U32 R14, R12, UR14, R4 ;  /* 0x0000000e0c0e7c25 */ /* 0x000fe2000f8e0004 */
[C---:B------:R-:W-:Y:S02]  /*0b80*/  IADD3 R12, P2, PT, R10.reuse, R6, RZ ;  /* 0x000000060a0c7210 */ /* 0x040fe40007f5e0ff */
[----:B------:R-:W-:Y:S01]  /*0b90*/  IADD3 R10, P1, P0, R10, UR11, R6 ;  /* 0x0000000b0a0a7c10 */ /* 0x000fe2000f83e006 */
[----:B------:R-:W-:Y:S01]  /*0ba0*/  IMAD.WIDE.U32 R4, R30, UR4, R2 ;  /* 0x000000041e047c25 */ /* 0x000fe2000f8e0002 */
[----:B------:R-:W-:Y:S02]  /*0bb0*/  UMOV UR4, 0x400 ;  /* 0x0000040000047882 */ /* 0x000fe40000000000 */
[----:B-1----:R-:W-:Y:S01]  /*0bc0*/  ULEA UR4, UR22, UR4, 0x18 ;  /* 0x0000000416047291 */ /* 0x002fe2000f8ec0ff */
[----:B------:R-:W-:Y:S01]  /*0bd0*/  IMAD.IADD R2, R0, 0x1, R7 ;  /* 0x0000000100027824 */ /* 0x000fe200078e0207 */
[----:B------:R-:W-:Y:S01]  /*0be0*/  IADD3.X R7, PT, PT, R3, R0, R9, P3, !PT ;  /* 0x0000000003077210 */ /* 0x000fe20001ffe409 */
[----:B------:R-:W-:Y:S01]  /*0bf0*/  IMAD.IADD R0, R5, 0x1, R0 ;  /* 0x0000000105007824 */ /* 0x000fe200078e0200 */
[----:B------:R-:W-:Y:S01]  /*0c00*/  LEA R8, P3, R4, UR8, 0x1 ;  /* 0x0000000804087c11 */ /* 0x000fe2000f8608ff */
[----:B------:R-:W-:Y:S01]  /*0c10*/  IMAD.X R5, R2, 0x1, R3, P2 ;  /* 0x0000000102057824 */ /* 0x000fe200010e0603 */
[----:B------:R-:W-:-:S02]  /*0c20*/  IADD3.X R3, PT, PT, R3, UR10, R2, P1, P0 ;  /* 0x0000000a03037c10 */ /* 0x000fc40008fe0402 */
[----:B------:R-:W-:Y:S02]  /*0c30*/  LEA.HI.X R9, R4, UR9, R0, 0x1, P3 ;  /* 0x0000000904097c11 */ /* 0x000fe400098f0c00 */
[C---:B------:R-:W-:Y:S02]  /*0c40*/  LEA R6, P2, R11.reuse, UR8, 0x1 ;  /* 0x000000080b067c11 */ /* 0x040fe4000f8408ff */
[----:B------:R-:W-:Y:S02]  /*0c50*/  LEA R4, P1, R12, UR8, 0x1 ;  /* 0x000000080c047c11 */ /* 0x000fe4000f8208ff */
[----:B------:R-:W-:Y:S02]  /*0c60*/  LEA R2, P0, R10, UR8, 0x1 ;  /* 0x000000080a027c11 */ /* 0x000fe4000f8008ff */
[----:B------:R-:W-:Y:S02]  /*0c70*/  LEA R224, R224, UR4, 0x1 ;  /* 0x00000004e0e07c11 */ /* 0x000fe4000f8e08ff */
[----:B------:R-:W-:-:S02]  /*0c80*/  LEA.HI.X R7, R11, UR9, R7, 0x1, P2 ;  /* 0x000000090b077c11 */ /* 0x000fc400090f0c07 */
[----:B------:R-:W-:Y:S01]  /*0c90*/  LEA.HI.X R5, R12, UR9, R5, 0x1, P1 ;  /* 0x000000090c057c11 */ /* 0x000fe200088f0c05 */
[----:B------:R-:W-:Y:S01]  /*0ca0*/  @!PT LDS RZ, [RZ] ;  /* 0x00000000fffff984 */ /* 0x000fe20000000800 */
[----:B------:R-:W-:Y:S01]  /*0cb0*/  @!PT LDS RZ, [RZ] ;  /* 0x00000000fffff984 */ /* 0x000fe20000000800 */
[----:B------:R-:W-:Y:S01]  /*0cc0*/  @!PT LDS RZ, [RZ] ;  /* 0x00000000fffff984 */ /* 0x000fe20000000800 */
[----:B------:R1:W-:Y:S01]  /*0cd0*/  LDGSTS.E.BYPASS.LTC128B.128 [R224], desc[UR24][R8.64] ;  /* 0x0000000008e07fae */ /* 0x0003e2000b981a18 */
[----:B------:R-:W-:Y:S01]  /*0ce0*/  LEA.HI.X R3, R10, UR9, R3, 0x1, P0 ;  /* 0x000000090a037c11 */ /* 0x000fe200080f0c03 */
[----:B------:R-:W-:Y:S01]  /*0cf0*/  IMAD.WIDE.U32 R12, R68, R24, RZ ;  /* 0x00000018440c7225 */ /* 0x000fe200078e00ff */
[----:B------:R-:W-:Y:S01]  /*0d00*/  LOP3.LUT R0, R109, 0x120, RZ, 0xc0, !PT ;  /* 0x000001206d007812 */ /* 0x000fe200078ec0ff */
[----:B------:R4:W-:Y:S01]  /*0d10*/  LDGSTS.E.BYPASS.LTC128B.128 [R224+0x800], desc[UR24][R6.64] ;  /* 0x0080000006e07fae */ /* 0x0009e2000b981a18 */
[----:B--2---:R-:W-:-:S03]  /*0d20*/  LEA R30, P2, R14, UR16, 0x1 ;  /* 0x000000100e1e7c11 */ /* 0x004fc6000f8408ff */
[----:B------:R-:W-:Y:S04]  /*0d30*/  LDGSTS.E.BYPASS.LTC128B.128 [R224+0x1000], desc[UR24][R4.64] ;  /* 0x0100000004e07fae */ /* 0x000fe8000b981a18 */
[----:B------:R2:W-:Y:S04]  /*0d40*/  LDGSTS.E.BYPASS.LTC128B.128 [R224+0x1800], desc[UR24][R2.64] ;  /* 0x0180000002e07fae */ /* 0x0005e8000b981a18 */
[----:B------:R-:W-:Y:S04]  /*0d50*/  LDGSTS.E.BYPASS.LTC128B.128 [R224+0x2000], desc[UR24][R22.64] ;  /* 0x0200000016e07fae */ /* 0x000fe8000b981a18 */
[----:B------:R-:W-:Y:S04]  /*0d60*/  LDGSTS.E.BYPASS.LTC128B.128 [R224+0x2800], desc[UR24][R20.64] ;  /* 0x0280000014e07fae */ /* 0x000fe8000b981a18 */
[----:B------:R-:W-:Y:S01]  /*0d70*/  LDGSTS.E.BYPASS.LTC128B.128 [R224+0x3000], desc[UR24][R18.64] ;  /* 0x0300000012e07fae */ /* 0x000fe2000b981a18 */
[----:B-1----:R-:W-:-:S03]  /*0d80*/  IMAD.SHL.U32 R9, R24, 0x20, RZ ;  /* 0x0000002018097824 */ /* 0x002fc600078e00ff */
[----:B------:R1:W-:Y:S01]  /*0d90*/  LDGSTS.E.BYPASS.LTC128B.128 [R224+0x3800], desc[UR24][R16.64] ;  /* 0x0380000010e07fae */ /* 0x0003e2000b981a18 */
[----:B----4-:R-:W-:-:S03]  /*0da0*/  SHF.L.U64.HI R6, R24, 0x5, R25 ;  /* 0x0000000518067819 */ /* 0x010fc60000010219 */
[----:B------:R-:W0:Y:S04]  /*0db0*/  LDGDEPBAR ;  /* 0x00000000000079af */ /* 0x000e280000000000 */
[----:B------:R-:W-:Y:S01]  /*0dc0*/  STL [R1+0x40], R30 ;  /* 0x0000401e01007387 */ /* 0x000fe20000100800 */
[----:B--2---:R-:W-:Y:S02]  /*0dd0*/  IMAD.SHL.U32 R2, R213, 0x10, RZ ;  /* 0x00000010d5027824 */ /* 0x004fe400078e00ff */
[----:B------:R-:W-:-:S03]  /*0de0*/  IMAD.IADD R3, R15, 0x1, R26 ;  /* 0x000000010f037824 */ /* 0x000fc600078e021a */
[----:B------:R-:W-:Y:S02]  /*0df0*/  LOP3.LUT R4, R2, 0x100, RZ, 0xc0, !PT ;  /* 0x0000010002047812 */ /* 0x000fe400078ec0ff */
[----:B------:R-:W-:Y:S02]  /*0e00*/  LEA.HI.X R27, R14, UR17, R3, 0x1, P2 ;  /* 0x000000110e1b7c11 */ /* 0x000fe400090f0c03 */
[----:B------:R-:W-:-:S03]  /*0e10*/  LOP3.LUT R4, R4, 0x20, R109, 0xf8, !PT ;  /* 0x0000002004047812 */ /* 0x000fc600078ef86d */
[----:B------:R-:W-:Y:S01]  /*0e20*/  STL [R1+0x3c], R27 ;  /* 0x00003c1b01007387 */ /* 0x000fe20000100800 */
[----:B-1----:R-:W-:Y:S01]  /*0e30*/  LOP3.LUT R16, R0, 0x3e00, R2, 0xf8, !PT ;  /* 0x00003e0000107812 */ /* 0x002fe200078ef802 */
[----:B------:R-:W-:Y:S01]  /*0e40*/  IMAD R0, R28, R24, RZ ;  /* 0x000000181c007224 */ /* 0x000fe200078e02ff */
[----:B------:R-:W-:-:S04]  /*0e50*/  DEPBAR.LE SB0, 0x0 ;  /* 0x000080000000791a */ /* 0x000fc80000000000 */
[----:B------:R-:W-:Y:S01]  /*0e60*/  IMAD R0, R68, R25, R0 ;  /* 0x0000001944007224 */ /* 0x000fe200078e0200 */
[----:B------:R-:W-:Y:S01]  /*0e70*/  BAR.SYNC.DEFER_BLOCKING 0x0 ;  /* 0x0000000000007b1d */ /* 0x000fe20000010000 */
[-C--:B------:R-:W-:Y:S02]  /*0e80*/  LEA R2, P1, R12, R9.reuse, 0x7 ;  /* 0x000000090c027211 */ /* 0x080fe400078238ff */
[----:B------:R-:W-:Y:S01]  /*0e90*/  IMAD.IADD R7, R13, 0x1, R0 ;  /* 0x000000010d077824 */ /* 0x000fe200078e0200 */
[----:B------:R-:W-:Y:S02]  /*0ea0*/  LOP3.LUT R0, R29, 0x8, R213, 0x78, !PT ;  /* 0x000000081d007812 */ /* 0x000fe400078e78d5 */
[----:B------:R-:W-:Y:S02]  /*0eb0*/  LEA R13, P0, R24, R2, 0x6 ;  /* 0x00000002180d7211 */ /* 0x000fe400078030ff */
[----:B------:R-:W-:Y:S02]  /*0ec0*/  LEA.HI.X R5, R12, R6, R7, 0x7, P1 ;  /* 0x000000060c057211 */ /* 0x000fe400008f3c07 */
[----:B------:R-:W-:-:S02]  /*0ed0*/  IADD3 R9, P1, PT, R2, R9, RZ ;  /* 0x0000000902097210 */ /* 0x000fc40007f3e0ff */
[----:B------:R-:W-:Y:S02]  /*0ee0*/  LOP3.LUT R0, R4, R0, RZ, 0xfc, !PT ;  /* 0x0000000004007212 */ /* 0x000fe400078efcff */
[-C--:B------:R-:W-:Y:S01]  /*0ef0*/  LEA R4, P2, R2, R30.reuse, 0x1 ;  /* 0x0000001e02047211 */ /* 0x080fe200078408ff */
[----:B------:R-:W-:Y:S01]  /*0f00*/  IMAD.X R3, R5, 0x1, R6, P1 ;  /* 0x0000000105037824 */ /* 0x000fe200008e0606 */
[-C--:B------:R-:W-:Y:S02]  /*0f10*/  LEA R6, P3, R12, R30.reuse, 0x8 ;  /* 0x0000001e0c067211 */ /* 0x080fe400078640ff */
[----:B------:R-:W-:Y:S02]  /*0f20*/  LEA.HI.X R15, R24, R5, R25, 0x6, P0 ;  /* 0x00000005180f7211 */ /* 0x000fe400000f3419 */
[-C--:B------:R-:W-:Y:S02]  /*0f30*/  LEA R10, P1, R9, R30.reuse, 0x1 ;  /* 0x0000001e090a7211 */ /* 0x080fe400078208ff */
[----:B------:R-:W-:-:S02]  /*0f40*/  LEA R8, P0, R13, R30, 0x1 ;  /* 0x0000001e0d087211 */ /* 0x000fc400078008ff */
[-C--:B------:R-:W-:Y:S02]  /*0f50*/  LEA.HI.X R5, R2, R27.reuse, R5, 0x1, P2 ;  /* 0x0000001b02057211 */ /* 0x080fe400010f0c05 */
[----:B------:R-:W-:Y:S02]  /*0f60*/  LEA.HI.X R7, R12, R27, R7, 0x8, P3 ;  /* 0x0000001b0c077211 */ /* 0x000fe400018f4407 */
[----:B------:R-:W-:Y:S02]  /*0f70*/  LOP3.LUT R2, R16, R69, RZ, 0xfc, !PT ;  /* 0x0000004510027212 */ /* 0x000fe400078efcff */
[-C--:B------:R-:W-:Y:S01]  /*0f80*/  LEA.HI.X R11, R9, R27.reuse, R3, 0x1, P1 ;  /* 0x0000001b090b7211 */ /* 0x080fe200008f0c03 */
[----:B------:R-:W-:Y:S01]  /*0f90*/  @!PT LDS RZ, [RZ] ;  /* 0x00000000fffff984 */ /* 0x000fe20000000800 */
[----:B------:R-:W-:Y:S01]  /*0fa0*/  @!PT LDS RZ, [RZ] ;  /* 0x00000000fffff984 */ /* 0x000fe20000000800 */
[----:B------:R-:W-:Y:S01]  /*0fb0*/  @!PT LDS RZ, [RZ] ;  /* 0x00000000fffff984 */ /* 0x000fe20000000800 */
[----:B------:R-:W-:Y:S01]  /*0fc0*/  LDGSTS.E.BYPASS.LTC128B.128 [R224+0x4000], desc[UR24][R6.64] ;  /* 0x0400000006e07fae */ /* 0x000fe2000b981a18 */
[----:B------:R-:W-:Y:S02]  /*0fd0*/  LEA.HI.X R9, R13, R27, R15, 0x1, P0 ;  /* 0x0000001b0d097211 */ /* 0x000fe400000f0c0f */
[----:B------:R-:W-:Y:S01]  /*0fe0*/  LEA R211, R2, UR4, 0x1 ;  /* 0x0000000402d37c11 */ /* 0x000fe2000f8e08ff */
[----:B------:R1:W-:Y:S01]  /*0ff0*/  LDGSTS.E.BYPASS.LTC128B.128 [R224+0x4800], desc[UR24][R4.64] ;  /* 0x0480000004e07fae */ /* 0x0003e2000b981a18 */
[----:B------:R-:W-:Y:S01]  /*1000*/  LEA R208, R0, UR4, 0x1 ;  /* 0x0000000400d07c11 */ /* 0x000fe2000f8e08ff */
[----:B------:R-:W-:Y:S01]  /*1010*/  IMAD.MOV.U32 R0, RZ, RZ, 0x20 ;  /* 0x00000020ff007424 */ /* 0x000fe200078e00ff */
[----:B------:R-:W-:Y:S01]  /*1020*/  LOP3.LUT P0, RZ, R213, 0x4, RZ, 0xc0, !PT ;  /* 0x00000004d5ff7812 */ /* 0x000fe2000780c0ff */
[----:B------:R-:W-:Y:S01]  /*1030*/  LDGSTS.E.BYPASS.LTC128B.128 [R224+0x5000], desc[UR24][R10.64] ;  /* 0x050000000ae07fae */ /* 0x000fe2000b981a18 */
[----:B------:R-:W-:-:S02]  /*1040*/  ISETP.GE.AND P3, PT, R70, 0x81, PT ;  /* 0x000000814600780c */ /* 0x000fc40003f66270 */
[----:B------:R-:W-:Y:S01]  /*1050*/  SEL R0, R0, 0xffffffe0, !P0 ;  /* 0xffffffe000007807 */ /* 0x000fe20004000000 */
[----:B------:R2:W-:Y:S04]  /*1060*/  LDGSTS.E.BYPASS.LTC128B.128 [R224+0x5800], desc[UR24][R8.64] ;  /* 0x0580000008e07fae */ /* 0x0005e8000b981a18 */
[----:B------:R-:W-:Y:S01]  /*1070*/  LDSM.16.M88.4 R12, [R211] ;  /* 0x00000000d30c783b */ /* 0x000fe20000000200 */
[C---:B------:R-:W-:Y:S02]  /*1080*/  IMAD.IADD R212, R0.reuse, 0x1, R211 ;  /* 0x0000000100d47824 */ /* 0x040fe400078e02d3 */
[----:B------:R-:W-:Y:S01]  /*1090*/  IMAD.IADD R210, R0, 0x1, R208 ;  /* 0x0000000100d27824 */ /* 0x000fe200078e02d0 */
[----:B------:R-:W4:Y:S04]  /*10a0*/  LDSM.16.M88.4 R16, [R208+0x2400] ;  /* 0x00240000d010783b */ /* 0x000f280000000200 */
[----:B------:R-:W-:Y:S04]  /*10b0*/  LDSM.16.M88.4 R28, [R208+0x2800] ;  /* 0x00280000d01c783b */ /* 0x000fe80000000200 */
[----:B------:R-:W-:Y:S04]  /*10c0*/  LDSM.16.M88.4 R48, [R208+0x3000] ;  /* 0x00300000d030783b */ /* 0x000fe80000000200 */
[----:B-1----:R-:W1:Y:S04]  /*10d0*/  LDSM.16.M88.4 R4, [R211+0x1000] ;  /* 0x00100000d304783b */ /* 0x002e680000000200 */
[----:B------:R-:W-:Y:S04]  /*10e0*/  LDSM.16.M88.4 R56, [R208+0x3c00] ;  /* 0x003c0000d038783b */ /* 0x000fe80000000200 */
[----:B--2---:R-:W2:Y:S04]  /*10f0*/  LDSM.16.M88.4 R8, [R208+0x2000] ;  /* 0x00200000d008783b */ /* 0x004ea80000000200 */
[----:B------:R-:W3:Y:S04]  /*1100*/  LDSM.16.M88.4 R52, [R208+0x2c00] ;  /* 0x002c0000d034783b */ /* 0x000ee80000000200 */
[----:B------:R-:W-:Y:S04]  /*1110*/  LDSM.16.M88.4 R20, [R210+0x2400] ;  /* 0x00240000d214783b */ /* 0x000fe80000000200 */
[----:B------:R-:W-:Y:S04]  /*1120*/  LDSM.16.M88.4 R64, [R208+0x3400] ;  /* 0x00340000d040783b */ /* 0x000fe80000000200 */
[----:B------:R-:W-:Y:S01]  /*1130*/  LDSM.16.M88.4 R60, [R208+0x3800] ;  /* 0x00380000d03c783b */ /* 0x000fe20000000200 */
[C---:B----4-:R-:W-:Y:S03]  /*1140*/  HMMA.16816.F32 R104, R12.reuse, R16, RZ ;  /* 0x000000100c68723c */ /* 0x050fe600000018ff */
[----:B------:R-:W-:Y:S04]  /*1150*/  LDSM.16.M88.4 R24, [R210+0x2800] ;  /* 0x00280000d218783b */ /* 0x000fe80000000200 */
[----:B------:R-:W-:Y:S01]  /*1160*/  LDSM.16.M88.4 R32, [R210+0x2c00] ;  /* 0x002c0000d220783b */ /* 0x000fe20000000200 */
[----:B------:R-:W-:Y:S03]  /*1170*/  HMMA.16816.F32 R100, R12, R18, RZ ;  /* 0x000000120c64723c */ /* 0x000fe600000018ff */
[----:B------:R-:W-:Y:S04]  /*1180*/  LDSM.16.M88.4 R36, [R210+0x3000] ;  /* 0x00300000d224783b */ /* 0x000fe80000000200 */
[----:B------:R-:W-:Y:S01]  /*1190*/  LDSM.16.M88.4 R40, [R210+0x3400] ;  /* 0x00340000d228783b */ /* 0x000fe20000000200 */
[----:B-1----:R-:W-:Y:S03]  /*11a0*/  HMMA.16816.F32 R144, R4, R16, RZ ;  /* 0x000000100490723c */ /* 0x002fe600000018ff */
[----:B------:R-:W-:Y:S04]  /*11b0*/  LDSM.16.M88.4 R44, [R210+0x3800] ;  /* 0x00380000d22c783b */ /* 0x000fe80000000200 */
[----:B------:R-:W0:Y:S01]  /*11c0*/  LDGDEPBAR ;  /* 0x00000000000079af */ /* 0x000e220000000000 */
[-C--:B--2---:R-:W-:Y:S08]  /*11d0*/  HMMA.16816.F32 R148, R12, R8.reuse, RZ ;  /* 0x000000080c94723c */ /* 0x084ff000000018ff */
[C---:B------:R-:W-:Y:S08]  /*11e0*/  HMMA.16816.F32 R116, R4.reuse, R8, RZ ;  /* 0x000000080474723c */ /* 0x040ff000000018ff */
[-C--:B------:R-:W-:Y:S08]  /*11f0*/  HMMA.16816.F32 R152, R4, R10.reuse, RZ ;  /* 0x0000000a0498723c */ /* 0x080ff000000018ff */
[----:B------:R-:W-:Y:S01]  /*1200*/  HMMA.16816.F32 R112, R12, R10, RZ ;  /* 0x0000000a0c70723c */ /* 0x000fe200000018ff */
[----:B------:R-:W-:Y:S07]  /*1210*/  LDSM.16.M88.4 R8, [R212] ;  /* 0x00000000d408783b */ /* 0x000fee0000000200 */
[C---:B------:R-:W-:Y:S01]  /*1220*/  HMMA.16816.F32 R156, R4.reuse, R18, RZ ;  /* 0x00000012049c723c */ /* 0x040fe200000018ff */
[----:B------:R-:W1:Y:S07]  /*1230*/  LDSM.16.M88.4 R16, [R210+0x2000] ;  /* 0x00200000d210783b */ /* 0x000e6e0000000200 */
[C---:B------:R-:W-:Y:S08]  /*1240*/  HMMA.16816.F32 R140, R4.reuse, R28, RZ ;  /* 0x0000001c048c723c */ /* 0x040ff000000018ff */
[----:B------:R-:W-:Y:S08]  /*1250*/  HMMA.16816.F32 R160, R4, R30, RZ ;  /* 0x0000001e04a0723c */ /* 0x000ff000000018ff */
[C---:B------:R-:W-:Y:S08]  /*1260*/  HMMA.16816.F32 R96, R12.reuse, R28, RZ ;  /* 0x0000001c0c60723c */ /* 0x040ff000000018ff */
[----:B------:R-:W-:Y:S01]  /*1270*/  HMMA.16816.F32 R92, R12, R30, RZ ;  /* 0x0000001e0c5c723c */ /* 0x000fe200000018ff */
[----:B------:R-:W2:Y:S07]  /*1280*/  LDSM.16.M88.4 R28, [R210+0x3c00] ;  /* 0x003c0000d21c783b */ /* 0x000eae0000000200 */
[C---:B------:R-:W-:Y:S08]  /*1290*/  HMMA.16816.F32 R132, R4.reuse, R48, RZ ;  /* 0x000000300484723c */ /* 0x040ff000000018ff */
[----:B------:R-:W-:Y:S08]  /*12a0*/  HMMA.16816.F32 R168, R4, R50, RZ ;  /* 0x0000003204a8723c */ /* 0x000ff000000018ff */
[C---:B------:R-:W-:Y:S08]  /*12b0*/  HMMA.16816.F32 R80, R12.reuse, R48, RZ ;  /* 0x000000300c50723c */ /* 0x040ff000000018ff */
[C---:B------:R-:W-:Y:S08]  /*12c0*/  HMMA.16816.F32 R76, R12.reuse, R50, RZ ;  /* 0x000000320c4c723c */ /* 0x040ff000000018ff */
[C---:B------:R-:W-:Y:S08]  /*12d0*/  HMMA.16816.F32 R48, R12.reuse, R56, RZ ;  /* 0x000000380c30723c */ /* 0x040ff000000018ff */
[----:B---3--:R-:W-:Y:S08]  /*12e0*/  HMMA.16816.F32 R88, R12, R52, RZ ;  /* 0x000000340c58723c */ /* 0x008ff000000018ff */
[C---:B-1----:R-:W-:Y:S08]  /*12f0*/  HMMA.16816.F32 R148, R8.reuse, R16, R148 ;  /* 0x000000100894723c */ /* 0x042ff00000001894 */
[----:B------:R-:W-:Y:S08]  /*1300*/  HMMA.16816.F32 R112, R8, R18, R112 ;  /* 0x000000120870723c */ /* 0x000ff00000001870 */
[----:B------:R-:W-:Y:S08]  /*1310*/  HMMA.16816.F32 R84, R12, R54, RZ ;  /* 0x000000360c54723c */ /* 0x000ff000000018ff */
[----:B------:R-:W-:Y:S03]  /*1320*/  HMMA.16816.F32 R104, R8, R20, R104 ;  /* 0x000000140868723c */ /* 0x000fe60000001868 */
[----:B------:R-:W-:-:S05]  /*1330*/  FMNMX3.FTZ R2, R148, R149, R112, !PT ;  /* 0x0000009594027276 */ /* 0x000fca0007810070 */
[----:B------:R-:W-:Y:S08]  /*1340*/  HMMA.16816.F32 R100, R8, R22, R100 ;  /* 0x000000160864723c */ /* 0x000ff00000001864 */
[----:B------:R-:W-:Y:S03]  /*1350*/  HMMA.16816.F32 R136, R4, R52, RZ ;  /* 0x000000340488723c */ /* 0x000fe600000018ff */
[----:B------:R-:W-:-:S05]  /*1360*/  FMNMX3.FTZ R2, R2, R113, R104, !PT ;  /* 0x0000007102027276 */ /* 0x000fca0007810068 */
[----:B------:R-:W-:Y:S03]  /*1370*/  HMMA.16816.F32 R128, R4, R64, RZ ;  /* 0x000000400480723c */ /* 0x000fe600000018ff */
[----:B------:R-:W-:-:S05]  /*1380*/  FMNMX3.FTZ R2, R2, R105, R100, !PT ;  /* 0x0000006902027276 */ /* 0x000fca0007810064 */
[C---:B------:R-:W-:Y:S08]  /*1390*/  HMMA.16816.F32 R124, R4.reuse, R60, RZ ;  /* 0x0000003c047c723c */ /* 0x040ff000000018ff */
[C---:B------:R-:W-:Y:S08]  /*13a0*/  HMMA.16816.F32 R120, R4.reuse, R56, RZ ;  /* 0x000000380478723c */ /* 0x040ff000000018ff */
[C---:B------:R-:W-:Y:S08]  /*13b0*/  HMMA.16816.F32 R164, R4.reuse, R54, RZ ;  /* 0x0000003604a4723c */ /* 0x040ff000000018ff */
[C---:B------:R-:W-:Y:S08]  /*13c0*/  HMMA.16816.F32 R172, R4.reuse, R66, RZ ;  /* 0x0000004204ac723c */ /* 0x040ff000000018ff */
[C---:B------:R-:W-:Y:S08]  /*13d0*/  HMMA.16816.F32 R180, R4.reuse, R62, RZ ;  /* 0x0000003e04b4723c */ /* 0x040ff000000018ff */
[----:B------:R-:W-:Y:S01]  /*13e0*/  HMMA.16816.F32 R176, R4, R58, RZ ;  /* 0x0000003a04b0723c */ /* 0x000fe200000018ff */
[----:B------:R-:W1:Y:S01]  /*13f0*/  LDSM.16.M88.4 R4, [R212+0x1000] ;  /* 0x00100000d404783b */ /* 0x000e620000000200 */
[----:B------:R-:W-:-:S06]  /*1400*/  DEPBAR.LE SB0, 0x0 ;  /* 0x000080000000791a */ /* 0x000fcc0000000000 */
[C---:B------:R-:W-:Y:S08]  /*1410*/  HMMA.16816.F32 R96, R8.reuse, R24, R96 ;  /* 0x000000180860723c */ /* 0x040ff00000001860 */
[----:B--2---:R-:W-:Y:S08]  /*1420*/  HMMA.16816.F32 R188, R8, R28, R48 ;  /* 0x0000001c08bc723c */ /* 0x004ff00000001830 */
[----:B------:R-:W-:Y:S03]  /*1430*/  HMMA.16816.F32 R72, R12, R64, RZ ;  /* 0x000000400c48723c */ /* 0x000fe600000018ff */
[----:B------:R-:W-:-:S05]  /*1440*/  FMNMX3.FTZ R2, R2, R101, R96, !PT ;  /* 0x0000006502027276 */ /* 0x000fca0007810060 */
[----:B------:R-:W-:Y:S03]  /*1450*/  HMMA.16816.F32 R92, R8, R26, R92 ;  /* 0x0000001a085c723c */ /* 0x000fe6000000185c */
[----:B------:R-:W-:Y:S01]  /*1460*/  IMAD.MOV.U32 R225, RZ, RZ, R188 ;  /* 0x000000ffffe17224 */ /* 0x000fe200078e00bc */
[----:B------:R2:W-:Y:S01]  /*1470*/  STL.64 [R1+0x48], R190 ;  /* 0x000048be01007387 */ /* 0x0005e20000100a00 */
[----:B------:R-:W-:-:S03]  /*1480*/  IMAD.MOV.U32 R226, RZ, RZ, R189 ;  /* 0x000000ffffe27224 */ /* 0x000fc600078e00bd */
[----:B------:R-:W-:Y:S08]  /*1490*/  HMMA.16816.F32 R64, R12, R66, RZ ;  /* 0x000000420c40723c */ /* 0x000ff000000018ff */
[----:B------:R-:W-:Y:S03]  /*14a0*/  HMMA.16816.F32 R184, R8, R32, R88 ;  /* 0x0000002008b8723c */ /* 0x000fe60000001858 */
[----:B------:R-:W-:-:S05]  /*14b0*/  FMNMX3.FTZ R2, R2, R97, R92, !PT ;  /* 0x0000006102027276 */ /* 0x000fca000781005c */
[----:B------:R-:W-:Y:S08]  /*14c0*/  HMMA.16816.F32 R52, R12, R60, RZ ;  /* 0x0000003c0c34723c */ /* 0x000ff000000018ff */
[----:B------:R-:W-:Y:S03]  /*14d0*/  HMMA.16816.F32 R84, R8, R34, R84 ;  /* 0x000000220854723c */ /* 0x000fe60000001854 */
[----:B------:R-:W-:-:S05]  /*14e0*/  FMNMX3.FTZ R2, R2, R93, R184, !PT ;  /* 0x0000005d02027276 */ /* 0x000fca00078100b8 */
[----:B------:R-:W-:Y:S08]  /*14f0*/  HMMA.16816.F32 R60, R12, R62, RZ ;  /* 0x0000003e0c3c723c */ /* 0x000ff000000018ff */
[----:B------:R-:W-:Y:S03]  /*1500*/  HMMA.16816.F32 R200, R8, R36, R80 ;  /* 0x0000002408c8723c */ /* 0x000fe60000001850 */
[----:B------:R-:W-:-:S05]  /*1510*/  FMNMX3.FTZ R2, R2, R185, R84, !PT ;  /* 0x000000b902027276 */ /* 0x000fca0007810054 */
[----:B--2---:R-:W-:Y:S08]  /*1520*/  HMMA.16816.F32 R188, R8, R38, R76 ;  /* 0x0000002608bc723c */ /* 0x004ff0000000184c */
[----:B------:R-:W-:Y:S03]  /*1530*/  HMMA.16816.F32 R12, R12, R58, RZ ;  /* 0x0000003a0c0c723c */ /* 0x000fe600000018ff */
[----:B------:R-:W-:-:S05]  /*1540*/  FMNMX3.FTZ R2, R2, R85, R200, !PT ;  /* 0x0000005502027276 */ /* 0x000fca00078100c8 */
[----:B------:R-:W-:Y:S03]  /*1550*/  HMMA.16816.F32 R236, R8, R40, R72 ;  /* 0x0000002808ec723c */ /* 0x000fe60000001848 */
[----:B------:R-:W-:-:S05]  /*1560*/  FMNMX3.FTZ R2, R2, R201, R188, !PT ;  /* 0x000000c902027276 */ /* 0x000fca00078100bc */
[C---:B------:R-:W-:Y:S08]  /*1570*/  HMMA.16816.F32 R192, R8.reuse, R42, R64 ;  /* 0x0000002a08c0723c */ /* 0x040ff00000001840 */
[----:B------:R-:W-:Y:S03]  /*1580*/  HMMA.16816.F32 R248, R8, R44, R52 ;  /* 0x0000002c08f8723c */ /* 0x000fe60000001834 */
[----:B------:R-:W-:-:S05]  /*1590*/  FMNMX3.FTZ R2, R2, R189, R236, !PT ;  /* 0x000000bd02027276 */ /* 0x000fca00078100ec */
[----:B------:R-:W-:Y:S03]  /*15a0*/  HMMA.16816.F32 R196, R8, R46, R60 ;  /* 0x0000002e08c4723c */ /* 0x000fe6000000183c */
[----:B------:R-:W-:-:S05]  /*15b0*/  FMNMX3.FTZ R2, R2, R237, R192, !PT ;  /* 0x000000ed02027276 */ /* 0x000fca00078100c0 */
[----:B-1----:R-:W-:Y:S03]  /*15c0*/  HMMA.16816.F32 R48, R4, R16, R116 ;  /* 0x000000100430723c */ /* 0x002fe60000001874 */
[----:B------:R-:W-:-:S05]  /*15d0*/  FMNMX3.FTZ R2, R2, R193, R248, !PT ;  /* 0x000000c102027276 */ /* 0x000fca00078100f8 */
[----:B------:R-:W-:Y:S03]  /*15e0*/  HMMA.16816.F32 R52, R4, R18, R152 ;  /* 0x000000120434723c */ /* 0x000fe60000001898 */
[----:B------:R-:W-:-:S04]  /*15f0*/  FMNMX3.FTZ R3, R2, R249, R196, !PT ;  /* 0x000000f902037276 */ /* 0x000fc800078100c4 */
[----:B------:R-:W-:Y:S01]  /*1600*/  FMNMX3.FTZ R3, R3, R197, R225, !PT ;  /* 0x000000c503037276 */ /* 0x000fe200078100e1 */
[----:B------:R-:W-:Y:S08]  /*1610*/  HMMA.16816.F32 R204, R8, R30, R12 ;  /* 0x0000001e08cc723c */ /* 0x000ff0000000180c */
[----:B------:R-:W-:Y:S03]  /*1620*/  HMMA.16816.F32 R144, R4, R20, R144 ;  /* 0x000000140490723c */ /* 0x000fe60000001890 */
[----:B------:R-:W-:-:S05]  /*1630*/  FMNMX3.FTZ R2, R48, R49, R52, !PT ;  /* 0x0000003130027276 */ /* 0x000fca0007810034 */
[----:B------:R-:W-:Y:S03]  /*1640*/  HMMA.16816.F32 R56, R4, R22, R156 ;  /* 0x000000160438723c */ /* 0x000fe6000000189c */
[----:B------:R-:W-:-:S04]  /*1650*/  FMNMX3.FTZ R3, R3, R226, R204, !PT ;  /* 0x000000e203037276 */ /* 0x000fc800078100cc */
[----:B------:R-:W-:Y:S01]  /*1660*/  FMNMX.FTZ R13, R205, R3, !PT ;  /* 0x00000003cd0d7209 */ /* 0x000fe20007810000 */
[----:B------:R-:W-:Y:S03]  /*1670*/  HMMA.16816.F32 R140, R4, R24, R140 ;  /* 0x00000018048c723c */ /* 0x000fe6000000188c */
[----:B------:R-:W-:-:S05]  /*1680*/  FMNMX3.FTZ R2, R2, R53, R144, !PT ;  /* 0x0000003502027276 */ /* 0x000fca0007810090 */
        /* <DEDUP_REMOVED lines=14> */
[----:B------:R-:W-:-:S05]  /*1770*/  LEA.HI.SX32 R2, R215, 0xfffffffe, 0x19 ;  /* 0xfffffffed7027811 */ /* 0x000fca00078fcaff */
[C---:B------:R-:W-:Y:S02]  /*1780*/  IMAD R4, R2.reuse, UR18, RZ ;  /* 0x0000001202047c24 */ /* 0x040fe4000f8e02ff */
[----:B------:R-:W-:-:S04]  /*1790*/  IMAD.WIDE.U32 R2, R2, UR19, RZ ;  /* 0x0000001302027c25 */ /* 0x000fc8000f8e00ff */
[----:B------:R-:W-:Y:S01]  /*17a0*/  IMAD.IADD R3, R3, 0x1, R4 ;  /* 0x0000000103037824 */ /* 0x000fe200078e0204 */
[C---:B------:R-:W-:Y:S02]  /*17b0*/  IADD3 R5, P0, PT, R2.reuse, UR7, RZ ;  /* 0x0000000702057c10 */ /* 0x040fe4000ff1e0ff */
[C---:B------:R-:W-:Y:S02]  /*17c0*/  LEA R8, P2, R2.reuse, R218, 0x1 ;  /* 0x000000da02087211 */ /* 0x040fe400078408ff */
        /* <DEDUP_REMOVED lines=20> */
.L_x_567:
[----:B------:R-:W2:Y:S04]  /*1910*/  LDL.LU R133, [R1+0x48] ;  /* 0x0000480001857983 */ /* 0x000ea80000300800 */
[----:B------:R-:W3:Y:S01]  /*1920*/  LDL.LU R153, [R1+0x4c] ;  /* 0x00004c0001997983 */ /* 0x000ee20000300800 */
[----:B-1----:R-:W-:Y:S01]  /*1930*/  FMNMX3.FTZ R2, R14, R57, R140, !PT ;  /* 0x000000390e027276 */ /* 0x002fe2000781008c */
[----:B------:R-:W-:Y:S01]  /*1940*/  IMAD R4, R110, UR5, R209 ;  /* 0x000000056e047c24 */ /* 0x000fe2000f8e02d1 */
[----:B------:R-:W-:Y:S01]  /*1950*/  SHF.R.U32.HI R8, RZ, 0x5, R213 ;  /* 0x00000005ff087819 */ /* 0x000fe200000116d5 */
[----:B------:R-:W1:Y:S01]  /*1960*/  SHFL.BFLY PT, R7, R13, 0x2, 0x1f ;  /* 0x0c401f000d077f89 */ /* 0x000e6200000e0000 */
[----:B------:R-:W-:Y:S01]  /*1970*/  FMNMX3.FTZ R2, R2, R141, R160, !PT ;  /* 0x0000008d02027276 */ /* 0x000fe200078100a0 */
[----:B------:R-:W-:Y:S01]  /*1980*/  IMAD.SHL.U32 R116, R68, 0x4, RZ ;  /* 0x0000000444747824 */ /* 0x000fe200078e00ff */
[----:B------:R-:W-:Y:S01]  /*1990*/  LOP3.LUT R6, R213, 0x1f, RZ, 0xc0, !PT ;  /* 0x0000001fd5067812 */ /* 0x000fe200078ec0ff */
[----:B------:R-:W-:Y:S01]  /*19a0*/  IMAD R8, R111, 0x8, R8 ;  /* 0x000000086f087824 */ /* 0x000fe200078e0208 */
[----:B------:R-:W-:Y:S01]  /*19b0*/  FMNMX3.FTZ R3, R2, R161, R80, !PT ;  /* 0x000000a102037276 */ /* 0x000fe20007810050 */
[----:B------:R-:W-:Y:S01]  /*19c0*/  IMAD.SHL.U32 R2, R4, 0x20, RZ ;  /* 0x0000002004027824 */ /* 0x000fe200078e00ff */
[----:B------:R-:W4:Y:S01]  /*19d0*/  LDCU UR5, c[0x0][0x45c] ;  /* 0x00008b80ff0577ac */ /* 0x000f220008000800 */
[----:B------:R-:W-:Y:S01]  /*19e0*/  IMAD.WIDE.U32 R90, R8, -0x326172a9, RZ ;  /* 0xcd9e8d57085a7825 */ /* 0x000fe200078e00ff */
[----:B------:R-:W-:Y:S01]  /*19f0*/  FMNMX3.FTZ R3, R3, R81, R164, !PT ;  /* 0x0000005103037276 */ /* 0x000fe200078100a4 */
[----:B------:R-:W-:Y:S01]  /*1a00*/  STL [R1+0x90], R224 ;  /* 0x000090e001007387 */ /* 0x000fe20000100800 */
[----:B------:R-:W-:Y:S01]  /*1a10*/  IADD3 R6, P1, P0, R2, R71, R6 ;  /* 0x0000004702067210 */ /* 0x000fe2000783e006 */
[C---:B------:R-:W-:Y:S01]  /*1a20*/  VIADD R73, R216.reuse, 0x9e3779b9 ;  /* 0x9e3779b9d8497836 */ /* 0x040fe20000000000 */
[----:B------:R-:W-:Y:S01]  /*1a30*/  FMNMX3.FTZ R4, R3, R165, R240, !PT ;  /* 0x000000a503047276 */ /* 0x000fe200078100f0 */
[----:B------:R-:W-:Y:S01]  /*1a40*/  VIADD R72, R216, 0x3c6ef372 ;  /* 0x3c6ef372d8487836 */ /* 0x000fe20000000000 */
[----:B------:R-:W-:Y:S01]  /*1a50*/  SHF.R.S32.HI R2, RZ, 0x1f, R2 ;  /* 0x0000001fff027819 */ /* 0x000fe20000011402 */
[----:B------:R-:W-:Y:S01]  /*1a60*/  IMAD.WIDE.U32 R126, R6, -0x2daee0ad, RZ ;  /* 0xd2511f53067e7825 */ /* 0x000fe200078e00ff */
[----:B------:R-:W-:Y:S01]  /*1a70*/  FMNMX3.FTZ R5, R4, R241, R168, !PT ;  /* 0x000000f104057276 */ /* 0x000fe200078100a8 */
[----:B------:R-:W-:Y:S01]  /*1a80*/  STL [R1+0x8c], R215 ;  /* 0x00008cd701007387 */ /* 0x000fe20000100800 */
[----:B------:R-:W-:Y:S01]  /*1a90*/  IADD3.X R2, PT, PT, R2, R108, RZ, P1, P0 ;  /* 0x0000006c02027210 */ /* 0x000fe20000fe04ff */
[----:B------:R-:W-:Y:S01]  /*1aa0*/  VIADD R4, R8, 0x4 ;  /* 0x0000000408047836 */ /* 0x000fe20000000000 */
[----:B------:R-:W-:Y:S01]  /*1ab0*/  FMNMX3.FTZ R5, R5, R169, R244, !PT ;  /* 0x000000a905057276 */ /* 0x000fe200078100f4 */
[----:B------:R-:W-:Y:S01]  /*1ac0*/  VIADD R6, R217, 0xbb67ae85 ;  /* 0xbb67ae85d9067836 */ /* 0x000fe20000000000 */
[----:B------:R-:W-:Y:S01]  /*1ad0*/  STL [R1+0x88], R212 ;  /* 0x000088d401007387 */ /* 0x000fe20000100800 */
[----:B------:R-:W-:Y:S01]  /*1ae0*/  IMAD.WIDE.U32 R88, R4, -0x326172a9, RZ ;  /* 0xcd9e8d5704587825 */ /* 0x000fe200078e00ff */
[----:B------:R-:W-:-:S02]  /*1af0*/  FMNMX3.FTZ R4, R5, R245, R172, !PT ;  /* 0x000000f505047276 */ /* 0x000fc400078100ac */
[----:B-1----:R-:W-:Y:S01]  /*1b00*/  FMNMX.FTZ R15, R13, R7, !PT ;  /* 0x000000070d0f7209 */ /* 0x002fe20007810000 */
[C---:B------:R-:W-:Y:S01]  /*1b10*/  VIADD R131, R217.reuse, 0x32370b8f ;  /* 0x32370b8fd9837836 */ /* 0x040fe20000000000 */
[----:B------:R-:W-:Y:S01]  /*1b20*/  FMNMX3.FTZ R5, R4, R173, R232, !PT ;  /* 0x000000ad04057276 */ /* 0x000fe200078100e8 */
[----:B------:R-:W-:Y:S01]  /*1b30*/  VIADD R132, R217, 0x76cf5d0a ;  /* 0x76cf5d0ad9847836 */ /* 0x000fe20000000000 */
[CC--:B------:R-:W-:Y:S01]  /*1b40*/  LOP3.LUT R7, R216.reuse, R2.reuse, R91, 0x96, !PT ;  /* 0x00000002d8077212 */ /* 0x0c0fe200078e965b */
[----:B------:R-:W1:Y:S01]  /*1b50*/  SHFL.BFLY PT, R13, R15, 0x1, 0x1f ;  /* 0x0c201f000f0d7f89 */ /* 0x000e6200000e0000 */
[C---:B------:R-:W-:Y:S01]  /*1b60*/  LOP3.LUT R2, R216.reuse, R2, R89, 0x96, !PT ;  /* 0x00000002d8027212 */ /* 0x040fe200078e9659 */
[----:B------:R-:W-:Y:S01]  /*1b70*/  VIADD R220, R216, 0xdaa66d2b ;  /* 0xdaa66d2bd8dc7836 */ /* 0x000fe20000000000 */
[----:B------:R-:W-:Y:S01]  /*1b80*/  FMNMX3.FTZ R5, R5, R233, R180, !PT ;  /* 0x000000e905057276 */ /* 0x000fe200078100b4 */
[----:B------:R-:W-:Y:S01]  /*1b90*/  IMAD.WIDE.U32 R156, R7, -0x2daee0ad, RZ ;  /* 0xd2511f53079c7825 */ /* 0x000fe200078e00ff */
[----:B------:R-:W-:Y:S01]  /*1ba0*/  FMNMX3.FTZ R7, R50, R51, R54, !PT ;  /* 0x0000003332077276 */ /* 0x000fe20007810036 */
[----:B------:R-:W-:Y:S01]  /*1bb0*/  STL [R1+0x84], R211 ;  /* 0x000084d301007387 */ /* 0x000fe20000100800 */
[----:B------:R-:W-:Y:S01]  /*1bc0*/  LOP3.LUT R4, R217, R116, R127, 0x96, !PT ;  /* 0x00000074d9047212 */ /* 0x000fe200078e967f */
[----:B------:R-:W-:Y:S01]  /*1bd0*/  IMAD.WIDE.U32 R124, R2, -0x2daee0ad, RZ ;  /* 0xd2511f53027c7825 */ /* 0x000fe200078e00ff */
[----:B------:R-:W-:Y:S01]  /*1be0*/  FMNMX3.FTZ R2, R5, R181, R228, !PT ;  /* 0x000000b505027276 */ /* 0x000fe200078100e4 */
[----:B------:R-:W-:Y:S01]  /*1bf0*/  STL [R1+0x80], R210 ;  /* 0x000080d201007387 */ /* 0x000fe20000100800 */
[-C--:B------:R-:W-:Y:S01]  /*1c00*/  LOP3.LUT R9, R6, R126.reuse, R157, 0x96, !PT ;  /* 0x0000007e06097212 */ /* 0x080fe200078e969d */
[----:B------:R-:W-:Y:S01]  /*1c10*/  IMAD.WIDE.U32 R4, R4, -0x326172a9, RZ ;  /* 0xcd9e8d5704047825 */ /* 0x000fe200078e00ff */
[----:B------:R-:W-:Y:S01]  /*1c20*/  FMNMX3.FTZ R8, R2, R229, R176, !PT ;  /* 0x000000e502087276 */ /* 0x000fe200078100b0 */
[----:B------:R-:W-:Y:S01]  /*1c30*/  STL [R1+0x7c], R208 ;  /* 0x00007cd001007387 */ /* 0x000fe20000100800 */
[----:B------:R-:W-:Y:S01]  /*1c40*/  LOP3.LUT R2, R6, R126, R125, 0x96, !PT ;  /* 0x0000007e06027212 */ /* 0x000fe200078e967d */
[----:B------:R-:W-:Y:S01]  /*1c50*/  IMAD.WIDE.U32 R122, R9, -0x326172a9, RZ ;  /* 0xcd9e8d57097a7825 */ /* 0x000fe200078e00ff */
[----:B------:R-:W-:Y:S01]  /*1c60*/  FMNMX3.FTZ R6, R7, R55, R146, !PT ;  /* 0x0000003707067276 */ /* 0x000fe20007810092 */
[----:B------:R-:W-:Y:S01]  /*1c70*/  STL.64 [R1+0x18], R126 ;  /* 0x0000187e01007387 */ /* 0x000fe20000100a00 */
[----:B------:R-:W-:Y:S01]  /*1c80*/  FMNMX.FTZ R12, R177, R8, !PT ;  /* 0x00000008b10c7209 */ /* 0x000fe20007810000 */
[----:B------:R-:W-:Y:S01]  /*1c90*/  IMAD.WIDE.U32 R110, R2, -0x326172a9, RZ ;  /* 0xcd9e8d57026e7825 */ /* 0x000fe200078e00ff */
[----:B------:R-:W-:Y:S01]  /*1ca0*/  FMNMX3.FTZ R2, R6, R147, R58, !PT ;  /* 0x0000009306027276 */ /* 0x000fe2000781003a */
[----:B------:R-:W-:Y:S01]  /*1cb0*/  STL.64 [R1+0x28], R156 ;  /* 0x0000289c01007387 */ /* 0x000fe20000100a00 */
[--C-:B------:R-:W-:Y:S01]  /*1cc0*/  LOP3.LUT R10, R73, R90, R5.reuse, 0x96, !PT ;  /* 0x0000005a490a7212 */ /* 0x100fe200078e9605 */
[----:B------:R-:W-:Y:S01]  /*1cd0*/  VIADD R130, R217, 0xed9eba14 ;  /* 0xed9eba14d9827836 */ /* 0x000fe20000000000 */
[----:B------:R-:W-:Y:S01]  /*1ce0*/  FMNMX3.FTZ R2, R2, R59, R142, !PT ;  /* 0x0000003b02027276 */ /* 0x000fe2000781008e */
[----:B------:R-:W4:Y:S01]  /*1cf0*/  SHFL.BFLY PT, R14, R12, 0x2, 0x1f ;  /* 0x0c401f000c0e7f89 */ /* 0x000f2200000e0000 */
[----:B------:R-:W-:Y:S01]  /*1d00*/  LOP3.LUT R9, R73, R88, R5, 0x96, !PT ;  /* 0x0000005849097212 */ /* 0x000fe200078e9605 */
[----:B------:R-:W-:Y:S01]  /*1d10*/  IMAD.WIDE.U32 R6, R10, -0x2daee0ad, RZ ;  /* 0xd2511f530a067825 */ /* 0x000fe200078e00ff */
[----:B------:R-:W-:Y:S01]  /*1d20*/  FMNMX3.FTZ R2, R2, R143, R162, !PT ;  /* 0x0000008f02027276 */ /* 0x000fe200078100a2 */
[----:B------:R-:W-:Y:S01]  /*1d30*/  STL.64 [R1+0x20], R124 ;  /* 0x0000207c01007387 */ /* 0x000fe20000100a00 */
[-C--:B------:R-:W-:Y:S01]  /*1d40*/  LOP3.LUT R5, R72, R4.reuse, R123, 0x96, !PT ;  /* 0x0000000448057212 */ /* 0x080fe200078e967b */
[----:B------:R-:W-:Y:S01]  /*1d50*/  VIADD R223, R216, 0x78dde6e4 ;  /* 0x78dde6e4d8df7836 */ /* 0x000fe20000000000 */
[----:B------:R-:W-:Y:S01]  /*1d60*/  FMNMX3.FTZ R2, R2, R163, R82, !PT ;  /* 0x000000a302027276 */ /* 0x000fe20007810052 */
[----:B------:R-:W-:Y:S01]  /*1d70*/  STL.64 [R1], R122 ;  /* 0x0000007a01007387 */ /* 0x000fe20000100a00 */
[----:B------:R-:W-:Y:S01]  /*1d80*/  LOP3.LUT R8, R72, R4, R111, 0x96, !PT ;  /* 0x0000000448087212 */ /* 0x000fe200078e966f */
[----:B------:R-:W-:Y:S01]  /*1d90*/  IMAD.WIDE.U32 R10, R5, -0x2daee0ad, RZ ;  /* 0xd2511f53050a7825 */ /* 0x000fe200078e00ff */
[----:B------:R-:W-:Y:S01]  /*1da0*/  FMNMX3.FTZ R2, R2, R83, R166, !PT ;  /* 0x0000005302027276 */ /* 0x000fe200078100a6 */
[----:B------:R-:W-:Y:S01]  /*1db0*/  STL.64 [R1+0x10], R110 ;  /* 0x0000106e01007387 */ /* 0x000fe20000100a00 */
[----:B-1----:R-:W-:Y:S01]  /*1dc0*/  FMNMX.FTZ R137, R15, R13, !PT ;  /* 0x0000000d0f897209 */ /* 0x002fe20007810000 */
[----:B------:R-:W-:Y:S01]  /*1dd0*/  IMAD.WIDE.U32 R4, R9, -0x2daee0ad, RZ ;  /* 0xd2511f5309047825 */ /* 0x000fe200078e00ff */
[----:B------:R-:W-:-:S02]  /*1de0*/  FMNMX3.FTZ R2, R2, R167, R242, !PT ;  /* 0x000000a702027276 */ /* 0x000fc400078100f2 */
[----:B------:R-:W-:Y:S01]  /*1df0*/  LOP3.LUT R9, R131, R6, R11, 0x96, !PT ;  /* 0x0000000683097212 */ /* 0x000fe200078e960b */
[----:B------:R-:W-:Y:S01]  /*1e00*/  IMAD.WIDE.U32 R18, R8, -0x2daee0ad, RZ ;  /* 0xd2511f5308127825 */ /* 0x000fe200078e00ff */
[----:B------:R-:W-:Y:S01]  /*1e10*/  FMNMX3.FTZ R2, R2, R243, R170, !PT ;  /* 0x000000f302027276 */ /* 0x000fe200078100aa */
[----:B------:R-:W-:Y:S01]  /*1e20*/  STL [R1+0x94], R137 ;  /* 0x0000948901007387 */ /* 0x000fe20000100800 */
[----:B------:R-:W-:Y:S01]  /*1e30*/  LOP3.LUT R23, R132, R124, R5, 0x96, !PT ;  /* 0x0000007c84177212 */ /* 0x000fe200078e9605 */
[----:B----4-:R-:W-:Y:S01]  /*1e40*/  FMUL.FTZ R5, R137, UR5 ;  /* 0x0000000589057c20 */ /* 0x010fe20008410000 */
[----:B------:R-:W-:Y:S01]  /*1e50*/  FMNMX3.FTZ R2, R2, R171, R246, !PT ;  /* 0x000000ab02027276 */ /* 0x000fe200078100f6 */
[----:B------:R-:W-:Y:S01]  /*1e60*/  IMAD.WIDE.U32 R16, R9, -0x326172a9, RZ ;  /* 0xcd9e8d5709107825 */ /* 0x000fe200078e00ff */
[----:B------:R-:W-:Y:S02]  /*1e70*/  FMNMX.FTZ R8, R12, R14, !PT ;  /* 0x0000000e0c087209 */ /* 0x000fe40007810000 */
[----:B------:R-:W-:Y:S01]  /*1e80*/  LOP3.LUT R19, R131, R4, R19, 0x96, !PT ;  /* 0x0000000483137212 */ /* 0x000fe200078e9613 */
[----:B------:R-:W-:Y:S01]  /*1e90*/  VIADD R129, R217, 0xa9066899 ;  /* 0xa9066899d9817836 */ /* 0x000fe20000000000 */
[----:B------:R-:W-:Y:S01]  /*1ea0*/  FMNMX3.FTZ R4, R150, R151, R114, !PT ;  /* 0x0000009796047276 */ /* 0x000fe20007810072 */
[----:B------:R-:W1:Y:S01]  /*1eb0*/  SHFL.BFLY PT, R11, R8, 0x1, 0x1f ;  /* 0x0c201f00080b7f89 */ /* 0x000e6200000e0000 */
[----:B------:R-:W-:Y:S01]  /*1ec0*/  FMNMX3.FTZ R2, R2, R247, R174, !PT ;  /* 0x000000f702027276 */ /* 0x000fe200078100ae */
[----:B------:R-:W-:Y:S01]  /*1ed0*/  IMAD.WIDE.U32 R12, R19, -0x326172a9, RZ ;  /* 0xcd9e8d57130c7825 */ /* 0x000fe200078e00ff */
[----:B------:R-:W-:-:S02]  /*1ee0*/  FMNMX3.FTZ R4, R4, R115, R106, !PT ;  /* 0x0000007304047276 */ /* 0x000fc4000781006a */
[----:B------:R-:W-:Y:S01]  /*1ef0*/  FMNMX3.FTZ R2, R2, R175, R234, !PT ;  /* 0x000000af02027276 */ /* 0x000fe200078100ea */
[----:B------:R-:W-:Y:S01]  /*1f00*/  VIADD R222, R216, 0x1715609d ;  /* 0x1715609dd8de7836 */ /* 0x000fe20000000000 */
[----:B------:R-:W-:Y:S01]  /*1f10*/  FMNMX3.FTZ R4, R4, R107, R102, !PT ;  /* 0x0000006b04047276 */ /* 0x000fe20007810066 */
[----:B------:R-:W-:Y:S01]  /*1f20*/  VIADD R221, R216, 0xb54cda56 ;  /* 0xb54cda56d8dd7836 */ /* 0x000fe20000000000 */
[----:B------:R-:W-:Y:S01]  /*1f30*/  FSETP.NEU.FTZ.AND P0, PT, R137, -INF , PT ;  /* 0xff8000008900780b */ /* 0x000fe20003f1d000 */
[----:B------:R-:W-:Y:S01]  /*1f40*/  VIADD R128, R217, 0x646e171e ;  /* 0x646e171ed9807836 */ /* 0x000fe20000000000 */
[----:B------:R-:W-:Y:S02]  /*1f50*/  FMNMX3.FTZ R2, R2, R235, R182, !PT ;  /* 0x000000eb02027276 */ /* 0x000fe400078100b6 */
[----:B------:R-:W-:Y:S02]  /*1f60*/  FMNMX3.FTZ R4, R4, R103, R98, !PT ;  /* 0x0000006704047276 */ /* 0x000fe40007810062 */
[----:B------:R-:W-:-:S02]  /*1f70*/  FSEL R22, R5, RZ, P0 ;  /* 0x000000ff05167208 */ /* 0x000fc40000000000 */
[----:B------:R-:W-:Y:S02]  /*1f80*/  FMNMX3.FTZ R2, R2, R183, R230, !PT ;  /* 0x000000b702027276 */ /* 0x000fe400078100e6 */
[----:B------:R-:W-:Y:S01]  /*1f90*/  LOP3.LUT R7, R132, R156, R7, 0x96, !PT ;  /* 0x0000009c84077212 */ /* 0x000fe200078e9607 */
[----:B------:R-:W-:Y:S01]  /*1fa0*/  FFMA.FTZ R5, R148, UR5, -R22 ;  /* 0x0000000594057c23 */ /* 0x000fe20008010816 */
[----:B------:R-:W-:Y:S02]  /*1fb0*/  FMNMX3.FTZ R4, R4, R99, R94, !PT ;  /* 0x0000006304047276 */ /* 0x000fe4000781005e */
[----:B------:R-:W-:Y:S01]  /*1fc0*/  FMNMX3.FTZ R2, R2, R231, R178, !PT ;  /* 0x000000e702027276 */ /* 0x000fe200078100b2 */
[----:B------:R-:W-:Y:S01]  /*1fd0*/  IMAD.WIDE.U32 R20, R7, -0x326172a9, RZ ;  /* 0xcd9e8d5707147825 */ /* 0x000fe200078e00ff */
[----:B------:R-:W-:Y:S01]  /*1fe0*/  FMNMX3.FTZ R4, R4, R95, R186, !PT ;  /* 0x0000005f04047276 */ /* 0x000fe200078100ba */
[----:B------:R4:W-:Y:S01]  /*1ff0*/  MUFU.EX2 R138, R5 ;  /* 0x00000005008a7308 */ /* 0x0009e20000000800 */
[----:B------:R-:W-:Y:S01]  /*2000*/  FMNMX.FTZ R7, R179, R2, !PT ;  /* 0x00000002b3077209 */ /* 0x000fe20007810000 */
[----:B------:R-:W-:Y:S01]  /*2010*/  FFMA.FTZ R2, R112, UR5, -R22 ;  /* 0x0000000570027c23 */ /* 0x000fe20008010816 */
[----:B------:R-:W-:-:S02]  /*2020*/  FMNMX3.FTZ R4, R4, R187, R86, !PT ;  /* 0x000000bb04047276 */ /* 0x000fc40007810056 */
[----:B-1----:R-:W-:Y:S01]  /*2030*/  FMNMX.FTZ R135, R8, R11, !PT ;  /* 0x0000000b08877209 */ /* 0x002fe20007810000 */
[----:B------:R-:W-:Y:S01]  /*2040*/  IMAD.WIDE.U32 R8, R23, -0x326172a9, RZ ;  /* 0xcd9e8d5717087825 */ /* 0x000fe200078e00ff */
[----:B------:R-:W1:Y:S01]  /*2050*/  SHFL.BFLY PT, R11, R7, 0x2, 0x1f ;  /* 0x0c401f00070b7f89 */ /* 0x000e6200000e0000 */
[----:B------:R1:W-:Y:S01]  /*2060*/  MUFU.EX2 R29, R2 ;  /* 0x00000002001d7308 */ /* 0x0003e20000000800 */
[----:B------:R-:W-:Y:S02]  /*2070*/  FSETP.NEU.FTZ.AND P0, PT, R135, -INF , PT ;  /* 0xff8000008700780b */ /* 0x000fe40003f1d000 */
[----:B------:R-:W-:Y:S01]  /*2080*/  LOP3.LUT R6, R220, R122, R21, 0x96, !PT ;  /* 0x0000007adc067212 */ /* 0x000fe200078e9615 */
[----:B------:R1:W-:Y:S01]  /*2090*/  STL [R1+0x98], R135 ;  /* 0x0000988701007387 */ /* 0x0003e20000100800 */
[----:B------:R-:W-:-:S03]  /*20a0*/  LOP3.LUT R3, R69, 0x120, R109, 0xf8, !PT ;  /* 0x0000012045037812 */ /* 0x000fc600078ef86d */
[----:B------:R-:W-:-:S04]  /*20b0*/  IMAD.WIDE.U32 R14, R6, -0x2daee0ad, RZ ;  /* 0xd2511f53060e7825 */ /* 0x000fc800078e00ff */
[----:B----4-:R-:W-:Y:S01]  /*20c0*/  FFMA.FTZ R5, R149, UR5, -R22 ;  /* 0x0000000595057c23 */ /* 0x010fe20008010816 */
[----:B------:R-:W-:Y:S02]  /*20d0*/  LOP3.LUT R6, R220, R110, R9, 0x96, !PT ;  /* 0x0000006edc067212 */ /* 0x000fe400078e9609 */
[----:B------:R-:W-:Y:S01]  /*20e0*/  LEA R139, R3, UR4, 0x1 ;  /* 0x00000004038b7c11 */ /* 0x000fe2000f8e08ff */
[----:B------:R4:W-:Y:S01]  /*20f0*/  MUFU.EX2 R134, R5 ;  /* 0x0000000500867308 */ /* 0x0009e20000000800 */
[----:B------:R-:W-:Y:S02]  /*2100*/  LOP3.LUT R15, R130, R10, R15, 0x96, !PT ;  /* 0x0000000a820f7212 */ /* 0x000fe400078e960f */
[----:B------:R-:W-:Y:S01]  /*2110*/  LOP3.LUT R10, R223, R20, R17, 0x96, !PT ;  /* 0x00000014df0a7212 */ /* 0x000fe200078e9611 */
[----:B-1----:R-:W-:Y:S01]  /*2120*/  FMUL.FTZ R2, R135, UR5 ;  /* 0x0000000587027c20 */ /* 0x002fe20008410000 */
[----:B------:R-:W-:Y:S01]  /*2130*/  IMAD.IADD R209, R0, 0x1, R139 ;  /* 0x0000000100d17824 */ /* 0x000fe200078e028b */
[----:B------:R-:W-:Y:S02]  /*2140*/  LDSM.16.MT88.4 R40, [R139+0x4000] ;  /* 0x004000008b28783b */ /* 0x000fe40000004200 */
[----:B------:R-:W-:Y:S01]  /*2150*/  IMAD.WIDE.U32 R62, R10, -0x2daee0ad, RZ ;  /* 0xd2511f530a3e7825 */ /* 0x000fe200078e00ff */
[----:B------:R-:W-:Y:S01]  /*2160*/  FSEL R23, R2, RZ, P0 ;  /* 0x000000ff02177208 */ /* 0x000fe20000000000 */
[----:B------:R-:W-:Y:S01]  /*2170*/  LDSM.16.MT88.4 R44, [R209+0x4000] ;  /* 0x00400000d12c783b */ /* 0x000fe20000004200 */
[----:B------:R-:W-:-:S02]  /*2180*/  FMNMX.FTZ R11, R7, R11, !PT ;  /* 0x0000000b070b7209 */ /* 0x000fc40007810000 */
[----:B----4-:R-:W-:Y:S01]  /*2190*/  FMNMX3.FTZ R5, R4, R87, R202, !PT ;  /* 0x0000005704057276 */ /* 0x010fe200078100ca */
[----:B------:R-:W-:-:S03]  /*21a0*/  FFMA.FTZ R4, R113, UR5, -R22 ;  /* 0x0000000571047c23 */ /* 0x000fc60008010816 */
[----:B------:R-:W-:Y:S01]  /*21b0*/  FMNMX3.FTZ R5, R5, R203, R190, !PT ;  /* 0x000000cb05057276 */ /* 0x000fe200078100be */
[----:B------:R1:W-:Y:S03]  /*21c0*/  MUFU.EX2 R135, R4 ;  /* 0x0000000400877308 */ /* 0x0003e60000000800 */
[----:B------:R-:W-:Y:S02]  /*21d0*/  FMNMX3.FTZ R2, R5, R191, R238, !PT ;  /* 0x000000bf05027276 */ /* 0x000fe400078100ee */
[----:B------:R-:W-:Y:S01]  /*21e0*/  LOP3.LUT R5, R223, R8, R13, 0x96, !PT ;  /* 0x00000008df057212 */ /* 0x000fe200078e960d */
[----:B------:R-:W-:Y:S01]  /*21f0*/  IMAD.WIDE.U32 R8, R6, -0x2daee0ad, RZ ;  /* 0xd2511f5306087825 */ /* 0x000fe200078e00ff */
[----:B------:R-:W-:Y:S02]  /*2200*/  FMNMX3.FTZ R2, R2, R239, R194, !PT ;  /* 0x000000ef02027276 */ /* 0x000fe400078100c2 */
[----:B------:R-:W-:Y:S01]  /*2210*/  LOP3.LUT R13, R129, R14, R63, 0x96, !PT ;  /* 0x0000000e810d7212 */ /* 0x000fe200078e963f */
[----:B------:R-:W-:Y:S01]  /*2220*/  IMAD.WIDE.U32 R6, R15, -0x326172a9, RZ ;  /* 0xcd9e8d570f067825 */ /* 0x000fe200078e00ff */
[----:B------:R-:W-:Y:S01]  /*2230*/  FMNMX3.FTZ R2, R2, R195, R250, !PT ;  /* 0x000000c302027276 */ /* 0x000fe200078100fa */
[----:B------:R-:W-:Y:S02]  /*2240*/  SHFL.BFLY PT, R15, R11, 0x1, 0x1f ;  /* 0x0c201f000b0f7f89 */ /* 0x000fe400000e0000 */
[----:B------:R-:W-:Y:S01]  /*2250*/  IMAD.WIDE.U32 R24, R5, -0x2daee0ad, RZ ;  /* 0xd2511f5305187825 */ /* 0x000fe200078e00ff */
[----:B------:R-:W-:-:S03]  /*2260*/  FMNMX3.FTZ R2, R2, R251, R198, !PT ;  /* 0x000000fb02027276 */ /* 0x000fc600078100c6 */
[----:B-1----:R-:W-:Y:S01]  /*2270*/  FFMA.FTZ R4, R48, UR5, -R23 ;  /* 0x0000000530047c23 */ /* 0x002fe20008010817 */
[----:B------:R-:W-:Y:S02]  /*2280*/  LOP3.LUT R5, R130, R18, R9, 0x96, !PT ;  /* 0x0000001282057212 */ /* 0x000fe400078e9609 */
[----:B------:R-:W-:Y:S01]  /*2290*/  LOP3.LUT R14, R129, R8, R25, 0x96, !PT ;  /* 0x00000008810e7212 */ /* 0x000fe200078e9619 */
[----:B------:R1:W-:Y:S01]  /*22a0*/  MUFU.EX2 R121, R4 ;  /* 0x0000000400797308 */ /* 0x0003e20000000800 */
[C---:B------:R-:W-:Y:S01]  /*22b0*/  LOP3.LUT R61, R222.reuse, R16, R7, 0x96, !PT ;  /* 0x00000010de3d7212 */ /* 0x040fe200078e9607 */
[----:B------:R-:W-:Y:S01]  /*22c0*/  IMAD.WIDE.U32 R8, R5, -0x326172a9, RZ ;  /* 0xcd9e8d5705087825 */ /* 0x000fe200078e00ff */
[----:B------:R-:W4:Y:S04]  /*22d0*/  LDC.U8 R25, c[0x0][0x4f8] ;  /* 0x00013e00ff197b82 */ /* 0x000f280000000000 */
[----:B------:R-:W-:Y:S01]  /*22e0*/  LOP3.LUT R9, R222, R12, R9, 0x96, !PT ;  /* 0x0000000cde097212 */ /* 0x000fe200078e9609 */
[----:B-1----:R-:W-:-:S04]  /*22f0*/  FFMA.FTZ R4, R49, UR5, -R23 ;  /* 0x0000000531047c23 */ /* 0x002fc80008010817 */
[----:B------:R2:W-:Y:S01]  /*2300*/  MUFU.EX2 R120, R4 ;  /* 0x0000000400787308 */ /* 0x0005e20000000800 */
[----:B----4-:R-:W-:-:S05]  /*2310*/  IMAD.U32 R213, R25, 0x10000, RZ ;  /* 0x0001000019d57824 */ /* 0x010fca00078e00ff */
[----:B------:R-:W-:Y:S02]  /*2320*/  LOP3.LUT R213, R25, 0xff0000, R213, 0xf8, !PT ;  /* 0x00ff000019d57812 */ /* 0x000fe400078ef8d5 */
[----:B--2---:R-:W-:Y:S01]  /*2330*/  FMNMX3.FTZ R4, R2, R199, R133, !PT ;  /* 0x000000c702047276 */ /* 0x004fe20007810085 */
[----:B------:R-:W-:-:S03]  /*2340*/  FFMA.FTZ R2, R52, UR5, -R23 ;  /* 0x0000000534027c23 */ /* 0x000fc60008010817 */
[----:B---3--:R-:W-:Y:S01]  /*2350*/  FMNMX3.FTZ R4, R4, R153, R206, !PT ;  /* 0x0000009904047276 */ /* 0x008fe200078100ce */
[----:B------:R1:W2:Y:S03]  /*2360*/  MUFU.EX2 R26, R2 ;  /* 0x00000002001a7308 */ /* 0x0002a60000000800 */
[----:B------:R-:W-:Y:S01]  /*2370*/  FMNMX.FTZ R10, R207, R4, !PT ;  /* 0x00000004cf0a7209 */ /* 0x000fe20007810000 */
[----:B------:R-:W-:-:S04]  /*2380*/  IMAD.WIDE.U32 R4, R13, -0x326172a9, RZ ;  /* 0xcd9e8d570d047825 */ /* 0x000fc800078e00ff */
[----:B------:R-:W3:Y:S01]  /*2390*/  SHFL.BFLY PT, R17, R10, 0x2, 0x1f ;  /* 0x0c401f000a117f89 */ /* 0x000ee200000e0000 */
[----:B------:R-:W-:Y:S01]  /*23a0*/  LOP3.LUT R16, R221, R6, R5, 0x96, !PT ;  /* 0x00000006dd107212 */ /* 0x000fe200078e9605 */
[----:B------:R-:W-:-:S04]  /*23b0*/  IMAD.WIDE.U32 R6, R14, -0x326172a9, RZ ;  /* 0xcd9e8d570e067825 */ /* 0x000fc800078e00ff */
[--C-:B------:R-:W-:Y:S01]  /*23c0*/  FFMA.FTZ R5, R56, UR5, -R23.reuse ;  /* 0x0000000538057c23 */ /* 0x100fe20008010817 */
[C---:B------:R-:W-:Y:S01]  /*23d0*/  PRMT R60, R4.reuse, 0x7771, RZ ;  /* 0x00007771043c7816 */ /* 0x040fe200000000ff */
[----:B------:R-:W-:Y:S01]  /*23e0*/  IMAD.MOV.U32 R28, RZ, RZ, R4 ;  /* 0x000000ffff1c7224 */ /* 0x000fe200078e0004 */
[C---:B------:R-:W-:Y:S01]  /*23f0*/  PRMT R14, R4.reuse, 0x7773, RZ ;  /* 0x00007773040e7816 */ /* 0x040fe200000000ff */
[----:B------:R-:W-:Y:S02]  /*2400*/  IMAD.MOV.U32 R20, RZ, RZ, R6 ;  /* 0x000000ffff147224 */ /* 0x000fe400078e0006 */
[----:B-1----:R-:W-:Y:S01]  /*2410*/  FFMA.FTZ R2, R53, UR5, -R23 ;  /* 0x0000000535027c23 */ /* 0x002fe20008010817 */
[----:B------:R-:W-:Y:S01]  /*2420*/  PRMT R12, R4, 0x7772, RZ ;  /* 0x00007772040c7816 */ /* 0x000fe200000000ff */
[----:B------:R-:W-:Y:S01]  /*2430*/  MUFU.EX2 R155, R5 ;  /* 0x00000005009b7308 */ /* 0x000fe20000000800 */
[----:B------:R-:W-:Y:S01]  /*2440*/  LOP3.LUT R4, R221, R8, R7, 0x96, !PT ;  /* 0x00000008dd047212 */ /* 0x000fe200078e9607 */
[----:B------:R-:W-:Y:S01]  /*2450*/  IMAD.WIDE.U32 R8, R9, -0x2daee0ad, RZ ;  /* 0xd2511f5309087825 */ /* 0x000fe200078e00ff */
[C---:B------:R-:W-:Y:S01]  /*2460*/  PRMT R19, R6.reuse, 0x7771, RZ ;  /* 0x0000777106137816 */ /* 0x040fe200000000ff */
[----:B--2---:R-:W-:Y:S01]  /*2470*/  STL [R1+0x78], R26 ;  /* 0x0000781a01007387 */ /* 0x004fe20000100800 */
[----:B------:R-:W-:-:S02]  /*2480*/  PRMT R18, R6, 0x7773, RZ ;  /* 0x0000777306127816 */ /* 0x000fc400000000ff */
[----:B------:R-:W-:Y:S01]  /*2490*/  PRMT R7, R6, 0x7772, RZ ;  /* 0x0000777206077816 */ /* 0x000fe200000000ff */
[----:B------:R1:W-:Y:S01]  /*24a0*/  MUFU.EX2 R154, R2 ;  /* 0x00000002009a7308 */ /* 0x0003e20000000800 */
[----:B------:R-:W-:Y:S01]  /*24b0*/  FFMA.FTZ R6, R57, UR5, -R23 ;  /* 0x0000000539067c23 */ /* 0x000fe20008010817 */
[----:B------:R-:W-:Y:S02]  /*24c0*/  PRMT R56, R12, 0x5410, R14 ;  /* 0x000054100c387816 */ /* 0x000fe4000000000e */
[----:B------:R-:W-:Y:S02]  /*24d0*/  LOP3.LUT R13, R128, R24, R9, 0x96, !PT ;  /* 0x00000018800d7212 */ /* 0x000fe400078e9609 */
[----:B---3--:R-:W-:Y:S01]  /*24e0*/  FMNMX.FTZ R10, R10, R17, !PT ;  /* 0x000000110a0a7209 */ /* 0x008fe20007810000 */
[----:B------:R-:W-:Y:S01]  /*24f0*/  IMAD.MOV.U32 R17, RZ, RZ, R8 ;  /* 0x000000ffff117224 */ /* 0x000fe200078e0008 */
[----:B------:R2:W-:Y:S01]  /*2500*/  MUFU.EX2 R117, R6 ;  /* 0x0000000600757308 */ /* 0x0005e20000000800 */
[----:B------:R-:W-:-:S02]  /*2510*/  PRMT R24, R8, 0x7771, RZ ;  /* 0x0000777108187816 */ /* 0x000fc400000000ff */
[C---:B------:R-:W-:Y:S02]  /*2520*/  PRMT R9, R8.reuse, 0x7773, RZ ;  /* 0x0000777308097816 */ /* 0x040fe400000000ff */
[----:B------:R-:W-:Y:S02]  /*2530*/  PRMT R8, R8, 0x7772, RZ ;  /* 0x0000777208087816 */ /* 0x000fe400000000ff */
[----:B------:R-:W-:Y:S01]  /*2540*/  LOP3.LUT R14, R17, 0xff, RZ, 0xc0, !PT ;  /* 0x000000ff110e7812 */ /* 0x000fe200078ec0ff */
[----:B-1----:R-:W-:-:S03]  /*2550*/  FFMA.FTZ R2, R144, UR5, -R23 ;  /* 0x0000000590027c23 */ /* 0x002fc60008010817 */
[----:B------:R-:W-:Y:S01]  /*2560*/  PRMT R17, R14, 0x5410, R24 ;  /* 0x000054100e117816 */ /* 0x000fe20000000018 */
[----:B------:R1:W-:Y:S01]  /*2570*/  MUFU.EX2 R119, R2 ;  /* 0x0000000200777308 */ /* 0x0003e20000000800 */
[----:B--2---:R-:W-:-:S04]  /*2580*/  LOP3.LUT R6, R20, 0xff, RZ, 0xc0, !PT ;  /* 0x000000ff14067812 */ /* 0x004fc800078ec0ff */
[----:B------:R-:W-:Y:S01]  /*2590*/  PRMT R12, R6, 0x5410, R19 ;  /* 0x00005410060c7816 */ /* 0x000fe20000000013 */
[----:B-1----:R-:W-:-:S04]  /*25a0*/  FFMA.FTZ R2, R145, UR5, -R23 ;  /* 0x0000000591027c23 */ /* 0x002fc80008010817 */
[----:B------:R1:W-:Y:S02]  /*25b0*/  MUFU.EX2 R211, R2 ;  /* 0x0000000200d37308 */ /* 0x0003e40000000800 */
[----:B-1----:R-:W-:Y:S02]  /*25c0*/  FMNMX.FTZ R2, R11, R15, !PT ;  /* 0x0000000f0b027209 */ /* 0x002fe40007810000 */
[----:B------:R-:W1:Y:S01]  /*25d0*/  SHFL.BFLY PT, R11, R10, 0x1, 0x1f ;  /* 0x0c201f000a0b7f89 */ /* 0x000e6200000e0000 */
[----:B------:R-:W-:Y:S02]  /*25e0*/  PRMT R15, R7, 0x5410, R18 ;  /* 0x00005410070f7816 */ /* 0x000fe40000000012 */
[C---:B------:R-:W-:Y:S01]  /*25f0*/  FMUL.FTZ R5, R2.reuse, UR5 ;  /* 0x0000000502057c20 */ /* 0x040fe20008410000 */
[----:B------:R-:W-:Y:S01]  /*2600*/  FSETP.NEU.FTZ.AND P0, PT, R2, -INF , PT ;  /* 0xff8000000200780b */ /* 0x000fe20003f1d000 */
[----:B------:R2:W-:Y:S01]  /*2610*/  STL [R1+0x9c], R2 ;  /* 0x00009c0201007387 */ /* 0x0005e20000100800 */
[----:B------:R-:W-:-:S02]  /*2620*/  PRMT R7, R4, 0x7632, R7 ;  /* 0x0000763204077816 */ /* 0x000fc40000000007 */
[----:B------:R-:W-:Y:S02]  /*2630*/  FSEL R21, R5, RZ, P0 ;  /* 0x000000ff05157208 */ /* 0x000fe40000000000 */
[----:B------:R-:W-:Y:S02]  /*2640*/  PRMT R18, R8, 0x5410, R9 ;  /* 0x0000541008127816 */ /* 0x000fe40000000009 */
[----:B------:R-:W-:Y:S01]  /*2650*/  LOP3.LUT R9, R4, 0xff, RZ, 0xc0, !PT ;  /* 0x000000ff04097812 */ /* 0x000fe200078ec0ff */
[--C-:B------:R-:W-:Y:S01]  /*2660*/  FFMA.FTZ R5, R50, UR5, -R21.reuse ;  /* 0x0000000532057c23 */ /* 0x100fe20008010815 */
[--C-:B------:R-:W-:Y:S01]  /*2670*/  FFMA.FTZ R6, R51, UR5, -R21.reuse ;  /* 0x0000000533067c23 */ /* 0x100fe20008010815 */
[--C-:B------:R-:W-:Y:S01]  /*2680*/  FFMA.FTZ R3, R55, UR5, -R21.reuse ;  /* 0x0000000537037c23 */ /* 0x100fe20008010815 */
[----:B------:R-:W-:Y:S01]  /*2690*/  FFMA.FTZ R14, R59, UR5, -R21 ;  /* 0x000000053b0e7c23 */ /* 0x000fe20008010815 */
[----:B------:R3:W4:Y:S01]  /*26a0*/  MUFU.EX2 R27, R5 ;  /* 0x00000005001b7308 */ /* 0x0007220000000800 */
[----:B------:R-:W2:Y:S01]  /*26b0*/  LDSM.16.MT88.4 R48, [R139+0x4400] ;  /* 0x004400008b30783b */ /* 0x000ea20000004200 */
[----:B-1----:R-:W-:-:S06]  /*26c0*/  FMNMX.FTZ R136, R10, R11, !PT ;  /* 0x0000000b0a887209 */ /* 0x002fcc0007810000 */
[----:B------:R1:W2:Y:S01]  /*26d0*/  MUFU.EX2 R30, R6 ;  /* 0x00000006001e7308 */ /* 0x0002a20000000800 */
[----:B------:R-:W-:Y:S01]  /*26e0*/  FFMA.FTZ R10, R58, UR5, -R21 ;  /* 0x000000053a0a7c23 */ /* 0x000fe20008010815 */
[----:B------:R-:W-:-:S06]  /*26f0*/  FSETP.NEU.FTZ.AND P0, PT, R136, -INF , PT ;  /* 0xff8000008800780b */ /* 0x000fcc0003f1d000 */
[----:B------:R2:W-:Y:S01]  /*2700*/  MUFU.EX2 R215, R3 ;  /* 0x0000000300d77308 */ /* 0x0005e20000000800 */
[----:B---3--:R-:W-:Y:S01]  /*2710*/  LOP3.LUT R5, R4, 0xffff, RZ, 0xc0, !PT ;  /* 0x0000ffff04057812 */ /* 0x008fe200078ec0ff */
[----:B----4-:R3:W-:Y:S01]  /*2720*/  STL [R1+0x54], R27 ;  /* 0x0000541b01007387 */ /* 0x0107e20000100800 */
[----:B------:R-:W-:Y:S02]  /*2730*/  SHF.R.U32.HI R4, RZ, 0x18, R4 ;  /* 0x00000018ff047819 */ /* 0x000fe40000011604 */
[----:B------:R-:W-:Y:S02]  /*2740*/  SHF.R.U32.HI R8, RZ, 0x8, R5 ;  /* 0x00000008ff087819 */ /* 0x000fe40000011605 */
[----:B------:R-:W-:Y:S01]  /*2750*/  LOP3.LUT R5, R7, 0xff, RZ, 0xc0, !PT ;  /* 0x000000ff07057812 */ /* 0x000fe200078ec0ff */
[----:B------:R-:W-:Y:S01]  /*2760*/  MUFU.EX2 R212, R10 ;  /* 0x0000000a00d47308 */ /* 0x000fe20000000800 */
[--C-:B-1----:R-:W-:Y:S01]  /*2770*/  FFMA.FTZ R6, R54, UR5, -R21.reuse ;  /* 0x0000000536067c23 */ /* 0x102fe20008010815 */
[----:B------:R-:W-:Y:S01]  /*2780*/  PRMT R8, R9, 0x5410, R8 ;  /* 0x0000541009087816 */ /* 0x000fe20000000008 */
[----:B------:R-:W-:Y:S01]  /*2790*/  FFMA.FTZ R9, R147, UR5, -R21 ;  /* 0x0000000593097c23 */ /* 0x000fe20008010815 */
[----:B------:R-:W-:Y:S01]  /*27a0*/  PRMT R5, R5, 0x5410, R4 ;  /* 0x0000541005057816 */ /* 0x000fe20000000004 */
[----:B------:R-:W1:Y:S01]  /*27b0*/  LDSM.16.MT88.4 R52, [R209+0x4400] ;  /* 0x00440000d134783b */ /* 0x000e620000004200 */
[----:B------:R-:W-:-:S02]  /*27c0*/  HSET2.LE.AND R7, R12, R213, PT ;  /* 0x000000d50c077233 */ /* 0x000fc40003803000 */
[----:B--2---:R2:W4:Y:S01]  /*27d0*/  MUFU.EX2 R2, R6 ;  /* 0x0000000600027308 */ /* 0x0045220000000800 */
[----:B------:R-:W-:Y:S01]  /*27e0*/  FFMA.FTZ R3, R146, UR5, -R21 ;  /* 0x0000000592037c23 */ /* 0x000fe20008010815 */
[--C-:B------:R-:W-:Y:S01]  /*27f0*/  HSET2.LE.AND R0, R8, R213.reuse, PT ;  /* 0x000000d508007233 */ /* 0x100fe20003803000 */
[----:B------:R1:W-:Y:S01]  /*2800*/  STL [R1+0x50], R30 ;  /* 0x0000501e01007387 */ /* 0x0003e20000100800 */
[----:B------:R-:W-:Y:S02]  /*2810*/  HSET2.LE.AND R5, R5, R213, PT ;  /* 0x000000d505057233 */ /* 0x000fe40003803000 */
[----:B------:R-:W-:Y:S02]  /*2820*/  F2FP.F16.F32.PACK_AB R8, R154, R26 ;  /* 0x0000001a9a08723e */ /* 0x000fe400000000ff */
[----:B------:R3:W-:Y:S01]  /*2830*/  MUFU.EX2 R112, R3 ;  /* 0x0000000300707308 */ /* 0x0007e20000000800 */
[----:B------:R-:W-:-:S07]  /*2840*/  LOP3.LUT R12, R13, 0xff, RZ, 0xc0, !PT ;  /* 0x000000ff0d0c7812 */ /* 0x000fce00078ec0ff */
[----:B------:R1:W1:Y:S01]  /*2850*/  MUFU.EX2 R19, R9 ;  /* 0x0000000900137308 */ /* 0x0002620000000800 */
[----:B--2---:R-:W-:Y:S01]  /*2860*/  F2FP.F16.F32.PACK_AB R6, R30, R27 ;  /* 0x0000001b1e06723e */ /* 0x004fe200000000ff */
[----:B----4-:R-:W-:Y:S03]  /*2870*/  STL [R1+0xa4], R2 ;  /* 0x0000a40201007387 */ /* 0x010fe60000100800 */
[----:B------:R-:W-:Y:S01]  /*2880*/  LOP3.LUT R5, R6, R5, RZ, 0xc0, !PT ;  /* 0x0000000506057212 */ /* 0x000fe200078ec0ff */
[----:B------:R-:W-:Y:S01]  /*2890*/  STL [R1+0xa0], R215 ;  /* 0x0000a0d701007387 */ /* 0x000fe20000100800 */
[----:B------:R-:W-:Y:S01]  /*28a0*/  LOP3.LUT R6, R8, R7, RZ, 0xc0, !PT ;  /* 0x0000000708067212 */ /* 0x000fe200078ec0ff */
[----:B------:R-:W-:Y:S01]  /*28b0*/  FMUL.FTZ R8, R136, UR5 ;  /* 0x0000000588087c20 */ /* 0x000fe20008410000 */
[----:B---3--:R-:W-:Y:S01]  /*28c0*/  F2FP.F16.F32.PACK_AB R3, R120, R121 ;  /* 0x000000797803723e */ /* 0x008fe200000000ff */
[----:B------:R-:W2:Y:S01]  /*28d0*/  MUFU.EX2 R118, R14 ;  /* 0x0000000e00767308 */ /* 0x000ea20000000800 */
[----:B------:R-:W-:Y:S01]  /*28e0*/  PRMT R7, R13, 0x7632, R7 ;  /* 0x000076320d077816 */ /* 0x000fe20000000007 */
[----:B------:R3:W-:Y:S01]  /*28f0*/  STL [R1+0xa8], R136 ;  /* 0x0000a88801007387 */ /* 0x0007e20000100800 */
[----:B------:R-:W-:-:S02]  /*2900*/  LOP3.LUT R4, R3, R0, RZ, 0xc0, !PT ;  /* 0x0000000003047212 */ /* 0x000fc400078ec0ff */
[----:B------:R-:W-:Y:S01]  /*2910*/  LOP3.LUT R0, R15, 0xff00ff, RZ, 0xc0, !PT ;  /* 0x00ff00ff0f007812 */ /* 0x000fe200078ec0ff */
[----:B------:R4:W-:Y:S01]  /*2920*/  STL [R1+0xac], R211 ;  /* 0x0000acd301007387 */ /* 0x0009e20000100800 */
[----:B------:R-:W-:Y:S02]  /*2930*/  LOP3.LUT R3, R13, 0xffff, RZ, 0xc0, !PT ;  /* 0x0000ffff0d037812 */ /* 0x000fe400078ec0ff */
[----:B------:R-:W-:Y:S02]  /*2940*/  SHF.R.U32.HI R13, RZ, 0x18, R13 ;  /* 0x00000018ff0d7819 */ /* 0x000fe4000001160d */
[----:B------:R-:W-:Y:S02]  /*2950*/  SHF.R.U32.HI R11, RZ, 0x8, R3 ;  /* 0x00000008ff0b7819 */ /* 0x000fe40000011603 */
[----:B------:R-:W-:Y:S02]  /*2960*/  HSET2.LE.AND R0, R0, R213, PT ;  /* 0x000000d500007233 */ /* 0x000fe40003803000 */
[----:B------:R-:W-:-:S02]  /*2970*/  F2FP.F16.F32.PACK_AB R3, R215, R2 ;  /* 0x00000002d703723e */ /* 0x000fc400000000ff */
[----:B-1----:R-:W-:Y:S02]  /*2980*/  LOP3.LUT R9, R7, 0xff, RZ, 0xc0, !PT ;  /* 0x000000ff07097812 */ /* 0x002fe400078ec0ff */
[----:B------:R-:W-:Y:S02]  /*2990*/  LOP3.LUT R7, R3, R0, RZ, 0xc0, !PT ;  /* 0x0000000003077212 */ /* 0x000fe400078ec0ff */
[----:B------:R-:W-:Y:S02]  /*29a0*/  FSEL R20, R8, RZ, P0 ;  /* 0x000000ff08147208 */ /* 0x000fe40000000000 */
[----:B------:R-:W-:Y:S02]  /*29b0*/  PRMT R0, R12, 0x5410, R11 ;  /* 0x000054100c007816 */ /* 0x000fe4000000000b */
[----:B------:R-:W-:Y:S01]  /*29c0*/  PRMT R3, R9, 0x5410, R13 ;  /* 0x0000541009037816 */ /* 0x000fe2000000000d */
[--C-:B------:R-:W-:Y:S01]  /*29d0*/  FFMA.FTZ R13, R114, UR5, -R20.reuse ;  /* 0x00000005720d7c23 */ /* 0x100fe20008010814 */
[--C-:B------:R-:W-:Y:S01]  /*29e0*/  FFMA.FTZ R8, R150, UR5, -R20.reuse ;  /* 0x0000000596087c23 */ /* 0x100fe20008010814 */
[--C-:B------:R-:W-:Y:S01]  /*29f0*/  HSET2.LE.AND R0, R0, R213.reuse, PT ;  /* 0x000000d500007233 */ /* 0x100fe20003803000 */
[----:B------:R-:W-:Y:S01]  /*2a00*/  IMAD.MOV.U32 R114, RZ, RZ, R19 ;  /* 0x000000ffff727224 */ /* 0x000fe200078e0013 */
[--C-:B------:R-:W-:Y:S01]  /*2a10*/  HSET2.LE.AND R9, R3, R213.reuse, PT ;  /* 0x000000d503097233 */ /* 0x100fe20003803000 */
[----:B------:R1:W-:Y:S01]  /*2a20*/  MUFU.EX2 R152, R8 ;  /* 0x0000000800987308 */ /* 0x0003e20000000800 */
[----:B------:R-:W-:Y:S01]  /*2a30*/  F2FP.F16.F32.PACK_AB R3, R211, R119 ;  /* 0x00000077d303723e */ /* 0x000fe200000000ff */
[----:B------:R-:W-:Y:S01]  /*2a40*/  FFMA.FTZ R15, R115, UR5, -R20 ;  /* 0x00000005730f7c23 */ /* 0x000fe20008010814 */
[----:B------:R-:W-:Y:S01]  /*2a50*/  HSET2.LE.AND R11, R17, R213, PT ;  /* 0x000000d5110b7233 */ /* 0x000fe20003803000 */
[----:B------:R-:W-:Y:S01]  /*2a60*/  IMAD.MOV.U32 R115, RZ, RZ, R29 ;  /* 0x000000ffff737224 */ /* 0x000fe200078e001d */
[----:B------:R-:W-:Y:S01]  /*2a70*/  F2FP.F16.F32.PACK_AB R10, R114, R112 ;  /* 0x00000070720a723e */ /* 0x000fe200000000ff */
[----:B------:R-:W-:Y:S01]  /*2a80*/  HMMA.16816.F32 R24, R4, R40, RZ ;  /* 0x000000280418723c */ /* 0x000fe200000018ff */
[----:B------:R-:W-:Y:S01]  /*2a90*/  F2FP.F16.F32.PACK_AB R12, R117, R155 ;  /* 0x0000009b750c723e */ /* 0x000fe200000000ff */
[----:B------:R3:W-:Y:S01]  /*2aa0*/  MUFU.EX2 R218, R13 ;  /* 0x0000000d00da7308 */ /* 0x0007e20000000800 */
[----:B------:R-:W-:-:S02]  /*2ab0*/  LOP3.LUT R9, R10, R9, RZ, 0xc0, !PT ;  /* 0x000000090a097212 */ /* 0x000fc400078ec0ff */
[----:B------:R-:W-:Y:S02]  /*2ac0*/  LOP3.LUT R10, R12, R11, RZ, 0xc0, !PT ;  /* 0x0000000b0c0a7212 */ /* 0x000fe400078ec0ff */
[----:B------:R-:W-:Y:S01]  /*2ad0*/  LOP3.LUT R11, R16, 0xffff, RZ, 0xc0, !PT ;  /* 0x0000ffff100b7812 */ /* 0x000fe200078ec0ff */
[C---:B------:R-:W-:Y:S01]  /*2ae0*/  HMMA.16816.F32 R36, R4.reuse, R44, RZ ;  /* 0x0000002c0424723c */ /* 0x040fe200000018ff */
[----:B------:R-:W-:Y:S01]  /*2af0*/  LOP3.LUT R12, R28, 0xff, RZ, 0xc0, !PT ;  /* 0x000000ff1c0c7812 */ /* 0x000fe200078ec0ff */
[----:B------:R-:W4:Y:S01]  /*2b00*/  MUFU.EX2 R147, R15 ;  /* 0x0000000f00937308 */ /* 0x000f220000000800 */
[----:B-1----:R-:W-:Y:S02]  /*2b10*/  LOP3.LUT R8, R3, R0, RZ, 0xc0, !PT ;  /* 0x0000000003087212 */ /* 0x002fe400078ec0ff */
[----:B------:R-:W-:Y:S02]  /*2b20*/  LOP3.LUT R0, R18, 0xff00ff, RZ, 0xc0, !PT ;  /* 0x00ff00ff12007812 */ /* 0x000fe400078ec0ff */
[----:B--2---:R-:W-:Y:S01]  /*2b30*/  F2FP.F16.F32.PACK_AB R3, R118, R212 ;  /* 0x000000d47603723e */ /* 0x004fe200000000ff */
[----:B------:R-:W-:Y:S01]  /*2b40*/  HMMA.16816.F32 R32, R4, R42, RZ ;  /* 0x0000002a0420723c */ /* 0x000fe200000018ff */
[----:B------:R-:W-:-:S02]  /*2b50*/  LOP3.LUT R14, R16, 0xff, RZ, 0xc0, !PT ;  /* 0x000000ff100e7812 */ /* 0x000fc400078ec0ff */
[----:B------:R-:W-:Y:S02]  /*2b60*/  HSET2.LE.AND R0, R0, R213, PT ;  /* 0x000000d500007233 */ /* 0x000fe40003803000 */
[----:B---3--:R-:W-:-:S03]  /*2b70*/  SHF.R.U32.HI R13, RZ, 0x8, R11 ;  /* 0x00000008ff0d7819 */ /* 0x008fc6000001160b */
[----:B------:R-:W-:Y:S01]  /*2b80*/  HMMA.16816.F32 R28, R4, R46, RZ ;  /* 0x0000002e041c723c */ /* 0x000fe200000018ff */
[----:B------:R-:W-:Y:S01]  /*2b90*/  FFMA.FTZ R4, R151, UR5, -R20 ;  /* 0x0000000597047c23 */ /* 0x000fe20008010814 */
[----:B------:R-:W-:Y:S01]  /*2ba0*/  LOP3.LUT R11, R3, R0, RZ, 0xc0, !PT ;  /* 0x00000000030b7212 */ /* 0x000fe200078ec0ff */
[----:B------:R-:W-:Y:S01]  /*2bb0*/  FFMA.FTZ R5, R104, UR5, -R22 ;  /* 0x0000000568057c23 */ /* 0x000fe20008010816 */
[----:B------:R-:W-:Y:S01]  /*2bc0*/  PRMT R0, R12, 0x5410, R60 ;  /* 0x000054100c007816 */ /* 0x000fe2000000003c */
[----:B------:R1:W2:Y:S01]  /*2bd0*/  MUFU.EX2 R144, R4 ;  /* 0x0000000400907308 */ /* 0x0002a20000000800 */
[----:B------:R-:W-:Y:S01]  /*2be0*/  PRMT R3, R16, 0x7632, R3 ;  /* 0x0000763210037816 */ /* 0x000fe20000000003 */
[----:B------:R-:W-:Y:S01]  /*2bf0*/  FFMA.FTZ R12, R100, UR5, -R22 ;  /* 0x00000005640c7c23 */ /* 0x000fe20008010816 */
[----:B------:R-:W-:Y:S01]  /*2c00*/  SHF.R.U32.HI R6, RZ, 0x18, R16 ;  /* 0x00000018ff067819 */ /* 0x000fe20000011610 */
[----:B------:R-:W-:Y:S01]  /*2c10*/  HMMA.16816.F32 R68, R8, R48, R24 ;  /* 0x000000300844723c */ /* 0x000fe20000001818 */
[----:B------:R-:W-:-:S02]  /*2c20*/  HSET2.LE.AND R0, R0, R213, PT ;  /* 0x000000d500007233 */ /* 0x000fc40003803000 */
[----:B------:R-:W-:Y:S01]  /*2c30*/  LOP3.LUT R7, R56, 0xff00ff, RZ, 0xc0, !PT ;  /* 0x00ff00ff38077812 */ /* 0x000fe200078ec0ff */
[----:B------:R3:W-:Y:S01]  /*2c40*/  MUFU.EX2 R146, R5 ;  /* 0x0000000500927308 */ /* 0x0007e20000000800 */
[----:B------:R-:W-:-:S03]  /*2c50*/  PRMT R14, R14, 0x5410, R13 ;  /* 0x000054100e0e7816 */ /* 0x000fc6000000000d */
[C---:B------:R-:W-:Y:S04]  /*2c60*/  HMMA.16816.F32 R64, R8.reuse, R52, R36 ;  /* 0x000000340840723c */ /* 0x040fe80000001824 */
[----:B------:R2:W-:Y:S01]  /*2c70*/  MUFU.EX2 R214, R12 ;  /* 0x0000000c00d67308 */ /* 0x0005e20000000800 */
[----:B-1----:R-:W-:Y:S02]  /*2c80*/  LOP3.LUT R4, R3, 0xff, RZ, 0xc0, !PT ;  /* 0x000000ff03047812 */ /* 0x002fe400078ec0ff */
[----:B------:R-:W-:Y:S01]  /*2c90*/  F2FP.F16.F32.PACK_AB R3, R135, R115 ;  /* 0x000000738703723e */ /* 0x000fe200000000ff */
[----:B------:R-:W-:Y:S01]  /*2ca0*/  HMMA.16816.F32 R56, R8, R50, R32 ;  /* 0x000000320838723c */ /* 0x000fe20000001820 */
[----:B------:R-:W-:Y:S02]  /*2cb0*/  PRMT R13, R4, 0x5410, R6 ;  /* 0x00005410040d7816 */ /* 0x000fe40000000006 */
[----:B------:R-:W-:-:S02]  /*2cc0*/  LOP3.LUT R6, R3, R0, RZ, 0xc0, !PT ;  /* 0x0000000003067212 */ /* 0x000fc400078ec0ff */
[--C-:B------:R-:W-:Y:S01]  /*2cd0*/  HSET2.LE.AND R0, R7, R213.reuse, PT ;  /* 0x000000d507007233 */ /* 0x100fe20003803000 */
[----:B---3--:R-:W-:Y:S01]  /*2ce0*/  FFMA.FTZ R5, R105, UR5, -R22 ;  /* 0x0000000569057c23 */ /* 0x008fe20008010816 */
[----:B----4-:R-:W-:Y:S01]  /*2cf0*/  F2FP.F16.F32.PACK_AB R3, R147, R218 ;  /* 0x000000da9303723e */ /* 0x010fe200000000ff */
[----:B------:R-:W-:Y:S01]  /*2d00*/  HMMA.16816.F32 R28, R8, R54, R28 ;  /* 0x00000036081c723c */ /* 0x000fe2000000181c */
[--C-:B------:R-:W-:Y:S01]  /*2d10*/  HSET2.LE.AND R4, R14, R213.reuse, PT ;  /* 0x000000d50e047233 */ /* 0x100fe20003803000 */
[----:B------:R1:W-:Y:S01]  /*2d20*/  MUFU.EX2 R113, R5 ;  /* 0x0000000500717308 */ /* 0x0003e20000000800 */
[----:B------:R-:W-:Y:S01]  /*2d30*/  LOP3.LUT R7, R3, R0, RZ, 0xc0, !PT ;  /* 0x0000000003077212 */ /* 0x000fe200078ec0ff */
[----:B------:R-:W-:Y:S01]  /*2d40*/  VIADD R8, R116, 0x1 ;  /* 0x0000000174087836 */ /* 0x000fe20000000000 */
[----:B------:R-:W-:Y:S01]  /*2d50*/  HSET2.LE.AND R0, R13, R213, PT ;  /* 0x000000d50d007233 */ /* 0x000fe20003803000 */
[----:B--2---:R-:W-:Y:S01]  /*2d60*/  IMAD.WIDE.U32 R12, R61, -0x2daee0ad, RZ ;  /* 0xd2511f533d0c7825 */ /* 0x004fe200078e00ff */
[----:B------:R-:W-:-:S03]  /*2d70*/  F2FP.F16.F32.PACK_AB R3, R144, R152 ;  /* 0x000000989003723e */ /* 0x000fc600000000ff */
[----:B------:R-:W-:Y:S01]  /*2d80*/  IMAD.MOV.U32 R11, RZ, RZ, R12 ;  /* 0x000000ffff0b7224 */ /* 0x000fe200078e000c */
[C---:B------:R-:W-:Y:S01]  /*2d90*/  PRMT R10, R12.reuse, 0x7773, RZ ;  /* 0x000077730c0a7816 */ /* 0x040fe200000000ff */
[----:B------:R-:W-:Y:S01]  /*2da0*/  IMAD.MOV.U32 R105, RZ, RZ, R121 ;  /* 0x000000ffff697224 */ /* 0x000fe200078e0079 */
[----:B------:R-:W-:Y:S02]  /*2db0*/  PRMT R9, R12, 0x7772, RZ ;  /* 0x000077720c097816 */ /* 0x000fe400000000ff */
[----:B------:R-:W-:Y:S02]  /*2dc0*/  LOP3.LUT R11, R11, 0xff, RZ, 0xc0, !PT ;  /* 0x000000ff0b0b7812 */ /* 0x000fe400078ec0ff */
[----:B------:R-:W-:Y:S02]  /*2dd0*/  PRMT R14, R9, 0x5410, R10 ;  /* 0x00005410090e7816 */ /* 0x000fe4000000000a */
[----:B-1----:R-:W-:-:S04]  /*2de0*/  F2FP.F16.F32.PACK_AB R5, R134, R138 ;  /* 0x0000008a8605723e */ /* 0x002fc800000000ff */
[----:B------:R-:W-:Y:S02]  /*2df0*/  LOP3.LUT R4, R5, R4, RZ, 0xc0, !PT ;  /* 0x0000000405047212 */ /* 0x000fe400078ec0ff */
[----:B------:R-:W-:Y:S01]  /*2e00*/  LOP3.LUT R5, R3, R0, RZ, 0xc0, !PT ;  /* 0x0000000003057212 */ /* 0x000fe200078ec0ff */
[----:B------:R-:W-:Y:S01]  /*2e10*/  FFMA.FTZ R3, R101, UR5, -R22 ;  /* 0x0000000565037c23 */ /* 0x000fe20008010816 */
[----:B------:R-:W-:Y:S02]  /*2e20*/  LOP3.LUT R0, R128, R62, R13, 0x96, !PT ;  /* 0x0000003e80007212 */ /* 0x000fe400078e960d */
[----:B------:R-:W-:Y:S01]  /*2e30*/  PRMT R13, R12, 0x7771, RZ ;  /* 0x000077710c0d7816 */ /* 0x000fe200000000ff */
[----:B------:R1:W-:Y:S01]  /*2e40*/  MUFU.EX2 R136, R3 ;  /* 0x0000000300887308 */ /* 0x0003e20000000800 */
[C---:B------:R-:W-:Y:S01]  /*2e50*/  LOP3.LUT R9, R0.reuse, 0xffff, RZ, 0xc0, !PT ;  /* 0x0000ffff00097812 */ /* 0x040fe200078ec0ff */
[----:B------:R-:W-:Y:S01]  /*2e60*/  HMMA.16816.F32 R24, R4, R40, RZ ;  /* 0x000000280418723c */ /* 0x000fe200000018ff */
[----:B------:R-:W-:-:S02]  /*2e70*/  LOP3.LUT R10, R0, 0xff, RZ, 0xc0, !PT ;  /* 0x000000ff000a7812 */ /* 0x000fc400078ec0ff */
[----:B------:R-:W-:Y:S02]  /*2e80*/  SHF.R.U32.HI R9, RZ, 0x8, R9 ;  /* 0x00000008ff097819 */ /* 0x000fe40000011609 */
[----:B------:R-:W-:Y:S02]  /*2e90*/  PRMT R13, R11, 0x5410, R13 ;  /* 0x000054100b0d7816 */ /* 0x000fe4000000000d */
[----:B------:R-:W-:Y:S01]  /*2ea0*/  PRMT R12, R10, 0x5410, R9 ;  /* 0x000054100a0c7816 */ /* 0x000fe20000000009 */
[----:B------:R-:W-:Y:S01]  /*2eb0*/  HMMA.16816.F32 R16, R4, R44, RZ ;  /* 0x0000002c0410723c */ /* 0x000fe200000018ff */
[----:B------:R-:W-:-:S04]  /*2ec0*/  FFMA.FTZ R9, R107, UR5, -R20 ;  /* 0x000000056b097c23 */ /* 0x000fc80008010814 */
[----:B------:R-:W-:Y:S01]  /*2ed0*/  MUFU.EX2 R211, R9 ;  /* 0x0000000900d37308 */ /* 0x000fe20000000800 */
[----:B-1----:R-:W-:Y:S02]  /*2ee0*/  FFMA.FTZ R3, R106, UR5, -R20 ;  /* 0x000000056a037c23 */ /* 0x002fe40008010814 */
[C---:B------:R-:W-:Y:S05]  /*2ef0*/  HMMA.16816.F32 R40, R4.reuse, R42, RZ ;  /* 0x0000002a0428723c */ /* 0x040fea00000018ff */
[----:B------:R1:W2:Y:S03]  /*2f00*/  MUFU.EX2 R106, R3 ;  /* 0x00000003006a7308 */ /* 0x0002a60000000800 */
[----:B------:R-:W-:Y:S01]  /*2f10*/  HMMA.16816.F32 R44, R4, R46, RZ ;  /* 0x0000002e042c723c */ /* 0x000fe200000018ff */
[----:B------:R-:W-:-:S02]  /*2f20*/  PRMT R6, R0, 0x7632, R6 ;  /* 0x0000763200067816 */ /* 0x000fc40000000006 */
[----:B------:R-:W-:-:S05]  /*2f30*/  LOP3.LUT R7, R14, 0xff00ff, RZ, 0xc0, !PT ;  /* 0x00ff00ff0e077812 */ /* 0x000fca00078ec0ff */
[----:B------:R-:W-:Y:S02]  /*2f40*/  HSET2.LE.AND R7, R7, R213, PT ;  /* 0x000000d507077233 */ /* 0x000fe40003803000 */
[----:B-1----:R-:W-:Y:S01]  /*2f50*/  LOP3.LUT R3, R217, R8, R127, 0x96, !PT ;  /* 0x00000008d9037212 */ /* 0x002fe200078e967f */
[----:B------:R-:W-:-:S04]  /*2f60*/  FFMA.FTZ R8, R102, UR5, -R20 ;  /* 0x0000000566087c23 */ /* 0x000fc80008010814 */
[----:B------:R-:W-:-:S04]  /*2f70*/  IMAD.WIDE.U32 R76, R3, -0x326172a9, RZ ;  /* 0xcd9e8d57034c7825 */ /* 0x000fc800078e00ff */
[----:B------:R-:W-:Y:S01]  /*2f80*/  FFMA.FTZ R3, R103, UR5, -R20 ;  /* 0x0000000567037c23 */ /* 0x000fe20008010814 */
[----:B------:R1:W-:Y:S01]  /*2f90*/  MUFU.EX2 R224, R8 ;  /* 0x0000000800e07308 */ /* 0x0003e20000000800 */
[----:B------:R-:W-:-:S07]  /*2fa0*/  LOP3.LUT R10, R72, R76, R111, 0x96, !PT ;  /* 0x0000004c480a7212 */ /* 0x000fce00078e966f */
[----:B------:R3:W4:Y:S01]  /*2fb0*/  MUFU.EX2 R102, R3 ;  /* 0x0000000300667308 */ /* 0x0007220000000800 */
[----:B------:R-:W-:Y:S01]  /*2fc0*/  IMAD.WIDE.U32 R10, R10, -0x2daee0ad, RZ ;  /* 0xd2511f530a0a7825 */ /* 0x000fe200078e00ff */
[----:B-1----:R-:W-:-:S05]  /*2fd0*/  LOP3.LUT R8, R73, R88, R77, 0x96, !PT ;  /* 0x0000005849087212 */ /* 0x002fca00078e964d */
[----:B------:R-:W-:Y:S01]  /*2fe0*/  IMAD.WIDE.U32 R4, R8, -0x2daee0ad, RZ ;  /* 0xd2511f5308047825 */ /* 0x000fe200078e00ff */
[----:B--2---:R-:W-:Y:S02]  /*2ff0*/  F2FP.F16.F32.PACK_AB R8, R211, R106 ;  /* 0x0000006ad308723e */ /* 0x004fe400000000ff */
[----:B---3--:R-:W-:Y:S02]  /*3000*/  SHF.R.U32.HI R3, RZ, 0x18, R0 ;  /* 0x00000018ff037819 */ /* 0x008fe40000011600 */
[----:B------:R-:W-:Y:S02]  /*3010*/  LOP3.LUT R0, R6, 0xff, RZ, 0xc0, !PT ;  /* 0x000000ff06007812 */ /* 0x000fe400078ec0ff */
[----:B------:R-:W-:Y:S02]  /*3020*/  LOP3.LUT R9, R132, R124, R5, 0x96, !PT ;  /* 0x0000007c84097212 */ /* 0x000fe400078e9605 */
[----:B------:R-:W-:Y:S02]  /*3030*/  PRMT R5, R0, 0x5410, R3 ;  /* 0x0000541000057816 */ /* 0x000fe40000000003 */
[----:B------:R-:W-:-:S02]  /*3040*/  HSET2.LE.AND R0, R13, R213, PT ;  /* 0x000000d50d007233 */ /* 0x000fc40003803000 */
[----:B------:R-:W-:Y:S02]  /*3050*/  F2FP.F16.F32.PACK_AB R3, R136, R214 ;  /* 0x000000d68803723e */ /* 0x000fe400000000ff */
[----:B------:R-:W-:Y:S02]  /*3060*/  LOP3.LUT R11, R131, R4, R11, 0x96, !PT ;  /* 0x00000004830b7212 */ /* 0x000fe400078e960b */
[----:B------:R-:W-:Y:S02]  /*3070*/  LOP3.LUT R6, R3, R0, RZ, 0xc0, !PT ;  /* 0x0000000003067212 */ /* 0x000fe400078ec0ff */
[----:B----4-:R-:W-:Y:S01]  /*3080*/  F2FP.F16.F32.PACK_AB R4, R102, R224 ;  /* 0x000000e06604723e */ /* 0x010fe200000000ff */
[----:B------:R-:W-:Y:S01]  /*3090*/  IMAD.WIDE.U32 R14, R11, -0x326172a9, RZ ;  /* 0xcd9e8d570b0e7825 */ /* 0x000fe200078e00ff */
[----:B------:R-:W-:Y:S02]  /*30a0*/  HSET2.LE.AND R0, R12, R213, PT ;  /* 0x000000d50c007233 */ /* 0x000fe40003803000 */
[----:B------:R-:W-:Y:S01]  /*30b0*/  F2FP.F16.F32.PACK_AB R3, R113, R146 ;  /* 0x000000927103723e */ /* 0x000fe200000000ff */
[----:B------:R-:W-:Y:S01]  /*30c0*/  IMAD.WIDE.U32 R12, R9, -0x326172a9, RZ ;  /* 0xcd9e8d57090c7825 */ /* 0x000fe200078e00ff */
[----:B------:R-:W-:-:S02]  /*30d0*/  LOP3.LUT R7, R4, R7, RZ, 0xc0, !PT ;  /* 0x0000000704077212 */ /* 0x000fc400078ec0ff */
[----:B------:R-:W-:Y:S02]  /*30e0*/  HSET2.LE.AND R5, R5, R213, PT ;  /* 0x000000d505057233 */ /* 0x000fe40003803000 */
[----:B------:R-:W-:Y:S02]  /*30f0*/  LOP3.LUT R4, R3, R0, RZ, 0xc0, !PT ;  /* 0x0000000003047212 */ /* 0x000fe400078ec0ff */
[----:B------:R-:W-:Y:S02]  /*3100*/  LOP3.LUT R0, R220, R110, R13, 0x96, !PT ;  /* 0x0000006edc007212 */ /* 0x000fe400078e960d */
[----:B------:R-:W-:Y:S02]  /*3110*/  LOP3.LUT R5, R8, R5, RZ, 0xc0, !PT ;  /* 0x0000000508057212 */ /* 0x000fe400078ec0ff */
[----:B------:R-:W-:Y:S01]  /*3120*/  LOP3.LUT R3, R223, R12, R15, 0x96, !PT ;  /* 0x0000000cdf037212 */ /* 0x000fe200078e960f */
[----:B------:R-:W-:-:S04]  /*3130*/  IMAD.WIDE.U32 R8, R0, -0x2daee0ad, RZ ;  /* 0xd2511f5300087825 */ /* 0x000fc800078e00ff */
[----:B------:R-:W-:Y:S01]  /*3140*/  FFMA.FTZ R0, R140, UR5, -R23 ;  /* 0x000000058c007c23 */ /* 0x000fe20008010817 */
[----:B------:R-:W-:-:S03]  /*3150*/  IMAD.WIDE.U32 R78, R3, -0x2daee0ad, RZ ;  /* 0xd2511f53034e7825 */ /* 0x000fc600078e00ff */
[----:B------:R1:W2:Y:S01]  /*3160*/  MUFU.EX2 R2, R0 ;  /* 0x0000000000027308 */ /* 0x0002a20000000800 */
[----:B------:R-:W-:Y:S01]  /*3170*/  FFMA.FTZ R3, R141, UR5, -R23 ;  /* 0x000000058d037c23 */ /* 0x000fe20008010817 */
[----:B------:R-:W-:Y:S01]  /*3180*/  HMMA.16816.F32 R72, R4, R52, R16 ;  /* 0x000000340448723c */ /* 0x000fe20000001810 */
[----:B------:R-:W3:Y:S01]  /*3190*/  LDSM.16.MT88.4 R16, [R139+0x4800] ;  /* 0x004800008b10783b */ /* 0x000ee20000004200 */
[----:B------:R-:W-:Y:S01]  /*31a0*/  LOP3.LUT R8, R129, R8, R79, 0x96, !PT ;  /* 0x0000000881087212 */ /* 0x000fe200078e964f */
[----:B------:R-:W-:-:S05]  /*31b0*/  IMAD.MOV.U32 R140, RZ, RZ, R115 ;  /* 0x000000ffff8c7224 */ /* 0x000fca00078e0073 */
[----:B------:R-:W-:Y:S01]  /*31c0*/  HMMA.16816.F32 R32, R4, R48, R24 ;  /* 0x000000300420723c */ /* 0x000fe20000001818 */
[----:B------:R-:W4:Y:S01]  /*31d0*/  LDSM.16.MT88.4 R24, [R209+0x4800] ;  /* 0x00480000d118783b */ /* 0x000f220000004200 */
[----:B-1----:R-:W-:Y:S01]  /*31e0*/  LOP3.LUT R0, R130, R10, R9, 0x96, !PT ;  /* 0x0000000a82007212 */ /* 0x002fe200078e9609 */
[----:B------:R-:W-:Y:S01]  /*31f0*/  IMAD.WIDE.U32 R8, R8, -0x326172a9, RZ ;  /* 0xcd9e8d5708087825 */ /* 0x000fe200078e00ff */
[----:B--2---:R-:W-:-:S04]  /*3200*/  MOV R141, R2 ;  /* 0x00000002008d7202 */ /* 0x004fc80000000f00 */
[----:B------:R-:W-:Y:S01]  /*3210*/  HMMA.16816.F32 R36, R4, R50, R40 ;  /* 0x000000320424723c */ /* 0x000fe20000001828 */
[----:B------:R1:W2:Y:S01]  /*3220*/  MUFU.EX2 R2, R3 ;  /* 0x0000000300027308 */ /* 0x0002a20000000800 */
[----:B------:R-:W-:Y:S01]  /*3230*/  IMAD.WIDE.U32 R12, R0, -0x326172a9, RZ ;  /* 0xcd9e8d57000c7825 */ /* 0x000fe200078e00ff */
[----:B------:R-:W-:-:S03]  /*3240*/  PRMT R11, R8, 0x7771, RZ ;  /* 0x00007771080b7816 */ /* 0x000fc600000000ff */
[----:B------:R-:W-:Y:S01]  /*3250*/  IMAD.MOV.U32 R10, RZ, RZ, R8 ;  /* 0x000000ffff0a7224 */ /* 0x000fe200078e0008 */
[----:B------:R-:W-:Y:S01]  /*3260*/  LOP3.LUT R0, R221, R12, R9, 0x96, !PT ;  /* 0x0000000cdd007212 */ /* 0x000fe200078e9609 */
[----:B------:R-:W-:Y:S01]  /*3270*/  HMMA.16816.F32 R52, R4, R54, R44 ;  /* 0x000000360434723c */ /* 0x000fe2000000182c */
[----:B------:R-:W-:Y:S01]  /*3280*/  PRMT R9, R8, 0x7773, RZ ;  /* 0x0000777308097816 */ /* 0x000fe200000000ff */
[----:B------:R-:W-:Y:S01]  /*3290*/  FFMA.FTZ R4, R162, UR5, -R21 ;  /* 0x00000005a2047c23 */ /* 0x000fe20008010815 */
[----:B------:R-:W-:Y:S01]  /*32a0*/  LOP3.LUT R10, R10, 0xff, RZ, 0xc0, !PT ;  /* 0x000000ff0a0a7812 */ /* 0x000fe200078ec0ff */
[----:B------:R-:W-:Y:S02]  /*32b0*/  IMAD.MOV.U32 R162, RZ, RZ, R119 ;  /* 0x000000ffffa27224 */ /* 0x000fe400078e0077 */
[----:B------:R2:W-:Y:S01]  /*32c0*/  MUFU.EX2 R107, R4 ;  /* 0x00000004006b7308 */ /* 0x0005e20000000800 */
[----:B------:R-:W-:Y:S01]  /*32d0*/  PRMT R10, R10, 0x5410, R11 ;  /* 0x000054100a0a7816 */ /* 0x000fe2000000000b */
[----:B-1----:R-:W-:-:S06]  /*32e0*/  FFMA.FTZ R3, R160, UR5, -R23 ;  /* 0x00000005a0037c23 */ /* 0x002fcc0008010817 */
[----:B------:R1:W-:Y:S01]  /*32f0*/  MUFU.EX2 R215, R3 ;  /* 0x0000000300d77308 */ /* 0x0003e20000000800 */
[----:B--2---:R-:W-:-:S07]  /*3300*/  FFMA.FTZ R4, R163, UR5, -R21 ;  /* 0x00000005a3047c23 */ /* 0x004fce0008010815 */
[----:B------:R-:W-:Y:S01]  /*3310*/  MUFU.EX2 R145, R4 ;  /* 0x0000000400917308 */ /* 0x000fe20000000800 */
[----:B-1----:R-:W-:Y:S01]  /*3320*/  PRMT R3, R8, 0x7772, RZ ;  /* 0x0000777208037816 */ /* 0x002fe200000000ff */
[----:B------:R-:W-:Y:S01]  /*3330*/  FFMA.FTZ R8, R161, UR5, -R23 ;  /* 0x00000005a1087c23 */ /* 0x000fe20008010817 */
[----:B------:R-:W-:Y:S02]  /*3340*/  IMAD.MOV.U32 R161, RZ, RZ, R2 ;  /* 0x000000ffffa17224 */ /* 0x000fe400078e0002 */
[----:B------:R-:W-:-:S03]  /*3350*/  PRMT R12, R3, 0x5410, R9 ;  /* 0x00005410030c7816 */ /* 0x000fc60000000009 */
[----:B------:R1:W-:Y:S01]  /*3360*/  MUFU.EX2 R210, R8 ;  /* 0x0000000800d27308 */ /* 0x0003e20000000800 */
[----:B------:R-:W-:Y:S01]  /*3370*/  LOP3.LUT R3, R0, 0xffff, RZ, 0xc0, !PT ;  /* 0x0000ffff00037812 */ /* 0x000fe200078ec0ff */
[----:B------:R-:W-:Y:S01]  /*3380*/  FFMA.FTZ R9, R142, UR5, -R21 ;  /* 0x000000058e097c23 */ /* 0x000fe20008010815 */
[----:B------:R-:W-:Y:S01]  /*3390*/  LOP3.LUT R7, R12, 0xff00ff, RZ, 0xc0, !PT ;  /* 0x00ff00ff0c077812 */ /* 0x000fe200078ec0ff */
[----:B------:R-:W-:Y:S01]  /*33a0*/  IMAD.MOV.U32 R79, RZ, RZ, R161 ;  /* 0x000000ffff4f7224 */ /* 0x000fe200078e00a1 */
[----:B------:R-:W-:Y:S02]  /*33b0*/  SHF.R.U32.HI R3, RZ, 0x8, R3 ;  /* 0x00000008ff037819 */ /* 0x000fe40000011603 */
[----:B------:R-:W-:Y:S01]  /*33c0*/  LOP3.LUT R12, R222, R14, R13, 0x96, !PT ;  /* 0x0000000ede0c7212 */ /* 0x000fe200078e960d */
[----:B------:R2:W-:Y:S01]  /*33d0*/  MUFU.EX2 R160, R9 ;  /* 0x0000000900a07308 */ /* 0x0005e20000000800 */
[----:B-1----:R-:W-:-:S04]  /*33e0*/  LOP3.LUT R8, R0, 0xff, RZ, 0xc0, !PT ;  /* 0x000000ff00087812 */ /* 0x002fc800078ec0ff */
[----:B--2---:R-:W-:Y:S01]  /*33f0*/  PRMT R9, R8, 0x5410, R3 ;  /* 0x0000541008097816 */ /* 0x004fe20000000003 */
[----:B------:R-:W-:Y:S01]  /*3400*/  FFMA.FTZ R8, R143, UR5, -R21 ;  /* 0x000000058f087c23 */ /* 0x000fe20008010815 */
[----:B------:R-:W-:Y:S01]  /*3410*/  PRMT R3, R0, 0x7632, R3 ;  /* 0x0000763200037816 */ /* 0x000fe20000000003 */
[----:B------:R-:W-:Y:S01]  /*3420*/  IMAD.MOV.U32 R143, RZ, RZ, R102 ;  /* 0x000000ffff8f7224 */ /* 0x000fe200078e0066 */
[----:B------:R-:W-:Y:S01]  /*3430*/  SHF.R.U32.HI R0, RZ, 0x18, R0 ;  /* 0x00000018ff007819 */ /* 0x000fe20000011600 */
[----:B------:R-:W1:Y:S01]  /*3440*/  MUFU.EX2 R142, R8 ;  /* 0x00000008008e7308 */ /* 0x000e620000000800 */
[----:B------:R-:W-:Y:S01]  /*3450*/  LOP3.LUT R3, R3, 0xff, RZ, 0xc0, !PT ;  /* 0x000000ff03037812 */ /* 0x000fe200078ec0ff */
[----:B------:R-:W-:-:S03]  /*3460*/  IMAD.MOV.U32 R102, RZ, RZ, R117 ;  /* 0x000000ffff667224 */ /* 0x000fc600078e0075 */
[----:B------:R-:W-:Y:S02]  /*3470*/  PRMT R5, R3, 0x5410, R0 ;  /* 0x0000541003057816 */ /* 0x000fe40000000000 */
[----:B------:R-:W-:Y:S02]  /*3480*/  HSET2.LE.AND R0, R9, R213, PT ;  /* 0x000000d509007233 */ /* 0x000fe40003803000 */
[----:B------:R-:W-:-:S04]  /*3490*/  F2FP.F16.F32.PACK_AB R3, R161, R141 ;  /* 0x0000008da103723e */ /* 0x000fc800000000ff */
        /* <DEDUP_REMOVED lines=8> */
[----:B------:R-:W-:-:S04]  /*3520*/  F2FP.F16.F32.PACK_AB R3, R145, R107 ;  /* 0x0000006b9103723e */ /* 0x000fc800000000ff */
[----:B------:R-:W-:Y:S01]  /*3530*/  LOP3.LUT R7, R3, R0, RZ, 0xc0, !PT ;  /* 0x0000000003077212 */ /* 0x000fe200078ec0ff */
[----:B------:R-:W-:Y:S01]  /*3540*/  FFMA.FTZ R0, R96, UR5, -R22 ;  /* 0x0000000560007c23 */ /* 0x000fe20008010816 */
[----:B------:R-:W-:-:S03]  /*3550*/  VIADD R96, R216, 0x3c6ef372 ;  /* 0x3c6ef372d8607836 */ /* 0x000fc60000000000 */
[----:B------:R1:W-:Y:S02]  /*3560*/  MUFU.EX2 R159, R0 ;  /* 0x00000000009f7308 */ /* 0x0003e40000000800 */
[----:B---3--:R-:W-:Y:S01]  /*3570*/  HMMA.16816.F32 R48, R4, R16, R68 ;  /* 0x000000100430723c */ /* 0x008fe20000001844 */
[----:B------:R-:W-:Y:S02]  /*3580*/  IMAD.MOV.U32 R70, RZ, RZ, R156 ;  /* 0x000000ffff467224 */ /* 0x000fe400078e009c */
[----:B------:R-:W-:-:S05]  /*3590*/  IMAD.MOV.U32 R71, RZ, RZ, R157 ;  /* 0x000000ffff477224 */ /* 0x000fca00078e009d */
[----:B----4-:R-:W-:Y:S01]  /*35a0*/  HMMA.16816.F32 R64, R4, R24, R64 ;  /* 0x000000180440723c */ /* 0x010fe20000001840 */
[----:B-1----:R-:W-:Y:S01]  /*35b0*/  FFMA.FTZ R0, R97, UR5, -R22 ;  /* 0x0000000561007c23 */ /* 0x002fe20008010816 */
[----:B------:R-:W-:-:S06]  /*35c0*/  VIADD R97, R216, 0x9e3779b9 ;  /* 0x9e3779b9d8617836 */ /* 0x000fcc0000000000 */
[----:B------:R-:W-:Y:S01]  /*35d0*/  HMMA.16816.F32 R56, R4, R18, R56 ;  /* 0x000000120438723c */ /* 0x000fe20000001838 */
[----:B------:R1:W-:Y:S01]  /*35e0*/  MUFU.EX2 R158, R0 ;  /* 0x00000000009e7308 */ /* 0x0003e20000000800 */
[----:B------:R-:W-:Y:S01]  /*35f0*/  LOP3.LUT R3, R97, R90, R77, 0x96, !PT ;  /* 0x0000005a61037212 */ /* 0x000fe200078e964d */
[----:B------:R-:W-:Y:S02]  /*3600*/  IMAD.MOV.U32 R77, RZ, RZ, R140 ;  /* 0x000000ffff4d7224 */ /* 0x000fe400078e008c */
[----:B------:R-:W-:-:S03]  /*3610*/  IMAD.MOV.U32 R140, RZ, RZ, R105 ;  /* 0x000000ffff8c7224 */ /* 0x000fc600078e0069 */
[----:B------:R-:W-:Y:S01]  /*3620*/  HMMA.16816.F32 R60, R4, R26, R28 ;  /* 0x0000001a043c723c */ /* 0x000fe2000000181c */
[----:B------:R-:W-:-:S04]  /*3630*/  IMAD.WIDE.U32 R4, R3, -0x2daee0ad, RZ ;  /* 0xd2511f5303047825 */ /* 0x000fc800078e00ff */
[----:B------:R-:W-:Y:S01]  /*3640*/  FFMA.FTZ R3, R92, UR5, -R22 ;  /* 0x000000055c037c23 */ /* 0x000fe20008010816 */
[----:B------:R-:W-:Y:S01]  /*3650*/  IMAD.MOV.U32 R92, RZ, RZ, R110 ;  /* 0x000000ffff5c7224 */ /* 0x000fe200078e006e */
[----:B------:R-:W-:Y:S02]  /*3660*/  LOP3.LUT R5, R132, R70, R5, 0x96, !PT ;  /* 0x0000004684057212 */ /* 0x000fe400078e9605 */
[----:B------:R2:W-:Y:S01]  /*3670*/  MUFU.EX2 R101, R3 ;  /* 0x0000000300657308 */ /* 0x0005e20000000800 */
[----:B-1----:R-:W-:-:S05]  /*3680*/  LOP3.LUT R0, R96, R76, R123, 0x96, !PT ;  /* 0x0000004c60007212 */ /* 0x002fca00078e967b */
[----:B------:R-:W-:-:S05]  /*3690*/  IMAD.WIDE.U32 R8, R0, -0x2daee0ad, RZ ;  /* 0xd2511f5300087825 */ /* 0x000fca00078e00ff */
[----:B------:R-:W-:Y:S01]  /*36a0*/  LOP3.LUT R0, R131, R4, R9, 0x96, !PT ;  /* 0x0000000483007212 */ /* 0x000fe200078e9609 */
[----:B------:R-:W-:-:S04]  /*36b0*/  IMAD.WIDE.U32 R4, R5, -0x326172a9, RZ ;  /* 0xcd9e8d5705047825 */ /* 0x000fc800078e00ff */
[----:B--2---:R-:W-:Y:S01]  /*36c0*/  FFMA.FTZ R3, R93, UR5, -R22 ;  /* 0x000000055d037c23 */ /* 0x004fe20008010816 */
[----:B------:R-:W-:Y:S01]  /*36d0*/  IMAD.WIDE.U32 R6, R0, -0x326172a9, RZ ;  /* 0xcd9e8d5700067825 */ /* 0x000fe200078e00ff */
[----:B------:R-:W-:Y:S02]  /*36e0*/  LOP3.LUT R0, R220, R122, R5, 0x96, !PT ;  /* 0x0000007adc007212 */ /* 0x000fe400078e9605 */
[----:B------:R1:W2:Y:S01]  /*36f0*/  MUFU.EX2 R68, R3 ;  /* 0x0000000300447308 */ /* 0x0002a20000000800 */
[----:B------:R-:W-:Y:S01]  /*3700*/  IMAD.MOV.U32 R93, RZ, RZ, R111 ;  /* 0x000000ffff5d7224 */ /* 0x000fe200078e006f */
[----:B------:R-:W-:Y:S01]  /*3710*/  LOP3.LUT R4, R223, R4, R7, 0x96, !PT ;  /* 0x00000004df047212 */ /* 0x000fe200078e9607 */
[----:B------:R-:W-:-:S04]  /*3720*/  IMAD.WIDE.U32 R10, R0, -0x2daee0ad, RZ ;  /* 0xd2511f53000a7825 */ /* 0x000fc800078e00ff */
[----:B------:R-:W-:Y:S01]  /*3730*/  FFMA.FTZ R0, R185, UR5, -R22 ;  /* 0x00000005b9007c23 */ /* 0x000fe20008010816 */
[----:B------:R-:W-:-:S03]  /*3740*/  IMAD.WIDE.U32 R28, R4, -0x2daee0ad, RZ ;  /* 0xd2511f53041c7825 */ /* 0x000fc600078e00ff */
[----:B------:R3:W-:Y:S01]  /*3750*/  MUFU.EX2 R219, R0 ;  /* 0x0000000000db7308 */ /* 0x0007e20000000800 */
[----:B------:R-:W-:Y:S01]  /*3760*/  IMAD.MOV.U32 R185, RZ, RZ, R123 ;  /* 0x000000ffffb97224 */ /* 0x000fe200078e007b */
[----:B------:R-:W-:Y:S01]  /*3770*/  LOP3.LUT R4, R129, R10, R29, 0x96, !PT ;  /* 0x0000000a81047212 */ /* 0x000fe200078e961d */
[----:B-1----:R-:W-:-:S04]  /*3780*/  FFMA.FTZ R3, R184, UR5, -R22 ;  /* 0x00000005b8037c23 */ /* 0x002fc80008010816 */
[----:B------:R-:W-:Y:S01]  /*3790*/  IMAD.WIDE.U32 R4, R4, -0x326172a9, RZ ;  /* 0xcd9e8d5704047825 */ /* 0x000fe200078e00ff */
[----:B------:R1:W-:Y:S03]  /*37a0*/  MUFU.EX2 R69, R3 ;  /* 0x0000000300457308 */ /* 0x0003e60000000800 */
[----:B------:R-:W-:Y:S02]  /*37b0*/  IMAD.MOV.U32 R184, RZ, RZ, R122 ;  /* 0x000000ffffb87224 */ /* 0x000fe400078e007a */
[----:B---3--:R-:W-:Y:S01]  /*37c0*/  FFMA.FTZ R0, R84, UR5, -R22 ;  /* 0x0000000554007c23 */ /* 0x008fe20008010816 */
[----:B------:R-:W-:Y:S02]  /*37d0*/  IMAD.MOV.U32 R84, RZ, RZ, R70 ;  /* 0x000000ffff547224 */ /* 0x000fe400078e0046 */
[----:B------:R-:W-:Y:S01]  /*37e0*/  IMAD.MOV.U32 R70, RZ, RZ, R113 ;  /* 0x000000ffff467224 */ /* 0x000fe200078e0071 */
[----:B------:R3:W-:Y:S01]  /*37f0*/  MUFU.EX2 R47, R0 ;  /* 0x00000000002f7308 */ /* 0x0007e20000000800 */
[----:B-1----:R-:W-:-:S05]  /*3800*/  LOP3.LUT R3, R130, R8, R11, 0x96, !PT ;  /* 0x0000000882037212 */ /* 0x002fca00078e960b */
[----:B------:R-:W-:-:S04]  /*3810*/  IMAD.WIDE.U32 R8, R3, -0x326172a9, RZ ;  /* 0xcd9e8d5703087825 */ /* 0x000fc800078e00ff */
[--C-:B------:R-:W-:Y:S01]  /*3820*/  FFMA.FTZ R3, R94, UR5, -R20.reuse ;  /* 0x000000055e037c23 */ /* 0x100fe20008010814 */
[----:B---3--:R-:W-:Y:S01]  /*3830*/  FFMA.FTZ R0, R98, UR5, -R20 ;  /* 0x0000000562007c23 */ /* 0x008fe20008010814 */
[----:B------:R-:W-:Y:S02]  /*3840*/  LOP3.LUT R11, R222, R6, R9, 0x96, !PT ;  /* 0x00000006de0b7212 */ /* 0x000fe400078e9609 */
[----:B------:R-:W-:Y:S01]  /*3850*/  MUFU.EX2 R100, R3 ;  /* 0x0000000300647308 */ /* 0x000fe20000000800 */
[C---:B------:R-:W-:Y:S01]  /*3860*/  PRMT R6, R4.reuse, 0x7773, RZ ;  /* 0x0000777304067816 */ /* 0x040fe200000000ff */
[----:B------:R-:W-:Y:S01]  /*3870*/  IMAD.MOV.U32 R98, RZ, RZ, R124 ;  /* 0x000000ffff627224 */ /* 0x000fe200078e007c */
[----:B------:R-:W-:-:S05]  /*3880*/  PRMT R9, R4, 0x7771, RZ ;  /* 0x0000777104097816 */ /* 0x000fca00000000ff */
[----:B------:R1:W-:Y:S02]  /*3890*/  MUFU.EX2 R157, R0 ;  /* 0x00000000009d7308 */ /* 0x0003e40000000800 */
[----:B-1----:R-:W-:Y:S01]  /*38a0*/  LOP3.LUT R0, R221, R8, R5, 0x96, !PT ;  /* 0x00000008dd007212 */ /* 0x002fe200078e9605 */
[----:B------:R-:W-:Y:S01]  /*38b0*/  IMAD.MOV.U32 R8, RZ, RZ, R4 ;  /* 0x000000ffff087224 */ /* 0x000fe200078e0004 */
[----:B------:R-:W-:Y:S01]  /*38c0*/  PRMT R5, R4, 0x7772, RZ ;  /* 0x0000777204057816 */ /* 0x000fe200000000ff */
[----:B------:R-:W-:Y:S01]  /*38d0*/  FFMA.FTZ R4, R95, UR5, -R20 ;  /* 0x000000055f047c23 */ /* 0x000fe20008010814 */
[----:B------:R-:W-:Y:S02]  /*38e0*/  LOP3.LUT R3, R0, 0xffff, RZ, 0xc0, !PT ;  /* 0x0000ffff00037812 */ /* 0x000fe400078ec0ff */
[----:B------:R-:W-:Y:S01]  /*38f0*/  PRMT R7, R5, 0x5410, R6 ;  /* 0x0000541005077816 */ /* 0x000fe20000000006 */
[----:B------:R1:W-:Y:S01]  /*3900*/  MUFU.EX2 R2, R4 ;  /* 0x0000000400027308 */ /* 0x0003e20000000800 */
[----:B------:R-:W-:-:S02]  /*3910*/  LOP3.LUT R6, R8, 0xff, RZ, 0xc0, !PT ;  /* 0x000000ff08067812 */ /* 0x000fc400078ec0ff */
[----:B------:R-:W-:Y:S02]  /*3920*/  SHF.R.U32.HI R5, RZ, 0x8, R3 ;  /* 0x00000008ff057819 */ /* 0x000fe40000011603 */
[----:B------:R-:W-:Y:S02]  /*3930*/  LOP3.LUT R3, R0, 0xff, RZ, 0xc0, !PT ;  /* 0x000000ff00037812 */ /* 0x000fe400078ec0ff */
[----:B------:R-:W-:Y:S01]  /*3940*/  PRMT R8, R6, 0x5410, R9 ;  /* 0x0000541006087816 */ /* 0x000fe20000000009 */
[----:B------:R-:W-:Y:S01]  /*3950*/  FFMA.FTZ R6, R99, UR5, -R20 ;  /* 0x0000000563067c23 */ /* 0x000fe20008010814 */
[----:B------:R-:W-:Y:S01]  /*3960*/  PRMT R10, R3, 0x5410, R5 ;  /* 0x00005410030a7816 */ /* 0x000fe20000000005 */
[----:B------:R-:W-:Y:S01]  /*3970*/  FFMA.FTZ R5, R80, UR5, -R23 ;  /* 0x0000000550057c23 */ /* 0x000fe20008010817 */
[----:B------:R-:W-:Y:S01]  /*3980*/  LOP3.LUT R7, R7, 0xff00ff, RZ, 0xc0, !PT ;  /* 0x00ff00ff07077812 */ /* 0x000fe200078ec0ff */
[----:B------:R-:W3:Y:S01]  /*3990*/  MUFU.EX2 R156, R6 ;  /* 0x00000006009c7308 */ /* 0x000ee20000000800 */
[----:B------:R-:W-:-:S02]  /*39a0*/  IMAD.MOV.U32 R99, RZ, RZ, R125 ;  /* 0x000000ffff637224 */ /* 0x000fc400078e007d */
[----:B------:R-:W-:Y:S01]  /*39b0*/  IMAD.MOV.U32 R80, RZ, RZ, R143 ;  /* 0x000000ffff507224 */ /* 0x000fe200078e008f */
[--C-:B------:R-:W-:Y:S01]  /*39c0*/  HSET2.LE.AND R7, R7, R213.reuse, PT ;  /* 0x000000d507077233 */ /* 0x100fe20003803000 */
[----:B------:R-:W-:Y:S01]  /*39d0*/  IMAD.MOV.U32 R99, RZ, RZ, R153 ;  /* 0x000000ffff637224 */ /* 0x000fe200078e0099 */
[----:B-1----:R-:W-:Y:S02]  /*39e0*/  PRMT R4, R0, 0x7632, R4 ;  /* 0x0000763200047816 */ /* 0x002fe40000000004 */
[----:B------:R-:W-:Y:S01]  /*39f0*/  SHF.R.U32.HI R0, RZ, 0x18, R0 ;  /* 0x00000018ff007819 */ /* 0x000fe20000011600 */
[----:B------:R1:W-:Y:S01]  /*3a00*/  MUFU.EX2 R104, R5 ;  /* 0x0000000500687308 */ /* 0x0003e20000000800 */
[----:B------:R-:W-:Y:S01]  /*3a10*/  LOP3.LUT R3, R4, 0xff, RZ, 0xc0, !PT ;  /* 0x000000ff04037812 */ /* 0x000fe200078ec0ff */
[----:B------:R-:W-:Y:S01]  /*3a20*/  FFMA.FTZ R4, R85, UR5, -R22 ;  /* 0x0000000555047c23 */ /* 0x000fe20008010816 */
[----:B------:R-:W-:Y:S01]  /*3a30*/  IMAD.MOV.U32 R85, RZ, RZ, R71 ;  /* 0x000000ffff557224 */ /* 0x000fe200078e0047 */
[----:B------:R-:W-:Y:S01]  /*3a40*/  MOV R71, R114 ;  /* 0x0000007200477202 */ /* 0x000fe20000000f00 */
[----:B------:R-:W-:Y:S01]  /*3a50*/  IMAD.MOV.U32 R85, RZ, RZ, R162 ;  /* 0x000000ffff557224 */ /* 0x000fe200078e00a2 */
[----:B------:R-:W-:Y:S01]  /*3a60*/  PRMT R9, R3, 0x5410, R0 ;  /* 0x0000541003097816 */ /* 0x000fe20000000000 */
[----:B------:R-:W-:Y:S01]  /*3a70*/  FFMA.FTZ R99, R99, UR5, -R20 ;  /* 0x0000000563637c23 */ /* 0x000fe20008010814 */
[----:B------:R-:W-:Y:S01]  /*3a80*/  HSET2.LE.AND R0, R8, R213, PT ;  /* 0x000000d508007233 */ /* 0x000fe20003803000 */
[----:B------:R4:W-:Y:S01]  /*3a90*/  MUFU.EX2 R95, R4 ;  /* 0x00000004005f7308 */ /* 0x0009e20000000800 */
[----:B--2---:R-:W-:Y:S01]  /*3aa0*/  F2FP.F16.F32.PACK_AB R3, R68, R101 ;  /* 0x000000654403723e */ /* 0x004fe200000000ff */
[----:B------:R-:W-:Y:S01]  /*3ab0*/  IMAD.MOV.U32 R76, RZ, RZ, R71 ;  /* 0x000000ffff4c7224 */ /* 0x000fe200078e0047 */
[----:B---3--:R-:W-:-:S02]  /*3ac0*/  F2FP.F16.F32.PACK_AB R8, R156, R157 ;  /* 0x0000009d9c08723e */ /* 0x008fc400000000ff */
[----:B------:R-:W-:Y:S02]  /*3ad0*/  LOP3.LUT R6, R3, R0, RZ, 0xc0, !PT ;  /* 0x0000000003067212 */ /* 0x000fe400078ec0ff */
[--C-:B------:R-:W-:Y:S02]  /*3ae0*/  HSET2.LE.AND R0, R10, R213.reuse, PT ;  /* 0x000000d50a007233 */ /* 0x100fe40003803000 */
[----:B------:R-:W-:Y:S02]  /*3af0*/  F2FP.F16.F32.PACK_AB R3, R158, R159 ;  /* 0x0000009f9e03723e */ /* 0x000fe400000000ff */
[----:B-1----:R-:W-:Y:S01]  /*3b00*/  HSET2.LE.AND R5, R9, R213, PT ;  /* 0x000000d509057233 */ /* 0x002fe20003803000 */
[----:B------:R-:W-:Y:S01]  /*3b10*/  FFMA.FTZ R9, R81, UR5, -R23 ;  /* 0x0000000551097c23 */ /* 0x000fe20008010817 */
[----:B------:R-:W-:-:S03]  /*3b20*/  MOV R81, R142 ;  /* 0x0000008e00517202 */ /* 0x000fc60000000f00 */
[----:B------:R1:W-:Y:S01]  /*3b30*/  MUFU.EX2 R137, R9 ;  /* 0x0000000900897308 */ /* 0x0003e20000000800 */
[----:B----4-:R-:W-:Y:S02]  /*3b40*/  F2FP.F16.F32.PACK_AB R4, R2, R100 ;  /* 0x000000640204723e */ /* 0x010fe400000000ff */
[----:B------:R-:W-:Y:S02]  /*3b50*/  LOP3.LUT R5, R8, R5, RZ, 0xc0, !PT ;  /* 0x0000000508057212 */ /* 0x000fe400078ec0ff */
[----:B------:R-:W-:Y:S02]  /*3b60*/  LOP3.LUT R7, R4, R7, RZ, 0xc0, !PT ;  /* 0x0000000704077212 */ /* 0x000fe400078ec0ff */
[----:B------:R-:W-:Y:S01]  /*3b70*/  LOP3.LUT R4, R3, R0, RZ, 0xc0, !PT ;  /* 0x0000000003047212 */ /* 0x000fe200078ec0ff */
[----:B------:R-:W-:Y:S01]  /*3b80*/  FFMA.FTZ R3, R164, UR5, -R23 ;  /* 0x00000005a4037c23 */ /* 0x000fe20008010817 */
[----:B------:R-:W-:Y:S02]  /*3b90*/  IMAD.MOV.U32 R164, RZ, RZ, R141 ;  /* 0x000000ffffa47224 */ /* 0x000fe400078e008d */
[----:B------:R-:W-:Y:S01]  /*3ba0*/  IMAD.MOV.U32 R141, RZ, RZ, R154 ;  /* 0x000000ffff8d7224 */ /* 0x000fe200078e009a */
[----:B------:R2:W-:Y:S02]  /*3bb0*/  MUFU.EX2 R208, R3 ;  /* 0x0000000300d07308 */ /* 0x0005e40000000800 */
[----:B------:R-:W-:Y:S01]  /*3bc0*/  HMMA.16816.F32 R40, R4, R16, R32 ;  /* 0x000000100428723c */ /* 0x000fe20000001820 */
[----:B-1----:R-:W-:-:S04]  /*3bd0*/  IMAD.WIDE.U32 R8, R12, -0x2daee0ad, RZ ;  /* 0xd2511f530c087825 */ /* 0x002fc800078e00ff */
[----:B------:R-:W-:Y:S01]  /*3be0*/  IMAD.WIDE.U32 R12, R11, -0x2daee0ad, RZ ;  /* 0xd2511f530b0c7825 */ /* 0x000fe200078e00ff */
[----:B------:R-:W-:Y:S02]  /*3bf0*/  LOP3.LUT R0, R128, R78, R9, 0x96, !PT ;  /* 0x0000004e80007212 */ /* 0x000fe400078e9609 */
[C---:B------:R-:W-:Y:S01]  /*3c00*/  HMMA.16816.F32 R32, R4.reuse, R24, R72 ;  /* 0x000000180420723c */ /* 0x040fe20000001848 */
[C---:B------:R-:W-:Y:S01]  /*3c10*/  PRMT R15, R8.reuse, 0x7771, RZ ;  /* 0x00007771080f7816 */ /* 0x040fe200000000ff */
[----:B------:R-:W-:Y:S01]  /*3c20*/  IMAD.MOV.U32 R11, RZ, RZ, R8 ;  /* 0x000000ffff0b7224 */ /* 0x000fe200078e0008 */
[C---:B------:R-:W-:Y:S01]  /*3c30*/  PRMT R14, R8.reuse, 0x7773, RZ ;  /* 0x00007773080e7816 */ /* 0x040fe200000000ff */
[----:B------:R-:W-:Y:S01]  /*3c40*/  IMAD.MOV.U32 R44, RZ, RZ, R12 ;  /* 0x000000ffff2c7224 */ /* 0x000fe200078e000c */
[----:B------:R-:W-:Y:S01]  /*3c50*/  PRMT R9, R8, 0x7772, RZ ;  /* 0x0000777208097816 */ /* 0x000fe200000000ff */
[----:B--2---:R-:W-:Y:S01]  /*3c60*/  FFMA.FTZ R3, R165, UR5, -R23 ;  /* 0x00000005a5037c23 */ /* 0x004fe20008010817 */
[----:B------:R-:W-:Y:S01]  /*3c70*/  LOP3.LUT R8, R0, 0xffff, RZ, 0xc0, !PT ;  /* 0x0000ffff00087812 */ /* 0x000fe200078ec0ff */
[----:B------:R-:W-:Y:S01]  /*3c80*/  IMAD.MOV.U32 R75, RZ, RZ, R47 ;  /* 0x000000ffff4b7224 */ /* 0x000fe200078e002f */
[----:B------:R-:W-:Y:S01]  /*3c90*/  LOP3.LUT R11, R11, 0xff, RZ, 0xc0, !PT ;  /* 0x000000ff0b0b7812 */ /* 0x000fe200078ec0ff */
[----:B------:R1:W2:Y:S01]  /*3ca0*/  MUFU.EX2 R103, R3 ;  /* 0x0000000300677308 */ /* 0x0002a20000000800 */
[----:B------:R-:W-:Y:S01]  /*3cb0*/  LOP3.LUT R10, R128, R28, R13, 0x96, !PT ;  /* 0x0000001c800a7212 */ /* 0x000fe200078e960d */
[C---:B------:R-:W-:Y:S01]  /*3cc0*/  HMMA.16816.F32 R36, R4.reuse, R18, R36 ;  /* 0x000000120424723c */ /* 0x040fe20000001824 */
[----:B------:R-:W-:Y:S01]  /*3cd0*/  PRMT R14, R9, 0x5410, R14 ;  /* 0x00005410090e7816 */ /* 0x000fe2000000000e */
[----:B------:R-:W3:Y:S01]  /*3ce0*/  LDSM.16.MT88.4 R16, [R139+0x4c00] ;  /* 0x004c00008b10783b */ /* 0x000ee20000004200 */
[C---:B------:R-:W-:Y:S01]  /*3cf0*/  PRMT R46, R12.reuse, 0x7771, RZ ;  /* 0x000077710c2e7816 */ /* 0x040fe200000000ff */
[----:B------:R-:W-:Y:S01]  /*3d00*/  IMAD.MOV.U32 R72, RZ, RZ, R102 ;  /* 0x000000ffff487224 */ /* 0x000fe200078e0066 */
[C---:B------:R-:W-:Y:S01]  /*3d10*/  PRMT R45, R12.reuse, 0x7773, RZ ;  /* 0x000077730c2d7816 */ /* 0x040fe200000000ff */
[----:B------:R-:W-:Y:S01]  /*3d20*/  IMAD.MOV.U32 R78, RZ, RZ, R160 ;  /* 0x000000ffff4e7224 */ /* 0x000fe200078e00a0 */
[----:B------:R-:W-:Y:S01]  /*3d30*/  PRMT R13, R12, 0x7772, RZ ;  /* 0x000077720c0d7816 */ /* 0x000fe200000000ff */
[----:B------:R-:W-:Y:S01]  /*3d40*/  HMMA.16816.F32 R28, R4, R26, R52 ;  /* 0x0000001a041c723c */ /* 0x000fe20000001834 */
[----:B------:R-:W-:Y:S01]  /*3d50*/  LOP3.LUT R9, R0, 0xff, RZ, 0xc0, !PT ;  /* 0x000000ff00097812 */ /* 0x000fe200078ec0ff */
[----:B------:R-:W4:Y:S01]  /*3d60*/  LDSM.16.MT88.4 R24, [R209+0x4c00] ;  /* 0x004c0000d118783b */ /* 0x000f220000004200 */
[----:B------:R-:W-:Y:S01]  /*3d70*/  SHF.R.U32.HI R8, RZ, 0x8, R8 ;  /* 0x00000008ff087819 */ /* 0x000fe20000011608 */
[----:B------:R-:W-:Y:S01]  /*3d80*/  FFMA.FTZ R4, R186, UR5, -R20 ;  /* 0x00000005ba047c23 */ /* 0x000fe20008010814 */
[----:B------:R-:W-:Y:S01]  /*3d90*/  PRMT R12, R11, 0x5410, R15 ;  /* 0x000054100b0c7816 */ /* 0x000fe2000000000f */
[----:B-1----:R-:W-:Y:S01]  /*3da0*/  FFMA.FTZ R3, R82, UR5, -R21 ;  /* 0x0000000552037c23 */ /* 0x002fe20008010815 */
[----:B------:R-:W-:Y:S01]  /*3db0*/  PRMT R11, R0, 0x7632, R11 ;  /* 0x00007632000b7816 */ /* 0x000fe2000000000b */
[----:B------:R-:W-:Y:S01]  /*3dc0*/  MUFU.EX2 R148, R4 ;  /* 0x0000000400947308 */ /* 0x000fe20000000800 */
[----:B------:R-:W-:-:S02]  /*3dd0*/  PRMT R8, R9, 0x5410, R8 ;  /* 0x0000541009087816 */ /* 0x000fc40000000008 */
[----:B------:R-:W-:Y:S01]  /*3de0*/  SHF.R.U32.HI R9, RZ, 0x18, R0 ;  /* 0x00000018ff097819 */ /* 0x000fe20000011600 */
[----:B------:R-:W-:Y:S01]  /*3df0*/  FFMA.FTZ R0, R167, UR5, -R21 ;  /* 0x00000005a7007c23 */ /* 0x000fe20008010815 */
[----:B--2---:R-:W-:Y:S01]  /*3e00*/  IMAD.MOV.U32 R167, RZ, RZ, R103 ;  /* 0x000000ffffa77224 */ /* 0x004fe200078e0067 */
[----:B------:R-:W-:Y:S01]  /*3e10*/  LOP3.LUT R7, R14, 0xff00ff, RZ, 0xc0, !PT ;  /* 0x00ff00ff0e077812 */ /* 0x000fe200078ec0ff */
[----:B------:R-:W-:Y:S01]  /*3e20*/  IMAD.MOV.U32 R103, RZ, RZ, R118 ;  /* 0x000000ffff677224 */ /* 0x000fe200078e0076 */
[----:B------:R1:W-:Y:S03]  /*3e30*/  MUFU.EX2 R163, R3 ;  /* 0x0000000300a37308 */ /* 0x0003e60000000800 */
[----:B------:R-:W-:Y:S01]  /*3e40*/  HSET2.LE.AND R7, R7, R213, PT ;  /* 0x000000d507077233 */ /* 0x000fe20003803000 */
[----:B------:R-:W-:-:S04]  /*3e50*/  IMAD.MOV.U32 R165, RZ, RZ, R103 ;  /* 0x000000ffffa57224 */ /* 0x000fc800078e0067 */
[----:B------:R2:W-:Y:S01]  /*3e60*/  MUFU.EX2 R47, R0 ;  /* 0x00000000002f7308 */ /* 0x0005e20000000800 */
[----:B-1----:R-:W-:-:S07]  /*3e70*/  FFMA.FTZ R3, R83, UR5, -R21 ;  /* 0x0000000553037c23 */ /* 0x002fce0008010815 */
[----:B------:R1:W3:Y:S01]  /*3e80*/  MUFU.EX2 R252, R3 ;  /* 0x0000000300fc7308 */ /* 0x0002e20000000800 */
[----:B--2---:R-:W-:Y:S01]  /*3e90*/  HSET2.LE.AND R0, R8, R213, PT ;  /* 0x000000d508007233 */ /* 0x004fe20003803000 */
[----:B-1----:R-:W-:Y:S01]  /*3ea0*/  FFMA.FTZ R3, R166, UR5, -R21 ;  /* 0x00000005a6037c23 */ /* 0x002fe20008010815 */
[----:B------:R-:W-:Y:S01]  /*3eb0*/  IMAD.MOV.U32 R166, RZ, RZ, R104 ;  /* 0x000000ffffa67224 */ /* 0x000fe200078e0068 */
[----:B---3--:R-:W-:Y:S01]  /*3ec0*/  F2FP.F16.F32.PACK_AB R6, R252, R163 ;  /* 0x000000a3fc06723e */ /* 0x008fe200000000ff */
[----:B------:R-:W-:-:S03]  /*3ed0*/  IMAD.MOV.U32 R104, RZ, RZ, R120 ;  /* 0x000000ffff687224 */ /* 0x000fc600078e0078 */
[----:B------:R1:W2:Y:S01]  /*3ee0*/  MUFU.EX2 R227, R3 ;  /* 0x0000000300e37308 */ /* 0x0002a20000000800 */
[----:B------:R-:W-:Y:S01]  /*3ef0*/  IMAD.MOV.U32 R71, RZ, RZ, R104 ;  /* 0x000000ffff477224 */ /* 0x000fe200078e0068 */
[----:B-1----:R-:W-:Y:S02]  /*3f00*/  LOP3.LUT R3, R11, 0xff, RZ, 0xc0, !PT ;  /* 0x000000ff0b037812 */ /* 0x002fe400078ec0ff */
[----:B--2---:R-:W-:Y:S02]  /*3f10*/  F2FP.F16.F32.PACK_AB R8, R47, R227 ;  /* 0x000000e32f08723e */ /* 0x004fe400000000ff */
[----:B------:R-:W-:Y:S01]  /*3f20*/  PRMT R3, R3, 0x5410, R9 ;  /* 0x0000541003037816 */ /* 0x000fe20000000009 */
[--C-:B------:R-:W-:Y:S01]  /*3f30*/  FFMA.FTZ R9, R87, UR5, -R20.reuse ;  /* 0x0000000557097c23 */ /* 0x100fe20008010814 */
[----:B------:R-:W-:Y:S01]  /*3f40*/  LOP3.LUT R7, R8, R7, RZ, 0xc0, !PT ;  /* 0x0000000708077212 */ /* 0x000fe200078ec0ff */
[----:B------:R-:W-:Y:S01]  /*3f50*/  IMAD.MOV.U32 R87, RZ, RZ, R133 ;  /* 0x000000ffff577224 */ /* 0x000fe200078e0085 */
[----:B------:R-:W-:Y:S01]  /*3f60*/  PRMT R8, R13, 0x5410, R45 ;  /* 0x000054100d087816 */ /* 0x000fe2000000002d */
[----:B------:R-:W-:Y:S01]  /*3f70*/  MUFU.EX2 R150, R9 ;  /* 0x0000000900967308 */ /* 0x000fe20000000800 */
[----:B------:R-:W-:Y:S01]  /*3f80*/  HSET2.LE.AND R5, R3, R213, PT ;  /* 0x000000d503057233 */ /* 0x000fe20003803000 */
[----:B------:R-:W-:Y:S01]  /*3f90*/  IMAD.MOV.U32 R45, RZ, RZ, R147 ;  /* 0x000000ffff2d7224 */ /* 0x000fe200078e0093 */
[----:B------:R-:W-:Y:S01]  /*3fa0*/  F2FP.F16.F32.PACK_AB R3, R137, R166 ;  /* 0x000000a68903723e */ /* 0x000fe200000000ff */
[----:B------:R-:W-:Y:S01]  /*3fb0*/  FFMA.FTZ R87, R87, UR5, -R20 ;  /* 0x0000000557577c23 */ /* 0x000fe20008010814 */
[----:B------:R-:W-:-:S02]  /*3fc0*/  PRMT R11, R10, 0x7632, R11 ;  /* 0x000076320a0b7816 */ /* 0x000fc4000000000b */
[----:B------:R-:W-:Y:S02]  /*3fd0*/  LOP3.LUT R4, R3, R0, RZ, 0xc0, !PT ;  /* 0x0000000003047212 */ /* 0x000fe400078ec0ff */
[----:B------:R-:W-:Y:S01]  /*3fe0*/  LOP3.LUT R5, R6, R5, RZ, 0xc0, !PT ;  /* 0x0000000506057212 */ /* 0x000fe200078ec0ff */
[----:B------:R-:W-:Y:S01]  /*3ff0*/  FFMA.FTZ R6, R86, UR5, -R20 ;  /* 0x0000000556067c23 */ /* 0x000fe20008010814 */
[----:B------:R-:W-:Y:S02]  /*4000*/  HSET2.LE.AND R0, R12, R213, PT ;  /* 0x000000d50c007233 */ /* 0x000fe40003803000 */
[----:B------:R-:W-:Y:S01]  /*4010*/  F2FP.F16.F32.PACK_AB R3, R167, R208 ;  /* 0x000000d0a703723e */ /* 0x000fe200000000ff */
[----:B------:R1:W2:Y:S01]  /*4020*/  MUFU.EX2 R151, R6 ;  /* 0x0000000600977308 */ /* 0x0002a20000000800 */
[----:B------:R-:W-:Y:S02]  /*4030*/  LOP3.LUT R12, R10, 0xff, RZ, 0xc0, !PT ;  /* 0x000000ff0a0c7812 */ /* 0x000fe400078ec0ff */
[----:B------:R-:W-:-:S02]  /*4040*/  LOP3.LUT R13, R8, 0xff00ff, RZ, 0xc0, !PT ;  /* 0x00ff00ff080d7812 */ /* 0x000fc400078ec0ff */
[----:B------:R-:W-:Y:S02]  /*4050*/  LOP3.LUT R11, R11, 0xff, RZ, 0xc0, !PT ;  /* 0x000000ff0b0b7812 */ /* 0x000fe400078ec0ff */
[----:B-1----:R-:W-:Y:S02]  /*4060*/  LOP3.LUT R6, R3, R0, RZ, 0xc0, !PT ;  /* 0x0000000003067212 */ /* 0x002fe400078ec0ff */
[----:B------:R-:W-:Y:S02]  /*4070*/  LOP3.LUT R0, R44, 0xff, RZ, 0xc0, !PT ;  /* 0x000000ff2c007812 */ /* 0x000fe400078ec0ff */
[----:B------:R-:W-:Y:S02]  /*4080*/  LOP3.LUT R3, R10, 0xffff, RZ, 0xc0, !PT ;  /* 0x0000ffff0a037812 */ /* 0x000fe400078ec0ff */
[----:B------:R-:W-:Y:S01]  /*4090*/  PRMT R9, R0, 0x5410, R46 ;  /* 0x0000541000097816 */ /* 0x000fe2000000002e */
[----:B------:R-:W-:Y:S01]  /*40a0*/  FFMA.FTZ R0, R187, UR5, -R20 ;  /* 0x00000005bb007c23 */ /* 0x000fe20008010814 */
[----:B------:R-:W-:Y:S01]  /*40b0*/  SHF.R.U32.HI R10, RZ, 0x18, R10 ;  /* 0x00000018ff0a7819 */ /* 0x000fe2000001160a */
[----:B------:R-:W-:Y:S01]  /*40c0*/  HMMA.16816.F32 R108, R4, R18, R56 ;  /* 0x00000012046c723c */ /* 0x000fe20000001838 */
[----:B------:R-:W-:Y:S01]  /*40d0*/  SHF.R.U32.HI R8, RZ, 0x8, R3 ;  /* 0x00000008ff087819 */ /* 0x000fe20000011603 */
[----:B------:R1:W3:Y:S01]  /*40e0*/  MUFU.EX2 R149, R0 ;  /* 0x0000000000957308 */ /* 0x0002e20000000800 */
[----:B------:R-:W-:Y:S01]  /*40f0*/  F2FP.F16.F32.PACK_AB R3, R95, R75 ;  /* 0x0000004b5f03723e */ /* 0x000fe200000000ff */
[----:B------:R-:W-:Y:S01]  /*4100*/  IMAD.MOV.U32 R46, RZ, RZ, R214 ;  /* 0x000000ffff2e7224 */ /* 0x000fe200078e00d6 */
[----:B------:R-:W-:-:S02]  /*4110*/  PRMT R11, R11, 0x5410, R10 ;  /* 0x000054100b0b7816 */ /* 0x000fc4000000000a */
[----:B------:R-:W-:Y:S01]  /*4120*/  PRMT R8, R12, 0x5410, R8 ;  /* 0x000054100c087816 */ /* 0x000fe20000000008 */
[----:B----4-:R-:W-:Y:S01]  /*4130*/  HMMA.16816.F32 R56, R4, R24, R64 ;  /* 0x000000180438723c */ /* 0x010fe20000001840 */
[----:B------:R-:W-:Y:S01]  /*4140*/  IMAD.MOV.U32 R66, RZ, RZ, R69 ;  /* 0x000000ffff427224 */ /* 0x000fe200078e0045 */
[--C-:B------:R-:W-:Y:S01]  /*4150*/  HSET2.LE.AND R12, R11, R213.reuse, PT ;  /* 0x000000d50b0c7233 */ /* 0x100fe20003803000 */
[----:B------:R-:W-:Y:S01]  /*4160*/  IMAD.MOV.U32 R69, RZ, RZ, R112 ;  /* 0x000000ffff457224 */ /* 0x000fe200078e0070 */
[----:B------:R-:W-:Y:S01]  /*4170*/  HSET2.LE.AND R8, R8, R213, PT ;  /* 0x000000d508087233 */ /* 0x000fe20003803000 */
[----:B------:R-:W-:-:S03]  /*4180*/  IMAD.MOV.U32 R67, RZ, RZ, R100 ;  /* 0x000000ffff437224 */ /* 0x000fc600078e0064 */
[C---:B------:R-:W-:Y:S01]  /*4190*/  HMMA.16816.F32 R120, R4.reuse, R16, R48 ;  /* 0x000000100478723c */ /* 0x040fe20000001830 */
[----:B------:R-:W-:Y:S01]  /*41a0*/  IMAD.MOV.U32 R51, RZ, RZ, R101 ;  /* 0x000000ffff337224 */ /* 0x000fe200078e0065 */
[--C-:B-1----:R-:W-:Y:S01]  /*41b0*/  HSET2.LE.AND R0, R9, R213.reuse, PT ;  /* 0x000000d509007233 */ /* 0x102fe20003803000 */
[----:B------:R-:W-:Y:S01]  /*41c0*/  IMAD.MOV.U32 R50, RZ, RZ, R218 ;  /* 0x000000ffff327224 */ /* 0x000fe200078e00da */
[----:B------:R-:W-:Y:S01]  /*41d0*/  F2FP.F16.F32.PACK_AB R9, R219, R66 ;  /* 0x00000042db09723e */ /* 0x000fe200000000ff */
[----:B------:R-:W-:Y:S02]  /*41e0*/  IMAD.MOV.U32 R49, RZ, RZ, R47 ;  /* 0x000000ffff317224 */ /* 0x000fe400078e002f */
[----:B------:R-:W-:Y:S01]  /*41f0*/  LOP3.LUT R10, R3, R0, RZ, 0xc0, !PT ;  /* 0x00000000030a7212 */ /* 0x000fe200078ec0ff */
[----:B------:R-:W-:Y:S01]  /*4200*/  HMMA.16816.F32 R52, R4, R26, R60 ;  /* 0x0000001a0434723c */ /* 0x000fe2000000183c */
[----:B------:R-:W-:Y:S01]  /*4210*/  HSET2.LE.AND R0, R13, R213, PT ;  /* 0x000000d50d007233 */ /* 0x000fe20003803000 */
[----:B------:R-:W-:Y:S01]  /*4220*/  IMAD.MOV.U32 R61, RZ, RZ, R219 ;  /* 0x000000ffff3d7224 */ /* 0x000fe200078e00db */
[----:B--2---:R-:W-:Y:S01]  /*4230*/  F2FP.F16.F32.PACK_AB R3, R150, R151 ;  /* 0x000000979603723e */ /* 0x004fe200000000ff */
[----:B------:R-:W-:Y:S01]  /*4240*/  IMAD.MOV.U32 R47, RZ, RZ, R155 ;  /* 0x000000ffff2f7224 */ /* 0x000fe200078e009b */
[----:B---3--:R-:W-:Y:S01]  /*4250*/  F2FP.F16.F32.PACK_AB R13, R149, R148 ;  /* 0x00000094950d723e */ /* 0x008fe200000000ff */
[----:B------:R-:W-:Y:S01]  /*4260*/  FFMA.FTZ R60, R233, UR5, -R23 ;  /* 0x00000005e93c7c23 */ /* 0x000fe20008010817 */
[----:B------:R-:W-:Y:S01]  /*4270*/  LOP3.LUT R11, R3, R0, RZ, 0xc0, !PT ;  /* 0x00000000030b7212 */ /* 0x000fe200078ec0ff */
[C---:B------:R-:W-:Y:S01]  /*4280*/  VIADD R3, R116.reuse, 0x2 ;  /* 0x0000000274037836 */ /* 0x040fe20000000000 */
[----:B------:R-:W-:Y:S01]  /*4290*/  LOP3.LUT R8, R9, R8, RZ, 0xc0, !PT ;  /* 0x0000000809087212 */ /* 0x000fe200078ec0ff */
[----:B------:R-:W-:Y:S01]  /*42a0*/  VIADD R0, R116, 0x3 ;  /* 0x0000000374007836 */ /* 0x000fe20000000000 */
[----:B------:R-:W-:-:S02]  /*42b0*/  LOP3.LUT R9, R13, R12, RZ, 0xc0, !PT ;  /* 0x0000000c0d097212 */ /* 0x000fc400078ec0ff */
[C-C-:B------:R-:W-:Y:S02]  /*42c0*/  LOP3.LUT R3, R217.reuse, R3, R127.reuse, 0x96, !PT ;  /* 0x00000003d9037212 */ /* 0x140fe400078e967f */
[----:B------:R-:W-:-:S03]  /*42d0*/  LOP3.LUT R0, R217, R0, R127, 0x96, !PT ;  /* 0x00000000d9007212 */ /* 0x000fc600078e967f */
[----:B------:R-:W-:Y:S01]  /*42e0*/  IMAD.WIDE.U32 R6, R3, -0x326172a9, RZ ;  /* 0xcd9e8d5703067825 */ /* 0x000fe200078e00ff */
[C---:B------:R-:W-:Y:S03]  /*42f0*/  HMMA.16816.F32 R112, R8.reuse, R16, R40 ;  /* 0x000000100870723c */ /* 0x040fe60000001828 */
[----:B------:R-:W-:Y:S01]  /*4300*/  IMAD.WIDE.U32 R14, R0, -0x326172a9, RZ ;  /* 0xcd9e8d57000e7825 */ /* 0x000fe200078e00ff */
[C---:B------:R-:W-:Y:S02]  /*4310*/  LOP3.LUT R4, R97.reuse, R90, R7, 0x96, !PT ;  /* 0x0000005a61047212 */ /* 0x040fe400078e9607 */
[----:B------:R-:W-:Y:S01]  /*4320*/  LOP3.LUT R0, R96, R6, R185, 0x96, !PT ;  /* 0x0000000660007212 */ /* 0x000fe200078e96b9 */
[----:B------:R-:W-:Y:S01]  /*4330*/  IMAD.MOV.U32 R42, RZ, RZ, R95 ;  /* 0x000000ffff2a7224 */ /* 0x000fe200078e005f */
[----:B------:R-:W-:Y:S01]  /*4340*/  LOP3.LUT R7, R97, R88, R7, 0x96, !PT ;  /* 0x0000005861077212 */ /* 0x000fe200078e9607 */
[----:B------:R-:W-:Y:S01]  /*4350*/  IMAD.WIDE.U32 R4, R4, -0x2daee0ad, RZ ;  /* 0xd2511f5304047825 */ /* 0x000fe200078e00ff */
[----:B------:R-:W-:Y:S01]  /*4360*/  HMMA.16816.F32 R116, R8, R18, R36 ;  /* 0x000000120874723c */ /* 0x000fe20000001824 */
[----:B------:R-:W-:-:S02]  /*4370*/  LOP3.LUT R3, R96, R6, R93, 0x96, !PT ;  /* 0x0000000660037212 */ /* 0x000fc400078e965d */
[----:B------:R-:W-:Y:S01]  /*4380*/  FFMA.FTZ R95, R207, UR5, -R20 ;  /* 0x00000005cf5f7c23 */ /* 0x000fe20008010814 */
[----:B------:R-:W-:Y:S01]  /*4390*/  IMAD.WIDE.U32 R16, R0, -0x2daee0ad, RZ ;  /* 0xd2511f5300107825 */ /* 0x000fe200078e00ff */
[----:B------:R-:W-:Y:S02]  /*43a0*/  LOP3.LUT R0, R132, R84, R5, 0x96, !PT ;  /* 0x0000005484007212 */ /* 0x000fe400078e9605 */
[--C-:B------:R-:W-:Y:S01]  /*43b0*/  LOP3.LUT R18, R97, R90, R15.reuse, 0x96, !PT ;  /* 0x0000005a61127212 */ /* 0x100fe200078e960f */
[----:B------:R-:W-:Y:S01]  /*43c0*/  IMAD.WIDE.U32 R6, R7, -0x2daee0ad, RZ ;  /* 0xd2511f5307067825 */ /* 0x000fe200078e00ff */
[----:B------:R-:W-:Y:S01]  /*43d0*/  HMMA.16816.F32 R124, R8, R24, R32 ;  /* 0x00000018087c723c */ /* 0x000fe20000001820 */
[----:B------:R-:W-:Y:S02]  /*43e0*/  LOP3.LUT R24, R97, R88, R15, 0x96, !PT ;  /* 0x0000005861187212 */ /* 0x000fe400078e960f */
[CC--:B------:R-:W-:Y:S01]  /*43f0*/  LOP3.LUT R12, R96.reuse, R14.reuse, R185, 0x96, !PT ;  /* 0x0000000e600c7212 */ /* 0x0c0fe200078e96b9 */
[----:B------:R-:W-:Y:S01]  /*4400*/  IMAD.MOV.U32 R97, RZ, RZ, R70 ;  /* 0x000000ffff617224 */ /* 0x000fe200078e0046 */
[----:B------:R-:W-:Y:S01]  /*4410*/  LOP3.LUT R13, R96, R14, R93, 0x96, !PT ;  /* 0x0000000e600d7212 */ /* 0x000fe200078e965d */
[----:B------:R-:W-:Y:S01]  /*4420*/  IMAD.MOV.U32 R96, RZ, RZ, R69 ;  /* 0x000000ffff607224 */ /* 0x000fe200078e0045 */
[----:B------:R-:W-:Y:S01]  /*4430*/  LOP3.LUT R32, R131, R4, R17, 0x96, !PT ;  /* 0x0000000483207212 */ /* 0x000fe200078e9611 */
[----:B------:R-:W-:-:S02]  /*4440*/  IMAD.MOV.U32 R69, RZ, RZ, R107 ;  /* 0x000000ffff457224 */ /* 0x000fc400078e006b */
[----:B------:R-:W-:Y:S02]  /*4450*/  IMAD.MOV.U32 R70, RZ, RZ, R106 ;  /* 0x000000ffff467224 */ /* 0x000fe400078e006a */
[----:B------:R-:W-:Y:S01]  /*4460*/  HMMA.16816.F32 R104, R8, R26, R28 ;  /* 0x0000001a0868723c */ /* 0x000fe2000000181c */
[----:B------:R-:W-:-:S04]  /*4470*/  IMAD.WIDE.U32 R8, R3, -0x2daee0ad, RZ ;  /* 0xd2511f5303087825 */ /* 0x000fc800078e00ff */
        /* <DEDUP_REMOVED lines=21> */
[----:B------:R-:W-:Y:S01]  /*45d0*/  IMAD.MOV.U32 R84, RZ, RZ, R97 ;  /* 0x000000ffff547224 */ /* 0x000fe200078e0061 */
[----:B------:R-:W-:Y:S01]  /*45e0*/  LOP3.LUT R30, R130, R8, R7, 0x96, !PT ;  /* 0x00000008821e7212 */ /* 0x000fe200078e9607 */
[----:B------:R-:W-:-:S04]  /*45f0*/  IMAD.WIDE.U32 R8, R0, -0x2daee0ad, RZ ;  /* 0xd2511f5300087825 */ /* 0x000fc800078e00ff */
        /* <DEDUP_REMOVED lines=27> */
[----:B------:R-:W-:Y:S02]  /*47b0*/  LOP3.LUT R33, R128, R40, R33, 0x96, !PT ;  /* 0x0000002880217212 */ /* 0x000fe400078e9621 */
[----:B------:R-:W-:Y:S01]  /*47c0*/  PRMT R39, R32, 0x7771, RZ ;  /* 0x0000777120277816 */ /* 0x000fe200000000ff */
[----:B------:R-:W-:-:S04]  /*47d0*/  IMAD.WIDE.U32 R30, R3, -0x2daee0ad, RZ ;  /* 0xd2511f53031e7825 */ /* 0x000fc800078e00ff */
[----:B------:R-:W-:Y:S01]  /*47e0*/  IMAD.WIDE.U32 R4, R15, -0x326172a9, RZ ;  /* 0xcd9e8d570f047825 */ /* 0x000fe200078e00ff */
[----:B------:R-:W-:-:S03]  /*47f0*/  LOP3.LUT R31, R128, R24, R31, 0x96, !PT ;  /* 0x00000018801f7212 */ /* 0x000fc600078e961f */
[----:B------:R-:W-:Y:S01]  /*4800*/  IMAD.WIDE.U32 R34, R0, -0x2daee0ad, RZ ;  /* 0xd2511f5300227825 */ /* 0x000fe200078e00ff */
[----:B------:R-:W-:Y:S02]  /*4810*/  LOP3.LUT R0, R222, R18, R11, 0x96, !PT ;  /* 0x00000012de007212 */ /* 0x000fe400078e960b */
[----:B------:R-:W-:Y:S01]  /*4820*/  LOP3.LUT R6, R221, R6, R5, 0x96, !PT ;  /* 0x00000006dd067212 */ /* 0x000fe200078e9605 */
[----:B------:R-:W-:Y:S01]  /*4830*/  IMAD.MOV.U32 R25, RZ, RZ, R4 ;  /* 0x000000ffff197224 */ /* 0x000fe200078e0004 */
[C---:B------:R-:W-:Y:S01]  /*4840*/  PRMT R26, R4.reuse, 0x7771, RZ ;  /* 0x00007771041a7816 */ /* 0x040fe200000000ff */
[----:B------:R-:W-:Y:S01]  /*4850*/  IMAD.MOV.U32 R94, RZ, RZ, R96 ;  /* 0x000000ffff5e7224 */ /* 0x000fe200078e0060 */
[C---:B------:R-:W-:Y:S01]  /*4860*/  PRMT R24, R4.reuse, 0x7773, RZ ;  /* 0x0000777304187816 */ /* 0x040fe200000000ff */
[----:B------:R-:W-:Y:S01]  /*4870*/  IMAD.MOV.U32 R131, RZ, RZ, R68 ;  /* 0x000000ffff837224 */ /* 0x000fe200078e0044 */
[----:B------:R-:W-:Y:S01]  /*4880*/  PRMT R18, R4, 0x7772, RZ ;  /* 0x0000777204127816 */ /* 0x000fe200000000ff */
[----:B------:R-:W-:Y:S01]  /*4890*/  IMAD.WIDE.U32 R4, R17, -0x326172a9, RZ ;  /* 0xcd9e8d5711047825 */ /* 0x000fe200078e00ff */
[----:B------:R-:W-:-:S03]  /*48a0*/  LOP3.LUT R27, R128, R28, R35, 0x96, !PT ;  /* 0x0000001c801b7212 */ /* 0x000fc600078e9623 */
[----:B------:R-:W-:Y:S01]  /*48b0*/  FFMA.FTZ R68, R181, UR5, -R23 ;  /* 0x00000005b5447c23 */ /* 0x000fe20008010817 */
[----:B------:R-:W-:Y:S01]  /*48c0*/  PRMT R44, R18, 0x5410, R24 ;  /* 0x00005410122c7816 */ /* 0x000fe20000000018 */
[----:B------:R-:W-:Y:S01]  /*48d0*/  IMAD.MOV.U32 R16, RZ, RZ, R4 ;  /* 0x000000ffff107224 */ /* 0x000fe200078e0004 */
[----:B------:R-:W-:Y:S01]  /*48e0*/  LOP3.LUT R8, R221, R8, R5, 0x96, !PT ;  /* 0x00000008dd087212 */ /* 0x000fe200078e9605 */
[----:B------:R-:W-:Y:S01]  /*48f0*/  IMAD.WIDE.U32 R28, R0, -0x2daee0ad, RZ ;  /* 0xd2511f53001c7825 */ /* 0x000fe200078e00ff */
[C---:B------:R-:W-:Y:S02]  /*4900*/  PRMT R19, R4.reuse, 0x7771, RZ ;  /* 0x0000777104137816 */ /* 0x040fe400000000ff */
[C---:B------:R-:W-:Y:S01]  /*4910*/  PRMT R15, R4.reuse, 0x7773, RZ ;  /* 0x00007773040f7816 */ /* 0x040fe200000000ff */
[----:B------:R-:W-:Y:S01]  /*4920*/  IMAD.MOV.U32 R132, RZ, RZ, R69 ;  /* 0x000000ffff847224 */ /* 0x000fe200078e0045 */
[----:B------:R-:W-:Y:S01]  /*4930*/  PRMT R13, R4, 0x7772, RZ ;  /* 0x00007772040d7816 */ /* 0x000fe200000000ff */
[----:B------:R-:W-:Y:S01]  /*4940*/  IMAD.WIDE.U32 R4, R36, -0x326172a9, RZ ;  /* 0xcd9e8d5724047825 */ /* 0x000fe200078e00ff */
[----:B------:R-:W-:-:S03]  /*4950*/  PRMT R35, R34, 0x7773, RZ ;  /* 0x0000777322237816 */ /* 0x000fc600000000ff */
[----:B------:R-:W-:Y:S01]  /*4960*/  FFMA.FTZ R69, R234, UR5, -R21 ;  /* 0x00000005ea457c23 */ /* 0x000fe20008010815 */
[----:B------:R-:W-:Y:S01]  /*4970*/  PRMT R40, R13, 0x5410, R15 ;  /* 0x000054100d287816 */ /* 0x000fe2000000000f */
[----:B------:R-:W-:Y:S01]  /*4980*/  IMAD.MOV.U32 R14, RZ, RZ, R4 ;  /* 0x000000ffff0e7224 */ /* 0x000fe200078e0004 */
[----:B------:R-:W-:Y:S01]  /*4990*/  LOP3.LUT R10, R221, R10, R5, 0x96, !PT ;  /* 0x0000000add0a7212 */ /* 0x000fe200078e9605 */
[----:B------:R-:W-:Y:S01]  /*49a0*/  IMAD.MOV.U32 R36, RZ, RZ, R34 ;  /* 0x000000ffff247224 */ /* 0x000fe200078e0022 */
[C---:B------:R-:W-:Y:S01]  /*49b0*/  PRMT R17, R4.reuse, 0x7771, RZ ;  /* 0x0000777104117816 */ /* 0x040fe200000000ff */
[----:B------:R-:W-:Y:S01]  /*49c0*/  IMAD.MOV.U32 R43, RZ, RZ, R94 ;  /* 0x000000ffff2b7224 */ /* 0x000fe200078e005e */
[----:B------:R-:W-:Y:S01]  /*49d0*/  PRMT R9, R4, 0x7773, RZ ;  /* 0x0000777304097816 */ /* 0x000fe200000000ff */
[----:B------:R-:W-:Y:S01]  /*49e0*/  FFMA.FTZ R94, R206, UR5, -R20 ;  /* 0x00000005ce5e7c23 */ /* 0x000fe20008010814 */
[----:B------:R-:W-:Y:S01]  /*49f0*/  PRMT R7, R4, 0x7772, RZ ;  /* 0x0000777204077816 */ /* 0x000fe200000000ff */
[----:B------:R-:W-:Y:S01]  /*4a00*/  IMAD.WIDE.U32 R4, R37, -0x326172a9, RZ ;  /* 0xcd9e8d5725047825 */ /* 0x000fe200078e00ff */
[----:B------:R-:W-:-:S02]  /*4a10*/  PRMT R37, R34, 0x7771, RZ ;  /* 0x0000777122257816 */ /* 0x000fc400000000ff */
[----:B------:R-:W-:Y:S01]  /*4a20*/  PRMT R15, R32, 0x7773, RZ ;  /* 0x00007773200f7816 */ /* 0x000fe200000000ff */
[----:B------:R-:W-:Y:S01]  /*4a30*/  IMAD.MOV.U32 R11, RZ, RZ, R4 ;  /* 0x000000ffff0b7224 */ /* 0x000fe200078e0004 */
[C---:B------:R-:W-:Y:S02]  /*4a40*/  PRMT R3, R4.reuse, 0x7773, RZ ;  /* 0x0000777304037816 */ /* 0x040fe400000000ff */
[----:B------:R-:W-:Y:S02]  /*4a50*/  PRMT R0, R4, 0x7772, RZ ;  /* 0x0000777204007816 */ /* 0x000fe400000000ff */
[----:B------:R-:W-:Y:S02]  /*4a60*/  LOP3.LUT R5, R221, R12, R5, 0x96, !PT ;  /* 0x0000000cdd057212 */ /* 0x000fe400078e9605 */
[----:B------:R-:W-:Y:S01]  /*4a70*/  PRMT R102, R0, 0x5410, R3 ;  /* 0x0000541000667816 */ /* 0x000fe20000000003 */
[----:B------:R-:W-:Y:S01]  /*4a80*/  FFMA.FTZ R3, R200, UR5, -R22 ;  /* 0x00000005c8037c23 */ /* 0x000fe20008010816 */
[----:B------:R-:W-:-:S02]  /*4a90*/  LOP3.LUT R0, R25, 0xff, RZ, 0xc0, !PT ;  /* 0x000000ff19007812 */ /* 0x000fc400078ec0ff */
[----:B------:R-:W-:Y:S01]  /*4aa0*/  PRMT R12, R4, 0x7771, RZ ;  /* 0x00007771040c7816 */ /* 0x000fe200000000ff */
[----:B------:R1:W-:Y:S01]  /*4ab0*/  MUFU.EX2 R160, R3 ;  /* 0x0000000300a07308 */ /* 0x0003e20000000800 */
[----:B------:R-:W-:Y:S01]  /*4ac0*/  PRMT R48, R0, 0x5410, R26 ;  /* 0x0000541000307816 */ /* 0x000fe2000000001a */
[----:B------:R-:W-:Y:S01]  /*4ad0*/  IMAD.MOV.U32 R26, RZ, RZ, R70 ;  /* 0x000000ffff1a7224 */ /* 0x000fe200078e0046 */
[----:B------:R-:W-:Y:S01]  /*4ae0*/  LOP3.LUT R0, R16, 0xff, RZ, 0xc0, !PT ;  /* 0x000000ff10007812 */ /* 0x000fe200078ec0ff */
[----:B------:R-:W-:Y:S01]  /*4af0*/  FFMA.FTZ R70, R182, UR5, -R21 ;  /* 0x00000005b6467c23 */ /* 0x000fe20008010815 */
[----:B------:R-:W-:Y:S02]  /*4b00*/  PRMT R4, R32, 0x7772, RZ ;  /* 0x0000777220047816 */ /* 0x000fe400000000ff */
[----:B------:R-:W-:Y:S02]  /*4b10*/  PRMT R19, R0, 0x5410, R19 ;  /* 0x0000541000137816 */ /* 0x000fe40000000013 */
[----:B------:R-:W-:Y:S01]  /*4b20*/  LOP3.LUT R0, R14, 0xff, RZ, 0xc0, !PT ;  /* 0x000000ff0e007812 */ /* 0x000fe200078ec0ff */
[----:B------:R-:W-:Y:S01]  /*4b30*/  IMAD.MOV.U32 R14, RZ, RZ, R140 ;  /* 0x000000ffff0e7224 */ /* 0x000fe200078e008c */
[----:B------:R-:W-:Y:S01]  /*4b40*/  PRMT R65, R4, 0x5410, R15 ;  /* 0x0000541004417816 */ /* 0x000fe2000000000f */
[--C-:B------:R-:W-:Y:S01]  /*4b50*/  FFMA.FTZ R4, R201, UR5, -R22.reuse ;  /* 0x00000005c9047c23 */ /* 0x100fe20008010816 */
[----:B------:R-:W-:Y:S01]  /*4b60*/  PRMT R93, R0, 0x5410, R17 ;  /* 0x00005410005d7816 */ /* 0x000fe20000000011 */
[----:B------:R-:W-:Y:S01]  /*4b70*/  FFMA.FTZ R0, R188, UR5, -R22 ;  /* 0x00000005bc007c23 */ /* 0x000fe20008010816 */
[----:B------:R-:W-:Y:S01]  /*4b80*/  PRMT R24, R34, 0x7772, RZ ;  /* 0x0000777222187816 */ /* 0x000fe200000000ff */
[----:B------:R2:W-:Y:S01]  /*4b90*/  MUFU.EX2 R162, R4 ;  /* 0x0000000400a27308 */ /* 0x0005e20000000800 */
[----:B-1----:R-:W-:Y:S01]  /*4ba0*/  LOP3.LUT R3, R11, 0xff, RZ, 0xc0, !PT ;  /* 0x000000ff0b037812 */ /* 0x002fe200078ec0ff */
[----:B------:R-:W-:Y:S01]  /*4bb0*/  IMAD.MOV.U32 R17, RZ, RZ, R67 ;  /* 0x000000ffff117224 */ /* 0x000fe200078e0043 */
[----:B------:R-:W-:Y:S01]  /*4bc0*/  PRMT R129, R24, 0x5410, R35 ;  /* 0x0000541018817816 */ /* 0x000fe20000000023 */
[----:B------:R-:W-:Y:S01]  /*4bd0*/  IMAD.MOV.U32 R15, RZ, RZ, R61 ;  /* 0x000000ffff0f7224 */ /* 0x000fe200078e003d */
[----:B------:R-:W-:Y:S01]  /*4be0*/  PRMT R100, R3, 0x5410, R12 ;  /* 0x0000541003647816 */ /* 0x000fe2000000000c */
[----:B------:R-:W-:Y:S01]  /*4bf0*/  IMAD.MOV.U32 R67, RZ, RZ, R84 ;  /* 0x000000ffff437224 */ /* 0x000fe200078e0054 */
[----:B------:R-:W-:Y:S01]  /*4c00*/  LOP3.LUT R3, R36, 0xff, RZ, 0xc0, !PT ;  /* 0x000000ff24037812 */ /* 0x000fe200078ec0ff */
[----:B------:R1:W-:Y:S01]  /*4c10*/  MUFU.EX2 R161, R0 ;  /* 0x0000000000a17308 */ /* 0x0003e20000000800 */
[----:B------:R-:W-:Y:S01]  /*4c20*/  LOP3.LUT R29, R128, R38, R29, 0x96, !PT ;  /* 0x00000026801d7212 */ /* 0x000fe200078e961d */
[----:B------:R-:W-:Y:S01]  /*4c30*/  IMAD.MOV.U32 R38, RZ, RZ, R32 ;  /* 0x000000ffff267224 */ /* 0x000fe200078e0020 */
[----:B------:R-:W-:Y:S01]  /*4c40*/  PRMT R101, R3, 0x5410, R37 ;  /* 0x0000541003657816 */ /* 0x000fe20000000025 */
[----:B------:R-:W-:Y:S01]  /*4c50*/  FFMA.FTZ R3, R236, UR5, -R22 ;  /* 0x00000005ec037c23 */ /* 0x000fe20008010816 */
[----:B------:R-:W-:Y:S01]  /*4c60*/  PRMT R98, R7, 0x5410, R9 ;  /* 0x0000541007627816 */ /* 0x000fe20000000009 */
[----:B------:R-:W-:Y:S01]  /*4c70*/  IMAD.MOV.U32 R32, RZ, RZ, R30 ;  /* 0x000000ffff207224 */ /* 0x000fe200078e001e */
[C---:B------:R-:W-:Y:S01]  /*4c80*/  PRMT R34, R30.reuse, 0x7771, RZ ;  /* 0x000077711e227816 */ /* 0x040fe200000000ff */
[----:B------:R3:W-:Y:S01]  /*4c90*/  MUFU.EX2 R201, R3 ;  /* 0x0000000300c97308 */ /* 0x0007e20000000800 */
[----:B--2---:R-:W-:Y:S01]  /*4ca0*/  FFMA.FTZ R4, R237, UR5, -R22 ;  /* 0x00000005ed047c23 */ /* 0x004fe20008010816 */
[C---:B------:R-:W-:Y:S01]  /*4cb0*/  PRMT R18, R30.reuse, 0x7773, RZ ;  /* 0x000077731e127816 */ /* 0x040fe200000000ff */
[----:B------:R-:W-:Y:S01]  /*4cc0*/  IMAD.MOV.U32 R37, RZ, RZ, R80 ;  /* 0x000000ffff257224 */ /* 0x000fe200078e0050 */
[----:B------:R-:W-:Y:S01]  /*4cd0*/  PRMT R9, R30, 0x7772, RZ ;  /* 0x000077721e097816 */ /* 0x000fe200000000ff */
[----:B------:R-:W-:Y:S01]  /*4ce0*/  IMAD.MOV.U32 R36, RZ, RZ, R85 ;  /* 0x000000ffff247224 */ /* 0x000fe200078e0055 */
[----:B------:R-:W-:Y:S01]  /*4cf0*/  MOV R25, R28 ;  /* 0x0000001c00197202 */ /* 0x000fe20000000f00 */
[--C-:B------:R-:W-:Y:S01]  /*4d00*/  FFMA.FTZ R11, R173, UR5, -R23.reuse ;  /* 0x00000005ad0b7c23 */ /* 0x100fe20008010817 */
[----:B------:R2:W-:Y:S01]  /*4d10*/  MUFU.EX2 R214, R4 ;  /* 0x0000000400d67308 */ /* 0x0005e20000000800 */
[----:B-1----:R-:W-:Y:S01]  /*4d20*/  FFMA.FTZ R0, R189, UR5, -R22 ;  /* 0x00000005bd007c23 */ /* 0x002fe20008010816 */
[----:B------:R-:W-:Y:S01]  /*4d30*/  PRMT R41, R28, 0x7771, RZ ;  /* 0x000077711c297816 */ /* 0x000fe200000000ff */
[----:B------:R-:W-:Y:S01]  /*4d40*/  FFMA.FTZ R61, R180, UR5, -R23 ;  /* 0x00000005b43d7c23 */ /* 0x000fe20008010817 */
[----:B------:R-:W-:Y:S01]  /*4d50*/  PRMT R13, R28, 0x7773, RZ ;  /* 0x000077731c0d7816 */ /* 0x000fe200000000ff */
[--C-:B------:R-:W-:Y:S01]  /*4d60*/  FFMA.FTZ R80, R230, UR5, -R21.reuse ;  /* 0x00000005e6507c23 */ /* 0x100fe20008010815 */
[----:B------:R-:W-:Y:S01]  /*4d70*/  PRMT R7, R28, 0x7772, RZ ;  /* 0x000077721c077816 */ /* 0x000fe200000000ff */
[--C-:B------:R-:W-:Y:S01]  /*4d80*/  FFMA.FTZ R12, R174, UR5, -R21.reuse ;  /* 0x00000005ae0c7c23 */ /* 0x100fe20008010815 */
[----:B------:R1:W-:Y:S01]  /*4d90*/  MUFU.EX2 R200, R0 ;  /* 0x0000000000c87308 */ /* 0x0003e20000000800 */
[----:B---3--:R-:W-:Y:S01]  /*4da0*/  LOP3.LUT R3, R6, 0xff, RZ, 0xc0, !PT ;  /* 0x000000ff06037812 */ /* 0x008fe200078ec0ff */
[----:B------:R-:W-:Y:S01]  /*4db0*/  FFMA.FTZ R84, R178, UR5, -R21 ;  /* 0x00000005b2547c23 */ /* 0x000fe20008010815 */
[----:B------:R-:W-:Y:S01]  /*4dc0*/  PRMT R143, R7, 0x5410, R13 ;  /* 0x00005410078f7816 */ /* 0x000fe2000000000d */
[----:B------:R-:W-:Y:S01]  /*4dd0*/  IMAD.MOV.U32 R7, RZ, RZ, R51 ;  /* 0x000000ffff077224 */ /* 0x000fe200078e0033 */
[----:B------:R-:W-:Y:S01]  /*4de0*/  PRMT R184, R9, 0x5410, R18 ;  /* 0x0000541009b87816 */ /* 0x000fe20000000012 */
[----:B------:R-:W-:Y:S01]  /*4df0*/  IMAD.MOV.U32 R18, RZ, RZ, R49 ;  /* 0x000000ffff127224 */ /* 0x000fe200078e0031 */
[----:B------:R-:W-:Y:S01]  /*4e00*/  MOV R16, R146 ;  /* 0x0000009200107202 */ /* 0x000fe20000000f00 */
[----:B------:R-:W-:Y:S01]  /*4e10*/  IMAD.MOV.U32 R51, RZ, RZ, R145 ;  /* 0x000000ffff337224 */ /* 0x000fe200078e0091 */
[----:B--2---:R-:W-:Y:S01]  /*4e20*/  SHF.R.U32.HI R4, RZ, 0x18, R6 ;  /* 0x00000018ff047819 */ /* 0x004fe20000011606 */
[----:B------:R-:W-:-:S02]  /*4e30*/  IMAD.MOV.U32 R13, RZ, RZ, R77 ;  /* 0x000000ffff0d7224 */ /* 0x000fc400078e004d */
[--C-:B------:R-:W-:Y:S01]  /*4e40*/  FFMA.FTZ R9, R172, UR5, -R23.reuse ;  /* 0x00000005ac097c23 */ /* 0x100fe20008010817 */
[----:B------:R-:W-:Y:S02]  /*4e50*/  IMAD.MOV.U32 R49, RZ, RZ, R76 ;  /* 0x000000ffff317224 */ /* 0x000fe400078e004c */
[--C-:B------:R-:W-:Y:S01]  /*4e60*/  FFMA.FTZ R76, R228, UR5, -R23.reuse ;  /* 0x00000005e44c7c23 */ /* 0x100fe20008010817 */
[----:B------:R-:W-:Y:S01]  /*4e70*/  FFMA.FTZ R77, R229, UR5, -R23 ;  /* 0x00000005e54d7c23 */ /* 0x000fe20008010817 */
[----:B------:R-:W-:Y:S01]  /*4e80*/  FFMA.FTZ R85, R179, UR5, -R21 ;  /* 0x00000005b3557c23 */ /* 0x000fe20008010815 */
[----:B-1----:R-:W-:-:S04]  /*4e90*/  LOP3.LUT R0, R6, 0xffff, RZ, 0xc0, !PT ;  /* 0x0000ffff06007812 */ /* 0x002fc800078ec0ff */
[----:B------:R-:W-:-:S04]  /*4ea0*/  SHF.R.U32.HI R0, RZ, 0x8, R0 ;  /* 0x00000008ff007819 */ /* 0x000fc80000011600 */
[----:B------:R-:W-:Y:S01]  /*4eb0*/  PRMT R35, R3, 0x5410, R0 ;  /* 0x0000541003237816 */ /* 0x000fe20000000000 */
[----:B------:R-:W-:Y:S01]  /*4ec0*/  FFMA.FTZ R3, R192, UR5, -R22 ;  /* 0x00000005c0037c23 */ /* 0x000fe20008010816 */
[----:B------:R-:W-:Y:S02]  /*4ed0*/  PRMT R0, R6, 0x7632, R0 ;  /* 0x0000763206007816 */ /* 0x000fe40000000000 */
[----:B------:R-:W-:Y:S01]  /*4ee0*/  LOP3.LUT R6, R8, 0xff, RZ, 0xc0, !PT ;  /* 0x000000ff08067812 */ /* 0x000fe200078ec0ff */
[----:B------:R1:W-:Y:S01]  /*4ef0*/  MUFU.EX2 R219, R3 ;  /* 0x0000000300db7308 */ /* 0x0003e20000000800 */
[----:B------:R-:W-:-:S04]  /*4f00*/  LOP3.LUT R0, R0, 0xff, RZ, 0xc0, !PT ;  /* 0x000000ff00007812 */ /* 0x000fc800078ec0ff */
[----:B------:R-:W-:Y:S01]  /*4f10*/  PRMT R30, R0, 0x5410, R4 ;  /* 0x00005410001e7816 */ /* 0x000fe20000000004 */
[----:B------:R-:W-:Y:S01]  /*4f20*/  FFMA.FTZ R0, R248, UR5, -R22 ;  /* 0x00000005f8007c23 */ /* 0x000fe20008010816 */
[----:B------:R-:W-:Y:S01]  /*4f30*/  LOP3.LUT R4, R32, 0xff, RZ, 0xc0, !PT ;  /* 0x000000ff20047812 */ /* 0x000fe200078ec0ff */
[----:B------:R-:W-:Y:S02]  /*4f40*/  IMAD.MOV.U32 R248, RZ, RZ, R72 ;  /* 0x000000fffff87224 */ /* 0x000fe400078e0048 */
[----:B------:R-:W-:Y:S01]  /*4f50*/  FFMA.FTZ R32, R247, UR5, -R21 ;  /* 0x00000005f7207c23 */ /* 0x000fe20008010815 */
[----:B------:R2:W-:Y:S01]  /*4f60*/  MUFU.EX2 R218, R0 ;  /* 0x0000000000da7308 */ /* 0x0005e20000000800 */
[----:B------:R-:W-:Y:S01]  /*4f70*/  PRMT R142, R4, 0x5410, R34 ;  /* 0x00005410048e7816 */ /* 0x000fe20000000022 */
[----:B------:R-:W-:Y:S01]  /*4f80*/  FFMA.FTZ R4, R196, UR5, -R22 ;  /* 0x00000005c4047c23 */ /* 0x000fe20008010816 */
[----:B------:R-:W-:Y:S02]  /*4f90*/  IMAD.MOV.U32 R34, RZ, RZ, R78 ;  /* 0x000000ffff227224 */ /* 0x000fe400078e004e */
[----:B------:R-:W-:Y:S01]  /*4fa0*/  FFMA.FTZ R78, R176, UR5, -R23 ;  /* 0x00000005b04e7c23 */ /* 0x000fe20008010817 */
[----:B------:R-:W-:Y:S01]  /*4fb0*/  FFMA.FTZ R72, R235, UR5, -R21 ;  /* 0x00000005eb487c23 */ /* 0x000fe20008010815 */
[----:B-1----:R-:W-:Y:S01]  /*4fc0*/  FFMA.FTZ R3, R193, UR5, -R22 ;  /* 0x00000005c1037c23 */ /* 0x002fe20008010816 */
[----:B------:R1:W-:Y:S08]  /*4fd0*/  MUFU.EX2 R196, R4 ;  /* 0x0000000400c47308 */ /* 0x0003f00000000800 */
[----:B------:R3:W-:Y:S01]  /*4fe0*/  MUFU.EX2 R192, R3 ;  /* 0x0000000300c07308 */ /* 0x0007e20000000800 */
[----:B--2---:R-:W-:-:S04]  /*4ff0*/  LOP3.LUT R0, R5, 0xffff, RZ, 0xc0, !PT ;  /* 0x0000ffff05007812 */ /* 0x004fc800078ec0ff */
[----:B------:R-:W-:Y:S02]  /*5000*/  SHF.R.U32.HI R0, RZ, 0x8, R0 ;  /* 0x00000008ff007819 */ /* 0x000fe40000011600 */
[----:B-1----:R-:W-:Y:S02]  /*5010*/  SHF.R.U32.HI R4, RZ, 0x18, R5 ;  /* 0x00000018ff047819 */ /* 0x002fe40000011605 */
[----:B---3--:R-:W-:Y:S01]  /*5020*/  LOP3.LUT R3, R38, 0xff, RZ, 0xc0, !PT ;  /* 0x000000ff26037812 */ /* 0x008fe200078ec0ff */
[----:B------:R-:W-:Y:S02]  /*5030*/  IMAD.MOV.U32 R38, RZ, RZ, R81 ;  /* 0x000000ffff267224 */ /* 0x000fe400078e0051 */
[----:B------:R-:W-:Y:S01]  /*5040*/  FFMA.FTZ R81, R231, UR5, -R21 ;  /* 0x00000005e7517c23 */ /* 0x000fe20008010815 */
[----:B------:R-:W-:Y:S01]  /*5050*/  PRMT R64, R3, 0x5410, R39 ;  /* 0x0000541003407816 */ /* 0x000fe20000000027 */
[----:B------:R-:W-:Y:S01]  /*5060*/  FFMA.FTZ R3, R249, UR5, -R22 ;  /* 0x00000005f9037c23 */ /* 0x000fe20008010816 */
[----:B------:R-:W-:-:S02]  /*5070*/  IMAD.MOV.U32 R249, RZ, RZ, R75 ;  /* 0x000000fffff97224 */ /* 0x000fc400078e004b */
[----:B------:R-:W-:Y:S01]  /*5080*/  FFMA.FTZ R75, R199, UR5, -R20 ;  /* 0x00000005c74b7c23 */ /* 0x000fe20008010814 */
[----:B------:R-:W-:Y:S01]  /*5090*/  IMAD.MOV.U32 R39, RZ, RZ, R79 ;  /* 0x000000ffff277224 */ /* 0x000fe200078e004f */
[----:B------:R1:W-:Y:S01]  /*50a0*/  MUFU.EX2 R193, R3 ;  /* 0x0000000300c17308 */ /* 0x0003e20000000800 */
[----:B------:R-:W-:Y:S01]  /*50b0*/  FFMA.FTZ R79, R177, UR5, -R23 ;  /* 0x00000005b14f7c23 */ /* 0x000fe20008010817 */
[----:B-1----:R-:W-:-:S04]  /*50c0*/  LOP3.LUT R3, R5, 0xff, RZ, 0xc0, !PT ;  /* 0x000000ff05037812 */ /* 0x002fc800078ec0ff */
[----:B------:R-:W-:Y:S01]  /*50d0*/  PRMT R97, R3, 0x5410, R0 ;  /* 0x0000541003617816 */ /* 0x000fe20000000000 */
[----:B------:R-:W-:Y:S01]  /*50e0*/  FFMA.FTZ R3, R197, UR5, -R22 ;  /* 0x00000005c5037c23 */ /* 0x000fe20008010816 */
[----:B------:R-:W-:Y:S02]  /*50f0*/  PRMT R0, R5, 0x7632, R0 ;  /* 0x0000763205007816 */ /* 0x000fe40000000000 */
[----:B------:R-:W-:Y:S01]  /*5100*/  SHF.R.U32.HI R5, RZ, 0x18, R8 ;  /* 0x00000018ff057819 */ /* 0x000fe20000011608 */
[----:B------:R1:W-:Y:S01]  /*5110*/  MUFU.EX2 R237, R3 ;  /* 0x0000000300ed7308 */ /* 0x0003e20000000800 */
[----:B------:R-:W-:-:S04]  /*5120*/  LOP3.LUT R0, R0, 0xff, RZ, 0xc0, !PT ;  /* 0x000000ff00007812 */ /* 0x000fc800078ec0ff */
[----:B------:R-:W-:Y:S02]  /*5130*/  PRMT R96, R0, 0x5410, R4 ;  /* 0x0000541000607816 */ /* 0x000fe40000000004 */
[----:B------:R-:W-:-:S04]  /*5140*/  LOP3.LUT R0, R8, 0xffff, RZ, 0xc0, !PT ;  /* 0x0000ffff08007812 */ /* 0x000fc800078ec0ff */
[----:B------:R-:W-:-:S04]  /*5150*/  SHF.R.U32.HI R4, RZ, 0x8, R0 ;  /* 0x00000008ff047819 */ /* 0x000fc80000011600 */
[----:B------:R-:W-:Y:S01]  /*5160*/  PRMT R24, R6, 0x5410, R4 ;  /* 0x0000541006187816 */ /* 0x000fe20000000004 */
[--C-:B------:R-:W-:Y:S01]  /*5170*/  FFMA.FTZ R4, R205, UR5, -R22.reuse ;  /* 0x00000005cd047c23 */ /* 0x100fe20008010816 */
[----:B-1----:R-:W-:Y:S01]  /*5180*/  FFMA.FTZ R3, R225, UR5, -R22 ;  /* 0x00000005e1037c23 */ /* 0x002fe20008010816 */
[----:B------:R-:W-:Y:S01]  /*5190*/  LOP3.LUT R6, R31, 0xff, RZ, 0xc0, !PT ;  /* 0x000000ff1f067812 */ /* 0x000fe200078ec0ff */
[----:B------:R-:W-:Y:S02]  /*51a0*/  IMAD.MOV.U32 R205, RZ, RZ, R134 ;  /* 0x000000ffffcd7224 */ /* 0x000fe400078e0086 */
[----:B------:R1:W-:Y:S02]  /*51b0*/  MUFU.EX2 R225, R3 ;  /* 0x0000000300e17308 */ /* 0x0003e40000000800 */
[----:B-1----:R-:W-:Y:S01]  /*51c0*/  PRMT R3, R8, 0x7632, R3 ;  /* 0x0000763208037816 */ /* 0x002fe20000000003 */
[----:B------:R-:W-:-:S03]  /*51d0*/  FFMA.FTZ R8, R245, UR5, -R23 ;  /* 0x00000005f5087c23 */ /* 0x000fc60008010817 */
[----:B------:R-:W-:Y:S01]  /*51e0*/  LOP3.LUT R0, R3, 0xff, RZ, 0xc0, !PT ;  /* 0x000000ff03007812 */ /* 0x000fe200078ec0ff */
[--C-:B------:R-:W-:Y:S02]  /*51f0*/  FFMA.FTZ R3, R226, UR5, -R22.reuse ;  /* 0x00000005e2037c23 */ /* 0x100fe40008010816 */
[----:B------:R1:W-:Y:S01]  /*5200*/  MUFU.EX2 R226, R4 ;  /* 0x0000000400e27308 */ /* 0x0003e20000000800 */
[----:B------:R-:W-:Y:S01]  /*5210*/  PRMT R28, R0, 0x5410, R5 ;  /* 0x00005410001c7816 */ /* 0x000fe20000000005 */
[----:B------:R-:W-:Y:S01]  /*5220*/  FFMA.FTZ R0, R204, UR5, -R22 ;  /* 0x00000005cc007c23 */ /* 0x000fe20008010816 */
[----:B------:R-:W-:Y:S01]  /*5230*/  IMAD.MOV.U32 R204, RZ, RZ, R71 ;  /* 0x000000ffffcc7224 */ /* 0x000fe200078e0047 */
[----:B------:R-:W-:Y:S01]  /*5240*/  SHF.R.U32.HI R5, RZ, 0x18, R31 ;  /* 0x00000018ff057819 */ /* 0x000fe2000001161f */
[----:B------:R-:W-:Y:S02]  /*5250*/  IMAD.MOV.U32 R22, RZ, RZ, R138 ;  /* 0x000000ffff167224 */ /* 0x000fe400078e008a */
[----:B------:R-:W-:Y:S01]  /*5260*/  FFMA.FTZ R71, R183, UR5, -R21 ;  /* 0x00000005b7477c23 */ /* 0x000fe20008010815 */
[----:B------:R2:W-:Y:S08]  /*5270*/  MUFU.EX2 R197, R0 ;  /* 0x0000000000c57308 */ /* 0x0005f00000000800 */
[----:B------:R3:W-:Y:S01]  /*5280*/  MUFU.EX2 R236, R3 ;  /* 0x0000000300ec7308 */ /* 0x0007e20000000800 */
[----:B-1----:R-:W-:-:S02]  /*5290*/  SHF.R.U32.HI R4, RZ, 0x18, R10 ;  /* 0x00000018ff047819 */ /* 0x002fc4000001160a */
[----:B--2---:R-:W-:-:S04]  /*52a0*/  LOP3.LUT R0, R10, 0xffff, RZ, 0xc0, !PT ;  /* 0x0000ffff0a007812 */ /* 0x004fc800078ec0ff */
[----:B------:R-:W-:Y:S02]  /*52b0*/  SHF.R.U32.HI R0, RZ, 0x8, R0 ;  /* 0x00000008ff007819 */ /* 0x000fe40000011600 */
[----:B---3--:R-:W-:-:S04]  /*52c0*/  LOP3.LUT R3, R10, 0xff, RZ, 0xc0, !PT ;  /* 0x000000ff0a037812 */ /* 0x008fc800078ec0ff */
[----:B------:R-:W-:Y:S01]  /*52d0*/  PRMT R83, R3, 0x5410, R0 ;  /* 0x0000541003537816 */ /* 0x000fe20000000000 */
[----:B------:R-:W-:Y:S01]  /*52e0*/  FFMA.FTZ R3, R202, UR5, -R20 ;  /* 0x00000005ca037c23 */ /* 0x000fe20008010814 */
[----:B------:R-:W-:Y:S01]  /*52f0*/  IMAD.MOV.U32 R202, RZ, RZ, R7 ;  /* 0x000000ffffca7224 */ /* 0x000fe200078e0007 */
[----:B------:R-:W-:Y:S01]  /*5300*/  PRMT R0, R10, 0x7632, R0 ;  /* 0x000076320a007816 */ /* 0x000fe20000000000 */
[----:B------:R-:W-:Y:S01]  /*5310*/  IMAD.MOV.U32 R7, RZ, RZ, R50 ;  /* 0x000000ffff077224 */ /* 0x000fe200078e0032 */
[----:B------:R1:W-:Y:S01]  /*5320*/  MUFU.EX2 R147, R3 ;  /* 0x0000000300937308 */ /* 0x0003e20000000800 */
[----:B------:R-:W-:Y:S01]  /*5330*/  IMAD.MOV.U32 R50, RZ, RZ, R46 ;  /* 0x000000ffff327224 */ /* 0x000fe200078e002e */
[----:B------:R-:W-:Y:S01]  /*5340*/  LOP3.LUT R0, R0, 0xff, RZ, 0xc0, !PT ;  /* 0x000000ff00007812 */ /* 0x000fe200078ec0ff */
[----:B------:R-:W-:Y:S02]  /*5350*/  IMAD.MOV.U32 R46, RZ, RZ, R47 ;  /* 0x000000ffff2e7224 */ /* 0x000fe400078e002f */
[----:B------:R-:W-:Y:S01]  /*5360*/  FFMA.FTZ R10, R246, UR5, -R21 ;  /* 0x00000005f60a7c23 */ /* 0x000fe20008010815 */
[----:B------:R-:W-:Y:S01]  /*5370*/  IMAD.MOV.U32 R47, RZ, RZ, R211 ;  /* 0x000000ffff2f7224 */ /* 0x000fe200078e00d3 */
[----:B------:R-:W-:Y:S01]  /*5380*/  PRMT R82, R0, 0x5410, R4 ;  /* 0x0000541000527816 */ /* 0x000fe20000000004 */
[----:B------:R-:W2:Y:S01]  /*5390*/  LDL.LU R211, [R1+0xac] ;  /* 0x0000ac0001d37983 */ /* 0x000ea20000300800 */
[----:B------:R-:W-:Y:S01]  /*53a0*/  FFMA.FTZ R0, R190, UR5, -R20 ;  /* 0x00000005be007c23 */ /* 0x000fe20008010814 */
[----:B------:R-:W-:-:S03]  /*53b0*/  LOP3.LUT R4, R27, 0xff, RZ, 0xc0, !PT ;  /* 0x000000ff1b047812 */ /* 0x000fc600078ec0ff */
[----:B------:R3:W-:Y:S01]  /*53c0*/  MUFU.EX2 R153, R0 ;  /* 0x0000000000997308 */ /* 0x0007e20000000800 */
[----:B-1----:R-:W-:Y:S01]  /*53d0*/  FFMA.FTZ R3, R203, UR5, -R20 ;  /* 0x00000005cb037c23 */ /* 0x002fe20008010814 */
[----:B------:R-:W-:Y:S02]  /*53e0*/  IMAD.MOV.U32 R203, RZ, RZ, R204 ;  /* 0x000000ffffcb7224 */ /* 0x000fe400078e00cc */
[----:B------:R-:W-:-:S04]  /*53f0*/  IMAD.MOV.U32 R204, RZ, RZ, R248 ;  /* 0x000000ffffcc7224 */ /* 0x000fc800078e00f8 */
[----:B------:R1:W-:Y:S01]  /*5400*/  MUFU.EX2 R154, R3 ;  /* 0x00000003009a7308 */ /* 0x0003e20000000800 */
[----:B------:R-:W-:Y:S02]  /*5410*/  IMAD.MOV.U32 R248, RZ, RZ, R18 ;  /* 0x000000fffff87224 */ /* 0x000fe400078e0012 */
[----:B------:R-:W-:Y:S02]  /*5420*/  IMAD.MOV.U32 R18, RZ, RZ, R45 ;  /* 0x000000ffff127224 */ /* 0x000fe400078e002d */
[----:B------:R-:W-:Y:S02]  /*5430*/  IMAD.MOV.U32 R45, RZ, RZ, R136 ;  /* 0x000000ffff2d7224 */ /* 0x000fe400078e0088 */
[----:B------:R-:W-:Y:S01]  /*5440*/  FADD.FTZ R14, R14, R203 ;  /* 0x000000cb0e0e7221 */ /* 0x000fe20000010000 */
[----:B------:R4:W5:Y:S01]  /*5450*/  LDL.LU R136, [R1+0xa8] ;  /* 0x0000a80001887983 */ /* 0x0009620000300800 */
[----:B---3--:R-:W-:-:S04]  /*5460*/  FFMA.FTZ R0, R191, UR5, -R20 ;  /* 0x00000005bf007c23 */ /* 0x008fc80008010814 */
[----:B------:R3:W-:Y:S01]  /*5470*/  MUFU.EX2 R155, R0 ;  /* 0x00000000009b7308 */ /* 0x0007e20000000800 */
[----:B-1----:R-:W-:Y:S02]  /*5480*/  LOP3.LUT R3, R25, 0xff, RZ, 0xc0, !PT ;  /* 0x000000ff19037812 */ /* 0x002fe400078ec0ff */
[----:B------:R-:W4:Y:S02]  /*5490*/  LDL.LU R25, [R1+0x50] ;  /* 0x0000500001197983 */ /* 0x000f240000300800 */
[----:B------:R-:W-:Y:S02]  /*54a0*/  PRMT R130, R3, 0x5410, R41 ;  /* 0x0000541003827816 */ /* 0x000fe40000000029 */
[----:B------:R-:W4:Y:S01]  /*54b0*/  LDL.LU R203, [R1+0x54] ;  /* 0x0000540001cb7983 */ /* 0x000f220000300800 */
[----:B------:R-:W-:-:S04]  /*54c0*/  LOP3.LUT R3, R27, 0xffff, RZ, 0xc0, !PT ;  /* 0x0000ffff1b037812 */ /* 0x000fc800078ec0ff */
[----:B------:R-:W-:Y:S01]  /*54d0*/  SHF.R.U32.HI R3, RZ, 0x8, R3 ;  /* 0x00000008ff037819 */ /* 0x000fe20000011603 */
[----:B---3--:R-:W-:-:S03]  /*54e0*/  FFMA.FTZ R0, R238, UR5, -R20 ;  /* 0x00000005ee007c23 */ /* 0x008fc60008010814 */
[--C-:B------:R-:W-:Y:S01]  /*54f0*/  PRMT R74, R4, 0x5410, R3.reuse ;  /* 0x00005410044a7816 */ /* 0x100fe20000000003 */
[----:B------:R1:W-:Y:S01]  /*5500*/  MUFU.EX2 R185, R0 ;  /* 0x0000000000b97308 */ /* 0x0003e20000000800 */
[----:B------:R-:W-:Y:S02]  /*5510*/  PRMT R3, R27, 0x7632, R3 ;  /* 0x000076321b037816 */ /* 0x000fe40000000003 */
[----:B------:R-:W-:Y:S02]  /*5520*/  SHF.R.U32.HI R4, RZ, 0x18, R27 ;  /* 0x00000018ff047819 */ /* 0x000fe4000001161b */
[----:B------:R-:W-:-:S04]  /*5530*/  LOP3.LUT R3, R3, 0xff, RZ, 0xc0, !PT ;  /* 0x000000ff03037812 */ /* 0x000fc800078ec0ff */
[----:B------:R-:W-:Y:S02]  /*5540*/  PRMT R73, R3, 0x5410, R4 ;  /* 0x0000541003497816 */ /* 0x000fe40000000004 */
[----:B------:R-:W-:-:S04]  /*5550*/  PRMT R3, R31, 0x7632, R3 ;  /* 0x000076321f037816 */ /* 0x000fc80000000003 */
[----:B------:R-:W-:Y:S01]  /*5560*/  LOP3.LUT R3, R3, 0xff, RZ, 0xc0, !PT ;  /* 0x000000ff03037812 */ /* 0x000fe200078ec0ff */
[----:B-1----:R-:W-:-:S03]  /*5570*/  FFMA.FTZ R0, R239, UR5, -R20 ;  /* 0x00000005ef007c23 */ /* 0x002fc60008010814 */
[----:B------:R-:W-:Y:S01]  /*5580*/  PRMT R103, R3, 0x5410, R5 ;  /* 0x0000541003677816 */ /* 0x000fe20000000005 */
[----:B------:R1:W-:Y:S01]  /*5590*/  MUFU.EX2 R186, R0 ;  /* 0x0000000000ba7308 */ /* 0x0003e20000000800 */
[----:B------:R-:W-:Y:S02]  /*55a0*/  LOP3.LUT R3, R33, 0xffff, RZ, 0xc0, !PT ;  /* 0x0000ffff21037812 */ /* 0x000fe400078ec0ff */
[----:B------:R-:W-:Y:S02]  /*55b0*/  SHF.R.U32.HI R5, RZ, 0x18, R29 ;  /* 0x00000018ff057819 */ /* 0x000fe4000001161d */
[----:B------:R-:W-:Y:S02]  /*55c0*/  SHF.R.U32.HI R3, RZ, 0x8, R3 ;  /* 0x00000008ff037819 */ /* 0x000fe40000011603 */
[----:B-1----:R-:W-:-:S04]  /*55d0*/  LOP3.LUT R0, R31, 0xffff, RZ, 0xc0, !PT ;  /* 0x0000ffff1f007812 */ /* 0x002fc800078ec0ff */
[----:B------:R-:W-:Y:S01]  /*55e0*/  SHF.R.U32.HI R4, RZ, 0x8, R0 ;  /* 0x00000008ff047819 */ /* 0x000fe20000011600 */
[----:B------:R-:W-:-:S03]  /*55f0*/  FFMA.FTZ R0, R194, UR5, -R20 ;  /* 0x00000005c2007c23 */ /* 0x000fc60008010814 */
[----:B------:R-:W-:Y:S01]  /*5600*/  PRMT R128, R6, 0x5410, R4 ;  /* 0x0000541006807816 */ /* 0x000fe20000000004 */
[----:B------:R1:W-:Y:S01]  /*5610*/  MUFU.EX2 R188, R0 ;  /* 0x0000000000bc7308 */ /* 0x0003e20000000800 */
[----:B------:R-:W-:Y:S02]  /*5620*/  LOP3.LUT R4, R33, 0xff, RZ, 0xc0, !PT ;  /* 0x000000ff21047812 */ /* 0x000fe400078ec0ff */
[----:B------:R-:W-:Y:S02]  /*5630*/  LOP3.LUT R6, R29, 0xff, RZ, 0xc0, !PT ;  /* 0x000000ff1d067812 */ /* 0x000fe400078ec0ff */
[--C-:B------:R-:W-:Y:S02]  /*5640*/  PRMT R63, R4, 0x5410, R3.reuse ;  /* 0x00005410043f7816 */ /* 0x100fe40000000003 */
[----:B------:R-:W-:Y:S02]  /*5650*/  PRMT R3, R33, 0x7632, R3 ;  /* 0x0000763221037816 */ /* 0x000fe40000000003 */
[----:B------:R-:W-:Y:S01]  /*5660*/  SHF.R.U32.HI R4, RZ, 0x18, R33 ;  /* 0x00000018ff047819 */ /* 0x000fe20000011621 */
[----:B------:R-:W-:Y:S01]  /*5670*/  IMAD.MOV.U32 R239, RZ, RZ, R131 ;  /* 0x000000ffffef7224 */ /* 0x000fe200078e0083 */
[----:B------:R-:W-:Y:S01]  /*5680*/  LOP3.LUT R3, R3, 0xff, RZ, 0xc0, !PT ;  /* 0x000000ff03037812 */ /* 0x000fe200078ec0ff */
[----:B------:R-:W-:-:S02]  /*5690*/  IMAD.MOV.U32 R31, RZ, RZ, R132 ;  /* 0x000000ffff1f7224 */ /* 0x000fc400078e0084 */
[----:B------:R-:W-:Y:S01]  /*56a0*/  FFMA.FTZ R33, R232, UR5, -R23 ;  /* 0x00000005e8217c23 */ /* 0x000fe20008010817 */
[----:B------:R-:W-:Y:S01]  /*56b0*/  PRMT R62, R3, 0x5410, R4 ;  /* 0x00005410033e7816 */ /* 0x000fe20000000004 */
[----:B-1----:R-:W-:Y:S01]  /*56c0*/  FFMA.FTZ R0, R195, UR5, -R20 ;  /* 0x00000005c3007c23 */ /* 0x002fe20008010814 */
[----:B------:R-:W-:-:S03]  /*56d0*/  PRMT R3, R29, 0x7632, R3 ;  /* 0x000076321d037816 */ /* 0x000fc60000000003 */
[----:B------:R1:W-:Y:S01]  /*56e0*/  MUFU.EX2 R187, R0 ;  /* 0x0000000000bb7308 */ /* 0x0003e20000000800 */
[----:B------:R-:W-:-:S04]  /*56f0*/  LOP3.LUT R3, R3, 0xff, RZ, 0xc0, !PT ;  /* 0x000000ff03037812 */ /* 0x000fc800078ec0ff */
[----:B------:R-:W-:Y:S01]  /*5700*/  PRMT R92, R3, 0x5410, R5 ;  /* 0x00005410035c7816 */ /* 0x000fe20000000005 */
[----:B------:R-:W-:Y:S01]  /*5710*/  FFMA.FTZ R3, R244, UR5, -R23 ;  /* 0x00000005f4037c23 */ /* 0x000fe20008010817 */
[----:B------:R-:W-:-:S03]  /*5720*/  FFMA.FTZ R5, R243, UR5, -R21 ;  /* 0x00000005f3057c23 */ /* 0x000fc60008010815 */
[----:B------:R3:W-:Y:S01]  /*5730*/  MUFU.EX2 R146, R3 ;  /* 0x0000000300927308 */ /* 0x0007e20000000800 */
[----:B-1----:R-:W-:-:S07]  /*5740*/  FFMA.FTZ R0, R250, UR5, -R20 ;  /* 0x00000005fa007c23 */ /* 0x002fce0008010814 */
[----:B------:R1:W-:Y:S01]  /*5750*/  MUFU.EX2 R189, R0 ;  /* 0x0000000000bd7308 */ /* 0x0003e20000000800 */
[----:B---3--:R-:W-:-:S07]  /*5760*/  FFMA.FTZ R3, R170, UR5, -R21 ;  /* 0x00000005aa037c23 */ /* 0x008fce0008010815 */
[----:B------:R-:W-:Y:S01]  /*5770*/  MUFU.EX2 R140, R3 ;  /* 0x00000003008c7308 */ /* 0x000fe20000000800 */
[----:B-1----:R-:W-:-:S07]  /*5780*/  FFMA.FTZ R0, R251, UR5, -R20 ;  /* 0x00000005fb007c23 */ /* 0x002fce0008010814 */
[----:B------:R1:W-:Y:S02]  /*5790*/  MUFU.EX2 R191, R0 ;  /* 0x0000000000bf7308 */ /* 0x0003e40000000800 */
[----:B-1----:R-:W-:-:S06]  /*57a0*/  FFMA.FTZ R0, R198, UR5, -R20 ;  /* 0x00000005c6007c23 */ /* 0x002fcc0008010814 */
[----:B------:R1:W-:Y:S02]  /*57b0*/  MUFU.EX2 R190, R0 ;  /* 0x0000000000be7308 */ /* 0x0003e40000000800 */
[----:B-1----:R-:W-:-:S04]  /*57c0*/  LOP3.LUT R0, R29, 0xffff, RZ, 0xc0, !PT ;  /* 0x0000ffff1d007812 */ /* 0x002fc800078ec0ff */
[----:B------:R-:W-:Y:S01]  /*57d0*/  SHF.R.U32.HI R4, RZ, 0x8, R0 ;  /* 0x00000008ff047819 */ /* 0x000fe20000011600 */
[----:B------:R-:W-:-:S03]  /*57e0*/  FFMA.FTZ R0, R240, UR5, -R23 ;  /* 0x00000005f0007c23 */ /* 0x000fc60008010817 */
[----:B------:R-:W-:Y:S01]  /*57f0*/  PRMT R86, R6, 0x5410, R4 ;  /* 0x0000541006567816 */ /* 0x000fe20000000004 */
[----:B------:R1:W-:Y:S01]  /*5800*/  MUFU.EX2 R133, R0 ;  /* 0x0000000000857308 */ /* 0x0003e20000000800 */
[----:B------:R-:W-:Y:S01]  /*5810*/  FADD.FTZ R6, R22, R205 ;  /* 0x000000cd16067221 */ /* 0x000fe20000010000 */
[----:B------:R-:W-:Y:S02]  /*5820*/  IMAD.MOV.U32 R205, RZ, RZ, R17 ;  /* 0x000000ffffcd7224 */ /* 0x000fe400078e0011 */
[----:B------:R-:W-:Y:S01]  /*5830*/  FFMA.FTZ R4, R242, UR5, -R21 ;  /* 0x00000005f2047c23 */ /* 0x000fe20008010815 */
[----:B------:R-:W-:Y:S02]  /*5840*/  IMAD.MOV.U32 R17, RZ, RZ, R141 ;  /* 0x000000ffff117224 */ /* 0x000fe400078e008d */
[----:B-1----:R-:W-:Y:S01]  /*5850*/  FFMA.FTZ R0, R241, UR5, -R23 ;  /* 0x00000005f1007c23 */ /* 0x002fe20008010817 */
[----:B------:R-:W-:-:S03]  /*5860*/  IMAD.MOV.U32 R22, RZ, RZ, R15 ;  /* 0x000000ffff167224 */ /* 0x000fc600078e000f */
[----:B------:R1:W-:Y:S02]  /*5870*/  MUFU.EX2 R134, R0 ;  /* 0x0000000000867308 */ /* 0x0003e40000000800 */
[----:B-1----:R-:W-:-:S06]  /*5880*/  FFMA.FTZ R0, R168, UR5, -R23 ;  /* 0x00000005a8007c23 */ /* 0x002fcc0008010817 */
[----:B------:R1:W-:Y:S02]  /*5890*/  MUFU.EX2 R138, R0 ;  /* 0x00000000008a7308 */ /* 0x0003e40000000800 */
[----:B-1----:R-:W-:Y:S01]  /*58a0*/  FFMA.FTZ R0, R169, UR5, -R23 ;  /* 0x00000005a9007c23 */ /* 0x002fe20008010817 */
[----:B------:R-:W-:-:S05]  /*58b0*/  FADD.FTZ R13, R13, R6 ;  /* 0x000000060d0d7221 */ /* 0x000fca0000010000 */
[----:B------:R-:W-:Y:S08]  /*58c0*/  MUFU.EX2 R131, R4 ;  /* 0x0000000400837308 */ /* 0x000ff00000000800 */
[----:B------:R-:W-:Y:S01]  /*58d0*/  MUFU.EX2 R132, R5 ;  /* 0x0000000500847308 */ /* 0x000fe20000000800 */
[----:B------:R-:W-:Y:S01]  /*58e0*/  FADD.FTZ R15, R152, R144 ;  /* 0x00000090980f7221 */ /* 0x000fe20000010000 */
[----:B------:R-:W-:-:S02]  /*58f0*/  IMAD.MOV.U32 R238, RZ, RZ, R215 ;  /* 0x000000ffffee7224 */ /* 0x000fc400078e00d7 */
[----:B------:R-:W-:-:S04]  /*5900*/  FFMA.FTZ R23, R175, UR5, -R21 ;  /* 0x00000005af177c23 */ /* 0x000fc80008010815 */
[----:B------:R1:W3:Y:S02]  /*5910*/  MUFU.EX2 R145, R0 ;  /* 0x0000000000917308 */ /* 0x0002e40000000800 */
[----:B-1----:R-:W-:-:S06]  /*5920*/  FFMA.FTZ R0, R171, UR5, -R21 ;  /* 0x00000005ab007c23 */ /* 0x002fcc0008010815 */
[----:B------:R1:W2:Y:S01]  /*5930*/  MUFU.EX2 R141, R0 ;  /* 0x00000000008d7308 */ /* 0x0002a20000000800 */
[----:B---3--:R-:W-:Y:S02]  /*5940*/  F2FP.F16.F32.PACK_AB R3, R145, R138 ;  /* 0x0000008a9103723e */ /* 0x008fe400000000ff */
[----:B-1----:R-:W-:-:S05]  /*5950*/  HSET2.LE.AND R0, R19, R213, PT ;  /* 0x000000d513007233 */ /* 0x002fca0003803000 */
[----:B------:R-:W-:Y:S02]  /*5960*/  LOP3.LUT R6, R3, R0, RZ, 0xc0, !PT ;  /* 0x0000000003067212 */ /* 0x000fe400078ec0ff */
[----:B------:R-:W-:Y:S02]  /*5970*/  LOP3.LUT R0, R40, 0xff00ff, RZ, 0xc0, !PT ;  /* 0x00ff00ff28007812 */ /* 0x000fe400078ec0ff */
[----:B--2---:R-:W-:-:S03]  /*5980*/  F2FP.F16.F32.PACK_AB R3, R141, R140 ;  /* 0x0000008c8d03723e */ /* 0x004fc600000000ff */
[----:B------:R-:W-:Y:S01]  /*5990*/  HSET2.LE.AND R0, R0, R213, PT ;  /* 0x000000d500007233 */ /* 0x000fe20003803000 */
[----:B----4-:R-:W-:Y:S01]  /*59a0*/  FADD.FTZ R20, R203, R25 ;  /* 0x00000019cb147221 */ /* 0x010fe20000010000 */
[----:B------:R-:W-:Y:S02]  /*59b0*/  IMAD.MOV.U32 R203, RZ, RZ, R205 ;  /* 0x000000ffffcb7224 */ /* 0x000fe400078e00cd */
[----:B------:R-:W-:Y:S02]  /*59c0*/  IMAD.MOV.U32 R205, RZ, RZ, R22 ;  /* 0x000000ffffcd7224 */ /* 0x000fe400078e0016 */
[----:B------:R-:W-:Y:S02]  /*59d0*/  IMAD.MOV.U32 R22, RZ, RZ, R7 ;  /* 0x000000ffff167224 */ /* 0x000fe400078e0007 */
[----:B------:R-:W-:-:S04]  /*59e0*/  IMAD.MOV.U32 R7, RZ, RZ, R18 ;  /* 0x000000ffff077224 */ /* 0x000fc800078e0012 */
[----:B------:R-:W-:Y:S01]  /*59f0*/  IMAD.MOV.U32 R250, RZ, RZ, R7 ;  /* 0x000000fffffa7224 */ /* 0x000fe200078e0007 */
[----:B------:R-:W-:Y:S02]  /*5a00*/  LOP3.LUT R7, R3, R0, RZ, 0xc0, !PT ;  /* 0x0000000003077212 */ /* 0x000fe400078ec0ff */
[----:B------:R-:W-:Y:S02]  /*5a10*/  HSET2.LE.AND R0, R24, R213, PT ;  /* 0x000000d518007233 */ /* 0x000fe40003803000 */
[----:B------:R-:W-:Y:S01]  /*5a20*/  F2FP.F16.F32.PACK_AB R3, R134, R133 ;  /* 0x000000858603723e */ /* 0x000fe200000000ff */
[----:B------:R-:W-:-:S03]  /*5a30*/  IMAD.MOV.U32 R18, RZ, RZ, R17 ;  /* 0x000000ffff127224 */ /* 0x000fc600078e0011 */
[----:B------:R-:W-:Y:S01]  /*5a40*/  LOP3.LUT R4, R3, R0, RZ, 0xc0, !PT ;  /* 0x0000000003047212 */ /* 0x000fe200078ec0ff */
[----:B------:R-:W-:Y:S01]  /*5a50*/  IMAD.MOV.U32 R251, RZ, RZ, R22 ;  /* 0x000000fffffb7224 */ /* 0x000fe200078e0016 */
[----:B------:R-:W-:Y:S01]  /*5a60*/  HSET2.LE.AND R0, R28, R213, PT ;  /* 0x000000d51c007233 */ /* 0x000fe20003803000 */
[----:B------:R-:W-:Y:S01]  /*5a70*/  IMAD.MOV.U32 R17, RZ, RZ, R16 ;  /* 0x000000ffff117224 */ /* 0x000fe200078e0010 */
[----:B------:R-:W-:Y:S02]  /*5a80*/  F2FP.F16.F32.PACK_AB R3, R132, R131 ;  /* 0x000000838403723e */ /* 0x000fe400000000ff */
[----:B------:R-:W-:Y:S01]  /*5a90*/  MOV R16, R26 ;  /* 0x0000001a00107202 */ /* 0x000fe20000000f00 */
[----:B------:R-:W-:Y:S01]  /*5aa0*/  IMAD.MOV.U32 R26, RZ, RZ, R2 ;  /* 0x000000ffff1a7224 */ /* 0x000fe200078e0002 */
[----:B------:R-:W-:Y:S01]  /*5ab0*/  LOP3.LUT R5, R3, R0, RZ, 0xc0, !PT ;  /* 0x0000000003057212 */ /* 0x000fe200078ec0ff */
[----:B------:R-:W2:Y:S01]  /*5ac0*/  LDL.LU R2, [R1+0xa4] ;  /* 0x0000a40001027983 */ /* 0x000ea20000300800 */
[----:B------:R-:W-:-:S03]  /*5ad0*/  FADD.FTZ R0, R251, R15 ;  /* 0x0000000ffb007221 */ /* 0x000fc60000010000 */
[----:B------:R-:W3:Y:S04]  /*5ae0*/  LDL.LU R215, [R1+0xa0] ;  /* 0x0000a00001d77983 */ /* 0x000ee80000300800 */
[----:B------:R-:W4:Y:S01]  /*5af0*/  LDL.LU R251, [R1+0x78] ;  /* 0x0000780001fb7983 */ /* 0x000f220000300800 */
[----:B------:R-:W-:Y:S02]  /*5b00*/  IMAD.MOV.U32 R22, RZ, RZ, R18 ;  /* 0x000000ffff167224 */ /* 0x000fe400078e0012 */
[----:B------:R-:W-:Y:S02]  /*5b10*/  IMAD.MOV.U32 R195, RZ, RZ, R17 ;  /* 0x000000ffffc37224 */ /* 0x000fe400078e0011 */
[----:B------:R-:W-:Y:S02]  /*5b20*/  IMAD.MOV.U32 R194, RZ, RZ, R16 ;  /* 0x000000ffffc27224 */ /* 0x000fe400078e0010 */
[----:B------:R-:W1:Y:S01]  /*5b30*/  LDSM.16.MT88.4 R16, [R139+0x5000] ;  /* 0x005000008b10783b */ /* 0x000e620000004200 */
[----:B------:R-:W-:Y:S01]  /*5b40*/  MUFU.EX2 R152, R9 ;  /* 0x0000000900987308 */ /* 0x000fe20000000800 */
[----:B------:R-:W-:-:S02]  /*5b50*/  IMAD.MOV.U32 R41, RZ, RZ, R205 ;  /* 0x000000ffff297224 */ /* 0x000fc400078e00cd */
[----:B------:R-:W-:Y:S02]  /*5b60*/  IMAD.MOV.U32 R205, RZ, RZ, R26 ;  /* 0x000000ffffcd7224 */ /* 0x000fe400078e001a */
[----:B------:R-:W1:Y:S03]  /*5b70*/  LDSM.16.MT88.4 R24, [R209+0x5000] ;  /* 0x00500000d118783b */ /* 0x000e660000004200 */
[----:B------:R1:W-:Y:S08]  /*5b80*/  MUFU.EX2 R144, R8 ;  /* 0x0000000800907308 */ /* 0x0003f00000000800 */
[----:B------:R3:W3:Y:S01]  /*5b90*/  MUFU.EX2 R172, R11 ;  /* 0x0000000b00ac7308 */ /* 0x0006e20000000800 */
[----:B-1----:R-:W-:Y:S01]  /*5ba0*/  FADD.FTZ R8, R135, R13 ;  /* 0x0000000d87087221 */ /* 0x002fe20000010000 */
[----:B------:R-:W-:-:S06]  /*5bb0*/  HSET2.LE.AND R13, R30, R213, PT ;  /* 0x000000d51e0d7233 */ /* 0x000fcc0003803000 */
        /* <DEDUP_REMOVED lines=14> */
[----:B----4-:R-:W-:Y:S01]  /*5ca0*/  FADD.FTZ R9, R251, R14 ;  /* 0x0000000efb097221 */ /* 0x010fe20000010000 */
        /* <DEDUP_REMOVED lines=11> */
[----:B------:R-:W-:Y:S01]  /*5d60*/  MOV R38, R37 ;  /* 0x0000002500267202 */ /* 0x000fe20000000f00 */
[----:B------:R-:W-:Y:S02]  /*5d70*/  IMAD.MOV.U32 R37, RZ, RZ, R36 ;  /* 0x000000ffff257224 */ /* 0x000fe400078e0024 */
[----:B------:R-:W-:Y:S01]  /*5d80*/  FADD.FTZ R0, R251, R0 ;  /* 0x00000000fb007221 */ /* 0x000fe20000010000 */
        /* <DEDUP_REMOVED lines=28> */
[----:B--2---:R-:W-:Y:S01]  /*5f50*/  FADD.FTZ R3, R2, R20 ;  /* 0x0000001402037221 */ /* 0x004fe20000010000 */
[----:B------:R-:W-:Y:S01]  /*5f60*/  IMAD.MOV.U32 R38, RZ, RZ, R37 ;  /* 0x000000ffff267224 */ /* 0x000fe200078e0025 */
[----:B------:R-:W-:Y:S01]  /*5f70*/  MOV R50, R224 ;  /* 0x000000e000327202 */ /* 0x000fe20000000f00 */
[----:B------:R-:W-:Y:S02]  /*5f80*/  IMAD.MOV.U32 R37, RZ, RZ, R36 ;  /* 0x000000ffff257224 */ /* 0x000fe400078e0024 */
[----:B------:R-:W-:Y:S01]  /*5f90*/  FADD.FTZ R22, R22, R9 ;  /* 0x0000000916167221 */ /* 0x000fe20000010000 */
[----:B------:R-:W-:-:S02]  /*5fa0*/  IMAD.MOV.U32 R36, RZ, RZ, R49 ;  /* 0x000000ffff247224 */ /* 0x000fc400078e0031 */
[----:B---3--:R-:W-:Y:S01]  /*5fb0*/  FADD.FTZ R21, R215, R3 ;  /* 0x00000003d7157221 */ /* 0x008fe20000010000 */
[----:B------:R-:W-:Y:S01]  /*5fc0*/  IMAD.MOV.U32 R207, RZ, RZ, R240 ;  /* 0x000000ffffcf7224 */ /* 0x000fe200078e00f0 */
[----:B------:R-:W-:Y:S01]  /*5fd0*/  LOP3.LUT R3, R44, 0xff00ff, RZ, 0xc0, !PT ;  /* 0x00ff00ff2c037812 */ /* 0x000fe200078ec0ff */
[----:B------:R-:W-:Y:S02]  /*5fe0*/  IMAD.MOV.U32 R240, RZ, RZ, R203 ;  /* 0x000000fffff07224 */ /* 0x000fe400078e00cb */
[----:B------:R-:W-:Y:S01]  /*5ff0*/  FADD.FTZ R20, R241, R8 ;  /* 0x00000008f1147221 */ /* 0x000fe20000010000 */
[----:B------:R-:W-:Y:S01]  /*6000*/  IMAD.MOV.U32 R206, RZ, RZ, R204 ;  /* 0x000000ffffce7224 */ /* 0x000fe200078e00cc */
[----:B------:R-:W-:Y:S01]  /*6010*/  F2FP.F16.F32.PACK_AB R14, R154, R147 ;  /* 0x000000939a0e723e */ /* 0x000fe200000000ff */
[----:B------:R-:W-:Y:S01]  /*6020*/  IMAD.MOV.U32 R49, RZ, RZ, R50 ;  /* 0x000000ffff317224 */ /* 0x000fe200078e0032 */
[----:B------:R1:W5:Y:S01]  /*6030*/  LDL.LU R2, [R1+0x9c] ;  /* 0x00009c0001027983 */ /* 0x0003620000300800 */
[----:B------:R-:W-:Y:S01]  /*6040*/  IMAD.MOV.U32 R204, RZ, RZ, R34 ;  /* 0x000000ffffcc7224 */ /* 0x000fe200078e0022 */
[----:B------:R-:W-:Y:S01]  /*6050*/  MOV R34, R36 ;  /* 0x0000002400227202 */ /* 0x000fe20000000f00 */
[----:B------:R-:W-:-:S02]  /*6060*/  IMAD.MOV.U32 R203, RZ, RZ, R38 ;  /* 0x000000ffffcb7224 */ /* 0x000fc400078e0026 */
[----:B------:R-:W-:Y:S01]  /*6070*/  IMAD.MOV.U32 R241, RZ, RZ, R202 ;  /* 0x000000fffff17224 */ /* 0x000fe200078e00ca */
[--C-:B------:R-:W-:Y:S01]  /*6080*/  HSET2.LE.AND R11, R3, R213.reuse, PT ;  /* 0x000000d5030b7233 */ /* 0x100fe20003803000 */
[----:B------:R-:W-:Y:S02]  /*6090*/  IMAD.MOV.U32 R50, RZ, RZ, R46 ;  /* 0x000000ffff327224 */ /* 0x000fe400078e002e */
[----:B------:R-:W-:Y:S02]  /*60a0*/  IMAD.MOV.U32 R195, RZ, RZ, R41 ;  /* 0x000000ffffc37224 */ /* 0x000fe400078e0029 */
[----:B------:R-:W-:Y:S02]  /*60b0*/  IMAD.MOV.U32 R199, RZ, RZ, R39 ;  /* 0x000000ffffc77224 */ /* 0x000fe400078e0027 */
[----:B------:R-:W-:Y:S01]  /*60c0*/  FADD.FTZ R15, R207, R0 ;  /* 0x00000000cf0f7221 */ /* 0x000fe20000010000 */
[----:B------:R-:W-:Y:S01]  /*60d0*/  IMAD.MOV.U32 R46, RZ, RZ, R212 ;  /* 0x000000ffff2e7224 */ /* 0x000fe200078e00d4 */
[--C-:B------:R-:W-:Y:S01]  /*60e0*/  HSET2.LE.AND R9, R35, R213.reuse, PT ;  /* 0x000000d523097233 */ /* 0x100fe20003803000 */
[----:B------:R-:W-:Y:S01]  /*60f0*/  IMAD.MOV.U32 R202, RZ, RZ, R37 ;  /* 0x000000ffffca7224 */ /* 0x000fe200078e0025 */
[----:B------:R-:W-:Y:S01]  /*6100*/  HMMA.16816.F32 R40, R4, R16, R120 ;  /* 0x000000100428723c */ /* 0x000fe20000001878 */
[----:B------:R-:W-:Y:S01]  /*6110*/  IMAD.MOV.U32 R233, RZ, RZ, R203 ;  /* 0x000000ffffe97224 */ /* 0x000fe200078e00cb */
[----:B------:R2:W-:Y:S01]  /*6120*/  MUFU.EX2 R122, R12 ;  /* 0x0000000c007a7308 */ /* 0x0005e20000000800 */
[----:B------:R-:W-:Y:S01]  /*6130*/  IMAD.MOV.U32 R39, RZ, RZ, R49 ;  /* 0x000000ffff277224 */ /* 0x000fe200078e0031 */
[----:B------:R-:W-:Y:S01]  /*6140*/  F2FP.F16.F32.PACK_AB R8, R155, R153 ;  /* 0x000000999b08723e */ /* 0x000fe200000000ff */
[----:B------:R-:W-:Y:S01]  /*6150*/  IMAD.MOV.U32 R38, RZ, RZ, R50 ;  /* 0x000000ffff267224 */ /* 0x000fe200078e0032 */
[----:B------:R-:W-:Y:S01]  /*6160*/  HSET2.LE.AND R0, R48, R213, PT ;  /* 0x000000d530007233 */ /* 0x000fe20003803000 */
[----:B------:R-:W-:Y:S01]  /*6170*/  IMAD.MOV.U32 R37, RZ, RZ, R46 ;  /* 0x000000ffff257224 */ /* 0x000fe200078e002e */
[----:B------:R1:W5:Y:S01]  /*6180*/  LDL.LU R135, [R1+0x98] ;  /* 0x0000980001877983 */ /* 0x0003620000300800 */
[----:B------:R-:W-:-:S02]  /*6190*/  IMAD.MOV.U32 R36, RZ, RZ, R45 ;  /* 0x000000ffff247224 */ /* 0x000fc400078e002d */
[----:B------:R-:W-:Y:S02]  /*61a0*/  IMAD.MOV.U32 R49, RZ, RZ, R47 ;  /* 0x000000ffff317224 */ /* 0x000fe400078e002f */
[----:B------:R-:W-:Y:S02]  /*61b0*/  IMAD.MOV.U32 R232, RZ, RZ, R202 ;  /* 0x000000ffffe87224 */ /* 0x000fe400078e00ca */
[----:B------:R-:W-:Y:S02]  /*61c0*/  IMAD.MOV.U32 R50, RZ, RZ, R211 ;  /* 0x000000ffff327224 */ /* 0x000fe400078e00d3 */
[----:B------:R-:W-:Y:S01]  /*61d0*/  IMAD.MOV.U32 R245, RZ, RZ, R34 ;  /* 0x000000fffff57224 */ /* 0x000fe200078e0022 */
[----:B------:R-:W-:Y:S01]  /*61e0*/  F2FP.F16.F32.PACK_AB R3, R200, R161 ;  /* 0x000000a1c803723e */ /* 0x000fe200000000ff */
[----:B------:R-:W-:Y:S01]  /*61f0*/  IMAD.MOV.U32 R169, RZ, RZ, R233 ;  /* 0x000000ffffa97224 */ /* 0x000fe200078e00e9 */
[----:B--2---:R-:W-:Y:S01]  /*6200*/  F2FP.F16.F32.PACK_AB R12, R162, R160 ;  /* 0x000000a0a20c723e */ /* 0x004fe200000000ff */
[----:B------:R-:W-:Y:S01]  /*6210*/  IMAD.MOV.U32 R229, RZ, RZ, R206 ;  /* 0x000000ffffe57224 */ /* 0x000fe200078e00ce */
[----:B------:R-:W-:Y:S01]  /*6220*/  LOP3.LUT R11, R8, R11, RZ, 0xc0, !PT ;  /* 0x0000000b080b7212 */ /* 0x000fe200078ec0ff */
[----:B------:R-:W-:Y:S01]  /*6230*/  IMAD.MOV.U32 R228, RZ, RZ, R199 ;  /* 0x000000ffffe47224 */ /* 0x000fe200078e00c7 */
[----:B------:R2:W-:Y:S01]  /*6240*/  MUFU.EX2 R120, R10 ;  /* 0x0000000a00787308 */ /* 0x0005e20000000800 */
[----:B------:R-:W-:Y:S01]  /*6250*/  IMAD.MOV.U32 R244, RZ, RZ, R39 ;  /* 0x000000fffff47224 */ /* 0x000fe200078e0027 */
[----:B------:R-:W-:Y:S01]  /*6260*/  HMMA.16816.F32 R44, R4, R18, R108 ;  /* 0x00000012042c723c */ /* 0x000fe2000000186c */
[----:B------:R-:W-:Y:S01]  /*6270*/  IMAD.MOV.U32 R168, RZ, RZ, R38 ;  /* 0x000000ffffa87224 */ /* 0x000fe200078e0026 */
[----:B------:R-:W-:Y:S01]  /*6280*/  LOP3.LUT R8, R12, R9, RZ, 0xc0, !PT ;  /* 0x000000090c087212 */ /* 0x000fe200078ec0ff */
[----:B------:R-:W-:Y:S01]  /*6290*/  IMAD.MOV.U32 R207, RZ, RZ, R37 ;  /* 0x000000ffffcf7224 */ /* 0x000fe200078e0025 */
[----:B------:R1:W5:Y:S01]  /*62a0*/  LDL.LU R137, [R1+0x94] ;  /* 0x0000940001897983 */ /* 0x0003620000300800 */
[----:B------:R-:W-:-:S02]  /*62b0*/  IMAD.MOV.U32 R34, RZ, RZ, R36 ;  /* 0x000000ffff227224 */ /* 0x000fc400078e0024 */
[----:B------:R-:W-:Y:S01]  /*62c0*/  IMAD.MOV.U32 R206, RZ, RZ, R49 ;  /* 0x000000ffffce7224 */ /* 0x000fe200078e0031 */
[C---:B------:R-:W-:Y:S01]  /*62d0*/  HMMA.16816.F32 R36, R4.reuse, R26, R52 ;  /* 0x0000001a0424723c */ /* 0x040fe20000001834 */
[----:B------:R-:W-:Y:S02]  /*62e0*/  IMAD.MOV.U32 R199, RZ, RZ, R50 ;  /* 0x000000ffffc77224 */ /* 0x000fe400078e0032 */
[----:B------:R-:W-:Y:S02]  /*62f0*/  IMAD.MOV.U32 R202, RZ, RZ, R51 ;  /* 0x000000ffffca7224 */ /* 0x000fe400078e0033 */
[----:B------:R-:W-:Y:S01]  /*6300*/  IMAD.MOV.U32 R233, RZ, RZ, R232 ;  /* 0x000000ffffe97224 */ /* 0x000fe200078e00e8 */
[----:B------:R-:W-:Y:S02]  /*6310*/  MOV R232, R245 ;  /* 0x000000f500e87202 */ /* 0x000fe40000000f00 */
[----:B--2---:R-:W-:Y:S01]  /*6320*/  LOP3.LUT R10, R3, R0, RZ, 0xc0, !PT ;  /* 0x00000000030a7212 */ /* 0x004fe200078ec0ff */
[----:B------:R-:W-:Y:S01]  /*6330*/  HMMA.16816.F32 R48, R4, R24, R56 ;  /* 0x000000180430723c */ /* 0x000fe20000001838 */
[----:B------:R-:W-:Y:S01]  /*6340*/  LOP3.LUT R9, R14, R13, RZ, 0xc0, !PT ;  /* 0x0000000d0e097212 */ /* 0x000fe200078ec0ff */
[----:B------:R-:W-:Y:S01]  /*6350*/  FADD.FTZ R4, R169, R20 ;  /* 0x00000014a9047221 */ /* 0x000fe20000010000 */
[----:B------:R-:W-:Y:S01]  /*6360*/  FADD.FTZ R3, R229, R22 ;  /* 0x00000016e5037221 */ /* 0x000fe20000010000 */
[----:B------:R-:W-:-:S02]  /*6370*/  IMAD.MOV.U32 R229, RZ, RZ, R206 ;  /* 0x000000ffffe57224 */ /* 0x000fc400078e00ce */
[----:B------:R-:W-:Y:S02]  /*6380*/  IMAD.MOV.U32 R173, RZ, RZ, R228 ;  /* 0x000000ffffad7224 */ /* 0x000fe400078e00e4 */
[----:B------:R-:W-:Y:S01]  /*6390*/  FADD.FTZ R4, R232, R4 ;  /* 0x00000004e8047221 */ /* 0x000fe20000010000 */
[----:B------:R-:W-:Y:S01]  /*63a0*/  IMAD.MOV.U32 R206, RZ, RZ, R240 ;  /* 0x000000ffffce7224 */ /* 0x000fe200078e00f0 */
[----:B------:R-:W-:Y:S01]  /*63b0*/  HMMA.16816.F32 R52, R8, R16, R112 ;  /* 0x000000100834723c */ /* 0x000fe20000001870 */
[----:B------:R-:W-:Y:S01]  /*63c0*/  IMAD.MOV.U32 R240, RZ, RZ, R251 ;  /* 0x000000fffff07224 */ /* 0x000fe200078e00fb */
[----:B------:R-:W2:Y:S01]  /*63d0*/  MUFU.EX2 R108, R32 ;  /* 0x00000020006c7308 */ /* 0x000ea20000000800 */
[----:B------:R-:W-:Y:S02]  /*63e0*/  IMAD.MOV.U32 R228, RZ, RZ, R199 ;  /* 0x000000ffffe47224 */ /* 0x000fe400078e00c7 */
[----:B------:R-:W-:Y:S01]  /*63f0*/  FADD.FTZ R16, R34, R4 ;  /* 0x0000000422107221 */ /* 0x000fe20000010000 */
[----:B------:R-:W-:Y:S01]  /*6400*/  IMAD.MOV.U32 R251, RZ, RZ, R195 ;  /* 0x000000fffffb7224 */ /* 0x000fe200078e00c3 */
[----:B------:R1:W5:Y:S01]  /*6410*/  LDL.LU R224, [R1+0x90] ;  /* 0x0000900001e07983 */ /* 0x0003620000300800 */
[----:B------:R-:W-:-:S02]  /*6420*/  IMAD.MOV.U32 R199, RZ, RZ, R29 ;  /* 0x000000ffffc77224 */ /* 0x000fc400078e001d */
[----:B------:R-:W-:Y:S01]  /*6430*/  IMAD.MOV.U32 R195, RZ, RZ, R31 ;  /* 0x000000ffffc37224 */ /* 0x000fe200078e001f */
[----:B------:R3:W-:Y:S01]  /*6440*/  MUFU.EX2 R110, R33 ;  /* 0x00000021006e7308 */ /* 0x0007e20000000800 */
[----:B------:R-:W4:Y:S01]  /*6450*/  LDSM.16.MT88.4 R28, [R139+0x5400] ;  /* 0x005400008b1c783b */ /* 0x000f220000004200 */
[----:B------:R-:W-:Y:S01]  /*6460*/  FADD.FTZ R0, R173, R21 ;  /* 0x00000015ad007221 */ /* 0x000fe20000010000 */
[----:B------:R-:W-:Y:S02]  /*6470*/  IMAD.MOV.U32 R245, RZ, RZ, R244 ;  /* 0x000000fffff57224 */ /* 0x000fe400078e00f4 */
[----:B------:R-:W-:-:S03]  /*6480*/  FADD.FTZ R6, R229, R15 ;  /* 0x0000000fe5067221 */ /* 0x000fc60000010000 */
[----:B------:R-:W1:Y:S01]  /*6490*/  MUFU.EX2 R121, R23 ;  /* 0x0000001700797308 */ /* 0x000e620000000800 */
[----:B------:R-:W-:Y:S02]  /*64a0*/  IMAD.MOV.U32 R244, RZ, RZ, R168 ;  /* 0x000000fffff47224 */ /* 0x000fe400078e00a8 */
[----:B------:R-:W-:Y:S01]  /*64b0*/  FADD.FTZ R5, R228, R3 ;  /* 0x00000003e4057221 */ /* 0x000fe20000010000 */
[----:B------:R-:W-:Y:S01]  /*64c0*/  LOP3.LUT R7, R65, 0xff00ff, RZ, 0xc0, !PT ;  /* 0x00ff00ff41077812 */ /* 0x000fe200078ec0ff */
[----:B------:R-:W-:Y:S01]  /*64d0*/  IMAD.MOV.U32 R203, RZ, RZ, R210 ;  /* 0x000000ffffcb7224 */ /* 0x000fe200078e00d2 */
[----:B------:R-:W-:Y:S02]  /*64e0*/  HMMA.16816.F32 R56, R8, R18, R116 ;  /* 0x000000120838723c */ /* 0x000fe40000001874 */
[----:B------:R-:W-:Y:S01]  /*64f0*/  MUFU.EX2 R111, R60 ;  /* 0x0000003c006f7308 */ /* 0x000fe20000000800 */
[----:B---3--:R-:W3:Y:S01]  /*6500*/  LDSM.16.MT88.4 R32, [R209+0x5400] ;  /* 0x00540000d120783b */ /* 0x008ee20000004200 */
[----:B------:R-:W-:-:S02]  /*6510*/  IMAD.MOV.U32 R168, RZ, RZ, R207 ;  /* 0x000000ffffa87224 */ /* 0x000fc400078e00cf */
[----:B------:R-:W-:Y:S01]  /*6520*/  FADD.FTZ R0, R233, R0 ;  /* 0x00000000e9007221 */ /* 0x000fe20000010000 */
[----:B------:R-:W-:Y:S02]  /*6530*/  IMAD.MOV.U32 R207, RZ, RZ, R241 ;  /* 0x000000ffffcf7224 */ /* 0x000fe400078e00f1 */
[----:B------:R-:W-:Y:S01]  /*6540*/  FADD.FTZ R3, R245, R6 ;  /* 0x00000006f5037221 */ /* 0x000fe20000010000 */
[----:B------:R4:W3:Y:S01]  /*6550*/  MUFU.EX2 R109, R61 ;  /* 0x0000003d006d7308 */ /* 0x0008e20000000800 */
[----:B------:R-:W-:Y:S02]  /*6560*/  FADD.FTZ R14, R168, R0 ;  /* 0x00000000a80e7221 */ /* 0x000fe40000010000 */
[----:B------:R-:W-:Y:S01]  /*6570*/  FADD.FTZ R13, R207, R3 ;  /* 0x00000003cf0d7221 */ /* 0x000fe20000010000 */
[----:B------:R-:W-:Y:S01]  /*6580*/  HSET2.LE.AND R0, R64, R213, PT ;  /* 0x000000d540007233 */ /* 0x000fe20003803000 */
[----:B------:R-:W-:Y:S01]  /*6590*/  IMAD.MOV.U32 R241, RZ, RZ, R198 ;  /* 0x000000fffff17224 */ /* 0x000fe200078e00c6 */
[----:B------:R-:W-:Y:S01]  /*65a0*/  F2FP.F16.F32.PACK_AB R3, R172, R152 ;  /* 0x00000098ac03723e */ /* 0x000fe200000000ff */
[----:B------:R-:W-:Y:S01]  /*65b0*/  IMAD.MOV.U32 R198, RZ, RZ, R250 ;  /* 0x000000ffffc67224 */ /* 0x000fe200078e00fa */
[----:B--2---:R-:W-:Y:S01]  /*65c0*/  F2FP.F16.F32.PACK_AB R12, R108, R120 ;  /* 0x000000786c0c723e */ /* 0x004fe200000000ff */
[----:B------:R-:W-:-:S02]  /*65d0*/  IMAD.MOV.U32 R250, RZ, RZ, R194 ;  /* 0x000000fffffa7224 */ /* 0x000fc400078e00c2 */
[----:B------:R-:W-:Y:S01]  /*65e0*/  FADD.FTZ R15, R244, R5 ;  /* 0x00000005f40f7221 */ /* 0x000fe20000010000 */
[----:B------:R-:W-:Y:S01]  /*65f0*/  IMAD.MOV.U32 R194, RZ, RZ, R239 ;  /* 0x000000ffffc27224 */ /* 0x000fe200078e00ef */
[--C-:B------:R-:W-:Y:S01]  /*6600*/  HSET2.LE.AND R7, R7, R213.reuse, PT ;  /* 0x000000d507077233 */ /* 0x100fe20003803000 */
[----:B------:R-:W-:Y:S01]  /*6610*/  IMAD.MOV.U32 R239, RZ, RZ, R205 ;  /* 0x000000ffffef7224 */ /* 0x000fe200078e00cd */
[----:B------:R-:W-:Y:S01]  /*6620*/  LOP3.LUT R6, R3, R0, RZ, 0xc0, !PT ;  /* 0x0000000003067212 */ /* 0x000fe200078ec0ff */
[----:B------:R-:W-:Y:S01]  /*6630*/  IMAD.MOV.U32 R168, RZ, RZ, R199 ;  /* 0x000000ffffa87224 */ /* 0x000fe200078e00c7 */
[----:B-1----:R-:W-:Y:S01]  /*6640*/  F2FP.F16.F32.PACK_AB R4, R121, R122 ;  /* 0x0000007a7904723e */ /* 0x002fe200000000ff */
[----:B------:R-:W-:Y:S01]  /*6650*/  IMAD.MOV.U32 R244, RZ, RZ, R241 ;  /* 0x000000fffff47224 */ /* 0x000fe200078e00f1 */
[--C-:B------:R-:W-:Y:S01]  /*6660*/  HSET2.LE.AND R0, R63, R213.reuse, PT ;  /* 0x000000d53f007233 */ /* 0x100fe20003803000 */
[----:B------:R-:W-:Y:S01]  /*6670*/  IMAD.MOV.U32 R199, RZ, RZ, R240 ;  /* 0x000000ffffc77224 */ /* 0x000fe200078e00f0 */
[----:B------:R-:W-:Y:S01]  /*6680*/  MOV R240, R251 ;  /* 0x000000fb00f07202 */ /* 0x000fe20000000f00 */
[----:B------:R-:W-:Y:S01]  /*6690*/  IMAD.MOV.U32 R241, RZ, RZ, R198 ;  /* 0x000000fffff17224 */ /* 0x000fe200078e00c6 */
[----:B------:R-:W-:Y:S01]  /*66a0*/  F2FP.F16.F32.PACK_AB R3, R144, R146 ;  /* 0x000000929003723e */ /* 0x000fe200000000ff */
[----:B------:R-:W-:Y:S01]  /*66b0*/  IMAD.MOV.U32 R198, RZ, RZ, R250 ;  /* 0x000000ffffc67224 */ /* 0x000fe200078e00fa */
[----:B------:R-:W1:Y:S01]  /*66c0*/  LDSM.16.MT88.4 R20, [R139+0x5800] ;  /* 0x005800008b14783b */ /* 0x000e620000004200 */
[----:B------:R-:W-:Y:S01]  /*66d0*/  IMAD.MOV.U32 R251, RZ, RZ, R195 ;  /* 0x000000fffffb7224 */ /* 0x000fe200078e00c3 */
[----:B------:R-:W-:Y:S01]  /*66e0*/  LOP3.LUT R7, R4, R7, RZ, 0xc0, !PT ;  /* 0x0000000704077212 */ /* 0x000fe200078ec0ff */
[----:B------:R-:W-:Y:S01]  /*66f0*/  IMAD.MOV.U32 R250, RZ, RZ, R194 ;  /* 0x000000fffffa7224 */ /* 0x000fe200078e00c2 */
[----:B------:R2:W5:Y:S01]  /*6700*/  LDL.LU R215, [R1+0x8c] ;  /* 0x00008c0001d77983 */ /* 0x0005620000300800 */
[----:B------:R-:W-:Y:S01]  /*6710*/  IMAD.MOV.U32 R195, RZ, RZ, R239 ;  /* 0x000000ffffc37224 */ /* 0x000fe200078e00ef */
[----:B------:R-:W-:Y:S01]  /*6720*/  HSET2.LE.AND R5, R62, R213, PT ;  /* 0x000000d53e057233 */ /* 0x000fe20003803000 */
[----:B------:R-:W-:Y:S01]  /*6730*/  IMAD.MOV.U32 R194, RZ, RZ, R203 ;  /* 0x000000ffffc27224 */ /* 0x000fe200078e00cb */
[----:B------:R-:W-:Y:S01]  /*6740*/  LOP3.LUT R4, R3, R0, RZ, 0xc0, !PT ;  /* 0x0000000003047212 */ /* 0x000fe200078ec0ff */
[----:B------:R-:W-:Y:S01]  /*6750*/  IMAD.MOV.U32 R239, RZ, RZ, R202 ;  /* 0x000000ffffef7224 */ /* 0x000fe200078e00ca */
[----:B----4-:R-:W-:Y:S01]  /*6760*/  HMMA.16816.F32 R60, R8, R26, R104 ;  /* 0x0000001a083c723c */ /* 0x010fe20000001868 */
[----:B------:R-:W-:-:S02]  /*6770*/  IMAD.MOV.U32 R203, RZ, RZ, R66 ;  /* 0x000000ffffcb7224 */ /* 0x000fc400078e0042 */
[----:B------:R-:W-:Y:S01]  /*6780*/  FADD.FTZ R3, R199, R15 ;  /* 0x0000000fc7037221 */ /* 0x000fe20000010000 */
[----:B------:R-:W-:Y:S02]  /*6790*/  IMAD.MOV.U32 R202, RZ, RZ, R67 ;  /* 0x000000ffffca7224 */ /* 0x000fe400078e0043 */
[----:B------:R-:W-:Y:S01]  /*67a0*/  FADD.FTZ R0, R165, R14 ;  /* 0x0000000ea5007221 */ /* 0x000fe20000010000 */
[----:B------:R-:W-:Y:S01]  /*67b0*/  IMAD.MOV.U32 R207, RZ, RZ, R206 ;  /* 0x000000ffffcf7224 */ /* 0x000fe200078e00ce */
[----:B------:R2:W5:Y:S01]  /*67c0*/  LDL.LU R212, [R1+0x88] ;  /* 0x0000880001d47983 */ /* 0x0005620000300800 */
[----:B------:R-:W-:Y:S01]  /*67d0*/  HMMA.16816.F32 R64, R8, R24, R124 ;  /* 0x000000180840723c */ /* 0x000fe2000000187c */
[----:B------:R-:W-:Y:S01]  /*67e0*/  FADD.FTZ R9, R159, R16 ;  /* 0x000000109f097221 */ /* 0x000fe20000010000 */
[----:B------:R-:W-:Y:S01]  /*67f0*/  FADD.FTZ R8, R164, R3 ;  /* 0x00000003a4087221 */ /* 0x000fe20000010000 */
[----:B------:R-:W-:Y:S01]  /*6800*/  FADD.FTZ R0, R244, R0 ;  /* 0x00000000f4007221 */ /* 0x000fe20000010000 */
[----:B------:R-:W-:-:S02]  /*6810*/  IMAD.MOV.U32 R206, RZ, RZ, R241 ;  /* 0x000000ffffce7224 */ /* 0x000fc400078e00f1 */
[----:B------:R-:W-:Y:S01]  /*6820*/  FADD.FTZ R3, R158, R9 ;  /* 0x000000099e037221 */ /* 0x000fe20000010000 */
[----:B------:R-:W-:Y:S01]  /*6830*/  FADD.FTZ R10, R157, R13 ;  /* 0x0000000d9d0a7221 */ /* 0x000fe20000010000 */
[----:B------:R-:W-:Y:S01]  /*6840*/  FADD.FTZ R15, R207, R0 ;  /* 0x00000000cf0f7221 */ /* 0x000fe20000010000 */
[----:B------:R-:W-:Y:S01]  /*6850*/  LOP3.LUT R5, R12, R5, RZ, 0xc0, !PT ;  /* 0x000000050c057212 */ /* 0x000fe200078ec0ff */
[----:B------:R-:W-:Y:S02]  /*6860*/  IMAD.MOV.U32 R241, RZ, RZ, R198 ;  /* 0x000000fffff17224 */ /* 0x000fe400078e00c6 */
[----:B------:R-:W-:Y:S01]  /*6870*/  FADD.FTZ R18, R206, R3 ;  /* 0x00000003ce127221 */ /* 0x000fe20000010000 */
[----:B------:R-:W-:Y:S01]  /*6880*/  HSET2.LE.AND R0, R101, R213, PT ;  /* 0x000000d565007233 */ /* 0x000fe20003803000 */
[----:B------:R-:W-:Y:S01]  /*6890*/  IMAD.MOV.U32 R198, RZ, RZ, R250 ;  /* 0x000000ffffc67224 */ /* 0x000fe200078e00fa */
[----:B------:R-:W-:Y:S01]  /*68a0*/  F2FP.F16.F32.PACK_AB R3, R192, R219 ;  /* 0x000000dbc003723e */ /* 0x000fe200000000ff */
[----:B------:R-:W-:-:S02]  /*68b0*/  IMAD.MOV.U32 R199, RZ, RZ, R240 ;  /* 0x000000ffffc77224 */ /* 0x000fc400078e00f0 */
[----:B------:R-:W-:Y:S01]  /*68c0*/  FADD.FTZ R17, R156, R10 ;  /* 0x0000000a9c117221 */ /* 0x000fe20000010000 */
[----:B------:R-:W-:Y:S02]  /*68d0*/  IMAD.MOV.U32 R250, RZ, RZ, R194 ;  /* 0x000000fffffa7224 */ /* 0x000fe400078e00c2 */
[----:B------:R-:W-:Y:S01]  /*68e0*/  FADD.FTZ R16, R168, R8 ;  /* 0x00000008a8107221 */ /* 0x000fe20000010000 */
[----:B------:R-:W-:Y:S01]  /*68f0*/  IMAD.MOV.U32 R240, RZ, RZ, R251 ;  /* 0x000000fffff07224 */ /* 0x000fe200078e00fb */
[----:B------:R-:W-:Y:S01]  /*6900*/  LOP3.LUT R11, R129, 0xff00ff, RZ, 0xc0, !PT ;  /* 0x00ff00ff810b7812 */ /* 0x000fe200078ec0ff */
[----:B------:R-:W-:Y:S01]  /*6910*/  IMAD.MOV.U32 R194, RZ, RZ, R203 ;  /* 0x000000ffffc27224 */ /* 0x000fe200078e00cb */
[----:B------:R-:W-:Y:S01]  /*6920*/  LOP3.LUT R10, R3, R0, RZ, 0xc0, !PT ;  /* 0x00000000030a7212 */ /* 0x000fe200078ec0ff */
[----:B------:R-:W-:Y:S01]  /*6930*/  IMAD.MOV.U32 R251, RZ, RZ, R195 ;  /* 0x000000fffffb7224 */ /* 0x000fe200078e00c3 */
[----:B------:R-:W-:Y:S01]  /*6940*/  F2FP.F16.F32.PACK_AB R14, R186, R185 ;  /* 0x000000b9ba0e723e */ /* 0x000fe200000000ff */
[----:B------:R-:W-:-:S02]  /*6950*/  IMAD.MOV.U32 R203, RZ, RZ, R202 ;  /* 0x000000ffffcb7224 */ /* 0x000fc400078e00ca */
[----:B------:R-:W-:Y:S01]  /*6960*/  FADD.FTZ R3, R199, R17 ;  /* 0x00000011c7037221 */ /* 0x000fe20000010000 */
[----:B------:R-:W-:Y:S01]  /*6970*/  IMAD.MOV.U32 R195, RZ, RZ, R239 ;  /* 0x000000ffffc37224 */ /* 0x000fe200078e00ef */
[----:B------:R-:W4:Y:S01]  /*6980*/  LDSM.16.MT88.4 R24, [R209+0x5800] ;  /* 0x00580000d118783b */ /* 0x000f220000004200 */
[----:B------:R-:W-:Y:S01]  /*6990*/  IMAD.MOV.U32 R202, RZ, RZ, R249 ;  /* 0x000000ffffca7224 */ /* 0x000fe200078e00f9 */
[C---:B------:R-:W-:Y:S01]  /*69a0*/  HMMA.16816.F32 R44, R4.reuse, R30, R44 ;  /* 0x0000001e042c723c */ /* 0x040fe2000000182c */
[----:B------:R-:W-:Y:S02]  /*69b0*/  IMAD.MOV.U32 R249, RZ, RZ, R167 ;  /* 0x000000fffff97224 */ /* 0x000fe400078e00a7 */
[----:B------:R-:W-:Y:S01]  /*69c0*/  FADD.FTZ R0, R241, R16 ;  /* 0x00000010f1007221 */ /* 0x000fe20000010000 */
[----:B------:R-:W-:Y:S01]  /*69d0*/  IMAD.MOV.U32 R239, RZ, RZ, R166 ;  /* 0x000000ffffef7224 */ /* 0x000fe200078e00a6 */
[--C-:B------:R-:W-:Y:S01]  /*69e0*/  HSET2.LE.AND R11, R11, R213.reuse, PT ;  /* 0x000000d50b0b7233 */ /* 0x100fe20003803000 */
[----:B------:R-:W-:Y:S01]  /*69f0*/  IMAD.MOV.U32 R205, RZ, RZ, R208 ;  /* 0x000000ffffcd7224 */ /* 0x000fe200078e00d0 */
[----:B------:R-:W-:Y:S01]  /*6a00*/  HSET2.LE.AND R9, R74, R213, PT ;  /* 0x000000d54a097233 */ /* 0x000fe20003803000 */
[----:B------:R2:W5:Y:S01]  /*6a10*/  LDL.LU R211, [R1+0x84] ;  /* 0x0000840001d37983 */ /* 0x0005620000300800 */
[----:B------:R-:W-:Y:S01]  /*6a20*/  HMMA.16816.F32 R164, R4, R28, R40 ;  /* 0x0000001c04a4723c */ /* 0x000fe20000001828 */
[----:B------:R-:W-:-:S02]  /*6a30*/  F2FP.F16.F32.PACK_AB R8, R187, R188 ;  /* 0x000000bcbb08723e */ /* 0x000fc400000000ff */
[----:B------:R-:W-:Y:S01]  /*6a40*/  HSET2.LE.AND R13, R73, R213, PT ;  /* 0x000000d5490d7233 */ /* 0x000fe20003803000 */
[----:B------:R2:W5:Y:S01]  /*6a50*/  LDL.LU R210, [R1+0x80] ;  /* 0x0000800001d27983 */ /* 0x0005620000300800 */
[----:B------:R-:W-:-:S03]  /*6a60*/  F2FP.F16.F32.PACK_AB R12, R214, R201 ;  /* 0x000000c9d60c723e */ /* 0x000fc600000000ff */
[C---:B---3--:R-:W-:Y:S01]  /*6a70*/  HMMA.16816.F32 R156, R4.reuse, R32, R48 ;  /* 0x00000020049c723c */ /* 0x048fe20000001830 */
[----:B------:R-:W-:Y:S01]  /*6a80*/  LOP3.LUT R11, R8, R11, RZ, 0xc0, !PT ;  /* 0x0000000b080b7212 */ /* 0x000fe200078ec0ff */
[----:B------:R2:W5:Y:S06]  /*6a90*/  LDL.LU R208, [R1+0x7c] ;  /* 0x00007c0001d07983 */ /* 0x00056c0000300800 */
[----:B------:R-:W-:Y:S01]  /*6aa0*/  HMMA.16816.F32 R36, R4, R34, R36 ;  /* 0x000000220424723c */ /* 0x000fe20000001824 */
[----:B------:R-:W-:Y:S01]  /*6ab0*/  FADD.FTZ R4, R240, R15 ;  /* 0x0000000ff0047221 */ /* 0x000fe20000010000 */
[----:B------:R-:W-:Y:S01]  /*6ac0*/  FADD.FTZ R5, R251, R3 ;  /* 0x00000003fb057221 */ /* 0x000fe20000010000 */
[----:B------:R-:W-:-:S02]  /*6ad0*/  FADD.FTZ R3, R250, R0 ;  /* 0x00000000fa037221 */ /* 0x000fc40000010000 */
[----:B------:R-:W-:Y:S01]  /*6ae0*/  FADD.FTZ R0, R195, R4 ;  /* 0x00000004c3007221 */ /* 0x000fe20000010000 */
[----:B------:R-:W-:Y:S01]  /*6af0*/  LOP3.LUT R8, R12, R9, RZ, 0xc0, !PT ;  /* 0x000000090c087212 */ /* 0x000fe200078ec0ff */
[----:B------:R-:W-:Y:S01]  /*6b00*/  FADD.FTZ R6, R198, R18 ;  /* 0x00000012c6067221 */ /* 0x000fe20000010000 */
[----:B------:R-:W-:Y:S01]  /*6b10*/  LOP3.LUT R9, R14, R13, RZ, 0xc0, !PT ;  /* 0x0000000d0e097212 */ /* 0x000fe200078ec0ff */
[----:B------:R-:W-:Y:S01]  /*6b20*/  FADD.FTZ R13, R163, R0 ;  /* 0x00000000a30d7221 */ /* 0x000fe20000010000 */
[----:B------:R-:W-:Y:S01]  /*6b30*/  FADD.FTZ R14, R239, R3 ;  /* 0x00000003ef0e7221 */ /* 0x000fe20000010000 */
[----:B------:R-:W-:Y:S01]  /*6b40*/  LOP3.LUT R7, R98, 0xff00ff, RZ, 0xc0, !PT ;  /* 0x00ff00ff62077812 */ /* 0x000fe200078ec0ff */
[----:B------:R-:W-:Y:S01]  /*6b50*/  FADD.FTZ R4, R194, R6 ;  /* 0x00000006c2047221 */ /* 0x000fe20000010000 */
[--C-:B------:R-:W-:Y:S02]  /*6b60*/  HSET2.LE.AND R0, R93, R213.reuse, PT ;  /* 0x000000d55d007233 */ /* 0x100fe40003803000 */
[----:B------:R-:W-:Y:S01]  /*6b70*/  F2FP.F16.F32.PACK_AB R3, R68, R109 ;  /* 0x0000006d4403723e */ /* 0x000fe200000000ff */
[----:B------:R-:W-:Y:S01]  /*6b80*/  FADD.FTZ R16, R238, R4 ;  /* 0x00000004ee107221 */ /* 0x000fe20000010000 */
[----:B------:R-:W-:-:S02]  /*6b90*/  HSET2.LE.AND R7, R7, R213, PT ;  /* 0x000000d507077233 */ /* 0x000fc40003803000 */
[----:B------:R-:W-:Y:S02]  /*6ba0*/  LOP3.LUT R6, R3, R0, RZ, 0xc0, !PT ;  /* 0x0000000003067212 */ /* 0x000fe400078ec0ff */
[----:B------:R-:W-:Y:S02]  /*6bb0*/  F2FP.F16.F32.PACK_AB R4, R71, R70 ;  /* 0x000000464704723e */ /* 0x000fe400000000ff */
[----:B------:R-:W-:Y:S01]  /*6bc0*/  HSET2.LE.AND R0, R83, R213, PT ;  /* 0x000000d553007233 */ /* 0x000fe20003803000 */
[----:B------:R-:W-:Y:S01]  /*6bd0*/  FADD.FTZ R15, R148, R5 ;  /* 0x00000005940f7221 */ /* 0x000fe20000010000 */
[----:B------:R-:W-:Y:S02]  /*6be0*/  F2FP.F16.F32.PACK_AB R3, R111, R110 ;  /* 0x0000006e6f03723e */ /* 0x000fe400000000ff */
[----:B------:R-:W-:Y:S01]  /*6bf0*/  LOP3.LUT R7, R4, R7, RZ, 0xc0, !PT ;  /* 0x0000000704077212 */ /* 0x000fe200078ec0ff */
[----:B------:R-:W-:Y:S01]  /*6c00*/  HMMA.16816.F32 R40, R8, R28, R52 ;  /* 0x0000001c0828723c */ /* 0x000fe20000001834 */
[----:B------:R-:W-:Y:S01]  /*6c10*/  LOP3.LUT R4, R3, R0, RZ, 0xc0, !PT ;  /* 0x0000000003047212 */ /* 0x000fe200078ec0ff */
[----:B------:R-:W-:Y:S01]  /*6c20*/  FADD.FTZ R3, R149, R15 ;  /* 0x0000000f95037221 */ /* 0x000fe20000010000 */
[----:B------:R-:W-:-:S05]  /*6c30*/  FADD.FTZ R0, R203, R14 ;  /* 0x0000000ecb007221 */ /* 0x000fca0000010000 */
[C---:B------:R-:W-:Y:S08]  /*6c40*/  HMMA.16816.F32 R48, R8.reuse, R32, R64 ;  /* 0x000000200830723c */ /* 0x040ff00000001840 */
[C---:B------:R-:W-:Y:S08]  /*6c50*/  HMMA.16816.F32 R28, R8.reuse, R30, R56 ;  /* 0x0000001e081c723c */ /* 0x040ff00000001838 */
[----:B------:R-:W-:Y:S01]  /*6c60*/  HMMA.16816.F32 R32, R8, R34, R60 ;  /* 0x000000220820723c */ /* 0x000fe2000000183c */
[----:B------:R-:W-:Y:S01]  /*6c70*/  FADD.FTZ R8, R252, R13 ;  /* 0x0000000dfc087221 */ /* 0x000fe20000010000 */
[----:B------:R-:W-:Y:S01]  /*6c80*/  FADD.FTZ R9, R151, R3 ;  /* 0x0000000397097221 */ /* 0x000fe20000010000 */
[----:B------:R-:W-:-:S02]  /*6c90*/  FADD.FTZ R3, R205, R0 ;  /* 0x00000000cd037221 */ /* 0x000fc40000010000 */
[----:B------:R-:W-:Y:S01]  /*6ca0*/  FADD.FTZ R0, R227, R8 ;  /* 0x00000008e3007221 */ /* 0x000fe20000010000 */
[----:B------:R-:W-:Y:S01]  /*6cb0*/  FADD.FTZ R10, R202, R16 ;  /* 0x00000010ca0a7221 */ /* 0x000fe20000010000 */
[----:B------:R-:W-:Y:S01]  /*6cc0*/  FADD.FTZ R14, R249, R3 ;  /* 0x00000003f90e7221 */ /* 0x000fe20000010000 */
[----:B------:R-:W-:Y:S01]  /*6cd0*/  LOP3.LUT R11, R102, 0xff00ff, RZ, 0xc0, !PT ;  /* 0x00ff00ff660b7812 */ /* 0x000fe200078ec0ff */
[----:B------:R-:W-:Y:S01]  /*6ce0*/  FADD.FTZ R13, R248, R0 ;  /* 0x00000000f80d7221 */ /* 0x000fe20000010000 */
[--C-:B------:R-:W-:Y:S02]  /*6cf0*/  HSET2.LE.AND R0, R100, R213.reuse, PT ;  /* 0x000000d564007233 */ /* 0x100fe40003803000 */
[----:B------:R-:W-:Y:S01]  /*6d00*/  F2FP.F16.F32.PACK_AB R3, R237, R196 ;  /* 0x000000c4ed03723e */ /* 0x000fe200000000ff */
[----:B------:R-:W-:Y:S01]  /*6d10*/  FADD.FTZ R16, R204, R10 ;  /* 0x0000000acc107221 */ /* 0x000fe20000010000 */
[----:B------:R-:W-:Y:S02]  /*6d20*/  HSET2.LE.AND R11, R11, R213, PT ;  /* 0x000000d50b0b7233 */ /* 0x000fe40003803000 */
[----:B------:R-:W-:-:S02]  /*6d30*/  LOP3.LUT R10, R3, R0, RZ, 0xc0, !PT ;  /* 0x00000000030a7212 */ /* 0x000fc400078ec0ff */
[--C-:B------:R-:W-:Y:S02]  /*6d40*/  HSET2.LE.AND R5, R82, R213.reuse, PT ;  /* 0x000000d552057233 */ /* 0x100fe40003803000 */
[----:B------:R-:W-:Y:S02]  /*6d50*/  F2FP.F16.F32.PACK_AB R8, R75, R190 ;  /* 0x000000be4b08723e */ /* 0x000fe400000000ff */
[----:B------:R-:W-:Y:S01]  /*6d60*/  HSET2.LE.AND R0, R97, R213, PT ;  /* 0x000000d561007233 */ /* 0x000fe20003803000 */
[----:B------:R-:W-:Y:S01]  /*6d70*/  FADD.FTZ R15, R150, R9 ;  /* 0x00000009960f7221 */ /* 0x000fe20000010000 */
[----:B------:R-:W-:Y:S01]  /*6d80*/  F2FP.F16.F32.PACK_AB R12, R72, R69 ;  /* 0x00000045480c723e */ /* 0x000fe200000000ff */
[----:B------:R-:W-:Y:S01]  /*6d90*/  MUFU.EX2 R227, R95 ;  /* 0x0000005f00e37308 */ /* 0x000fe20000000800 */
[----:B------:R-:W-:Y:S01]  /*6da0*/  F2FP.F16.F32.PACK_AB R3, R193, R218 ;  /* 0x000000dac103723e */ /* 0x000fe200000000ff */
[----:B------:R-:W3:Y:S01]  /*6db0*/  LDSM.16.MT88.4 R148, [R139+0x5c00] ;  /* 0x005c00008b94783b */ /* 0x000ee20000004200 */
[----:B------:R-:W-:-:S02]  /*6dc0*/  LOP3.LUT R11, R8, R11, RZ, 0xc0, !PT ;  /* 0x0000000b080b7212 */ /* 0x000fc400078ec0ff */
[----:B------:R-:W-:Y:S02]  /*6dd0*/  LOP3.LUT R5, R12, R5, RZ, 0xc0, !PT ;  /* 0x000000050c057212 */ /* 0x000fe400078ec0ff */
[----:B------:R-:W-:Y:S01]  /*6de0*/  LOP3.LUT R8, R3, R0, RZ, 0xc0, !PT ;  /* 0x0000000003087212 */ /* 0x000fe200078ec0ff */
[----:B------:R-:W-:Y:S01]  /*6df0*/  FADD.FTZ R0, R147, R15 ;  /* 0x0000000f93007221 */ /* 0x000fe20000010000 */
[----:B------:R-:W-:Y:S01]  /*6e00*/  FADD.FTZ R3, R160, R16 ;  /* 0x00000010a0037221 */ /* 0x000fe20000010000 */
[----:B------:R-:W-:Y:S01]  /*6e10*/  HSET2.LE.AND R9, R96, R213, PT ;  /* 0x000000d560097233 */ /* 0x000fe20003803000 */
[----:B------:R-:W2:Y:S01]  /*6e20*/  LDSM.16.MT88.4 R16, [R209+0x5c00] ;  /* 0x005c0000d110783b */ /* 0x000ea20000004200 */
[----:B------:R-:W-:Y:S01]  /*6e30*/  FADD.FTZ R0, R154, R0 ;  /* 0x000000009a007221 */ /* 0x000fe20000010000 */
[----:B------:R-:W-:Y:S01]  /*6e40*/  FADD.FTZ R3, R162, R3 ;  /* 0x00000003a2037221 */ /* 0x000fe20000010000 */
[----:B-1----:R-:W-:Y:S01]  /*6e50*/  HMMA.16816.F32 R164, R4, R20, R164 ;  /* 0x0000001404a4723c */ /* 0x002fe200000018a4 */
[----:B------:R-:W-:-:S02]  /*6e60*/  F2FP.F16.F32.PACK_AB R12, R191, R189 ;  /* 0x000000bdbf0c723e */ /* 0x000fc400000000ff */
[----:B------:R-:W-:Y:S01]  /*6e70*/  FADD.FTZ R15, R161, R3 ;  /* 0x00000003a10f7221 */ /* 0x000fe20000010000 */
[----:B------:R-:W-:-:S04]  /*6e80*/  F2FP.F16.F32.PACK_AB R3, R77, R76 ;  /* 0x0000004c4d03723e */ /* 0x000fc800000000ff */
[----:B------:R-:W-:Y:S01]  /*6e90*/  HMMA.16816.F32 R168, R4, R22, R44 ;  /* 0x0000001604a8723c */ /* 0x000fe2000000182c */
[----:B------:R-:W-:-:S07]  /*6ea0*/  LOP3.LUT R9, R12, R9, RZ, 0xc0, !PT ;  /* 0x000000090c097212 */ /* 0x000fce00078ec0ff */
[C---:B----4-:R-:W-:Y:S08]  /*6eb0*/  HMMA.16816.F32 R156, R4.reuse, R24, R156 ;  /* 0x00000018049c723c */ /* 0x050ff0000000189c */
[----:B------:R-:W-:Y:S01]  /*6ec0*/  HMMA.16816.F32 R36, R4, R26, R36 ;  /* 0x0000001a0424723c */ /* 0x000fe20000001824 */
[----:B------:R-:W-:Y:S01]  /*6ed0*/  FADD.FTZ R4, R133, R14 ;  /* 0x0000000e85047221 */ /* 0x000fe20000010000 */
[----:B------:R-:W-:Y:S01]  /*6ee0*/  FADD.FTZ R14, R153, R0 ;  /* 0x00000000990e7221 */ /* 0x000fe20000010000 */
[----:B------:R-:W-:Y:S01]  /*6ef0*/  HSET2.LE.AND R0, R86, R213, PT ;  /* 0x000000d556007233 */ /* 0x000fe20003803000 */
[----:B------:R-:W-:Y:S01]  /*6f00*/  FADD.FTZ R5, R131, R13 ;  /* 0x0000000d83057221 */ /* 0x000fe20000010000 */
[----:B------:R-:W-:Y:S01]  /*6f10*/  FADD.FTZ R4, R134, R4 ;  /* 0x0000000486047221 */ /* 0x000fe20000010000 */
[----:B------:R-:W-:-:S02]  /*6f20*/  LOP3.LUT R6, R143, 0xff00ff, RZ, 0xc0, !PT ;  /* 0x00ff00ff8f067812 */ /* 0x000fc400078ec0ff */
[----:B------:R-:W-:Y:S01]  /*6f30*/  LOP3.LUT R160, R3, R0, RZ, 0xc0, !PT ;  /* 0x0000000003a07212 */ /* 0x000fe200078ec0ff */
[----:B------:R-:W-:Y:S01]  /*6f40*/  FADD.FTZ R13, R138, R4 ;  /* 0x000000048a0d7221 */ /* 0x000fe20000010000 */
[--C-:B------:R-:W-:Y:S01]  /*6f50*/  HSET2.LE.AND R0, R92, R213.reuse, PT ;  /* 0x000000d55c007233 */ /* 0x100fe20003803000 */
[----:B------:R-:W-:Y:S01]  /*6f60*/  FADD.FTZ R12, R132, R5 ;  /* 0x00000005840c7221 */ /* 0x000fe20000010000 */
[----:B------:R-:W-:Y:S02]  /*6f70*/  F2FP.F16.F32.PACK_AB R3, R81, R80 ;  /* 0x000000505103723e */ /* 0x000fe400000000ff */
[--C-:B------:R-:W-:Y:S01]  /*6f80*/  HSET2.LE.AND R4, R130, R213.reuse, PT ;  /* 0x000000d582047233 */ /* 0x100fe20003803000 */
[----:B------:R-:W-:Y:S01]  /*6f90*/  HMMA.16816.F32 R40, R8, R20, R40 ;  /* 0x000000140828723c */ /* 0x000fe20000001828 */
[----:B------:R-:W-:Y:S01]  /*6fa0*/  F2FP.F16.F32.PACK_AB R5, R79, R78 ;  /* 0x0000004e4f05723e */ /* 0x000fe200000000ff */
[----:B------:R-:W1:Y:S01]  /*6fb0*/  MUFU.EX2 R21, R94 ;  /* 0x0000005e00157308 */ /* 0x000e620000000800 */
[----:B------:R-:W-:Y:S01]  /*6fc0*/  LOP3.LUT R161, R3, R0, RZ, 0xc0, !PT ;  /* 0x0000000003a17212 */ /* 0x000fe200078ec0ff */
[----:B------:R-:W-:Y:S01]  /*6fd0*/  FADD.FTZ R0, R140, R12 ;  /* 0x0000000c8c007221 */ /* 0x000fe20000010000 */
[----:B------:R-:W-:Y:S01]  /*6fe0*/  HSET2.LE.AND R6, R6, R213, PT ;  /* 0x000000d506067233 */ /* 0x000fe20003803000 */
[----:B------:R-:W-:Y:S01]  /*6ff0*/  FADD.FTZ R3, R200, R15 ;  /* 0x0000000fc8037221 */ /* 0x000fe20000010000 */
[----:B------:R-:W-:-:S02]  /*7000*/  F2FP.F16.F32.PACK_AB R7, R85, R84 ;  /* 0x000000545507723e */ /* 0x000fc400000000ff */
[----:B------:R-:W-:Y:S01]  /*7010*/  LOP3.LUT R162, R5, R4, RZ, 0xc0, !PT ;  /* 0x0000000405a27212 */ /* 0x000fe200078ec0ff */
[----:B------:R-:W-:Y:S01]  /*7020*/  FADD.FTZ R5, R155, R14 ;  /* 0x0000000e9b057221 */ /* 0x000fe20000010000 */
[----:B------:R-:W-:Y:S01]  /*7030*/  MUFU.EX2 R20, R87 ;  /* 0x0000005700147308 */ /* 0x000fe20000000800 */
[----:B------:R-:W-:Y:S01]  /*7040*/  FADD.FTZ R4, R145, R13 ;  /* 0x0000000d91047221 */ /* 0x000fe20000010000 */
[----:B------:R-:W-:Y:S01]  /*7050*/  FADD.FTZ R0, R141, R0 ;  /* 0x000000008d007221 */ /* 0x000fe20000010000 */
[----:B------:R-:W-:Y:S01]  /*7060*/  LOP3.LUT R163, R7, R6, RZ, 0xc0, !PT ;  /* 0x0000000607a37212 */ /* 0x000fe200078ec0ff */
[----:B------:R-:W-:Y:S01]  /*7070*/  FADD.FTZ R3, R201, R3 ;  /* 0x00000003c9037221 */ /* 0x000fe20000010000 */
[----:B------:R-:W-:-:S03]  /*7080*/  FADD.FTZ R6, R185, R5 ;  /* 0x00000005b9067221 */ /* 0x000fc60000010000 */
[----:B------:R-:W4:Y:S01]  /*7090*/  MUFU.EX2 R12, R99 ;  /* 0x00000063000c7308 */ /* 0x000f220000000800 */
[----:B------:R-:W-:Y:S01]  /*70a0*/  FADD.FTZ R5, R146, R4 ;  /* 0x0000000492057221 */ /* 0x000fe20000010000 */
[----:B------:R-:W-:Y:S01]  /*70b0*/  HMMA.16816.F32 R28, R8, R22, R28 ;  /* 0x00000016081c723c */ /* 0x000fe2000000181c */
[----:B------:R-:W-:Y:S01]  /*70c0*/  FADD.FTZ R4, R120, R0 ;  /* 0x0000000078047221 */ /* 0x000fe20000010000 */
[----:B------:R-:W-:Y:S02]  /*70d0*/  HSET2.LE.AND R0, R142, R213, PT ;  /* 0x000000d58e007233 */ /* 0x000fe40003803000 */
[----:B------:R-:W-:-:S04]  /*70e0*/  LOP3.LUT R7, R184, 0xff00ff, RZ, 0xc0, !PT ;  /* 0x00ff00ffb8077812 */ /* 0x000fc800078ec0ff */
[C---:B------:R-:W-:Y:S08]  /*70f0*/  HMMA.16816.F32 R48, R8.reuse, R24, R48 ;  /* 0x000000180830723c */ /* 0x040ff00000001830 */
[----:B------:R-:W-:Y:S01]  /*7100*/  HMMA.16816.F32 R32, R8, R26, R32 ;  /* 0x0000001a0820723c */ /* 0x000fe20000001820 */
[----:B------:R-:W-:Y:S01]  /*7110*/  FADD.FTZ R11, R214, R3 ;  /* 0x00000003d60b7221 */ /* 0x000fe20000010000 */
[----:B------:R-:W-:Y:S01]  /*7120*/  F2FP.F16.F32.PACK_AB R3, R226, R197 ;  /* 0x000000c5e203723e */ /* 0x000fe200000000ff */
[----:B------:R-:W-:Y:S01]  /*7130*/  FADD.FTZ R8, R108, R4 ;  /* 0x000000046c087221 */ /* 0x000fe20000010000 */
[----:B------:R-:W-:-:S02]  /*7140*/  FADD.FTZ R9, R144, R5 ;  /* 0x0000000590097221 */ /* 0x000fc40000010000 */
[----:B------:R-:W-:Y:S02]  /*7150*/  LOP3.LUT R142, R3, R0, RZ, 0xc0, !PT ;  /* 0x00000000038e7212 */ /* 0x000fe400078ec0ff */
[--C-:B------:R-:W-:Y:S01]  /*7160*/  HSET2.LE.AND R0, R7, R213.reuse, PT ;  /* 0x000000d507007233 */ /* 0x100fe20003803000 */
[----:B------:R-:W-:Y:S01]  /*7170*/  FADD.FTZ R10, R186, R6 ;  /* 0x00000006ba0a7221 */ /* 0x000fe20000010000 */
[--C-:B------:R-:W-:Y:S02]  /*7180*/  HSET2.LE.AND R4, R128, R213.reuse, PT ;  /* 0x000000d580047233 */ /* 0x100fe40003803000 */
[----:B-1----:R-:W-:Y:S02]  /*7190*/  F2FP.F16.F32.PACK_AB R3, R227, R21 ;  /* 0x00000015e303723e */ /* 0x002fe400000000ff */
[----:B------:R-:W-:Y:S02]  /*71a0*/  F2FP.F16.F32.PACK_AB R5, R236, R225 ;  /* 0x000000e1ec05723e */ /* 0x000fe400000000ff */
[----:B------:R-:W-:-:S02]  /*71b0*/  HSET2.LE.AND R6, R103, R213, PT ;  /* 0x000000d567067233 */ /* 0x000fc40003803000 */
[----:B----4-:R-:W-:Y:S02]  /*71c0*/  F2FP.F16.F32.PACK_AB R7, R12, R20 ;  /* 0x000000140c07723e */ /* 0x010fe400000000ff */
[----:B------:R-:W-:Y:S01]  /*71d0*/  LOP3.LUT R143, R3, R0, RZ, 0xc0, !PT ;  /* 0x00000000038f7212 */ /* 0x000fe200078ec0ff */
[----:B------:R-:W-:Y:S01]  /*71e0*/  FADD.FTZ R0, R188, R10 ;  /* 0x0000000abc007221 */ /* 0x000fe20000010000 */
[----:B------:R-:W-:Y:S01]  /*71f0*/  LOP3.LUT R140, R5, R4, RZ, 0xc0, !PT ;  /* 0x00000004058c7212 */ /* 0x000fe200078ec0ff */
[----:B------:R-:W-:Y:S01]  /*7200*/  FADD.FTZ R5, R122, R8 ;  /* 0x000000087a057221 */ /* 0x000fe20000010000 */
[----:B------:R-:W-:Y:S01]  /*7210*/  LOP3.LUT R141, R7, R6, RZ, 0xc0, !PT ;  /* 0x00000006078d7212 */ /* 0x000fe200078ec0ff */
[----:B------:R-:W-:Y:S02]  /*7220*/  FADD.FTZ R6, R187, R0 ;  /* 0x00000000bb067221 */ /* 0x000fe40000010000 */
[----:B------:R-:W-:-:S04]  /*7230*/  FADD.FTZ R0, R121, R5 ;  /* 0x0000000579007221 */ /* 0x000fc80000010000 */
[----:B------:R-:W-:-:S04]  /*7240*/  FADD.FTZ R0, R69, R0 ;  /* 0x0000000045007221 */ /* 0x000fc80000010000 */
[----:B------:R-:W-:-:S04]  /*7250*/  FADD.FTZ R0, R72, R0 ;  /* 0x0000000048007221 */ /* 0x000fc80000010000 */
[----:B------:R-:W-:-:S04]  /*7260*/  FADD.FTZ R0, R70, R0 ;  /* 0x0000000046007221 */ /* 0x000fc80000010000 */
        /* <DEDUP_REMOVED lines=17> */
[----:B------:R-:W-:-:S02]  /*7380*/  FADD.FTZ R3, R109, R3 ;  /* 0x000000036d037221 */ /* 0x000fc40000010000 */
[----:B------:R1:W-:Y:S01]  /*7390*/  STL [R1+0x44], R0 ;  /* 0x0000440001007387 */ /* 0x0003e20000100800 */
        /* <DEDUP_REMOVED lines=9> */
[----:B---3--:R-:W-:Y:S01]  /*7430*/  HMMA.16816.F32 R164, R160, R148, R164 ;  /* 0x00000094a0a4723c */ /* 0x008fe200000018a4 */
        /* <DEDUP_REMOVED lines=8> */
[----:B--2---:R-:W-:Y:S08]  /*74c0*/  HMMA.16816.F32 R156, R160, R16, R156 ;  /* 0x00000010a09c723c */ /* 0x004ff0000000189c */
[C---:B------:R-:W-:Y:S08]  /*74d0*/  HMMA.16816.F32 R148, R140.reuse, R150, R28 ;  /* 0x000000968c94723c */ /* 0x040ff0000000181c */
[----:B------:R-:W-:Y:S08]  /*74e0*/  HMMA.16816.F32 R144, R140, R16, R48 ;  /* 0x000000108c90723c */ /* 0x000ff00000001830 */
[-C--:B------:R-:W-:Y:S08]  /*74f0*/  HMMA.16816.F32 R160, R160, R18.reuse, R36 ;  /* 0x00000012a0a0723c */ /* 0x080ff00000001824 */
[----:B------:R-:W-:Y:S01]  /*7500*/  HMMA.16816.F32 R140, R140, R18, R32 ;  /* 0x000000128c8c723c */ /* 0x000fe20000001820 */
[----:B------:R-:W-:-:S04]  /*7510*/  NOP ;  /* 0x0000000000007918 */ /* 0x000fc80000000000 */
[----:B-1----:R-:W-:-:S15]  /*7520*/  @!P3 BRA `(.L_x_568) ;  /* 0x000000640010b947 */ /* 0x002fde0003800000 */
[----:B------:R-:W2:Y:S01]  /*7530*/  LDL.64 R202, [R1] ;  /* 0x0000000001ca7983 */ /* 0x000ea20000100a00 */
[----:B------:R-:W1:Y:S03]  /*7540*/  LDC.64 R6, c[0x0][0x3c0] ;  /* 0x0000f000ff067b82 */ /* 0x000e660000000a00 */
[----:B------:R-:W3:Y:S01]  /*7550*/  LDL.64 R248, [R1+0x10] ;  /* 0x0000100001f87983 */ /* 0x000ee20000100a00 */
[----:B-----5:R-:W-:Y:S01]  /*7560*/  MOV R138, R2 ;  /* 0x00000002008a7202 */ /* 0x020fe20000000f00 */
[----:B------:R-:W-:Y:S01]  /*7570*/  VIADD R204, R216, 0x9e3779b9 ;  /* 0x9e3779b9d8cc7836 */ /* 0x000fe20000000000 */
[----:B------:R-:W-:Y:S01]  /*7580*/  LEA.HI.SX32 R215, R215, 0xfffffffe, 0x19 ;  /* 0xfffffffed7d77811 */ /* 0x000fe200078fcaff */
[----:B------:R-:W-:Y:S01]  /*7590*/  IMAD.MOV.U32 R134, RZ, RZ, R135 ;  /* 0x000000ffff867224 */ /* 0x000fe200078e0087 */
[----:B------:R-:W-:Y:S01]  /*75a0*/  MOV R132, R136 ;  /* 0x0000008800847202 */ /* 0x000fe20000000f00 */
[----:B------:R-:W-:Y:S01]  /*75b0*/  IMAD.MOV.U32 R0, RZ, RZ, R137 ;  /* 0x000000ffff007224 */ /* 0x000fe200078e0089 */
[-C--:B------:R-:W-:Y:S01]  /*75c0*/  LOP3.LUT R241, R90, R204.reuse, RZ, 0x3c, !PT ;  /* 0x000000cc5af17212 */ /* 0x080fe200078e3cff */
[----:B------:R-:W4:Y:S01]  /*75d0*/  LDCU UR4, c[0x0][0x45c] ;  /* 0x00008b80ff0477ac */ /* 0x000f220008000800 */
[----:B------:R-:W-:Y:S01]  /*75e0*/  LOP3.LUT R244, R88, R204, RZ, 0x3c, !PT ;  /* 0x000000cc58f47212 */ /* 0x000fe200078e3cff */
[----:B------:R-:W-:-:S02]  /*75f0*/  VIADD R204, R216, 0x3c6ef372 ;  /* 0x3c6ef372d8cc7836 */ /* 0x000fc40000000000 */
[----:B-1----:R-:W-:Y:S01]  /*7600*/  IMAD.MOV.U32 R3, RZ, RZ, R6 ;  /* 0x000000ffff037224 */ /* 0x002fe200078e0006 */
[----:B------:R1:W-:Y:S01]  /*7610*/  STL.64 [R1+0x30], R6 ;  /* 0x0000300601007387 */ /* 0x0003e20000100a00 */
[----:B------:R-:W-:-:S03]  /*7620*/  IMAD.MOV.U32 R4, RZ, RZ, R7 ;  /* 0x000000ffff047224 */ /* 0x000fc600078e0007 */
[C---:B------:R-:W-:Y:S02]  /*7630*/  SHF.L.U32 R2, R3.reuse, 0x5, RZ ;  /* 0x0000000503027819 */ /* 0x040fe400000006ff */
[----:B------:R-:W-:-:S03]  /*7640*/  SHF.L.U64.HI R4, R3, 0x5, R4 ;  /* 0x0000000503047819 */ /* 0x000fc60000010204 */
[----:B------:R1:W-:Y:S04]  /*7650*/  STL [R1+0x70], R2 ;  /* 0x0000700201007387 */ /* 0x0003e80000100800 */
[----:B------:R1:W-:Y:S01]  /*7660*/  STL [R1+0x74], R4 ;  /* 0x0000740401007387 */ /* 0x0003e20000100800 */
[-C--:B--2---:R-:W-:Y:S02]  /*7670*/  LOP3.LUT R240, R203, R204.reuse, RZ, 0x3c, !PT ;  /* 0x000000cccbf07212 */ /* 0x084fe400078e3cff */
[----:B---3--:R-:W-:Y:S01]  /*7680*/  LOP3.LUT R243, R249, R204, RZ, 0x3c, !PT ;  /* 0x000000ccf9f37212 */ /* 0x008fe200078e3cff */
[----:B-1--4-:R-:W-:Y:S06]  /*7690*/  BRA `(.L_x_569) ;  /* 0x0000000000747947 */ /* 0x012fec0003800000 */
.L_x_571:
[----:B------:R-:W2:Y:S01]  /*76a0*/  LDL R231, [R1+0x38] ;  /* 0x0000380001e77983 */ /* 0x000ea20000100800 */
[----:B------:R-:W-:Y:S03]  /*76b0*/  VIADD R2, R215, 0xffffffff ;  /* 0xffffffffd7027836 */ /* 0x000fe60000000000 */
[----:B------:R-:W3:Y:S01]  /*76c0*/  LDL R225, [R1+0x8] ;  /* 0x0000080001e17983 */ /* 0x000ee20000100800 */
[C---:B------:R-:W-:Y:S02]  /*76d0*/  IMAD R173, R2.reuse, UR18, RZ ;  /* 0x0000001202ad7c24 */ /* 0x040fe4000f8e02ff */
[----:B------:R-:W-:Y:S04]  /*76e0*/  IMAD.WIDE.U32 R2, R2, UR19, RZ ;  /* 0x0000001302027c25 */ /* 0x000fe8000f8e00ff */
[----:B------:R-:W-:Y:S01]  /*76f0*/  IMAD.IADD R173, R3, 0x1, R173 ;  /* 0x0000000103ad7824 */ /* 0x000fe200078e02ad */
[C---:B------:R-:W-:Y:S04]  /*7700*/  IADD3 R3, P0, PT, R2.reuse, UR7, RZ ;  /* 0x0000000702037c10 */ /* 0x040fe8000ff1e0ff */
[----:B------:R-:W-:Y:S02]  /*7710*/  IADD3.X R135, PT, PT, R173, UR20, RZ, P0, !PT ;  /* 0x00000014ad877c10 */ /* 0x000fe400087fe4ff */
[C---:B------:R-:W-:Y:S02]  /*7720*/  IADD3 R175, P0, PT, R3.reuse, UR7, RZ ;  /* 0x0000000703af7c10 */ /* 0x040fe4000ff1e0ff */
[CC--:B--2---:R-:W-:Y:S02]  /*7730*/  LEA R178, P1, R2.reuse, R231.reuse, 0x1 ;  /* 0x000000e702b27211 */ /* 0x0c4fe400078208ff */
[----:B------:R-:W-:Y:S02]  /*7740*/  LEA R176, P2, R3, R231, 0x1 ;  /* 0x000000e703b07211 */ /* 0x000fe400078408ff */
[----:B---3--:R-:W-:Y:S02]  /*7750*/  LEA.HI.X R179, R2, R225, R173, 0x1, P1 ;  /* 0x000000e102b37211 */ /* 0x008fe400008f0cad */
[----:B------:R-:W-:Y:S02]  /*7760*/  IADD3.X R2, PT, PT, R135, UR20, RZ, P0, !PT ;  /* 0x0000001487027c10 */ /* 0x000fe400087fe4ff */
[----:B------:R-:W-:Y:S01]  /*7770*/  LEA R174, P1, R175, R231, 0x1 ;  /* 0x000000e7afae7211 */ /* 0x000fe200078208ff */
[----:B------:R-:W-:Y:S01]  /*7780*/  @!PT LDS RZ, [RZ] ;  /* 0x00000000fffff984 */ /* 0x000fe20000000800 */
[----:B------:R-:W-:Y:S01]  /*7790*/  @!PT LDS RZ, [RZ] ;  /* 0x00000000fffff984 */ /* 0x000fe20000000800 */
[----:B------:R-:W-:Y:S01]  /*77a0*/  @!PT LDS RZ, [RZ] ;  /* 0x00000000fffff984 */ /* 0x000fe20000000800 */
[----:B------:R1:W-:Y:S01]  /*77b0*/  LDGSTS.E.BYPASS.LTC128B.128 [R224+0x2000], desc[UR24][R178.64] ;  /* 0x02000000b2e07fae */ /* 0x0003e2000b981a18 */
[C---:B------:R-:W-:Y:S02]  /*77c0*/  IADD3 R173, P0, PT, R3.reuse, UR6, RZ ;  /* 0x0000000603ad7c10 */ /* 0x040fe4000ff1e0ff */
[-C--:B------:R-:W-:Y:S02]  /*77d0*/  LEA.HI.X R177, R3, R225.reuse, R135, 0x1, P2 ;  /* 0x000000e103b17211 */ /* 0x080fe400010f0c87 */
[----:B------:R-:W-:Y:S02]  /*77e0*/  LEA.HI.X R175, R175, R225, R2, 0x1, P1 ;  /* 0x000000e1afaf7211 */ /* 0x000fe400008f0c02 */
[----:B------:R-:W-:Y:S01]  /*77f0*/  IADD3.X R135, PT, PT, R135, UR21, RZ, P0, !PT ;  /* 0x0000001587877c10 */ /* 0x000fe200087fe4ff */
[----:B------:R1:W-:Y:S01]  /*7800*/  LDGSTS.E.BYPASS.LTC128B.128 [R224+0x2800], desc[UR24][R176.64] ;  /* 0x02800000b0e07fae */ /* 0x0003e2000b981a18 */
[C---:B------:R-:W-:Y:S03]  /*7810*/  LEA R2, P0, R173.reuse, R231, 0x1 ;  /* 0x000000e7ad027211 */ /* 0x040fe600078008ff */
[----:B------:R1:W-:Y:S01]  /*7820*/  LDGSTS.E.BYPASS.LTC128B.128 [R224+0x3000], desc[UR24][R174.64] ;  /* 0x03000000aee07fae */ /* 0x0003e2000b981a18 */
[----:B------:R-:W-:Y:S05]  /*7830*/  LEA.HI.X R3, R173, R225, R135, 0x1, P0 ;  /* 0x000000e1ad037211 */ /* 0x000fea00000f0c87 */
[----:B------:R1:W-:Y:S04]  /*7840*/  LDGSTS.E.BYPASS.LTC128B.128 [R224+0x3800], desc[UR24][R2.64] ;  /* 0x0380000002e07fae */ /* 0x0003e8000b981a18 */
[----:B------:R-:W0:Y:S01]  /*7850*/  LDGDEPBAR ;  /* 0x00000000000079af */ /* 0x000e220000000000 */
[----:B------:R-:W-:Y:S05]  /*7860*/  BRA `(.L_x_570) ;  /* 0x0000000c00a47947 */ /* 0x000fea0003800000 */
.L_x_569:
[----:B------:R-:W2:Y:S01]  /*7870*/  LDL R17, [R1+0x30] ;  /* 0x0000300001117983 */ /* 0x000ea20000100800 */
[----:B------:R-:W-:Y:S04]  /*7880*/  DEPBAR.LE SB0, 0x0 ;  /* 0x000080000000791a */ /* 0x000fe80000000000 */
[----:B------:R-:W3:Y:S01]  /*7890*/  LDL R18, [R1+0x34] ;  /* 0x0000340001127983 */ /* 0x000ee20000100800 */
[C---:B------:R-:W-:Y:S03]  /*78a0*/  IMAD.SHL.U32 R214, R215.reuse, 0x4, RZ ;  /* 0x00000004d7d67824 */ /* 0x040fe600078e00ff */
        /* <DEDUP_REMOVED lines=8> */
[----:B------:R-:W5:Y:S06]  /*7930*/  LDL.64 R232, [R1] ;  /* 0x0000000001e87983 */ /* 0x000f6c0000100a00 */
[----:B------:R-:W5:Y:S01]  /*7940*/  LDL.64 R218, [R1+0x10] ;  /* 0x0000100001da7983 */ /* 0x000f620000100a00 */
        /* <DEDUP_REMOVED lines=19> */
[----:B------:R-:W-:Y:S02]  /*7a80*/  LEA R4, P0, R12, R4, 0x1 ;  /* 0x000000040c047211 */ /* 0x000fe400078008ff */
[----:B------:R-:W-:Y:S01]  /*7a90*/  LOP3.LUT R2, R214, R235, R217, 0x96, !PT ;  /* 0x000000ebd6027212 */ /* 0x000fe200078e96d9 */
[----:B------:R-:W-:Y:S01]  /*7aa0*/  LDGSTS.E.BYPASS.LTC128B.128 [R224+0x5000], desc[UR24][R6.64] ;  /* 0x0500000006e07fae */ /* 0x000fe2000b981a18 */
[----:B------:R-:W-:Y:S02]  /*7ab0*/  LEA.HI.X R5, R12, R16, R15, 0x1, P0 ;  /* 0x000000100c057211 */ /* 0x000fe400000f0c0f */
[----:B------:R-:W-:Y:S01]  /*7ac0*/  ISETP.NE.AND P0, PT, R215, RZ, PT ;  /* 0x000000ffd700720c */ /* 0x000fe20003f05270 */
[----:B------:R-:W-:Y:S04]  /*7ad0*/  IMAD.WIDE.U32 R2, R2, -0x326172a9, RZ ;  /* 0xcd9e8d5702027825 */ /* 0x000fe800078e00ff */
[----:B------:R1:W-:Y:S01]  /*7ae0*/  LDGSTS.E.BYPASS.LTC128B.128 [R224+0x5800], desc[UR24][R4.64] ;  /* 0x0580000004e07fae */ /* 0x0003e2000b981a18 */
[C---:B------:R-:W-:Y:S02]  /*7af0*/  LOP3.LUT R136, R3.reuse, R241, RZ, 0x3c, !PT ;  /* 0x000000f103887212 */ /* 0x040fe400078e3cff */
[----:B------:R-:W-:Y:S03]  /*7b00*/  LOP3.LUT R3, R3, R244, RZ, 0x3c, !PT ;  /* 0x000000f403037212 */ /* 0x000fe600078e3cff */
[----:B------:R-:W-:Y:S02]  /*7b10*/  IMAD.WIDE.U32 R136, R136, -0x2daee0ad, RZ ;  /* 0xd2511f5388887825 */ /* 0x000fe400078e00ff */
        /* <DEDUP_REMOVED lines=54> */
[-C--:B------:R-:W-:Y:S03]  /*7e80*/  HMMA.16816.F32 R12, R184, R182.reuse, R12 ;  /* 0x000000b6b80c723c */ /* 0x080fe6000000180c */
[----:B------:R-:W-:Y:S05]  /*7e90*/  FMNMX3.FTZ R135, R0, R4, R5, !PT ;  /* 0x0000000400877276 */ /* 0x000fea0007810005 */
[C---:B------:R-:W-:Y:S01]  /*7ea0*/  HMMA.16816.F32 R16, R176.reuse, R182, R16 ;  /* 0x000000b6b010723c */ /* 0x040fe20000001810 */
[----:B------:R-:W2:Y:S01]  /*7eb0*/  LDSM.16.M88.4 R180, [R210+0x3c00] ;  /* 0x003c0000d2b4783b */ /* 0x000ea20000000200 */
[----:B------:R-:W-:Y:S06]  /*7ec0*/  DEPBAR.LE SB0, 0x0 ;  /* 0x000080000000791a */ /* 0x000fec0000000000 */
[-C--:B------:R-:W-:Y:S01]  /*7ed0*/  HMMA.16816.F32 R20, R176, R188.reuse, R20 ;  /* 0x000000bcb014723c */ /* 0x080fe20000001814 */
[----:B------:R-:W-:Y:S07]  /*7ee0*/  BAR.SYNC.DEFER_BLOCKING 0x0 ;  /* 0x0000000000007b1d */ /* 0x000fee0000010000 */
[C---:B------:R-:W-:Y:S04]  /*7ef0*/  HMMA.16816.F32 R24, R184.reuse, R188, R24 ;  /* 0x000000bcb818723c */ /* 0x040fe80000001818 */
[----:B------:R-:W-:Y:S01]  /*7f00*/  VIADD R189, R217, 0xed9eba14 ;  /* 0xed9eba14d9bd7836 */ /* 0x000fe20000000000 */
[----:B------:R-:W-:Y:S01]  /*7f10*/  FMNMX3.FTZ R135, R135, R16, R17, !PT ;  /* 0x0000001087877276 */ /* 0x000fe20007810011 */
[----:B------:R-:W-:Y:S02]  /*7f20*/  VIADD R188, R217, 0xa9066899 ;  /* 0xa9066899d9bc7836 */ /* 0x000fe40000000000 */
[-C--:B------:R-:W-:Y:S03]  /*7f30*/  HMMA.16816.F32 R28, R184, R190.reuse, R28 ;  /* 0x000000beb81c723c */ /* 0x080fe6000000181c */
[----:B------:R-:W-:Y:S05]  /*7f40*/  FMNMX3.FTZ R135, R135, R20, R21, !PT ;  /* 0x0000001487877276 */ /* 0x000fea0007810015 */
[C---:B------:R-:W-:Y:S04]  /*7f50*/  HMMA.16816.F32 R32, R176.reuse, R190, R32 ;  /* 0x000000beb020723c */ /* 0x040fe80000001820 */
[C---:B------:R-:W-:Y:S02]  /*7f60*/  VIADD R191, R217.reuse, 0x76cf5d0a ;  /* 0x76cf5d0ad9bf7836 */ /* 0x040fe40000000000 */
[----:B------:R-:W-:Y:S02]  /*7f70*/  VIADD R190, R217, 0x32370b8f ;  /* 0x32370b8fd9be7836 */ /* 0x000fe40000000000 */
[-C--:B----4-:R-:W-:Y:S03]  /*7f80*/  HMMA.16816.F32 R36, R176, R192.reuse, R36 ;  /* 0x000000c0b024723c */ /* 0x090fe60000001824 */
[----:B------:R-:W-:Y:S05]  /*7f90*/  LOP3.LUT R133, R228, R191, R137, 0x96, !PT ;  /* 0x000000bfe4857212 */ /* 0x000fea00078e9689 */
[C---:B------:R-:W-:Y:S04]  /*7fa0*/  HMMA.16816.F32 R40, R184.reuse, R192, R40 ;  /* 0x000000c0b828723c */ /* 0x040fe80000001828 */
[----:B------:R-:W-:Y:S04]  /*7fb0*/  LOP3.LUT R192, R2, R243, RZ, 0x3c, !PT ;  /* 0x000000f302c07212 */ /* 0x000fe800078e3cff */
[-C--:B------:R-:W-:Y:S03]  /*7fc0*/  HMMA.16816.F32 R44, R184, R194.reuse, R44 ;  /* 0x000000c2b82c723c */ /* 0x080fe6000000182c */
[----:B------:R-:W-:Y:S05]  /*7fd0*/  IMAD.WIDE.U32 R192, R192, -0x2daee0ad, RZ ;  /* 0xd2511f53c0c07825 */ /* 0x000fea00078e00ff */
[C---:B------:R-:W-:Y:S04]  /*7fe0*/  HMMA.16816.F32 R48, R176.reuse, R194, R48 ;  /* 0x000000c2b030723c */ /* 0x040fe80000001830 */
[----:B------:R-:W-:Y:S01]  /*7ff0*/  LOP3.LUT R194, R2, R240, RZ, 0x3c, !PT ;  /* 0x000000f002c27212 */ /* 0x000fe200078e3cff */
[----:B------:R-:W-:Y:S03]  /*8000*/  IMAD.WIDE.U32 R2, R3, -0x2daee0ad, RZ ;  /* 0xd2511f5303027825 */ /* 0x000fe600078e00ff */
[-C--:B------:R-:W-:Y:S03]  /*8010*/  HMMA.16816.F32 R52, R176, R196.reuse, R52 ;  /* 0x000000c4b034723c */ /* 0x080fe60000001834 */
[----:B------:R-:W-:Y:S01]  /*8020*/  IMAD.WIDE.U32 R194, R194, -0x2daee0ad, RZ ;  /* 0xd2511f53c2c27825 */ /* 0x000fe200078e00ff */
[----:B------:R-:W-:Y:S02]  /*8030*/  LOP3.LUT R3, R246, R191, R3, 0x96, !PT ;  /* 0x000000bff6037212 */ /* 0x000fe400078e9603 */
[C---:B------:R-:W-:Y:S02]  /*8040*/  LOP3.LUT R2, R190.reuse, R2, R193, 0x96, !PT ;  /* 0x00000002be027212 */ /* 0x040fe400078e96c1 */
[C---:B------:R-:W-:Y:S04]  /*8050*/  HMMA.16816.F32 R56, R184.reuse, R196, R56 ;  /* 0x000000c4b838723c */ /* 0x040fe80000001838 */
[----:B------:R-:W-:Y:S01]  /*8060*/  LOP3.LUT R136, R190, R136, R195, 0x96, !PT ;  /* 0x00000088be887212 */ /* 0x000fe200078e96c3 */
[----:B------:R-:W-:Y:S03]  /*8070*/  IMAD.WIDE.U32 R196, R133, -0x326172a9, RZ ;  /* 0xcd9e8d5785c47825 */ /* 0x000fe600078e00ff */
[-C--:B------:R-:W-:Y:S08]  /*8080*/  HMMA.16816.F32 R60, R184, R198.reuse, R60 ;  /* 0x000000c6b83c723c */ /* 0x080ff0000000183c */
[C---:B------:R-:W-:Y:S08]  /*8090*/  HMMA.16816.F32 R64, R176.reuse, R198, R64 ;  /* 0x000000c6b040723c */ /* 0x040ff00000001840 */
[-C--:B------:R-:W-:Y:S08]  /*80a0*/  HMMA.16816.F32 R68, R176, R200.reuse, R68 ;  /* 0x000000c8b044723c */ /* 0x080ff00000001844 */
[C---:B------:R-:W-:Y:S04]  /*80b0*/  HMMA.16816.F32 R72, R184.reuse, R200, R72 ;  /* 0x000000c8b848723c */ /* 0x040fe80000001848 */
[----:B------:R-:W-:Y:S04]  /*80c0*/  IMAD.WIDE.U32 R200, R2, -0x326172a9, RZ ;  /* 0xcd9e8d5702c87825 */ /* 0x000fe800078e00ff */
[-C--:B------:R-:W-:Y:S03]  /*80d0*/  HMMA.16816.F32 R76, R184, R202.reuse, R76 ;  /* 0x000000cab84c723c */ /* 0x080fe6000000184c */
[----:B------:R-:W-:Y:S05]  /*80e0*/  VIADD R2, R214, 0x1 ;  /* 0x00000001d6027836 */ /* 0x000fea0000000000 */
[----:B------:R-:W-:Y:S01]  /*80f0*/  LOP3.LUT R2, R235, R217, R2, 0x96, !PT ;  /* 0x000000d9eb027212 */ /* 0x000fe200078e9602 */
[C---:B------:R-:W-:Y:S04]  /*8100*/  HMMA.16816.F32 R80, R176.reuse, R202, R80 ;  /* 0x000000cab050723c */ /* 0x040fe80000001850 */
[----:B------:R-:W-:Y:S04]  /*8110*/  IMAD.WIDE.U32 R202, R136, -0x326172a9, RZ ;  /* 0xcd9e8d5788ca7825 */ /* 0x000fe800078e00ff */
[-C--:B------:R-:W-:Y:S03]  /*8120*/  HMMA.16816.F32 R84, R176, R204.reuse, R84 ;  /* 0x000000ccb054723c */ /* 0x080fe60000001854 */
[----:B------:R-:W-:Y:S01]  /*8130*/  LOP3.LUT R196, R223, R196, R203, 0x96, !PT ;  /* 0x000000c4dfc47212 */ /* 0x000fe200078e96cb */
[----:B------:R-:W-:Y:S01]  /*8140*/  IMAD.WIDE.U32 R136, R3, -0x326172a9, RZ ;  /* 0xcd9e8d5703887825 */ /* 0x000fe200078e00ff */
[-C--:B------:R-:W-:Y:S03]  /*8150*/  LOP3.LUT R3, R232, R220.reuse, R197, 0x96, !PT ;  /* 0x000000dce8037212 */ /* 0x080fe600078e96c5 */
[C---:B------:R-:W-:Y:S04]  /*8160*/  HMMA.16816.F32 R88, R184.reuse, R204, R88 ;  /* 0x000000ccb858723c */ /* 0x040fe80000001858 */
[----:B------:R-:W-:Y:S01]  /*8170*/  LOP3.LUT R133, R218, R220, R137, 0x96, !PT ;  /* 0x000000dcda857212 */ /* 0x000fe200078e9689 */
[----:B------:R-:W-:Y:S01]  /*8180*/  IMAD.WIDE.U32 R196, R196, -0x2daee0ad, RZ ;  /* 0xd2511f53c4c47825 */ /* 0x000fe200078e00ff */
[----:B------:R-:W-:Y:S02]  /*8190*/  LOP3.LUT R195, R223, R136, R201, 0x96, !PT ;  /* 0x00000088dfc37212 */ /* 0x000fe400078e96c9 */
[-C--:B------:R-:W-:Y:S03]  /*81a0*/  HMMA.16816.F32 R92, R184, R206.reuse, R92 ;  /* 0x000000ceb85c723c */ /* 0x080fe6000000185c */
[----:B------:R-:W-:Y:S04]  /*81b0*/  IMAD.WIDE.U32 R198, R133, -0x2daee0ad, RZ ;  /* 0xd2511f5385c67825 */ /* 0x000fe800078e00ff */
[----:B------:R-:W-:Y:S01]  /*81c0*/  IMAD.WIDE.U32 R136, R2, -0x326172a9, RZ ;  /* 0xcd9e8d5702887825 */ /* 0x000fe200078e00ff */
[----:B------:R-:W-:Y:S01]  /*81d0*/  LOP3.LUT R192, R189, R192, R199, 0x96, !PT ;  /* 0x000000c0bdc07212 */ /* 0x000fe200078e96c7 */
[C---:B------:R-:W-:Y:S04]  /*81e0*/  HMMA.16816.F32 R96, R176.reuse, R206, R96 ;  /* 0x000000ceb060723c */ /* 0x040fe80000001860 */
[C---:B------:R-:W-:Y:S01]  /*81f0*/  LOP3.LUT R2, R137.reuse, R244, RZ, 0x3c, !PT ;  /* 0x000000f489027212 */ /* 0x040fe200078e3cff */
[----:B------:R-:W-:Y:S01]  /*8200*/  IMAD.WIDE.U32 R204, R192, -0x326172a9, RZ ;  /* 0xcd9e8d57c0cc7825 */ /* 0x000fe200078e00ff */
[C---:B------:R-:W-:Y:S02]  /*8210*/  LOP3.LUT R193, R136.reuse, R243, RZ, 0x3c, !PT ;  /* 0x000000f388c17212 */ /* 0x040fe400078e3cff */
[----:B------:R-:W-:Y:S01]  /*8220*/  LOP3.LUT R219, R137, R241, RZ, 0x3c, !PT ;  /* 0x000000f189db7212 */ /* 0x000fe200078e3cff */
[-C--:B-1----:R-:W-:Y:S03]  /*8230*/  HMMA.16816.F32 R100, R176, R172.reuse, R100 ;  /* 0x000000acb064723c */ /* 0x082fe60000001864 */
[----:B------:R-:W-:Y:S01]  /*8240*/  LOP3.LUT R218, R136, R240, RZ, 0x3c, !PT ;  /* 0x000000f088da7212 */ /* 0x000fe200078e3cff */
[----:B------:R-:W-:Y:S01]  /*8250*/  IMAD.WIDE.U32 R192, R193, -0x2daee0ad, RZ ;  /* 0xd2511f53c1c07825 */ /* 0x000fe200078e00ff */
[----:B------:R-:W-:Y:S03]  /*8260*/  LOP3.LUT R199, R222, R200, R205, 0x96, !PT ;  /* 0x000000c8dec77212 */ /* 0x000fe600078e96cd */
[C---:B------:R-:W-:Y:S04]  /*8270*/  HMMA.16816.F32 R104, R184.reuse, R172, R104 ;  /* 0x000000acb868723c */ /* 0x040fe80000001868 */
[----:B------:R-:W-:Y:S04]  /*8280*/  IMAD.WIDE.U32 R172, R3, -0x2daee0ad, RZ ;  /* 0xd2511f5303ac7825 */ /* 0x000fe800078e00ff */
[-C--:B------:R-:W-:Y:S03]  /*8290*/  HMMA.16816.F32 R108, R184, R174.reuse, R108 ;  /* 0x000000aeb86c723c */ /* 0x080fe6000000186c */
[----:B------:R-:W-:Y:S01]  /*82a0*/  LOP3.LUT R133, R189, R194, R173, 0x96, !PT ;  /* 0x000000c2bd857212 */ /* 0x000fe200078e96ad */
[----:B------:R-:W-:Y:S01]  /*82b0*/  IMAD.WIDE.U32 R194, R195, -0x2daee0ad, RZ ;  /* 0xd2511f53c3c27825 */ /* 0x000fe200078e00ff */
[C---:B------:R-:W-:Y:S03]  /*82c0*/  LOP3.LUT R3, R188.reuse, R172, R197, 0x96, !PT ;  /* 0x000000acbc037212 */ /* 0x040fe600078e96c5 */
[C---:B------:R-:W-:Y:S04]  /*82d0*/  HMMA.16816.F32 R112, R176.reuse, R174, R112 ;  /* 0x000000aeb070723c */ /* 0x040fe80000001870 */
[----:B------:R-:W-:Y:S01]  /*82e0*/  IMAD.WIDE.U32 R136, R3, -0x326172a9, RZ ;  /* 0xcd9e8d5703887825 */ /* 0x000fe200078e00ff */
[----:B------:R-:W-:Y:S03]  /*82f0*/  LOP3.LUT R3, R188, R198, R195, 0x96, !PT ;  /* 0x000000c6bc037212 */ /* 0x000fe600078e96c3 */
[-C--:B--2---:R-:W-:Y:S03]  /*8300*/  HMMA.16816.F32 R116, R176, R180.reuse, R116 ;  /* 0x000000b4b074723c */ /* 0x084fe60000001874 */
[----:B------:R-:W-:Y:S01]  /*8310*/  PRMT R206, R136, 0x7773, RZ ;  /* 0x0000777388ce7816 */ /* 0x000fe200000000ff */
[----:B------:R-:W-:Y:S01]  /*8320*/  IMAD.WIDE.U32 R174, R2, -0x2daee0ad, RZ ;  /* 0xd2511f5302ae7825 */ /* 0x000fe200078e00ff */
[----:B------:R-:W-:Y:S02]  /*8330*/  FMNMX3.FTZ R2, R134, R8, R9, !PT ;  /* 0x0000000886027276 */ /* 0x000fe40007810009 */
[C---:B------:R-:W-:Y:S01]  /*8340*/  PRMT R205, R136.reuse, 0x7772, RZ ;  /* 0x0000777288cd7816 */ /* 0x040fe200000000ff */
[C---:B------:R-:W-:Y:S04]  /*8350*/  HMMA.16816.F32 R120, R184.reuse, R180, R120 ;  /* 0x000000b4b878723c */ /* 0x040fe80000001878 */
[----:B------:R-:W-:Y:S01]  /*8360*/  PRMT R203, R136, 0x7771, RZ ;  /* 0x0000777188cb7816 */ /* 0x000fe200000000ff */
[----:B------:R-:W-:Y:S01]  /*8370*/  IMAD.WIDE.U32 R180, R3, -0x326172a9, RZ ;  /* 0xcd9e8d5703b47825 */ /* 0x000fe200078e00ff */
[----:B------:R-:W-:Y:S02]  /*8380*/  FMNMX3.FTZ R3, R132, R6, R7, !PT ;  /* 0x0000000684037276 */ /* 0x000fe40007810007 */
[----:B------:R-:W-:Y:S01]  /*8390*/  LOP3.LUT R201, R190, R174, R193, 0x96, !PT ;  /* 0x000000aebec97212 */ /* 0x000fe200078e96c1 */
[----:B------:R-:W-:Y:S01]  /*83a0*/  IMAD.MOV.U32 R200, RZ, RZ, R136 ;  /* 0x000000ffffc87224 */ /* 0x000fe200078e0088 */
[----:B------:R-:W-:Y:S01]  /*83b0*/  FMNMX3.FTZ R136, R2, R12, R13, !PT ;  /* 0x0000000c02887276 */ /* 0x000fe2000781000d */
[----:B------:R-:W-:Y:S01]  /*83c0*/  IMAD.WIDE.U32 R172, R133, -0x326172a9, RZ ;  /* 0xcd9e8d5785ac7825 */ /* 0x000fe200078e00ff */
[----:B------:R-:W-:Y:S01]  /*83d0*/  FMNMX3.FTZ R2, R3, R18, R19, !PT ;  /* 0x0000001203027276 */ /* 0x000fe20007810013 */
[-C--:B------:R-:W-:Y:S03]  /*83e0*/  HMMA.16816.F32 R124, R184, R182.reuse, R124 ;  /* 0x000000b6b87c723c */ /* 0x080fe6000000187c */
[----:B------:R-:W-:Y:S01]  /*83f0*/  FMNMX3.FTZ R3, R135, R32, R33, !PT ;  /* 0x0000002087037276 */ /* 0x000fe20007810021 */
[----:B------:R-:W-:Y:S01]  /*8400*/  IMAD.MOV.U32 R187, RZ, RZ, R180 ;  /* 0x000000ffffbb7224 */ /* 0x000fe200078e00b4 */
[----:B------:R-:W-:Y:S02]  /*8410*/  FMNMX3.FTZ R136, R136, R24, R25, !PT ;  /* 0x0000001888887276 */ /* 0x000fe40007810019 */
[----:B------:R-:W-:Y:S01]  /*8420*/  LOP3.LUT R133, R221, R172, R137, 0x96, !PT ;  /* 0x000000acdd857212 */ /* 0x000fe200078e9689 */
        /* <DEDUP_REMOVED lines=31> */
[----:B------:R-:W-:Y:S02]  /*8620*/  FMNMX3.FTZ R135, R135, R104, R105, !PT ;  /* 0x0000006887877276 */ /* 0x000fe40007810069 */
[----:B------:R-:W-:Y:S01]  /*8630*/  FMNMX3.FTZ R2, R2, R102, R103, !PT ;  /* 0x0000006602027276 */ /* 0x000fe20007810067 */
[----:B------:R-:W-:Y:S01]  /*8640*/  IMAD.WIDE.U32 R136, R173, -0x2daee0ad, RZ ;  /* 0xd2511f53ad887825 */ /* 0x000fe200078e00ff */
[----:B------:R-:W-:Y:S02]  /*8650*/  FMNMX3.FTZ R3, R3, R116, R117, !PT ;  /* 0x0000007403037276 */ /* 0x000fe40007810075 */
[----:B------:R-:W-:Y:S02]  /*8660*/  LOP3.LUT R172, R221, R204, R181, 0x96, !PT ;  /* 0x000000ccddac7212 */ /* 0x000fe400078e96b5 */
[C---:B------:R-:W-:Y:S02]  /*8670*/  PRMT R185, R180.reuse, 0x7773, RZ ;  /* 0x00007773b4b97816 */ /* 0x040fe400000000ff */
[C---:B------:R-:W-:Y:S02]  /*8680*/  PRMT R184, R180.reuse, 0x7772, RZ ;  /* 0x00007772b4b87816 */ /* 0x040fe400000000ff */
[----:B------:R-:W-:Y:S02]  /*8690*/  PRMT R198, R180, 0x7771, RZ ;  /* 0x00007771b4c67816 */ /* 0x000fe400000000ff */
[----:B------:R-:W-:Y:S02]  /*86a0*/  LOP3.LUT R202, R246, R191, R175, 0x96, !PT ;  /* 0x000000bff6ca7212 */ /* 0x000fe400078e96af */
[----:B------:R-:W-:Y:S02]  /*86b0*/  PRMT R207, R205, 0x5410, R206 ;  /* 0x00005410cdcf7816 */ /* 0x000fe400000000ce */
[----:B------:R-:W-:Y:S02]  /*86c0*/  FMNMX3.FTZ R182, R135, R108, R109, !PT ;  /* 0x0000006c87b67276 */ /* 0x000fe4000781006d */
[----:B------:R-:W-:Y:S02]  /*86d0*/  FMNMX3.FTZ R181, R2, R114, R115, !PT ;  /* 0x0000007202b57276 */ /* 0x000fe40007810073 */
[----:B------:R-:W-:Y:S01]  /*86e0*/  FMNMX3.FTZ R180, R3, R128, R129, !PT ;  /* 0x0000008003b47276 */ /* 0x000fe20007810081 */
[----:B------:R-:W-:Y:S06]  /*86f0*/  @P0 BRA `(.L_x_571) ;  /* 0xffffffec00e80947 */ /* 0x000fec000383ffff */
.L_x_570:
[----:B------:R-:W-:Y:S01]  /*8700*/  FMNMX3.FTZ R135, R181, R118, R119, !PT ;  /* 0x00000076b5877276 */ /* 0x000fe20007810077 */
[----:B------:R2:W-:Y:S01]  /*8710*/  STL.64 [R1+0x88], R162 ;  /* 0x000088a201007387 */ /* 0x0005e20000100a00 */
[----:B------:R-:W-:Y:S01]  /*8720*/  FMNMX3.FTZ R173, R182, R120, R121, !PT ;  /* 0x00000078b6ad7276 */ /* 0x000fe20007810079 */
[----:B------:R-:W-:Y:S01]  /*8730*/  VIADD R225, R217, 0x646e171e ;  /* 0x646e171ed9e17836 */ /* 0x000fe20000000000 */
[----:B------:R-:W-:Y:S01]  /*8740*/  FMNMX3.FTZ R135, R135, R130, R131, !PT ;  /* 0x0000008287877276 */ /* 0x000fe20007810083 */
[----:B-1----:R-:W-:Y:S01]  /*8750*/  IMAD.WIDE.U32 R2, R199, -0x2daee0ad, RZ ;  /* 0xd2511f53c7027825 */ /* 0x002fe200078e00ff */
[----:B------:R-:W-:Y:S01]  /*8760*/  FMNMX3.FTZ R173, R173, R124, R125, !PT ;  /* 0x0000007cadad7276 */ /* 0x000fe2000781007d */
[----:B------:R1:W-:Y:S01]  /*8770*/  STL.64 [R1+0x80], R210 ;  /* 0x000080d201007387 */ /* 0x0003e20000100a00 */
[C---:B------:R-:W-:Y:S01]  /*8780*/  LOP3.LUT R174, R225.reuse, R196, R137, 0x96, !PT ;  /* 0x000000c4e1ae7212 */ /* 0x040fe200078e9689 */
[----:B------:R-:W-:Y:S01]  /*8790*/  IMAD.MOV.U32 R199, RZ, RZ, R2 ;  /* 0x000000ffffc77224 */ /* 0x000fe200078e0002 */
[----:B------:R-:W-:Y:S01]  /*87a0*/  FMNMX3.FTZ R137, R138, R10, R11, !PT ;  /* 0x0000000a8a897276 */ /* 0x000fe2000781000b */
[----:B------:R-:W-:Y:S01]  /*87b0*/  IMAD.MOV.U32 R186, RZ, RZ, R136 ;  /* 0x000000ffffba7224 */ /* 0x000fe200078e0088 */
[----:B------:R-:W-:Y:S01]  /*87c0*/  LOP3.LUT R175, R225, R194, R3, 0x96, !PT ;  /* 0x000000c2e1af7212 */ /* 0x000fe200078e9603 */
[----:B------:R-:W3:Y:S01]  /*87d0*/  SHFL.BFLY PT, R176, R180, 0x2, 0x1f ;  /* 0x0c401f00b4b07f89 */ /* 0x000ee200000e0000 */
[----:B------:R-:W-:Y:S02]  /*87e0*/  FMNMX3.FTZ R137, R137, R14, R15, !PT ;  /* 0x0000000e89897276 */ /* 0x000fe4000781000f */
[----:B------:R-:W-:Y:S05]  /*87f0*/  PRMT R206, R184, 0x5410, R185 ;  /* 0x00005410b8ce7816 */ /* 0x000fea00000000b9 */
[----:B------:R-:W4:Y:S01]  /*8800*/  SHFL.BFLY PT, R178, R135, 0x2, 0x1f ;  /* 0x0c401f0087b27f89 */ /* 0x000f2200000e0000 */
[----:B------:R-:W-:Y:S02]  /*8810*/  FMNMX3.FTZ R3, R137, R26, R27, !PT ;  /* 0x0000001a89037276 */ /* 0x000fe4000781001b */
[----:B------:R-:W-:Y:S05]  /*8820*/  LOP3.LUT R177, R187, 0xff, RZ, 0xc0, !PT ;  /* 0x000000ffbbb17812 */ /* 0x000fea00078ec0ff */
[----:B------:R-:W4:Y:S01]  /*8830*/  SHFL.BFLY PT, R179, R173, 0x2, 0x1f ;  /* 0x0c401f00adb37f89 */ /* 0x000f2200000e0000 */
[----:B------:R-:W-:Y:S02]  /*8840*/  FMNMX3.FTZ R3, R3, R30, R31, !PT ;  /* 0x0000001e03037276 */ /* 0x000fe4000781001f */
[C---:B------:R-:W-:Y:S02]  /*8850*/  PRMT R184, R136.reuse, 0x7773, RZ ;  /* 0x0000777388b87816 */ /* 0x040fe400000000ff */
[----:B------:R-:W-:Y:S02]  /*8860*/  FMNMX3.FTZ R3, R3, R42, R43, !PT ;  /* 0x0000002a03037276 */ /* 0x000fe4000781002b */
[C---:B------:R-:W-:Y:S01]  /*8870*/  PRMT R183, R136.reuse, 0x7772, RZ ;  /* 0x0000777288b77816 */ /* 0x040fe200000000ff */
[----:B--2---:R-:W-:Y:S01]  /*8880*/  IMAD.MOV.U32 R162, RZ, RZ, R228 ;  /* 0x000000ffffa27224 */ /* 0x004fe200078e00e4 */
[----:B------:R-:W-:Y:S01]  /*8890*/  PRMT R185, R136, 0x7771, RZ ;  /* 0x0000777188b97816 */ /* 0x000fe200000000ff */
[----:B------:R-:W-:Y:S01]  /*88a0*/  IMAD.MOV.U32 R163, RZ, RZ, R229 ;  /* 0x000000ffffa37224 */ /* 0x000fe200078e00e5 */
[----:B------:R-:W-:Y:S02]  /*88b0*/  LOP3.LUT R136, R200, 0xff, RZ, 0xc0, !PT ;  /* 0x000000ffc8887812 */ /* 0x000fe400078ec0ff */
[----:B------:R-:W-:Y:S01]  /*88c0*/  FMNMX3.FTZ R3, R3, R46, R47, !PT ;  /* 0x0000002e03037276 */ /* 0x000fe2000781002f */
[----:B-1----:R-:W2:Y:S01]  /*88d0*/  LDL.64 R210, [R1+0x10] ;  /* 0x0000100001d27983 */ /* 0x002ea20000100a00 */
[C---:B------:R-:W-:Y:S02]  /*88e0*/  PRMT R204, R2.reuse, 0x7773, RZ ;  /* 0x0000777302cc7816 */ /* 0x040fe400000000ff */
[C---:B------:R-:W-:Y:S02]  /*88f0*/  PRMT R197, R2.reuse, 0x7772, RZ ;  /* 0x0000777202c57816 */ /* 0x040fe400000000ff */
[----:B------:R-:W-:Y:S02]  /*8900*/  PRMT R205, R2, 0x7771, RZ ;  /* 0x0000777102cd7816 */ /* 0x000fe400000000ff */
[----:B------:R-:W-:Y:S02]  /*8910*/  LOP3.LUT R2, R133, 0xffff, RZ, 0xc0, !PT ;  /* 0x0000ffff85027812 */ /* 0x000fe400078ec0ff */
[----:B------:R-:W-:Y:S02]  /*8920*/  PRMT R203, R136, 0x5410, R203 ;  /* 0x0000541088cb7816 */ /* 0x000fe400000000cb */
[----:B------:R-:W-:Y:S02]  /*8930*/  FMNMX3.FTZ R136, R3, R58, R59, !PT ;  /* 0x0000003a03887276 */ /* 0x000fe4000781003b */
[----:B------:R-:W-:Y:S02]  /*8940*/  SHF.R.U32.HI R2, RZ, 0x8, R2 ;  /* 0x00000008ff027819 */ /* 0x000fe40000011602 */
[----:B------:R-:W-:Y:S02]  /*8950*/  FMNMX3.FTZ R136, R136, R62, R63, !PT ;  /* 0x0000003e88887276 */ /* 0x000fe4000781003f */
[----:B------:R-:W-:Y:S02]  /*8960*/  PRMT R198, R177, 0x5410, R198 ;  /* 0x00005410b1c67816 */ /* 0x000fe400000000c6 */
[----:B------:R-:W-:Y:S02]  /*8970*/  FMNMX3.FTZ R136, R136, R74, R75, !PT ;  /* 0x0000004a88887276 */ /* 0x000fe4000781004b */
[----:B------:R-:W-:Y:S02]  /*8980*/  LOP3.LUT R186, R186, 0xff, RZ, 0xc0, !PT ;  /* 0x000000ffbaba7812 */ /* 0x000fe400078ec0ff */
[----:B------:R-:W-:Y:S02]  /*8990*/  PRMT R229, R183, 0x5410, R184 ;  /* 0x00005410b7e57816 */ /* 0x000fe400000000b8 */
[----:B------:R-:W-:Y:S02]  /*89a0*/  PRMT R186, R186, 0x5410, R185 ;  /* 0x00005410baba7816 */ /* 0x000fe400000000b9 */
[----:B------:R-:W-:Y:S02]  /*89b0*/  PRMT R197, R197, 0x5410, R204 ;  /* 0x00005410c5c57816 */ /* 0x000fe400000000cc */
[----:B---3--:R-:W-:Y:S02]  /*89c0*/  FMNMX.FTZ R137, R180, R176, !PT ;  /* 0x000000b0b4897209 */ /* 0x008fe40007810000 */
[----:B----4-:R-:W-:Y:S02]  /*89d0*/  FMNMX.FTZ R135, R135, R178, !PT ;  /* 0x000000b287877209 */ /* 0x010fe40007810000 */
[----:B------:R-:W-:Y:S01]  /*89e0*/  PRMT R178, R133, 0x7632, R178 ;  /* 0x0000763285b27816 */ /* 0x000fe200000000b2 */
[----:B------:R-:W1:Y:S01]  /*89f0*/  SHFL.BFLY PT, R181, R137, 0x1, 0x1f ;  /* 0x0c201f0089b57f89 */ /* 0x000e6200000e0000 */
[----:B------:R-:W-:Y:S02]  /*8a00*/  FMNMX.FTZ R173, R173, R179, !PT ;  /* 0x000000b3adad7209 */ /* 0x000fe40007810000 */
[----:B------:R-:W-:Y:S05]  /*8a10*/  LOP3.LUT R187, R178, 0xff, RZ, 0xc0, !PT ;  /* 0x000000ffb2bb7812 */ /* 0x000fea00078ec0ff */
[----:B------:R-:W3:Y:S01]  /*8a20*/  SHFL.BFLY PT, R180, R135, 0x1, 0x1f ;  /* 0x0c201f0087b47f89 */ /* 0x000ee200000e0000 */
[----:B------:R-:W-:Y:S02]  /*8a30*/  LOP3.LUT R176, R133, 0xff, RZ, 0xc0, !PT ;  /* 0x000000ff85b07812 */ /* 0x000fe400078ec0ff */
[----:B------:R-:W-:Y:S05]  /*8a40*/  SHF.R.U32.HI R179, RZ, 0x18, R133 ;  /* 0x00000018ffb37819 */ /* 0x000fea0000011685 */
[----:B------:R-:W4:Y:S01]  /*8a50*/  SHFL.BFLY PT, R178, R173, 0x1, 0x1f ;  /* 0x0c201f00adb27f89 */ /* 0x000f2200000e0000 */
[----:B------:R-:W-:Y:S01]  /*8a60*/  PRMT R196, R176, 0x5410, R2 ;  /* 0x00005410b0c47816 */ /* 0x000fe20000000002 */
[----:B------:R-:W-:Y:S01]  /*8a70*/  IMAD.WIDE.U32 R2, R202, -0x326172a9, RZ ;  /* 0xcd9e8d57ca027825 */ /* 0x000fe200078e00ff */
[----:B------:R-:W-:Y:S02]  /*8a80*/  FMNMX3.FTZ R133, R136, R78, R79, !PT ;  /* 0x0000004e88857276 */ /* 0x000fe4000781004f */
[----:B------:R-:W-:Y:S01]  /*8a90*/  PRMT R228, R187, 0x5410, R179 ;  /* 0x00005410bbe47816 */ /* 0x000fe200000000b3 */
[----:B------:R-:W-:Y:S05]  /*8aa0*/  IMAD.WIDE.U32 R176, R201, -0x326172a9, RZ ;  /* 0xcd9e8d57c9b07825 */ /* 0x000fea00078e00ff */
[----:B------:R-:W-:Y:S02]  /*8ab0*/  LOP3.LUT R182, R223, R2, R177, 0x96, !PT ;  /* 0x00000002dfb67212 */ /* 0x000fe400078e96b1 */
[C---:B------:R-:W-:Y:S02]  /*8ac0*/  LOP3.LUT R2, R172.reuse, 0xffff, RZ, 0xc0, !PT ;  /* 0x0000ffffac027812 */ /* 0x040fe400078ec0ff */
[----:B------:R-:W-:Y:S01]  /*8ad0*/  LOP3.LUT R177, R172, 0xff, RZ, 0xc0, !PT ;  /* 0x000000ffacb17812 */ /* 0x000fe200078ec0ff */
[----:B------:R-:W-:Y:S01]  /*8ae0*/  IMAD.WIDE.U32 R182, R182, -0x2daee0ad, RZ ;  /* 0xd2511f53b6b67825 */ /* 0x000fe200078e00ff */
[----:B-1----:R-:W-:Y:S04]  /*8af0*/  FMNMX.FTZ R137, R137, R181, !PT ;  /* 0x000000b589897209 */ /* 0x002fe80007810000 */
[C---:B------:R-:W-:Y:S01]  /*8b00*/  FSETP.NEU.FTZ.AND P0, PT, R137.reuse, -INF , PT ;  /* 0xff8000008900780b */ /* 0x040fe20003f1d000 */
[----:B------:R-:W-:Y:S01]  /*8b10*/  FADD.FTZ R0, -R137, R0 ;  /* 0x0000000089007221 */ /* 0x000fe20000010100 */
[----:B--2---:R-:W-:Y:S02]  /*8b20*/  LOP3.LUT R136, R210, R220, R3, 0x96, !PT ;  /* 0x000000dcd2887212 */ /* 0x004fe400078e9603 */
[----:B------:R-:W-:Y:S02]  /*8b30*/  FMNMX3.FTZ R3, R133, R90, R91, !PT ;  /* 0x0000005a85037276 */ /* 0x000fe4000781005b */
[----:B------:R-:W-:Y:S01]  /*8b40*/  SHF.R.U32.HI R133, RZ, 0x8, R2 ;  /* 0x00000008ff857819 */ /* 0x000fe20000011602 */
[----:B------:R-:W-:Y:S01]  /*8b50*/  IMAD.WIDE.U32 R194, R136, -0x2daee0ad, RZ ;  /* 0xd2511f5388c27825 */ /* 0x000fe200078e00ff */
[----:B---3--:R-:W-:Y:S02]  /*8b60*/  FMNMX.FTZ R136, R135, R180, !PT ;  /* 0x000000b487887209 */ /* 0x008fe40007810000 */
[----:B----4-:R-:W-:Y:S01]  /*8b70*/  FMNMX.FTZ R135, R173, R178, !PT ;  /* 0x000000b2ad877209 */ /* 0x010fe20007810000 */
[----:B------:R-:W-:Y:S01]  /*8b80*/  FMUL.FTZ R173, R137, UR4 ;  /* 0x0000000489ad7c20 */ /* 0x000fe20008410000 */
[----:B------:R-:W-:Y:S02]  /*8b90*/  FMNMX3.FTZ R3, R3, R94, R95, !PT ;  /* 0x0000005e03037276 */ /* 0x000fe4000781005f */
[----:B------:R-:W-:Y:S02]  /*8ba0*/  LOP3.LUT R192, R189, R192, R195, 0x96, !PT ;  /* 0x000000c0bdc07212 */ /* 0x000fe400078e96c3 */
[----:B------:R-:W-:Y:S02]  /*8bb0*/  FSEL R173, R173, RZ, P0 ;  /* 0x000000ffadad7208 */ /* 0x000fe40000000000 */
[----:B------:R-:W-:Y:S01]  /*8bc0*/  FMNMX3.FTZ R3, R3, R106, R107, !PT ;  /* 0x0000006a03037276 */ /* 0x000fe2000781006b */
[----:B------:R-:W-:Y:S01]  /*8bd0*/  IMAD.WIDE.U32 R192, R192, -0x326172a9, RZ ;  /* 0xcd9e8d57c0c07825 */ /* 0x000fe200078e00ff */
[----:B------:R-:W-:Y:S03]  /*8be0*/  PRMT R187, R177, 0x5410, R133 ;  /* 0x00005410b1bb7816 */ /* 0x000fe60000000085 */
[----:B------:R-:W-:Y:S01]  /*8bf0*/  FFMA.FTZ R4, R4, UR4, -R173 ;  /* 0x0000000404047c23 */ /* 0x000fe200080108ad */
[----:B------:R-:W-:Y:S01]  /*8c00*/  FMNMX3.FTZ R2, R3, R110, R111, !PT ;  /* 0x0000006e03027276 */ /* 0x000fe2000781006f */
[----:B------:R-:W-:Y:S01]  /*8c10*/  FMUL.FTZ R3, R0, UR4 ;  /* 0x0000000400037c20 */ /* 0x000fe20008410000 */
[--C-:B------:R-:W-:Y:S01]  /*8c20*/  FFMA.FTZ R237, R84, UR4, -R173.reuse ;  /* 0x0000000454ed7c23 */ /* 0x100fe200080108ad */
[----:B------:R1:W-:Y:S01]  /*8c30*/  MUFU.EX2 R195, R4 ;  /* 0x0000000400c37308 */ /* 0x0003e20000000800 */
[--C-:B------:R-:W-:Y:S01]  /*8c40*/  FFMA.FTZ R236, R85, UR4, -R173.reuse ;  /* 0x0000000455ec7c23 */ /* 0x100fe200080108ad */
[--C-:B------:R-:W-:Y:S01]  /*8c50*/  FFMA.FTZ R21, R21, UR4, -R173.reuse ;  /* 0x0000000415157c23 */ /* 0x100fe200080108ad */
[--C-:B------:R-:W-:Y:S01]  /*8c60*/  FFMA.FTZ R20, R20, UR4, -R173.reuse ;  /* 0x0000000414147c23 */ /* 0x100fe200080108ad */
[--C-:B------:R-:W-:Y:S01]  /*8c70*/  FFMA.FTZ R36, R36, UR4, -R173.reuse ;  /* 0x0000000424247c23 */ /* 0x100fe200080108ad */
[--C-:B------:R-:W-:Y:S01]  /*8c80*/  FFMA.FTZ R251, R128, UR4, -R173.reuse ;  /* 0x0000000480fb7c23 */ /* 0x100fe200080108ad */
[----:B------:R-:W-:Y:S01]  /*8c90*/  FFMA.FTZ R252, R129, UR4, -R173 ;  /* 0x0000000481fc7c23 */ /* 0x000fe200080108ad */
[----:B------:R-:W-:Y:S03]  /*8ca0*/  FSETP.NEU.FTZ.AND P0, PT, R136, -INF , PT ;  /* 0xff8000008800780b */ /* 0x000fe60003f1d000 */
[----:B------:R2:W-:Y:S01]  /*8cb0*/  MUFU.EX2 R133, R3 ;  /* 0x0000000300857308 */ /* 0x0005e20000000800 */
[----:B------:R-:W-:Y:S01]  /*8cc0*/  PRMT R177, R172, 0x7632, R177 ;  /* 0x00007632acb17816 */ /* 0x000fe200000000b1 */
[--C-:B------:R-:W-:Y:S01]  /*8cd0*/  FFMA.FTZ R16, R16, UR4, -R173.reuse ;  /* 0x0000000410107c23 */ /* 0x100fe200080108ad */
[----:B------:R-:W-:Y:S01]  /*8ce0*/  SHF.R.U32.HI R172, RZ, 0x18, R172 ;  /* 0x00000018ffac7819 */ /* 0x000fe200000116ac */
[--C-:B------:R-:W-:Y:S01]  /*8cf0*/  FFMA.FTZ R17, R17, UR4, -R173.reuse ;  /* 0x0000000411117c23 */ /* 0x100fe200080108ad */
[----:B------:R-:W-:Y:S01]  /*8d00*/  LOP3.LUT R177, R177, 0xff, RZ, 0xc0, !PT ;  /* 0x000000ffb1b17812 */ /* 0x000fe200078ec0ff */
[----:B------:R-:W-:Y:S01]  /*8d10*/  FFMA.FTZ R242, R100, UR4, -R173 ;  /* 0x0000000464f27c23 */ /* 0x000fe200080108ad */
[----:B------:R-:W-:Y:S03]  /*8d20*/  FMNMX3.FTZ R0, R2, R122, R123, !PT ;  /* 0x0000007a02007276 */ /* 0x000fe6000781007b */
[----:B------:R-:W-:Y:S01]  /*8d30*/  MUFU.EX2 R231, R16 ;  /* 0x0000001000e77308 */ /* 0x000fe20000000800 */
[----:B------:R-:W-:Y:S01]  /*8d40*/  PRMT R200, R177, 0x5410, R172 ;  /* 0x00005410b1c87816 */ /* 0x000fe200000000ac */
[C---:B------:R-:W-:Y:S01]  /*8d50*/  FADD.FTZ R2, -R136.reuse, R132 ;  /* 0x0000008488027221 */ /* 0x040fe20000010100 */
[----:B------:R-:W-:Y:S01]  /*8d60*/  FMUL.FTZ R172, R136, UR4 ;  /* 0x0000000488ac7c20 */ /* 0x000fe20008410000 */
[----:B------:R-:W-:Y:S01]  /*8d70*/  FMNMX3.FTZ R0, R0, R126, R127, !PT ;  /* 0x0000007e00007276 */ /* 0x000fe2000781007f */
[C---:B-1----:R-:W-:Y:S01]  /*8d80*/  FMUL.FTZ R4, R135.reuse, UR4 ;  /* 0x0000000487047c20 */ /* 0x042fe20008410000 */
[----:B------:R-:W-:Y:S01]  /*8d90*/  FMUL.FTZ R132, R2, UR4 ;  /* 0x0000000402847c20 */ /* 0x000fe20008410000 */
[C---:B------:R-:W-:Y:S03]  /*8da0*/  FADD.FTZ R2, -R135.reuse, R134 ;  /* 0x0000008687027221 */ /* 0x040fe60000010100 */
[----:B------:R-:W-:Y:S01]  /*8db0*/  MUFU.EX2 R248, R17 ;  /* 0x0000001100f87308 */ /* 0x000fe20000000800 */
[----:B------:R-:W-:Y:S01]  /*8dc0*/  FSEL R172, R172, RZ, P0 ;  /* 0x000000ffacac7208 */ /* 0x000fe20000000000 */
[----:B--2---:R-:W1:Y:S01]  /*8dd0*/  SHFL.BFLY PT, R3, R0, 0x2, 0x1f ;  /* 0x0c401f0000037f89 */ /* 0x004e6200000e0000 */
[----:B------:R-:W-:Y:S01]  /*8de0*/  FSETP.NEU.FTZ.AND P0, PT, R135, -INF , PT ;  /* 0xff8000008700780b */ /* 0x000fe20003f1d000 */
[----:B------:R-:W-:Y:S01]  /*8df0*/  FMUL.FTZ R2, R2, UR4 ;  /* 0x0000000402027c20 */ /* 0x000fe20008410000 */
[----:B------:R-:W-:Y:S01]  /*8e00*/  LOP3.LUT R177, R222, R176, R193, 0x96, !PT ;  /* 0x000000b0deb17212 */ /* 0x000fe200078e96c1 */
        /* <DEDUP_REMOVED lines=18> */
[----:B------:R4:W-:Y:S01]  /*8f30*/  MUFU.EX2 R185, R8 ;  /* 0x0000000800b97308 */ /* 0x0009e20000000800 */
[----:B--2---:R-:W-:Y:S01]  /*8f40*/  LOP3.LUT R2, R199, 0xff, RZ, 0xc0, !PT ;  /* 0x000000ffc7027812 */ /* 0x004fe200078ec0ff */
[----:B------:R-:W-:Y:S01]  /*8f50*/  FFMA.FTZ R5, R5, UR4, -R173 ;  /* 0x0000000405057c23 */ /* 0x000fe200080108ad */
[----:B-1----:R-:W-:Y:S01]  /*8f60*/  FMNMX.FTZ R0, R0, R3, !PT ;  /* 0x0000000300007209 */ /* 0x002fe20007810000 */
[----:B------:R-:W-:Y:S01]  /*8f70*/  FFMA.FTZ R7, R7, UR4, -R172 ;  /* 0x0000000407077c23 */ /* 0x000fe200080108ac */
[----:B------:R-:W-:Y:S01]  /*8f80*/  LOP3.LUT R3, R174, 0xffff, RZ, 0xc0, !PT ;  /* 0x0000ffffae037812 */ /* 0x000fe200078ec0ff */
[----:B------:R-:W-:Y:S01]  /*8f90*/  FFMA.FTZ R45, R45, UR4, -R4 ;  /* 0x000000042d2d7c23 */ /* 0x000fe20008010804 */
[----:B------:R-:W-:Y:S03]  /*8fa0*/  PRMT R205, R2, 0x5410, R205 ;  /* 0x0000541002cd7816 */ /* 0x000fe600000000cd */
[----:B------:R-:W-:Y:S01]  /*8fb0*/  MUFU.EX2 R249, R5 ;  /* 0x0000000500f97308 */ /* 0x000fe20000000800 */
[C---:B---3--:R-:W-:Y:S01]  /*8fc0*/  PRMT R6, R174.reuse, 0x7632, R6 ;  /* 0x00007632ae067816 */ /* 0x048fe20000000006 */
[----:B------:R-:W1:Y:S01]  /*8fd0*/  SHFL.BFLY PT, R2, R0, 0x1, 0x1f ;  /* 0x0c201f0000027f89 */ /* 0x000e6200000e0000 */
[----:B------:R-:W-:Y:S01]  /*8fe0*/  LOP3.LUT R176, R174, 0xff, RZ, 0xc0, !PT ;  /* 0x000000ffaeb07812 */ /* 0x000fe200078ec0ff */
[----:B------:R-:W-:Y:S01]  /*8ff0*/  FFMA.FTZ R60, R60, UR4, -R4 ;  /* 0x000000043c3c7c23 */ /* 0x000fe20008010804 */
[----:B------:R-:W-:Y:S01]  /*9000*/  SHF.R.U32.HI R174, RZ, 0x18, R174 ;  /* 0x00000018ffae7819 */ /* 0x000fe200000116ae */
[----:B------:R-:W-:Y:S01]  /*9010*/  FFMA.FTZ R61, R61, UR4, -R4 ;  /* 0x000000043d3d7c23 */ /* 0x000fe20008010804 */
[----:B------:R-:W-:Y:S03]  /*9020*/  LOP3.LUT R6, R6, 0xff, RZ, 0xc0, !PT ;  /* 0x000000ff06067812 */ /* 0x000fe600078ec0ff */
[----:B------:R2:W-:Y:S01]  /*9030*/  MUFU.EX2 R201, R7 ;  /* 0x0000000700c97308 */ /* 0x0005e20000000800 */
[----:B----4-:R-:W-:Y:S01]  /*9040*/  SHF.R.U32.HI R8, RZ, 0x8, R3 ;  /* 0x00000008ff087819 */ /* 0x010fe20000011603 */
[----:B------:R-:W-:Y:S01]  /*9050*/  FFMA.FTZ R18, R18, UR4, -R172 ;  /* 0x0000000412127c23 */ /* 0x000fe200080108ac */
[----:B------:R-:W-:Y:S01]  /*9060*/  LOP3.LUT R3, R188, R194, R183, 0x96, !PT ;  /* 0x000000c2bc037212 */ /* 0x000fe200078e96b7 */
[----:B------:R-:W-:Y:S01]  /*9070*/  FFMA.FTZ R109, R109, UR4, -R4 ;  /* 0x000000046d6d7c23 */ /* 0x000fe20008010804 */
[----:B------:R-:W-:Y:S01]  /*9080*/  PRMT R183, R6, 0x5410, R174 ;  /* 0x0000541006b77816 */ /* 0x000fe200000000ae */
[----:B------:R-:W-:Y:S01]  /*9090*/  IMAD.WIDE.U32 R16, R177, -0x2daee0ad, RZ ;  /* 0xd2511f53b1107825 */ /* 0x000fe200078e00ff */
[----:B------:R-:W-:Y:S03]  /*90a0*/  LOP3.LUT R6, R175, 0xffff, RZ, 0xc0, !PT ;  /* 0x0000ffffaf067812 */ /* 0x000fe600078ec0ff */
[----:B------:R3:W-:Y:S01]  /*90b0*/  MUFU.EX2 R202, R18 ;  /* 0x0000001200ca7308 */ /* 0x0007e20000000800 */
[----:B------:R-:W-:Y:S01]  /*90c0*/  PRMT R181, R176, 0x5410, R8 ;  /* 0x00005410b0b57816 */ /* 0x000fe20000000008 */
[----:B------:R-:W-:Y:S01]  /*90d0*/  IMAD.WIDE.U32 R178, R3, -0x326172a9, RZ ;  /* 0xcd9e8d5703b27825 */ /* 0x000fe200078e00ff */
[----:B------:R-:W-:Y:S02]  /*90e0*/  LOP3.LUT R8, R175, 0xff, RZ, 0xc0, !PT ;  /* 0x000000ffaf087812 */ /* 0x000fe400078ec0ff */
[----:B------:R-:W-:Y:S01]  /*90f0*/  SHF.R.U32.HI R6, RZ, 0x8, R6 ;  /* 0x00000008ff067819 */ /* 0x000fe20000011606 */
[----:B------:R-:W-:Y:S01]  /*9100*/  FFMA.FTZ R32, R32, UR4, -R173 ;  /* 0x0000000420207c23 */ /* 0x000fe200080108ad */
[----:B------:R-:W-:Y:S03]  /*9110*/  LOP3.LUT R3, R221, R192, R179, 0x96, !PT ;  /* 0x000000c0dd037212 */ /* 0x000fe600078e96b3 */
[----:B------:R4:W4:Y:S01]  /*9120*/  MUFU.EX2 R199, R9 ;  /* 0x0000000900c77308 */ /* 0x0009220000000800 */
[----:B------:R-:W-:Y:S01]  /*9130*/  PRMT R179, R8, 0x5410, R6 ;  /* 0x0000541008b37816 */ /* 0x000fe20000000006 */
[----:B--2---:R-:W-:Y:S01]  /*9140*/  IMAD.MOV.U32 R7, RZ, RZ, R235 ;  /* 0x000000ffff077224 */ /* 0x004fe200078e00eb */
[C---:B------:R-:W-:Y:S01]  /*9150*/  PRMT R8, R178.reuse, 0x7773, RZ ;  /* 0x00007773b2087816 */ /* 0x040fe200000000ff */
[--C-:B------:R-:W-:Y:S01]  /*9160*/  FFMA.FTZ R235, R97, UR4, -R173.reuse ;  /* 0x0000000461eb7c23 */ /* 0x100fe200080108ad */
[----:B------:R-:W-:Y:S01]  /*9170*/  PRMT R6, R178, 0x7772, RZ ;  /* 0x00007772b2067816 */ /* 0x000fe200000000ff */
[--C-:B------:R-:W-:Y:S01]  /*9180*/  FFMA.FTZ R238, R113, UR4, -R173.reuse ;  /* 0x0000000471ee7c23 */ /* 0x100fe200080108ad */
[----:B-1----:R-:W-:Y:S03]  /*9190*/  FMNMX.FTZ R2, R0, R2, !PT ;  /* 0x0000000200027209 */ /* 0x002fe60007810000 */
[----:B------:R-:W-:Y:S01]  /*91a0*/  MUFU.EX2 R132, R132 ;  /* 0x0000008400847308 */ /* 0x000fe20000000800 */
[----:B------:R-:W-:Y:S01]  /*91b0*/  PRMT R184, R6, 0x5410, R8 ;  /* 0x0000541006b87816 */ /* 0x000fe20000000008 */
[----:B------:R-:W-:Y:S01]  /*91c0*/  IMAD.MOV.U32 R6, RZ, RZ, R234 ;  /* 0x000000ffff067224 */ /* 0x000fe200078e00ea */
[----:B------:R-:W-:Y:S01]  /*91d0*/  PRMT R5, R16, 0x7772, RZ ;  /* 0x0000777210057816 */ /* 0x000fe200000000ff */
[----:B------:R-:W-:Y:S01]  /*91e0*/  FMUL.FTZ R174, R2, UR4 ;  /* 0x0000000402ae7c20 */ /* 0x000fe20008410000 */
[----:B------:R-:W-:Y:S01]  /*91f0*/  PRMT R0, R175, 0x7632, R0 ;  /* 0x00007632af007816 */ /* 0x000fe20000000000 */
[----:B---3--:R-:W-:Y:S01]  /*9200*/  IMAD.MOV.U32 R18, RZ, RZ, R178 ;  /* 0x000000ffff127224 */ /* 0x008fe200078e00b2 */
[----:B------:R-:W-:Y:S03]  /*9210*/  MOV R100, R6 ;  /* 0x0000000600647202 */ /* 0x000fe60000000f00 */
[----:B------:R-:W-:Y:S01]  /*9220*/  MUFU.EX2 R41, R41 ;  /* 0x0000002900297308 */ /* 0x000fe20000000800 */
[----:B------:R-:W-:Y:S01]  /*9230*/  PRMT R6, R16, 0x7773, RZ ;  /* 0x0000777310067816 */ /* 0x000fe200000000ff */
[----:B------:R-:W-:Y:S01]  /*9240*/  FFMA.FTZ R177, R81, UR4, -R173 ;  /* 0x0000000451b17c23 */ /* 0x000fe200080108ad */
[----:B------:R-:W-:Y:S01]  /*9250*/  SHF.R.U32.HI R175, RZ, 0x18, R175 ;  /* 0x00000018ffaf7819 */ /* 0x000fe200000116af */
[----:B------:R-:W-:Y:S01]  /*9260*/  IMAD.MOV.U32 R81, RZ, RZ, R233 ;  /* 0x000000ffff517224 */ /* 0x000fe200078e00e9 */
[----:B------:R-:W-:Y:S01]  /*9270*/  PRMT R97, R5, 0x5410, R6 ;  /* 0x0000541005617816 */ /* 0x000fe20000000006 */
[--C-:B------:R-:W-:Y:S01]  /*9280*/  FFMA.FTZ R233, R68, UR4, -R173.reuse ;  /* 0x0000000444e97c23 */ /* 0x100fe200080108ad */
[----:B------:R-:W-:Y:S03]  /*9290*/  LOP3.LUT R0, R0, 0xff, RZ, 0xc0, !PT ;  /* 0x000000ff00007812 */ /* 0x000fe600078ec0ff */
[----:B------:R-:W-:Y:S01]  /*92a0*/  MUFU.EX2 R177, R177 ;  /* 0x000000b100b17308 */ /* 0x000fe20000000800 */
[----:B------:R-:W-:Y:S01]  /*92b0*/  FSETP.NEU.FTZ.AND P0, PT, R2, -INF , PT ;  /* 0xff8000000200780b */ /* 0x000fe20003f1d000 */
[----:B----4-:R-:W-:Y:S01]  /*92c0*/  FFMA.FTZ R9, R116, UR4, -R173 ;  /* 0x0000000474097c23 */ /* 0x010fe200080108ad */
[----:B------:R-:W-:Y:S01]  /*92d0*/  LOP3.LUT R5, R3, 0xffff, RZ, 0xc0, !PT ;  /* 0x0000ffff03057812 */ /* 0x000fe200078ec0ff */
[----:B------:R-:W-:Y:S01]  /*92e0*/  IMAD.MOV.U32 R101, RZ, RZ, R7 ;  /* 0x000000ffff657224 */ /* 0x000fe200078e0007 */
[----:B------:R-:W-:Y:S01]  /*92f0*/  PRMT R180, R178, 0x7771, RZ ;  /* 0x00007771b2b47816 */ /* 0x000fe200000000ff */
[----:B------:R-:W-:Y:S01]  /*9300*/  IMAD.MOV.U32 R7, RZ, RZ, R16 ;  /* 0x000000ffff077224 */ /* 0x000fe200078e0010 */
[----:B------:R-:W-:Y:S03]  /*9310*/  PRMT R178, R0, 0x5410, R175 ;  /* 0x0000541000b27816 */ /* 0x000fe600000000af */
[----:B------:R-:W-:Y:S01]  /*9320*/  MUFU.EX2 R233, R233 ;  /* 0x000000e900e97308 */ /* 0x000fe20000000800 */
[----:B------:R-:W-:Y:S01]  /*9330*/  FSEL R174, R174, RZ, P0 ;  /* 0x000000ffaeae7208 */ /* 0x000fe20000000000 */
[----:B------:R-:W-:Y:S01]  /*9340*/  FFMA.FTZ R35, R35, UR4, -R172 ;  /* 0x0000000423237c23 */ /* 0x000fe200080108ac */
[----:B------:R-:W-:Y:S01]  /*9350*/  LOP3.LUT R0, R225, R182, R17, 0x96, !PT ;  /* 0x000000b6e1007212 */ /* 0x000fe200078e9611 */
[----:B------:R-:W-:Y:S01]  /*9360*/  FFMA.FTZ R182, R80, UR4, -R173 ;  /* 0x0000000450b67c23 */ /* 0x000fe200080108ad */
[----:B------:R-:W-:Y:S01]  /*9370*/  LOP3.LUT R6, R3, 0xff, RZ, 0xc0, !PT ;  /* 0x000000ff03067812 */ /* 0x000fe200078ec0ff */
[----:B------:R-:W-:Y:S01]  /*9380*/  IMAD.MOV.U32 R80, RZ, RZ, R232 ;  /* 0x000000ffff507224 */ /* 0x000fe200078e00e8 */
[----:B------:R-:W-:Y:S03]  /*9390*/  SHF.R.U32.HI R5, RZ, 0x8, R5 ;  /* 0x00000008ff057819 */ /* 0x000fe60000011605 */
[----:B------:R-:W-:Y:S01]  /*93a0*/  MUFU.EX2 R235, R235 ;  /* 0x000000eb00eb7308 */ /* 0x000fe20000000800 */
[----:B------:R-:W-:Y:S01]  /*93b0*/  FFMA.FTZ R232, R69, UR4, -R173 ;  /* 0x0000000445e87c23 */ /* 0x000fe200080108ad */
[--C-:B------:R-:W-:Y:S01]  /*93c0*/  FFMA.FTZ R15, R15, UR4, -R174.reuse ;  /* 0x000000040f0f7c23 */ /* 0x100fe200080108ae */
[----:B------:R-:W-:Y:S01]  /*93d0*/  PRMT R69, R6, 0x5410, R5 ;  /* 0x0000541006457816 */ /* 0x000fe20000000005 */
[----:B------:R-:W-:Y:S01]  /*93e0*/  FFMA.FTZ R43, R43, UR4, -R174 ;  /* 0x000000042b2b7c23 */ /* 0x000fe200080108ae */
[----:B------:R-:W-:Y:S01]  /*93f0*/  PRMT R6, R3, 0x7632, R6 ;  /* 0x0000763203067816 */ /* 0x000fe20000000006 */
[--C-:B------:R-:W-:Y:S01]  /*9400*/  FFMA.FTZ R42, R42, UR4, -R174.reuse ;  /* 0x000000042a2a7c23 */ /* 0x100fe200080108ae */
[----:B------:R-:W-:Y:S03]  /*9410*/  SHF.R.U32.HI R5, RZ, 0x18, R3 ;  /* 0x00000018ff057819 */ /* 0x000fe60000011603 */
[----:B------:R1:W-:Y:S01]  /*9420*/  MUFU.EX2 R113, R15 ;  /* 0x0000000f00717308 */ /* 0x0003e20000000800 */
[----:B------:R-:W-:Y:S01]  /*9430*/  LOP3.LUT R3, R6, 0xff, RZ, 0xc0, !PT ;  /* 0x000000ff06037812 */ /* 0x000fe200078ec0ff */
[----:B------:R-:W-:Y:S01]  /*9440*/  FFMA.FTZ R14, R14, UR4, -R174 ;  /* 0x000000040e0e7c23 */ /* 0x000fe200080108ae */
[----:B------:R-:W-:Y:S01]  /*9450*/  PRMT R8, R16, 0x7771, RZ ;  /* 0x0000777110087816 */ /* 0x000fe200000000ff */
[----:B------:R-:W-:Y:S01]  /*9460*/  FFMA.FTZ R234, R96, UR4, -R173 ;  /* 0x0000000460ea7c23 */ /* 0x000fe200080108ad */
[----:B------:R-:W-:Y:S01]  /*9470*/  PRMT R68, R3, 0x5410, R5 ;  /* 0x0000541003447816 */ /* 0x000fe20000000005 */
[--C-:B------:R-:W-:Y:S01]  /*9480*/  FFMA.FTZ R192, R86, UR4, -R172.reuse ;  /* 0x0000000456c07c23 */ /* 0x100fe200080108ac */
[----:B------:R-:W-:Y:S03]  /*9490*/  LOP3.LUT R3, R18, 0xff, RZ, 0xc0, !PT ;  /* 0x000000ff12037812 */ /* 0x000fe600078ec0ff */
[----:B------:R2:W-:Y:S01]  /*94a0*/  MUFU.EX2 R116, R14 ;  /* 0x0000000e00747308 */ /* 0x0005e20000000800 */
[----:B------:R-:W-:Y:S01]  /*94b0*/  LOP3.LUT R5, R0, 0xff, RZ, 0xc0, !PT ;  /* 0x000000ff00057812 */ /* 0x000fe200078ec0ff */
[----:B------:R-:W-:Y:S01]  /*94c0*/  FFMA.FTZ R23, R23, UR4, -R172 ;  /* 0x0000000417177c23 */ /* 0x000fe200080108ac */
[----:B------:R-:W-:Y:S01]  /*94d0*/  PRMT R180, R3, 0x5410, R180 ;  /* 0x0000541003b47816 */ /* 0x000fe200000000b4 */
[----:B------:R-:W-:Y:S01]  /*94e0*/  FFMA.FTZ R239, R112, UR4, -R173 ;  /* 0x0000000470ef7c23 */ /* 0x000fe200080108ad */
[----:B------:R-:W-:Y:S01]  /*94f0*/  LOP3.LUT R3, R0, 0xffff, RZ, 0xc0, !PT ;  /* 0x0000ffff00037812 */ /* 0x000fe200078ec0ff */
[--C-:B------:R-:W-:Y:S01]  /*9500*/  FFMA.FTZ R19, R19, UR4, -R172.reuse ;  /* 0x0000000413137c23 */ /* 0x100fe200080108ac */
[----:B------:R-:W-:Y:S03]  /*9510*/  FFMA.FTZ R34, R34, UR4, -R172 ;  /* 0x0000000422227c23 */ /* 0x000fe600080108ac */
[----:B------:R-:W-:Y:S01]  /*9520*/  MUFU.EX2 R112, R13 ;  /* 0x0000000d00707308 */ /* 0x000fe20000000800 */
[----:B------:R-:W-:Y:S01]  /*9530*/  SHF.R.U32.HI R3, RZ, 0x8, R3 ;  /* 0x00000008ff037819 */ /* 0x000fe20000011603 */
[----:B-1----:R-:W-:Y:S02]  /*9540*/  IMAD.MOV.U32 R15, RZ, RZ, R81 ;  /* 0x000000ffff0f7224 */ /* 0x002fe400078e0051 */
[--C-:B------:R-:W-:Y:S01]  /*9550*/  FFMA.FTZ R27, R27, UR4, -R174.reuse ;  /* 0x000000041b1b7c23 */ /* 0x100fe200080108ae */
[--C-:B------:R-:W-:Y:S01]  /*9560*/  FFMA.FTZ R11, R11, UR4, -R174.reuse ;  /* 0x000000040b0b7c23 */ /* 0x100fe200080108ae */
[--C-:B------:R-:W-:Y:S01]  /*9570*/  PRMT R81, R5, 0x5410, R3.reuse ;  /* 0x0000541005517816 */ /* 0x100fe20000000003 */
[----:B------:R-:W-:Y:S01]  /*9580*/  FFMA.FTZ R26, R26, UR4, -R174 ;  /* 0x000000041a1a7c23 */ /* 0x000fe200080108ae */
[----:B------:R-:W-:Y:S02]  /*9590*/  PRMT R3, R0, 0x7632, R3 ;  /* 0x0000763200037816 */ /* 0x000fe40000000003 */
[----:B------:R-:W-:Y:S01]  /*95a0*/  MUFU.EX2 R13, R32 ;  /* 0x00000020000d7308 */ /* 0x000fe20000000800 */
[----:B------:R-:W-:Y:S01]  /*95b0*/  SHF.R.U32.HI R5, RZ, 0x18, R0 ;  /* 0x00000018ff057819 */ /* 0x000fe20000011600 */
[----:B--2---:R-:W-:Y:S01]  /*95c0*/  IMAD.MOV.U32 R14, RZ, RZ, R80 ;  /* 0x000000ffff0e7224 */ /* 0x004fe200078e0050 */
[----:B------:R-:W-:Y:S01]  /*95d0*/  LOP3.LUT R0, R3, 0xff, RZ, 0xc0, !PT ;  /* 0x000000ff03007812 */ /* 0x000fe200078ec0ff */
[--C-:B------:R-:W-:Y:S01]  /*95e0*/  FFMA.FTZ R33, R33, UR4, -R173.reuse ;  /* 0x0000000421217c23 */ /* 0x100fe200080108ad */
[--C-:B------:R-:W-:Y:S01]  /*95f0*/  FFMA.FTZ R175, R64, UR4, -R173.reuse ;  /* 0x0000000440af7c23 */ /* 0x100fe200080108ad */
[----:B------:R-:W-:Y:S01]  /*9600*/  FFMA.FTZ R176, R65, UR4, -R173 ;  /* 0x0000000441b07c23 */ /* 0x000fe200080108ad */
[----:B------:R-:W-:Y:S03]  /*9610*/  PRMT R80, R0, 0x5410, R5 ;  /* 0x0000541000507816 */ /* 0x000fe60000000005 */
[----:B------:R-:W-:Y:S01]  /*9620*/  MUFU.EX2 R32, R35 ;  /* 0x0000002300207308 */ /* 0x000fe20000000800 */
[----:B------:R-:W-:Y:S01]  /*9630*/  LOP3.LUT R0, R7, 0xff, RZ, 0xc0, !PT ;  /* 0x000000ff07007812 */ /* 0x000fe200078ec0ff */
[----:B------:R-:W-:Y:S01]  /*9640*/  FFMA.FTZ R10, R10, UR4, -R174 ;  /* 0x000000040a0a7c23 */ /* 0x000fe200080108ae */
[----:B------:R-:W-:Y:S02]  /*9650*/  IMAD.MOV.U32 R17, RZ, RZ, R199 ;  /* 0x000000ffff117224 */ /* 0x000fe400078e00c7 */
[--C-:B------:R-:W-:Y:S01]  /*9660*/  FFMA.FTZ R49, R49, UR4, -R173.reuse ;  /* 0x0000000431317c23 */ /* 0x100fe200080108ad */
[----:B------:R-:W-:Y:S01]  /*9670*/  PRMT R96, R0, 0x5410, R8 ;  /* 0x0000541000607816 */ /* 0x000fe20000000008 */
[--C-:B------:R-:W-:Y:S01]  /*9680*/  FFMA.FTZ R37, R37, UR4, -R173.reuse ;  /* 0x0000000425257c23 */ /* 0x100fe200080108ad */
[--C-:B------:R-:W-:Y:S02]  /*9690*/  FFMA.FTZ R52, R52, UR4, -R173.reuse ;  /* 0x0000000434347c23 */ /* 0x100fe400080108ad */
[----:B------:R-:W-:Y:S01]  /*96a0*/  MUFU.EX2 R35, R23 ;  /* 0x0000001700237308 */ /* 0x000fe20000000800 */
[----:B------:R-:W-:Y:S01]  /*96b0*/  FFMA.FTZ R53, R53, UR4, -R173 ;  /* 0x0000000435357c23 */ /* 0x000fe200080108ad */
        /* <DEDUP_REMOVED lines=8> */
[--C-:B------:R-:W-:Y:S01]  /*9740*/  FFMA.FTZ R84, R83, UR4, -R172.reuse ;  /* 0x0000000453547c23 */ /* 0x100fe200080108ac */
[----:B------:R-:W-:Y:S01]  /*9750*/  FFMA.FTZ R201, R98, UR4, -R172 ;  /* 0x0000000462c97c23 */ /* 0x000fe200080108ac */
[--C-:B------:R-:W-:Y:S01]  /*9760*/  FFMA.FTZ R98, R125, UR4, -R4.reuse ;  /* 0x000000047d627c23 */ /* 0x100fe20008010804 */
[----:B------:R-:W-:Y:S02]  /*9770*/  IMAD.MOV.U32 R83, RZ, RZ, R101 ;  /* 0x000000ffff537224 */ /* 0x000fe400078e0065 */
[----:B------:R-:W-:Y:S01]  /*9780*/  FFMA.FTZ R101, R77, UR4, -R4 ;  /* 0x000000044d657c23 */ /* 0x000fe20008010804 */
[--C-:B------:R-:W-:Y:S02]  /*9790*/  FFMA.FTZ R30, R30, UR4, -R174.reuse ;  /* 0x000000041e1e7c23 */ /* 0x100fe400080108ae */
        /* <DEDUP_REMOVED lines=22> */
[----:B------:R-:W-:Y:S01]  /*9900*/  FFMA.FTZ R126, R126, UR4, -R174 ;  /* 0x000000047e7e7c23 */ /* 0x000fe200080108ae */
[----:B------:R-:W-:Y:S03]  /*9910*/  IMAD.MOV.U32 R86, RZ, RZ, R14 ;  /* 0x000000ffff567224 */ /* 0x000fe600078e000e */
[----:B------:R2:W-:Y:S01]  /*9920*/  MUFU.EX2 R12, R33 ;  /* 0x00000021000c7308 */ /* 0x0005e20000000800 */
[----:B------:R-:W-:Y:S01]  /*9930*/  ISETP.GT.AND P0, PT, R215, RZ, PT ;  /* 0x000000ffd700720c */ /* 0x000fe20003f04270 */
[--C-:B------:R-:W-:Y:S01]  /*9940*/  FFMA.FTZ R48, R48, UR4, -R173.reuse ;  /* 0x0000000430307c23 */ /* 0x100fe200080108ad */
[----:B------:R-:W-:Y:S01]  /*9950*/  FFMA.FTZ R173, R117, UR4, -R173 ;  /* 0x0000000475ad7c23 */ /* 0x000fe200080108ad */
[----:B------:R-:W-:Y:S01]  /*9960*/  FFMA.FTZ R117, R71, UR4, -R172 ;  /* 0x0000000447757c23 */ /* 0x000fe200080108ac */
[----:B------:R-:W-:Y:S01]  /*9970*/  IMAD.MOV.U32 R87, RZ, RZ, R15 ;  /* 0x000000ffff577224 */ /* 0x000fe200078e000f */
[----:B------:R-:W-:Y:S01]  /*9980*/  MOV R15, R17 ;  /* 0x00000011000f7202 */ /* 0x000fe20000000f00 */
[----:B------:R-:W-:Y:S01]  /*9990*/  IMAD.MOV.U32 R14, RZ, RZ, R16 ;  /* 0x000000ffff0e7224 */ /* 0x000fe200078e0010 */
[----:B------:R-:W-:Y:S02]  /*99a0*/  MOV R17, R247 ;  /* 0x000000f700117202 */ /* 0x000fe40000000f00 */
[----:B------:R-:W3:Y:S01]  /*99b0*/  MUFU.EX2 R19, R21 ;  /* 0x0000001500137308 */ /* 0x000ee20000000800 */
[----:B-1----:R-:W-:Y:S02]  /*99c0*/  IMAD.MOV.U32 R27, RZ, RZ, R64 ;  /* 0x000000ffff1b7224 */ /* 0x002fe400078e0040 */
[--C-:B------:R-:W-:Y:S01]  /*99d0*/  FFMA.FTZ R64, R56, UR4, -R4.reuse ;  /* 0x0000000438407c23 */ /* 0x100fe20008010804 */
[----:B------:R-:W-:Y:S02]  /*99e0*/  IMAD.MOV.U32 R56, RZ, RZ, R65 ;  /* 0x000000ffff387224 */ /* 0x000fe400078e0041 */
[----:B------:R-:W-:Y:S01]  /*99f0*/  FFMA.FTZ R65, R57, UR4, -R4 ;  /* 0x0000000439417c23 */ /* 0x000fe20008010804 */
[----:B------:R-:W-:Y:S02]  /*9a00*/  IMAD.MOV.U32 R57, RZ, RZ, R112 ;  /* 0x000000ffff397224 */ /* 0x000fe400078e0070 */
[--C-:B------:R-:W-:Y:S01]  /*9a10*/  FFMA.FTZ R85, R82, UR4, -R172.reuse ;  /* 0x0000000452557c23 */ /* 0x100fe200080108ac */
[----:B------:R-:W-:Y:S01]  /*9a20*/  MOV R82, R100 ;  /* 0x0000006400527202 */ /* 0x000fe20000000f00 */
[----:B------:R3:W-:Y:S01]  /*9a30*/  MUFU.EX2 R8, R26 ;  /* 0x0000001a00087308 */ /* 0x0007e20000000800 */
[----:B--2---:R-:W-:Y:S02]  /*9a40*/  IMAD.MOV.U32 R33, RZ, RZ, R9 ;  /* 0x000000ffff217224 */ /* 0x004fe400078e0009 */
[----:B------:R-:W-:Y:S01]  /*9a50*/  FFMA.FTZ R128, R70, UR4, -R172 ;  /* 0x0000000446807c23 */ /* 0x000fe200080108ac */
[----:B------:R-:W-:Y:S02]  /*9a60*/  IMAD.MOV.U32 R9, RZ, RZ, R249 ;  /* 0x000000ffff097224 */ /* 0x000fe400078e00f9 */
[----:B------:R-:W-:Y:S01]  /*9a70*/  FFMA.FTZ R112, R72, UR4, -R4 ;  /* 0x0000000448707c23 */ /* 0x000fe20008010804 */
[----:B------:R-:W-:Y:S02]  /*9a80*/  IMAD.MOV.U32 R16, RZ, RZ, R246 ;  /* 0x000000ffff107224 */ /* 0x000fe400078e00f6 */
[--C-:B------:R-:W-:Y:S01]  /*9a90*/  FFMA.FTZ R246, R130, UR4, -R172.reuse ;  /* 0x0000000482f67c23 */ /* 0x100fe200080108ac */
[----:B------:R-:W-:Y:S01]  /*9aa0*/  FFMA.FTZ R247, R131, UR4, -R172 ;  /* 0x0000000483f77c23 */ /* 0x000fe200080108ac */
[----:B------:R-:W1:Y:S01]  /*9ab0*/  MUFU.EX2 R204, R11 ;  /* 0x0000000b00cc7308 */ /* 0x000e620000000800 */
[----:B------:R-:W-:Y:S02]  /*9ac0*/  IMAD.MOV.U32 R72, RZ, RZ, R116 ;  /* 0x000000ffff487224 */ /* 0x000fe400078e0074 */
[--C-:B------:R-:W-:Y:S01]  /*9ad0*/  FFMA.FTZ R249, R118, UR4, -R172.reuse ;  /* 0x0000000476f97c23 */ /* 0x100fe200080108ac */
[--C-:B------:R-:W-:Y:S01]  /*9ae0*/  FFMA.FTZ R50, R50, UR4, -R172.reuse ;  /* 0x0000000432327c23 */ /* 0x100fe200080108ac */
[--C-:B------:R-:W-:Y:S01]  /*9af0*/  FFMA.FTZ R51, R51, UR4, -R172.reuse ;  /* 0x0000000433337c23 */ /* 0x100fe200080108ac */
[----:B------:R-:W-:Y:S01]  /*9b00*/  FFMA.FTZ R55, R55, UR4, -R172 ;  /* 0x0000000437377c23 */ /* 0x000fe200080108ac */
[--C-:B------:R-:W-:Y:S01]  /*9b10*/  FFMA.FTZ R116, R88, UR4, -R4.reuse ;  /* 0x0000000458747c23 */ /* 0x100fe20008010804 */
[--C-:B------:R-:W-:Y:S02]  /*9b20*/  FFMA.FTZ R118, R104, UR4, -R4.reuse ;  /* 0x0000000468767c23 */ /* 0x100fe40008010804 */
[----:B------:R-:W2:Y:S01]  /*9b30*/  MUFU.EX2 R11, R20 ;  /* 0x00000014000b7308 */ /* 0x000ea20000000800 */
[----:B---3--:R-:W-:Y:S02]  /*9b40*/  IMAD.MOV.U32 R26, RZ, RZ, R19 ;  /* 0x000000ffff1a7224 */ /* 0x008fe400078e0013 */
[----:B------:R-:W-:Y:S01]  /*9b50*/  FFMA.FTZ R130, R108, UR4, -R4 ;  /* 0x000000046c827c23 */ /* 0x000fe20008010804 */
[----:B------:R-:W-:Y:S02]  /*9b60*/  IMAD.MOV.U32 R19, RZ, RZ, R202 ;  /* 0x000000ffff137224 */ /* 0x000fe400078e00ca */
[----:B------:R-:W-:Y:S01]  /*9b70*/  FFMA.FTZ R202, R115, UR4, -R172 ;  /* 0x0000000473ca7c23 */ /* 0x000fe200080108ac */
[--C-:B------:R-:W-:Y:S01]  /*9b80*/  FFMA.FTZ R115, R92, UR4, -R4.reuse ;  /* 0x000000045c737c23 */ /* 0x100fe20008010804 */
[----:B------:R-:W-:Y:S01]  /*9b90*/  FFMA.FTZ R88, R124, UR4, -R4 ;  /* 0x000000047c587c23 */ /* 0x000fe20008010804 */
[----:B------:R-:W-:Y:S01]  /*9ba0*/  IMAD.MOV.U32 R100, RZ, RZ, R19 ;  /* 0x000000ffff647224 */ /* 0x000fe200078e0013 */
[----:B------:R-:W3:Y:S01]  /*9bb0*/  MUFU.EX2 R199, R25 ;  /* 0x0000001900c77308 */ /* 0x000ee20000000800 */
[----:B-1----:R-:W-:Y:S02]  /*9bc0*/  IMAD.MOV.U32 R18, RZ, RZ, R204 ;  /* 0x000000ffff127224 */ /* 0x002fe400078e00cc */
[----:B------:R-:W-:Y:S01]  /*9bd0*/  FFMA.FTZ R204, R102, UR4, -R172 ;  /* 0x0000000466cc7c23 */ /* 0x000fe200080108ac */
[----:B------:R-:W-:Y:S01]  /*9be0*/  FFMA.FTZ R102, R76, UR4, -R4 ;  /* 0x000000044c667c23 */ /* 0x000fe20008010804 */
[----:B------:R-:W-:Y:S01]  /*9bf0*/  MOV R92, R100 ;  /* 0x00000064005c7202 */ /* 0x000fe20000000f00 */
[----:B------:R-:W-:Y:S02]  /*9c00*/  IMAD.MOV.U32 R76, RZ, RZ, R9 ;  /* 0x000000ffff4c7224 */ /* 0x000fe400078e0009 */
[----:B------:R-:W-:Y:S01]  /*9c10*/  FMUL.FTZ R21, R133, R145 ;  /* 0x0000009185157220 */ /* 0x000fe20000410000 */
[----:B------:R-:W-:Y:S01]  /*9c20*/  IMAD.MOV.U32 R19, RZ, RZ, R248 ;  /* 0x000000ffff137224 */ /* 0x000fe200078e00f8 */
[----:B------:R1:W-:Y:S01]  /*9c30*/  MUFU.EX2 R6, R28 ;  /* 0x0000001c00067308 */ /* 0x0003e20000000800 */
[----:B--2---:R-:W-:Y:S02]  /*9c40*/  IMAD.MOV.U32 R99, RZ, RZ, R11 ;  /* 0x000000ffff637224 */ /* 0x004fe400078e000b */
[----:B------:R-:W-:Y:S01]  /*9c50*/  FFMA.FTZ R248, R120, UR4, -R4 ;  /* 0x0000000478f87c23 */ /* 0x000fe20008010804 */
[----:B------:R-:W-:Y:S02]  /*9c60*/  IMAD.MOV.U32 R11, RZ, RZ, R231 ;  /* 0x000000ffff0b7224 */ /* 0x000fe400078e00e7 */
[----:B------:R-:W-:Y:S01]  /*9c70*/  FFMA.FTZ R231, R103, UR4, -R172 ;  /* 0x0000000467e77c23 */ /* 0x000fe200080108ac */
[----:B------:R-:W-:Y:S01]  /*9c80*/  FFMA.FTZ R103, R73, UR4, -R4 ;  /* 0x0000000449677c23 */ /* 0x000fe20008010804 */
[----:B------:R-:W-:Y:S02]  /*9c90*/  IMAD.MOV.U32 R73, RZ, RZ, R33 ;  /* 0x000000ffff497224 */ /* 0x000fe400078e0021 */
[----:B------:R-:W-:Y:S01]  /*9ca0*/  FMUL.FTZ R20, R133, R144 ;  /* 0x0000009085147220 */ /* 0x000fe20000410000 */
[----:B------:R-:W2:Y:S01]  /*9cb0*/  MUFU.EX2 R10, R10 ;  /* 0x0000000a000a7308 */ /* 0x000ea20000000800 */
[----:B---3--:R-:W-:Y:S02]  /*9cc0*/  IMAD.MOV.U32 R70, RZ, RZ, R199 ;  /* 0x000000ffff467224 */ /* 0x008fe400078e00c7 */
[--C-:B------:R-:W-:Y:S01]  /*9cd0*/  FFMA.FTZ R199, R114, UR4, -R172.reuse ;  /* 0x0000000472c77c23 */ /* 0x100fe200080108ac */
[----:B------:R-:W-:Y:S01]  /*9ce0*/  FFMA.FTZ R172, R119, UR4, -R172 ;  /* 0x0000000477ac7c23 */ /* 0x000fe200080108ac */
[----:B------:R-:W-:Y:S02]  /*9cf0*/  IMAD.MOV.U32 R9, RZ, RZ, R250 ;  /* 0x000000ffff097224 */ /* 0x000fe400078e00fa */
[--C-:B------:R-:W-:Y:S01]  /*9d00*/  FFMA.FTZ R114, R89, UR4, -R4.reuse ;  /* 0x0000000459727c23 */ /* 0x100fe20008010804 */
[----:B------:R-:W-:Y:S02]  /*9d10*/  IMAD.MOV.U32 R131, RZ, RZ, R11 ;  /* 0x000000ffff837224 */ /* 0x000fe400078e000b */
[--C-:B------:R-:W-:Y:S01]  /*9d20*/  FFMA.FTZ R119, R105, UR4, -R4.reuse ;  /* 0x0000000469777c23 */ /* 0x100fe20008010804 */
[----:B------:R3:W4:Y:S01]  /*9d30*/  MUFU.EX2 R71, R29 ;  /* 0x0000001d00477308 */ /* 0x0007220000000800 */
[----:B-1----:R-:W-:Y:S02]  /*9d40*/  IMAD.MOV.U32 R28, RZ, RZ, R113 ;  /* 0x000000ffff1c7224 */ /* 0x002fe400078e0071 */
[--C-:B------:R-:W-:Y:S01]  /*9d50*/  FFMA.FTZ R113, R93, UR4, -R4.reuse ;  /* 0x000000045d717c23 */ /* 0x100fe20008010804 */
[----:B------:R-:W-:Y:S01]  /*9d60*/  FFMA.FTZ R250, R121, UR4, -R4 ;  /* 0x0000000479fa7c23 */ /* 0x000fe20008010804 */
[----:B------:R-:W-:Y:S01]  /*9d70*/  IMAD.WIDE.U32 R4, R219, -0x2daee0ad, RZ ;  /* 0xd2511f53db047825 */ /* 0x000fe200078e00ff */
[----:B------:R-:W-:Y:S03]  /*9d80*/  MOV R219, R35 ;  /* 0x0000002300db7202 */ /* 0x000fe60000000f00 */
[----:B------:R-:W-:Y:S01]  /*9d90*/  FMUL.FTZ R35, R132, R143 ;  /* 0x0000008f84237220 */ /* 0x000fe20000410000 */
[----:B------:R-:W-:Y:S01]  /*9da0*/  IMAD.MOV.U32 R144, RZ, RZ, R19 ;  /* 0x000000ffff907224 */ /* 0x000fe200078e0013 */
[----:B------:R-:W-:Y:S01]  /*9db0*/  LOP3.LUT R0, R162, R191, R5, 0x96, !PT ;  /* 0x000000bfa2007212 */ /* 0x000fe200078e9605 */
[----:B--2---:R-:W-:Y:S02]  /*9dc0*/  IMAD.MOV.U32 R33, RZ, RZ, R10 ;  /* 0x000000ffff217224 */ /* 0x004fe400078e000a */
[C---:B------:R-:W-:Y:S01]  /*9dd0*/  FMUL.FTZ R5, R133.reuse, R153 ;  /* 0x0000009985057220 */ /* 0x040fe20000410000 */
[----:B------:R-:W-:Y:S04]  /*9de0*/  IMAD.WIDE.U32 R10, R218, -0x2daee0ad, RZ ;  /* 0xd2511f53da0a7825 */ /* 0x000fe800078e00ff */
[----:B------:R-:W-:Y:S01]  /*9df0*/  FMUL.FTZ R19, R132, R151 ;  /* 0x0000009784137220 */ /* 0x000fe20000410000 */
[----:B------:R-:W-:Y:S01]  /*9e00*/  MUFU.EX2 R218, R43 ;  /* 0x0000002b00da7308 */ /* 0x000fe20000000800 */
[----:B------:R-:W-:Y:S01]  /*9e10*/  IMAD.MOV.U32 R121, RZ, RZ, R18 ;  /* 0x000000ffff797224 */ /* 0x000fe200078e0012 */
[----:B------:R-:W-:Y:S01]  /*9e20*/  LOP3.LUT R3, R190, R4, R11, 0x96, !PT ;  /* 0x00000004be037212 */ /* 0x000fe200078e960b */
[----:B---3--:R-:W-:Y:S02]  /*9e30*/  IMAD.MOV.U32 R29, RZ, RZ, R32 ;  /* 0x000000ffff1d7224 */ /* 0x008fe400078e0020 */
[C---:B------:R-:W-:Y:S01]  /*9e40*/  FMUL.FTZ R4, R133.reuse, R152 ;  /* 0x0000009885047220 */ /* 0x040fe20000410000 */
[----:B------:R-:W-:Y:S02]  /*9e50*/  IMAD.MOV.U32 R93, RZ, RZ, R73 ;  /* 0x000000ffff5d7224 */ /* 0x000fe400078e0049 */
[----:B------:R-:W-:Y:S02]  /*9e60*/  FMUL.FTZ R32, R133, R140 ;  /* 0x0000008c85207220 */ /* 0x000fe40000410000 */
[----:B------:R1:W-:Y:S01]  /*9e70*/  MUFU.EX2 R151, R38 ;  /* 0x0000002600977308 */ /* 0x0003e20000000800 */
[----:B------:R-:W-:Y:S01]  /*9e80*/  MOV R89, R29 ;  /* 0x0000001d00597202 */ /* 0x000fe20000000f00 */
[----:B------:R-:W-:Y:S02]  /*9e90*/  IMAD.MOV.U32 R73, RZ, RZ, R70 ;  /* 0x000000ffff497224 */ /* 0x000fe400078e0046 */
[----:B------:R-:W-:Y:S01]  /*9ea0*/  FMUL.FTZ R18, R132, R150 ;  /* 0x0000009684127220 */ /* 0x000fe20000410000 */
[----:B----4-:R-:W-:Y:S02]  /*9eb0*/  IMAD.MOV.U32 R108, RZ, RZ, R71 ;  /* 0x000000ffff6c7224 */ /* 0x010fe400078e0047 */
[----:B------:R-:W-:Y:S02]  /*9ec0*/  IMAD.MOV.U32 R29, RZ, RZ, R14 ;  /* 0x000000ffff1d7224 */ /* 0x000fe400078e000e */
[----:B------:R-:W-:Y:S01]  /*9ed0*/  IMAD.MOV.U32 R71, RZ, RZ, R13 ;  /* 0x000000ffff477224 */ /* 0x000fe200078e000d */
[----:B------:R-:W2:Y:S01]  /*9ee0*/  MUFU.EX2 R7, R30 ;  /* 0x0000001e00077308 */ /* 0x000ea20000000800 */
[----:B------:R-:W-:Y:S02]  /*9ef0*/  IMAD.MOV.U32 R70, RZ, RZ, R12 ;  /* 0x000000ffff467224 */ /* 0x000fe400078e000c */
[----:B------:R-:W-:Y:S02]  /*9f00*/  IMAD.MOV.U32 R153, RZ, RZ, R15 ;  /* 0x000000ffff997224 */ /* 0x000fe400078e000f */
[----:B------:R-:W-:Y:S01]  /*9f10*/  IMAD.WIDE.U32 R12, R3, -0x326172a9, RZ ;  /* 0xcd9e8d57030c7825 */ /* 0x000fe200078e00ff */
[--C-:B-1----:R-:W-:Y:S03]  /*9f20*/  HSET2.LE.AND R38, R203, R213.reuse, PT ;  /* 0x000000d5cb267233 */ /* 0x102fe60003803000 */
[----:B------:R-:W-:Y:S01]  /*9f30*/  IMAD.WIDE.U32 R14, R0, -0x326172a9, RZ ;  /* 0xcd9e8d57000e7825 */ /* 0x000fe200078e00ff */
[----:B------:R1:W-:Y:S03]  /*9f40*/  MUFU.EX2 R150, R44 ;  /* 0x0000002c00967308 */ /* 0x0003e60000000800 */
[----:B------:R-:W-:Y:S01]  /*9f50*/  IMAD.MOV.U32 R152, RZ, RZ, R8 ;  /* 0x000000ffff987224 */ /* 0x000fe200078e0008 */
[----:B------:R-:W-:Y:S01]  /*9f60*/  LOP3.LUT R8, R86, R220, R15, 0x96, !PT ;  /* 0x000000dc56087212 */ /* 0x000fe200078e960f */
[----:B------:R-:W-:Y:S01]  /*9f70*/  IMAD.MOV.U32 R43, RZ, RZ, R144 ;  /* 0x000000ffff2b7224 */ /* 0x000fe200078e0090 */
[----:B------:R-:W-:Y:S01]  /*9f80*/  LOP3.LUT R0, R223, R14, R13, 0x96, !PT ;  /* 0x0000000edf007212 */ /* 0x000fe200078e960d */
[----:B------:R-:W-:Y:S03]  /*9f90*/  IMAD.MOV.U32 R100, RZ, RZ, R9 ;  /* 0x000000ffff647224 */ /* 0x000fe600078e0009 */
[----:B------:R-:W-:Y:S01]  /*9fa0*/  MUFU.EX2 R105, R31 ;  /* 0x0000001f00697308 */ /* 0x000fe20000000800 */
[----:B------:R-:W-:Y:S04]  /*9fb0*/  IMAD.WIDE.U32 R8, R8, -0x2daee0ad, RZ ;  /* 0xd2511f5308087825 */ /* 0x000fe800078e00ff */
[----:B------:R-:W-:Y:S01]  /*9fc0*/  FMUL.FTZ R13, R134, R169 ;  /* 0x000000a9860d7220 */ /* 0x000fe20000410000 */
[----:B------:R-:W-:Y:S01]  /*9fd0*/  IMAD.WIDE.U32 R14, R0, -0x2daee0ad, RZ ;  /* 0xd2511f53000e7825 */ /* 0x000fe200078e00ff */
[----:B------:R-:W-:Y:S03]  /*9fe0*/  LOP3.LUT R10, R189, R10, R9, 0x96, !PT ;  /* 0x0000000abd0a7212 */ /* 0x000fe600078e9609 */
[----:B------:R-:W-:Y:S01]  /*9ff0*/  MUFU.EX2 R192, R192 ;  /* 0x000000c000c07308 */ /* 0x000fe20000000800 */
[--C-:B-1----:R-:W-:Y:S01]  /*a000*/  HSET2.LE.AND R44, R187, R213.reuse, PT ;  /* 0x000000d5bb2c7233 */ /* 0x102fe20003803000 */
[----:B------:R-:W-:Y:S01]  /*a010*/  IMAD.MOV.U32 R144, RZ, RZ, R219 ;  /* 0x000000ffff907224 */ /* 0x000fe200078e00db */
[----:B------:R-:W-:Y:S01]  /*a020*/  LOP3.LUT R8, R188, R8, R15, 0x96, !PT ;  /* 0x00000008bc087212 */ /* 0x000fe200078e960f */
[----:B------:R-:W-:Y:S04]  /*a030*/  IMAD.WIDE.U32 R10, R10, -0x326172a9, RZ ;  /* 0xcd9e8d570a0a7825 */ /* 0x000fe800078e00ff */
[----:B------:R-:W-:Y:S01]  /*a040*/  FFMA.FTZ R15, R59, UR4, -R174 ;  /* 0x000000043b0f7c23 */ /* 0x000fe200080108ae */
[----:B------:R-:W-:Y:S01]  /*a050*/  IMAD.WIDE.U32 R8, R8, -0x326172a9, RZ ;  /* 0xcd9e8d5708087825 */ /* 0x000fe200078e00ff */
[----:B------:R-:W-:Y:S01]  /*a060*/  LOP3.LUT R0, R222, R12, R11, 0x96, !PT ;  /* 0x0000000cde007212 */ /* 0x000fe200078e960b */
[----:B------:R-:W-:Y:S02]  /*a070*/  MUFU.EX2 R129, R129 ;  /* 0x0000008100817308 */ /* 0x000fe40000000800 */
[----:B------:R-:W-:Y:S01]  /*a080*/  FMUL.FTZ R12, R134, R168 ;  /* 0x000000a8860c7220 */ /* 0x000fe20000410000 */
[----:B------:R-:W-:Y:S01]  /*a090*/  IMAD.MOV.U32 R140, RZ, RZ, R33 ;  /* 0x000000ffff8c7224 */ /* 0x000fe200078e0021 */
[----:B------:R-:W-:Y:S01]  /*a0a0*/  LOP3.LUT R3, R221, R10, R9, 0x96, !PT ;  /* 0x0000000add037212 */ /* 0x000fe200078e9609 */
[----:B------:R-:W-:Y:S01]  /*a0b0*/  IMAD.MOV.U32 R9, RZ, RZ, R8 ;  /* 0x000000ffff097224 */ /* 0x000fe200078e0008 */
[----:B------:R-:W-:Y:S01]  /*a0c0*/  PRMT R10, R8, 0x7771, RZ ;  /* 0x00007771080a7816 */ /* 0x000fe200000000ff */
[----:B------:R-:W-:Y:S01]  /*a0d0*/  FMUL.FTZ R33, R133, R141 ;  /* 0x0000008d85217220 */ /* 0x000fe20000410000 */
[----:B------:R-:W-:Y:S02]  /*a0e0*/  IMAD.MOV.U32 R120, RZ, RZ, R23 ;  /* 0x000000ffff787224 */ /* 0x000fe400078e0017 */
[----:B------:R-:W-:Y:S01]  /*a0f0*/  MUFU.EX2 R31, R49 ;  /* 0x00000031001f7308 */ /* 0x000fe20000000800 */
[----:B------:R-:W-:Y:S01]  /*a100*/  LOP3.LUT R9, R9, 0xff, RZ, 0xc0, !PT ;  /* 0x000000ff09097812 */ /* 0x000fe200078ec0ff */
[----:B------:R-:W-:Y:S02]  /*a110*/  IMAD.MOV.U32 R30, RZ, RZ, R26 ;  /* 0x000000ffff1e7224 */ /* 0x000fe400078e001a */
[----:B------:R-:W-:Y:S01]  /*a120*/  FMUL.FTZ R23, R132, R147 ;  /* 0x0000009384177220 */ /* 0x000fe20000410000 */
[----:B------:R-:W-:Y:S01]  /*a130*/  IMAD.MOV.U32 R25, RZ, RZ, R17 ;  /* 0x000000ffff197224 */ /* 0x000fe200078e0011 */
[----:B------:R-:W-:Y:S01]  /*a140*/  PRMT R26, R9, 0x5410, R10 ;  /* 0x00005410091a7816 */ /* 0x000fe2000000000a */
[----:B------:R-:W-:Y:S01]  /*a150*/  IMAD.WIDE.U32 R10, R0, -0x2daee0ad, RZ ;  /* 0xd2511f53000a7825 */ /* 0x000fe200078e00ff */
[----:B------:R-:W-:Y:S02]  /*a160*/  F2FP.F16.F32.PACK_AB R0, R43, R131 ;  /* 0x000000832b00723e */ /* 0x000fe400000000ff */
[----:B------:R1:W-:Y:S01]  /*a170*/  MUFU.EX2 R49, R39 ;  /* 0x0000002700317308 */ /* 0x0003e20000000800 */
[----:B------:R-:W-:Y:S01]  /*a180*/  PRMT R9, R8, 0x7773, RZ ;  /* 0x0000777308097816 */ /* 0x000fe200000000ff */
[----:B------:R-:W-:Y:S01]  /*a190*/  FMUL.FTZ R17, R133, R149 ;  /* 0x0000009585117220 */ /* 0x000fe20000410000 */
[----:B------:R-:W-:Y:S01]  /*a1a0*/  LOP3.LUT R38, R0, R38, RZ, 0xc0, !PT ;  /* 0x0000002600267212 */ /* 0x000fe200078ec0ff */
[----:B------:R-:W-:Y:S01]  /*a1b0*/  IMAD.MOV.U32 R0, RZ, RZ, R10 ;  /* 0x000000ffff007224 */ /* 0x000fe200078e000a */
[----:B------:R-:W-:Y:S01]  /*a1c0*/  LOP3.LUT R11, R225, R14, R11, 0x96, !PT ;  /* 0x0000000ee10b7212 */ /* 0x000fe200078e960b */
[----:B------:R-:W-:Y:S01]  /*a1d0*/  IMAD.MOV.U32 R141, RZ, RZ, R76 ;  /* 0x000000ffff8d7224 */ /* 0x000fe200078e004c */
[----:B------:R-:W-:Y:S03]  /*a1e0*/  PRMT R14, R10, 0x7771, RZ ;  /* 0x000077710a0e7816 */ /* 0x000fe600000000ff */
[----:B------:R-:W3:Y:S01]  /*a1f0*/  MUFU.EX2 R34, R22 ;  /* 0x0000001600227308 */ /* 0x000ee20000000800 */
[----:B------:R-:W-:Y:S01]  /*a200*/  LOP3.LUT R0, R0, 0xff, RZ, 0xc0, !PT ;  /* 0x000000ff00007812 */ /* 0x000fe200078ec0ff */
[----:B------:R-:W-:Y:S01]  /*a210*/  IMAD.MOV.U32 R77, RZ, RZ, R56 ;  /* 0x000000ffff4d7224 */ /* 0x000fe200078e0038 */
[----:B------:R-:W-:Y:S01]  /*a220*/  PRMT R8, R8, 0x7772, RZ ;  /* 0x0000777208087816 */ /* 0x000fe200000000ff */
[----:B------:R-:W-:Y:S02]  /*a230*/  IMAD.MOV.U32 R56, RZ, RZ, R6 ;  /* 0x000000ffff387224 */ /* 0x000fe400078e0006 */
[C---:B------:R-:W-:Y:S01]  /*a240*/  FMUL.FTZ R6, R132.reuse, R154 ;  /* 0x0000009a84067220 */ /* 0x040fe20000410000 */
[----:B--2---:R-:W-:Y:S02]  /*a250*/  IMAD.MOV.U32 R125, RZ, RZ, R7 ;  /* 0x000000ffff7d7224 */ /* 0x004fe400078e0007 */
[----:B------:R-:W-:Y:S01]  /*a260*/  FMUL.FTZ R7, R132, R155 ;  /* 0x0000009b84077220 */ /* 0x000fe20000410000 */
[----:B------:R2:W4:Y:S01]  /*a270*/  MUFU.EX2 R22, R24 ;  /* 0x0000001800167308 */ /* 0x0005220000000800 */
[----:B-1----:R-:W-:Y:S01]  /*a280*/  LOP3.LUT R39, R207, 0xff00ff, RZ, 0xc0, !PT ;  /* 0x00ff00ffcf277812 */ /* 0x002fe200078ec0ff */
[----:B------:R-:W-:Y:S01]  /*a290*/  IMAD.MOV.U32 R147, RZ, RZ, R70 ;  /* 0x000000ffff937224 */ /* 0x000fe200078e0046 */
[----:B------:R-:W-:Y:S01]  /*a2a0*/  PRMT R70, R0, 0x5410, R14 ;  /* 0x0000541000467816 */ /* 0x000fe2000000000e */
[----:B------:R-:W-:Y:S01]  /*a2b0*/  IMAD.MOV.U32 R76, RZ, RZ, R57 ;  /* 0x000000ffff4c7224 */ /* 0x000fe200078e0039 */
[----:B------:R-:W-:Y:S01]  /*a2c0*/  F2FP.F16.F32.PACK_AB R0, R100, R92 ;  /* 0x0000005c6400723e */ /* 0x000fe200000000ff */
[----:B------:R-:W-:Y:S01]  /*a2d0*/  IMAD.MOV.U32 R154, RZ, RZ, R153 ;  /* 0x000000ffff9a7224 */ /* 0x000fe200078e0099 */
[--C-:B------:R-:W-:Y:S03]  /*a2e0*/  HSET2.LE.AND R39, R39, R213.reuse, PT ;  /* 0x000000d527277233 */ /* 0x100fe60003803000 */
[----:B------:R-:W1:Y:S01]  /*a2f0*/  MUFU.EX2 R48, R48 ;  /* 0x0000003000307308 */ /* 0x000e620000000800 */
[C---:B------:R-:W-:Y:S01]  /*a300*/  PRMT R14, R10.reuse, 0x7773, RZ ;  /* 0x000077730a0e7816 */ /* 0x040fe200000000ff */
[----:B---3--:R-:W-:Y:S01]  /*a310*/  IMAD.MOV.U32 R57, RZ, RZ, R34 ;  /* 0x000000ffff397224 */ /* 0x008fe200078e0022 */
[----:B------:R-:W-:Y:S01]  /*a320*/  PRMT R10, R10, 0x7772, RZ ;  /* 0x000077720a0a7816 */ /* 0x000fe200000000ff */
[----:B------:R-:W-:Y:S01]  /*a330*/  FMUL.FTZ R34, R132, R142 ;  /* 0x0000008e84227220 */ /* 0x000fe20000410000 */
[----:B------:R-:W-:Y:S01]  /*a340*/  LOP3.LUT R39, R0, R39, RZ, 0xc0, !PT ;  /* 0x0000002700277212 */ /* 0x000fe200078ec0ff */
[----:B------:R-:W-:Y:S01]  /*a350*/  IMAD.MOV.U32 R104, RZ, RZ, R27 ;  /* 0x000000ffff687224 */ /* 0x000fe200078e001b */
[----:B------:R-:W-:Y:S01]  /*a360*/  LOP3.LUT R0, R3, 0xffff, RZ, 0xc0, !PT ;  /* 0x0000ffff03007812 */ /* 0x000fe200078ec0ff */
[----:B------:R-:W-:Y:S01]  /*a370*/  IMAD.MOV.U32 R145, RZ, RZ, R152 ;  /* 0x000000ffff917224 */ /* 0x000fe200078e0098 */
[----:B------:R-:W-:Y:S01]  /*a380*/  PRMT R27, R8, 0x5410, R9 ;  /* 0x00005410081b7816 */ /* 0x000fe20000000009 */
[----:B--2---:R-:W-:Y:S01]  /*a390*/  IMAD.MOV.U32 R24, RZ, RZ, R16 ;  /* 0x000000ffff187224 */ /* 0x004fe200078e0010 */
[----:B------:R-:W-:Y:S01]  /*a3a0*/  SHF.R.U32.HI R0, RZ, 0x8, R0 ;  /* 0x00000008ff007819 */ /* 0x000fe20000011600 */
[----:B------:R-:W-:Y:S01]  /*a3b0*/  FMUL.FTZ R16, R133, R148 ;  /* 0x0000009485107220 */ /* 0x000fe20000410000 */
[----:B------:R-:W-:Y:S01]  /*a3c0*/  LOP3.LUT R59, R27, 0xff00ff, RZ, 0xc0, !PT ;  /* 0x00ff00ff1b3b7812 */ /* 0x000fe200078ec0ff */
[----:B------:R-:W-:Y:S01]  /*a3d0*/  FFMA.FTZ R133, R133, R226, R195 ;  /* 0x000000e285857223 */ /* 0x000fe200000100c3 */
[--C-:B------:R-:W-:Y:S01]  /*a3e0*/  HSET2.LE.AND R70, R70, R213.reuse, PT ;  /* 0x000000d546467233 */ /* 0x100fe20003803000 */
[----:B----4-:R-:W-:Y:S02]  /*a3f0*/  IMAD.MOV.U32 R124, RZ, RZ, R22 ;  /* 0x000000ffff7c7224 */ /* 0x010fe400078e0016 */
[C---:B------:R-:W-:Y:S01]  /*a400*/  FMUL.FTZ R22, R132.reuse, R146 ;  /* 0x0000009284167220 */ /* 0x040fe20000410000 */
[--C-:B------:R-:W-:Y:S01]  /*a410*/  HSET2.LE.AND R59, R59, R213.reuse, PT ;  /* 0x000000d53b3b7233 */ /* 0x100fe20003803000 */
[----:B------:R2:W-:Y:S01]  /*a420*/  MUFU.EX2 R226, R36 ;  /* 0x0000002400e27308 */ /* 0x0005e20000000800 */
[----:B------:R-:W-:Y:S01]  /*a430*/  FFMA.FTZ R132, R132, R227, R193 ;  /* 0x000000e384847223 */ /* 0x000fe200000100c1 */
[----:B------:R-:W-:Y:S02]  /*a440*/  IMAD.MOV.U32 R153, RZ, RZ, R120 ;  /* 0x000000ffff997224 */ /* 0x000fe400078e0078 */
[C---:B------:R-:W-:Y:S01]  /*a450*/  FMUL.FTZ R8, R134.reuse, R164 ;  /* 0x000000a486087220 */ /* 0x040fe20000410000 */
[----:B------:R-:W-:Y:S02]  /*a460*/  IMAD.MOV.U32 R120, RZ, RZ, R89 ;  /* 0x000000ffff787224 */ /* 0x000fe400078e0059 */
[C---:B------:R-:W-:Y:S01]  /*a470*/  FMUL.FTZ R9, R134.reuse, R165 ;  /* 0x000000a586097220 */ /* 0x040fe20000410000 */
[----:B-1----:R-:W-:Y:S01]  /*a480*/  IMAD.MOV.U32 R152, RZ, RZ, R48 ;  /* 0x000000ffff987224 */ /* 0x002fe200078e0030 */
[----:B------:R-:W-:Y:S01]  /*a490*/  MOV R48, R108 ;  /* 0x0000006c00307202 */ /* 0x000fe20000000f00 */
[----:B------:R-:W-:Y:S01]  /*a4a0*/  IMAD.MOV.U32 R89, RZ, RZ, R72 ;  /* 0x000000ffff597224 */ /* 0x000fe200078e0048 */
[----:B------:R-:W-:Y:S01]  /*a4b0*/  MUFU.EX2 R227, R37 ;  /* 0x0000002500e37308 */ /* 0x000fe20000000800 */
[----:B------:R-:W-:Y:S02]  /*a4c0*/  IMAD.MOV.U32 R108, RZ, RZ, R30 ;  /* 0x000000ffff6c7224 */ /* 0x000fe400078e001e */
[----:B------:R-:W-:Y:S02]  /*a4d0*/  IMAD.MOV.U32 R72, RZ, RZ, R28 ;  /* 0x000000ffff487224 */ /* 0x000fe400078e001c */
[C---:B------:R-:W-:Y:S01]  /*a4e0*/  FMUL.FTZ R28, R134.reuse, R160 ;  /* 0x000000a0861c7220 */ /* 0x040fe20000410000 */
[----:B------:R-:W-:Y:S02]  /*a4f0*/  IMAD.MOV.U32 R30, RZ, RZ, R104 ;  /* 0x000000ffff1e7224 */ /* 0x000fe400078e0068 */
[----:B------:R-:W-:Y:S01]  /*a500*/  IMAD.MOV.U32 R219, RZ, RZ, R105 ;  /* 0x000000ffffdb7224 */ /* 0x000fe200078e0069 */
[--C-:B--2---:R-:W-:Y:S01]  /*a510*/  HSET2.LE.AND R36, R196, R213.reuse, PT ;  /* 0x000000d5c4247233 */ /* 0x104fe20003803000 */
[----:B------:R-:W1:Y:S01]  /*a520*/  MUFU.EX2 R37, R176 ;  /* 0x000000b000257308 */ /* 0x000e620000000800 */
[----:B------:R-:W-:Y:S02]  /*a530*/  IMAD.MOV.U32 R160, RZ, RZ, R29 ;  /* 0x000000ffffa07224 */ /* 0x000fe400078e001d */
[C---:B------:R-:W-:Y:S01]  /*a540*/  FMUL.FTZ R29, R134.reuse, R161 ;  /* 0x000000a1861d7220 */ /* 0x040fe20000410000 */
[----:B------:R-:W-:Y:S01]  /*a550*/  MOV R161, R154 ;  /* 0x0000009a00a17202 */ /* 0x000fe20000000f00 */
[----:B------:R-:W-:Y:S02]  /*a560*/  IMAD.MOV.U32 R104, RZ, RZ, R24 ;  /* 0x000000ffff687224 */ /* 0x000fe400078e0018 */
[C---:B------:R-:W-:Y:S01]  /*a570*/  FMUL.FTZ R24, R134.reuse, R156 ;  /* 0x0000009c86187220 */ /* 0x040fe20000410000 */
[----:B------:R-:W-:Y:S02]  /*a580*/  IMAD.MOV.U32 R105, RZ, RZ, R25 ;  /* 0x000000ffff697224 */ /* 0x000fe400078e0019 */
[----:B------:R-:W-:Y:S01]  /*a590*/  FMUL.FTZ R25, R134, R157 ;  /* 0x0000009d86197220 */ /* 0x000fe20000410000 */
[----:B------:R2:W-:Y:S01]  /*a5a0*/  MUFU.EX2 R203, R47 ;  /* 0x0000002f00cb7308 */ /* 0x0005e20000000800 */
[----:B------:R-:W-:Y:S01]  /*a5b0*/  IMAD.MOV.U32 R146, RZ, RZ, R71 ;  /* 0x000000ffff927224 */ /* 0x000fe200078e0047 */
[----:B------:R-:W-:Y:S01]  /*a5c0*/  PRMT R71, R10, 0x5410, R14 ;  /* 0x000054100a477816 */ /* 0x000fe2000000000e */
[----:B------:R-:W-:Y:S01]  /*a5d0*/  FFMA.FTZ R134, R134, R230, R185 ;  /* 0x000000e686867223 */ /* 0x000fe200000100b9 */
[----:B------:R-:W-:Y:S01]  /*a5e0*/  LOP3.LUT R10, R3, 0xff, RZ, 0xc0, !PT ;  /* 0x000000ff030a7812 */ /* 0x000fe200078ec0ff */
[----:B------:R-:W-:Y:S01]  /*a5f0*/  IMAD.MOV.U32 R155, RZ, RZ, R31 ;  /* 0x000000ffff9b7224 */ /* 0x000fe200078e001f */
[----:B------:R-:W-:Y:S01]  /*a600*/  LOP3.LUT R71, R71, 0xff00ff, RZ, 0xc0, !PT ;  /* 0x00ff00ff47477812 */ /* 0x000fe200078ec0ff */
[----:B------:R-:W-:Y:S03]  /*a610*/  IMAD.MOV.U32 R31, RZ, RZ, R125 ;  /* 0x000000ffff1f7224 */ /* 0x000fe600078e007d */
[----:B------:R-:W-:Y:S01]  /*a620*/  MUFU.EX2 R230, R45 ;  /* 0x0000002d00e67308 */ /* 0x000fe20000000800 */
[----:B------:R-:W-:Y:S02]  /*a630*/  IMAD.MOV.U32 R154, RZ, RZ, R152 ;  /* 0x000000ffff9a7224 */ /* 0x000fe400078e0098 */
[----:B------:R-:W-:Y:S01]  /*a640*/  FFMA.FTZ R14, R58, UR4, -R174 ;  /* 0x000000043a0e7c23 */ /* 0x000fe200080108ae */
[--C-:B------:R-:W-:Y:S01]  /*a650*/  HSET2.LE.AND R58, R26, R213.reuse, PT ;  /* 0x000000d51a3a7233 */ /* 0x100fe20003803000 */
[----:B------:R-:W-:Y:S01]  /*a660*/  IMAD.MOV.U32 R125, RZ, RZ, R56 ;  /* 0x000000ffff7d7224 */ /* 0x000fe200078e0038 */
[----:B------:R-:W-:Y:S01]  /*a670*/  PRMT R56, R10, 0x5410, R0 ;  /* 0x000054100a387816 */ /* 0x000fe20000000000 */
[----:B------:R-:W-:Y:S01]  /*a680*/  IMAD.MOV.U32 R152, RZ, RZ, R48 ;  /* 0x000000ffff987224 */ /* 0x000fe200078e0030 */
[----:B------:R-:W-:Y:S02]  /*a690*/  PRMT R0, R3, 0x7632, R0 ;  /* 0x0000763203007816 */ /* 0x000fe40000000000 */
[----:B------:R-:W3:Y:S01]  /*a6a0*/  MUFU.EX2 R51, R51 ;  /* 0x0000003300337308 */ /* 0x000ee20000000800 */
[----:B------:R-:W-:Y:S01]  /*a6b0*/  SHF.R.U32.HI R10, RZ, 0x18, R3 ;  /* 0x00000018ff0a7819 */ /* 0x000fe20000011603 */
[----:B------:R-:W-:Y:S01]  /*a6c0*/  IMAD.MOV.U32 R48, RZ, RZ, R219 ;  /* 0x000000ffff307224 */ /* 0x000fe200078e00db */
[----:B------:R-:W-:Y:S01]  /*a6d0*/  LOP3.LUT R3, R0, 0xff, RZ, 0xc0, !PT ;  /* 0x000000ff00037812 */ /* 0x000fe200078ec0ff */
[----:B------:R-:W-:Y:S01]  /*a6e0*/  IMAD.MOV.U32 R142, RZ, RZ, R147 ;  /* 0x000000ffff8e7224 */ /* 0x000fe200078e0093 */
[----:B------:R-:W-:Y:S01]  /*a6f0*/  F2FP.F16.F32.PACK_AB R0, R141, R195 ;  /* 0x000000c38d00723e */ /* 0x000fe200000000ff */
[----:B------:R-:W-:Y:S01]  /*a700*/  IMAD.MOV.U32 R147, RZ, RZ, R146 ;  /* 0x000000ffff937224 */ /* 0x000fe200078e0092 */
[----:B-1----:R-:W-:Y:S03]  /*a710*/  MOV R195, R37 ;  /* 0x0000002500c37202 */ /* 0x002fe60000000f00 */
[----:B------:R-:W1:Y:S01]  /*a720*/  MUFU.EX2 R50, R50 ;  /* 0x0000003200327308 */ /* 0x000e620000000800 */
[----:B------:R-:W-:Y:S01]  /*a730*/  LOP3.LUT R36, R0, R36, RZ, 0xc0, !PT ;  /* 0x0000002400247212 */ /* 0x000fe200078ec0ff */
[----:B------:R-:W-:Y:S01]  /*a740*/  IMAD.MOV.U32 R146, RZ, RZ, R155 ;  /* 0x000000ffff927224 */ /* 0x000fe200078e009b */
[--C-:B------:R-:W-:Y:S01]  /*a750*/  HSET2.LE.AND R37, R228, R213.reuse, PT ;  /* 0x000000d5e4257233 */ /* 0x100fe20003803000 */
[----:B------:R-:W-:Y:S01]  /*a760*/  IMAD.MOV.U32 R155, RZ, RZ, R154 ;  /* 0x000000ffff9b7224 */ /* 0x000fe200078e009a */
[----:B------:R-:W-:Y:S01]  /*a770*/  F2FP.F16.F32.PACK_AB R0, R160, R193 ;  /* 0x000000c1a000723e */ /* 0x000fe200000000ff */
[----:B------:R-:W-:Y:S01]  /*a780*/  IMAD.MOV.U32 R154, RZ, RZ, R57 ;  /* 0x000000ffff9a7224 */ /* 0x000fe200078e0039 */
[----:B------:R-:W-:Y:S03]  /*a790*/  PRMT R57, R3, 0x5410, R10 ;  /* 0x0000541003397816 */ /* 0x000fe6000000000a */
[----:B------:R4:W-:Y:S01]  /*a7a0*/  MUFU.EX2 R219, R46 ;  /* 0x0000002e00db7308 */ /* 0x0009e20000000800 */
[----:B--2---:R-:W-:Y:S01]  /*a7b0*/  LOP3.LUT R47, R206, 0xff00ff, RZ, 0xc0, !PT ;  /* 0x00ff00ffce2f7812 */ /* 0x004fe200078ec0ff */
[----:B------:R-:W-:Y:S01]  /*a7c0*/  IMAD.MOV.U32 R206, RZ, RZ, R41 ;  /* 0x000000ffffce7224 */ /* 0x000fe200078e0029 */
[----:B------:R-:W-:Y:S01]  /*a7d0*/  F2FP.F16.F32.PACK_AB R3, R161, R185 ;  /* 0x000000b9a103723e */ /* 0x000fe200000000ff */
[----:B---3--:R-:W-:Y:S01]  /*a7e0*/  IMAD.MOV.U32 R228, RZ, RZ, R51 ;  /* 0x000000ffffe47224 */ /* 0x008fe200078e0033 */
[----:B------:R-:W-:Y:S01]  /*a7f0*/  LOP3.LUT R37, R0, R37, RZ, 0xc0, !PT ;  /* 0x0000002500257212 */ /* 0x000fe200078ec0ff */
[----:B------:R-:W-:Y:S01]  /*a800*/  IMAD.MOV.U32 R143, RZ, RZ, R147 ;  /* 0x000000ffff8f7224 */ /* 0x000fe200078e0093 */
[--C-:B------:R-:W-:Y:S03]  /*a810*/  HSET2.LE.AND R45, R200, R213.reuse, PT ;  /* 0x000000d5c82d7233 */ /* 0x100fe60003803000 */
[----:B------:R-:W-:Y:S01]  /*a820*/  MUFU.EX2 R207, R175 ;  /* 0x000000af00cf7308 */ /* 0x000fe20000000800 */
[----:B------:R-:W-:Y:S01]  /*a830*/  F2FP.F16.F32.PACK_AB R0, R121, R140 ;  /* 0x0000008c7900723e */ /* 0x000fe200000000ff */
[----:B-1----:R-:W-:Y:S01]  /*a840*/  IMAD.MOV.U32 R185, RZ, RZ, R50 ;  /* 0x000000ffffb97224 */ /* 0x002fe200078e0032 */
[----:B------:R-:W-:Y:S01]  /*a850*/  LOP3.LUT R44, R3, R44, RZ, 0xc0, !PT ;  /* 0x0000002c032c7212 */ /* 0x000fe200078ec0ff */
[----:B------:R-:W-:Y:S01]  /*a860*/  IMAD.MOV.U32 R187, RZ, RZ, R146 ;  /* 0x000000ffffbb7224 */ /* 0x000fe200078e0092 */
[--C-:B------:R-:W-:Y:S01]  /*a870*/  HSET2.LE.AND R47, R47, R213.reuse, PT ;  /* 0x000000d52f2f7233 */ /* 0x100fe20003803000 */
[----:B------:R-:W-:Y:S01]  /*a880*/  FFMA.FTZ R174, R127, UR4, -R174 ;  /* 0x000000047fae7c23 */ /* 0x000fe200080108ae */
[----:B------:R-:W-:Y:S03]  /*a890*/  LOP3.LUT R51, R229, 0xff00ff, RZ, 0xc0, !PT ;  /* 0x00ff00ffe5337812 */ /* 0x000fe600078ec0ff */
[----:B------:R1:W2:Y:S01]  /*a8a0*/  MUFU.EX2 R148, R42 ;  /* 0x0000002a00947308 */ /* 0x0002a20000000800 */
[----:B------:R-:W-:Y:S01]  /*a8b0*/  F2FP.F16.F32.PACK_AB R3, R72, R89 ;  /* 0x000000594803723e */ /* 0x000fe200000000ff */
[----:B------:R-:W-:Y:S01]  /*a8c0*/  IMAD.MOV.U32 R229, RZ, RZ, R98 ;  /* 0x000000ffffe57224 */ /* 0x000fe200078e0062 */
[--C-:B------:R-:W-:Y:S01]  /*a8d0*/  HSET2.LE.AND R50, R186, R213.reuse, PT ;  /* 0x000000d5ba327233 */ /* 0x100fe20003803000 */
[----:B------:R-:W-:Y:S01]  /*a8e0*/  IMAD.MOV.U32 R186, RZ, RZ, R48 ;  /* 0x000000ffffba7224 */ /* 0x000fe200078e0030 */
[----:B------:R-:W-:Y:S02]  /*a8f0*/  LOP3.LUT R45, R0, R45, RZ, 0xc0, !PT ;  /* 0x0000002d002d7212 */ /* 0x000fe400078ec0ff */
[--C-:B----4-:R-:W-:Y:S03]  /*a900*/  HSET2.LE.AND R46, R198, R213.reuse, PT ;  /* 0x000000d5c62e7233 */ /* 0x110fe60003803000 */
[----:B------:R3:W-:Y:S01]  /*a910*/  MUFU.EX2 R176, R52 ;  /* 0x0000003400b07308 */ /* 0x0007e20000000800 */
[----:B------:R-:W-:Y:S01]  /*a920*/  F2FP.F16.F32.PACK_AB R0, R76, R77 ;  /* 0x0000004d4c00723e */ /* 0x000fe200000000ff */
[----:B------:R-:W-:Y:S01]  /*a930*/  IMAD.MOV.U32 R198, RZ, RZ, R49 ;  /* 0x000000ffffc67224 */ /* 0x000fe200078e0031 */
[----:B------:R-:W-:Y:S02]  /*a940*/  LOP3.LUT R47, R3, R47, RZ, 0xc0, !PT ;  /* 0x0000002f032f7212 */ /* 0x000fe400078ec0ff */
[--C-:B------:R-:W-:Y:S02]  /*a950*/  HSET2.LE.AND R51, R51, R213.reuse, PT ;  /* 0x000000d533337233 */ /* 0x100fe40003803000 */
[--C-:B------:R-:W-:Y:S03]  /*a960*/  HSET2.LE.AND R48, R181, R213.reuse, PT ;  /* 0x000000d5b5307233 */ /* 0x100fe60003803000 */
[----:B------:R4:W-:Y:S01]  /*a970*/  MUFU.EX2 R175, R53 ;  /* 0x0000003500af7308 */ /* 0x0009e20000000800 */
[----:B------:R-:W-:Y:S01]  /*a980*/  F2FP.F16.F32.PACK_AB R3, R120, R30 ;  /* 0x0000001e7803723e */ /* 0x000fe200000000ff */
[----:B-1----:R-:W-:Y:S01]  /*a990*/  IMAD.MOV.U32 R42, RZ, RZ, R154 ;  /* 0x000000ffff2a7224 */ /* 0x002fe200078e009a */
[----:B------:R-:W-:Y:S01]  /*a9a0*/  F2FP.F16.F32.PACK_AB R10, R108, R99 ;  /* 0x000000636c0a723e */ /* 0x000fe200000000ff */
[----:B------:R-:W-:Y:S01]  /*a9b0*/  IMAD.MOV.U32 R181, RZ, RZ, R153 ;  /* 0x000000ffffb57224 */ /* 0x000fe200078e0099 */
[----:B------:R-:W-:Y:S02]  /*a9c0*/  LOP3.LUT R46, R0, R46, RZ, 0xc0, !PT ;  /* 0x0000002e002e7212 */ /* 0x000fe400078ec0ff */
[----:B------:R-:W-:Y:S03]  /*a9d0*/  F2FP.F16.F32.PACK_AB R0, R142, R143 ;  /* 0x0000008f8e00723e */ /* 0x000fe600000000ff */
[----:B------:R1:W-:Y:S01]  /*a9e0*/  MUFU.EX2 R168, R55 ;  /* 0x0000003700a87308 */ /* 0x0003e20000000800 */
[----:B------:R-:W-:Y:S02]  /*a9f0*/  LOP3.LUT R51, R3, R51, RZ, 0xc0, !PT ;  /* 0x0000003303337212 */ /* 0x000fe400078ec0ff */
[----:B------:R-:W-:Y:S02]  /*aa00*/  LOP3.LUT R48, R10, R48, RZ, 0xc0, !PT ;  /* 0x000000300a307212 */ /* 0x000fe400078ec0ff */
[--C-:B---3--:R-:W-:Y:S01]  /*aa10*/  HSET2.LE.AND R52, R179, R213.reuse, PT ;  /* 0x000000d5b3347233 */ /* 0x108fe20003803000 */
[----:B------:R-:W-:Y:S01]  /*aa20*/  IMAD.MOV.U32 R179, RZ, RZ, R108 ;  /* 0x000000ffffb37224 */ /* 0x000fe200078e006c */
[----:B------:R-:W-:Y:S03]  /*aa30*/  F2FP.F16.F32.PACK_AB R3, R73, R124 ;  /* 0x0000007c4903723e */ /* 0x000fe600000000ff */
[----:B------:R3:W-:Y:S01]  /*aa40*/  MUFU.EX2 R169, R54 ;  /* 0x0000003600a97308 */ /* 0x0007e20000000800 */
[--C-:B----4-:R-:W-:Y:S01]  /*aa50*/  HSET2.LE.AND R53, R178, R213.reuse, PT ;  /* 0x000000d5b2357233 */ /* 0x110fe20003803000 */
[----:B------:R-:W-:Y:S01]  /*aa60*/  IMAD.MOV.U32 R178, RZ, RZ, R77 ;  /* 0x000000ffffb27224 */ /* 0x000fe200078e004d */
[----:B------:R-:W-:Y:S02]  /*aa70*/  F2FP.F16.F32.PACK_AB R10, R181, R145 ;  /* 0x00000091b50a723e */ /* 0x000fe400000000ff */
[----:B------:R-:W-:Y:S02]  /*aa80*/  MOV R200, R155 ;  /* 0x0000009b00c87202 */ /* 0x000fe40000000f00 */
[----:B------:R-:W-:Y:S03]  /*aa90*/  LOP3.LUT R50, R0, R50, RZ, 0xc0, !PT ;  /* 0x0000003200327212 */ /* 0x000fe600078ec0ff */
[----:B------:R4:W-:Y:S01]  /*aaa0*/  MUFU.EX2 R164, R65 ;  /* 0x0000004100a47308 */ /* 0x0009e20000000800 */
[----:B-1----:R-:W-:Y:S01]  /*aab0*/  LOP3.LUT R55, R197, 0xff00ff, RZ, 0xc0, !PT ;  /* 0x00ff00ffc5377812 */ /* 0x002fe200078ec0ff */
[----:B------:R-:W-:Y:S01]  /*aac0*/  IMAD.MOV.U32 R197, RZ, RZ, R31 ;  /* 0x000000ffffc57224 */ /* 0x000fe200078e001f */
[--C-:B------:R-:W-:Y:S01]  /*aad0*/  HSET2.LE.AND R49, R183, R213.reuse, PT ;  /* 0x000000d5b7317233 */ /* 0x100fe20003803000 */
[----:B------:R-:W-:Y:S01]  /*aae0*/  IMAD.MOV.U32 R183, RZ, RZ, R152 ;  /* 0x000000ffffb77224 */ /* 0x000fe200078e0098 */
[----:B------:R-:W-:Y:S02]  /*aaf0*/  F2FP.F16.F32.PACK_AB R0, R144, R42 ;  /* 0x0000002a9000723e */ /* 0x000fe400000000ff */
[----:B------:R-:W-:Y:S03]  /*ab00*/  LOP3.LUT R52, R3, R52, RZ, 0xc0, !PT ;  /* 0x0000003403347212 */ /* 0x000fe600078ec0ff */
[----:B------:R1:W-:Y:S01]  /*ab10*/  MUFU.EX2 R193, R67 ;  /* 0x0000004300c17308 */ /* 0x0003e20000000800 */
[--C-:B---3--:R-:W-:Y:S01]  /*ab20*/  HSET2.LE.AND R54, R205, R213.reuse, PT ;  /* 0x000000d5cd367233 */ /* 0x108fe20003803000 */
[----:B------:R-:W-:Y:S01]  /*ab30*/  IMAD.MOV.U32 R205, RZ, RZ, R125 ;  /* 0x000000ffffcd7224 */ /* 0x000fe200078e007d */
[----:B------:R-:W-:Y:S02]  /*ab40*/  LOP3.LUT R53, R10, R53, RZ, 0xc0, !PT ;  /* 0x000000350a357212 */ /* 0x000fe400078ec0ff */
[--C-:B------:R-:W-:Y:S02]  /*ab50*/  HSET2.LE.AND R55, R55, R213.reuse, PT ;  /* 0x000000d537377233 */ /* 0x100fe40003803000 */
[----:B------:R-:W-:Y:S03]  /*ab60*/  F2FP.F16.F32.PACK_AB R3, R186, R197 ;  /* 0x000000c5ba03723e */ /* 0x000fe600000000ff */
[----:B------:R3:W-:Y:S01]  /*ab70*/  MUFU.EX2 R165, R64 ;  /* 0x0000004000a57308 */ /* 0x0007e20000000800 */
[----:B------:R-:W-:Y:S02]  /*ab80*/  F2FP.F16.F32.PACK_AB R10, R187, R200 ;  /* 0x000000c8bb0a723e */ /* 0x000fe400000000ff */
[----:B------:R-:W-:Y:S02]  /*ab90*/  LOP3.LUT R49, R0, R49, RZ, 0xc0, !PT ;  /* 0x0000003100317212 */ /* 0x000fe400078ec0ff */
[----:B------:R-:W-:Y:S02]  /*aba0*/  F2FP.F16.F32.PACK_AB R0, R183, R205 ;  /* 0x000000cdb700723e */ /* 0x000fe400000000ff */
[----:B------:R-:W-:Y:S03]  /*abb0*/  LOP3.LUT R55, R3, R55, RZ, 0xc0, !PT ;  /* 0x0000003703377212 */ /* 0x000fe600078ec0ff */
[----:B------:R-:W3:Y:S01]  /*abc0*/  MUFU.EX2 R149, R40 ;  /* 0x0000002800957308 */ /* 0x000ee20000000800 */
[----:B------:R-:W-:Y:S02]  /*abd0*/  LOP3.LUT R58, R10, R58, RZ, 0xc0, !PT ;  /* 0x0000003a0a3a7212 */ /* 0x000fe400078ec0ff */
[--C-:B------:R-:W-:Y:S02]  /*abe0*/  HSET2.LE.AND R56, R56, R213.reuse, PT ;  /* 0x000000d538387233 */ /* 0x100fe40003803000 */
[--C-:B------:R-:W-:Y:S02]  /*abf0*/  HSET2.LE.AND R57, R57, R213.reuse, PT ;  /* 0x000000d539397233 */ /* 0x100fe40003803000 */
[----:B------:R-:W-:Y:S03]  /*ac00*/  F2FP.F16.F32.PACK_AB R3, R227, R226 ;  /* 0x000000e2e303723e */ /* 0x000fe600000000ff */
[----:B------:R3:W3:Y:S01]  /*ac10*/  MUFU.EX2 R196, R66 ;  /* 0x0000004200c47308 */ /* 0x0006e20000000800 */
[----:B------:R-:W-:Y:S02]  /*ac20*/  F2FP.F16.F32.PACK_AB R10, R198, R151 ;  /* 0x00000097c60a723e */ /* 0x000fe400000000ff */
[--C-:B----4-:R-:W-:Y:S02]  /*ac30*/  HSET2.LE.AND R65, R68, R213.reuse, PT ;  /* 0x000000d544417233 */ /* 0x110fe40003803000 */
[----:B------:R-:W-:Y:S02]  /*ac40*/  LOP3.LUT R68, R11, 0xffff, RZ, 0xc0, !PT ;  /* 0x0000ffff0b447812 */ /* 0x000fe400078ec0ff */
[----:B------:R-:W-:Y:S03]  /*ac50*/  LOP3.LUT R54, R0, R54, RZ, 0xc0, !PT ;  /* 0x0000003600367212 */ /* 0x000fe600078ec0ff */
[----:B------:R4:W-:Y:S01]  /*ac60*/  MUFU.EX2 R155, R60 ;  /* 0x0000003c009b7308 */ /* 0x0009e20000000800 */
[----:B------:R-:W-:Y:S02]  /*ac70*/  F2FP.F16.F32.PACK_AB R0, R228, R185 ;  /* 0x000000b9e400723e */ /* 0x000fe400000000ff */
[----:B------:R-:W-:Y:S02]  /*ac80*/  LOP3.LUT R56, R3, R56, RZ, 0xc0, !PT ;  /* 0x0000003803387212 */ /* 0x000fe400078ec0ff */
[----:B------:R-:W-:Y:S02]  /*ac90*/  LOP3.LUT R57, R10, R57, RZ, 0xc0, !PT ;  /* 0x000000390a397212 */ /* 0x000fe400078ec0ff */
[----:B-1----:R-:W-:Y:S03]  /*aca0*/  LOP3.LUT R67, R184, 0xff00ff, RZ, 0xc0, !PT ;  /* 0x00ff00ffb8437812 */ /* 0x002fe600078ec0ff */
[----:B------:R-:W-:Y:S01]  /*acb0*/  MUFU.EX2 R174, R174 ;  /* 0x000000ae00ae7308 */ /* 0x000fe20000000800 */
[----:B--2---:R-:W-:Y:S02]  /*acc0*/  F2FP.F16.F32.PACK_AB R3, R218, R148 ;  /* 0x00000094da03723e */ /* 0x004fe400000000ff */
[----:B------:R-:W-:Y:S02]  /*acd0*/  LOP3.LUT R10, R11, 0xff, RZ, 0xc0, !PT ;  /* 0x000000ff0b0a7812 */ /* 0x000fe400078ec0ff */
[----:B------:R-:W-:Y:S02]  /*ace0*/  SHF.R.U32.HI R68, RZ, 0x8, R68 ;  /* 0x00000008ff447819 */ /* 0x000fe40000011644 */
[----:B------:R-:W-:Y:S03]  /*acf0*/  LOP3.LUT R59, R0, R59, RZ, 0xc0, !PT ;  /* 0x0000003b003b7212 */ /* 0x000fe600078ec0ff */
[----:B------:R-:W-:Y:S01]  /*ad00*/  MUFU.EX2 R234, R234 ;  /* 0x000000ea00ea7308 */ /* 0x000fe20000000800 */
[--C-:B---3--:R-:W-:Y:S02]  /*ad10*/  HSET2.LE.AND R64, R69, R213.reuse, PT ;  /* 0x000000d545407233 */ /* 0x108fe40003803000 */
[----:B------:R-:W-:Y:S02]  /*ad20*/  F2FP.F16.F32.PACK_AB R0, R206, R149 ;  /* 0x00000095ce00723e */ /* 0x000fe400000000ff */
[----:B------:R-:W-:Y:S02]  /*ad30*/  LOP3.LUT R65, R3, R65, RZ, 0xc0, !PT ;  /* 0x0000004103417212 */ /* 0x000fe400078ec0ff */
[--C-:B------:R-:W-:Y:S03]  /*ad40*/  HSET2.LE.AND R67, R67, R213.reuse, PT ;  /* 0x000000d543437233 */ /* 0x100fe60003803000 */
[----:B------:R-:W-:Y:S01]  /*ad50*/  MUFU.EX2 R201, R201 ;  /* 0x000000c900c97308 */ /* 0x000fe20000000800 */
[----:B------:R-:W-:Y:S02]  /*ad60*/  PRMT R68, R10, 0x5410, R68 ;  /* 0x000054100a447816 */ /* 0x000fe40000000044 */
[----:B------:R-:W-:Y:S02]  /*ad70*/  F2FP.F16.F32.PACK_AB R3, R203, R219 ;  /* 0x000000dbcb03723e */ /* 0x000fe400000000ff */
[----:B------:R-:W-:Y:S02]  /*ad80*/  LOP3.LUT R64, R0, R64, RZ, 0xc0, !PT ;  /* 0x0000004000407212 */ /* 0x000fe400078ec0ff */
[--C-:B------:R-:W-:Y:S03]  /*ad90*/  HSET2.LE.AND R66, R180, R213.reuse, PT ;  /* 0x000000d5b4427233 */ /* 0x100fe60003803000 */
        /* <DEDUP_REMOVED lines=11> */
[----:B------:R-:W2:Y:S01]  /*ae50*/  MUFU.EX2 R156, R15 ;  /* 0x0000000f009c7308 */ /* 0x000ea20000000800 */
[----:B------:R-:W-:Y:S02]  /*ae60*/  LOP3.LUT R69, R69, 0xff, RZ, 0xc0, !PT ;  /* 0x000000ff45457812 */ /* 0x000fe400078ec0ff */
[----:B------:R-:W-:Y:S02]  /*ae70*/  LOP3.LUT R68, R3, R68, RZ, 0xc0, !PT ;  /* 0x0000004403447212 */ /* 0x000fe400078ec0ff */
[--C-:B----4-:R-:W-:Y:S01]  /*ae80*/  HSET2.LE.AND R60, R81, R213.reuse, PT ;  /* 0x000000d5513c7233 */ /* 0x110fe20003803000 */
[----:B------:R-:W-:Y:S01]  /*ae90*/  IMAD.MOV.U32 R81, RZ, RZ, R87 ;  /* 0x000000ffff517224 */ /* 0x000fe200078e0057 */
[----:B------:R-:W-:Y:S03]  /*aea0*/  F2FP.F16.F32.PACK_AB R3, R164, R165 ;  /* 0x000000a5a403723e */ /* 0x000fe600000000ff */
[----:B------:R3:W-:Y:S01]  /*aeb0*/  MUFU.EX2 R153, R62 ;  /* 0x0000003e00997308 */ /* 0x0007e20000000800 */
[----:B------:R-:W-:Y:S02]  /*aec0*/  LOP3.LUT R70, R0, R70, RZ, 0xc0, !PT ;  /* 0x0000004600467212 */ /* 0x000fe400078ec0ff */
[--C-:B------:R-:W-:Y:S02]  /*aed0*/  HSET2.LE.AND R71, R71, R213.reuse, PT ;  /* 0x000000d547477233 */ /* 0x100fe40003803000 */
        /* <DEDUP_REMOVED lines=11> */
[----:B--2---:R-:W-:Y:S02]  /*af90*/  F2FP.F16.F32.PACK_AB R10, R156, R157 ;  /* 0x0000009d9c0a723e */ /* 0x004fe400000000ff */
[----:B------:R-:W-:Y:S02]  /*afa0*/  LOP3.LUT R3, R83, R217, R3, 0x96, !PT ;  /* 0x000000d953037212 */ /* 0x000fe400078e9603 */
[----:B------:R-:W-:Y:S03]  /*afb0*/  LOP3.LUT R69, R0, R69, RZ, 0xc0, !PT ;  /* 0x0000004500457212 */ /* 0x000fe600078ec0ff */
[----:B------:R-:W-:Y:S01]  /*afc0*/  MUFU.EX2 R106, R106 ;  /* 0x0000006a006a7308 */ /* 0x000fe20000000800 */
[--C-:B---3--:R-:W-:Y:S01]  /*afd0*/  HSET2.LE.AND R62, R96, R213.reuse, PT ;  /* 0x000000d5603e7233 */ /* 0x108fe20003803000 */
[----:B------:R-:W-:Y:S01]  /*afe0*/  IMAD.MOV.U32 R96, RZ, RZ, R100 ;  /* 0x000000ffff607224 */ /* 0x000fe200078e0064 */
[----:B----4-:R-:W-:Y:S02]  /*aff0*/  LOP3.LUT R63, R97, 0xff00ff, RZ, 0xc0, !PT ;  /* 0x00ff00ff613f7812 */ /* 0x010fe400078ec0ff */
        /* <DEDUP_REMOVED lines=10> */
[----:B------:R-:W-:Y:S01]  /*b0a0*/  LOP3.LUT R0, R10, R243, RZ, 0x3c, !PT ;  /* 0x000000f30a007212 */ /* 0x000fe200078e3cff */
[----:B------:R-:W-:Y:S01]  /*b0b0*/  IMAD.WIDE.U32 R26, R3, -0x2daee0ad, RZ ;  /* 0xd2511f53031a7825 */ /* 0x000fe200078e00ff */
[----:B------:R-:W-:Y:S02]  /*b0c0*/  MOV R184, R30 ;  /* 0x0000001e00b87202 */ /* 0x000fe40000000f00 */
[----:B------:R-:W-:Y:S01]  /*b0d0*/  LOP3.LUT R14, R11, R241, RZ, 0x3c, !PT ;  /* 0x000000f10b0e7212 */ /* 0x000fe200078e3cff */
[----:B------:R-:W-:Y:S01]  /*b0e0*/  IMAD.WIDE.U32 R30, R0, -0x2daee0ad, RZ ;  /* 0xd2511f53001e7825 */ /* 0x000fe200078e00ff */
[-C--:B------:R-:W-:Y:S01]  /*b0f0*/  LOP3.LUT R3, R104, R191.reuse, R27, 0x96, !PT ;  /* 0x000000bf68037212 */ /* 0x080fe200078e961b */
[----:B------:R-:W-:Y:S01]  /*b100*/  MUFU.EX2 R111, R111 ;  /* 0x0000006f006f7308 */ /* 0x000fe20000000800 */
[----:B------:R-:W-:Y:S02]  /*b110*/  LOP3.LUT R11, R10, R240, RZ, 0x3c, !PT ;  /* 0x000000f00a0b7212 */ /* 0x000fe400078e3cff */
[----:B------:R-:W-:Y:S01]  /*b120*/  LOP3.LUT R0, R190, R26, R31, 0x96, !PT ;  /* 0x0000001abe007212 */ /* 0x000fe200078e961f */
[----:B------:R-:W-:Y:S04]  /*b130*/  IMAD.WIDE.U32 R26, R3, -0x326172a9, RZ ;  /* 0xcd9e8d57031a7825 */ /* 0x000fe800078e00ff */
[----:B------:R-:W-:Y:S01]  /*b140*/  IMAD.WIDE.U32 R40, R0, -0x326172a9, RZ ;  /* 0xcd9e8d5700287825 */ /* 0x000fe200078e00ff */
[----:B------:R-:W-:Y:S01]  /*b150*/  LOP3.LUT R0, R210, R220, R27, 0x96, !PT ;  /* 0x000000dcd2007212 */ /* 0x000fe200078e961b */
[----:B------:R-:W-:Y:S03]  /*b160*/  MUFU.EX2 R126, R126 ;  /* 0x0000007e007e7308 */ /* 0x000fe60000000800 */
[----:B------:R-:W-:Y:S01]  /*b170*/  LOP3.LUT R10, R223, R26, R41, 0x96, !PT ;  /* 0x0000001adf0a7212 */ /* 0x000fe200078e9629 */
[----:B------:R-:W-:Y:S06]  /*b180*/  IMAD.WIDE.U32 R26, R0, -0x2daee0ad, RZ ;  /* 0xd2511f53001a7825 */ /* 0x000fec00078e00ff */
[----:B------:R-:W1:Y:S01]  /*b190*/  MUFU.EX2 R182, R182 ;  /* 0x000000b600b67308 */ /* 0x000e620000000800 */
[----:B------:R-:W-:Y:S05]  /*b1a0*/  LOP3.LUT R0, R189, R30, R27, 0x96, !PT ;  /* 0x0000001ebd007212 */ /* 0x000fea00078e961b */
[----:B------:R-:W-:Y:S04]  /*b1b0*/  IMAD.WIDE.U32 R30, R0, -0x326172a9, RZ ;  /* 0xcd9e8d57001e7825 */ /* 0x000fe800078e00ff */
[----:B------:R2:W-:Y:S01]  /*b1c0*/  MUFU.EX2 R146, R85 ;  /* 0x0000005500927308 */ /* 0x0005e20000000800 */
[----:B------:R-:W-:Y:S01]  /*b1d0*/  LOP3.LUT R3, R222, R40, R31, 0x96, !PT ;  /* 0x00000028de037212 */ /* 0x000fe200078e961f */
[----:B------:R-:W-:Y:S08]  /*b1e0*/  IMAD.WIDE.U32 R40, R10, -0x2daee0ad, RZ ;  /* 0xd2511f530a287825 */ /* 0x000ff000078e00ff */
[----:B------:R3:W4:Y:S01]  /*b1f0*/  MUFU.EX2 R147, R84 ;  /* 0x0000005400937308 */ /* 0x0007220000000800 */
[----:B------:R-:W-:Y:S01]  /*b200*/  LOP3.LUT R0, R188, R26, R41, 0x96, !PT ;  /* 0x0000001abc007212 */ /* 0x000fe200078e9629 */
[----:B------:R-:W-:Y:S04]  /*b210*/  IMAD.MOV.U32 R41, RZ, RZ, R83 ;  /* 0x000000ffff297224 */ /* 0x000fe800078e0053 */
[----:B------:R-:W-:Y:S04]  /*b220*/  IMAD.WIDE.U32 R26, R0, -0x326172a9, RZ ;  /* 0xcd9e8d57001a7825 */ /* 0x000fe800078e00ff */
[----:B------:R-:W-:Y:S01]  /*b230*/  MUFU.EX2 R232, R232 ;  /* 0x000000e800e87308 */ /* 0x000fe20000000800 */
[----:B--2---:R-:W-:Y:S01]  /*b240*/  IMAD.MOV.U32 R85, RZ, RZ, R76 ;  /* 0x000000ffff557224 */ /* 0x004fe200078e004c */
[----:B------:R-:W-:Y:S01]  /*b250*/  LOP3.LUT R0, R221, R30, R27, 0x96, !PT ;  /* 0x0000001edd007212 */ /* 0x000fe200078e961b */
[----:B------:R-:W-:Y:S01]  /*b260*/  IMAD.MOV.U32 R30, RZ, RZ, R26 ;  /* 0x000000ffff1e7224 */ /* 0x000fe200078e001a */
[C---:B------:R-:W-:Y:S02]  /*b270*/  PRMT R15, R26.reuse, 0x7773, RZ ;  /* 0x000077731a0f7816 */ /* 0x040fe400000000ff */
[C---:B------:R-:W-:Y:S04]  /*b280*/  PRMT R31, R26.reuse, 0x7771, RZ ;  /* 0x000077711a1f7816 */ /* 0x040fe800000000ff */
[----:B------:R-:W-:Y:S01]  /*b290*/  MUFU.EX2 R128, R128 ;  /* 0x0000008000807308 */ /* 0x000fe20000000800 */
[----:B------:R-:W-:Y:S01]  /*b2a0*/  PRMT R10, R26, 0x7772, RZ ;  /* 0x000077721a0a7816 */ /* 0x000fe200000000ff */
[----:B------:R-:W-:Y:S03]  /*b2b0*/  IMAD.WIDE.U32 R26, R3, -0x2daee0ad, RZ ;  /* 0xd2511f53031a7825 */ /* 0x000fe600078e00ff */
[----:B------:R-:W-:Y:S01]  /*b2c0*/  PRMT R98, R10, 0x5410, R15 ;  /* 0x000054100a627816 */ /* 0x000fe2000000000f */
[----:B------:R-:W-:Y:S01]  /*b2d0*/  IMAD.MOV.U32 R15, RZ, RZ, R26 ;  /* 0x000000ffff0f7224 */ /* 0x000fe200078e001a */
[C---:B------:R-:W-:Y:S01]  /*b2e0*/  PRMT R10, R26.reuse, 0x7773, RZ ;  /* 0x000077731a0a7816 */ /* 0x040fe200000000ff */
[----:B---3--:R-:W-:Y:S01]  /*b2f0*/  IMAD.MOV.U32 R84, RZ, RZ, R73 ;  /* 0x000000ffff547224 */ /* 0x008fe200078e0049 */
[----:B------:R-:W-:Y:S01]  /*b300*/  PRMT R3, R26, 0x7772, RZ ;  /* 0x000077721a037816 */ /* 0x000fe200000000ff */
[----:B------:R-:W-:Y:S01]  /*b310*/  MUFU.EX2 R112, R112 ;  /* 0x0000007000707308 */ /* 0x000fe20000000800 */
[----:B------:R-:W-:Y:S01]  /*b320*/  LOP3.LUT R77, R225, R40, R27, 0x96, !PT ;  /* 0x00000028e14d7212 */ /* 0x000fe200078e961b */
[----:B------:R-:W-:Y:S01]  /*b330*/  IMAD.MOV.U32 R40, RZ, RZ, R82 ;  /* 0x000000ffff287224 */ /* 0x000fe200078e0052 */
[----:B------:R-:W-:Y:S02]  /*b340*/  PRMT R125, R3, 0x5410, R10 ;  /* 0x00005410037d7816 */ /* 0x000fe4000000000a */
[C---:B------:R-:W-:Y:S02]  /*b350*/  LOP3.LUT R3, R0.reuse, 0xffff, RZ, 0xc0, !PT ;  /* 0x0000ffff00037812 */ /* 0x040fe400078ec0ff */
[----:B------:R-:W-:Y:S03]  /*b360*/  LOP3.LUT R10, R0, 0xff, RZ, 0xc0, !PT ;  /* 0x000000ff000a7812 */ /* 0x000fe600078ec0ff */
[----:B------:R-:W-:Y:S01]  /*b370*/  MUFU.EX2 R115, R115 ;  /* 0x0000007300737308 */ /* 0x000fe20000000800 */
[----:B------:R-:W-:Y:S02]  /*b380*/  SHF.R.U32.HI R3, RZ, 0x8, R3 ;  /* 0x00000008ff037819 */ /* 0x000fe40000011603 */
[----:B------:R-:W-:Y:S02]  /*b390*/  PRMT R27, R26, 0x7771, RZ ;  /* 0x000077711a1b7816 */ /* 0x000fe400000000ff */
[--C-:B------:R-:W-:Y:S02]  /*b3a0*/  PRMT R87, R10, 0x5410, R3.reuse ;  /* 0x000054100a577816 */ /* 0x100fe40000000003 */
[----:B------:R-:W-:Y:S03]  /*b3b0*/  PRMT R3, R0, 0x7632, R3 ;  /* 0x0000763200037816 */ /* 0x000fe60000000003 */
[----:B------:R-:W-:Y:S01]  /*b3c0*/  MUFU.EX2 R113, R113 ;  /* 0x0000007100717308 */ /* 0x000fe20000000800 */
[----:B------:R-:W-:Y:S02]  /*b3d0*/  SHF.R.U32.HI R0, RZ, 0x18, R0 ;  /* 0x00000018ff007819 */ /* 0x000fe40000011600 */
[----:B------:R-:W-:Y:S04]  /*b3e0*/  LOP3.LUT R3, R3, 0xff, RZ, 0xc0, !PT ;  /* 0x000000ff03037812 */ /* 0x000fe800078ec0ff */
[----:B------:R-:W-:Y:S03]  /*b3f0*/  PRMT R86, R3, 0x5410, R0 ;  /* 0x0000541003567816 */ /* 0x000fe60000000000 */
[----:B------:R-:W-:Y:S01]  /*b400*/  MUFU.EX2 R95, R95 ;  /* 0x0000005f005f7308 */ /* 0x000fe20000000800 */
[----:B------:R-:W-:Y:S04]  /*b410*/  LOP3.LUT R0, R30, 0xff, RZ, 0xc0, !PT ;  /* 0x000000ff1e007812 */ /* 0x000fe800078ec0ff */
[----:B------:R-:W-:Y:S02]  /*b420*/  PRMT R97, R0, 0x5410, R31 ;  /* 0x0000541000617816 */ /* 0x000fe4000000001f */
[----:B------:R-:W-:Y:S01]  /*b430*/  LOP3.LUT R0, R15, 0xff, RZ, 0xc0, !PT ;  /* 0x000000ff0f007812 */ /* 0x000fe200078ec0ff */
[----:B------:R-:W-:Y:S02]  /*b440*/  IMAD.WIDE.U32 R14, R14, -0x2daee0ad, RZ ;  /* 0xd2511f530e0e7825 */ /* 0x000fe400078e00ff */
[----:B------:R-:W-:Y:S01]  /*b450*/  MUFU.EX2 R116, R116 ;  /* 0x0000007400747308 */ /* 0x000fe20000000800 */
[----:B------:R-:W-:Y:S01]  /*b460*/  PRMT R108, R0, 0x5410, R27 ;  /* 0x00005410006c7816 */ /* 0x000fe2000000001b */
[----:B------:R-:W-:Y:S01]  /*b470*/  IMAD.WIDE.U32 R26, R11, -0x2daee0ad, RZ ;  /* 0xd2511f530b1a7825 */ /* 0x000fe200078e00ff */
[----:B------:R-:W-:Y:S04]  /*b480*/  LOP3.LUT R0, R162, R191, R15, 0x96, !PT ;  /* 0x000000bfa2007212 */ /* 0x000fe800078e960f */
[----:B------:R-:W-:Y:S01]  /*b490*/  LOP3.LUT R14, R190, R14, R27, 0x96, !PT ;  /* 0x0000000ebe0e7212 */ /* 0x000fe200078e961b */
[----:B------:R-:W-:Y:S02]  /*b4a0*/  IMAD.WIDE.U32 R30, R0, -0x326172a9, RZ ;  /* 0xcd9e8d57001e7825 */ /* 0x000fe400078e00ff */
[----:B------:R-:W-:Y:S02]  /*b4b0*/  MUFU.EX2 R114, R114 ;  /* 0x0000007200727308 */ /* 0x000fe40000000800 */
        /* <DEDUP_REMOVED lines=10> */
[----:B------:R-:W-:Y:S01]  /*b560*/  IMAD.MOV.U32 R31, RZ, RZ, R81 ;  /* 0x000000ffff1f7224 */ /* 0x000fe200078e0051 */
[----:B------:R-:W-:Y:S01]  /*b570*/  LOP3.LUT R11, R222, R14, R27, 0x96, !PT ;  /* 0x0000000ede0b7212 */ /* 0x000fe200078e961b */
[----:B------:R-:W-:Y:S06]  /*b580*/  IMAD.WIDE.U32 R14, R10, -0x326172a9, RZ ;  /* 0xcd9e8d570a0e7825 */ /* 0x000fec00078e00ff */
[----:B------:R-:W-:Y:S01]  /*b590*/  MUFU.EX2 R173, R173 ;  /* 0x000000ad00ad7308 */ /* 0x000fe20000000800 */
[----:B------:R-:W-:Y:S01]  /*b5a0*/  IMAD.WIDE.U32 R10, R11, -0x2daee0ad, RZ ;  /* 0xd2511f530b0a7825 */ /* 0x000fe200078e00ff */
[----:B------:R-:W-:Y:S02]  /*b5b0*/  MOV R0, R14 ;  /* 0x0000000e00007202 */ /* 0x000fe40000000f00 */
[----:B------:R-:W-:Y:S01]  /*b5c0*/  PRMT R83, R14, 0x7772, RZ ;  /* 0x000077720e537816 */ /* 0x000fe200000000ff */
[----:B------:R-:W-:Y:S01]  /*b5d0*/  IMAD.MOV.U32 R27, RZ, RZ, R41 ;  /* 0x000000ffff1b7224 */ /* 0x000fe200078e0029 */
[----:B------:R-:W-:Y:S01]  /*b5e0*/  LOP3.LUT R82, R0, 0xff, RZ, 0xc0, !PT ;  /* 0x000000ff00527812 */ /* 0x000fe200078ec0ff */
[----:B------:R-:W-:Y:S01]  /*b5f0*/  IMAD.MOV.U32 R41, RZ, RZ, R99 ;  /* 0x000000ffff297224 */ /* 0x000fe200078e0063 */
[----:B------:R-:W-:Y:S02]  /*b600*/  PRMT R0, R14, 0x7771, RZ ;  /* 0x000077710e007816 */ /* 0x000fe400000000ff */
[----:B------:R-:W-:Y:S01]  /*b610*/  MUFU.EX2 R172, R172 ;  /* 0x000000ac00ac7308 */ /* 0x000fe20000000800 */
[----:B------:R-:W-:Y:S01]  /*b620*/  LOP3.LUT R76, R225, R30, R11, 0x96, !PT ;  /* 0x0000001ee14c7212 */ /* 0x000fe200078e960b */
[----:B------:R-:W-:Y:S01]  /*b630*/  IMAD.MOV.U32 R30, RZ, RZ, R80 ;  /* 0x000000ffff1e7224 */ /* 0x000fe200078e0050 */
[----:B------:R-:W-:Y:S02]  /*b640*/  PRMT R82, R82, 0x5410, R0 ;  /* 0x0000541052527816 */ /* 0x000fe40000000000 */
[----:B-1----:R-:W-:Y:S02]  /*b650*/  F2FP.F16.F32.PACK_AB R0, R177, R182 ;  /* 0x000000b6b100723e */ /* 0x002fe400000000ff */
[----:B------:R-:W-:Y:S03]  /*b660*/  PRMT R11, R10, 0x7771, RZ ;  /* 0x000077710a0b7816 */ /* 0x000fe600000000ff */
[----:B------:R-:W-:Y:S01]  /*b670*/  MUFU.EX2 R123, R123 ;  /* 0x0000007b007b7308 */ /* 0x000fe20000000800 */
[--C-:B------:R-:W-:Y:S02]  /*b680*/  HSET2.LE.AND R82, R82, R213.reuse, PT ;  /* 0x000000d552527233 */ /* 0x100fe40003803000 */
[----:B------:R-:W-:Y:S01]  /*b690*/  LOP3.LUT R3, R221, R26, R15, 0x96, !PT ;  /* 0x0000001add037212 */ /* 0x000fe200078e960f */
[----:B------:R-:W-:Y:S02]  /*b6a0*/  IMAD.MOV.U32 R26, RZ, RZ, R40 ;  /* 0x000000ffff1a7224 */ /* 0x000fe400078e0028 */
[----:B------:R-:W-:Y:S02]  /*b6b0*/  LOP3.LUT R82, R0, R82, RZ, 0xc0, !PT ;  /* 0x0000005200527212 */ /* 0x000fe400078ec0ff */
[----:B------:R-:W-:Y:S02]  /*b6c0*/  PRMT R0, R14, 0x7773, RZ ;  /* 0x000077730e007816 */ /* 0x000fe400000000ff */
[----:B------:R-:W-:Y:S02]  /*b6d0*/  MUFU.EX2 R239, R239 ;  /* 0x000000ef00ef7308 */ /* 0x000fe40000000800 */
[----:B------:R-:W-:Y:S02]  /*b6e0*/  PRMT R83, R83, 0x5410, R0 ;  /* 0x0000541053537816 */ /* 0x000fe40000000000 */
[----:B----4-:R-:W-:Y:S02]  /*b6f0*/  F2FP.F16.F32.PACK_AB R0, R147, R146 ;  /* 0x000000929300723e */ /* 0x010fe400000000ff */
[----:B------:R-:W-:Y:S04]  /*b700*/  LOP3.LUT R83, R83, 0xff00ff, RZ, 0xc0, !PT ;  /* 0x00ff00ff53537812 */ /* 0x000fe800078ec0ff */
[----:B------:R-:W-:Y:S01]  /*b710*/  MUFU.EX2 R238, R238 ;  /* 0x000000ee00ee7308 */ /* 0x000fe20000000800 */
[--C-:B------:R-:W-:Y:S09]  /*b720*/  HSET2.LE.AND R83, R83, R213.reuse, PT ;  /* 0x000000d553537233 */ /* 0x100ff20003803000 */
[----:B------:R-:W-:Y:S01]  /*b730*/  MUFU.EX2 R199, R199 ;  /* 0x000000c700c77308 */ /* 0x000fe20000000800 */
[----:B------:R-:W-:Y:S02]  /*b740*/  LOP3.LUT R83, R0, R83, RZ, 0xc0, !PT ;  /* 0x0000005300537212 */ /* 0x000fe400078ec0ff */
[----:B------:R-:W-:Y:S04]  /*b750*/  MOV R0, R10 ;  /* 0x0000000a00007202 */ /* 0x000fe80000000f00 */
[----:B------:R-:W-:Y:S03]  /*b760*/  LOP3.LUT R0, R0, 0xff, RZ, 0xc0, !PT ;  /* 0x000000ff00007812 */ /* 0x000fe600078ec0ff */
[----:B------:R-:W-:Y:S01]  /*b770*/  MUFU.EX2 R202, R202 ;  /* 0x000000ca00ca7308 */ /* 0x000fe20000000800 */
[----:B------:R-:W-:Y:S02]  /*b780*/  PRMT R99, R0, 0x5410, R11 ;  /* 0x0000541000637816 */ /* 0x000fe4000000000b */
[C---:B------:R-:W-:Y:S02]  /*b790*/  PRMT R0, R10.reuse, 0x7773, RZ ;  /* 0x000077730a007816 */ /* 0x040fe400000000ff */
[----:B------:R-:W-:Y:S05]  /*b7a0*/  PRMT R10, R10, 0x7772, RZ ;  /* 0x000077720a0a7816 */ /* 0x000fea00000000ff */
[----:B------:R-:W-:Y:S01]  /*b7b0*/  MUFU.EX2 R122, R122 ;  /* 0x0000007a007a7308 */ /* 0x000fe20000000800 */
        /* <DEDUP_REMOVED lines=18> */
[----:B------:R-:W-:Y:S05]  /*b8e0*/  IMAD.WIDE.U32 R26, R0, -0x326172a9, RZ ;  /* 0xcd9e8d57001a7825 */ /* 0x000fea00078e00ff */
[----:B------:R-:W-:Y:S02]  /*b8f0*/  LOP3.LUT R10, R27, R241, RZ, 0x3c, !PT ;  /* 0x000000f11b0a7212 */ /* 0x000fe400078e3cff */
[----:B------:R-:W-:Y:S03]  /*b900*/  LOP3.LUT R14, R26, R240, RZ, 0x3c, !PT ;  /* 0x000000f01a0e7212 */ /* 0x000fe600078e3cff */
[----:B------:R-:W-:Y:S04]  /*b910*/  IMAD.WIDE.U32 R10, R10, -0x2daee0ad, RZ ;  /* 0xd2511f530a0a7825 */ /* 0x000fe800078e00ff */
[----:B------:R-:W-:Y:S01]  /*b920*/  IMAD.WIDE.U32 R14, R14, -0x2daee0ad, RZ ;  /* 0xd2511f530e0e7825 */ /* 0x000fe200078e00ff */
[----:B------:R-:W-:Y:S02]  /*b930*/  LOP3.LUT R0, R162, R191, R11, 0x96, !PT ;  /* 0x000000bfa2007212 */ /* 0x000fe400078e960b */
[----:B------:R-:W2:Y:S02]  /*b940*/  LDL.LU.64 R162, [R1+0x88] ;  /* 0x0000880001a27983 */ /* 0x000ea40000300a00 */
[----:B------:R-:W-:Y:S01]  /*b950*/  LOP3.LUT R3, R190, R10, R15, 0x96, !PT ;  /* 0x0000000abe037212 */ /* 0x000fe200078e960f */
[----:B------:R-:W-:Y:S05]  /*b960*/  IMAD.WIDE.U32 R40, R0, -0x326172a9, RZ ;  /* 0xcd9e8d5700287825 */ /* 0x000fea00078e00ff */
[----:B------:R-:W-:Y:S01]  /*b970*/  LOP3.LUT R10, R30, R220, R41, 0x96, !PT ;  /* 0x000000dc1e0a7212 */ /* 0x000fe200078e9629 */
        /* <DEDUP_REMOVED lines=11> */
[----:B------:R-:W-:Y:S04]  /*ba30*/  IMAD.WIDE.U32 R10, R10, -0x326172a9, RZ ;  /* 0xcd9e8d570a0a7825 */ /* 0x000fe800078e00ff */
[----:B------:R-:W-:Y:S01]  /*ba40*/  IMAD.MOV.U32 R30, RZ, RZ, R104 ;  /* 0x000000ffff1e7224 */ /* 0x000fe200078e0068 */
[----:B------:R-:W-:Y:S01]  /*ba50*/  LOP3.LUT R0, R221, R14, R11, 0x96, !PT ;  /* 0x0000000edd007212 */ /* 0x000fe200078e960b */
[----:B------:R-:W-:Y:S01]  /*ba60*/  IMAD.MOV.U32 R11, RZ, RZ, R10 ;  /* 0x000000ffff0b7224 */ /* 0x000fe200078e000a */
[C---:B------:R-:W-:Y:S01]  /*ba70*/  PRMT R14, R10.reuse, 0x7771, RZ ;  /* 0x000077710a0e7816 */ /* 0x040fe200000000ff */
[----:B------:R-:W-:Y:S02]  /*ba80*/  IMAD.MOV.U32 R15, RZ, RZ, R31 ;  /* 0x000000ffff0f7224 */ /* 0x000fe400078e001f */
[----:B------:R-:W-:Y:S01]  /*ba90*/  IMAD.MOV.U32 R31, RZ, RZ, R180 ;  /* 0x000000ffff1f7224 */ /* 0x000fe200078e00b4 */
[----:B------:R-:W-:Y:S01]  /*baa0*/  LOP3.LUT R11, R11, 0xff, RZ, 0xc0, !PT ;  /* 0x000000ff0b0b7812 */ /* 0x000fe200078ec0ff */
[----:B------:R-:W-:Y:S02]  /*bab0*/  IMAD.MOV.U32 R180, RZ, RZ, R143 ;  /* 0x000000ffffb47224 */ /* 0x000fe400078e008f */
[----:B------:R-:W-:Y:S01]  /*bac0*/  IMAD.MOV.U32 R181, RZ, RZ, R88 ;  /* 0x000000ffffb57224 */ /* 0x000fe200078e0058 */
[----:B------:R-:W-:Y:S01]  /*bad0*/  PRMT R104, R11, 0x5410, R14 ;  /* 0x000054100b687816 */ /* 0x000fe2000000000e */
[----:B------:R-:W-:Y:S01]  /*bae0*/  IMAD.MOV.U32 R14, RZ, RZ, R30 ;  /* 0x000000ffff0e7224 */ /* 0x000fe200078e001e */
[C---:B------:R-:W-:Y:S01]  /*baf0*/  PRMT R11, R10.reuse, 0x7773, RZ ;  /* 0x000077730a0b7816 */ /* 0x040fe200000000ff */
[----:B------:R-:W-:Y:S01]  /*bb00*/  IMAD.MOV.U32 R30, RZ, RZ, R178 ;  /* 0x000000ffff1e7224 */ /* 0x000fe200078e00b2 */
[----:B------:R-:W-:Y:S01]  /*bb10*/  PRMT R10, R10, 0x7772, RZ ;  /* 0x000077720a0a7816 */ /* 0x000fe200000000ff */
[----:B------:R-:W-:Y:S02]  /*bb20*/  IMAD.MOV.U32 R178, RZ, RZ, R142 ;  /* 0x000000ffffb27224 */ /* 0x000fe400078e008e */
[----:B------:R-:W-:Y:S01]  /*bb30*/  IMAD.MOV.U32 R88, RZ, RZ, R93 ;  /* 0x000000ffff587224 */ /* 0x000fe200078e005d */
[----:B------:R-:W-:Y:S01]  /*bb40*/  PRMT R105, R10, 0x5410, R11 ;  /* 0x000054100a697816 */ /* 0x000fe2000000000b */
[----:B------:R-:W-:Y:S03]  /*bb50*/  IMAD.WIDE.U32 R10, R3, -0x2daee0ad, RZ ;  /* 0xd2511f53030a7825 */ /* 0x000fe600078e00ff */
[----:B------:R-:W-:Y:S02]  /*bb60*/  MOV R3, R10 ;  /* 0x0000000a00037202 */ /* 0x000fe40000000f00 */
        /* <DEDUP_REMOVED lines=39> */
[----:B------:R-:W-:Y:S03]  /*bde0*/  LOP3.LUT R189, R189, R14, R11, 0x96, !PT ;  /* 0x0000000ebdbd7212 */ /* 0x000fe600078e960b */
[----:B------:R-:W-:Y:S01]  /*bdf0*/  IMAD.MOV.U32 R41, RZ, RZ, R89 ;  /* 0x000000ffff297224 */ /* 0x000fe200078e0059 */
[----:B------:R-:W-:Y:S01]  /*be00*/  LOP3.LUT R10, R188, R10, R27, 0x96, !PT ;  /* 0x0000000abc0a7212 */ /* 0x000fe200078e961b */
[----:B------:R-:W-:Y:S01]  /*be10*/  IMAD.WIDE.U32 R14, R189, -0x326172a9, RZ ;  /* 0xcd9e8d57bd0e7825 */ /* 0x000fe200078e00ff */
[----:B------:R-:W-:Y:S03]  /*be20*/  MOV R188, R88 ;  /* 0x0000005800bc7202 */ /* 0x000fe60000000f00 */
        /* <DEDUP_REMOVED lines=21> */
[----:B------:R-:W-:Y:S01]  /*bf80*/  IMAD.MOV.U32 R3, RZ, RZ, R41 ;  /* 0x000000ffff037224 */ /* 0x000fe200078e0029 */
[----:B------:R-:W-:Y:S02]  /*bf90*/  MOV R138, R43 ;  /* 0x0000002b008a7202 */ /* 0x000fe40000000f00 */
        /* <DEDUP_REMOVED lines=17> */
[----:B------:R-:W-:Y:S01]  /*c0b0*/  MUFU.EX2 R145, R101 ;  /* 0x0000006500917308 */ /* 0x000fe20000000800 */
[----:B------:R-:W-:Y:S02]  /*c0c0*/  IMAD.MOV.U32 R171, RZ, RZ, R189 ;  /* 0x000000ffffab7224 */ /* 0x000fe400078e00bd */
[----:B------:R-:W-:Y:S07]  /*c0d0*/  IMAD.MOV.U32 R189, RZ, RZ, R144 ;  /* 0x000000ffffbd7224 */ /* 0x000fee00078e0090 */
[----:B------:R4:W-:Y:S10]  /*c0e0*/  MUFU.EX2 R101, R237 ;  /* 0x000000ed00657308 */ /* 0x0009f40000000800 */
[----:B------:R-:W-:Y:S01]  /*c0f0*/  MUFU.EX2 R144, R102 ;  /* 0x0000006600907308 */ /* 0x000fe20000000800 */
[-C--:B---3--:R-:W-:Y:S09]  /*c100*/  HMMA.16816.F32 R4, R36, R40.reuse, R4 ;  /* 0x000000282404723c */ /* 0x088ff20000001804 */
[----:B------:R3:W-:Y:S01]  /*c110*/  MUFU.EX2 R102, R236 ;  /* 0x000000ec00667308 */ /* 0x0007e20000000800 */
[C---:B------:R-:W-:Y:S08]  /*c120*/  HMMA.16816.F32 R8, R44.reuse, R40, R8 ;  /* 0x000000282c08723c */ /* 0x040ff00000001808 */
[-C--:B------:R-:W-:Y:S08]  /*c130*/  HMMA.16816.F32 R12, R44, R42.reuse, R12 ;  /* 0x0000002a2c0c723c */ /* 0x080ff0000000180c */
[C---:B------:R-:W-:Y:S01]  /*c140*/  HMMA.16816.F32 R16, R36.reuse, R42, R16 ;  /* 0x0000002a2410723c */ /* 0x040fe20000001810 */
[----:B------:R-:W1:Y:S03]  /*c150*/  LDSM.16.MT88.4 R40, [R209+0x4000] ;  /* 0x00400000d128783b */ /* 0x000e660000004200 */
[C---:B--2---:R-:W-:Y:S01]  /*c160*/  FMUL.FTZ R30, R0.reuse, R162 ;  /* 0x000000a2001e7220 */ /* 0x044fe20000410000 */
[----:B------:R-:W-:Y:S03]  /*c170*/  FMUL.FTZ R31, R0, R163 ;  /* 0x000000a3001f7220 */ /* 0x000fe60000410000 */
[-C--:B-1----:R-:W-:Y:S08]  /*c180*/  HMMA.16816.F32 R20, R36, R40.reuse, R20 ;  /* 0x000000282414723c */ /* 0x082ff00000001814 */
[C---:B------:R-:W-:Y:S04]  /*c190*/  HMMA.16816.F32 R24, R44.reuse, R40, R24 ;  /* 0x000000282c18723c */ /* 0x040fe80000001818 */
[----:B------:R-:W-:Y:S01]  /*c1a0*/  IMAD.MOV.U32 R40, RZ, RZ, R131 ;  /* 0x000000ffff287224 */ /* 0x000fe200078e0083 */
[----:B------:R-:W-:Y:S01]  /*c1b0*/  MOV R41, R121 ;  /* 0x0000007900297202 */ /* 0x000fe20000000f00 */
[----:B------:R-:W-:Y:S02]  /*c1c0*/  MUFU.EX2 R131, R103 ;  /* 0x0000006700837308 */ /* 0x000fe40000000800 */
[-C--:B------:R-:W-:Y:S03]  /*c1d0*/  HMMA.16816.F32 R28, R44, R42.reuse, R28 ;  /* 0x0000002a2c1c723c */ /* 0x080fe6000000181c */
[----:B----4-:R-:W-:Y:S01]  /*c1e0*/  IMAD.MOV.U32 R237, RZ, RZ, R40 ;  /* 0x000000ffffed7224 */ /* 0x010fe200078e0028 */
[--C-:B------:R-:W-:Y:S01]  /*c1f0*/  HSET2.LE.AND R44, R87, R213.reuse, PT ;  /* 0x000000d5572c7233 */ /* 0x100fe20003803000 */
[----:B---3--:R-:W-:Y:S01]  /*c200*/  IMAD.MOV.U32 R236, RZ, RZ, R41 ;  /* 0x000000ffffec7224 */ /* 0x008fe200078e0029 */
[--C-:B------:R-:W-:Y:S02]  /*c210*/  HSET2.LE.AND R45, R86, R213.reuse, PT ;  /* 0x000000d5562d7233 */ /* 0x100fe40003803000 */
[----:B------:R-:W-:Y:S01]  /*c220*/  MUFU.EX2 R87, R245 ;  /* 0x000000f500577308 */ /* 0x000fe20000000800 */
[----:B------:R-:W-:Y:S01]  /*c230*/  HMMA.16816.F32 R32, R36, R42, R32 ;  /* 0x0000002a2420723c */ /* 0x000fe20000001820 */
[----:B------:R-:W1:Y:S03]  /*c240*/  LDSM.16.MT88.4 R36, [R139+0x4400] ;  /* 0x004400008b24783b */ /* 0x000e660000004200 */
[--C-:B------:R-:W-:Y:S02]  /*c250*/  HSET2.LE.AND R46, R97, R213.reuse, PT ;  /* 0x000000d5612e7233 */ /* 0x100fe40003803000 */
[----:B------:R-:W-:Y:S03]  /*c260*/  LOP3.LUT R47, R98, 0xff00ff, RZ, 0xc0, !PT ;  /* 0x00ff00ff622f7812 */ /* 0x000fe600078ec0ff */
[----:B------:R-:W-:Y:S01]  /*c270*/  MUFU.EX2 R121, R78 ;  /* 0x0000004e00797308 */ /* 0x000fe20000000800 */
[----:B------:R-:W-:Y:S01]  /*c280*/  LDSM.16.MT88.4 R40, [R139+0x5000] ;  /* 0x005000008b28783b */ /* 0x000fe20000004200 */
[--C-:B------:R-:W-:Y:S08]  /*c290*/  HSET2.LE.AND R47, R47, R213.reuse, PT ;  /* 0x000000d52f2f7233 */ /* 0x100ff00003803000 */
[----:B------:R-:W-:Y:S10]  /*c2a0*/  MUFU.EX2 R103, R94 ;  /* 0x0000005e00677308 */ /* 0x000ff40000000800 */
[----:B------:R-:W-:Y:S10]  /*c2b0*/  MUFU.EX2 R94, R242 ;  /* 0x000000f2005e7308 */ /* 0x000ff40000000800 */
        /* <DEDUP_REMOVED lines=35> */
[----:B------:R-:W-:Y:S01]  /*c4f0*/  IMAD.MOV.U32 R179, RZ, RZ, R120 ;  /* 0x000000ffffb37224 */ /* 0x000fe200078e0078 */
[----:B------:R-:W-:Y:S01]  /*c500*/  MOV R59, R3 ;  /* 0x00000003003b7202 */ /* 0x000fe20000000f00 */
[----:B------:R-:W-:Y:S01]  /*c510*/  MUFU.EX2 R120, R74 ;  /* 0x0000004a00787308 */ /* 0x000fe20000000800 */
[----:B------:R-:W-:Y:S01]  /*c520*/  F2FP.F16.F32.PACK_AB R3, R232, R233 ;  /* 0x000000e9e803723e */ /* 0x000fe200000000ff */
[----:B------:R-:W-:Y:S02]  /*c530*/  IMAD.MOV.U32 R56, RZ, RZ, R161 ;  /* 0x000000ffff387224 */ /* 0x000fe400078e00a1 */
[----:B------:R-:W-:Y:S01]  /*c540*/  IMAD.MOV.U32 R65, RZ, RZ, R138 ;  /* 0x000000ffff417224 */ /* 0x000fe200078e008a */
[----:B------:R-:W-:Y:S01]  /*c550*/  LOP3.LUT R80, R3, R80, RZ, 0xc0, !PT ;  /* 0x0000005003507212 */ /* 0x000fe200078ec0ff */
[----:B------:R-:W-:Y:S02]  /*c560*/  IMAD.MOV.U32 R66, RZ, RZ, R225 ;  /* 0x000000ffff427224 */ /* 0x000fe400078e00e1 */
[----:B------:R-:W-:Y:S02]  /*c570*/  FADD.FTZ R56, R56, R134 ;  /* 0x0000008638387221 */ /* 0x000fe40000010000 */
[----:B------:R-:W-:Y:S01]  /*c580*/  MUFU.EX2 R74, R130 ;  /* 0x00000082004a7308 */ /* 0x000fe20000000800 */
[----:B------:R-:W-:Y:S02]  /*c590*/  IMAD.MOV.U32 R225, RZ, RZ, R124 ;  /* 0x000000ffffe17224 */ /* 0x000fe400078e007c */
[----:B------:R-:W-:Y:S01]  /*c5a0*/  FADD.FTZ R55, R59, R55 ;  /* 0x000000373b377221 */ /* 0x000fe20000010000 */
[----:B------:R-:W-:Y:S01]  /*c5b0*/  FADD.FTZ R56, R65, R56 ;  /* 0x0000003841387221 */ /* 0x000fe20000010000 */
[----:B------:R-:W-:Y:S03]  /*c5c0*/  IMAD.MOV.U32 R134, RZ, RZ, R135 ;  /* 0x000000ffff867224 */ /* 0x000fe600078e0087 */
[----:B------:R-:W-:Y:S02]  /*c5d0*/  FADD.FTZ R56, R171, R56 ;  /* 0x00000038ab387221 */ /* 0x000fe40000010000 */
[----:B------:R-:W3:Y:S10]  /*c5e0*/  MUFU.EX2 R138, R117 ;  /* 0x00000075008a7308 */ /* 0x000ef40000000800 */
[----:B------:R-:W4:Y:S10]  /*c5f0*/  MUFU.EX2 R124, R75 ;  /* 0x0000004b007c7308 */ /* 0x000f340000000800 */
[----:B------:R-:W4:Y:S01]  /*c600*/  MUFU.EX2 R117, R79 ;  /* 0x0000004f00757308 */ /* 0x000f220000000800 */
[----:B---3--:R-:W-:Y:S01]  /*c610*/  F2FP.F16.F32.PACK_AB R3, R138, R128 ;  /* 0x000000808a03723e */ /* 0x008fe200000000ff */
[-C--:B-1----:R-:W-:Y:S05]  /*c620*/  HMMA.16816.F32 R4, R68, R36.reuse, R4 ;  /* 0x000000244404723c */ /* 0x082fea0000001804 */
[----:B------:R-:W-:Y:S03]  /*c630*/  LOP3.LUT R81, R3, R81, RZ, 0xc0, !PT ;  /* 0x0000005103517212 */ /* 0x000fe600078ec0ff */
[----:B------:R-:W1:Y:S01]  /*c640*/  MUFU.EX2 R75, R119 ;  /* 0x00000077004b7308 */ /* 0x000e620000000800 */
[----:B------:R-:W-:Y:S01]  /*c650*/  F2FP.F16.F32.PACK_AB R3, R131, R112 ;  /* 0x000000708303723e */ /* 0x000fe200000000ff */
[C---:B------:R-:W-:Y:S04]  /*c660*/  HMMA.16816.F32 R8, R60.reuse, R36, R8 ;  /* 0x000000243c08723c */ /* 0x040fe80000001808 */
[----:B------:R-:W-:Y:S02]  /*c670*/  LOP3.LUT R44, R3, R44, RZ, 0xc0, !PT ;  /* 0x0000002c032c7212 */ /* 0x000fe400078ec0ff */
[----:B----4-:R-:W-:Y:S02]  /*c680*/  F2FP.F16.F32.PACK_AB R3, R124, R120 ;  /* 0x000000787c03723e */ /* 0x010fe400000000ff */
[----:B------:R-:W3:Y:S01]  /*c690*/  MUFU.EX2 R79, R204 ;  /* 0x000000cc004f7308 */ /* 0x000ee20000000800 */
[-C--:B------:R-:W-:Y:S03]  /*c6a0*/  HMMA.16816.F32 R12, R60, R38.reuse, R12 ;  /* 0x000000263c0c723c */ /* 0x080fe6000000180c */
[----:B------:R-:W-:Y:S02]  /*c6b0*/  LOP3.LUT R45, R3, R45, RZ, 0xc0, !PT ;  /* 0x0000002d032d7212 */ /* 0x000fe400078ec0ff */
[----:B------:R-:W-:Y:S04]  /*c6c0*/  F2FP.F16.F32.PACK_AB R3, R145, R144 ;  /* 0x000000909103723e */ /* 0x000fe800000000ff */
[----:B------:R-:W-:Y:S01]  /*c6d0*/  MUFU.EX2 R65, R248 ;  /* 0x000000f800417308 */ /* 0x000fe20000000800 */
[C---:B------:R-:W-:Y:S01]  /*c6e0*/  HMMA.16816.F32 R16, R68.reuse, R38, R16 ;  /* 0x000000264410723c */ /* 0x040fe20000001810 */
[----:B------:R-:W4:Y:S03]  /*c6f0*/  LDSM.16.MT88.4 R36, [R209+0x4c00] ;  /* 0x004c0000d124783b */ /* 0x000f260000004200 */
[----:B------:R-:W-:Y:S02]  /*c700*/  LOP3.LUT R46, R3, R46, RZ, 0xc0, !PT ;  /* 0x0000002e032e7212 */ /* 0x000fe400078ec0ff */
[----:B------:R-:W-:Y:S04]  /*c710*/  MOV R3, R84 ;  /* 0x0000005400037202 */ /* 0x000fe80000000f00 */
[----:B------:R-:W-:Y:S01]  /*c720*/  LOP3.LUT R3, R3, 0xff, RZ, 0xc0, !PT ;  /* 0x000000ff03037812 */ /* 0x000fe200078ec0ff */
[-C--:B----4-:R-:W-:Y:S08]  /*c730*/  HMMA.16816.F32 R20, R68, R36.reuse, R20 ;  /* 0x000000244414723c */ /* 0x090ff00000001814 */
[C---:B------:R-:W-:Y:S04]  /*c740*/  HMMA.16816.F32 R24, R60.reuse, R36, R24 ;  /* 0x000000243c18723c */ /* 0x040fe80000001818 */
[C---:B------:R-:W-:Y:S02]  /*c750*/  PRMT R36, R84.reuse, 0x7771, RZ ;  /* 0x0000777154247816 */ /* 0x040fe400000000ff */
[C---:B------:R-:W-:Y:S02]  /*c760*/  PRMT R37, R84.reuse, 0x7773, RZ ;  /* 0x0000777354257816 */ /* 0x040fe400000000ff */
[-C--:B------:R-:W-:Y:S03]  /*c770*/  HMMA.16816.F32 R28, R60, R38.reuse, R28 ;  /* 0x000000263c1c723c */ /* 0x080fe6000000181c */
[----:B------:R-:W-:Y:S02]  /*c780*/  PRMT R63, R3, 0x5410, R36 ;  /* 0x00005410033f7816 */ /* 0x000fe40000000024 */
[----:B------:R-:W-:Y:S02]  /*c790*/  F2FP.F16.F32.PACK_AB R3, R117, R121 ;  /* 0x000000797503723e */ /* 0x000fe400000000ff */
        /* <DEDUP_REMOVED lines=23> */
[----:B------:R-:W4:Y:S01]  /*c910*/  LDSM.16.MT88.4 R36, [R209+0x5000] ;  /* 0x00500000d124783b */ /* 0x000f220000004200 */
        /* <DEDUP_REMOVED lines=23> */
[-C--:B----4-:R-:W-:Y:S03]  /*ca90*/  HMMA.16816.F32 R20, R80, R36.reuse, R20 ;  /* 0x000000245014723c */ /* 0x090fe60000001814 */
[--C-:B------:R-:W-:Y:S02]  /*caa0*/  HSET2.LE.AND R42, R99, R213.reuse, PT ;  /* 0x000000d5632a7233 */ /* 0x100fe40003803000 */
[----:B------:R-:W-:Y:S02]  /*cab0*/  F2FP.F16.F32.PACK_AB R0, R235, R234 ;  /* 0x000000eaeb00723e */ /* 0x000fe400000000ff */
[----:B------:R-:W-:Y:S01]  /*cac0*/  F2FP.F16.F32.PACK_AB R3, R194, R201 ;  /* 0x000000c9c203723e */ /* 0x000fe200000000ff */
[C---:B------:R-:W-:Y:S04]  /*cad0*/  HMMA.16816.F32 R24, R44.reuse, R36, R24 ;  /* 0x000000242c18723c */ /* 0x040fe80000001818 */
[----:B------:R-:W-:Y:S02]  /*cae0*/  PRMT R40, R72, 0x7632, R40 ;  /* 0x0000763248287816 */ /* 0x000fe40000000028 */
[----:B------:R-:W-:Y:S02]  /*caf0*/  SHF.R.U32.HI R41, RZ, 0x18, R72 ;  /* 0x00000018ff297819 */ /* 0x000fe40000011648 */
[-C--:B------:R-:W-:Y:S01]  /*cb00*/  HMMA.16816.F32 R28, R44, R38.reuse, R28 ;  /* 0x000000262c1c723c */ /* 0x080fe2000000181c */
[----:B------:R-:W4:Y:S02]  /*cb10*/  MUFU.EX2 R72, R251 ;  /* 0x000000fb00487308 */ /* 0x000f240000000800 */
        /* <DEDUP_REMOVED lines=50> */
[----:B-1----:R-:W-:Y:S02]  /*ce40*/  F2FP.F16.F32.PACK_AB R56, R75, R78 ;  /* 0x0000004e4b38723e */ /* 0x002fe400000000ff */
[-C--:B---3--:R-:W-:Y:S03]  /*ce50*/  HMMA.16816.F32 R20, R40, R36.reuse, R20 ;  /* 0x000000242814723c */ /* 0x088fe60000001814 */
        /* <DEDUP_REMOVED lines=16> */
[----:B------:R-:W-:Y:S02]  /*cf60*/  F2FP.F16.F32.PACK_AB R53, R86, R79 ;  /* 0x0000004f5635723e */ /* 0x000fe400000000ff */
[----:B----4-:R-:W-:Y:S01]  /*cf70*/  F2FP.F16.F32.PACK_AB R40, R71, R72 ;  /* 0x000000484728723e */ /* 0x010fe200000000ff */
        /* <DEDUP_REMOVED lines=159> */
.L_x_568:
[----:B------:R-:W2:Y:S01]  /*d970*/  LDL.LU R6, [R1+0x44] ;  /* 0x0000440001067983 */ /* 0x000ea20000300800 */
[----:B------:R-:W3:Y:S03]  /*d980*/  LDCU UR5, c[0x0][0x4fc] ;  /* 0x00009f80ff0577ac */ /* 0x000ee60008000800 */
[----:B------:R-:W4:Y:S01]  /*d990*/  LDL.64 R40, [R1+0x58] ;  /* 0x0000580001287983 */ /* 0x000f220000100a00 */
[----:B------:R-:W4:Y:S01]  /*d9a0*/  S2UR UR4, SR_CgaCtaId ;  /* 0x00000000000479c3 */ /* 0x000f220000008800 */
[----:B------:R-:W3:Y:S02]  /*d9b0*/  LDCU.U8 UR6, c[0x0][0x549] ;  /* 0x0000a920ff0677ac */ /* 0x000ee40008000000 */
[----:B------:R-:W3:Y:S04]  /*d9c0*/  SHFL.BFLY PT, R5, R226, 0x2, 0x1f ;  /* 0x0c401f00e2057f89 */ /* 0x000ee800000e0000 */
[----:B------:R-:W3:Y:S01]  /*d9d0*/  SHFL.BFLY PT, R4, R227, 0x2, 0x1f ;  /* 0x0c401f00e3047f89 */ /* 0x000ee200000e0000 */
[----:B------:R-:W2:Y:S03]  /*d9e0*/  S2UR UR7, SR_CTAID.Y ;  /* 0x00000000000779c3 */ /* 0x000ea60000002600 */
[----:B-1----:R-:W1:Y:S01]  /*d9f0*/  SHFL.BFLY PT, R3, R230, 0x2, 0x1f ;  /* 0x0c401f00e6037f89 */ /* 0x002e6200000e0000 */
[----:B------:R-:W1:Y:S01]  /*da00*/  S2R R27, SR_TID.X ;  /* 0x00000000001b7919 */ /* 0x000e620000002100 */
[----:B---3--:R-:W-:-:S03]  /*da10*/  ISETP.NE.AND P1, PT, RZ, UR6, PT ;  /* 0x00000006ff007c0c */ /* 0x008fc6000bf25270 */
[----:B------:R-:W3:Y:S01]  /*da20*/  S2UR UR6, SR_CTAID.Z ;  /* 0x00000000000679c3 */ /* 0x000ee20000002700 */
[----:B------:R-:W-:Y:S01]  /*da30*/  FADD.FTZ R5, R5, R226 ;  /* 0x000000e205057221 */ /* 0x000fe20000010000 */
[----:B------:R-:W-:-:S04]  /*da40*/  FADD.FTZ R4, R4, R227 ;  /* 0x000000e304047221 */ /* 0x000fc80000010000 */
[----:B------:R-:W3:Y:S01]  /*da50*/  SHFL.BFLY PT, R8, R5, 0x1, 0x1f ;  /* 0x0c201f0005087f89 */ /* 0x000ee200000e0000 */
[----:B-1----:R-:W-:-:S03]  /*da60*/  FADD.FTZ R3, R3, R230 ;  /* 0x000000e603037221 */ /* 0x002fc60000010000 */
[----:B------:R-:W1:Y:S04]  /*da70*/  SHFL.BFLY PT, R9, R4, 0x1, 0x1f ;  /* 0x0c201f0004097f89 */ /* 0x000e6800000e0000 */
[----:B------:R-:W1:Y:S01]  /*da80*/  SHFL.BFLY PT, R7, R3, 0x1, 0x1f ;  /* 0x0c201f0003077f89 */ /* 0x000e6200000e0000 */
[----:B------:R-:W-:-:S04]  /*da90*/  SHF.L.U32 R26, R27, 0x2, RZ ;  /* 0x000000021b1a7819 */ /* 0x000fc800000006ff */
[----:B------:R-:W-:Y:S01]  /*daa0*/  LOP3.LUT R25, R26, 0x20, RZ, 0xc0, !PT ;  /* 0x000000201a197812 */ /* 0x000fe200078ec0ff */
[----:B---3--:R-:W-:Y:S01]  /*dab0*/  FADD.FTZ R20, R5, R8 ;  /* 0x0000000805147221 */ /* 0x008fe20000010000 */
[----:B------:R-:W-:-:S03]  /*dac0*/  SHF.L.U32 R8, R27, 0x1, RZ ;  /* 0x000000011b087819 */ /* 0x000fc600000006ff */
[----:B------:R-:W-:Y:S01]  /*dad0*/  MUFU.RCP R5, R20 ;  /* 0x0000001400057308 */ /* 0x000fe20000001000 */
[----:B-1----:R-:W-:Y:S01]  /*dae0*/  FADD.FTZ R21, R4, R9 ;  /* 0x0000000904157221 */ /* 0x002fe20000010000 */
[----:B------:R-:W-:Y:S02]  /*daf0*/  SHF.L.U32 R9, R27, 0x4, RZ ;  /* 0x000000041b097819 */ /* 0x000fe400000006ff */
[----:B------:R-:W-:Y:S01]  /*db00*/  LOP3.LUT R8, R8, 0x6, RZ, 0xc0, !PT ;  /* 0x0000000608087812 */ /* 0x000fe200078ec0ff */
[----:B------:R-:W-:Y:S01]  /*db10*/  FADD.FTZ R22, R3, R7 ;  /* 0x0000000703167221 */ /* 0x000fe20000010000 */
[----:B------:R-:W-:Y:S02]  /*db20*/  FSETP.NE.FTZ.AND P5, PT, R20, RZ, PT ;  /* 0x000000ff1400720b */ /* 0x000fe40003fb5000 */
[----:B------:R-:W-:Y:S01]  /*db30*/  LOP3.LUT R3, R8, 0x3e00, R9, 0xf8, !PT ;  /* 0x00003e0008037812 */ /* 0x000fe200078ef809 */
[----:B------:R-:W1:Y:S01]  /*db40*/  MUFU.RCP R4, R21 ;  /* 0x0000001500047308 */ /* 0x000e620000001000 */
[----:B------:R-:W-:-:S02]  /*db50*/  FSETP.NE.FTZ.AND P4, PT, R21, RZ, PT ;  /* 0x000000ff1500720b */ /* 0x000fc40003f95000 */
[----:B------:R-:W-:-:S05]  /*db60*/  FSETP.NE.FTZ.AND P3, PT, R22, RZ, PT ;  /* 0x000000ff1600720b */ /* 0x000fca0003f75000 */
[----:B------:R-:W3:Y:S01]  /*db70*/  MUFU.RCP R7, R22 ;  /* 0x0000001600077308 */ /* 0x000ee20000001000 */
[----:B-1----:R-:W-:-:S05]  /*db80*/  FSEL R4, R4, 1, P4 ;  /* 0x3f80000004047808 */ /* 0x002fca0002000000 */
[----:B------:R-:W-:-:S04]  /*db90*/  FMUL.FTZ R4, R4, UR5 ;  /* 0x0000000504047c20 */ /* 0x000fc80008410000 */
[C---:B------:R-:W-:Y:S01]  /*dba0*/  FMUL.FTZ R154, R4.reuse, R154 ;  /* 0x0000009a049a7220 */ /* 0x040fe20000410000 */
[C---:B------:R-:W-:Y:S01]  /*dbb0*/  FMUL.FTZ R150, R4.reuse, R150 ;  /* 0x0000009604967220 */ /* 0x040fe20000410000 */
[C---:B------:R-:W-:Y:S01]  /*dbc0*/  FMUL.FTZ R146, R4.reuse, R146 ;  /* 0x0000009204927220 */ /* 0x040fe20000410000 */
[C---:B------:R-:W-:Y:S01]  /*dbd0*/  FMUL.FTZ R12, R4.reuse, R147 ;  /* 0x00000093040c7220 */ /* 0x040fe20000410000 */
[C---:B------:R-:W-:Y:S01]  /*dbe0*/  FMUL.FTZ R142, R4.reuse, R142 ;  /* 0x0000008e048e7220 */ /* 0x040fe20000410000 */
[----:B------:R-:W-:-:S03]  /*dbf0*/  FMUL.FTZ R10, R4, R143 ;  /* 0x0000008f040a7220 */ /* 0x000fc60000410000 */
[----:B------:R-:W-:Y:S02]  /*dc00*/  F2FP.F16.F32.PACK_AB R12, R12, R146 ;  /* 0x000000920c0c723e */ /* 0x000fe400000000ff */
[----:B------:R-:W-:Y:S01]  /*dc10*/  F2FP.F16.F32.PACK_AB R10, R10, R142 ;  /* 0x0000008e0a0a723e */ /* 0x000fe200000000ff */
[----:B--2---:R-:W1:Y:S02]  /*dc20*/  SHFL.BFLY PT, R0, R6, 0x2, 0x1f ;  /* 0x0c401f0006007f89 */ /* 0x004e6400000e0000 */
[----:B-1----:R-:W-:-:S05]  /*dc30*/  FADD.FTZ R0, R0, R6 ;  /* 0x0000000600007221 */ /* 0x002fca0000010000 */
[----:B------:R-:W1:Y:S02]  /*dc40*/  SHFL.BFLY PT, R6, R0, 0x1, 0x1f ;  /* 0x0c201f0000067f89 */ /* 0x000e6400000e0000 */
[----:B-1----:R-:W-:Y:S01]  /*dc50*/  FADD.FTZ R24, R0, R6 ;  /* 0x0000000600187221 */ /* 0x002fe20000010000 */
[----:B------:R-:W-:Y:S02]  /*dc60*/  SHF.L.U32 R6, R27, 0x3, RZ ;  /* 0x000000031b067819 */ /* 0x000fe400000006ff */
[----:B----4-:R-:W-:Y:S02]  /*dc70*/  SHF.L.U32 R0, R40, 0x5, RZ ;  /* 0x0000000528007819 */ /* 0x010fe400000006ff */
[----:B------:R-:W-:Y:S02]  /*dc80*/  LOP3.LUT R8, R6, 0xc0, RZ, 0xc0, !PT ;  /* 0x000000c006087812 */ /* 0x000fe400078ec0ff */
[----:B------:R-:W-:Y:S02]  /*dc90*/  FSEL R6, R5, 1, P5 ;  /* 0x3f80000005067808 */ /* 0x000fe40002800000 */
[----:B------:R-:W-:-:S02]  /*dca0*/  LOP3.LUT R3, R3, 0x20, R0, 0xf8, !PT ;  /* 0x0000002003037812 */ /* 0x000fc400078ef800 */
[----:B------:R-:W-:Y:S01]  /*dcb0*/  LOP3.LUT R5, R8, 0x18, R27, 0xf8, !PT ;  /* 0x0000001808057812 */ /* 0x000fe200078ef81b */
[----:B------:R-:W-:Y:S01]  /*dcc0*/  FMUL.FTZ R0, R6, UR5 ;  /* 0x0000000506007c20 */ /* 0x000fe20008410000 */
[----:B------:R-:W-:Y:S02]  /*dcd0*/  FSETP.NE.FTZ.AND P2, PT, R24, RZ, PT ;  /* 0x000000ff1800720b */ /* 0x000fe40003f55000 */
[----:B------:R-:W-:Y:S01]  /*dce0*/  LOP3.LUT R23, R3, R5, RZ, 0xfc, !PT ;  /* 0x0000000503177212 */ /* 0x000fe200078efcff */
[C---:B------:R-:W-:Y:S01]  /*dcf0*/  FMUL.FTZ R152, R0.reuse, R152 ;  /* 0x0000009800987220 */ /* 0x040fe20000410000 */
[----:B------:R-:W1:Y:S01]  /*dd00*/  MUFU.RCP R3, R24 ;  /* 0x0000001800037308 */ /* 0x000e620000001000 */
[C---:B------:R-:W-:Y:S01]  /*dd10*/  FMUL.FTZ R6, R0.reuse, R153 ;  /* 0x0000009900067220 */ /* 0x040fe20000410000 */
[C---:B------:R-:W-:Y:S01]  /*dd20*/  FMUL.FTZ R148, R0.reuse, R148 ;  /* 0x0000009400947220 */ /* 0x040fe20000410000 */
[C---:B------:R-:W-:Y:S01]  /*dd30*/  FMUL.FTZ R149, R0.reuse, R149 ;  /* 0x0000009500957220 */ /* 0x040fe20000410000 */
[C---:B------:R-:W-:Y:S01]  /*dd40*/  FMUL.FTZ R144, R0.reuse, R144 ;  /* 0x0000009000907220 */ /* 0x040fe20000410000 */
[C---:B------:R-:W-:Y:S01]  /*dd50*/  FMUL.FTZ R13, R0.reuse, R145 ;  /* 0x00000091000d7220 */ /* 0x040fe20000410000 */
[C---:B------:R-:W-:Y:S01]  /*dd60*/  FMUL.FTZ R140, R0.reuse, R140 ;  /* 0x0000008c008c7220 */ /* 0x040fe20000410000 */
[----:B------:R-:W-:Y:S01]  /*dd70*/  FMUL.FTZ R11, R0, R141 ;  /* 0x0000008d000b7220 */ /* 0x000fe20000410000 */
[----:B---3--:R-:W-:Y:S01]  /*dd80*/  FSEL R0, R7, 1, P3 ;  /* 0x3f80000007007808 */ /* 0x008fe20001800000 */
[----:B------:R-:W-:Y:S01]  /*dd90*/  FMUL.FTZ R5, R4, R155 ;  /* 0x0000009b04057220 */ /* 0x000fe20000410000 */
[----:B------:R-:W-:Y:S01]  /*dda0*/  F2FP.F16.F32.PACK_AB R6, R6, R152 ;  /* 0x000000980606723e */ /* 0x000fe200000000ff */
[----:B------:R-:W-:Y:S01]  /*ddb0*/  FMUL.FTZ R7, R4, R151 ;  /* 0x0000009704077220 */ /* 0x000fe20000410000 */
[----:B------:R-:W-:Y:S01]  /*ddc0*/  F2FP.F16.F32.PACK_AB R13, R13, R144 ;  /* 0x000000900d0d723e */ /* 0x000fe200000000ff */
[----:B------:R-:W-:Y:S01]  /*ddd0*/  FMUL.FTZ R0, R0, UR5 ;  /* 0x0000000500007c20 */ /* 0x000fe20008410000 */
[----:B------:R-:W-:-:S02]  /*dde0*/  F2FP.F16.F32.PACK_AB R5, R5, R154 ;  /* 0x0000009a0505723e */ /* 0x000fc400000000ff */
[----:B------:R-:W-:Y:S01]  /*ddf0*/  F2FP.F16.F32.PACK_AB R7, R7, R150 ;  /* 0x000000960707723e */ /* 0x000fe200000000ff */
[C---:B------:R-:W-:Y:S01]  /*de00*/  FMUL.FTZ R164, R0.reuse, R164 ;  /* 0x000000a400a47220 */ /* 0x040fe20000410000 */
[----:B-1----:R-:W-:Y:S01]  /*de10*/  FSEL R3, R3, 1, P2 ;  /* 0x3f80000003037808 */ /* 0x002fe20001000000 */
[C---:B------:R-:W-:Y:S01]  /*de20*/  FMUL.FTZ R9, R0.reuse, R165 ;  /* 0x000000a500097220 */ /* 0x040fe20000410000 */
[C---:B------:R-:W-:Y:S01]  /*de30*/  FMUL.FTZ R168, R0.reuse, R168 ;  /* 0x000000a800a87220 */ /* 0x040fe20000410000 */
[C---:B------:R-:W-:Y:S01]  /*de40*/  FMUL.FTZ R15, R0.reuse, R169 ;  /* 0x000000a9000f7220 */ /* 0x040fe20000410000 */
[C---:B------:R-:W-:Y:S01]  /*de50*/  FMUL.FTZ R156, R0.reuse, R156 ;  /* 0x0000009c009c7220 */ /* 0x040fe20000410000 */
[----:B------:R-:W-:Y:S01]  /*de60*/  FMUL.FTZ R3, R3, UR5 ;  /* 0x0000000503037c20 */ /* 0x000fe20008410000 */
[----:B------:R-:W-:Y:S01]  /*de70*/  UMOV UR5, 0x400 ;  /* 0x0000040000057882 */ /* 0x000fe20000000000 */
[C---:B------:R-:W-:Y:S01]  /*de80*/  FMUL.FTZ R19, R0.reuse, R157 ;  /* 0x0000009d00137220 */ /* 0x040fe20000410000 */
[----:B------:R-:W-:Y:S01]  /*de90*/  ULEA UR4, UR4, UR5, 0x18 ;  /* 0x0000000504047291 */ /* 0x000fe2000f8ec0ff */
[C---:B------:R-:W-:Y:S01]  /*dea0*/  FMUL.FTZ R160, R0.reuse, R160 ;  /* 0x000000a000a07220 */ /* 0x040fe20000410000 */
[----:B------:R-:W-:Y:S01]  /*deb0*/  FMUL.FTZ R17, R0, R161 ;  /* 0x000000a100117220 */ /* 0x000fe20000410000 */
[C---:B------:R-:W-:Y:S01]  /*dec0*/  FMUL.FTZ R166, R3.reuse, R166 ;  /* 0x000000a603a67220 */ /* 0x040fe20000410000 */
[C---:B------:R-:W-:Y:S01]  /*ded0*/  FMUL.FTZ R8, R3.reuse, R167 ;  /* 0x000000a703087220 */ /* 0x040fe20000410000 */
[----:B------:R-:W-:Y:S01]  /*dee0*/  FMUL.FTZ R170, R3, R170 ;  /* 0x000000aa03aa7220 */ /* 0x000fe20000410000 */
[----:B------:R-:W-:Y:S01]  /*def0*/  LEA R0, R23, UR4, 0x1 ;  /* 0x0000000417007c11 */ /* 0x000fe2000f8e08ff */
[C---:B------:R-:W-:Y:S01]  /*df00*/  FMUL.FTZ R14, R3.reuse, R171 ;  /* 0x000000ab030e7220 */ /* 0x040fe20000410000 */
[C---:B------:R-:W-:Y:S01]  /*df10*/  FMUL.FTZ R158, R3.reuse, R158 ;  /* 0x0000009e039e7220 */ /* 0x040fe20000410000 */
[C---:B------:R-:W-:Y:S01]  /*df20*/  FMUL.FTZ R18, R3.reuse, R159 ;  /* 0x0000009f03127220 */ /* 0x040fe20000410000 */
[C---:B------:R-:W-:Y:S01]  /*df30*/  FMUL.FTZ R162, R3.reuse, R162 ;  /* 0x000000a203a27220 */ /* 0x040fe20000410000 */
[----:B------:R-:W-:Y:S01]  /*df40*/  FMUL.FTZ R16, R3, R163 ;  /* 0x000000a303107220 */ /* 0x000fe20000410000 */
[----:B------:R-:W-:Y:S01]  /*df50*/  F2FP.F16.F32.PACK_AB R3, R149, R148 ;  /* 0x000000949503723e */ /* 0x000fe200000000ff */
[----:B------:R1:W-:Y:S01]  /*df60*/  STS [R0], R6 ;  /* 0x0000000600007388 */ /* 0x0003e20000000800 */
[----:B------:R-:W-:Y:S01]  /*df70*/  IADD3 R4, PT, PT, R0, -R25, RZ ;  /* 0x8000001900047210 */ /* 0x000fe20007ffe0ff */
[----:B------:R-:W2:Y:S01]  /*df80*/  LDCU.U8 UR4, c[0x0][0x548] ;  /* 0x0000a900ff0477ac */ /* 0x000ea20008000000 */
[----:B------:R-:W-:Y:S01]  /*df90*/  F2FP.F16.F32.PACK_AB R9, R9, R164 ;  /* 0x000000a40909723e */ /* 0x000fe200000000ff */
[----:B------:R-:W-:Y:S01]  /*dfa0*/  STS [R0+0x200], R5 ;  /* 0x0002000500007388 */ /* 0x000fe20000000800 */
[----:B------:R-:W-:-:S02]  /*dfb0*/  F2FP.F16.F32.PACK_AB R8, R8, R166 ;  /* 0x000000a60808723e */ /* 0x000fc400000000ff */
[----:B------:R-:W-:Y:S01]  /*dfc0*/  F2FP.F16.F32.PACK_AB R15, R15, R168 ;  /* 0x000000a80f0f723e */ /* 0x000fe200000000ff */
[----:B------:R3:W-:Y:S01]  /*dfd0*/  STS [R4+0x10], R3 ;  /* 0x0000100304007388 */ /* 0x0007e20000000800 */
[----:B------:R-:W-:Y:S02]  /*dfe0*/  F2FP.F16.F32.PACK_AB R14, R14, R170 ;  /* 0x000000aa0e0e723e */ /* 0x000fe400000000ff */
[----:B------:R-:W-:Y:S01]  /*dff0*/  F2FP.F16.F32.PACK_AB R11, R11, R140 ;  /* 0x0000008c0b0b723e */ /* 0x000fe200000000ff */
[----:B------:R4:W-:Y:S01]  /*e000*/  STS [R4+0x210], R7 ;  /* 0x0002100704007388 */ /* 0x0009e20000000800 */
[----:B------:R-:W-:Y:S02]  /*e010*/  F2FP.F16.F32.PACK_AB R19, R19, R156 ;  /* 0x0000009c1313723e */ /* 0x000fe400000000ff */
[----:B------:R-:W-:Y:S01]  /*e020*/  F2FP.F16.F32.PACK_AB R18, R18, R158 ;  /* 0x0000009e1212723e */ /* 0x000fe200000000ff */
[----:B------:R2:W-:Y:S01]  /*e030*/  STS [R0+0x1000], R9 ;  /* 0x0010000900007388 */ /* 0x0005e20000000800 */
[----:B------:R-:W-:-:S02]  /*e040*/  F2FP.F16.F32.PACK_AB R17, R17, R160 ;  /* 0x000000a01111723e */ /* 0x000fc400000000ff */
[----:B------:R-:W-:Y:S01]  /*e050*/  F2FP.F16.F32.PACK_AB R16, R16, R162 ;  /* 0x000000a21010723e */ /* 0x000fe200000000ff */
[----:B------:R2:W-:Y:S04]  /*e060*/  STS [R0+0x1200], R8 ;  /* 0x0012000800007388 */ /* 0x0005e80000000800 */
[----:B------:R-:W-:Y:S01]  /*e070*/  STS [R4+0x1010], R15 ;  /* 0x0010100f04007388 */ /* 0x000fe20000000800 */
[----:B-1----:R-:W-:-:S03]  /*e080*/  LOP3.LUT R6, R26, 0x40, RZ, 0xc0, !PT ;  /* 0x000000401a067812 */ /* 0x002fc600078ec0ff */
[----:B------:R1:W-:Y:S01]  /*e090*/  STS [R4+0x1210], R14 ;  /* 0x0012100e04007388 */ /* 0x0003e20000000800 */
[----:B---3--:R-:W-:Y:S02]  /*e0a0*/  IADD3 R3, PT, PT, R0, -R6, RZ ;  /* 0x8000000600037210 */ /* 0x008fe40007ffe0ff */
[----:B------:R-:W3:Y:S01]  /*e0b0*/  @P1 LDC R6, c[0x0][0x430] ;  /* 0x00010c00ff061b82 */ /* 0x000ee20000000800 */
[----:B----4-:R4:W3:Y:S02]  /*e0c0*/  @P4 MUFU.LG2 R7, R21 ;  /* 0x0000001500074308 */ /* 0x0108e40000000c00 */
[----:B------:R-:W-:Y:S04]  /*e0d0*/  STS [R3+0x20], R13 ;  /* 0x0000200d03007388 */ /* 0x000fe80000000800 */
[----:B------:R4:W-:Y:S01]  /*e0e0*/  STS [R3+0x220], R12 ;  /* 0x0002200c03007388 */ /* 0x0009e20000000800 */
[----:B--2---:R-:W2:Y:S01]  /*e0f0*/  @P5 LDC R9, c[0x0][0x458] ;  /* 0x00011600ff095b82 */ /* 0x004ea20000000800 */
[----:B------:R-:W-:-:S05]  /*e100*/  IADD3 R0, PT, PT, -R25, R3, RZ ;  /* 0x0000000319007210 */ /* 0x000fca0007ffe1ff */
[----:B------:R-:W-:Y:S02]  /*e110*/  STS [R0+0x30], R11 ;  /* 0x0000300b00007388 */ /* 0x000fe40000000800 */
[----:B------:R-:W2:Y:S01]  /*e120*/  @P4 LDC R8, c[0x0][0x458] ;  /* 0x00011600ff084b82 */ /* 0x000ea20000000800 */
[----:B-1----:R1:W1:Y:S01]  /*e130*/  @P3 MUFU.LG2 R14, R22 ;  /* 0x00000016000e3308 */ /* 0x0022620000000c00 */
[----:B------:R1:W-:Y:S04]  /*e140*/  STS [R0+0x230], R10 ;  /* 0x0002300a00007388 */ /* 0x0003e80000000800 */
[----:B------:R3:W-:Y:S02]  /*e150*/  STS [R3+0x1020], R19 ;  /* 0x0010201303007388 */ /* 0x0007e40000000800 */
[----:B------:R-:W2:Y:S02]  /*e160*/  @P1 LDC.64 R4, c[0x0][0x430] ;  /* 0x00010c00ff041b82 */ /* 0x000ea40000000a00 */
[----:B------:R2:W-:Y:S04]  /*e170*/  STS [R3+0x1220], R18 ;  /* 0x0012201203007388 */ /* 0x0005e80000000800 */
[----:B------:R-:W-:Y:S02]  /*e180*/  STS [R0+0x1030], R17 ;  /* 0x0010301100007388 */ /* 0x000fe40000000800 */
[----:B----4-:R-:W4:Y:S02]  /*e190*/  LDC.64 R12, c[0x0][0x400] ;  /* 0x00010000ff0c7b82 */ /* 0x010f240000000a00 */
[----:B------:R2:W-:Y:S01]  /*e1a0*/  STS [R0+0x1230], R16 ;  /* 0x0012301000007388 */ /* 0x0005e20000000800 */
[----:B-1----:R1:W1:Y:S05]  /*e1b0*/  @P5 MUFU.LG2 R10, R20 ;  /* 0x00000014000a5308 */ /* 0x00226a0000000c00 */
[----:B---3--:R-:W3:Y:S01]  /*e1c0*/  LDC R19, c[0x0][0x434] ;  /* 0x00010d00ff137b82 */ /* 0x008ee20000000800 */
[----:B--2---:R-:W-:Y:S01]  /*e1d0*/  @P1 IMAD R3, R5, R4, RZ ;  /* 0x0000000405031224 */ /* 0x004fe200078e02ff */
[----:B------:R-:W-:Y:S01]  /*e1e0*/  @P1 MOV R0, 0x1 ;  /* 0x0000000100001802 */ /* 0x000fe20000000f00 */
[----:B-1----:R-:W-:Y:S06]  /*e1f0*/  @P1 BRA `(.L_x_572) ;  /* 0x0000000000281947 */ /* 0x002fec0003800000 */
[----:B------:R-:W-:Y:S01]  /*e200*/  ISETP.NE.AND P0, PT, RZ, UR4, PT ;  /* 0x00000004ff007c0c */ /* 0x000fe2000bf05270 */
[----:B------:R-:W1:-:S12]  /*e210*/  LDC R5, c[0x0][0x3e0] ;  /* 0x0000f800ff057b82 */ /* 0x000e580000000800 */
[----:B------:R-:W2:Y:S01]  /*e220*/  @P0 LDC R3, c[0x0][0x454] ;  /* 0x00011500ff030b82 */ /* 0x000ea20000000800 */
[----:B------:R-:W-:Y:S02]  /*e230*/  @P0 MOV R6, 0x1 ;  /* 0x0000000100060802 */ /* 0x000fe40000000f00 */
[----:B------:R-:W-:-:S05]  /*e240*/  @!P0 MOV R6, 0x1 ;  /* 0x0000000100068802 */ /* 0x000fca0000000f00 */
[----:B------:R-:W1:Y:S08]  /*e250*/  @P0 LDC R0, c[0x0][0x454] ;  /* 0x00011500ff000b82 */ /* 0x000e700000000800 */
[----:B------:R-:W4:Y:S08]  /*e260*/  @!P0 LDC R4, c[0x0][0x434] ;  /* 0x00010d00ff048b82 */ /* 0x000f300000000800 */
[----:B------:R-:W2:Y:S01]  /*e270*/  @!P0 LDC R3, c[0x0][0x434] ;  /* 0x00010d00ff038b82 */ /* 0x000ea20000000800 */
[----:B-1----:R-:W-:-:S02]  /*e280*/  @P0 IMAD R0, R5, R0, RZ ;  /* 0x0000000005000224 */ /* 0x002fc400078e02ff */
[----:B----4-:R-:W-:-:S07]  /*e290*/  @!P0 IMAD R0, R4, R5, RZ ;  /* 0x0000000504008224 */ /* 0x010fce00078e02ff */
.L_x_572:
[----:B------:R-:W4:Y:S01]  /*e2a0*/  LDL.LU.64 R16, [R1+0x68] ;  /* 0x0000680001107983 */ /* 0x000f220000300a00 */
[----:B------:R-:W-:Y:S01]  /*e2b0*/  @P5 FMUL.FTZ R5, R10, 0.69314718246459960938 ;  /* 0x3f3172180a055820 */ /* 0x000fe20000410000 */
[----:B------:R-:W-:Y:S01]  /*e2c0*/  @P4 FMUL.FTZ R4, R7, 0.69314718246459960938 ;  /* 0x3f31721807044820 */ /* 0x000fe20000410000 */
[----:B------:R-:W-:Y:S01]  /*e2d0*/  ISETP.NE.AND P1, PT, RZ, UR4, !P1 ;  /* 0x00000004ff007c0c */ /* 0x000fe2000cf25270 */
[----:B------:R-:W-:Y:S01]  /*e2e0*/  BAR.SYNC.DEFER_BLOCKING 0x0 ;  /* 0x0000000000007b1d */ /* 0x000fe20000010000 */
[----:B------:R-:W-:Y:S01]  /*e2f0*/  MOV R28, 0x7f800000 ;  /* 0x7f800000001c7802 */ /* 0x000fe20000000f00 */
[----:B-----5:R-:W-:Y:S01]  /*e300*/  @P5 FFMA.FTZ R28, R137, R9, R5 ;  /* 0x00000009891c5223 */ /* 0x020fe20000010005 */
[----:B------:R-:W-:Y:S01]  /*e310*/  MOV R23, 0x7f800000 ;  /* 0x7f80000000177802 */ /* 0x000fe20000000f00 */
[----:B------:R-:W-:Y:S01]  /*e320*/  @P4 FFMA.FTZ R23, R136, R8, R4 ;  /* 0x0000000888174223 */ /* 0x000fe20000010004 */
[----:B------:R-:W-:-:S03]  /*e330*/  MOV R5, RZ ;  /* 0x000000ff00057202 */ /* 0x000fc60000000f00 */
[----:B------:R-:W1:Y:S01]  /*e340*/  @P3 LDC R18, c[0x0][0x458] ;  /* 0x00011600ff123b82 */ /* 0x000e620000000800 */
[----:B------:R-:W3:Y:S01]  /*e350*/  @P2 MUFU.LG2 R11, R24 ;  /* 0x00000018000b2308 */ /* 0x000ee20000000c00 */
[----:B------:R-:W1:Y:S01]  /*e360*/  S2R R25, SR_CTAID.X ;  /* 0x0000000000197919 */ /* 0x000e620000002500 */
[----:B--2---:R-:W-:Y:S01]  /*e370*/  IMAD R7, R3, UR6, RZ ;  /* 0x0000000603077c24 */ /* 0x004fe2000f8e02ff */
[----:B------:R-:W-:Y:S01]  /*e380*/  LOP3.LUT P5, RZ, R27, 0x3, RZ, 0xc0, !PT ;  /* 0x000000031bff7812 */ /* 0x000fe200078ac0ff */
[----:B------:R-:W-:Y:S01]  /*e390*/  @P3 FMUL.FTZ R9, R14, 0.69314718246459960938 ;  /* 0x3f3172180e093820 */ /* 0x000fe20000410000 */
[----:B------:R-:W-:Y:S01]  /*e3a0*/  BSSY.RECONVERGENT B0, `(.L_x_573) ;  /* 0x0000041000007945 */ /* 0x000fe20003800200 */
[----:B------:R-:W-:Y:S01]  /*e3b0*/  @!P1 IMAD R7, R0, UR7, R7 ;  /* 0x0000000700079c24 */ /* 0x000fe2000f8e0207 */
[----:B------:R-:W2:Y:S01]  /*e3c0*/  @P2 LDC R15, c[0x0][0x458] ;  /* 0x00011600ff0f2b82 */ /* 0x000ea20000000800 */
[----:B------:R-:W-:Y:S02]  /*e3d0*/  MOV R22, 0x7f800000 ;  /* 0x7f80000000167802 */ /* 0x000fe40000000f00 */
[----:B------:R-:W-:-:S05]  /*e3e0*/  MOV R10, 0x7f800000 ;  /* 0x7f800000000a7802 */ /* 0x000fca0000000f00 */
[----:B------:R-:W4:Y:S01]  /*e3f0*/  LDC.64 R30, c[0x0][0x410] ;  /* 0x00010400ff1e7b82 */ /* 0x000f220000000a00 */
[----:B------:R1:W4:Y:S01]  /*e400*/  LDS.128 R36, [R224] ;  /* 0x00000000e0247984 */ /* 0x0003220000000c00 */
[----:B---3--:R-:W-:-:S03]  /*e410*/  @P2 FMUL.FTZ R8, R11, 0.69314718246459960938 ;  /* 0x3f3172180b082820 */ /* 0x008fc60000410000 */
[----:B------:R3:W3:Y:S03]  /*e420*/  LDS.128 R32, [R224+0x800] ;  /* 0x00080000e0207984 */ /* 0x0006e60000000c00 */
[----:B------:R-:W3:Y:S01]  /*e430*/  LDC.64 R20, c[0x0][0x408] ;  /* 0x00010200ff147b82 */ /* 0x000ee20000000a00 */
[----:B-1----:R-:W-:Y:S01]  /*e440*/  @P3 FFMA.FTZ R22, R135, R18, R9 ;  /* 0x0000001287163223 */ /* 0x002fe20000010009 */
[----:B--2---:R-:W-:Y:S01]  /*e450*/  @P2 FFMA.FTZ R10, R2, R15, R8 ;  /* 0x0000000f020a2223 */ /* 0x004fe20000010008 */
[----:B------:R-:W-:-:S05]  /*e460*/  SHF.L.U32 R25, R25, 0x7, RZ ;  /* 0x0000000719197819 */ /* 0x000fca00000006ff */
[----:B------:R-:W-:Y:S01]  /*e470*/  IMAD R0, R25, R6, RZ ;  /* 0x0000000619007224 */ /* 0x000fe200078e02ff */
[----:B----4-:R-:W-:-:S05]  /*e480*/  MOV R4, R16 ;  /* 0x0000001000047202 */ /* 0x010fca0000000f00 */
[----:B------:R-:W-:Y:S01]  /*e490*/  IMAD.WIDE.U32 R16, R12, UR7, R4 ;  /* 0x000000070c107c25 */ /* 0x000fe2000f8e0004 */
[----:B------:R-:W-:-:S03]  /*e4a0*/  SHF.R.S32.HI R5, RZ, 0x1f, R0 ;  /* 0x0000001fff057819 */ /* 0x000fc60000011400 */
[----:B------:R-:W-:Y:S02]  /*e4b0*/  IMAD R4, R19, UR7, RZ ;  /* 0x0000000713047c24 */ /* 0x000fe4000f8e02ff */
[----:B------:R-:W-:-:S03]  /*e4c0*/  IMAD R11, R13, UR7, R17 ;  /* 0x000000070d0b7c24 */ /* 0x000fc6000f8e0211 */
[----:B------:R-:W-:Y:S02]  /*e4d0*/  SEL R3, R4, RZ, P1 ;  /* 0x000000ff04037207 */ /* 0x000fe40000800000 */
[----:B------:R-:W-:Y:S02]  /*e4e0*/  SHF.R.S32.HI R4, RZ, 0x1f, R4 ;  /* 0x0000001fff047819 */ /* 0x000fe40000011404 */
[--C-:B------:R-:W-:Y:S02]  /*e4f0*/  IADD3 R3, P4, P0, R0, R3, R7.reuse ;  /* 0x0000000300037210 */ /* 0x100fe4000789e007 */
[----:B------:R-:W-:Y:S02]  /*e500*/  SEL R4, R4, RZ, P1 ;  /* 0x000000ff04047207 */ /* 0x000fe40000800000 */
[----:B------:R-:W-:-:S04]  /*e510*/  SHF.R.S32.HI R0, RZ, 0x1f, R7 ;  /* 0x0000001fff007819 */ /* 0x000fc80000011407 */
[----:B------:R-:W-:Y:S01]  /*e520*/  IADD3.X R4, PT, PT, R5, R4, R0, P4, P0 ;  /* 0x0000000405047210 */ /* 0x000fe200027e0400 */
[----:B---3--:R-:W-:Y:S06]  /*e530*/  @P5 BRA `(.L_x_574) ;  /* 0x00000000009c5947 */ /* 0x008fec0003800000 */
[----:B------:R-:W-:Y:S01]  /*e540*/  SHF.R.U32.HI R0, RZ, 0x1, R27 ;  /* 0x00000001ff007819 */ /* 0x000fe2000001161b */
[----:B------:R-:W-:-:S03]  /*e550*/  IMAD.IADD R2, R19, 0x1, -R25 ;  /* 0x0000000113027824 */ /* 0x000fc600078e0a19 */
        /* <DEDUP_REMOVED lines=11> */
[-C--:B------:R-:W-:Y:S01]  /*e610*/  @!P5 IMAD R0, R5, R6.reuse, RZ ;  /* 0x000000060500d224 */ /* 0x080fe200078e02ff */
[-C--:B------:R-:W-:Y:S01]  /*e620*/  @!P6 IADD3 R12, P0, PT, R2, R3.reuse, RZ ;  /* 0x00000003020ce210 */ /* 0x080fe20007f1e0ff */
[----:B------:R-:W2:Y:S01]  /*e630*/  @!P5 LDC.64 R18, c[0x0][0x420] ;  /* 0x00010800ff12db82 */ /* 0x000ea20000000a00 */
[-C--:B------:R-:W-:Y:S02]  /*e640*/  @!P4 IMAD R5, R7, R6.reuse, RZ ;  /* 0x000000060705c224 */ /* 0x080fe400078e02ff */
[----:B------:R-:W-:Y:S01]  /*e650*/  @!P3 IMAD R9, R9, R6, RZ ;  /* 0x000000060909b224 */ /* 0x000fe200078e02ff */
[-C--:B------:R-:W-:Y:S02]  /*e660*/  @!P5 IADD3 R7, P2, PT, R0, R3.reuse, RZ ;  /* 0x000000030007d210 */ /* 0x080fe40007f5e0ff */
[----:B------:R-:W-:Y:S02]  /*e670*/  @!P4 IADD3 R13, P1, PT, R5, R3, RZ ;  /* 0x00000003050dc210 */ /* 0x000fe40007f3e0ff */
[----:B------:R-:W3:Y:S01]  /*e680*/  @!P4 LDC.64 R24, c[0x0][0x420] ;  /* 0x00010800ff18cb82 */ /* 0x000ee20000000a00 */
[----:B------:R-:W-:-:S02]  /*e690*/  @!P6 LEA.HI.X.SX32 R2, R2, R4, 0x1, P0 ;  /* 0x000000040202e211 */ /* 0x000fc400000f0eff */
[-C--:B------:R-:W-:Y:S02]  /*e6a0*/  @!P4 LEA.HI.X.SX32 R5, R5, R4.reuse, 0x1, P1 ;  /* 0x000000040505c211 */ /* 0x080fe400008f0eff */
[C---:B------:R-:W-:Y:S02]  /*e6b0*/  @!P3 IADD3 R3, P0, PT, R9.reuse, R3, RZ ;  /* 0x000000030903b210 */ /* 0x040fe40007f1e0ff */
[----:B------:R-:W-:Y:S01]  /*e6c0*/  @!P5 LEA.HI.X.SX32 R0, R0, R4, 0x1, P2 ;  /* 0x000000040000d211 */ /* 0x000fe200010f0eff */
[----:B------:R-:W4:Y:S01]  /*e6d0*/  @!P3 LDC.64 R26, c[0x0][0x420] ;  /* 0x00010800ff1abb82 */ /* 0x000f220000000a00 */
[C---:B-1----:R-:W-:Y:S02]  /*e6e0*/  @!P6 LEA R8, P2, R12.reuse, R14, 0x2 ;  /* 0x0000000e0c08e211 */ /* 0x042fe400078410ff */
[----:B------:R-:W-:Y:S02]  /*e6f0*/  @!P3 LEA.HI.X.SX32 R14, R9, R4, 0x1, P0 ;  /* 0x00000004090eb211 */ /* 0x000fe400000f0eff */
[----:B------:R-:W-:-:S02]  /*e700*/  @!P6 LEA.HI.X R9, R12, R15, R2, 0x2, P2 ;  /* 0x0000000f0c09e211 */ /* 0x000fc400010f1402 */
[----:B--2---:R-:W-:-:S03]  /*e710*/  @!P5 LEA R6, P1, R7, R18, 0x2 ;  /* 0x000000120706d211 */ /* 0x004fc600078210ff */
[----:B------:R1:W-:Y:S01]  /*e720*/  @!P6 STG.E desc[UR24][R8.64], R28 ;  /* 0x0000001c0800e986 */ /* 0x0003e2000c101918 */
[----:B------:R-:W-:Y:S02]  /*e730*/  @!P5 LEA.HI.X R7, R7, R19, R0, 0x2, P1 ;  /* 0x000000130707d211 */ /* 0x000fe400008f1400 */
[----:B---3--:R-:W-:-:S03]  /*e740*/  @!P4 LEA R4, P1, R13, R24, 0x2 ;  /* 0x000000180d04c211 */ /* 0x008fc600078210ff */
[----:B------:R1:W-:Y:S01]  /*e750*/  @!P5 STG.E desc[UR24][R6.64], R23 ;  /* 0x000000170600d986 */ /* 0x0003e2000c101918 */
[----:B------:R-:W-:Y:S02]  /*e760*/  @!P4 LEA.HI.X R5, R13, R25, R5, 0x2, P1 ;  /* 0x000000190d05c211 */ /* 0x000fe400008f1405 */
[----:B----4-:R-:W-:-:S03]  /*e770*/  @!P3 LEA R2, P0, R3, R26, 0x2 ;  /* 0x0000001a0302b211 */ /* 0x010fc600078010ff */
[----:B------:R1:W-:Y:S01]  /*e780*/  @!P4 STG.E desc[UR24][R4.64], R22 ;  /* 0x000000160400c986 */ /* 0x0003e2000c101918 */
[----:B------:R-:W-:-:S05]  /*e790*/  @!P3 LEA.HI.X R3, R3, R27, R14, 0x2, P0 ;  /* 0x0000001b0303b211 */ /* 0x000fca00000f140e */
[----:B------:R1:W-:Y:S04]  /*e7a0*/  @!P3 STG.E desc[UR24][R2.64], R10 ;  /* 0x0000000a0200b986 */ /* 0x0003e8000c101918 */
.L_x_574:
[----:B------:R-:W-:Y:S05]  /*e7b0*/  BSYNC.RECONVERGENT B0 ;  /* 0x0000000000007941 */ /* 0x000fea0003800200 */
.L_x_573:
[----:B-1----:R-:W2:Y:S01]  /*e7c0*/  LDL.LU.64 R4, [R1+0x60] ;  /* 0x0000600001047983 */ /* 0x002ea20000300a00 */
[----:B------:R-:W-:Y:S01]  /*e7d0*/  IMAD.MOV.U32 R10, RZ, RZ, R16 ;  /* 0x000000ffff0a7224 */ /* 0x000fe200078e0010 */
[----:B------:R-:W1:Y:S01]  /*e7e0*/  LDCU.64 UR4, c[0x0][0x3f0] ;  /* 0x00007e00ff0477ac */ /* 0x000e620008000a00 */
[----:B------:R-:W-:Y:S01]  /*e7f0*/  IMAD.SHL.U32 R6, R20, 0x40, RZ ;  /* 0x0000004014067824 */ /* 0x000fe200078e00ff */
[----:B------:R-:W3:Y:S01]  /*e800*/  LDS.128 R16, [R224+0x1000] ;  /* 0x00100000e0107984 */ /* 0x000ee20000000c00 */
[----:B------:R-:W-:-:S03]  /*e810*/  IMAD.WIDE.U32 R2, R30, UR6, R10 ;  /* 0x000000061e027c25 */ /* 0x000fc6000f8e000a */
[----:B------:R-:W4:Y:S01]  /*e820*/  LDS.128 R12, [R224+0x1800] ;  /* 0x00180000e00c7984 */ /* 0x000f220000000c00 */
[----:B------:R-:W-:Y:S02]  /*e830*/  IMAD R3, R31, UR6, R3 ;  /* 0x000000061f037c24 */ /* 0x000fe4000f8e0203 */
[----:B--2---:R-:W-:-:S04]  /*e840*/  IMAD R0, R5, R20, RZ ;  /* 0x0000001405007224 */ /* 0x004fc800078e02ff */
[C---:B------:R-:W-:Y:S02]  /*e850*/  IMAD R0, R4.reuse, R21, R0 ;  /* 0x0000001504007224 */ /* 0x040fe400078e0200 */
[----:B------:R-:W-:-:S05]  /*e860*/  IMAD.WIDE.U32 R4, R4, R20, R2 ;  /* 0x0000001404047225 */ /* 0x000fca00078e0002 */
[----:B------:R-:W-:Y:S02]  /*e870*/  IADD3 R0, PT, PT, R5, R0, RZ ;  /* 0x0000000005007210 */ /* 0x000fe40007ffe0ff */
[----:B-1----:R-:W-:-:S04]  /*e880*/  LEA R2, P0, R4, UR4, 0x1 ;  /* 0x0000000404027c11 */ /* 0x002fc8000f8008ff */
        /* <DEDUP_REMOVED lines=10> */
[----:B---3--:R-:W-:Y:S04]  /*e930*/  STG.E.128 desc[UR24][R4.64], R16 ;  /* 0x0000001004007986 */ /* 0x008fe8000c101d18 */
[----:B----4-:R-:W-:Y:S01]  /*e940*/  STG.E.128 desc[UR24][R6.64], R12 ;  /* 0x0000000c06007986 */ /* 0x010fe2000c101d18 */
[----:B------:R-:W-:Y:S05]  /*e950*/  EXIT ;  /* 0x000000000000794d */ /* 0x000fea0003800000 */
.L_x_575:
        /* <DEDUP_REMOVED lines=10> */
.L_x_1359:


//--------------------- .text._ZN5flash16flash_fwd_kernelI23Flash_fwd_kernel_traitsILi32ELi128ELi128ELi4ELb0ELb0EN7cutlass6half_tE19Flash_kernel_traitsILi32ELi128ELi128ELi4ES3_EELb0ELb0ELb0ELb0ELb1ELb1ELb1ELb0EEEvNS_16Flash_fwd_paramsE --------------------------
	.section	.text._ZN5flash16flash_fwd_kernelI23Flash_fwd_kernel_traitsILi32ELi128ELi128ELi4ELb0ELb0EN7cutlass6half_tE19Flash_kernel_traitsILi32ELi128ELi128ELi4ES3_EELb0ELb0ELb0ELb0ELb1ELb1ELb1ELb0EEEvNS_16Flash_fwd_paramsE,"ax",@progbits
	.align	128
        .global         _ZN5flash16flash_fwd_kernelI23Flash_fwd_kernel_traitsILi32ELi128ELi128ELi4ELb0ELb0EN7cutlass6half_tE19Flash_kernel_traitsILi32ELi128ELi128ELi4ES3_EELb0ELb0ELb0ELb0ELb1ELb1ELb1ELb0EEEvNS_16Flash_fwd_paramsE
        .type           _ZN5flash16flash_fwd_kernelI23Flash_fwd_kernel_traitsILi32ELi128ELi128ELi4ELb0ELb0EN7cutlass6half_tE19Flash_kernel_traitsILi32ELi128ELi128ELi4ES3_EELb0ELb0ELb0ELb0ELb1ELb1ELb1ELb0EEEvNS_16Flash_fwd_paramsE,@function
        .size           _ZN5flash16flash_fwd_kernelI23Flash_fwd_kernel_traitsILi32ELi128ELi128ELi4ELb0ELb0EN7cutlass6half_tE19Flash_kernel_traitsILi32ELi128ELi128ELi4ES3_EELb0ELb0ELb0ELb0ELb1ELb1ELb1ELb0EEEvNS_16Flash_fwd_paramsE,(.L_x_1360 - _ZN5flash16flash_fwd_kernelI23Flash_fwd_kernel_traitsILi32ELi128ELi128ELi4ELb0ELb0EN7cutlass6half_tE19Flash_kernel_traitsILi32ELi128ELi128ELi4ES3_EELb0ELb0ELb0ELb0ELb1ELb1ELb1ELb0EEEvNS_16Flash_fwd_paramsE)
        .other          _ZN5flash16flash_fwd_kernelI23Flash_fwd_kernel_traitsILi32ELi128ELi128ELi4ELb0ELb0EN7cutlass6half_tE19Flash_kernel_traitsILi32ELi128ELi128ELi4ES3_EELb0ELb0ELb0ELb0ELb1ELb1ELb1ELb0EEEvNS_16Flash_fwd_paramsE,@"STO_CUDA_ENTRY STV_DEFAULT"
_ZN5flash16flash_fwd_kernelI23Flash_fwd_kernel_traitsILi32ELi128ELi128ELi4ELb0ELb0EN7cutlass6half_tE19Flash_kernel_traitsILi32ELi128ELi128ELi4ES3_EELb0ELb0ELb0ELb0ELb1ELb1ELb1ELb0EEEvNS_16Flash_fwd_paramsE:
.text._ZN5flash16flash_fwd_kernelI23Flash_fwd_kernel_traitsILi32ELi128ELi128ELi4ELb0ELb0EN7cutlass6half_tE19Flash_kernel_traitsILi32ELi128ELi128ELi4ES3_EELb0ELb0ELb0ELb0ELb1ELb1ELb1ELb0EEEvNS_16Flash_fwd_paramsE:
[----:B------:R-:W1:Y:S08]  /*0000*/  LDC R1, c[0x0][0x37c] ;  /* 0x0000df00ff017b82 */ /* 0x000e700000000800 */
[----:B------:R-:W2:Y:S01]  /*0010*/  LDC.64 R2, c[0x0][0x470] ;  /* 0x00011c00ff027b82 */ /* 0x000ea20000000a00 */
[----:B------:R-:W3:Y:S01]  /*0020*/  S2R R28, SR_CTAID.Y ;  /* 0x00000000001c7919 */ /* 0x000ee20000002600 */
[----:B------:R-:W4:Y:S01]  /*0030*/  LDCU.64 UR24, c[0x0][0x358] ;  /* 0x00006b00ff1877ac */ /* 0x000f220008000a00 */
[----:B------:R-:W-:-:S02]  /*0040*/  IMAD.MOV.U32 R13, RZ, RZ, RZ ;  /* 0x000000ffff0d7224 */ /* 0x000fc400078e00ff */
[----:B-1----:R-:W-:Y:S01]  /*0050*/  VIADD R1, R1, 0xfffffff0 ;  /* 0xfffffff001017836 */ /* 0x002fe20000000000 */
[----:B------:R-:W1:Y:S02]  /*0060*/  LDCU UR4, c[0x0][0x434] ;  /* 0x00008680ff0477ac */ /* 0x000e640008000800 */
[----:B------:R-:W4:Y:S01]  /*0070*/  LDC.64 R4, c[0x0][0x478] ;  /* 0x00011e00ff047b82 */ /* 0x000f220000000a00 */
[----:B--2---:R-:W-:-:S04]  /*0080*/  ISETP.NE.U32.AND P0, PT, R2, RZ, PT ;  /* 0x000000ff0200720c */ /* 0x004fc80003f05070 */
[----:B------:R-:W-:-:S13]  /*0090*/  ISETP.NE.AND.EX P0, PT, R3, RZ, PT, P0 ;  /* 0x000000ff0300720c */ /* 0x000fda0003f05300 */
[----:B------:R-:W3:Y:S01]  /*00a0*/  @P0 LDC.64 R2, c[0x0][0x470] ;  /* 0x00011c00ff020b82 */ /* 0x000ee20000000a00 */
[----:B----4-:R-:W-:-:S04]  /*00b0*/  ISETP.NE.U32.AND P4, PT, R4, RZ, PT ;  /* 0x000000ff0400720c */ /* 0x010fc80003f85070 */
[----:B------:R-:W-:Y:S01]  /*00c0*/  ISETP.NE.AND.EX P4, PT, R5, RZ, PT, P4 ;  /* 0x000000ff0500720c */ /* 0x000fe20003f85340 */
[----:B---3--:R-:W-:-:S05]  /*00d0*/  @P0 IMAD.WIDE.U32 R2, R28, 0x4, R2 ;  /* 0x000000041c020825 */ /* 0x008fca00078e0002 */
[----:B------:R2:W5:Y:S07]  /*00e0*/  @P0 LDG.E R13, desc[UR24][R2.64] ;  /* 0x00000018020d0981 */ /* 0x00056e000c1e1900 */
[----:B--2---:R-:W2:Y:S02]  /*00f0*/  @P4 LDC.64 R2, c[0x0][0x478] ;  /* 0x00011e00ff024b82 */ /* 0x004ea40000000a00 */
[----:B--2---:R-:W-:-:S05]  /*0100*/  @P4 IMAD.WIDE.U32 R2, R28, 0x4, R2 ;  /* 0x000000041c024825 */ /* 0x004fca00078e0002 */
[----:B------:R2:W5:Y:S01]  /*0110*/  @P4 LDG.E R25, desc[UR24][R2.64] ;  /* 0x0000001802194981 */ /* 0x000562000c1e1900 */
[----:B------:R-:W3:Y:S02]  /*0120*/  S2R R4, SR_CTAID.X ;  /* 0x0000000000047919 */ /* 0x000ee40000002500 */
[----:B---3--:R-:W-:-:S05]  /*0130*/  IMAD.SHL.U32 R252, R4, 0x80, RZ ;  /* 0x0000008004fc7824 */ /* 0x008fca00078e00ff */
[----:B-1----:R-:W-:-:S13]  /*0140*/  ISETP.GE.AND P0, PT, R252, UR4, PT ;  /* 0x00000004fc007c0c */ /* 0x002fda000bf06270 */
[----:B--2---:R-:W-:Y:S05]  /*0150*/  @P0 EXIT ;  /* 0x000000000000094d */ /* 0x004fea0003800000 */
[----:B------:R-:W1:Y:S01]  /*0160*/  LDC R29, c[0x0][0x3e8] ;  /* 0x0000fa00ff1d7b82 */ /* 0x000e620000000800 */
[----:B------:R-:W2:Y:S01]  /*0170*/  S2R R30, SR_TID.X ;  /* 0x00000000001e7919 */ /* 0x000ea20000002100 */
[----:B------:R-:W3:Y:S01]  /*0180*/  LDCU.128 UR12, c[0x0][0x390] ;  /* 0x00007200ff0c77ac */ /* 0x000ee20008000c00 */
[----:B------:R-:W-:Y:S01]  /*0190*/  MOV R33, RZ ;  /* 0x000000ff00217202 */ /* 0x000fe20000000f00 */
[----:B------:R-:W4:Y:S01]  /*01a0*/  S2R R31, SR_CTAID.Z ;  /* 0x00000000001f7919 */ /* 0x000f220000002700 */
[----:B------:R-:W3:Y:S01]  /*01b0*/  LDCU.128 UR4, c[0x0][0x3b0] ;  /* 0x00007600ff0477ac */ /* 0x000ee20008000c00 */
[----:B------:R-:W-:Y:S02]  /*01c0*/  MOV R11, RZ ;  /* 0x000000ff000b7202 */ /* 0x000fe40000000f00 */
[----:B------:R-:W4:Y:S01]  /*01d0*/  @!P4 LDC.64 R22, c[0x0][0x488] ;  /* 0x00012200ff16cb82 */ /* 0x000f220000000a00 */
[----:B-----5:R-:W-:Y:S01]  /*01e0*/  @P4 IADD3 R100, PT, PT, R25, -R13, RZ ;  /* 0x8000000d19644210 */ /* 0x020fe20007ffe0ff */
[----:B------:R-:W3:Y:S01]  /*01f0*/  LDCU.128 UR16, c[0x0][0x3c0] ;  /* 0x00007800ff1077ac */ /* 0x000ee20008000c00 */
[----:B------:R-:W4:Y:S01]  /*0200*/  LDCU.128 UR8, c[0x0][0x380] ;  /* 0x00007000ff0877ac */ /* 0x000f220008000c00 */
[----:B-1----:R-:W-:Y:S01]  /*0210*/  IABS R0, R29 ;  /* 0x0000001d00007213 */ /* 0x002fe20000000000 */
[----:B---3--:R-:W-:-:S02]  /*0220*/  USHF.L.U32 UR21, UR4, 0x6, URZ ;  /* 0x0000000604157899 */ /* 0x008fc400080006ff */
[----:B------:R-:W-:Y:S01]  /*0230*/  USHF.L.U64.HI UR20, UR4, 0x5, UR5 ;  /* 0x0000000504147899 */ /* 0x000fe20008010205 */
[----:B------:R-:W-:Y:S01]  /*0240*/  MOV R26, R0 ;  /* 0x00000000001a7202 */ /* 0x000fe20000000f00 */
[----:B------:R-:W-:Y:S02]  /*0250*/  USHF.L.U32 UR26, UR16, 0x5, URZ ;  /* 0x00000005101a7899 */ /* 0x000fe400080006ff */
[----:B------:R-:W-:Y:S01]  /*0260*/  USHF.L.U64.HI UR27, UR16, 0x6, UR17 ;  /* 0x00000006101b7899 */ /* 0x000fe20008010211 */
[----:B------:R-:W1:Y:S01]  /*0270*/  I2F.RP R0, R26 ;  /* 0x0000001a00007306 */ /* 0x000e620000209400 */
[----:B--2---:R-:W-:Y:S02]  /*0280*/  SHF.L.U32 R201, R30, 0x3, RZ ;  /* 0x000000031ec97819 */ /* 0x004fe400000006ff */
[----:B------:R-:W-:Y:S02]  /*0290*/  SHF.R.U32.HI R10, RZ, 0x2, R30 ;  /* 0x00000002ff0a7819 */ /* 0x000fe4000001161e */
[----:B------:R-:W-:-:S02]  /*02a0*/  LOP3.LUT R32, R201, 0x18, RZ, 0xc0, !PT ;  /* 0x00000018c9207812 */ /* 0x000fc400078ec0ff */
[----:B------:R-:W-:Y:S01]  /*02b0*/  MOV R9, UR20 ;  /* 0x0000001400097c02 */ /* 0x000fe20008000f00 */
[----:B------:R-:W-:Y:S01]  /*02c0*/  IMAD.WIDE.U32 R34, R4, 0x80, R10 ;  /* 0x0000008004227825 */ /* 0x000fe200078e000a */
[----:B------:R-:W-:Y:S01]  /*02d0*/  MOV R4, UR21 ;  /* 0x0000001500047c02 */ /* 0x000fe20008000f00 */
[----:B------:R-:W-:Y:S01]  /*02e0*/  STL.64 [R1+0x8], R32 ;  /* 0x0000082001007387 */ /* 0x000fe20000100a00 */
[----:B------:R-:W-:Y:S01]  /*02f0*/  LOP3.LUT R12, R201, 0xd8, RZ, 0xc0, !PT ;  /* 0x000000d8c90c7812 */ /* 0x000fe200078ec0ff */
[C---:B------:R-:W-:Y:S01]  /*0300*/  IMAD.WIDE.U32 R2, R28.reuse, UR14, R32 ;  /* 0x0000000e1c027c25 */ /* 0x040fe2000f8e0020 */
[----:B------:R-:W-:Y:S01]  /*0310*/  USHF.L.U32 UR14, UR4, 0x5, URZ ;  /* 0x00000005040e7899 */ /* 0x000fe200080006ff */
[----:B----4-:R-:W-:Y:S01]  /*0320*/  IABS R27, R31 ;  /* 0x0000001f001b7213 */ /* 0x010fe20000000000 */
[----:B-1----:R-:W1:Y:S01]  /*0330*/  MUFU.RCP R0, R0 ;  /* 0x0000000000007308 */ /* 0x002e620000001000 */
[----:B------:R-:W-:Y:S01]  /*0340*/  IMAD R3, R28, UR15, R3 ;  /* 0x0000000f1c037c24 */ /* 0x000fe2000f8e0203 */
[----:B------:R-:W-:Y:S01]  /*0350*/  USHF.L.U64.HI UR15, UR4, 0x6, UR5 ;  /* 0x00000006040f7899 */ /* 0x000fe20008010205 */
[----:B------:R-:W-:Y:S01]  /*0360*/  IMAD R11, R35, UR4, RZ ;  /* 0x00000004230b7c24 */ /* 0x000fe2000f8e02ff */
[----:B------:R-:W-:Y:S01]  /*0370*/  MOV R8, UR14 ;  /* 0x0000000e00087c02 */ /* 0x000fe20008000f00 */
[C---:B------:R-:W-:Y:S01]  /*0380*/  IMAD.WIDE.U32 R2, R31.reuse, UR18, R2 ;  /* 0x000000121f027c25 */ /* 0x040fe2000f8e0002 */
[----:B------:R-:W-:Y:S01]  /*0390*/  LOP3.LUT R12, R12, 0x18, R30, 0x78, !PT ;  /* 0x000000180c0c7812 */ /* 0x000fe200078e781e */
[----:B------:R-:W-:Y:S01]  /*03a0*/  USHF.L.U32 UR18, UR16, 0x7, URZ ;  /* 0x0000000710127899 */ /* 0x000fe200080006ff */
[----:B------:R-:W-:Y:S01]  /*03b0*/  MOV R5, UR15 ;  /* 0x0000000f00057c02 */ /* 0x000fe20008000f00 */
[C---:B------:R-:W-:Y:S01]  /*03c0*/  IMAD R14, R34.reuse, UR5, R11 ;  /* 0x00000005220e7c24 */ /* 0x040fe2000f8e020b */
[----:B------:R-:W2:Y:S01]  /*03d0*/  S2UR UR5, SR_CgaCtaId ;  /* 0x00000000000579c3 */ /* 0x000ea20000008800 */
[----:B------:R-:W-:Y:S01]  /*03e0*/  IMAD.WIDE.U32 R8, R34, UR4, R8 ;  /* 0x0000000422087c25 */ /* 0x000fe2000f8e0008 */
[----:B------:R-:W-:Y:S01]  /*03f0*/  LOP3.LUT R201, R12, 0x1f20, R201, 0xf8, !PT ;  /* 0x00001f200cc97812 */ /* 0x000fe200078ef8c9 */
[----:B------:R-:W-:Y:S01]  /*0400*/  USHF.L.U64.HI UR15, UR6, 0x6, UR7 ;  /* 0x00000006060f7899 */ /* 0x000fe20008010207 */
[----:B------:R-:W-:Y:S01]  /*0410*/  SHF.L.U32 R138, R30, 0x5, RZ ;  /* 0x000000051e8a7819 */ /* 0x000fe200000006ff */
[----:B------:R-:W-:Y:S01]  /*0420*/  IMAD.WIDE.U32 R6, R34, UR4, R4 ;  /* 0x0000000422067c25 */ /* 0x000fe2000f8e0004 */
[----:B------:R-:W-:Y:S01]  /*0430*/  SHF.L.U32 R15, R30, 0x2, RZ ;  /* 0x000000021e0f7819 */ /* 0x000fe200000006ff */
[----:B------:R-:W-:Y:S01]  /*0440*/  STL.64 [R1], R34 ;  /* 0x0000002201007387 */ /* 0x000fe20000100a00 */
[----:B-1----:R-:W-:Y:S01]  /*0450*/  IADD3 R0, PT, PT, R0, 0xffffffe, RZ ;  /* 0x0ffffffe00007810 */ /* 0x002fe20007ffe0ff */
[----:B------:R-:W-:Y:S01]  /*0460*/  IMAD R3, R31, UR19, R3 ;  /* 0x000000131f037c24 */ /* 0x000fe2000f8e0203 */
[----:B------:R-:W-:Y:S01]  /*0470*/  IADD3 R4, PT, PT, R14, R7, RZ ;  /* 0x000000070e047210 */ /* 0x000fe20007ffe0ff */
[----:B------:R-:W-:Y:S01]  /*0480*/  USHF.L.U64.HI UR19, UR16, 0x5, UR17 ;  /* 0x0000000510137899 */ /* 0x000fe20008010211 */
[----:B------:R-:W1:Y:S01]  /*0490*/  F2I.FTZ.U32.TRUNC.NTZ R5, R0 ;  /* 0x0000000000057305 */ /* 0x000e62000021f000 */
[----:B------:R-:W-:-:S02]  /*04a0*/  IADD3 R7, P3, PT, R2, R8, RZ ;  /* 0x0000000802077210 */ /* 0x000fc40007f7e0ff */
[C---:B------:R-:W-:Y:S02]  /*04b0*/  IADD3 R8, P2, PT, R2.reuse, R6, RZ ;  /* 0x0000000602087210 */ /* 0x040fe40007f5e0ff */
[----:B------:R-:W-:Y:S01]  /*04c0*/  IADD3 R6, P1, P0, R2, UR14, R6 ;  /* 0x0000000e02067c10 */ /* 0x000fe2000f83e006 */
[----:B------:R-:W-:Y:S01]  /*04d0*/  UMOV UR14, 0x400 ;  /* 0x00000400000e7882 */ /* 0x000fe20000000000 */
[C---:B------:R-:W-:Y:S02]  /*04e0*/  IADD3.X R11, PT, PT, R3.reuse, R14, R9, P3, !PT ;  /* 0x0000000e030b7210 */ /* 0x040fe40001ffe409 */
[----:B------:R-:W-:Y:S02]  /*04f0*/  IADD3.X R9, PT, PT, R4, R3, RZ, P2, !PT ;  /* 0x0000000304097210 */ /* 0x000fe400017fe4ff */
[----:B------:R-:W-:Y:S01]  /*0500*/  IADD3.X R4, PT, PT, R3, UR20, R4, P1, P0 ;  /* 0x0000001403047c10 */ /* 0x000fe20008fe0404 */
[----:B------:R-:W-:Y:S01]  /*0510*/  IMAD.WIDE.U32 R2, R34, UR4, R2 ;  /* 0x0000000422027c25 */ /* 0x000fe2000f8e0002 */
[C---:B------:R-:W-:Y:S01]  /*0520*/  LEA R20, P0, R6.reuse, UR8, 0x1 ;  /* 0x0000000806147c11 */ /* 0x040fe2000f8008ff */
[----:B--2---:R-:W-:Y:S01]  /*0530*/  ULEA UR4, UR5, UR14, 0x18 ;  /* 0x0000000e05047291 */ /* 0x004fe2000f8ec0ff */
[----:B-1----:R-:W-:Y:S01]  /*0540*/  IADD3 R0, PT, PT, RZ, -R5, RZ ;  /* 0x80000005ff007210 */ /* 0x002fe20007ffe0ff */
[----:B------:R-:W1:Y:S01]  /*0550*/  LDCU.128 UR20, c[0x0][0x3a0] ;  /* 0x00007400ff1477ac */ /* 0x000e620008000c00 */
[----:B------:R-:W-:-:S02]  /*0560*/  LEA.HI.X R21, R6, UR9, R4, 0x1, P0 ;  /* 0x0000000906157c11 */ /* 0x000fc400080f0c04 */
[----:B------:R-:W-:Y:S01]  /*0570*/  MOV R4, RZ ;  /* 0x000000ff00047202 */ /* 0x000fe20000000f00 */
[----:B------:R-:W-:Y:S01]  /*0580*/  IMAD R6, R0, R26, RZ ;  /* 0x0000001a00067224 */ /* 0x000fe200078e02ff */
[C---:B------:R-:W-:Y:S01]  /*0590*/  LEA R18, P1, R8.reuse, UR8, 0x1 ;  /* 0x0000000808127c11 */ /* 0x040fe2000f8208ff */
[----:B------:R-:W-:Y:S01]  /*05a0*/  USHF.L.U64.HI UR5, UR6, 0x7, UR7 ;  /* 0x0000000706057899 */ /* 0x000fe20008010207 */
[----:B------:R-:W-:Y:S01]  /*05b0*/  SHF.R.S32.HI R0, RZ, 0x1f, R13 ;  /* 0x0000001fff007819 */ /* 0x000fe2000001140d */
[----:B------:R-:W-:Y:S01]  /*05c0*/  IMAD.HI.U32 R6, R5, R6, R4 ;  /* 0x0000000605067227 */ /* 0x000fe200078e0004 */
[----:B------:R-:W-:Y:S01]  /*05d0*/  LEA.HI.X R19, R8, UR9, R9, 0x1, P1 ;  /* 0x0000000908137c11 */ /* 0x000fe200088f0c09 */
[----:B------:R-:W-:Y:S01]  /*05e0*/  USHF.L.U32 UR14, UR6, 0x5, URZ ;  /* 0x00000005060e7899 */ /* 0x000fe200080006ff */
[----:B------:R-:W-:Y:S01]  /*05f0*/  LEA R16, P2, R7, UR8, 0x1 ;  /* 0x0000000807107c11 */ /* 0x000fe2000f8408ff */
[----:B------:R-:W-:Y:S01]  /*0600*/  IMAD R4, R0, UR6, RZ ;  /* 0x0000000600047c24 */ /* 0x000fe2000f8e02ff */
[----:B------:R-:W-:Y:S01]  /*0610*/  IADD3 R9, PT, PT, R3, R14, RZ ;  /* 0x0000000e03097210 */ /* 0x000fe20007ffe0ff */
[----:B------:R-:W-:Y:S01]  /*0620*/  IMAD.HI.U32 R12, R6, R27, RZ ;  /* 0x0000001b060c7227 */ /* 0x000fe200078e00ff */
[----:B------:R-:W-:Y:S01]  /*0630*/  LEA R8, P0, R2, UR8, 0x1 ;  /* 0x0000000802087c11 */ /* 0x000fe2000f8008ff */
[----:B------:R-:W-:Y:S01]  /*0640*/  USHF.L.U32 UR8, UR6, 0x7, URZ ;  /* 0x0000000706087899 */ /* 0x000fe200080006ff */
[----:B------:R-:W-:Y:S01]  /*0650*/  LEA.HI.X R17, R7, UR9, R11, 0x1, P2 ;  /* 0x0000000907117c11 */ /* 0x000fe200090f0c0b */
[----:B------:R-:W-:Y:S01]  /*0660*/  IMAD R0, R0, UR16, RZ ;  /* 0x0000001000007c24 */ /* 0x000fe2000f8e02ff */
[----:B------:R-:W-:Y:S01]  /*0670*/  IADD3 R3, PT, PT, -R12, RZ, RZ ;  /* 0x000000ff0c037210 */ /* 0x000fe20007ffe1ff */
[----:B------:R-:W-:Y:S01]  /*0680*/  IMAD.WIDE.U32 R6, R13, UR16, R32 ;  /* 0x000000100d067c25 */ /* 0x000fe2000f8e0020 */
[----:B------:R-:W-:Y:S01]  /*0690*/  LEA.HI.X R9, R2, UR9, R9, 0x1, P0 ;  /* 0x0000000902097c11 */ /* 0x000fe200080f0c09 */
[----:B------:R-:W-:Y:S01]  /*06a0*/  USHF.L.U64.HI UR9, UR6, 0x5, UR7 ;  /* 0x0000000506097899 */ /* 0x000fe20008010207 */
[----:B------:R-:W-:Y:S01]  /*06b0*/  LEA R201, R201, UR4, 0x1 ;  /* 0x00000004c9c97c11 */ /* 0x000fe2000f8e08ff */
[C---:B------:R-:W-:Y:S01]  /*06c0*/  IMAD R11, R13.reuse, UR17, R0 ;  /* 0x000000110d0b7c24 */ /* 0x040fe2000f8e0200 */
[----:B------:R-:W-:Y:S01]  /*06d0*/  LOP3.LUT R24, R138, 0xc0, RZ, 0xc0, !PT ;  /* 0x000000c08a187812 */ /* 0x000fe200078ec0ff */
[----:B------:R-:W-:Y:S01]  /*06e0*/  IMAD R0, R26, R3, R27 ;  /* 0x000000031a007224 */ /* 0x000fe200078e021b */
[----:B------:R-:W-:Y:S01]  /*06f0*/  MOV R2, R6 ;  /* 0x0000000600027202 */ /* 0x000fe20000000f00 */
[----:B------:R-:W-:Y:S01]  /*0700*/  @!PT LDS RZ, [RZ] ;  /* 0x00000000fffff984 */ /* 0x000fe20000000800 */
[----:B------:R-:W-:Y:S01]  /*0710*/  @!PT LDS RZ, [RZ] ;  /* 0x00000000fffff984 */ /* 0x000fe20000000800 */
[----:B------:R-:W-:Y:S01]  /*0720*/  @!PT LDS RZ, [RZ] ;  /* 0x00000000fffff984 */ /* 0x000fe20000000800 */
[----:B------:R2:W-:Y:S01]  /*0730*/  LDGSTS.E.BYPASS.LTC128B.128 [R201], desc[UR24][R8.64] ;  /* 0x0000000008c97fae */ /* 0x0005e2000b981a18 */
[----:B------:R-:W-:Y:S01]  /*0740*/  LOP3.LUT R24, R24, 0x18, R15, 0xf8, !PT ;  /* 0x0000001818187812 */ /* 0x000fe200078ef80f */
[C---:B------:R-:W-:Y:S01]  /*0750*/  IMAD R15, R13.reuse, UR7, R4 ;  /* 0x000000070d0f7c24 */ /* 0x040fe2000f8e0204 */
[----:B------:R-:W-:Y:S01]  /*0760*/  ISETP.GT.U32.AND P1, PT, R26, R0, PT ;  /* 0x000000001a00720c */ /* 0x000fe20003f24070 */
[----:B------:R-:W-:Y:S01]  /*0770*/  IMAD.WIDE.U32 R4, R13, UR6, R32 ;  /* 0x000000060d047c25 */ /* 0x000fe2000f8e0020 */
[----:B------:R-:W-:Y:S01]  /*0780*/  IADD3 R3, PT, PT, R7, R11, RZ ;  /* 0x0000000b07037210 */ /* 0x000fe20007ffe0ff */
[----:B------:R3:W-:Y:S01]  /*0790*/  LDGSTS.E.BYPASS.LTC128B.128 [R201+0x800], desc[UR24][R16.64] ;  /* 0x0080000010c97fae */ /* 0x0007e2000b981a18 */
[----:B------:R-:W-:-:S02]  /*07a0*/  @!P4 ISETP.NE.U32.AND P2, PT, R22, RZ, PT ;  /* 0x000000ff1600c20c */ /* 0x000fc40003f45070 */
[----:B------:R-:W-:Y:S01]  /*07b0*/  IADD3 R5, PT, PT, R5, R15, RZ ;  /* 0x0000000f05057210 */ /* 0x000fe20007ffe0ff */
[----:B------:R4:W-:Y:S01]  /*07c0*/  LDGSTS.E.BYPASS.LTC128B.128 [R201+0x1000], desc[UR24][R18.64] ;  /* 0x0100000012c97fae */ /* 0x0009e2000b981a18 */
[----:B------:R-:W-:Y:S02]  /*07d0*/  @!P4 ISETP.NE.AND.EX P2, PT, R23, RZ, PT, P2 ;  /* 0x000000ff1700c20c */ /* 0x000fe40003f45320 */
[----:B------:R-:W-:Y:S01]  /*07e0*/  SHF.R.U32.HI R184, RZ, 0x1, R30 ;  /* 0x00000001ffb87819 */ /* 0x000fe2000001161e */
[----:B-1----:R-:W-:Y:S01]  /*07f0*/  IMAD.WIDE.U32 R6, R28, UR20, R4 ;  /* 0x000000141c067c25 */ /* 0x002fe2000f8e0004 */
[----:B------:R-:W-:Y:S01]  /*0800*/  LDGSTS.E.BYPASS.LTC128B.128 [R201+0x1800], desc[UR24][R20.64] ;  /* 0x0180000014c97fae */ /* 0x000fe2000b981a18 */
[----:B------:R-:W-:Y:S02]  /*0810*/  @!P1 IADD3 R0, PT, PT, R0, -R26, RZ ;  /* 0x8000001a00009210 */ /* 0x000fe40007ffe0ff */
[----:B------:R-:W-:Y:S01]  /*0820*/  IMAD.WIDE.U32 R4, R28, UR22, R2 ;  /* 0x000000161c047c25 */ /* 0x000fe2000f8e0002 */
[----:B------:R-:W-:-:S02]  /*0830*/  @!P1 IADD3 R12, PT, PT, R12, 0x1, RZ ;  /* 0x000000010c0c9810 */ /* 0x000fc40007ffe0ff */
[----:B------:R-:W-:Y:S01]  /*0840*/  ISETP.GE.U32.AND P3, PT, R0, R26, PT ;  /* 0x0000001a0000720c */ /* 0x000fe20003f66070 */
[C---:B------:R-:W-:Y:S01]  /*0850*/  IMAD R3, R28.reuse, UR21, R7 ;  /* 0x000000151c037c24 */ /* 0x040fe2000f8e0207 */
[----:B------:R-:W-:Y:S01]  /*0860*/  LOP3.LUT R0, R31, R29, RZ, 0x3c, !PT ;  /* 0x0000001d1f007212 */ /* 0x000fe200078e3cff */
[----:B------:R-:W-:Y:S01]  /*0870*/  IMAD R5, R28, UR23, R5 ;  /* 0x000000171c057c24 */ /* 0x000fe2000f8e0205 */
[----:B------:R-:W-:Y:S01]  /*0880*/  ISETP.NE.AND P1, PT, R29, RZ, PT ;  /* 0x000000ff1d00720c */ /* 0x000fe20003f25270 */
[----:B------:R-:W1:Y:S01]  /*0890*/  LDCU.128 UR20, c[0x0][0x3d0] ;  /* 0x00007a00ff1477ac */ /* 0x000e620008000c00 */
[----:B--2---:R-:W2:Y:S01]  /*08a0*/  @!P4 LDC.64 R8, c[0x0][0x438] ;  /* 0x00010e00ff08cb82 */ /* 0x004ea20000000a00 */
[----:B------:R-:W-:Y:S01]  /*08b0*/  ISETP.GE.AND P0, PT, R0, RZ, PT ;  /* 0x000000ff0000720c */ /* 0x000fe20003f06270 */
[----:B------:R-:W-:Y:S01]  /*08c0*/  IMAD.WIDE.U32 R4, R10, UR16, R4 ;  /* 0x000000100a047c25 */ /* 0x000fe2000f8e0004 */
[----:B------:R-:W-:Y:S02]  /*08d0*/  MOV R2, R6 ;  /* 0x0000000600027202 */ /* 0x000fe40000000f00 */
[----:B------:R-:W-:Y:S01]  /*08e0*/  LOP3.LUT R184, R24, 0x8, R184, 0x78, !PT ;  /* 0x0000000818b87812 */ /* 0x000fe200078e78b8 */
[----:B------:R-:W-:Y:S01]  /*08f0*/  IMAD R5, R10, UR17, R5 ;  /* 0x000000110a057c24 */ /* 0x000fe2000f8e0205 */
[----:B------:R-:W-:Y:S01]  /*0900*/  @P3 IADD3 R12, PT, PT, R12, 0x1, RZ ;  /* 0x000000010c0c3810 */ /* 0x000fe20007ffe0ff */
[----:B------:R-:W-:Y:S01]  /*0910*/  IMAD.WIDE.U32 R2, R10, UR6, R2 ;  /* 0x000000060a027c25 */ /* 0x000fe2000f8e0002 */
[----:B------:R-:W-:-:S03]  /*0920*/  USHF.L.U32 UR6, UR6, 0x6, URZ ;  /* 0x0000000606067899 */ /* 0x000fc600080006ff */
[----:B------:R-:W-:Y:S01]  /*0930*/  IMAD R3, R10, UR7, R3 ;  /* 0x000000070a037c24 */ /* 0x000fe2000f8e0203 */
[----:B------:R-:W-:Y:S01]  /*0940*/  USHF.L.U64.HI UR7, UR16, 0x7, UR17 ;  /* 0x0000000710077899 */ /* 0x000fe20008010211 */
[----:B------:R-:W-:Y:S01]  /*0950*/  @!P0 IADD3 R12, PT, PT, -R12, RZ, RZ ;  /* 0x000000ff0c0c8210 */ /* 0x000fe20007ffe1ff */
[----:B------:R-:W-:Y:S01]  /*0960*/  USHF.L.U32 UR16, UR16, 0x6, URZ ;  /* 0x0000000610107899 */ /* 0x000fe200080006ff */
[----:B------:R-:W-:-:S04]  /*0970*/  @!P1 LOP3.LUT R12, RZ, R29, RZ, 0x33, !PT ;  /* 0x0000001dff0c9212 */ /* 0x000fc800078e33ff */
[----:B---3--:R-:W-:Y:S01]  /*0980*/  SHF.R.S32.HI R17, RZ, 0x1f, R12 ;  /* 0x0000001fff117819 */ /* 0x008fe2000001140c */
[----:B-1----:R-:W-:Y:S01]  /*0990*/  IMAD.WIDE.U32 R2, R12, UR20, R2 ;  /* 0x000000140c027c25 */ /* 0x002fe2000f8e0002 */
[----:B--2---:R-:W-:Y:S02]  /*09a0*/  @!P4 SEL R0, R9, RZ, P2 ;  /* 0x000000ff0900c207 */ /* 0x004fe40001000000 */
[----:B------:R-:W-:Y:S02]  /*09b0*/  LEA R212, P1, R2, UR10, 0x1 ;  /* 0x0000000a02d47c11 */ /* 0x000fe4000f8208ff */
[----:B------:R-:W-:-:S04]  /*09c0*/  @!P4 IADD3 R100, PT, PT, R0, R8, -R13 ;  /* 0x000000080064c210 */ /* 0x000fc80007ffe80d */
[----:B------:R-:W-:-:S04]  /*09d0*/  IADD3 R0, PT, PT, R100, 0x7f, RZ ;  /* 0x0000007f64007810 */ /* 0x000fc80007ffe0ff */
[----:B------:R-:W-:-:S04]  /*09e0*/  SHF.R.S32.HI R6, RZ, 0x1f, R0 ;  /* 0x0000001fff067819 */ /* 0x000fc80000011400 */
[----:B------:R-:W-:Y:S01]  /*09f0*/  LEA.HI R190, R6, R0, RZ, 0x7 ;  /* 0x0000000006be7211 */ /* 0x000fe200078f38ff */
[----:B------:R-:W-:-:S03]  /*0a00*/  IMAD R0, R17, UR20, RZ ;  /* 0x0000001411007c24 */ /* 0x000fc6000f8e02ff */
[----:B----4-:R-:W-:Y:S01]  /*0a10*/  LEA.HI.SX32 R19, R190, 0xffffffff, 0x19 ;  /* 0xffffffffbe137811 */ /* 0x010fe200078fcaff */
[----:B------:R-:W-:-:S03]  /*0a20*/  IMAD R0, R12, UR21, R0 ;  /* 0x000000150c007c24 */ /* 0x000fc6000f8e0200 */
[----:B------:R-:W-:Y:S01]  /*0a30*/  SHF.R.S32.HI R9, RZ, 0x1f, R19 ;  /* 0x0000001fff097819 */ /* 0x000fe20000011413 */
[----:B------:R-:W-:Y:S01]  /*0a40*/  IMAD R8, R19, UR5, RZ ;  /* 0x0000000513087c24 */ /* 0x000fe2000f8e02ff */
[----:B------:R-:W-:Y:S01]  /*0a50*/  IADD3 R0, PT, PT, R3, R0, RZ ;  /* 0x0000000003007210 */ /* 0x000fe20007ffe0ff */
[----:B------:R-:W-:-:S03]  /*0a60*/  IMAD.WIDE.U32 R6, R19, UR8, RZ ;  /* 0x0000000813067c25 */ /* 0x000fc6000f8e00ff */
[----:B------:R-:W-:Y:S01]  /*0a70*/  LEA.HI.X R210, R2, UR11, R0, 0x1, P1 ;  /* 0x0000000b02d27c11 */ /* 0x000fe200088f0c00 */
[----:B------:R-:W-:Y:S01]  /*0a80*/  IMAD R8, R9, UR8, R8 ;  /* 0x0000000809087c24 */ /* 0x000fe2000f8e0208 */
[C---:B------:R-:W-:Y:S01]  /*0a90*/  IADD3 R3, P0, PT, R6.reuse, UR14, RZ ;  /* 0x0000000e06037c10 */ /* 0x040fe2000ff1e0ff */
[----:B------:R-:W-:Y:S01]  /*0aa0*/  IMAD R2, R19, UR7, RZ ;  /* 0x0000000713027c24 */ /* 0x000fe2000f8e02ff */
[----:B------:R-:W-:Y:S01]  /*0ab0*/  LEA R10, P2, R6, R212, 0x1 ;  /* 0x000000d4060a7211 */ /* 0x000fe200078408ff */
[----:B------:R-:W1:Y:S01]  /*0ac0*/  LDCU UR11, c[0x0][0x50c] ;  /* 0x0000a180ff0b77ac */ /* 0x000e620008000800 */
[----:B------:R-:W-:Y:S01]  /*0ad0*/  IADD3 R0, PT, PT, R7, R8, RZ ;  /* 0x0000000807007210 */ /* 0x000fe20007ffe0ff */
[----:B------:R-:W-:Y:S01]  /*0ae0*/  IMAD R18, R9, UR18, R2 ;  /* 0x0000001209127c24 */ /* 0x000fe2000f8e0202 */
[----:B------:R-:W-:Y:S01]  /*0af0*/  IADD3 R13, P1, PT, R3, UR14, RZ ;  /* 0x0000000e030d7c10 */ /* 0x000fe2000ff3e0ff */
[----:B------:R-:W-:Y:S01]  /*0b00*/  IMAD.WIDE.U32 R8, R12, UR22, R4 ;  /* 0x000000160c087c25 */ /* 0x000fe2000f8e0004 */
[----:B------:R-:W-:-:S02]  /*0b10*/  IADD3.X R7, PT, PT, R0, UR9, RZ, P0, !PT ;  /* 0x0000000900077c10 */ /* 0x000fc400087fe4ff */
[----:B------:R-:W-:Y:S02]  /*0b20*/  IADD3 R14, P0, PT, R3, UR6, RZ ;  /* 0x00000006030e7c10 */ /* 0x000fe4000ff1e0ff */
[----:B------:R-:W-:Y:S01]  /*0b30*/  LEA.HI.X R11, R6, R210, R0, 0x1, P2 ;  /* 0x000000d2060b7211 */ /* 0x000fe200010f0c00 */
[----:B------:R-:W-:Y:S01]  /*0b40*/  IMAD R0, R17, UR22, RZ ;  /* 0x0000001611007c24 */ /* 0x000fe2000f8e02ff */
[----:B------:R-:W-:Y:S02]  /*0b50*/  IADD3.X R15, PT, PT, R7, UR9, RZ, P1, !PT ;  /* 0x00000009070f7c10 */ /* 0x000fe40008ffe4ff */
[-C--:B------:R-:W-:Y:S01]  /*0b60*/  LEA R6, P2, R3, R212.reuse, 0x1 ;  /* 0x000000d403067211 */ /* 0x080fe200078408ff */
[----:B------:R-:W-:Y:S01]  /*0b70*/  LDGSTS.E.BYPASS.LTC128B.128 [R201+0x2000], desc[UR24][R10.64] ;  /* 0x020000000ac97fae */ /* 0x000fe2000b981a18 */
[----:B------:R-:W-:Y:S01]  /*0b80*/  IADD3.X R16, PT, PT, R7, UR15, RZ, P0, !PT ;  /* 0x0000000f07107c10 */ /* 0x000fe200087fe4ff */
[----:B------:R-:W-:Y:S01]  /*0b90*/  IMAD R17, R12, UR23, R0 ;  /* 0x000000170c117c24 */ /* 0x000fe2000f8e0200 */
[----:B------:R-:W-:-:S02]  /*0ba0*/  LEA R4, P1, R13, R212, 0x1 ;  /* 0x000000d40d047211 */ /* 0x000fc400078208ff */
[C---:B------:R-:W-:Y:S02]  /*0bb0*/  LEA R2, P0, R14.reuse, R212, 0x1 ;  /* 0x000000d40e027211 */ /* 0x040fe400078008ff */
[-C--:B------:R-:W-:Y:S02]  /*0bc0*/  LEA.HI.X R7, R3, R210.reuse, R7, 0x1, P2 ;  /* 0x000000d203077211 */ /* 0x080fe400010f0c07 */
[-C--:B------:R-:W-:Y:S01]  /*0bd0*/  LEA.HI.X R5, R13, R210.reuse, R15, 0x1, P1 ;  /* 0x000000d20d057211 */ /* 0x080fe200008f0c0f */
[----:B------:R-:W-:Y:S01]  /*0be0*/  IMAD.WIDE.U32 R12, R19, UR18, RZ ;  /* 0x00000012130c7c25 */ /* 0x000fe2000f8e00ff */
[----:B------:R-:W-:Y:S01]  /*0bf0*/  LEA.HI.X R3, R14, R210, R16, 0x1, P0 ;  /* 0x000000d20e037211 */ /* 0x000fe200000f0c10 */
[----:B------:R2:W-:Y:S01]  /*0c00*/  LDGSTS.E.BYPASS.LTC128B.128 [R201+0x2800], desc[UR24][R6.64] ;  /* 0x0280000006c97fae */ /* 0x0005e2000b981a18 */
[----:B------:R-:W-:Y:S02]  /*0c10*/  SHF.L.U32 R0, R30, 0x4, RZ ;  /* 0x000000041e007819 */ /* 0x000fe400000006ff */
[----:B------:R-:W-:Y:S01]  /*0c20*/  LOP3.LUT R14, R138, 0x120, RZ, 0xc0, !PT ;  /* 0x000001208a0e7812 */ /* 0x000fe200078ec0ff */
[----:B------:R3:W-:Y:S01]  /*0c30*/  LDGSTS.E.BYPASS.LTC128B.128 [R201+0x3000], desc[UR24][R4.64] ;  /* 0x0300000004c97fae */ /* 0x0007e2000b981a18 */
[----:B------:R-:W-:-:S02]  /*0c40*/  LEA R237, P2, R8, UR12, 0x1 ;  /* 0x0000000c08ed7c11 */ /* 0x000fc4000f8408ff */
[----:B------:R-:W-:Y:S01]  /*0c50*/  LOP3.LUT R14, R14, 0x3e00, R0, 0xf8, !PT ;  /* 0x00003e000e0e7812 */ /* 0x000fe200078ef800 */
[----:B------:R4:W-:Y:S01]  /*0c60*/  LDGSTS.E.BYPASS.LTC128B.128 [R201+0x3800], desc[UR24][R2.64] ;  /* 0x0380000002c97fae */ /* 0x0009e2000b981a18 */
[----:B------:R-:W-:-:S03]  /*0c70*/  LOP3.LUT R0, R0, 0x100, RZ, 0xc0, !PT ;  /* 0x0000010000007812 */ /* 0x000fc600078ec0ff */
[----:B------:R-:W0:Y:S01]  /*0c80*/  LDGDEPBAR ;  /* 0x00000000000079af */ /* 0x000e220000000000 */
[----:B--2---:R-:W-:Y:S02]  /*0c90*/  IADD3 R7, PT, PT, R13, R18, RZ ;  /* 0x000000120d077210 */ /* 0x004fe40007ffe0ff */
[C---:B------:R-:W-:Y:S02]  /*0ca0*/  LEA R6, P3, R12.reuse, R237, 0x1 ;  /* 0x000000ed0c067211 */ /* 0x040fe400078608ff */
[----:B---3--:R-:W-:Y:S02]  /*0cb0*/  IADD3 R4, PT, PT, R9, R17, RZ ;  /* 0x0000001109047210 */ /* 0x008fe40007ffe0ff */
[----:B----4-:R-:W-:Y:S01]  /*0cc0*/  IADD3 R2, P0, PT, R12, UR26, RZ ;  /* 0x0000001a0c027c10 */ /* 0x010fe2000ff1e0ff */
[----:B------:R-:W-:-:S04]  /*0cd0*/  DEPBAR.LE SB0, 0x0 ;  /* 0x000080000000791a */ /* 0x000fc80000000000 */
[----:B------:R-:W-:Y:S02]  /*0ce0*/  LOP3.LUT R3, R0, 0x20, R138, 0xf8, !PT ;  /* 0x0000002000037812 */ /* 0x000fe400078ef88a */
[----:B------:R-:W-:Y:S01]  /*0cf0*/  LOP3.LUT R0, R24, 0x8, R30, 0x78, !PT ;  /* 0x0000000818007812 */ /* 0x000fe200078e781e */
[----:B------:R-:W-:Y:S01]  /*0d00*/  BAR.SYNC.DEFER_BLOCKING 0x0 ;  /* 0x0000000000007b1d */ /* 0x000fe20000010000 */
[C---:B------:R-:W-:Y:S02]  /*0d10*/  IADD3 R11, P1, PT, R2.reuse, UR26, RZ ;  /* 0x0000001a020b7c10 */ /* 0x040fe4000ff3e0ff */
[----:B------:R-:W-:Y:S02]  /*0d20*/  IADD3.X R5, PT, PT, R7, UR19, RZ, P0, !PT ;  /* 0x0000001307057c10 */ /* 0x000fe400087fe4ff */
[----:B------:R-:W-:Y:S02]  /*0d30*/  IADD3 R9, P0, PT, R2, UR16, RZ ;  /* 0x0000001002097c10 */ /* 0x000fe4000ff1e0ff */
[----:B------:R-:W-:-:S02]  /*0d40*/  LEA.HI.X R236, R8, UR13, R4, 0x1, P2 ;  /* 0x0000000d08ec7c11 */ /* 0x000fc400090f0c04 */
[-C--:B------:R-:W-:Y:S02]  /*0d50*/  LEA R4, P2, R2, R237.reuse, 0x1 ;  /* 0x000000ed02047211 */ /* 0x080fe400078408ff */
[----:B------:R-:W-:Y:S02]  /*0d60*/  LOP3.LUT R0, R3, R0, RZ, 0xfc, !PT ;  /* 0x0000000003007212 */ /* 0x000fe400078efcff */
[C---:B------:R-:W-:Y:S02]  /*0d70*/  IADD3.X R3, PT, PT, R5.reuse, UR19, RZ, P1, !PT ;  /* 0x0000001305037c10 */ /* 0x040fe40008ffe4ff */
[----:B------:R-:W-:Y:S02]  /*0d80*/  IADD3.X R13, PT, PT, R5, UR27, RZ, P0, !PT ;  /* 0x0000001b050d7c10 */ /* 0x000fe400087fe4ff */
        /* <DEDUP_REMOVED lines=13> */
[----:B------:R-:W-:-:S02]  /*0e60*/  LEA R185, R0, UR4, 0x1 ;  /* 0x0000000400b97c11 */ /* 0x000fc4000f8e08ff */
[----:B------:R-:W-:Y:S01]  /*0e70*/  LOP3.LUT P0, RZ, R30, 0x4, RZ, 0xc0, !PT ;  /* 0x000000041eff7812 */ /* 0x000fe2000780c0ff */
[----:B------:R-:W-:Y:S01]  /*0e80*/  LDGSTS.E.BYPASS.LTC128B.128 [R201+0x5000], desc[UR24][R10.64] ;  /* 0x050000000ac97fae */ /* 0x000fe2000b981a18 */
[----:B------:R-:W-:Y:S02]  /*0e90*/  MOV R0, 0x20 ;  /* 0x0000002000007802 */ /* 0x000fe40000000f00 */
[----:B------:R-:W-:Y:S01]  /*0ea0*/  ISETP.GE.AND P3, PT, R100, 0x81, PT ;  /* 0x000000816400780c */ /* 0x000fe20003f66270 */
[----:B------:R3:W-:Y:S01]  /*0eb0*/  LDGSTS.E.BYPASS.LTC128B.128 [R201+0x5800], desc[UR24][R8.64] ;  /* 0x0580000008c97fae */ /* 0x0007e2000b981a18 */
[----:B------:R-:W-:-:S03]  /*0ec0*/  SEL R0, R0, 0xffffffe0, !P0 ;  /* 0xffffffe000007807 */ /* 0x000fc60004000000 */
[----:B------:R-:W-:Y:S01]  /*0ed0*/  LDSM.16.M88.4 R16, [R188] ;  /* 0x00000000bc10783b */ /* 0x000fe20000000200 */
[C---:B------:R-:W-:Y:S02]  /*0ee0*/  IADD3 R189, PT, PT, R0.reuse, R188, RZ ;  /* 0x000000bc00bd7210 */ /* 0x040fe40007ffe0ff */
[----:B------:R-:W-:Y:S01]  /*0ef0*/  IADD3 R187, PT, PT, R0, R185, RZ ;  /* 0x000000b900bb7210 */ /* 0x000fe20007ffe0ff */
[----:B------:R-:W4:Y:S04]  /*0f00*/  LDSM.16.M88.4 R40, [R185+0x2000] ;  /* 0x00200000b928783b */ /* 0x000f280000000200 */
[----:B------:R-:W-:Y:S04]  /*0f10*/  LDSM.16.M88.4 R64, [R187+0x2000] ;  /* 0x00200000bb40783b */ /* 0x000fe80000000200 */
[----:B------:R-:W1:Y:S04]  /*0f20*/  LDSM.16.M88.4 R12, [R188+0x1000] ;  /* 0x00100000bc0c783b */ /* 0x000e680000000200 */
[----:B------:R-:W1:Y:S04]  /*0f30*/  LDSM.16.M88.4 R80, [R185+0x2400] ;  /* 0x00240000b950783b */ /* 0x000e680000000200 */
[----:B--2---:R-:W-:Y:S04]  /*0f40*/  LDSM.16.M88.4 R4, [R189+0x1000] ;  /* 0x00100000bd04783b */ /* 0x004fe80000000200 */
[----:B---3--:R-:W2:Y:S04]  /*0f50*/  LDSM.16.M88.4 R8, [R189] ;  /* 0x00000000bd08783b */ /* 0x008ea80000000200 */
[----:B------:R-:W3:Y:S04]  /*0f60*/  LDSM.16.M88.4 R96, [R187+0x2400] ;  /* 0x00240000bb60783b */ /* 0x000ee80000000200 */
[----:B------:R-:W3:Y:S04]  /*0f70*/  LDSM.16.M88.4 R88, [R185+0x2800] ;  /* 0x00280000b958783b */ /* 0x000ee80000000200 */
[----:B------:R-:W3:Y:S04]  /*0f80*/  LDSM.16.M88.4 R84, [R187+0x2800] ;  /* 0x00280000bb54783b */ /* 0x000ee80000000200 */
[----:B------:R-:W3:Y:S01]  /*0f90*/  LDSM.16.M88.4 R76, [R185+0x2c00] ;  /* 0x002c0000b94c783b */ /* 0x000ee20000000200 */
[-C--:B----4-:R-:W-:Y:S03]  /*0fa0*/  HMMA.16816.F32 R20, R16, R40.reuse, RZ ;  /* 0x000000281014723c */ /* 0x090fe600000018ff */
[----:B------:R-:W4:Y:S04]  /*0fb0*/  LDSM.16.M88.4 R92, [R187+0x2c00] ;  /* 0x002c0000bb5c783b */ /* 0x000f280000000200 */
[----:B------:R-:W4:Y:S01]  /*0fc0*/  LDSM.16.M88.4 R68, [R185+0x3000] ;  /* 0x00300000b944783b */ /* 0x000f220000000200 */
[----:B-1----:R-:W-:Y:S03]  /*0fd0*/  HMMA.16816.F32 R28, R12, R40, RZ ;  /* 0x000000280c1c723c */ /* 0x002fe600000018ff */
[----:B------:R-:W1:Y:S04]  /*0fe0*/  LDSM.16.M88.4 R72, [R187+0x3000] ;  /* 0x00300000bb48783b */ /* 0x000e680000000200 */
[----:B------:R-:W1:Y:S01]  /*0ff0*/  LDSM.16.M88.4 R36, [R185+0x3400] ;  /* 0x00340000b924783b */ /* 0x000e620000000200 */
[----:B------:R-:W-:Y:S03]  /*1000*/  HMMA.16816.F32 R24, R16, R80, RZ ;  /* 0x000000501018723c */ /* 0x000fe600000018ff */
[----:B------:R-:W1:Y:S04]  /*1010*/  LDSM.16.M88.4 R56, [R187+0x3400] ;  /* 0x00340000bb38783b */ /* 0x000e680000000200 */
[----:B------:R-:W1:Y:S01]  /*1020*/  LDSM.16.M88.4 R52, [R185+0x3800] ;  /* 0x00380000b934783b */ /* 0x000e620000000200 */
[-C--:B--2---:R-:W-:Y:S03]  /*1030*/  HMMA.16816.F32 R20, R8, R64.reuse, R20 ;  /* 0x000000400814723c */ /* 0x084fe60000001814 */
[----:B------:R-:W2:Y:S04]  /*1040*/  LDSM.16.M88.4 R60, [R187+0x3800] ;  /* 0x00380000bb3c783b */ /* 0x000ea80000000200 */
[----:B------:R-:W2:Y:S01]  /*1050*/  LDSM.16.M88.4 R44, [R185+0x3c00] ;  /* 0x003c0000b92c783b */ /* 0x000ea20000000200 */
[----:B------:R-:W-:Y:S03]  /*1060*/  HMMA.16816.F32 R28, R4, R64, R28 ;  /* 0x00000040041c723c */ /* 0x000fe6000000181c */
[----:B------:R-:W2:Y:S04]  /*1070*/  LDSM.16.M88.4 R48, [R187+0x3c00] ;  /* 0x003c0000bb30783b */ /* 0x000ea80000000200 */
[----:B------:R-:W0:Y:S04]  /*1080*/  LDGDEPBAR ;  /* 0x00000000000079af */ /* 0x000e280000000000 */
[----:B------:R-:W-:-:S04]  /*1090*/  FMUL.FTZ R2, R20, UR11 ;  /* 0x0000000b14027c20 */ /* 0x000fc80008410000 */
[----:B------:R3:W-:Y:S01]  /*10a0*/  MUFU.TANH R107, R2 ;  /* 0x00000002006b7308 */ /* 0x0007e20000002400 */
[----:B------:R-:W-:-:S04]  /*10b0*/  DEPBAR.LE SB0, 0x0 ;  /* 0x000080000000791a */ /* 0x000fc80000000000 */
[----:B---3--:R-:W-:-:S04]  /*10c0*/  FMUL.FTZ R2, R21, UR11 ;  /* 0x0000000b15027c20 */ /* 0x008fc80008410000 */
[----:B------:R3:W-:Y:S02]  /*10d0*/  MUFU.TANH R103, R2 ;  /* 0x0000000200677308 */ /* 0x0007e40000002400 */
[----:B---3--:R-:W-:-:S06]  /*10e0*/  FMUL.FTZ R2, R22, UR11 ;  /* 0x0000000b16027c20 */ /* 0x008fcc0008410000 */
[----:B------:R3:W-:Y:S02]  /*10f0*/  MUFU.TANH R118, R2 ;  /* 0x0000000200767308 */ /* 0x0007e40000002400 */
[----:B---3--:R-:W-:Y:S02]  /*1100*/  FMUL.FTZ R2, R23, UR11 ;  /* 0x0000000b17027c20 */ /* 0x008fe40008410000 */
[----:B------:R-:W-:Y:S04]  /*1110*/  HMMA.16816.F32 R20, R8, R96, R24 ;  /* 0x000000600814723c */ /* 0x000fe80000001818 */
[----:B------:R3:W-:Y:S04]  /*1120*/  MUFU.TANH R117, R2 ;  /* 0x0000000200757308 */ /* 0x0007e80000002400 */
[----:B------:R-:W-:Y:S01]  /*1130*/  HMMA.16816.F32 R24, R12, R80, RZ ;  /* 0x000000500c18723c */ /* 0x000fe200000018ff */
[----:B---3--:R-:W-:-:S04]  /*1140*/  FMUL.FTZ R2, R28, UR11 ;  /* 0x0000000b1c027c20 */ /* 0x008fc80008410000 */
[----:B------:R3:W-:-:S15]  /*1150*/  MUFU.TANH R126, R2 ;  /* 0x00000002007e7308 */ /* 0x0007de0000002400 */
[----:B------:R-:W-:Y:S08]  /*1160*/  HMMA.16816.F32 R32, R4, R96, R24 ;  /* 0x000000600420723c */ /* 0x000ff00000001818 */
[----:B------:R-:W-:Y:S01]  /*1170*/  HMMA.16816.F32 R24, R16, R88, RZ ;  /* 0x000000581018723c */ /* 0x000fe200000018ff */
[----:B---3--:R-:W-:-:S04]  /*1180*/  FMUL.FTZ R2, R29, UR11 ;  /* 0x0000000b1d027c20 */ /* 0x008fc80008410000 */
[----:B------:R3:W-:Y:S02]  /*1190*/  MUFU.TANH R125, R2 ;  /* 0x00000002007d7308 */ /* 0x0007e40000002400 */
[----:B---3--:R-:W-:-:S06]  /*11a0*/  FMUL.FTZ R2, R30, UR11 ;  /* 0x0000000b1e027c20 */ /* 0x008fcc0008410000 */
[----:B------:R3:W-:Y:S02]  /*11b0*/  MUFU.TANH R127, R2 ;  /* 0x00000002007f7308 */ /* 0x0007e40000002400 */
[----:B---3--:R-:W-:-:S05]  /*11c0*/  FMUL.FTZ R2, R31, UR11 ;  /* 0x0000000b1f027c20 */ /* 0x008fca0008410000 */
[----:B------:R-:W-:Y:S01]  /*11d0*/  HMMA.16816.F32 R28, R8, R84, R24 ;  /* 0x00000054081c723c */ /* 0x000fe20000001818 */
[----:B------:R3:W-:Y:S07]  /*11e0*/  MUFU.TANH R129, R2 ;  /* 0x0000000200817308 */ /* 0x0007ee0000002400 */
[----:B------:R-:W-:Y:S01]  /*11f0*/  HMMA.16816.F32 R24, R16, R76, RZ ;  /* 0x0000004c1018723c */ /* 0x000fe200000018ff */
[----:B---3--:R-:W-:-:S04]  /*1200*/  FMUL.FTZ R2, R20, UR11 ;  /* 0x0000000b14027c20 */ /* 0x008fc80008410000 */
[----:B------:R3:W-:Y:S02]  /*1210*/  MUFU.TANH R102, R2 ;  /* 0x0000000200667308 */ /* 0x0007e40000002400 */
[----:B---3--:R-:W-:-:S06]  /*1220*/  FMUL.FTZ R2, R21, UR11 ;  /* 0x0000000b15027c20 */ /* 0x008fcc0008410000 */
[----:B------:R3:W-:Y:S02]  /*1230*/  MUFU.TANH R101, R2 ;  /* 0x0000000200657308 */ /* 0x0007e40000002400 */
[----:B---3--:R-:W-:-:S06]  /*1240*/  FMUL.FTZ R2, R22, UR11 ;  /* 0x0000000b16027c20 */ /* 0x008fcc0008410000 */
[----:B------:R3:W-:Y:S02]  /*1250*/  MUFU.TANH R115, R2 ;  /* 0x0000000200737308 */ /* 0x0007e40000002400 */
[----:B---3--:R-:W-:Y:S02]  /*1260*/  FMUL.FTZ R2, R23, UR11 ;  /* 0x0000000b17027c20 */ /* 0x008fe40008410000 */
[----:B------:R-:W-:Y:S04]  /*1270*/  HMMA.16816.F32 R20, R12, R88, RZ ;  /* 0x000000580c14723c */ /* 0x000fe800000018ff */
[----:B------:R3:W-:Y:S02]  /*1280*/  MUFU.TANH R116, R2 ;  /* 0x0000000200747308 */ /* 0x0007e40000002400 */
[----:B---3--:R-:W-:-:S14]  /*1290*/  FMUL.FTZ R2, R32, UR11 ;  /* 0x0000000b20027c20 */ /* 0x008fdc0008410000 */
[----:B------:R-:W-:Y:S01]  /*12a0*/  HMMA.16816.F32 R20, R4, R84, R20 ;  /* 0x000000540414723c */ /* 0x000fe20000001814 */
[----:B------:R3:W-:Y:S02]  /*12b0*/  MUFU.TANH R132, R2 ;  /* 0x0000000200847308 */ /* 0x0007e40000002400 */
[----:B---3--:R-:W-:-:S06]  /*12c0*/  FMUL.FTZ R2, R33, UR11 ;  /* 0x0000000b21027c20 */ /* 0x008fcc0008410000 */
[----:B------:R3:W-:Y:S02]  /*12d0*/  MUFU.TANH R128, R2 ;  /* 0x0000000200807308 */ /* 0x0007e40000002400 */
[----:B---3--:R-:W-:-:S06]  /*12e0*/  FMUL.FTZ R2, R34, UR11 ;  /* 0x0000000b22027c20 */ /* 0x008fcc0008410000 */
[----:B------:R3:W-:Y:S02]  /*12f0*/  MUFU.TANH R134, R2 ;  /* 0x0000000200867308 */ /* 0x0007e40000002400 */
[----:B---3--:R-:W-:Y:S02]  /*1300*/  FMUL.FTZ R2, R35, UR11 ;  /* 0x0000000b23027c20 */ /* 0x008fe40008410000 */
[----:B----4-:R-:W-:Y:S04]  /*1310*/  HMMA.16816.F32 R32, R8, R92, R24 ;  /* 0x0000005c0820723c */ /* 0x010fe80000001818 */
[----:B------:R3:W-:Y:S04]  /*1320*/  MUFU.TANH R133, R2 ;  /* 0x0000000200857308 */ /* 0x0007e80000002400 */
        /* <DEDUP_REMOVED lines=21> */
[----:B-1----:R-:W-:Y:S01]  /*1480*/  HMMA.16816.F32 R20, R8, R72, R20 ;  /* 0x000000480814723c */ /* 0x002fe20000001814 */
        /* <DEDUP_REMOVED lines=44> */
[----:B--2---:R-:W-:Y:S04]  /*1750*/  HMMA.16816.F32 R28, R8, R60, R20 ;  /* 0x0000003c081c723c */ /* 0x004fe80000001814 */
        /* <DEDUP_REMOVED lines=15> */
[----:B------:R-:W-:Y:S11]  /*1850*/  HMMA.16816.F32 R24, R12, R44, RZ ;  /* 0x0000002c0c18723c */ /* 0x000ff600000018ff */
[----:B------:R-:W-:Y:S01]  /*1860*/  FMUL.FTZ R33, R33, UR11 ;  /* 0x0000000b21217c20 */ /* 0x000fe20008410000 */
[----:B-1----:R-:W-:Y:S01]  /*1870*/  FMUL.FTZ R2, R29, UR11 ;  /* 0x0000000b1d027c20 */ /* 0x002fe20008410000 */
[----:B------:R-:W-:Y:S01]  /*1880*/  FMUL.FTZ R34, R34, UR11 ;  /* 0x0000000b22227c20 */ /* 0x000fe20008410000 */
[----:B------:R-:W-:Y:S01]  /*1890*/  FMUL.FTZ R35, R35, UR11 ;  /* 0x0000000b23237c20 */ /* 0x000fe20008410000 */
[----:B------:R-:W-:Y:S08]  /*18a0*/  MUFU.TANH R52, R33 ;  /* 0x0000002100347308 */ /* 0x000ff00000002400 */
[----:B------:R1:W-:Y:S08]  /*18b0*/  MUFU.TANH R56, R2 ;  /* 0x0000000200387308 */ /* 0x0003f00000002400 */
[----:B------:R-:W-:Y:S08]  /*18c0*/  MUFU.TANH R176, R34 ;  /* 0x0000002200b07308 */ /* 0x000ff00000002400 */
[----:B------:R-:W-:Y:S01]  /*18d0*/  MUFU.TANH R175, R35 ;  /* 0x0000002300af7308 */ /* 0x000fe20000002400 */
[----:B-1----:R-:W-:-:S07]  /*18e0*/  FMUL.FTZ R2, R30, UR11 ;  /* 0x0000000b1e027c20 */ /* 0x002fce0008410000 */
[----:B------:R1:W-:Y:S02]  /*18f0*/  MUFU.TANH R140, R2 ;  /* 0x00000002008c7308 */ /* 0x0003e40000002400 */
[----:B-1----:R-:W-:Y:S02]  /*1900*/  FMUL.FTZ R2, R31, UR11 ;  /* 0x0000000b1f027c20 */ /* 0x002fe40008410000 */
[----:B------:R-:W-:Y:S04]  /*1910*/  HMMA.16816.F32 R28, R12, R42, RZ ;  /* 0x0000002a0c1c723c */ /* 0x000fe800000018ff */
        /* <DEDUP_REMOVED lines=10> */
[----:B------:R-:W-:Y:S11]  /*19c0*/  HMMA.16816.F32 R24, R12, R82, RZ ;  /* 0x000000520c18723c */ /* 0x000ff600000018ff */
[----:B------:R-:W-:Y:S01]  /*19d0*/  FMUL.FTZ R20, R20, UR11 ;  /* 0x0000000b14147c20 */ /* 0x000fe20008410000 */
[----:B------:R-:W-:Y:S01]  /*19e0*/  FMUL.FTZ R21, R21, UR11 ;  /* 0x0000000b15157c20 */ /* 0x000fe20008410000 */
[----:B------:R-:W-:Y:S01]  /*19f0*/  FMUL.FTZ R22, R22, UR11 ;  /* 0x0000000b16167c20 */ /* 0x000fe20008410000 */
[----:B------:R-:W-:Y:S01]  /*1a00*/  FMUL.FTZ R23, R23, UR11 ;  /* 0x0000000b17177c20 */ /* 0x000fe20008410000 */
[----:B------:R-:W-:Y:S01]  /*1a10*/  MUFU.TANH R171, R20 ;  /* 0x0000001400ab7308 */ /* 0x000fe20000002400 */
[----:B-1----:R-:W-:-:S02]  /*1a20*/  FMUL.FTZ R2, R32, UR11 ;  /* 0x0000000b20027c20 */ /* 0x002fc40008410000 */
[----:B------:R-:W-:Y:S05]  /*1a30*/  HMMA.16816.F32 R32, R4, R66, R28 ;  /* 0x000000420420723c */ /* 0x000fea000000181c */
[----:B------:R-:W-:Y:S03]  /*1a40*/  MUFU.TANH R172, R21 ;  /* 0x0000001500ac7308 */ /* 0x000fe60000002400 */
[----:B------:R-:W-:Y:S05]  /*1a50*/  HMMA.16816.F32 R28, R12, R90, RZ ;  /* 0x0000005a0c1c723c */ /* 0x000fea00000018ff */
[----:B------:R-:W-:Y:S06]  /*1a60*/  MUFU.TANH R173, R22 ;  /* 0x0000001600ad7308 */ /* 0x000fec0000002400 */
[----:B------:R-:W-:Y:S01]  /*1a70*/  FMUL.FTZ R32, R32, UR11 ;  /* 0x0000000b20207c20 */ /* 0x000fe20008410000 */
[----:B------:R-:W-:Y:S01]  /*1a80*/  FMUL.FTZ R33, R33, UR11 ;  /* 0x0000000b21217c20 */ /* 0x000fe20008410000 */
[----:B------:R1:W-:Y:S01]  /*1a90*/  MUFU.TANH R174, R23 ;  /* 0x0000001700ae7308 */ /* 0x0003e20000002400 */
[----:B------:R-:W-:Y:S01]  /*1aa0*/  FMUL.FTZ R34, R34, UR11 ;  /* 0x0000000b22227c20 */ /* 0x000fe20008410000 */
[----:B------:R-:W-:-:S06]  /*1ab0*/  FMUL.FTZ R35, R35, UR11 ;  /* 0x0000000b23237c20 */ /* 0x000fcc0008410000 */
[----:B------:R-:W-:Y:S08]  /*1ac0*/  MUFU.TANH R60, R32 ;  /* 0x00000020003c7308 */ /* 0x000ff00000002400 */
[----:B------:R-:W-:Y:S01]  /*1ad0*/  MUFU.TANH R61, R33 ;  /* 0x00000021003d7308 */ /* 0x000fe20000002400 */
[----:B-1----:R-:W-:Y:S07]  /*1ae0*/  HMMA.16816.F32 R20, R4, R98, R24 ;  /* 0x000000620414723c */ /* 0x002fee0000001818 */
[----:B------:R-:W-:Y:S01]  /*1af0*/  MUFU.TANH R68, R34 ;  /* 0x0000002200447308 */ /* 0x000fe20000002400 */
[----:B------:R-:W-:Y:S07]  /*1b00*/  HMMA.16816.F32 R24, R12, R78, RZ ;  /* 0x0000004e0c18723c */ /* 0x000fee00000018ff */
[----:B------:R1:W-:Y:S04]  /*1b10*/  MUFU.TANH R69, R35 ;  /* 0x0000002300457308 */ /* 0x0003e80000002400 */
[----:B------:R-:W-:Y:S01]  /*1b20*/  FMUL.FTZ R20, R20, UR11 ;  /* 0x0000000b14147c20 */ /* 0x000fe20008410000 */
[----:B------:R-:W-:Y:S01]  /*1b30*/  FMUL.FTZ R21, R21, UR11 ;  /* 0x0000000b15157c20 */ /* 0x000fe20008410000 */
[----:B------:R-:W-:Y:S01]  /*1b40*/  FMUL.FTZ R22, R22, UR11 ;  /* 0x0000000b16167c20 */ /* 0x000fe20008410000 */
[----:B------:R-:W-:Y:S01]  /*1b50*/  FMUL.FTZ R23, R23, UR11 ;  /* 0x0000000b17177c20 */ /* 0x000fe20008410000 */
        /* <DEDUP_REMOVED lines=24> */
[C---:B------:R-:W-:Y:S07]  /*1ce0*/  HMMA.16816.F32 R28, R12.reuse, R54, RZ ;  /* 0x000000360c1c723c */ /* 0x040fee00000018ff */
[----:B------:R1:W-:Y:S01]  /*1cf0*/  MUFU.TANH R120, R23 ;  /* 0x0000001700787308 */ /* 0x0003e20000002400 */
[----:B------:R-:W-:Y:S03]  /*1d00*/  HMMA.16816.F32 R12, R12, R46, RZ ;  /* 0x0000002e0c0c723c */ /* 0x000fe600000018ff */
[----:B------:R-:W-:Y:S01]  /*1d10*/  FMUL.FTZ R32, R32, UR11 ;  /* 0x0000000b20207c20 */ /* 0x000fe20008410000 */
[----:B------:R-:W-:Y:S01]  /*1d20*/  FMUL.FTZ R33, R33, UR11 ;  /* 0x0000000b21217c20 */ /* 0x000fe20008410000 */
[----:B------:R-:W-:Y:S01]  /*1d30*/  FMUL.FTZ R34, R34, UR11 ;  /* 0x0000000b22227c20 */ /* 0x000fe20008410000 */
[----:B------:R-:W-:Y:S01]  /*1d40*/  FMUL.FTZ R35, R35, UR11 ;  /* 0x0000000b23237c20 */ /* 0x000fe20008410000 */
[----:B------:R2:W-:Y:S05]  /*1d50*/  MUFU.TANH R53, R2 ;  /* 0x0000000200357308 */ /* 0x0005ea0000002400 */
[C---:B------:R-:W-:Y:S03]  /*1d60*/  HMMA.16816.F32 R28, R4.reuse, R62, R28 ;  /* 0x0000003e041c723c */ /* 0x040fe6000000181c */
[----:B------:R-:W-:Y:S05]  /*1d70*/  MUFU.TANH R122, R32 ;  /* 0x00000020007a7308 */ /* 0x000fea0000002400 */
[C---:B-1----:R-:W-:Y:S03]  /*1d80*/  HMMA.16816.F32 R20, R4.reuse, R58, R24 ;  /* 0x0000003a0414723c */ /* 0x042fe60000001818 */
[----:B------:R-:W-:Y:S05]  /*1d90*/  MUFU.TANH R121, R33 ;  /* 0x0000002100797308 */ /* 0x000fea0000002400 */
[----:B------:R-:W-:Y:S03]  /*1da0*/  HMMA.16816.F32 R4, R4, R50, R12 ;  /* 0x000000320404723c */ /* 0x000fe6000000180c */
[----:B--2---:R-:W-:Y:S01]  /*1db0*/  FMUL.FTZ R2, R29, UR11 ;  /* 0x0000000b1d027c20 */ /* 0x004fe20008410000 */
[----:B------:R-:W-:Y:S01]  /*1dc0*/  FMUL.FTZ R28, R28, UR11 ;  /* 0x0000000b1c1c7c20 */ /* 0x000fe20008410000 */
[----:B------:R-:W-:Y:S03]  /*1dd0*/  MUFU.TANH R123, R34 ;  /* 0x00000022007b7308 */ /* 0x000fe60000002400 */
[----:B------:R-:W-:Y:S03]  /*1de0*/  HMMA.16816.F32 R12, R16, R82, RZ ;  /* 0x00000052100c723c */ /* 0x000fe600000018ff */
[----:B------:R-:W-:Y:S01]  /*1df0*/  FMUL.FTZ R20, R20, UR11 ;  /* 0x0000000b14147c20 */ /* 0x000fe20008410000 */
[----:B------:R-:W-:Y:S01]  /*1e00*/  FMUL.FTZ R21, R21, UR11 ;  /* 0x0000000b15157c20 */ /* 0x000fe20008410000 */
[----:B------:R-:W-:Y:S01]  /*1e10*/  FMUL.FTZ R22, R22, UR11 ;  /* 0x0000000b16167c20 */ /* 0x000fe20008410000 */
[----:B------:R-:W-:Y:S01]  /*1e20*/  FMUL.FTZ R23, R23, UR11 ;  /* 0x0000000b17177c20 */ /* 0x000fe20008410000 */
[----:B------:R-:W-:Y:S04]  /*1e30*/  MUFU.TANH R131, R20 ;  /* 0x0000001400837308 */ /* 0x000fe80000002400 */
[----:B------:R-:W-:Y:S01]  /*1e40*/  FMUL.FTZ R4, R4, UR11 ;  /* 0x0000000b04047c20 */ /* 0x000fe20008410000 */
[----:B------:R-:W-:Y:S01]  /*1e50*/  FMUL.FTZ R5, R5, UR11 ;  /* 0x0000000b05057c20 */ /* 0x000fe20008410000 */
[----:B------:R-:W-:Y:S01]  /*1e60*/  FMUL.FTZ R6, R6, UR11 ;  /* 0x0000000b06067c20 */ /* 0x000fe20008410000 */
[----:B------:R-:W-:Y:S01]  /*1e70*/  FMUL.FTZ R7, R7, UR11 ;  /* 0x0000000b07077c20 */ /* 0x000fe20008410000 */
[----:B------:R-:W-:Y:S05]  /*1e80*/  MUFU.TANH R130, R21 ;  /* 0x0000001500827308 */ /* 0x000fea0000002400 */
[----:B------:R-:W-:Y:S03]  /*1e90*/  HMMA.16816.F32 R12, R8, R98, R12 ;  /* 0x00000062080c723c */ /* 0x000fe6000000180c */
[----:B------:R-:W-:Y:S08]  /*1ea0*/  MUFU.TANH R135, R22 ;  /* 0x0000001600877308 */ /* 0x000ff00000002400 */
[----:B------:R1:W-:Y:S08]  /*1eb0*/  MUFU.TANH R144, R23 ;  /* 0x0000001700907308 */ /* 0x0003f00000002400 */
[----:B------:R-:W-:Y:S01]  /*1ec0*/  MUFU.TANH R152, R4 ;  /* 0x0000000400987308 */ /* 0x000fe20000002400 */
[----:B------:R-:W-:-:S07]  /*1ed0*/  FMUL.FTZ R12, R12, UR11 ;  /* 0x0000000b0c0c7c20 */ /* 0x000fce0008410000 */
[----:B------:R-:W-:Y:S01]  /*1ee0*/  MUFU.TANH R82, R5 ;  /* 0x0000000500527308 */ /* 0x000fe20000002400 */
[----:B-1----:R-:W-:Y:S07]  /*1ef0*/  HMMA.16816.F32 R20, R16, R42, RZ ;  /* 0x0000002a1014723c */ /* 0x002fee00000018ff */
[----:B------:R-:W-:Y:S08]  /*1f00*/  MUFU.TANH R83, R6 ;  /* 0x0000000600537308 */ /* 0x000ff00000002400 */
[----:B------:R1:W-:Y:S05]  /*1f10*/  MUFU.TANH R164, R7 ;  /* 0x0000000700a47308 */ /* 0x0003ea0000002400 */
[----:B------:R-:W-:Y:S03]  /*1f20*/  HMMA.16816.F32 R20, R8, R66, R20 ;  /* 0x000000420814723c */ /* 0x000fe60000001814 */
[----:B------:R2:W-:Y:S08]  /*1f30*/  MUFU.TANH R145, R2 ;  /* 0x0000000200917308 */ /* 0x0005f00000002400 */
[----:B------:R-:W-:Y:S01]  /*1f40*/  MUFU.TANH R146, R28 ;  /* 0x0000001c00927308 */ /* 0x000fe20000002400 */
[----:B-1----:R-:W-:Y:S07]  /*1f50*/  HMMA.16816.F32 R4, R16, R90, RZ ;  /* 0x0000005a1004723c */ /* 0x002fee00000018ff */
[----:B------:R-:W-:Y:S01]  /*1f60*/  FMUL.FTZ R20, R20, UR11 ;  /* 0x0000000b14147c20 */ /* 0x000fe20008410000 */
[----:B------:R-:W-:Y:S01]  /*1f70*/  FMUL.FTZ R21, R21, UR11 ;  /* 0x0000000b15157c20 */ /* 0x000fe20008410000 */
[----:B------:R-:W-:Y:S01]  /*1f80*/  FMUL.FTZ R22, R22, UR11 ;  /* 0x0000000b16167c20 */ /* 0x000fe20008410000 */
[----:B------:R-:W-:Y:S01]  /*1f90*/  FMUL.FTZ R23, R23, UR11 ;  /* 0x0000000b17177c20 */ /* 0x000fe20008410000 */
[----:B------:R-:W1:Y:S01]  /*1fa0*/  MUFU.TANH R43, R20 ;  /* 0x00000014002b7308 */ /* 0x000e620000002400 */
[----:B--2---:R-:W-:-:S07]  /*1fb0*/  FMUL.FTZ R2, R30, UR11 ;  /* 0x0000000b1e027c20 */ /* 0x004fce0008410000 */
[----:B------:R-:W2:Y:S08]  /*1fc0*/  MUFU.TANH R42, R21 ;  /* 0x00000015002a7308 */ /* 0x000eb00000002400 */
[----:B------:R-:W-:Y:S08]  /*1fd0*/  MUFU.TANH R48, R22 ;  /* 0x0000001600307308 */ /* 0x000ff00000002400 */
[----:B------:R3:W-:Y:S08]  /*1fe0*/  MUFU.TANH R49, R23 ;  /* 0x0000001700317308 */ /* 0x0007f00000002400 */
[----:B------:R4:W-:Y:S08]  /*1ff0*/  MUFU.TANH R148, R2 ;  /* 0x0000000200947308 */ /* 0x0009f00000002400 */
[----:B------:R1:W-:Y:S01]  /*2000*/  MUFU.TANH R124, R35 ;  /* 0x00000023007c7308 */ /* 0x0003e20000002400 */
[----:B---3--:R-:W-:Y:S07]  /*2010*/  HMMA.16816.F32 R20, R16, R78, RZ ;  /* 0x0000004e1014723c */ /* 0x008fee00000018ff */
[----:B------:R-:W3:Y:S01]  /*2020*/  MUFU.TANH R41, R12 ;  /* 0x0000000c00297308 */ /* 0x000ee20000002400 */
[----:B----4-:R-:W-:-:S02]  /*2030*/  FMUL.FTZ R2, R31, UR11 ;  /* 0x0000000b1f027c20 */ /* 0x010fc40008410000 */
[----:B------:R-:W-:Y:S05]  /*2040*/  HMMA.16816.F32 R28, R8, R86, R4 ;  /* 0x00000056081c723c */ /* 0x000fea0000001804 */
[----:B------:R4:W-:Y:S03]  /*2050*/  MUFU.TANH R149, R2 ;  /* 0x0000000200957308 */ /* 0x0009e60000002400 */
[----:B------:R-:W-:Y:S08]  /*2060*/  HMMA.16816.F32 R4, R16, R70, RZ ;  /* 0x000000461004723c */ /* 0x000ff000000018ff */
[----:B-1----:R-:W-:Y:S01]  /*2070*/  HMMA.16816.F32 R32, R8, R94, R20 ;  /* 0x0000005e0820723c */ /* 0x002fe20000001814 */
[----:B----4-:R-:W-:-:S04]  /*2080*/  FMUL.FTZ R2, R13, UR11 ;  /* 0x0000000b0d027c20 */ /* 0x010fc80008410000 */
[----:B------:R1:W4:Y:S07]  /*2090*/  MUFU.TANH R37, R2 ;  /* 0x0000000200257308 */ /* 0x00032e0000002400 */
[----:B------:R-:W-:Y:S08]  /*20a0*/  HMMA.16816.F32 R20, R8, R74, R4 ;  /* 0x0000004a0814723c */ /* 0x000ff00000001804 */
[----:B------:R-:W-:Y:S01]  /*20b0*/  HMMA.16816.F32 R4, R16, R54, RZ ;  /* 0x000000361004723c */ /* 0x000fe200000018ff */
[----:B-1----:R-:W-:-:S04]  /*20c0*/  FMUL.FTZ R2, R14, UR11 ;  /* 0x0000000b0e027c20 */ /* 0x002fc80008410000 */
[----:B------:R1:W-:Y:S02]  /*20d0*/  MUFU.TANH R45, R2 ;  /* 0x00000002002d7308 */ /* 0x0003e40000002400 */
[----:B-1----:R-:W-:Y:S02]  /*20e0*/  FMUL.FTZ R2, R15, UR11 ;  /* 0x0000000b0f027c20 */ /* 0x002fe40008410000 */
[C---:B------:R-:W-:Y:S04]  /*20f0*/  HMMA.16816.F32 R12, R16.reuse, R38, RZ ;  /* 0x00000026100c723c */ /* 0x040fe800000018ff */
[----:B------:R1:W-:Y:S04]  /*2100*/  MUFU.TANH R44, R2 ;  /* 0x00000002002c7308 */ /* 0x0003e80000002400 */
[----:B------:R-:W-:Y:S01]  /*2110*/  HMMA.16816.F32 R16, R16, R46, RZ ;  /* 0x0000002e1010723c */ /* 0x000fe200000018ff */
[----:B-1----:R-:W-:-:S11]  /*2120*/  FMUL.FTZ R2, R28, UR11 ;  /* 0x0000000b1c027c20 */ /* 0x002fd60008410000 */
[C---:B------:R-:W-:Y:S01]  /*2130*/  HMMA.16816.F32 R24, R8.reuse, R58, R12 ;  /* 0x0000003a0818723c */ /* 0x040fe2000000180c */
[----:B------:R1:W4:Y:S07]  /*2140*/  MUFU.TANH R36, R2 ;  /* 0x0000000200247308 */ /* 0x00032e0000002400 */
[C---:B------:R-:W-:Y:S08]  /*2150*/  HMMA.16816.F32 R12, R8.reuse, R62, R4 ;  /* 0x0000003e080c723c */ /* 0x040ff00000001804 */
[----:B------:R-:W-:Y:S03]  /*2160*/  HMMA.16816.F32 R16, R8, R50, R16 ;  /* 0x000000320810723c */ /* 0x000fe60000001810 */
[----:B------:R-:W-:Y:S01]  /*2170*/  FMUL.FTZ R3, R24, UR11 ;  /* 0x0000000b18037c20 */ /* 0x000fe20008410000 */
[----:B-1----:R-:W-:-:S04]  /*2180*/  FMUL.FTZ R2, R29, UR11 ;  /* 0x0000000b1d027c20 */ /* 0x002fc80008410000 */
[----:B------:R1:W4:Y:S02]  /*2190*/  MUFU.TANH R28, R2 ;  /* 0x00000002001c7308 */ /* 0x0003240000002400 */
[----:B-1----:R-:W-:-:S06]  /*21a0*/  FMUL.FTZ R2, R32, UR11 ;  /* 0x0000000b20027c20 */ /* 0x002fcc0008410000 */
[----:B------:R1:W-:Y:S08]  /*21b0*/  MUFU.TANH R32, R3 ;  /* 0x0000000300207308 */ /* 0x0003f00000002400 */
[----:B------:R2:W4:Y:S01]  /*21c0*/  MUFU.TANH R39, R2 ;  /* 0x0000000200277308 */ /* 0x0005220000002400 */
[----:B-1----:R-:W-:-:S07]  /*21d0*/  FMUL.FTZ R3, R25, UR11 ;  /* 0x0000000b19037c20 */ /* 0x002fce0008410000 */
[----:B------:R1:W-:Y:S01]  /*21e0*/  MUFU.TANH R24, R3 ;  /* 0x0000000300187308 */ /* 0x0003e20000002400 */
[----:B--2---:R-:W-:-:S07]  /*21f0*/  FMUL.FTZ R2, R33, UR11 ;  /* 0x0000000b21027c20 */ /* 0x004fce0008410000 */
[----:B------:R2:W4:Y:S01]  /*2200*/  MUFU.TANH R29, R2 ;  /* 0x00000002001d7308 */ /* 0x0005220000002400 */
[----:B-1----:R-:W-:-:S07]  /*2210*/  FMUL.FTZ R3, R12, UR11 ;  /* 0x0000000b0c037c20 */ /* 0x002fce0008410000 */
[----:B------:R1:W-:Y:S01]  /*2220*/  MUFU.TANH R25, R3 ;  /* 0x0000000300197308 */ /* 0x0003e20000002400 */
[----:B--2---:R-:W-:-:S07]  /*2230*/  FMUL.FTZ R2, R20, UR11 ;  /* 0x0000000b14027c20 */ /* 0x004fce0008410000 */
[----:B------:R2:W4:Y:S01]  /*2240*/  MUFU.TANH R40, R2 ;  /* 0x0000000200287308 */ /* 0x0005220000002400 */
[----:B-1----:R-:W-:Y:S01]  /*2250*/  FMUL.FTZ R3, R13, UR11 ;  /* 0x0000000b0d037c20 */ /* 0x002fe20008410000 */
[----:B--2---:R-:W-:-:S06]  /*2260*/  FMUL.FTZ R2, R21, UR11 ;  /* 0x0000000b15027c20 */ /* 0x004fcc0008410000 */
[----:B------:R1:W-:Y:S08]  /*2270*/  MUFU.TANH R21, R3 ;  /* 0x0000000300157308 */ /* 0x0003f00000002400 */
[----:B------:R2:W4:Y:S01]  /*2280*/  MUFU.TANH R33, R2 ;  /* 0x0000000200217308 */ /* 0x0005220000002400 */
[----:B-1----:R-:W-:-:S07]  /*2290*/  FMUL.FTZ R3, R16, UR11 ;  /* 0x0000000b10037c20 */ /* 0x002fce0008410000 */
[----:B------:R1:W1:Y:S01]  /*22a0*/  MUFU.TANH R20, R3 ;  /* 0x0000000300147308 */ /* 0x0002620000002400 */
[----:B--2---:R-:W-:-:S04]  /*22b0*/  FMNMX3.FTZ R2, R107, R103, R43, !PT ;  /* 0x000000676b027276 */ /* 0x004fc8000781002b */
[----:B------:R-:W-:-:S04]  /*22c0*/  FMNMX3.FTZ R2, R2, R42, R102, !PT ;  /* 0x0000002a02027276 */ /* 0x000fc80007810066 */
[----:B---3--:R-:W-:-:S04]  /*22d0*/  FMNMX3.FTZ R2, R2, R101, R41, !PT ;  /* 0x0000006502027276 */ /* 0x008fc80007810029 */
[----:B----4-:R-:W-:Y:S01]  /*22e0*/  FMNMX3.FTZ R2, R2, R37, R89, !PT ;  /* 0x0000002502027276 */ /* 0x010fe20007810059 */
[----:B-1----:R-:W-:-:S03]  /*22f0*/  FMUL.FTZ R3, R17, UR11 ;  /* 0x0000000b11037c20 */ /* 0x002fc60008410000 */
[----:B------:R-:W-:Y:S01]  /*2300*/  FMNMX3.FTZ R2, R2, R88, R36, !PT ;  /* 0x0000005802027276 */ /* 0x000fe20007810024 */
[----:B------:R1:W2:Y:S03]  /*2310*/  MUFU.TANH R16, R3 ;  /* 0x0000000300107308 */ /* 0x0002a60000002400 */
[----:B------:R-:W-:-:S04]  /*2320*/  FMNMX3.FTZ R2, R2, R28, R81, !PT ;  /* 0x0000001c02027276 */ /* 0x000fc80007810051 */
[----:B------:R-:W-:-:S04]  /*2330*/  FMNMX3.FTZ R2, R2, R80, R39, !PT ;  /* 0x0000005002027276 */ /* 0x000fc80007810027 */
[----:B------:R-:W-:-:S04]  /*2340*/  FMNMX3.FTZ R2, R2, R29, R77, !PT ;  /* 0x0000001d02027276 */ /* 0x000fc8000781004d */
[----:B------:R-:W-:Y:S01]  /*2350*/  FMNMX3.FTZ R2, R2, R73, R40, !PT ;  /* 0x0000004902027276 */ /* 0x000fe20007810028 */
[----:B-1----:R-:W-:-:S03]  /*2360*/  FMUL.FTZ R3, R30, UR11 ;  /* 0x0000000b1e037c20 */ /* 0x002fc60008410000 */
[----:B------:R-:W-:Y:S01]  /*2370*/  FMNMX3.FTZ R2, R2, R33, R65, !PT ;  /* 0x0000002102027276 */ /* 0x000fe20007810041 */
[----:B------:R1:W3:Y:S03]  /*2380*/  MUFU.TANH R17, R3 ;  /* 0x0000000300117308 */ /* 0x0002e60000002400 */
[----:B------:R-:W-:-:S04]  /*2390*/  FMNMX3.FTZ R2, R2, R64, R32, !PT ;  /* 0x0000004002027276 */ /* 0x000fc80007810020 */
[----:B------:R-:W-:-:S04]  /*23a0*/  FMNMX3.FTZ R2, R2, R24, R57, !PT ;  /* 0x0000001802027276 */ /* 0x000fc80007810039 */
[----:B------:R-:W-:-:S04]  /*23b0*/  FMNMX3.FTZ R2, R2, R56, R25, !PT ;  /* 0x0000003802027276 */ /* 0x000fc80007810019 */
[----:B------:R-:W-:-:S04]  /*23c0*/  FMNMX3.FTZ R2, R2, R21, R53, !PT ;  /* 0x0000001502027276 */ /* 0x000fc80007810035 */
[----:B------:R-:W-:-:S04]  /*23d0*/  FMNMX3.FTZ R2, R2, R52, R20, !PT ;  /* 0x0000003402027276 */ /* 0x000fc80007810014 */
[----:B--2---:R-:W-:Y:S01]  /*23e0*/  FMNMX.FTZ R13, R16, R2, !PT ;  /* 0x00000002100d7209 */ /* 0x004fe20007810000 */
[----:B------:R-:W-:Y:S06]  /*23f0*/  BAR.SYNC.DEFER_BLOCKING 0x0 ;  /* 0x0000000000007b1d */ /* 0x000fec0000010000 */
[----:B-1-3--:R-:W-:Y:S05]  /*2400*/  @!P3 BRA `(.L_x_576) ;  /* 0x000000000068b947 */ /* 0x00afea0003800000 */
        /* <DEDUP_REMOVED lines=26> */
.L_x_576:
[----:B------:R-:W2:Y:S01]  /*25b0*/  SHFL.BFLY PT, R38, R13, 0x2, 0x1f ;  /* 0x0c401f000d267f89 */ /* 0x000ea200000e0000 */
[----:B-1----:R-:W-:Y:S01]  /*25c0*/  FMUL.FTZ R2, R31, UR11 ;  /* 0x0000000b1f027c20 */ /* 0x002fe20008410000 */
[----:B------:R-:W1:Y:S01]  /*25d0*/  LDCU UR10, c[0x0][0x45c] ;  /* 0x00008b80ff0a77ac */ /* 0x000e620008000800 */
[----:B------:R-:W-:Y:S02]  /*25e0*/  LOP3.LUT R184, R184, 0x120, R138, 0xf8, !PT ;  /* 0x00000120b8b87812 */ /* 0x000fe400078ef88a */
[----:B------:R3:W-:Y:S02]  /*25f0*/  MUFU.TANH R6, R2 ;  /* 0x0000000200067308 */ /* 0x0007e40000002400 */
[----:B------:R-:W-:-:S04]  /*2600*/  LEA R184, R184, UR4, 0x1 ;  /* 0x00000004b8b87c11 */ /* 0x000fc8000f8e08ff */
[----:B------:R-:W-:Y:S01]  /*2610*/  IADD3 R186, PT, PT, R0, R184, RZ ;  /* 0x000000b800ba7210 */ /* 0x000fe20007ffe0ff */
[----:B---3--:R-:W-:Y:S01]  /*2620*/  FMUL.FTZ R2, R34, UR11 ;  /* 0x0000000b22027c20 */ /* 0x008fe20008410000 */
[----:B--2---:R-:W-:-:S03]  /*2630*/  FMNMX.FTZ R38, R13, R38, !PT ;  /* 0x000000260d267209 */ /* 0x004fc60007810000 */
[----:B------:R2:W-:Y:S02]  /*2640*/  MUFU.TANH R8, R2 ;  /* 0x0000000200087308 */ /* 0x0005e40000002400 */
[----:B------:R-:W3:Y:S01]  /*2650*/  SHFL.BFLY PT, R3, R38, 0x1, 0x1f ;  /* 0x0c201f0026037f89 */ /* 0x000ee200000e0000 */
[----:B--2---:R-:W-:-:S05]  /*2660*/  FMUL.FTZ R2, R35, UR11 ;  /* 0x0000000b23027c20 */ /* 0x004fca0008410000 */
[----:B------:R2:W-:Y:S01]  /*2670*/  MUFU.TANH R9, R2 ;  /* 0x0000000200097308 */ /* 0x0005e20000002400 */
[----:B---3--:R-:W-:Y:S01]  /*2680*/  FMNMX.FTZ R38, R38, R3, !PT ;  /* 0x0000000326267209 */ /* 0x008fe20007810000 */
[----:B------:R-:W-:-:S03]  /*2690*/  FMUL.FTZ R3, R19, UR11 ;  /* 0x0000000b13037c20 */ /* 0x000fc60008410000 */
[----:B------:R-:W-:-:S03]  /*26a0*/  FSETP.NEU.FTZ.AND P0, PT, R38, -INF , PT ;  /* 0xff8000002600780b */ /* 0x000fc60003f1d000 */
[----:B------:R-:W-:Y:S01]  /*26b0*/  MUFU.TANH R205, R3 ;  /* 0x0000000300cd7308 */ /* 0x000fe20000002400 */
[----:B--2---:R-:W-:-:S07]  /*26c0*/  FMUL.FTZ R2, R22, UR11 ;  /* 0x0000000b16027c20 */ /* 0x004fce0008410000 */
[----:B------:R2:W-:Y:S02]  /*26d0*/  MUFU.TANH R10, R2 ;  /* 0x00000002000a7308 */ /* 0x0005e40000002400 */
[----:B--2---:R-:W-:-:S06]  /*26e0*/  FMUL.FTZ R2, R23, UR11 ;  /* 0x0000000b17027c20 */ /* 0x004fcc0008410000 */
        /* <DEDUP_REMOVED lines=11> */
[----:B-1----:R-:W-:-:S05]  /*27a0*/  FMUL.FTZ R2, R38, UR10 ;  /* 0x0000000a26027c20 */ /* 0x002fca0008410000 */
[----:B------:R-:W-:-:S05]  /*27b0*/  FSEL R2, R2, RZ, P0 ;  /* 0x000000ff02027208 */ /* 0x000fca0000000000 */
[----:B------:R-:W-:-:S04]  /*27c0*/  FFMA.FTZ R3, R107, UR10, -R2 ;  /* 0x0000000a6b037c23 */ /* 0x000fc80008010802 */
        /* <DEDUP_REMOVED lines=12> */
[----:B------:R1:W-:Y:S02]  /*2890*/  MUFU.EX2 R213, R3 ;  /* 0x0000000300d57308 */ /* 0x0003e40000000800 */
[----:B-1----:R-:W-:-:S06]  /*28a0*/  FFMA.FTZ R3, R41, UR10, -R2 ;  /* 0x0000000a29037c23 */ /* 0x002fcc0008010802 */
[----:B------:R1:W-:Y:S02]  /*28b0*/  MUFU.EX2 R214, R3 ;  /* 0x0000000300d67308 */ /* 0x0003e40000000800 */
[----:B-1----:R-:W-:Y:S01]  /*28c0*/  FFMA.FTZ R3, R37, UR10, -R2 ;  /* 0x0000000a25037c23 */ /* 0x002fe20008010802 */
[----:B------:R-:W-:-:S05]  /*28d0*/  FMNMX3.FTZ R37, R118, R117, R48, !PT ;  /* 0x0000007576257276 */ /* 0x000fca0007810030 */
        /* <DEDUP_REMOVED lines=20> */
[----:B------:R-:W-:Y:S01]  /*2a20*/  FMNMX.FTZ R37, R205, R37, !PT ;  /* 0x00000025cd257209 */ /* 0x000fe20007810000 */
[----:B------:R1:W-:Y:S04]  /*2a30*/  MUFU.EX2 R218, R3 ;  /* 0x0000000300da7308 */ /* 0x0003e80000000800 */
[----:B------:R-:W2:Y:S01]  /*2a40*/  SHFL.BFLY PT, R4, R37, 0x2, 0x1f ;  /* 0x0c401f0025047f89 */ /* 0x000ea200000e0000 */
[----:B-1----:R-:W-:-:S04]  /*2a50*/  FFMA.FTZ R3, R28, UR10, -R2 ;  /* 0x0000000a1c037c23 */ /* 0x002fc80008010802 */
[----:B------:R1:W-:Y:S01]  /*2a60*/  MUFU.EX2 R226, R3 ;  /* 0x0000000300e27308 */ /* 0x0003e20000000800 */
[----:B--2---:R-:W-:-:S05]  /*2a70*/  FMNMX.FTZ R37, R37, R4, !PT ;  /* 0x0000000425257209 */ /* 0x004fca0007810000 */
[----:B------:R-:W2:Y:S01]  /*2a80*/  SHFL.BFLY PT, R4, R37, 0x1, 0x1f ;  /* 0x0c201f0025047f89 */ /* 0x000ea200000e0000 */
[----:B-1----:R-:W-:-:S04]  /*2a90*/  FFMA.FTZ R3, R81, UR10, -R2 ;  /* 0x0000000a51037c23 */ /* 0x002fc80008010802 */
[----:B------:R1:W-:Y:S01]  /*2aa0*/  MUFU.EX2 R225, R3 ;  /* 0x0000000300e17308 */ /* 0x0003e20000000800 */
[----:B--2---:R-:W-:Y:S01]  /*2ab0*/  FMNMX.FTZ R37, R37, R4, !PT ;  /* 0x0000000425257209 */ /* 0x004fe20007810000 */
[----:B-1----:R-:W-:-:S04]  /*2ac0*/  FFMA.FTZ R3, R80, UR10, -R2 ;  /* 0x0000000a50037c23 */ /* 0x002fc80008010802 */
[C---:B------:R-:W-:Y:S01]  /*2ad0*/  FMUL.FTZ R5, R37.reuse, UR10 ;  /* 0x0000000a25057c20 */ /* 0x040fe20008410000 */
[----:B------:R-:W-:Y:S01]  /*2ae0*/  FSETP.NEU.FTZ.AND P0, PT, R37, -INF , PT ;  /* 0xff8000002500780b */ /* 0x000fe20003f1d000 */
[----:B------:R1:W-:Y:S03]  /*2af0*/  MUFU.EX2 R224, R3 ;  /* 0x0000000300e07308 */ /* 0x0003e60000000800 */
[----:B------:R-:W-:Y:S01]  /*2b00*/  FSEL R5, R5, RZ, P0 ;  /* 0x000000ff05057208 */ /* 0x000fe20000000000 */
[----:B-1----:R-:W-:-:S04]  /*2b10*/  FFMA.FTZ R3, R39, UR10, -R2 ;  /* 0x0000000a27037c23 */ /* 0x002fc80008010802 */
[----:B------:R1:W-:Y:S02]  /*2b20*/  MUFU.EX2 R223, R3 ;  /* 0x0000000300df7308 */ /* 0x0003e40000000800 */
[--C-:B-1----:R-:W-:Y:S02]  /*2b30*/  FFMA.FTZ R3, R29, UR10, -R2.reuse ;  /* 0x0000000a1d037c23 */ /* 0x102fe40008010802 */
[----:B------:R-:W-:Y:S04]  /*2b40*/  LDSM.16.MT88.4 R28, [R184+0x4400] ;  /* 0x00440000b81c783b */ /* 0x000fe80000004200 */
        /* <DEDUP_REMOVED lines=32> */
[----:B------:R-:W-:Y:S04]  /*2d50*/  LDSM.16.MT88.4 R20, [R186+0x4000] ;  /* 0x00400000ba14783b */ /* 0x000fe80000004200 */
[----:B------:R1:W-:Y:S08]  /*2d60*/  MUFU.EX2 R240, R3 ;  /* 0x0000000300f07308 */ /* 0x0003f00000000800 */
[----:B------:R2:W-:Y:S01]  /*2d70*/  MUFU.EX2 R248, R2 ;  /* 0x0000000200f87308 */ /* 0x0005e20000000800 */
[----:B-1----:R-:W-:-:S07]  /*2d80*/  FFMA.FTZ R3, R49, UR10, -R5 ;  /* 0x0000000a31037c23 */ /* 0x002fce0008010805 */
[----:B------:R1:W-:Y:S01]  /*2d90*/  MUFU.EX2 R182, R3 ;  /* 0x0000000300b67308 */ /* 0x0003e20000000800 */
[----:B--2---:R-:W-:-:S07]  /*2da0*/  FFMA.FTZ R2, R118, UR10, -R5 ;  /* 0x0000000a76027c23 */ /* 0x004fce0008010805 */
[----:B------:R2:W-:Y:S01]  /*2db0*/  MUFU.EX2 R180, R2 ;  /* 0x0000000200b47308 */ /* 0x0005e20000000800 */
[----:B-1----:R-:W-:-:S07]  /*2dc0*/  FFMA.FTZ R3, R115, UR10, -R5 ;  /* 0x0000000a73037c23 */ /* 0x002fce0008010805 */
[----:B------:R1:W-:Y:S01]  /*2dd0*/  MUFU.EX2 R191, R3 ;  /* 0x0000000300bf7308 */ /* 0x0003e20000000800 */
[----:B--2---:R-:W-:-:S07]  /*2de0*/  FFMA.FTZ R2, R117, UR10, -R5 ;  /* 0x0000000a75027c23 */ /* 0x004fce0008010805 */
[----:B------:R2:W3:Y:S01]  /*2df0*/  MUFU.EX2 R178, R2 ;  /* 0x0000000200b27308 */ /* 0x0004e20000000800 */
[----:B-1----:R-:W-:-:S07]  /*2e00*/  FFMA.FTZ R3, R116, UR10, -R5 ;  /* 0x0000000a74037c23 */ /* 0x002fce0008010805 */
[----:B------:R1:W-:Y:S01]  /*2e10*/  MUFU.EX2 R183, R3 ;  /* 0x0000000300b77308 */ /* 0x0003e20000000800 */
[----:B--2---:R-:W-:Y:S01]  /*2e20*/  FFMA.FTZ R2, R48, UR10, -R5 ;  /* 0x0000000a30027c23 */ /* 0x004fe20008010805 */
[----:B---3--:R-:W-:-:S06]  /*2e30*/  F2FP.F16.F32.PACK_AB R13, R178, R180 ;  /* 0x000000b4b20d723e */ /* 0x008fcc00000000ff */
[----:B------:R2:W3:Y:S01]  /*2e40*/  MUFU.EX2 R181, R2 ;  /* 0x0000000200b57308 */ /* 0x0004e20000000800 */
[----:B-1----:R-:W-:Y:S02]  /*2e50*/  FMNMX3.FTZ R3, R127, R129, R68, !PT ;  /* 0x000000817f037276 */ /* 0x002fe40007810044 */
[----:B--2---:R-:W-:Y:S02]  /*2e60*/  FMNMX3.FTZ R2, R126, R125, R60, !PT ;  /* 0x0000007d7e027276 */ /* 0x004fe4000781003c */
[----:B---3--:R-:W-:Y:S02]  /*2e70*/  F2FP.F16.F32.PACK_AB R15, R182, R181 ;  /* 0x000000b5b60f723e */ /* 0x008fe400000000ff */
        /* <DEDUP_REMOVED lines=37> */
[--C-:B------:R-:W-:Y:S02]  /*30d0*/  FFMA.FTZ R3, R17, UR10, -R5.reuse ;  /* 0x0000000a11037c23 */ /* 0x100fe40008010805 */
[----:B------:R-:W-:Y:S01]  /*30e0*/  LDSM.16.MT88.4 R16, [R184+0x4000] ;  /* 0x00400000b810783b */ /* 0x000fe20000004200 */
[----:B------:R-:W-:Y:S01]  /*30f0*/  FMNMX.FTZ R4, R82, R4, !PT ;  /* 0x0000000452047209 */ /* 0x000fe20007810000 */
[----:B------:R1:W-:Y:S04]  /*3100*/  MUFU.EX2 R194, R3 ;  /* 0x0000000300c27308 */ /* 0x0003e80000000800 */
[----:B------:R-:W2:Y:S01]  /*3110*/  SHFL.BFLY PT, R36, R4, 0x2, 0x1f ;  /* 0x0c401f0004247f89 */ /* 0x000ea200000e0000 */
[----:B-1----:R-:W-:-:S04]  /*3120*/  FFMA.FTZ R3, R6, UR10, -R5 ;  /* 0x0000000a06037c23 */ /* 0x002fc80008010805 */
[----:B------:R1:W-:Y:S01]  /*3130*/  MUFU.EX2 R71, R3 ;  /* 0x0000000300477308 */ /* 0x0003e20000000800 */
[----:B--2---:R-:W-:Y:S02]  /*3140*/  FMNMX.FTZ R36, R4, R36, !PT ;  /* 0x0000002404247209 */ /* 0x004fe40007810000 */
[----:B------:R-:W-:Y:S04]  /*3150*/  SHFL.BFLY PT, R4, R2, 0x2, 0x1f ;  /* 0x0c401f0002047f89 */ /* 0x000fe800000e0000 */
[----:B------:R-:W2:Y:S01]  /*3160*/  SHFL.BFLY PT, R6, R36, 0x1, 0x1f ;  /* 0x0c201f0024067f89 */ /* 0x000ea200000e0000 */
[--C-:B-1----:R-:W-:Y:S01]  /*3170*/  FFMA.FTZ R3, R109, UR10, -R5.reuse ;  /* 0x0000000a6d037c23 */ /* 0x102fe20008010805 */
[C---:B------:R-:W-:Y:S03]  /*3180*/  HMMA.16816.F32 R64, R12.reuse, R18, RZ ;  /* 0x000000120c40723c */ /* 0x040fe600000018ff */
[----:B------:R1:W-:Y:S05]  /*3190*/  MUFU.EX2 R193, R3 ;  /* 0x0000000300c17308 */ /* 0x0003ea0000000800 */
[----:B------:R-:W-:Y:S01]  /*31a0*/  HMMA.16816.F32 R56, R12, R16, RZ ;  /* 0x000000100c38723c */ /* 0x000fe200000018ff */
[----:B--2---:R-:W-:Y:S01]  /*31b0*/  FMNMX.FTZ R36, R36, R6, !PT ;  /* 0x0000000624247209 */ /* 0x004fe20007810000 */
[----:B-1----:R-:W-:-:S03]  /*31c0*/  FFMA.FTZ R3, R110, UR10, -R5 ;  /* 0x0000000a6e037c23 */ /* 0x002fc60008010805 */
[----:B------:R-:W-:Y:S01]  /*31d0*/  FSETP.NEU.FTZ.AND P0, PT, R36, -INF , PT ;  /* 0xff8000002400780b */ /* 0x000fe20003f1d000 */
        /* <DEDUP_REMOVED lines=11> */
[----:B-1----:R-:W-:Y:S01]  /*3290*/  FMNMX.FTZ R3, R2, R4, !PT ;  /* 0x0000000402037209 */ /* 0x002fe20007810000 */
        /* <DEDUP_REMOVED lines=9> */
[----:B------:R-:W-:Y:S01]  /*3330*/  FSETP.NEU.FTZ.AND P0, PT, R3, -INF , PT ;  /* 0xff8000000300780b */ /* 0x000fe20003f1d000 */
[----:B--2---:R-:W-:-:S04]  /*3340*/  FFMA.FTZ R2, R96, UR10, -R5 ;  /* 0x0000000a60027c23 */ /* 0x004fc80008010805 */
[----:B------:R1:W-:Y:S02]  /*3350*/  MUFU.EX2 R203, R2 ;  /* 0x0000000200cb7308 */ /* 0x0003e40000000800 */
[----:B-1----:R-:W-:-:S06]  /*3360*/  FFMA.FTZ R2, R126, UR10, -R4 ;  /* 0x0000000a7e027c23 */ /* 0x002fcc0008010804 */
[----:B------:R-:W-:Y:S08]  /*3370*/  MUFU.EX2 R126, R6 ;  /* 0x00000006007e7308 */ /* 0x000ff00000000800 */
[----:B------:R1:W-:Y:S02]  /*3380*/  MUFU.EX2 R114, R2 ;  /* 0x0000000200727308 */ /* 0x0003e40000000800 */
[----:B-1----:R-:W-:-:S06]  /*3390*/  FFMA.FTZ R2, R125, UR10, -R4 ;  /* 0x0000000a7d027c23 */ /* 0x002fcc0008010804 */
        /* <DEDUP_REMOVED lines=24> */
[----:B------:R-:W-:Y:S06]  /*3520*/  LDSM.16.MT88.4 R16, [R186+0x4800] ;  /* 0x00480000ba10783b */ /* 0x000fec0000004200 */
[----:B------:R-:W-:Y:S01]  /*3530*/  HMMA.16816.F32 R32, R8, R22, RZ ;  /* 0x000000160820723c */ /* 0x000fe200000018ff */
        /* <DEDUP_REMOVED lines=16> */
[----:B--2---:R-:W-:Y:S01]  /*3640*/  F2FP.F16.F32.PACK_AB R11, R115, R110 ;  /* 0x0000006e730b723e */ /* 0x004fe200000000ff */
[----:B------:R-:W-:Y:S04]  /*3650*/  HMMA.16816.F32 R52, R12, R20, RZ ;  /* 0x000000140c34723c */ /* 0x000fe800000018ff */
[----:B------:R1:W-:Y:S04]  /*3660*/  MUFU.EX2 R68, R0 ;  /* 0x0000000000447308 */ /* 0x0003e80000000800 */
[C---:B------:R-:W-:Y:S08]  /*3670*/  HMMA.16816.F32 R60, R8.reuse, R24, R40 ;  /* 0x00000018083c723c */ /* 0x040ff00000001828 */
[----:B------:R-:W-:Y:S01]  /*3680*/  HMMA.16816.F32 R44, R8, R30, R44 ;  /* 0x0000001e082c723c */ /* 0x000fe2000000182c */
[----:B-1----:R-:W-:-:S04]  /*3690*/  FFMA.FTZ R0, R136, UR10, -R4 ;  /* 0x0000000a88007c23 */ /* 0x002fc80008010804 */
[----:B------:R1:W-:Y:S03]  /*36a0*/  MUFU.EX2 R104, R0 ;  /* 0x0000000000687308 */ /* 0x0003e60000000800 */
[----:B------:R-:W-:Y:S08]  /*36b0*/  HMMA.16816.F32 R32, R8, R26, R32 ;  /* 0x0000001a0820723c */ /* 0x000ff00000001820 */
[----:B------:R-:W-:Y:S01]  /*36c0*/  HMMA.16816.F32 R20, R12, R22, RZ ;  /* 0x000000160c14723c */ /* 0x000fe200000018ff */
[----:B------:R-:W2:Y:S01]  /*36d0*/  LDSM.16.MT88.4 R12, [R184+0x4800] ;  /* 0x00480000b80c783b */ /* 0x000ea20000004200 */
[----:B-1----:R-:W-:-:S06]  /*36e0*/  FFMA.FTZ R0, R137, UR10, -R4 ;  /* 0x0000000a89007c23 */ /* 0x002fcc0008010804 */
[----:B------:R-:W-:Y:S01]  /*36f0*/  HMMA.16816.F32 R136, R8, R28, R48 ;  /* 0x0000001c0888723c */ /* 0x000fe20000001830 */
[----:B------:R-:W-:Y:S01]  /*3700*/  F2FP.F16.F32.PACK_AB R8, R213, R211 ;  /* 0x000000d3d508723e */ /* 0x000fe200000000ff */
[----:B------:R1:W3:Y:S01]  /*3710*/  MUFU.EX2 R105, R0 ;  /* 0x0000000000697308 */ /* 0x0002e20000000800 */
[----:B------:R-:W-:Y:S02]  /*3720*/  F2FP.F16.F32.PACK_AB R9, R183, R191 ;  /* 0x000000bfb709723e */ /* 0x000fe400000000ff */
[----:B------:R-:W-:Y:S02]  /*3730*/  F2FP.F16.F32.PACK_AB R10, R215, R214 ;  /* 0x000000d6d70a723e */ /* 0x000fe400000000ff */
[----:B------:R-:W-:-:S07]  /*3740*/  F2FP.F16.F32.PACK_AB R11, R198, R196 ;  /* 0x000000c4c60b723e */ /* 0x000fce00000000ff */
[----:B------:R-:W-:Y:S01]  /*3750*/  HMMA.16816.F32 R48, R8, R30, R64 ;  /* 0x0000001e0830723c */ /* 0x000fe20000001840 */
[----:B-1----:R-:W-:-:S07]  /*3760*/  FFMA.FTZ R0, R93, UR10, -R4 ;  /* 0x0000000a5d007c23 */ /* 0x002fce0008010804 */
[C---:B------:R-:W-:Y:S01]  /*3770*/  HMMA.16816.F32 R56, R8.reuse, R28, R56 ;  /* 0x0000001c0838723c */ /* 0x040fe20000001838 */
[----:B------:R1:W-:Y:S07]  /*3780*/  MUFU.EX2 R103, R0 ;  /* 0x0000000000677308 */ /* 0x0003ee0000000800 */
[C---:B------:R-:W-:Y:S08]  /*3790*/  HMMA.16816.F32 R52, R8.reuse, R24, R52 ;  /* 0x000000180834723c */ /* 0x040ff00000001834 */
[----:B------:R-:W-:Y:S01]  /*37a0*/  HMMA.16816.F32 R40, R8, R26, R20 ;  /* 0x0000001a0828723c */ /* 0x000fe20000001814 */
[----:B------:R-:W4:Y:S01]  /*37b0*/  LDSM.16.MT88.4 R20, [R184+0x4c00] ;  /* 0x004c0000b814783b */ /* 0x000f220000004200 */
[----:B-1----:R-:W-:Y:S01]  /*37c0*/  FFMA.FTZ R0, R92, UR10, -R4 ;  /* 0x0000000a5c007c23 */ /* 0x002fe20008010804 */
[----:B---3--:R-:W-:-:S02]  /*37d0*/  F2FP.F16.F32.PACK_AB R8, R105, R104 ;  /* 0x000000686908723e */ /* 0x008fc400000000ff */
[----:B------:R-:W1:Y:S01]  /*37e0*/  LDSM.16.MT88.4 R24, [R186+0x4c00] ;  /* 0x004c0000ba18783b */ /* 0x000e620000004200 */
[----:B------:R3:W5:Y:S02]  /*37f0*/  MUFU.EX2 R102, R0 ;  /* 0x0000000000667308 */ /* 0x0007640000000800 */
[----:B---3--:R-:W-:Y:S01]  /*3800*/  FFMA.FTZ R0, R141, UR10, -R2 ;  /* 0x0000000a8d007c23 */ /* 0x008fe20008010802 */
[----:B-----5:R-:W-:-:S05]  /*3810*/  F2FP.F16.F32.PACK_AB R10, R102, R103 ;  /* 0x00000067660a723e */ /* 0x020fca00000000ff */
[----:B------:R3:W-:Y:S02]  /*3820*/  MUFU.EX2 R99, R0 ;  /* 0x0000000000637308 */ /* 0x0007e40000000800 */
[----:B---3--:R-:W-:-:S06]  /*3830*/  FFMA.FTZ R0, R142, UR10, -R2 ;  /* 0x0000000a8e007c23 */ /* 0x008fcc0008010802 */
        /* <DEDUP_REMOVED lines=9> */
[C---:B--2---:R-:W-:Y:S08]  /*38d0*/  HMMA.16816.F32 R136, R8.reuse, R12, R136 ;  /* 0x0000000c0888723c */ /* 0x044ff00000001888 */
[----:B------:R-:W-:Y:S01]  /*38e0*/  HMMA.16816.F32 R60, R8, R16, R60 ;  /* 0x00000010083c723c */ /* 0x000fe2000000183c */
[----:B---3--:R-:W-:-:S07]  /*38f0*/  FFMA.FTZ R0, R143, UR10, -R4 ;  /* 0x0000000a8f007c23 */ /* 0x008fce0008010804 */
        /* <DEDUP_REMOVED lines=11> */
[----:B------:R-:W5:Y:S01]  /*39b0*/  LDSM.16.MT88.4 R12, [R184+0x5000] ;  /* 0x00500000b80c783b */ /* 0x000f620000004200 */
[----:B--2---:R-:W-:-:S06]  /*39c0*/  FFMA.FTZ R0, R111, UR10, -R4 ;  /* 0x0000000a6f007c23 */ /* 0x004fcc0008010804 */
[C---:B------:R-:W-:Y:S01]  /*39d0*/  HMMA.16816.F32 R32, R8.reuse, R16, R52 ;  /* 0x000000100820723c */ /* 0x040fe20000001834 */
[----:B------:R2:W-:Y:S07]  /*39e0*/  MUFU.EX2 R95, R0 ;  /* 0x00000000005f7308 */ /* 0x0005ee0000000800 */
[----:B------:R-:W-:Y:S01]  /*39f0*/  HMMA.16816.F32 R40, R8, R18, R40 ;  /* 0x000000120828723c */ /* 0x000fe20000001828 */
[----:B------:R-:W5:Y:S01]  /*3a00*/  LDSM.16.MT88.4 R16, [R186+0x5000] ;  /* 0x00500000ba10783b */ /* 0x000f620000004200 */
        /* <DEDUP_REMOVED lines=16> */
[C---:B----4-:R-:W-:Y:S08]  /*3b10*/  HMMA.16816.F32 R136, R8.reuse, R20, R136 ;  /* 0x000000140888723c */ /* 0x050ff00000001888 */
[----:B------:R-:W-:Y:S01]  /*3b20*/  HMMA.16816.F32 R44, R8, R22, R44 ;  /* 0x00000016082c723c */ /* 0x000fe2000000182c */
[----:B--2---:R-:W-:-:S07]  /*3b30*/  FFMA.FTZ R0, R153, UR10, -R4 ;  /* 0x0000000a99007c23 */ /* 0x004fce0008010804 */
[C---:B-1----:R-:W-:Y:S01]  /*3b40*/  HMMA.16816.F32 R156, R8.reuse, R24, R60 ;  /* 0x00000018089c723c */ /* 0x042fe2000000183c */
        /* <DEDUP_REMOVED lines=58> */
[----:B----4-:R-:W-:Y:S01]  /*3ef0*/  FFMA.FTZ R0, R166, UR10, -R2 ;  /* 0x0000000aa6007c23 */ /* 0x010fe20008010802 */
[----:B------:R-:W-:-:S05]  /*3f00*/  F2FP.F16.F32.PACK_AB R166, R248, R240 ;  /* 0x000000f0f8a6723e */ /* 0x000fca00000000ff */
        /* <DEDUP_REMOVED lines=38> */
[----:B--2---:R-:W-:Y:S02]  /*4170*/  FFMA.FTZ R0, R149, UR10, -R2 ;  /* 0x0000000a95007c23 */ /* 0x004fe40008010802 */
[----:B------:R-:W2:Y:S04]  /*4180*/  LDSM.16.MT88.4 R148, [R184+0x5c00] ;  /* 0x005c0000b894783b */ /* 0x000ea80000004200 */
[----:B------:R3:W4:Y:S02]  /*4190*/  MUFU.EX2 R42, R0 ;  /* 0x00000000002a7308 */ /* 0x0007240000000800 */
[----:B---3--:R-:W-:Y:S01]  /*41a0*/  FFMA.FTZ R0, R179, UR10, -R5 ;  /* 0x0000000ab3007c23 */ /* 0x008fe20008010805 */
[----:B----4-:R-:W-:-:S05]  /*41b0*/  F2FP.F16.F32.PACK_AB R11, R42, R43 ;  /* 0x0000002b2a0b723e */ /* 0x010fca00000000ff */
[----:B------:R3:W4:Y:S02]  /*41c0*/  MUFU.EX2 R39, R0 ;  /* 0x0000000000277308 */ /* 0x0007240000000800 */
[C---:B-1----:R-:W-:Y:S08]  /*41d0*/  HMMA.16816.F32 R136, R8.reuse, R12, R136 ;  /* 0x0000000c0888723c */ /* 0x042ff00000001888 */
        /* <DEDUP_REMOVED lines=8> */
[----:B----4-:R-:W-:Y:S01]  /*4260*/  F2FP.F16.F32.PACK_AB R11, R39, R56 ;  /* 0x00000038270b723e */ /* 0x010fe200000000ff */
[----:B-1----:R-:W-:-:S04]  /*4270*/  FFMA.FTZ R0, R172, UR10, -R4 ;  /* 0x0000000aac007c23 */ /* 0x002fc80008010804 */
[----:B------:R1:W3:Y:S02]  /*4280*/  MUFU.EX2 R40, R0 ;  /* 0x0000000000287308 */ /* 0x0002e40000000800 */
[C---:B------:R-:W-:Y:S08]  /*4290*/  HMMA.16816.F32 R48, R8.reuse, R16, R48 ;  /* 0x000000100830723c */ /* 0x040ff00000001830 */
[----:B------:R-:W-:Y:S01]  /*42a0*/  HMMA.16816.F32 R140, R8, R12, R140 ;  /* 0x0000000c088c723c */ /* 0x000fe2000000188c */
[----:B-1----:R-:W-:-:S07]  /*42b0*/  FFMA.FTZ R0, R152, UR10, -R4 ;  /* 0x0000000a98007c23 */ /* 0x002fce0008010804 */
[C---:B------:R-:W-:Y:S01]  /*42c0*/  HMMA.16816.F32 R20, R8.reuse, R14, R20 ;  /* 0x0000000e0814723c */ /* 0x040fe20000001814 */
[----:B------:R-:W1:Y:S01]  /*42d0*/  LDSM.16.MT88.4 R12, [R186+0x5c00] ;  /* 0x005c0000ba0c783b */ /* 0x000e620000004200 */
[----:B---3--:R-:W-:Y:S01]  /*42e0*/  F2FP.F16.F32.PACK_AB R160, R40, R41 ;  /* 0x0000002928a0723e */ /* 0x008fe200000000ff */
[----:B------:R3:W-:Y:S05]  /*42f0*/  MUFU.EX2 R31, R0 ;  /* 0x00000000001f7308 */ /* 0x0007ea0000000800 */
[----:B------:R-:W-:Y:S01]  /*4300*/  HMMA.16816.F32 R24, R8, R18, R24 ;  /* 0x000000120818723c */ /* 0x000fe20000001818 */
[----:B---3--:R-:W-:Y:S01]  /*4310*/  FFMA.FTZ R0, R82, UR10, -R4 ;  /* 0x0000000a52007c23 */ /* 0x008fe20008010804 */
[----:B------:R-:W-:-:S03]  /*4320*/  FADD.FTZ R4, R114, R113 ;  /* 0x0000007172047221 */ /* 0x000fc60000010000 */
[----:B------:R3:W4:Y:S02]  /*4330*/  MUFU.EX2 R251, R0 ;  /* 0x0000000000fb7308 */ /* 0x0007240000000800 */
[----:B---3--:R-:W-:Y:S01]  /*4340*/  FFMA.FTZ R0, R173, UR10, -R2 ;  /* 0x0000000aad007c23 */ /* 0x008fe20008010802 */
[----:B----4-:R-:W-:-:S05]  /*4350*/  F2FP.F16.F32.PACK_AB R162, R251, R31 ;  /* 0x0000001ffba2723e */ /* 0x010fca00000000ff */
[----:B------:R3:W-:Y:S02]  /*4360*/  MUFU.EX2 R29, R0 ;  /* 0x00000000001d7308 */ /* 0x0007e40000000800 */
[----:B---3--:R-:W-:-:S06]  /*4370*/  FFMA.FTZ R0, R174, UR10, -R2 ;  /* 0x0000000aae007c23 */ /* 0x008fcc0008010802 */
[----:B------:R3:W4:Y:S02]  /*4380*/  MUFU.EX2 R30, R0 ;  /* 0x00000000001e7308 */ /* 0x0007240000000800 */
[--C-:B---3--:R-:W-:Y:S01]  /*4390*/  FFMA.FTZ R0, R83, UR10, -R2.reuse ;  /* 0x0000000a53007c23 */ /* 0x108fe20008010802 */
[----:B------:R-:W-:Y:S01]  /*43a0*/  FFMA.FTZ R2, R164, UR10, -R2 ;  /* 0x0000000aa4027c23 */ /* 0x000fe20008010802 */
[----:B----4-:R-:W-:-:S04]  /*43b0*/  F2FP.F16.F32.PACK_AB R161, R30, R29 ;  /* 0x0000001d1ea1723e */ /* 0x010fc800000000ff */
[----:B------:R3:W-:Y:S01]  /*43c0*/  MUFU.EX2 R28, R0 ;  /* 0x00000000001c7308 */ /* 0x0007e20000000800 */
[----:B------:R-:W-:-:S07]  /*43d0*/  F2FP.F16.F32.PACK_AB R164, R238, R239 ;  /* 0x000000efeea4723e */ /* 0x000fce00000000ff */
[----:B------:R4:W5:Y:S01]  /*43e0*/  MUFU.EX2 R249, R2 ;  /* 0x0000000200f97308 */ /* 0x0009620000000800 */
[----:B---3--:R-:W-:-:S07]  /*43f0*/  FFMA.FTZ R0, R176, UR10, -R5 ;  /* 0x0000000ab0007c23 */ /* 0x008fce0008010805 */
[----:B------:R3:W-:Y:S01]  /*4400*/  MUFU.EX2 R16, R0 ;  /* 0x0000000000107308 */ /* 0x0007e20000000800 */
[----:B----4-:R-:W-:Y:S01]  /*4410*/  FADD.FTZ R2, R180, R178 ;  /* 0x000000b2b4027221 */ /* 0x010fe20000010000 */
[----:B-----5:R-:W-:-:S03]  /*4420*/  F2FP.F16.F32.PACK_AB R163, R249, R28 ;  /* 0x0000001cf9a3723e */ /* 0x020fc600000000ff */
[----:B------:R-:W-:-:S04]  /*4430*/  FADD.FTZ R2, R181, R2 ;  /* 0x00000002b5027221 */ /* 0x000fc80000010000 */
[----:B--2---:R-:W-:Y:S01]  /*4440*/  HMMA.16816.F32 R136, R160, R148, R136 ;  /* 0x00000094a088723c */ /* 0x004fe20000001888 */
[----:B---3--:R-:W-:-:S07]  /*4450*/  FFMA.FTZ R0, R175, UR10, -R5 ;  /* 0x0000000aaf007c23 */ /* 0x008fce0008010805 */
[C---:B------:R-:W-:Y:S01]  /*4460*/  HMMA.16816.F32 R144, R160.reuse, R150, R144 ;  /* 0x00000096a090723c */ /* 0x040fe20000001890 */
[----:B------:R2:W3:Y:S07]  /*4470*/  MUFU.EX2 R10, R0 ;  /* 0x00000000000a7308 */ /* 0x0004ee0000000800 */
[C---:B-1----:R-:W-:Y:S08]  /*4480*/  HMMA.16816.F32 R156, R160.reuse, R12, R156 ;  /* 0x0000000ca09c723c */ /* 0x042ff0000000189c */
[----:B------:R-:W-:Y:S01]  /*4490*/  HMMA.16816.F32 R160, R160, R14, R32 ;  /* 0x0000000ea0a0723c */ /* 0x000fe20000001820 */
[----:B--2---:R-:W-:Y:S01]  /*44a0*/  FFMA.FTZ R0, R204, UR10, -R5 ;  /* 0x0000000acc007c23 */ /* 0x004fe20008010805 */
[----:B---3--:R-:W-:-:S03]  /*44b0*/  F2FP.F16.F32.PACK_AB R165, R10, R16 ;  /* 0x000000100aa5723e */ /* 0x008fc600000000ff */
[----:B------:R1:W-:Y:S02]  /*44c0*/  MUFU.EX2 R9, R0 ;  /* 0x0000000000097308 */ /* 0x0003e40000000800 */
[----:B-1----:R-:W-:Y:S01]  /*44d0*/  FFMA.FTZ R0, R205, UR10, -R5 ;  /* 0x0000000acd007c23 */ /* 0x002fe20008010805 */
[----:B------:R-:W-:Y:S01]  /*44e0*/  FADD.FTZ R5, R7, R6 ;  /* 0x0000000607057221 */ /* 0x000fe20000010000 */
[----:B------:R-:W-:-:S04]  /*44f0*/  FADD.FTZ R6, R182, R2 ;  /* 0x00000002b6067221 */ /* 0x000fc80000010000 */
        /* <DEDUP_REMOVED lines=127> */
[----:B------:R-:W-:Y:S01]  /*4cf0*/  LEA.HI.SX32 R190, R190, 0xfffffffe, 0x19 ;  /* 0xfffffffebebe7811 */ /* 0x000fe200078fcaff */
[----:B------:R-:W-:Y:S01]  /*4d00*/  IMAD.MOV.U32 R135, RZ, RZ, R3 ;  /* 0x000000ffff877224 */ /* 0x000fe200078e0003 */
[----:B------:R-:W-:Y:S01]  /*4d10*/  MOV R133, R37 ;  /* 0x0000002500857202 */ /* 0x000fe20000000f00 */
[----:B------:R-:W-:Y:S01]  /*4d20*/  IMAD.MOV.U32 R134, RZ, RZ, R36 ;  /* 0x000000ffff867224 */ /* 0x000fe200078e0024 */
[----:B------:R-:W-:Y:S01]  /*4d30*/  MOV R132, R38 ;  /* 0x0000002600847202 */ /* 0x000fe20000000f00 */
[----:B------:R-:W1:Y:S01]  /*4d40*/  LDCU UR10, c[0x0][0x50c] ;  /* 0x0000a180ff0a77ac */ /* 0x000e620008000800 */
[----:B------:R-:W2:Y:S01]  /*4d50*/  LDCU UR4, c[0x0][0x45c] ;  /* 0x00008b80ff0477ac */ /* 0x000ea20008000800 */
[----:B------:R-:W-:Y:S05]  /*4d60*/  BRA `(.L_x_578) ;  /* 0x00000000006c7947 */ /* 0x000fea0003800000 */
.L_x_580:
[----:B------:R-:W-:Y:S04]  /*4d70*/  VIADD R2, R190, 0xffffffff ;  /* 0xffffffffbe027836 */ /* 0x000fe80000000000 */
[C---:B------:R-:W-:Y:S02]  /*4d80*/  IMAD R4, R2.reuse, UR5, RZ ;  /* 0x0000000502047c24 */ /* 0x040fe4000f8e02ff */
[----:B------:R-:W-:Y:S04]  /*4d90*/  IMAD.WIDE.U32 R2, R2, UR8, RZ ;  /* 0x0000000802027c25 */ /* 0x000fe8000f8e00ff */
[----:B------:R-:W-:Y:S01]  /*4da0*/  IMAD.IADD R4, R3, 0x1, R4 ;  /* 0x0000000103047824 */ /* 0x000fe200078e0204 */
[C---:B------:R-:W-:Y:S02]  /*4db0*/  IADD3 R0, P1, PT, R2.reuse, UR14, RZ ;  /* 0x0000000e02007c10 */ /* 0x040fe4000ff3e0ff */
[----:B------:R-:W-:Y:S02]  /*4dc0*/  LEA R8, P0, R2, R212, 0x1 ;  /* 0x000000d402087211 */ /* 0x000fe400078008ff */
[----:B------:R-:W-:Y:S02]  /*4dd0*/  IADD3.X R3, PT, PT, R4, UR9, RZ, P1, !PT ;  /* 0x0000000904037c10 */ /* 0x000fe40008ffe4ff */
[----:B------:R-:W-:Y:S02]  /*4de0*/  IADD3 R5, P1, PT, R0, UR14, RZ ;  /* 0x0000000e00057c10 */ /* 0x000fe4000ff3e0ff */
[----:B------:R-:W-:Y:S02]  /*4df0*/  LEA.HI.X R9, R2, R210, R4, 0x1, P0 ;  /* 0x000000d202097211 */ /* 0x000fe400000f0c04 */
[CC--:B------:R-:W-:Y:S02]  /*4e00*/  LEA R6, P2, R0.reuse, R212.reuse, 0x1 ;  /* 0x000000d400067211 */ /* 0x0c0fe400078408ff */
[C---:B------:R-:W-:Y:S01]  /*4e10*/  IADD3 R10, P0, PT, R0.reuse, UR6, RZ ;  /* 0x00000006000a7c10 */ /* 0x040fe2000ff1e0ff */
[----:B------:R-:W-:Y:S01]  /*4e20*/  @!PT LDS RZ, [RZ] ;  /* 0x00000000fffff984 */ /* 0x000fe20000000800 */
[----:B------:R-:W-:Y:S01]  /*4e30*/  @!PT LDS RZ, [RZ] ;  /* 0x00000000fffff984 */ /* 0x000fe20000000800 */
[----:B------:R-:W-:Y:S01]  /*4e40*/  @!PT LDS RZ, [RZ] ;  /* 0x00000000fffff984 */ /* 0x000fe20000000800 */
[----:B------:R1:W-:Y:S01]  /*4e50*/  LDGSTS.E.BYPASS.LTC128B.128 [R201+0x2000], desc[UR24][R8.64] ;  /* 0x0200000008c97fae */ /* 0x0003e2000b981a18 */
[----:B------:R-:W-:Y:S02]  /*4e60*/  IADD3.X R11, PT, PT, R3, UR9, RZ, P1, !PT ;  /* 0x00000009030b7c10 */ /* 0x000fe40008ffe4ff */
[----:B------:R-:W-:Y:S02]  /*4e70*/  LEA R4, P1, R5, R212, 0x1 ;  /* 0x000000d405047211 */ /* 0x000fe400078208ff */
[----:B------:R-:W-:Y:S02]  /*4e80*/  LEA.HI.X R7, R0, R210, R3, 0x1, P2 ;  /* 0x000000d200077211 */ /* 0x000fe400010f0c03 */
[----:B------:R-:W-:Y:S02]  /*4e90*/  IADD3.X R12, PT, PT, R3, UR15, RZ, P0, !PT ;  /* 0x0000000f030c7c10 */ /* 0x000fe400087fe4ff */
[C---:B------:R-:W-:Y:S01]  /*4ea0*/  LEA R2, P0, R10.reuse, R212, 0x1 ;  /* 0x000000d40a027211 */ /* 0x040fe200078008ff */
[----:B------:R1:W-:Y:S01]  /*4eb0*/  LDGSTS.E.BYPASS.LTC128B.128 [R201+0x2800], desc[UR24][R6.64] ;  /* 0x0280000006c97fae */ /* 0x0003e2000b981a18 */
[-C--:B------:R-:W-:Y:S02]  /*4ec0*/  LEA.HI.X R5, R5, R210.reuse, R11, 0x1, P1 ;  /* 0x000000d205057211 */ /* 0x080fe400008f0c0b */
[----:B------:R-:W-:Y:S03]  /*4ed0*/  LEA.HI.X R3, R10, R210, R12, 0x1, P0 ;  /* 0x000000d20a037211 */ /* 0x000fe600000f0c0c */
[----:B------:R1:W-:Y:S04]  /*4ee0*/  LDGSTS.E.BYPASS.LTC128B.128 [R201+0x3000], desc[UR24][R4.64] ;  /* 0x0300000004c97fae */ /* 0x0003e8000b981a18 */
[----:B------:R1:W-:Y:S04]  /*4ef0*/  LDGSTS.E.BYPASS.LTC128B.128 [R201+0x3800], desc[UR24][R2.64] ;  /* 0x0380000002c97fae */ /* 0x0003e8000b981a18 */
[----:B------:R-:W0:Y:S01]  /*4f00*/  LDGDEPBAR ;  /* 0x00000000000079af */ /* 0x000e220000000000 */
[----:B------:R-:W-:Y:S05]  /*4f10*/  BRA `(.L_x_579) ;  /* 0x0000001800ac7947 */ /* 0x000fea0003800000 */
.L_x_578:
[----:B------:R-:W-:Y:S04]  /*4f20*/  DEPBAR.LE SB0, 0x0 ;  /* 0x000080000000791a */ /* 0x000fe80000000000 */
[----:B------:R-:W-:Y:S01]  /*4f30*/  BAR.SYNC.DEFER_BLOCKING 0x0 ;  /* 0x0000000000007b1d */ /* 0x000fe20000010000 */
[C---:B------:R-:W-:Y:S04]  /*4f40*/  IMAD.WIDE.U32 R4, R190.reuse, UR18, RZ ;  /* 0x00000012be047c25 */ /* 0x040fe8000f8e00ff */
[----:B------:R-:W-:Y:S01]  /*4f50*/  IMAD R3, R190, UR7, RZ ;  /* 0x00000007be037c24 */ /* 0x000fe2000f8e02ff */
[C---:B------:R-:W-:Y:S02]  /*4f60*/  LEA R12, P3, R4.reuse, R237, 0x1 ;  /* 0x000000ed040c7211 */ /* 0x040fe400078608ff */
[----:B------:R-:W-:Y:S02]  /*4f70*/  IADD3 R0, P0, PT, R4, UR26, RZ ;  /* 0x0000001a04007c10 */ /* 0x000fe4000ff1e0ff */
[----:B------:R-:W-:Y:S02]  /*4f80*/  IADD3 R3, PT, PT, R5, R3, RZ ;  /* 0x0000000305037210 */ /* 0x000fe40007ffe0ff */
[-C--:B------:R-:W-:Y:S02]  /*4f90*/  LEA R10, P2, R0, R237.reuse, 0x1 ;  /* 0x000000ed000a7211 */ /* 0x080fe400078408ff */
[-C--:B------:R-:W-:Y:S02]  /*4fa0*/  LEA.HI.X R13, R4, R236.reuse, R3, 0x1, P3 ;  /* 0x000000ec040d7211 */ /* 0x080fe400018f0c03 */
[----:B------:R-:W-:Y:S02]  /*4fb0*/  IADD3.X R2, PT, PT, R3, UR19, RZ, P0, !PT ;  /* 0x0000001303027c10 */ /* 0x000fe400087fe4ff */
[C---:B------:R-:W-:Y:S02]  /*4fc0*/  IADD3 R5, P1, PT, R0.reuse, UR26, RZ ;  /* 0x0000001a00057c10 */ /* 0x040fe4000ff3e0ff */
[-C--:B------:R-:W-:Y:S02]  /*4fd0*/  LEA.HI.X R11, R0, R236.reuse, R2, 0x1, P2 ;  /* 0x000000ec000b7211 */ /* 0x080fe400010f0c02 */
[----:B------:R-:W-:Y:S01]  /*4fe0*/  IADD3.X R9, PT, PT, R2, UR19, RZ, P1, !PT ;  /* 0x0000001302097c10 */ /* 0x000fe20008ffe4ff */
[----:B------:R-:W-:Y:S01]  /*4ff0*/  @!PT LDS RZ, [RZ] ;  /* 0x00000000fffff984 */ /* 0x000fe20000000800 */
[----:B------:R-:W-:Y:S01]  /*5000*/  @!PT LDS RZ, [RZ] ;  /* 0x00000000fffff984 */ /* 0x000fe20000000800 */
[----:B------:R-:W-:Y:S01]  /*5010*/  @!PT LDS RZ, [RZ] ;  /* 0x00000000fffff984 */ /* 0x000fe20000000800 */
[----:B------:R-:W-:Y:S01]  /*5020*/  LDGSTS.E.BYPASS.LTC128B.128 [R201+0x4000], desc[UR24][R12.64] ;  /* 0x040000000cc97fae */ /* 0x000fe2000b981a18 */
[CC--:B------:R-:W-:Y:S02]  /*5030*/  LEA R8, P1, R5.reuse, R237.reuse, 0x1 ;  /* 0x000000ed05087211 */ /* 0x0c0fe400078208ff */
        /* <DEDUP_REMOVED lines=10> */
[----:B------:R-:W0:Y:S08]  /*50e0*/  LDGDEPBAR ;  /* 0x00000000000079af */ /* 0x000e300000000000 */
[----:B------:R-:W3:Y:S08]  /*50f0*/  LDSM.16.M88.4 R16, [R185+0x2000] ;  /* 0x00200000b910783b */ /* 0x000ef00000000200 */
[----:B------:R-:W4:Y:S08]  /*5100*/  LDSM.16.M88.4 R124, [R188+0x1000] ;  /* 0x00100000bc7c783b */ /* 0x000f300000000200 */
[----:B------:R-:W5:Y:S08]  /*5110*/  LDSM.16.M88.4 R32, [R185+0x2400] ;  /* 0x00240000b920783b */ /* 0x000f700000000200 */
[----:B------:R-:W1:Y:S08]  /*5120*/  LDSM.16.M88.4 R48, [R185+0x2800] ;  /* 0x00280000b930783b */ /* 0x000e700000000200 */
[----:B------:R-:W2:Y:S08]  /*5130*/  LDSM.16.M88.4 R64, [R185+0x2c00] ;  /* 0x002c0000b940783b */ /* 0x000eb00000000200 */
[----:B------:R-:W2:Y:S08]  /*5140*/  LDSM.16.M88.4 R80, [R185+0x3000] ;  /* 0x00300000b950783b */ /* 0x000eb00000000200 */
[----:B------:R-:W2:Y:S08]  /*5150*/  LDSM.16.M88.4 R96, [R185+0x3400] ;  /* 0x00340000b960783b */ /* 0x000eb00000000200 */
[----:B------:R-:W2:Y:S08]  /*5160*/  LDSM.16.M88.4 R112, [R185+0x3800] ;  /* 0x00380000b970783b */ /* 0x000eb00000000200 */
[----:B------:R-:W2:Y:S08]  /*5170*/  LDSM.16.M88.4 R168, [R185+0x3c00] ;  /* 0x003c0000b9a8783b */ /* 0x000eb00000000200 */
[----:B------:R-:W-:Y:S08]  /*5180*/  LDSM.16.M88.4 R172, [R189] ;  /* 0x00000000bdac783b */ /* 0x000ff00000000200 */
[----:B------:R-:W2:Y:S08]  /*5190*/  LDSM.16.M88.4 R176, [R187+0x2000] ;  /* 0x00200000bbb0783b */ /* 0x000eb00000000200 */
[----:B------:R-:W2:Y:S01]  /*51a0*/  LDSM.16.M88.4 R180, [R189+0x1000] ;  /* 0x00100000bdb4783b */ /* 0x000ea20000000200 */
[-C--:B---3--:R-:W-:Y:S08]  /*51b0*/  HMMA.16816.F32 R4, R128, R16.reuse, RZ ;  /* 0x000000108004723c */ /* 0x088ff000000018ff */
[C---:B----4-:R-:W-:Y:S08]  /*51c0*/  HMMA.16816.F32 R8, R124.reuse, R16, RZ ;  /* 0x000000107c08723c */ /* 0x050ff000000018ff */
        /* <DEDUP_REMOVED lines=29> */
[----:B------:R-:W-:Y:S08]  /*53a0*/  HMMA.16816.F32 R128, R128, R170, RZ ;  /* 0x000000aa8080723c */ /* 0x000ff000000018ff */
[-C--:B------:R-:W-:Y:S08]  /*53b0*/  HMMA.16816.F32 R4, R172, R176.reuse, R4 ;  /* 0x000000b0ac04723c */ /* 0x080ff00000001804 */
        /* <DEDUP_REMOVED lines=353> */
.L_x_579:
[----:B-1----:R-:W-:Y:S01]  /*69d0*/  SHFL.BFLY PT, R5, R38, 0x2, 0x1f ;  /* 0x0c401f0026057f89 */ /* 0x002fe200000e0000 */
[----:B--23--:R-:W-:Y:S02]  /*69e0*/  FMNMX3.FTZ R4, R14, R130, R131, !PT ;  /* 0x000000820e047276 */ /* 0x00cfe40007810083 */
[----:B------:R-:W-:Y:S02]  /*69f0*/  FMNMX3.FTZ R0, R15, R106, R107, !PT ;  /* 0x0000006a0f007276 */ /* 0x000fe4000781006b */
[----:B------:R-:W-:Y:S03]  /*6a00*/  FMNMX3.FTZ R2, R13, R108, R109, !PT ;  /* 0x0000006c0d027276 */ /* 0x000fe6000781006d */
        /* <DEDUP_REMOVED lines=22> */
[C---:B------:R-:W-:Y:S01]  /*6b70*/  FMUL.FTZ R45, R37.reuse, UR4 ;  /* 0x00000004252d7c20 */ /* 0x040fe20008410000 */
[----:B------:R-:W-:Y:S01]  /*6b80*/  FSEL R46, R46, RZ, P0 ;  /* 0x000000ff2e2e7208 */ /* 0x000fe20000000000 */
[C---:B------:R-:W-:Y:S01]  /*6b90*/  FADD.FTZ R0, -R37.reuse, R133 ;  /* 0x0000008525007221 */ /* 0x040fe20000010100 */
[----:B------:R1:W-:Y:S01]  /*6ba0*/  MUFU.EX2 R39, R3 ;  /* 0x0000000300277308 */ /* 0x0003e20000000800 */
[----:B------:R-:W-:Y:S02]  /*6bb0*/  FSETP.NEU.FTZ.AND P0, PT, R37, -INF , PT ;  /* 0xff8000002500780b */ /* 0x000fe40003f1d000 */
[----:B---3--:R-:W-:Y:S01]  /*6bc0*/  FMNMX.FTZ R36, R36, R6, !PT ;  /* 0x0000000624247209 */ /* 0x008fe20007810000 */
[--C-:B------:R-:W-:Y:S01]  /*6bd0*/  FFMA.FTZ R7, R32, UR4, -R46.reuse ;  /* 0x0000000420077c23 */ /* 0x100fe2000801082e */
[----:B------:R-:W-:Y:S01]  /*6be0*/  FSEL R45, R45, RZ, P0 ;  /* 0x000000ff2d2d7208 */ /* 0x000fe20000000000 */
[----:B------:R-:W-:Y:S01]  /*6bf0*/  FFMA.FTZ R8, R195, UR4, -R46 ;  /* 0x00000004c3087c23 */ /* 0x000fe2000801082e */
[C---:B------:R-:W-:Y:S03]  /*6c00*/  FSETP.NEU.FTZ.AND P0, PT, R36.reuse, -INF , PT ;  /* 0xff8000002400780b */ /* 0x040fe60003f1d000 */
[----:B------:R2:W-:Y:S01]  /*6c10*/  MUFU.EX2 R222, R7 ;  /* 0x0000000700de7308 */ /* 0x0005e20000000800 */
[----:B------:R-:W-:Y:S01]  /*6c20*/  FMUL.FTZ R64, R36, UR4 ;  /* 0x0000000424407c20 */ /* 0x000fe20008410000 */
[----:B------:R-:W-:Y:S04]  /*6c30*/  FFMA.FTZ R5, R177, UR4, -R45 ;  /* 0x00000004b1057c23 */ /* 0x000fe8000801082d */
[----:B------:R-:W-:Y:S04]  /*6c40*/  FSEL R64, R64, RZ, P0 ;  /* 0x000000ff40407208 */ /* 0x000fe80000000000 */
[----:B------:R3:W-:Y:S01]  /*6c50*/  MUFU.EX2 R231, R5 ;  /* 0x0000000500e77308 */ /* 0x0007e20000000800 */
[----:B-1----:R-:W-:Y:S01]  /*6c60*/  FMUL.FTZ R3, R0, UR4 ;  /* 0x0000000400037c20 */ /* 0x002fe20008410000 */
[----:B------:R-:W-:Y:S01]  /*6c70*/  FADD.FTZ R0, -R36, R134 ;  /* 0x0000008624007221 */ /* 0x000fe20000010100 */
[--C-:B------:R-:W-:Y:S01]  /*6c80*/  FFMA.FTZ R9, R61, UR4, -R64.reuse ;  /* 0x000000043d097c23 */ /* 0x100fe20008010840 */
[----:B------:R-:W-:Y:S06]  /*6c90*/  FFMA.FTZ R6, R202, UR4, -R64 ;  /* 0x00000004ca067c23 */ /* 0x000fec0008010840 */
[----:B------:R1:W-:Y:S01]  /*6ca0*/  MUFU.EX2 R40, R3 ;  /* 0x0000000300287308 */ /* 0x0003e20000000800 */
[----:B--2---:R-:W-:Y:S09]  /*6cb0*/  FFMA.FTZ R7, R48, UR4, -R46 ;  /* 0x0000000430077c23 */ /* 0x004ff2000801082e */
[----:B------:R2:W-:Y:S01]  /*6cc0*/  MUFU.EX2 R173, R6 ;  /* 0x0000000600ad7308 */ /* 0x0005e20000000800 */
[----:B---3--:R-:W-:Y:S09]  /*6cd0*/  FFMA.FTZ R5, R207, UR4, -R64 ;  /* 0x00000004cf057c23 */ /* 0x008ff20008010840 */
[----:B------:R3:W-:Y:S01]  /*6ce0*/  MUFU.EX2 R183, R5 ;  /* 0x0000000500b77308 */ /* 0x0007e20000000800 */
[----:B-1----:R-:W-:Y:S01]  /*6cf0*/  FMNMX.FTZ R3, R2, R4, !PT ;  /* 0x0000000402037209 */ /* 0x002fe20007810000 */
[--C-:B------:R-:W-:Y:S01]  /*6d00*/  FFMA.FTZ R4, R208, UR4, -R46.reuse ;  /* 0x00000004d0047c23 */ /* 0x100fe2000801082e */
[----:B------:R-:W-:Y:S02]  /*6d10*/  FMUL.FTZ R2, R0, UR4 ;  /* 0x0000000400027c20 */ /* 0x000fe40008410000 */
[C---:B------:R-:W-:Y:S01]  /*6d20*/  FSETP.NEU.FTZ.AND P0, PT, R3.reuse, -INF , PT ;  /* 0xff8000000300780b */ /* 0x040fe20003f1d000 */
[C---:B------:R-:W-:Y:S01]  /*6d30*/  FMUL.FTZ R47, R3.reuse, UR4 ;  /* 0x00000004032f7c20 */ /* 0x040fe20008410000 */
[----:B------:R-:W-:Y:S03]  /*6d40*/  FADD.FTZ R0, -R3, R135 ;  /* 0x0000008703007221 */ /* 0x000fe60000010100 */
[----:B------:R1:W-:Y:S01]  /*6d50*/  MUFU.EX2 R208, R4 ;  /* 0x0000000400d07308 */ /* 0x0003e20000000800 */
[--C-:B--2---:R-:W-:Y:S01]  /*6d60*/  FFMA.FTZ R6, R33, UR4, -R46.reuse ;  /* 0x0000000421067c23 */ /* 0x104fe2000801082e */
[----:B------:R-:W-:Y:S01]  /*6d70*/  FSEL R47, R47, RZ, P0 ;  /* 0x000000ff2f2f7208 */ /* 0x000fe20000000000 */
[----:B------:R-:W-:Y:S01]  /*6d80*/  FMUL.FTZ R0, R0, UR4 ;  /* 0x0000000400007c20 */ /* 0x000fe20008410000 */
[----:B------:R-:W-:Y:S06]  /*6d90*/  ISETP.GT.AND P0, PT, R190, RZ, PT ;  /* 0x000000ffbe00720c */ /* 0x000fec0003f04270 */
[----:B------:R2:W-:Y:S01]  /*6da0*/  MUFU.EX2 R228, R6 ;  /* 0x0000000600e47308 */ /* 0x0005e20000000800 */
[----:B---3--:R-:W-:Y:S01]  /*6db0*/  FFMA.FTZ R5, R192, UR4, -R45 ;  /* 0x00000004c0057c23 */ /* 0x008fe2000801082d */
[--C-:B------:R-:W-:Y:S01]  /*6dc0*/  FFMA.FTZ R12, R62, UR4, -R47.reuse ;  /* 0x000000043e0c7c23 */ /* 0x100fe2000801082f */
[----:B------:R-:W-:Y:S07]  /*6dd0*/  FFMA.FTZ R13, R63, UR4, -R47 ;  /* 0x000000043f0d7c23 */ /* 0x000fee000801082f */
[----:B------:R3:W-:Y:S01]  /*6de0*/  MUFU.EX2 R195, R8 ;  /* 0x0000000800c37308 */ /* 0x0007e20000000800 */
[--C-:B-1----:R-:W-:Y:S09]  /*6df0*/  FFMA.FTZ R4, R203, UR4, -R46.reuse ;  /* 0x00000004cb047c23 */ /* 0x102ff2000801082e */
[----:B------:R1:W4:Y:S01]  /*6e00*/  MUFU.EX2 R211, R4 ;  /* 0x0000000400d37308 */ /* 0x0003220000000800 */
[--C-:B--2---:R-:W-:Y:S09]  /*6e10*/  FFMA.FTZ R6, R49, UR4, -R46.reuse ;  /* 0x0000000431067c23 */ /* 0x104ff2000801082e */
[----:B------:R2:W-:Y:S01]  /*6e20*/  MUFU.EX2 R246, R6 ;  /* 0x0000000600f67308 */ /* 0x0005e20000000800 */
[--C-:B---3--:R-:W-:Y:S01]  /*6e30*/  FFMA.FTZ R8, R28, UR4, -R46.reuse ;  /* 0x000000041c087c23 */ /* 0x108fe2000801082e */
[--C-:B------:R-:W-:Y:S08]  /*6e40*/  FFMA.FTZ R28, R81, UR4, -R46.reuse ;  /* 0x00000004511c7c23 */ /* 0x100ff0000801082e */
[----:B------:R3:W-:Y:S01]  /*6e50*/  MUFU.EX2 R242, R7 ;  /* 0x0000000700f27308 */ /* 0x0007e20000000800 */
[--C-:B-1----:R-:W-:Y:S01]  /*6e60*/  FFMA.FTZ R4, R199, UR4, -R45.reuse ;  /* 0x00000004c7047c23 */ /* 0x102fe2000801082d */
[----:B----4-:R-:W-:Y:S08]  /*6e70*/  F2FP.F16.F32.PACK_AB R48, R211, R208 ;  /* 0x000000d0d330723e */ /* 0x010ff000000000ff */
[----:B------:R1:W-:Y:S01]  /*6e80*/  MUFU.EX2 R199, R4 ;  /* 0x0000000400c77308 */ /* 0x0003e20000000800 */
[--C-:B--2---:R-:W-:Y:S01]  /*6e90*/  FFMA.FTZ R6, R16, UR4, -R46.reuse ;  /* 0x0000000410067c23 */ /* 0x104fe2000801082e */
[----:B------:R-:W-:Y:S08]  /*6ea0*/  FMUL.FTZ R16, R39, R148 ;  /* 0x0000009427107220 */ /* 0x000ff00000410000 */
[----:B------:R2:W-:Y:S01]  /*6eb0*/  MUFU.EX2 R243, R6 ;  /* 0x0000000600f37308 */ /* 0x0005e20000000800 */
[--C-:B---3--:R-:W-:Y:S09]  /*6ec0*/  FFMA.FTZ R7, R53, UR4, -R46.reuse ;  /* 0x0000000435077c23 */ /* 0x108ff2000801082e */
[----:B------:R3:W-:Y:S01]  /*6ed0*/  MUFU.EX2 R232, R8 ;  /* 0x0000000800e87308 */ /* 0x0007e20000000800 */
[----:B-1----:R-:W-:Y:S09]  /*6ee0*/  FFMA.FTZ R4, R197, UR4, -R45 ;  /* 0x00000004c5047c23 */ /* 0x002ff2000801082d */
[----:B------:R1:W4:Y:S01]  /*6ef0*/  MUFU.EX2 R203, R4 ;  /* 0x0000000400cb7308 */ /* 0x0003220000000800 */
[----:B--2---:R-:W-:Y:S09]  /*6f00*/  FFMA.FTZ R6, R58, UR4, -R47 ;  /* 0x000000043a067c23 */ /* 0x004ff2000801082f */
[----:B------:R2:W-:Y:S01]  /*6f10*/  MUFU.EX2 R192, R12 ;  /* 0x0000000c00c07308 */ /* 0x0005e20000000800 */
[--C-:B---3--:R-:W-:Y:S09]  /*6f20*/  FFMA.FTZ R8, R52, UR4, -R46.reuse ;  /* 0x0000000434087c23 */ /* 0x108ff2000801082e */
[----:B------:R3:W-:Y:S01]  /*6f30*/  MUFU.EX2 R241, R7 ;  /* 0x0000000700f17308 */ /* 0x0007e20000000800 */
[--C-:B-1----:R-:W-:Y:S01]  /*6f40*/  FFMA.FTZ R4, R193, UR4, -R46.reuse ;  /* 0x00000004c1047c23 */ /* 0x102fe2000801082e */
[----:B----4-:R-:W-:Y:S08]  /*6f50*/  F2FP.F16.F32.PACK_AB R49, R203, R199 ;  /* 0x000000c7cb31723e */ /* 0x010ff000000000ff */
[----:B------:R1:W-:Y:S01]  /*6f60*/  MUFU.EX2 R219, R4 ;  /* 0x0000000400db7308 */ /* 0x0003e20000000800 */
[--C-:B--2---:R-:W-:Y:S01]  /*6f70*/  FFMA.FTZ R12, R68, UR4, -R46.reuse ;  /* 0x00000004440c7c23 */ /* 0x104fe2000801082e */
[--C-:B------:R-:W-:Y:S08]  /*6f80*/  FFMA.FTZ R68, R129, UR4, -R46.reuse ;  /* 0x0000000481447c23 */ /* 0x100ff0000801082e */
[----:B------:R-:W-:Y:S01]  /*6f90*/  MUFU.EX2 R2, R2 ;  /* 0x0000000200027308 */ /* 0x000fe20000000800 */
[----:B---3--:R-:W-:Y:S09]  /*6fa0*/  FMUL.FTZ R7, R40, R143 ;  /* 0x0000008f28077220 */ /* 0x008ff20000410000 */
[----:B------:R-:W2:Y:S01]  /*6fb0*/  MUFU.EX2 R0, R0 ;  /* 0x0000000000007308 */ /* 0x000ea20000000800 */
[----:B-1----:R-:W-:Y:S09]  /*6fc0*/  FFMA.FTZ R4, R191, UR4, -R46 ;  /* 0x00000004bf047c23 */ /* 0x002ff2000801082e */
[----:B------:R1:W-:Y:S10]  /*6fd0*/  MUFU.EX2 R239, R4 ;  /* 0x0000000400ef7308 */ /* 0x0003f40000000800 */
[----:B------:R3:W-:Y:S01]  /*6fe0*/  MUFU.EX2 R191, R5 ;  /* 0x0000000500bf7308 */ /* 0x0007e20000000800 */
[C---:B--2---:R-:W-:Y:S01]  /*6ff0*/  FMUL.FTZ R14, R0.reuse, R146 ;  /* 0x00000092000e7220 */ /* 0x044fe20000410000 */
[C---:B------:R-:W-:Y:S01]  /*7000*/  FMUL.FTZ R10, R0.reuse, R138 ;  /* 0x0000008a000a7220 */ /* 0x040fe20000410000 */
[C---:B------:R-:W-:Y:S01]  /*7010*/  FMUL.FTZ R11, R0.reuse, R139 ;  /* 0x0000008b000b7220 */ /* 0x040fe20000410000 */
[----:B------:R-:W-:Y:S06]  /*7020*/  FMUL.FTZ R15, R0, R147 ;  /* 0x00000093000f7220 */ /* 0x000fec0000410000 */
[----:B------:R2:W-:Y:S01]  /*7030*/  MUFU.EX2 R224, R8 ;  /* 0x0000000800e07308 */ /* 0x0005e20000000800 */
[--C-:B-1----:R-:W-:Y:S09]  /*7040*/  FFMA.FTZ R4, R178, UR4, -R45.reuse ;  /* 0x00000004b2047c23 */ /* 0x102ff2000801082d */
[----:B------:R1:W-:Y:S01]  /*7050*/  MUFU.EX2 R209, R4 ;  /* 0x0000000400d17308 */ /* 0x0003e20000000800 */
[--C-:B---3--:R-:W-:Y:S09]  /*7060*/  FFMA.FTZ R5, R168, UR4, -R64.reuse ;  /* 0x00000004a8057c23 */ /* 0x108ff20008010840 */
[----:B------:R3:W-:Y:S01]  /*7070*/  MUFU.EX2 R181, R5 ;  /* 0x0000000500b57308 */ /* 0x0007e20000000800 */
[----:B--2---:R-:W-:Y:S09]  /*7080*/  FMUL.FTZ R8, R2, R136 ;  /* 0x0000008802087220 */ /* 0x004ff20000410000 */
[----:B------:R2:W-:Y:S01]  /*7090*/  MUFU.EX2 R220, R9 ;  /* 0x0000000900dc7308 */ /* 0x0005e20000000800 */
[----:B-1----:R-:W-:Y:S09]  /*70a0*/  FFMA.FTZ R4, R200, UR4, -R64 ;  /* 0x00000004c8047c23 */ /* 0x002ff20008010840 */
[----:B------:R1:W4:Y:S01]  /*70b0*/  MUFU.EX2 R174, R4 ;  /* 0x0000000400ae7308 */ /* 0x0003220000000800 */
[----:B---3--:R-:W-:Y:S01]  /*70c0*/  FFMA.FTZ R5, R26, UR4, -R45 ;  /* 0x000000041a057c23 */ /* 0x008fe2000801082d */
[----:B------:R-:W-:Y:S08]  /*70d0*/  FFMA.FTZ R26, R80, UR4, -R46 ;  /* 0x00000004501a7c23 */ /* 0x000ff0000801082e */
[----:B------:R3:W-:Y:S01]  /*70e0*/  MUFU.EX2 R229, R5 ;  /* 0x0000000500e57308 */ /* 0x0007e20000000800 */
[----:B--2---:R-:W-:Y:S09]  /*70f0*/  FMUL.FTZ R9, R2, R137 ;  /* 0x0000008902097220 */ /* 0x004ff20000410000 */
[----:B------:R2:W-:Y:S01]  /*7100*/  MUFU.EX2 R197, R13 ;  /* 0x0000000d00c57308 */ /* 0x0005e20000000800 */
[--C-:B-1----:R-:W-:Y:S01]  /*7110*/  FFMA.FTZ R4, R198, UR4, -R47.reuse ;  /* 0x00000004c6047c23 */ /* 0x102fe2000801082f */
[----:B----4-:R-:W-:Y:S08]  /*7120*/  F2FP.F16.F32.PACK_AB R32, R174, R173 ;  /* 0x000000adae20723e */ /* 0x010ff000000000ff */
[----:B------:R1:W-:Y:S01]  /*7130*/  MUFU.EX2 R172, R4 ;  /* 0x0000000400ac7308 */ /* 0x0003e20000000800 */
[--C-:B---3--:R-:W-:Y:S09]  /*7140*/  FFMA.FTZ R5, R20, UR4, -R64.reuse ;  /* 0x0000000414057c23 */ /* 0x108ff20008010840 */
[----:B------:R3:W-:Y:S01]  /*7150*/  MUFU.EX2 R214, R5 ;  /* 0x0000000500d67308 */ /* 0x0007e20000000800 */
[----:B--2---:R-:W-:Y:S09]  /*7160*/  FMUL.FTZ R13, R2, R145 ;  /* 0x00000091020d7220 */ /* 0x004ff20000410000 */
[----:B------:R2:W-:Y:S01]  /*7170*/  MUFU.EX2 R198, R6 ;  /* 0x0000000600c67308 */ /* 0x0005e20000000800 */
[----:B-1----:R-:W-:Y:S09]  /*7180*/  FFMA.FTZ R4, R196, UR4, -R47 ;  /* 0x00000004c4047c23 */ /* 0x002ff2000801082f */
[----:B------:R1:W4:Y:S01]  /*7190*/  MUFU.EX2 R177, R4 ;  /* 0x0000000400b17308 */ /* 0x0003220000000800 */
[----:B---3--:R-:W-:Y:S09]  /*71a0*/  FFMA.FTZ R5, R54, UR4, -R45 ;  /* 0x0000000436057c23 */ /* 0x008ff2000801082d */
[----:B------:R3:W-:Y:S01]  /*71b0*/  MUFU.EX2 R227, R5 ;  /* 0x0000000500e37308 */ /* 0x0007e20000000800 */
[----:B--2---:R-:W-:Y:S09]  /*71c0*/  FMUL.FTZ R6, R40, R142 ;  /* 0x0000008e28067220 */ /* 0x004ff20000410000 */
[----:B------:R-:W-:Y:S01]  /*71d0*/  MUFU.EX2 R68, R68 ;  /* 0x0000004400447308 */ /* 0x000fe20000000800 */
[--C-:B-1----:R-:W-:Y:S01]  /*71e0*/  FFMA.FTZ R4, R206, UR4, -R64.reuse ;  /* 0x00000004ce047c23 */ /* 0x102fe20008010840 */
[----:B----4-:R-:W-:Y:S08]  /*71f0*/  F2FP.F16.F32.PACK_AB R33, R177, R172 ;  /* 0x000000acb121723e */ /* 0x010ff000000000ff */
[----:B------:R1:W2:Y:S01]  /*7200*/  MUFU.EX2 R202, R4 ;  /* 0x0000000400ca7308 */ /* 0x0002a20000000800 */
[----:B---3--:R-:W-:Y:S09]  /*7210*/  FFMA.FTZ R5, R57, UR4, -R64 ;  /* 0x0000000439057c23 */ /* 0x008ff20008010840 */
[----:B------:R3:W-:Y:S01]  /*7220*/  MUFU.EX2 R226, R5 ;  /* 0x0000000500e27308 */ /* 0x0007e20000000800 */
[--C-:B-1----:R-:W-:Y:S09]  /*7230*/  FFMA.FTZ R4, R205, UR4, -R47.reuse ;  /* 0x00000004cd047c23 */ /* 0x102ff2000801082f */
[----:B------:R1:W-:Y:S01]  /*7240*/  MUFU.EX2 R180, R4 ;  /* 0x0000000400b47308 */ /* 0x0003e20000000800 */
[----:B---3--:R-:W-:Y:S01]  /*7250*/  FMUL.FTZ R5, R39, R141 ;  /* 0x0000008d27057220 */ /* 0x008fe20000410000 */
[----:B-1----:R-:W-:Y:S08]  /*7260*/  FFMA.FTZ R4, R204, UR4, -R47 ;  /* 0x00000004cc047c23 */ /* 0x002ff0000801082f */
[----:B------:R1:W3:Y:S02]  /*7270*/  MUFU.EX2 R196, R4 ;  /* 0x0000000400c47308 */ /* 0x0002e40000000800 */
[----:B-1----:R-:W-:Y:S08]  /*7280*/  FFMA.FTZ R4, R194, UR4, -R46 ;  /* 0x00000004c2047c23 */ /* 0x002ff0000801082e */
[----:B------:R1:W-:Y:S02]  /*7290*/  MUFU.EX2 R207, R4 ;  /* 0x0000000400cf7308 */ /* 0x0003e40000000800 */
[--C-:B-1----:R-:W-:Y:S08]  /*72a0*/  FFMA.FTZ R4, R179, UR4, -R45.reuse ;  /* 0x00000004b3047c23 */ /* 0x102ff0000801082d */
[----:B------:R1:W-:Y:S10]  /*72b0*/  MUFU.EX2 R179, R12 ;  /* 0x0000000c00b37308 */ /* 0x0003f40000000800 */
[----:B------:R4:W-:Y:S01]  /*72c0*/  MUFU.EX2 R204, R4 ;  /* 0x0000000400cc7308 */ /* 0x0009e20000000800 */
[----:B-1----:R-:W-:Y:S01]  /*72d0*/  FMUL.FTZ R12, R2, R144 ;  /* 0x00000090020c7220 */ /* 0x002fe20000410000 */
[--C-:B----4-:R-:W-:Y:S01]  /*72e0*/  FFMA.FTZ R4, R34, UR4, -R45.reuse ;  /* 0x0000000422047c23 */ /* 0x110fe2000801082d */
[----:B--2---:R-:W-:Y:S07]  /*72f0*/  F2FP.F16.F32.PACK_AB R34, R202, R183 ;  /* 0x000000b7ca22723e */ /* 0x004fee00000000ff */
[----:B------:R1:W-:Y:S02]  /*7300*/  MUFU.EX2 R206, R4 ;  /* 0x0000000400ce7308 */ /* 0x0003e40000000800 */
[----:B-1----:R-:W-:Y:S01]  /*7310*/  FFMA.FTZ R4, R35, UR4, -R45 ;  /* 0x0000000423047c23 */ /* 0x002fe2000801082d */
[----:B---3--:R-:W-:Y:S07]  /*7320*/  F2FP.F16.F32.PACK_AB R35, R196, R180 ;  /* 0x000000b4c423723e */ /* 0x008fee00000000ff */
[----:B------:R1:W-:Y:S02]  /*7330*/  MUFU.EX2 R218, R4 ;  /* 0x0000000400da7308 */ /* 0x0003e40000000800 */
        /* <DEDUP_REMOVED lines=8> */
[----:B-1----:R-:W-:Y:S01]  /*73c0*/  FFMA.FTZ R4, R29, UR4, -R64 ;  /* 0x000000041d047c23 */ /* 0x002fe20008010840 */
[----:B------:R-:W-:Y:S07]  /*73d0*/  FMUL.FTZ R29, R2, R161 ;  /* 0x000000a1021d7220 */ /* 0x000fee0000410000 */
[----:B------:R1:W3:Y:S02]  /*73e0*/  MUFU.EX2 R223, R4 ;  /* 0x0000000400df7308 */ /* 0x0002e40000000800 */
[--C-:B-1----:R-:W-:Y:S01]  /*73f0*/  FFMA.FTZ R4, R30, UR4, -R47.reuse ;  /* 0x000000041e047c23 */ /* 0x102fe2000801082f */
[C---:B------:R-:W-:Y:S07]  /*7400*/  FMUL.FTZ R30, R0.reuse, R162 ;  /* 0x000000a2001e7220 */ /* 0x040fee0000410000 */
[----:B------:R1:W-:Y:S02]  /*7410*/  MUFU.EX2 R176, R4 ;  /* 0x0000000400b07308 */ /* 0x0003e40000000800 */
[----:B-1----:R-:W-:Y:S01]  /*7420*/  FFMA.FTZ R4, R31, UR4, -R47 ;  /* 0x000000041f047c23 */ /* 0x002fe2000801082f */
[C---:B------:R-:W-:Y:S07]  /*7430*/  FMUL.FTZ R31, R0.reuse, R163 ;  /* 0x000000a3001f7220 */ /* 0x040fee0000410000 */
[----:B------:R1:W4:Y:S02]  /*7440*/  MUFU.EX2 R213, R4 ;  /* 0x0000000400d57308 */ /* 0x0003240000000800 */
[----:B-1----:R-:W-:Y:S01]  /*7450*/  FFMA.FTZ R4, R27, UR4, -R46 ;  /* 0x000000041b047c23 */ /* 0x002fe2000801082e */
[----:B------:R-:W-:Y:S07]  /*7460*/  FMUL.FTZ R27, R0, R159 ;  /* 0x0000009f001b7220 */ /* 0x000fee0000410000 */
[----:B------:R1:W-:Y:S02]  /*7470*/  MUFU.EX2 R235, R4 ;  /* 0x0000000400eb7308 */ /* 0x0003e40000000800 */
[--C-:B-1----:R-:W-:Y:S01]  /*7480*/  FFMA.FTZ R4, R25, UR4, -R45.reuse ;  /* 0x0000000419047c23 */ /* 0x102fe2000801082d */
[----:B------:R-:W-:Y:S07]  /*7490*/  FMUL.FTZ R25, R2, R157 ;  /* 0x0000009d02197220 */ /* 0x000fee0000410000 */
        /* <DEDUP_REMOVED lines=14> */
[--C-:B-1----:R-:W-:Y:S02]  /*7580*/  FFMA.FTZ R4, R21, UR4, -R47.reuse ;  /* 0x0000000415047c23 */ /* 0x102fe4000801082f */
[----:B------:R-:W1:Y:S06]  /*7590*/  LDSM.16.MT88.4 R20, [R184+0x4000] ;  /* 0x00400000b814783b */ /* 0x000e6c0000004200 */
[----:B------:R5:W-:Y:S02]  /*75a0*/  MUFU.EX2 R205, R4 ;  /* 0x0000000400cd7308 */ /* 0x000be40000000800 */
[----:B-----5:R-:W-:Y:S01]  /*75b0*/  FFMA.FTZ R4, R19, UR4, -R64 ;  /* 0x0000000413047c23 */ /* 0x020fe20008010840 */
[----:B------:R-:W-:Y:S07]  /*75c0*/  FMUL.FTZ R19, R40, R151 ;  /* 0x0000009728137220 */ /* 0x000fee0000410000 */
[----:B------:R5:W-:Y:S02]  /*75d0*/  MUFU.EX2 R230, R4 ;  /* 0x0000000400e67308 */ /* 0x000be40000000800 */
[--C-:B-----5:R-:W-:Y:S01]  /*75e0*/  FFMA.FTZ R4, R18, UR4, -R47.reuse ;  /* 0x0000000412047c23 */ /* 0x120fe2000801082f */
[----:B------:R-:W-:Y:S07]  /*75f0*/  FMUL.FTZ R18, R40, R150 ;  /* 0x0000009628127220 */ /* 0x000fee0000410000 */
[----:B------:R5:W-:Y:S02]  /*7600*/  MUFU.EX2 R216, R4 ;  /* 0x0000000400d87308 */ /* 0x000be40000000800 */
[----:B-----5:R-:W-:Y:S01]  /*7610*/  FFMA.FTZ R4, R17, UR4, -R47 ;  /* 0x0000000411047c23 */ /* 0x020fe2000801082f */
[--C-:B------:R-:W-:Y:S01]  /*7620*/  FFMA.FTZ R17, R69, UR4, -R46.reuse ;  /* 0x0000000445117c23 */ /* 0x100fe2000801082e */
[--C-:B------:R-:W-:Y:S06]  /*7630*/  FFMA.FTZ R69, R130, UR4, -R45.reuse ;  /* 0x0000000482457c23 */ /* 0x100fec000801082d */
[----:B------:R5:W-:Y:S10]  /*7640*/  MUFU.EX2 R225, R4 ;  /* 0x0000000400e17308 */ /* 0x000bf40000000800 */
[----:B------:R2:W-:Y:S10]  /*7650*/  MUFU.EX2 R182, R17 ;  /* 0x0000001100b67308 */ /* 0x0005f40000000800 */
[----:B------:R-:W-:Y:S01]  /*7660*/  MUFU.EX2 R69, R69 ;  /* 0x0000004500457308 */ /* 0x000fe20000000800 */
[----:B-----5:R-:W-:Y:S02]  /*7670*/  FFMA.FTZ R4, R55, UR4, -R45 ;  /* 0x0000000437047c23 */ /* 0x020fe4000801082d */
[----:B------:R-:W5:Y:S07]  /*7680*/  LDSM.16.MT88.4 R52, [R186+0x4000] ;  /* 0x00400000ba34783b */ /* 0x000f6e0000004200 */
[----:B------:R3:W-:Y:S01]  /*7690*/  MUFU.EX2 R233, R4 ;  /* 0x0000000400e97308 */ /* 0x0007e20000000800 */
[----:B--2---:R-:W-:Y:S02]  /*76a0*/  FMUL.FTZ R17, R39, R149 ;  /* 0x0000009527117220 */ /* 0x004fe40000410000 */
[----:B------:R-:W-:Y:S01]  /*76b0*/  LDSM.16.MT88.4 R148, [R184+0x5c00] ;  /* 0x005c0000b894783b */ /* 0x000fe20000004200 */
[----:B---3--:R-:W-:Y:S01]  /*76c0*/  FFMA.FTZ R4, R65, UR4, -R46 ;  /* 0x0000000441047c23 */ /* 0x008fe2000801082e */
[----:B------:R-:W-:Y:S01]  /*76d0*/  FFMA.FTZ R65, R76, UR4, -R64 ;  /* 0x000000044c417c23 */ /* 0x000fe20008010840 */
[----:B------:R-:W-:Y:S04]  /*76e0*/  FFMA.FTZ R76, R41, UR4, -R47 ;  /* 0x00000004294c7c23 */ /* 0x000fe8000801082f */
[----:B------:R2:W-:Y:S10]  /*76f0*/  MUFU.EX2 R247, R4 ;  /* 0x0000000400f77308 */ /* 0x0005f40000000800 */
[----:B------:R-:W-:Y:S01]  /*7700*/  MUFU.EX2 R76, R76 ;  /* 0x0000004c004c7308 */ /* 0x000fe20000000800 */
[--C-:B--2---:R-:W-:Y:S01]  /*7710*/  FFMA.FTZ R4, R66, UR4, -R45.reuse ;  /* 0x0000000442047c23 */ /* 0x104fe2000801082d */
[--C-:B------:R-:W-:Y:S08]  /*7720*/  FFMA.FTZ R66, R117, UR4, -R46.reuse ;  /* 0x0000000475427c23 */ /* 0x100ff0000801082e */
[----:B------:R2:W-:Y:S02]  /*7730*/  MUFU.EX2 R240, R4 ;  /* 0x0000000400f07308 */ /* 0x0005e40000000800 */
[----:B--2---:R-:W-:Y:S01]  /*7740*/  FFMA.FTZ R4, R67, UR4, -R45 ;  /* 0x0000000443047c23 */ /* 0x004fe2000801082d */
[----:B------:R-:W-:Y:S07]  /*7750*/  FFMA.FTZ R67, R128, UR4, -R46 ;  /* 0x0000000480437c23 */ /* 0x000fee000801082e */
[----:B------:R2:W-:Y:S10]  /*7760*/  MUFU.EX2 R245, R4 ;  /* 0x0000000400f57308 */ /* 0x0005f40000000800 */
[----:B------:R-:W3:Y:S01]  /*7770*/  MUFU.EX2 R67, R67 ;  /* 0x0000004300437308 */ /* 0x000ee20000000800 */
[--C-:B--2---:R-:W-:Y:S09]  /*7780*/  FFMA.FTZ R4, R56, UR4, -R64.reuse ;  /* 0x0000000438047c23 */ /* 0x104ff20008010840 */
[----:B------:R2:W-:Y:S02]  /*7790*/  MUFU.EX2 R194, R4 ;  /* 0x0000000400c27308 */ /* 0x0005e40000000800 */
[----:B--2---:R-:W-:Y:S02]  /*77a0*/  FFMA.FTZ R4, R59, UR4, -R47 ;  /* 0x000000043b047c23 */ /* 0x004fe4000801082f */
[----:B------:R-:W2:Y:S06]  /*77b0*/  LDSM.16.MT88.4 R56, [R184+0x4400] ;  /* 0x00440000b838783b */ /* 0x000eac0000004200 */
[----:B------:R4:W-:Y:S02]  /*77c0*/  MUFU.EX2 R215, R4 ;  /* 0x0000000400d77308 */ /* 0x0009e40000000800 */
[--C-:B----4-:R-:W-:Y:S02]  /*77d0*/  FFMA.FTZ R4, R60, UR4, -R64.reuse ;  /* 0x000000043c047c23 */ /* 0x110fe40008010840 */
[----:B------:R-:W4:Y:S06]  /*77e0*/  LDSM.16.MT88.4 R60, [R186+0x4400] ;  /* 0x00440000ba3c783b */ /* 0x000f2c0000004200 */
[----:B------:R1:W-:Y:S02]  /*77f0*/  MUFU.EX2 R221, R4 ;  /* 0x0000000400dd7308 */ /* 0x0003e40000000800 */
[----:B-1----:R-:W-:Y:S08]  /*7800*/  FMUL.FTZ R4, R39, R140 ;  /* 0x0000008c27047220 */ /* 0x002ff00000410000 */
[----:B------:R1:W-:Y:S01]  /*7810*/  MUFU.EX2 R140, R65 ;  /* 0x00000041008c7308 */ /* 0x0003e20000000800 */
[-C--:B------:R-:W-:Y:S08]  /*7820*/  HMMA.16816.F32 R4, R48, R20.reuse, R4 ;  /* 0x000000143004723c */ /* 0x080ff00000001804 */
[C---:B------:R-:W-:Y:S04]  /*7830*/  HMMA.16816.F32 R8, R32.reuse, R20, R8 ;  /* 0x000000142008723c */ /* 0x040fe80000001808 */
[--C-:B------:R-:W-:Y:S01]  /*7840*/  FFMA.FTZ R20, R70, UR4, -R45.reuse ;  /* 0x0000000446147c23 */ /* 0x100fe2000801082d */
[----:B------:R-:W-:Y:S01]  /*7850*/  FFMA.FTZ R21, R71, UR4, -R45 ;  /* 0x0000000447157c23 */ /* 0x000fe2000801082d */
[----:B-1----:R-:W-:Y:S01]  /*7860*/  FFMA.FTZ R65, R79, UR4, -R47 ;  /* 0x000000044f417c23 */ /* 0x002fe2000801082f */
[--C-:B------:R-:W-:Y:S01]  /*7870*/  FFMA.FTZ R70, R131, UR4, -R45.reuse ;  /* 0x0000000483467c23 */ /* 0x100fe2000801082d */
[-C--:B------:R-:W-:Y:S01]  /*7880*/  HMMA.16816.F32 R12, R32, R22.reuse, R12 ;  /* 0x00000016200c723c */ /* 0x080fe2000000180c */
[----:B------:R1:W-:Y:S02]  /*7890*/  MUFU.EX2 R169, R20 ;  /* 0x0000001400a97308 */ /* 0x0003e40000000800 */
[----:B------:R-:W-:Y:S05]  /*78a0*/  FFMA.FTZ R71, R120, UR4, -R64 ;  /* 0x0000000478477c23 */ /* 0x000fea0008010840 */
[C---:B------:R-:W-:Y:S03]  /*78b0*/  HMMA.16816.F32 R16, R48.reuse, R22, R16 ;  /* 0x000000163010723c */ /* 0x040fe60000001810 */
[----:B------:R5:W-:Y:S01]  /*78c0*/  MUFU.EX2 R168, R21 ;  /* 0x0000001500a87308 */ /* 0x000be20000000800 */
[C---:B------:R-:W-:Y:S01]  /*78d0*/  FMUL.FTZ R22, R40.reuse, R154 ;  /* 0x0000009a28167220 */ /* 0x040fe20000410000 */
[----:B------:R-:W-:Y:S08]  /*78e0*/  FMUL.FTZ R23, R40, R155 ;  /* 0x0000009b28177220 */ /* 0x000ff00000410000 */
[----:B------:R3:W-:Y:S01]  /*78f0*/  MUFU.EX2 R154, R26 ;  /* 0x0000001a009a7308 */ /* 0x0007e20000000800 */
[C---:B-1----:R-:W-:Y:S09]  /*7900*/  FMUL.FTZ R20, R39.reuse, R152 ;  /* 0x0000009827147220 */ /* 0x042ff20000410000 */
[----:B------:R1:W-:Y:S01]  /*7910*/  MUFU.EX2 R155, R28 ;  /* 0x0000001c009b7308 */ /* 0x0003e20000000800 */
[----:B-----5:R-:W-:Y:S07]  /*7920*/  FMUL.FTZ R21, R39, R153 ;  /* 0x0000009927157220 */ /* 0x020fee0000410000 */
[-C--:B------:R-:W-:Y:S02]  /*7930*/  HMMA.16816.F32 R20, R48, R52.reuse, R20 ;  /* 0x000000343014723c */ /* 0x080fe40000001814 */
[----:B------:R5:W-:Y:S01]  /*7940*/  MUFU.EX2 R138, R65 ;  /* 0x00000041008a7308 */ /* 0x000be20000000800 */
[C---:B---3--:R-:W-:Y:S01]  /*7950*/  FMUL.FTZ R26, R0.reuse, R158 ;  /* 0x0000009e001a7220 */ /* 0x048fe20000410000 */
[----:B------:R-:W-:Y:S04]  /*7960*/  FFMA.FTZ R0, R0, R249, R172 ;  /* 0x000000f900007223 */ /* 0x000fe800000100ac */
[----:B------:R-:W-:Y:S01]  /*7970*/  FADD.FTZ R0, R177, R0 ;  /* 0x00000000b1007221 */ /* 0x000fe20000010000 */
[--C-:B-1----:R-:W-:Y:S01]  /*7980*/  FFMA.FTZ R28, R82, UR4, -R45.reuse ;  /* 0x00000004521c7c23 */ /* 0x102fe2000801082d */
[C---:B------:R-:W-:Y:S02]  /*7990*/  HMMA.16816.F32 R24, R32.reuse, R52, R24 ;  /* 0x000000342018723c */ /* 0x040fe40000001818 */
[----:B------:R-:W1:Y:S02]  /*79a0*/  MUFU.EX2 R70, R70 ;  /* 0x0000004600467308 */ /* 0x000e640000000800 */
[----:B------:R-:W-:Y:S01]  /*79b0*/  FFMA.FTZ R52, R83, UR4, -R45 ;  /* 0x0000000453347c23 */ /* 0x000fe2000801082d */
[--C-:B------:R-:W-:Y:S01]  /*79c0*/  FFMA.FTZ R53, R72, UR4, -R64.reuse ;  /* 0x0000000448357c23 */ /* 0x100fe20008010840 */
[----:B------:R-:W-:Y:S01]  /*79d0*/  FFMA.FTZ R72, R121, UR4, -R64 ;  /* 0x0000000479487c23 */ /* 0x000fe20008010840 */
[----:B-----5:R-:W-:Y:S05]  /*79e0*/  FFMA.FTZ R65, R84, UR4, -R46 ;  /* 0x0000000454417c23 */ /* 0x020fea000801082e */
[----:B------:R3:W-:Y:S10]  /*79f0*/  MUFU.EX2 R153, R52 ;  /* 0x0000003400997308 */ /* 0x0007f40000000800 */
[----:B------:R5:W-:Y:S10]  /*7a00*/  MUFU.EX2 R143, R28 ;  /* 0x0000001c008f7308 */ /* 0x000bf40000000800 */
[----:B------:R2:W-:Y:S01]  /*7a10*/  MUFU.EX2 R142, R53 ;  /* 0x00000035008e7308 */ /* 0x0005e20000000800 */
[----:B---3--:R-:W-:Y:S01]  /*7a20*/  FFMA.FTZ R52, R73, UR4, -R64 ;  /* 0x0000000449347c23 */ /* 0x008fe20008010840 */
[----:B------:R-:W-:Y:S08]  /*7a30*/  FFMA.FTZ R73, R43, UR4, -R47 ;  /* 0x000000042b497c23 */ /* 0x000ff0000801082f */
[----:B------:R3:W-:Y:S01]  /*7a40*/  MUFU.EX2 R141, R52 ;  /* 0x00000034008d7308 */ /* 0x0007e20000000800 */
[C---:B-----5:R-:W-:Y:S01]  /*7a50*/  FMUL.FTZ R28, R2.reuse, R160 ;  /* 0x000000a0021c7220 */ /* 0x060fe20000410000 */
[----:B------:R-:W-:Y:S04]  /*7a60*/  FFMA.FTZ R2, R2, R251, R173 ;  /* 0x000000fb02027223 */ /* 0x000fe800000100ad */
[----:B------:R-:W-:Y:S02]  /*7a70*/  FADD.FTZ R41, R174, R2 ;  /* 0x00000002ae297221 */ /* 0x000fe40000010000 */
[-C--:B------:R-:W-:Y:S02]  /*7a80*/  HMMA.16816.F32 R28, R32, R54.reuse, R28 ;  /* 0x00000036201c723c */ /* 0x080fe4000000181c */
[----:B------:R5:W-:Y:S01]  /*7a90*/  MUFU.EX2 R136, R65 ;  /* 0x0000004100887308 */ /* 0x000be20000000800 */
[C---:B------:R-:W-:Y:S01]  /*7aa0*/  FMUL.FTZ R32, R39.reuse, R164 ;  /* 0x000000a427207220 */ /* 0x040fe20000410000 */
[----:B------:R-:W-:Y:S01]  /*7ab0*/  FMUL.FTZ R33, R39, R165 ;  /* 0x000000a527217220 */ /* 0x000fe20000410000 */
[C---:B------:R-:W-:Y:S01]  /*7ac0*/  FMUL.FTZ R34, R40.reuse, R166 ;  /* 0x000000a628227220 */ /* 0x040fe20000410000 */
[----:B------:R-:W-:Y:S01]  /*7ad0*/  FMUL.FTZ R35, R40, R167 ;  /* 0x000000a728237220 */ /* 0x000fe20000410000 */
[----:B--2---:R-:W-:Y:S01]  /*7ae0*/  F2FP.F16.F32.PACK_AB R53, R171, R170 ;  /* 0x000000aaab35723e */ /* 0x004fe200000000ff */
[----:B------:R-:W-:Y:S01]  /*7af0*/  FADD.FTZ R41, R183, R41 ;  /* 0x00000029b7297221 */ /* 0x000fe20000010000 */
[----:B---3--:R-:W-:Y:S01]  /*7b00*/  FFMA.FTZ R52, R74, UR4, -R47 ;  /* 0x000000044a347c23 */ /* 0x008fe2000801082f */
[----:B------:R-:W-:Y:S01]  /*7b10*/  FFMA.FTZ R39, R39, R248, R208 ;  /* 0x000000f827277223 */ /* 0x000fe200000100d0 */
[----:B------:R-:W-:Y:S01]  /*7b20*/  FFMA.FTZ R40, R40, R250, R199 ;  /* 0x000000fa28287223 */ /* 0x000fe200000100c7 */
[----:B------:R-:W-:Y:S01]  /*7b30*/  FADD.FTZ R41, R202, R41 ;  /* 0x00000029ca297221 */ /* 0x000fe20000010000 */
[----:B------:R-:W-:Y:S01]  /*7b40*/  HMMA.16816.F32 R32, R48, R54, R32 ;  /* 0x000000363020723c */ /* 0x000fe20000001820 */
[----:B------:R2:W-:Y:S03]  /*7b50*/  MUFU.EX2 R137, R52 ;  /* 0x0000003400897308 */ /* 0x0005e60000000800 */
[----:B------:R-:W-:Y:S01]  /*7b60*/  F2FP.F16.F32.PACK_AB R48, R207, R195 ;  /* 0x000000c3cf30723e */ /* 0x000fe200000000ff */
[----:B-----5:R-:W-:Y:S01]  /*7b70*/  FFMA.FTZ R65, R97, UR4, -R46 ;  /* 0x0000000461417c23 */ /* 0x020fe2000801082e */
[----:B------:R-:W-:Y:S01]  /*7b80*/  F2FP.F16.F32.PACK_AB R49, R204, R191 ;  /* 0x000000bfcc31723e */ /* 0x000fe200000000ff */
[----:B------:R-:W-:Y:S01]  /*7b90*/  FADD.FTZ R39, R211, R39 ;  /* 0x00000027d3277221 */ /* 0x000fe20000010000 */
[----:B------:R-:W-:Y:S03]  /*7ba0*/  F2FP.F16.F32.PACK_AB R50, R228, R222 ;  /* 0x000000dee432723e */ /* 0x000fe600000000ff */
[----:B------:R3:W-:Y:S01]  /*7bb0*/  MUFU.EX2 R135, R65 ;  /* 0x0000004100877308 */ /* 0x0007e20000000800 */
[----:B------:R-:W-:Y:S01]  /*7bc0*/  F2FP.F16.F32.PACK_AB R51, R218, R206 ;  /* 0x000000ceda33723e */ /* 0x000fe200000000ff */
[----:B------:R-:W-:Y:S01]  /*7bd0*/  FADD.FTZ R40, R203, R40 ;  /* 0x00000028cb287221 */ /* 0x000fe20000010000 */
[----:B------:R-:W-:Y:S01]  /*7be0*/  F2FP.F16.F32.PACK_AB R54, R223, R181 ;  /* 0x000000b5df36723e */ /* 0x000fe200000000ff */
[----:B------:R-:W-:Y:S01]  /*7bf0*/  FADD.FTZ R2, R219, R39 ;  /* 0x00000027db027221 */ /* 0x000fe20000010000 */
[----:B------:R-:W-:Y:S01]  /*7c00*/  F2FP.F16.F32.PACK_AB R55, R213, R176 ;  /* 0x000000b0d537723e */ /* 0x000fe200000000ff */
[----:B------:R-:W-:Y:S01]  /*7c10*/  FADD.FTZ R40, R209, R40 ;  /* 0x00000028d1287221 */ /* 0x000fe20000010000 */
[----:B------:R-:W-:Y:S01]  /*7c20*/  FADD.FTZ R39, R180, R0 ;  /* 0x00000000b4277221 */ /* 0x000fe20000010000 */
[-C--:B------:R-:W-:Y:S02]  /*7c30*/  HMMA.16816.F32 R4, R48, R56.reuse, R4 ;  /* 0x000000383004723c */ /* 0x080fe40000001804 */
[----:B------:R-:W-:Y:S01]  /*7c40*/  MUFU.EX2 R71, R71 ;  /* 0x0000004700477308 */ /* 0x000fe20000000800 */
[--C-:B--2---:R-:W-:Y:S01]  /*7c50*/  FFMA.FTZ R52, R75, UR4, -R47.reuse ;  /* 0x000000044b347c23 */ /* 0x104fe2000801082f */
[----:B------:R-:W-:Y:S01]  /*7c60*/  FFMA.FTZ R75, R42, UR4, -R47 ;  /* 0x000000042a4b7c23 */ /* 0x000fe2000801082f */
[----:B------:R-:W-:Y:S01]  /*7c70*/  FADD.FTZ R2, R239, R2 ;  /* 0x00000002ef027221 */ /* 0x000fe20000010000 */
[----:B------:R-:W-:Y:S01]  /*7c80*/  FADD.FTZ R0, R231, R40 ;  /* 0x00000028e7007221 */ /* 0x000fe20000010000 */
[----:B------:R-:W-:Y:S01]  /*7c90*/  FADD.FTZ R40, R196, R39 ;  /* 0x00000027c4287221 */ /* 0x000fe20000010000 */
[--C-:B------:R-:W-:Y:S04]  /*7ca0*/  FFMA.FTZ R74, R124, UR4, -R64.reuse ;  /* 0x000000047c4a7c23 */ /* 0x100fe80008010840 */
[----:B------:R2:W-:Y:S01]  /*7cb0*/  MUFU.EX2 R139, R52 ;  /* 0x00000034008b7308 */ /* 0x0005e20000000800 */
[----:B---3--:R-:W-:Y:S01]  /*7cc0*/  FFMA.FTZ R65, R88, UR4, -R64 ;  /* 0x0000000458417c23 */ /* 0x008fe20008010840 */
[----:B------:R-:W-:Y:S01]  /*7cd0*/  FADD.FTZ R42, R195, R2 ;  /* 0x00000002c32a7221 */ /* 0x000fe20000010000 */
[----:B------:R-:W-:Y:S01]  /*7ce0*/  FADD.FTZ R39, R191, R0 ;  /* 0x00000000bf277221 */ /* 0x000fe20000010000 */
[----:B------:R-:W-:Y:S01]  /*7cf0*/  FADD.FTZ R2, R175, R41 ;  /* 0x00000029af027221 */ /* 0x000fe20000010000 */
[----:B------:R-:W-:Y:S01]  /*7d00*/  FADD.FTZ R0, R170, R40 ;  /* 0x00000028aa007221 */ /* 0x000fe20000010000 */
[----:B------:R-:W-:Y:S01]  /*7d10*/  FADD.FTZ R42, R207, R42 ;  /* 0x0000002acf2a7221 */ /* 0x000fe20000010000 */
[----:B------:R-:W-:Y:S03]  /*7d20*/  FADD.FTZ R41, R204, R39 ;  /* 0x00000027cc297221 */ /* 0x000fe60000010000 */
[----:B------:R3:W-:Y:S01]  /*7d30*/  MUFU.EX2 R127, R65 ;  /* 0x00000041007f7308 */ /* 0x0007e20000000800 */
[----:B------:R-:W-:Y:S01]  /*7d40*/  FADD.FTZ R40, R178, R2 ;  /* 0x00000002b2287221 */ /* 0x000fe20000010000 */
[----:B------:R-:W-:Y:S01]  /*7d50*/  FADD.FTZ R2, R222, R42 ;  /* 0x0000002ade027221 */ /* 0x000fe20000010000 */
[----:B------:R-:W-:Y:S01]  /*7d60*/  FADD.FTZ R39, R171, R0 ;  /* 0x00000000ab277221 */ /* 0x000fe20000010000 */
[----:B------:R-:W-:Y:S01]  /*7d70*/  FADD.FTZ R0, R206, R41 ;  /* 0x00000029ce007221 */ /* 0x000fe20000010000 */
[----:B------:R-:W-:Y:S02]  /*7d80*/  F2FP.F16.F32.PACK_AB R166, R68, R67 ;  /* 0x0000004344a6723e */ /* 0x000fe400000000ff */
[----:B-1----:R-:W-:Y:S03]  /*7d90*/  F2FP.F16.F32.PACK_AB R167, R70, R69 ;  /* 0x0000004546a7723e */ /* 0x002fe600000000ff */
[----:B------:R-:W1:Y:S01]  /*7da0*/  MUFU.EX2 R72, R72 ;  /* 0x0000004800487308 */ /* 0x000e620000000800 */
[----:B--2---:R-:W-:Y:S07]  /*7db0*/  F2FP.F16.F32.PACK_AB R52, R178, R175 ;  /* 0x000000afb234723e */ /* 0x004fee00000000ff */
[C---:B------:R-:W-:Y:S02]  /*7dc0*/  HMMA.16816.F32 R8, R52.reuse, R56, R8 ;  /* 0x000000383408723c */ /* 0x040fe40000001808 */
[----:B------:R-:W-:Y:S02]  /*7dd0*/  MUFU.EX2 R73, R73 ;  /* 0x0000004900497308 */ /* 0x000fe40000000800 */
[--C-:B------:R-:W-:Y:S01]  /*7de0*/  FFMA.FTZ R56, R77, UR4, -R64.reuse ;  /* 0x000000044d387c23 */ /* 0x100fe20008010840 */
[----:B---3--:R-:W-:Y:S03]  /*7df0*/  FFMA.FTZ R65, R89, UR4, -R64 ;  /* 0x0000000459417c23 */ /* 0x008fe60008010840 */
[-C--:B------:R-:W-:Y:S04]  /*7e00*/  HMMA.16816.F32 R12, R52, R58.reuse, R12 ;  /* 0x0000003a340c723c */ /* 0x080fe8000000180c */
[----:B------:R2:W-:Y:S01]  /*7e10*/  MUFU.EX2 R147, R56 ;  /* 0x0000003800937308 */ /* 0x0005e20000000800 */
[----:B-1----:R-:W-:Y:S03]  /*7e20*/  F2FP.F16.F32.PACK_AB R160, R72, R71 ;  /* 0x0000004748a0723e */ /* 0x002fe600000000ff */
[C---:B------:R-:W-:Y:S06]  /*7e30*/  HMMA.16816.F32 R16, R48.reuse, R58, R16 ;  /* 0x0000003a3010723c */ /* 0x040fec0000001810 */
[----:B------:R1:W-:Y:S02]  /*7e40*/  MUFU.EX2 R126, R65 ;  /* 0x00000041007e7308 */ /* 0x0003e40000000800 */
[-C--:B----4-:R-:W-:Y:S08]  /*7e50*/  HMMA.16816.F32 R20, R48, R60.reuse, R20 ;  /* 0x0000003c3014723c */ /* 0x090ff00000001814 */
[----:B------:R-:W-:Y:S01]  /*7e60*/  MUFU.EX2 R74, R74 ;  /* 0x0000004a004a7308 */ /* 0x000fe20000000800 */
[--C-:B--2---:R-:W-:Y:S01]  /*7e70*/  FFMA.FTZ R56, R78, UR4, -R47.reuse ;  /* 0x000000044e387c23 */ /* 0x104fe2000801082f */
[C---:B------:R-:W-:Y:S08]  /*7e80*/  HMMA.16816.F32 R24, R52.reuse, R60, R24 ;  /* 0x0000003c3418723c */ /* 0x040ff00000001818 */
[----:B------:R2:W-:Y:S01]  /*7e90*/  MUFU.EX2 R146, R56 ;  /* 0x0000003800927308 */ /* 0x0005e20000000800 */
[--C-:B------:R-:W-:Y:S01]  /*7ea0*/  FFMA.FTZ R60, R85, UR4, -R46.reuse ;  /* 0x00000004553c7c23 */ /* 0x100fe2000801082e */
[----:B-1----:R-:W-:Y:S01]  /*7eb0*/  FFMA.FTZ R65, R94, UR4, -R47 ;  /* 0x000000045e417c23 */ /* 0x002fe2000801082f */
[-C--:B------:R-:W-:Y:S07]  /*7ec0*/  HMMA.16816.F32 R28, R52, R62.reuse, R28 ;  /* 0x0000003e341c723c */ /* 0x080fee000000181c */
[----:B------:R1:W-:Y:S01]  /*7ed0*/  MUFU.EX2 R145, R60 ;  /* 0x0000003c00917308 */ /* 0x0003e20000000800 */
[--C-:B------:R-:W-:Y:S01]  /*7ee0*/  FFMA.FTZ R52, R86, UR4, -R45.reuse ;  /* 0x0000000456347c23 */ /* 0x100fe2000801082d */
[----:B------:R-:W-:Y:S02]  /*7ef0*/  F2FP.F16.F32.PACK_AB R53, R205, R193 ;  /* 0x000000c1cd35723e */ /* 0x000fe400000000ff */
[----:B------:R-:W-:Y:S01]  /*7f00*/  F2FP.F16.F32.PACK_AB R54, R230, R214 ;  /* 0x000000d6e636723e */ /* 0x000fe200000000ff */
[----:B------:R-:W-:Y:S05]  /*7f10*/  HMMA.16816.F32 R32, R48, R62, R32 ;  /* 0x0000003e3020723c */ /* 0x000fea0000001820 */
[----:B------:R3:W-:Y:S01]  /*7f20*/  MUFU.EX2 R144, R52 ;  /* 0x0000003400907308 */ /* 0x0007e20000000800 */
[----:B--2---:R-:W2:Y:S01]  /*7f30*/  LDSM.16.MT88.4 R56, [R184+0x4800] ;  /* 0x00480000b838783b */ /* 0x004ea20000004200 */
[----:B------:R-:W-:Y:S02]  /*7f40*/  F2FP.F16.F32.PACK_AB R48, R235, R232 ;  /* 0x000000e8eb30723e */ /* 0x000fe400000000ff */
[----:B------:R-:W-:Y:S02]  /*7f50*/  F2FP.F16.F32.PACK_AB R49, R238, R229 ;  /* 0x000000e5ee31723e */ /* 0x000fe400000000ff */
[----:B------:R-:W-:Y:S04]  /*7f60*/  F2FP.F16.F32.PACK_AB R50, R246, R242 ;  /* 0x000000f2f632723e */ /* 0x000fe800000000ff */
[----:B------:R4:W-:Y:S01]  /*7f70*/  MUFU.EX2 R97, R65 ;  /* 0x0000004100617308 */ /* 0x0009e20000000800 */
[----:B-1----:R-:W1:Y:S01]  /*7f80*/  LDSM.16.MT88.4 R60, [R186+0x4800] ;  /* 0x00480000ba3c783b */ /* 0x002e620000004200 */
[----:B------:R-:W-:Y:S02]  /*7f90*/  F2FP.F16.F32.PACK_AB R51, R244, R234 ;  /* 0x000000eaf433723e */ /* 0x000fe400000000ff */
[----:B------:R-:W-:Y:S06]  /*7fa0*/  F2FP.F16.F32.PACK_AB R55, R225, R216 ;  /* 0x000000d8e137723e */ /* 0x000fec00000000ff */
[----:B------:R5:W-:Y:S01]  /*7fb0*/  MUFU.EX2 R78, R66 ;  /* 0x00000042004e7308 */ /* 0x000be20000000800 */
[----:B---3--:R-:W-:Y:S09]  /*7fc0*/  FFMA.FTZ R52, R87, UR4, -R45 ;  /* 0x0000000457347c23 */ /* 0x008ff2000801082d */
[----:B------:R3:W-:Y:S01]  /*7fd0*/  MUFU.EX2 R134, R52 ;  /* 0x0000003400867308 */ /* 0x0007e20000000800 */
[--C-:B----4-:R-:W-:Y:S09]  /*7fe0*/  FFMA.FTZ R65, R101, UR4, -R46.reuse ;  /* 0x0000000465417c23 */ /* 0x110ff2000801082e */
[----:B------:R4:W-:Y:S01]  /*7ff0*/  MUFU.EX2 R94, R65 ;  /* 0x00000041005e7308 */ /* 0x0009e20000000800 */
[----:B-----5:R-:W-:Y:S09]  /*8000*/  FFMA.FTZ R66, R44, UR4, -R47 ;  /* 0x000000042c427c23 */ /* 0x020ff2000801082f */
[----:B------:R-:W5:Y:S01]  /*8010*/  MUFU.EX2 R66, R66 ;  /* 0x0000004200427308 */ /* 0x000f620000000800 */
[-C--:B--2---:R-:W-:Y:S03]  /*8020*/  HMMA.16816.F32 R4, R48, R56.reuse, R4 ;  /* 0x000000383004723c */ /* 0x084fe60000001804 */
[----:B---3--:R-:W-:Y:S06]  /*8030*/  FFMA.FTZ R52, R96, UR4, -R46 ;  /* 0x0000000460347c23 */ /* 0x008fec000801082e */
[----:B------:R2:W-:Y:S01]  /*8040*/  MUFU.EX2 R152, R52 ;  /* 0x0000003400987308 */ /* 0x0005e20000000800 */
[--C-:B----4-:R-:W-:Y:S09]  /*8050*/  FFMA.FTZ R65, R102, UR4, -R45.reuse ;  /* 0x0000000466417c23 */ /* 0x110ff2000801082d */
[----:B------:R-:W3:Y:S01]  /*8060*/  MUFU.EX2 R75, R75 ;  /* 0x0000004b004b7308 */ /* 0x000ee20000000800 */
[----:B-----5:R-:W-:Y:S02]  /*8070*/  F2FP.F16.F32.PACK_AB R161, R73, R66 ;  /* 0x0000004249a1723e */ /* 0x020fe400000000ff */
[----:B--2---:R-:W-:Y:S07]  /*8080*/  F2FP.F16.F32.PACK_AB R52, R217, R200 ;  /* 0x000000c8d934723e */ /* 0x004fee00000000ff */
[C---:B------:R-:W-:Y:S04]  /*8090*/  HMMA.16816.F32 R8, R52.reuse, R56, R8 ;  /* 0x000000383408723c */ /* 0x040fe80000001808 */
[--C-:B------:R-:W-:Y:S01]  /*80a0*/  FFMA.FTZ R56, R98, UR4, -R45.reuse ;  /* 0x0000000462387c23 */ /* 0x100fe2000801082d */
[----:B---3--:R-:W-:Y:S03]  /*80b0*/  F2FP.F16.F32.PACK_AB R163, R76, R75 ;  /* 0x0000004b4ca3723e */ /* 0x008fe600000000ff */
[-C--:B------:R-:W-:Y:S01]  /*80c0*/  HMMA.16816.F32 R12, R52, R58.reuse, R12 ;  /* 0x0000003a340c723c */ /* 0x080fe2000000180c */
[----:B------:R2:W-:Y:S07]  /*80d0*/  MUFU.EX2 R133, R56 ;  /* 0x0000003800857308 */ /* 0x0005ee0000000800 */
[C---:B------:R-:W-:Y:S08]  /*80e0*/  HMMA.16816.F32 R16, R48.reuse, R58, R16 ;  /* 0x0000003a3010723c */ /* 0x040ff00000001810 */
[-C--:B-1----:R-:W-:Y:S03]  /*80f0*/  HMMA.16816.F32 R20, R48, R60.reuse, R20 ;  /* 0x0000003c3014723c */ /* 0x082fe60000001814 */
[----:B--2---:R-:W-:Y:S04]  /*8100*/  FFMA.FTZ R56, R99, UR4, -R45 ;  /* 0x0000000463387c23 */ /* 0x004fe8000801082d */
[----:B------:R1:W-:Y:S01]  /*8110*/  MUFU.EX2 R132, R56 ;  /* 0x0000003800847308 */ /* 0x0003e20000000800 */
[C---:B------:R-:W-:Y:S04]  /*8120*/  HMMA.16816.F32 R24, R52.reuse, R60, R24 ;  /* 0x0000003c3418723c */ /* 0x040fe80000001818 */
[--C-:B------:R-:W-:Y:S04]  /*8130*/  FFMA.FTZ R60, R90, UR4, -R47.reuse ;  /* 0x000000045a3c7c23 */ /* 0x100fe8000801082f */
[-C--:B------:R-:W-:Y:S01]  /*8140*/  HMMA.16816.F32 R28, R52, R62.reuse, R28 ;  /* 0x0000003e341c723c */ /* 0x080fe2000000181c */
[----:B------:R2:W-:Y:S02]  /*8150*/  MUFU.EX2 R123, R60 ;  /* 0x0000003c007b7308 */ /* 0x0005e40000000800 */
[----:B------:R-:W-:Y:S01]  /*8160*/  FFMA.FTZ R52, R91, UR4, -R47 ;  /* 0x000000045b347c23 */ /* 0x000fe2000801082f */
        /* <DEDUP_REMOVED lines=17> */
[----:B---3--:R-:W-:Y:S09]  /*8280*/  FFMA.FTZ R65, R115, UR4, -R45 ;  /* 0x0000000473417c23 */ /* 0x008ff2000801082d */
[----:B------:R3:W-:Y:S01]  /*8290*/  MUFU.EX2 R89, R65 ;  /* 0x0000004100597308 */ /* 0x0007e20000000800 */
[----:B-1----:R-:W-:Y:S07]  /*82a0*/  F2FP.F16.F32.PACK_AB R52, R226, R194 ;  /* 0x000000c2e234723e */ /* 0x002fee00000000ff */
[C---:B------:R-:W-:Y:S04]  /*82b0*/  HMMA.16816.F32 R8, R52.reuse, R56, R8 ;  /* 0x000000383408723c */ /* 0x040fe80000001808 */
[--C-:B------:R-:W-:Y:S01]  /*82c0*/  FFMA.FTZ R56, R95, UR4, -R47.reuse ;  /* 0x000000045f387c23 */ /* 0x100fe2000801082f */
[----:B---3--:R-:W-:Y:S03]  /*82d0*/  FFMA.FTZ R65, R106, UR4, -R47 ;  /* 0x000000046a417c23 */ /* 0x008fe6000801082f */
[-C--:B------:R-:W-:Y:S01]  /*82e0*/  HMMA.16816.F32 R12, R52, R58.reuse, R12 ;  /* 0x0000003a340c723c */ /* 0x080fe2000000180c */
[----:B------:R1:W-:Y:S07]  /*82f0*/  MUFU.EX2 R96, R56 ;  /* 0x0000003800607308 */ /* 0x0003ee0000000800 */
[C---:B------:R-:W-:Y:S03]  /*8300*/  HMMA.16816.F32 R16, R48.reuse, R58, R16 ;  /* 0x0000003a3010723c */ /* 0x040fe60000001810 */
[----:B------:R3:W-:Y:S05]  /*8310*/  MUFU.EX2 R84, R65 ;  /* 0x0000004100547308 */ /* 0x0007ea0000000800 */
[-C--:B--2---:R-:W-:Y:S03]  /*8320*/  HMMA.16816.F32 R20, R48, R60.reuse, R20 ;  /* 0x0000003c3014723c */ /* 0x084fe60000001814 */
[--C-:B-1----:R-:W-:Y:S04]  /*8330*/  FFMA.FTZ R56, R100, UR4, -R46.reuse ;  /* 0x0000000464387c23 */ /* 0x102fe8000801082e */
[----:B------:R1:W-:Y:S01]  /*8340*/  MUFU.EX2 R95, R56 ;  /* 0x00000038005f7308 */ /* 0x0003e20000000800 */
[C---:B------:R-:W-:Y:S04]  /*8350*/  HMMA.16816.F32 R24, R52.reuse, R60, R24 ;  /* 0x0000003c3418723c */ /* 0x040fe80000001818 */
[----:B------:R-:W-:Y:S01]  /*8360*/  FFMA.FTZ R60, R103, UR4, -R45 ;  /* 0x00000004673c7c23 */ /* 0x000fe2000801082d */
[----:B---3--:R-:W-:Y:S03]  /*8370*/  FFMA.FTZ R65, R107, UR4, -R47 ;  /* 0x000000046b417c23 */ /* 0x008fe6000801082f */
        /* <DEDUP_REMOVED lines=10> */
[----:B------:R-:W-:Y:S04]  /*8420*/  F2FP.F16.F32.PACK_AB R50, R155, R154 ;  /* 0x0000009a9b32723e */ /* 0x000fe800000000ff */
[----:B------:R5:W-:Y:S01]  /*8430*/  MUFU.EX2 R85, R65 ;  /* 0x0000004100557308 */ /* 0x000be20000000800 */
[----:B--2---:R-:W2:Y:S01]  /*8440*/  LDSM.16.MT88.4 R60, [R186+0x5000] ;  /* 0x00500000ba3c783b */ /* 0x004ea20000004200 */
[----:B------:R-:W-:Y:S02]  /*8450*/  F2FP.F16.F32.PACK_AB R51, R153, R143 ;  /* 0x0000008f9933723e */ /* 0x000fe400000000ff */
[----:B---3--:R-:W-:Y:S02]  /*8460*/  F2FP.F16.F32.PACK_AB R41, R92, R93 ;  /* 0x0000005d5c29723e */ /* 0x008fe400000000ff */
[----:B------:R-:W-:Y:S01]  /*8470*/  F2FP.F16.F32.PACK_AB R55, R138, R146 ;  /* 0x000000928a37723e */ /* 0x000fe200000000ff */
[--C-:B----4-:R-:W-:Y:S04]  /*8480*/  FFMA.FTZ R52, R113, UR4, -R46.reuse ;  /* 0x0000000471347c23 */ /* 0x110fe8000801082e */
[----:B------:R3:W4:Y:S01]  /*8490*/  MUFU.EX2 R90, R52 ;  /* 0x00000034005a7308 */ /* 0x0007220000000800 */
[----:B-----5:R-:W-:Y:S01]  /*84a0*/  FFMA.FTZ R65, R116, UR4, -R46 ;  /* 0x0000000474417c23 */ /* 0x020fe2000801082e */
[--C-:B------:R-:W-:Y:S08]  /*84b0*/  FFMA.FTZ R46, R118, UR4, -R45.reuse ;  /* 0x00000004762e7c23 */ /* 0x100ff0000801082d */
[----:B------:R5:W2:Y:S10]  /*84c0*/  MUFU.EX2 R79, R65 ;  /* 0x00000041004f7308 */ /* 0x000ab40000000800 */
[----:B------:R-:W-:Y:S01]  /*84d0*/  MUFU.EX2 R77, R46 ;  /* 0x0000002e004d7308 */ /* 0x000fe20000000800 */
[--C-:B---3--:R-:W-:Y:S01]  /*84e0*/  FFMA.FTZ R52, R114, UR4, -R45.reuse ;  /* 0x0000000472347c23 */ /* 0x108fe2000801082d */
[----:B----4-:R-:W-:Y:S01]  /*84f0*/  F2FP.F16.F32.PACK_AB R42, R90, R91 ;  /* 0x0000005b5a2a723e */ /* 0x010fe200000000ff */
[-C--:B-1----:R-:W-:Y:S07]  /*8500*/  HMMA.16816.F32 R4, R48, R56.reuse, R4 ;  /* 0x000000383004723c */ /* 0x082fee0000001804 */
[----:B------:R1:W3:Y:S01]  /*8510*/  MUFU.EX2 R88, R52 ;  /* 0x0000003400587308 */ /* 0x0002e20000000800 */
[----:B-----5:R-:W-:Y:S01]  /*8520*/  FFMA.FTZ R65, R119, UR4, -R45 ;  /* 0x0000000477417c23 */ /* 0x020fe2000801082d */
[----:B--2---:R-:W-:Y:S08]  /*8530*/  F2FP.F16.F32.PACK_AB R164, R78, R79 ;  /* 0x0000004f4ea4723e */ /* 0x004ff000000000ff */
[----:B------:R-:W2:Y:S01]  /*8540*/  MUFU.EX2 R65, R65 ;  /* 0x0000004100417308 */ /* 0x000ea20000000800 */
[----:B-1----:R-:W-:Y:S02]  /*8550*/  F2FP.F16.F32.PACK_AB R52, R141, R142 ;  /* 0x0000008e8d34723e */ /* 0x002fe400000000ff */
[----:B---3--:R-:W-:Y:S05]  /*8560*/  F2FP.F16.F32.PACK_AB R43, R89, R88 ;  /* 0x00000058592b723e */ /* 0x008fea00000000ff */
[C---:B------:R-:W-:Y:S04]  /*8570*/  HMMA.16816.F32 R8, R52.reuse, R56, R8 ;  /* 0x000000383408723c */ /* 0x040fe80000001808 */
[--C-:B------:R-:W-:Y:S01]  /*8580*/  FFMA.FTZ R56, R104, UR4, -R64.reuse ;  /* 0x0000000468387c23 */ /* 0x100fe20008010840 */
[----:B--2---:R-:W-:Y:S03]  /*8590*/  F2FP.F16.F32.PACK_AB R165, R65, R77 ;  /* 0x0000004d41a5723e */ /* 0x004fe600000000ff */
[-C--:B------:R-:W-:Y:S01]  /*85a0*/  HMMA.16816.F32 R12, R52, R58.reuse, R12 ;  /* 0x0000003a340c723c */ /* 0x080fe2000000180c */
[----:B------:R1:W-:Y:S07]  /*85b0*/  MUFU.EX2 R86, R56 ;  /* 0x0000003800567308 */ /* 0x0003ee0000000800 */
[C---:B------:R-:W-:Y:S08]  /*85c0*/  HMMA.16816.F32 R16, R48.reuse, R58, R16 ;  /* 0x0000003a3010723c */ /* 0x040ff00000001810 */
[-C--:B------:R-:W-:Y:S03]  /*85d0*/  HMMA.16816.F32 R20, R48, R60.reuse, R20 ;  /* 0x0000003c3014723c */ /* 0x080fe60000001814 */
[--C-:B-1----:R-:W-:Y:S04]  /*85e0*/  FFMA.FTZ R56, R105, UR4, -R64.reuse ;  /* 0x0000000469387c23 */ /* 0x102fe80008010840 */
[----:B------:R1:W-:Y:S01]  /*85f0*/  MUFU.EX2 R87, R56 ;  /* 0x0000003800577308 */ /* 0x0003e20000000800 */
[C---:B------:R-:W-:Y:S04]  /*8600*/  HMMA.16816.F32 R24, R52.reuse, R60, R24 ;  /* 0x0000003c3418723c */ /* 0x040fe80000001818 */
[--C-:B------:R-:W-:Y:S04]  /*8610*/  FFMA.FTZ R60, R108, UR4, -R64.reuse ;  /* 0x000000046c3c7c23 */ /* 0x100fe80008010840 */
[-C--:B------:R-:W-:Y:S01]  /*8620*/  HMMA.16816.F32 R28, R52, R62.reuse, R28 ;  /* 0x0000003e341c723c */ /* 0x080fe2000000181c */
[----:B------:R2:W-:Y:S02]  /*8630*/  MUFU.EX2 R83, R60 ;  /* 0x0000003c00537308 */ /* 0x0005e40000000800 */
[--C-:B------:R-:W-:Y:S01]  /*8640*/  FFMA.FTZ R52, R109, UR4, -R64.reuse ;  /* 0x000000046d347c23 */ /* 0x100fe20008010840 */
[--C-:B------:R-:W-:Y:S01]  /*8650*/  FFMA.FTZ R53, R110, UR4, -R47.reuse ;  /* 0x000000046e357c23 */ /* 0x100fe2000801082f */
[----:B------:R-:W-:Y:S01]  /*8660*/  F2FP.F16.F32.PACK_AB R54, R99, R98 ;  /* 0x000000626336723e */ /* 0x000fe200000000ff */
[----:B------:R-:W-:Y:S01]  /*8670*/  FFMA.FTZ R64, R125, UR4, -R64 ;  /* 0x000000047d407c23 */ /* 0x000fe20008010840 */
[----:B------:R-:W-:Y:S01]  /*8680*/  F2FP.F16.F32.PACK_AB R55, R96, R97 ;  /* 0x000000616037723e */ /* 0x000fe200000000ff */
[----:B------:R-:W-:Y:S01]  /*8690*/  HMMA.16816.F32 R32, R48, R62, R32 ;  /* 0x0000003e3020723c */ /* 0x000fe20000001820 */
[----:B-1----:R-:W1:Y:S02]  /*86a0*/  LDSM.16.MT88.4 R56, [R184+0x5400] ;  /* 0x00540000b838783b */ /* 0x002e640000004200 */
[----:B------:R3:W-:Y:S01]  /*86b0*/  MUFU.EX2 R82, R52 ;  /* 0x0000003400527308 */ /* 0x0007e20000000800 */
[----:B------:R-:W-:Y:S02]  /*86c0*/  F2FP.F16.F32.PACK_AB R48, R145, R136 ;  /* 0x000000889130723e */ /* 0x000fe400000000ff */
[----:B------:R-:W-:Y:S02]  /*86d0*/  F2FP.F16.F32.PACK_AB R49, R134, R144 ;  /* 0x000000908631723e */ /* 0x000fe400000000ff */
[----:B------:R-:W-:Y:S05]  /*86e0*/  F2FP.F16.F32.PACK_AB R50, R135, R152 ;  /* 0x000000988732723e */ /* 0x000fea00000000ff */
[----:B------:R4:W-:Y:S01]  /*86f0*/  MUFU.EX2 R80, R53 ;  /* 0x0000003500507308 */ /* 0x0009e20000000800 */
[----:B--2---:R-:W2:Y:S01]  /*8700*/  LDSM.16.MT88.4 R60, [R186+0x5400] ;  /* 0x00540000ba3c783b */ /* 0x004ea20000004200 */
[----:B------:R-:W-:Y:S08]  /*8710*/  F2FP.F16.F32.PACK_AB R51, R132, R133 ;  /* 0x000000858433723e */ /* 0x000ff000000000ff */
[----:B------:R-:W5:Y:S01]  /*8720*/  MUFU.EX2 R64, R64 ;  /* 0x0000004000407308 */ /* 0x000f620000000800 */
[----:B---3--:R-:W-:Y:S02]  /*8730*/  FFMA.FTZ R52, R111, UR4, -R47 ;  /* 0x000000046f347c23 */ /* 0x008fe4000801082f */
[----:B------:R-:W3:Y:S07]  /*8740*/  LDSM.16.MT88.4 R44, [R184+0x5800] ;  /* 0x00580000b82c783b */ /* 0x000eee0000004200 */
[----:B------:R2:W3:Y:S01]  /*8750*/  MUFU.EX2 R81, R52 ;  /* 0x0000003400517308 */ /* 0x0004e20000000800 */
[----:B----4-:R-:W-:Y:S02]  /*8760*/  F2FP.F16.F32.PACK_AB R53, R122, R123 ;  /* 0x0000007b7a35723e */ /* 0x010fe400000000ff */
[----:B-----5:R-:W-:Y:S01]  /*8770*/  F2FP.F16.F32.PACK_AB R162, R64, R74 ;  /* 0x0000004a40a2723e */ /* 0x020fe200000000ff */
[-C--:B-1----:R-:W-:Y:S03]  /*8780*/  HMMA.16816.F32 R4, R48, R56.reuse, R4 ;  /* 0x000000383004723c */ /* 0x082fe60000001804 */
[----:B--2---:R-:W-:Y:S07]  /*8790*/  F2FP.F16.F32.PACK_AB R52, R126, R127 ;  /* 0x0000007f7e34723e */ /* 0x004fee00000000ff */
[C---:B------:R-:W-:Y:S04]  /*87a0*/  HMMA.16816.F32 R8, R52.reuse, R56, R8 ;  /* 0x000000383408723c */ /* 0x040fe80000001808 */
[----:B------:R-:W-:Y:S01]  /*87b0*/  FADD.FTZ R57, R181, R40 ;  /* 0x00000028b5397221 */ /* 0x000fe20000010000 */
[----:B------:R-:W-:Y:S01]  /*87c0*/  F2FP.F16.F32.PACK_AB R40, R94, R95 ;  /* 0x0000005f5e28723e */ /* 0x000fe200000000ff */
[----:B------:R-:W-:Y:S02]  /*87d0*/  FADD.FTZ R56, R176, R39 ;  /* 0x00000027b0387221 */ /* 0x000fe40000010000 */
[-C--:B------:R-:W-:Y:S03]  /*87e0*/  HMMA.16816.F32 R12, R52, R58.reuse, R12 ;  /* 0x0000003a340c723c */ /* 0x080fe6000000180c */
[----:B------:R-:W-:Y:S05]  /*87f0*/  FADD.FTZ R39, R223, R57 ;  /* 0x00000039df277221 */ /* 0x000fea0000010000 */
        /* <DEDUP_REMOVED lines=15> */
[-C--:B------:R-:W-:Y:S01]  /*88f0*/  HMMA.16816.F32 R28, R52, R62.reuse, R28 ;  /* 0x0000003e341c723c */ /* 0x080fe2000000181c */
[----:B------:R-:W1:Y:S07]  /*8900*/  LDSM.16.MT88.4 R52, [R186+0x5800] ;  /* 0x00580000ba34783b */ /* 0x000e6e0000004200 */
        /* <DEDUP_REMOVED lines=116> */
.L_x_577:
[----:B------:R-:W1:Y:S01]  /*9050*/  SHFL.BFLY PT, R5, R248, 0x2, 0x1f ;  /* 0x0c401f00f8057f89 */ /* 0x000e6200000e0000 */
[----:B------:R-:W2:Y:S01]  /*9060*/  S2UR UR4, SR_CgaCtaId ;  /* 0x00000000000479c3 */ /* 0x000ea20000008800 */
[----:B------:R-:W3:Y:S02]  /*9070*/  LDCU.U8 UR6, c[0x0][0x549] ;  /* 0x0000a920ff0677ac */ /* 0x000ee40008000000 */
[----:B------:R-:W4:Y:S01]  /*9080*/  SHFL.BFLY PT, R4, R250, 0x2, 0x1f ;  /* 0x0c401f00fa047f89 */ /* 0x000f2200000e0000 */
[----:B------:R-:W-:-:S03]  /*9090*/  UMOV UR5, 0x400 ;  /* 0x0000040000057882 */ /* 0x000fc60000000000 */
[----:B------:R-:W5:Y:S01]  /*90a0*/  SHFL.BFLY PT, R0, R249, 0x2, 0x1f ;  /* 0x0c401f00f9007f89 */ /* 0x000f6200000e0000 */
[----:B------:R-:W5:Y:S03]  /*90b0*/  S2UR UR7, SR_CTAID.Y ;  /* 0x00000000000779c3 */ /* 0x000f660000002600 */
[----:B------:R-:W5:Y:S01]  /*90c0*/  SHFL.BFLY PT, R2, R251, 0x2, 0x1f ;  /* 0x0c401f00fb027f89 */ /* 0x000f6200000e0000 */
[----:B------:R-:W5:Y:S01]  /*90d0*/  S2R R28, SR_TID.X ;  /* 0x00000000001c7919 */ /* 0x000f620000002100 */
[----:B---3--:R-:W-:-:S03]  /*90e0*/  ISETP.NE.AND P1, PT, RZ, UR6, PT ;  /* 0x00000006ff007c0c */ /* 0x008fc6000bf25270 */
[----:B------:R-:W3:Y:S01]  /*90f0*/  S2UR UR6, SR_CTAID.Z ;  /* 0x00000000000679c3 */ /* 0x000ee20000002700 */
[----:B-1----:R-:W-:Y:S01]  /*9100*/  FADD.FTZ R5, R5, R248 ;  /* 0x000000f805057221 */ /* 0x002fe20000010000 */
[----:B--2---:R-:W-:Y:S01]  /*9110*/  ULEA UR4, UR4, UR5, 0x18 ;  /* 0x0000000504047291 */ /* 0x004fe2000f8ec0ff */
[----:B----4-:R-:W-:-:S03]  /*9120*/  FADD.FTZ R4, R4, R250 ;  /* 0x000000fa04047221 */ /* 0x010fc60000010000 */
[----:B------:R-:W1:Y:S01]  /*9130*/  SHFL.BFLY PT, R20, R5, 0x1, 0x1f ;  /* 0x0c201f0005147f89 */ /* 0x000e6200000e0000 */
[----:B-----5:R-:W-:-:S03]  /*9140*/  FADD.FTZ R0, R0, R249 ;  /* 0x000000f900007221 */ /* 0x020fc60000010000 */
[----:B------:R-:W2:Y:S01]  /*9150*/  SHFL.BFLY PT, R21, R4, 0x1, 0x1f ;  /* 0x0c201f0004157f89 */ /* 0x000ea200000e0000 */
[----:B------:R-:W-:-:S03]  /*9160*/  FADD.FTZ R2, R2, R251 ;  /* 0x000000fb02027221 */ /* 0x000fc60000010000 */
[----:B------:R-:W4:Y:S04]  /*9170*/  SHFL.BFLY PT, R7, R0, 0x1, 0x1f ;  /* 0x0c201f0000077f89 */ /* 0x000f2800000e0000 */
[----:B------:R-:W5:Y:S01]  /*9180*/  SHFL.BFLY PT, R6, R2, 0x1, 0x1f ;  /* 0x0c201f0002067f89 */ /* 0x000f6200000e0000 */
[C---:B------:R-:W-:Y:S02]  /*9190*/  SHF.L.U32 R9, R28.reuse, 0x1, RZ ;  /* 0x000000011c097819 */ /* 0x040fe400000006ff */
[C---:B------:R-:W-:Y:S02]  /*91a0*/  SHF.L.U32 R10, R28.reuse, 0x4, RZ ;  /* 0x000000041c0a7819 */ /* 0x040fe400000006ff */
[----:B------:R-:W-:Y:S01]  /*91b0*/  LOP3.LUT R9, R9, 0x6, RZ, 0xc0, !PT ;  /* 0x0000000609097812 */ /* 0x000fe200078ec0ff */
[----:B-1----:R-:W-:Y:S01]  /*91c0*/  FADD.FTZ R20, R5, R20 ;  /* 0x0000001405147221 */ /* 0x002fe20000010000 */
[----:B------:R-:W-:-:S03]  /*91d0*/  SHF.L.U32 R26, R28, 0x2, RZ ;  /* 0x000000021c1a7819 */ /* 0x000fc600000006ff */
[----:B------:R-:W1:Y:S01]  /*91e0*/  MUFU.RCP R5, R20 ;  /* 0x0000001400057308 */ /* 0x000e620000001000 */
[----:B--2---:R-:W-:Y:S01]  /*91f0*/  FADD.FTZ R21, R4, R21 ;  /* 0x0000001504157221 */ /* 0x004fe20000010000 */
[----:B------:R-:W-:Y:S01]  /*9200*/  SHF.L.U32 R4, R28, 0x3, RZ ;  /* 0x000000031c047819 */ /* 0x000fe200000006ff */
[----:B----4-:R-:W-:Y:S01]  /*9210*/  FADD.FTZ R23, R0, R7 ;  /* 0x0000000700177221 */ /* 0x010fe20000010000 */
[----:B------:R-:W-:Y:S02]  /*9220*/  LOP3.LUT R0, R9, 0x3e00, R10, 0xf8, !PT ;  /* 0x00003e0009007812 */ /* 0x000fe400078ef80a */
[----:B------:R-:W-:Y:S01]  /*9230*/  FSETP.NE.FTZ.AND P5, PT, R20, RZ, PT ;  /* 0x000000ff1400720b */ /* 0x000fe20003fb5000 */
[----:B-----5:R-:W-:Y:S01]  /*9240*/  FADD.FTZ R22, R2, R6 ;  /* 0x0000000602167221 */ /* 0x020fe20000010000 */
[----:B------:R-:W-:Y:S01]  /*9250*/  LOP3.LUT R2, R0, 0x20, R4, 0xf8, !PT ;  /* 0x0000002000027812 */ /* 0x000fe200078ef804 */
[----:B------:R-:W2:Y:S01]  /*9260*/  MUFU.RCP R8, R21 ;  /* 0x0000001500087308 */ /* 0x000ea20000001000 */
[----:B------:R-:W-:-:S02]  /*9270*/  LOP3.LUT R7, R4, 0xc0, RZ, 0xc0, !PT ;  /* 0x000000c004077812 */ /* 0x000fc400078ec0ff */
[----:B------:R-:W-:Y:S02]  /*9280*/  FSETP.NE.FTZ.AND P4, PT, R21, RZ, PT ;  /* 0x000000ff1500720b */ /* 0x000fe40003f95000 */
[----:B------:R-:W-:Y:S02]  /*9290*/  LOP3.LUT R4, R7, 0x18, R28, 0xf8, !PT ;  /* 0x0000001807047812 */ /* 0x000fe400078ef81c */
[----:B-1----:R-:W-:Y:S01]  /*92a0*/  FSEL R0, R5, 1, P5 ;  /* 0x3f80000005007808 */ /* 0x002fe20002800000 */
[----:B------:R-:W1:Y:S01]  /*92b0*/  MUFU.RCP R6, R22 ;  /* 0x0000001600067308 */ /* 0x000e620000001000 */
[----:B------:R-:W-:Y:S02]  /*92c0*/  FSETP.NE.FTZ.AND P2, PT, R23, RZ, PT ;  /* 0x000000ff1700720b */ /* 0x000fe40003f55000 */
[----:B------:R-:W-:Y:S01]  /*92d0*/  LOP3.LUT R24, R2, R4, RZ, 0xfc, !PT ;  /* 0x0000000402187212 */ /* 0x000fe200078efcff */
[C---:B------:R-:W-:Y:S01]  /*92e0*/  FMUL.FTZ R140, R0.reuse, R140 ;  /* 0x0000008c008c7220 */ /* 0x040fe20000410000 */
[C---:B------:R-:W-:Y:S01]  /*92f0*/  FMUL.FTZ R141, R0.reuse, R141 ;  /* 0x0000008d008d7220 */ /* 0x040fe20000410000 */
[C---:B------:R-:W-:Y:S01]  /*9300*/  FMUL.FTZ R148, R0.reuse, R148 ;  /* 0x0000009400947220 */ /* 0x040fe20000410000 */
[----:B------:R-:W-:Y:S01]  /*9310*/  FMUL.FTZ R149, R0, R149 ;  /* 0x0000009500957220 */ /* 0x000fe20000410000 */
[----:B------:R-:W4:Y:S01]  /*9320*/  MUFU.RCP R5, R23 ;  /* 0x0000001700057308 */ /* 0x000f220000001000 */
[----:B--2---:R-:W-:Y:S01]  /*9330*/  FSEL R4, R8, 1, P4 ;  /* 0x3f80000008047808 */ /* 0x004fe20002000000 */
[C---:B------:R-:W-:Y:S01]  /*9340*/  FMUL.FTZ R152, R0.reuse, R152 ;  /* 0x0000009800987220 */ /* 0x040fe20000410000 */
[C---:B------:R-:W-:Y:S01]  /*9350*/  FMUL.FTZ R13, R0.reuse, R153 ;  /* 0x00000099000d7220 */ /* 0x040fe20000410000 */
[C---:B------:R-:W-:Y:S01]  /*9360*/  FMUL.FTZ R164, R0.reuse, R164 ;  /* 0x000000a400a47220 */ /* 0x040fe20000410000 */
[----:B------:R-:W-:Y:S01]  /*9370*/  FMUL.FTZ R11, R0, R165 ;  /* 0x000000a5000b7220 */ /* 0x000fe20000410000 */
[----:B------:R-:W-:Y:S01]  /*9380*/  FSETP.NE.FTZ.AND P3, PT, R22, RZ, PT ;  /* 0x000000ff1600720b */ /* 0x000fe20003f75000 */
[C---:B------:R-:W-:Y:S01]  /*9390*/  FMUL.FTZ R142, R4.reuse, R142 ;  /* 0x0000008e048e7220 */ /* 0x040fe20000410000 */
[----:B------:R-:W-:Y:S01]  /*93a0*/  FMUL.FTZ R143, R4, R143 ;  /* 0x0000008f048f7220 */ /* 0x000fe20000410000 */
[----:B------:R-:W-:Y:S01]  /*93b0*/  LOP3.LUT R25, R26, 0x20, RZ, 0xc0, !PT ;  /* 0x000000201a197812 */ /* 0x000fe200078ec0ff */
[----:B------:R-:W-:Y:S01]  /*93c0*/  FMUL.FTZ R150, R4, R150 ;  /* 0x0000009604967220 */ /* 0x000fe20000410000 */
[----:B-1----:R-:W-:Y:S01]  /*93d0*/  FSEL R2, R6, 1, P3 ;  /* 0x3f80000006027808 */ /* 0x002fe20001800000 */
[C---:B------:R-:W-:Y:S01]  /*93e0*/  FMUL.FTZ R7, R4.reuse, R151 ;  /* 0x0000009704077220 */ /* 0x040fe20000410000 */
[----:B------:R-:W-:Y:S01]  /*93f0*/  F2FP.F16.F32.PACK_AB R6, R141, R140 ;  /* 0x0000008c8d06723e */ /* 0x000fe200000000ff */
[C---:B------:R-:W-:Y:S01]  /*9400*/  FMUL.FTZ R154, R4.reuse, R154 ;  /* 0x0000009a049a7220 */ /* 0x040fe20000410000 */
[C---:B------:R-:W-:Y:S01]  /*9410*/  FMUL.FTZ R12, R4.reuse, R155 ;  /* 0x0000009b040c7220 */ /* 0x040fe20000410000 */
[C---:B------:R-:W-:Y:S01]  /*9420*/  FMUL.FTZ R166, R4.reuse, R166 ;  /* 0x000000a604a67220 */ /* 0x040fe20000410000 */
[----:B----4-:R-:W-:Y:S01]  /*9430*/  FSEL R0, R5, 1, P2 ;  /* 0x3f80000005007808 */ /* 0x010fe20001000000 */
[----:B------:R-:W-:Y:S01]  /*9440*/  FMUL.FTZ R10, R4, R167 ;  /* 0x000000a7040a7220 */ /* 0x000fe20000410000 */
        /* <DEDUP_REMOVED lines=19> */
[----:B------:R-:W-:Y:S01]  /*9580*/  F2FP.F16.F32.PACK_AB R2, R149, R148 ;  /* 0x000000949502723e */ /* 0x000fe200000000ff */
[----:B------:R-:W2:Y:S01]  /*9590*/  LDCU.U8 UR4, c[0x0][0x548] ;  /* 0x0000a900ff0477ac */ /* 0x000ea20008000000 */
[----:B------:R-:W-:Y:S01]  /*95a0*/  IADD3 R4, PT, PT, R0, -R25, RZ ;  /* 0x8000001900047210 */ /* 0x000fe20007ffe0ff */
        /* <DEDUP_REMOVED lines=16> */
[----:B-1----:R-:W-:Y:S02]  /*96b0*/  LOP3.LUT R6, R26, 0x40, RZ, 0xc0, !PT ;  /* 0x000000401a067812 */ /* 0x002fe400078ec0ff */
[----:B------:R-:W-:Y:S01]  /*96c0*/  F2FP.F16.F32.PACK_AB R18, R18, R158 ;  /* 0x0000009e1212723e */ /* 0x000fe200000000ff */
[----:B------:R1:W-:Y:S01]  /*96d0*/  STS [R4+0x1210], R14 ;  /* 0x0012100e04007388 */ /* 0x0003e20000000800 */
[----:B------:R-:W-:-:S02]  /*96e0*/  F2FP.F16.F32.PACK_AB R17, R17, R160 ;  /* 0x000000a01111723e */ /* 0x000fc400000000ff */
[----:B------:R-:W-:Y:S02]  /*96f0*/  F2FP.F16.F32.PACK_AB R16, R16, R162 ;  /* 0x000000a21010723e */ /* 0x000fe400000000ff */
[----:B----4-:R-:W-:Y:S02]  /*9700*/  IADD3 R2, PT, PT, R0, -R6, RZ ;  /* 0x8000000600027210 */ /* 0x010fe40007ffe0ff */
[----:B------:R-:W4:Y:S01]  /*9710*/  @P1 LDC R6, c[0x0][0x430] ;  /* 0x00010c00ff061b82 */ /* 0x000f220000000800 */
[----:B-----5:R4:W4:Y:S02]  /*9720*/  @P4 MUFU.LG2 R7, R21 ;  /* 0x0000001500074308 */ /* 0x0209240000000c00 */
[----:B------:R-:W-:Y:S04]  /*9730*/  STS [R2+0x20], R13 ;  /* 0x0000200d02007388 */ /* 0x000fe80000000800 */
[----:B------:R5:W-:Y:S01]  /*9740*/  STS [R2+0x220], R12 ;  /* 0x0002200c02007388 */ /* 0x000be20000000800 */
[----:B---3--:R-:W3:Y:S01]  /*9750*/  @P5 LDC R9, c[0x0][0x458] ;  /* 0x00011600ff095b82 */ /* 0x008ee20000000800 */
[----:B--2---:R-:W-:-:S05]  /*9760*/  IADD3 R0, PT, PT, -R25, R2, RZ ;  /* 0x0000000219007210 */ /* 0x004fca0007ffe1ff */
[----:B------:R-:W-:Y:S02]  /*9770*/  STS [R0+0x30], R11 ;  /* 0x0000300b00007388 */ /* 0x000fe40000000800 */
[----:B------:R-:W2:Y:S01]  /*9780*/  @P4 LDC R8, c[0x0][0x458] ;  /* 0x00011600ff084b82 */ /* 0x000ea20000000800 */
[----:B-1----:R1:W1:Y:S01]  /*9790*/  @P3 MUFU.LG2 R14, R22 ;  /* 0x00000016000e3308 */ /* 0x0022620000000c00 */
[----:B------:R1:W-:Y:S04]  /*97a0*/  STS [R0+0x230], R10 ;  /* 0x0002300a00007388 */ /* 0x0003e80000000800 */
[----:B------:R-:W-:Y:S02]  /*97b0*/  STS [R2+0x1020], R19 ;  /* 0x0010201302007388 */ /* 0x000fe40000000800 */
[----:B------:R-:W4:Y:S02]  /*97c0*/  @P1 LDC.64 R4, c[0x0][0x430] ;  /* 0x00010c00ff041b82 */ /* 0x000f240000000a00 */
[----:B------:R4:W-:Y:S04]  /*97d0*/  STS [R2+0x1220], R18 ;  /* 0x0012201202007388 */ /* 0x0009e80000000800 */
[----:B------:R3:W-:Y:S02]  /*97e0*/  STS [R0+0x1030], R17 ;  /* 0x0010301100007388 */ /* 0x0007e40000000800 */
[----:B-----5:R-:W2:Y:S02]  /*97f0*/  LDC.64 R12, c[0x0][0x400] ;  /* 0x00010000ff0c7b82 */ /* 0x020ea40000000a00 */
[----:B------:R5:W-:Y:S01]  /*9800*/  STS [R0+0x1230], R16 ;  /* 0x0012301000007388 */ /* 0x000be20000000800 */
[----:B-1----:R1:W1:Y:S01]  /*9810*/  @P5 MUFU.LG2 R10, R20 ;  /* 0x00000014000a5308 */ /* 0x0022620000000c00 */
[----:B----4-:R-:W-:-:S04]  /*9820*/  @P1 IMAD R2, R5, R4, RZ ;  /* 0x0000000405021224 */ /* 0x010fc800078e02ff */
[----:B---3--:R-:W3:Y:S01]  /*9830*/  LDC R17, c[0x0][0x434] ;  /* 0x00010d00ff117b82 */ /* 0x008ee20000000800 */
[----:B-----5:R-:W-:Y:S01]  /*9840*/  @P1 MOV R0, 0x1 ;  /* 0x0000000100001802 */ /* 0x020fe20000000f00 */
[----:B-1----:R-:W-:Y:S06]  /*9850*/  @P1 BRA `(.L_x_581) ;  /* 0x0000000000281947 */ /* 0x002fec0003800000 */
[----:B------:R-:W-:Y:S01]  /*9860*/  ISETP.NE.AND P0, PT, RZ, UR4, PT ;  /* 0x00000004ff007c0c */ /* 0x000fe2000bf05270 */
[----:B------:R-:W1:-:S12]  /*9870*/  LDC R5, c[0x0][0x3e0] ;  /* 0x0000f800ff057b82 */ /* 0x000e580000000800 */
[----:B------:R-:W4:Y:S01]  /*9880*/  @P0 LDC R2, c[0x0][0x454] ;  /* 0x00011500ff020b82 */ /* 0x000f220000000800 */
[----:B------:R-:W-:Y:S02]  /*9890*/  @P0 MOV R6, 0x1 ;  /* 0x0000000100060802 */ /* 0x000fe40000000f00 */
[----:B------:R-:W-:-:S05]  /*98a0*/  @!P0 MOV R6, 0x1 ;  /* 0x0000000100068802 */ /* 0x000fca0000000f00 */
[----:B------:R-:W1:Y:S08]  /*98b0*/  @P0 LDC R0, c[0x0][0x454] ;  /* 0x00011500ff000b82 */ /* 0x000e700000000800 */
[----:B------:R-:W5:Y:S08]  /*98c0*/  @!P0 LDC R4, c[0x0][0x434] ;  /* 0x00010d00ff048b82 */ /* 0x000f700000000800 */
[----:B------:R-:W2:Y:S01]  /*98d0*/  @!P0 LDC R2, c[0x0][0x434] ;  /* 0x00010d00ff028b82 */ /* 0x000ea20000000800 */
[----:B-1----:R-:W-:-:S02]  /*98e0*/  @P0 IMAD R0, R0, R5, RZ ;  /* 0x0000000500000224 */ /* 0x002fc400078e02ff */
[----:B----45:R-:W-:-:S07]  /*98f0*/  @!P0 IMAD R0, R4, R5, RZ ;  /* 0x0000000504008224 */ /* 0x030fce00078e02ff */
.L_x_581:
[----:B------:R-:W4:Y:S01]  /*9900*/  LDL.LU.64 R18, [R1+0x8] ;  /* 0x0000080001127983 */ /* 0x000f220000300a00 */
[----:B------:R-:W1:Y:S01]  /*9910*/  @P2 LDC R15, c[0x0][0x458] ;  /* 0x00011600ff0f2b82 */ /* 0x000e620000000800 */
[----:B------:R-:W-:Y:S01]  /*9920*/  @P5 FMUL.FTZ R5, R10, 0.69314718246459960938 ;  /* 0x3f3172180a055820 */ /* 0x000fe20000410000 */
[----:B------:R-:W-:-:S06]  /*9930*/  @P4 FMUL.FTZ R4, R7, 0.69314718246459960938 ;  /* 0x3f31721807044820 */ /* 0x000fcc0000410000 */
[----:B------:R-:W-:Y:S01]  /*9940*/  BAR.SYNC.DEFER_BLOCKING 0x0 ;  /* 0x0000000000007b1d */ /* 0x000fe20000010000 */
[----:B------:R-:W-:Y:S01]  /*9950*/  ISETP.NE.AND P1, PT, RZ, UR4, !P1 ;  /* 0x00000004ff007c0c */ /* 0x000fe2000cf25270 */
[----:B--2---:R-:W-:Y:S01]  /*9960*/  IMAD R2, R2, UR6, RZ ;  /* 0x0000000602027c24 */ /* 0x004fe2000f8e02ff */
[----:B------:R-:W-:Y:S01]  /*9970*/  MOV R30, 0x7f800000 ;  /* 0x7f800000001e7802 */ /* 0x000fe20000000f00 */
[----:B------:R-:W-:Y:S01]  /*9980*/  @P5 FFMA.FTZ R30, R38, R9, R5 ;  /* 0x00000009261e5223 */ /* 0x000fe20000010005 */
[----:B------:R-:W-:-:S03]  /*9990*/  MOV R27, 0x7f800000 ;  /* 0x7f800000001b7802 */ /* 0x000fc60000000f00 */
[----:B------:R-:W2:Y:S01]  /*99a0*/  @P3 LDC R16, c[0x0][0x458] ;  /* 0x00011600ff103b82 */ /* 0x000ea20000000800 */
[----:B------:R-:W5:Y:S01]  /*99b0*/  @P2 MUFU.LG2 R11, R23 ;  /* 0x00000017000b2308 */ /* 0x000f620000000c00 */
[----:B------:R-:W-:Y:S01]  /*99c0*/  @P4 FFMA.FTZ R27, R37, R8, R4 ;  /* 0x00000008251b4223 */ /* 0x000fe20000010004 */
[----:B------:R-:W-:Y:S01]  /*99d0*/  MOV R5, RZ ;  /* 0x000000ff00057202 */ /* 0x000fe20000000f00 */
[----:B------:R-:W-:Y:S01]  /*99e0*/  @P3 FMUL.FTZ R9, R14, 0.69314718246459960938 ;  /* 0x3f3172180e093820 */ /* 0x000fe20000410000 */
[----:B------:R-:W-:Y:S01]  /*99f0*/  LOP3.LUT P5, RZ, R28, 0x3, RZ, 0xc0, !PT ;  /* 0x000000031cff7812 */ /* 0x000fe200078ac0ff */
[----:B------:R-:W-:Y:S01]  /*9a00*/  BSSY.RECONVERGENT B0, `(.L_x_582) ;  /* 0x0000040000007945 */ /* 0x000fe20003800200 */
[----:B------:R-:W-:Y:S01]  /*9a10*/  MOV R10, 0x7f800000 ;  /* 0x7f800000000a7802 */ /* 0x000fe20000000f00 */
[----:B------:R-:W3:Y:S01]  /*9a20*/  LDC.64 R32, c[0x0][0x410] ;  /* 0x00010400ff207b82 */ /* 0x000ee20000000a00 */
[----:B------:R-:W-:Y:S01]  /*9a30*/  @!P1 IMAD R2, R0, UR7, R2 ;  /* 0x0000000700029c24 */ /* 0x000fe2000f8e0202 */
[----:B------:R-:W-:Y:S01]  /*9a40*/  MOV R26, 0x7f800000 ;  /* 0x7f800000001a7802 */ /* 0x000fe20000000f00 */
[----:B------:R-:W-:-:S05]  /*9a50*/  IMAD R0, R252, R6, RZ ;  /* 0x00000006fc007224 */ /* 0x000fca00078e02ff */
[----:B------:R-:W3:Y:S01]  /*9a60*/  LDC.64 R20, c[0x0][0x408] ;  /* 0x00010200ff147b82 */ /* 0x000ee20000000a00 */
[----:B------:R-:W-:Y:S01]  /*9a70*/  SHF.R.S32.HI R7, RZ, 0x1f, R0 ;  /* 0x0000001fff077819 */ /* 0x000fe20000011400 */
[----:B------:R2:W3:Y:S01]  /*9a80*/  LDS.128 R44, [R201] ;  /* 0x00000000c92c7984 */ /* 0x0004e20000000c00 */
[----:B-----5:R-:W-:-:S03]  /*9a90*/  @P2 FMUL.FTZ R8, R11, 0.69314718246459960938 ;  /* 0x3f3172180b082820 */ /* 0x020fc60000410000 */
[----:B------:R2:W3:Y:S01]  /*9aa0*/  LDS.128 R40, [R201+0x800] ;  /* 0x00080000c9287984 */ /* 0x0004e20000000c00 */
[----:B-1----:R-:W-:Y:S01]  /*9ab0*/  @P2 FFMA.FTZ R10, R3, R15, R8 ;  /* 0x0000000f030a2223 */ /* 0x002fe20000010008 */
[----:B--2---:R-:W-:Y:S01]  /*9ac0*/  @P3 FFMA.FTZ R26, R36, R16, R9 ;  /* 0x00000010241a3223 */ /* 0x004fe20000010009 */
[----:B----4-:R-:W-:-:S05]  /*9ad0*/  MOV R4, R18 ;  /* 0x0000001200047202 */ /* 0x010fca0000000f00 */
[----:B------:R-:W-:-:S04]  /*9ae0*/  IMAD.WIDE.U32 R18, R12, UR7, R4 ;  /* 0x000000070c127c25 */ /* 0x000fc8000f8e0004 */
[----:B---3--:R-:W-:Y:S02]  /*9af0*/  IMAD R5, R17, UR7, RZ ;  /* 0x0000000711057c24 */ /* 0x008fe4000f8e02ff */
[----:B------:R-:W-:-:S03]  /*9b00*/  IMAD R11, R13, UR7, R19 ;  /* 0x000000070d0b7c24 */ /* 0x000fc6000f8e0213 */
[----:B------:R-:W-:Y:S02]  /*9b10*/  SEL R4, R5, RZ, P1 ;  /* 0x000000ff05047207 */ /* 0x000fe40000800000 */
[----:B------:R-:W-:Y:S02]  /*9b20*/  SHF.R.S32.HI R5, RZ, 0x1f, R5 ;  /* 0x0000001fff057819 */ /* 0x000fe40000011405 */
[--C-:B------:R-:W-:Y:S02]  /*9b30*/  IADD3 R4, P4, P0, R0, R4, R2.reuse ;  /* 0x0000000400047210 */ /* 0x100fe4000789e002 */
[----:B------:R-:W-:Y:S02]  /*9b40*/  SEL R0, R5, RZ, P1 ;  /* 0x000000ff05007207 */ /* 0x000fe40000800000 */
[----:B------:R-:W-:-:S04]  /*9b50*/  SHF.R.S32.HI R2, RZ, 0x1f, R2 ;  /* 0x0000001fff027819 */ /* 0x000fc80000011402 */
[----:B------:R-:W-:Y:S01]  /*9b60*/  IADD3.X R3, PT, PT, R7, R0, R2, P4, P0 ;  /* 0x0000000007037210 */ /* 0x000fe200027e0402 */
[----:B------:R-:W-:Y:S06]  /*9b70*/  @P5 BRA `(.L_x_583) ;  /* 0x0000000000a05947 */ /* 0x000fec0003800000 */
[--C-:B------:R-:W-:Y:S02]  /*9b80*/  SHF.R.U32.HI R0, RZ, 0x1, R28.reuse ;  /* 0x00000001ff007819 */ /* 0x100fe4000001161c */
[----:B------:R-:W-:Y:S02]  /*9b90*/  SHF.R.U32.HI R2, RZ, 0x2, R28 ;  /* 0x00000002ff027819 */ /* 0x000fe4000001161c */
[----:B------:R-:W-:-:S04]  /*9ba0*/  LOP3.LUT R0, R0, 0x30, RZ, 0xc0, !PT ;  /* 0x0000003000007812 */ /* 0x000fc800078ec0ff */
[----:B------:R-:W-:Y:S01]  /*9bb0*/  LOP3.LUT R0, R0, 0x7, R2, 0xf8, !PT ;  /* 0x0000000700007812 */ /* 0x000fe200078ef802 */
[----:B------:R-:W-:-:S03]  /*9bc0*/  IMAD.IADD R2, R17, 0x1, -R252 ;  /* 0x0000000111027824 */ /* 0x000fc600078e0afc */
        /* <DEDUP_REMOVED lines=8> */
[----:B------:R-:W-:-:S03]  /*9c50*/  @!P6 IMAD R2, R0, R6, RZ ;  /* 0x000000060002e224 */ /* 0x000fc600078e02ff */
[-C--:B------:R-:W-:Y:S02]  /*9c60*/  @!P5 IMAD R0, R5, R6.reuse, RZ ;  /* 0x000000060500d224 */ /* 0x080fe400078e02ff */
[----:B------:R-:W-:Y:S01]  /*9c70*/  @!P4 IMAD R5, R7, R6, RZ ;  /* 0x000000060705c224 */ /* 0x000fe200078e02ff */
[----:B------:R-:W-:Y:S01]  /*9c80*/  @!P6 IADD3 R12, P0, PT, R2, R4, RZ ;  /* 0x00000004020ce210 */ /* 0x000fe20007f1e0ff */
[----:B------:R-:W2:Y:S01]  /*9c90*/  @!P5 LDC.64 R22, c[0x0][0x420] ;  /* 0x00010800ff16db82 */ /* 0x000ea20000000a00 */
[----:B------:R-:W-:Y:S01]  /*9ca0*/  @!P3 IMAD R9, R9, R6, RZ ;  /* 0x000000060909b224 */ /* 0x000fe200078e02ff */
[-C--:B------:R-:W-:Y:S02]  /*9cb0*/  @!P5 IADD3 R7, P2, PT, R0, R4.reuse, RZ ;  /* 0x000000040007d210 */ /* 0x080fe40007f5e0ff */
[----:B------:R-:W-:Y:S02]  /*9cc0*/  @!P4 IADD3 R14, P1, PT, R5, R4, RZ ;  /* 0x00000004050ec210 */ /* 0x000fe40007f3e0ff */
[----:B------:R-:W-:-:S02]  /*9cd0*/  @!P6 LEA.HI.X.SX32 R2, R2, R3, 0x1, P0 ;  /* 0x000000030202e211 */ /* 0x000fc400000f0eff */
[----:B------:R-:W3:Y:S01]  /*9ce0*/  @!P4 LDC.64 R24, c[0x0][0x420] ;  /* 0x00010800ff18cb82 */ /* 0x000ee20000000a00 */
[-C--:B------:R-:W-:Y:S02]  /*9cf0*/  @!P4 LEA.HI.X.SX32 R5, R5, R3.reuse, 0x1, P1 ;  /* 0x000000030505c211 */ /* 0x080fe400008f0eff */
[C---:B------:R-:W-:Y:S02]  /*9d00*/  @!P3 IADD3 R13, P0, PT, R9.reuse, R4, RZ ;  /* 0x00000004090db210 */ /* 0x040fe40007f1e0ff */
[-C--:B------:R-:W-:Y:S02]  /*9d10*/  @!P5 LEA.HI.X.SX32 R0, R0, R3.reuse, 0x1, P2 ;  /* 0x000000030000d211 */ /* 0x080fe400010f0eff */
[----:B------:R-:W-:Y:S01]  /*9d20*/  @!P3 LEA.HI.X.SX32 R3, R9, R3, 0x1, P0 ;  /* 0x000000030903b211 */ /* 0x000fe200000f0eff */
[----:B------:R-:W4:Y:S01]  /*9d30*/  @!P3 LDC.64 R28, c[0x0][0x420] ;  /* 0x00010800ff1cbb82 */ /* 0x000f220000000a00 */
[----:B-1----:R-:W-:-:S04]  /*9d40*/  @!P6 LEA R8, P2, R12, R16, 0x2 ;  /* 0x000000100c08e211 */ /* 0x002fc800078410ff */
[----:B------:R-:W-:Y:S02]  /*9d50*/  @!P6 LEA.HI.X R9, R12, R17, R2, 0x2, P2 ;  /* 0x000000110c09e211 */ /* 0x000fe400010f1402 */
        /* <DEDUP_REMOVED lines=10> */
.L_x_583:
[----:B------:R-:W-:Y:S05]  /*9e00*/  BSYNC.RECONVERGENT B0 ;  /* 0x0000000000007941 */ /* 0x000fea0003800200 */
.L_x_582:
[----:B-1----:R-:W2:Y:S01]  /*9e10*/  LDL.LU.64 R4, [R1] ;  /* 0x0000000001047983 */ /* 0x002ea20000300a00 */
        /* <DEDUP_REMOVED lines=25> */
.L_x_584:
        /* <DEDUP_REMOVED lines=13> */
.L_x_1360:


//--------------------- .text._ZN5flash16flash_fwd_kernelI23Flash_fwd_kernel_traitsILi32ELi128ELi128ELi4ELb0ELb0EN7cutlass6half_tE19Flash_kernel_traitsILi32ELi128ELi128ELi4ES3_EELb1ELb0ELb0ELb1ELb0ELb0ELb0ELb0EEEvNS_16Flash_fwd_paramsE --------------------------
	.section	.text._ZN5flash16flash_fwd_kernelI23Flash_fwd_kernel_traitsILi32ELi128ELi128ELi4ELb0ELb0EN7cutlass6half_tE19Flash_kernel_traitsILi32ELi128ELi128ELi4ES3_EELb1ELb0ELb0ELb1ELb0ELb0ELb0ELb0EEEvNS_16Flash_fwd_paramsE,"ax",@progbits
	.align	128
        .global         _ZN5flash16flash_fwd_kernelI23Flash_fwd_kernel_traitsILi32ELi128ELi128ELi4ELb0ELb0EN7cutlass6half_tE19Flash_kernel_traitsILi32ELi128ELi128ELi4ES3_EELb1ELb0ELb0ELb1ELb0ELb0ELb0ELb0EEEvNS_16Flash_fwd_paramsE
        .type           _ZN5flash16flash_fwd_kernelI23Flash_fwd_kernel_traitsILi32ELi128ELi128ELi4ELb0ELb0EN7cutlass6half_tE19Flash_kernel_traitsILi32ELi128ELi128ELi4ES3_EELb1ELb0ELb0ELb1ELb0ELb0ELb0ELb0EEEvNS_16Flash_fwd_paramsE,@function
        .size           _ZN5flash16flash_fwd_kernelI23Flash_fwd_kernel_traitsILi32ELi128ELi128ELi4ELb0ELb0EN7cutlass6half_tE19Flash_kernel_traitsILi32ELi128ELi128ELi4ES3_EELb1ELb0ELb0ELb1ELb0ELb0ELb0ELb0EEEvNS_16Flash_fwd_paramsE,(.L_x_1361 - _ZN5flash16flash_fwd_kernelI23Flash_fwd_kernel_traitsILi32ELi128ELi128ELi4ELb0ELb0EN7cutlass6half_tE19Flash_kernel_traitsILi32ELi128ELi128ELi4ES3_EELb1ELb0ELb0ELb1ELb0ELb0ELb0ELb0EEEvNS_16Flash_fwd_paramsE)
        .other          _ZN5flash16flash_fwd_kernelI23Flash_fwd_kernel_traitsILi32ELi128ELi128ELi4ELb0ELb0EN7cutlass6half_tE19Flash_kernel_traitsILi32ELi128ELi128ELi4ES3_EELb1ELb0ELb0ELb1ELb0ELb0ELb0ELb0EEEvNS_16Flash_fwd_paramsE,@"STO_CUDA_ENTRY STV_DEFAULT"
_ZN5flash16flash_fwd_kernelI23Flash_fwd_kernel_traitsILi32ELi128ELi128ELi4ELb0ELb0EN7cutlass6half_tE19Flash_kernel_traitsILi32ELi128ELi128ELi4ES3_EELb1ELb0ELb0ELb1ELb0ELb0ELb0ELb0EEEvNS_16Flash_fwd_paramsE:
.text._ZN5flash16flash_fwd_kernelI23Flash_fwd_kernel_traitsILi32ELi128ELi128ELi4ELb0ELb0EN7cutlass6half_tE19Flash_kernel_traitsILi32ELi128ELi128ELi4ES3_EELb1ELb0ELb0ELb1ELb0ELb0ELb0ELb0EEEvNS_16Flash_fwd_paramsE:
        /* <DEDUP_REMOVED lines=12> */
[----:B------:R-:W2:Y:S01]  /*00c0*/  LDCU.64 UR4, c[0x0][0x510] ;  /* 0x0000a200ff0477ac */ /* 0x000ea20008000a00 */
[----:B------:R-:W2:Y:S01]  /*00d0*/  S2R R116, SR_CTAID.Z ;  /* 0x0000000000747919 */ /* 0x000ea20000002700 */
[----:B------:R-:W2:Y:S01]  /*00e0*/  S2R R244, SR_TID.X ;  /* 0x0000000000f47919 */ /* 0x000ea20000002100 */
[----:B------:R-:W-:-:S03]  /*00f0*/  IMAD.MOV.U32 R22, RZ, RZ, -0x1 ;  /* 0xffffffffff167424 */ /* 0x000fc600078e00ff */
[----:B------:R-:W2:Y:S06]  /*0100*/  LDC.64 R6, c[0x0][0x468] ;  /* 0x00011a00ff067b82 */ /* 0x000eac0000000a00 */
[----:B---3--:R-:W-:Y:S02]  /*0110*/  @P5 IMAD.MOV.U32 R2, RZ, RZ, R118 ;  /* 0x000000ffff025224 */ /* 0x008fe400078e0076 */
[----:B----4-:R-:W-:-:S06]  /*0120*/  @P5 IMAD.MOV.U32 R3, RZ, RZ, R119 ;  /* 0x000000ffff035224 */ /* 0x010fcc00078e0077 */
[----:B-1----:R-:W3:Y:S01]  /*0130*/  @P5 LDG.E.64 R2, desc[UR14][R2.64] ;  /* 0x0000000e02025981 */ /* 0x002ee2000c1e1b00 */
[----:B--2---:R-:W-:Y:S02]  /*0140*/  IMAD.U32 R220, RZ, RZ, UR4 ;  /* 0x00000004ffdc7e24 */ /* 0x004fe4000f8e00ff */
[----:B------:R-:W-:Y:S01]  /*0150*/  IMAD.U32 R221, RZ, RZ, UR5 ;  /* 0x00000005ffdd7e24 */ /* 0x000fe2000f8e00ff */
[----:B------:R-:W1:Y:S05]  /*0160*/  LDCU.64 UR4, c[0x0][0x478] ;  /* 0x00008f00ff0477ac */ /* 0x000e6a0008000a00 */
[----:B------:R-:W2:Y:S01]  /*0170*/  @P5 LDG.E.64 R220, desc[UR14][R220.64] ;  /* 0x0000000edcdc5981 */ /* 0x000ea2000c1e1b00 */
[----:B------:R-:W-:Y:S01]  /*0180*/  ISETP.NE.U32.AND P3, PT, RZ, UR8, PT ;  /* 0x00000008ff007c0c */ /* 0x000fe2000bf65070 */
[----:B------:R-:W-:Y:S01]  /*0190*/  IMAD.WIDE.U32 R8, R242, 0x4, R8 ;  /* 0x00000004f2087825 */ /* 0x000fe200078e0008 */
[----:B------:R-:W-:-:S02]  /*01a0*/  ISETP.NE.U32.AND P1, PT, RZ, UR6, PT ;  /* 0x00000006ff007c0c */ /* 0x000fc4000bf25070 */
[--C-:B------:R-:W-:Y:S01]  /*01b0*/  LOP3.LUT R0, R116, R243, R242.reuse, 0xfe, !PT ;  /* 0x000000f374007212 */ /* 0x100fe200078efef2 */
[----:B------:R-:W-:Y:S01]  /*01c0*/  IMAD.SHL.U32 R12, R242, 0x4, RZ ;  /* 0x00000004f20c7824 */ /* 0x000fe200078e00ff */
[----:B------:R-:W-:Y:S02]  /*01d0*/  ISETP.NE.AND.EX P3, PT, RZ, UR9, PT, P3 ;  /* 0x00000009ff007c0c */ /* 0x000fe4000bf65330 */
[----:B------:R-:W-:Y:S02]  /*01e0*/  LOP3.LUT P6, RZ, R0, R244, RZ, 0xfc, !PT ;  /* 0x000000f400ff7212 */ /* 0x000fe400078cfcff */
[----:B------:R-:W3:Y:S01]  /*01f0*/  @P5 LDC R0, c[0x0][0x520] ;  /* 0x00014800ff005b82 */ /* 0x000ee20000000800 */
[----:B------:R-:W-:Y:S02]  /*0200*/  ISETP.NE.AND.EX P1, PT, RZ, UR7, PT, P1 ;  /* 0x00000007ff007c0c */ /* 0x000fe4000bf25310 */
[----:B-1----:R-:W-:Y:S02]  /*0210*/  ISETP.NE.U32.AND P0, PT, RZ, UR4, PT ;  /* 0x00000004ff007c0c */ /* 0x002fe4000bf05070 */
[----:B------:R-:W-:-:S02]  /*0220*/  SHF.R.U32.HI R11, RZ, 0x1e, R242 ;  /* 0x0000001eff0b7819 */ /* 0x000fc400000116f2 */
[----:B------:R-:W-:Y:S01]  /*0230*/  ISETP.NE.AND.EX P0, PT, RZ, UR5, PT, P0 ;  /* 0x00000005ff007c0c */ /* 0x000fe2000bf05300 */
[----:B------:R-:W-:Y:S01]  /*0240*/  IMAD.MOV.U32 R10, RZ, RZ, RZ ;  /* 0x000000ffff0a7224 */ /* 0x000fe200078e00ff */
[----:B------:R-:W-:Y:S02]  /*0250*/  ISETP.NE.U32.AND P2, PT, RZ, UR8, PT ;  /* 0x00000008ff007c0c */ /* 0x000fe4000bf45070 */
[----:B------:R-:W2:Y:S02]  /*0260*/  @!P6 LDC.64 R4, c[0x0][0x528] ;  /* 0x00014a00ff04eb82 */ /* 0x000ea40000000a00 */
[----:B------:R-:W-:Y:S02]  /*0270*/  ISETP.NE.AND.EX P2, PT, RZ, UR9, PT, P2 ;  /* 0x00000009ff007c0c */ /* 0x000fe4000bf45320 */
[----:B---3--:R-:W-:-:S05]  /*0280*/  @P5 IADD3 R118, P4, PT, R2, R0, RZ ;  /* 0x0000000002765210 */ /* 0x008fca0007f9e0ff */
[----:B------:R-:W-:Y:S02]  /*0290*/  @P5 IMAD.X R119, RZ, RZ, R3, P4 ;  /* 0x000000ffff775224 */ /* 0x000fe400020e0603 */
[----:B------:R-:W-:Y:S02]  /*02a0*/  @!P6 IMAD.MOV.U32 R2, RZ, RZ, R118 ;  /* 0x000000ffff02e224 */ /* 0x000fe400078e0076 */
[----:B------:R-:W-:Y:S01]  /*02b0*/  @!P6 IMAD.MOV.U32 R3, RZ, RZ, R119 ;  /* 0x000000ffff03e224 */ /* 0x000fe200078e0077 */
[----:B--2---:R-:W-:Y:S04]  /*02c0*/  @!P6 STG.E.64 desc[UR14][R4.64], R220 ;  /* 0x000000dc0400e986 */ /* 0x004fe8000c101b0e */
[----:B------:R1:W-:Y:S04]  /*02d0*/  @!P6 STG.E.64 desc[UR14][R4.64+0x8], R2 ;  /* 0x000008020400e986 */ /* 0x0003e8000c101b0e */
[----:B------:R-:W2:Y:S01]  /*02e0*/  @P3 LDG.E R22, desc[UR14][R8.64] ;  /* 0x0000000e08163981 */ /* 0x000ea2000c1e1900 */
[----:B-1----:R-:W-:-:S03]  /*02f0*/  @P1 IADD3 R4, P4, PT, R12, UR6, RZ ;  /* 0x000000060c041c10 */ /* 0x002fc6000ff9e0ff */
[----:B------:R1:W3:Y:S01]  /*0300*/  @P2 LDG.E R8, desc[UR14][R8.64+0x4] ;  /* 0x0000040e08082981 */ /* 0x0002e2000c1e1900 */
[----:B------:R-:W-:Y:S02]  /*0310*/  @P0 IADD3 R2, P3, PT, R12, UR4, RZ ;  /* 0x000000040c020c10 */ /* 0x000fe4000ff7e0ff */
[C---:B------:R-:W-:Y:S02]  /*0320*/  @P1 IADD3.X R5, PT, PT, R11.reuse, UR7, RZ, P4, !PT ;  /* 0x000000070b051c10 */ /* 0x040fe4000a7fe4ff */
[----:B------:R-:W-:-:S03]  /*0330*/  @P0 IADD3.X R3, PT, PT, R11, UR5, RZ, P3, !PT ;  /* 0x000000050b030c10 */ /* 0x000fc60009ffe4ff */
[----:B------:R4:W3:Y:S04]  /*0340*/  @P1 LDG.E R10, desc[UR14][R4.64] ;  /* 0x0000000e040a1981 */ /* 0x0008e8000c1e1900 */
[----:B------:R4:W3:Y:S01]  /*0350*/  @P0 LDG.E R0, desc[UR14][R2.64] ;  /* 0x0000000e02000981 */ /* 0x0008e2000c1e1900 */
[----:B------:R-:W4:Y:S01]  /*0360*/  LDCU.U8 UR4, c[0x0][0x532] ;  /* 0x0000a640ff0477ac */ /* 0x000f220008000000 */
[----:B------:R-:W3:Y:S01]  /*0370*/  @!P2 LDC R185, c[0x0][0x434] ;  /* 0x00010d00ffb9ab82 */ /* 0x000ee20000000800 */
[----:B------:R-:W-:-:S07]  /*0380*/  ISETP.EQ.U32.AND P4, PT, R6, RZ, PT ;  /* 0x000000ff0600720c */ /* 0x000fce0003f82070 */
[----:B-1----:R-:W1:Y:S08]  /*0390*/  @!P0 LDC R9, c[0x0][0x43c] ;  /* 0x00010f00ff098b82 */ /* 0x002e700000000800 */
[----:B----4-:R-:W4:Y:S01]  /*03a0*/  @!P0 LDC.64 R4, c[0x0][0x488] ;  /* 0x00012200ff048b82 */ /* 0x010f220000000a00 */
[----:B------:R-:W-:-:S05]  /*03b0*/  IADD3 R2, P1, PT, R12, R6, RZ ;  /* 0x000000060c027210 */ /* 0x000fca0007f3e0ff */
[----:B------:R-:W-:Y:S01]  /*03c0*/  IMAD.X R3, R11, 0x1, R7, P1 ;  /* 0x000000010b037824 */ /* 0x000fe200008e0607 */
[----:B------:R-:W-:-:S04]  /*03d0*/  ISETP.NE.U32.AND P1, PT, R6, RZ, PT ;  /* 0x000000ff0600720c */ /* 0x000fc80003f25070 */
[----:B------:R-:W-:Y:S02]  /*03e0*/  ISETP.NE.AND.EX P1, PT, R7, RZ, PT, P1 ;  /* 0x000000ff0700720c */ /* 0x000fe40003f25310 */
[----:B------:R-:W-:-:S04]  /*03f0*/  ISETP.NE.AND P3, PT, RZ, UR4, PT ;  /* 0x00000004ff007c0c */ /* 0x000fc8000bf65270 */
[----:B------:R-:W-:Y:S01]  /*0400*/  ISETP.EQ.OR.EX P4, PT, R7, RZ, !P3, P4 ;  /* 0x000000ff0700720c */ /* 0x000fe20005f82740 */
[----:B------:R-:W-:Y:S02]  /*0410*/  IMAD.MOV.U32 R11, RZ, RZ, -0x1 ;  /* 0xffffffffff0b7424 */ /* 0x000fe400078e00ff */
[----:B------:R-:W-:-:S10]  /*0420*/  IMAD.SHL.U32 R187, R243, 0x80, RZ ;  /* 0x00000080f3bb7824 */ /* 0x000fd400078e00ff */
[----:B------:R1:W5:Y:S04]  /*0430*/  @!P4 LDG.E R11, desc[UR14][R2.64] ;  /* 0x0000000e020bc981 */ /* 0x000368000c1e1900 */
[----:B--2---:R2:W-:Y:S01]  /*0440*/  STL [R1+0x78], R22 ;  /* 0x0000781601007387 */ /* 0x0045e20000100800 */
[----:B---3--:R-:W-:Y:S02]  /*0450*/  @P2 IMAD.IADD R185, R8, 0x1, -R22 ;  /* 0x0000000108b92824 */ /* 0x008fe400078e0a16 */
[----:B------:R-:W-:Y:S02]  /*0460*/  @P0 IMAD.IADD R80, R0, 0x1, -R10 ;  /* 0x0000000100500824 */ /* 0x000fe400078e0a0a */
[----:B------:R-:W3:Y:S01]  /*0470*/  @!P1 LDC R0, c[0x0][0x438] ;  /* 0x00010e00ff009b82 */ /* 0x000ee20000000800 */
[----:B----4-:R-:W-:-:S04]  /*0480*/  @!P0 ISETP.NE.U32.AND P2, PT, R4, RZ, PT ;  /* 0x000000ff0400820c */ /* 0x010fc80003f45070 */
[----:B------:R-:W-:Y:S02]  /*0490*/  @!P0 ISETP.NE.AND.EX P2, PT, R5, RZ, PT, P2 ;  /* 0x000000ff0500820c */ /* 0x000fe40003f45320 */
[----:B------:R-:W-:Y:S02]  /*04a0*/  ISETP.GT.AND P4, PT, R185, R187, PT ;  /* 0x000000bbb900720c */ /* 0x000fe40003f84270 */
[----:B-1----:R-:W-:Y:S01]  /*04b0*/  @!P0 SEL R4, R9, RZ, P2 ;  /* 0x000000ff09048207 */ /* 0x002fe20001000000 */
[----:B--2---:R-:W-:Y:S10]  /*04c0*/  @!P1 BRA `(.L_x_585) ;  /* 0x00000000000c9947 */ /* 0x004ff40003800000 */
[----:B---3--:R-:W2:Y:S02]  /*04d0*/  @P3 LDG.E R0, desc[UR14][R2.64+0x4] ;  /* 0x0000040e02003981 */ /* 0x008ea4000c1e1900 */
[----:B--2--5:R-:W-:-:S06]  /*04e0*/  @P3 IADD3 R0, PT, PT, R0, -R11, RZ ;  /* 0x8000000b00003210 */ /* 0x024fcc0007ffe0ff */
[----:B------:R1:W5:Y:S02]  /*04f0*/  @!P3 LDG.E R0, desc[UR14][R2.64] ;  /* 0x0000000e0200b981 */ /* 0x000364000c1e1900 */
.L_x_585:
[----:B---3-5:R-:W-:Y:S01]  /*0500*/  @!P0 IADD3 R80, PT, PT, R4, R0, -R10 ;  /* 0x0000000004508210 */ /* 0x028fe20007ffe80a */
[----:B------:R-:W-:Y:S06]  /*0510*/  @!P4 EXIT ;  /* 0x000000000000c94d */ /* 0x000fec0003800000 */
[----:B------:R-:W-:-:S13]  /*0520*/  ISETP.GT.AND P0, PT, R80, RZ, PT ;  /* 0x000000ff5000720c */ /* 0x000fda0003f04270 */
[----:B------:R-:W-:Y:S05]  /*0530*/  @P0 BRA `(.L_x_586) ;  /* 0x0000000800a40947 */ /* 0x000fea0003800000 */
[----:B------:R-:W2:Y:S01]  /*0540*/  LDC.U8 R0, c[0x0][0x549] ;  /* 0x00015240ff007b82 */ /* 0x000ea20000000000 */
[----:B------:R-:W-:-:S07]  /*0550*/  ISETP.NE.AND P1, PT, R22, -0x1, PT ;  /* 0xffffffff1600780c */ /* 0x000fce0003f25270 */
[----:B------:R-:W3:Y:S08]  /*0560*/  LDC.U8 R4, c[0x0][0x548] ;  /* 0x00015200ff047b82 */ /* 0x000ef00000000000 */
[----:B------:R-:W4:Y:S01]  /*0570*/  LDC R7, c[0x0][0x434] ;  /* 0x00010d00ff077b82 */ /* 0x000f220000000800 */
[----:B--2---:R-:W-:-:S07]  /*0580*/  ISETP.NE.AND P0, PT, R0, RZ, PT ;  /* 0x000000ff0000720c */ /* 0x004fce0003f05270 */
[----:B------:R-:W2:Y:S01]  /*0590*/  @!P1 LDC.64 R8, c[0x0][0x400] ;  /* 0x00010000ff089b82 */ /* 0x000ea20000000a00 */
[----:B---3--:R-:W-:-:S07]  /*05a0*/  ISETP.NE.AND P2, PT, R4, RZ, !P0 ;  /* 0x000000ff0400720c */ /* 0x008fce0004745270 */
[----:B------:R-:W3:Y:S01]  /*05b0*/  @P1 LDC.64 R10, c[0x0][0x408] ;  /* 0x00010200ff0a1b82 */ /* 0x000ee20000000a00 */
[----:B------:R-:W-:-:S07]  /*05c0*/  @P0 IMAD.MOV.U32 R0, RZ, RZ, 0x1 ;  /* 0x00000001ff000424 */ /* 0x000fce00078e00ff */
[----:B-1----:R-:W1:Y:S08]  /*05d0*/  @P0 LDC.64 R2, c[0x0][0x430] ;  /* 0x00010c00ff020b82 */ /* 0x002e700000000a00 */
[----:B------:R-:W2:Y:S01]  /*05e0*/  @P0 LDC R16, c[0x0][0x430] ;  /* 0x00010c00ff100b82 */ /* 0x000ea20000000800 */
[----:B-1----:R-:W-:Y:S01]  /*05f0*/  @P0 IMAD R6, R2, R3, RZ ;  /* 0x0000000302060224 */ /* 0x002fe200078e02ff */
[----:B---34-:R-:W-:Y:S06]  /*0600*/  @P0 BRA `(.L_x_587) ;  /* 0x0000000000280947 */ /* 0x018fec0003800000 */
[----:B------:R-:W-:Y:S01]  /*0610*/  ISETP.NE.AND P0, PT, R4, RZ, PT ;  /* 0x000000ff0400720c */ /* 0x000fe20003f05270 */
[----:B------:R-:W1:-:S12]  /*0620*/  LDC R3, c[0x0][0x3e0] ;  /* 0x0000f800ff037b82 */ /* 0x000e580000000800 */
[----:B------:R-:W3:Y:S01]  /*0630*/  @P0 LDC R6, c[0x0][0x454] ;  /* 0x00011500ff060b82 */ /* 0x000ee20000000800 */
[----:B--2---:R-:W-:Y:S02]  /*0640*/  @P0 MOV R16, 0x1 ;  /* 0x0000000100100802 */ /* 0x004fe40000000f00 */
[----:B------:R-:W-:-:S05]  /*0650*/  @!P0 MOV R16, 0x1 ;  /* 0x0000000100108802 */ /* 0x000fca0000000f00 */
[----:B------:R-:W1:Y:S08]  /*0660*/  @P0 LDC R0, c[0x0][0x454] ;  /* 0x00011500ff000b82 */ /* 0x000e700000000800 */
[----:B------:R-:W2:Y:S08]  /*0670*/  @!P0 LDC R2, c[0x0][0x434] ;  /* 0x00010d00ff028b82 */ /* 0x000eb00000000800 */
[----:B------:R-:W4:Y:S01]  /*0680*/  @!P0 LDC R6, c[0x0][0x434] ;  /* 0x00010d00ff068b82 */ /* 0x000f220000000800 */
[----:B-1----:R-:W-:-:S02]  /*0690*/  @P0 IMAD R0, R0, R3, RZ ;  /* 0x0000000300000224 */ /* 0x002fc400078e02ff */
[----:B--23--:R-:W-:-:S07]  /*06a0*/  @!P0 IMAD R0, R2, R3, RZ ;  /* 0x0000000302008224 */ /* 0x00cfce00078e02ff */
.L_x_587:
[----:B------:R-:W1:Y:S01]  /*06b0*/  LDCU UR4, c[0x0][0x440] ;  /* 0x00008800ff0477ac */ /* 0x000e620008000800 */
[----:B--2---:R-:W-:Y:S01]  /*06c0*/  @!P1 IMAD.WIDE.U32 R4, R242, R8, RZ ;  /* 0x00000008f2049225 */ /* 0x004fe200078e00ff */
        /* <DEDUP_REMOVED lines=11> */
[C---:B-1----:R-:W-:Y:S01]  /*0780*/  ISETP.GE.AND P0, PT, R3.reuse, UR4, PT ;  /* 0x0000000403007c0c */ /* 0x042fe2000bf06270 */
[----:B------:R-:W1:Y:S01]  /*0790*/  LDCU.64 UR4, c[0x0][0x410] ;  /* 0x00008200ff0477ac */ /* 0x000e620008000a00 */
[----:B------:R-:W-:Y:S01]  /*07a0*/  SEL R2, R2, R22, !P4 ;  /* 0x0000001602027207 */ /* 0x000fe20006000000 */
[----:B------:R-:W-:Y:S01]  /*07b0*/  @!P2 IMAD R14, R242, R0, R14 ;  /* 0x00000000f20ea224 */ /* 0x000fe200078e020e */
[----:B------:R-:W-:Y:S01]  /*07c0*/  ISETP.NE.AND P3, PT, R3, RZ, PT ;  /* 0x000000ff0300720c */ /* 0x000fe20003f65270 */
        /* <DEDUP_REMOVED lines=30> */
.L_x_589:
[----:B------:R-:W-:Y:S05]  /*09b0*/  BSYNC.RECONVERGENT B0 ;  /* 0x0000000000007941 */ /* 0x000fea0003800200 */
.L_x_588:
        /* <DEDUP_REMOVED lines=18> */
.L_x_591:
[----:B------:R-:W-:Y:S05]  /*0ae0*/  BSYNC.RECONVERGENT B0 ;  /* 0x0000000000007941 */ /* 0x000fea0003800200 */
.L_x_590:
        /* <DEDUP_REMOVED lines=15> */
.L_x_593:
[----:B------:R-:W-:Y:S05]  /*0be0*/  BSYNC.RECONVERGENT B0 ;  /* 0x0000000000007941 */ /* 0x000fea0003800200 */
.L_x_592:
        /* <DEDUP_REMOVED lines=17> */
.L_x_595:
[----:B------:R-:W-:Y:S05]  /*0d00*/  BSYNC.RECONVERGENT B0 ;  /* 0x0000000000007941 */ /* 0x000fea0003800200 */
.L_x_594:
        /* <DEDUP_REMOVED lines=11> */
.L_x_597:
[----:B------:R-:W-:Y:S05]  /*0dc0*/  BSYNC.RECONVERGENT B0 ;  /* 0x0000000000007941 */ /* 0x000fea0003800200 */
.L_x_596:
        /* <DEDUP_REMOVED lines=10> */
.L_x_599:
[----:B------:R-:W-:Y:S05]  /*0e70*/  BSYNC.RECONVERGENT B0 ;  /* 0x0000000000007941 */ /* 0x000fea0003800200 */
.L_x_598:
        /* <DEDUP_REMOVED lines=10> */
.L_x_601:
[----:B------:R-:W-:Y:S05]  /*0f20*/  BSYNC.RECONVERGENT B0 ;  /* 0x0000000000007941 */ /* 0x000fea0003800200 */
.L_x_600:
        /* <DEDUP_REMOVED lines=10> */
.L_x_586:
[----:B------:R-:W-:Y:S02]  /*0fd0*/  ISETP.NE.AND P0, PT, R22, -0x1, PT ;  /* 0xffffffff1600780c */ /* 0x000fe40003f05270 */
[----:B------:R-:W-:-:S11]  /*0fe0*/  ISETP.NE.AND P2, PT, R11, -0x1, PT ;  /* 0xffffffff0b00780c */ /* 0x000fd60003f45270 */
[----:B------:R-:W2:Y:S08]  /*0ff0*/  @!P0 LDC.64 R6, c[0x0][0x398] ;  /* 0x0000e600ff068b82 */ /* 0x000eb00000000a00 */
[----:B------:R-:W1:Y:S01]  /*1000*/  @P0 LDC.64 R8, c[0x0][0x3b0] ;  /* 0x0000ec00ff080b82 */ /* 0x000e620000000a00 */
[----:B--2---:R-:W-:-:S04]  /*1010*/  @!P0 IMAD.WIDE.U32 R4, R242, R6, RZ ;  /* 0x00000006f2048225 */ /* 0x004fc800078e00ff */
[----:B------:R-:W-:Y:S02]  /*1020*/  @!P0 IMAD R12, R242, R7, R5 ;  /* 0x00000007f20c8224 */ /* 0x000fe400078e0205 */
[----:B-1----:R-:W-:Y:S01]  /*1030*/  @P0 IMAD.WIDE.U32 R2, R22, R8, RZ ;  /* 0x0000000816020225 */ /* 0x002fe200078e00ff */
        /* <DEDUP_REMOVED lines=17> */
.L_x_602:
[----:B------:R-:W1:Y:S01]  /*1150*/  LDC.64 R82, c[0x0][0x3b8] ;  /* 0x0000ee00ff527b82 */ /* 0x000e620000000a00 */
[----:B------:R-:W-:-:S05]  /*1160*/  IADD3 R2, PT, PT, R10, R11, RZ ;  /* 0x0000000b0a027210 */ /* 0x000fca0007ffe0ff */
[C---:B-1----:R-:W-:Y:S02]  /*1170*/  IMAD R0, R2.reuse, R83, RZ ;  /* 0x0000005302007224 */ /* 0x042fe400078e02ff */
[----:B------:R-:W-:-:S05]  /*1180*/  IMAD.WIDE.U32 R2, R2, R82, RZ ;  /* 0x0000005202027225 */ /* 0x000fca00078e00ff */
[----:B------:R-:W-:Y:S02]  /*1190*/  IADD3 R6, PT, PT, R3, R0, RZ ;  /* 0x0000000003067210 */ /* 0x000fe40007ffe0ff */
[----:B------:R-:W-:-:S07]  /*11a0*/  MOV R5, R2 ;  /* 0x0000000200057202 */ /* 0x000fce0000000f00 */
.L_x_603:
        /* <DEDUP_REMOVED lines=39> */
.L_x_604:
[----:B------:R-:W1:Y:S01]  /*1420*/  LDC.64 R14, c[0x0][0x3c0] ;  /* 0x0000f000ff0e7b82 */ /* 0x000e620000000a00 */
[----:B------:R-:W-:-:S05]  /*1430*/  IADD3 R0, PT, PT, R10, R11, RZ ;  /* 0x0000000b0a007210 */ /* 0x000fca0007ffe0ff */
[C---:B-1----:R-:W-:Y:S02]  /*1440*/  IMAD R4, R0.reuse, R15, RZ ;  /* 0x0000000f00047224 */ /* 0x042fe400078e02ff */
[----:B------:R-:W-:-:S05]  /*1450*/  IMAD.WIDE.U32 R2, R0, R14, RZ ;  /* 0x0000000e00027225 */ /* 0x000fca00078e00ff */
[----:B------:R-:W-:-:S07]  /*1460*/  IADD3 R0, PT, PT, R3, R4, RZ ;  /* 0x0000000403007210 */ /* 0x000fce0007ffe0ff */
.L_x_605:
[C---:B------:R-:W-:Y:S01]  /*1470*/  IMAD.SHL.U32 R11, R244.reuse, 0x8, RZ ;  /* 0x00000008f40b7824 */ /* 0x040fe200078e00ff */
[----:B------:R-:W1:Y:S01]  /*1480*/  LDCU.128 UR4, c[0x0][0x3d0] ;  /* 0x00007a00ff0477ac */ /* 0x000e620008000c00 */
[C---:B------:R-:W-:Y:S01]  /*1490*/  IMAD.SHL.U32 R21, R244.reuse, 0x20, RZ ;  /* 0x00000020f4157824 */ /* 0x040fe200078e00ff */
        /* <DEDUP_REMOVED lines=10> */
[----:B------:R-:W-:Y:S01]  /*1540*/  MOV R197, RZ ;  /* 0x000000ff00c57202 */ /* 0x000fe20000000f00 */
[----:B------:R-:W-:Y:S01]  /*1550*/  IMAD.X R5, RZ, RZ, R6, P1 ;  /* 0x000000ffff057224 */ /* 0x000fe200008e0606 */
[----:B------:R-:W-:Y:S01]  /*1560*/  SHF.L.U32 R6, R244, 0x2, RZ ;  /* 0x00000002f4067819 */ /* 0x000fe200000006ff */
[----:B------:R-:W-:Y:S01]  /*1570*/  IMAD.X R3, RZ, RZ, R0, P0 ;  /* 0x000000ffff037224 */ /* 0x000fe200000e0600 */
[----:B------:R-:W-:Y:S01]  /*1580*/  SHF.R.S32.HI R0, RZ, 0x1f, R7 ;  /* 0x0000001fff007819 */ /* 0x000fe20000011407 */
[----:B------:R-:W-:Y:S01]  /*1590*/  IMAD.WIDE.U32 R4, R196, R82, R4 ;  /* 0x00000052c4047225 */ /* 0x000fe200078e0004 */
[----:B------:R-:W-:Y:S01]  /*15a0*/  LOP3.LUT R20, R20, 0x18, R6, 0xf8, !PT ;  /* 0x0000001814147812 */ /* 0x000fe200078ef806 */
[----:B------:R-:W5:Y:S01]  /*15b0*/  LDCU.64 UR8, c[0x0][0x3c8] ;  /* 0x00007900ff0877ac */ /* 0x000f620008000a00 */
[----:B------:R-:W-:Y:S01]  /*15c0*/  LOP3.LUT R13, R11, 0xd8, RZ, 0xc0, !PT ;  /* 0x000000d80b0d7812 */ /* 0x000fe200078ec0ff */
[----:B------:R-:W-:Y:S01]  /*15d0*/  IMAD.WIDE.U32 R2, R196, R14, R2 ;  /* 0x0000000ec4027225 */ /* 0x000fe200078e0002 */
[----:B------:R-:W-:-:S02]  /*15e0*/  SHF.R.U32.HI R186, RZ, 0x1, R244 ;  /* 0x00000001ffba7819 */ /* 0x000fc400000116f4 */
[----:B------:R-:W-:Y:S01]  /*15f0*/  LOP3.LUT R241, R21, 0x120, RZ, 0xc0, !PT ;  /* 0x0000012015f17812 */ /* 0x000fe200078ec0ff */
[----:B-1----:R-:W-:Y:S01]  /*1600*/  IMAD R6, R0, UR4, RZ ;  /* 0x0000000400067c24 */ /* 0x002fe2000f8e02ff */
[----:B------:R-:W-:Y:S01]  /*1610*/  LOP3.LUT R208, R20, 0x8, R186, 0x78, !PT ;  /* 0x0000000814d07812 */ /* 0x000fe200078e78ba */
[C---:B------:R-:W-:Y:S02]  /*1620*/  IMAD R5, R196.reuse, R83, R5 ;  /* 0x00000053c4057224 */ /* 0x040fe400078e0205 */
[----:B------:R-:W-:Y:S02]  /*1630*/  IMAD R3, R196, R15, R3 ;  /* 0x0000000fc4037224 */ /* 0x000fe400078e0203 */
[----:B------:R-:W-:Y:S02]  /*1640*/  IMAD R0, R0, UR6, RZ ;  /* 0x0000000600007c24 */ /* 0x000fe4000f8e02ff */
[----:B------:R-:W-:Y:S01]  /*1650*/  IMAD R10, R7, UR5, R6 ;  /* 0x00000005070a7c24 */ /* 0x000fe2000f8e0206 */
[----:B------:R-:W-:Y:S01]  /*1660*/  IADD3 R6, P0, PT, R247, R8, RZ ;  /* 0x00000008f7067210 */ /* 0x000fe20007f1e0ff */
[----:B------:R-:W-:Y:S01]  /*1670*/  IMAD.WIDE.U32 R4, R7, UR4, R4 ;  /* 0x0000000407047c25 */ /* 0x000fe2000f8e0004 */
[----:B------:R-:W-:Y:S01]  /*1680*/  LOP3.LUT R8, R13, 0x18, R244, 0x78, !PT ;  /* 0x000000180d087812 */ /* 0x000fe200078e78f4 */
[----:B------:R-:W-:-:S02]  /*1690*/  UMOV UR4, 0x400 ;  /* 0x0000040000047882 */ /* 0x000fc40000000000 */
[----:B------:R-:W-:Y:S01]  /*16a0*/  IMAD R9, R7, UR7, R0 ;  /* 0x0000000707097c24 */ /* 0x000fe2000f8e0200 */
[----:B------:R-:W-:Y:S01]  /*16b0*/  IADD3 R0, PT, PT, R5, R10, RZ ;  /* 0x0000000a05007210 */ /* 0x000fe20007ffe0ff */
[----:B------:R-:W-:Y:S01]  /*16c0*/  IMAD.WIDE.U32 R2, R7, UR6, R2 ;  /* 0x0000000607027c25 */ /* 0x000fe2000f8e0002 */
[----:B---3--:R-:W-:Y:S01]  /*16d0*/  LEA R246, P1, R4, UR12, 0x1 ;  /* 0x0000000c04f67c11 */ /* 0x008fe2000f8208ff */
[----:B--2---:R-:W-:Y:S01]  /*16e0*/  ULEA UR4, UR16, UR4, 0x18 ;  /* 0x0000000410047291 */ /* 0x004fe2000f8ec0ff */
[----:B------:R-:W-:Y:S01]  /*16f0*/  LOP3.LUT R5, R8, 0x1f20, R11, 0xf8, !PT ;  /* 0x00001f2008057812 */ /* 0x000fe200078ef80b */
[----:B------:R-:W-:Y:S01]  /*1700*/  IMAD.X R7, RZ, RZ, R12, P0 ;  /* 0x000000ffff077224 */ /* 0x000fe200000e060c */
[----:B----4-:R-:W-:Y:S01]  /*1710*/  LEA R23, P0, R2, UR10, 0x1 ;  /* 0x0000000a02177c11 */ /* 0x010fe2000f8008ff */
[----:B------:R-:W-:Y:S01]  /*1720*/  IMAD.IADD R3, R3, 0x1, R9 ;  /* 0x0000000103037824 */ /* 0x000fe200078e0209 */
[----:B------:R-:W-:Y:S01]  /*1730*/  LEA.HI.X R245, R4, UR13, R0, 0x1, P1 ;  /* 0x0000000d04f57c11 */ /* 0x000fe200088f0c00 */
[----:B------:R1:W-:Y:S01]  /*1740*/  STL [R1+0x50], R246 ;  /* 0x000050f601007387 */ /* 0x0003e20000100800 */
[----:B------:R-:W-:Y:S01]  /*1750*/  IMAD.WIDE.U32 R24, R243, 0x80, R196 ;  /* 0x00000080f3187825 */ /* 0x000fe200078e00c4 */
[----:B------:R-:W-:-:S02]  /*1760*/  LEA R215, R5, UR4, 0x1 ;  /* 0x0000000405d77c11 */ /* 0x000fc4000f8e08ff */
[----:B------:R-:W-:Y:S01]  /*1770*/  LEA.HI.X R22, R2, UR11, R3, 0x1, P0 ;  /* 0x0000000b02167c11 */ /* 0x000fe200080f0c03 */
[----:B------:R1:W-:Y:S01]  /*1780*/  STL [R1+0x58], R23 ;  /* 0x0000581701007387 */ /* 0x0003e20000100800 */
[----:B------:R-:W-:Y:S01]  /*1790*/  ISETP.GE.AND P0, PT, R196, R18, PT ;  /* 0x00000012c400720c */ /* 0x000fe20003f06270 */
[C---:B-----5:R-:W-:Y:S02]  /*17a0*/  IMAD.WIDE.U32 R8, R116.reuse, UR8, R6 ;  /* 0x0000000874087c25 */ /* 0x060fe4000f8e0006 */
[----:B------:R1:W-:Y:S02]  /*17b0*/  STL [R1+0x4c], R245 ;  /* 0x00004cf501007387 */ /* 0x0003e40000100800 */
[----:B------:R-:W-:Y:S02]  /*17c0*/  IMAD R7, R116, UR9, R9 ;  /* 0x0000000974077c24 */ /* 0x000fe4000f8e0209 */
[----:B------:R1:W-:Y:S04]  /*17d0*/  STL [R1+0x54], R22 ;  /* 0x0000541601007387 */ /* 0x0003e80000100800 */
[----:B------:R1:W-:Y:S04]  /*17e0*/  STL [R1+0x7c], R18 ;  /* 0x00007c1201007387 */ /* 0x0003e80000100800 */
[----:B------:R1:W-:Y:S04]  /*17f0*/  STL.64 [R1+0x70], R196 ;  /* 0x000070c401007387 */ /* 0x0003e80000100a00 */
        /* <DEDUP_REMOVED lines=19> */
.L_x_608:
[----:B------:R2:W-:Y:S02]  /*1930*/  STS.128 [R215], RZ ;  /* 0x000000ffd7007388 */ /* 0x0005e40000000c00 */
.L_x_607:
[----:B------:R-:W-:Y:S05]  /*1940*/  BSYNC.RECONVERGENT B0 ;  /* 0x0000000000007941 */ /* 0x000fea0003800200 */
.L_x_606:
[----:B------:R-:W-:Y:S01]  /*1950*/  VIADD R0, R80, 0x7f ;  /* 0x0000007f50007836 */ /* 0x000fe20000000000 */
[----:B------:R-:W-:Y:S01]  /*1960*/  BSSY.RECONVERGENT B0, `(.L_x_609) ;  /* 0x0000027000007945 */ /* 0x000fe20003800200 */
[C---:B------:R-:W-:Y:S02]  /*1970*/  VIADD R13, R196.reuse, 0x20 ;  /* 0x00000020c40d7836 */ /* 0x040fe40000000000 */
[C---:B------:R-:W-:Y:S01]  /*1980*/  VIADD R17, R196.reuse, 0x40 ;  /* 0x00000040c4117836 */ /* 0x040fe20000000000 */
[----:B------:R-:W-:Y:S01]  /*1990*/  SHF.R.S32.HI R2, RZ, 0x1f, R0 ;  /* 0x0000001fff027819 */ /* 0x000fe20000011400 */
        /* <DEDUP_REMOVED lines=13> */
[----:B-1----:R-:W-:Y:S01]  /*1a70*/  IMAD R18, R19, R2, R0 ;  /* 0x0000000213127224 */ /* 0x002fe200078e0200 */
[----:B------:R-:W-:Y:S09]  /*1a80*/  @P0 BRA `(.L_x_610) ;  /* 0x0000000000500947 */ /* 0x000ff20003800000 */
[----:B------:R-:W1:Y:S02]  /*1a90*/  LDCU UR5, c[0x0][0x440] ;  /* 0x00008800ff0577ac */ /* 0x000e640008000800 */
[----:B-1----:R-:W-:-:S13]  /*1aa0*/  ISETP.GE.AND P0, PT, R247, UR5, PT ;  /* 0x00000005f7007c0c */ /* 0x002fda000bf06270 */
[----:B------:R1:W-:Y:S01]  /*1ab0*/  @P0 STS.128 [R215+0x800], RZ ;  /* 0x000800ffd7000388 */ /* 0x0003e20000000c00 */
[----:B------:R-:W-:Y:S05]  /*1ac0*/  @P0 BRA `(.L_x_610) ;  /* 0x0000000000400947 */ /* 0x000fea0003800000 */
[----:B------:R-:W4:Y:S01]  /*1ad0*/  LDCU.64 UR8, c[0x0][0x3b0] ;  /* 0x00007600ff0877ac */ /* 0x000f220008000a00 */
[----:B---3--:R-:W-:Y:S01]  /*1ae0*/  IADD3 R4, P0, PT, R24, 0x20, RZ ;  /* 0x0000002018047810 */ /* 0x008fe20007f1e0ff */
[----:B------:R-:W-:Y:S01]  /*1af0*/  IMAD.MOV.U32 R2, RZ, RZ, R8 ;  /* 0x000000ffff027224 */ /* 0x000fe200078e0008 */
[----:B------:R-:W-:Y:S01]  /*1b00*/  MOV R3, R7 ;  /* 0x0000000700037202 */ /* 0x000fe20000000f00 */
[----:B------:R-:W3:Y:S02]  /*1b10*/  LDCU.64 UR6, c[0x0][0x380] ;  /* 0x00007000ff0677ac */ /* 0x000ee40008000a00 */
[----:B------:R-:W-:-:S04]  /*1b20*/  IMAD.X R0, RZ, RZ, R25, P0 ;  /* 0x000000ffff007224 */ /* 0x000fc800000e0619 */
[----:B----4-:R-:W-:Y:S02]  /*1b30*/  IMAD R0, R0, UR8, RZ ;  /* 0x0000000800007c24 */ /* 0x010fe4000f8e02ff */
        /* <DEDUP_REMOVED lines=9> */
.L_x_610:
[----:B------:R-:W-:Y:S05]  /*1bd0*/  BSYNC.RECONVERGENT B0 ;  /* 0x0000000000007941 */ /* 0x000fea0003800200 */
.L_x_609:
[----:B------:R-:W-:Y:S04]  /*1be0*/  BSSY.RECONVERGENT B0, `(.L_x_611) ;  /* 0x0000016000007945 */ /* 0x000fe80003800200 */
[----:B------:R-:W-:Y:S05]  /*1bf0*/  @P2 BRA `(.L_x_612) ;  /* 0x0000000000502947 */ /* 0x000fea0003800000 */
[----:B------:R-:W5:Y:S02]  /*1c00*/  LDCU UR5, c[0x0][0x440] ;  /* 0x00008800ff0577ac */ /* 0x000f640008000800 */
[----:B-----5:R-:W-:-:S13]  /*1c10*/  ISETP.GE.AND P0, PT, R247, UR5, PT ;  /* 0x00000005f7007c0c */ /* 0x020fda000bf06270 */
[----:B------:R1:W-:Y:S01]  /*1c20*/  @P0 STS.128 [R215+0x1000], RZ ;  /* 0x001000ffd7000388 */ /* 0x0003e20000000c00 */
[----:B------:R-:W-:Y:S05]  /*1c30*/  @P0 BRA `(.L_x_612) ;  /* 0x0000000000400947 */ /* 0x000fea0003800000 */
[----:B------:R-:W5:Y:S01]  /*1c40*/  LDCU.64 UR8, c[0x0][0x3b0] ;  /* 0x00007600ff0877ac */ /* 0x000f620008000a00 */
[----:B---34-:R-:W-:Y:S01]  /*1c50*/  IADD3 R4, P0, PT, R24, 0x40, RZ ;  /* 0x0000004018047810 */ /* 0x018fe20007f1e0ff */
        /* <DEDUP_REMOVED lines=14> */
.L_x_612:
[----:B------:R-:W-:Y:S05]  /*1d40*/  BSYNC.RECONVERGENT B0 ;  /* 0x0000000000007941 */ /* 0x000fea0003800200 */
.L_x_611:
        /* <DEDUP_REMOVED lines=13> */
[----:B---34-:R-:W-:-:S04]  /*1e20*/  IMAD.WIDE.U32 R4, R6, UR8, R2 ;  /* 0x0000000806047c25 */ /* 0x018fc8000f8e0002 */
        /* <DEDUP_REMOVED lines=8> */
.L_x_614:
[----:B------:R-:W-:Y:S05]  /*1eb0*/  BSYNC.RECONVERGENT B0 ;  /* 0x0000000000007941 */ /* 0x000fea0003800200 */
.L_x_613:
[----:B------:R-:W-:Y:S01]  /*1ec0*/  BSSY.RECONVERGENT B0, `(.L_x_615) ;  /* 0x000000e000007945 */ /* 0x000fe20003800200 */
[----:B---34-:R-:W-:-:S03]  /*1ed0*/  IADD3 R5, PT, PT, R11, R18, RZ ;  /* 0x000000120b057210 */ /* 0x018fc60007ffe0ff */
        /* <DEDUP_REMOVED lines=11> */
.L_x_617:
[----:B------:R4:W-:Y:S02]  /*1f90*/  STS.128 [R215+0x2000], RZ ;  /* 0x002000ffd7007388 */ /* 0x0009e40000000c00 */
.L_x_616:
[----:B------:R-:W-:Y:S05]  /*1fa0*/  BSYNC.RECONVERGENT B0 ;  /* 0x0000000000007941 */ /* 0x000fea0003800200 */
.L_x_615:
        /* <DEDUP_REMOVED lines=19> */
.L_x_619:
[----:B------:R-:W-:Y:S05]  /*20e0*/  BSYNC.RECONVERGENT B0 ;  /* 0x0000000000007941 */ /* 0x000fea0003800200 */
.L_x_618:
        /* <DEDUP_REMOVED lines=14> */
.L_x_621:
[----:B------:R-:W-:Y:S05]  /*21d0*/  BSYNC.RECONVERGENT B0 ;  /* 0x0000000000007941 */ /* 0x000fea0003800200 */
.L_x_620:
        /* <DEDUP_REMOVED lines=16> */
.L_x_623:
[----:B------:R-:W-:Y:S05]  /*22e0*/  BSYNC.RECONVERGENT B0 ;  /* 0x0000000000007941 */ /* 0x000fea0003800200 */
.L_x_622:
[----:B------:R-:W5:Y:S01]  /*22f0*/  LDCU.64 UR6, c[0x0][0x538] ;  /* 0x0000a700ff0677ac */ /* 0x000f620008000a00 */
[----:B------:R-:W0:Y:S01]  /*2300*/  LDGDEPBAR ;  /* 0x00000000000079af */ /* 0x000e220000000000 */
[----:B-----5:R-:W-:-:S04]  /*2310*/  ISETP.NE.U32.AND P1, PT, RZ, UR6, PT ;  /* 0x00000006ff007c0c */ /* 0x020fc8000bf25070 */
[----:B------:R-:W-:Y:S01]  /*2320*/  ISETP.NE.AND.EX P1, PT, RZ, UR7, PT, P1 ;  /* 0x00000007ff007c0c */ /* 0x000fe2000bf25310 */
[----:B------:R-:W-:Y:S01]  /*2330*/  BSSY.RECONVERGENT B0, `(.L_x_624) ;  /* 0x0000022000007945 */ /* 0x000fe20003800200 */
[----:B------:R-:W-:-:S11]  /*2340*/  DEPBAR.LE SB0, 0x0 ;  /* 0x000080000000791a */ /* 0x000fd60000000000 */
[----:B--2---:R-:W3:Y:S01]  /*2350*/  @P1 LDC.64 R4, c[0x0][0x540] ;  /* 0x00015000ff041b82 */ /* 0x004ee20000000a00 */
[----:B------:R-:W-:-:S07]  /*2360*/  @P1 MOV R117, RZ ;  /* 0x000000ff00751202 */ /* 0x000fce0000000f00 */
[----:B------:R-:W2:Y:S01]  /*2370*/  @P1 LDC R0, c[0x0][0x458] ;  /* 0x00011600ff001b82 */ /* 0x000ea20000000800 */
[----:B---3--:R-:W-:-:S04]  /*2380*/  @P1 IMAD.WIDE.U32 R2, R242, R4, R116 ;  /* 0x00000004f2021225 */ /* 0x008fc800078e0074 */
[----:B------:R-:W-:Y:S01]  /*2390*/  @P1 IMAD R5, R242, R5, R3 ;  /* 0x00000005f2051224 */ /* 0x000fe200078e0203 */
[----:B------:R-:W-:-:S04]  /*23a0*/  @P1 LEA R4, P0, R2, UR6, 0x2 ;  /* 0x0000000602041c11 */ /* 0x000fc8000f8010ff */
[----:B------:R-:W-:-:S05]  /*23b0*/  @P1 LEA.HI.X R5, R2, UR7, R5, 0x2, P0 ;  /* 0x0000000702051c11 */ /* 0x000fca00080f1405 */
[----:B------:R3:W5:Y:S01]  /*23c0*/  @P1 LDG.E R6, desc[UR14][R4.64] ;  /* 0x0000000e04061981 */ /* 0x000762000c1e1900 */
[----:B--2---:R2:W5:Y:S01]  /*23d0*/  @P1 MUFU.RCP R2, R0 ;  /* 0x0000000000021308 */ /* 0x0045620000001000 */
[----:B------:R-:W-:Y:S02]  /*23e0*/  MOV R3, RZ ;  /* 0x000000ff00037202 */ /* 0x000fe40000000f00 */
[----:B--2---:R-:W-:-:S05]  /*23f0*/  SHF.L.U64.HI R0, R14, 0x7, R15 ;  /* 0x000000070e007819 */ /* 0x004fca000001020f */
[----:B------:R-:W-:Y:S01]  /*2400*/  IMAD R0, R0, R81, RZ ;  /* 0x0000005100007224 */ /* 0x000fe200078e02ff */
[----:B---3--:R-:W-:-:S05]  /*2410*/  SHF.L.U32 R4, R14, 0x7, RZ ;  /* 0x000000070e047819 */ /* 0x008fca00000006ff */
[----:B------:R-:W-:Y:S02]  /*2420*/  IMAD R0, R19, R4, R0 ;  /* 0x0000000413007224 */ /* 0x000fe400078e0200 */
[----:B------:R-:W-:-:S05]  /*2430*/  IMAD.WIDE.U32 R4, R4, R81, RZ ;  /* 0x0000005104047225 */ /* 0x000fca00078e00ff */
[----:B------:R-:W-:Y:S01]  /*2440*/  IADD3 R7, PT, PT, R5, R0, RZ ;  /* 0x0000000005077210 */ /* 0x000fe20007ffe0ff */
[----:B------:R-:W-:Y:S01]  /*2450*/  BAR.SYNC.DEFER_BLOCKING 0x0 ;  /* 0x0000000000007b1d */ /* 0x000fe20000010000 */
[----:B-----5:R-:W-:-:S05]  /*2460*/  @P1 FMUL.FTZ R3, R6, R2 ;  /* 0x0000000206031220 */ /* 0x020fca0000410000 */
        /* <DEDUP_REMOVED lines=11> */
.L_x_626:
[----:B------:R3:W-:Y:S01]  /*2520*/  STS.128 [R215+0x4000], RZ ;  /* 0x004000ffd7007388 */ /* 0x0007e20000000c00 */
[----:B------:R-:W-:Y:S05]  /*2530*/  BRA `(.L_x_627) ;  /* 0x0000000000047947 */ /* 0x000fea0003800000 */
.L_x_625:
[----:B------:R2:W-:Y:S02]  /*2540*/  STS.128 [R215+0x4000], RZ ;  /* 0x004000ffd7007388 */ /* 0x0005e40000000c00 */
.L_x_627:
[----:B------:R-:W-:Y:S05]  /*2550*/  BSYNC.RECONVERGENT B0 ;  /* 0x0000000000007941 */ /* 0x000fea0003800200 */
.L_x_624:
        /* <DEDUP_REMOVED lines=27> */
.L_x_629:
[----:B------:R-:W-:Y:S05]  /*2710*/  BSYNC.RECONVERGENT B0 ;  /* 0x0000000000007941 */ /* 0x000fea0003800200 */
.L_x_628:
        /* <DEDUP_REMOVED lines=17> */
.L_x_631:
[----:B------:R-:W-:Y:S05]  /*2830*/  BSYNC.RECONVERGENT B0 ;  /* 0x0000000000007941 */ /* 0x000fea0003800200 */
.L_x_630:
        /* <DEDUP_REMOVED lines=17> */
.L_x_633:
[----:B------:R-:W-:Y:S05]  /*2950*/  BSYNC.RECONVERGENT B0 ;  /* 0x0000000000007941 */ /* 0x000fea0003800200 */
.L_x_632:
[----:B------:R-:W-:Y:S01]  /*2960*/  LDSM.16.M88.4 R12, [R211] ;  /* 0x00000000d30c783b */ /* 0x000fe20000000200 */
[----:B------:R-:W-:Y:S01]  /*2970*/  IMAD.MOV.U32 R184, RZ, RZ, 0x20 ;  /* 0x00000020ffb87424 */ /* 0x000fe200078e00ff */
[----:B------:R-:W-:Y:S02]  /*2980*/  LOP3.LUT P0, RZ, R244, 0x4, RZ, 0xc0, !PT ;  /* 0x00000004f4ff7812 */ /* 0x000fe4000780c0ff */
[----:B-1----:R-:W1:Y:S01]  /*2990*/  LDSM.16.M88.4 R4, [R209+0x2000] ;  /* 0x00200000d104783b */ /* 0x002e620000000200 */
[----:B------:R-:W-:Y:S02]  /*29a0*/  LOP3.LUT R227, R186, 0x1f0, RZ, 0xc0, !PT ;  /* 0x000001f0bae37812 */ /* 0x000fe400078ec0ff */
[----:B------:R-:W-:Y:S01]  /*29b0*/  SEL R184, R184, 0xffffffe0, !P0 ;  /* 0xffffffe0b8b87807 */ /* 0x000fe20004000000 */
[----:B------:R-:W5:Y:S04]  /*29c0*/  LDSM.16.M88.4 R8, [R211+0x1000] ;  /* 0x00100000d308783b */ /* 0x000f680000000200 */
[----:B------:R-:W2:Y:S01]  /*29d0*/  LDSM.16.M88.4 R32, [R209+0x2400] ;  /* 0x00240000d120783b */ /* 0x000ea20000000200 */
[----:B------:R-:W-:-:S02]  /*29e0*/  IMAD.IADD R0, R209, 0x1, R184 ;  /* 0x00000001d1007824 */ /* 0x000fc400078e02b8 */
        /* <DEDUP_REMOVED lines=9> */
[----:B------:R-:W1:Y:S04]  /*2a80*/  LDSM.16.M88.4 R68, [R2] ;  /* 0x000000000244783b */ /* 0x000e680000000200 */
        /* <DEDUP_REMOVED lines=8> */
[----:B------:R5:W1:Y:S04]  /*2b10*/  LDSM.16.M88.4 R4, [R2+0x1000] ;  /* 0x001000000204783b */ /* 0x000a680000000200 */
[----:B------:R-:W1:Y:S01]  /*2b20*/  LDSM.16.M88.4 R40, [R0+0x2800] ;  /* 0x002800000028783b */ /* 0x000e620000000200 */
[C---:B--2---:R-:W-:Y:S03]  /*2b30*/  HMMA.16816.F32 R160, R8.reuse, R32, RZ ;  /* 0x0000002008a0723c */ /* 0x044fe600000018ff */
[----:B------:R2:W1:Y:S04]  /*2b40*/  LDSM.16.M88.4 R56, [R0+0x2c00] ;  /* 0x002c00000038783b */ /* 0x0004680000000200 */
[----:B------:R-:W0:Y:S01]  /*2b50*/  LDGDEPBAR ;  /* 0x00000000000079af */ /* 0x000e220000000000 */
[C---:B---3--:R-:W-:Y:S08]  /*2b60*/  HMMA.16816.F32 R152, R8.reuse, R28, RZ ;  /* 0x0000001c0898723c */ /* 0x048ff000000018ff */
[----:B----4-:R-:W-:Y:S01]  /*2b70*/  HMMA.16816.F32 R144, R8, R24, RZ ;  /* 0x000000180890723c */ /* 0x010fe200000018ff */
[----:B-----5:R-:W-:-:S05]  /*2b80*/  IMAD.SHL.U32 R2, R244, 0x2, RZ ;  /* 0x00000002f4027824 */ /* 0x020fca00078e00ff */
[----:B------:R-:W-:Y:S02]  /*2b90*/  LOP3.LUT R2, R2, 0x6, RZ, 0xc0, !PT ;  /* 0x0000000602027812 */ /* 0x000fe400078ec0ff */
[----:B------:R-:W-:Y:S01]  /*2ba0*/  HMMA.16816.F32 R140, R8, R20, RZ ;  /* 0x00000014088c723c */ /* 0x000fe200000018ff */
[----:B--2---:R-:W-:-:S04]  /*2bb0*/  LOP3.LUT R0, R196, 0x7, RZ, 0xc0, !PT ;  /* 0x00000007c4007812 */ /* 0x004fc800078ec0ff */
[----:B------:R-:W-:Y:S01]  /*2bc0*/  IADD3 R227, PT, PT, R0, R227, R187 ;  /* 0x000000e300e37210 */ /* 0x000fe20007ffe0bb */
[----:B------:R-:W-:-:S04]  /*2bd0*/  DEPBAR.LE SB0, 0x0 ;  /* 0x000080000000791a */ /* 0x000fc80000000000 */
        /* <DEDUP_REMOVED lines=21> */
[----:B-1----:R-:W-:Y:S01]  /*2d30*/  HMMA.16816.F32 R204, R68, R180, R8 ;  /* 0x000000b444cc723c */ /* 0x002fe20000001808 */
[----:B------:R-:W-:-:S04]  /*2d40*/  IMAD R11, R81, 0x80, R2 ;  /* 0x00000080510b7824 */ /* 0x000fc800078e0202 */
[C---:B------:R-:W-:Y:S01]  /*2d50*/  VIADD R9, R11.reuse, 0x1 ;  /* 0x000000010b097836 */ /* 0x040fe20000000000 */
[CC--:B------:R-:W-:Y:S01]  /*2d60*/  ISETP.GE.AND P4, PT, R11.reuse, R80.reuse, PT ;  /* 0x000000500b00720c */ /* 0x0c0fe20003f86270 */
[----:B------:R-:W-:Y:S01]  /*2d70*/  VIADD R10, R11, 0x9 ;  /* 0x000000090b0a7836 */ /* 0x000fe20000000000 */
[----:B------:R-:W-:Y:S02]  /*2d80*/  HMMA.16816.F32 R16, R12, R36, RZ ;  /* 0x000000240c10723c */ /* 0x000fe400000018ff */
[-C--:B------:R-:W-:Y:S02]  /*2d90*/  ISETP.GE.AND P3, PT, R9, R80.reuse, PT ;  /* 0x000000500900720c */ /* 0x080fe40003f66270 */
[----:B------:R-:W-:-:S04]  /*2da0*/  ISETP.GE.AND P1, PT, R10, R80, PT ;  /* 0x000000500a00720c */ /* 0x000fc80003f26270 */
[C---:B------:R-:W-:Y:S08]  /*2db0*/  HMMA.16816.F32 R200, R4.reuse, R72, R132 ;  /* 0x0000004804c8723c */ /* 0x040ff00000001884 */
[----:B------:R-:W-:Y:S08]  /*2dc0*/  HMMA.16816.F32 R132, R4, R54, R120 ;  /* 0x000000360484723c */ /* 0x000ff00000001878 */
[C---:B------:R-:W-:Y:S08]  /*2dd0*/  HMMA.16816.F32 R36, R12.reuse, R38, RZ ;  /* 0x000000260c24723c */ /* 0x040ff000000018ff */
[----:B------:R-:W-:Y:S01]  /*2de0*/  HMMA.16816.F32 R228, R12, R66, RZ ;  /* 0x000000420ce4723c */ /* 0x000fe200000018ff */
[----:B------:R-:W-:-:S05]  /*2df0*/  VIADD R12, R11, 0x8 ;  /* 0x000000080b0c7836 */ /* 0x000fca0000000000 */
[----:B------:R-:W-:Y:S02]  /*2e00*/  ISETP.GE.AND P2, PT, R12, R80, PT ;  /* 0x000000500c00720c */ /* 0x000fe40003f46270 */
[----:B------:R-:W-:Y:S01]  /*2e10*/  HMMA.16816.F32 R120, R68, R60, R20 ;  /* 0x0000003c4478723c */ /* 0x000fe20000001814 */
[----:B------:R-:W-:Y:S01]  /*2e20*/  IADD3 R21, PT, PT, R80, R227, -R185 ;  /* 0x000000e350157210 */ /* 0x000fe20007ffe8b9 */
[----:B------:R-:W-:-:S04]  /*2e30*/  VIADD R22, R11, 0x11 ;  /* 0x000000110b167836 */ /* 0x000fc80000000000 */
[C---:B------:R-:W-:Y:S01]  /*2e40*/  IMAD.IADD R2, R21.reuse, 0x1, -R9 ;  /* 0x0000000115027824 */ /* 0x040fe200078e0a09 */
[----:B------:R-:W-:Y:S01]  /*2e50*/  ISETP.GE.AND P6, PT, R22, R80, PT ;  /* 0x000000501600720c */ /* 0x000fe20003fc6270 */
[----:B------:R-:W-:Y:S01]  /*2e60*/  HMMA.16816.F32 R168, R4, R48, R168 ;  /* 0x0000003004a8723c */ /* 0x000fe200000018a8 */
[----:B------:R-:W-:Y:S02]  /*2e70*/  IMAD.IADD R0, R21, 0x1, -R11 ;  /* 0x0000000115007824 */ /* 0x000fe400078e0a0b */
[----:B------:R-:W-:-:S03]  /*2e80*/  IABS R2, R2 ;  /* 0x0000000200027213 */ /* 0x000fc60000000000 */
[----:B------:R-:W-:Y:S02]  /*2e90*/  IABS R0, R0 ;  /* 0x0000000000007213 */ /* 0x000fe40000000000 */
[----:B------:R-:W-:Y:S01]  /*2ea0*/  HMMA.16816.F32 R164, R4, R50, R164 ;  /* 0x0000003204a4723c */ /* 0x000fe200000018a4 */
[----:B------:R-:W-:Y:S02]  /*2eb0*/  I2FP.F32.S32 R2, R2 ;  /* 0x0000000200027245 */ /* 0x000fe40000201400 */
[----:B------:R-:W-:-:S05]  /*2ec0*/  I2FP.F32.S32 R0, R0 ;  /* 0x0000000000007245 */ /* 0x000fca0000201400 */
[----:B------:R-:W-:Y:S01]  /*2ed0*/  HMMA.16816.F32 R64, R68, R48, R176 ;  /* 0x000000304440723c */ /* 0x000fe200000018b0 */
[----:B------:R-:W-:-:S07]  /*2ee0*/  FFMA.FTZ R134, R0, -R3, R134 ;  /* 0x8000000300867223 */ /* 0x000fce0000010086 */
[----:B------:R-:W-:Y:S08]  /*2ef0*/  HMMA.16816.F32 R140, R4, R52, R140 ;  /* 0x00000034048c723c */ /* 0x000ff0000000188c */
[----:B------:R-:W-:Y:S08]  /*2f00*/  HMMA.16816.F32 R48, R68, R50, R172 ;  /* 0x000000324430723c */ /* 0x000ff000000018ac */
[----:B------:R-:W-:Y:S03]  /*2f10*/  HMMA.16816.F32 R216, R4, R74, R108 ;  /* 0x0000004a04d8723c */ /* 0x000fe6000000186c */
[----:B------:R-:W-:-:S05]  /*2f20*/  FFMA.FTZ R172, R0, -R3, R140 ;  /* 0x8000000300ac7223 */ /* 0x000fca000001008c */
[----:B------:R-:W-:Y:S01]  /*2f30*/  HMMA.16816.F32 R176, R68, R72, R16 ;  /* 0x0000004844b0723c */ /* 0x000fe20000001810 */
[----:B------:R-:W-:-:S05]  /*2f40*/  VIADD R19, R11, 0x10 ;  /* 0x000000100b137836 */ /* 0x000fca0000000000 */
[----:B------:R-:W-:Y:S02]  /*2f50*/  ISETP.GE.AND P0, PT, R19, R80, PT ;  /* 0x000000501300720c */ /* 0x000fe40003f06270 */
[----:B------:R-:W-:Y:S01]  /*2f60*/  HMMA.16816.F32 R108, R68, R52, R32 ;  /* 0x00000034446c723c */ /* 0x000fe20000001820 */
[-C--:B------:R-:W-:Y:S01]  /*2f70*/  FFMA.FTZ R33, R2, -R3.reuse, R65 ;  /* 0x8000000302217223 */ /* 0x080fe20000010041 */
[----:B------:R-:W-:Y:S02]  /*2f80*/  IMAD.IADD R2, R21, 0x1, -R12 ;  /* 0x0000000115027824 */ /* 0x000fe400078e0a0c */
[C---:B------:R-:W-:Y:S02]  /*2f90*/  VIADD R32, R11.reuse, 0x21 ;  /* 0x000000210b207836 */ /* 0x040fe40000000000 */
[C---:B------:R-:W-:Y:S02]  /*2fa0*/  VIADD R35, R11.reuse, 0x28 ;  /* 0x000000280b237836 */ /* 0x040fe40000000000 */
[----:B------:R-:W-:Y:S01]  /*2fb0*/  HMMA.16816.F32 R188, R4, R60, R136 ;  /* 0x0000003c04bc723c */ /* 0x000fe20000001888 */
[----:B------:R-:W-:Y:S01]  /*2fc0*/  FFMA.FTZ R60, R0, -R3, R50 ;  /* 0x80000003003c7223 */ /* 0x000fe20000010032 */
[----:B------:R-:W-:-:S02]  /*2fd0*/  VIADD R53, R11, 0x40 ;  /* 0x000000400b357836 */ /* 0x000fc40000000000 */
[C---:B------:R-:W-:Y:S02]  /*2fe0*/  VIADD R50, R11.reuse, 0x50 ;  /* 0x000000500b327836 */ /* 0x040fe40000000000 */
[----:B------:R-:W-:Y:S02]  /*2ff0*/  VIADD R52, R11, 0x58 ;  /* 0x000000580b347836 */ /* 0x000fe40000000000 */
[----:B------:R-:W-:Y:S01]  /*3000*/  HMMA.16816.F32 R196, R68, R74, R36 ;  /* 0x0000004a44c4723c */ /* 0x000fe20000001824 */
[----:B------:R-:W-:Y:S01]  /*3010*/  FFMA.FTZ R39, R0, -R3, R64 ;  /* 0x8000000300277223 */ /* 0x000fe20000010040 */
[----:B------:R-:W-:-:S06]  /*3020*/  IMAD.IADD R0, R21, 0x1, -R10 ;  /* 0x0000000115007824 */ /* 0x000fcc00078e0a0a */
        /* <DEDUP_REMOVED lines=9> */
[C---:B------:R-:W-:Y:S01]  /*30c0*/  IMAD.IADD R5, R21.reuse, 0x1, -R19 ;  /* 0x0000000115057824 */ /* 0x040fe200078e0a13 */
[----:B------:R-:W-:Y:S01]  /*30d0*/  IABS R4, R2 ;  /* 0x0000000200047213 */ /* 0x000fe20000000000 */
[----:B------:R-:W-:Y:S01]  /*30e0*/  IMAD.IADD R6, R21, 0x1, -R22 ;  /* 0x0000000115067824 */ /* 0x000fe200078e0a16 */
[----:B------:R-:W-:-:S02]  /*30f0*/  IABS R2, R0 ;  /* 0x0000000000027213 */ /* 0x000fc40000000000 */
[----:B------:R-:W-:Y:S01]  /*3100*/  IABS R0, R5 ;  /* 0x0000000500007213 */ /* 0x000fe20000000000 */
[----:B------:R-:W-:Y:S01]  /*3110*/  IMAD.MOV.U32 R5, RZ, RZ, R4 ;  /* 0x000000ffff057224 */ /* 0x000fe200078e0004 */
[C---:B------:R-:W-:Y:S01]  /*3120*/  HMMA.16816.F32 R96, R68.reuse, R44, R96 ;  /* 0x0000002c4460723c */ /* 0x040fe20000001860 */
[----:B------:R-:W-:Y:S01]  /*3130*/  IABS R6, R6 ;  /* 0x0000000600067213 */ /* 0x000fe20000000000 */
[----:B------:R-:W-:Y:S02]  /*3140*/  IMAD.MOV.U32 R4, RZ, RZ, R2 ;  /* 0x000000ffff047224 */ /* 0x000fe400078e0002 */
[----:B------:R-:W-:Y:S02]  /*3150*/  IMAD.MOV.U32 R2, RZ, RZ, R0 ;  /* 0x000000ffff027224 */ /* 0x000fe400078e0000 */
[----:B------:R-:W-:Y:S01]  /*3160*/  IMAD.MOV.U32 R0, RZ, RZ, R6 ;  /* 0x000000ffff007224 */ /* 0x000fe200078e0006 */
[----:B------:R-:W-:Y:S01]  /*3170*/  I2FP.F32.S32 R6, R5 ;  /* 0x0000000500067245 */ /* 0x000fe20000201400 */
[----:B------:R-:W-:Y:S01]  /*3180*/  HMMA.16816.F32 R104, R68, R46, R104 ;  /* 0x0000002e4468723c */ /* 0x000fe20000001868 */
[----:B------:R-:W-:Y:S01]  /*3190*/  I2FP.F32.S32 R5, R4 ;  /* 0x0000000400057245 */ /* 0x000fe20000201400 */
[C---:B------:R-:W-:Y:S01]  /*31a0*/  VIADD R44, R11.reuse, 0x30 ;  /* 0x000000300b2c7836 */ /* 0x040fe20000000000 */
[----:B------:R-:W-:Y:S01]  /*31b0*/  I2FP.F32.S32 R4, R2 ;  /* 0x0000000200047245 */ /* 0x000fe20000201400 */
[C---:B------:R-:W-:Y:S01]  /*31c0*/  VIADD R45, R11.reuse, 0x31 ;  /* 0x000000310b2d7836 */ /* 0x040fe20000000000 */
[----:B------:R-:W-:Y:S01]  /*31d0*/  I2FP.F32.S32 R2, R0 ;  /* 0x0000000000027245 */ /* 0x000fe20000201400 */
[----:B------:R-:W-:-:S02]  /*31e0*/  VIADD R46, R11, 0x38 ;  /* 0x000000380b2e7836 */ /* 0x000fc40000000000 */
[C---:B------:R-:W-:Y:S01]  /*31f0*/  HMMA.16816.F32 R112, R68.reuse, R62, R24 ;  /* 0x0000003e4470723c */ /* 0x040fe20000001818 */
[----:B------:R-:W-:Y:S02]  /*3200*/  VIADD R24, R11, 0x18 ;  /* 0x000000180b187836 */ /* 0x000fe40000000000 */
[-C--:B------:R-:W-:Y:S01]  /*3210*/  FFMA.FTZ R63, R2, -R3.reuse, R97 ;  /* 0x80000003023f7223 */ /* 0x080fe20000010061 */
[----:B------:R-:W-:Y:S01]  /*3220*/  FFMA.FTZ R61, R4, -R3, R96 ;  /* 0x80000003043d7223 */ /* 0x000fe20000010060 */
[----:B------:R-:W-:Y:S01]  /*3230*/  IMAD.IADD R7, R21, 0x1, -R24 ;  /* 0x0000000115077824 */ /* 0x000fe200078e0a18 */
[----:B------:R-:W-:Y:S01]  /*3240*/  ISETP.GE.AND P5, PT, R24, R80, PT ;  /* 0x000000501800720c */ /* 0x000fe20003fa6270 */
[C---:B------:R-:W-:Y:S01]  /*3250*/  VIADD R47, R11.reuse, 0x39 ;  /* 0x000000390b2f7836 */ /* 0x040fe20000000000 */
[----:B------:R-:W-:Y:S01]  /*3260*/  HMMA.16816.F32 R100, R68, R54, R28 ;  /* 0x000000364464723c */ /* 0x000fe2000000181c */
[C---:B------:R-:W-:Y:S01]  /*3270*/  VIADD R29, R11.reuse, 0x19 ;  /* 0x000000190b1d7836 */ /* 0x040fe20000000000 */
[----:B------:R-:W-:Y:S01]  /*3280*/  IABS R7, R7 ;  /* 0x0000000700077213 */ /* 0x000fe20000000000 */
[----:B------:R-:W-:-:S02]  /*3290*/  VIADD R30, R11, 0x20 ;  /* 0x000000200b1e7836 */ /* 0x000fc40000000000 */
[----:B------:R-:W-:Y:S01]  /*32a0*/  IMAD.IADD R2, R21, 0x1, -R29 ;  /* 0x0000000115027824 */ /* 0x000fe200078e0a1d */
[----:B------:R-:W-:Y:S01]  /*32b0*/  I2FP.F32.S32 R0, R7 ;  /* 0x0000000700007245 */ /* 0x000fe20000201400 */
[----:B------:R-:W-:Y:S01]  /*32c0*/  VIADD R55, R11, 0x48 ;  /* 0x000000480b377836 */ /* 0x000fe20000000000 */
[C---:B------:R-:W-:Y:S01]  /*32d0*/  HMMA.16816.F32 R84, R68.reuse, R58, R84 ;  /* 0x0000003a4454723c */ /* 0x040fe20000001854 */
[-C--:B------:R-:W-:Y:S01]  /*32e0*/  FFMA.FTZ R58, R5, -R3.reuse, R49 ;  /* 0x80000003053a7223 */ /* 0x080fe20000010031 */
[-C--:B------:R-:W-:Y:S01]  /*32f0*/  FFMA.FTZ R59, R6, -R3.reuse, R48 ;  /* 0x80000003063b7223 */ /* 0x080fe20000010030 */
[----:B------:R-:W-:Y:S01]  /*3300*/  FFMA.FTZ R62, R0, -R3, R104 ;  /* 0x80000003003e7223 */ /* 0x000fe20000010068 */
[C---:B------:R-:W-:Y:S01]  /*3310*/  IMAD.IADD R0, R21.reuse, 0x1, -R30 ;  /* 0x0000000115007824 */ /* 0x040fe200078e0a1e */
[----:B------:R-:W-:Y:S01]  /*3320*/  IABS R4, R2 ;  /* 0x0000000200047213 */ /* 0x000fe20000000000 */
[C---:B------:R-:W-:Y:S02]  /*3330*/  IMAD.IADD R5, R21.reuse, 0x1, -R32 ;  /* 0x0000000115057824 */ /* 0x040fe400078e0a20 */
[----:B------:R-:W-:Y:S01]  /*3340*/  IMAD.IADD R6, R21, 0x1, -R35 ;  /* 0x0000000115067824 */ /* 0x000fe200078e0a23 */
[C---:B------:R-:W-:Y:S01]  /*3350*/  HMMA.16816.F32 R88, R68.reuse, R40, R88 ;  /* 0x000000284458723c */ /* 0x040fe20000001858 */
[C---:B------:R-:W-:Y:S01]  /*3360*/  VIADD R41, R11.reuse, 0x29 ;  /* 0x000000290b297836 */ /* 0x040fe20000000000 */
[----:B------:R-:W-:Y:S01]  /*3370*/  IABS R2, R0 ;  /* 0x0000000000027213 */ /* 0x000fe20000000000 */
[----:B------:R-:W-:Y:S01]  /*3380*/  VIADD R48, R11, 0x41 ;  /* 0x000000410b307836 */ /* 0x000fe20000000000 */
[----:B------:R-:W-:Y:S01]  /*3390*/  IABS R0, R5 ;  /* 0x0000000500007213 */ /* 0x000fe20000000000 */
[----:B------:R-:W-:Y:S01]  /*33a0*/  IMAD.IADD R7, R21, 0x1, -R41 ;  /* 0x0000000115077824 */ /* 0x000fe200078e0a29 */
[----:B------:R-:W-:Y:S01]  /*33b0*/  IABS R6, R6 ;  /* 0x0000000600067213 */ /* 0x000fe20000000000 */
[----:B------:R-:W-:Y:S01]  /*33c0*/  IMAD.MOV.U32 R5, RZ, RZ, R4 ;  /* 0x000000ffff057224 */ /* 0x000fe200078e0004 */
[----:B------:R-:W-:Y:S01]  /*33d0*/  HMMA.16816.F32 R92, R68, R42, R92 ;  /* 0x0000002a445c723c */ /* 0x000fe2000000185c */
[----:B------:R-:W-:Y:S01]  /*33e0*/  IMAD.MOV.U32 R4, RZ, RZ, R2 ;  /* 0x000000ffff047224 */ /* 0x000fe200078e0002 */
[----:B------:R-:W-:Y:S01]  /*33f0*/  IABS R7, R7 ;  /* 0x0000000700077213 */ /* 0x000fe20000000000 */
[----:B------:R-:W-:-:S02]  /*3400*/  IMAD.MOV.U32 R2, RZ, RZ, R0 ;  /* 0x000000ffff027224 */ /* 0x000fc400078e0000 */
[----:B------:R-:W-:Y:S01]  /*3410*/  IMAD.MOV.U32 R0, RZ, RZ, R6 ;  /* 0x000000ffff007224 */ /* 0x000fe200078e0006 */
[----:B------:R-:W-:Y:S01]  /*3420*/  I2FP.F32.S32 R6, R5 ;  /* 0x0000000500067245 */ /* 0x000fe20000201400 */
[----:B------:R-:W-:Y:S01]  /*3430*/  VIADD R49, R11, 0x49 ;  /* 0x000000490b317836 */ /* 0x000fe20000000000 */
[----:B------:R-:W-:Y:S01]  /*3440*/  I2FP.F32.S32 R5, R4 ;  /* 0x0000000400057245 */ /* 0x000fe20000201400 */
[----:B------:R-:W-:Y:S01]  /*3450*/  HMMA.16816.F32 R76, R68, R56, R76 ;  /* 0x00000038444c723c */ /* 0x000fe2000000184c */
[----:B------:R-:W-:Y:S01]  /*3460*/  I2FP.F32.S32 R4, R2 ;  /* 0x0000000200047245 */ /* 0x000fe20000201400 */
[-C--:B------:R-:W-:Y:S01]  /*3470*/  FFMA.FTZ R65, R6, -R3.reuse, R105 ;  /* 0x8000000306417223 */ /* 0x080fe20000010069 */
[----:B------:R-:W-:Y:S01]  /*3480*/  I2FP.F32.S32 R2, R0 ;  /* 0x0000000000027245 */ /* 0x000fe20000201400 */
[----:B------:R-:W-:Y:S01]  /*3490*/  FFMA.FTZ R64, R5, -R3, R88 ;  /* 0x8000000305407223 */ /* 0x000fe20000010058 */
[----:B------:R-:W-:Y:S01]  /*34a0*/  I2FP.F32.S32 R0, R7 ;  /* 0x0000000700007245 */ /* 0x000fe20000201400 */
[----:B------:R-:W-:-:S02]  /*34b0*/  IMAD.IADD R5, R21, 0x1, -R46 ;  /* 0x0000000115057824 */ /* 0x000fc400078e0a2e */
[-C--:B------:R-:W-:Y:S01]  /*34c0*/  FFMA.FTZ R73, R4, -R3.reuse, R89 ;  /* 0x8000000304497223 */ /* 0x080fe20000010059 */
[C---:B------:R-:W-:Y:S01]  /*34d0*/  IMAD.IADD R6, R21.reuse, 0x1, -R47 ;  /* 0x0000000115067824 */ /* 0x040fe200078e0a2f */
[----:B------:R-:W-:Y:S01]  /*34e0*/  FSEL R105, R58, -INF , !P1 ;  /* 0xff8000003a697808 */ /* 0x000fe20004800000 */
[-C--:B------:R-:W-:Y:S01]  /*34f0*/  FFMA.FTZ R72, R2, -R3.reuse, R92 ;  /* 0x8000000302487223 */ /* 0x080fe2000001005c */
[----:B------:R-:W-:Y:S01]  /*3500*/  FFMA.FTZ R88, R0, -R3, R93 ;  /* 0x8000000300587223 */ /* 0x000fe2000001005d */
[C---:B------:R-:W-:Y:S01]  /*3510*/  IMAD.IADD R2, R21.reuse, 0x1, -R44 ;  /* 0x0000000115027824 */ /* 0x040fe200078e0a2c */
[----:B------:R-:W-:Y:S01]  /*3520*/  IABS R6, R6 ;  /* 0x0000000600067213 */ /* 0x000fe20000000000 */
[C---:B------:R-:W-:Y:S01]  /*3530*/  IMAD.IADD R0, R21.reuse, 0x1, -R45 ;  /* 0x0000000115007824 */ /* 0x040fe200078e0a2d */
[----:B------:R-:W-:Y:S01]  /*3540*/  HMMA.16816.F32 R68, R68, R182, R228 ;  /* 0x000000b64444723c */ /* 0x000fe200000018e4 */
        /* <DEDUP_REMOVED lines=8> */
[----:B------:R-:W-:-:S02]  /*35d0*/  IMAD.MOV.U32 R4, RZ, RZ, R2 ;  /* 0x000000ffff047224 */ /* 0x000fc400078e0002 */
[----:B------:R-:W-:Y:S02]  /*35e0*/  IMAD.MOV.U32 R2, RZ, RZ, R0 ;  /* 0x000000ffff027224 */ /* 0x000fe400078e0000 */
[----:B------:R-:W-:Y:S01]  /*35f0*/  IMAD.MOV.U32 R0, RZ, RZ, R6 ;  /* 0x000000ffff007224 */ /* 0x000fe200078e0006 */
[----:B------:R-:W-:Y:S01]  /*3600*/  I2FP.F32.S32 R6, R5 ;  /* 0x0000000500067245 */ /* 0x000fe20000201400 */
[----:B------:R-:W-:Y:S01]  /*3610*/  VIADD R57, R11, 0x60 ;  /* 0x000000600b397836 */ /* 0x000fe20000000000 */
[----:B------:R-:W-:Y:S01]  /*3620*/  I2FP.F32.S32 R5, R4 ;  /* 0x0000000400057245 */ /* 0x000fe20000201400 */
[----:B------:R-:W-:Y:S01]  /*3630*/  VIADD R27, R21, 0x8 ;  /* 0x00000008151b7836 */ /* 0x000fe20000000000 */
        /* <DEDUP_REMOVED lines=8> */
[C---:B------:R-:W-:Y:S02]  /*36c0*/  IMAD.IADD R2, R21.reuse, 0x1, -R48 ;  /* 0x0000000115027824 */ /* 0x040fe400078e0a30 */
[----:B------:R-:W-:Y:S01]  /*36d0*/  FFMA.FTZ R104, R0, -R3, R108 ;  /* 0x8000000300687223 */ /* 0x000fe2000001006c */
[C---:B------:R-:W-:Y:S02]  /*36e0*/  IMAD.IADD R0, R21.reuse, 0x1, -R55 ;  /* 0x0000000115007824 */ /* 0x040fe400078e0a37 */
[C---:B------:R-:W-:Y:S01]  /*36f0*/  IMAD.IADD R6, R21.reuse, 0x1, -R50 ;  /* 0x0000000115067824 */ /* 0x040fe200078e0a32 */
[----:B------:R-:W-:Y:S01]  /*3700*/  IABS R4, R2 ;  /* 0x0000000200047213 */ /* 0x000fe20000000000 */
[C---:B------:R-:W-:Y:S01]  /*3710*/  IMAD.IADD R7, R21.reuse, 0x1, -R54 ;  /* 0x0000000115077824 */ /* 0x040fe200078e0a36 */
[----:B------:R-:W-:Y:S01]  /*3720*/  IABS R2, R0 ;  /* 0x0000000000027213 */ /* 0x000fe20000000000 */
[----:B------:R-:W-:Y:S01]  /*3730*/  VIADD R26, R21, 0x40 ;  /* 0x00000040151a7836 */ /* 0x000fe20000000000 */
[----:B------:R-:W-:Y:S01]  /*3740*/  IABS R0, R5 ;  /* 0x0000000500007213 */ /* 0x000fe20000000000 */
[----:B------:R-:W-:Y:S01]  /*3750*/  IMAD.MOV.U32 R5, RZ, RZ, R4 ;  /* 0x000000ffff057224 */ /* 0x000fe200078e0004 */
[----:B------:R-:W-:Y:S01]  /*3760*/  IABS R6, R6 ;  /* 0x0000000600067213 */ /* 0x000fe20000000000 */
[----:B------:R-:W-:Y:S01]  /*3770*/  IMAD.MOV.U32 R4, RZ, RZ, R2 ;  /* 0x000000ffff047224 */ /* 0x000fe200078e0002 */
[----:B------:R-:W-:Y:S01]  /*3780*/  IABS R7, R7 ;  /* 0x0000000700077213 */ /* 0x000fe20000000000 */
[----:B------:R-:W-:-:S02]  /*3790*/  IMAD.MOV.U32 R2, RZ, RZ, R0 ;  /* 0x000000ffff027224 */ /* 0x000fc400078e0000 */
[----:B------:R-:W-:Y:S01]  /*37a0*/  IMAD.MOV.U32 R0, RZ, RZ, R6 ;  /* 0x000000ffff007224 */ /* 0x000fe200078e0006 */
[----:B------:R-:W-:Y:S01]  /*37b0*/  I2FP.F32.S32 R6, R5 ;  /* 0x0000000500067245 */ /* 0x000fe20000201400 */
[----:B------:R-:W-:Y:S01]  /*37c0*/  VIADD R25, R21, 0x48 ;  /* 0x0000004815197836 */ /* 0x000fe20000000000 */
[----:B------:R-:W-:Y:S02]  /*37d0*/  I2FP.F32.S32 R5, R4 ;  /* 0x0000000400057245 */ /* 0x000fe40000201400 */
[----:B------:R-:W-:Y:S01]  /*37e0*/  I2FP.F32.S32 R4, R2 ;  /* 0x0000000200047245 */ /* 0x000fe20000201400 */
[----:B------:R-:W-:Y:S01]  /*37f0*/  FFMA.FTZ R97, R6, -R3, R109 ;  /* 0x8000000306617223 */ /* 0x000fe2000001006d */
[----:B------:R-:W-:Y:S01]  /*3800*/  I2FP.F32.S32 R2, R0 ;  /* 0x0000000000027245 */ /* 0x000fe20000201400 */
[----:B------:R-:W-:Y:S01]  /*3810*/  IMAD.IADD R6, R27, 0x1, -R11 ;  /* 0x000000011b067824 */ /* 0x000fe200078e0a0b */
        /* <DEDUP_REMOVED lines=30> */
[--C-:B------:R-:W-:Y:S01]  /*3a00*/  IMAD.IADD R0, R27, 0x1, -R9.reuse ;  /* 0x000000011b007824 */ /* 0x100fe200078e0a09 */
[----:B------:R-:W-:Y:S01]  /*3a10*/  FSEL R113, R61, -INF , !P0 ;  /* 0xff8000003d717808 */ /* 0x000fe20004000000 */
[----:B------:R-:W-:Y:S01]  /*3a20*/  IMAD.IADD R5, R25, 0x1, -R9 ;  /* 0x0000000119057824 */ /* 0x000fe200078e0a09 */
[----:B------:R-:W-:Y:S01]  /*3a30*/  IABS R7, R2 ;  /* 0x0000000200077213 */ /* 0x000fe20000000000 */
[----:B------:R-:W-:Y:S01]  /*3a40*/  IMAD.IADD R6, R26, 0x1, -R12 ;  /* 0x000000011a067824 */ /* 0x000fe200078e0a0c */
        /* <DEDUP_REMOVED lines=12> */
[-C--:B------:R-:W-:Y:S01]  /*3b10*/  FFMA.FTZ R17, R5, -R3.reuse, R67 ;  /* 0x8000000305117223 */ /* 0x080fe20000010043 */
[----:B------:R-:W-:Y:S01]  /*3b20*/  I2FP.F32.S32 R2, R6 ;  /* 0x0000000600027245 */ /* 0x000fe20000201400 */
[----:B------:R-:W-:Y:S01]  /*3b30*/  FFMA.FTZ R13, R4, -R3, R169 ;  /* 0x80000003040d7223 */ /* 0x000fe200000100a9 */
[----:B------:R-:W-:-:S02]  /*3b40*/  IMAD.IADD R4, R26, 0x1, -R10 ;  /* 0x000000011a047824 */ /* 0x000fc400078e0a0a */
[-C--:B------:R-:W-:Y:S01]  /*3b50*/  FFMA.FTZ R9, R0, -R3.reuse, R171 ;  /* 0x8000000300097223 */ /* 0x080fe200000100ab */
[C---:B------:R-:W-:Y:S02]  /*3b60*/  IMAD.IADD R0, R25.reuse, 0x1, -R12 ;  /* 0x0000000119007824 */ /* 0x040fe400078e0a0c */
[----:B------:R-:W-:Y:S01]  /*3b70*/  FFMA.FTZ R28, R2, -R3, R164 ;  /* 0x80000003021c7223 */ /* 0x000fe200000100a4 */
[--C-:B------:R-:W-:Y:S01]  /*3b80*/  IMAD.IADD R6, R25, 0x1, -R10.reuse ;  /* 0x0000000119067824 */ /* 0x100fe200078e0a0a */
[----:B------:R-:W-:Y:S01]  /*3b90*/  IABS R4, R4 ;  /* 0x0000000400047213 */ /* 0x000fe20000000000 */
[C---:B------:R-:W-:Y:S01]  /*3ba0*/  IMAD.IADD R2, R27.reuse, 0x1, -R10 ;  /* 0x000000011b027824 */ /* 0x040fe200078e0a0a */
[----:B------:R-:W-:Y:S01]  /*3bb0*/  IABS R0, R0 ;  /* 0x0000000000007213 */ /* 0x000fe20000000000 */
[----:B------:R-:W-:Y:S01]  /*3bc0*/  IMAD.IADD R7, R27, 0x1, -R19 ;  /* 0x000000011b077824 */ /* 0x000fe200078e0a13 */
[----:B------:R-:W-:Y:S02]  /*3bd0*/  IABS R6, R6 ;  /* 0x0000000600067213 */ /* 0x000fe40000000000 */
[----:B------:R-:W-:Y:S01]  /*3be0*/  IABS R2, R2 ;  /* 0x0000000200027213 */ /* 0x000fe20000000000 */
        /* <DEDUP_REMOVED lines=12> */
[----:B------:R-:W-:Y:S02]  /*3cb0*/  IMAD.IADD R5, R27, 0x1, -R22 ;  /* 0x000000011b057824 */ /* 0x000fe400078e0a16 */
[-C--:B------:R-:W-:Y:S01]  /*3cc0*/  FFMA.FTZ R16, R2, -R3.reuse, R165 ;  /* 0x8000000302107223 */ /* 0x080fe200000100a5 */
[----:B------:R-:W-:Y:S01]  /*3cd0*/  FFMA.FTZ R12, R0, -R3, R167 ;  /* 0x80000003000c7223 */ /* 0x000fe200000100a7 */
[----:B------:R-:W-:-:S02]  /*3ce0*/  IMAD.IADD R0, R26, 0x1, -R19 ;  /* 0x000000011a007824 */ /* 0x000fc400078e0a13 */
[----:B------:R-:W-:Y:S01]  /*3cf0*/  FFMA.FTZ R34, R4, -R3, R98 ;  /* 0x8000000304227223 */ /* 0x000fe20000010062 */
[----:B------:R-:W-:Y:S01]  /*3d00*/  IMAD.IADD R4, R25, 0x1, -R19 ;  /* 0x0000000119047824 */ /* 0x000fe200078e0a13 */
[----:B------:R-:W-:Y:S01]  /*3d10*/  FSEL R98, R39, -INF , !P4 ;  /* 0xff80000027627808 */ /* 0x000fe20006000000 */
[--C-:B------:R-:W-:Y:S01]  /*3d20*/  IMAD.IADD R7, R25, 0x1, -R22.reuse ;  /* 0x0000000119077824 */ /* 0x100fe200078e0a16 */
[----:B------:R-:W-:Y:S01]  /*3d30*/  IABS R2, R0 ;  /* 0x0000000000027213 */ /* 0x000fe20000000000 */
[----:B------:R-:W-:Y:S01]  /*3d40*/  IMAD.IADD R6, R26, 0x1, -R22 ;  /* 0x000000011a067824 */ /* 0x000fe200078e0a16 */
[----:B------:R-:W-:Y:S02]  /*3d50*/  IABS R0, R4 ;  /* 0x0000000400007213 */ /* 0x000fe40000000000 */
[----:B------:R-:W-:Y:S02]  /*3d60*/  IABS R4, R5 ;  /* 0x0000000500047213 */ /* 0x000fe40000000000 */
[----:B------:R-:W-:-:S02]  /*3d70*/  IABS R7, R7 ;  /* 0x0000000700077213 */ /* 0x000fc40000000000 */
[----:B------:R-:W-:Y:S01]  /*3d80*/  IABS R5, R6 ;  /* 0x0000000600057213 */ /* 0x000fe20000000000 */
[----:B------:R-:W-:Y:S01]  /*3d90*/  IMAD.MOV.U32 R6, RZ, RZ, R2 ;  /* 0x000000ffff067224 */ /* 0x000fe200078e0002 */
[----:B------:R-:W-:Y:S01]  /*3da0*/  FSEL R67, R20, -INF , !P4 ;  /* 0xff80000014437808 */ /* 0x000fe20006000000 */
[----:B------:R-:W-:Y:S01]  /*3db0*/  IMAD.MOV.U32 R2, RZ, RZ, R4 ;  /* 0x000000ffff027224 */ /* 0x000fe200078e0004 */
[----:B------:R-:W-:Y:S01]  /*3dc0*/  FSEL R85, R15, -INF , !P4 ;  /* 0xff8000000f557808 */ /* 0x000fe20006000000 */
[----:B------:R-:W-:Y:S01]  /*3dd0*/  IMAD.MOV.U32 R8, RZ, RZ, R7 ;  /* 0x000000ffff087224 */ /* 0x000fe200078e0007 */
[----:B------:R-:W-:Y:S02]  /*3de0*/  I2FP.F32.S32 R7, R6 ;  /* 0x0000000600077245 */ /* 0x000fe40000201400 */
[----:B------:R-:W-:Y:S02]  /*3df0*/  I2FP.F32.S32 R4, R2 ;  /* 0x0000000200047245 */ /* 0x000fe40000201400 */
[----:B------:R-:W-:Y:S01]  /*3e00*/  I2FP.F32.S32 R6, R0 ;  /* 0x0000000000067245 */ /* 0x000fe20000201400 */
[----:B------:R-:W-:Y:S01]  /*3e10*/  FFMA.FTZ R22, R7, -R3, R160 ;  /* 0x8000000307167223 */ /* 0x000fe200000100a0 */
[----:B------:R-:W-:Y:S01]  /*3e20*/  I2FP.F32.S32 R2, R5 ;  /* 0x0000000500027245 */ /* 0x000fe20000201400 */
[----:B------:R-:W-:Y:S01]  /*3e30*/  FFMA.FTZ R40, R4, -R3, R99 ;  /* 0x8000000304287223 */ /* 0x000fe20000010063 */
[----:B------:R-:W-:Y:S01]  /*3e40*/  I2FP.F32.S32 R0, R8 ;  /* 0x0000000800007245 */ /* 0x000fe20000201400 */
[----:B------:R-:W-:-:S02]  /*3e50*/  IMAD.IADD R4, R25, 0x1, -R24 ;  /* 0x0000000119047824 */ /* 0x000fc400078e0a18 */
[-C--:B------:R-:W-:Y:S01]  /*3e60*/  FFMA.FTZ R10, R6, -R3.reuse, R162 ;  /* 0x80000003060a7223 */ /* 0x080fe200000100a2 */
[-C--:B------:R-:W-:Y:S01]  /*3e70*/  FFMA.FTZ R38, R2, -R3.reuse, R161 ;  /* 0x8000000302267223 */ /* 0x080fe200000100a1 */
[--C-:B------:R-:W-:Y:S02]  /*3e80*/  IMAD.IADD R2, R26, 0x1, -R24.reuse ;  /* 0x000000011a027824 */ /* 0x100fe400078e0a18 */
[----:B------:R-:W-:Y:S01]  /*3e90*/  FFMA.FTZ R37, R0, -R3, R163 ;  /* 0x8000000300257223 */ /* 0x000fe200000100a3 */
[C---:B------:R-:W-:Y:S01]  /*3ea0*/  IMAD.IADD R0, R27.reuse, 0x1, -R24 ;  /* 0x000000011b007824 */ /* 0x040fe200078e0a18 */
[----:B------:R-:W-:Y:S01]  /*3eb0*/  IABS R6, R4 ;  /* 0x0000000400067213 */ /* 0x000fe20000000000 */
[--C-:B------:R-:W-:Y:S01]  /*3ec0*/  IMAD.IADD R5, R26, 0x1, -R29.reuse ;  /* 0x000000011a057824 */ /* 0x100fe200078e0a1d */
[----:B------:R-:W-:Y:S01]  /*3ed0*/  IABS R2, R2 ;  /* 0x0000000200027213 */ /* 0x000fe20000000000 */
[----:B------:R-:W-:Y:S01]  /*3ee0*/  IMAD.IADD R7, R27, 0x1, -R29 ;  /* 0x000000011b077824 */ /* 0x000fe200078e0a1d */
[----:B------:R-:W-:-:S02]  /*3ef0*/  IABS R0, R0 ;  /* 0x0000000000007213 */ /* 0x000fc40000000000 */
[----:B------:R-:W-:Y:S01]  /*3f00*/  IABS R5, R5 ;  /* 0x0000000500057213 */ /* 0x000fe20000000000 */
[----:B------:R-:W-:Y:S01]  /*3f10*/  IMAD.MOV.U32 R4, RZ, RZ, R2 ;  /* 0x000000ffff047224 */ /* 0x000fe200078e0002 */
[----:B------:R-:W-:Y:S01]  /*3f20*/  I2FP.F32.S32 R0, R0 ;  /* 0x0000000000007245 */ /* 0x000fe20000201400 */
[----:B------:R-:W-:Y:S01]  /*3f30*/  IMAD.MOV.U32 R2, RZ, RZ, R6 ;  /* 0x000000ffff027224 */ /* 0x000fe200078e0006 */
[----:B------:R-:W-:Y:S01]  /*3f40*/  IABS R7, R7 ;  /* 0x0000000700077213 */ /* 0x000fe20000000000 */
[----:B------:R-:W-:Y:S01]  /*3f50*/  IMAD.MOV.U32 R6, RZ, RZ, R5 ;  /* 0x000000ffff067224 */ /* 0x000fe200078e0005 */
[----:B------:R-:W-:Y:S01]  /*3f60*/  I2FP.F32.S32 R5, R4 ;  /* 0x0000000400057245 */ /* 0x000fe20000201400 */
[----:B------:R-:W-:Y:S01]  /*3f70*/  FFMA.FTZ R36, R0, -R3, R106 ;  /* 0x8000000300247223 */ /* 0x000fe2000001006a */
[----:B------:R-:W-:Y:S02]  /*3f80*/  I2FP.F32.S32 R0, R2 ;  /* 0x0000000200007245 */ /* 0x000fe40000201400 */
        /* <DEDUP_REMOVED lines=8> */
[--C-:B------:R-:W-:Y:S01]  /*4010*/  IMAD.IADD R6, R25, 0x1, -R30.reuse ;  /* 0x0000000119067824 */ /* 0x100fe200078e0a1e */
[----:B------:R-:W-:Y:S01]  /*4020*/  IABS R0, R0 ;  /* 0x0000000000007213 */ /* 0x000fe20000000000 */
[C---:B------:R-:W-:Y:S01]  /*4030*/  IMAD.IADD R2, R27.reuse, 0x1, -R30 ;  /* 0x000000011b027824 */ /* 0x040fe200078e0a1e */
[----:B------:R-:W-:Y:S01]  /*4040*/  IABS R4, R4 ;  /* 0x0000000400047213 */ /* 0x000fe20000000000 */
[----:B------:R-:W-:Y:S01]  /*4050*/  IMAD.IADD R7, R27, 0x1, -R32 ;  /* 0x000000011b077824 */ /* 0x000fe200078e0a20 */
[----:B------:R-:W-:Y:S01]  /*4060*/  IABS R6, R6 ;  /* 0x0000000600067213 */ /* 0x000fe20000000000 */
[----:B------:R-:W-:Y:S01]  /*4070*/  IMAD.MOV.U32 R5, RZ, RZ, R0 ;  /* 0x000000ffff057224 */ /* 0x000fe200078e0000 */
[----:B------:R-:W-:Y:S01]  /*4080*/  IABS R2, R2 ;  /* 0x0000000200027213 */ /* 0x000fe20000000000 */
[----:B------:R-:W-:Y:S01]  /*4090*/  IMAD.MOV.U32 R0, RZ, RZ, R4 ;  /* 0x000000ffff007224 */ /* 0x000fe200078e0004 */
[----:B------:R-:W-:Y:S01]  /*40a0*/  IABS R7, R7 ;  /* 0x0000000700077213 */ /* 0x000fe20000000000 */
[----:B------:R-:W-:Y:S01]  /*40b0*/  IMAD.MOV.U32 R4, RZ, RZ, R6 ;  /* 0x000000ffff047224 */ /* 0x000fe200078e0006 */
[----:B------:R-:W-:-:S02]  /*40c0*/  I2FP.F32.S32 R6, R5 ;  /* 0x0000000500067245 */ /* 0x000fc40000201400 */
[----:B------:R-:W-:Y:S02]  /*40d0*/  I2FP.F32.S32 R5, R2 ;  /* 0x0000000200057245 */ /* 0x000fe40000201400 */
[----:B------:R-:W-:Y:S02]  /*40e0*/  I2FP.F32.S32 R2, R0 ;  /* 0x0000000000027245 */ /* 0x000fe40000201400 */
[----:B------:R-:W-:Y:S02]  /*40f0*/  I2FP.F32.S32 R0, R4 ;  /* 0x0000000400007245 */ /* 0x000fe40000201400 */
[----:B------:R-:W-:Y:S01]  /*4100*/  I2FP.F32.S32 R4, R7 ;  /* 0x0000000700047245 */ /* 0x000fe20000201400 */
[----:B------:R-:W-:Y:S01]  /*4110*/  IMAD.IADD R7, R25, 0x1, -R35 ;  /* 0x0000000119077824 */ /* 0x000fe200078e0a23 */
[----:B------:R-:W-:Y:S01]  /*4120*/  FSEL R99, R33, -INF , !P3 ;  /* 0xff80000021637808 */ /* 0x000fe20005800000 */
[----:B------:R-:W-:Y:S01]  /*4130*/  FFMA.FTZ R23, R0, -R3, R154 ;  /* 0x8000000300177223 */ /* 0x000fe2000001009a */
[----:B------:R-:W-:-:S02]  /*4140*/  IMAD.IADD R0, R26, 0x1, -R32 ;  /* 0x000000011a007824 */ /* 0x000fc400078e0a20 */
[-C--:B------:R-:W-:Y:S01]  /*4150*/  FFMA.FTZ R39, R4, -R3.reuse, R91 ;  /* 0x8000000304277223 */ /* 0x080fe2000001005b */
[-C--:B------:R-:W-:Y:S01]  /*4160*/  FFMA.FTZ R33, R5, -R3.reuse, R90 ;  /* 0x8000000305217223 */ /* 0x080fe2000001005a */
[----:B------:R-:W-:Y:S01]  /*4170*/  IMAD.IADD R4, R25, 0x1, -R32 ;  /* 0x0000000119047824 */ /* 0x000fe200078e0a20 */
[----:B------:R-:W-:Y:S01]  /*4180*/  FSEL R140, R17, -INF , !P3 ;  /* 0xff800000118c7808 */ /* 0x000fe20005800000 */
[----:B------:R-:W-:Y:S01]  /*4190*/  IMAD.IADD R5, R27, 0x1, -R35 ;  /* 0x000000011b057824 */ /* 0x000fe200078e0a23 */
[----:B------:R-:W-:Y:S02]  /*41a0*/  FSEL R75, R13, -INF , !P3 ;  /* 0xff8000000d4b7808 */ /* 0x000fe40005800000 */
[----:B------:R-:W-:Y:S02]  /*41b0*/  FSEL R96, R9, -INF , !P3 ;  /* 0xff80000009607808 */ /* 0x000fe40005800000 */
[-C--:B------:R-:W-:Y:S01]  /*41c0*/  ISETP.GE.AND P4, PT, R29, R80.reuse, PT ;  /* 0x000000501d00720c */ /* 0x080fe20003f86270 */
[-C--:B------:R-:W-:Y:S01]  /*41d0*/  FFMA.FTZ R29, R6, -R3.reuse, R159 ;  /* 0x80000003061d7223 */ /* 0x080fe2000001009f */
[----:B------:R-:W-:Y:S01]  /*41e0*/  ISETP.GE.AND P3, PT, R30, R80, PT ;  /* 0x000000501e00720c */ /* 0x000fe20003f66270 */
[----:B------:R-:W-:Y:S01]  /*41f0*/  FFMA.FTZ R30, R2, -R3, R152 ;  /* 0x80000003021e7223 */ /* 0x000fe20000010098 */
[----:B------:R-:W-:Y:S01]  /*4200*/  IMAD.IADD R6, R26, 0x1, -R35 ;  /* 0x000000011a067824 */ /* 0x000fe200078e0a23 */
[----:B------:R-:W-:-:S02]  /*4210*/  IABS R2, R0 ;  /* 0x0000000000027213 */ /* 0x000fc40000000000 */
        /* <DEDUP_REMOVED lines=9> */
[----:B------:R-:W-:-:S02]  /*42b0*/  I2FP.F32.S32 R7, R6 ;  /* 0x0000000600077245 */ /* 0x000fc40000201400 */
[----:B------:R-:W-:Y:S02]  /*42c0*/  I2FP.F32.S32 R4, R2 ;  /* 0x0000000200047245 */ /* 0x000fe40000201400 */
[----:B------:R-:W-:Y:S02]  /*42d0*/  I2FP.F32.S32 R6, R0 ;  /* 0x0000000000067245 */ /* 0x000fe40000201400 */
[----:B------:R-:W-:Y:S02]  /*42e0*/  I2FP.F32.S32 R2, R5 ;  /* 0x0000000500027245 */ /* 0x000fe40000201400 */
[----:B------:R-:W-:Y:S01]  /*42f0*/  I2FP.F32.S32 R0, R8 ;  /* 0x0000000800007245 */ /* 0x000fe20000201400 */
[-C--:B------:R-:W-:Y:S01]  /*4300*/  FFMA.FTZ R19, R6, -R3.reuse, R155 ;  /* 0x8000000306137223 */ /* 0x080fe2000001009b */
[----:B------:R-:W-:Y:S01]  /*4310*/  FSEL R60, R28, -INF , !P2 ;  /* 0xff8000001c3c7808 */ /* 0x000fe20005000000 */
[-C--:B------:R-:W-:Y:S01]  /*4320*/  FFMA.FTZ R20, R2, -R3.reuse, R148 ;  /* 0x8000000302147223 */ /* 0x080fe20000010094 */
[----:B------:R-:W-:Y:S01]  /*4330*/  FSEL R76, R14, -INF , !P2 ;  /* 0xff8000000e4c7808 */ /* 0x000fe20005000000 */
[--C-:B------:R-:W-:Y:S01]  /*4340*/  IMAD.IADD R2, R27, 0x1, -R41.reuse ;  /* 0x000000011b027824 */ /* 0x100fe200078e0a29 */
[----:B------:R-:W-:Y:S01]  /*4350*/  FSEL R66, R16, -INF , !P1 ;  /* 0xff80000010427808 */ /* 0x000fe20004800000 */
[-C--:B------:R-:W-:Y:S01]  /*4360*/  FFMA.FTZ R16, R0, -R3.reuse, R150 ;  /* 0x8000000300107223 */ /* 0x080fe20000010096 */
[----:B------:R-:W-:Y:S01]  /*4370*/  ISETP.GE.AND P2, PT, R32, R80, PT ;  /* 0x000000502000720c */ /* 0x000fe20003f46270 */
[----:B------:R-:W-:Y:S01]  /*4380*/  FFMA.FTZ R32, R4, -R3, R94 ;  /* 0x8000000304207223 */ /* 0x000fe2000001005e */
[--C-:B------:R-:W-:Y:S01]  /*4390*/  IMAD.IADD R0, R26, 0x1, -R41.reuse ;  /* 0x000000011a007824 */ /* 0x100fe200078e0a29 */
[----:B------:R-:W-:Y:S01]  /*43a0*/  IABS R2, R2 ;  /* 0x0000000200027213 */ /* 0x000fe20000000000 */
[----:B------:R-:W-:-:S02]  /*43b0*/  IMAD.IADD R4, R25, 0x1, -R41 ;  /* 0x0000000119047824 */ /* 0x000fc400078e0a29 */
[----:B------:R-:W-:Y:S01]  /*43c0*/  FFMA.FTZ R28, R7, -R3, R153 ;  /* 0x80000003071c7223 */ /* 0x000fe20000010099 */
[----:B------:R-:W-:Y:S01]  /*43d0*/  IMAD.IADD R6, R27, 0x1, -R44 ;  /* 0x000000011b067824 */ /* 0x000fe200078e0a2c */
[----:B------:R-:W-:Y:S01]  /*43e0*/  IABS R0, R0 ;  /* 0x0000000000007213 */ /* 0x000fe20000000000 */
[----:B------:R-:W-:Y:S01]  /*43f0*/  IMAD.MOV.U32 R5, RZ, RZ, R2 ;  /* 0x000000ffff057224 */ /* 0x000fe200078e0002 */
[----:B------:R-:W-:Y:S01]  /*4400*/  IABS R4, R4 ;  /* 0x0000000400047213 */ /* 0x000fe20000000000 */
[----:B------:R-:W-:Y:S01]  /*4410*/  IMAD.IADD R7, R26, 0x1, -R44 ;  /* 0x000000011a077824 */ /* 0x000fe200078e0a2c */
[----:B------:R-:W-:Y:S01]  /*4420*/  IABS R6, R6 ;  /* 0x0000000600067213 */ /* 0x000fe20000000000 */
[----:B------:R-:W-:Y:S01]  /*4430*/  IMAD.MOV.U32 R2, RZ, RZ, R0 ;  /* 0x000000ffff027224 */ /* 0x000fe200078e0000 */
[----:B------:R-:W-:Y:S01]  /*4440*/  FSEL R126, R18, -INF , !P1 ;  /* 0xff800000127e7808 */ /* 0x000fe20004800000 */
[----:B------:R-:W-:Y:S01]  /*4450*/  IMAD.MOV.U32 R0, RZ, RZ, R4 ;  /* 0x000000ffff007224 */ /* 0x000fe200078e0004 */
[----:B------:R-:W-:Y:S01]  /*4460*/  IABS R7, R7 ;  /* 0x0000000700077213 */ /* 0x000fe20000000000 */
[----:B------:R-:W-:Y:S01]  /*4470*/  IMAD.MOV.U32 R4, RZ, RZ, R6 ;  /* 0x000000ffff047224 */ /* 0x000fe200078e0006 */
[----:B------:R-:W-:-:S02]  /*4480*/  I2FP.F32.S32 R6, R5 ;  /* 0x0000000500067245 */ /* 0x000fc40000201400 */
[----:B------:R-:W-:Y:S02]  /*4490*/  I2FP.F32.S32 R0, R0 ;  /* 0x0000000000007245 */ /* 0x000fe40000201400 */
[----:B------:R-:W-:Y:S02]  /*44a0*/  I2FP.F32.S32 R4, R4 ;  /* 0x0000000400047245 */ /* 0x000fe40000201400 */
[----:B------:R-:W-:Y:S01]  /*44b0*/  FSEL R89, R12, -INF , !P1 ;  /* 0xff8000000c597808 */ /* 0x000fe20004800000 */
[-C--:B------:R-:W-:Y:S01]  /*44c0*/  FFMA.FTZ R13, R0, -R3.reuse, R151 ;  /* 0x80000003000d7223 */ /* 0x080fe20000010097 */
[----:B------:R-:W-:Y:S01]  /*44d0*/  FSEL R130, R34, -INF , !P0 ;  /* 0xff80000022827808 */ /* 0x000fe20004000000 */
[----:B------:R-:W-:Y:S01]  /*44e0*/  IMAD.IADD R0, R25, 0x1, -R44 ;  /* 0x0000000119007824 */ /* 0x000fe200078e0a2c */
[----:B------:R-:W-:Y:S01]  /*44f0*/  I2FP.F32.S32 R5, R2 ;  /* 0x0000000200057245 */ /* 0x000fe20000201400 */
[-C--:B------:R-:W-:Y:S01]  /*4500*/  FFMA.FTZ R34, R4, -R3.reuse, R78 ;  /* 0x8000000304227223 */ /* 0x080fe2000001004e */
[----:B------:R-:W-:Y:S01]  /*4510*/  ISETP.GE.AND P1, PT, R35, R80, PT ;  /* 0x000000502300720c */ /* 0x000fe20003f26270 */
[----:B------:R-:W-:Y:S01]  /*4520*/  FFMA.FTZ R35, R6, -R3, R95 ;  /* 0x8000000306237223 */ /* 0x000fe2000001005f */
[----:B------:R-:W-:Y:S01]  /*4530*/  I2FP.F32.S32 R2, R7 ;  /* 0x0000000700027245 */ /* 0x000fe20000201400 */
[--C-:B------:R-:W-:Y:S01]  /*4540*/  IMAD.IADD R4, R26, 0x1, -R45.reuse ;  /* 0x000000011a047824 */ /* 0x100fe200078e0a2d */
[----:B------:R-:W-:Y:S01]  /*4550*/  IABS R0, R0 ;  /* 0x0000000000007213 */ /* 0x000fe20000000000 */
[----:B------:R-:W-:-:S02]  /*4560*/  IMAD.IADD R6, R25, 0x1, -R45 ;  /* 0x0000000119067824 */ /* 0x000fc400078e0a2d */
[-C--:B------:R-:W-:Y:S01]  /*4570*/  FFMA.FTZ R17, R5, -R3.reuse, R149 ;  /* 0x8000000305117223 */ /* 0x080fe20000010095 */
[----:B------:R-:W-:Y:S01]  /*4580*/  FFMA.FTZ R15, R2, -R3, R144 ;  /* 0x80000003020f7223 */ /* 0x000fe20000010090 */
        /* <DEDUP_REMOVED lines=16> */
[----:B------:R-:W-:Y:S01]  /*4690*/  IMAD.IADD R5, R27, 0x1, -R47 ;  /* 0x000000011b057824 */ /* 0x000fe200078e0a2f */
[----:B------:R-:W-:Y:S01]  /*46a0*/  FSEL R61, R22, -INF , !P0 ;  /* 0xff800000163d7808 */ /* 0x000fe20004000000 */
[-C--:B------:R-:W-:Y:S01]  /*46b0*/  FFMA.FTZ R12, R0, -R3.reuse, R147 ;  /* 0x80000003000c7223 */ /* 0x080fe20000010093 */
[----:B------:R-:W-:Y:S01]  /*46c0*/  FSEL R84, R10, -INF , !P0 ;  /* 0xff8000000a547808 */ /* 0x000fe20004000000 */
[----:B------:R-:W-:Y:S01]  /*46d0*/  IMAD.IADD R0, R26, 0x1, -R46 ;  /* 0x000000011a007824 */ /* 0x000fe200078e0a2e */
[----:B------:R-:W-:Y:S01]  /*46e0*/  ISETP.GE.AND P0, PT, R41, R80, PT ;  /* 0x000000502900720c */ /* 0x000fe20003f06270 */
[----:B------:R-:W-:Y:S01]  /*46f0*/  FFMA.FTZ R41, R4, -R3, R86 ;  /* 0x8000000304297223 */ /* 0x000fe20000010056 */
[----:B------:R-:W-:-:S02]  /*4700*/  IMAD.IADD R4, R25, 0x1, -R46 ;  /* 0x0000000119047824 */ /* 0x000fc400078e0a2e */
[----:B------:R-:W-:Y:S01]  /*4710*/  FFMA.FTZ R14, R2, -R3, R145 ;  /* 0x80000003020e7223 */ /* 0x000fe20000010091 */
[--C-:B------:R-:W-:Y:S01]  /*4720*/  IMAD.IADD R6, R26, 0x1, -R47.reuse ;  /* 0x000000011a067824 */ /* 0x100fe200078e0a2f */
[----:B------:R-:W-:Y:S01]  /*4730*/  IABS R2, R0 ;  /* 0x0000000000027213 */ /* 0x000fe20000000000 */
[----:B------:R-:W-:Y:S01]  /*4740*/  IMAD.IADD R7, R25, 0x1, -R47 ;  /* 0x0000000119077824 */ /* 0x000fe200078e0a2f */
[----:B------:R-:W-:Y:S02]  /*4750*/  IABS R0, R4 ;  /* 0x0000000400007213 */ /* 0x000fe40000000000 */
[----:B------:R-:W-:Y:S02]  /*4760*/  IABS R4, R5 ;  /* 0x0000000500047213 */ /* 0x000fe40000000000 */
[----:B------:R-:W-:Y:S01]  /*4770*/  IABS R5, R6 ;  /* 0x0000000600057213 */ /* 0x000fe20000000000 */
[----:B------:R-:W-:Y:S01]  /*4780*/  IMAD.MOV.U32 R6, RZ, RZ, R2 ;  /* 0x000000ffff067224 */ /* 0x000fe200078e0002 */
[----:B------:R-:W-:Y:S01]  /*4790*/  IABS R7, R7 ;  /* 0x0000000700077213 */ /* 0x000fe20000000000 */
[----:B------:R-:W-:Y:S01]  /*47a0*/  IMAD.MOV.U32 R2, RZ, RZ, R4 ;  /* 0x000000ffff027224 */ /* 0x000fe200078e0004 */
[----:B------:R-:W-:-:S02]  /*47b0*/  FSEL R106, R62, -INF , !P5 ;  /* 0xff8000003e6a7808 */ /* 0x000fc40006800000 */
[----:B------:R-:W-:Y:S01]  /*47c0*/  FSEL R144, R23, -INF , !P3 ;  /* 0xff80000017907808 */ /* 0x000fe20005800000 */
[----:B------:R-:W-:Y:S01]  /*47d0*/  IMAD.MOV.U32 R8, RZ, RZ, R7 ;  /* 0x000000ffff087224 */ /* 0x000fe200078e0007 */
[----:B------:R-:W-:Y:S02]  /*47e0*/  I2FP.F32.S32 R4, R2 ;  /* 0x0000000200047245 */ /* 0x000fe40000201400 */
[----:B------:R-:W-:Y:S01]  /*47f0*/  I2FP.F32.S32 R2, R5 ;  /* 0x0000000500027245 */ /* 0x000fe20000201400 */
[C---:B------:R-:W-:Y:S01]  /*4800*/  IMAD.IADD R5, R27.reuse, 0x1, -R48 ;  /* 0x000000011b057824 */ /* 0x040fe200078e0a30 */
[----:B------:R-:W-:Y:S02]  /*4810*/  I2FP.F32.S32 R7, R6 ;  /* 0x0000000600077245 */ /* 0x000fe40000201400 */
[----:B------:R-:W-:Y:S01]  /*4820*/  I2FP.F32.S32 R6, R0 ;  /* 0x0000000000067245 */ /* 0x000fe20000201400 */
[-C--:B------:R-:W-:Y:S01]  /*4830*/  FFMA.FTZ R22, R2, -R3.reuse, R137 ;  /* 0x8000000302167223 */ /* 0x080fe20000010089 */
[----:B------:R-:W-:Y:S01]  /*4840*/  IMAD.IADD R2, R27, 0x1, -R53 ;  /* 0x000000011b027824 */ /* 0x000fe200078e0a35 */
[----:B------:R-:W-:Y:S01]  /*4850*/  FSEL R62, R29, -INF , !P4 ;  /* 0xff8000001d3e7808 */ /* 0x000fe20006000000 */
[-C--:B------:R-:W-:Y:S01]  /*4860*/  FFMA.FTZ R29, R7, -R3.reuse, R136 ;  /* 0x80000003071d7223 */ /* 0x080fe20000010088 */
[----:B------:R-:W-:Y:S01]  /*4870*/  FFMA.FTZ R23, R6, -R3, R138 ;  /* 0x8000000306177223 */ /* 0x000fe2000001008a */
[----:B------:R-:W-:Y:S01]  /*4880*/  I2FP.F32.S32 R0, R8 ;  /* 0x0000000800007245 */ /* 0x000fe20000201400 */
[--C-:B------:R-:W-:Y:S01]  /*4890*/  IMAD.IADD R6, R26, 0x1, -R48.reuse ;  /* 0x000000011a067824 */ /* 0x100fe200078e0a30 */
[----:B------:R-:W-:Y:S01]  /*48a0*/  FSEL R78, R24, -INF , !P5 ;  /* 0xff800000184e7808 */ /* 0x000fe20006800000 */
[----:B------:R-:W-:-:S02]  /*48b0*/  IMAD.IADD R7, R25, 0x1, -R48 ;  /* 0x0000000119077824 */ /* 0x000fc400078e0a30 */
[-C--:B------:R-:W-:Y:S01]  /*48c0*/  FFMA.FTZ R24, R4, -R3.reuse, R87 ;  /* 0x8000000304187223 */ /* 0x080fe20000010057 */
[----:B------:R-:W-:Y:S01]  /*48d0*/  IABS R4, R2 ;  /* 0x0000000200047213 */ /* 0x000fe20000000000 */
[----:B------:R-:W-:Y:S01]  /*48e0*/  FFMA.FTZ R10, R0, -R3, R139 ;  /* 0x80000003000a7223 */ /* 0x000fe2000001008b */
[----:B------:R-:W-:Y:S01]  /*48f0*/  IABS R2, R5 ;  /* 0x0000000500027213 */ /* 0x000fe20000000000 */
[----:B------:R-:W-:Y:S01]  /*4900*/  IMAD.IADD R0, R25, 0x1, -R53 ;  /* 0x0000000119007824 */ /* 0x000fe200078e0a35 */
[----:B------:R-:W-:Y:S02]  /*4910*/  IABS R5, R6 ;  /* 0x0000000600057213 */ /* 0x000fe40000000000 */
[----:B------:R-:W-:Y:S02]  /*4920*/  IABS R6, R7 ;  /* 0x0000000700067213 */ /* 0x000fe40000000000 */
[----:B------:R-:W-:Y:S02]  /*4930*/  IABS R0, R0 ;  /* 0x0000000000007213 */ /* 0x000fe40000000000 */
[----:B------:R-:W-:Y:S01]  /*4940*/  I2FP.F32.S32 R7, R4 ;  /* 0x0000000400077245 */ /* 0x000fe20000201400 */
[----:B------:R-:W-:Y:S01]  /*4950*/  IMAD.MOV.U32 R8, RZ, RZ, R6 ;  /* 0x000000ffff087224 */ /* 0x000fe200078e0006 */
[----:B------:R-:W-:-:S02]  /*4960*/  I2FP.F32.S32 R4, R2 ;  /* 0x0000000200047245 */ /* 0x000fc40000201400 */
[----:B------:R-:W-:Y:S02]  /*4970*/  I2FP.F32.S32 R6, R0 ;  /* 0x0000000000067245 */ /* 0x000fe40000201400 */
[----:B------:R-:W-:Y:S01]  /*4980*/  I2FP.F32.S32 R2, R5 ;  /* 0x0000000500027245 */ /* 0x000fe20000201400 */
[----:B------:R-:W-:Y:S01]  /*4990*/  IMAD.IADD R5, R27, 0x1, -R49 ;  /* 0x000000011b057824 */ /* 0x000fe200078e0a31 */
[----:B------:R-:W-:Y:S02]  /*49a0*/  I2FP.F32.S32 R0, R8 ;  /* 0x0000000800007245 */ /* 0x000fe40000201400 */
[----:B------:R-:W-:Y:S01]  /*49b0*/  FSEL R138, R19, -INF , !P2 ;  /* 0xff800000138a7808 */ /* 0x000fe20005000000 */
[-C--:B------:R-:W-:Y:S01]  /*49c0*/  FFMA.FTZ R19, R2, -R3.reuse, R141 ;  /* 0x8000000302137223 */ /* 0x080fe2000001008d */
[----:B------:R-:W-:Y:S02]  /*49d0*/  IMAD.IADD R2, R27, 0x1, -R55 ;  /* 0x000000011b027824 */ /* 0x000fe400078e0a37 */
[----:B------:R-:W-:Y:S01]  /*49e0*/  FFMA.FTZ R8, R0, -R3, R143 ;  /* 0x8000000300087223 */ /* 0x000fe2000001008f */
[----:B------:R-:W-:Y:S01]  /*49f0*/  FSEL R139, R16, -INF , !P1 ;  /* 0xff800000108b7808 */ /* 0x000fe20004800000 */
[----:B------:R-:W-:-:S02]  /*4a00*/  IMAD.IADD R0, R26, 0x1, -R55 ;  /* 0x000000011a007824 */ /* 0x000fc400078e0a37 */
[-C--:B------:R-:W-:Y:S01]  /*4a10*/  FFMA.FTZ R16, R6, -R3.reuse, R142 ;  /* 0x8000000306107223 */ /* 0x080fe2000001008e */
[----:B------:R-:W-:Y:S01]  /*4a20*/  FSEL R125, R20, -INF , !P1 ;  /* 0xff800000147d7808 */ /* 0x000fe20004800000 */
[----:B------:R-:W-:Y:S02]  /*4a30*/  IMAD.IADD R6, R26, 0x1, -R49 ;  /* 0x000000011a067824 */ /* 0x000fe400078e0a31 */
[-C--:B------:R-:W-:Y:S01]  /*4a40*/  FFMA.FTZ R20, R4, -R3.reuse, R111 ;  /* 0x8000000304147223 */ /* 0x080fe2000001006f */
[----:B------:R-:W-:Y:S02]  /*4a50*/  IABS R4, R2 ;  /* 0x0000000200047213 */ /* 0x000fe40000000000 */
[----:B------:R-:W-:Y:S02]  /*4a60*/  IABS R0, R0 ;  /* 0x0000000000007213 */ /* 0x000fe40000000000 */
[----:B------:R-:W-:Y:S01]  /*4a70*/  FSEL R131, R30, -INF , !P3 ;  /* 0xff8000001e837808 */ /* 0x000fe20005800000 */
        /* <DEDUP_REMOVED lines=17> */
[----:B------:R-:W-:Y:S01]  /*4b90*/  FSEL R58, R38, -INF , !P6 ;  /* 0xff800000263a7808 */ /* 0x000fe20007000000 */
[----:B------:R-:W-:Y:S01]  /*4ba0*/  IMAD.IADD R4, R25, 0x1, -R50 ;  /* 0x0000000119047824 */ /* 0x000fe200078e0a32 */
[----:B------:R-:W-:-:S02]  /*4bb0*/  FSEL R63, R37, -INF , !P6 ;  /* 0xff800000253f7808 */ /* 0x000fc40007000000 */
[----:B------:R-:W-:Y:S02]  /*4bc0*/  ISETP.GE.AND P6, PT, R44, R80, PT ;  /* 0x000000502c00720c */ /* 0x000fe40003fc6270 */
[----:B------:R-:W-:Y:S01]  /*4bd0*/  FSEL R155, R33, -INF , !P3 ;  /* 0xff800000219b7808 */ /* 0x000fe20005800000 */
[-C--:B------:R-:W-:Y:S01]  /*4be0*/  FFMA.FTZ R33, R2, -R3.reuse, R133 ;  /* 0x8000000302217223 */ /* 0x080fe20000010085 */
[----:B------:R-:W-:Y:S01]  /*4bf0*/  FSEL R147, R32, -INF , !P1 ;  /* 0xff80000020937808 */ /* 0x000fe20004800000 */
[-C--:B------:R-:W-:Y:S01]  /*4c00*/  FFMA.FTZ R32, R0, -R3.reuse, R135 ;  /* 0x8000000300207223 */ /* 0x080fe20000010087 */
[C-C-:B------:R-:W-:Y:S01]  /*4c10*/  IMAD.IADD R2, R27.reuse, 0x1, -R50.reuse ;  /* 0x000000011b027824 */ /* 0x140fe200078e0a32 */
[----:B------:R-:W-:Y:S01]  /*4c20*/  FSEL R160, R34, -INF , !P6 ;  /* 0xff80000022a07808 */ /* 0x000fe20007000000 */
[----:B------:R-:W-:Y:S02]  /*4c30*/  IMAD.IADD R0, R26, 0x1, -R50 ;  /* 0x000000011a007824 */ /* 0x000fe400078e0a32 */
[----:B------:R-:W-:Y:S01]  /*4c40*/  FFMA.FTZ R34, R6, -R3, R102 ;  /* 0x8000000306227223 */ /* 0x000fe20000010066 */
[----:B------:R-:W-:Y:S01]  /*4c50*/  IMAD.IADD R6, R27, 0x1, -R54 ;  /* 0x000000011b067824 */ /* 0x000fe200078e0a36 */
[----:B------:R-:W-:-:S02]  /*4c60*/  IABS R2, R2 ;  /* 0x0000000200027213 */ /* 0x000fc40000000000 */
[----:B------:R-:W-:Y:S02]  /*4c70*/  IABS R0, R0 ;  /* 0x0000000000007213 */ /* 0x000fe40000000000 */
[----:B------:R-:W-:Y:S02]  /*4c80*/  IABS R4, R4 ;  /* 0x0000000400047213 */ /* 0x000fe40000000000 */
[----:B------:R-:W-:Y:S01]  /*4c90*/  FSEL R59, R31, -INF , !P5 ;  /* 0xff8000001f3b7808 */ /* 0x000fe20006800000 */
        /* <DEDUP_REMOVED lines=15> */
[----:B------:R-:W-:Y:S01]  /*4d90*/  IMAD.IADD R0, R25, 0x1, -R54 ;  /* 0x0000000119007824 */ /* 0x000fe200078e0a36 */
[----:B------:R-:W-:Y:S01]  /*4da0*/  I2FP.F32.S32 R2, R7 ;  /* 0x0000000700027245 */ /* 0x000fe20000201400 */
[-C--:B------:R-:W-:Y:S01]  /*4db0*/  FFMA.FTZ R36, R4, -R3.reuse, R123 ;  /* 0x8000000304247223 */ /* 0x080fe2000001007b */
[--C-:B------:R-:W-:Y:S01]  /*4dc0*/  IMAD.IADD R4, R26, 0x1, -R52.reuse ;  /* 0x000000011a047824 */ /* 0x100fe200078e0a34 */
[----:B------:R-:W-:Y:S01]  /*4dd0*/  FSEL R141, R35, -INF , !P0 ;  /* 0xff800000238d7808 */ /* 0x000fe20004000000 */
[--C-:B------:R-:W-:Y:S01]  /*4de0*/  IMAD.IADD R6, R25, 0x1, -R52.reuse ;  /* 0x0000000119067824 */ /* 0x100fe200078e0a34 */
[----:B------:R-:W-:Y:S01]  /*4df0*/  IABS R0, R0 ;  /* 0x0000000000007213 */ /* 0x000fe20000000000 */
[-C--:B------:R-:W-:Y:S01]  /*4e00*/  FFMA.FTZ R35, R2, -R3.reuse, R189 ;  /* 0x8000000302237223 */ /* 0x080fe200000100bd */
[----:B------:R-:W-:Y:S01]  /*4e10*/  IMAD.IADD R2, R27, 0x1, -R52 ;  /* 0x000000011b027824 */ /* 0x000fe200078e0a34 */
[----:B------:R-:W-:Y:S01]  /*4e20*/  IABS R4, R4 ;  /* 0x0000000400047213 */ /* 0x000fe20000000000 */
[----:B------:R-:W-:Y:S01]  /*4e30*/  FFMA.FTZ R38, R5, -R3, R188 ;  /* 0x8000000305267223 */ /* 0x000fe200000100bc */
[----:B------:R-:W-:Y:S01]  /*4e40*/  IABS R6, R6 ;  /* 0x0000000600067213 */ /* 0x000fe20000000000 */
[----:B------:R-:W-:Y:S01]  /*4e50*/  IMAD.MOV.U32 R5, RZ, RZ, R0 ;  /* 0x000000ffff057224 */ /* 0x000fe200078e0000 */
[----:B------:R-:W-:Y:S01]  /*4e60*/  IABS R2, R2 ;  /* 0x0000000200027213 */ /* 0x000fe20000000000 */
[----:B------:R-:W-:Y:S01]  /*4e70*/  IMAD.IADD R7, R27, 0x1, -R56 ;  /* 0x000000011b077824 */ /* 0x000fe200078e0a38 */
[----:B------:R-:W-:Y:S01]  /*4e80*/  FSEL R65, R65, -INF , !P4 ;  /* 0xff80000041417808 */ /* 0x000fe20006000000 */
[----:B------:R-:W-:Y:S01]  /*4e90*/  IMAD.MOV.U32 R0, RZ, RZ, R4 ;  /* 0x000000ffff007224 */ /* 0x000fe200078e0004 */
[----:B------:R-:W-:Y:S01]  /*4ea0*/  FSEL R79, R43, -INF , !P4 ;  /* 0xff8000002b4f7808 */ /* 0x000fe20006000000 */
[----:B------:R-:W-:Y:S01]  /*4eb0*/  IMAD.MOV.U32 R4, RZ, RZ, R6 ;  /* 0x000000ffff047224 */ /* 0x000fe200078e0006 */
[----:B------:R-:W-:-:S02]  /*4ec0*/  I2FP.F32.S32 R6, R5 ;  /* 0x0000000500067245 */ /* 0x000fc40000201400 */
[----:B------:R-:W-:Y:S02]  /*4ed0*/  IABS R7, R7 ;  /* 0x0000000700077213 */ /* 0x000fe40000000000 */
[----:B------:R-:W-:Y:S02]  /*4ee0*/  I2FP.F32.S32 R5, R2 ;  /* 0x0000000200057245 */ /* 0x000fe40000201400 */
[----:B------:R-:W-:Y:S02]  /*4ef0*/  FSEL R51, R42, -INF , !P4 ;  /* 0xff8000002a337808 */ /* 0x000fe40006000000 */
[----:B------:R-:W-:Y:S02]  /*4f00*/  I2FP.F32.S32 R2, R0 ;  /* 0x0000000000027245 */ /* 0x000fe40000201400 */
[----:B------:R-:W-:Y:S02]  /*4f10*/  ISETP.GE.AND P4, PT, R46, R80, PT ;  /* 0x000000502e00720c */ /* 0x000fe40003f86270 */
[----:B------:R-:W-:-:S02]  /*4f20*/  I2FP.F32.S32 R0, R4 ;  /* 0x0000000400007245 */ /* 0x000fc40000201400 */
[----:B------:R-:W-:Y:S02]  /*4f30*/  FSEL R148, R64, -INF , !P3 ;  /* 0xff80000040947808 */ /* 0x000fe40005800000 */
[----:B------:R-:W-:Y:S02]  /*4f40*/  ISETP.GE.AND P3, PT, R47, R80, PT ;  /* 0x000000502f00720c */ /* 0x000fe40003f66270 */
[----:B------:R-:W-:Y:S01]  /*4f50*/  I2FP.F32.S32 R4, R7 ;  /* 0x0000000700047245 */ /* 0x000fe20000201400 */
        /* <DEDUP_REMOVED lines=8> */
[-C--:B------:R-:W-:Y:S01]  /*4fe0*/  FFMA.FTZ R28, R5, -R3.reuse, R114 ;  /* 0x80000003051c7223 */ /* 0x080fe20000010072 */
[----:B------:R-:W-:Y:S01]  /*4ff0*/  IMAD.IADD R4, R25, 0x1, -R56 ;  /* 0x0000000119047824 */ /* 0x000fe200078e0a38 */
[----:B------:R-:W-:Y:S01]  /*5000*/  FSEL R152, R24, -INF , !P3 ;  /* 0xff80000018987808 */ /* 0x000fe20005800000 */
[----:B------:R-:W-:Y:S01]  /*5010*/  FFMA.FTZ R29, R6, -R3, R191 ;  /* 0x80000003061d7223 */ /* 0x000fe200000100bf */
[----:B------:R-:W-:-:S02]  /*5020*/  IMAD.IADD R5, R27, 0x1, -R57 ;  /* 0x000000011b057824 */ /* 0x000fc400078e0a39 */
[----:B------:R-:W-:Y:S01]  /*5030*/  FFMA.FTZ R24, R2, -R3, R192 ;  /* 0x8000000302187223 */ /* 0x000fe200000100c0 */
[----:B------:R-:W-:Y:S01]  /*5040*/  IMAD.IADD R6, R26, 0x1, -R57 ;  /* 0x000000011a067824 */ /* 0x000fe200078e0a39 */
[----:B------:R-:W-:Y:S02]  /*5050*/  IABS R2, R0 ;  /* 0x0000000000027213 */ /* 0x000fe40000000000 */
[----:B------:R-:W-:Y:S02]  /*5060*/  IABS R0, R4 ;  /* 0x0000000400007213 */ /* 0x000fe40000000000 */
[----:B------:R-:W-:Y:S02]  /*5070*/  FSEL R145, R72, -INF , !P1 ;  /* 0xff80000048917808 */ /* 0x000fe40004800000 */
[----:B------:R-:W-:Y:S02]  /*5080*/  IABS R4, R5 ;  /* 0x0000000500047213 */ /* 0x000fe40000000000 */
[----:B------:R-:W-:-:S02]  /*5090*/  ISETP.GE.AND P1, PT, R48, R80, PT ;  /* 0x000000503000720c */ /* 0x000fc40003f26270 */
[----:B------:R-:W-:Y:S01]  /*50a0*/  IABS R5, R6 ;  /* 0x0000000600057213 */ /* 0x000fe20000000000 */
[----:B------:R-:W-:Y:S01]  /*50b0*/  IMAD.MOV.U32 R6, RZ, RZ, R2 ;  /* 0x000000ffff067224 */ /* 0x000fe200078e0002 */
[----:B------:R-:W-:Y:S01]  /*50c0*/  IABS R7, R7 ;  /* 0x0000000700077213 */ /* 0x000fe20000000000 */
[----:B------:R-:W-:Y:S01]  /*50d0*/  IMAD.MOV.U32 R2, RZ, RZ, R4 ;  /* 0x000000ffff027224 */ /* 0x000fe200078e0004 */
[----:B------:R-:W-:Y:S02]  /*50e0*/  FSEL R161, R8, -INF , !P1 ;  /* 0xff80000008a17808 */ /* 0x000fe40004800000 */
[----:B------:R-:W-:Y:S01]  /*50f0*/  ISETP.GE.AND P5, PT, R45, R80, PT ;  /* 0x000000502d00720c */ /* 0x000fe20003fa6270 */
[----:B------:R-:W-:Y:S01]  /*5100*/  IMAD.MOV.U32 R8, RZ, RZ, R7 ;  /* 0x000000ffff087224 */ /* 0x000fe200078e0007 */
[----:B------:R-:W-:Y:S02]  /*5110*/  I2FP.F32.S32 R7, R6 ;  /* 0x0000000600077245 */ /* 0x000fe40000201400 */
[----:B------:R-:W-:-:S02]  /*5120*/  I2FP.F32.S32 R6, R0 ;  /* 0x0000000000067245 */ /* 0x000fc40000201400 */
[----:B------:R-:W-:Y:S02]  /*5130*/  FSEL R146, R73, -INF , !P2 ;  /* 0xff80000049927808 */ /* 0x000fe40005000000 */
[----:B------:R-:W-:Y:S02]  /*5140*/  I2FP.F32.S32 R4, R2 ;  /* 0x0000000200047245 */ /* 0x000fe40000201400 */
[----:B------:R-:W-:Y:S02]  /*5150*/  I2FP.F32.S32 R0, R8 ;  /* 0x0000000800007245 */ /* 0x000fe40000201400 */
[-C--:B------:R-:W-:Y:S02]  /*5160*/  ISETP.GE.AND P2, PT, R53, R80.reuse, PT ;  /* 0x000000503500720c */ /* 0x080fe40003f46270 */
[----:B------:R-:W-:Y:S01]  /*5170*/  FSEL R122, R10, -INF , !P3 ;  /* 0xff8000000a7a7808 */ /* 0x000fe20005800000 */
[----:B------:R-:W-:Y:S01]  /*5180*/  FFMA.FTZ R10, R6, -R3, R195 ;  /* 0x80000003060a7223 */ /* 0x000fe200000100c3 */
[----:B------:R-:W-:Y:S01]  /*5190*/  I2FP.F32.S32 R2, R5 ;  /* 0x0000000500027245 */ /* 0x000fe20000201400 */
[C---:B------:R-:W-:Y:S01]  /*51a0*/  VIADD R6, R11.reuse, 0x61 ;  /* 0x000000610b067836 */ /* 0x040fe20000000000 */
[----:B------:R-:W-:Y:S01]  /*51b0*/  FSEL R132, R14, -INF , !P5 ;  /* 0xff8000000e847808 */ /* 0x000fe20006800000 */
[----:B------:R-:W-:Y:S01]  /*51c0*/  VIADD R5, R11, 0x68 ;  /* 0x000000680b057836 */ /* 0x000fe20000000000 */
[----:B------:R-:W-:Y:S01]  /*51d0*/  FSEL R151, R93, -INF , !P4 ;  /* 0xff8000005d977808 */ /* 0x000fe20006000000 */
[-C--:B------:R-:W-:Y:S01]  /*51e0*/  FFMA.FTZ R14, R0, -R3.reuse, R202 ;  /* 0x80000003000e7223 */ /* 0x080fe200000100ca */
[----:B------:R-:W-:Y:S01]  /*51f0*/  FSEL R153, R41, -INF , !P4 ;  /* 0xff80000029997808 */ /* 0x000fe20006000000 */
[----:B------:R-:W-:Y:S01]  /*5200*/  VIADD R0, R11, 0x71 ;  /* 0x000000710b007836 */ /* 0x000fe20000000000 */
[----:B------:R-:W-:Y:S01]  /*5210*/  FSEL R142, R15, -INF , !P6 ;  /* 0xff8000000f8e7808 */ /* 0x000fe20007000000 */
[-C--:B------:R-:W-:Y:S01]  /*5220*/  FFMA.FTZ R15, R2, -R3.reuse, R200 ;  /* 0x80000003020f7223 */ /* 0x080fe200000100c8 */
[----:B------:R-:W-:Y:S01]  /*5230*/  FSEL R133, R12, -INF , !P5 ;  /* 0xff8000000c857808 */ /* 0x000fe20006800000 */
[-C--:B------:R-:W-:Y:S01]  /*5240*/  FFMA.FTZ R12, R7, -R3.reuse, R193 ;  /* 0x80000003070c7223 */ /* 0x080fe200000100c1 */
[-C--:B------:R-:W-:Y:S01]  /*5250*/  ISETP.GE.AND P4, PT, R54, R80.reuse, PT ;  /* 0x000000503600720c */ /* 0x080fe20003f86270 */
[C---:B------:R-:W-:Y:S01]  /*5260*/  VIADD R2, R11.reuse, 0x70 ;  /* 0x000000700b027836 */ /* 0x040fe20000000000 */
[----:B------:R-:W-:Y:S01]  /*5270*/  FSEL R143, R92, -INF , !P3 ;  /* 0xff8000005c8f7808 */ /* 0x000fe20005800000 */
[----:B------:R-:W-:Y:S01]  /*5280*/  VIADD R7, R11, 0x78 ;  /* 0x000000780b077836 */ /* 0x000fe20000000000 */
[----:B------:R-:W-:Y:S01]  /*5290*/  FSEL R159, R16, -INF , !P2 ;  /* 0xff800000109f7808 */ /* 0x000fe20005000000 */
[----:B------:R-:W-:Y:S01]  /*52a0*/  FFMA.FTZ R16, R4, -R3, R178 ;  /* 0x8000000304107223 */ /* 0x000fe200000100b2 */
[----:B------:R-:W-:Y:S01]  /*52b0*/  FSEL R149, R9, -INF , !P6 ;  /* 0xff80000009957808 */ /* 0x000fe20007000000 */
[----:B------:R-:W-:Y:S01]  /*52c0*/  VIADD R4, R11, 0x69 ;  /* 0x000000690b047836 */ /* 0x000fe20000000000 */
[----:B------:R-:W-:Y:S01]  /*52d0*/  FSEL R154, R77, -INF , !P5 ;  /* 0xff8000004d9a7808 */ /* 0x000fe20006800000 */
[----:B------:R-:W-:Y:S01]  /*52e0*/  VIADD R9, R11, 0x79 ;  /* 0x000000790b097836 */ /* 0x000fe20000000000 */
[----:B------:R-:W-:Y:S01]  /*52f0*/  FSEL R157, R18, -INF , !P5 ;  /* 0xff800000129d7808 */ /* 0x000fe20006800000 */
[C---:B------:R-:W-:Y:S01]  /*5300*/  IMAD.IADD R8, R21.reuse, 0x1, -R6 ;  /* 0x0000000115087824 */ /* 0x040fe200078e0a06 */
[-C--:B------:R-:W-:Y:S01]  /*5310*/  ISETP.GE.AND P3, PT, R52, R80.reuse, PT ;  /* 0x000000503400720c */ /* 0x080fe20003f66270 */
[C---:B------:R-:W-:Y:S01]  /*5320*/  IMAD.IADD R11, R21.reuse, 0x1, -R5 ;  /* 0x00000001150b7824 */ /* 0x040fe200078e0a05 */
[-C--:B------:R-:W-:Y:S01]  /*5330*/  ISETP.GE.AND P5, PT, R50, R80.reuse, PT ;  /* 0x000000503200720c */ /* 0x080fe20003fa6270 */
[--C-:B------:R-:W-:Y:S01]  /*5340*/  IMAD.IADD R18, R21, 0x1, -R0.reuse ;  /* 0x0000000115127824 */ /* 0x100fe200078e0a00 */
[----:B------:R-:W-:Y:S01]  /*5350*/  FSEL R193, R121, -INF , !P4 ;  /* 0xff80000079c17808 */ /* 0x000fe20006000000 */
[--C-:B------:R-:W-:Y:S01]  /*5360*/  IMAD.IADD R41, R27, 0x1, -R0.reuse ;  /* 0x000000011b297824 */ /* 0x100fe200078e0a00 */
[----:B------:R-:W-:Y:S01]  /*5370*/  FSEL R192, R100, -INF , !P3 ;  /* 0xff80000064c07808 */ /* 0x000fe20005800000 */
[--C-:B------:R-:W-:Y:S01]  /*5380*/  IMAD.IADD R43, R26, 0x1, -R0.reuse ;  /* 0x000000011a2b7824 */ /* 0x100fe200078e0a00 */
[----:B------:R-:W-:Y:S01]  /*5390*/  FSEL R200, R28, -INF , !P3 ;  /* 0xff8000001cc87808 */ /* 0x000fe20005800000 */
[C---:B------:R-:W-:Y:S01]  /*53a0*/  IMAD.IADD R42, R25.reuse, 0x1, -R0 ;  /* 0x00000001192a7824 */ /* 0x040fe200078e0a00 */
[----:B------:R-:W-:Y:S01]  /*53b0*/  FSEL R121, R24, -INF , !P3 ;  /* 0xff80000018797808 */ /* 0x000fe20005800000 */
[----:B------:R-:W-:Y:S01]  /*53c0*/  IMAD.IADD R45, R25, 0x1, -R2 ;  /* 0x00000001192d7824 */ /* 0x000fe200078e0a02 */
[----:B------:R-:W-:Y:S01]  /*53d0*/  FSEL R170, R23, -INF , !P3 ;  /* 0xff80000017aa7808 */ /* 0x000fe20005800000 */
[--C-:B------:R-:W-:Y:S01]  /*53e0*/  IMAD.IADD R46, R27, 0x1, -R7.reuse ;  /* 0x000000011b2e7824 */ /* 0x100fe200078e0a07 */
[----:B------:R-:W-:Y:S01]  /*53f0*/  FSEL R111, R88, -INF , !P0 ;  /* 0xff800000586f7808 */ /* 0x000fe20004000000 */
[--C-:B------:R-:W-:Y:S01]  /*5400*/  IMAD.IADD R50, R26, 0x1, -R7.reuse ;  /* 0x000000011a327824 */ /* 0x100fe200078e0a07 */
[----:B------:R-:W-:Y:S01]  /*5410*/  FSEL R110, R13, -INF , !P0 ;  /* 0xff8000000d6e7808 */ /* 0x000fe20004000000 */
[--C-:B------:R-:W-:Y:S01]  /*5420*/  IMAD.IADD R13, R21, 0x1, -R4.reuse ;  /* 0x00000001150d7824 */ /* 0x100fe200078e0a04 */
[----:B------:R-:W-:Y:S01]  /*5430*/  FSEL R191, R120, -INF , !P5 ;  /* 0xff80000078bf7808 */ /* 0x000fe20006800000 */
[----:B------:R-:W-:Y:S01]  /*5440*/  IMAD.IADD R47, R25, 0x1, -R7 ;  /* 0x00000001192f7824 */ /* 0x000fe200078e0a07 */
[----:B------:R-:W-:Y:S01]  /*5450*/  FSEL R214, R39, -INF , !P5 ;  /* 0xff80000027d67808 */ /* 0x000fe20006800000 */
[--C-:B------:R-:W-:Y:S01]  /*5460*/  IMAD.IADD R39, R26, 0x1, -R4.reuse ;  /* 0x000000011a277824 */ /* 0x100fe200078e0a04 */
[----:B------:R-:W-:Y:S01]  /*5470*/  FSEL R168, R38, -INF , !P5 ;  /* 0xff80000026a87808 */ /* 0x000fe20006800000 */
[--C-:B------:R-:W-:Y:S01]  /*5480*/  IMAD.IADD R38, R25, 0x1, -R4.reuse ;  /* 0x0000000119267824 */ /* 0x100fe200078e0a04 */
[----:B------:R-:W-:Y:S01]  /*5490*/  FSEL R174, R37, -INF , !P5 ;  /* 0xff80000025ae7808 */ /* 0x000fe20006800000 */
[----:B------:R-:W-:Y:S01]  /*54a0*/  IMAD.IADD R37, R27, 0x1, -R4 ;  /* 0x000000011b257824 */ /* 0x000fe200078e0a04 */
[-C--:B------:R-:W-:Y:S01]  /*54b0*/  ISETP.GE.AND P3, PT, R0, R80.reuse, PT ;  /* 0x000000500000720c */ /* 0x080fe20003f66270 */
[--C-:B------:R-:W-:Y:S01]  /*54c0*/  IMAD.IADD R44, R25, 0x1, -R9.reuse ;  /* 0x00000001192c7824 */ /* 0x100fe200078e0a09 */
[----:B------:R-:W-:Y:S01]  /*54d0*/  FSEL R88, R17, -INF , !P0 ;  /* 0xff80000011587808 */ /* 0x000fe20004000000 */
[----:B------:R-:W-:Y:S01]  /*54e0*/  IMAD.IADD R17, R21, 0x1, -R2 ;  /* 0x0000000115117824 */ /* 0x000fe200078e0a02 */
[----:B------:R-:W-:Y:S01]  /*54f0*/  ISETP.GE.AND P5, PT, R4, R80, PT ;  /* 0x000000500400720c */ /* 0x000fe20003fa6270 */
[----:B------:R-:W-:Y:S01]  /*5500*/  IMAD.IADD R48, R27, 0x1, -R9 ;  /* 0x000000011b307824 */ /* 0x000fe200078e0a09 */
[----:B------:R-:W-:-:S02]  /*5510*/  IABS R0, R8 ;  /* 0x0000000800007213 */ /* 0x000fc40000000000 */
[-C--:B------:R-:W-:Y:S02]  /*5520*/  ISETP.GE.AND P0, PT, R55, R80.reuse, PT ;  /* 0x000000503700720c */ /* 0x080fe40003f06270 */
[----:B------:R-:W-:Y:S02]  /*5530*/  FSEL R158, R74, -INF , !P6 ;  /* 0xff8000004a9e7808 */ /* 0x000fe40007000000 */
[----:B------:R-:W-:Y:S02]  /*5540*/  IABS R4, R11 ;  /* 0x0000000b00047213 */ /* 0x000fe40000000000 */
[----:B------:R-:W-:Y:S01]  /*5550*/  ISETP.GE.AND P6, PT, R49, R80, PT ;  /* 0x000000503100720c */ /* 0x000fe20003fc6270 */
[----:B------:R-:W-:Y:S01]  /*5560*/  IMAD.IADD R49, R26, 0x1, -R9 ;  /* 0x000000011a317824 */ /* 0x000fe200078e0a09 */
[----:B------:R-:W-:Y:S02]  /*5570*/  FSEL R115, R172, -INF , !P2 ;  /* 0xff800000ac737808 */ /* 0x000fe40005000000 */
[----:B------:R-:W-:-:S02]  /*5580*/  FSEL R222, R36, -INF , !P4 ;  /* 0xff80000024de7808 */ /* 0x000fc40006000000 */
        /* <DEDUP_REMOVED lines=8> */
[----:B------:R-:W-:Y:S02]  /*5610*/  FSEL R162, R109, -INF , !P0 ;  /* 0xff8000006da27808 */ /* 0x000fe40004000000 */
[----:B------:R-:W-:Y:S01]  /*5620*/  FSEL R164, R34, -INF , !P0 ;  /* 0xff80000022a47808 */ /* 0x000fe20004000000 */
[----:B------:R-:W-:Y:S01]  /*5630*/  IMAD.IADD R34, R26, 0x1, -R5 ;  /* 0x000000011a227824 */ /* 0x000fe200078e0a05 */
[----:B------:R-:W-:-:S02]  /*5640*/  FSEL R124, R124, -INF , !P6 ;  /* 0xff8000007c7c7808 */ /* 0x000fc40007000000 */
[----:B------:R-:W-:Y:S02]  /*5650*/  FSEL R163, R40, -INF , !P6 ;  /* 0xff80000028a37808 */ /* 0x000fe40007000000 */
[----:B------:R-:W-:Y:S01]  /*5660*/  FSEL R104, R33, -INF , !P6 ;  /* 0xff80000021687808 */ /* 0x000fe20007000000 */
[--C-:B------:R-:W-:Y:S01]  /*5670*/  IMAD.IADD R33, R25, 0x1, -R5.reuse ;  /* 0x0000000119217824 */ /* 0x100fe200078e0a05 */
[----:B------:R-:W-:Y:S01]  /*5680*/  FSEL R109, R32, -INF , !P6 ;  /* 0xff800000206d7808 */ /* 0x000fe20007000000 */
[----:B------:R-:W-:Y:S01]  /*5690*/  IMAD.IADD R32, R27, 0x1, -R5 ;  /* 0x000000011b207824 */ /* 0x000fe200078e0a05 */
[----:B------:R-:W-:Y:S01]  /*56a0*/  BAR.SYNC.DEFER_BLOCKING 0x0 ;  /* 0x0000000000007b1d */ /* 0x000fe20000010000 */
[----:B------:R-:W-:Y:S02]  /*56b0*/  ISETP.GE.AND P6, PT, R5, R80, PT ;  /* 0x000000500500720c */ /* 0x000fe40003fc6270 */
[----:B------:R-:W-:Y:S02]  /*56c0*/  IABS R5, R13 ;  /* 0x0000000d00057213 */ /* 0x000fe40000000000 */
[----:B------:R-:W-:-:S02]  /*56d0*/  I2FP.F32.S32 R4, R2 ;  /* 0x0000000200047245 */ /* 0x000fc40000201400 */
[----:B------:R-:W-:Y:S02]  /*56e0*/  I2FP.F32.S32 R2, R0 ;  /* 0x0000000000027245 */ /* 0x000fe40000201400 */
[----:B------:R-:W-:Y:S01]  /*56f0*/  I2FP.F32.S32 R0, R5 ;  /* 0x0000000500007245 */ /* 0x000fe20000201400 */
[-C--:B------:R-:W-:Y:S01]  /*5700*/  FFMA.FTZ R40, R4, -R3.reuse, R177 ;  /* 0x8000000304287223 */ /* 0x080fe200000100b1 */
[----:B------:R-:W-:Y:S01]  /*5710*/  FSEL R156, R19, -INF , !P1 ;  /* 0xff800000139c7808 */ /* 0x000fe20004800000 */
[C---:B------:R-:W-:Y:S01]  /*5720*/  IMAD.IADD R19, R21.reuse, 0x1, -R7 ;  /* 0x0000000115137824 */ /* 0x040fe200078e0a07 */
[----:B------:R-:W-:Y:S01]  /*5730*/  FSEL R173, R30, -INF , !P2 ;  /* 0xff8000001ead7808 */ /* 0x000fe20005000000 */
[-C--:B------:R-:W-:Y:S01]  /*5740*/  FFMA.FTZ R36, R2, -R3.reuse, R196 ;  /* 0x8000000302247223 */ /* 0x080fe200000100c4 */
[----:B------:R-:W-:Y:S01]  /*5750*/  ISETP.GE.AND P2, PT, R56, R80, PT ;  /* 0x000000503800720c */ /* 0x000fe20003f46270 */
[----:B------:R-:W-:Y:S01]  /*5760*/  FFMA.FTZ R28, R0, -R3, R197 ;  /* 0x80000003001c7223 */ /* 0x000fe200000100c5 */
[----:B------:R-:W-:Y:S01]  /*5770*/  IABS R2, R17 ;  /* 0x0000001100027213 */ /* 0x000fe20000000000 */
[----:B------:R-:W-:Y:S01]  /*5780*/  IMAD.IADD R21, R21, 0x1, -R9 ;  /* 0x0000000115157824 */ /* 0x000fe200078e0a09 */
[----:B------:R-:W-:Y:S01]  /*5790*/  IABS R0, R18 ;  /* 0x0000001200007213 */ /* 0x000fe20000000000 */
[----:B------:R-:W-:Y:S01]  /*57a0*/  IMAD.IADD R30, R25, 0x1, -R6 ;  /* 0x00000001191e7824 */ /* 0x000fe200078e0a06 */
[----:B------:R-:W-:-:S02]  /*57b0*/  FSEL R190, R101, -INF , !P2 ;  /* 0xff80000065be7808 */ /* 0x000fc40005000000 */
[----:B------:R-:W-:Y:S02]  /*57c0*/  FSEL R195, R22, -INF , !P2 ;  /* 0xff80000016c37808 */ /* 0x000fe40005000000 */
[----:B------:R-:W-:Y:S02]  /*57d0*/  FSEL R120, R12, -INF , !P2 ;  /* 0xff8000000c787808 */ /* 0x000fe40005000000 */
[----:B------:R-:W-:Y:S02]  /*57e0*/  FSEL R169, R10, -INF , !P2 ;  /* 0xff8000000aa97808 */ /* 0x000fe40005000000 */
[----:B------:R-:W-:Y:S02]  /*57f0*/  IABS R4, R19 ;  /* 0x0000001300047213 */ /* 0x000fe40000000000 */
[----:B------:R-:W-:Y:S01]  /*5800*/  ISETP.GE.AND P2, PT, R7, R80, PT ;  /* 0x000000500700720c */ /* 0x000fe20003f46270 */
[----:B------:R-:W-:Y:S01]  /*5810*/  IMAD.MOV.U32 R7, RZ, RZ, R2 ;  /* 0x000000ffff077224 */ /* 0x000fe200078e0002 */
[----:B------:R-:W-:Y:S01]  /*5820*/  IABS R5, R21 ;  /* 0x0000001500057213 */ /* 0x000fe20000000000 */
[----:B------:R-:W-:Y:S01]  /*5830*/  IMAD.MOV.U32 R2, RZ, RZ, R0 ;  /* 0x000000ffff027224 */ /* 0x000fe200078e0000 */
[----:B------:R-:W-:Y:S01]  /*5840*/  FSEL R171, R20, -INF , !P1 ;  /* 0xff80000014ab7808 */ /* 0x000fe20004800000 */
[----:B------:R-:W-:Y:S01]  /*5850*/  IMAD.MOV.U32 R0, RZ, RZ, R4 ;  /* 0x000000ffff007224 */ /* 0x000fe200078e0004 */
[----:B------:R-:W-:Y:S01]  /*5860*/  I2FP.F32.S32 R8, R7 ;  /* 0x0000000700087245 */ /* 0x000fe20000201400 */
[----:B------:R-:W-:Y:S01]  /*5870*/  IMAD.IADD R20, R27, 0x1, -R6 ;  /* 0x000000011b147824 */ /* 0x000fe200078e0a06 */
[----:B------:R-:W-:-:S02]  /*5880*/  FSEL R166, R97, -INF , !P1 ;  /* 0xff80000061a67808 */ /* 0x000fc40004800000 */
[----:B------:R-:W-:Y:S01]  /*5890*/  I2FP.F32.S32 R7, R2 ;  /* 0x0000000200077245 */ /* 0x000fe20000201400 */
[----:B------:R-:W-:Y:S01]  /*58a0*/  FFMA.FTZ R27, R8, -R3, R204 ;  /* 0x80000003081b7223 */ /* 0x000fe200000100cc */
[----:B------:R-:W-:Y:S01]  /*58b0*/  FSEL R97, R31, -INF , !P0 ;  /* 0xff8000001f617808 */ /* 0x000fe20004000000 */
[----:B------:R-:W-:Y:S01]  /*58c0*/  IMAD.IADD R31, R26, 0x1, -R6 ;  /* 0x000000011a1f7824 */ /* 0x000fe200078e0a06 */
[----:B------:R-:W-:Y:S01]  /*58d0*/  I2FP.F32.S32 R2, R5 ;  /* 0x0000000500027245 */ /* 0x000fe20000201400 */
[-C--:B------:R-:W-:Y:S01]  /*58e0*/  FFMA.FTZ R26, R7, -R3.reuse, R205 ;  /* 0x80000003071a7223 */ /* 0x080fe200000100cd */
[----:B------:R-:W-:Y:S02]  /*58f0*/  I2FP.F32.S32 R4, R0 ;  /* 0x0000000000047245 */ /* 0x000fe40000201400 */
[----:B------:R-:W-:Y:S01]  /*5900*/  FSEL R114, R134, -INF , !P0 ;  /* 0xff80000086727808 */ /* 0x000fe20004000000 */
[-C--:B------:R-:W-:Y:S01]  /*5910*/  FFMA.FTZ R24, R2, -R3.reuse, R69 ;  /* 0x8000000302187223 */ /* 0x080fe20000010045 */
[----:B------:R-:W-:Y:S01]  /*5920*/  ISETP.GE.AND P0, PT, R6, R80, PT ;  /* 0x000000500600720c */ /* 0x000fe20003f06270 */
[----:B------:R-:W-:Y:S01]  /*5930*/  FFMA.FTZ R25, R4, -R3, R68 ;  /* 0x8000000304197223 */ /* 0x000fe20000010044 */
[----:B------:R-:W-:-:S02]  /*5940*/  IABS R6, R20 ;  /* 0x0000001400067213 */ /* 0x000fc40000000000 */
[----:B------:R-:W-:Y:S02]  /*5950*/  IABS R2, R31 ;  /* 0x0000001f00027213 */ /* 0x000fe40000000000 */
[----:B------:R-:W-:Y:S02]  /*5960*/  IABS R4, R32 ;  /* 0x0000002000047213 */ /* 0x000fe40000000000 */
[----:B------:R-:W-:Y:S01]  /*5970*/  I2FP.F32.S32 R0, R6 ;  /* 0x0000000600007245 */ /* 0x000fe20000201400 */
[----:B------:R-:W-:Y:S01]  /*5980*/  IMAD.MOV.U32 R6, RZ, RZ, R2 ;  /* 0x000000ffff067224 */ /* 0x000fe200078e0002 */
[----:B------:R-:W-:Y:S01]  /*5990*/  IABS R7, R33 ;  /* 0x0000002100077213 */ /* 0x000fe20000000000 */
[----:B------:R-:W-:Y:S01]  /*59a0*/  IMAD.MOV.U32 R2, RZ, RZ, R4 ;  /* 0x000000ffff027224 */ /* 0x000fe200078e0004 */
[----:B------:R-:W-:Y:S01]  /*59b0*/  IABS R5, R34 ;  /* 0x0000002200057213 */ /* 0x000fe20000000000 */
[----:B------:R-:W-:Y:S01]  /*59c0*/  FFMA.FTZ R23, R0, -R3, R179 ;  /* 0x8000000300177223 */ /* 0x000fe200000100b3 */
[----:B------:R-:W-:Y:S01]  /*59d0*/  IABS R0, R30 ;  /* 0x0000001e00007213 */ /* 0x000fe20000000000 */
[----:B------:R-:W-:Y:S01]  /*59e0*/  IMAD.MOV.U32 R8, RZ, RZ, R7 ;  /* 0x000000ffff087224 */ /* 0x000fe200078e0007 */
[----:B------:R-:W-:-:S02]  /*59f0*/  I2FP.F32.S32 R7, R6 ;  /* 0x0000000600077245 */ /* 0x000fc40000201400 */
[----:B------:R-:W-:Y:S02]  /*5a00*/  I2FP.F32.S32 R4, R2 ;  /* 0x0000000200047245 */ /* 0x000fe40000201400 */
[----:B------:R-:W-:Y:S01]  /*5a10*/  I2FP.F32.S32 R6, R0 ;  /* 0x0000000000067245 */ /* 0x000fe20000201400 */
[----:B------:R-:W-:Y:S01]  /*5a20*/  FFMA.FTZ R22, R7, -R3, R201 ;  /* 0x8000000307167223 */ /* 0x000fe200000100c9 */
[----:B------:R-:W-:Y:S01]  /*5a30*/  I2FP.F32.S32 R2, R5 ;  /* 0x0000000500027245 */ /* 0x000fe20000201400 */
[-C--:B------:R-:W-:Y:S01]  /*5a40*/  FFMA.FTZ R21, R4, -R3.reuse, R198 ;  /* 0x8000000304157223 */ /* 0x080fe200000100c6 */
[----:B------:R-:W-:Y:S01]  /*5a50*/  I2FP.F32.S32 R0, R8 ;  /* 0x0000000800007245 */ /* 0x000fe20000201400 */
[-C--:B------:R-:W-:Y:S01]  /*5a60*/  FFMA.FTZ R12, R6, -R3.reuse, R203 ;  /* 0x80000003060c7223 */ /* 0x080fe200000100cb */
[----:B------:R-:W-:Y:S01]  /*5a70*/  IABS R4, R38 ;  /* 0x0000002600047213 */ /* 0x000fe20000000000 */
[----:B------:R-:W-:Y:S01]  /*5a80*/  FFMA.FTZ R20, R2, -R3, R216 ;  /* 0x8000000302147223 */ /* 0x000fe200000100d8 */
[----:B------:R-:W-:Y:S01]  /*5a90*/  IABS R2, R37 ;  /* 0x0000002500027213 */ /* 0x000fe20000000000 */
[----:B------:R-:W-:Y:S01]  /*5aa0*/  FFMA.FTZ R19, R0, -R3, R218 ;  /* 0x8000000300137223 */ /* 0x000fe200000100da */
[----:B------:R-:W-:-:S02]  /*5ab0*/  IABS R0, R39 ;  /* 0x0000002700007213 */ /* 0x000fc40000000000 */
[----:B------:R-:W-:Y:S01]  /*5ac0*/  IABS R6, R29 ;  /* 0x0000001d00067213 */ /* 0x000fe20000000000 */
[----:B------:R-:W-:Y:S01]  /*5ad0*/  IMAD.MOV.U32 R5, RZ, RZ, R2 ;  /* 0x000000ffff057224 */ /* 0x000fe200078e0002 */
[----:B------:R-:W-:Y:S01]  /*5ae0*/  ISETP.GE.AND P1, PT, R57, R80, PT ;  /* 0x000000503900720c */ /* 0x000fe20003f26270 */
[----:B------:R-:W-:Y:S01]  /*5af0*/  IMAD.MOV.U32 R2, RZ, RZ, R0 ;  /* 0x000000ffff027224 */ /* 0x000fe200078e0000 */
[----:B------:R-:W-:Y:S01]  /*5b00*/  IABS R7, R35 ;  /* 0x0000002300077213 */ /* 0x000fe20000000000 */
[----:B------:R-:W-:Y:S01]  /*5b10*/  IMAD.MOV.U32 R0, RZ, RZ, R4 ;  /* 0x000000ffff007224 */ /* 0x000fe200078e0004 */
[----:B------:R-:W-:Y:S01]  /*5b20*/  FSEL R224, R16, -INF , !P1 ;  /* 0xff80000010e07808 */ /* 0x000fe20004800000 */
[----:B------:R-:W-:Y:S01]  /*5b30*/  IMAD.MOV.U32 R4, RZ, RZ, R6 ;  /* 0x000000ffff047224 */ /* 0x000fe200078e0006 */
[----:B------:R-:W-:Y:S02]  /*5b40*/  I2FP.F32.S32 R6, R5 ;  /* 0x0000000500067245 */ /* 0x000fe40000201400 */
[----:B------:R-:W-:-:S02]  /*5b50*/  I2FP.F32.S32 R0, R0 ;  /* 0x0000000000007245 */ /* 0x000fc40000201400 */
[----:B------:R-:W-:Y:S01]  /*5b60*/  I2FP.F32.S32 R4, R4 ;  /* 0x0000000400047245 */ /* 0x000fe20000201400 */
[-C--:B------:R-:W-:Y:S01]  /*5b70*/  FFMA.FTZ R18, R6, -R3.reuse, R199 ;  /* 0x8000000306127223 */ /* 0x080fe200000100c7 */
[----:B------:R-:W-:Y:S01]  /*5b80*/  I2FP.F32.S32 R5, R2 ;  /* 0x0000000200057245 */ /* 0x000fe20000201400 */
[-C--:B------:R-:W-:Y:S01]  /*5b90*/  FFMA.FTZ R16, R0, -R3.reuse, R219 ;  /* 0x8000000300107223 */ /* 0x080fe200000100db */
[----:B------:R-:W-:Y:S01]  /*5ba0*/  FSEL R225, R15, -INF , !P1 ;  /* 0xff8000000fe17808 */ /* 0x000fe20004800000 */
[----:B------:R-:W-:Y:S01]  /*5bb0*/  FFMA.FTZ R15, R4, -R3, R206 ;  /* 0x80000003040f7223 */ /* 0x000fe200000100ce */
[----:B------:R-:W-:Y:S01]  /*5bc0*/  IABS R0, R45 ;  /* 0x0000002d00007213 */ /* 0x000fe20000000000 */
[----:B------:R-:W-:Y:S01]  /*5bd0*/  FFMA.FTZ R17, R5, -R3, R217 ;  /* 0x8000000305117223 */ /* 0x000fe200000100d9 */
[----:B------:R-:W-:Y:S02]  /*5be0*/  I2FP.F32.S32 R2, R7 ;  /* 0x0000000700027245 */ /* 0x000fe40000201400 */
[----:B------:R-:W-:Y:S01]  /*5bf0*/  IABS R4, R43 ;  /* 0x0000002b00047213 */ /* 0x000fe20000000000 */
[----:B------:R-:W-:Y:S01]  /*5c00*/  IMAD.MOV.U32 R5, RZ, RZ, R0 ;  /* 0x000000ffff057224 */ /* 0x000fe200078e0000 */
[----:B------:R-:W-:-:S02]  /*5c10*/  IABS R6, R42 ;  /* 0x0000002a00067213 */ /* 0x000fc40000000000 */
[----:B------:R-:W-:Y:S01]  /*5c20*/  FSEL R226, R14, -INF , !P1 ;  /* 0xff8000000ee27808 */ /* 0x000fe20004800000 */
[----:B------:R-:W-:Y:S01]  /*5c30*/  FFMA.FTZ R14, R2, -R3, R236 ;  /* 0x80000003020e7223 */ /* 0x000fe200000100ec */
[----:B------:R-:W-:Y:S01]  /*5c40*/  IABS R2, R41 ;  /* 0x0000002900027213 */ /* 0x000fe20000000000 */
[----:B------:R-:W-:Y:S01]  /*5c50*/  IMAD.MOV.U32 R0, RZ, RZ, R4 ;  /* 0x000000ffff007224 */ /* 0x000fe200078e0004 */
[----:B------:R-:W-:Y:S01]  /*5c60*/  IABS R7, R46 ;  /* 0x0000002e00077213 */ /* 0x000fe20000000000 */
        /* <DEDUP_REMOVED lines=8> */
[----:B------:R-:W-:Y:S01]  /*5cf0*/  FFMA.FTZ R10, R2, -R3, R237 ;  /* 0x80000003020a7223 */ /* 0x000fe200000100ed */
[----:B------:R-:W-:-:S02]  /*5d00*/  FSEL R223, R108, -INF , !P1 ;  /* 0xff8000006cdf7808 */ /* 0x000fc40004800000 */
[----:B------:R-:W-:Y:S01]  /*5d10*/  ISETP.GE.AND P1, PT, R9, R80, PT ;  /* 0x000000500900720c */ /* 0x000fe20003f26270 */
[-C--:B------:R-:W-:Y:S01]  /*5d20*/  FFMA.FTZ R9, R0, -R3.reuse, R239 ;  /* 0x8000000300097223 */ /* 0x080fe200000100ef */
[----:B------:R-:W-:Y:S01]  /*5d30*/  IABS R2, R48 ;  /* 0x0000003000027213 */ /* 0x000fe20000000000 */
[----:B------:R-:W-:Y:S01]  /*5d40*/  FFMA.FTZ R8, R4, -R3, R70 ;  /* 0x8000000304087223 */ /* 0x000fe20000010046 */
[----:B------:R-:W-:Y:S02]  /*5d50*/  IABS R0, R50 ;  /* 0x0000003200007213 */ /* 0x000fe40000000000 */
[----:B------:R-:W-:Y:S01]  /*5d60*/  IABS R4, R49 ;  /* 0x0000003100047213 */ /* 0x000fe20000000000 */
[----:B------:R-:W-:Y:S01]  /*5d70*/  IMAD.MOV.U32 R5, RZ, RZ, R2 ;  /* 0x000000ffff057224 */ /* 0x000fe200078e0002 */
[----:B------:R-:W-:Y:S01]  /*5d80*/  IABS R6, R47 ;  /* 0x0000002f00067213 */ /* 0x000fe20000000000 */
[----:B------:R-:W-:Y:S01]  /*5d90*/  IMAD.MOV.U32 R2, RZ, RZ, R0 ;  /* 0x000000ffff027224 */ /* 0x000fe200078e0000 */
[----:B------:R-:W-:Y:S01]  /*5da0*/  FSEL R212, R12, -INF , !P0 ;  /* 0xff8000000cd47808 */ /* 0x000fe20004000000 */
[----:B------:R-:W-:Y:S01]  /*5db0*/  IMAD.MOV.U32 R0, RZ, RZ, R4 ;  /* 0x000000ffff007224 */ /* 0x000fe200078e0004 */
[----:B------:R-:W1:Y:S01]  /*5dc0*/  LDC.U8 R12, c[0x0][0x4f8] ;  /* 0x00013e00ff0c7b82 */ /* 0x000e620000000000 */
[----:B------:R-:W-:Y:S01]  /*5dd0*/  IMAD.MOV.U32 R4, RZ, RZ, R6 ;  /* 0x000000ffff047224 */ /* 0x000fe200078e0006 */
[----:B------:R-:W-:-:S02]  /*5de0*/  FSEL R176, R40, -INF , !P0 ;  /* 0xff80000028b07808 */ /* 0x000fc40004000000 */
[----:B------:R-:W-:Y:S02]  /*5df0*/  FSEL R182, R23, -INF , !P0 ;  /* 0xff80000017b67808 */ /* 0x000fe40004000000 */
[----:B------:R-:W-:Y:S02]  /*5e00*/  FSEL R199, R22, -INF , !P0 ;  /* 0xff80000016c77808 */ /* 0x000fe40004000000 */
[----:B------:R-:W-:Y:S02]  /*5e10*/  ISETP.GE.U32.AND P0, PT, R80, 0x81, PT ;  /* 0x000000815000780c */ /* 0x000fe40003f06070 */
[----:B------:R-:W-:Y:S02]  /*5e20*/  IABS R7, R44 ;  /* 0x0000002c00077213 */ /* 0x000fe40000000000 */
[----:B------:R-:W-:Y:S02]  /*5e30*/  I2FP.F32.S32 R6, R5 ;  /* 0x0000000500067245 */ /* 0x000fe40000201400 */
[----:B------:R-:W-:-:S02]  /*5e40*/  I2FP.F32.S32 R5, R2 ;  /* 0x0000000200057245 */ /* 0x000fc40000201400 */
[----:B------:R-:W-:Y:S02]  /*5e50*/  I2FP.F32.S32 R2, R0 ;  /* 0x0000000000027245 */ /* 0x000fe40000201400 */
[----:B------:R-:W-:Y:S02]  /*5e60*/  I2FP.F32.S32 R0, R4 ;  /* 0x0000000400007245 */ /* 0x000fe40000201400 */
[----:B------:R-:W-:Y:S01]  /*5e70*/  I2FP.F32.S32 R4, R7 ;  /* 0x0000000700047245 */ /* 0x000fe20000201400 */
[-C--:B------:R-:W-:Y:S01]  /*5e80*/  FFMA.FTZ R7, R6, -R3.reuse, R71 ;  /* 0x8000000306077223 */ /* 0x080fe20000010047 */
[-C--:B------:R-:W-:Y:S01]  /*5e90*/  FFMA.FTZ R6, R5, -R3.reuse, R232 ;  /* 0x8000000305067223 */ /* 0x080fe200000100e8 */
[-C--:B------:R-:W-:Y:S01]  /*5ea0*/  FFMA.FTZ R5, R2, -R3.reuse, R233 ;  /* 0x8000000302057223 */ /* 0x080fe200000100e9 */
[-C--:B------:R-:W-:Y:S01]  /*5eb0*/  FFMA.FTZ R2, R0, -R3.reuse, R234 ;  /* 0x8000000300027223 */ /* 0x080fe200000100ea */
        /* <DEDUP_REMOVED lines=25> */
[----:B-1----:R-:W-:Y:S06]  /*6050*/  @!P0 BRA `(.L_x_634) ;  /* 0x0000000000bc8947 */ /* 0x002fec0003800000 */
        /* <DEDUP_REMOVED lines=11> */
[-C--:B------:R-:W-:Y:S02]  /*6110*/  @!P2 LEA R10, P5, R4, R246.reuse, 0x1 ;  /* 0x000000f6040aa211 */ /* 0x080fe400078a08ff */
[-CC-:B------:R-:W-:Y:S02]  /*6120*/  @!P1 LEA.HI.X R7, R82, R5.reuse, R83.reuse, 0x5, P4 ;  /* 0x0000000552079211 */ /* 0x180fe400020f2c53 */
        /* <DEDUP_REMOVED lines=32> */
.L_x_636:
[----:B------:R-:W-:Y:S05]  /*6330*/  BSYNC.RECONVERGENT B0 ;  /* 0x0000000000007941 */ /* 0x000fea0003800200 */
.L_x_635:
[----:B------:R-:W0:Y:S02]  /*6340*/  LDGDEPBAR ;  /* 0x00000000000079af */ /* 0x000e240000000000 */
.L_x_634:
[----:B------:R-:W-:Y:S01]  /*6350*/  FMNMX3.FTZ R2, R67, R75, R60, !PT ;  /* 0x0000004b43027276 */ /* 0x000fe2000781003c */
[----:B------:R-:W3:Y:S01]  /*6360*/  LDCU UR5, c[0x0][0x3e0] ;  /* 0x00007c00ff0577ac */ /* 0x000ee20008000800 */
[----:B------:R-:W-:Y:S01]  /*6370*/  FMNMX3.FTZ R4, R85, R96, R76, !PT ;  /* 0x0000006055047276 */ /* 0x000fe2000781004c */
[C---:B-1----:R-:W-:Y:S01]  /*6380*/  VIADD R8, R221.reuse, 0xbb67ae85 ;  /* 0xbb67ae85dd087836 */ /* 0x042fe20000000000 */
[----:B------:R-:W-:Y:S01]  /*6390*/  FMNMX3.FTZ R2, R2, R66, R61, !PT ;  /* 0x0000004202027276 */ /* 0x000fe2000781003d */
[----:B------:R-:W-:Y:S01]  /*63a0*/  VIADD R232, R220, 0x9e3779b9 ;  /* 0x9e3779b9dce87836 */ /* 0x000fe20000000000 */
[----:B------:R-:W-:Y:S01]  /*63b0*/  FMNMX3.FTZ R4, R4, R89, R84, !PT ;  /* 0x0000005904047276 */ /* 0x000fe20007810054 */
[----:B------:R-:W-:Y:S01]  /*63c0*/  VIADD R233, R220, 0x3c6ef372 ;  /* 0x3c6ef372dce97836 */ /* 0x000fe20000000000 */
[----:B------:R-:W-:Y:S01]  /*63d0*/  FMNMX3.FTZ R2, R2, R58, R59, !PT ;  /* 0x0000003a02027276 */ /* 0x000fe2000781003b */
[----:B------:R-:W-:Y:S01]  /*63e0*/  IMAD.U32 R77, R12, 0x10000, RZ ;  /* 0x000100000c4d7824 */ /* 0x000fe200078e00ff */
[----:B------:R-:W-:Y:S01]  /*63f0*/  SHF.R.U32.HI R10, RZ, 0x5, R244 ;  /* 0x00000005ff0a7819 */ /* 0x000fe200000116f4 */
[C---:B------:R-:W-:Y:S01]  /*6400*/  VIADD R100, R221.reuse, 0x32370b8f ;  /* 0x32370b8fdd647836 */ /* 0x040fe20000000000 */
[----:B------:R-:W-:Y:S01]  /*6410*/  FMNMX3.FTZ R2, R2, R51, R131, !PT ;  /* 0x0000003302027276 */ /* 0x000fe20007810083 */
[----:B------:R-:W-:Y:S01]  /*6420*/  VIADD R101, R221, 0x76cf5d0a ;  /* 0x76cf5d0add657836 */ /* 0x000fe20000000000 */
[----:B------:R-:W-:Y:S01]  /*6430*/  LOP3.LUT R9, R244, 0x1f, RZ, 0xc0, !PT ;  /* 0x0000001ff4097812 */ /* 0x000fe200078ec0ff */
[----:B------:R-:W-:Y:S01]  /*6440*/  IMAD R10, R243, 0x8, R10 ;  /* 0x00000008f30a7824 */ /* 0x000fe200078e020a */
[----:B------:R-:W-:Y:S01]  /*6450*/  FMNMX3.FTZ R2, R2, R127, R125, !PT ;  /* 0x0000007f02027276 */ /* 0x000fe2000781007d */
[----:B------:R-:W-:Y:S01]  /*6460*/  VIADD R216, R220, 0xdaa66d2b ;  /* 0xdaa66d2bdcd87836 */ /* 0x000fe20000000000 */
[----:B--2---:R-:W-:Y:S01]  /*6470*/  FMNMX3.FTZ R7, R128, R140, R107, !PT ;  /* 0x0000008c80077276 */ /* 0x004fe2000781006b */
[----:B---3--:R-:W-:Y:S01]  /*6480*/  IMAD R0, R242, UR5, R116 ;  /* 0x00000005f2007c24 */ /* 0x008fe2000f8e0274 */
[----:B------:R-:W-:Y:S01]  /*6490*/  FMNMX3.FTZ R2, R2, R88, R142, !PT ;  /* 0x0000005802027276 */ /* 0x000fe2000781008e */
[----:B------:R-:W-:Y:S01]  /*64a0*/  IMAD.WIDE.U32 R94, R10, -0x326172a9, RZ ;  /* 0xcd9e8d570a5e7825 */ /* 0x000fe200078e00ff */
[----:B------:R-:W-:Y:S01]  /*64b0*/  FMNMX3.FTZ R7, R7, R126, R130, !PT ;  /* 0x0000007e07077276 */ /* 0x000fe20007810082 */
[----:B------:R-:W1:Y:S01]  /*64c0*/  LDCU UR5, c[0x0][0x45c] ;  /* 0x00008b80ff0577ac */ /* 0x000e620008000800 */
[----:B------:R-:W-:Y:S01]  /*64d0*/  FMNMX3.FTZ R2, R2, R132, R103, !PT ;  /* 0x0000008402027276 */ /* 0x000fe20007810067 */
[----:B------:R-:W-:Y:S01]  /*64e0*/  IMAD.SHL.U32 R5, R0, 0x20, RZ ;  /* 0x0000002000057824 */ /* 0x000fe200078e00ff */
[----:B------:R-:W-:Y:S01]  /*64f0*/  LOP3.LUT R77, R12, 0xff0000, R77, 0xf8, !PT ;  /* 0x00ff00000c4d7812 */ /* 0x000fe200078ef84d */
[----:B------:R-:W-:Y:S01]  /*6500*/  IMAD.SHL.U32 R116, R81, 0x4, RZ ;  /* 0x0000000451747824 */ /* 0x000fe200078e00ff */
[----:B------:R-:W-:Y:S01]  /*6510*/  FMNMX3.FTZ R2, R2, R102, R115, !PT ;  /* 0x0000006602027276 */ /* 0x000fe20007810073 */
[----:B------:R-:W-:Y:S01]  /*6520*/  VIADD R219, R220, 0x78dde6e4 ;  /* 0x78dde6e4dcdb7836 */ /* 0x000fe20000000000 */
        /* <DEDUP_REMOVED lines=11> */
[----:B------:R-:W-:Y:S01]  /*65e0*/  STL [R1+0x98], R227 ;  /* 0x000098e301007387 */ /* 0x000fe20000100800 */
[----:B------:R-:W-:-:S02]  /*65f0*/  VIADD R218, R220, 0x1715609d ;  /* 0x1715609ddcda7836 */ /* 0x000fc40000000000 */
[----:B------:R-:W-:Y:S01]  /*6600*/  FMNMX3.FTZ R2, R2, R120, R225, !PT ;  /* 0x0000007802027276 */ /* 0x000fe200078100e1 */
[----:B------:R-:W-:Y:S01]  /*6610*/  STL [R1+0x94], R215 ;  /* 0x000094d701007387 */ /* 0x000fe20000100800 */
[----:B------:R-:W-:Y:S02]  /*6620*/  VIADD R108, R221, 0x646e171e ;  /* 0x646e171edd6c7836 */ /* 0x000fe40000000000 */
[----:B------:R-:W-:Y:S01]  /*6630*/  FMNMX3.FTZ R2, R2, R199, R198, !PT ;  /* 0x000000c702027276 */ /* 0x000fe200078100c6 */
[----:B------:R-:W-:Y:S01]  /*6640*/  STL [R1+0x90], R211 ;  /* 0x000090d301007387 */ /* 0x000fe20000100800 */
[----:B------:R-:W-:Y:S02]  /*6650*/  IMAD.IADD R0, R241, 0x1, R208 ;  /* 0x00000001f1007824 */ /* 0x000fe400078e02d0 */
[----:B------:R-:W-:Y:S01]  /*6660*/  FMNMX3.FTZ R2, R2, R197, R203, !PT ;  /* 0x000000c502027276 */ /* 0x000fe200078100cb */
[----:B------:R-:W-:Y:S02]  /*6670*/  STL [R1+0x8c], R209 ;  /* 0x00008cd101007387 */ /* 0x000fe40000100800 */
[----:B------:R-:W-:-:S02]  /*6680*/  LEA R208, R0, UR4, 0x1 ;  /* 0x0000000400d07c11 */ /* 0x000fc4000f8e08ff */
[----:B------:R-:W-:Y:S01]  /*6690*/  FMNMX3.FTZ R2, R2, R202, R201, !PT ;  /* 0x000000ca02027276 */ /* 0x000fe200078100c9 */
[----:B------:R-:W-:Y:S03]  /*66a0*/  STL [R1+0x88], R185 ;  /* 0x000088b901007387 */ /* 0x000fe60000100800 */
[----:B------:R-:W-:Y:S01]  /*66b0*/  FMNMX.FTZ R2, R196, R2, !PT ;  /* 0x00000002c4027209 */ /* 0x000fe20007810000 */
[----:B------:R-:W-:Y:S04]  /*66c0*/  STL [R1+0x84], R80 ;  /* 0x0000845001007387 */ /* 0x000fe80000100800 */
[----:B------:R-:W2:Y:S04]  /*66d0*/  SHFL.BFLY PT, R6, R2, 0x2, 0x1f ;  /* 0x0c401f0002067f89 */ /* 0x000ea800000e0000 */
[----:B------:R-:W-:Y:S04]  /*66e0*/  STL [R1+0x80], R3 ;  /* 0x0000800301007387 */ /* 0x000fe80000100800 */
[----:B------:R-:W-:Y:S04]  /*66f0*/  STL.64 [R1+0x30], R248 ;  /* 0x000030f801007387 */ /* 0x000fe80000100a00 */
[----:B------:R-:W-:Y:S04]  /*6700*/  LDSM.16.MT88.4 R40, [R208+0x4000] ;  /* 0x00400000d028783b */ /* 0x000fe80000004200 */
[----:B------:R-:W-:Y:S01]  /*6710*/  LDSM.16.MT88.4 R52, [R208+0x4400] ;  /* 0x00440000d034783b */ /* 0x000fe20000004200 */
[----:B--2---:R-:W-:Y:S01]  /*6720*/  FMNMX.FTZ R11, R2, R6, !PT ;  /* 0x00000006020b7209 */ /* 0x004fe20007810000 */
[----:B------:R-:W-:Y:S01]  /*6730*/  VIADD R6, R10, 0x4 ;  /* 0x000000040a067836 */ /* 0x000fe20000000000 */
[----:B------:R-:W-:-:S02]  /*6740*/  FMNMX3.FTZ R2, R4, R63, R78, !PT ;  /* 0x0000003f04027276 */ /* 0x000fc4000781004e */
[----:B------:R-:W-:Y:S01]  /*6750*/  FMNMX3.FTZ R4, R98, R99, R90, !PT ;  /* 0x0000006362047276 */ /* 0x000fe2000781005a */
[----:B------:R-:W-:Y:S01]  /*6760*/  IMAD.WIDE.U32 R92, R6, -0x326172a9, RZ ;  /* 0xcd9e8d57065c7825 */ /* 0x000fe200078e00ff */
[----:B------:R-:W-:Y:S01]  /*6770*/  FMNMX3.FTZ R2, R2, R62, R144, !PT ;  /* 0x0000003e02027276 */ /* 0x000fe20007810090 */
[----:B------:R-:W2:Y:S01]  /*6780*/  SHFL.BFLY PT, R135, R11, 0x1, 0x1f ;  /* 0x0c201f000b877f89 */ /* 0x000ea200000e0000 */
[----:B------:R-:W-:Y:S02]  /*6790*/  FMNMX3.FTZ R4, R4, R105, R113, !PT ;  /* 0x0000006904047276 */ /* 0x000fe40007810071 */
[----:B------:R-:W-:Y:S02]  /*67a0*/  FMNMX3.FTZ R2, R2, R138, R139, !PT ;  /* 0x0000008a02027276 */ /* 0x000fe4000781008b */
[----:B------:R-:W-:Y:S02]  /*67b0*/  FMNMX3.FTZ R6, R4, R91, R106, !PT ;  /* 0x0000005b04067276 */ /* 0x000fe4000781006a */
[----:B------:R-:W-:-:S02]  /*67c0*/  FMNMX3.FTZ R2, R2, R110, R149, !PT ;  /* 0x0000006e02027276 */ /* 0x000fc40007810095 */
[----:B------:R-:W-:Y:S02]  /*67d0*/  LOP3.LUT R4, R220, R5, R95, 0x96, !PT ;  /* 0x00000005dc047212 */ /* 0x000fe400078e965f */
        /* <DEDUP_REMOVED lines=8> */
[----:B------:R-:W-:-:S02]  /*6860*/  LOP3.LUT R4, R221, R116, R249, 0x96, !PT ;  /* 0x00000074dd047212 */ /* 0x000fc400078e96f9 */
[----:B------:R-:W-:Y:S01]  /*6870*/  FMNMX3.FTZ R2, R2, R109, R174, !PT ;  /* 0x0000006d02027276 */ /* 0x000fe200078100ae */
[----:B------:R-:W-:Y:S01]  /*6880*/  STL.64 [R1+0x38], R250 ;  /* 0x000038fa01007387 */ /* 0x000fe20000100a00 */
[----:B------:R-:W-:Y:S01]  /*6890*/  FMNMX3.FTZ R9, R6, R65, R148, !PT ;  /* 0x0000004106097276 */ /* 0x000fe20007810094 */
[----:B------:R-:W-:Y:S01]  /*68a0*/  IMAD.WIDE.U32 R4, R4, -0x326172a9, RZ ;  /* 0xcd9e8d5704047825 */ /* 0x000fe200078e00ff */
[----:B------:R-:W-:Y:S02]  /*68b0*/  FMNMX3.FTZ R2, R2, R172, R170, !PT ;  /* 0x000000ac02027276 */ /* 0x000fe400078100aa */
[CC--:B------:R-:W-:Y:S02]  /*68c0*/  LOP3.LUT R7, R8.reuse, R248.reuse, R229, 0x96, !PT ;  /* 0x000000f808077212 */ /* 0x0c0fe400078e96e5 */
[----:B------:R-:W-:Y:S02]  /*68d0*/  LOP3.LUT R6, R8, R248, R251, 0x96, !PT ;  /* 0x000000f808067212 */ /* 0x000fe400078e96fb */
[----:B------:R-:W-:Y:S01]  /*68e0*/  FMNMX3.FTZ R2, R2, R169, R226, !PT ;  /* 0x000000a902027276 */ /* 0x000fe200078100e2 */
[----:B------:R-:W-:Y:S01]  /*68f0*/  IMAD.WIDE.U32 R82, R7, -0x326172a9, RZ ;  /* 0xcd9e8d5707527825 */ /* 0x000fe200078e00ff */
[----:B------:R-:W-:-:S02]  /*6900*/  FMNMX3.FTZ R8, R10, R79, R155, !PT ;  /* 0x0000004f0a087276 */ /* 0x000fc4000781009b */
[----:B------:R-:W-:Y:S01]  /*6910*/  FMNMX3.FTZ R2, R2, R212, R213, !PT ;  /* 0x000000d402027276 */ /* 0x000fe200078100d5 */
[----:B------:R-:W-:Y:S01]  /*6920*/  IMAD.WIDE.U32 R244, R6, -0x326172a9, RZ ;  /* 0xcd9e8d5706f47825 */ /* 0x000fe200078e00ff */
[C-C-:B------:R-:W-:Y:S01]  /*6930*/  LOP3.LUT R15, R232.reuse, R94, R5.reuse, 0x96, !PT ;  /* 0x0000005ee80f7212 */ /* 0x140fe200078e9605 */
[----:B------:R-:W-:Y:S01]  /*6940*/  STL.64 [R1+0x20], R82 ;  /* 0x0000205201007387 */ /* 0x000fe20000100a00 */
[----:B------:R-:W-:Y:S02]  /*6950*/  LOP3.LUT R10, R232, R92, R5, 0x96, !PT ;  /* 0x0000005ce80a7212 */ /* 0x000fe400078e9605 */
[CC--:B------:R-:W-:Y:S01]  /*6960*/  LOP3.LUT R14, R233.reuse, R4.reuse, R83, 0x96, !PT ;  /* 0x00000004e90e7212 */ /* 0x0c0fe200078e9653 */
[----:B------:R-:W-:Y:S01]  /*6970*/  STL.64 [R1+0x28], R244 ;  /* 0x000028f401007387 */ /* 0x000fe20000100a00 */
[----:B------:R-:W-:Y:S02]  /*6980*/  LOP3.LUT R7, R233, R4, R245, 0x96, !PT ;  /* 0x00000004e9077212 */ /* 0x000fe400078e96f5 */
[----:B------:R-:W-:Y:S01]  /*6990*/  FMNMX3.FTZ R5, R9, R146, R145, !PT ;  /* 0x0000009209057276 */ /* 0x000fe20007810091 */
[----:B------:R-:W-:Y:S01]  /*69a0*/  IMAD.WIDE.U32 R22, R14, -0x2daee0ad, RZ ;  /* 0xd2511f530e167825 */ /* 0x000fe200078e00ff */
[----:B------:R-:W-:-:S02]  /*69b0*/  FMNMX3.FTZ R2, R2, R210, R207, !PT ;  /* 0x000000d202027276 */ /* 0x000fc400078100cf */
[----:B------:R-:W-:Y:S01]  /*69c0*/  FMNMX3.FTZ R4, R8, R150, R147, !PT ;  /* 0x0000009608047276 */ /* 0x000fe20007810093 */
[----:B------:R-:W-:Y:S01]  /*69d0*/  IMAD.WIDE.U32 R12, R7, -0x2daee0ad, RZ ;  /* 0xd2511f53070c7825 */ /* 0x000fe200078e00ff */
[----:B------:R-:W-:Y:S02]  /*69e0*/  FMNMX3.FTZ R5, R5, R111, R158, !PT ;  /* 0x0000006f05057276 */ /* 0x000fe4000781009e */
[----:B------:R-:W-:Y:S02]  /*69f0*/  FMNMX3.FTZ R2, R2, R205, R206, !PT ;  /* 0x000000cd02027276 */ /* 0x000fe400078100ce */
[----:B------:R-:W-:Y:S02]  /*6a00*/  FMNMX3.FTZ R4, R4, R141, R160, !PT ;  /* 0x0000008d04047276 */ /* 0x000fe400078100a0 */
[----:B------:R-:W-:Y:S02]  /*6a10*/  FMNMX3.FTZ R5, R5, R154, R151, !PT ;  /* 0x0000009a05057276 */ /* 0x000fe40007810097 */
[----:B------:R-:W-:-:S02]  /*6a20*/  FMNMX.FTZ R9, R204, R2, !PT ;  /* 0x00000002cc097209 */ /* 0x000fc40007810000 */
[----:B------:R-:W-:Y:S02]  /*6a30*/  FMNMX3.FTZ R4, R4, R157, R153, !PT ;  /* 0x0000009d04047276 */ /* 0x000fe40007810099 */
[----:B------:R-:W-:Y:S01]  /*6a40*/  FMNMX3.FTZ R6, R5, R143, R165, !PT ;  /* 0x0000008f05067276 */ /* 0x000fe200078100a5 */
[----:B------:R-:W3:Y:S01]  /*6a50*/  SHFL.BFLY PT, R134, R9, 0x2, 0x1f ;  /* 0x0c401f0009867f89 */ /* 0x000ee200000e0000 */
[----:B------:R-:W-:Y:S01]  /*6a60*/  FMNMX3.FTZ R2, R4, R152, R173, !PT ;  /* 0x0000009804027276 */ /* 0x000fe200078100ad */
[----:B------:R-:W-:Y:S01]  /*6a70*/  IMAD.WIDE.U32 R4, R10, -0x2daee0ad, RZ ;  /* 0xd2511f530a047825 */ /* 0x000fe200078e00ff */
[----:B------:R-:W-:Y:S02]  /*6a80*/  FMNMX3.FTZ R6, R6, R166, R162, !PT ;  /* 0x000000a606067276 */ /* 0x000fe400078100a2 */
[----:B------:R-:W-:Y:S02]  /*6a90*/  FMNMX3.FTZ R2, R2, R171, R164, !PT ;  /* 0x000000ab02027276 */ /* 0x000fe400078100a4 */
[----:B------:R-:W-:-:S02]  /*6aa0*/  LOP3.LUT R8, R100, R4, R13, 0x96, !PT ;  /* 0x0000000464087212 */ /* 0x000fc400078e960d */
[----:B------:R-:W-:Y:S02]  /*6ab0*/  FMNMX3.FTZ R4, R6, R124, R191, !PT ;  /* 0x0000007c06047276 */ /* 0x000fe400078100bf */
[----:B--2---:R-:W-:Y:S01]  /*6ac0*/  FMNMX.FTZ R135, R11, R135, !PT ;  /* 0x000000870b877209 */ /* 0x004fe20007810000 */
[----:B------:R-:W-:Y:S01]  /*6ad0*/  IMAD.WIDE.U32 R10, R8, -0x326172a9, RZ ;  /* 0xcd9e8d57080a7825 */ /* 0x000fe200078e00ff */
[----:B------:R-:W-:Y:S02]  /*6ae0*/  FMNMX3.FTZ R2, R2, R163, R214, !PT ;  /* 0x000000a302027276 */ /* 0x000fe400078100d6 */
[----:B------:R-:W-:Y:S01]  /*6af0*/  LOP3.LUT R7, R101, R250, R5, 0x96, !PT ;  /* 0x000000fa65077212 */ /* 0x000fe200078e9605 */
[----:B------:R-:W-:Y:S01]  /*6b00*/  STL [R1+0xa0], R135 ;  /* 0x0000a08701007387 */ /* 0x000fe20000100800 */
[----:B------:R-:W-:Y:S02]  /*6b10*/  FMNMX3.FTZ R5, R4, R193, R192, !PT ;  /* 0x000000c104057276 */ /* 0x000fe400078100c0 */
[----:B------:R-:W-:Y:S01]  /*6b20*/  FMNMX3.FTZ R4, R2, R222, R200, !PT ;  /* 0x000000de02047276 */ /* 0x000fe200078100c8 */
[C---:B-1----:R-:W-:Y:S01]  /*6b30*/  FMUL.FTZ R2, R135.reuse, UR5 ;  /* 0x0000000587027c20 */ /* 0x042fe20008410000 */
[----:B------:R-:W-:Y:S01]  /*6b40*/  FSETP.NEU.FTZ.AND P1, PT, R135, -INF , PT ;  /* 0xff8000008700780b */ /* 0x000fe20003f3d000 */
[----:B------:R-:W-:Y:S01]  /*6b50*/  IMAD.WIDE.U32 R6, R7, -0x326172a9, RZ ;  /* 0xcd9e8d5707067825 */ /* 0x000fe200078e00ff */
[----:B------:R-:W-:-:S02]  /*6b60*/  FMNMX3.FTZ R5, R5, R190, R223, !PT ;  /* 0x000000be05057276 */ /* 0x000fc400078100df */
[----:B------:R-:W-:Y:S02]  /*6b70*/  FSEL R20, R2, RZ, P1 ;  /* 0x000000ff02147208 */ /* 0x000fe40000800000 */
[----:B------:R-:W-:Y:S02]  /*6b80*/  FMNMX3.FTZ R2, R4, R195, R224, !PT ;  /* 0x000000c304027276 */ /* 0x000fe400078100e0 */
[----:B------:R-:W-:Y:S01]  /*6b90*/  FMNMX3.FTZ R4, R5, R176, R175, !PT ;  /* 0x000000b005047276 */ /* 0x000fe200078100af */
[----:B------:R-:W-:Y:S01]  /*6ba0*/  FFMA.FTZ R5, R67, UR5, -R20 ;  /* 0x0000000543057c23 */ /* 0x000fe20008010814 */
[----:B------:R-:W-:Y:S02]  /*6bb0*/  FMNMX3.FTZ R2, R2, R182, R183, !PT ;  /* 0x000000b602027276 */ /* 0x000fe400078100b7 */
[----:B---3--:R-:W-:Y:S01]  /*6bc0*/  FMNMX.FTZ R134, R9, R134, !PT ;  /* 0x0000008609867209 */ /* 0x008fe20007810000 */
[----:B------:R1:W-:Y:S01]  /*6bd0*/  MUFU.EX2 R119, R5 ;  /* 0x0000000500777308 */ /* 0x0003e20000000800 */
[----:B------:R-:W-:-:S02]  /*6be0*/  FMNMX3.FTZ R4, R4, R177, R178, !PT ;  /* 0x000000b104047276 */ /* 0x000fc400078100b2 */
[----:B------:R-:W-:Y:S01]  /*6bf0*/  FMNMX3.FTZ R2, R2, R186, R187, !PT ;  /* 0x000000ba02027276 */ /* 0x000fe200078100bb */
[----:B------:R-:W2:Y:S01]  /*6c00*/  SHFL.BFLY PT, R14, R134, 0x1, 0x1f ;  /* 0x0c201f00860e7f89 */ /* 0x000ea200000e0000 */
[----:B------:R-:W-:Y:S02]  /*6c10*/  LOP3.LUT R8, R216, R244, R7, 0x96, !PT ;  /* 0x000000f4d8087212 */ /* 0x000fe400078e9607 */
[----:B------:R-:W-:Y:S02]  /*6c20*/  FMNMX3.FTZ R2, R2, R188, R189, !PT ;  /* 0x000000bc02027276 */ /* 0x000fe400078100bd */
[----:B------:R-:W-:Y:S01]  /*6c30*/  LOP3.LUT R6, R219, R6, R11, 0x96, !PT ;  /* 0x00000006db067212 */ /* 0x000fe200078e960b */
[----:B------:R-:W-:Y:S01]  /*6c40*/  IMAD.WIDE.U32 R8, R8, -0x2daee0ad, RZ ;  /* 0xd2511f5308087825 */ /* 0x000fe200078e00ff */
[----:B------:R-:W-:-:S03]  /*6c50*/  FMNMX.FTZ R136, R194, R2, !PT ;  /* 0x00000002c2887209 */ /* 0x000fc60007810000 */
[----:B------:R-:W-:Y:S01]  /*6c60*/  FFMA.FTZ R2, R60, UR5, -R20 ;  /* 0x000000053c027c23 */ /* 0x000fe20008010814 */
[----:B------:R-:W-:Y:S01]  /*6c70*/  IMAD.WIDE.U32 R16, R6, -0x2daee0ad, RZ ;  /* 0xd2511f5306107825 */ /* 0x000fe200078e00ff */
[----:B------:R-:W-:Y:S02]  /*6c80*/  LOP3.LUT R6, R81, R12, R9, 0x96, !PT ;  /* 0x0000000c51067212 */ /* 0x000fe400078e9609 */
[----:B------:R-:W-:Y:S01]  /*6c90*/  MUFU.EX2 R246, R2 ;  /* 0x0000000200f67308 */ /* 0x000fe20000000800 */
[----:B-1----:R-:W-:Y:S01]  /*6ca0*/  FMNMX3.FTZ R5, R4, R179, R180, !PT ;  /* 0x000000b304057276 */ /* 0x002fe200078100b4 */
[----:B------:R-:W-:Y:S01]  /*6cb0*/  FFMA.FTZ R4, R75, UR5, -R20 ;  /* 0x000000054b047c23 */ /* 0x000fe20008010814 */
[----:B------:R-:W-:Y:S01]  /*6cc0*/  LOP3.LUT R11, R117, R8, R17, 0x96, !PT ;  /* 0x00000008750b7212 */ /* 0x000fe200078e9611 */
[----:B------:R-:W-:Y:S01]  /*6cd0*/  IMAD.WIDE.U32 R6, R6, -0x326172a9, RZ ;  /* 0xcd9e8d5706067825 */ /* 0x000fe200078e00ff */
[----:B------:R-:W-:-:S03]  /*6ce0*/  FMNMX.FTZ R137, R181, R5, !PT ;  /* 0x00000005b5897209 */ /* 0x000fc60007810000 */
[----:B------:R1:W3:Y:S01]  /*6cf0*/  MUFU.EX2 R231, R4 ;  /* 0x0000000400e77308 */ /* 0x0002e20000000800 */
[----:B------:R-:W-:Y:S01]  /*6d00*/  LOP3.LUT R7, R218, R10, R7, 0x96, !PT ;  /* 0x0000000ada077212 */ /* 0x000fe200078e9607 */
[----:B------:R-:W4:Y:S01]  /*6d10*/  SHFL.BFLY PT, R13, R137, 0x2, 0x1f ;  /* 0x0c401f00890d7f89 */ /* 0x000f2200000e0000 */
[----:B--2---:R-:W-:-:S04]  /*6d20*/  FMNMX.FTZ R134, R134, R14, !PT ;  /* 0x0000000e86867209 */ /* 0x004fc80007810000 */
[----:B------:R-:W-:Y:S01]  /*6d30*/  FSETP.NEU.FTZ.AND P1, PT, R134, -INF , PT ;  /* 0xff8000008600780b */ /* 0x000fe20003f3d000 */
[----:B------:R-:W-:Y:S01]  /*6d40*/  STL [R1+0xa4], R134 ;  /* 0x0000a48601007387 */ /* 0x000fe20000100800 */
[----:B-1----:R-:W-:-:S03]  /*6d50*/  IMAD.WIDE.U32 R4, R15, -0x2daee0ad, RZ ;  /* 0xd2511f530f047825 */ /* 0x002fc600078e00ff */
[----:B------:R-:W1:Y:S02]  /*6d60*/  SHFL.BFLY PT, R15, R136, 0x2, 0x1f ;  /* 0x0c401f00880f7f89 */ /* 0x000e6400000e0000 */
[----:B------:R-:W-:Y:S01]  /*6d70*/  LOP3.LUT R2, R101, R228, R5, 0x96, !PT ;  /* 0x000000e465027212 */ /* 0x000fe200078e9605 */
[----:B------:R-:W-:Y:S01]  /*6d80*/  FFMA.FTZ R5, R66, UR5, -R20 ;  /* 0x0000000542057c23 */ /* 0x000fe20008010814 */
[----:B------:R-:W-:Y:S02]  /*6d90*/  LOP3.LUT R4, R100, R4, R23, 0x96, !PT ;  /* 0x0000000464047212 */ /* 0x000fe400078e9617 */
[----:B----4-:R-:W-:Y:S01]  /*6da0*/  FMNMX.FTZ R137, R137, R13, !PT ;  /* 0x0000000d89897209 */ /* 0x010fe20007810000 */
[----:B------:R2:W4:Y:S01]  /*6db0*/  MUFU.EX2 R239, R5 ;  /* 0x0000000500ef7308 */ /* 0x0005220000000800 */
[----:B------:R-:W-:-:S04]  /*6dc0*/  IMAD.WIDE.U32 R8, R2, -0x326172a9, RZ ;  /* 0xcd9e8d5702087825 */ /* 0x000fc800078e00ff */
[--C-:B------:R-:W-:Y:S01]  /*6dd0*/  FFMA.FTZ R2, R61, UR5, -R20.reuse ;  /* 0x000000053d027c23 */ /* 0x100fe20008010814 */
[----:B------:R-:W3:Y:S01]  /*6de0*/  SHFL.BFLY PT, R10, R137, 0x1, 0x1f ;  /* 0x0c201f00890a7f89 */ /* 0x000ee200000e0000 */
[----:B------:R-:W-:Y:S01]  /*6df0*/  IMAD.WIDE.U32 R48, R4, -0x326172a9, RZ ;  /* 0xcd9e8d5704307825 */ /* 0x000fe200078e00ff */
[----:B------:R-:W-:Y:S01]  /*6e00*/  LOP3.LUT R23, R216, R82, R9, 0x96, !PT ;  /* 0x00000052d8177212 */ /* 0x000fe200078e9609 */
[----:B------:R4:W-:Y:S03]  /*6e10*/  MUFU.EX2 R185, R2 ;  /* 0x0000000200b97308 */ /* 0x0009e60000000800 */
[----:B------:R-:W-:Y:S01]  /*6e20*/  LOP3.LUT R21, R219, R8, R49, 0x96, !PT ;  /* 0x00000008db157212 */ /* 0x000fe200078e9631 */
[----:B------:R-:W-:-:S04]  /*6e30*/  FFMA.FTZ R8, R58, UR5, -R20 ;  /* 0x000000053a087c23 */ /* 0x000fc80008010814 */
[----:B------:R3:W-:Y:S01]  /*6e40*/  MUFU.EX2 R227, R8 ;  /* 0x0000000800e37308 */ /* 0x0007e20000000800 */
[----:B--2---:R-:W-:Y:S01]  /*6e50*/  IMAD.WIDE.U32 R4, R11, -0x326172a9, RZ ;  /* 0xcd9e8d570b047825 */ /* 0x004fe200078e00ff */
[----:B-1----:R-:W-:-:S03]  /*6e60*/  FMNMX.FTZ R136, R136, R15, !PT ;  /* 0x0000000f88887209 */ /* 0x002fc60007810000 */
[----:B------:R-:W-:Y:S01]  /*6e70*/  IMAD.MOV.U32 R13, RZ, RZ, R4 ;  /* 0x000000ffff0d7224 */ /* 0x000fe200078e0004 */
[C---:B------:R-:W-:Y:S01]  /*6e80*/  PRMT R14, R4.reuse, 0x7771, RZ ;  /* 0x00007771040e7816 */ /* 0x040fe200000000ff */
[----:B------:R-:W1:Y:S01]  /*6e90*/  SHFL.BFLY PT, R12, R136, 0x1, 0x1f ;  /* 0x0c201f00880c7f89 */ /* 0x000e6200000e0000 */
[----:B------:R-:W-:Y:S02]  /*6ea0*/  PRMT R11, R4, 0x7773, RZ ;  /* 0x00007773040b7816 */ /* 0x000fe400000000ff */
[----:B----4-:R-:W-:Y:S01]  /*6eb0*/  LOP3.LUT R2, R217, R6, R5, 0x96, !PT ;  /* 0x00000006d9027212 */ /* 0x010fe200078e9605 */
[--C-:B------:R-:W-:Y:S01]  /*6ec0*/  FFMA.FTZ R5, R59, UR5, -R20.reuse ;  /* 0x000000053b057c23 */ /* 0x100fe20008010814 */
[----:B------:R-:W-:Y:S01]  /*6ed0*/  FFMA.FTZ R6, R51, UR5, -R20 ;  /* 0x0000000533067c23 */ /* 0x000fe20008010814 */
[----:B---3--:R-:W-:Y:S01]  /*6ee0*/  FMNMX.FTZ R137, R137, R10, !PT ;  /* 0x0000000a89897209 */ /* 0x008fe20007810000 */
[----:B------:R-:W-:Y:S01]  /*6ef0*/  IMAD.WIDE.U32 R50, R21, -0x2daee0ad, RZ ;  /* 0xd2511f5315327825 */ /* 0x000fe200078e00ff */
[----:B------:R2:W-:Y:S01]  /*6f00*/  MUFU.EX2 R135, R5 ;  /* 0x0000000500877308 */ /* 0x0005e20000000800 */
[----:B------:R-:W-:-:S02]  /*6f10*/  LOP3.LUT R0, R2, 0xffff, RZ, 0xc0, !PT ;  /* 0x0000ffff02007812 */ /* 0x000fc400078ec0ff */
[----:B------:R-:W-:Y:S01]  /*6f20*/  IMAD.WIDE.U32 R8, R7, -0x2daee0ad, RZ ;  /* 0xd2511f5307087825 */ /* 0x000fe200078e00ff */
[----:B------:R-:W-:Y:S02]  /*6f30*/  PRMT R7, R4, 0x7772, RZ ;  /* 0x0000777204077816 */ /* 0x000fe400000000ff */
[----:B------:R-:W-:Y:S02]  /*6f40*/  SHF.R.U32.HI R0, RZ, 0x8, R0 ;  /* 0x00000008ff007819 */ /* 0x000fe40000011600 */
[----:B------:R3:W-:Y:S01]  /*6f50*/  MUFU.EX2 R209, R6 ;  /* 0x0000000600d17308 */ /* 0x0007e20000000800 */
[----:B------:R-:W-:Y:S01]  /*6f60*/  LOP3.LUT R15, R108, R16, R9, 0x96, !PT ;  /* 0x000000106c0f7212 */ /* 0x000fe200078e9609 */
[----:B------:R-:W-:Y:S01]  /*6f70*/  IMAD.MOV.U32 R9, RZ, RZ, R8 ;  /* 0x000000ffff097224 */ /* 0x000fe200078e0008 */
[----:B------:R-:W-:Y:S02]  /*6f80*/  PRMT R16, R8, 0x7771, RZ ;  /* 0x0000777108107816 */ /* 0x000fe400000000ff */
[----:B------:R-:W-:-:S02]  /*6f90*/  PRMT R11, R7, 0x5410, R11 ;  /* 0x00005410070b7816 */ /* 0x000fc4000000000b */
[----:B------:R-:W-:Y:S01]  /*6fa0*/  LOP3.LUT R7, R2, 0xff, RZ, 0xc0, !PT ;  /* 0x000000ff02077812 */ /* 0x000fe200078ec0ff */
[----:B--2---:R-:W-:Y:S01]  /*6fb0*/  FMUL.FTZ R5, R134, UR5 ;  /* 0x0000000586057c20 */ /* 0x004fe20008410000 */
[----:B-1----:R-:W-:Y:S02]  /*6fc0*/  FMNMX.FTZ R136, R136, R12, !PT ;  /* 0x0000000c88887209 */ /* 0x002fe40007810000 */
[----:B------:R-:W-:Y:S02]  /*6fd0*/  PRMT R0, R7, 0x5410, R0 ;  /* 0x0000541007007816 */ /* 0x000fe40000000000 */
[----:B------:R-:W-:Y:S02]  /*6fe0*/  FSEL R19, R5, RZ, P1 ;  /* 0x000000ff05137208 */ /* 0x000fe40000800000 */
[C---:B------:R-:W-:Y:S02]  /*6ff0*/  PRMT R5, R8.reuse, 0x7772, RZ ;  /* 0x0000777208057816 */ /* 0x040fe400000000ff */
[----:B---3--:R-:W-:Y:S01]  /*7000*/  PRMT R6, R8, 0x7773, RZ ;  /* 0x0000777308067816 */ /* 0x008fe200000000ff */
[--C-:B------:R-:W-:Y:S01]  /*7010*/  FFMA.FTZ R4, R85, UR5, -R19.reuse ;  /* 0x0000000555047c23 */ /* 0x100fe20008010813 */
[----:B------:R-:W-:Y:S01]  /*7020*/  HSET2.LE.AND R0, R0, R77, PT ;  /* 0x0000004d00007233 */ /* 0x000fe20003803000 */
[----:B------:R-:W-:Y:S01]  /*7030*/  FFMA.FTZ R10, R78, UR5, -R19 ;  /* 0x000000054e0a7c23 */ /* 0x000fe20008010813 */
[----:B------:R-:W-:Y:S01]  /*7040*/  PRMT R18, R5, 0x5410, R6 ;  /* 0x0000541005127816 */ /* 0x000fe20000000006 */
[----:B------:R1:W-:Y:S01]  /*7050*/  MUFU.EX2 R247, R4 ;  /* 0x0000000400f77308 */ /* 0x0003e20000000800 */
[----:B------:R-:W-:-:S02]  /*7060*/  LOP3.LUT R5, R13, 0xff, RZ, 0xc0, !PT ;  /* 0x000000ff0d057812 */ /* 0x000fc400078ec0ff */
[----:B------:R-:W-:Y:S02]  /*7070*/  LOP3.LUT R6, R9, 0xff, RZ, 0xc0, !PT ;  /* 0x000000ff09067812 */ /* 0x000fe400078ec0ff */
[----:B------:R-:W-:Y:S02]  /*7080*/  PRMT R8, R5, 0x5410, R14 ;  /* 0x0000541005087816 */ /* 0x000fe4000000000e */
[----:B------:R-:W-:Y:S01]  /*7090*/  PRMT R5, R2, 0x7632, R5 ;  /* 0x0000763202057816 */ /* 0x000fe20000000005 */
[----:B------:R-:W-:Y:S01]  /*70a0*/  MUFU.EX2 R236, R10 ;  /* 0x0000000a00ec7308 */ /* 0x000fe20000000800 */
[----:B------:R-:W-:Y:S02]  /*70b0*/  PRMT R16, R6, 0x5410, R16 ;  /* 0x0000541006107816 */ /* 0x000fe40000000010 */
[----:B------:R-:W-:Y:S02]  /*70c0*/  SHF.R.U32.HI R6, RZ, 0x18, R2 ;  /* 0x00000018ff067819 */ /* 0x000fe40000011602 */
[----:B------:R-:W-:-:S02]  /*70d0*/  LOP3.LUT R2, R5, 0xff, RZ, 0xc0, !PT ;  /* 0x000000ff05027812 */ /* 0x000fc400078ec0ff */
[C---:B------:R-:W-:Y:S01]  /*70e0*/  LOP3.LUT R7, R15.reuse, 0xff, RZ, 0xc0, !PT ;  /* 0x000000ff0f077812 */ /* 0x040fe200078ec0ff */
[----:B-1----:R-:W-:Y:S01]  /*70f0*/  FFMA.FTZ R4, R96, UR5, -R19 ;  /* 0x0000000560047c23 */ /* 0x002fe20008010813 */
[----:B------:R-:W-:Y:S02]  /*7100*/  PRMT R9, R2, 0x5410, R6 ;  /* 0x0000541002097816 */ /* 0x000fe40000000006 */
[----:B------:R-:W-:Y:S01]  /*7110*/  LOP3.LUT R2, R15, 0xffff, RZ, 0xc0, !PT ;  /* 0x0000ffff0f027812 */ /* 0x000fe200078ec0ff */
[----:B------:R1:W-:Y:S01]  /*7120*/  MUFU.EX2 R118, R4 ;  /* 0x0000000400767308 */ /* 0x0003e20000000800 */
[----:B------:R-:W-:Y:S02]  /*7130*/  LOP3.LUT R5, R11, 0xff00ff, RZ, 0xc0, !PT ;  /* 0x00ff00ff0b057812 */ /* 0x000fe400078ec0ff */
[----:B------:R-:W-:Y:S02]  /*7140*/  SHF.R.U32.HI R6, RZ, 0x8, R2 ;  /* 0x00000008ff067819 */ /* 0x000fe40000011602 */
[----:B------:R-:W-:-:S02]  /*7150*/  F2FP.F16.F32.PACK_AB R2, R231, R119 ;  /* 0x00000077e702723e */ /* 0x000fc400000000ff */
[----:B------:R-:W-:Y:S02]  /*7160*/  PRMT R11, R7, 0x5410, R6 ;  /* 0x00005410070b7816 */ /* 0x000fe40000000006 */
[--C-:B------:R-:W-:Y:S02]  /*7170*/  HSET2.LE.AND R6, R8, R77.reuse, PT ;  /* 0x0000004d08067233 */ /* 0x100fe40003803000 */
[----:B------:R-:W-:Y:S02]  /*7180*/  HSET2.LE.AND R8, R5, R77, PT ;  /* 0x0000004d05087233 */ /* 0x000fe40003803000 */
[----:B------:R-:W-:Y:S02]  /*7190*/  F2FP.F16.F32.PACK_AB R7, R239, R246 ;  /* 0x000000f6ef07723e */ /* 0x000fe400000000ff */
[----:B------:R-:W-:Y:S01]  /*71a0*/  FSETP.NEU.FTZ.AND P1, PT, R137, -INF , PT ;  /* 0xff8000008900780b */ /* 0x000fe20003f3d000 */
[----:B-1----:R-:W-:Y:S01]  /*71b0*/  FFMA.FTZ R4, R76, UR5, -R19 ;  /* 0x000000054c047c23 */ /* 0x002fe20008010813 */
[----:B------:R-:W-:Y:S01]  /*71c0*/  IMAD.IADD R76, R184, 0x1, R208 ;  /* 0x00000001b84c7824 */ /* 0x000fe200078e02d0 */
[----:B------:R-:W-:-:S02]  /*71d0*/  LOP3.LUT R6, R7, R6, RZ, 0xc0, !PT ;  /* 0x0000000607067212 */ /* 0x000fc400078ec0ff */
[----:B------:R1:W-:Y:S01]  /*71e0*/  MUFU.EX2 R242, R4 ;  /* 0x0000000400f27308 */ /* 0x0003e20000000800 */
[----:B------:R-:W-:Y:S01]  /*71f0*/  SHF.R.U32.HI R10, RZ, 0x18, R15 ;  /* 0x00000018ff0a7819 */ /* 0x000fe2000001160f */
[----:B------:R-:W2:Y:S04]  /*7200*/  LDSM.16.MT88.4 R44, [R76+0x4000] ;  /* 0x004000004c2c783b */ /* 0x000ea80000004200 */
[----:B------:R-:W3:Y:S01]  /*7210*/  LDSM.16.MT88.4 R56, [R76+0x4400] ;  /* 0x004400004c38783b */ /* 0x000ee20000004200 */
[----:B-1----:R-:W-:-:S04]  /*7220*/  FFMA.FTZ R4, R89, UR5, -R19 ;  /* 0x0000000559047c23 */ /* 0x002fc80008010813 */
[----:B------:R1:W4:Y:S02]  /*7230*/  MUFU.EX2 R241, R4 ;  /* 0x0000000400f17308 */ /* 0x0003240000000800 */
[----:B-1----:R-:W-:-:S06]  /*7240*/  FFMA.FTZ R4, R84, UR5, -R19 ;  /* 0x0000000554047c23 */ /* 0x002fcc0008010813 */
[----:B------:R1:W-:Y:S02]  /*7250*/  MUFU.EX2 R230, R4 ;  /* 0x0000000400e67308 */ /* 0x0003e40000000800 */
[----:B-1----:R-:W-:Y:S01]  /*7260*/  LOP3.LUT R4, R2, R0, RZ, 0xc0, !PT ;  /* 0x0000000002047212 */ /* 0x002fe200078ec0ff */
[----:B------:R-:W-:Y:S01]  /*7270*/  FFMA.FTZ R2, R63, UR5, -R19 ;  /* 0x000000053f027c23 */ /* 0x000fe20008010813 */
[----:B------:R-:W-:Y:S02]  /*7280*/  HSET2.LE.AND R0, R9, R77, PT ;  /* 0x0000004d09007233 */ /* 0x000fe40003803000 */
[----:B----4-:R-:W-:Y:S02]  /*7290*/  F2FP.F16.F32.PACK_AB R9, R241, R242 ;  /* 0x000000f2f109723e */ /* 0x010fe400000000ff */
[----:B------:R1:W-:Y:S02]  /*72a0*/  MUFU.EX2 R240, R2 ;  /* 0x0000000200f07308 */ /* 0x0003e40000000800 */
[----:B------:R-:W-:-:S02]  /*72b0*/  LOP3.LUT R7, R9, R8, RZ, 0xc0, !PT ;  /* 0x0000000809077212 */ /* 0x000fc400078ec0ff */
[----:B------:R-:W-:-:S04]  /*72c0*/  PRMT R8, R15, 0x7632, R8 ;  /* 0x000076320f087816 */ /* 0x000fc80000000008 */
[----:B------:R-:W-:-:S04]  /*72d0*/  LOP3.LUT R9, R8, 0xff, RZ, 0xc0, !PT ;  /* 0x000000ff08097812 */ /* 0x000fc800078ec0ff */
[----:B------:R-:W-:Y:S02]  /*72e0*/  PRMT R9, R9, 0x5410, R10 ;  /* 0x0000541009097816 */ /* 0x000fe4000000000a */
[----:B------:R-:W-:Y:S02]  /*72f0*/  HSET2.LE.AND R10, R16, R77, PT ;  /* 0x0000004d100a7233 */ /* 0x000fe40003803000 */
[----:B-1----:R-:W-:-:S04]  /*7300*/  F2FP.F16.F32.PACK_AB R2, R118, R247 ;  /* 0x000000f77602723e */ /* 0x002fc800000000ff */
[----:B------:R-:W-:Y:S01]  /*7310*/  LOP3.LUT R5, R2, R0, RZ, 0xc0, !PT ;  /* 0x0000000002057212 */ /* 0x000fe200078ec0ff */
[----:B------:R-:W-:Y:S01]  /*7320*/  FMUL.FTZ R2, R137, UR5 ;  /* 0x0000000589027c20 */ /* 0x000fe20008410000 */
[----:B------:R-:W-:-:S04]  /*7330*/  FFMA.FTZ R0, R62, UR5, -R19 ;  /* 0x000000053e007c23 */ /* 0x000fc80008010813 */
[----:B------:R-:W-:Y:S01]  /*7340*/  FSEL R17, R2, RZ, P1 ;  /* 0x000000ff02117208 */ /* 0x000fe20000800000 */
[----:B------:R1:W4:Y:S01]  /*7350*/  MUFU.EX2 R234, R0 ;  /* 0x0000000000ea7308 */ /* 0x0003220000000800 */
[----:B------:R-:W-:Y:S01]  /*7360*/  F2FP.F16.F32.PACK_AB R2, R227, R185 ;  /* 0x000000b9e302723e */ /* 0x000fe200000000ff */
[----:B------:R-:W-:Y:S01]  /*7370*/  HMMA.16816.F32 R32, R4, R40, RZ ;  /* 0x000000280420723c */ /* 0x000fe200000018ff */
[----:B------:R-:W-:Y:S01]  /*7380*/  FSETP.NEU.FTZ.AND P1, PT, R136, -INF , PT ;  /* 0xff8000008800780b */ /* 0x000fe20003f3d000 */
[----:B------:R-:W-:-:S04]  /*7390*/  FFMA.FTZ R8, R98, UR5, -R17 ;  /* 0x0000000562087c23 */ /* 0x000fc80008010811 */
[----:B------:R3:W-:Y:S02]  /*73a0*/  MUFU.EX2 R96, R8 ;  /* 0x0000000800607308 */ /* 0x0007e40000000800 */
[----:B--2---:R-:W-:Y:S01]  /*73b0*/  HMMA.16816.F32 R28, R4, R44, RZ ;  /* 0x0000002c041c723c */ /* 0x004fe200000018ff */
[----:B-1----:R-:W-:-:S07]  /*73c0*/  HSET2.LE.AND R0, R11, R77, PT ;  /* 0x0000004d0b007233 */ /* 0x002fce0003803000 */
[----:B------:R-:W-:Y:S01]  /*73d0*/  HMMA.16816.F32 R36, R4, R42, RZ ;  /* 0x0000002a0424723c */ /* 0x000fe200000018ff */
[----:B------:R-:W-:Y:S02]  /*73e0*/  LOP3.LUT R11, R18, 0xff00ff, RZ, 0xc0, !PT ;  /* 0x00ff00ff120b7812 */ /* 0x000fe400078ec0ff */
[----:B----4-:R-:W-:-:S03]  /*73f0*/  F2FP.F16.F32.PACK_AB R13, R234, R236 ;  /* 0x000000ecea0d723e */ /* 0x010fc600000000ff */
[--C-:B------:R-:W-:Y:S02]  /*7400*/  HSET2.LE.AND R12, R11, R77.reuse, PT ;  /* 0x0000004d0b0c7233 */ /* 0x100fe40003803000 */
[----:B---3--:R-:W-:Y:S01]  /*7410*/  LOP3.LUT R8, R2, R0, RZ, 0xc0, !PT ;  /* 0x0000000002087212 */ /* 0x008fe200078ec0ff */
[----:B------:R-:W-:Y:S01]  /*7420*/  FFMA.FTZ R2, R99, UR5, -R17 ;  /* 0x0000000563027c23 */ /* 0x000fe20008010811 */
[----:B------:R-:W-:Y:S01]  /*7430*/  HSET2.LE.AND R0, R9, R77, PT ;  /* 0x0000004d09007233 */ /* 0x000fe20003803000 */
[----:B------:R-:W-:Y:S01]  /*7440*/  HMMA.16816.F32 R24, R4, R46, RZ ;  /* 0x0000002e0418723c */ /* 0x000fe200000018ff */
[----:B------:R-:W-:Y:S01]  /*7450*/  F2FP.F16.F32.PACK_AB R11, R209, R135 ;  /* 0x00000087d10b723e */ /* 0x000fe200000000ff */
[----:B------:R1:W-:Y:S03]  /*7460*/  MUFU.EX2 R237, R2 ;  /* 0x0000000200ed7308 */ /* 0x0003e60000000800 */
[----:B------:R-:W-:-:S02]  /*7470*/  LOP3.LUT R10, R11, R10, RZ, 0xc0, !PT ;  /* 0x0000000a0b0a7212 */ /* 0x000fc400078ec0ff */
[----:B------:R-:W-:Y:S01]  /*7480*/  LOP3.LUT R11, R13, R12, RZ, 0xc0, !PT ;  /* 0x0000000c0d0b7212 */ /* 0x000fe200078ec0ff */
[----:B------:R-:W-:-:S03]  /*7490*/  IMAD.WIDE.U32 R12, R23, -0x2daee0ad, RZ ;  /* 0xd2511f53170c7825 */ /* 0x000fc600078e00ff */
[----:B------:R-:W-:-:S05]  /*74a0*/  LOP3.LUT R4, R117, R12, R51, 0x96, !PT ;  /* 0x0000000c75047212 */ /* 0x000fca00078e9633 */
[----:B------:R-:W-:Y:S01]  /*74b0*/  IMAD.WIDE.U32 R4, R4, -0x326172a9, RZ ;  /* 0xcd9e8d5704047825 */ /* 0x000fe200078e00ff */
[----:B-1----:R-:W-:-:S03]  /*74c0*/  F2FP.F16.F32.PACK_AB R2, R240, R230 ;  /* 0x000000e6f002723e */ /* 0x002fc600000000ff */
[----:B------:R-:W-:Y:S01]  /*74d0*/  IMAD.MOV.U32 R7, RZ, RZ, R4 ;  /* 0x000000ffff077224 */ /* 0x000fe200078e0004 */
[----:B------:R-:W-:Y:S01]  /*74e0*/  LOP3.LUT R9, R2, R0, RZ, 0xc0, !PT ;  /* 0x0000000002097212 */ /* 0x000fe200078ec0ff */
[--C-:B------:R-:W-:Y:S01]  /*74f0*/  FFMA.FTZ R0, R90, UR5, -R17.reuse ;  /* 0x000000055a007c23 */ /* 0x100fe20008010811 */
[----:B------:R-:W-:Y:S01]  /*7500*/  FFMA.FTZ R2, R105, UR5, -R17 ;  /* 0x0000000569027c23 */ /* 0x000fe20008010811 */
[C---:B------:R-:W-:Y:S01]  /*7510*/  PRMT R12, R4.reuse, 0x7773, RZ ;  /* 0x00007773040c7816 */ /* 0x040fe200000000ff */
[----:B------:R-:W-:Y:S01]  /*7520*/  IMAD.MOV.U32 R90, RZ, RZ, R82 ;  /* 0x000000ffff5a7224 */ /* 0x000fe200078e0052 */
[----:B------:R1:W-:Y:S01]  /*7530*/  MUFU.EX2 R215, R0 ;  /* 0x0000000000d77308 */ /* 0x0003e20000000800 */
[C---:B------:R-:W-:Y:S01]  /*7540*/  PRMT R6, R4.reuse, 0x7772, RZ ;  /* 0x0000777204067816 */ /* 0x040fe200000000ff */
[----:B------:R-:W-:Y:S01]  /*7550*/  HMMA.16816.F32 R60, R8, R52, R32 ;  /* 0x00000034083c723c */ /* 0x000fe20000001820 */
[----:B------:R-:W-:-:S05]  /*7560*/  PRMT R4, R4, 0x7771, RZ ;  /* 0x0000777104047816 */ /* 0x000fca00000000ff */
[----:B------:R2:W3:Y:S02]  /*7570*/  MUFU.EX2 R80, R2 ;  /* 0x0000000200507308 */ /* 0x0004e40000000800 */
[----:B------:R-:W-:Y:S01]  /*7580*/  HMMA.16816.F32 R84, R8, R56, R28 ;  /* 0x000000380854723c */ /* 0x000fe2000000181c */
[----:B-1----:R-:W-:-:S07]  /*7590*/  FMUL.FTZ R0, R136, UR5 ;  /* 0x0000000588007c20 */ /* 0x002fce0008410000 */
[----:B------:R-:W-:Y:S01]  /*75a0*/  HMMA.16816.F32 R72, R8, R54, R36 ;  /* 0x000000360848723c */ /* 0x000fe20000001824 */
[----:B------:R-:W-:Y:S02]  /*75b0*/  FSEL R18, R0, RZ, P1 ;  /* 0x000000ff00127208 */ /* 0x000fe40000800000 */
[----:B--2---:R-:W-:-:S05]  /*75c0*/  LOP3.LUT R2, R81, R22, R13, 0x96, !PT ;  /* 0x0000001651027212 */ /* 0x004fca00078e960d */
[----:B------:R-:W-:Y:S01]  /*75d0*/  HMMA.16816.F32 R68, R8, R58, R24 ;  /* 0x0000003a0844723c */ /* 0x000fe20000001818 */
[----:B------:R-:W-:Y:S01]  /*75e0*/  FFMA.FTZ R0, R128, UR5, -R18 ;  /* 0x0000000580007c23 */ /* 0x000fe20008010812 */
[----:B------:R-:W-:Y:S01]  /*75f0*/  PRMT R13, R6, 0x5410, R12 ;  /* 0x00005410060d7816 */ /* 0x000fe2000000000c */
[----:B------:R-:W-:Y:S01]  /*7600*/  FFMA.FTZ R8, R113, UR5, -R17 ;  /* 0x0000000571087c23 */ /* 0x000fe20008010811 */
[----:B------:R-:W-:Y:S01]  /*7610*/  IMAD.WIDE.U32 R14, R2, -0x326172a9, RZ ;  /* 0xcd9e8d57020e7825 */ /* 0x000fe200078e00ff */
[----:B------:R1:W-:Y:S03]  /*7620*/  MUFU.EX2 R243, R0 ;  /* 0x0000000000f37308 */ /* 0x0003e60000000800 */
[----:B------:R-:W-:Y:S01]  /*7630*/  FFMA.FTZ R2, R126, UR5, -R18 ;  /* 0x000000057e027c23 */ /* 0x000fe20008010812 */
[----:B------:R-:W-:Y:S01]  /*7640*/  LOP3.LUT R6, R7, 0xff, RZ, 0xc0, !PT ;  /* 0x000000ff07067812 */ /* 0x000fe200078ec0ff */
[----:B------:R-:W-:Y:S01]  /*7650*/  IMAD.MOV.U32 R128, RZ, RZ, R246 ;  /* 0x000000ffff807224 */ /* 0x000fe200078e00f6 */
[----:B------:R-:W-:-:S02]  /*7660*/  LOP3.LUT R9, R13, 0xff00ff, RZ, 0xc0, !PT ;  /* 0x00ff00ff0d097812 */ /* 0x000fc400078ec0ff */
[----:B------:R-:W-:Y:S01]  /*7670*/  PRMT R12, R6, 0x5410, R4 ;  /* 0x00005410060c7816 */ /* 0x000fe20000000004 */
[----:B------:R-:W-:Y:S01]  /*7680*/  MUFU.EX2 R3, R2 ;  /* 0x0000000200037308 */ /* 0x000fe20000000800 */
[----:B-1----:R-:W-:-:S07]  /*7690*/  FFMA.FTZ R0, R107, UR5, -R18 ;  /* 0x000000056b007c23 */ /* 0x002fce0008010812 */
[----:B------:R-:W-:Y:S08]  /*76a0*/  MUFU.EX2 R107, R8 ;  /* 0x00000008006b7308 */ /* 0x000ff00000000800 */
[----:B------:R1:W2:Y:S02]  /*76b0*/  MUFU.EX2 R211, R0 ;  /* 0x0000000000d37308 */ /* 0x0002a40000000800 */
[----:B-1----:R-:W-:Y:S01]  /*76c0*/  LOP3.LUT R0, R217, R14, R5, 0x96, !PT ;  /* 0x0000000ed9007212 */ /* 0x002fe200078e9605 */
[----:B------:R-:W-:-:S03]  /*76d0*/  FFMA.FTZ R5, R140, UR5, -R18 ;  /* 0x000000058c057c23 */ /* 0x000fc60008010812 */
[C---:B------:R-:W-:Y:S02]  /*76e0*/  LOP3.LUT R2, R0.reuse, 0xffff, RZ, 0xc0, !PT ;  /* 0x0000ffff00027812 */ /* 0x040fe400078ec0ff */
[----:B------:R1:W4:Y:S01]  /*76f0*/  MUFU.EX2 R140, R5 ;  /* 0x00000005008c7308 */ /* 0x0003220000000800 */
[C---:B------:R-:W-:Y:S02]  /*7700*/  LOP3.LUT R7, R0.reuse, 0xff, RZ, 0xc0, !PT ;  /* 0x000000ff00077812 */ /* 0x040fe400078ec0ff */
[----:B------:R-:W-:Y:S02]  /*7710*/  PRMT R4, R0, 0x7632, R4 ;  /* 0x0000763200047816 */ /* 0x000fe40000000004 */
[----:B------:R-:W-:Y:S02]  /*7720*/  SHF.R.U32.HI R6, RZ, 0x18, R0 ;  /* 0x00000018ff067819 */ /* 0x000fe40000011600 */
[----:B------:R-:W-:Y:S02]  /*7730*/  LOP3.LUT R4, R4, 0xff, RZ, 0xc0, !PT ;  /* 0x000000ff04047812 */ /* 0x000fe400078ec0ff */
[----:B------:R-:W-:-:S02]  /*7740*/  HSET2.LE.AND R0, R12, R77, PT ;  /* 0x0000004d0c007233 */ /* 0x000fc40003803000 */
[----:B-1----:R-:W-:Y:S02]  /*7750*/  SHF.R.U32.HI R5, RZ, 0x8, R2 ;  /* 0x00000008ff057819 */ /* 0x002fe40000011602 */
[----:B---3--:R-:W-:Y:S02]  /*7760*/  F2FP.F16.F32.PACK_AB R2, R80, R215 ;  /* 0x000000d75002723e */ /* 0x008fe400000000ff */
[----:B------:R-:W-:Y:S02]  /*7770*/  PRMT R7, R7, 0x5410, R5 ;  /* 0x0000541007077816 */ /* 0x000fe40000000005 */
[----:B------:R-:W-:Y:S02]  /*7780*/  PRMT R5, R4, 0x5410, R6 ;  /* 0x0000541004057816 */ /* 0x000fe40000000006 */
[----:B------:R-:W-:Y:S02]  /*7790*/  LOP3.LUT R6, R2, R0, RZ, 0xc0, !PT ;  /* 0x0000000002067212 */ /* 0x000fe400078ec0ff */
[--C-:B------:R-:W-:Y:S01]  /*77a0*/  HSET2.LE.AND R4, R7, R77.reuse, PT ;  /* 0x0000004d07047233 */ /* 0x100fe20003803000 */
[----:B------:R-:W-:Y:S01]  /*77b0*/  FFMA.FTZ R7, R91, UR5, -R17 ;  /* 0x000000055b077c23 */ /* 0x000fe20008010811 */
[--C-:B------:R-:W-:Y:S01]  /*77c0*/  HSET2.LE.AND R0, R9, R77.reuse, PT ;  /* 0x0000004d09007233 */ /* 0x100fe20003803000 */
[----:B------:R-:W-:Y:S01]  /*77d0*/  IMAD.MOV.U32 R91, RZ, RZ, R83 ;  /* 0x000000ffff5b7224 */ /* 0x000fe200078e0053 */
[----:B--2---:R-:W-:Y:S01]  /*77e0*/  F2FP.F16.F32.PACK_AB R2, R3, R211 ;  /* 0x000000d30302723e */ /* 0x004fe200000000ff */
[----:B------:R1:W-:Y:S01]  /*77f0*/  MUFU.EX2 R113, R7 ;  /* 0x0000000700717308 */ /* 0x0003e20000000800 */
[----:B------:R-:W-:-:S02]  /*7800*/  HSET2.LE.AND R8, R5, R77, PT ;  /* 0x0000004d05087233 */ /* 0x000fc40003803000 */
[----:B------:R-:W-:Y:S02]  /*7810*/  F2FP.F16.F32.PACK_AB R5, R237, R96 ;  /* 0x00000060ed05723e */ /* 0x000fe400000000ff */
[----:B----4-:R-:W-:Y:S02]  /*7820*/  F2FP.F16.F32.PACK_AB R9, R140, R243 ;  /* 0x000000f38c09723e */ /* 0x010fe400000000ff */
[----:B------:R-:W-:Y:S02]  /*7830*/  LOP3.LUT R4, R5, R4, RZ, 0xc0, !PT ;  /* 0x0000000405047212 */ /* 0x000fe400078ec0ff */
[----:B------:R-:W-:Y:S02]  /*7840*/  LOP3.LUT R5, R9, R8, RZ, 0xc0, !PT ;  /* 0x0000000809057212 */ /* 0x000fe400078ec0ff */
[----:B-1----:R-:W-:Y:S01]  /*7850*/  LOP3.LUT R7, R2, R0, RZ, 0xc0, !PT ;  /* 0x0000000002077212 */ /* 0x002fe200078ec0ff */
[----:B------:R-:W-:Y:S01]  /*7860*/  FFMA.FTZ R0, R106, UR5, -R17 ;  /* 0x000000056a007c23 */ /* 0x000fe20008010811 */
[----:B------:R-:W-:-:S03]  /*7870*/  LOP3.LUT R2, R218, R48, R15, 0x96, !PT ;  /* 0x00000030da027212 */ /* 0x000fc600078e960f */
[----:B------:R1:W-:Y:S02]  /*7880*/  MUFU.EX2 R98, R0 ;  /* 0x0000000000627308 */ /* 0x0003e40000000800 */
[----:B------:R-:W-:-:S04]  /*7890*/  IMAD.WIDE.U32 R8, R2, -0x2daee0ad, RZ ;  /* 0xd2511f5302087825 */ /* 0x000fc800078e00ff */
[----:B------:R-:W-:Y:S01]  /*78a0*/  FFMA.FTZ R2, R130, UR5, -R18 ;  /* 0x0000000582027c23 */ /* 0x000fe20008010812 */
[----:B------:R-:W-:Y:S01]  /*78b0*/  HMMA.16816.F32 R28, R4, R40, RZ ;  /* 0x00000028041c723c */ /* 0x000fe200000018ff */
[----:B------:R-:W-:Y:S01]  /*78c0*/  IMAD.MOV.U32 R16, RZ, RZ, R8 ;  /* 0x000000ffff107224 */ /* 0x000fe200078e0008 */
[C---:B------:R-:W-:Y:S01]  /*78d0*/  PRMT R10, R8.reuse, 0x7773, RZ ;  /* 0x00007773080a7816 */ /* 0x040fe200000000ff */
[----:B------:R2:W-:Y:S01]  /*78e0*/  MUFU.EX2 R134, R2 ;  /* 0x0000000200867308 */ /* 0x0005e20000000800 */
[----:B------:R-:W-:-:S04]  /*78f0*/  PRMT R11, R8, 0x7771, RZ ;  /* 0x00007771080b7816 */ /* 0x000fc800000000ff */
[----:B------:R-:W-:Y:S01]  /*7900*/  HMMA.16816.F32 R32, R4, R42, RZ ;  /* 0x0000002a0420723c */ /* 0x000fe200000018ff */
[----:B-1----:R-:W-:-:S07]  /*7910*/  FFMA.FTZ R0, R65, UR5, -R17 ;  /* 0x0000000541007c23 */ /* 0x002fce0008010811 */
[----:B------:R-:W-:Y:S01]  /*7920*/  HMMA.16816.F32 R12, R4, R44, RZ ;  /* 0x0000002c040c723c */ /* 0x000fe200000018ff */
[----:B------:R1:W-:Y:S01]  /*7930*/  MUFU.EX2 R235, R0 ;  /* 0x0000000000eb7308 */ /* 0x0003e20000000800 */
[----:B--2---:R-:W-:Y:S01]  /*7940*/  FFMA.FTZ R2, R112, UR5, -R18 ;  /* 0x0000000570027c23 */ /* 0x004fe20008010812 */
[----:B------:R-:W-:-:S05]  /*7950*/  IMAD.MOV.U32 R112, RZ, RZ, R236 ;  /* 0x000000ffff707224 */ /* 0x000fca00078e00ec */
[----:B------:R-:W-:Y:S01]  /*7960*/  HMMA.16816.F32 R24, R4, R46, RZ ;  /* 0x0000002e0418723c */ /* 0x000fe200000018ff */
[----:B------:R2:W-:Y:S01]  /*7970*/  MUFU.EX2 R99, R2 ;  /* 0x0000000200637308 */ /* 0x0005e20000000800 */
[----:B-1----:R-:W-:Y:S02]  /*7980*/  LOP3.LUT R0, R108, R50, R9, 0x96, !PT ;  /* 0x000000326c007212 */ /* 0x002fe400078e9609 */
[----:B------:R-:W-:Y:S02]  /*7990*/  PRMT R9, R8, 0x7772, RZ ;  /* 0x0000777208097816 */ /* 0x000fe400000000ff */
[----:B------:R-:W-:Y:S02]  /*79a0*/  LOP3.LUT R8, R16, 0xff, RZ, 0xc0, !PT ;  /* 0x000000ff10087812 */ /* 0x000fe400078ec0ff */
[----:B------:R-:W-:Y:S01]  /*79b0*/  PRMT R10, R9, 0x5410, R10 ;  /* 0x00005410090a7816 */ /* 0x000fe2000000000a */
[----:B--2---:R-:W-:Y:S01]  /*79c0*/  FFMA.FTZ R2, R79, UR5, -R18 ;  /* 0x000000054f027c23 */ /* 0x004fe20008010812 */
[----:B------:R-:W-:-:S02]  /*79d0*/  LOP3.LUT R4, R0, 0xffff, RZ, 0xc0, !PT ;  /* 0x0000ffff00047812 */ /* 0x000fc400078ec0ff */
[C---:B------:R-:W-:Y:S01]  /*79e0*/  PRMT R5, R0.reuse, 0x7632, R5 ;  /* 0x0000763200057816 */ /* 0x040fe20000000005 */
[----:B------:R1:W2:Y:S01]  /*79f0*/  MUFU.EX2 R238, R2 ;  /* 0x0000000200ee7308 */ /* 0x0002a20000000800 */
[----:B------:R-:W-:Y:S02]  /*7a00*/  LOP3.LUT R7, R0, 0xff, RZ, 0xc0, !PT ;  /* 0x000000ff00077812 */ /* 0x000fe400078ec0ff */
[----:B------:R-:W-:Y:S02]  /*7a10*/  SHF.R.U32.HI R6, RZ, 0x18, R0 ;  /* 0x00000018ff067819 */ /* 0x000fe40000011600 */
[----:B------:R-:W-:Y:S02]  /*7a20*/  PRMT R9, R8, 0x5410, R11 ;  /* 0x0000541008097816 */ /* 0x000fe4000000000b */
[----:B------:R-:W-:Y:S02]  /*7a30*/  SHF.R.U32.HI R4, RZ, 0x8, R4 ;  /* 0x00000008ff047819 */ /* 0x000fe40000011604 */
[----:B------:R-:W-:-:S02]  /*7a40*/  LOP3.LUT R0, R5, 0xff, RZ, 0xc0, !PT ;  /* 0x000000ff05007812 */ /* 0x000fc400078ec0ff */
[----:B------:R-:W-:Y:S02]  /*7a50*/  PRMT R5, R7, 0x5410, R4 ;  /* 0x0000541007057816 */ /* 0x000fe40000000004 */
[----:B------:R-:W-:Y:S02]  /*7a60*/  PRMT R8, R0, 0x5410, R6 ;  /* 0x0000541000087816 */ /* 0x000fe40000000006 */
[----:B------:R-:W-:Y:S01]  /*7a70*/  HSET2.LE.AND R0, R9, R77, PT ;  /* 0x0000004d09007233 */ /* 0x000fe20003803000 */
[----:B-1----:R-:W-:Y:S01]  /*7a80*/  FFMA.FTZ R2, R129, UR5, -R18 ;  /* 0x0000000581027c23 */ /* 0x002fe20008010812 */
[----:B--2---:R-:W-:-:S03]  /*7a90*/  F2FP.F16.F32.PACK_AB R4, R238, R99 ;  /* 0x00000063ee04723e */ /* 0x004fc600000000ff */
[----:B------:R1:W2:Y:S02]  /*7aa0*/  MUFU.EX2 R89, R2 ;  /* 0x0000000200597308 */ /* 0x0002a40000000800 */
[----:B-1----:R-:W-:-:S05]  /*7ab0*/  LOP3.LUT R2, R10, 0xff00ff, RZ, 0xc0, !PT ;  /* 0x00ff00ff0a027812 */ /* 0x002fca00078ec0ff */
[----:B------:R-:W-:Y:S02]  /*7ac0*/  HSET2.LE.AND R7, R2, R77, PT ;  /* 0x0000004d02077233 */ /* 0x000fe40003803000 */
[----:B------:R-:W-:-:S03]  /*7ad0*/  F2FP.F16.F32.PACK_AB R2, R235, R98 ;  /* 0x00000062eb02723e */ /* 0x000fc600000000ff */
[----:B------:R-:W-:Y:S02]  /*7ae0*/  LOP3.LUT R7, R4, R7, RZ, 0xc0, !PT ;  /* 0x0000000704077212 */ /* 0x000fe400078ec0ff */
[----:B------:R-:W-:Y:S02]  /*7af0*/  LOP3.LUT R6, R2, R0, RZ, 0xc0, !PT ;  /* 0x0000000002067212 */ /* 0x000fe400078ec0ff */
[--C-:B------:R-:W-:Y:S02]  /*7b00*/  HSET2.LE.AND R0, R5, R77.reuse, PT ;  /* 0x0000004d05007233 */ /* 0x100fe40003803000 */
[----:B------:R-:W-:Y:S02]  /*7b10*/  F2FP.F16.F32.PACK_AB R2, R113, R107 ;  /* 0x0000006b7102723e */ /* 0x000fe400000000ff */
[----:B------:R-:W-:Y:S02]  /*7b20*/  HSET2.LE.AND R5, R8, R77, PT ;  /* 0x0000004d08057233 */ /* 0x000fe40003803000 */
[----:B------:R-:W-:Y:S01]  /*7b30*/  LOP3.LUT R4, R2, R0, RZ, 0xc0, !PT ;  /* 0x0000000002047212 */ /* 0x000fe200078ec0ff */
[----:B------:R-:W-:Y:S01]  /*7b40*/  VIADD R0, R116, 0x1 ;  /* 0x0000000174007836 */ /* 0x000fe20000000000 */
[----:B--2---:R-:W-:-:S04]  /*7b50*/  F2FP.F16.F32.PACK_AB R8, R89, R134 ;  /* 0x000000865908723e */ /* 0x004fc800000000ff */
[----:B------:R-:W-:Y:S02]  /*7b60*/  LOP3.LUT R0, R221, R0, R249, 0x96, !PT ;  /* 0x00000000dd007212 */ /* 0x000fe400078e96f9 */
[----:B------:R-:W-:-:S03]  /*7b70*/  LOP3.LUT R5, R8, R5, RZ, 0xc0, !PT ;  /* 0x0000000508057212 */ /* 0x000fc600078ec0ff */
[----:B------:R-:W-:-:S04]  /*7b80*/  IMAD.WIDE.U32 R22, R0, -0x326172a9, RZ ;  /* 0xcd9e8d5700167825 */ /* 0x000fc800078e00ff */
[----:B------:R-:W-:Y:S01]  /*7b90*/  HMMA.16816.F32 R40, R4, R52, R28 ;  /* 0x000000340428723c */ /* 0x000fe2000000181c */
[----:B------:R-:W-:Y:S02]  /*7ba0*/  LOP3.LUT R2, R232, R92, R23, 0x96, !PT ;  /* 0x0000005ce8027212 */ /* 0x000fe400078e9617 */
[----:B------:R-:W-:-:S03]  /*7bb0*/  LOP3.LUT R0, R233, R22, R245, 0x96, !PT ;  /* 0x00000016e9007212 */ /* 0x000fc600078e96f5 */
[----:B------:R-:W-:Y:S02]  /*7bc0*/  IMAD.WIDE.U32 R10, R2, -0x2daee0ad, RZ ;  /* 0xd2511f53020a7825 */ /* 0x000fe400078e00ff */
[----:B------:R-:W-:Y:S01]  /*7bd0*/  HMMA.16816.F32 R64, R4, R56, R12 ;  /* 0x000000380440723c */ /* 0x000fe2000000180c */
[----:B------:R-:W-:Y:S01]  /*7be0*/  LDSM.16.MT88.4 R12, [R76+0x4800] ;  /* 0x004800004c0c783b */ /* 0x000fe20000004200 */
[----:B------:R-:W-:Y:S01]  /*7bf0*/  IMAD.WIDE.U32 R8, R0, -0x2daee0ad, RZ ;  /* 0xd2511f5300087825 */ /* 0x000fe200078e00ff */
[----:B------:R-:W-:-:S04]  /*7c00*/  LOP3.LUT R2, R101, R250, R11, 0x96, !PT ;  /* 0x000000fa65027212 */ /* 0x000fc800078e960b */
[----:B------:R-:W-:Y:S01]  /*7c10*/  LOP3.LUT R0, R100, R10, R9, 0x96, !PT ;  /* 0x0000000a64007212 */ /* 0x000fe200078e9609 */
[----:B------:R-:W-:Y:S01]  /*7c20*/  IMAD.WIDE.U32 R10, R2, -0x326172a9, RZ ;  /* 0xcd9e8d57020a7825 */ /* 0x000fe200078e00ff */
[C---:B------:R-:W-:Y:S03]  /*7c30*/  HMMA.16816.F32 R36, R4.reuse, R54, R32 ;  /* 0x000000360424723c */ /* 0x040fe60000001820 */
[----:B------:R-:W-:Y:S01]  /*7c40*/  FFMA.FTZ R9, R131, UR5, -R20 ;  /* 0x0000000583097c23 */ /* 0x000fe20008010814 */
[----:B------:R-:W-:Y:S01]  /*7c50*/  IMAD.WIDE.U32 R30, R0, -0x326172a9, RZ ;  /* 0xcd9e8d57001e7825 */ /* 0x000fe200078e00ff */
[----:B------:R-:W-:Y:S02]  /*7c60*/  LOP3.LUT R2, R216, R244, R11, 0x96, !PT ;  /* 0x000000f4d8027212 */ /* 0x000fe400078e960b */
[----:B------:R1:W2:Y:S02]  /*7c70*/  MUFU.EX2 R252, R9 ;  /* 0x0000000900fc7308 */ /* 0x0002a40000000800 */
[----:B------:R-:W-:Y:S01]  /*7c80*/  LOP3.LUT R0, R219, R10, R31, 0x96, !PT ;  /* 0x0000000adb007212 */ /* 0x000fe200078e961f */
[----:B------:R-:W-:Y:S01]  /*7c90*/  HMMA.16816.F32 R44, R4, R58, R24 ;  /* 0x0000003a042c723c */ /* 0x000fe20000001818 */
[----:B------:R-:W-:Y:S01]  /*7ca0*/  IMAD.WIDE.U32 R4, R2, -0x2daee0ad, RZ ;  /* 0xd2511f5302047825 */ /* 0x000fe200078e00ff */
[----:B------:R-:W3:Y:S03]  /*7cb0*/  LDSM.16.MT88.4 R24, [R208+0x4800] ;  /* 0x00480000d018783b */ /* 0x000ee60000004200 */
[----:B------:R-:W-:-:S04]  /*7cc0*/  IMAD.WIDE.U32 R82, R0, -0x2daee0ad, RZ ;  /* 0xd2511f5300527825 */ /* 0x000fc800078e00ff */
[----:B------:R-:W-:Y:S01]  /*7cd0*/  FFMA.FTZ R0, R127, UR5, -R20 ;  /* 0x000000057f007c23 */ /* 0x000fe20008010814 */
[----:B------:R-:W-:Y:S01]  /*7ce0*/  LOP3.LUT R2, R81, R8, R5, 0x96, !PT ;  /* 0x0000000851027212 */ /* 0x000fe200078e9605 */
[----:B------:R-:W-:Y:S02]  /*7cf0*/  IMAD.MOV.U32 R31, RZ, RZ, R128 ;  /* 0x000000ffff1f7224 */ /* 0x000fe400078e0080 */
[----:B------:R4:W2:Y:S01]  /*7d00*/  MUFU.EX2 R131, R0 ;  /* 0x0000000000837308 */ /* 0x0008a20000000800 */
[----:B------:R-:W-:Y:S01]  /*7d10*/  LOP3.LUT R4, R117, R4, R83, 0x96, !PT ;  /* 0x0000000475047212 */ /* 0x000fe200078e9653 */
[----:B------:R-:W-:-:S04]  /*7d20*/  IMAD.WIDE.U32 R10, R2, -0x326172a9, RZ ;  /* 0xcd9e8d57020a7825 */ /* 0x000fc800078e00ff */
[----:B------:R-:W-:Y:S01]  /*7d30*/  FFMA.FTZ R2, R144, UR5, -R19 ;  /* 0x0000000590027c23 */ /* 0x000fe20008010813 */
[----:B------:R-:W-:-:S03]  /*7d40*/  IMAD.WIDE.U32 R4, R4, -0x326172a9, RZ ;  /* 0xcd9e8d5704047825 */ /* 0x000fc600078e00ff */
[----:B------:R-:W-:Y:S01]  /*7d50*/  MUFU.EX2 R106, R2 ;  /* 0x00000002006a7308 */ /* 0x000fe20000000800 */
[----:B------:R-:W-:Y:S01]  /*7d60*/  IMAD.MOV.U32 R8, RZ, RZ, R4 ;  /* 0x000000ffff087224 */ /* 0x000fe200078e0004 */
[C---:B------:R-:W-:Y:S01]  /*7d70*/  PRMT R7, R4.reuse, 0x7773, RZ ;  /* 0x0000777304077816 */ /* 0x040fe200000000ff */
[----:B------:R-:W-:Y:S01]  /*7d80*/  IMAD.MOV.U32 R128, RZ, RZ, R230 ;  /* 0x000000ffff807224 */ /* 0x000fe200078e00e6 */
[C---:B------:R-:W-:Y:S02]  /*7d90*/  PRMT R6, R4.reuse, 0x7772, RZ ;  /* 0x0000777204067816 */ /* 0x040fe400000000ff */
[----:B-1----:R-:W-:Y:S01]  /*7da0*/  PRMT R9, R4, 0x7771, RZ ;  /* 0x0000777104097816 */ /* 0x002fe200000000ff */
[----:B----4-:R-:W-:Y:S01]  /*7db0*/  FFMA.FTZ R0, R125, UR5, -R20 ;  /* 0x000000057d007c23 */ /* 0x010fe20008010814 */
[----:B------:R-:W-:-:S03]  /*7dc0*/  LOP3.LUT R4, R8, 0xff, RZ, 0xc0, !PT ;  /* 0x000000ff08047812 */ /* 0x000fc600078ec0ff */
[----:B------:R1:W-:Y:S01]  /*7dd0*/  MUFU.EX2 R126, R0 ;  /* 0x00000000007e7308 */ /* 0x0003e20000000800 */
[----:B------:R-:W-:Y:S01]  /*7de0*/  PRMT R9, R4, 0x5410, R9 ;  /* 0x0000541004097816 */ /* 0x000fe20000000009 */
[----:B-1----:R-:W-:Y:S01]  /*7df0*/  FFMA.FTZ R0, R88, UR5, -R20 ;  /* 0x0000000558007c23 */ /* 0x002fe20008010814 */
[----:B------:R-:W-:-:S05]  /*7e00*/  IMAD.MOV.U32 R88, RZ, RZ, R241 ;  /* 0x000000ffff587224 */ /* 0x000fca00078e00f1 */
[----:B------:R1:W-:Y:S02]  /*7e10*/  MUFU.EX2 R21, R0 ;  /* 0x0000000000157308 */ /* 0x0003e40000000800 */
[----:B-1----:R-:W-:Y:S02]  /*7e20*/  LOP3.LUT R0, R217, R10, R5, 0x96, !PT ;  /* 0x0000000ad9007212 */ /* 0x002fe400078e9605 */
[----:B------:R-:W-:Y:S01]  /*7e30*/  PRMT R10, R6, 0x5410, R7 ;  /* 0x00005410060a7816 */ /* 0x000fe20000000007 */
[----:B------:R-:W-:Y:S01]  /*7e40*/  FFMA.FTZ R7, R138, UR5, -R19 ;  /* 0x000000058a077c23 */ /* 0x000fe20008010813 */
[C---:B------:R-:W-:Y:S01]  /*7e50*/  LOP3.LUT R2, R0.reuse, 0xffff, RZ, 0xc0, !PT ;  /* 0x0000ffff00027812 */ /* 0x040fe200078ec0ff */
[----:B------:R-:W-:Y:S01]  /*7e60*/  IMAD.MOV.U32 R138, RZ, RZ, R90 ;  /* 0x000000ffff8a7224 */ /* 0x000fe200078e005a */
[C---:B------:R-:W-:Y:S01]  /*7e70*/  LOP3.LUT R6, R0.reuse, 0xff, RZ, 0xc0, !PT ;  /* 0x000000ff00067812 */ /* 0x040fe200078ec0ff */
[----:B------:R1:W4:Y:S01]  /*7e80*/  MUFU.EX2 R130, R7 ;  /* 0x0000000700827308 */ /* 0x0003220000000800 */
[----:B------:R-:W-:Y:S01]  /*7e90*/  SHF.R.U32.HI R5, RZ, 0x8, R2 ;  /* 0x00000008ff057819 */ /* 0x000fe20000011602 */
[----:B------:R-:W-:Y:S01]  /*7ea0*/  IMAD.MOV.U32 R90, RZ, RZ, R247 ;  /* 0x000000ffff5a7224 */ /* 0x000fe200078e00f7 */
[----:B------:R-:W-:-:S02]  /*7eb0*/  PRMT R4, R0, 0x7632, R4 ;  /* 0x0000763200047816 */ /* 0x000fc40000000004 */
[----:B------:R-:W-:Y:S02]  /*7ec0*/  SHF.R.U32.HI R8, RZ, 0x18, R0 ;  /* 0x00000018ff087819 */ /* 0x000fe40000011600 */
[----:B------:R-:W-:Y:S01]  /*7ed0*/  PRMT R0, R6, 0x5410, R5 ;  /* 0x0000541006007816 */ /* 0x000fe20000000005 */
[--C-:B------:R-:W-:Y:S01]  /*7ee0*/  FFMA.FTZ R5, R110, UR5, -R19.reuse ;  /* 0x000000056e057c23 */ /* 0x100fe20008010813 */
[----:B------:R-:W-:Y:S01]  /*7ef0*/  LOP3.LUT R2, R4, 0xff, RZ, 0xc0, !PT ;  /* 0x000000ff04027812 */ /* 0x000fe200078ec0ff */
[----:B--2---:R-:W-:Y:S02]  /*7f00*/  IMAD.MOV.U32 R110, RZ, RZ, R252 ;  /* 0x000000ffff6e7224 */ /* 0x004fe400078e00fc */
[----:B------:R-:W-:Y:S01]  /*7f10*/  FFMA.FTZ R4, R139, UR5, -R19 ;  /* 0x000000058b047c23 */ /* 0x000fe20008010813 */
[----:B------:R-:W-:Y:S01]  /*7f20*/  HSET2.LE.AND R0, R0, R77, PT ;  /* 0x0000004d00007233 */ /* 0x000fe20003803000 */
[----:B------:R-:W-:Y:S01]  /*7f30*/  MUFU.EX2 R184, R5 ;  /* 0x0000000500b87308 */ /* 0x000fe20000000800 */
[----:B------:R-:W-:Y:S01]  /*7f40*/  PRMT R6, R2, 0x5410, R8 ;  /* 0x0000541002067816 */ /* 0x000fe20000000008 */
[----:B------:R-:W-:Y:S01]  /*7f50*/  IMAD.MOV.U32 R139, RZ, RZ, R91 ;  /* 0x000000ffff8b7224 */ /* 0x000fe200078e005b */
[----:B------:R-:W-:Y:S01]  /*7f60*/  F2FP.F16.F32.PACK_AB R2, R131, R110 ;  /* 0x0000006e8302723e */ /* 0x000fe200000000ff */
[----:B------:R-:W-:Y:S01]  /*7f70*/  IMAD.MOV.U32 R91, RZ, RZ, R242 ;  /* 0x000000ffff5b7224 */ /* 0x000fe200078e00f2 */
[----:B-1----:R-:W-:-:S03]  /*7f80*/  LOP3.LUT R7, R10, 0xff00ff, RZ, 0xc0, !PT ;  /* 0x00ff00ff0a077812 */ /* 0x002fc600078ec0ff */
[----:B------:R1:W2:Y:S01]  /*7f90*/  MUFU.EX2 R125, R4 ;  /* 0x00000004007d7308 */ /* 0x0002a20000000800 */
[----:B------:R-:W-:Y:S01]  /*7fa0*/  IMAD.MOV.U32 R83, RZ, RZ, R91 ;  /* 0x000000ffff537224 */ /* 0x000fe200078e005b */
        /* <DEDUP_REMOVED lines=11> */
[----:B------:R-:W-:-:S03]  /*8060*/  LOP3.LUT R2, R233, R22, R139, 0x96, !PT ;  /* 0x00000016e9027212 */ /* 0x000fc600078e968b */
[----:B---3--:R-:W-:Y:S02]  /*8070*/  HMMA.16816.F32 R60, R4, R24, R60 ;  /* 0x00000018043c723c */ /* 0x008fe4000000183c */
[----:B------:R-:W-:-:S06]  /*8080*/  IMAD.WIDE.U32 R8, R2, -0x2daee0ad, RZ ;  /* 0xd2511f5302087825 */ /* 0x000fcc00078e00ff */
[C---:B------:R-:W-:Y:S01]  /*8090*/  HMMA.16816.F32 R52, R4.reuse, R12, R84 ;  /* 0x0000000c0434723c */ /* 0x040fe20000001854 */
[----:B------:R-:W-:Y:S02]  /*80a0*/  IMAD.MOV.U32 R87, RZ, RZ, R251 ;  /* 0x000000ffff577224 */ /* 0x000fe400078e00fb */
[----:B------:R-:W-:Y:S02]  /*80b0*/  IMAD.MOV.U32 R86, RZ, RZ, R250 ;  /* 0x000000ffff567224 */ /* 0x000fe400078e00fa */
[----:B------:R-:W-:Y:S02]  /*80c0*/  IMAD.MOV.U32 R85, RZ, RZ, R245 ;  /* 0x000000ffff557224 */ /* 0x000fe400078e00f5 */
[----:B------:R-:W-:Y:S01]  /*80d0*/  IMAD.MOV.U32 R84, RZ, RZ, R244 ;  /* 0x000000ffff547224 */ /* 0x000fe200078e00f4 */
[C---:B------:R-:W-:Y:S08]  /*80e0*/  HMMA.16816.F32 R56, R4.reuse, R26, R72 ;  /* 0x0000001a0438723c */ /* 0x040ff00000001848 */
[----:B------:R-:W-:Y:S01]  /*80f0*/  HMMA.16816.F32 R48, R4, R14, R68 ;  /* 0x0000000e0430723c */ /* 0x000fe20000001844 */
[----:B------:R-:W-:-:S05]  /*8100*/  IMAD.WIDE.U32 R4, R0, -0x2daee0ad, RZ ;  /* 0xd2511f5300047825 */ /* 0x000fca00078e00ff */
[----:B------:R-:W-:Y:S02]  /*8110*/  LOP3.LUT R2, R101, R228, R5, 0x96, !PT ;  /* 0x000000e465027212 */ /* 0x000fe400078e9605 */
[----:B------:R-:W-:-:S03]  /*8120*/  LOP3.LUT R0, R100, R4, R9, 0x96, !PT ;  /* 0x0000000464007212 */ /* 0x000fc600078e9609 */
[----:B------:R-:W-:-:S04]  /*8130*/  IMAD.WIDE.U32 R4, R2, -0x326172a9, RZ ;  /* 0xcd9e8d5702047825 */ /* 0x000fc800078e00ff */
[----:B------:R-:W-:Y:S01]  /*8140*/  IMAD.WIDE.U32 R28, R0, -0x326172a9, RZ ;  /* 0xcd9e8d57001c7825 */ /* 0x000fe200078e00ff */
[----:B------:R-:W-:-:S04]  /*8150*/  LOP3.LUT R2, R216, R138, R5, 0x96, !PT ;  /* 0x0000008ad8027212 */ /* 0x000fc800078e9605 */
[----:B------:R-:W-:Y:S01]  /*8160*/  LOP3.LUT R0, R219, R4, R29, 0x96, !PT ;  /* 0x00000004db007212 */ /* 0x000fe200078e961d */
[----:B------:R-:W-:-:S04]  /*8170*/  IMAD.WIDE.U32 R6, R2, -0x2daee0ad, RZ ;  /* 0xd2511f5302067825 */ /* 0x000fc800078e00ff */
[----:B------:R-:W-:Y:S01]  /*8180*/  FFMA.FTZ R4, R148, UR5, -R17 ;  /* 0x0000000594047c23 */ /* 0x000fe20008010811 */
[----:B------:R-:W-:-:S03]  /*8190*/  IMAD.WIDE.U32 R78, R0, -0x2daee0ad, RZ ;  /* 0xd2511f53004e7825 */ /* 0x000fc600078e00ff */
[----:B------:R1:W2:Y:S01]  /*81a0*/  MUFU.EX2 R32, R4 ;  /* 0x0000000400207308 */ /* 0x0002a20000000800 */
        /* <DEDUP_REMOVED lines=10> */
[----:B---3--:R-:W-:Y:S01]  /*8250*/  FFMA.FTZ R0, R145, UR5, -R17 ;  /* 0x0000000591007c23 */ /* 0x008fe20008010811 */
[----:B------:R-:W-:Y:S01]  /*8260*/  PRMT R7, R4, 0x7771, RZ ;  /* 0x0000777104077816 */ /* 0x000fe200000000ff */
[----:B------:R-:W-:Y:S01]  /*8270*/  IMAD.MOV.U32 R145, RZ, RZ, R90 ;  /* 0x000000ffff917224 */ /* 0x000fe200078e005a */
[----:B------:R-:W-:Y:S01]  /*8280*/  PRMT R10, R2, 0x5410, R6 ;  /* 0x00005410020a7816 */ /* 0x000fe20000000006 */
[----:B------:R1:W-:Y:S01]  /*8290*/  MUFU.EX2 R129, R0 ;  /* 0x0000000000817308 */ /* 0x0003e20000000800 */
[----:B------:R-:W-:Y:S01]  /*82a0*/  FFMA.FTZ R2, R147, UR5, -R18 ;  /* 0x0000000593027c23 */ /* 0x000fe20008010812 */
[----:B------:R-:W-:-:S05]  /*82b0*/  IMAD.MOV.U32 R6, RZ, RZ, R4 ;  /* 0x000000ffff067224 */ /* 0x000fca00078e0004 */
[----:B------:R-:W-:Y:S01]  /*82c0*/  LOP3.LUT R4, R6, 0xff, RZ, 0xc0, !PT ;  /* 0x000000ff06047812 */ /* 0x000fe200078ec0ff */
[----:B------:R3:W-:Y:S03]  /*82d0*/  MUFU.EX2 R127, R2 ;  /* 0x00000002007f7308 */ /* 0x0007e60000000800 */
[----:B------:R-:W-:Y:S01]  /*82e0*/  PRMT R8, R4, 0x5410, R7 ;  /* 0x0000541004087816 */ /* 0x000fe20000000007 */
[----:B-1----:R-:W-:Y:S01]  /*82f0*/  FFMA.FTZ R0, R111, UR5, -R17 ;  /* 0x000000056f007c23 */ /* 0x002fe20008010811 */
[----:B------:R-:W-:Y:S02]  /*8300*/  IMAD.MOV.U32 R111, RZ, RZ, R113 ;  /* 0x000000ffff6f7224 */ /* 0x000fe400078e0071 */
[----:B------:R-:W-:Y:S01]  /*8310*/  IMAD.MOV.U32 R113, RZ, RZ, R234 ;  /* 0x000000ffff717224 */ /* 0x000fe200078e00ea */
[----:B------:R1:W4:Y:S01]  /*8320*/  MUFU.EX2 R105, R0 ;  /* 0x0000000000697308 */ /* 0x0003220000000800 */
[----:B---3--:R-:W-:-:S07]  /*8330*/  FFMA.FTZ R2, R141, UR5, -R18 ;  /* 0x000000058d027c23 */ /* 0x008fce0008010812 */
[----:B------:R3:W4:Y:S01]  /*8340*/  MUFU.EX2 R16, R2 ;  /* 0x0000000200107308 */ /* 0x0007220000000800 */
[----:B-1----:R-:W-:-:S04]  /*8350*/  LOP3.LUT R0, R217, R22, R5, 0x96, !PT ;  /* 0x00000016d9007212 */ /* 0x002fc800078e9605 */
[C---:B------:R-:W-:Y:S02]  /*8360*/  PRMT R4, R0.reuse, 0x7632, R4 ;  /* 0x0000763200047816 */ /* 0x040fe40000000004 */
[C---:B------:R-:W-:Y:S02]  /*8370*/  LOP3.LUT R7, R0.reuse, 0xff, RZ, 0xc0, !PT ;  /* 0x000000ff00077812 */ /* 0x040fe400078ec0ff */
[----:B---3--:R-:W-:Y:S02]  /*8380*/  LOP3.LUT R2, R0, 0xffff, RZ, 0xc0, !PT ;  /* 0x0000ffff00027812 */ /* 0x008fe400078ec0ff */
[----:B------:R-:W-:Y:S02]  /*8390*/  SHF.R.U32.HI R6, RZ, 0x18, R0 ;  /* 0x00000018ff067819 */ /* 0x000fe40000011600 */
[----:B------:R-:W-:Y:S01]  /*83a0*/  SHF.R.U32.HI R5, RZ, 0x8, R2 ;  /* 0x00000008ff057819 */ /* 0x000fe20000011602 */
[----:B------:R-:W-:Y:S01]  /*83b0*/  FFMA.FTZ R2, R155, UR5, -R18 ;  /* 0x000000059b027c23 */ /* 0x000fe20008010812 */
[----:B------:R-:W-:Y:S01]  /*83c0*/  LOP3.LUT R0, R4, 0xff, RZ, 0xc0, !PT ;  /* 0x000000ff04007812 */ /* 0x000fe200078ec0ff */
[----:B--2---:R-:W-:Y:S01]  /*83d0*/  IMAD.MOV.U32 R155, RZ, RZ, R32 ;  /* 0x000000ffff9b7224 */ /* 0x004fe200078e0020 */
        /* <DEDUP_REMOVED lines=8> */
[----:B----4-:R-:W-:-:S04]  /*8460*/  F2FP.F16.F32.PACK_AB R2, R105, R129 ;  /* 0x000000816902723e */ /* 0x010fc800000000ff */
[----:B------:R-:W-:Y:S02]  /*8470*/  LOP3.LUT R6, R2, R0, RZ, 0xc0, !PT ;  /* 0x0000000002067212 */ /* 0x000fe400078ec0ff */
[----:B------:R-:W-:Y:S02]  /*8480*/  HSET2.LE.AND R0, R4, R77, PT ;  /* 0x0000004d04007233 */ /* 0x000fe40003803000 */
[----:B------:R-:W-:-:S04]  /*8490*/  F2FP.F16.F32.PACK_AB R2, R16, R127 ;  /* 0x0000007f1002723e */ /* 0x000fc800000000ff */
[----:B------:R-:W-:Y:S02]  /*84a0*/  LOP3.LUT R7, R2, R0, RZ, 0xc0, !PT ;  /* 0x0000000002077212 */ /* 0x000fe400078ec0ff */
[----:B------:R-:W-:Y:S02]  /*84b0*/  HSET2.LE.AND R0, R9, R77, PT ;  /* 0x0000004d09007233 */ /* 0x000fe40003803000 */
[----:B------:R-:W-:-:S04]  /*84c0*/  F2FP.F16.F32.PACK_AB R2, R144, R155 ;  /* 0x0000009b9002723e */ /* 0x000fc800000000ff */
[----:B------:R-:W-:Y:S02]  /*84d0*/  LOP3.LUT R4, R2, R0, RZ, 0xc0, !PT ;  /* 0x0000000002047212 */ /* 0x000fe400078ec0ff */
[----:B------:R-:W-:Y:S02]  /*84e0*/  HSET2.LE.AND R0, R5, R77, PT ;  /* 0x0000004d05007233 */ /* 0x000fe40003803000 */
[----:B-1----:R-:W-:-:S04]  /*84f0*/  F2FP.F16.F32.PACK_AB R2, R141, R147 ;  /* 0x000000938d02723e */ /* 0x002fc800000000ff */
[----:B------:R-:W-:Y:S01]  /*8500*/  LOP3.LUT R5, R2, R0, RZ, 0xc0, !PT ;  /* 0x0000000002057212 */ /* 0x000fe200078ec0ff */
[--C-:B------:R-:W-:Y:S01]  /*8510*/  FFMA.FTZ R0, R142, UR5, -R20.reuse ;  /* 0x000000058e007c23 */ /* 0x100fe20008010814 */
[----:B------:R-:W-:Y:S01]  /*8520*/  FFMA.FTZ R2, R103, UR5, -R20 ;  /* 0x0000000567027c23 */ /* 0x000fe20008010814 */
[----:B------:R-:W-:Y:S02]  /*8530*/  IMAD.MOV.U32 R103, RZ, RZ, R249 ;  /* 0x000000ffff677224 */ /* 0x000fe400078e00f9 */
[----:B------:R1:W-:Y:S01]  /*8540*/  MUFU.EX2 R251, R0 ;  /* 0x0000000000fb7308 */ /* 0x0003e20000000800 */
[----:B------:R-:W-:Y:S01]  /*8550*/  IMAD.MOV.U32 R142, RZ, RZ, R88 ;  /* 0x000000ffff8e7224 */ /* 0x000fe200078e0058 */
[C---:B------:R-:W-:Y:S06]  /*8560*/  HMMA.16816.F32 R32, R4.reuse, R24, R40 ;  /* 0x000000180420723c */ /* 0x040fec0000001828 */
[----:B------:R2:W-:Y:S02]  /*8570*/  MUFU.EX2 R250, R2 ;  /* 0x0000000200fa7308 */ /* 0x0005e40000000800 */
[----:B------:R-:W-:Y:S01]  /*8580*/  HMMA.16816.F32 R36, R4, R26, R36 ;  /* 0x0000001a0424723c */ /* 0x000fe20000001824 */
[----:B------:R-:W-:Y:S01]  /*8590*/  LDSM.16.MT88.4 R24, [R76+0x4c00] ;  /* 0x004c00004c18783b */ /* 0x000fe20000004200 */
[----:B-1----:R-:W-:-:S06]  /*85a0*/  FFMA.FTZ R0, R132, UR5, -R20 ;  /* 0x0000000584007c23 */ /* 0x002fcc0008010814 */
[----:B------:R-:W-:Y:S01]  /*85b0*/  HMMA.16816.F32 R40, R4, R12, R64 ;  /* 0x0000000c0428723c */ /* 0x000fe20000001840 */
[----:B------:R-:W-:Y:S01]  /*85c0*/  IMAD.MOV.U32 R132, RZ, RZ, R238 ;  /* 0x000000ffff847224 */ /* 0x000fe200078e00ee */
[----:B------:R1:W3:Y:S01]  /*85d0*/  MUFU.EX2 R252, R0 ;  /* 0x0000000000fc7308 */ /* 0x0002e20000000800 */
[----:B--2---:R-:W-:-:S05]  /*85e0*/  FFMA.FTZ R2, R102, UR5, -R20 ;  /* 0x0000000566027c23 */ /* 0x004fca0008010814 */
[----:B------:R-:W-:Y:S01]  /*85f0*/  HMMA.16816.F32 R44, R4, R14, R44 ;  /* 0x0000000e042c723c */ /* 0x000fe2000000182c */
[----:B------:R-:W-:Y:S01]  /*8600*/  IMAD.MOV.U32 R102, RZ, RZ, R248 ;  /* 0x000000ffff667224 */ /* 0x000fe200078e00f8 */
[----:B------:R-:W2:Y:S01]  /*8610*/  LDSM.16.MT88.4 R12, [R208+0x4c00] ;  /* 0x004c0000d00c783b */ /* 0x000ea20000004200 */
[----:B------:R4:W-:Y:S01]  /*8620*/  MUFU.EX2 R249, R2 ;  /* 0x0000000200f97308 */ /* 0x0009e20000000800 */
[----:B-1----:R-:W-:Y:S01]  /*8630*/  LOP3.LUT R0, R218, R30, R11, 0x96, !PT ;  /* 0x0000001eda007212 */ /* 0x002fe200078e960b */
[----:B------:R-:W-:Y:S02]  /*8640*/  IMAD.MOV.U32 R30, RZ, RZ, R107 ;  /* 0x000000ffff1e7224 */ /* 0x000fe400078e006b */
[----:B------:R-:W-:Y:S02]  /*8650*/  IMAD.MOV.U32 R107, RZ, RZ, R231 ;  /* 0x000000ffff6b7224 */ /* 0x000fe400078e00e7 */
[----:B------:R-:W-:-:S04]  /*8660*/  IMAD.WIDE.U32 R4, R0, -0x2daee0ad, RZ ;  /* 0xd2511f5300047825 */ /* 0x000fc800078e00ff */
[----:B----4-:R-:W-:Y:S01]  /*8670*/  FFMA.FTZ R2, R149, UR5, -R19 ;  /* 0x0000000595027c23 */ /* 0x010fe20008010813 */
[----:B------:R-:W-:Y:S01]  /*8680*/  IMAD.MOV.U32 R8, RZ, RZ, R4 ;  /* 0x000000ffff087224 */ /* 0x000fe200078e0004 */
[----:B------:R-:W-:Y:S01]  /*8690*/  LOP3.LUT R0, R108, R82, R5, 0x96, !PT ;  /* 0x000000526c007212 */ /* 0x000fe200078e9605 */
[----:B------:R-:W-:Y:S01]  /*86a0*/  IMAD.MOV.U32 R82, RZ, RZ, R142 ;  /* 0x000000ffff527224 */ /* 0x000fe200078e008e */
[C---:B------:R-:W-:Y:S01]  /*86b0*/  PRMT R6, R4.reuse, 0x7773, RZ ;  /* 0x0000777304067816 */ /* 0x040fe200000000ff */
[----:B------:R1:W-:Y:S01]  /*86c0*/  MUFU.EX2 R248, R2 ;  /* 0x0000000200f87308 */ /* 0x0003e20000000800 */
[C---:B------:R-:W-:Y:S01]  /*86d0*/  PRMT R5, R4.reuse, 0x7772, RZ ;  /* 0x0000777204057816 */ /* 0x040fe200000000ff */
[----:B------:R-:W-:Y:S01]  /*86e0*/  IMAD.MOV.U32 R149, RZ, RZ, R83 ;  /* 0x000000ffff957224 */ /* 0x000fe200078e0053 */
[----:B------:R-:W-:Y:S01]  /*86f0*/  PRMT R9, R4, 0x7771, RZ ;  /* 0x0000777104097816 */ /* 0x000fe200000000ff */
[----:B------:R-:W-:Y:S01]  /*8700*/  IMAD.MOV.U32 R83, RZ, RZ, R126 ;  /* 0x000000ffff537224 */ /* 0x000fe200078e007e */
[----:B------:R-:W-:-:S02]  /*8710*/  PRMT R10, R5, 0x5410, R6 ;  /* 0x00005410050a7816 */ /* 0x000fc40000000006 */
[C---:B------:R-:W-:Y:S02]  /*8720*/  LOP3.LUT R4, R0.reuse, 0xffff, RZ, 0xc0, !PT ;  /* 0x0000ffff00047812 */ /* 0x040fe400078ec0ff */
[C---:B------:R-:W-:Y:S02]  /*8730*/  LOP3.LUT R7, R0.reuse, 0xff, RZ, 0xc0, !PT ;  /* 0x000000ff00077812 */ /* 0x040fe400078ec0ff */
[----:B------:R-:W-:Y:S02]  /*8740*/  PRMT R5, R0, 0x7632, R5 ;  /* 0x0000763200057816 */ /* 0x000fe40000000005 */
[----:B------:R-:W-:Y:S01]  /*8750*/  SHF.R.U32.HI R6, RZ, 0x18, R0 ;  /* 0x00000018ff067819 */ /* 0x000fe20000011600 */
[----:B------:R-:W-:Y:S01]  /*8760*/  FFMA.FTZ R0, R133, UR5, -R19 ;  /* 0x0000000585007c23 */ /* 0x000fe20008010813 */
[----:B------:R-:W-:Y:S02]  /*8770*/  LOP3.LUT R8, R8, 0xff, RZ, 0xc0, !PT ;  /* 0x000000ff08087812 */ /* 0x000fe400078ec0ff */
[----:B-1----:R-:W-:Y:S01]  /*8780*/  SHF.R.U32.HI R2, RZ, 0x8, R4 ;  /* 0x00000008ff027819 */ /* 0x002fe20000011604 */
[----:B------:R1:W4:Y:S01]  /*8790*/  MUFU.EX2 R247, R0 ;  /* 0x0000000000f77308 */ /* 0x0003220000000800 */
[----:B------:R-:W-:-:S02]  /*87a0*/  LOP3.LUT R4, R5, 0xff, RZ, 0xc0, !PT ;  /* 0x000000ff05047812 */ /* 0x000fc400078ec0ff */
[----:B------:R-:W-:Y:S02]  /*87b0*/  PRMT R8, R8, 0x5410, R9 ;  /* 0x0000541008087816 */ /* 0x000fe40000000009 */
[----:B------:R-:W-:Y:S01]  /*87c0*/  PRMT R5, R4, 0x5410, R6 ;  /* 0x0000541004057816 */ /* 0x000fe20000000006 */
[----:B------:R-:W-:Y:S01]  /*87d0*/  FFMA.FTZ R4, R122, UR5, -R19 ;  /* 0x000000057a047c23 */ /* 0x000fe20008010813 */
[----:B------:R-:W-:-:S03]  /*87e0*/  IMAD.MOV.U32 R122, RZ, RZ, R86 ;  /* 0x000000ffff7a7224 */ /* 0x000fc600078e0056 */
[----:B------:R-:W-:Y:S01]  /*87f0*/  MUFU.EX2 R246, R4 ;  /* 0x0000000400f67308 */ /* 0x000fe20000000800 */
[----:B-1----:R-:W-:Y:S01]  /*8800*/  PRMT R0, R7, 0x5410, R2 ;  /* 0x0000541007007816 */ /* 0x002fe20000000002 */
[----:B------:R-:W-:Y:S01]  /*8810*/  FFMA.FTZ R2, R123, UR5, -R19 ;  /* 0x000000057b027c23 */ /* 0x000fe20008010813 */
[----:B------:R-:W-:Y:S01]  /*8820*/  LOP3.LUT R7, R10, 0xff00ff, RZ, 0xc0, !PT ;  /* 0x00ff00ff0a077812 */ /* 0x000fe200078ec0ff */
[----:B------:R-:W-:Y:S02]  /*8830*/  IMAD.MOV.U32 R123, RZ, RZ, R87 ;  /* 0x000000ffff7b7224 */ /* 0x000fe400078e0057 */
[----:B------:R-:W-:Y:S02]  /*8840*/  HSET2.LE.AND R0, R0, R77, PT ;  /* 0x0000004d00007233 */ /* 0x000fe40003803000 */
[----:B------:R3:W1:Y:S01]  /*8850*/  MUFU.EX2 R245, R2 ;  /* 0x0000000200f57308 */ /* 0x0006620000000800 */
[----:B------:R-:W-:-:S04]  /*8860*/  IMAD.MOV.U32 R87, RZ, RZ, R239 ;  /* 0x000000ffff577224 */ /* 0x000fc800078e00ef */
[----:B------:R-:W-:-:S04]  /*8870*/  IMAD.MOV.U32 R148, RZ, RZ, R87 ;  /* 0x000000ffff947224 */ /* 0x000fc800078e0057 */
[----:B------:R-:W-:Y:S02]  /*8880*/  IMAD.MOV.U32 R142, RZ, RZ, R148 ;  /* 0x000000ffff8e7224 */ /* 0x000fe400078e0094 */
[----:B------:R-:W-:Y:S01]  /*8890*/  IMAD.MOV.U32 R148, RZ, RZ, R184 ;  /* 0x000000ffff947224 */ /* 0x000fe200078e00b8 */
        /* <DEDUP_REMOVED lines=12> */
[--C-:B------:R-:W-:Y:S01]  /*8960*/  FFMA.FTZ R2, R143, UR5, -R17.reuse ;  /* 0x000000058f027c23 */ /* 0x100fe20008010811 */
[----:B------:R-:W-:Y:S02]  /*8970*/  IMAD.MOV.U32 R143, RZ, RZ, R132 ;  /* 0x000000ffff8f7224 */ /* 0x000fe400078e0084 */
[----:B------:R1:W-:Y:S02]  /*8980*/  MUFU.EX2 R239, R0 ;  /* 0x0000000000ef7308 */ /* 0x0003e40000000800 */
[C---:B--2---:R-:W-:Y:S06]  /*8990*/  HMMA.16816.F32 R72, R4.reuse, R12, R60 ;  /* 0x0000000c0448723c */ /* 0x044fec000000183c */
[----:B------:R2:W-:Y:S02]  /*89a0*/  MUFU.EX2 R241, R2 ;  /* 0x0000000200f17308 */ /* 0x0005e40000000800 */
[----:B------:R-:W-:Y:S01]  /*89b0*/  HMMA.16816.F32 R68, R4, R14, R56 ;  /* 0x0000000e0444723c */ /* 0x000fe20000001838 */
[----:B-1----:R-:W-:-:S07]  /*89c0*/  FFMA.FTZ R0, R154, UR5, -R17 ;  /* 0x000000059a007c23 */ /* 0x002fce0008010811 */
[C---:B------:R-:W-:Y:S01]  /*89d0*/  HMMA.16816.F32 R64, R4.reuse, R24, R52 ;  /* 0x000000180440723c */ /* 0x040fe20000001834 */
[----:B------:R-:W-:Y:S01]  /*89e0*/  IMAD.MOV.U32 R55, RZ, RZ, R229 ;  /* 0x000000ffff377224 */ /* 0x000fe200078e00e5 */
[----:B------:R1:W-:Y:S01]  /*89f0*/  MUFU.EX2 R242, R0 ;  /* 0x0000000000f27308 */ /* 0x0003e20000000800 */
[----:B------:R-:W-:Y:S02]  /*8a00*/  IMAD.MOV.U32 R54, RZ, RZ, R228 ;  /* 0x000000ffff367224 */ /* 0x000fe400078e00e4 */
[----:B------:R-:W-:Y:S02]  /*8a10*/  IMAD.MOV.U32 R154, RZ, RZ, R129 ;  /* 0x000000ffff9a7224 */ /* 0x000fe400078e0081 */
[----:B--2---:R-:W-:Y:S01]  /*8a20*/  FFMA.FTZ R2, R153, UR5, -R18 ;  /* 0x0000000599027c23 */ /* 0x004fe20008010812 */
[----:B------:R-:W-:Y:S01]  /*8a30*/  HMMA.16816.F32 R60, R4, R26, R48 ;  /* 0x0000001a043c723c */ /* 0x000fe20000001830 */
[----:B------:R-:W-:Y:S02]  /*8a40*/  IMAD.MOV.U32 R51, RZ, RZ, R139 ;  /* 0x000000ffff337224 */ /* 0x000fe400078e008b */
[----:B------:R2:W-:Y:S01]  /*8a50*/  MUFU.EX2 R238, R2 ;  /* 0x0000000200ee7308 */ /* 0x0005e20000000800 */
[----:B------:R-:W-:-:S02]  /*8a60*/  IMAD.MOV.U32 R50, RZ, RZ, R138 ;  /* 0x000000ffff327224 */ /* 0x000fc400078e008a */
[----:B------:R-:W-:Y:S02]  /*8a70*/  IMAD.MOV.U32 R158, RZ, RZ, R54 ;  /* 0x000000ffff9e7224 */ /* 0x000fe400078e0036 */
[----:B------:R-:W-:Y:S02]  /*8a80*/  IMAD.MOV.U32 R153, RZ, RZ, R150 ;  /* 0x000000ffff997224 */ /* 0x000fe400078e0096 */
[----:B------:R-:W-:Y:S02]  /*8a90*/  IMAD.MOV.U32 R150, RZ, RZ, R128 ;  /* 0x000000ffff967224 */ /* 0x000fe400078e0080 */
[----:B-1----:R-:W-:Y:S01]  /*8aa0*/  FFMA.FTZ R0, R151, UR5, -R17 ;  /* 0x0000000597007c23 */ /* 0x002fe20008010811 */
[----:B------:R-:W-:-:S03]  /*8ab0*/  IMAD.MOV.U32 R151, RZ, RZ, R130 ;  /* 0x000000ffff977224 */ /* 0x000fc600078e0082 */
[----:B------:R1:W3:Y:S01]  /*8ac0*/  MUFU.EX2 R244, R0 ;  /* 0x0000000000f47308 */ /* 0x0002e20000000800 */
[----:B--2---:R-:W-:Y:S01]  /*8ad0*/  FFMA.FTZ R2, R152, UR5, -R18 ;  /* 0x0000000598027c23 */ /* 0x004fe20008010812 */
[----:B------:R-:W-:-:S06]  /*8ae0*/  IMAD.MOV.U32 R152, RZ, RZ, R31 ;  /* 0x000000ffff987224 */ /* 0x000fcc00078e001f */
[----:B------:R2:W4:Y:S01]  /*8af0*/  MUFU.EX2 R235, R2 ;  /* 0x0000000200eb7308 */ /* 0x0005220000000800 */
[----:B-1----:R-:W-:-:S05]  /*8b00*/  LOP3.LUT R0, R218, R28, R23, 0x96, !PT ;  /* 0x0000001cda007212 */ /* 0x002fca00078e9617 */
[----:B------:R-:W-:-:S04]  /*8b10*/  IMAD.WIDE.U32 R4, R0, -0x2daee0ad, RZ ;  /* 0xd2511f5300047825 */ /* 0x000fc800078e00ff */
[--C-:B------:R-:W-:Y:S01]  /*8b20*/  FFMA.FTZ R0, R160, UR5, -R18.reuse ;  /* 0x00000005a0007c23 */ /* 0x100fe20008010812 */
[----:B--2---:R-:W-:Y:S01]  /*8b30*/  FFMA.FTZ R2, R157, UR5, -R18 ;  /* 0x000000059d027c23 */ /* 0x004fe20008010812 */
[----:B------:R-:W-:Y:S02]  /*8b40*/  IMAD.MOV.U32 R6, RZ, RZ, R4 ;  /* 0x000000ffff067224 */ /* 0x000fe400078e0004 */
[----:B------:R1:W-:Y:S01]  /*8b50*/  MUFU.EX2 R236, R0 ;  /* 0x0000000000ec7308 */ /* 0x0003e20000000800 */
[C---:B------:R-:W-:Y:S01]  /*8b60*/  PRMT R9, R4.reuse, 0x7771, RZ ;  /* 0x0000777104097816 */ /* 0x040fe200000000ff */
[----:B------:R-:W-:Y:S01]  /*8b70*/  IMAD.MOV.U32 R160, RZ, RZ, R82 ;  /* 0x000000ffffa07224 */ /* 0x000fe200078e0052 */
[----:B------:R-:W-:Y:S01]  /*8b80*/  PRMT R7, R4, 0x7773, RZ ;  /* 0x0000777304077816 */ /* 0x000fe200000000ff */
[----:B------:R-:W-:Y:S02]  /*8b90*/  IMAD.MOV.U32 R82, RZ, RZ, R127 ;  /* 0x000000ffff527224 */ /* 0x000fe400078e007f */
[----:B------:R-:W-:-:S02]  /*8ba0*/  IMAD.MOV.U32 R157, RZ, RZ, R123 ;  /* 0x000000ffff9d7224 */ /* 0x000fc400078e007b */
[----:B------:R2:W4:Y:S01]  /*8bb0*/  MUFU.EX2 R234, R2 ;  /* 0x0000000200ea7308 */ /* 0x0005220000000800 */
[----:B-1----:R-:W-:Y:S01]  /*8bc0*/  LOP3.LUT R0, R108, R78, R5, 0x96, !PT ;  /* 0x0000004e6c007212 */ /* 0x002fe200078e9605 */
[----:B------:R-:W-:Y:S01]  /*8bd0*/  IMAD.MOV.U32 R78, RZ, RZ, R84 ;  /* 0x000000ffff4e7224 */ /* 0x000fe200078e0054 */
[----:B------:R-:W-:Y:S02]  /*8be0*/  PRMT R5, R4, 0x7772, RZ ;  /* 0x0000777204057816 */ /* 0x000fe400000000ff */
[----:B------:R-:W-:Y:S02]  /*8bf0*/  LOP3.LUT R4, R6, 0xff, RZ, 0xc0, !PT ;  /* 0x000000ff06047812 */ /* 0x000fe400078ec0ff */
[----:B------:R-:W-:Y:S02]  /*8c00*/  PRMT R8, R5, 0x5410, R7 ;  /* 0x0000541005087816 */ /* 0x000fe40000000007 */
[----:B------:R-:W-:Y:S02]  /*8c10*/  PRMT R9, R4, 0x5410, R9 ;  /* 0x0000541004097816 */ /* 0x000fe40000000009 */
[----:B------:R-:W-:-:S02]  /*8c20*/  LOP3.LUT R4, R0, 0xffff, RZ, 0xc0, !PT ;  /* 0x0000ffff00047812 */ /* 0x000fc400078ec0ff */
[C---:B------:R-:W-:Y:S02]  /*8c30*/  PRMT R5, R0.reuse, 0x7632, R5 ;  /* 0x0000763200057816 */ /* 0x040fe40000000005 */
[----:B------:R-:W-:Y:S02]  /*8c40*/  LOP3.LUT R7, R0, 0xff, RZ, 0xc0, !PT ;  /* 0x000000ff00077812 */ /* 0x000fe400078ec0ff */
[----:B------:R-:W-:Y:S02]  /*8c50*/  SHF.R.U32.HI R6, RZ, 0x18, R0 ;  /* 0x00000018ff067819 */ /* 0x000fe40000011600 */
[----:B------:R-:W-:Y:S02]  /*8c60*/  SHF.R.U32.HI R4, RZ, 0x8, R4 ;  /* 0x00000008ff047819 */ /* 0x000fe40000011604 */
[----:B------:R-:W-:Y:S02]  /*8c70*/  LOP3.LUT R0, R5, 0xff, RZ, 0xc0, !PT ;  /* 0x000000ff05007812 */ /* 0x000fe400078ec0ff */
[----:B--2---:R-:W-:-:S02]  /*8c80*/  LOP3.LUT R2, R8, 0xff00ff, RZ, 0xc0, !PT ;  /* 0x00ff00ff08027812 */ /* 0x004fc400078ec0ff */
[----:B------:R-:W-:Y:S02]  /*8c90*/  PRMT R5, R7, 0x5410, R4 ;  /* 0x0000541007057816 */ /* 0x000fe40000000004 */
[----:B------:R-:W-:Y:S02]  /*8ca0*/  PRMT R8, R0, 0x5410, R6 ;  /* 0x0000541000087816 */ /* 0x000fe40000000006 */
[--C-:B------:R-:W-:Y:S02]  /*8cb0*/  HSET2.LE.AND R0, R9, R77.reuse, PT ;  /* 0x0000004d09007233 */ /* 0x100fe40003803000 */
[----:B------:R-:W-:Y:S02]  /*8cc0*/  HSET2.LE.AND R7, R2, R77, PT ;  /* 0x0000004d02077233 */ /* 0x000fe40003803000 */
[----:B---3--:R-:W-:Y:S02]  /*8cd0*/  F2FP.F16.F32.PACK_AB R2, R241, R244 ;  /* 0x000000f4f102723e */ /* 0x008fe400000000ff */
[----:B----4-:R-:W-:-:S02]  /*8ce0*/  F2FP.F16.F32.PACK_AB R4, R235, R238 ;  /* 0x000000eeeb04723e */ /* 0x010fc400000000ff */
[----:B------:R-:W-:Y:S02]  /*8cf0*/  LOP3.LUT R6, R2, R0, RZ, 0xc0, !PT ;  /* 0x0000000002067212 */ /* 0x000fe400078ec0ff */
[--C-:B------:R-:W-:Y:S02]  /*8d00*/  HSET2.LE.AND R0, R5, R77.reuse, PT ;  /* 0x0000004d05007233 */ /* 0x100fe40003803000 */
[----:B------:R-:W-:Y:S02]  /*8d10*/  F2FP.F16.F32.PACK_AB R2, R242, R239 ;  /* 0x000000eff202723e */ /* 0x000fe400000000ff */
[----:B------:R-:W-:Y:S02]  /*8d20*/  LOP3.LUT R7, R4, R7, RZ, 0xc0, !PT ;  /* 0x0000000704077212 */ /* 0x000fe400078ec0ff */
[----:B------:R-:W-:Y:S01]  /*8d30*/  LOP3.LUT R4, R2, R0, RZ, 0xc0, !PT ;  /* 0x0000000002047212 */ /* 0x000fe200078ec0ff */
[----:B------:R-:W-:Y:S01]  /*8d40*/  VIADD R0, R116, 0x2 ;  /* 0x0000000274007836 */ /* 0x000fe20000000000 */
[----:B------:R-:W-:-:S02]  /*8d50*/  HSET2.LE.AND R5, R8, R77, PT ;  /* 0x0000004d08057233 */ /* 0x000fc40003803000 */
[----:B------:R-:W-:Y:S02]  /*8d60*/  F2FP.F16.F32.PACK_AB R8, R234, R236 ;  /* 0x000000ecea08723e */ /* 0x000fe400000000ff */
        /* <DEDUP_REMOVED lines=17> */
[----:B------:R-:W-:Y:S01]  /*8e80*/  MUFU.EX2 R230, R9 ;  /* 0x0000000900e67308 */ /* 0x000fe20000000800 */
[----:B------:R-:W-:Y:S01]  /*8e90*/  IMAD.MOV.U32 R115, RZ, RZ, R103 ;  /* 0x000000ffff737224 */ /* 0x000fe200078e0067 */
[----:B------:R-:W-:Y:S01]  /*8ea0*/  LOP3.LUT R0, R219, R10, R33, 0x96, !PT ;  /* 0x0000000adb007212 */ /* 0x000fe200078e9621 */
[----:B------:R-:W-:Y:S01]  /*8eb0*/  HMMA.16816.F32 R36, R4, R26, R44 ;  /* 0x0000001a0424723c */ /* 0x000fe2000000182c */
[----:B------:R-:W-:-:S04]  /*8ec0*/  IMAD.WIDE.U32 R4, R2, -0x2daee0ad, RZ ;  /* 0xd2511f5302047825 */ /* 0x000fc800078e00ff */
[----:B------:R-:W-:Y:S01]  /*8ed0*/  FFMA.FTZ R2, R97, UR5, -R20 ;  /* 0x0000000561027c23 */ /* 0x000fe20008010814 */
[----:B------:R-:W1:Y:S01]  /*8ee0*/  LDSM.16.MT88.4 R24, [R208+0x5000] ;  /* 0x00500000d018783b */ /* 0x000e620000004200 */
[----:B------:R-:W-:-:S04]  /*8ef0*/  IMAD.WIDE.U32 R34, R0, -0x2daee0ad, RZ ;  /* 0xd2511f5300227825 */ /* 0x000fc800078e00ff */
[----:B------:R-:W-:Y:S01]  /*8f00*/  FFMA.FTZ R0, R156, UR5, -R20 ;  /* 0x000000059c007c23 */ /* 0x000fe20008010814 */
[----:B------:R-:W-:Y:S01]  /*8f10*/  MUFU.EX2 R229, R2 ;  /* 0x0000000200e57308 */ /* 0x000fe20000000800 */
[----:B------:R-:W-:Y:S01]  /*8f20*/  IMAD.MOV.U32 R156, RZ, RZ, R122 ;  /* 0x000000ffff9c7224 */ /* 0x000fe200078e007a */
[----:B------:R-:W-:Y:S01]  /*8f30*/  LOP3.LUT R4, R117, R4, R35, 0x96, !PT ;  /* 0x0000000475047212 */ /* 0x000fe200078e9623 */
[----:B------:R-:W-:Y:S02]  /*8f40*/  IMAD.MOV.U32 R103, RZ, RZ, R105 ;  /* 0x000000ffff677224 */ /* 0x000fe400078e0069 */
[----:B------:R-:W-:-:S03]  /*8f50*/  IMAD.MOV.U32 R105, RZ, RZ, R119 ;  /* 0x000000ffff697224 */ /* 0x000fc600078e0077 */
[----:B------:R2:W-:Y:S01]  /*8f60*/  MUFU.EX2 R231, R0 ;  /* 0x0000000000e77308 */ /* 0x0005e20000000800 */
[----:B------:R-:W-:Y:S02]  /*8f70*/  IMAD.MOV.U32 R97, RZ, RZ, R142 ;  /* 0x000000ffff617224 */ /* 0x000fe400078e008e */
[----:B------:R-:W-:Y:S02]  /*8f80*/  IMAD.MOV.U32 R142, RZ, RZ, R21 ;  /* 0x000000ffff8e7224 */ /* 0x000fe400078e0015 */
[----:B------:R-:W-:Y:S01]  /*8f90*/  IMAD.MOV.U32 R21, RZ, RZ, R118 ;  /* 0x000000ffff157224 */ /* 0x000fe200078e0076 */
[----:B--2---:R-:W-:Y:S01]  /*8fa0*/  LOP3.LUT R0, R81, R8, R5, 0x96, !PT ;  /* 0x0000000851007212 */ /* 0x004fe200078e9605 */
[----:B------:R-:W-:-:S04]  /*8fb0*/  IMAD.WIDE.U32 R4, R4, -0x326172a9, RZ ;  /* 0xcd9e8d5704047825 */ /* 0x000fc800078e00ff */
[----:B------:R-:W-:Y:S01]  /*8fc0*/  IMAD.MOV.U32 R2, RZ, RZ, R4 ;  /* 0x000000ffff027224 */ /* 0x000fe200078e0004 */
[----:B------:R-:W-:Y:S01]  /*8fd0*/  PRMT R8, R4, 0x7773, RZ ;  /* 0x0000777304087816 */ /* 0x000fe200000000ff */
[----:B------:R-:W-:-:S04]  /*8fe0*/  IMAD.WIDE.U32 R28, R0, -0x326172a9, RZ ;  /* 0xcd9e8d57001c7825 */ /* 0x000fc800078e00ff */
[----:B------:R-:W-:Y:S01]  /*8ff0*/  FFMA.FTZ R0, R104, UR5, -R20 ;  /* 0x0000000568007c23 */ /* 0x000fe20008010814 */
[----:B------:R-:W-:Y:S02]  /*9000*/  PRMT R7, R4, 0x7772, RZ ;  /* 0x0000777204077816 */ /* 0x000fe400000000ff */
[----:B------:R-:W-:Y:S01]  /*9010*/  LOP3.LUT R6, R2, 0xff, RZ, 0xc0, !PT ;  /* 0x000000ff02067812 */ /* 0x000fe200078ec0ff */
[----:B------:R2:W3:Y:S01]  /*9020*/  MUFU.EX2 R228, R0 ;  /* 0x0000000000e47308 */ /* 0x0004e20000000800 */
[----:B------:R-:W-:Y:S01]  /*9030*/  PRMT R2, R4, 0x7771, RZ ;  /* 0x0000777104027816 */ /* 0x000fe200000000ff */
[----:B------:R-:W-:Y:S01]  /*9040*/  FFMA.FTZ R4, R159, UR5, -R19 ;  /* 0x000000059f047c23 */ /* 0x000fe20008010813 */
[----:B------:R-:W-:Y:S01]  /*9050*/  PRMT R11, R7, 0x5410, R8 ;  /* 0x00005410070b7816 */ /* 0x000fe20000000008 */
[----:B------:R-:W-:Y:S01]  /*9060*/  IMAD.MOV.U32 R159, RZ, RZ, R55 ;  /* 0x000000ffff9f7224 */ /* 0x000fe200078e0037 */
[----:B------:R-:W-:Y:S01]  /*9070*/  PRMT R8, R6, 0x5410, R2 ;  /* 0x0000541006087816 */ /* 0x000fe20000000002 */
[----:B------:R-:W-:-:S02]  /*9080*/  IMAD.MOV.U32 R104, RZ, RZ, R160 ;  /* 0x000000ffff687224 */ /* 0x000fc400078e00a0 */
[----:B------:R4:W-:Y:S01]  /*9090*/  MUFU.EX2 R139, R4 ;  /* 0x00000004008b7308 */ /* 0x0009e20000000800 */
[----:B--2---:R-:W-:-:S04]  /*90a0*/  LOP3.LUT R0, R217, R28, R5, 0x96, !PT ;  /* 0x0000001cd9007212 */ /* 0x004fc800078e9605 */
[C---:B------:R-:W-:Y:S02]  /*90b0*/  LOP3.LUT R2, R0.reuse, 0xffff, RZ, 0xc0, !PT ;  /* 0x0000ffff00027812 */ /* 0x040fe400078ec0ff */
[----:B------:R-:W-:Y:S02]  /*90c0*/  LOP3.LUT R7, R0, 0xff, RZ, 0xc0, !PT ;  /* 0x000000ff00077812 */ /* 0x000fe400078ec0ff */
[----:B------:R-:W-:Y:S01]  /*90d0*/  SHF.R.U32.HI R2, RZ, 0x8, R2 ;  /* 0x00000008ff027819 */ /* 0x000fe20000011602 */
[--C-:B----4-:R-:W-:Y:S01]  /*90e0*/  FFMA.FTZ R4, R114, UR5, -R19.reuse ;  /* 0x0000000572047c23 */ /* 0x110fe20008010813 */
[----:B------:R-:W-:Y:S01]  /*90f0*/  PRMT R6, R0, 0x7632, R6 ;  /* 0x0000763200067816 */ /* 0x000fe20000000006 */
[----:B------:R-:W-:Y:S01]  /*9100*/  IMAD.MOV.U32 R114, RZ, RZ, R102 ;  /* 0x000000ffff727224 */ /* 0x000fe200078e0066 */
[----:B------:R-:W-:Y:S01]  /*9110*/  PRMT R9, R7, 0x5410, R2 ;  /* 0x0000541007097816 */ /* 0x000fe20000000002 */
[----:B------:R-:W-:Y:S01]  /*9120*/  FFMA.FTZ R2, R109, UR5, -R19 ;  /* 0x000000056d027c23 */ /* 0x000fe20008010813 */
[----:B------:R2:W-:Y:S01]  /*9130*/  MUFU.EX2 R184, R4 ;  /* 0x0000000400b87308 */ /* 0x0005e20000000800 */
[----:B------:R-:W-:Y:S01]  /*9140*/  SHF.R.U32.HI R5, RZ, 0x18, R0 ;  /* 0x00000018ff057819 */ /* 0x000fe20000011600 */
[----:B------:R-:W-:Y:S01]  /*9150*/  IMAD.MOV.U32 R102, RZ, RZ, R125 ;  /* 0x000000ffff667224 */ /* 0x000fe200078e007d */
[----:B------:R-:W-:-:S04]  /*9160*/  LOP3.LUT R0, R6, 0xff, RZ, 0xc0, !PT ;  /* 0x000000ff06007812 */ /* 0x000fc800078ec0ff */
[----:B------:R-:W-:Y:S01]  /*9170*/  PRMT R10, R0, 0x5410, R5 ;  /* 0x00005410000a7816 */ /* 0x000fe20000000005 */
[----:B------:R3:W4:Y:S01]  /*9180*/  MUFU.EX2 R138, R2 ;  /* 0x00000002008a7308 */ /* 0x0007220000000800 */
[----:B------:R-:W-:Y:S02]  /*9190*/  HSET2.LE.AND R0, R8, R77, PT ;  /* 0x0000004d08007233 */ /* 0x000fe40003803000 */
[----:B------:R-:W-:Y:S01]  /*91a0*/  LOP3.LUT R5, R11, 0xff00ff, RZ, 0xc0, !PT ;  /* 0x00ff00ff0b057812 */ /* 0x000fe200078ec0ff */
[----:B--2---:R-:W-:-:S04]  /*91b0*/  FFMA.FTZ R4, R161, UR5, -R19 ;  /* 0x00000005a1047c23 */ /* 0x004fc80008010813 */
[----:B------:R2:W1:Y:S01]  /*91c0*/  MUFU.EX2 R133, R4 ;  /* 0x0000000400857308 */ /* 0x0004620000000800 */
[----:B---3--:R-:W-:-:S04]  /*91d0*/  F2FP.F16.F32.PACK_AB R2, R228, R229 ;  /* 0x000000e5e402723e */ /* 0x008fc800000000ff */
[----:B------:R-:W-:Y:S02]  /*91e0*/  LOP3.LUT R6, R2, R0, RZ, 0xc0, !PT ;  /* 0x0000000002067212 */ /* 0x000fe400078ec0ff */
[----:B------:R-:W-:Y:S02]  /*91f0*/  HSET2.LE.AND R0, R5, R77, PT ;  /* 0x0000004d05007233 */ /* 0x000fe40003803000 */
[----:B----4-:R-:W-:-:S04]  /*9200*/  F2FP.F16.F32.PACK_AB R2, R138, R184 ;  /* 0x000000b88a02723e */ /* 0x010fc800000000ff */
[----:B------:R-:W-:Y:S02]  /*9210*/  LOP3.LUT R7, R2, R0, RZ, 0xc0, !PT ;  /* 0x0000000002077212 */ /* 0x000fe400078ec0ff */
[----:B------:R-:W-:Y:S02]  /*9220*/  HSET2.LE.AND R0, R9, R77, PT ;  /* 0x0000004d09007233 */ /* 0x000fe40003803000 */
[----:B------:R-:W-:-:S04]  /*9230*/  F2FP.F16.F32.PACK_AB R2, R231, R230 ;  /* 0x000000e6e702723e */ /* 0x000fc800000000ff */
[----:B--2---:R-:W-:Y:S02]  /*9240*/  LOP3.LUT R4, R2, R0, RZ, 0xc0, !PT ;  /* 0x0000000002047212 */ /* 0x004fe400078ec0ff */
[----:B------:R-:W-:Y:S02]  /*9250*/  HSET2.LE.AND R0, R10, R77, PT ;  /* 0x0000004d0a007233 */ /* 0x000fe40003803000 */
[----:B-1----:R-:W-:-:S04]  /*9260*/  F2FP.F16.F32.PACK_AB R2, R133, R139 ;  /* 0x0000008b8502723e */ /* 0x002fc800000000ff */
[----:B------:R-:W-:Y:S02]  /*9270*/  LOP3.LUT R5, R2, R0, RZ, 0xc0, !PT ;  /* 0x0000000002057212 */ /* 0x000fe400078ec0ff */
[----:B------:R-:W-:-:S05]  /*9280*/  LOP3.LUT R0, R232, R94, R23, 0x96, !PT ;  /* 0x0000005ee8007212 */ /* 0x000fca00078e9617 */
[----:B------:R-:W-:Y:S01]  /*9290*/  HMMA.16816.F32 R52, R4, R24, R72 ;  /* 0x000000180434723c */ /* 0x000fe20000001848 */
[----:B------:R-:W-:Y:S02]  /*92a0*/  IMAD.MOV.U32 R75, RZ, RZ, R51 ;  /* 0x000000ffff4b7224 */ /* 0x000fe400078e0033 */
[----:B------:R-:W-:-:S03]  /*92b0*/  IMAD.MOV.U32 R74, RZ, RZ, R50 ;  /* 0x000000ffff4a7224 */ /* 0x000fc600078e0032 */
[----:B------:R-:W-:Y:S02]  /*92c0*/  LOP3.LUT R2, R233, R22, R75, 0x96, !PT ;  /* 0x00000016e9027212 */ /* 0x000fe400078e964b */
[----:B------:R-:W-:Y:S01]  /*92d0*/  HMMA.16816.F32 R48, R4, R26, R68 ;  /* 0x0000001a0430723c */ /* 0x000fe20000001844 */
[----:B------:R-:W-:Y:S02]  /*92e0*/  IMAD.MOV.U32 R70, RZ, RZ, R78 ;  /* 0x000000ffff467224 */ /* 0x000fe400078e004e */
[----:B------:R-:W-:-:S04]  /*92f0*/  IMAD.WIDE.U32 R8, R2, -0x2daee0ad, RZ ;  /* 0xd2511f5302087825 */ /* 0x000fc800078e00ff */
[----:B------:R-:W-:Y:S01]  /*9300*/  IMAD.MOV.U32 R78, RZ, RZ, R30 ;  /* 0x000000ffff4e7224 */ /* 0x000fe200078e001e */
[----:B------:R-:W-:Y:S01]  /*9310*/  HMMA.16816.F32 R44, R4, R12, R64 ;  /* 0x0000000c042c723c */ /* 0x000fe20000001840 */
[----:B------:R-:W-:Y:S02]  /*9320*/  IMAD.MOV.U32 R71, RZ, RZ, R79 ;  /* 0x000000ffff477224 */ /* 0x000fe400078e004f */
[----:B------:R-:W-:-:S05]  /*9330*/  IMAD.MOV.U32 R79, RZ, RZ, R131 ;  /* 0x000000ffff4f7224 */ /* 0x000fca00078e0083 */
        /* <DEDUP_REMOVED lines=13> */
[----:B------:R-:W-:Y:S02]  /*9410*/  LOP3.LUT R7, R81, R8, R7, 0x96, !PT ;  /* 0x0000000851077212 */ /* 0x000fe400078e9607 */
[----:B------:R-:W-:-:S03]  /*9420*/  LOP3.LUT R2, R117, R6, R69, 0x96, !PT ;  /* 0x0000000675027212 */ /* 0x000fc600078e9645 */
[----:B------:R-:W-:Y:S01]  /*9430*/  IMAD.WIDE.U32 R22, R7, -0x326172a9, RZ ;  /* 0xcd9e8d5707167825 */ /* 0x000fe200078e00ff */
[----:B------:R2:W-:Y:S03]  /*9440*/  MUFU.EX2 R129, R0 ;  /* 0x0000000000817308 */ /* 0x0005e60000000800 */
        /* <DEDUP_REMOVED lines=8> */
[----:B------:R-:W-:-:S05]  /*94d0*/  IMAD.MOV.U32 R6, RZ, RZ, R4 ;  /* 0x000000ffff067224 */ /* 0x000fca00078e0004 */
        /* <DEDUP_REMOVED lines=35> */
[----:B------:R-:W-:-:S03]  /*9710*/  LOP3.LUT R2, R218, R32, R29, 0x96, !PT ;  /* 0x00000020da027212 */ /* 0x000fc600078e961d */
[----:B------:R1:W-:Y:S02]  /*9720*/  MUFU.EX2 R124, R0 ;  /* 0x00000000007c7308 */ /* 0x0003e40000000800 */
[C---:B------:R-:W-:Y:S08]  /*9730*/  HMMA.16816.F32 R64, R4.reuse, R26, R84 ;  /* 0x0000001a0440723c */ /* 0x040ff00000001854 */
[----:B------:R-:W-:Y:S01]  /*9740*/  HMMA.16816.F32 R60, R4, R24, R88 ;  /* 0x00000018043c723c */ /* 0x000fe20000001858 */
[----:B------:R-:W-:-:S02]  /*9750*/  IMAD.MOV.U32 R25, RZ, RZ, R115 ;  /* 0x000000ffff197224 */ /* 0x000fc400078e0073 */
[----:B------:R-:W-:Y:S02]  /*9760*/  IMAD.MOV.U32 R88, RZ, RZ, R158 ;  /* 0x000000ffff587224 */ /* 0x000fe400078e009e */
[----:B------:R-:W-:Y:S02]  /*9770*/  IMAD.MOV.U32 R89, RZ, RZ, R159 ;  /* 0x000000ffff597224 */ /* 0x000fe400078e009f */
[----:B-1----:R-:W-:Y:S01]  /*9780*/  FFMA.FTZ R0, R167, UR5, -R20 ;  /* 0x00000005a7007c23 */ /* 0x002fe20008010814 */
[----:B------:R-:W-:Y:S01]  /*9790*/  HMMA.16816.F32 R56, R4, R12, R56 ;  /* 0x0000000c0438723c */ /* 0x000fe20000001838 */
[----:B------:R-:W-:Y:S02]  /*97a0*/  IMAD.MOV.U32 R90, RZ, RZ, R156 ;  /* 0x000000ffff5a7224 */ /* 0x000fe400078e009c */
[----:B------:R1:W-:Y:S01]  /*97b0*/  MUFU.EX2 R122, R0 ;  /* 0x00000000007a7308 */ /* 0x0003e20000000800 */
[----:B------:R-:W-:Y:S02]  /*97c0*/  IMAD.MOV.U32 R91, RZ, RZ, R157 ;  /* 0x000000ffff5b7224 */ /* 0x000fe400078e009d */
[----:B------:R-:W-:-:S02]  /*97d0*/  IMAD.MOV.U32 R24, RZ, RZ, R114 ;  /* 0x000000ffff187224 */ /* 0x000fc400078e0072 */
[----:B------:R-:W-:Y:S01]  /*97e0*/  HMMA.16816.F32 R84, R4, R14, R36 ;  /* 0x0000000e0454723c */ /* 0x000fe20000001824 */
[----:B------:R-:W-:-:S04]  /*97f0*/  IMAD.WIDE.U32 R4, R2, -0x2daee0ad, RZ ;  /* 0xd2511f5302047825 */ /* 0x000fc800078e00ff */
[----:B------:R-:W-:Y:S01]  /*9800*/  FFMA.FTZ R2, R120, UR5, -R20 ;  /* 0x0000000578027c23 */ /* 0x000fe20008010814 */
[----:B------:R-:W-:Y:S01]  /*9810*/  LDSM.16.MT88.4 R36, [R76+0x5400] ;  /* 0x005400004c24783b */ /* 0x000fe20000004200 */
[----:B------:R-:W-:Y:S01]  /*9820*/  IMAD.MOV.U32 R7, RZ, RZ, R4 ;  /* 0x000000ffff077224 */ /* 0x000fe200078e0004 */
[C---:B------:R-:W-:Y:S01]  /*9830*/  PRMT R6, R4.reuse, 0x7773, RZ ;  /* 0x0000777304067816 */ /* 0x040fe200000000ff */
[----:B------:R-:W-:Y:S01]  /*9840*/  IMAD.MOV.U32 R114, RZ, RZ, R97 ;  /* 0x000000ffff727224 */ /* 0x000fe200078e0061 */
[----:B------:R-:W-:Y:S01]  /*9850*/  PRMT R8, R4, 0x7771, RZ ;  /* 0x0000777104087816 */ /* 0x000fe200000000ff */
[----:B------:R-:W-:Y:S01]  /*9860*/  IMAD.MOV.U32 R97, RZ, RZ, R152 ;  /* 0x000000ffff617224 */ /* 0x000fe200078e0098 */
[----:B------:R-:W-:Y:S01]  /*9870*/  LOP3.LUT R7, R7, 0xff, RZ, 0xc0, !PT ;  /* 0x000000ff07077812 */ /* 0x000fe200078ec0ff */
[----:B------:R-:W-:Y:S02]  /*9880*/  IMAD.MOV.U32 R152, RZ, RZ, R79 ;  /* 0x000000ffff987224 */ /* 0x000fe400078e004f */
[----:B-1----:R-:W-:Y:S01]  /*9890*/  FFMA.FTZ R0, R121, UR5, -R20 ;  /* 0x0000000579007c23 */ /* 0x002fe20008010814 */
[----:B------:R-:W-:Y:S01]  /*98a0*/  IMAD.MOV.U32 R79, RZ, RZ, R151 ;  /* 0x000000ffff4f7224 */ /* 0x000fe200078e0097 */
[----:B------:R1:W-:Y:S01]  /*98b0*/  MUFU.EX2 R121, R2 ;  /* 0x0000000200797308 */ /* 0x0003e20000000800 */
[----:B------:R-:W-:Y:S01]  /*98c0*/  PRMT R7, R7, 0x5410, R8 ;  /* 0x0000541007077816 */ /* 0x000fe20000000008 */
[----:B------:R-:W-:-:S02]  /*98d0*/  IMAD.MOV.U32 R151, RZ, RZ, R154 ;  /* 0x000000ffff977224 */ /* 0x000fc400078e009a */
[----:B------:R-:W-:Y:S02]  /*98e0*/  IMAD.MOV.U32 R154, RZ, RZ, R82 ;  /* 0x000000ffff9a7224 */ /* 0x000fe400078e0052 */
[----:B------:R-:W-:Y:S02]  /*98f0*/  IMAD.MOV.U32 R82, RZ, RZ, R83 ;  /* 0x000000ffff527224 */ /* 0x000fe400078e0053 */
[----:B------:R2:W3:Y:S01]  /*9900*/  MUFU.EX2 R123, R0 ;  /* 0x00000000007b7308 */ /* 0x0004e20000000800 */
[----:B------:R-:W-:Y:S02]  /*9910*/  IMAD.MOV.U32 R83, RZ, RZ, R102 ;  /* 0x000000ffff537224 */ /* 0x000fe400078e0066 */
[----:B------:R-:W-:Y:S02]  /*9920*/  IMAD.MOV.U32 R102, RZ, RZ, R103 ;  /* 0x000000ffff667224 */ /* 0x000fe400078e0067 */
[----:B------:R-:W-:Y:S01]  /*9930*/  IMAD.MOV.U32 R103, RZ, RZ, R16 ;  /* 0x000000ffff677224 */ /* 0x000fe200078e0010 */
[----:B------:R-:W-:Y:S01]  /*9940*/  LOP3.LUT R16, R218, R30, R23, 0x96, !PT ;  /* 0x0000001eda107212 */ /* 0x000fe200078e9617 */
[----:B------:R-:W-:-:S02]  /*9950*/  IMAD.MOV.U32 R168, RZ, RZ, R151 ;  /* 0x000000ffffa87224 */ /* 0x000fc400078e0097 */
[----:B-1----:R-:W-:Y:S01]  /*9960*/  FFMA.FTZ R2, R170, UR5, -R19 ;  /* 0x00000005aa027c23 */ /* 0x002fe20008010813 */
[----:B------:R-:W-:Y:S02]  /*9970*/  IMAD.MOV.U32 R151, RZ, RZ, R148 ;  /* 0x000000ffff977224 */ /* 0x000fe400078e0094 */
[----:B------:R-:W-:Y:S01]  /*9980*/  IMAD.MOV.U32 R148, RZ, RZ, R112 ;  /* 0x000000ffff947224 */ /* 0x000fe200078e0070 */
[----:B------:R1:W-:Y:S01]  /*9990*/  MUFU.EX2 R120, R2 ;  /* 0x0000000200787308 */ /* 0x0003e20000000800 */
[----:B------:R-:W-:Y:S02]  /*99a0*/  IMAD.MOV.U32 R170, RZ, RZ, R154 ;  /* 0x000000ffffaa7224 */ /* 0x000fe400078e009a */
[----:B------:R-:W-:Y:S01]  /*99b0*/  IMAD.MOV.U32 R154, RZ, RZ, R146 ;  /* 0x000000ffff9a7224 */ /* 0x000fe200078e0092 */
[----:B--2---:R-:W-:Y:S01]  /*99c0*/  LOP3.LUT R0, R108, R34, R5, 0x96, !PT ;  /* 0x000000226c007212 */ /* 0x004fe200078e9605 */
[----:B------:R-:W-:Y:S01]  /*99d0*/  IMAD.MOV.U32 R146, RZ, RZ, R106 ;  /* 0x000000ffff927224 */ /* 0x000fe200078e006a */
[----:B------:R-:W-:Y:S01]  /*99e0*/  PRMT R5, R4, 0x7772, RZ ;  /* 0x0000777204057816 */ /* 0x000fe200000000ff */
[----:B------:R-:W2:Y:S01]  /*99f0*/  LDSM.16.MT88.4 R32, [R208+0x5400] ;  /* 0x00540000d020783b */ /* 0x000ea20000004200 */
[----:B------:R-:W-:Y:S01]  /*9a00*/  LOP3.LUT R4, R0, 0xffff, RZ, 0xc0, !PT ;  /* 0x0000ffff00047812 */ /* 0x000fe200078ec0ff */
[----:B------:R-:W-:Y:S01]  /*9a10*/  IMAD.MOV.U32 R171, RZ, RZ, R79 ;  /* 0x000000ffffab7224 */ /* 0x000fe200078e004f */
[----:B------:R-:W-:-:S02]  /*9a20*/  PRMT R10, R5, 0x5410, R6 ;  /* 0x00005410050a7816 */ /* 0x000fc40000000006 */
[C---:B------:R-:W-:Y:S02]  /*9a30*/  LOP3.LUT R6, R0.reuse, 0xff, RZ, 0xc0, !PT ;  /* 0x000000ff00067812 */ /* 0x040fe400078ec0ff */
[----:B------:R-:W-:Y:S02]  /*9a40*/  SHF.R.U32.HI R5, RZ, 0x18, R0 ;  /* 0x00000018ff057819 */ /* 0x000fe40000011600 */
[----:B------:R-:W-:Y:S02]  /*9a50*/  SHF.R.U32.HI R4, RZ, 0x8, R4 ;  /* 0x00000008ff047819 */ /* 0x000fe40000011604 */
[----:B-1----:R-:W-:Y:S01]  /*9a60*/  PRMT R2, R0, 0x7632, R2 ;  /* 0x0000763200027816 */ /* 0x002fe20000000002 */
[--C-:B------:R-:W-:Y:S01]  /*9a70*/  FFMA.FTZ R0, R169, UR5, -R19.reuse ;  /* 0x00000005a9007c23 */ /* 0x100fe20008010813 */
[----:B------:R-:W-:Y:S01]  /*9a80*/  PRMT R8, R6, 0x5410, R4 ;  /* 0x0000541006087816 */ /* 0x000fe20000000004 */
[----:B------:R-:W-:Y:S01]  /*9a90*/  FFMA.FTZ R4, R174, UR5, -R19 ;  /* 0x00000005ae047c23 */ /* 0x000fe20008010813 */
[----:B------:R-:W-:Y:S01]  /*9aa0*/  LOP3.LUT R2, R2, 0xff, RZ, 0xc0, !PT ;  /* 0x000000ff02027812 */ /* 0x000fe200078ec0ff */
[----:B------:R1:W4:Y:S01]  /*9ab0*/  MUFU.EX2 R119, R0 ;  /* 0x0000000000777308 */ /* 0x0003220000000800 */
[----:B------:R-:W-:-:S02]  /*9ac0*/  IMAD.MOV.U32 R174, RZ, RZ, R142 ;  /* 0x000000ffffae7224 */ /* 0x000fc400078e008e */
[----:B------:R-:W-:Y:S01]  /*9ad0*/  PRMT R9, R2, 0x5410, R5 ;  /* 0x0000541002097816 */ /* 0x000fe20000000005 */
[----:B------:R-:W-:Y:S01]  /*9ae0*/  FFMA.FTZ R2, R172, UR5, -R19 ;  /* 0x00000005ac027c23 */ /* 0x000fe20008010813 */
[----:B------:R-:W-:Y:S01]  /*9af0*/  LOP3.LUT R5, R10, 0xff00ff, RZ, 0xc0, !PT ;  /* 0x00ff00ff0a057812 */ /* 0x000fe200078ec0ff */
[----:B------:R-:W-:Y:S02]  /*9b00*/  IMAD.MOV.U32 R172, RZ, RZ, R74 ;  /* 0x000000ffffac7224 */ /* 0x000fe400078e004a */
[----:B------:R3:W-:Y:S01]  /*9b10*/  MUFU.EX2 R118, R2 ;  /* 0x0000000200767308 */ /* 0x0007e20000000800 */
[----:B------:R-:W-:Y:S02]  /*9b20*/  IMAD.MOV.U32 R142, RZ, RZ, R113 ;  /* 0x000000ffff8e7224 */ /* 0x000fe400078e0071 */
[----:B------:R-:W-:-:S05]  /*9b30*/  IMAD.MOV.U32 R169, RZ, RZ, R82 ;  /* 0x000000ffffa97224 */ /* 0x000fca00078e0052 */
[----:B------:R2:W2:Y:S01]  /*9b40*/  MUFU.EX2 R115, R4 ;  /* 0x0000000400737308 */ /* 0x0004a20000000800 */
[----:B-1----:R-:W-:Y:S02]  /*9b50*/  HSET2.LE.AND R0, R7, R77, PT ;  /* 0x0000004d07007233 */ /* 0x002fe40003803000 */
        /* <DEDUP_REMOVED lines=9> */
[----:B------:R-:W-:-:S04]  /*9bf0*/  F2FP.F16.F32.PACK_AB R2, R118, R115 ;  /* 0x000000737602723e */ /* 0x000fc800000000ff */
[----:B------:R-:W-:Y:S01]  /*9c00*/  LOP3.LUT R5, R2, R0, RZ, 0xc0, !PT ;  /* 0x0000000002057212 */ /* 0x000fe200078ec0ff */
[----:B------:R-:W-:Y:S02]  /*9c10*/  VIADD R0, R116, 0x3 ;  /* 0x0000000374007836 */ /* 0x000fe40000000000 */
[----:B------:R-:W-:-:S03]  /*9c20*/  IMAD.MOV.U32 R116, RZ, RZ, R102 ;  /* 0x000000ffff747224 */ /* 0x000fc600078e0066 */
[----:B------:R-:W-:Y:S01]  /*9c30*/  LOP3.LUT R0, R221, R0, R25, 0x96, !PT ;  /* 0x00000000dd007212 */ /* 0x000fe200078e9619 */
[----:B------:R-:W-:Y:S01]  /*9c40*/  HMMA.16816.F32 R156, R4, R32, R52 ;  /* 0x00000020049c723c */ /* 0x000fe20000001834 */
[----:B------:R-:W-:Y:S02]  /*9c50*/  IMAD.MOV.U32 R55, RZ, RZ, R103 ;  /* 0x000000ffff377224 */ /* 0x000fe400078e0067 */
[----:B------:R-:W-:-:S05]  /*9c60*/  IMAD.MOV.U32 R54, RZ, RZ, R104 ;  /* 0x000000ffff367224 */ /* 0x000fca00078e0068 */
[C---:B------:R-:W-:Y:S01]  /*9c70*/  HMMA.16816.F32 R164, R4.reuse, R34, R48 ;  /* 0x0000002204a4723c */ /* 0x040fe20000001830 */
[----:B------:R-:W-:Y:S02]  /*9c80*/  IMAD.MOV.U32 R48, RZ, RZ, R149 ;  /* 0x000000ffff307224 */ /* 0x000fe400078e0095 */
[----:B------:R-:W-:Y:S02]  /*9c90*/  IMAD.MOV.U32 R149, RZ, RZ, R111 ;  /* 0x000000ffff957224 */ /* 0x000fe400078e006f */
[----:B------:R-:W-:Y:S02]  /*9ca0*/  IMAD.MOV.U32 R111, RZ, RZ, R21 ;  /* 0x000000ffff6f7224 */ /* 0x000fe400078e0015 */
[----:B------:R-:W-:Y:S01]  /*9cb0*/  IMAD.MOV.U32 R49, RZ, RZ, R114 ;  /* 0x000000ffff317224 */ /* 0x000fe200078e0072 */
[----:B------:R-:W-:Y:S01]  /*9cc0*/  HMMA.16816.F32 R160, R4, R36, R44 ;  /* 0x0000002404a0723c */ /* 0x000fe2000000182c */
[----:B------:R-:W-:Y:S02]  /*9cd0*/  IMAD.MOV.U32 R50, RZ, RZ, R99 ;  /* 0x000000ffff327224 */ /* 0x000fe400078e0063 */
[----:B------:R-:W-:-:S05]  /*9ce0*/  IMAD.MOV.U32 R51, RZ, RZ, R98 ;  /* 0x000000ffff337224 */ /* 0x000fca00078e0062 */
[----:B------:R-:W-:Y:S01]  /*9cf0*/  HMMA.16816.F32 R72, R4, R38, R40 ;  /* 0x000000260448723c */ /* 0x000fe20000001828 */
[----:B------:R-:W-:-:S04]  /*9d00*/  IMAD.WIDE.U32 R4, R0, -0x326172a9, RZ ;  /* 0xcd9e8d5700047825 */ /* 0x000fc800078e00ff */
[----:B------:R-:W-:Y:S01]  /*9d10*/  FFMA.FTZ R42, R204, UR5, -R19 ;  /* 0x00000005cc2a7c23 */ /* 0x000fe20008010813 */
[C-C-:B------:R-:W-:Y:S02]  /*9d20*/  LOP3.LUT R2, R232.reuse, R94, R5.reuse, 0x96, !PT ;  /* 0x0000005ee8027212 */ /* 0x140fe400078e9605 */
[----:B------:R-:W-:Y:S02]  /*9d30*/  LOP3.LUT R5, R232, R92, R5, 0x96, !PT ;  /* 0x0000005ce8057212 */ /* 0x000fe400078e9605 */
[CC--:B------:R-:W-:Y:S01]  /*9d40*/  LOP3.LUT R8, R233.reuse, R4.reuse, R173, 0x96, !PT ;  /* 0x00000004e9087212 */ /* 0x0c0fe200078e96ad */
        /* <DEDUP_REMOVED lines=14> */
[----:B------:R-:W-:-:S04]  /*9e30*/  IMAD.WIDE.U32 R14, R2, -0x2daee0ad, RZ ;  /* 0xd2511f53020e7825 */ /* 0x000fc800078e00ff */
[----:B------:R-:W-:Y:S01]  /*9e40*/  FFMA.FTZ R2, R191, UR5, -R17 ;  /* 0x00000005bf027c23 */ /* 0x000fe20008010811 */
[----:B------:R-:W-:Y:S01]  /*9e50*/  PRMT R7, R4, 0x7773, RZ ;  /* 0x0000777304077816 */ /* 0x000fe200000000ff */
[----:B------:R-:W-:Y:S01]  /*9e60*/  IMAD.WIDE.U32 R12, R0, -0x2daee0ad, RZ ;  /* 0xd2511f53000c7825 */ /* 0x000fe200078e00ff */
[----:B------:R-:W-:Y:S01]  /*9e70*/  LOP3.LUT R0, R108, R68, R5, 0x96, !PT ;  /* 0x000000446c007212 */ /* 0x000fe200078e9605 */
[----:B------:R1:W-:Y:S01]  /*9e80*/  MUFU.EX2 R112, R2 ;  /* 0x0000000200707308 */ /* 0x0003e20000000800 */
[C---:B------:R-:W-:Y:S01]  /*9e90*/  PRMT R5, R4.reuse, 0x7772, RZ ;  /* 0x0000777204057816 */ /* 0x040fe200000000ff */
[----:B------:R-:W-:Y:S01]  /*9ea0*/  IMAD.MOV.U32 R6, RZ, RZ, R4 ;  /* 0x000000ffff067224 */ /* 0x000fe200078e0004 */
[----:B------:R-:W-:Y:S01]  /*9eb0*/  LOP3.LUT R21, R81, R8, R13, 0x96, !PT ;  /* 0x0000000851157212 */ /* 0x000fe200078e960d */
[----:B------:R-:W-:Y:S01]  /*9ec0*/  IMAD.MOV.U32 R68, RZ, RZ, R97 ;  /* 0x000000ffff447224 */ /* 0x000fe200078e0061 */
[----:B------:R-:W-:Y:S01]  /*9ed0*/  PRMT R8, R4, 0x7771, RZ ;  /* 0x0000777104087816 */ /* 0x000fe200000000ff */
[----:B------:R-:W-:Y:S01]  /*9ee0*/  IMAD.MOV.U32 R191, RZ, RZ, R83 ;  /* 0x000000ffffbf7224 */ /* 0x000fe200078e0053 */
[----:B------:R-:W-:-:S02]  /*9ef0*/  LOP3.LUT R4, R6, 0xff, RZ, 0xc0, !PT ;  /* 0x000000ff06047812 */ /* 0x000fc400078ec0ff */
[----:B------:R-:W-:Y:S01]  /*9f00*/  LOP3.LUT R30, R81, R10, R15, 0x96, !PT ;  /* 0x0000000a511e7212 */ /* 0x000fe200078e960f */
[----:B------:R-:W-:Y:S01]  /*9f10*/  IMAD.WIDE.U32 R10, R11, -0x326172a9, RZ ;  /* 0xcd9e8d570b0a7825 */ /* 0x000fe200078e00ff */
[----:B------:R-:W-:Y:S02]  /*9f20*/  PRMT R13, R4, 0x5410, R8 ;  /* 0x00005410040d7816 */ /* 0x000fe40000000008 */
[C---:B------:R-:W-:Y:S02]  /*9f30*/  LOP3.LUT R4, R0.reuse, 0xffff, RZ, 0xc0, !PT ;  /* 0x0000ffff00047812 */ /* 0x040fe400078ec0ff */
[----:B------:R-:W-:Y:S01]  /*9f40*/  PRMT R15, R5, 0x5410, R7 ;  /* 0x00005410050f7816 */ /* 0x000fe20000000007 */
[----:B-1----:R-:W-:Y:S01]  /*9f50*/  FFMA.FTZ R2, R193, UR5, -R17 ;  /* 0x00000005c1027c23 */ /* 0x002fe20008010811 */
[----:B------:R-:W-:Y:S01]  /*9f60*/  IMAD.MOV.U32 R193, RZ, RZ, R111 ;  /* 0x000000ffffc17224 */ /* 0x000fe200078e006f */
[----:B------:R-:W-:Y:S02]  /*9f70*/  SHF.R.U32.HI R4, RZ, 0x8, R4 ;  /* 0x00000008ff047819 */ /* 0x000fe40000011604 */
[----:B------:R1:W-:Y:S01]  /*9f80*/  MUFU.EX2 R111, R2 ;  /* 0x00000002006f7308 */ /* 0x0003e20000000800 */
[----:B------:R-:W-:-:S02]  /*9f90*/  LOP3.LUT R5, R0, 0xff, RZ, 0xc0, !PT ;  /* 0x000000ff00057812 */ /* 0x000fc400078ec0ff */
[----:B------:R-:W-:Y:S02]  /*9fa0*/  LOP3.LUT R7, R219, R24, R11, 0x96, !PT ;  /* 0x00000018db077212 */ /* 0x000fe400078e960b */
[----:B------:R-:W-:Y:S02]  /*9fb0*/  PRMT R8, R5, 0x5410, R4 ;  /* 0x0000541005087816 */ /* 0x000fe40000000004 */
[----:B------:R-:W-:Y:S01]  /*9fc0*/  PRMT R5, R0, 0x7632, R5 ;  /* 0x0000763200057816 */ /* 0x000fe20000000005 */
[----:B------:R-:W-:Y:S01]  /*9fd0*/  IMAD.WIDE.U32 R28, R7, -0x2daee0ad, RZ ;  /* 0xd2511f53071c7825 */ /* 0x000fe200078e00ff */
[----:B------:R-:W-:-:S03]  /*9fe0*/  SHF.R.U32.HI R4, RZ, 0x18, R0 ;  /* 0x00000018ff047819 */ /* 0x000fc60000011600 */
[----:B------:R-:W-:Y:S01]  /*9ff0*/  FFMA.FTZ R0, R195, UR5, -R18 ;  /* 0x00000005c3007c23 */ /* 0x000fe20008010812 */
[----:B------:R-:W-:Y:S01]  /*a000*/  IMAD.MOV.U32 R195, RZ, RZ, R96 ;  /* 0x000000ffffc37224 */ /* 0x000fe200078e0060 */
[----:B------:R-:W-:Y:S02]  /*a010*/  LOP3.LUT R14, R117, R14, R29, 0x96, !PT ;  /* 0x0000000e750e7212 */ /* 0x000fe400078e961d */
[----:B------:R2:W-:Y:S01]  /*a020*/  MUFU.EX2 R109, R0 ;  /* 0x00000000006d7308 */ /* 0x0005e20000000800 */
[----:B-1----:R-:W-:Y:S01]  /*a030*/  FFMA.FTZ R2, R192, UR5, -R17 ;  /* 0x00000005c0027c23 */ /* 0x002fe20008010811 */
[----:B------:R-:W-:Y:S02]  /*a040*/  IMAD.MOV.U32 R192, RZ, RZ, R145 ;  /* 0x000000ffffc07224 */ /* 0x000fe400078e0091 */
[----:B------:R-:W-:-:S04]  /*a050*/  IMAD.MOV.U32 R145, RZ, RZ, R110 ;  /* 0x000000ffff917224 */ /* 0x000fc800078e006e */
[----:B------:R1:W-:Y:S01]  /*a060*/  MUFU.EX2 R113, R2 ;  /* 0x0000000200717308 */ /* 0x0003e20000000800 */
[----:B--2---:R-:W-:Y:S01]  /*a070*/  FFMA.FTZ R0, R214, UR5, -R18 ;  /* 0x00000005d6007c23 */ /* 0x004fe20008010812 */
[----:B------:R-:W-:Y:S02]  /*a080*/  IMAD.MOV.U32 R214, RZ, RZ, R237 ;  /* 0x000000ffffd67224 */ /* 0x000fe400078e00ed */
[----:B-1----:R-:W-:Y:S01]  /*a090*/  FFMA.FTZ R2, R190, UR5, -R17 ;  /* 0x00000005be027c23 */ /* 0x002fe20008010811 */
[----:B------:R-:W-:-:S03]  /*a0a0*/  IMAD.MOV.U32 R190, RZ, RZ, R107 ;  /* 0x000000ffffbe7224 */ /* 0x000fc600078e006b */
[----:B------:R1:W-:Y:S08]  /*a0b0*/  MUFU.EX2 R107, R0 ;  /* 0x00000000006b7308 */ /* 0x0003f00000000800 */
[----:B------:R2:W3:Y:S01]  /*a0c0*/  MUFU.EX2 R114, R2 ;  /* 0x0000000200727308 */ /* 0x0004e20000000800 */
[----:B-1----:R-:W-:Y:S01]  /*a0d0*/  HSET2.LE.AND R0, R13, R77, PT ;  /* 0x0000004d0d007233 */ /* 0x002fe20003803000 */
[----:B--2---:R-:W-:Y:S01]  /*a0e0*/  FFMA.FTZ R2, R200, UR5, -R18 ;  /* 0x00000005c8027c23 */ /* 0x004fe20008010812 */
[----:B------:R-:W-:-:S05]  /*a0f0*/  IMAD.MOV.U32 R200, RZ, RZ, R105 ;  /* 0x000000ffffc87224 */ /* 0x000fca00078e0069 */
[----:B------:R1:W2:Y:S02]  /*a100*/  MUFU.EX2 R110, R2 ;  /* 0x00000002006e7308 */ /* 0x0002a40000000800 */
[----:B-1----:R-:W-:-:S04]  /*a110*/  LOP3.LUT R2, R5, 0xff, RZ, 0xc0, !PT ;  /* 0x000000ff05027812 */ /* 0x002fc800078ec0ff */
[----:B------:R-:W-:Y:S01]  /*a120*/  PRMT R6, R2, 0x5410, R4 ;  /* 0x0000541002067816 */ /* 0x000fe20000000004 */
[----:B------:R-:W-:Y:S01]  /*a130*/  FFMA.FTZ R2, R222, UR5, -R18 ;  /* 0x00000005de027c23 */ /* 0x000fe20008010812 */
[----:B------:R-:W-:Y:S01]  /*a140*/  IMAD.WIDE.U32 R4, R9, -0x326172a9, RZ ;  /* 0xcd9e8d5709047825 */ /* 0x000fe200078e00ff */
[----:B------:R-:W-:Y:S02]  /*a150*/  LOP3.LUT R9, R15, 0xff00ff, RZ, 0xc0, !PT ;  /* 0x00ff00ff0f097812 */ /* 0x000fe400078ec0ff */
[----:B------:R3:W1:Y:S01]  /*a160*/  MUFU.EX2 R106, R2 ;  /* 0x00000002006a7308 */ /* 0x0006620000000800 */
[----:B------:R-:W-:Y:S01]  /*a170*/  IMAD.MOV.U32 R222, RZ, RZ, R190 ;  /* 0x000000ffffde7224 */ /* 0x000fe200078e00be */
[----:B------:R-:W-:Y:S01]  /*a180*/  LOP3.LUT R5, R219, R22, R5, 0x96, !PT ;  /* 0x00000016db057212 */ /* 0x000fe200078e9605 */
[----:B------:R-:W-:Y:S02]  /*a190*/  IMAD.MOV.U32 R190, RZ, RZ, R68 ;  /* 0x000000ffffbe7224 */ /* 0x000fe400078e0044 */
[----:B------:R-:W-:-:S02]  /*a1a0*/  IMAD.MOV.U32 R68, RZ, RZ, R78 ;  /* 0x000000ffff447224 */ /* 0x000fc400078e004e */
[----:B------:R-:W-:-:S05]  /*a1b0*/  IMAD.WIDE.U32 R22, R5, -0x2daee0ad, RZ ;  /* 0xd2511f5305167825 */ /* 0x000fca00078e00ff */
[----:B------:R-:W-:Y:S02]  /*a1c0*/  LOP3.LUT R5, R117, R12, R23, 0x96, !PT ;  /* 0x0000000c75057212 */ /* 0x000fe400078e9617 */
[----:B---3--:R-:W-:-:S04]  /*a1d0*/  F2FP.F16.F32.PACK_AB R2, R114, R113 ;  /* 0x000000717202723e */ /* 0x008fc800000000ff */
[----:B------:R-:W-:Y:S02]  /*a1e0*/  LOP3.LUT R26, R2, R0, RZ, 0xc0, !PT ;  /* 0x00000000021a7212 */ /* 0x000fe400078ec0ff */
[----:B------:R-:W-:Y:S02]  /*a1f0*/  HSET2.LE.AND R0, R9, R77, PT ;  /* 0x0000004d09007233 */ /* 0x000fe40003803000 */
[----:B--2---:R-:W-:-:S04]  /*a200*/  F2FP.F16.F32.PACK_AB R2, R109, R110 ;  /* 0x0000006e6d02723e */ /* 0x004fc800000000ff */
[----:B------:R-:W-:Y:S02]  /*a210*/  LOP3.LUT R27, R2, R0, RZ, 0xc0, !PT ;  /* 0x00000000021b7212 */ /* 0x000fe400078ec0ff */
[----:B------:R-:W-:Y:S01]  /*a220*/  HSET2.LE.AND R0, R8, R77, PT ;  /* 0x0000004d08007233 */ /* 0x000fe20003803000 */
[----:B------:R-:W-:Y:S01]  /*a230*/  IMAD.WIDE.U32 R8, R30, -0x326172a9, RZ ;  /* 0xcd9e8d571e087825 */ /* 0x000fe200078e00ff */
[----:B------:R-:W-:-:S04]  /*a240*/  F2FP.F16.F32.PACK_AB R2, R111, R112 ;  /* 0x000000706f02723e */ /* 0x000fc800000000ff */
[----:B------:R-:W-:Y:S02]  /*a250*/  LOP3.LUT R24, R2, R0, RZ, 0xc0, !PT ;  /* 0x0000000002187212 */ /* 0x000fe400078ec0ff */
[----:B------:R-:W-:Y:S01]  /*a260*/  HSET2.LE.AND R0, R6, R77, PT ;  /* 0x0000004d06007233 */ /* 0x000fe20003803000 */
[----:B------:R-:W-:Y:S01]  /*a270*/  IMAD.WIDE.U32 R6, R21, -0x326172a9, RZ ;  /* 0xcd9e8d5715067825 */ /* 0x000fe200078e00ff */
[----:B-1----:R-:W-:-:S04]  /*a280*/  F2FP.F16.F32.PACK_AB R2, R106, R107 ;  /* 0x0000006b6a02723e */ /* 0x002fc800000000ff */
[----:B------:R-:W-:Y:S02]  /*a290*/  LOP3.LUT R25, R2, R0, RZ, 0xc0, !PT ;  /* 0x0000000002197212 */ /* 0x000fe400078ec0ff */
[C---:B------:R-:W-:Y:S01]  /*a2a0*/  LOP3.LUT R0, R218.reuse, R4, R7, 0x96, !PT ;  /* 0x00000004da007212 */ /* 0x040fe200078e9607 */
[----:B------:R-:W-:Y:S01]  /*a2b0*/  IMAD.WIDE.U32 R4, R5, -0x326172a9, RZ ;  /* 0xcd9e8d5705047825 */ /* 0x000fe200078e00ff */
[----:B------:R-:W-:-:S03]  /*a2c0*/  LOP3.LUT R2, R218, R10, R9, 0x96, !PT ;  /* 0x0000000ada027212 */ /* 0x000fc600078e9609 */
[----:B------:R-:W-:-:S04]  /*a2d0*/  IMAD.WIDE.U32 R30, R0, -0x2daee0ad, RZ ;  /* 0xd2511f53001e7825 */ /* 0x000fc800078e00ff */
[----:B------:R-:W-:Y:S01]  /*a2e0*/  FFMA.FTZ R0, R223, UR5, -R17 ;  /* 0x00000005df007c23 */ /* 0x000fe20008010811 */
[C---:B------:R-:W-:Y:S01]  /*a2f0*/  HMMA.16816.F32 R60, R24.reuse, R32, R60 ;  /* 0x00000020183c723c */ /* 0x040fe2000000183c */
[----:B------:R-:W-:Y:S01]  /*a300*/  LOP3.LUT R10, R217, R6, R5, 0x96, !PT ;  /* 0x00000006d90a7212 */ /* 0x000fe200078e9605 */
[----:B------:R-:W-:Y:S01]  /*a310*/  IMAD.WIDE.U32 R32, R2, -0x2daee0ad, RZ ;  /* 0xd2511f5302207825 */ /* 0x000fe200078e00ff */
[----:B------:R1:W-:Y:S03]  /*a320*/  MUFU.EX2 R105, R0 ;  /* 0x0000000000697308 */ /* 0x0003e60000000800 */
[----:B------:R-:W-:Y:S01]  /*a330*/  FFMA.FTZ R2, R178, UR5, -R17 ;  /* 0x00000005b2027c23 */ /* 0x000fe20008010811 */
[C---:B------:R-:W-:Y:S01]  /*a340*/  PRMT R13, R4.reuse, 0x7771, RZ ;  /* 0x00007771040d7816 */ /* 0x040fe200000000ff */
[----:B------:R-:W-:Y:S01]  /*a350*/  IMAD.MOV.U32 R11, RZ, RZ, R4 ;  /* 0x000000ffff0b7224 */ /* 0x000fe200078e0004 */
[C---:B------:R-:W-:Y:S01]  /*a360*/  PRMT R9, R4.reuse, 0x7773, RZ ;  /* 0x0000777304097816 */ /* 0x040fe200000000ff */
[----:B------:R-:W-:Y:S01]  /*a370*/  HMMA.16816.F32 R64, R24, R34, R64 ;  /* 0x000000221840723c */ /* 0x000fe20000001840 */
[----:B------:R-:W-:Y:S01]  /*a380*/  PRMT R7, R4, 0x7772, RZ ;  /* 0x0000777204077816 */ /* 0x000fe200000000ff */
[----:B------:R-:W-:Y:S01]  /*a390*/  IMAD.WIDE.U32 R4, R14, -0x326172a9, RZ ;  /* 0xcd9e8d570e047825 */ /* 0x000fe200078e00ff */
[----:B------:R2:W-:Y:S01]  /*a3a0*/  MUFU.EX2 R100, R2 ;  /* 0x0000000200647308 */ /* 0x0005e20000000800 */
[----:B------:R-:W-:-:S02]  /*a3b0*/  PRMT R29, R32, 0x7771, RZ ;  /* 0x00007771201d7816 */ /* 0x000fc400000000ff */
[----:B------:R-:W-:Y:S01]  /*a3c0*/  IMAD.MOV.U32 R6, RZ, RZ, R4 ;  /* 0x000000ffff067224 */ /* 0x000fe200078e0004 */
[----:B------:R-:W-:Y:S01]  /*a3d0*/  PRMT R35, R7, 0x5410, R9 ;  /* 0x0000541007237816 */ /* 0x000fe20000000009 */
[----:B------:R-:W-:Y:S01]  /*a3e0*/  IMAD.MOV.U32 R23, RZ, RZ, R32 ;  /* 0x000000ffff177224 */ /* 0x000fe200078e0020 */
[----:B------:R-:W-:Y:S01]  /*a3f0*/  HMMA.16816.F32 R56, R24, R36, R56 ;  /* 0x000000241838723c */ /* 0x000fe20000001838 */
[----:B------:R-:W-:Y:S01]  /*a400*/  LOP3.LUT R12, R108, R28, R33, 0x96, !PT ;  /* 0x0000001c6c0c7212 */ /* 0x000fe200078e9621 */
[----:B------:R-:W-:Y:S02]  /*a410*/  IMAD.MOV.U32 R28, RZ, RZ, R30 ;  /* 0x000000ffff1c7224 */ /* 0x000fe400078e001e */
[----:B-1----:R-:W-:Y:S01]  /*a420*/  FFMA.FTZ R0, R176, UR5, -R17 ;  /* 0x00000005b0007c23 */ /* 0x002fe20008010811 */
[----:B------:R-:W-:Y:S01]  /*a430*/  LOP3.LUT R15, R108, R22, R31, 0x96, !PT ;  /* 0x000000166c0f7212 */ /* 0x000fe200078e961f */
[----:B------:R-:W-:Y:S01]  /*a440*/  FFMA.FTZ R33, R206, UR5, -R19 ;  /* 0x00000005ce217c23 */ /* 0x000fe20008010813 */
[----:B------:R-:W-:Y:S01]  /*a450*/  PRMT R31, R30, 0x7771, RZ ;  /* 0x000077711e1f7816 */ /* 0x000fe200000000ff */
[----:B------:R1:W-:Y:S01]  /*a460*/  MUFU.EX2 R101, R0 ;  /* 0x0000000000657308 */ /* 0x0003e20000000800 */
[----:B------:R-:W-:-:S02]  /*a470*/  PRMT R22, R32, 0x7773, RZ ;  /* 0x0000777320167816 */ /* 0x000fc400000000ff */
[----:B------:R-:W-:Y:S01]  /*a480*/  PRMT R21, R32, 0x7772, RZ ;  /* 0x0000777220157816 */ /* 0x000fe200000000ff */
[----:B--2---:R-:W-:Y:S01]  /*a490*/  FFMA.FTZ R2, R179, UR5, -R17 ;  /* 0x00000005b3027c23 */ /* 0x004fe20008010811 */
[C---:B------:R-:W-:Y:S02]  /*a4a0*/  PRMT R16, R30.reuse, 0x7773, RZ ;  /* 0x000077731e107816 */ /* 0x040fe400000000ff */
[----:B------:R-:W-:Y:S01]  /*a4b0*/  PRMT R14, R30, 0x7772, RZ ;  /* 0x000077721e0e7816 */ /* 0x000fe200000000ff */
[----:B------:R2:W-:Y:S01]  /*a4c0*/  MUFU.EX2 R102, R2 ;  /* 0x0000000200667308 */ /* 0x0005e20000000800 */
[----:B------:R-:W-:Y:S01]  /*a4d0*/  PRMT R53, R21, 0x5410, R22 ;  /* 0x0000541015357816 */ /* 0x000fe20000000016 */
[----:B------:R-:W-:Y:S01]  /*a4e0*/  IMAD.MOV.U32 R108, RZ, RZ, R190 ;  /* 0x000000ffff6c7224 */ /* 0x000fe200078e00be */
[----:B------:R-:W-:Y:S01]  /*a4f0*/  PRMT R52, R14, 0x5410, R16 ;  /* 0x000054100e347816 */ /* 0x000fe20000000010 */
[----:B------:R-:W-:Y:S01]  /*a500*/  FFMA.FTZ R14, R201, UR5, -R20 ;  /* 0x00000005c90e7c23 */ /* 0x000fe20008010814 */
[----:B------:R-:W-:Y:S01]  /*a510*/  FFMA.FTZ R32, R205, UR5, -R19 ;  /* 0x00000005cd207c23 */ /* 0x000fe20008010813 */
[----:B-1----:R-:W-:-:S04]  /*a520*/  FFMA.FTZ R0, R175, UR5, -R17 ;  /* 0x00000005af007c23 */ /* 0x002fc80008010811 */
[----:B------:R1:W-:Y:S01]  /*a530*/  MUFU.EX2 R99, R0 ;  /* 0x0000000000637308 */ /* 0x0003e20000000800 */
[----:B--2---:R-:W-:-:S07]  /*a540*/  FFMA.FTZ R2, R180, UR5, -R17 ;  /* 0x00000005b4027c23 */ /* 0x004fce0008010811 */
[----:B------:R2:W-:Y:S01]  /*a550*/  MUFU.EX2 R104, R2 ;  /* 0x0000000200687308 */ /* 0x0005e20000000800 */
[----:B-1----:R-:W-:-:S07]  /*a560*/  FFMA.FTZ R0, R177, UR5, -R17 ;  /* 0x00000005b1007c23 */ /* 0x002fce0008010811 */
[----:B------:R1:W-:Y:S01]  /*a570*/  MUFU.EX2 R103, R0 ;  /* 0x0000000000677308 */ /* 0x0003e20000000800 */
[----:B--2---:R-:W-:Y:S01]  /*a580*/  FFMA.FTZ R2, R181, UR5, -R17 ;  /* 0x00000005b5027c23 */ /* 0x004fe20008010811 */
[----:B------:R-:W-:Y:S02]  /*a590*/  IMAD.MOV.U32 R190, RZ, RZ, R50 ;  /* 0x000000ffffbe7224 */ /* 0x000fe400078e0032 */
[----:B------:R-:W-:-:S04]  /*a5a0*/  FFMA.FTZ R17, R207, UR5, -R19 ;  /* 0x00000005cf117c23 */ /* 0x000fc80008010813 */
[----:B------:R2:W-:Y:S01]  /*a5b0*/  MUFU.EX2 R237, R2 ;  /* 0x0000000200ed7308 */ /* 0x0005e20000000800 */
[----:B-1----:R-:W-:Y:S02]  /*a5c0*/  LOP3.LUT R0, R217, R8, R5, 0x96, !PT ;  /* 0x00000008d9007212 */ /* 0x002fe400078e9605 */
[C---:B------:R-:W-:Y:S02]  /*a5d0*/  PRMT R8, R4.reuse, 0x7771, RZ ;  /* 0x0000777104087816 */ /* 0x040fe400000000ff */
[C---:B------:R-:W-:Y:S02]  /*a5e0*/  PRMT R5, R4.reuse, 0x7773, RZ ;  /* 0x0000777304057816 */ /* 0x040fe400000000ff */
[----:B------:R-:W-:Y:S02]  /*a5f0*/  PRMT R4, R4, 0x7772, RZ ;  /* 0x0000777204047816 */ /* 0x000fe400000000ff */
[----:B--2---:R-:W-:Y:S01]  /*a600*/  LOP3.LUT R2, R11, 0xff, RZ, 0xc0, !PT ;  /* 0x000000ff0b027812 */ /* 0x004fe200078ec0ff */
[----:B------:R-:W-:Y:S01]  /*a610*/  FFMA.FTZ R11, R202, UR5, -R20 ;  /* 0x00000005ca0b7c23 */ /* 0x000fe20008010814 */
[----:B------:R-:W-:Y:S01]  /*a620*/  PRMT R44, R4, 0x5410, R5 ;  /* 0x00005410042c7816 */ /* 0x000fe20000000005 */
[----:B------:R-:W-:Y:S01]  /*a630*/  FFMA.FTZ R4, R224, UR5, -R18 ;  /* 0x00000005e0047c23 */ /* 0x000fe20008010812 */
[----:B------:R-:W-:-:S02]  /*a640*/  PRMT R7, R2, 0x5410, R13 ;  /* 0x0000541002077816 */ /* 0x000fc4000000000d */
[----:B------:R-:W-:Y:S01]  /*a650*/  LOP3.LUT R2, R6, 0xff, RZ, 0xc0, !PT ;  /* 0x000000ff06027812 */ /* 0x000fe200078ec0ff */
[----:B------:R1:W-:Y:S01]  /*a660*/  MUFU.EX2 R98, R4 ;  /* 0x0000000400627308 */ /* 0x0003e20000000800 */
[----:B------:R-:W-:Y:S02]  /*a670*/  LOP3.LUT R5, R23, 0xff, RZ, 0xc0, !PT ;  /* 0x000000ff17057812 */ /* 0x000fe400078ec0ff */
[----:B------:R-:W-:Y:S01]  /*a680*/  PRMT R37, R2, 0x5410, R8 ;  /* 0x0000541002257816 */ /* 0x000fe20000000008 */
[----:B------:R-:W-:Y:S01]  /*a690*/  FFMA.FTZ R8, R203, UR5, -R20 ;  /* 0x00000005cb087c23 */ /* 0x000fe20008010814 */
[----:B------:R-:W-:Y:S02]  /*a6a0*/  LOP3.LUT R2, R0, 0xffff, RZ, 0xc0, !PT ;  /* 0x0000ffff00027812 */ /* 0x000fe400078ec0ff */
[----:B------:R-:W-:Y:S02]  /*a6b0*/  PRMT R47, R5, 0x5410, R29 ;  /* 0x00005410052f7816 */ /* 0x000fe4000000001d */
[----:B------:R-:W-:-:S02]  /*a6c0*/  SHF.R.U32.HI R5, RZ, 0x8, R2 ;  /* 0x00000008ff057819 */ /* 0x000fc40000011602 */
[----:B------:R-:W-:Y:S02]  /*a6d0*/  LOP3.LUT R2, R0, 0xff, RZ, 0xc0, !PT ;  /* 0x000000ff00027812 */ /* 0x000fe400078ec0ff */
[----:B------:R-:W-:Y:S02]  /*a6e0*/  LOP3.LUT R6, R28, 0xff, RZ, 0xc0, !PT ;  /* 0x000000ff1c067812 */ /* 0x000fe400078ec0ff */
[----:B------:R-:W-:Y:S01]  /*a6f0*/  PRMT R36, R2, 0x5410, R5 ;  /* 0x0000541002247816 */ /* 0x000fe20000000005 */
[--C-:B-1----:R-:W-:Y:S01]  /*a700*/  FFMA.FTZ R4, R182, UR5, -R18.reuse ;  /* 0x00000005b6047c23 */ /* 0x102fe20008010812 */
[----:B------:R-:W-:Y:S02]  /*a710*/  LOP3.LUT R5, R12, 0xffff, RZ, 0xc0, !PT ;  /* 0x0000ffff0c057812 */ /* 0x000fe400078ec0ff */
[----:B------:R-:W-:Y:S01]  /*a720*/  PRMT R46, R6, 0x5410, R31 ;  /* 0x00005410062e7816 */ /* 0x000fe2000000001f */
[----:B------:R1:W-:Y:S01]  /*a730*/  MUFU.EX2 R97, R4 ;  /* 0x0000000400617308 */ /* 0x0003e20000000800 */
[----:B------:R-:W-:Y:S01]  /*a740*/  SHF.R.U32.HI R5, RZ, 0x8, R5 ;  /* 0x00000008ff057819 */ /* 0x000fe20000011605 */
[--C-:B------:R-:W-:Y:S01]  /*a750*/  FFMA.FTZ R6, R186, UR5, -R18.reuse ;  /* 0x00000005ba067c23 */ /* 0x100fe20008010812 */
[----:B------:R-:W-:Y:S05]  /*a760*/  LDSM.16.MT88.4 R28, [R76+0x5800] ;  /* 0x005800004c1c783b */ /* 0x000fea0000004200 */
[----:B------:R2:W-:Y:S01]  /*a770*/  MUFU.EX2 R91, R6 ;  /* 0x00000006005b7308 */ /* 0x0005e20000000800 */
[----:B-1----:R-:W-:-:S07]  /*a780*/  FFMA.FTZ R4, R183, UR5, -R18 ;  /* 0x00000005b7047c23 */ /* 0x002fce0008010812 */
[----:B------:R1:W-:Y:S01]  /*a790*/  MUFU.EX2 R96, R4 ;  /* 0x0000000400607308 */ /* 0x0003e20000000800 */
[----:B--2---:R-:W-:Y:S02]  /*a7a0*/  LOP3.LUT R6, R15, 0xff, RZ, 0xc0, !PT ;  /* 0x000000ff0f067812 */ /* 0x004fe400078ec0ff */
[----:B-1----:R-:W-:Y:S02]  /*a7b0*/  PRMT R4, R0, 0x7632, R4 ;  /* 0x0000763200047816 */ /* 0x002fe40000000004 */
[----:B------:R-:W-:Y:S02]  /*a7c0*/  SHF.R.U32.HI R0, RZ, 0x18, R0 ;  /* 0x00000018ff007819 */ /* 0x000fe40000011600 */
[----:B------:R-:W-:Y:S01]  /*a7d0*/  LOP3.LUT R2, R4, 0xff, RZ, 0xc0, !PT ;  /* 0x000000ff04027812 */ /* 0x000fe200078ec0ff */
[----:B------:R-:W-:-:S03]  /*a7e0*/  FFMA.FTZ R4, R187, UR5, -R18 ;  /* 0x00000005bb047c23 */ /* 0x000fc60008010812 */
[----:B------:R-:W-:Y:S01]  /*a7f0*/  PRMT R34, R2, 0x5410, R0 ;  /* 0x0000541002227816 */ /* 0x000fe20000000000 */
[----:B------:R-:W-:Y:S01]  /*a800*/  FFMA.FTZ R0, R188, UR5, -R18 ;  /* 0x00000005bc007c23 */ /* 0x000fe20008010812 */
[----:B------:R-:W-:Y:S01]  /*a810*/  LOP3.LUT R2, R12, 0xff, RZ, 0xc0, !PT ;  /* 0x000000ff0c027812 */ /* 0x000fe200078ec0ff */
[----:B------:R1:W-:Y:S03]  /*a820*/  MUFU.EX2 R89, R4 ;  /* 0x0000000400597308 */ /* 0x0003e60000000800 */
[----:B------:R-:W-:Y:S02]  /*a830*/  PRMT R45, R2, 0x5410, R5 ;  /* 0x00005410022d7816 */ /* 0x000fe40000000005 */
[----:B------:R-:W-:Y:S02]  /*a840*/  PRMT R2, R12, 0x7632, R2 ;  /* 0x000076320c027816 */ /* 0x000fe40000000002 */
[----:B------:R-:W-:Y:S01]  /*a850*/  SHF.R.U32.HI R5, RZ, 0x18, R15 ;  /* 0x00000018ff057819 */ /* 0x000fe2000001160f */
[----:B------:R2:W-:Y:S01]  /*a860*/  MUFU.EX2 R90, R0 ;  /* 0x00000000005a7308 */ /* 0x0005e20000000800 */
[----:B------:R-:W-:-:S02]  /*a870*/  LOP3.LUT R2, R2, 0xff, RZ, 0xc0, !PT ;  /* 0x000000ff02027812 */ /* 0x000fc400078ec0ff */
[----:B-1----:R-:W-:-:S04]  /*a880*/  SHF.R.U32.HI R4, RZ, 0x18, R12 ;  /* 0x00000018ff047819 */ /* 0x002fc8000001160c */
[----:B------:R-:W-:Y:S02]  /*a890*/  PRMT R43, R2, 0x5410, R4 ;  /* 0x00005410022b7816 */ /* 0x000fe40000000004 */
[----:B------:R-:W-:Y:S01]  /*a8a0*/  PRMT R2, R15, 0x7632, R2 ;  /* 0x000076320f027816 */ /* 0x000fe20000000002 */
[----:B--2---:R-:W-:-:S03]  /*a8b0*/  FFMA.FTZ R0, R189, UR5, -R18 ;  /* 0x00000005bd007c23 */ /* 0x004fc60008010812 */
[----:B------:R-:W-:Y:S01]  /*a8c0*/  LOP3.LUT R2, R2, 0xff, RZ, 0xc0, !PT ;  /* 0x000000ff02027812 */ /* 0x000fe200078ec0ff */
[----:B------:R1:W-:Y:S03]  /*a8d0*/  MUFU.EX2 R88, R0 ;  /* 0x0000000000587308 */ /* 0x0003e60000000800 */
[----:B------:R-:W-:Y:S01]  /*a8e0*/  PRMT R40, R2, 0x5410, R5 ;  /* 0x0000541002287816 */ /* 0x000fe20000000005 */
[----:B------:R-:W-:Y:S01]  /*a8f0*/  FFMA.FTZ R2, R199, UR5, -R20 ;  /* 0x00000005c7027c23 */ /* 0x000fe20008010814 */
[----:B------:R-:W-:Y:S01]  /*a900*/  FADD.FTZ R5, R195, R214 ;  /* 0x000000d6c3057221 */ /* 0x000fe20000010000 */
[----:B------:R-:W-:Y:S02]  /*a910*/  IMAD.MOV.U32 R214, RZ, RZ, R200 ;  /* 0x000000ffffd67224 */ /* 0x000fe400078e00c8 */
[----:B------:R-:W-:Y:S01]  /*a920*/  IMAD.MOV.U32 R195, RZ, RZ, R192 ;  /* 0x000000ffffc37224 */ /* 0x000fe200078e00c0 */
[----:B------:R2:W-:Y:S01]  /*a930*/  MUFU.EX2 R81, R2 ;  /* 0x0000000200517308 */ /* 0x0005e20000000800 */
[----:B------:R-:W-:-:S02]  /*a940*/  IMAD.MOV.U32 R200, RZ, RZ, R193 ;  /* 0x000000ffffc87224 */ /* 0x000fc400078e00c1 */
[----:B------:R-:W-:Y:S02]  /*a950*/  IMAD.MOV.U32 R192, RZ, RZ, R48 ;  /* 0x000000ffffc07224 */ /* 0x000fe400078e0030 */
[----:B------:R-:W-:Y:S01]  /*a960*/  IMAD.MOV.U32 R193, RZ, RZ, R49 ;  /* 0x000000ffffc17224 */ /* 0x000fe200078e0031 */
[----:B-1----:R-:W-:Y:S01]  /*a970*/  LOP3.LUT R0, R15, 0xffff, RZ, 0xc0, !PT ;  /* 0x0000ffff0f007812 */ /* 0x002fe200078ec0ff */
[----:B------:R-:W-:Y:S01]  /*a980*/  FFMA.FTZ R15, R196, UR5, -R20 ;  /* 0x00000005c40f7c23 */ /* 0x000fe20008010814 */
[----:B--2---:R-:W-:Y:S01]  /*a990*/  LOP3.LUT R2, R10, 0xff, RZ, 0xc0, !PT ;  /* 0x000000ff0a027812 */ /* 0x004fe200078ec0ff */
[----:B------:R-:W-:Y:S01]  /*a9a0*/  IMAD.MOV.U32 R223, RZ, RZ, R195 ;  /* 0x000000ffffdf7224 */ /* 0x000fe200078e00c3 */
[----:B------:R-:W-:Y:S01]  /*a9b0*/  SHF.R.U32.HI R4, RZ, 0x8, R0 ;  /* 0x00000008ff047819 */ /* 0x000fe20000011600 */
[----:B------:R-:W-:Y:S01]  /*a9c0*/  FFMA.FTZ R0, R225, UR5, -R20 ;  /* 0x00000005e1007c23 */ /* 0x000fe20008010814 */
[----:B------:R-:W-:Y:S02]  /*a9d0*/  IMAD.MOV.U32 R176, RZ, RZ, R200 ;  /* 0x000000ffffb07224 */ /* 0x000fe400078e00c8 */
[----:B------:R-:W-:Y:S01]  /*a9e0*/  PRMT R41, R6, 0x5410, R4 ;  /* 0x0000541006297816 */ /* 0x000fe20000000004 */
[----:B------:R1:W-:Y:S01]  /*a9f0*/  MUFU.EX2 R79, R0 ;  /* 0x00000000004f7308 */ /* 0x0003e20000000800 */
[----:B------:R-:W-:Y:S01]  /*aa00*/  FFMA.FTZ R4, R198, UR5, -R20 ;  /* 0x00000005c6047c23 */ /* 0x000fe20008010814 */
[----:B------:R-:W-:-:S02]  /*aa10*/  IMAD.MOV.U32 R48, RZ, RZ, R134 ;  /* 0x000000ffff307224 */ /* 0x000fc400078e0086 */
[----:B------:R-:W-:Y:S02]  /*aa20*/  IMAD.MOV.U32 R49, RZ, RZ, R135 ;  /* 0x000000ffff317224 */ /* 0x000fe400078e0087 */
[----:B------:R-:W-:Y:S02]  /*aa30*/  IMAD.MOV.U32 R117, RZ, RZ, R192 ;  /* 0x000000ffff757224 */ /* 0x000fe400078e00c0 */
[----:B------:R-:W-:Y:S01]  /*aa40*/  FADD.FTZ R16, R223, R176 ;  /* 0x000000b0df107221 */ /* 0x000fe20000010000 */
[----:B------:R2:W-:Y:S01]  /*aa50*/  MUFU.EX2 R82, R4 ;  /* 0x0000000400527308 */ /* 0x0005e20000000800 */
[----:B------:R-:W-:Y:S01]  /*aa60*/  FADD.FTZ R13, R215, R5 ;  /* 0x00000005d70d7221 */ /* 0x000fe20000010000 */
[----:B------:R3:W5:Y:S01]  /*aa70*/  LDL.LU R134, [R1+0xa4] ;  /* 0x0000a40001867983 */ /* 0x0007620000300800 */
[----:B-1----:R-:W-:Y:S01]  /*aa80*/  LOP3.LUT R0, R10, 0xffff, RZ, 0xc0, !PT ;  /* 0x0000ffff0a007812 */ /* 0x002fe200078ec0ff */
[----:B------:R-:W-:-:S04]  /*aa90*/  IMAD.MOV.U32 R200, RZ, RZ, R49 ;  /* 0x000000ffffc87224 */ /* 0x000fc800078e0031 */
[----:B------:R-:W-:Y:S01]  /*aaa0*/  MUFU.EX2 R33, R33 ;  /* 0x0000002100217308 */ /* 0x000fe20000000800 */
[----:B------:R-:W-:Y:S01]  /*aab0*/  IMAD.MOV.U32 R192, RZ, RZ, R51 ;  /* 0x000000ffffc07224 */ /* 0x000fe200078e0033 */
[----:B------:R-:W-:Y:S01]  /*aac0*/  SHF.R.U32.HI R0, RZ, 0x8, R0 ;  /* 0x00000008ff007819 */ /* 0x000fe20000011600 */
[----:B------:R-:W-:Y:S01]  /*aad0*/  IMAD.MOV.U32 R223, RZ, RZ, R117 ;  /* 0x000000ffffdf7224 */ /* 0x000fe200078e0075 */
[----:B------:R3:W5:Y:S02]  /*aae0*/  LDL.LU R135, [R1+0xa0] ;  /* 0x0000a00001877983 */ /* 0x0007640000300800 */
[----:B------:R-:W-:Y:S01]  /*aaf0*/  PRMT R9, R2, 0x5410, R0 ;  /* 0x0000541002097816 */ /* 0x000fe20000000000 */
[----:B------:R-:W-:Y:S01]  /*ab00*/  FFMA.FTZ R2, R197, UR5, -R20 ;  /* 0x00000005c5027c23 */ /* 0x000fe20008010814 */
[----:B------:R-:W-:Y:S01]  /*ab10*/  PRMT R0, R10, 0x7632, R0 ;  /* 0x000076320a007816 */ /* 0x000fe20000000000 */
[----:B------:R-:W1:Y:S01]  /*ab20*/  LDSM.16.MT88.4 R20, [R208+0x5800] ;  /* 0x00580000d014783b */ /* 0x000e620000004200 */
[----:B--2---:R-:W-:Y:S01]  /*ab30*/  SHF.R.U32.HI R4, RZ, 0x18, R10 ;  /* 0x00000018ff047819 */ /* 0x004fe2000001160a */
[----:B------:R2:W-:Y:S01]  /*ab40*/  MUFU.EX2 R83, R2 ;  /* 0x0000000200537308 */ /* 0x0005e20000000800 */
[----:B------:R-:W-:-:S04]  /*ab50*/  LOP3.LUT R0, R0, 0xff, RZ, 0xc0, !PT ;  /* 0x000000ff00007812 */ /* 0x000fc800078ec0ff */
[----:B------:R-:W-:Y:S01]  /*ab60*/  PRMT R6, R0, 0x5410, R4 ;  /* 0x0000541000067816 */ /* 0x000fe20000000004 */
[----:B------:R-:W-:Y:S01]  /*ab70*/  FFMA.FTZ R0, R212, UR5, -R19 ;  /* 0x00000005d4007c23 */ /* 0x000fe20008010813 */
[----:B------:R-:W-:-:S03]  /*ab80*/  FFMA.FTZ R4, R194, UR5, -R18 ;  /* 0x00000005c2047c23 */ /* 0x000fc60008010812 */
[----:B------:R4:W-:Y:S01]  /*ab90*/  MUFU.EX2 R70, R0 ;  /* 0x0000000000467308 */ /* 0x0009e20000000800 */
[----:B--2---:R-:W-:-:S07]  /*aba0*/  FFMA.FTZ R2, R226, UR5, -R19 ;  /* 0x00000005e2027c23 */ /* 0x004fce0008010813 */
[----:B------:R2:W3:Y:S01]  /*abb0*/  MUFU.EX2 R69, R2 ;  /* 0x0000000200457308 */ /* 0x0004e20000000800 */
[----:B----4-:R-:W-:-:S07]  /*abc0*/  FFMA.FTZ R0, R210, UR5, -R19 ;  /* 0x00000005d2007c23 */ /* 0x010fce0008010813 */
[----:B------:R4:W-:Y:S01]  /*abd0*/  MUFU.EX2 R78, R0 ;  /* 0x00000000004e7308 */ /* 0x0009e20000000800 */
[----:B--2---:R-:W-:-:S07]  /*abe0*/  FFMA.FTZ R2, R213, UR5, -R19 ;  /* 0x00000005d5027c23 */ /* 0x004fce0008010813 */
[----:B------:R2:W1:Y:S01]  /*abf0*/  MUFU.EX2 R71, R2 ;  /* 0x0000000200477308 */ /* 0x0004620000000800 */
[----:B------:R-:W-:Y:S01]  /*ac00*/  FADD.FTZ R18, R214, R222 ;  /* 0x000000ded6127221 */ /* 0x000fe20000010000 */
[----:B------:R-:W-:Y:S02]  /*ac10*/  IMAD.MOV.U32 R214, RZ, RZ, R68 ;  /* 0x000000ffffd67224 */ /* 0x000fe400078e0044 */
[----:B------:R-:W-:Y:S02]  /*ac20*/  IMAD.MOV.U32 R68, RZ, RZ, R227 ;  /* 0x000000ffff447224 */ /* 0x000fe400078e00e3 */
[----:B----4-:R-:W-:Y:S01]  /*ac30*/  FADD.FTZ R0, R243, R140 ;  /* 0x0000008cf3007221 */ /* 0x010fe20000010000 */
[----:B------:R-:W-:Y:S02]  /*ac40*/  IMAD.MOV.U32 R117, RZ, RZ, R214 ;  /* 0x000000ffff757224 */ /* 0x000fe400078e00d6 */
[----:B------:R-:W-:Y:S02]  /*ac50*/  IMAD.MOV.U32 R214, RZ, RZ, R200 ;  /* 0x000000ffffd67224 */ /* 0x000fe400078e00c8 */
[----:B------:R-:W-:Y:S01]  /*ac60*/  FADD.FTZ R12, R211, R0 ;  /* 0x00000000d30c7221 */ /* 0x000fe20000010000 */
[----:B------:R-:W-:Y:S01]  /*ac70*/  IMAD.MOV.U32 R200, RZ, RZ, R192 ;  /* 0x000000ffffc87224 */ /* 0x000fe200078e00c0 */
[----:B------:R-:W-:-:S02]  /*ac80*/  HSET2.LE.AND R0, R7, R77, PT ;  /* 0x0000004d07007233 */ /* 0x000fc40003803000 */
[----:B--2---:R-:W-:Y:S01]  /*ac90*/  LOP3.LUT R2, R35, 0xff00ff, RZ, 0xc0, !PT ;  /* 0x00ff00ff23027812 */ /* 0x004fe200078ec0ff */
[----:B------:R1:W2:Y:S01]  /*aca0*/  MUFU.EX2 R243, R4 ;  /* 0x0000000400f37308 */ /* 0x0002a20000000800 */
[----:B------:R-:W-:Y:S01]  /*acb0*/  IMAD.MOV.U32 R192, RZ, RZ, R68 ;  /* 0x000000ffffc07224 */ /* 0x000fe200078e0044 */
[--C-:B------:R-:W-:Y:S01]  /*acc0*/  HSET2.LE.AND R5, R9, R77.reuse, PT ;  /* 0x0000004d09057233 */ /* 0x100fe20003803000 */
[----:B------:R-:W-:Y:S01]  /*acd0*/  IMAD.MOV.U32 R222, RZ, RZ, R193 ;  /* 0x000000ffffde7224 */ /* 0x000fe200078e00c1 */
[--C-:B------:R-:W-:Y:S01]  /*ace0*/  HSET2.LE.AND R7, R2, R77.reuse, PT ;  /* 0x0000004d02077233 */ /* 0x100fe20003803000 */
[----:B------:R-:W-:Y:S01]  /*acf0*/  IMAD.MOV.U32 R195, RZ, RZ, R48 ;  /* 0x000000ffffc37224 */ /* 0x000fe200078e0030 */
[----:B------:R-:W-:Y:S02]  /*ad00*/  HSET2.LE.AND R9, R6, R77, PT ;  /* 0x0000004d06097233 */ /* 0x000fe40003803000 */
[----:B------:R4:W-:Y:S01]  /*ad10*/  MUFU.EX2 R68, R8 ;  /* 0x0000000800447308 */ /* 0x0009e20000000800 */
[----:B---3--:R-:W-:Y:S01]  /*ad20*/  F2FP.F16.F32.PACK_AB R10, R70, R69 ;  /* 0x00000045460a723e */ /* 0x008fe200000000ff */
[----:B------:R-:W-:Y:S01]  /*ad30*/  IMAD.MOV.U32 R193, RZ, RZ, R240 ;  /* 0x000000ffffc17224 */ /* 0x000fe200078e00f0 */
[----:B------:R-:W-:Y:S01]  /*ad40*/  F2FP.F16.F32.PACK_AB R2, R83, R82 ;  /* 0x000000525302723e */ /* 0x000fe200000000ff */
[----:B------:R-:W-:Y:S01]  /*ad50*/  IMAD.MOV.U32 R176, RZ, RZ, R108 ;  /* 0x000000ffffb07224 */ /* 0x000fe200078e006c */
[----:B-1----:R-:W-:Y:S01]  /*ad60*/  F2FP.F16.F32.PACK_AB R4, R78, R71 ;  /* 0x000000474e04723e */ /* 0x002fe200000000ff */
[----:B------:R-:W-:-:S02]  /*ad70*/  IMAD.MOV.U32 R108, RZ, RZ, R222 ;  /* 0x000000ffff6c7224 */ /* 0x000fc400078e00de */
[----:B------:R-:W-:Y:S01]  /*ad80*/  IMAD.MOV.U32 R175, RZ, RZ, R223 ;  /* 0x000000ffffaf7224 */ /* 0x000fe200078e00df */
[----:B------:R-:W-:Y:S02]  /*ad90*/  LOP3.LUT R7, R4, R7, RZ, 0xc0, !PT ;  /* 0x0000000704077212 */ /* 0x000fe400078ec0ff */
[----:B----4-:R-:W-:Y:S01]  /*ada0*/  F2FP.F16.F32.PACK_AB R8, R81, R79 ;  /* 0x0000004f5108723e */ /* 0x010fe200000000ff */
[----:B------:R-:W-:Y:S01]  /*adb0*/  IMAD.MOV.U32 R222, RZ, RZ, R195 ;  /* 0x000000ffffde7224 */ /* 0x000fe200078e00c3 */
[----:B------:R-:W-:Y:S01]  /*adc0*/  LOP3.LUT R6, R2, R0, RZ, 0xc0, !PT ;  /* 0x0000000002067212 */ /* 0x000fe200078ec0ff */
[----:B------:R-:W-:Y:S01]  /*add0*/  IMAD.MOV.U32 R195, RZ, RZ, R190 ;  /* 0x000000ffffc37224 */ /* 0x000fe200078e00be */
[----:B------:R-:W-:Y:S01]  /*ade0*/  LOP3.LUT R4, R8, R5, RZ, 0xc0, !PT ;  /* 0x0000000508047212 */ /* 0x000fe200078ec0ff */
[----:B------:R-:W-:Y:S01]  /*adf0*/  IMAD.MOV.U32 R190, RZ, RZ, R193 ;  /* 0x000000ffffbe7224 */ /* 0x000fe200078e00c1 */
[----:B------:R-:W-:Y:S01]  /*ae00*/  LOP3.LUT R5, R10, R9, RZ, 0xc0, !PT ;  /* 0x000000090a057212 */ /* 0x000fe200078ec0ff */
[----:B------:R-:W-:Y:S01]  /*ae10*/  FADD.FTZ R9, R176, R18 ;  /* 0x00000012b0097221 */ /* 0x000fe20000010000 */
[----:B------:R-:W-:-:S02]  /*ae20*/  IMAD.MOV.U32 R193, RZ, RZ, R154 ;  /* 0x000000ffffc17224 */ /* 0x000fc400078e009a */
[----:B------:R-:W-:Y:S01]  /*ae30*/  FADD.FTZ R0, R175, R16 ;  /* 0x00000010af007221 */ /* 0x000fe20000010000 */
[----:B------:R-:W-:Y:S01]  /*ae40*/  IMAD.MOV.U32 R176, RZ, RZ, R108 ;  /* 0x000000ffffb07224 */ /* 0x000fe200078e006c */
[----:B------:R-:W-:Y:S01]  /*ae50*/  HMMA.16816.F32 R48, R24, R38, R84 ;  /* 0x000000261830723c */ /* 0x000fe20000001854 */
[----:B------:R-:W-:Y:S01]  /*ae60*/  IMAD.MOV.U32 R108, RZ, RZ, R222 ;  /* 0x000000ffff6c7224 */ /* 0x000fe200078e00de */
[----:B------:R-:W-:Y:S01]  /*ae70*/  MUFU.EX2 R42, R42 ;  /* 0x0000002a002a7308 */ /* 0x000fe20000000800 */
[----:B------:R-:W-:Y:S02]  /*ae80*/  IMAD.MOV.U32 R222, RZ, RZ, R195 ;  /* 0x000000ffffde7224 */ /* 0x000fe400078e00c3 */
[----:B------:R-:W-:Y:S01]  /*ae90*/  FADD.FTZ R25, R54, R0 ;  /* 0x0000000036197221 */ /* 0x000fe20000010000 */
[----:B------:R-:W-:Y:S01]  /*aea0*/  IMAD.MOV.U32 R195, RZ, RZ, R190 ;  /* 0x000000ffffc37224 */ /* 0x000fe200078e00be */
[----:B------:R-:W-:Y:S01]  /*aeb0*/  LOP3.LUT R0, R44, 0xff00ff, RZ, 0xc0, !PT ;  /* 0x00ff00ff2c007812 */ /* 0x000fe200078ec0ff */
[----:B------:R-:W-:Y:S01]  /*aec0*/  IMAD.MOV.U32 R223, RZ, RZ, R117 ;  /* 0x000000ffffdf7224 */ /* 0x000fe200078e0075 */
[----:B------:R1:W5:Y:S01]  /*aed0*/  LDL.LU R240, [R1+0x9c] ;  /* 0x00009c0001f07983 */ /* 0x0003620000300800 */
        /* <DEDUP_REMOVED lines=8> */
[----:B------:R-:W-:Y:S01]  /*af60*/  IMAD.MOV.U32 R116, RZ, RZ, R174 ;  /* 0x000000ffff747224 */ /* 0x000fe200078e00ae */
[----:B------:R3:W-:Y:S01]  /*af70*/  MUFU.EX2 R54, R14 ;  /* 0x0000000e00367308 */ /* 0x0007e20000000800 */
[----:B------:R-:W-:Y:S01]  /*af80*/  IMAD.MOV.U32 R200, RZ, RZ, R192 ;  /* 0x000000ffffc87224 */ /* 0x000fe200078e00c0 */
[----:B------:R-:W-:Y:S01]  /*af90*/  HMMA.16816.F32 R156, R4, R20, R156 ;  /* 0x00000014049c723c */ /* 0x000fe2000000189c */
[----:B------:R-:W-:-:S07]  /*afa0*/  IMAD.MOV.U32 R174, RZ, RZ, R151 ;  /* 0x000000ffffae7224 */ /* 0x000fce00078e0097 */
[C---:B------:R-:W-:Y:S01]  /*afb0*/  HMMA.16816.F32 R164, R4.reuse, R22, R164 ;  /* 0x0000001604a4723c */ /* 0x040fe200000018a4 */
[----:B------:R-:W-:Y:S01]  /*afc0*/  IMAD.MOV.U32 R192, RZ, RZ, R191 ;  /* 0x000000ffffc07224 */ /* 0x000fe200078e00bf */
[----:B------:R4:W-:Y:S01]  /*afd0*/  MUFU.EX2 R44, R15 ;  /* 0x0000000f002c7308 */ /* 0x0009e20000000800 */
[----:B------:R-:W-:Y:S02]  /*afe0*/  IMAD.MOV.U32 R151, RZ, RZ, R148 ;  /* 0x000000ffff977224 */ /* 0x000fe400078e0094 */
[----:B------:R-:W-:Y:S01]  /*aff0*/  FADD.FTZ R19, R223, R8 ;  /* 0x00000008df137221 */ /* 0x000fe20000010000 */
[----:B------:R-:W-:Y:S02]  /*b000*/  IMAD.MOV.U32 R191, RZ, RZ, R55 ;  /* 0x000000ffffbf7224 */ /* 0x000fe400078e0037 */
[----:B------:R-:W-:Y:S01]  /*b010*/  FADD.FTZ R18, R108, R2 ;  /* 0x000000026c127221 */ /* 0x000fe20000010000 */
[----:B------:R-:W-:Y:S01]  /*b020*/  IMAD.MOV.U32 R148, RZ, RZ, R185 ;  /* 0x000000ffff947224 */ /* 0x000fe200078e00b9 */
[--C-:B------:R-:W-:Y:S01]  /*b030*/  HSET2.LE.AND R2, R37, R77.reuse, PT ;  /* 0x0000004d25027233 */ /* 0x100fe20003803000 */
[----:B------:R-:W-:Y:S01]  /*b040*/  HMMA.16816.F32 R160, R4, R28, R160 ;  /* 0x0000001c04a0723c */ /* 0x000fe200000018a0 */
[----:B------:R2:W1:Y:S01]  /*b050*/  MUFU.EX2 R55, R11 ;  /* 0x0000000b00377308 */ /* 0x0004620000000800 */
[----:B------:R-:W-:-:S07]  /*b060*/  HSET2.LE.AND R12, R36, R77, PT ;  /* 0x0000004d240c7233 */ /* 0x000fce0003803000 */
[----:B------:R1:W-:Y:S01]  /*b070*/  MUFU.EX2 R35, R17 ;  /* 0x0000001100237308 */ /* 0x0003e20000000800 */
[----:B------:R-:W-:Y:S01]  /*b080*/  F2FP.F16.F32.PACK_AB R8, R91, R96 ;  /* 0x000000605b08723e */ /* 0x000fe200000000ff */
[----:B------:R-:W-:Y:S01]  /*b090*/  HMMA.16816.F32 R36, R4, R30, R72 ;  /* 0x0000001e0424723c */ /* 0x000fe20000001848 */
[----:B---3--:R-:W-:Y:S01]  /*b0a0*/  HSET2.LE.AND R14, R34, R77, PT ;  /* 0x0000004d220e7233 */ /* 0x008fe20003803000 */
[----:B------:R-:W-:Y:S01]  /*b0b0*/  IMAD.MOV.U32 R176, RZ, RZ, R195 ;  /* 0x000000ffffb07224 */ /* 0x000fe200078e00c3 */
[----:B------:R-:W-:Y:S01]  /*b0c0*/  F2FP.F16.F32.PACK_AB R9, R103, R99 ;  /* 0x000000636709723e */ /* 0x000fe200000000ff */
[----:B------:R-:W-:Y:S01]  /*b0d0*/  IMAD.MOV.U32 R175, RZ, RZ, R200 ;  /* 0x000000ffffaf7224 */ /* 0x000fe200078e00c8 */
[----:B----4-:R-:W-:Y:S01]  /*b0e0*/  F2FP.F16.F32.PACK_AB R15, R97, R98 ;  /* 0x00000062610f723e */ /* 0x010fe200000000ff */
[----:B------:R-:W-:Y:S01]  /*b0f0*/  FADD.FTZ R5, R148, R24 ;  /* 0x0000001894057221 */ /* 0x000fe20000010000 */
[----:B------:R-:W-:Y:S01]  /*b100*/  IMAD.MOV.U32 R195, RZ, RZ, R150 ;  /* 0x000000ffffc37224 */ /* 0x000fe200078e0096 */
[----:B------:R-:W-:Y:S01]  /*b110*/  F2FP.F16.F32.PACK_AB R13, R101, R105 ;  /* 0x00000069650d723e */ /* 0x000fe200000000ff */
[----:B------:R-:W-:Y:S01]  /*b120*/  IMAD.MOV.U32 R177, RZ, RZ, R190 ;  /* 0x000000ffffb17224 */ /* 0x000fe200078e00be */
[----:B--2---:R-:W-:Y:S01]  /*b130*/  LOP3.LUT R11, R8, R0, RZ, 0xc0, !PT ;  /* 0x00000000080b7212 */ /* 0x004fe200078ec0ff */
[----:B------:R2:W3:Y:S01]  /*b140*/  MUFU.EX2 R34, R32 ;  /* 0x0000002000227308 */ /* 0x0004e20000000800 */
[----:B------:R-:W-:Y:S01]  /*b150*/  LOP3.LUT R10, R9, R2, RZ, 0xc0, !PT ;  /* 0x00000002090a7212 */ /* 0x000fe200078ec0ff */
[----:B------:R-:W-:Y:S01]  /*b160*/  FADD.FTZ R5, R175, R5 ;  /* 0x00000005af057221 */ /* 0x000fe20000010000 */
[----:B------:R-:W-:Y:S01]  /*b170*/  LOP3.LUT R0, R53, 0xff00ff, RZ, 0xc0, !PT ;  /* 0x00ff00ff35007812 */ /* 0x000fe200078ec0ff */
[----:B------:R-:W-:Y:S01]  /*b180*/  IMAD.MOV.U32 R200, RZ, RZ, R149 ;  /* 0x000000ffffc87224 */ /* 0x000fe200078e0095 */
[----:B------:R-:W-:Y:S01]  /*b190*/  LOP3.LUT R9, R15, R14, RZ, 0xc0, !PT ;  /* 0x0000000e0f097212 */ /* 0x000fe200078ec0ff */
[----:B------:R-:W-:Y:S01]  /*b1a0*/  FADD.FTZ R15, R195, R25 ;  /* 0x00000019c30f7221 */ /* 0x000fe20000010000 */
[----:B------:R-:W-:Y:S01]  /*b1b0*/  IMAD.MOV.U32 R108, RZ, RZ, R222 ;  /* 0x000000ffff6c7224 */ /* 0x000fe200078e00de */
[----:B------:R-:W-:Y:S01]  /*b1c0*/  LOP3.LUT R8, R13, R12, RZ, 0xc0, !PT ;  /* 0x0000000c0d087212 */ /* 0x000fe200078ec0ff */
[----:B------:R-:W-:-:S02]  /*b1d0*/  IMAD.MOV.U32 R195, RZ, RZ, R168 ;  /* 0x000000ffffc37224 */ /* 0x000fc400078e00a8 */
[----:B------:R-:W-:Y:S01]  /*b1e0*/  FADD.FTZ R6, R177, R18 ;  /* 0x00000012b1067221 */ /* 0x000fe20000010000 */
[----:B------:R-:W-:Y:S01]  /*b1f0*/  LOP3.LUT R12, R52, 0xff00ff, RZ, 0xc0, !PT ;  /* 0x00ff00ff340c7812 */ /* 0x000fe200078ec0ff */
[----:B------:R-:W-:Y:S01]  /*b200*/  IMAD.MOV.U32 R168, RZ, RZ, R143 ;  /* 0x000000ffffa87224 */ /* 0x000fe200078e008f */
[--C-:B------:R-:W-:Y:S01]  /*b210*/  HSET2.LE.AND R0, R0, R77.reuse, PT ;  /* 0x0000004d00007233 */ /* 0x100fe20003803000 */
[----:B------:R-:W-:Y:S02]  /*b220*/  IMAD.MOV.U32 R143, RZ, RZ, R142 ;  /* 0x000000ffff8f7224 */ /* 0x000fe400078e008e */
[----:B------:R-:W-:Y:S01]  /*b230*/  FADD.FTZ R18, R117, R5 ;  /* 0x0000000575127221 */ /* 0x000fe20000010000 */
[----:B------:R-:W-:Y:S01]  /*b240*/  FADD.FTZ R7, R200, R19 ;  /* 0x00000013c8077221 */ /* 0x000fe20000010000 */
[----:B------:R-:W-:Y:S01]  /*b250*/  F2FP.F16.F32.PACK_AB R5, R243, R88 ;  /* 0x00000058f305723e */ /* 0x000fe200000000ff */
[----:B------:R-:W-:Y:S01]  /*b260*/  IMAD.MOV.U32 R223, RZ, RZ, R214 ;  /* 0x000000ffffdf7224 */ /* 0x000fe200078e00d6 */
[----:B------:R-:W-:Y:S01]  /*b270*/  HSET2.LE.AND R2, R47, R77, PT ;  /* 0x0000004d2f027233 */ /* 0x000fe20003803000 */
[----:B------:R-:W-:-:S02]  /*b280*/  IMAD.MOV.U32 R142, RZ, RZ, R155 ;  /* 0x000000ffff8e7224 */ /* 0x000fc400078e009b */
[----:B------:R-:W-:Y:S01]  /*b290*/  FADD.FTZ R19, R108, R6 ;  /* 0x000000066c137221 */ /* 0x000fe20000010000 */
[----:B------:R-:W-:Y:S01]  /*b2a0*/  F2FP.F16.F32.PACK_AB R6, R237, R104 ;  /* 0x00000068ed06723e */ /* 0x000fe200000000ff */
[----:B------:R-:W-:Y:S01]  /*b2b0*/  IMAD.MOV.U32 R178, RZ, RZ, R143 ;  /* 0x000000ffffb27224 */ /* 0x000fe200078e008f */
[--C-:B-1----:R-:W-:Y:S01]  /*b2c0*/  HSET2.LE.AND R17, R12, R77.reuse, PT ;  /* 0x0000004d0c117233 */ /* 0x102fe20003803000 */
[----:B------:R-:W-:Y:S01]  /*b2d0*/  IMAD.MOV.U32 R190, RZ, RZ, R151 ;  /* 0x000000ffffbe7224 */ /* 0x000fe200078e0097 */
[--C-:B------:R-:W-:Y:S01]  /*b2e0*/  HSET2.LE.AND R12, R41, R77.reuse, PT ;  /* 0x0000004d290c7233 */ /* 0x100fe20003803000 */
[----:B------:R-:W-:Y:S01]  /*b2f0*/  IMAD.MOV.U32 R154, RZ, RZ, R209 ;  /* 0x000000ffff9a7224 */ /* 0x000fe200078e00d1 */
[----:B------:R-:W-:Y:S01]  /*b300*/  LOP3.LUT R143, R5, R0, RZ, 0xc0, !PT ;  /* 0x00000000058f7212 */ /* 0x000fe200078ec0ff */
[----:B--2---:R-:W-:Y:S01]  /*b310*/  FADD.FTZ R32, R223, R7 ;  /* 0x00000007df207221 */ /* 0x004fe20000010000 */
[--C-:B------:R-:W-:Y:S01]  /*b320*/  HSET2.LE.AND R4, R45, R77.reuse, PT ;  /* 0x0000004d2d047233 */ /* 0x100fe20003803000 */
[----:B------:R-:W-:Y:S01]  /*b330*/  IMAD.MOV.U32 R177, RZ, RZ, R142 ;  /* 0x000000ffffb17224 */ /* 0x000fe200078e008e */
[----:B------:R-:W-:Y:S01]  /*b340*/  F2FP.F16.F32.PACK_AB R0, R55, R68 ;  /* 0x000000443700723e */ /* 0x000fe200000000ff */
[----:B------:R-:W-:Y:S01]  /*b350*/  IMAD.MOV.U32 R200, RZ, RZ, R170 ;  /* 0x000000ffffc87224 */ /* 0x000fe200078e00aa */
[----:B------:R-:W-:Y:S01]  /*b360*/  HSET2.LE.AND R13, R43, R77, PT ;  /* 0x0000004d2b0d7233 */ /* 0x000fe20003803000 */
[----:B------:R-:W-:Y:S01]  /*b370*/  IMAD.MOV.U32 R170, RZ, RZ, R153 ;  /* 0x000000ffffaa7224 */ /* 0x000fe200078e0099 */
[----:B------:R-:W-:Y:S01]  /*b380*/  F2FP.F16.F32.PACK_AB R7, R102, R100 ;  /* 0x000000646607723e */ /* 0x000fe200000000ff */
[----:B------:R-:W-:Y:S01]  /*b390*/  IMAD.MOV.U32 R214, RZ, RZ, R171 ;  /* 0x000000ffffd67224 */ /* 0x000fe200078e00ab */
[----:B------:R-:W-:Y:S01]  /*b3a0*/  LOP3.LUT R142, R6, R2, RZ, 0xc0, !PT ;  /* 0x00000002068e7212 */ /* 0x000fe200078ec0ff */
[----:B------:R-:W-:Y:S01]  /*b3b0*/  IMAD.MOV.U32 R222, RZ, RZ, R190 ;  /* 0x000000ffffde7224 */ /* 0x000fe200078e00be */
[----:B------:R-:W-:Y:S01]  /*b3c0*/  F2FP.F16.F32.PACK_AB R2, R90, R89 ;  /* 0x000000595a02723e */ /* 0x000fe200000000ff */
[----:B------:R-:W-:-:S02]  /*b3d0*/  IMAD.MOV.U32 R180, RZ, RZ, R168 ;  /* 0x000000ffffb47224 */ /* 0x000fc400078e00a8 */
[----:B------:R-:W-:Y:S01]  /*b3e0*/  FADD.FTZ R15, R176, R15 ;  /* 0x0000000fb00f7221 */ /* 0x000fe20000010000 */
[----:B------:R-:W-:Y:S01]  /*b3f0*/  IMAD.MOV.U32 R190, RZ, RZ, R169 ;  /* 0x000000ffffbe7224 */ /* 0x000fe200078e00a9 */
[----:B------:R-:W-:Y:S01]  /*b400*/  LOP3.LUT R168, R0, R12, RZ, 0xc0, !PT ;  /* 0x0000000c00a87212 */ /* 0x000fe200078ec0ff */
[----:B------:R-:W-:Y:S01]  /*b410*/  IMAD.MOV.U32 R171, RZ, RZ, R154 ;  /* 0x000000ffffab7224 */ /* 0x000fe200078e009a */
[--C-:B------:R-:W-:Y:S01]  /*b420*/  HSET2.LE.AND R14, R40, R77.reuse, PT ;  /* 0x0000004d280e7233 */ /* 0x100fe20003803000 */
[----:B------:R-:W-:Y:S01]  /*b430*/  IMAD.MOV.U32 R169, RZ, RZ, R152 ;  /* 0x000000ffffa97224 */ /* 0x000fe200078e0098 */
[----:B------:R-:W-:Y:S01]  /*b440*/  LOP3.LUT R140, R7, R4, RZ, 0xc0, !PT ;  /* 0x00000004078c7212 */ /* 0x000fe200078ec0ff */
[----:B------:R-:W-:Y:S01]  /*b450*/  IMAD.MOV.U32 R117, RZ, RZ, R141 ;  /* 0x000000ffff757224 */ /* 0x000fe200078e008d */
[----:B------:R-:W-:Y:S01]  /*b460*/  F2FP.F16.F32.PACK_AB R0, R42, R33 ;  /* 0x000000212a00723e */ /* 0x000fe200000000ff */
[----:B------:R-:W-:Y:S01]  /*b470*/  IMAD.MOV.U32 R181, RZ, RZ, R170 ;  /* 0x000000ffffb57224 */ /* 0x000fe200078e00aa */
[----:B------:R-:W-:Y:S01]  /*b480*/  HSET2.LE.AND R16, R46, R77, PT ;  /* 0x0000004d2e107233 */ /* 0x000fe20003803000 */
[----:B------:R-:W-:Y:S01]  /*b490*/  IMAD.MOV.U32 R175, RZ, RZ, R147 ;  /* 0x000000ffffaf7224 */ /* 0x000fe200078e0093 */
[----:B---3--:R-:W-:Y:S01]  /*b4a0*/  F2FP.F16.F32.PACK_AB R4, R34, R35 ;  /* 0x000000232204723e */ /* 0x008fe200000000ff */
[----:B------:R-:W-:Y:S01]  /*b4b0*/  IMAD.MOV.U32 R108, RZ, RZ, R144 ;  /* 0x000000ffff6c7224 */ /* 0x000fe200078e0090 */
[----:B------:R-:W-:Y:S01]  /*b4c0*/  LOP3.LUT R141, R2, R13, RZ, 0xc0, !PT ;  /* 0x0000000d028d7212 */ /* 0x000fe200078ec0ff */
[----:B------:R-:W-:Y:S01]  /*b4d0*/  FADD.FTZ R15, R222, R15 ;  /* 0x0000000fde0f7221 */ /* 0x000fe20000010000 */
[----:B------:R-:W-:Y:S01]  /*b4e0*/  F2FP.F16.F32.PACK_AB R2, R44, R54 ;  /* 0x000000362c02723e */ /* 0x000fe200000000ff */
[----:B------:R-:W-:Y:S01]  /*b4f0*/  IMAD.MOV.U32 R179, RZ, RZ, R171 ;  /* 0x000000ffffb37224 */ /* 0x000fe200078e00ab */
[----:B------:R-:W-:Y:S01]  /*b500*/  LOP3.LUT R171, R0, R17, RZ, 0xc0, !PT ;  /* 0x0000001100ab7212 */ /* 0x000fe200078ec0ff */
[----:B------:R-:W-:Y:S01]  /*b510*/  IMAD.MOV.U32 R222, RZ, RZ, R169 ;  /* 0x000000ffffde7224 */ /* 0x000fe200078e00a9 */
[----:B------:R-:W-:Y:S01]  /*b520*/  LOP3.LUT R169, R4, R14, RZ, 0xc0, !PT ;  /* 0x0000000e04a97212 */ /* 0x000fe200078ec0ff */
[----:B------:R-:W-:Y:S01]  /*b530*/  FADD.FTZ R0, R181, R32 ;  /* 0x00000020b5007221 */ /* 0x000fe20000010000 */
[----:B------:R-:W-:Y:S01]  /*b540*/  LOP3.LUT R170, R2, R16, RZ, 0xc0, !PT ;  /* 0x0000001002aa7212 */ /* 0x000fe200078ec0ff */
[----:B------:R-:W-:Y:S01]  /*b550*/  FADD.FTZ R4, R180, R19 ;  /* 0x00000013b4047221 */ /* 0x000fe20000010000 */
[----:B------:R-:W-:-:S02]  /*b560*/  IMAD.MOV.U32 R176, RZ, RZ, R145 ;  /* 0x000000ffffb07224 */ /* 0x000fc400078e0091 */
[----:B------:R-:W-:Y:S01]  /*b570*/  FADD.FTZ R2, R179, R18 ;  /* 0x00000012b3027221 */ /* 0x000fe20000010000 */
[----:B------:R-:W-:Y:S02]  /*b580*/  IMAD.MOV.U32 R223, RZ, RZ, R146 ;  /* 0x000000ffffdf7224 */ /* 0x000fe400078e0092 */
[----:B------:R-:W-:Y:S01]  /*b590*/  FADD.FTZ R5, R178, R15 ;  /* 0x0000000fb2057221 */ /* 0x000fe20000010000 */
[----:B------:R-:W-:Y:S01]  /*b5a0*/  FADD.FTZ R6, R177, R0 ;  /* 0x00000000b1067221 */ /* 0x000fe20000010000 */
[----:B------:R-:W-:Y:S01]  /*b5b0*/  FADD.FTZ R4, R175, R4 ;  /* 0x00000004af047221 */ /* 0x000fe20000010000 */
[C---:B------:R-:W-:Y:S01]  /*b5c0*/  HMMA.16816.F32 R152, R8.reuse, R20, R60 ;  /* 0x000000140898723c */ /* 0x040fe2000000183c */
[----:B------:R-:W-:Y:S01]  /*b5d0*/  FADD.FTZ R2, R176, R2 ;  /* 0x00000002b0027221 */ /* 0x000fe20000010000 */
[----:B------:R-:W-:Y:S01]  /*b5e0*/  FADD.FTZ R0, R223, R5 ;  /* 0x00000005df007221 */ /* 0x000fe20000010000 */
[----:B------:R-:W-:Y:S01]  /*b5f0*/  FADD.FTZ R7, R117, R4 ;  /* 0x0000000475077221 */ /* 0x000fe20000010000 */
[----:B------:R-:W1:Y:S04]  /*b600*/  LDSM.16.MT88.4 R148, [R208+0x5c00] ;  /* 0x005c0000d094783b */ /* 0x000e680000004200 */
[C---:B------:R-:W-:Y:S01]  /*b610*/  HMMA.16816.F32 R144, R8.reuse, R28, R56 ;  /* 0x0000001c0890723c */ /* 0x040fe20000001838 */
[----:B------:R-:W-:Y:S01]  /*b620*/  FADD.FTZ R5, R214, R0 ;  /* 0x00000000d6057221 */ /* 0x000fe20000010000 */
[----:B------:R-:W2:Y:S04]  /*b630*/  LDSM.16.MT88.4 R24, [R76+0x5c00] ;  /* 0x005c00004c18783b */ /* 0x000ea80000004200 */
[----:B------:R3:W5:Y:S02]  /*b640*/  LDL.LU R227, [R1+0x98] ;  /* 0x0000980001e37983 */ /* 0x0007640000300800 */
[C---:B------:R-:W-:Y:S08]  /*b650*/  HMMA.16816.F32 R20, R8.reuse, R22, R64 ;  /* 0x000000160814723c */ /* 0x040ff00000001840 */
[----:B------:R-:W-:Y:S01]  /*b660*/  HMMA.16816.F32 R28, R8, R30, R48 ;  /* 0x0000001e081c723c */ /* 0x000fe20000001830 */
[----:B------:R-:W-:Y:S01]  /*b670*/  FADD.FTZ R8, R108, R6 ;  /* 0x000000066c087221 */ /* 0x000fe20000010000 */
[----:B------:R-:W-:Y:S01]  /*b680*/  FADD.FTZ R6, R222, R2 ;  /* 0x00000002de067221 */ /* 0x000fe20000010000 */
[----:B------:R-:W-:Y:S01]  /*b690*/  FADD.FTZ R2, R200, R7 ;  /* 0x00000007c8027221 */ /* 0x000fe20000010000 */
[----:B------:R-:W-:Y:S01]  /*b6a0*/  FADD.FTZ R5, R192, R5 ;  /* 0x00000005c0057221 */ /* 0x000fe20000010000 */
[----:B------:R-:W-:Y:S01]  /*b6b0*/  FADD.FTZ R4, R195, R8 ;  /* 0x00000008c3047221 */ /* 0x000fe20000010000 */
[----:B------:R-:W-:Y:S01]  /*b6c0*/  FADD.FTZ R0, R190, R6 ;  /* 0x00000006be007221 */ /* 0x000fe20000010000 */
[----:B------:R3:W5:Y:S02]  /*b6d0*/  LDL.LU R215, [R1+0x94] ;  /* 0x0000940001d77983 */ /* 0x0007640000300800 */
        /* <DEDUP_REMOVED lines=78> */
[----:B------:R-:W-:-:S03]  /*bbc0*/  FADD.FTZ R4, R96, R4 ;  /* 0x0000000460047221 */ /* 0x000fc60000010000 */
[----:B------:R3:W-:Y:S04]  /*bbd0*/  STL [R1+0x48], R0 ;  /* 0x0000480001007387 */ /* 0x0007e80000100800 */
[----:B------:R3:W-:Y:S01]  /*bbe0*/  STL [R1+0x18], R2 ;  /* 0x0000180201007387 */ /* 0x0007e20000100800 */
[----:B------:R-:W-:Y:S01]  /*bbf0*/  FADD.FTZ R5, R103, R5 ;  /* 0x0000000567057221 */ /* 0x000fe20000010000 */
[----:B------:R-:W-:-:S03]  /*bc00*/  FADD.FTZ R4, R91, R4 ;  /* 0x000000045b047221 */ /* 0x000fc60000010000 */
[----:B------:R-:W-:Y:S01]  /*bc10*/  FADD.FTZ R5, R100, R5 ;  /* 0x0000000564057221 */ /* 0x000fe20000010000 */
[----:B------:R-:W-:-:S03]  /*bc20*/  FADD.FTZ R4, R89, R4 ;  /* 0x0000000459047221 */ /* 0x000fc60000010000 */
[----:B------:R-:W-:Y:S01]  /*bc30*/  FADD.FTZ R5, R102, R5 ;  /* 0x0000000566057221 */ /* 0x000fe20000010000 */
[----:B------:R-:W-:Y:S01]  /*bc40*/  FADD.FTZ R4, R90, R4 ;  /* 0x000000045a047221 */ /* 0x000fe20000010000 */
[----:B-1----:R-:W-:Y:S02]  /*bc50*/  HMMA.16816.F32 R156, R168, R148, R156 ;  /* 0x00000094a89c723c */ /* 0x002fe4000000189c */
[----:B------:R-:W-:Y:S01]  /*bc60*/  FADD.FTZ R5, R104, R5 ;  /* 0x0000000568057221 */ /* 0x000fe20000010000 */
[----:B------:R-:W-:-:S05]  /*bc70*/  FADD.FTZ R4, R88, R4 ;  /* 0x0000000458047221 */ /* 0x000fca0000010000 */
[----:B------:R-:W-:Y:S01]  /*bc80*/  HMMA.16816.F32 R164, R168, R150, R164 ;  /* 0x00000096a8a4723c */ /* 0x000fe200000018a4 */
[----:B------:R-:W-:Y:S01]  /*bc90*/  FADD.FTZ R237, R237, R5 ;  /* 0x00000005eded7221 */ /* 0x000fe20000010000 */
[----:B------:R-:W-:-:S06]  /*bca0*/  FADD.FTZ R243, R243, R4 ;  /* 0x00000004f3f37221 */ /* 0x000fcc0000010000 */
[----:B------:R-:W-:Y:S08]  /*bcb0*/  HMMA.16816.F32 R152, R140, R148, R152 ;  /* 0x000000948c98723c */ /* 0x000ff00000001898 */
[----:B--2---:R-:W-:Y:S08]  /*bcc0*/  HMMA.16816.F32 R160, R168, R24, R160 ;  /* 0x00000018a8a0723c */ /* 0x004ff000000018a0 */
[C---:B------:R-:W-:Y:S08]  /*bcd0*/  HMMA.16816.F32 R148, R140.reuse, R150, R20 ;  /* 0x000000968c94723c */ /* 0x040ff00000001814 */
[----:B------:R-:W-:Y:S08]  /*bce0*/  HMMA.16816.F32 R144, R140, R24, R144 ;  /* 0x000000188c90723c */ /* 0x000ff00000001890 */
[-C--:B------:R-:W-:Y:S08]  /*bcf0*/  HMMA.16816.F32 R168, R168, R26.reuse, R36 ;  /* 0x0000001aa8a8723c */ /* 0x080ff00000001824 */
[----:B------:R-:W-:Y:S01]  /*bd00*/  HMMA.16816.F32 R140, R140, R26, R28 ;  /* 0x0000001a8c8c723c */ /* 0x000fe2000000181c */
[----:B------:R-:W-:-:S04]  /*bd10*/  NOP ;  /* 0x0000000000007918 */ /* 0x000fc80000000000 */
[----:B---3--:R-:W-:-:S15]  /*bd20*/  @!P0 BRA `(.L_x_637) ;  /* 0x0000007800f08947 */ /* 0x008fde0003800000 */
[----:B------:R-:W2:Y:S01]  /*bd30*/  LDL.64 R192, [R1+0x28] ;  /* 0x0000280001c07983 */ /* 0x000ea20000100a00 */
[-C--:B------:R-:W-:Y:S01]  /*bd40*/  LOP3.LUT R0, R94, R232.reuse, RZ, 0x3c, !PT ;  /* 0x000000e85e007212 */ /* 0x080fe200078e3cff */
[----:B------:R-:W1:Y:S01]  /*bd50*/  LDC R213, c[0x0][0x4f8] ;  /* 0x00013e00ffd57b82 */ /* 0x000e620000000800 */
[----:B------:R-:W-:Y:S01]  /*bd60*/  LOP3.LUT R5, R92, R232, RZ, 0x3c, !PT ;  /* 0x000000e85c057212 */ /* 0x000fe200078e3cff */
[----:B------:R-:W3:Y:S01]  /*bd70*/  S2R R174, SR_TID.X ;  /* 0x0000000000ae7919 */ /* 0x000ee20000002100 */
[----:B------:R-:W4:Y:S01]  /*bd80*/  LDCU UR6, c[0x0][0x440] ;  /* 0x00008800ff0677ac */ /* 0x000f220008000800 */
[----:B-----5:R-:W-:Y:S01]  /*bd90*/  LEA.HI.SX32 R214, R240, 0xfffffffe, 0x19 ;  /* 0xfffffffef0d67811 */ /* 0x020fe200078fcaff */
[----:B------:R-:W-:Y:S01]  /*bda0*/  IMAD.MOV.U32 R139, RZ, RZ, R134 ;  /* 0x000000ffff8b7224 */ /* 0x000fe200078e0086 */
[----:B------:R-:W4:Y:S01]  /*bdb0*/  S2R R2, SR_TID.X ;  /* 0x0000000000027919 */ /* 0x000f220000002100 */
[----:B------:R-:W-:Y:S01]  /*bdc0*/  IMAD.MOV.U32 R138, RZ, RZ, R135 ;  /* 0x000000ffff8a7224 */ /* 0x000fe200078e0087 */
[----:B------:R-:W-:Y:S01]  /*bdd0*/  MOV R132, R137 ;  /* 0x0000008900847202 */ /* 0x000fe20000000f00 */
[----:B------:R-:W-:Y:S01]  /*bde0*/  IMAD.MOV.U32 R133, RZ, RZ, R136 ;  /* 0x000000ffff857224 */ /* 0x000fe200078e0088 */
[----:B------:R3:W-:Y:S01]  /*bdf0*/  STL [R1+0xc], R0 ;  /* 0x00000c0001007387 */ /* 0x0007e20000100800 */
[----:B------:R-:W1:Y:S03]  /*be00*/  LDCU UR5, c[0x0][0x440] ;  /* 0x00008800ff0577ac */ /* 0x000e660008000800 */
[----:B------:R-:W-:Y:S01]  /*be10*/  STL [R1+0x14], R5 ;  /* 0x0000140501007387 */ /* 0x000fe20000100800 */
[----:B------:R-:W1:Y:S02]  /*be20*/  LDCU UR4, c[0x0][0x45c] ;  /* 0x00008b80ff0477ac */ /* 0x000e640008000800 */
[----:B-1----:R-:W-:-:S04]  /*be30*/  LOP3.LUT R213, R213, 0xff, RZ, 0xc0, !PT ;  /* 0x000000ffd5d57812 */ /* 0x002fc800078ec0ff */
[----:B------:R-:W-:Y:S01]  /*be40*/  LEA R213, R213, R213, 0x10 ;  /* 0x000000d5d5d57211 */ /* 0x000fe200078e80ff */
[----:B---3--:R-:W-:Y:S02]  /*be50*/  IMAD.SHL.U32 R174, R174, 0x2, RZ ;  /* 0x00000002aeae7824 */ /* 0x008fe400078e00ff */
[----:B------:R-:W-:Y:S01]  /*be60*/  IMAD.IADD R0, R227, 0x1, R80 ;  /* 0x00000001e3007824 */ /* 0x000fe200078e0250 */
[----:B----4-:R-:W-:Y:S02]  /*be70*/  LOP3.LUT P0, RZ, R2, 0x4, RZ, 0xc0, !PT ;  /* 0x0000000402ff7812 */ /* 0x010fe4000780c0ff */
[----:B------:R-:W-:-:S05]  /*be80*/  LOP3.LUT R174, R174, 0x6, RZ, 0xc0, !PT ;  /* 0x00000006aeae7812 */ /* 0x000fca00078ec0ff */
[----:B------:R-:W-:-:S05]  /*be90*/  IMAD.IADD R4, R174, 0x1, R185 ;  /* 0x00000001ae047824 */ /* 0x000fca00078e02b9 */
[----:B------:R1:W-:Y:S04]  /*bea0*/  STL [R1+0x60], R4 ;  /* 0x0000600401007387 */ /* 0x0003e80000100800 */
[----:B------:R3:W-:Y:S01]  /*beb0*/  STL [R1+0x5c], R0 ;  /* 0x00005c0001007387 */ /* 0x0007e20000100800 */
[----:B-1----:R-:W1:Y:S01]  /*bec0*/  LDC.64 R4, c[0x0][0x3c0] ;  /* 0x0000f000ff047b82 */ /* 0x002e620000000a00 */
[----:B---3--:R-:W-:Y:S01]  /*bed0*/  LOP3.LUT R0, R173, R233, RZ, 0x3c, !PT ;  /* 0x000000e9ad007212 */ /* 0x008fe200078e3cff */
[----:B------:R-:W-:-:S05]  /*bee0*/  IMAD.SHL.U32 R173, R2, 0x8, RZ ;  /* 0x0000000802ad7824 */ /* 0x000fca00078e00ff */
[----:B------:R-:W-:-:S04]  /*bef0*/  LOP3.LUT R173, R173, 0x18, RZ, 0xc0, !PT ;  /* 0x00000018adad7812 */ /* 0x000fc800078ec0ff */
[----:B------:R-:W-:Y:S01]  /*bf00*/  ISETP.GE.AND P2, PT, R173, UR6, PT ;  /* 0x00000006ad007c0c */ /* 0x000fe2000bf46270 */
[----:B-1----:R-:W-:Y:S04]  /*bf10*/  STL.64 [R1], R4 ;  /* 0x0000000401007387 */ /* 0x002fe80000100a00 */
[----:B------:R1:W-:Y:S02]  /*bf20*/  STL [R1+0x8], R0 ;  /* 0x0000080001007387 */ /* 0x0003e40000100800 */
[----:B-1----:R-:W-:-:S05]  /*bf30*/  IMAD.MOV.U32 R0, RZ, RZ, 0x20 ;  /* 0x00000020ff007424 */ /* 0x002fca00078e00ff */
[----:B------:R-:W-:-:S05]  /*bf40*/  SEL R0, R0, 0xffffffe0, !P0 ;  /* 0xffffffe000007807 */ /* 0x000fca0004000000 */
[--C-:B------:R-:W-:Y:S02]  /*bf50*/  IMAD.IADD R210, R209, 0x1, R0.reuse ;  /* 0x00000001d1d27824 */ /* 0x100fe400078e0200 */
[----:B------:R-:W-:Y:S01]  /*bf60*/  IMAD.IADD R212, R211, 0x1, R0 ;  /* 0x00000001d3d47824 */ /* 0x000fe200078e0200 */
[----:B--2---:R-:W-:-:S05]  /*bf70*/  LOP3.LUT R2, R193, R233, RZ, 0x3c, !PT ;  /* 0x000000e9c1027212 */ /* 0x004fca00078e3cff */
[----:B------:R1:W-:Y:S02]  /*bf80*/  STL [R1+0x10], R2 ;  /* 0x0000100201007387 */ /* 0x0003e40000100800 */
[----:B-1----:R-:W-:Y:S01]  /*bf90*/  VIADD R2, R208, 0x4000 ;  /* 0x00004000d0027836 */ /* 0x002fe20000000000 */
[----:B------:R-:W-:Y:S06]  /*bfa0*/  BRA `(.L_x_638) ;  /* 0x0000000000f07947 */ /* 0x000fec0003800000 */
.L_x_640:
[----:B------:R-:W2:Y:S01]  /*bfb0*/  LDL R225, [R1+0x50] ;  /* 0x0000500001e17983 */ /* 0x000ea20000100800 */
[----:B------:R-:W-:Y:S01]  /*bfc0*/  ISETP.GE.AND P2, PT, R227, UR5, PT ;  /* 0x00000005e3007c0c */ /* 0x000fe2000bf46270 */
[----:B------:R-:W1:Y:S02]  /*bfd0*/  @!P1 LDC.64 R172, c[0x0][0x3b8] ;  /* 0x0000ee00ffac9b82 */ /* 0x000e640000000a00 */
[----:B------:R-:W3:Y:S06]  /*bfe0*/  LDL R203, [R1+0x4c] ;  /* 0x00004c0001cb7983 */ /* 0x000eec0000100800 */
[----:B------:R-:W4:Y:S04]  /*bff0*/  @!P1 LDC.64 R176, c[0x0][0x3b8] ;  /* 0x0000ee00ffb09b82 */ /* 0x000f280000000a00 */
[----:B------:R-:W-:Y:S04]  /*c000*/  @!P2 VIADD R0, R214, 0xffffffff ;  /* 0xffffffffd600a836 */ /* 0x000fe80000000000 */
[----:B------:R-:W5:Y:S02]  /*c010*/  @!P2 LDC.64 R174, c[0x0][0x3b8] ;  /* 0x0000ee00ffaeab82 */ /* 0x000f640000000a00 */
[C---:B-----5:R-:W-:Y:S04]  /*c020*/  @!P2 IMAD.WIDE.U32 R136, R0.reuse, R174, RZ ;  /* 0x000000ae0088a225 */ /* 0x060fe800078e00ff */
[----:B------:R-:W-:Y:S02]  /*c030*/  @!P2 IMAD R137, R0, R175, R137 ;  /* 0x000000af0089a224 */ /* 0x000fe400078e0289 */
[----:B------:R-:W5:Y:S01]  /*c040*/  @!P1 LDC.64 R174, c[0x0][0x3b8] ;  /* 0x0000ee00ffae9b82 */ /* 0x000f620000000a00 */
[----:B------:R-:W-:Y:S01]  /*c050*/  @!P1 VIADD R0, R214, 0xffffffff ;  /* 0xffffffffd6009836 */ /* 0x000fe20000000000 */
[C---:B--2---:R-:W-:Y:S04]  /*c060*/  @!P2 LEA R178, P3, R136.reuse, R225, 0x8 ;  /* 0x000000e188b2a211 */ /* 0x044fe800078640ff */
[----:B---3--:R-:W-:Y:S01]  /*c070*/  @!P2 LEA.HI.X R179, R136, R203, R137, 0x8, P3 ;  /* 0x000000cb88b3a211 */ /* 0x008fe200018f4489 */
[C---:B-1----:R-:W-:Y:S04]  /*c080*/  @!P1 IMAD.WIDE.U32 R136, R0.reuse, R172, RZ ;  /* 0x000000ac00889225 */ /* 0x042fe800078e00ff */
[----:B------:R-:W-:Y:S01]  /*c090*/  @!PT LDS RZ, [RZ] ;  /* 0x00000000fffff984 */ /* 0x000fe20000000800 */
[----:B------:R-:W-:Y:S01]  /*c0a0*/  @!PT LDS RZ, [RZ] ;  /* 0x00000000fffff984 */ /* 0x000fe20000000800 */
[----:B------:R-:W-:Y:S01]  /*c0b0*/  @!PT LDS RZ, [RZ] ;  /* 0x00000000fffff984 */ /* 0x000fe20000000800 */
[----:B------:R1:W-:Y:S01]  /*c0c0*/  @!P2 LDGSTS.E.BYPASS.LTC128B.128 [R215+0x2000], desc[UR14][R178.64] ;  /* 0x02000000b2d7afae */ /* 0x0003e2000b981a0e */
[----:B------:R-:W-:Y:S02]  /*c0d0*/  @!P1 IMAD R137, R0, R173, R137 ;  /* 0x000000ad00899224 */ /* 0x000fe400078e0289 */
[C---:B------:R-:W-:Y:S01]  /*c0e0*/  @!P1 IMAD.SHL.U32 R2, R136.reuse, 0x80, RZ ;  /* 0x0000008088029824 */ /* 0x040fe200078e00ff */
[----:B------:R2:W-:Y:S02]  /*c0f0*/  @P2 STS.128 [R215+0x2000], RZ ;  /* 0x002000ffd7002388 */ /* 0x0005e40000000c00 */
[----:B------:R-:W-:Y:S01]  /*c100*/  @!P1 SHF.L.U64.HI R135, R136, 0x7, R137 ;  /* 0x0000000788879819 */ /* 0x000fe20000010289 */
[----:B----4-:R-:W-:Y:S01]  /*c110*/  @!P1 IMAD.WIDE.U32 R136, R0, R176, RZ ;  /* 0x000000b000889225 */ /* 0x010fe200078e00ff */
[----:B------:R2:W-:Y:S02]  /*c120*/  @P1 STS.128 [R215+0x2800], RZ ;  /* 0x002800ffd7001388 */ /* 0x0005e40000000c00 */
[----:B------:R-:W-:Y:S01]  /*c130*/  @!P1 LEA R2, P3, R172, R2, 0x5 ;  /* 0x00000002ac029211 */ /* 0x000fe200078628ff */
[----:B------:R-:W-:Y:S03]  /*c140*/  @!P1 IMAD R137, R0, R177, R137 ;  /* 0x000000b100899224 */ /* 0x000fe600078e0289 */
[----:B-1----:R-:W-:Y:S01]  /*c150*/  @!P1 LEA.HI.X R179, R172, R135, R173, 0x5, P3 ;  /* 0x00000087acb39211 */ /* 0x002fe200018f2cad */
[C---:B------:R-:W-:Y:S01]  /*c160*/  @!P1 IMAD.SHL.U32 R172, R136.reuse, 0x80, RZ ;  /* 0x0000008088ac9824 */ /* 0x040fe200078e00ff */
[----:B------:R-:W-:Y:S01]  /*c170*/  @!P1 SHF.L.U64.HI R173, R136, 0x7, R137 ;  /* 0x0000000788ad9819 */ /* 0x000fe20000010289 */
[C---:B-----5:R-:W-:Y:S04]  /*c180*/  @!P1 IMAD.WIDE.U32 R136, R0.reuse, R174, RZ ;  /* 0x000000ae00889225 */ /* 0x060fe800078e00ff */
[----:B------:R-:W-:Y:S02]  /*c190*/  @!P1 IMAD R137, R0, R175, R137 ;  /* 0x000000af00899224 */ /* 0x000fe400078e0289 */
[C---:B------:R-:W-:Y:S02]  /*c1a0*/  @!P1 IMAD.SHL.U32 R0, R136.reuse, 0x80, RZ ;  /* 0x0000008088009824 */ /* 0x040fe400078e00ff */
[----:B------:R-:W-:Y:S01]  /*c1b0*/  @!P1 IMAD R135, R177, 0x60, RZ ;  /* 0x00000060b1879824 */ /* 0x000fe200078e02ff */
[----:B------:R-:W-:Y:S01]  /*c1c0*/  @!P1 SHF.L.U64.HI R178, R136, 0x7, R137 ;  /* 0x0000000788b29819 */ /* 0x000fe20000010289 */
[----:B------:R-:W-:Y:S01]  /*c1d0*/  @!P1 IMAD.WIDE.U32 R136, R176, 0x60, R172 ;  /* 0x00000060b0889825 */ /* 0x000fe200078e00ac */
[----:B------:R-:W-:Y:S02]  /*c1e0*/  @!P1 LEA R176, P3, R2, R225, 0x1 ;  /* 0x000000e102b09211 */ /* 0x000fe400078608ff */
[----:B------:R-:W-:Y:S02]  /*c1f0*/  @!P1 LEA R0, P4, R174, R0, 0x6 ;  /* 0x00000000ae009211 */ /* 0x000fe400078830ff */
[----:B------:R-:W-:Y:S01]  /*c200*/  @!P1 LEA.HI.X R177, R2, R203, R179, 0x1, P3 ;  /* 0x000000cb02b19211 */ /* 0x000fe200018f0cb3 */
[----:B------:R-:W-:Y:S01]  /*c210*/  @!P1 IMAD.IADD R2, R135, 0x1, R137 ;  /* 0x0000000187029824 */ /* 0x000fe200078e0289 */
[----:B------:R-:W-:Y:S02]  /*c220*/  @!P1 LEA.HI.X R175, R174, R178, R175, 0x6, P4 ;  /* 0x000000b2aeaf9211 */ /* 0x000fe400020f34af */
[-C--:B------:R-:W-:Y:S01]  /*c230*/  @!P1 LEA R174, P4, R0, R225.reuse, 0x1 ;  /* 0x000000e100ae9211 */ /* 0x080fe200078808ff */
[----:B------:R-:W-:Y:S01]  /*c240*/  @!PT LDS RZ, [RZ] ;  /* 0x00000000fffff984 */ /* 0x000fe20000000800 */
[----:B------:R-:W-:Y:S01]  /*c250*/  @!PT LDS RZ, [RZ] ;  /* 0x00000000fffff984 */ /* 0x000fe20000000800 */
[----:B------:R-:W-:Y:S01]  /*c260*/  @!PT LDS RZ, [RZ] ;  /* 0x00000000fffff984 */ /* 0x000fe20000000800 */
[----:B------:R2:W-:Y:S01]  /*c270*/  @!P1 LDGSTS.E.BYPASS.LTC128B.128 [R215+0x2800], desc[UR14][R176.64] ;  /* 0x02800000b0d79fae */ /* 0x0005e2000b981a0e */
[----:B------:R-:W-:Y:S02]  /*c280*/  @!P1 LEA R172, P3, R136, R225, 0x1 ;  /* 0x000000e188ac9211 */ /* 0x000fe400078608ff */
[-C--:B------:R-:W-:Y:S01]  /*c290*/  @!P1 LEA.HI.X R175, R0, R203.reuse, R175, 0x1, P4 ;  /* 0x000000cb00af9211 */ /* 0x080fe200020f0caf */
[----:B------:R2:W-:Y:S01]  /*c2a0*/  @P1 STS.128 [R215+0x3000], RZ ;  /* 0x003000ffd7001388 */ /* 0x0005e20000000c00 */
[----:B------:R-:W-:Y:S03]  /*c2b0*/  @!P1 LEA.HI.X R173, R136, R203, R2, 0x1, P3 ;  /* 0x000000cb88ad9211 */ /* 0x000fe600018f0c02 */
        /* <DEDUP_REMOVED lines=11> */
.L_x_638:
[----:B------:R-:W2:Y:S01]  /*c370*/  LDL R16, [R1] ;  /* 0x0000000001107983 */ /* 0x000ea20000100800 */
[----:B------:R-:W-:Y:S04]  /*c380*/  DEPBAR.LE SB0, 0x0 ;  /* 0x000080000000791a */ /* 0x000fe80000000000 */
[----:B------:R-:W3:Y:S05]  /*c390*/  LDL R13, [R1+0x4] ;  /* 0x00000400010d7983 */ /* 0x000eea0000100800 */
[----:B------:R-:W4:Y:S05]  /*c3a0*/  LDL R15, [R1+0x58] ;  /* 0x00005800010f7983 */ /* 0x000f2a0000100800 */
[----:B-----5:R-:W5:Y:S01]  /*c3b0*/  LDL R14, [R1+0x54] ;  /* 0x00005400010e7983 */ /* 0x020f620000100800 */
[----:B-1----:R-:W1:Y:S01]  /*c3c0*/  S2R R0, SR_TID.X ;  /* 0x0000000000007919 */ /* 0x002e620000002100 */
[----:B------:R-:W-:Y:S06]  /*c3d0*/  BAR.SYNC.DEFER_BLOCKING 0x0 ;  /* 0x0000000000007b1d */ /* 0x000fec0000010000 */
[----:B------:R-:W5:Y:S05]  /*c3e0*/  LDL.64 R234, [R1+0x30] ;  /* 0x0000300001ea7983 */ /* 0x000f6a0000100a00 */
[----:B------:R-:W5:Y:S05]  /*c3f0*/  LDL R229, [R1+0x14] ;  /* 0x0000140001e57983 */ /* 0x000f6a0000100800 */
[----:B------:R-:W5:Y:S05]  /*c400*/  LDL R224, [R1+0xc] ;  /* 0x00000c0001e07983 */ /* 0x000f6a0000100800 */
[----:B------:R-:W5:Y:S05]  /*c410*/  LDL R231, [R1+0x8] ;  /* 0x0000080001e77983 */ /* 0x000f6a0000100800 */
[----:B------:R-:W5:Y:S05]  /*c420*/  LDL R226, [R1+0x10] ;  /* 0x0000100001e27983 */ /* 0x000f6a0000100800 */
[----:B------:R-:W5:Y:S05]  /*c430*/  LDL.64 R232, [R1+0x40] ;  /* 0x0000400001e87983 */ /* 0x000f6a0000100a00 */
[----:B------:R-:W5:Y:S05]  /*c440*/  LDL.64 R136, [R1+0x38] ;  /* 0x0000380001887983 */ /* 0x000f6a0000100a00 */
[----:B------:R-:W5:Y:S05]  /*c450*/  LDL.64 R248, [R1+0x20] ;  /* 0x0000200001f87983 */ /* 0x000f6a0000100a00 */
[----:B------:R-:W5:Y:S01]  /*c460*/  LDL.64 R222, [R1+0x28] ;  /* 0x0000280001de7983 */ /* 0x000f620000100a00 */
[----:B-1----:R-:W-:Y:S05]  /*c470*/  IMAD.SHL.U32 R227, R0, 0x8, RZ ;  /* 0x0000000800e37824 */ /* 0x002fea00078e00ff */
[----:B------:R-:W-:Y:S04]  /*c480*/  LOP3.LUT R227, R227, 0x18, RZ, 0xc0, !PT ;  /* 0x00000018e3e37812 */ /* 0x000fe800078ec0ff */
[----:B------:R-:W-:Y:S01]  /*c490*/  ISETP.GE.AND P1, PT, R227, UR5, PT ;  /* 0x00000005e3007c0c */ /* 0x000fe2000bf26270 */
[----:B--2---:R-:W-:Y:S04]  /*c4a0*/  IMAD.WIDE.U32 R6, R214, R16, RZ ;  /* 0x00000010d6067225 */ /* 0x004fe800078e00ff */
[----:B------:R-:W-:Y:S02]  /*c4b0*/  IMAD.SHL.U32 R4, R6, 0x80, RZ ;  /* 0x0000008006047824 */ /* 0x000fe400078e00ff */
[----:B---3--:R-:W-:Y:S06]  /*c4c0*/  IMAD R7, R214, R13, R7 ;  /* 0x0000000dd6077224 */ /* 0x008fec00078e0207 */
[-C--:B------:R-:W-:Y:S02]  /*c4d0*/  @!P1 LEA R0, P4, R16, R4.reuse, 0x5 ;  /* 0x0000000410009211 */ /* 0x080fe400078828ff */
[----:B------:R-:W-:Y:S02]  /*c4e0*/  SHF.L.U64.HI R5, R6, 0x7, R7 ;  /* 0x0000000706057819 */ /* 0x000fe40000010207 */
[C---:B------:R-:W-:Y:S02]  /*c4f0*/  @!P1 LEA R2, P3, R16.reuse, R4, 0x6 ;  /* 0x0000000410029211 */ /* 0x040fe400078630ff */
[--C-:B------:R-:W-:Y:S02]  /*c500*/  @!P1 LEA.HI.X R6, R16, R5, R13.reuse, 0x5, P4 ;  /* 0x0000000510069211 */ /* 0x100fe400020f2c0d */
[-C--:B----4-:R-:W-:Y:S02]  /*c510*/  @!P1 LEA R10, P4, R0, R15.reuse, 0x1 ;  /* 0x0000000f000a9211 */ /* 0x090fe400078808ff */
[----:B------:R-:W-:Y:S02]  /*c520*/  @!P2 LEA R12, P5, R4, R15, 0x1 ;  /* 0x0000000f040ca211 */ /* 0x000fe400078a08ff */
[-C--:B-----5:R-:W-:Y:S01]  /*c530*/  @!P1 LEA.HI.X R11, R0, R14.reuse, R6, 0x1, P4 ;  /* 0x0000000e000b9211 */ /* 0x0a0fe200020f0c06 */
[----:B------:R-:W-:Y:S01]  /*c540*/  @!P1 IMAD R0, R13, 0x60, RZ ;  /* 0x000000600d009824 */ /* 0x000fe200078e02ff */
[----:B------:R-:W-:Y:S02]  /*c550*/  @!P1 LEA.HI.X R7, R16, R5, R13, 0x6, P3 ;  /* 0x0000000510079211 */ /* 0x000fe400018f340d */
[-CC-:B------:R-:W-:Y:S01]  /*c560*/  @!P2 LEA.HI.X R13, R4, R14.reuse, R5.reuse, 0x1, P5 ;  /* 0x0000000e040da211 */ /* 0x180fe200028f0c05 */
[----:B------:R-:W-:Y:S01]  /*c570*/  @!P1 IMAD.WIDE.U32 R4, R16, 0x60, R4 ;  /* 0x0000006010049825 */ /* 0x000fe200078e0004 */
[CC--:B------:R-:W-:Y:S03]  /*c580*/  @!P1 LEA R8, P3, R2.reuse, R15.reuse, 0x1 ;  /* 0x0000000f02089211 */ /* 0x0c0fe600078608ff */
[----:B------:R-:W-:Y:S01]  /*c590*/  @!PT LDS RZ, [RZ] ;  /* 0x00000000fffff984 */ /* 0x000fe20000000800 */
[----:B------:R-:W-:Y:S01]  /*c5a0*/  @!PT LDS RZ, [RZ] ;  /* 0x00000000fffff984 */ /* 0x000fe20000000800 */
[----:B------:R-:W-:Y:S01]  /*c5b0*/  @!PT LDS RZ, [RZ] ;  /* 0x00000000fffff984 */ /* 0x000fe20000000800 */
[----:B------:R-:W-:Y:S01]  /*c5c0*/  @!P2 LDGSTS.E.BYPASS.LTC128B.128 [R215+0x4000], desc[UR14][R12.64] ;  /* 0x040000000cd7afae */ /* 0x000fe2000b981a0e */
[-C--:B------:R-:W-:Y:S01]  /*c5d0*/  @!P1 LEA.HI.X R9, R2, R14.reuse, R7, 0x1, P3 ;  /* 0x0000000e02099211 */ /* 0x080fe200018f0c07 */
[----:B------:R-:W-:Y:S01]  /*c5e0*/  @!P1 IMAD.IADD R0, R0, 0x1, R5 ;  /* 0x0000000100009824 */ /* 0x000fe200078e0205 */
[C---:B------:R-:W-:Y:S02]  /*c5f0*/  @!P1 LEA R6, P3, R4.reuse, R15, 0x1 ;  /* 0x0000000f04069211 */ /* 0x040fe400078608ff */
[----:B------:R-:W-:Y:S02]  /*c600*/  @P2 STS.128 [R215+0x4000], RZ ;  /* 0x004000ffd7002388 */ /* 0x000fe40000000c00 */
[----:B------:R-:W-:Y:S03]  /*c610*/  @!P1 LEA.HI.X R7, R4, R14, R0, 0x1, P3 ;  /* 0x0000000e04079211 */ /* 0x000fe600018f0c00 */
[----:B------:R-:W-:Y:S01]  /*c620*/  @P1 STS.128 [R215+0x4800], RZ ;  /* 0x004800ffd7001388 */ /* 0x000fe20000000c00 */
[C---:B------:R-:W-:Y:S04]  /*c630*/  ISETP.NE.AND P3, PT, R214.reuse, RZ, PT ;  /* 0x000000ffd600720c */ /* 0x040fe80003f65270 */
[----:B------:R-:W-:Y:S01]  /*c640*/  @!PT LDS RZ, [RZ] ;  /* 0x00000000fffff984 */ /* 0x000fe20000000800 */
[----:B------:R-:W-:Y:S01]  /*c650*/  @!PT LDS RZ, [RZ] ;  /* 0x00000000fffff984 */ /* 0x000fe20000000800 */
[----:B------:R-:W-:Y:S01]  /*c660*/  @!PT LDS RZ, [RZ] ;  /* 0x00000000fffff984 */ /* 0x000fe20000000800 */
[----:B------:R-:W-:Y:S05]  /*c670*/  @!P1 LDGSTS.E.BYPASS.LTC128B.128 [R215+0x4800], desc[UR14][R10.64] ;  /* 0x048000000ad79fae */ /* 0x000fea000b981a0e */
[----:B------:R-:W-:Y:S05]  /*c680*/  @P1 STS.128 [R215+0x5000], RZ ;  /* 0x005000ffd7001388 */ /* 0x000fea0000000c00 */
        /* <DEDUP_REMOVED lines=8> */
[----:B------:R1:W-:Y:S05]  /*c710*/  @!P1 LDGSTS.E.BYPASS.LTC128B.128 [R215+0x5800], desc[UR14][R6.64] ;  /* 0x0580000006d79fae */ /* 0x0003ea000b981a0e */
[----:B------:R-:W-:Y:S05]  /*c720*/  LDSM.16.M88.4 R128, [R211] ;  /* 0x00000000d380783b */ /* 0x000fea0000000200 */
[----:B------:R-:W1:Y:S05]  /*c730*/  LDSM.16.M88.4 R16, [R209+0x2000] ;  /* 0x00200000d110783b */ /* 0x000e6a0000000200 */
[----:B------:R-:W2:Y:S05]  /*c740*/  LDSM.16.M88.4 R124, [R211+0x1000] ;  /* 0x00100000d37c783b */ /* 0x000eaa0000000200 */
[----:B------:R-:W3:Y:S05]  /*c750*/  LDSM.16.M88.4 R32, [R209+0x2400] ;  /* 0x00240000d120783b */ /* 0x000eea0000000200 */
[----:B------:R-:W0:Y:S05]  /*c760*/  LDGDEPBAR ;  /* 0x00000000000079af */ /* 0x000e2a0000000000 */
[----:B------:R-:W4:Y:S05]  /*c770*/  LDSM.16.M88.4 R48, [R209+0x2800] ;  /* 0x00280000d130783b */ /* 0x000f2a0000000200 */
[----:B------:R-:W5:Y:S05]  /*c780*/  LDSM.16.M88.4 R64, [R209+0x2c00] ;  /* 0x002c0000d140783b */ /* 0x000f6a0000000200 */
[----:B------:R-:W5:Y:S05]  /*c790*/  LDSM.16.M88.4 R80, [R209+0x3000] ;  /* 0x00300000d150783b */ /* 0x000f6a0000000200 */
[----:B------:R-:W5:Y:S05]  /*c7a0*/  LDSM.16.M88.4 R96, [R209+0x3400] ;  /* 0x00340000d160783b */ /* 0x000f6a0000000200 */
[----:B------:R-:W5:Y:S01]  /*c7b0*/  LDSM.16.M88.4 R112, [R209+0x3800] ;  /* 0x00380000d170783b */ /* 0x000f620000000200 */
[-C--:B-1----:R-:W-:Y:S04]  /*c7c0*/  HMMA.16816.F32 R4, R128, R16.reuse, RZ ;  /* 0x000000108004723c */ /* 0x082fe800000018ff */
[----:B------:R-:W1:Y:S04]  /*c7d0*/  LDSM.16.M88.4 R172, [R209+0x3c00] ;  /* 0x003c0000d1ac783b */ /* 0x000e680000000200 */
[C---:B--2---:R-:W-:Y:S01]  /*c7e0*/  HMMA.16816.F32 R8, R124.reuse, R16, RZ ;  /* 0x000000107c08723c */ /* 0x044fe200000018ff */
[----:B------:R-:W-:Y:S05]  /*c7f0*/  LDSM.16.M88.4 R176, [R212] ;  /* 0x00000000d4b0783b */ /* 0x000fea0000000200 */
[----:B------:R-:W2:Y:S02]  /*c800*/  LDSM.16.M88.4 R180, [R210+0x2000] ;  /* 0x00200000d2b4783b */ /* 0x000ea40000000200 */
[-C--:B------:R-:W-:Y:S03]  /*c810*/  HMMA.16816.F32 R12, R124, R18.reuse, RZ ;  /* 0x000000127c0c723c */ /* 0x080fe600000018ff */
[----:B------:R-:W2:Y:S05]  /*c820*/  LDSM.16.M88.4 R184, [R212+0x1000] ;  /* 0x00100000d4b8783b */ /* 0x000eaa0000000200 */
[C---:B------:R-:W-:Y:S01]  /*c830*/  HMMA.16816.F32 R16, R128.reuse, R18, RZ ;  /* 0x000000128010723c */ /* 0x040fe200000018ff */
[----:B------:R-:W2:Y:S05]  /*c840*/  LDSM.16.M88.4 R188, [R210+0x2400] ;  /* 0x00240000d2bc783b */ /* 0x000eaa0000000200 */
[----:B------:R-:W2:Y:S02]  /*c850*/  LDSM.16.M88.4 R192, [R210+0x2800] ;  /* 0x00280000d2c0783b */ /* 0x000ea40000000200 */
[-C--:B---3--:R-:W-:Y:S03]  /*c860*/  HMMA.16816.F32 R20, R128, R32.reuse, RZ ;  /* 0x000000208014723c */ /* 0x088fe600000018ff */
[----:B------:R-:W3:Y:S05]  /*c870*/  LDSM.16.M88.4 R196, [R210+0x2c00] ;  /* 0x002c0000d2c4783b */ /* 0x000eea0000000200 */
[C---:B------:R-:W-:Y:S01]  /*c880*/  HMMA.16816.F32 R24, R124.reuse, R32, RZ ;  /* 0x000000207c18723c */ /* 0x040fe200000018ff */
[----:B------:R-:W3:Y:S05]  /*c890*/  LDSM.16.M88.4 R200, [R210+0x3000] ;  /* 0x00300000d2c8783b */ /* 0x000eea0000000200 */
[----:B------:R-:W3:Y:S02]  /*c8a0*/  LDSM.16.M88.4 R204, [R210+0x3400] ;  /* 0x00340000d2cc783b */ /* 0x000ee40000000200 */
[-C--:B------:R-:W-:Y:S08]  /*c8b0*/  HMMA.16816.F32 R28, R124, R34.reuse, RZ ;  /* 0x000000227c1c723c */ /* 0x080ff000000018ff */
[C---:B------:R-:W-:Y:S08]  /*c8c0*/  HMMA.16816.F32 R32, R128.reuse, R34, RZ ;  /* 0x000000228020723c */ /* 0x040ff000000018ff */
        /* <DEDUP_REMOVED lines=23> */
[----:B------:R-:W-:Y:S01]  /*ca40*/  HMMA.16816.F32 R128, R128, R174, RZ ;  /* 0x000000ae8080723c */ /* 0x000fe200000018ff */
[----:B------:R-:W1:Y:S07]  /*ca50*/  LDSM.16.M88.4 R172, [R210+0x3800] ;  /* 0x00380000d2ac783b */ /* 0x000e6e0000000200 */
[-C--:B--2---:R-:W-:Y:S08]  /*ca60*/  HMMA.16816.F32 R4, R176, R180.reuse, R4 ;  /* 0x000000b4b004723c */ /* 0x084ff00000001804 */
[C---:B------:R-:W-:Y:S08]  /*ca70*/  HMMA.16816.F32 R8, R184.reuse, R180, R8 ;  /* 0x000000b4b808723c */ /* 0x040ff00000001808 */
[-C--:B------:R-:W-:Y:S08]  /*ca80*/  HMMA.16816.F32 R12, R184, R182.reuse, R12 ;  /* 0x000000b6b80c723c */ /* 0x080ff0000000180c */
[C---:B------:R-:W-:Y:S01]  /*ca90*/  HMMA.16816.F32 R16, R176.reuse, R182, R16 ;  /* 0x000000b6b010723c */ /* 0x040fe20000001810 */
[----:B------:R-:W2:Y:S01]  /*caa0*/  LDSM.16.M88.4 R180, [R210+0x3c00] ;  /* 0x003c0000d2b4783b */ /* 0x000ea20000000200 */
[----:B------:R-:W-:Y:S04]  /*cab0*/  DEPBAR.LE SB0, 0x0 ;  /* 0x000080000000791a */ /* 0x000fe80000000000 */
[----:B------:R-:W-:Y:S02]  /*cac0*/  BAR.SYNC.DEFER_BLOCKING 0x0 ;  /* 0x0000000000007b1d */ /* 0x000fe40000010000 */
        /* <DEDUP_REMOVED lines=8> */
[C---:B------:R-:W-:Y:S02]  /*cb50*/  VIADD R194, R221.reuse, 0x76cf5d0a ;  /* 0x76cf5d0addc27836 */ /* 0x040fe40000000000 */
[----:B------:R-:W-:Y:S02]  /*cb60*/  VIADD R195, R221, 0x32370b8f ;  /* 0x32370b8fddc37836 */ /* 0x000fe40000000000 */
[-C--:B---3--:R-:W-:Y:S08]  /*cb70*/  HMMA.16816.F32 R52, R176, R196.reuse, R52 ;  /* 0x000000c4b034723c */ /* 0x088ff00000001834 */
[C---:B------:R-:W-:Y:S08]  /*cb80*/  HMMA.16816.F32 R56, R184.reuse, R196, R56 ;  /* 0x000000c4b838723c */ /* 0x040ff00000001838 */
[-C--:B------:R-:W-:Y:S08]  /*cb90*/  HMMA.16816.F32 R60, R184, R198.reuse, R60 ;  /* 0x000000c6b83c723c */ /* 0x080ff0000000183c */
[C---:B------:R-:W-:Y:S08]  /*cba0*/  HMMA.16816.F32 R64, R176.reuse, R198, R64 ;  /* 0x000000c6b040723c */ /* 0x040ff00000001840 */
[-C--:B------:R-:W-:Y:S08]  /*cbb0*/  HMMA.16816.F32 R68, R176, R200.reuse, R68 ;  /* 0x000000c8b044723c */ /* 0x080ff00000001844 */
[C---:B------:R-:W-:Y:S08]  /*cbc0*/  HMMA.16816.F32 R72, R184.reuse, R200, R72 ;  /* 0x000000c8b848723c */ /* 0x040ff00000001848 */
[-C--:B------:R-:W-:Y:S08]  /*cbd0*/  HMMA.16816.F32 R76, R184, R202.reuse, R76 ;  /* 0x000000cab84c723c */ /* 0x080ff0000000184c */
[C---:B------:R-:W-:Y:S01]  /*cbe0*/  HMMA.16816.F32 R80, R176.reuse, R202, R80 ;  /* 0x000000cab050723c */ /* 0x040fe20000001850 */
[----:B------:R-:W3:Y:S03]  /*cbf0*/  LDL R203, [R1+0x5c] ;  /* 0x00005c0001cb7983 */ /* 0x000ee60000100800 */
[----:B------:R-:W-:Y:S04]  /*cc00*/  IMAD.SHL.U32 R202, R214, 0x4, RZ ;  /* 0x00000004d6ca7824 */ /* 0x000fe800078e00ff */
[-C--:B------:R-:W-:Y:S03]  /*cc10*/  HMMA.16816.F32 R84, R176, R204.reuse, R84 ;  /* 0x000000ccb054723c */ /* 0x080fe60000001854 */
[----:B------:R-:W-:Y:S05]  /*cc20*/  LOP3.LUT R134, R202, R235, R221, 0x96, !PT ;  /* 0x000000ebca867212 */ /* 0x000fea00078e96dd */
[----:B------:R-:W-:Y:S01]  /*cc30*/  IMAD.WIDE.U32 R134, R134, -0x326172a9, RZ ;  /* 0xcd9e8d5786867825 */ /* 0x000fe200078e00ff */
[C---:B------:R-:W-:Y:S04]  /*cc40*/  HMMA.16816.F32 R88, R184.reuse, R204, R88 ;  /* 0x000000ccb858723c */ /* 0x040fe80000001858 */
[C---:B------:R-:W-:Y:S02]  /*cc50*/  LOP3.LUT R190, R135.reuse, R229, RZ, 0x3c, !PT ;  /* 0x000000e587be7212 */ /* 0x040fe400078e3cff */
[----:B------:R-:W-:Y:S02]  /*cc60*/  LOP3.LUT R135, R135, R224, RZ, 0x3c, !PT ;  /* 0x000000e087877212 */ /* 0x000fe400078e3cff */
[-C--:B------:R-:W-:Y:S03]  /*cc70*/  HMMA.16816.F32 R92, R184, R206.reuse, R92 ;  /* 0x000000ceb85c723c */ /* 0x080fe6000000185c */
[----:B------:R-:W-:Y:S01]  /*cc80*/  IMAD.WIDE.U32 R190, R190, -0x2daee0ad, RZ ;  /* 0xd2511f53bebe7825 */ /* 0x000fe200078e00ff */
[C---:B------:R-:W-:Y:S02]  /*cc90*/  LOP3.LUT R192, R134.reuse, R231, RZ, 0x3c, !PT ;  /* 0x000000e786c07212 */ /* 0x040fe400078e3cff */
[----:B------:R-:W-:Y:S01]  /*cca0*/  LOP3.LUT R188, R134, R226, RZ, 0x3c, !PT ;  /* 0x000000e286bc7212 */ /* 0x000fe200078e3cff */
[----:B------:R-:W-:Y:S01]  /*ccb0*/  IMAD.WIDE.U32 R134, R135, -0x2daee0ad, RZ ;  /* 0xd2511f5387867825 */ /* 0x000fe200078e00ff */
[C---:B------:R-:W-:Y:S01]  /*ccc0*/  HMMA.16816.F32 R96, R176.reuse, R206, R96 ;  /* 0x000000ceb060723c */ /* 0x040fe20000001860 */
[----:B------:R-:W4:Y:S03]  /*ccd0*/  LDL R206, [R1+0x60] ;  /* 0x0000600001ce7983 */ /* 0x000f260000100800 */
[----:B------:R-:W-:Y:S01]  /*cce0*/  IMAD.WIDE.U32 R192, R192, -0x2daee0ad, RZ ;  /* 0xd2511f53c0c07825 */ /* 0x000fe200078e00ff */
[-C--:B------:R-:W-:Y:S02]  /*ccf0*/  LOP3.LUT R0, R232, R194.reuse, R135, 0x96, !PT ;  /* 0x000000c2e8007212 */ /* 0x080fe400078e9687 */
[----:B------:R-:W-:Y:S01]  /*cd00*/  LOP3.LUT R136, R136, R194, R191, 0x96, !PT ;  /* 0x000000c288887212 */ /* 0x000fe200078e96bf */
[----:B------:R-:W-:Y:S01]  /*cd10*/  IMAD.WIDE.U32 R188, R188, -0x2daee0ad, RZ ;  /* 0xd2511f53bcbc7825 */ /* 0x000fe200078e00ff */
[-C--:B-1----:R-:W-:Y:S03]  /*cd20*/  HMMA.16816.F32 R100, R176, R172.reuse, R100 ;  /* 0x000000acb064723c */ /* 0x082fe60000001864 */
[----:B------:R-:W-:Y:S01]  /*cd30*/  IMAD.WIDE.U32 R196, R0, -0x326172a9, RZ ;  /* 0xcd9e8d5700c47825 */ /* 0x000fe200078e00ff */
[C---:B------:R-:W-:Y:S02]  /*cd40*/  LOP3.LUT R134, R195.reuse, R134, R193, 0x96, !PT ;  /* 0x00000086c3867212 */ /* 0x040fe400078e96c1 */
[----:B------:R-:W-:Y:S01]  /*cd50*/  LOP3.LUT R190, R195, R190, R189, 0x96, !PT ;  /* 0x000000bec3be7212 */ /* 0x000fe200078e96bd */
[----:B------:R-:W-:Y:S01]  /*cd60*/  IMAD.WIDE.U32 R136, R136, -0x326172a9, RZ ;  /* 0xcd9e8d5788887825 */ /* 0x000fe200078e00ff */
[C---:B------:R-:W-:Y:S04]  /*cd70*/  HMMA.16816.F32 R104, R184.reuse, R172, R104 ;  /* 0x000000acb868723c */ /* 0x040fe80000001868 */
[----:B------:R-:W-:Y:S01]  /*cd80*/  IMAD.WIDE.U32 R198, R134, -0x326172a9, RZ ;  /* 0xcd9e8d5786c67825 */ /* 0x000fe200078e00ff */
[-C--:B------:R-:W-:Y:S02]  /*cd90*/  LOP3.LUT R2, R248, R216.reuse, R197, 0x96, !PT ;  /* 0x000000d8f8027212 */ /* 0x080fe400078e96c5 */
[----:B------:R-:W-:Y:S01]  /*cda0*/  LOP3.LUT R134, R222, R216, R137, 0x96, !PT ;  /* 0x000000d8de867212 */ /* 0x000fe200078e9689 */
[----:B------:R-:W-:Y:S01]  /*cdb0*/  VIADD R193, R221, 0xed9eba14 ;  /* 0xed9eba14ddc17836 */ /* 0x000fe20000000000 */
[-C--:B------:R-:W-:Y:S03]  /*cdc0*/  HMMA.16816.F32 R108, R184, R174.reuse, R108 ;  /* 0x000000aeb86c723c */ /* 0x080fe6000000186c */
[----:B------:R-:W-:Y:S01]  /*cdd0*/  IMAD.WIDE.U32 R134, R134, -0x2daee0ad, RZ ;  /* 0xd2511f5386867825 */ /* 0x000fe200078e00ff */
[C---:B------:R-:W-:Y:S03]  /*cde0*/  LOP3.LUT R0, R219.reuse, R196, R199, 0x96, !PT ;  /* 0x000000c4db007212 */ /* 0x040fe600078e96c7 */
[----:B------:R-:W-:Y:S01]  /*cdf0*/  IMAD.WIDE.U32 R196, R190, -0x326172a9, RZ ;  /* 0xcd9e8d57bec47825 */ /* 0x000fe200078e00ff */
[C---:B------:R-:W-:Y:S04]  /*ce00*/  HMMA.16816.F32 R112, R176.reuse, R174, R112 ;  /* 0x000000aeb070723c */ /* 0x040fe80000001870 */
[----:B------:R-:W-:Y:S01]  /*ce10*/  IMAD.WIDE.U32 R172, R2, -0x2daee0ad, RZ ;  /* 0xd2511f5302ac7825 */ /* 0x000fe200078e00ff */
[----:B------:R-:W-:Y:S02]  /*ce20*/  LOP3.LUT R136, R219, R136, R197, 0x96, !PT ;  /* 0x00000088db887212 */ /* 0x000fe400078e96c5 */
[----:B------:R-:W-:Y:S01]  /*ce30*/  LOP3.LUT R188, R193, R188, R135, 0x96, !PT ;  /* 0x000000bcc1bc7212 */ /* 0x000fe200078e9687 */
[----:B------:R-:W-:Y:S01]  /*ce40*/  VIADD R191, R221, 0xa9066899 ;  /* 0xa9066899ddbf7836 */ /* 0x000fe20000000000 */
[-C--:B--2---:R-:W-:Y:S03]  /*ce50*/  HMMA.16816.F32 R116, R176, R180.reuse, R116 ;  /* 0x000000b4b074723c */ /* 0x084fe60000001874 */
[----:B------:R-:W-:Y:S01]  /*ce60*/  IMAD.WIDE.U32 R174, R136, -0x2daee0ad, RZ ;  /* 0xd2511f5388ae7825 */ /* 0x000fe200078e00ff */
[----:B------:R-:W-:Y:S03]  /*ce70*/  LOP3.LUT R192, R193, R192, R173, 0x96, !PT ;  /* 0x000000c0c1c07212 */ /* 0x000fe600078e96ad */
[----:B------:R-:W-:Y:S01]  /*ce80*/  IMAD.WIDE.U32 R200, R0, -0x2daee0ad, RZ ;  /* 0xd2511f5300c87825 */ /* 0x000fe200078e00ff */
[C---:B------:R-:W-:Y:S01]  /*ce90*/  LOP3.LUT R134, R191.reuse, R134, R175, 0x96, !PT ;  /* 0x00000086bf867212 */ /* 0x040fe200078e96af */
[C---:B------:R-:W-:Y:S04]  /*cea0*/  HMMA.16816.F32 R120, R184.reuse, R180, R120 ;  /* 0x000000b4b878723c */ /* 0x040fe80000001878 */
[----:B------:R-:W-:Y:S01]  /*ceb0*/  LOP3.LUT R0, R191, R172, R201, 0x96, !PT ;  /* 0x000000acbf007212 */ /* 0x000fe200078e96c9 */
[----:B------:R-:W-:Y:S03]  /*cec0*/  IMAD.WIDE.U32 R172, R188, -0x326172a9, RZ ;  /* 0xcd9e8d57bcac7825 */ /* 0x000fe600078e00ff */
[-C--:B------:R-:W-:Y:S03]  /*ced0*/  HMMA.16816.F32 R124, R184, R182.reuse, R124 ;  /* 0x000000b6b87c723c */ /* 0x080fe6000000187c */
[----:B------:R-:W-:Y:S04]  /*cee0*/  IMAD.WIDE.U32 R188, R192, -0x326172a9, RZ ;  /* 0xcd9e8d57c0bc7825 */ /* 0x000fe800078e00ff */
[----:B------:R-:W-:Y:S01]  /*cef0*/  IMAD.WIDE.U32 R134, R134, -0x326172a9, RZ ;  /* 0xcd9e8d5786867825 */ /* 0x000fe200078e00ff */
[----:B------:R-:W-:Y:S01]  /*cf00*/  LOP3.LUT R198, R218, R198, R189, 0x96, !PT ;  /* 0x000000c6dac67212 */ /* 0x000fe200078e96bd */
[----:B------:R-:W-:Y:S04]  /*cf10*/  HMMA.16816.F32 R128, R176, R182, R128 ;  /* 0x000000b6b080723c */ /* 0x000fe80000001880 */
[----:B------:R-:W-:Y:S01]  /*cf20*/  LOP3.LUT R189, R217, R172, R135, 0x96, !PT ;  /* 0x000000acd9bd7212 */ /* 0x000fe200078e9687 */
[----:B------:R-:W-:Y:S01]  /*cf30*/  IMAD.WIDE.U32 R136, R0, -0x326172a9, RZ ;  /* 0xcd9e8d5700887825 */ /* 0x000fe200078e00ff */
[----:B------:R-:W-:Y:S02]  /*cf40*/  LOP3.LUT R0, R218, R196, R173, 0x96, !PT ;  /* 0x000000c4da007212 */ /* 0x000fe400078e96ad */
[C---:B------:R-:W-:Y:S01]  /*cf50*/  PRMT R135, R134.reuse, 0x7773, RZ ;  /* 0x0000777386877816 */ /* 0x040fe200000000ff */
[----:B------:R-:W-:Y:S01]  /*cf60*/  IMAD.MOV.U32 R197, RZ, RZ, R136 ;  /* 0x000000ffffc57224 */ /* 0x000fe200078e0088 */
[C---:B------:R-:W-:Y:S01]  /*cf70*/  PRMT R2, R134.reuse, 0x7772, RZ ;  /* 0x0000777286027816 */ /* 0x040fe200000000ff */
[----:B------:R-:W-:Y:S01]  /*cf80*/  IMAD.MOV.U32 R204, RZ, RZ, R134 ;  /* 0x000000ffffcc7224 */ /* 0x000fe200078e0086 */
[----:B------:R-:W-:Y:S01]  /*cf90*/  PRMT R205, R134, 0x7771, RZ ;  /* 0x0000777186cd7816 */ /* 0x000fe200000000ff */
[----:B------:R-:W-:Y:S01]  /*cfa0*/  VIADD R190, R221, 0x646e171e ;  /* 0x646e171eddbe7836 */ /* 0x000fe20000000000 */
[----:B------:R-:W-:Y:S02]  /*cfb0*/  LOP3.LUT R188, R217, R188, R137, 0x96, !PT ;  /* 0x000000bcd9bc7212 */ /* 0x000fe400078e9689 */
[C---:B------:R-:W-:Y:S02]  /*cfc0*/  PRMT R175, R136.reuse, 0x7773, RZ ;  /* 0x0000777388af7816 */ /* 0x040fe400000000ff */
[C---:B------:R-:W-:Y:S02]  /*cfd0*/  PRMT R173, R136.reuse, 0x7772, RZ ;  /* 0x0000777288ad7816 */ /* 0x040fe400000000ff */
[----:B------:R-:W-:Y:S01]  /*cfe0*/  PRMT R196, R136, 0x7771, RZ ;  /* 0x0000777188c47816 */ /* 0x000fe200000000ff */
[----:B------:R-:W-:Y:S01]  /*cff0*/  IMAD.WIDE.U32 R136, R0, -0x2daee0ad, RZ ;  /* 0xd2511f5300887825 */ /* 0x000fe200078e00ff */
[----:B------:R-:W-:Y:S02]  /*d000*/  LOP3.LUT R0, R197, 0xff, RZ, 0xc0, !PT ;  /* 0x000000ffc5007812 */ /* 0x000fe400078ec0ff */
[----:B------:R-:W-:Y:S02]  /*d010*/  PRMT R238, R173, 0x5410, R175 ;  /* 0x00005410adee7816 */ /* 0x000fe400000000af */
[----:B------:R-:W-:Y:S02]  /*d020*/  PRMT R245, R2, 0x5410, R135 ;  /* 0x0000541002f57816 */ /* 0x000fe40000000087 */
[----:B------:R-:W-:Y:S02]  /*d030*/  LOP3.LUT R192, R190, R174, R137, 0x96, !PT ;  /* 0x000000aebec07212 */ /* 0x000fe400078e9689 */
[C---:B------:R-:W-:Y:S02]  /*d040*/  PRMT R222, R136.reuse, 0x7773, RZ ;  /* 0x0000777388de7816 */ /* 0x040fe400000000ff */
[C---:B------:R-:W-:Y:S02]  /*d050*/  PRMT R207, R136.reuse, 0x7772, RZ ;  /* 0x0000777288cf7816 */ /* 0x040fe400000000ff */
[----:B------:R-:W-:Y:S02]  /*d060*/  PRMT R223, R136, 0x7771, RZ ;  /* 0x0000777188df7816 */ /* 0x000fe400000000ff */
[----:B------:R-:W-:Y:S01]  /*d070*/  PRMT R228, R0, 0x5410, R196 ;  /* 0x0000541000e47816 */ /* 0x000fe200000000c4 */
[----:B----4-:R-:W-:Y:S02]  /*d080*/  IMAD R134, R214, 0x80, R206 ;  /* 0x00000080d6867824 */ /* 0x010fe400078e02ce */
[----:B------:R-:W-:Y:S02]  /*d090*/  IMAD.MOV.U32 R206, RZ, RZ, R136 ;  /* 0x000000ffffce7224 */ /* 0x000fe400078e0088 */
[----:B---3--:R-:W-:Y:S04]  /*d0a0*/  IMAD.IADD R134, R203, 0x1, -R134 ;  /* 0x00000001cb867824 */ /* 0x008fe800078e0a86 */
[C---:B------:R-:W-:Y:S02]  /*d0b0*/  VIADD R180, R134.reuse, 0xffffffff ;  /* 0xffffffff86b47836 */ /* 0x040fe40000000000 */
[----:B------:R-:W-:Y:S01]  /*d0c0*/  VIADD R181, R134, 0x8 ;  /* 0x0000000886b57836 */ /* 0x000fe20000000000 */
[----:B------:R-:W-:Y:S06]  /*d0d0*/  @P3 BRA `(.L_x_640) ;  /* 0xffffffec00b43947 */ /* 0x000fec000383ffff */
.L_x_639:
[----:B------:R-:W-:Y:S01]  /*d0e0*/  IABS R137, R181 ;  /* 0x000000b500897213 */ /* 0x000fe20000000000 */
[----:B------:R1:W-:Y:S01]  /*d0f0*/  STL.64 [R1+0x90], R214 ;  /* 0x000090d601007387 */ /* 0x0003e20000100a00 */
[----:B------:R-:W-:Y:S01]  /*d100*/  IABS R136, R134 ;  /* 0x0000008600887213 */ /* 0x000fe20000000000 */
[C---:B------:R-:W-:Y:S01]  /*d110*/  VIADD R0, R134.reuse, 0x7 ;  /* 0x0000000786007836 */ /* 0x040fe20000000000 */
[----:B--2---:R-:W-:Y:S01]  /*d120*/  IABS R172, R180 ;  /* 0x000000b400ac7213 */ /* 0x004fe20000000000 */
[C---:B------:R-:W-:Y:S02]  /*d130*/  VIADD R135, R134.reuse, 0x48 ;  /* 0x0000004886877836 */ /* 0x040fe40000000000 */
[C---:B------:R-:W-:Y:S01]  /*d140*/  VIADD R177, R134.reuse, 0x2f ;  /* 0x0000002f86b17836 */ /* 0x040fe20000000000 */
[----:B------:R-:W-:Y:S01]  /*d150*/  IABS R2, R0 ;  /* 0x0000000000027213 */ /* 0x000fe20000000000 */
[C---:B------:R-:W-:Y:S01]  /*d160*/  VIADD R174, R134.reuse, 0x37 ;  /* 0x0000003786ae7836 */ /* 0x040fe20000000000 */
[----:B------:R-:W-:Y:S01]  /*d170*/  IABS R0, R135 ;  /* 0x0000008700007213 */ /* 0x000fe20000000000 */
[----:B------:R-:W-:Y:S01]  /*d180*/  IMAD.MOV.U32 R135, RZ, RZ, R137 ;  /* 0x000000ffff877224 */ /* 0x000fe200078e0089 */
[----:B------:R-:W-:Y:S01]  /*d190*/  I2FP.F32.S32 R178, R2 ;  /* 0x0000000200b27245 */ /* 0x000fe20000201400 */
[C---:B------:R-:W-:Y:S01]  /*d1a0*/  VIADD R176, R134.reuse, 0x30 ;  /* 0x0000003086b07836 */ /* 0x040fe20000000000 */
[----:B------:R-:W-:Y:S01]  /*d1b0*/  I2FP.F32.S32 R0, R0 ;  /* 0x0000000000007245 */ /* 0x000fe20000201400 */
[C---:B------:R-:W-:Y:S01]  /*d1c0*/  VIADD R181, R134.reuse, 0x18 ;  /* 0x0000001886b57836 */ /* 0x040fe20000000000 */
[----:B------:R-:W-:Y:S01]  /*d1d0*/  IADD3 R2, PT, PT, R134, 0x3f, RZ ;  /* 0x0000003f86027810 */ /* 0x000fe20007ffe0ff */
[----:B------:R-:W-:Y:S01]  /*d1e0*/  FFMA.FTZ R7, R178, -R3, R7 ;  /* 0x80000003b2077223 */ /* 0x000fe20000010007 */
[----:B------:R-:W-:Y:S01]  /*d1f0*/  I2FP.F32.S32 R185, R135 ;  /* 0x0000008700b97245 */ /* 0x000fe20000201400 */
[-C--:B------:R-:W-:Y:S01]  /*d200*/  FFMA.FTZ R10, R0, -R3.reuse, R10 ;  /* 0x80000003000a7223 */ /* 0x080fe2000001000a */
[----:B------:R-:W-:Y:S01]  /*d210*/  I2FP.F32.S32 R137, R136 ;  /* 0x0000008800897245 */ /* 0x000fe20000201400 */
[C---:B------:R-:W-:Y:S01]  /*d220*/  VIADD R135, R134.reuse, 0x40 ;  /* 0x0000004086877836 */ /* 0x040fe20000000000 */
[----:B------:R-:W-:Y:S01]  /*d230*/  I2FP.F32.S32 R184, R172 ;  /* 0x000000ac00b87245 */ /* 0x000fe20000201400 */
[C---:B------:R-:W-:Y:S01]  /*d240*/  VIADD R0, R134.reuse, 0x47 ;  /* 0x0000004786007836 */ /* 0x040fe20000000000 */
[----:B------:R-:W-:Y:S01]  /*d250*/  IABS R136, R2 ;  /* 0x0000000200887213 */ /* 0x000fe20000000000 */
[----:B------:R-:W-:Y:S01]  /*d260*/  VIADD R172, R134, 0x38 ;  /* 0x0000003886ac7836 */ /* 0x000fe20000000000 */
[----:B------:R-:W-:Y:S01]  /*d270*/  IABS R2, R174 ;  /* 0x000000ae00027213 */ /* 0x000fe20000000000 */
[----:B------:R-:W-:Y:S01]  /*d280*/  FFMA.FTZ R18, R137, -R3, R18 ;  /* 0x8000000389127223 */ /* 0x000fe20000010012 */
[----:B------:R-:W-:Y:S01]  /*d290*/  IABS R173, R135 ;  /* 0x0000008700ad7213 */ /* 0x000fe20000000000 */
[----:B-1----:R-:W2:Y:S01]  /*d2a0*/  LDL.64 R214, [R1+0x38] ;  /* 0x0000380001d67983 */ /* 0x002ea20000100a00 */
[----:B------:R-:W-:Y:S01]  /*d2b0*/  IABS R0, R0 ;  /* 0x0000000000007213 */ /* 0x000fe20000000000 */
[----:B------:R-:W-:Y:S01]  /*d2c0*/  FFMA.FTZ R6, R185, -R3, R6 ;  /* 0x80000003b9067223 */ /* 0x000fe20000010006 */
[----:B------:R-:W-:Y:S01]  /*d2d0*/  IABS R135, R172 ;  /* 0x000000ac00877213 */ /* 0x000fe20000000000 */
[----:B------:R-:W-:Y:S01]  /*d2e0*/  IMAD.MOV.U32 R172, RZ, RZ, R2 ;  /* 0x000000ffffac7224 */ /* 0x000fe200078e0002 */
[----:B------:R-:W-:Y:S01]  /*d2f0*/  I2FP.F32.S32 R2, R173 ;  /* 0x000000ad00027245 */ /* 0x000fe20000201400 */
[----:B------:R1:W-:Y:S01]  /*d300*/  STL.64 [R1+0x88], R210 ;  /* 0x000088d201007387 */ /* 0x0003e20000100a00 */
[----:B------:R-:W-:Y:S01]  /*d310*/  I2FP.F32.S32 R174, R0 ;  /* 0x0000000000ae7245 */ /* 0x000fe20000201400 */
[-C--:B------:R-:W-:Y:S01]  /*d320*/  FFMA.FTZ R19, R184, -R3.reuse, R19 ;  /* 0x80000003b8137223 */ /* 0x080fe20000010013 */
[----:B------:R-:W-:Y:S01]  /*d330*/  I2FP.F32.S32 R0, R136 ;  /* 0x0000008800007245 */ /* 0x000fe20000201400 */
[C---:B------:R-:W-:Y:S01]  /*d340*/  FFMA.FTZ R8, R2.reuse, -R3, R8 ;  /* 0x8000000302087223 */ /* 0x040fe20000010008 */
[----:B------:R-:W-:Y:S01]  /*d350*/  I2FP.F32.S32 R173, R135 ;  /* 0x0000008700ad7245 */ /* 0x000fe20000201400 */
[-C--:B------:R-:W-:Y:S01]  /*d360*/  FFMA.FTZ R14, R2, -R3.reuse, R14 ;  /* 0x80000003020e7223 */ /* 0x080fe2000001000e */
[----:B------:R-:W-:Y:S01]  /*d370*/  I2FP.F32.S32 R172, R172 ;  /* 0x000000ac00ac7245 */ /* 0x000fe20000201400 */
[----:B------:R-:W-:Y:S01]  /*d380*/  FFMA.FTZ R11, R174, -R3, R11 ;  /* 0x80000003ae0b7223 */ /* 0x000fe2000001000b */
[----:B------:R-:W-:Y:S01]  /*d390*/  IABS R181, R181 ;  /* 0x000000b500b57213 */ /* 0x000fe20000000000 */
[----:B------:R-:W-:Y:S02]  /*d3a0*/  VIADD R135, R134, 0xfffffff8 ;  /* 0xfffffff886877836 */ /* 0x000fe40000000000 */
[-C--:B------:R-:W-:Y:S01]  /*d3b0*/  FFMA.FTZ R9, R0, -R3.reuse, R9 ;  /* 0x8000000300097223 */ /* 0x080fe20000010009 */
[----:B------:R-:W-:Y:S02]  /*d3c0*/  VIADD R2, R134, 0xfffffff7 ;  /* 0xfffffff786027836 */ /* 0x000fe40000000000 */
[----:B------:R-:W-:Y:S01]  /*d3d0*/  FFMA.FTZ R15, R0, -R3, R15 ;  /* 0x80000003000f7223 */ /* 0x000fe2000001000f */
[C---:B------:R-:W-:Y:S01]  /*d3e0*/  IADD3 R0, PT, PT, R134.reuse, -0x10, RZ ;  /* 0xfffffff086007810 */ /* 0x040fe20007ffe0ff */
[C---:B------:R-:W-:Y:S01]  /*d3f0*/  VIADD R174, R134.reuse, 0xffffffef ;  /* 0xffffffef86ae7836 */ /* 0x040fe20000000000 */
[----:B------:R-:W-:Y:S01]  /*d400*/  IABS R136, R135 ;  /* 0x0000008700887213 */ /* 0x000fe20000000000 */
[CC--:B------:R-:W-:Y:S01]  /*d410*/  FFMA.FTZ R12, R173.reuse, -R3.reuse, R12 ;  /* 0x80000003ad0c7223 */ /* 0x0c0fe2000001000c */
[----:B------:R-:W-:Y:S01]  /*d420*/  IABS R175, R2 ;  /* 0x0000000200af7213 */ /* 0x000fe20000000000 */
[-C--:B------:R-:W-:Y:S01]  /*d430*/  FFMA.FTZ R26, R173, -R3.reuse, R26 ;  /* 0x80000003ad1a7223 */ /* 0x080fe2000001001a */
[----:B------:R-:W-:Y:S01]  /*d440*/  IABS R135, R0 ;  /* 0x0000000000877213 */ /* 0x000fe20000000000 */
[----:B------:R-:W-:Y:S01]  /*d450*/  VIADD R173, R134, 0xffffffe7 ;  /* 0xffffffe786ad7836 */ /* 0x000fe20000000000 */
[----:B------:R-:W-:Y:S01]  /*d460*/  IABS R2, R174 ;  /* 0x000000ae00027213 */ /* 0x000fe20000000000 */
[CC--:B------:R-:W-:Y:S01]  /*d470*/  FFMA.FTZ R13, R172.reuse, -R3.reuse, R13 ;  /* 0x80000003ac0d7223 */ /* 0x0c0fe2000001000d */
[----:B------:R-:W-:Y:S01]  /*d480*/  IABS R0, R176 ;  /* 0x000000b000007213 */ /* 0x000fe20000000000 */
[----:B------:R-:W-:Y:S01]  /*d490*/  FFMA.FTZ R27, R172, -R3, R27 ;  /* 0x80000003ac1b7223 */ /* 0x000fe2000001001b */
[----:B------:R-:W-:Y:S01]  /*d4a0*/  I2FP.F32.S32 R182, R2 ;  /* 0x0000000200b67245 */ /* 0x000fe20000201400 */
[----:B-1----:R-:W3:Y:S01]  /*d4b0*/  LDL.64 R210, [R1+0x28] ;  /* 0x0000280001d27983 */ /* 0x002ee20000100a00 */
[----:B------:R-:W-:Y:S01]  /*d4c0*/  IABS R174, R177 ;  /* 0x000000b100ae7213 */ /* 0x000fe20000000000 */
[----:B------:R-:W-:Y:S01]  /*d4d0*/  VIADD R176, R134, 0xffffffe0 ;  /* 0xffffffe086b07836 */ /* 0x000fe20000000000 */
[----:B------:R-:W-:Y:S01]  /*d4e0*/  I2FP.F32.S32 R2, R0 ;  /* 0x0000000000027245 */ /* 0x000fe20000201400 */
[----:B------:R-:W-:Y:S01]  /*d4f0*/  FFMA.FTZ R21, R182, -R3, R21 ;  /* 0x80000003b6157223 */ /* 0x000fe20000010015 */
[----:B------:R-:W-:Y:S01]  /*d500*/  I2FP.F32.S32 R0, R174 ;  /* 0x000000ae00007245 */ /* 0x000fe20000201400 */
[----:B------:R-:W-:Y:S01]  /*d510*/  IMAD.MOV.U32 R180, RZ, RZ, R135 ;  /* 0x000000ffffb47224 */ /* 0x000fe200078e0087 */
[----:B------:R-:W-:Y:S01]  /*d520*/  I2FP.F32.S32 R135, R175 ;  /* 0x000000af00877245 */ /* 0x000fe20000201400 */
[CC--:B------:R-:W-:Y:S01]  /*d530*/  FFMA.FTZ R24, R2.reuse, -R3.reuse, R24 ;  /* 0x8000000302187223 */ /* 0x0c0fe20000010018 */
[----:B------:R-:W-:Y:S01]  /*d540*/  I2FP.F32.S32 R136, R136 ;  /* 0x0000008800887245 */ /* 0x000fe20000201400 */
[-C--:B------:R-:W-:Y:S01]  /*d550*/  FFMA.FTZ R30, R2, -R3.reuse, R30 ;  /* 0x80000003021e7223 */ /* 0x080fe2000001001e */
[----:B------:R-:W-:Y:S01]  /*d560*/  I2FP.F32.S32 R180, R180 ;  /* 0x000000b400b47245 */ /* 0x000fe20000201400 */
[----:B------:R-:W-:Y:S02]  /*d570*/  VIADD R2, R134, 0x28 ;  /* 0x0000002886027836 */ /* 0x000fe40000000000 */
[CC--:B------:R-:W-:Y:S01]  /*d580*/  FFMA.FTZ R25, R0.reuse, -R3.reuse, R25 ;  /* 0x8000000300197223 */ /* 0x0c0fe20000010019 */
[-C--:B------:R-:W-:Y:S01]  /*d590*/  FFMA.FTZ R31, R0, -R3.reuse, R31 ;  /* 0x80000003001f7223 */ /* 0x080fe2000001001f */
[----:B------:R-:W-:Y:S01]  /*d5a0*/  IADD3 R0, PT, PT, R134, 0x27, RZ ;  /* 0x0000002786007810 */ /* 0x000fe20007ffe0ff */
[----:B------:R-:W-:Y:S01]  /*d5b0*/  STL [R1+0x80], R209 ;  /* 0x000080d101007387 */ /* 0x000fe20000100800 */
[----:B------:R-:W-:Y:S01]  /*d5c0*/  IABS R172, R2 ;  /* 0x0000000200ac7213 */ /* 0x000fe20000000000 */
[C---:B------:R-:W-:Y:S01]  /*d5d0*/  FFMA.FTZ R17, R135.reuse, -R3, R17 ;  /* 0x8000000387117223 */ /* 0x040fe20000010011 */
[----:B------:R-:W-:Y:S01]  /*d5e0*/  IABS R2, R173 ;  /* 0x000000ad00027213 */ /* 0x000fe20000000000 */
[CC--:B------:R-:W-:Y:S01]  /*d5f0*/  FFMA.FTZ R16, R136.reuse, -R3.reuse, R16 ;  /* 0x8000000388107223 */ /* 0x0c0fe20000010010 */
[----:B------:R-:W-:Y:S01]  /*d600*/  IABS R175, R0 ;  /* 0x0000000000af7213 */ /* 0x000fe20000000000 */
[-C--:B------:R-:W-:Y:S01]  /*d610*/  FFMA.FTZ R22, R136, -R3.reuse, R22 ;  /* 0x8000000388167223 */ /* 0x080fe20000010016 */
[----:B------:R-:W-:Y:S01]  /*d620*/  IABS R0, R176 ;  /* 0x000000b000007213 */ /* 0x000fe20000000000 */
[-C--:B------:R-:W-:Y:S01]  /*d630*/  FFMA.FTZ R23, R135, -R3.reuse, R23 ;  /* 0x8000000387177223 */ /* 0x080fe20000010017 */
[----:B------:R-:W-:Y:S01]  /*d640*/  MOV R176, R2 ;  /* 0x0000000200b07202 */ /* 0x000fe20000000f00 */
[-C--:B------:R-:W-:Y:S01]  /*d650*/  FFMA.FTZ R20, R180, -R3.reuse, R20 ;  /* 0x80000003b4147223 */ /* 0x080fe20000010014 */
[----:B------:R-:W-:Y:S01]  /*d660*/  I2FP.F32.S32 R2, R172 ;  /* 0x000000ac00027245 */ /* 0x000fe20000201400 */
[----:B------:R-:W-:Y:S01]  /*d670*/  VIADD R174, R134, 0xffffffe8 ;  /* 0xffffffe886ae7836 */ /* 0x000fe20000000000 */
[----:B------:R-:W-:Y:S01]  /*d680*/  I2FP.F32.S32 R176, R176 ;  /* 0x000000b000b07245 */ /* 0x000fe20000201400 */
[----:B------:R-:W-:Y:S02]  /*d690*/  IMAD.MOV.U32 R173, RZ, RZ, R175 ;  /* 0x000000ffffad7224 */ /* 0x000fe400078e00af */
[-C--:B------:R-:W-:Y:S01]  /*d6a0*/  FFMA.FTZ R34, R180, -R3.reuse, R34 ;  /* 0x80000003b4227223 */ /* 0x080fe20000010022 */
[CC--:B------:R-:W-:Y:S01]  /*d6b0*/  FFMA.FTZ R28, R2.reuse, -R3.reuse, R28 ;  /* 0x80000003021c7223 */ /* 0x0c0fe2000001001c */
[----:B------:R-:W-:Y:S01]  /*d6c0*/  IABS R174, R174 ;  /* 0x000000ae00ae7213 */ /* 0x000fe20000000000 */
[-C--:B------:R-:W-:Y:S01]  /*d6d0*/  FFMA.FTZ R42, R2, -R3.reuse, R42 ;  /* 0x80000003022a7223 */ /* 0x080fe2000001002a */
[----:B------:R-:W-:Y:S02]  /*d6e0*/  VIADD R2, R134, 0x20 ;  /* 0x0000002086027836 */ /* 0x000fe40000000000 */
[C---:B------:R-:W-:Y:S01]  /*d6f0*/  FFMA.FTZ R39, R176.reuse, -R3, R39 ;  /* 0x80000003b0277223 */ /* 0x040fe20000010027 */
[----:B------:R-:W-:Y:S01]  /*d700*/  I2FP.F32.S32 R177, R174 ;  /* 0x000000ae00b17245 */ /* 0x000fe20000201400 */
[----:B------:R-:W-:Y:S01]  /*d710*/  IMAD.MOV.U32 R175, RZ, RZ, R0 ;  /* 0x000000ffffaf7224 */ /* 0x000fe200078e0000 */
[----:B------:R-:W-:Y:S01]  /*d720*/  I2FP.F32.S32 R0, R173 ;  /* 0x000000ad00007245 */ /* 0x000fe20000201400 */
[-C--:B------:R-:W-:Y:S01]  /*d730*/  FFMA.FTZ R93, R176, -R3.reuse, R93 ;  /* 0x80000003b05d7223 */ /* 0x080fe2000001005d */
[----:B------:R-:W-:Y:S01]  /*d740*/  IABS R2, R2 ;  /* 0x0000000200027213 */ /* 0x000fe20000000000 */
[C---:B------:R-:W-:Y:S01]  /*d750*/  VIADD R172, R134.reuse, 0x1f ;  /* 0x0000001f86ac7836 */ /* 0x040fe20000000000 */
[----:B------:R-:W-:Y:S01]  /*d760*/  IADD3 R174, PT, PT, R134, 0x10, RZ ;  /* 0x0000001086ae7810 */ /* 0x000fe20007ffe0ff */
[-C--:B------:R-:W-:Y:S01]  /*d770*/  FFMA.FTZ R38, R177, -R3.reuse, R38 ;  /* 0x80000003b1267223 */ /* 0x080fe20000010026 */
[----:B------:R-:W-:Y:S01]  /*d780*/  I2FP.F32.S32 R173, R2 ;  /* 0x0000000200ad7245 */ /* 0x000fe20000201400 */
[CC--:B------:R-:W-:Y:S01]  /*d790*/  FFMA.FTZ R29, R0.reuse, -R3.reuse, R29 ;  /* 0x80000003001d7223 */ /* 0x0c0fe2000001001d */
[----:B------:R-:W-:Y:S01]  /*d7a0*/  IABS R2, R174 ;  /* 0x000000ae00027213 */ /* 0x000fe20000000000 */
[-C--:B------:R-:W-:Y:S01]  /*d7b0*/  FFMA.FTZ R43, R0, -R3.reuse, R43 ;  /* 0x80000003002b7223 */ /* 0x080fe2000001002b */
[----:B------:R-:W-:Y:S01]  /*d7c0*/  IABS R0, R172 ;  /* 0x000000ac00007213 */ /* 0x000fe20000000000 */
[C---:B------:R-:W-:Y:S01]  /*d7d0*/  FFMA.FTZ R40, R173.reuse, -R3, R40 ;  /* 0x80000003ad287223 */ /* 0x040fe20000010028 */
[----:B------:R-:W-:Y:S01]  /*d7e0*/  I2FP.F32.S32 R175, R175 ;  /* 0x000000af00af7245 */ /* 0x000fe20000201400 */
[-C--:B------:R-:W-:Y:S01]  /*d7f0*/  FFMA.FTZ R46, R173, -R3.reuse, R46 ;  /* 0x80000003ad2e7223 */ /* 0x080fe2000001002e */
[----:B------:R-:W-:Y:S01]  /*d800*/  I2FP.F32.S32 R0, R0 ;  /* 0x0000000000007245 */ /* 0x000fe20000201400 */
[----:B------:R-:W-:Y:S02]  /*d810*/  VIADD R172, R134, 0x17 ;  /* 0x0000001786ac7836 */ /* 0x000fe40000000000 */
[-C--:B------:R-:W-:Y:S01]  /*d820*/  FFMA.FTZ R32, R177, -R3.reuse, R32 ;  /* 0x80000003b1207223 */ /* 0x080fe20000010020 */
[----:B------:R-:W-:Y:S02]  /*d830*/  IMAD.MOV.U32 R174, RZ, RZ, R2 ;  /* 0x000000ffffae7224 */ /* 0x000fe400078e0002 */
[-C--:B------:R-:W-:Y:S01]  /*d840*/  FFMA.FTZ R33, R176, -R3.reuse, R33 ;  /* 0x80000003b0217223 */ /* 0x080fe20000010021 */
[CC--:B------:R-:W-:Y:S01]  /*d850*/  FFMA.FTZ R41, R0.reuse, -R3.reuse, R41 ;  /* 0x8000000300297223 */ /* 0x0c0fe20000010029 */
[----:B------:R-:W-:Y:S01]  /*d860*/  IABS R172, R172 ;  /* 0x000000ac00ac7213 */ /* 0x000fe20000000000 */
[-C--:B------:R-:W-:Y:S01]  /*d870*/  FFMA.FTZ R47, R0, -R3.reuse, R47 ;  /* 0x80000003002f7223 */ /* 0x080fe2000001002f */
[----:B------:R-:W-:Y:S01]  /*d880*/  I2FP.F32.S32 R0, R174 ;  /* 0x000000ae00007245 */ /* 0x000fe20000201400 */
[C---:B------:R-:W-:Y:S01]  /*d890*/  FFMA.FTZ R36, R175.reuse, -R3, R36 ;  /* 0x80000003af247223 */ /* 0x040fe20000010024 */
[----:B------:R-:W-:Y:S01]  /*d8a0*/  IADD3 R174, PT, PT, R134, -0x31, RZ ;  /* 0xffffffcf86ae7810 */ /* 0x000fe20007ffe0ff */
[----:B------:R-:W-:Y:S01]  /*d8b0*/  IMAD.MOV.U32 R179, RZ, RZ, R172 ;  /* 0x000000ffffb37224 */ /* 0x000fe200078e00ac */
[----:B------:R-:W-:Y:S01]  /*d8c0*/  I2FP.F32.S32 R172, R181 ;  /* 0x000000b500ac7245 */ /* 0x000fe20000201400 */
[CC--:B------:R-:W-:Y:S01]  /*d8d0*/  FFMA.FTZ R56, R0.reuse, -R3.reuse, R56 ;  /* 0x8000000300387223 */ /* 0x0c0fe20000010038 */
[----:B------:R-:W-:Y:S01]  /*d8e0*/  FFMA.FTZ R62, R0, -R3, R62 ;  /* 0x80000003003e7223 */ /* 0x000fe2000001003e */
[C---:B------:R-:W-:Y:S01]  /*d8f0*/  VIADD R0, R134.reuse, 0xffffffd7 ;  /* 0xffffffd786007836 */ /* 0x040fe20000000000 */
[----:B------:R-:W-:Y:S01]  /*d900*/  I2FP.F32.S32 R2, R179 ;  /* 0x000000b300027245 */ /* 0x000fe20000201400 */
[----:B------:R-:W-:Y:S02]  /*d910*/  VIADD R181, R134, 0xf ;  /* 0x0000000f86b57836 */ /* 0x000fe40000000000 */
[CC--:B------:R-:W-:Y:S01]  /*d920*/  FFMA.FTZ R44, R172.reuse, -R3.reuse, R44 ;  /* 0x80000003ac2c7223 */ /* 0x0c0fe2000001002c */
[-C--:B------:R-:W-:Y:S01]  /*d930*/  FFMA.FTZ R58, R172, -R3.reuse, R58 ;  /* 0x80000003ac3a7223 */ /* 0x080fe2000001003a */
[----:B------:R-:W-:Y:S01]  /*d940*/  IABS R172, R0 ;  /* 0x0000000000ac7213 */ /* 0x000fe20000000000 */
[-C--:B------:R-:W-:Y:S01]  /*d950*/  FFMA.FTZ R35, R182, -R3.reuse, R35 ;  /* 0x80000003b6237223 */ /* 0x080fe20000010023 */
[----:B------:R-:W-:Y:S01]  /*d960*/  IABS R0, R174 ;  /* 0x000000ae00007213 */ /* 0x000fe20000000000 */
[----:B------:R-:W-:Y:S01]  /*d970*/  FFMA.FTZ R50, R175, -R3, R50 ;  /* 0x80000003af327223 */ /* 0x000fe20000010032 */
[----:B------:R-:W-:Y:S01]  /*d980*/  IABS R174, R181 ;  /* 0x000000b500ae7213 */ /* 0x000fe20000000000 */
[CC--:B------:R-:W-:Y:S01]  /*d990*/  FFMA.FTZ R45, R2.reuse, -R3.reuse, R45 ;  /* 0x80000003022d7223 */ /* 0x0c0fe2000001002d */
[----:B------:R-:W-:Y:S01]  /*d9a0*/  I2FP.F32.S32 R0, R0 ;  /* 0x0000000000007245 */ /* 0x000fe20000201400 */
[-C--:B------:R-:W-:Y:S01]  /*d9b0*/  FFMA.FTZ R59, R2, -R3.reuse, R59 ;  /* 0x80000003023b7223 */ /* 0x080fe2000001003b */
[----:B------:R-:W-:Y:S01]  /*d9c0*/  I2FP.F32.S32 R174, R174 ;  /* 0x000000ae00ae7245 */ /* 0x000fe20000201400 */
[C---:B------:R-:W-:Y:S02]  /*d9d0*/  VIADD R2, R134.reuse, 0xffffffd8 ;  /* 0xffffffd886027836 */ /* 0x040fe40000000000 */
[CC--:B------:R-:W-:Y:S01]  /*d9e0*/  FFMA.FTZ R92, R177.reuse, -R3.reuse, R92 ;  /* 0x80000003b15c7223 */ /* 0x0c0fe2000001005c */
[----:B------:R-:W-:Y:S02]  /*d9f0*/  VIADD R173, R134, 0xffffffd0 ;  /* 0xffffffd086ad7836 */ /* 0x000fe40000000000 */
[-C--:B------:R-:W-:Y:S01]  /*da00*/  FFMA.FTZ R67, R0, -R3.reuse, R67 ;  /* 0x8000000300437223 */ /* 0x080fe20000010043 */
[CC--:B------:R-:W-:Y:S01]  /*da10*/  FFMA.FTZ R57, R174.reuse, -R3.reuse, R57 ;  /* 0x80000003ae397223 */ /* 0x0c0fe20000010039 */
[----:B------:R-:W-:Y:S01]  /*da20*/  IABS R179, R2 ;  /* 0x0000000200b37213 */ /* 0x000fe20000000000 */
[----:B------:R-:W-:Y:S01]  /*da30*/  FFMA.FTZ R63, R174, -R3, R63 ;  /* 0x80000003ae3f7223 */ /* 0x000fe2000001003f */
[----:B------:R-:W-:Y:S01]  /*da40*/  IABS R2, R173 ;  /* 0x000000ad00027213 */ /* 0x000fe20000000000 */
[C---:B------:R-:W-:Y:S02]  /*da50*/  VIADD R174, R134.reuse, 0xffffffb8 ;  /* 0xffffffb886ae7836 */ /* 0x040fe40000000000 */
[----:B------:R-:W-:Y:S01]  /*da60*/  FFMA.FTZ R106, R177, -R3, R106 ;  /* 0x80000003b16a7223 */ /* 0x000fe2000001006a */
[----:B------:R-:W-:Y:S01]  /*da70*/  IMAD.MOV.U32 R173, RZ, RZ, R172 ;  /* 0x000000ffffad7224 */ /* 0x000fe200078e00ac */
[----:B------:R-:W-:Y:S01]  /*da80*/  I2FP.F32.S32 R172, R179 ;  /* 0x000000b300ac7245 */ /* 0x000fe20000201400 */
[----:B------:R-:W-:Y:S01]  /*da90*/  VIADD R179, R134, 0xffffffbf ;  /* 0xffffffbf86b37836 */ /* 0x000fe20000000000 */
[----:B------:R-:W-:Y:S01]  /*daa0*/  IABS R174, R174 ;  /* 0x000000ae00ae7213 */ /* 0x000fe20000000000 */
[----:B------:R-:W-:Y:S01]  /*dab0*/  FFMA.FTZ R107, R176, -R3, R107 ;  /* 0x80000003b06b7223 */ /* 0x000fe2000001006b */
[----:B------:R-:W-:Y:S01]  /*dac0*/  I2FP.F32.S32 R173, R173 ;  /* 0x000000ad00ad7245 */ /* 0x000fe20000201400 */
[----:B------:R-:W-:Y:S01]  /*dad0*/  FFMA.FTZ R54, R172, -R3, R54 ;  /* 0x80000003ac367223 */ /* 0x000fe20000010036 */
[----:B------:R-:W-:Y:S01]  /*dae0*/  IABS R179, R179 ;  /* 0x000000b300b37213 */ /* 0x000fe20000000000 */
[CC--:B------:R-:W-:Y:S01]  /*daf0*/  FFMA.FTZ R4, R137.reuse, -R3.reuse, R4 ;  /* 0x8000000389047223 */ /* 0x0c0fe20000010004 */
[----:B------:R-:W-:Y:S01]  /*db00*/  I2FP.F32.S32 R2, R2 ;  /* 0x0000000200027245 */ /* 0x000fe20000201400 */
[CC--:B------:R-:W-:Y:S01]  /*db10*/  FFMA.FTZ R72, R137.reuse, -R3.reuse, R72 ;  /* 0x8000000389487223 */ /* 0x0c0fe20000010048 */
[----:B------:R-:W-:Y:S01]  /*db20*/  FFMA.FTZ R78, R137, -R3, R78 ;  /* 0x80000003894e7223 */ /* 0x000fe2000001004e */
[----:B------:R-:W-:Y:S01]  /*db30*/  IMAD.MOV.U32 R137, RZ, RZ, R174 ;  /* 0x000000ffff897224 */ /* 0x000fe200078e00ae */
[----:B------:R-:W-:Y:S01]  /*db40*/  I2FP.F32.S32 R174, R179 ;  /* 0x000000b300ae7245 */ /* 0x000fe20000201400 */
[-C--:B------:R-:W-:Y:S01]  /*db50*/  FFMA.FTZ R55, R173, -R3.reuse, R55 ;  /* 0x80000003ad377223 */ /* 0x080fe20000010037 */
[-C--:B------:R-:W-:Y:S01]  /*db60*/  FFMA.FTZ R66, R2, -R3.reuse, R66 ;  /* 0x8000000302427223 */ /* 0x080fe20000010042 */
[----:B------:R-:W-:Y:S01]  /*db70*/  FFMA.FTZ R110, R175, -R3, R110 ;  /* 0x80000003af6e7223 */ /* 0x000fe2000001006e */
[----:B------:R-:W-:Y:S01]  /*db80*/  I2FP.F32.S32 R137, R137 ;  /* 0x0000008900897245 */ /* 0x000fe20000201400 */
[CC--:B------:R-:W-:Y:S01]  /*db90*/  FFMA.FTZ R83, R174.reuse, -R3.reuse, R83 ;  /* 0x80000003ae537223 */ /* 0x0c0fe20000010053 */
[-C--:B------:R-:W-:Y:S01]  /*dba0*/  FFMA.FTZ R69, R174, -R3.reuse, R69 ;  /* 0x80000003ae457223 */ /* 0x080fe20000010045 */
[----:B------:R-:W-:Y:S02]  /*dbb0*/  VIADD R181, R134, 0xffffffc0 ;  /* 0xffffffc086b57836 */ /* 0x000fe40000000000 */
[-C--:B------:R-:W-:Y:S01]  /*dbc0*/  FFMA.FTZ R126, R2, -R3.reuse, R126 ;  /* 0x80000003027e7223 */ /* 0x080fe2000001007e */
[C---:B------:R-:W-:Y:S02]  /*dbd0*/  VIADD R174, R134.reuse, 0xffffffb7 ;  /* 0xffffffb786ae7836 */ /* 0x040fe40000000000 */
[CC--:B------:R-:W-:Y:S01]  /*dbe0*/  FFMA.FTZ R80, R137.reuse, -R3.reuse, R80 ;  /* 0x8000000389507223 */ /* 0x0c0fe20000010050 */
[----:B------:R-:W-:Y:S01]  /*dbf0*/  FFMA.FTZ R86, R137, -R3, R86 ;  /* 0x8000000389567223 */ /* 0x000fe20000010056 */
[----:B------:R-:W-:Y:S01]  /*dc00*/  IABS R181, R181 ;  /* 0x000000b500b57213 */ /* 0x000fe20000000000 */
[----:B------:R-:W-:Y:S01]  /*dc10*/  VIADD R137, R134, 0xffffffb0 ;  /* 0xffffffb086897836 */ /* 0x000fe20000000000 */
[----:B------:R-:W-:Y:S01]  /*dc20*/  IABS R174, R174 ;  /* 0x000000ae00ae7213 */ /* 0x000fe20000000000 */
[-C--:B------:R-:W-:Y:S01]  /*dc30*/  FFMA.FTZ R127, R0, -R3.reuse, R127 ;  /* 0x80000003007f7223 */ /* 0x080fe2000001007f */
[-C--:B------:R-:W-:Y:S01]  /*dc40*/  FFMA.FTZ R94, R180, -R3.reuse, R94 ;  /* 0x80000003b45e7223 */ /* 0x080fe2000001005e */
[----:B------:R-:W-:Y:S01]  /*dc50*/  FFMA.FTZ R95, R182, -R3, R95 ;  /* 0x80000003b65f7223 */ /* 0x000fe2000001005f */
[----:B------:R-:W-:Y:S01]  /*dc60*/  IABS R137, R137 ;  /* 0x0000008900897213 */ /* 0x000fe20000000000 */
[CC--:B------:R-:W-:Y:S01]  /*dc70*/  FFMA.FTZ R61, R178.reuse, -R3.reuse, R61 ;  /* 0x80000003b23d7223 */ /* 0x0c0fe2000001003d */
[----:B------:R-:W-:Y:S01]  /*dc80*/  I2FP.F32.S32 R174, R174 ;  /* 0x000000ae00ae7245 */ /* 0x000fe20000201400 */
[----:B------:R-:W-:Y:S01]  /*dc90*/  FFMA.FTZ R75, R178, -R3, R75 ;  /* 0x80000003b24b7223 */ /* 0x000fe2000001004b */
[----:B------:R-:W-:Y:S01]  /*dca0*/  MOV R178, R181 ;  /* 0x000000b500b27202 */ /* 0x000fe20000000f00 */
[C---:B------:R-:W-:Y:S01]  /*dcb0*/  FFMA.FTZ R76, R136.reuse, -R3, R76 ;  /* 0x80000003884c7223 */ /* 0x040fe2000001004c */
[----:B------:R-:W-:Y:S01]  /*dcc0*/  I2FP.F32.S32 R137, R137 ;  /* 0x0000008900897245 */ /* 0x000fe20000201400 */
[-C--:B------:R-:W-:Y:S01]  /*dcd0*/  FFMA.FTZ R90, R136, -R3.reuse, R90 ;  /* 0x80000003885a7223 */ /* 0x080fe2000001005a */
[----:B------:R-:W-:Y:S01]  /*dce0*/  I2FP.F32.S32 R178, R178 ;  /* 0x000000b200b27245 */ /* 0x000fe20000201400 */
[CC--:B------:R-:W-:Y:S01]  /*dcf0*/  FFMA.FTZ R77, R135.reuse, -R3.reuse, R77 ;  /* 0x80000003874d7223 */ /* 0x0c0fe2000001004d */
[-C--:B------:R-:W-:Y:S01]  /*dd00*/  FFMA.FTZ R91, R135, -R3.reuse, R91 ;  /* 0x80000003875b7223 */ /* 0x080fe2000001005b */
[----:B------:R-:W-:Y:S02]  /*dd10*/  VIADD R136, R134, 0xffffffa8 ;  /* 0xffffffa886887836 */ /* 0x000fe40000000000 */
[-C--:B------:R-:W-:Y:S01]  /*dd20*/  FFMA.FTZ R87, R174, -R3.reuse, R87 ;  /* 0x80000003ae577223 */ /* 0x080fe20000010057 */
[----:B------:R-:W-:Y:S02]  /*dd30*/  VIADD R135, R134, 0xffffffa7 ;  /* 0xffffffa786877836 */ /* 0x000fe40000000000 */
[-C--:B------:R-:W-:Y:S01]  /*dd40*/  FFMA.FTZ R81, R174, -R3.reuse, R81 ;  /* 0x80000003ae517223 */ /* 0x080fe20000010051 */
[C---:B------:R-:W-:Y:S01]  /*dd50*/  VIADD R174, R134.reuse, 0xffffffa0 ;  /* 0xffffffa086ae7836 */ /* 0x040fe20000000000 */
[----:B------:R-:W-:Y:S01]  /*dd60*/  IABS R179, R136 ;  /* 0x0000008800b37213 */ /* 0x000fe20000000000 */
[CC--:B------:R-:W-:Y:S01]  /*dd70*/  FFMA.FTZ R84, R137.reuse, -R3.reuse, R84 ;  /* 0x8000000389547223 */ /* 0x0c0fe20000010054 */
[----:B------:R-:W-:Y:S01]  /*dd80*/  FFMA.FTZ R98, R137, -R3, R98 ;  /* 0x8000000389627223 */ /* 0x000fe20000010062 */
[----:B------:R-:W-:Y:S01]  /*dd90*/  IABS R137, R135 ;  /* 0x0000008700897213 */ /* 0x000fe20000000000 */
[----:B------:R-:W-:Y:S01]  /*dda0*/  VIADD R181, R134, 0xffffff9f ;  /* 0xffffff9f86b57836 */ /* 0x000fe20000000000 */
[----:B------:R-:W-:Y:S01]  /*ddb0*/  IABS R136, R174 ;  /* 0x000000ae00887213 */ /* 0x000fe20000000000 */
[C---:B------:R-:W-:Y:S01]  /*ddc0*/  FFMA.FTZ R82, R178.reuse, -R3, R82 ;  /* 0x80000003b2527223 */ /* 0x040fe20000010052 */
[----:B------:R-:W-:Y:S01]  /*ddd0*/  I2FP.F32.S32 R174, R179 ;  /* 0x000000b300ae7245 */ /* 0x000fe20000201400 */
[-C--:B------:R-:W-:Y:S01]  /*dde0*/  FFMA.FTZ R68, R178, -R3.reuse, R68 ;  /* 0x80000003b2447223 */ /* 0x080fe20000010044 */
[----:B------:R-:W-:Y:S01]  /*ddf0*/  IADD3 R178, PT, PT, R134, -0x51, RZ ;  /* 0xffffffaf86b27810 */ /* 0x000fe20007ffe0ff */
[----:B------:R-:W-:Y:S01]  /*de00*/  FFMA.FTZ R88, R180, -R3, R88 ;  /* 0x80000003b4587223 */ /* 0x000fe20000010058 */
[----:B------:R-:W-:Y:S01]  /*de10*/  IABS R135, R181 ;  /* 0x000000b500877213 */ /* 0x000fe20000000000 */
[----:B------:R-:W-:Y:S01]  /*de20*/  FFMA.FTZ R102, R174, -R3, R102 ;  /* 0x80000003ae667223 */ /* 0x000fe20000010066 */
[----:B------:R-:W-:Y:S01]  /*de30*/  I2FP.F32.S32 R137, R137 ;  /* 0x0000008900897245 */ /* 0x000fe20000201400 */
[----:B------:R-:W-:Y:S01]  /*de40*/  FFMA.FTZ R5, R184, -R3, R5 ;  /* 0x80000003b8057223 */ /* 0x000fe20000010005 */
[----:B------:R-:W-:Y:S01]  /*de50*/  IABS R178, R178 ;  /* 0x000000b200b27213 */ /* 0x000fe20000000000 */
[----:B------:R-:W-:Y:S01]  /*de60*/  VIADD R183, R134, 0xffffffdf ;  /* 0xffffffdf86b77836 */ /* 0x000fe20000000000 */
[----:B------:R-:W-:Y:S01]  /*de70*/  I2FP.F32.S32 R135, R135 ;  /* 0x0000008700877245 */ /* 0x000fe20000201400 */
[-C--:B------:R-:W-:Y:S01]  /*de80*/  FFMA.FTZ R96, R174, -R3.reuse, R96 ;  /* 0x80000003ae607223 */ /* 0x080fe20000010060 */
[----:B------:R-:W-:Y:S01]  /*de90*/  I2FP.F32.S32 R178, R178 ;  /* 0x000000b200b27245 */ /* 0x000fe20000201400 */
[CC--:B------:R-:W-:Y:S01]  /*dea0*/  FFMA.FTZ R103, R137.reuse, -R3.reuse, R103 ;  /* 0x8000000389677223 */ /* 0x0c0fe20000010067 */
[----:B------:R-:W-:Y:S01]  /*deb0*/  FMNMX3.FTZ R174, R132, R4, R5, !PT ;  /* 0x0000000484ae7276 */ /* 0x000fe20007810005 */
[----:B------:R-:W-:Y:S01]  /*dec0*/  FFMA.FTZ R97, R137, -R3, R97 ;  /* 0x8000000389617223 */ /* 0x000fe20000010061 */
[----:B------:R-:W-:Y:S01]  /*ded0*/  IABS R183, R183 ;  /* 0x000000b700b77213 */ /* 0x000fe20000000000 */
[----:B------:R-:W-:Y:S01]  /*dee0*/  VIADD R137, R134, 0xffffff88 ;  /* 0xffffff8886897836 */ /* 0x000fe20000000000 */
[----:B------:R-:W-:Y:S01]  /*def0*/  FMNMX3.FTZ R174, R174, R16, R17, !PT ;  /* 0x00000010aeae7276 */ /* 0x000fe20007810011 */
[C---:B------:R-:W-:Y:S01]  /*df00*/  FFMA.FTZ R115, R135.reuse, -R3, R115 ;  /* 0x8000000387737223 */ /* 0x040fe20000010073 */
[----:B------:R-:W-:Y:S01]  /*df10*/  I2FP.F32.S32 R183, R183 ;  /* 0x000000b700b77245 */ /* 0x000fe20000201400 */
[-C--:B------:R-:W-:Y:S01]  /*df20*/  FFMA.FTZ R101, R135, -R3.reuse, R101 ;  /* 0x8000000387657223 */ /* 0x080fe20000010065 */
[----:B------:R-:W-:Y:S01]  /*df30*/  FMNMX3.FTZ R174, R174, R20, R21, !PT ;  /* 0x00000014aeae7276 */ /* 0x000fe20007810015 */
[CC--:B------:R-:W-:Y:S01]  /*df40*/  FFMA.FTZ R99, R178.reuse, -R3.reuse, R99 ;  /* 0x80000003b2637223 */ /* 0x0c0fe20000010063 */
[----:B------:R-:W-:Y:S01]  /*df50*/  I2FP.F32.S32 R136, R136 ;  /* 0x0000008800887245 */ /* 0x000fe20000201400 */
[----:B------:R-:W-:Y:S01]  /*df60*/  FFMA.FTZ R85, R178, -R3, R85 ;  /* 0x80000003b2557223 */ /* 0x000fe20000010055 */
[----:B------:R-:W-:Y:S01]  /*df70*/  IABS R178, R137 ;  /* 0x0000008900b27213 */ /* 0x000fe20000000000 */
[----:B------:R-:W-:Y:S01]  /*df80*/  VIADD R135, R134, 0xffffff98 ;  /* 0xffffff9886877836 */ /* 0x000fe20000000000 */
[----:B------:R-:W-:Y:S01]  /*df90*/  FMNMX3.FTZ R137, R133, R6, R7, !PT ;  /* 0x0000000685897276 */ /* 0x000fe20007810007 */
[CC--:B------:R-:W-:Y:S01]  /*dfa0*/  FFMA.FTZ R37, R183.reuse, -R3.reuse, R37 ;  /* 0x80000003b7257223 */ /* 0x0c0fe20000010025 */
[----:B------:R-:W-:Y:S01]  /*dfb0*/  FMNMX3.FTZ R174, R174, R32, R33, !PT ;  /* 0x00000020aeae7276 */ /* 0x000fe20007810021 */
[----:B------:R-:W-:Y:S01]  /*dfc0*/  FFMA.FTZ R51, R183, -R3, R51 ;  /* 0x80000003b7337223 */ /* 0x000fe20000010033 */
[----:B------:R-:W-:Y:S01]  /*dfd0*/  IABS R135, R135 ;  /* 0x0000008700877213 */ /* 0x000fe20000000000 */
[-C--:B------:R-:W-:Y:S01]  /*dfe0*/  FFMA.FTZ R60, R185, -R3.reuse, R60 ;  /* 0x80000003b93c7223 */ /* 0x080fe2000001003c */
[----:B------:R-:W-:Y:S01]  /*dff0*/  FMNMX3.FTZ R137, R137, R18, R19, !PT ;  /* 0x0000001289897276 */ /* 0x000fe20007810013 */
[----:B------:R-:W-:Y:S01]  /*e000*/  FFMA.FTZ R74, R185, -R3, R74 ;  /* 0x80000003b94a7223 */ /* 0x000fe2000001004a */
[----:B------:R-:W-:Y:S01]  /*e010*/  I2FP.F32.S32 R135, R135 ;  /* 0x0000008700877245 */ /* 0x000fe20000201400 */
[CC--:B------:R-:W-:Y:S01]  /*e020*/  FFMA.FTZ R73, R184.reuse, -R3.reuse, R73 ;  /* 0x80000003b8497223 */ /* 0x0c0fe20000010049 */
[----:B------:R-:W-:Y:S01]  /*e030*/  I2FP.F32.S32 R179, R178 ;  /* 0x000000b200b37245 */ /* 0x000fe20000201400 */
[-C--:B------:R-:W-:Y:S01]  /*e040*/  FFMA.FTZ R79, R184, -R3.reuse, R79 ;  /* 0x80000003b84f7223 */ /* 0x080fe2000001004f */
[----:B------:R-:W-:Y:S01]  /*e050*/  FMNMX3.FTZ R178, R137, R22, R23, !PT ;  /* 0x0000001689b27276 */ /* 0x000fe20007810017 */
[----:B------:R-:W-:Y:S01]  /*e060*/  VIADD R184, R134, 0xffffffc8 ;  /* 0xffffffc886b87836 */ /* 0x000fe20000000000 */
[----:B------:R-:W-:Y:S01]  /*e070*/  FMNMX3.FTZ R137, R174, R36, R37, !PT ;  /* 0x00000024ae897276 */ /* 0x000fe20007810025 */
[----:B------:R-:W-:Y:S02]  /*e080*/  VIADD R185, R134, 0xffffffc7 ;  /* 0xffffffc786b97836 */ /* 0x000fe40000000000 */
[-C--:B------:R-:W-:Y:S01]  /*e090*/  FFMA.FTZ R48, R172, -R3.reuse, R48 ;  /* 0x80000003ac307223 */ /* 0x080fe20000010030 */
[-C--:B------:R-:W-:Y:S01]  /*e0a0*/  FFMA.FTZ R49, R173, -R3.reuse, R49 ;  /* 0x80000003ad317223 */ /* 0x080fe20000010031 */
[----:B------:R-:W-:Y:S01]  /*e0b0*/  IABS R184, R184 ;  /* 0x000000b800b87213 */ /* 0x000fe20000000000 */
[C---:B------:R-:W-:Y:S01]  /*e0c0*/  FFMA.FTZ R112, R135.reuse, -R3, R112 ;  /* 0x8000000387707223 */ /* 0x040fe20000010070 */
[----:B------:R-:W-:Y:S01]  /*e0d0*/  IABS R185, R185 ;  /* 0x000000b900b97213 */ /* 0x000fe20000000000 */
[-C--:B------:R-:W-:Y:S01]  /*e0e0*/  FFMA.FTZ R118, R135, -R3.reuse, R118 ;  /* 0x8000000387767223 */ /* 0x080fe20000010076 */
[----:B------:R-:W-:Y:S01]  /*e0f0*/  I2FP.F32.S32 R184, R184 ;  /* 0x000000b800b87245 */ /* 0x000fe20000201400 */
[C---:B------:R-:W-:Y:S01]  /*e100*/  FFMA.FTZ R100, R136.reuse, -R3, R100 ;  /* 0x8000000388647223 */ /* 0x040fe20000010064 */
[----:B------:R-:W-:Y:S01]  /*e110*/  I2FP.F32.S32 R185, R185 ;  /* 0x000000b900b97245 */ /* 0x000fe20000201400 */
[-C--:B------:R-:W-:Y:S01]  /*e120*/  FFMA.FTZ R114, R136, -R3.reuse, R114 ;  /* 0x8000000388727223 */ /* 0x080fe20000010072 */
[----:B------:R-:W-:Y:S01]  /*e130*/  FMNMX3.FTZ R135, R137, R48, R49, !PT ;  /* 0x0000003089877276 */ /* 0x000fe20007810031 */
[-C--:B------:R-:W-:Y:S01]  /*e140*/  FFMA.FTZ R64, R184, -R3.reuse, R64 ;  /* 0x80000003b8407223 */ /* 0x080fe20000010040 */
[----:B------:R-:W-:Y:S01]  /*e150*/  FMNMX3.FTZ R137, R178, R34, R35, !PT ;  /* 0x00000022b2897276 */ /* 0x000fe20007810023 */
[-C--:B------:R-:W-:Y:S01]  /*e160*/  FFMA.FTZ R52, R2, -R3.reuse, R52 ;  /* 0x8000000302347223 */ /* 0x080fe20000010034 */
[----:B------:R-:W-:Y:S01]  /*e170*/  IADD3 R136, PT, PT, R134, -0x69, RZ ;  /* 0xffffff9786887810 */ /* 0x000fe20007ffe0ff */
[-C--:B------:R-:W-:Y:S01]  /*e180*/  FFMA.FTZ R53, R0, -R3.reuse, R53 ;  /* 0x8000000300357223 */ /* 0x080fe20000010035 */
[----:B------:R-:W-:Y:S01]  /*e190*/  FMNMX3.FTZ R137, R137, R38, R39, !PT ;  /* 0x0000002689897276 */ /* 0x000fe20007810027 */
[-C--:B------:R-:W-:Y:S01]  /*e1a0*/  FFMA.FTZ R65, R185, -R3.reuse, R65 ;  /* 0x80000003b9417223 */ /* 0x080fe20000010041 */
[----:B------:R-:W-:Y:S01]  /*e1b0*/  IABS R136, R136 ;  /* 0x0000008800887213 */ /* 0x000fe20000000000 */
[-C--:B------:R-:W-:Y:S01]  /*e1c0*/  FFMA.FTZ R70, R184, -R3.reuse, R70 ;  /* 0x80000003b8467223 */ /* 0x080fe20000010046 */
[----:B------:R-:W-:Y:S01]  /*e1d0*/  FMNMX3.FTZ R135, R135, R52, R53, !PT ;  /* 0x0000003487877276 */ /* 0x000fe20007810035 */
[-C--:B------:R-:W-:Y:S01]  /*e1e0*/  FFMA.FTZ R128, R179, -R3.reuse, R128 ;  /* 0x80000003b3807223 */ /* 0x080fe20000010080 */
[----:B------:R-:W-:Y:S01]  /*e1f0*/  I2FP.F32.S32 R136, R136 ;  /* 0x0000008800887245 */ /* 0x000fe20000201400 */
[C---:B------:R-:W-:Y:S01]  /*e200*/  VIADD R179, R134.reuse, 0xffffff90 ;  /* 0xffffff9086b37836 */ /* 0x040fe20000000000 */
[----:B------:R-:W-:Y:S01]  /*e210*/  FMNMX3.FTZ R135, R135, R64, R65, !PT ;  /* 0x0000004087877276 */ /* 0x000fe20007810041 */
[C---:B------:R-:W-:Y:S02]  /*e220*/  VIADD R174, R134.reuse, 0xffffff8f ;  /* 0xffffff8f86ae7836 */ /* 0x040fe40000000000 */
[-C--:B------:R-:W-:Y:S01]  /*e230*/  FFMA.FTZ R71, R185, -R3.reuse, R71 ;  /* 0x80000003b9477223 */ /* 0x080fe20000010047 */
[----:B------:R-:W-:Y:S01]  /*e240*/  VIADD R178, R134, 0xffffff87 ;  /* 0xffffff8786b27836 */ /* 0x000fe20000000000 */
        /* <DEDUP_REMOVED lines=17> */
[----:B------:R-:W-:Y:S01]  /*e360*/  FFMA.FTZ R104, R175, -R3, R104 ;  /* 0x80000003af687223 */ /* 0x000fe20000010068 */
[----:B------:R-:W-:Y:S01]  /*e370*/  FMNMX3.FTZ R174, R135, R96, R97, !PT ;  /* 0x0000006087ae7276 */ /* 0x000fe20007810061 */
[----:B------:R-:W-:Y:S01]  /*e380*/  IMAD.WIDE.U32 R134, R198, -0x2daee0ad, RZ ;  /* 0xd2511f53c6867825 */ /* 0x000fe200078e00ff */
[----:B------:R-:W-:Y:S02]  /*e390*/  IABS R181, R179 ;  /* 0x000000b300b57213 */ /* 0x000fe40000000000 */
[----:B------:R-:W-:Y:S01]  /*e3a0*/  FMNMX3.FTZ R179, R137, R86, R87, !PT ;  /* 0x0000005689b37276 */ /* 0x000fe20007810057 */
[----:B------:R-:W-:Y:S01]  /*e3b0*/  IMAD.MOV.U32 R198, RZ, RZ, R134 ;  /* 0x000000ffffc67224 */ /* 0x000fe200078e0086 */
[----:B------:R-:W-:Y:S01]  /*e3c0*/  IABS R187, R178 ;  /* 0x000000b200bb7213 */ /* 0x000fe20000000000 */
[----:B------:R-:W-:Y:S01]  /*e3d0*/  FFMA.FTZ R120, R2, -R3, R120 ;  /* 0x8000000302787223 */ /* 0x000fe20000010078 */
[----:B------:R-:W-:Y:S01]  /*e3e0*/  I2FP.F32.S32 R181, R181 ;  /* 0x000000b500b57245 */ /* 0x000fe20000201400 */
[-C--:B------:R-:W-:Y:S01]  /*e3f0*/  FFMA.FTZ R121, R0, -R3.reuse, R121 ;  /* 0x8000000300797223 */ /* 0x080fe20000010079 */
[----:B------:R-:W-:Y:S01]  /*e400*/  I2FP.F32.S32 R186, R186 ;  /* 0x000000ba00ba7245 */ /* 0x000fe20000201400 */
[-C--:B------:R-:W-:Y:S01]  /*e410*/  FFMA.FTZ R105, R183, -R3.reuse, R105 ;  /* 0x80000003b7697223 */ /* 0x080fe20000010069 */
[----:B------:R-:W-:Y:S01]  /*e420*/  LOP3.LUT R178, R190, R200, R135, 0x96, !PT ;  /* 0x000000c8beb27212 */ /* 0x000fe200078e9687 */
[-C--:B------:R-:W-:Y:S01]  /*e430*/  FFMA.FTZ R116, R181, -R3.reuse, R116 ;  /* 0x80000003b5747223 */ /* 0x080fe20000010074 */
[----:B------:R-:W-:Y:S01]  /*e440*/  FMNMX3.FTZ R135, R179, R98, R99, !PT ;  /* 0x00000062b3877276 */ /* 0x000fe20007810063 */
[-C--:B------:R-:W-:Y:S01]  /*e450*/  FFMA.FTZ R130, R181, -R3.reuse, R130 ;  /* 0x80000003b5827223 */ /* 0x080fe20000010082 */
[----:B------:R-:W-:Y:S01]  /*e460*/  FMNMX3.FTZ R174, R174, R100, R101, !PT ;  /* 0x00000064aeae7276 */ /* 0x000fe20007810065 */
[C---:B------:R-:W-:Y:S01]  /*e470*/  FFMA.FTZ R117, R186.reuse, -R3, R117 ;  /* 0x80000003ba757223 */ /* 0x040fe20000010075 */
[----:B------:R-:W-:Y:S01]  /*e480*/  I2FP.F32.S32 R187, R187 ;  /* 0x000000bb00bb7245 */ /* 0x000fe20000201400 */
[-C--:B------:R-:W-:Y:S01]  /*e490*/  FFMA.FTZ R131, R186, -R3.reuse, R131 ;  /* 0x80000003ba837223 */ /* 0x080fe20000010083 */
[----:B------:R-:W-:Y:S01]  /*e4a0*/  FMNMX3.FTZ R136, R135, R102, R103, !PT ;  /* 0x0000006687887276 */ /* 0x000fe20007810067 */
[-C--:B------:R-:W-:Y:S01]  /*e4b0*/  FFMA.FTZ R108, R172, -R3.reuse, R108 ;  /* 0x80000003ac6c7223 */ /* 0x080fe2000001006c */
[----:B------:R-:W-:Y:S01]  /*e4c0*/  FMNMX3.FTZ R137, R174, R112, R113, !PT ;  /* 0x00000070ae897276 */ /* 0x000fe20007810071 */
[-C--:B------:R-:W-:Y:S01]  /*e4d0*/  FFMA.FTZ R129, R187, -R3.reuse, R129 ;  /* 0x80000003bb817223 */ /* 0x080fe20000010081 */
[----:B------:R-:W-:Y:S01]  /*e4e0*/  FMNMX3.FTZ R136, R136, R114, R115, !PT ;  /* 0x0000007288887276 */ /* 0x000fe20007810073 */
[----:B------:R-:W-:Y:S01]  /*e4f0*/  FFMA.FTZ R109, R173, -R3, R109 ;  /* 0x80000003ad6d7223 */ /* 0x000fe2000001006d */
[----:B------:R-:W-:Y:S02]  /*e500*/  FMNMX3.FTZ R137, R137, R116, R117, !PT ;  /* 0x0000007489897276 */ /* 0x000fe40007810075 */
[----:B------:R-:W-:Y:S02]  /*e510*/  FMNMX3.FTZ R136, R136, R118, R119, !PT ;  /* 0x0000007688887276 */ /* 0x000fe40007810077 */
[----:B------:R-:W-:Y:S02]  /*e520*/  FMNMX3.FTZ R137, R137, R128, R129, !PT ;  /* 0x0000008089897276 */ /* 0x000fe40007810081 */
[----:B------:R-:W-:Y:S02]  /*e530*/  FMNMX3.FTZ R136, R136, R130, R131, !PT ;  /* 0x0000008288887276 */ /* 0x000fe40007810083 */
[C---:B------:R-:W-:Y:S01]  /*e540*/  PRMT R187, R134.reuse, 0x7773, RZ ;  /* 0x0000777386bb7816 */ /* 0x040fe200000000ff */
[----:B------:R-:W1:Y:S01]  /*e550*/  SHFL.BFLY PT, R179, R137, 0x2, 0x1f ;  /* 0x0c401f0089b37f89 */ /* 0x000e6200000e0000 */
[C---:B------:R-:W-:Y:S02]  /*e560*/  PRMT R203, R134.reuse, 0x7771, RZ ;  /* 0x0000777186cb7816 */ /* 0x040fe400000000ff */
[----:B------:R-:W-:Y:S05]  /*e570*/  PRMT R199, R134, 0x7772, RZ ;  /* 0x0000777286c77816 */ /* 0x000fea00000000ff */
[----:B------:R-:W4:Y:S01]  /*e580*/  SHFL.BFLY PT, R174, R136, 0x2, 0x1f ;  /* 0x0c401f0088ae7f89 */ /* 0x000f2200000e0000 */
[----:B------:R-:W-:Y:S02]  /*e590*/  IADD3 R134, PT, PT, R202, 0x1, RZ ;  /* 0x00000001ca867810 */ /* 0x000fe40007ffe0ff */
[----:B------:R-:W-:Y:S02]  /*e5a0*/  FMNMX3.FTZ R135, R138, R8, R9, !PT ;  /* 0x000000088a877276 */ /* 0x000fe40007810009 */
[----:B------:R-:W-:Y:S02]  /*e5b0*/  LOP3.LUT R134, R235, R221, R134, 0x96, !PT ;  /* 0x000000ddeb867212 */ /* 0x000fe400078e9686 */
[----:B------:R-:W-:Y:S02]  /*e5c0*/  FMNMX3.FTZ R135, R135, R12, R13, !PT ;  /* 0x0000000c87877276 */ /* 0x000fe4000781000d */
[----:B------:R-:W-:Y:S01]  /*e5d0*/  LOP3.LUT R172, R188, 0xffff, RZ, 0xc0, !PT ;  /* 0x0000ffffbcac7812 */ /* 0x000fe200078ec0ff */
[----:B------:R-:W-:Y:S01]  /*e5e0*/  IMAD.WIDE.U32 R176, R134, -0x326172a9, RZ ;  /* 0xcd9e8d5786b07825 */ /* 0x000fe200078e00ff */
[----:B------:R-:W-:Y:S02]  /*e5f0*/  FMNMX3.FTZ R134, R139, R10, R11, !PT ;  /* 0x0000000a8b867276 */ /* 0x000fe4000781000b */
[----:B------:R-:W-:Y:S02]  /*e600*/  FMNMX3.FTZ R135, R135, R24, R25, !PT ;  /* 0x0000001887877276 */ /* 0x000fe40007810019 */
[----:B------:R-:W-:Y:S02]  /*e610*/  FMNMX3.FTZ R134, R134, R14, R15, !PT ;  /* 0x0000000e86867276 */ /* 0x000fe4000781000f */
[----:B------:R-:W-:Y:S02]  /*e620*/  FMNMX3.FTZ R135, R135, R28, R29, !PT ;  /* 0x0000001c87877276 */ /* 0x000fe4000781001d */
[----:B------:R-:W-:Y:S02]  /*e630*/  FMNMX3.FTZ R134, R134, R26, R27, !PT ;  /* 0x0000001a86867276 */ /* 0x000fe4000781001b */
[----:B-1----:R-:W-:Y:S02]  /*e640*/  FMNMX.FTZ R137, R137, R179, !PT ;  /* 0x000000b389897209 */ /* 0x002fe40007810000 */
[----:B------:R-:W-:Y:S02]  /*e650*/  FMNMX3.FTZ R134, R134, R30, R31, !PT ;  /* 0x0000001e86867276 */ /* 0x000fe4000781001f */
[----:B----4-:R-:W-:Y:S02]  /*e660*/  FMNMX.FTZ R136, R136, R174, !PT ;  /* 0x000000ae88887209 */ /* 0x010fe40007810000 */
[----:B------:R-:W-:Y:S01]  /*e670*/  FMNMX3.FTZ R134, R134, R42, R43, !PT ;  /* 0x0000002a86867276 */ /* 0x000fe2000781002b */
[----:B------:R-:W1:Y:S01]  /*e680*/  SHFL.BFLY PT, R174, R137, 0x1, 0x1f ;  /* 0x0c201f0089ae7f89 */ /* 0x000e6200000e0000 */
[----:B------:R-:W-:Y:S02]  /*e690*/  FMNMX3.FTZ R135, R135, R40, R41, !PT ;  /* 0x0000002887877276 */ /* 0x000fe40007810029 */
[----:B------:R-:W-:Y:S05]  /*e6a0*/  FMNMX3.FTZ R134, R134, R46, R47, !PT ;  /* 0x0000002e86867276 */ /* 0x000fea000781002f */
[----:B------:R-:W4:Y:S01]  /*e6b0*/  SHFL.BFLY PT, R175, R136, 0x1, 0x1f ;  /* 0x0c201f0088af7f89 */ /* 0x000f2200000e0000 */
        /* <DEDUP_REMOVED lines=10> */
[----:B-1----:R-:W-:Y:S02]  /*e760*/  FMNMX.FTZ R137, R137, R174, !PT ;  /* 0x000000ae89897209 */ /* 0x002fe40007810000 */
[----:B------:R-:W-:Y:S02]  /*e770*/  FMNMX3.FTZ R134, R0, R94, R95, !PT ;  /* 0x0000005e00867276 */ /* 0x000fe4000781005f */
[----:B----4-:R-:W-:Y:S01]  /*e780*/  FMNMX.FTZ R136, R136, R175, !PT ;  /* 0x000000af88887209 */ /* 0x010fe20007810000 */
[----:B------:R-:W-:Y:S01]  /*e790*/  FADD.FTZ R0, -R137, R132 ;  /* 0x0000008489007221 */ /* 0x000fe20000010100 */
[----:B------:R-:W-:Y:S02]  /*e7a0*/  FMNMX3.FTZ R135, R135, R88, R89, !PT ;  /* 0x0000005887877276 */ /* 0x000fe40007810059 */
[----:B------:R-:W-:Y:S01]  /*e7b0*/  FMNMX3.FTZ R132, R134, R106, R107, !PT ;  /* 0x0000006a86847276 */ /* 0x000fe2000781006b */
[----:B------:R-:W-:Y:S01]  /*e7c0*/  FMUL.FTZ R2, R0, UR4 ;  /* 0x0000000400027c20 */ /* 0x000fe20008410000 */
[----:B------:R-:W-:Y:S01]  /*e7d0*/  FMNMX3.FTZ R135, R135, R92, R93, !PT ;  /* 0x0000005c87877276 */ /* 0x000fe2000781005d */
[----:B------:R-:W-:Y:S01]  /*e7e0*/  FADD.FTZ R0, -R136, R133 ;  /* 0x0000008588007221 */ /* 0x000fe20000010100 */
[----:B------:R-:W-:Y:S01]  /*e7f0*/  SHF.R.U32.HI R134, RZ, 0x8, R172 ;  /* 0x00000008ff867819 */ /* 0x000fe200000116ac */
[----:B------:R1:W4:Y:S01]  /*e800*/  MUFU.EX2 R133, R2 ;  /* 0x0000000200857308 */ /* 0x0003220000000800 */
[----:B------:R-:W-:Y:S01]  /*e810*/  FMNMX3.FTZ R135, R135, R104, R105, !PT ;  /* 0x0000006887877276 */ /* 0x000fe20007810069 */
[C---:B------:R-:W-:Y:S01]  /*e820*/  FMUL.FTZ R172, R137.reuse, UR4 ;  /* 0x0000000489ac7c20 */ /* 0x040fe20008410000 */
[----:B------:R-:W-:Y:S02]  /*e830*/  FSETP.NEU.FTZ.AND P1, PT, R137, -INF , PT ;  /* 0xff8000008900780b */ /* 0x000fe40003f3d000 */
[----:B------:R-:W-:Y:S02]  /*e840*/  FMNMX3.FTZ R135, R135, R108, R109, !PT ;  /* 0x0000006c87877276 */ /* 0x000fe4000781006d */
[C---:B------:R-:W-:Y:S02]  /*e850*/  LOP3.LUT R197, R176.reuse, R231, RZ, 0x3c, !PT ;  /* 0x000000e7b0c57212 */ /* 0x040fe400078e3cff */
[----:B------:R-:W-:Y:S02]  /*e860*/  FMNMX3.FTZ R135, R135, R120, R121, !PT ;  /* 0x0000007887877276 */ /* 0x000fe40007810079 */
[----:B------:R-:W-:Y:S02]  /*e870*/  LOP3.LUT R182, R176, R226, RZ, 0x3c, !PT ;  /* 0x000000e2b0b67212 */ /* 0x000fe400078e3cff */
[----:B------:R-:W-:Y:S02]  /*e880*/  FMNMX3.FTZ R135, R135, R124, R125, !PT ;  /* 0x0000007c87877276 */ /* 0x000fe4000781007d */
[----:B------:R-:W-:Y:S01]  /*e890*/  FSEL R172, R172, RZ, P1 ;  /* 0x000000ffacac7208 */ /* 0x000fe20000800000 */
[----:B------:R-:W-:Y:S01]  /*e8a0*/  IMAD.WIDE.U32 R182, R182, -0x2daee0ad, RZ ;  /* 0xd2511f53b6b67825 */ /* 0x000fe200078e00ff */
[----:B-1----:R-:W-:Y:S01]  /*e8b0*/  FMNMX3.FTZ R2, R132, R110, R111, !PT ;  /* 0x0000006e84027276 */ /* 0x002fe2000781006f */
[----:B------:R-:W1:Y:S01]  /*e8c0*/  SHFL.BFLY PT, R176, R135, 0x2, 0x1f ;  /* 0x0c401f0087b07f89 */ /* 0x000e6200000e0000 */
[C---:B------:R-:W-:Y:S01]  /*e8d0*/  LOP3.LUT R180, R177.reuse, R229, RZ, 0x3c, !PT ;  /* 0x000000e5b1b47212 */ /* 0x040fe200078e3cff */
[----:B------:R-:W-:Y:S01]  /*e8e0*/  FMUL.FTZ R132, R0, UR4 ;  /* 0x0000000400847c20 */ /* 0x000fe20008410000 */
[----:B------:R-:W-:Y:S01]  /*e8f0*/  FMNMX3.FTZ R0, R2, R122, R123, !PT ;  /* 0x0000007a02007276 */ /* 0x000fe2000781007b */
[--C-:B------:R-:W-:Y:S01]  /*e900*/  FFMA.FTZ R4, R4, UR4, -R172.reuse ;  /* 0x0000000404047c23 */ /* 0x100fe200080108ac */
[----:B------:R-:W-:Y:S01]  /*e910*/  LOP3.LUT R196, R177, R224, RZ, 0x3c, !PT ;  /* 0x000000e0b1c47212 */ /* 0x000fe200078e3cff */
[--C-:B------:R-:W-:Y:S01]  /*e920*/  FFMA.FTZ R17, R17, UR4, -R172.reuse ;  /* 0x0000000411117c23 */ /* 0x100fe200080108ac */
[----:B------:R-:W-:Y:S01]  /*e930*/  FMNMX3.FTZ R0, R0, R126, R127, !PT ;  /* 0x0000007e00007276 */ /* 0x000fe2000781007f */
[----:B------:R2:W-:Y:S01]  /*e940*/  MUFU.EX2 R179, R4 ;  /* 0x0000000400b37308 */ /* 0x0005e20000000800 */
[----:B------:R-:W-:Y:S01]  /*e950*/  LOP3.LUT R177, R204, 0xff, RZ, 0xc0, !PT ;  /* 0x000000ffccb17812 */ /* 0x000fe200078ec0ff */
[----:B------:R-:W-:Y:S01]  /*e960*/  IMAD.WIDE.U32 R180, R180, -0x2daee0ad, RZ ;  /* 0xd2511f53b4b47825 */ /* 0x000fe200078e00ff */
[C---:B------:R-:W-:Y:S01]  /*e970*/  PRMT R173, R188.reuse, 0x7632, R173 ;  /* 0x00007632bcad7816 */ /* 0x040fe200000000ad */
[----:B------:R-:W3:Y:S01]  /*e980*/  SHFL.BFLY PT, R2, R0, 0x2, 0x1f ;  /* 0x0c401f0000027f89 */ /* 0x000ee200000e0000 */
[----:B------:R-:W-:Y:S01]  /*e990*/  LOP3.LUT R174, R188, 0xff, RZ, 0xc0, !PT ;  /* 0x000000ffbcae7812 */ /* 0x000fe200078ec0ff */
[--C-:B------:R-:W-:Y:S01]  /*e9a0*/  FFMA.FTZ R20, R20, UR4, -R172.reuse ;  /* 0x0000000414147c23 */ /* 0x100fe200080108ac */
[----:B------:R-:W-:Y:S03]  /*e9b0*/  FSETP.NEU.FTZ.AND P1, PT, R136, -INF , PT ;  /* 0xff8000008800780b */ /* 0x000fe60003f3d000 */
[----:B------:R4:W-:Y:S01]  /*e9c0*/  MUFU.EX2 R209, R17 ;  /* 0x0000001100d17308 */ /* 0x0009e20000000800 */
[----:B------:R-:W-:Y:S01]  /*e9d0*/  PRMT R186, R177, 0x5410, R205 ;  /* 0x00005410b1ba7816 */ /* 0x000fe200000000cd */
[----:B------:R-:W-:Y:S01]  /*e9e0*/  FFMA.FTZ R33, R33, UR4, -R172 ;  /* 0x0000000421217c23 */ /* 0x000fe200080108ac */
[----:B------:R-:W-:Y:S01]  /*e9f0*/  SHF.R.U32.HI R175, RZ, 0x18, R188 ;  /* 0x00000018ffaf7819 */ /* 0x000fe200000116bc */
[--C-:B------:R-:W-:Y:S01]  /*ea00*/  FFMA.FTZ R80, R80, UR4, -R172.reuse ;  /* 0x0000000450507c23 */ /* 0x100fe200080108ac */
[----:B------:R-:W-:Y:S01]  /*ea10*/  LOP3.LUT R173, R173, 0xff, RZ, 0xc0, !PT ;  /* 0x000000ffadad7812 */ /* 0x000fe200078ec0ff */
[----:B------:R-:W-:Y:S01]  /*ea20*/  FFMA.FTZ R21, R21, UR4, -R172 ;  /* 0x0000000415157c23 */ /* 0x000fe200080108ac */
[----:B------:R-:W-:Y:S03]  /*ea30*/  PRMT R205, R174, 0x5410, R134 ;  /* 0x00005410aecd7816 */ /* 0x000fe60000000086 */
[----:B------:R4:W-:Y:S01]  /*ea40*/  MUFU.EX2 R250, R33 ;  /* 0x0000002100fa7308 */ /* 0x0009e20000000800 */
[----:B-1----:R-:W-:Y:S01]  /*ea50*/  FMNMX.FTZ R135, R135, R176, !PT ;  /* 0x000000b087877209 */ /* 0x002fe20007810000 */
[----:B--2---:R-:W-:Y:S01]  /*ea60*/  FMUL.FTZ R4, R136, UR4 ;  /* 0x0000000488047c20 */ /* 0x004fe20008410000 */
[----:B------:R-:W-:Y:S01]  /*ea70*/  LOP3.LUT R176, R214, R194, R181, 0x96, !PT ;  /* 0x000000c2d6b07212 */ /* 0x000fe200078e96b5 */
[--C-:B------:R-:W-:Y:S01]  /*ea80*/  FFMA.FTZ R5, R5, UR4, -R172.reuse ;  /* 0x0000000405057c23 */ /* 0x100fe200080108ac */
[----:B------:R-:W-:Y:S01]  /*ea90*/  LOP3.LUT R134, R189, 0xffff, RZ, 0xc0, !PT ;  /* 0x0000ffffbd867812 */ /* 0x000fe200078ec0ff */
[--C-:B------:R-:W-:Y:S01]  /*eaa0*/  FFMA.FTZ R96, R96, UR4, -R172.reuse ;  /* 0x0000000460607c23 */ /* 0x100fe200080108ac */
[----:B------:R-:W-:Y:S01]  /*eab0*/  FSEL R4, R4, RZ, P1 ;  /* 0x000000ff04047208 */ /* 0x000fe20000800000 */
[----:B------:R-:W-:Y:S01]  /*eac0*/  IMAD.WIDE.U32 R176, R176, -0x326172a9, RZ ;  /* 0xcd9e8d57b0b07825 */ /* 0x000fe200078e00ff */
[----:B------:R-:W-:Y:S01]  /*ead0*/  PRMT R204, R173, 0x5410, R175 ;  /* 0x00005410adcc7816 */ /* 0x000fe200000000af */
[----:B------:R1:W-:Y:S01]  /*eae0*/  MUFU.EX2 R240, R21 ;  /* 0x0000001500f07308 */ /* 0x0003e20000000800 */
[----:B------:R-:W-:Y:S01]  /*eaf0*/  LOP3.LUT R175, R189, 0xff, RZ, 0xc0, !PT ;  /* 0x000000ffbdaf7812 */ /* 0x000fe200078ec0ff */
[----:B------:R-:W-:Y:S01]  /*eb00*/  FFMA.FTZ R16, R16, UR4, -R172 ;  /* 0x0000000410107c23 */ /* 0x000fe200080108ac */
[----:B------:R-:W-:Y:S01]  /*eb10*/  SHF.R.U32.HI R134, RZ, 0x8, R134 ;  /* 0x00000008ff867819 */ /* 0x000fe20000011686 */
[--C-:B------:R-:W-:Y:S01]  /*eb20*/  FFMA.FTZ R6, R6, UR4, -R4.reuse ;  /* 0x0000000406067c23 */ /* 0x100fe20008010804 */
[----:B---3--:R-:W-:Y:S01]  /*eb30*/  FMNMX.FTZ R0, R0, R2, !PT ;  /* 0x0000000200007209 */ /* 0x008fe20007810000 */
[----:B------:R-:W-:Y:S01]  /*eb40*/  FFMA.FTZ R18, R18, UR4, -R4 ;  /* 0x0000000412127c23 */ /* 0x000fe20008010804 */
[----:B------:R-:W-:Y:S03]  /*eb50*/  LOP3.LUT R2, R210, R216, R177, 0x96, !PT ;  /* 0x000000d8d2027212 */ /* 0x000fe600078e96b1 */
[----:B------:R2:W-:Y:S01]  /*eb60*/  MUFU.EX2 R225, R16 ;  /* 0x0000001000e17308 */ /* 0x0005e20000000800 */
[----:B------:R-:W-:Y:S01]  /*eb70*/  PRMT R201, R175, 0x5410, R134 ;  /* 0x00005410afc97816 */ /* 0x000fe20000000086 */
[----:B----4-:R-:W3:Y:S01]  /*eb80*/  SHFL.BFLY PT, R17, R135, 0x1, 0x1f ;  /* 0x0c201f0087117f89 */ /* 0x010ee200000e0000 */
[----:B------:R-:W-:Y:S01]  /*eb90*/  PRMT R173, R189, 0x7632, R173 ;  /* 0x00007632bdad7816 */ /* 0x000fe200000000ad */
[----:B------:R-:W-:Y:S01]  /*eba0*/  IMAD.WIDE.U32 R184, R2, -0x2daee0ad, RZ ;  /* 0xd2511f5302b87825 */ /* 0x000fe200078e00ff */
[----:B------:R-:W-:Y:S05]  /*ebb0*/  SHF.R.U32.HI R174, RZ, 0x18, R189 ;  /* 0x00000018ffae7819 */ /* 0x000fea00000116bd */
[----:B------:R-:W4:Y:S01]  /*ebc0*/  SHFL.BFLY PT, R2, R0, 0x1, 0x1f ;  /* 0x0c201f0000027f89 */ /* 0x000f2200000e0000 */
[----:B------:R-:W-:Y:S01]  /*ebd0*/  LOP3.LUT R173, R173, 0xff, RZ, 0xc0, !PT ;  /* 0x000000ffadad7812 */ /* 0x000fe200078ec0ff */
[----:B------:R3:W-:Y:S01]  /*ebe0*/  MUFU.EX2 R175, R6 ;  /* 0x0000000600af7308 */ /* 0x0007e20000000800 */
[----:B------:R-:W-:Y:S01]  /*ebf0*/  PRMT R199, R199, 0x5410, R187 ;  /* 0x00005410c7c77816 */ /* 0x000fe200000000bb */
[----:B------:R-:W-:Y:S01]  /*ec00*/  FFMA.FTZ R19, R19, UR4, -R4 ;  /* 0x0000000413137c23 */ /* 0x000fe20008010804 */
[----:B------:R-:W-:Y:S01]  /*ec10*/  PRMT R200, R173, 0x5410, R174 ;  /* 0x00005410adc87816 */ /* 0x000fe200000000ae */
[C---:B------:R-:W-:Y:S01]  /*ec20*/  FMUL.FTZ R33, R133.reuse, R141 ;  /* 0x0000008d85217220 */ /* 0x040fe20000410000 */
[----:B-1----:R-:W-:Y:S01]  /*ec30*/  FMUL.FTZ R21, R133, R145 ;  /* 0x0000009185157220 */ /* 0x002fe20000410000 */
[--C-:B------:R-:W-:Y:S01]  /*ec40*/  FFMA.FTZ R7, R7, UR4, -R4.reuse ;  /* 0x0000000407077c23 */ /* 0x100fe20008010804 */
[--C-:B------:R-:W-:Y:S03]  /*ec50*/  FFMA.FTZ R22, R22, UR4, -R4.reuse ;  /* 0x0000000416167c23 */ /* 0x100fe60008010804 */
[----:B------:R1:W-:Y:S01]  /*ec60*/  MUFU.EX2 R251, R18 ;  /* 0x0000001200fb7308 */ /* 0x0003e20000000800 */
[----:B--2---:R-:W-:Y:S01]  /*ec70*/  LOP3.LUT R16, R195, R180, R183, 0x96, !PT ;  /* 0x000000b4c3107212 */ /* 0x004fe200078e96b7 */
[----:B------:R-:W-:Y:S01]  /*ec80*/  FFMA.FTZ R34, R34, UR4, -R4 ;  /* 0x0000000422227c23 */ /* 0x000fe20008010804 */
[----:B------:R-:W-:Y:S01]  /*ec90*/  PRMT R183, R207, 0x5410, R222 ;  /* 0x00005410cfb77816 */ /* 0x000fe200000000de */
[--C-:B------:R-:W-:Y:S01]  /*eca0*/  FFMA.FTZ R35, R35, UR4, -R4.reuse ;  /* 0x0000000423237c23 */ /* 0x100fe20008010804 */
[--C-:B------:R-:W-:Y:S01]  /*ecb0*/  FFMA.FTZ R23, R23, UR4, -R4.reuse ;  /* 0x0000000417177c23 */ /* 0x100fe20008010804 */
[----:B------:R-:W-:Y:S01]  /*ecc0*/  FFMA.FTZ R103, R103, UR4, -R4 ;  /* 0x0000000467677c23 */ /* 0x000fe20008010804 */
[----:B------:R-:W-:Y:S01]  /*ecd0*/  IMAD.WIDE.U32 R180, R16, -0x326172a9, RZ ;  /* 0xcd9e8d5710b47825 */ /* 0x000fe200078e00ff */
[----:B------:R-:W-:Y:S02]  /*ece0*/  LOP3.LUT R16, R193, R182, R185, 0x96, !PT ;  /* 0x000000b6c1107212 */ /* 0x000fe400078e96b9 */
[----:B------:R2:W-:Y:S01]  /*ecf0*/  MUFU.EX2 R239, R5 ;  /* 0x0000000500ef7308 */ /* 0x0005e20000000800 */
[----:B---3--:R-:W-:Y:S01]  /*ed00*/  LOP3.LUT R6, R206, 0xff, RZ, 0xc0, !PT ;  /* 0x000000ffce067812 */ /* 0x008fe200078ec0ff */
[--C-:B------:R-:W-:Y:S01]  /*ed10*/  FFMA.FTZ R207, R97, UR4, -R172.reuse ;  /* 0x0000000461cf7c23 */ /* 0x100fe200080108ac */
[----:B------:R-:W-:Y:S01]  /*ed20*/  LOP3.LUT R174, R219, R176, R181, 0x96, !PT ;  /* 0x000000b0dbae7212 */ /* 0x000fe200078e96b5 */
[--C-:B------:R-:W-:Y:S01]  /*ed30*/  FFMA.FTZ R181, R65, UR4, -R172.reuse ;  /* 0x0000000441b57c23 */ /* 0x100fe200080108ac */
[----:B------:R-:W-:Y:S01]  /*ed40*/  PRMT R182, R6, 0x5410, R223 ;  /* 0x0000541006b67816 */ /* 0x000fe200000000df */
[----:B------:R-:W-:Y:S01]  /*ed50*/  IMAD.MOV.U32 R223, RZ, RZ, R235 ;  /* 0x000000ffffdf7224 */ /* 0x000fe200078e00eb */
[----:B------:R-:W-:Y:S03]  /*ed60*/  FMNMX.FTZ R135, R135, R17, !PT ;  /* 0x0000001187877209 */ /* 0x000fe60007810000 */
[----:B------:R3:W-:Y:S01]  /*ed70*/  MUFU.EX2 R252, R19 ;  /* 0x0000001300fc7308 */ /* 0x0007e20000000800 */
[----:B-1----:R-:W-:Y:S01]  /*ed80*/  LOP3.LUT R18, R198, 0xff, RZ, 0xc0, !PT ;  /* 0x000000ffc6127812 */ /* 0x002fe200078ec0ff */
[----:B------:R-:W-:Y:S01]  /*ed90*/  FFMA.FTZ R65, R68, UR4, -R172 ;  /* 0x0000000444417c23 */ /* 0x000fe200080108ac */
[----:B------:R-:W-:Y:S01]  /*eda0*/  LOP3.LUT R6, R178, 0xffff, RZ, 0xc0, !PT ;  /* 0x0000ffffb2067812 */ /* 0x000fe200078ec0ff */
[----:B------:R-:W-:Y:S01]  /*edb0*/  IMAD.WIDE.U32 R176, R16, -0x326172a9, RZ ;  /* 0xcd9e8d5710b07825 */ /* 0x000fe200078e00ff */
[----:B------:R-:W-:Y:S02]  /*edc0*/  PRMT R16, R178, 0x7632, R16 ;  /* 0x00007632b2107816 */ /* 0x000fe40000000010 */
[----:B------:R-:W-:Y:S03]  /*edd0*/  PRMT R189, R18, 0x5410, R203 ;  /* 0x0000541012bd7816 */ /* 0x000fe600000000cb */
[----:B------:R1:W1:Y:S01]  /*ede0*/  MUFU.EX2 R241, R7 ;  /* 0x0000000700f17308 */ /* 0x0002620000000800 */
[----:B------:R-:W-:Y:S01]  /*edf0*/  LOP3.LUT R18, R178, 0xff, RZ, 0xc0, !PT ;  /* 0x000000ffb2127812 */ /* 0x000fe200078ec0ff */
[C---:B------:R-:W-:Y:S01]  /*ee00*/  FMUL.FTZ R173, R135.reuse, UR4 ;  /* 0x0000000487ad7c20 */ /* 0x040fe20008410000 */
[----:B------:R-:W-:Y:S01]  /*ee10*/  SHF.R.U32.HI R6, RZ, 0x8, R6 ;  /* 0x00000008ff067819 */ /* 0x000fe20000011606 */
[----:B------:R-:W-:Y:S01]  /*ee20*/  IMAD.MOV.U32 R222, RZ, RZ, R234 ;  /* 0x000000ffffde7224 */ /* 0x000fe200078e00ea */
[----:B----4-:R-:W-:Y:S01]  /*ee30*/  FMNMX.FTZ R134, R0, R2, !PT ;  /* 0x0000000200867209 */ /* 0x010fe20007810000 */
[--C-:B------:R-:W-:Y:S01]  /*ee40*/  FFMA.FTZ R32, R32, UR4, -R172.reuse ;  /* 0x0000000420207c23 */ /* 0x100fe200080108ac */
[----:B------:R-:W-:Y:S03]  /*ee50*/  FSETP.NEU.FTZ.AND P1, PT, R135, -INF , PT ;  /* 0xff8000008700780b */ /* 0x000fe60003f3d000 */
[----:B------:R-:W-:Y:S01]  /*ee60*/  MUFU.EX2 R132, R132 ;  /* 0x0000008400847308 */ /* 0x000fe20000000800 */
[----:B--2---:R-:W-:Y:S01]  /*ee70*/  LOP3.LUT R5, R16, 0xff, RZ, 0xc0, !PT ;  /* 0x000000ff10057812 */ /* 0x004fe200078ec0ff */
[----:B------:R-:W-:Y:S01]  /*ee80*/  FFMA.FTZ R185, R37, UR4, -R172 ;  /* 0x0000000425b97c23 */ /* 0x000fe200080108ac */
[----:B------:R-:W-:Y:S01]  /*ee90*/  LOP3.LUT R16, R218, R180, R177, 0x96, !PT ;  /* 0x000000b4da107212 */ /* 0x000fe200078e96b1 */
[----:B------:R-:W-:Y:S01]  /*eea0*/  IMAD.MOV.U32 R37, RZ, RZ, R223 ;  /* 0x000000ffff257224 */ /* 0x000fe200078e00df */
[----:B------:R-:W-:Y:S01]  /*eeb0*/  PRMT R177, R18, 0x5410, R6 ;  /* 0x0000541012b17816 */ /* 0x000fe20000000006 */
[----:B---3--:R-:W-:Y:S01]  /*eec0*/  IMAD.WIDE.U32 R18, R174, -0x2daee0ad, RZ ;  /* 0xd2511f53ae127825 */ /* 0x008fe200078e00ff */
[----:B------:R-:W-:Y:S03]  /*eed0*/  FSEL R173, R173, RZ, P1 ;  /* 0x000000ffadad7208 */ /* 0x000fe60000800000 */
[----:B------:R-:W-:Y:S01]  /*eee0*/  MUFU.EX2 R185, R185 ;  /* 0x000000b900b97308 */ /* 0x000fe20000000800 */
[C---:B------:R-:W-:Y:S01]  /*eef0*/  FSETP.NEU.FTZ.AND P1, PT, R134.reuse, -INF , PT ;  /* 0xff8000008600780b */ /* 0x040fe20003f3d000 */
[----:B------:R-:W-:Y:S01]  /*ef00*/  FMUL.FTZ R174, R134, UR4 ;  /* 0x0000000486ae7c20 */ /* 0x000fe20008410000 */
[----:B------:R-:W-:Y:S01]  /*ef10*/  SHF.R.U32.HI R17, RZ, 0x18, R178 ;  /* 0x00000018ff117819 */ /* 0x000fe200000116b2 */
[--C-:B------:R-:W-:Y:S01]  /*ef20*/  FFMA.FTZ R41, R41, UR4, -R173.reuse ;  /* 0x0000000429297c23 */ /* 0x100fe200080108ad */
[----:B------:R-:W-:Y:S01]  /*ef30*/  LOP3.LUT R0, R192, 0xffff, RZ, 0xc0, !PT ;  /* 0x0000ffffc0007812 */ /* 0x000fe200078ec0ff */
[--C-:B------:R-:W-:Y:S01]  /*ef40*/  FFMA.FTZ R93, R93, UR4, -R173.reuse ;  /* 0x000000045d5d7c23 */ /* 0x100fe200080108ad */
[----:B------:R-:W-:Y:S01]  /*ef50*/  FSEL R174, R174, RZ, P1 ;  /* 0x000000ffaeae7208 */ /* 0x000fe20000800000 */
[----:B------:R-:W-:Y:S01]  /*ef60*/  FFMA.FTZ R9, R9, UR4, -R173 ;  /* 0x0000000409097c23 */ /* 0x000fe200080108ad */
[----:B------:R-:W-:Y:S01]  /*ef70*/  PRMT R180, R5, 0x5410, R17 ;  /* 0x0000541005b47816 */ /* 0x000fe20000000011 */
[----:B------:R-:W-:Y:S01]  /*ef80*/  IMAD.WIDE.U32 R16, R16, -0x2daee0ad, RZ ;  /* 0xd2511f5310107825 */ /* 0x000fe200078e00ff */
[----:B------:R-:W-:Y:S01]  /*ef90*/  LOP3.LUT R5, R192, 0xff, RZ, 0xc0, !PT ;  /* 0x000000ffc0057812 */ /* 0x000fe200078ec0ff */
[----:B------:R2:W-:Y:S01]  /*efa0*/  MUFU.EX2 R227, R9 ;  /* 0x0000000900e37308 */ /* 0x0005e20000000800 */
[----:B------:R-:W-:Y:S01]  /*efb0*/  SHF.R.U32.HI R0, RZ, 0x8, R0 ;  /* 0x00000008ff007819 */ /* 0x000fe20000011600 */
[--C-:B------:R-:W-:Y:S01]  /*efc0*/  FFMA.FTZ R10, R10, UR4, -R174.reuse ;  /* 0x000000040a0a7c23 */ /* 0x100fe200080108ae */
[----:B------:R-:W-:Y:S01]  /*efd0*/  LOP3.LUT R2, R191, R184, R19, 0x96, !PT ;  /* 0x000000b8bf027212 */ /* 0x000fe200078e9613 */
[----:B------:R-:W-:Y:S01]  /*efe0*/  FFMA.FTZ R11, R11, UR4, -R174 ;  /* 0x000000040b0b7c23 */ /* 0x000fe200080108ae */
[----:B------:R-:W-:Y:S01]  /*eff0*/  PRMT R178, R5, 0x5410, R0 ;  /* 0x0000541005b27816 */ /* 0x000fe20000000000 */
[----:B------:R-:W-:Y:S01]  /*f000*/  IMAD.MOV.U32 R19, RZ, RZ, R226 ;  /* 0x000000ffff137224 */ /* 0x000fe200078e00e2 */
[----:B------:R-:W-:Y:S03]  /*f010*/  PRMT R0, R192, 0x7632, R0 ;  /* 0x00007632c0007816 */ /* 0x000fe60000000000 */
[----:B------:R3:W-:Y:S01]  /*f020*/  MUFU.EX2 R206, R10 ;  /* 0x0000000a00ce7308 */ /* 0x0007e20000000800 */
[----:B------:R-:W-:Y:S01]  /*f030*/  SHF.R.U32.HI R5, RZ, 0x18, R192 ;  /* 0x00000018ff057819 */ /* 0x000fe200000116c0 */
[--C-:B------:R-:W-:Y:S01]  /*f040*/  FFMA.FTZ R28, R28, UR4, -R173.reuse ;  /* 0x000000041c1c7c23 */ /* 0x100fe200080108ad */
[----:B------:R-:W-:Y:S01]  /*f050*/  LOP3.LUT R0, R0, 0xff, RZ, 0xc0, !PT ;  /* 0x000000ff00007812 */ /* 0x000fe200078ec0ff */
[----:B-1----:R-:W-:Y:S04]  /*f060*/  IMAD.WIDE.U32 R6, R2, -0x326172a9, RZ ;  /* 0xcd9e8d5702067825 */ /* 0x002fe800078e00ff */
[----:B------:R-:W-:Y:S01]  /*f070*/  FFMA.FTZ R40, R40, UR4, -R173 ;  /* 0x0000000428287c23 */ /* 0x000fe200080108ad */
[----:B------:R-:W-:Y:S01]  /*f080*/  PRMT R198, R0, 0x5410, R5 ;  /* 0x0000541000c67816 */ /* 0x000fe20000000005 */
[----:B------:R1:W-:Y:S01]  /*f090*/  MUFU.EX2 R235, R11 ;  /* 0x0000000b00eb7308 */ /* 0x0003e20000000800 */
[C---:B------:R-:W-:Y:S01]  /*f0a0*/  PRMT R5, R6.reuse, 0x7773, RZ ;  /* 0x0000777306057816 */ /* 0x040fe200000000ff */
[----:B--2---:R-:W-:Y:S01]  /*f0b0*/  IMAD.MOV.U32 R9, RZ, RZ, R6 ;  /* 0x000000ffff097224 */ /* 0x004fe200078e0006 */
[----:B------:R-:W-:Y:S01]  /*f0c0*/  PRMT R0, R6, 0x7772, RZ ;  /* 0x0000777206007816 */ /* 0x000fe200000000ff */
[----:B------:R-:W-:Y:S01]  /*f0d0*/  FFMA.FTZ R14, R14, UR4, -R174 ;  /* 0x000000040e0e7c23 */ /* 0x000fe200080108ae */
[----:B------:R-:W-:Y:S01]  /*f0e0*/  LOP3.LUT R2, R217, R176, R7, 0x96, !PT ;  /* 0x000000b0d9027212 */ /* 0x000fe200078e9607 */
[----:B------:R-:W-:Y:S01]  /*f0f0*/  IMAD.MOV.U32 R7, RZ, RZ, R16 ;  /* 0x000000ffff077224 */ /* 0x000fe200078e0010 */
[----:B------:R-:W-:Y:S03]  /*f100*/  PRMT R192, R0, 0x5410, R5 ;  /* 0x0000541000c07816 */ /* 0x000fe60000000005 */
[----:B------:R2:W-:Y:S01]  /*f110*/  MUFU.EX2 R244, R14 ;  /* 0x0000000e00f47308 */ /* 0x0005e20000000800 */
[----:B---3--:R-:W-:Y:S01]  /*f120*/  PRMT R10, R6, 0x7771, RZ ;  /* 0x00007771060a7816 */ /* 0x008fe200000000ff */
[----:B------:R-:W-:Y:S01]  /*f130*/  FFMA.FTZ R176, R64, UR4, -R172 ;  /* 0x0000000440b07c23 */ /* 0x000fe200080108ac */
[----:B------:R-:W-:Y:S01]  /*f140*/  PRMT R6, R16, 0x7773, RZ ;  /* 0x0000777310067816 */ /* 0x000fe200000000ff */
[--C-:B------:R-:W-:Y:S01]  /*f150*/  FFMA.FTZ R8, R8, UR4, -R173.reuse ;  /* 0x0000000408087c23 */ /* 0x100fe200080108ad */
[----:B------:R-:W-:Y:S01]  /*f160*/  PRMT R5, R16, 0x7772, RZ ;  /* 0x0000777210057816 */ /* 0x000fe200000000ff */
[----:B------:R-:W-:Y:S01]  /*f170*/  FFMA.FTZ R25, R25, UR4, -R173 ;  /* 0x0000000419197c23 */ /* 0x000fe200080108ad */
[----:B------:R-:W-:Y:S01]  /*f180*/  LOP3.LUT R0, R190, R18, R17, 0x96, !PT ;  /* 0x00000012be007212 */ /* 0x000fe200078e9611 */
[----:B------:R-:W-:Y:S01]  /*f190*/  FMUL.FTZ R17, R133, R149 ;  /* 0x0000009585117220 */ /* 0x000fe20000410000 */
[----:B------:R-:W-:Y:S01]  /*f1a0*/  PRMT R97, R5, 0x5410, R6 ;  /* 0x0000541005617816 */ /* 0x000fe20000000006 */
[----:B-1----:R-:W-:Y:S01]  /*f1b0*/  IMAD.MOV.U32 R11, RZ, RZ, R229 ;  /* 0x000000ffff0b7224 */ /* 0x002fe200078e00e5 */
[C---:B------:R-:W-:Y:S01]  /*f1c0*/  LOP3.LUT R5, R2.reuse, 0xffff, RZ, 0xc0, !PT ;  /* 0x0000ffff02057812 */ /* 0x040fe200078ec0ff */
[----:B------:R1:W-:Y:S01]  /*f1d0*/  MUFU.EX2 R229, R22 ;  /* 0x0000001600e57308 */ /* 0x0003e20000000800 */
[----:B------:R-:W-:Y:S01]  /*f1e0*/  LOP3.LUT R6, R2, 0xff, RZ, 0xc0, !PT ;  /* 0x000000ff02067812 */ /* 0x000fe200078ec0ff */
[----:B------:R-:W-:Y:S01]  /*f1f0*/  IMAD.MOV.U32 R18, RZ, RZ, R224 ;  /* 0x000000ffff127224 */ /* 0x000fe200078e00e0 */
[----:B------:R-:W-:Y:S01]  /*f200*/  SHF.R.U32.HI R5, RZ, 0x8, R5 ;  /* 0x00000008ff057819 */ /* 0x000fe20000011605 */
[----:B------:R-:W-:Y:S01]  /*f210*/  FFMA.FTZ R12, R12, UR4, -R173 ;  /* 0x000000040c0c7c23 */ /* 0x000fe200080108ad */
[----:B--2---:R-:W-:Y:S01]  /*f220*/  FFMA.FTZ R14, R85, UR4, -R172 ;  /* 0x00000004550e7c23 */ /* 0x004fe200080108ac */
[----:B------:R-:W-:Y:S01]  /*f230*/  FFMA.FTZ R15, R15, UR4, -R174 ;  /* 0x000000040f0f7c23 */ /* 0x000fe200080108ae */
[----:B------:R-:W-:Y:S03]  /*f240*/  PRMT R64, R6, 0x5410, R5 ;  /* 0x0000541006407816 */ /* 0x000fe60000000005 */
[----:B------:R2:W-:Y:S01]  /*f250*/  MUFU.EX2 R224, R20 ;  /* 0x0000001400e07308 */ /* 0x0005e20000000800 */
[----:B------:R-:W-:Y:S01]  /*f260*/  PRMT R6, R2, 0x7632, R6 ;  /* 0x0000763202067816 */ /* 0x000fe20000000006 */
[----:B------:R-:W-:Y:S01]  /*f270*/  FFMA.FTZ R184, R36, UR4, -R172 ;  /* 0x0000000424b87c23 */ /* 0x000fe200080108ac */
[----:B------:R-:W-:Y:S01]  /*f280*/  SHF.R.U32.HI R5, RZ, 0x18, R2 ;  /* 0x00000018ff057819 */ /* 0x000fe20000011602 */
[----:B------:R-:W-:Y:S01]  /*f290*/  IMAD.MOV.U32 R223, RZ, RZ, R249 ;  /* 0x000000ffffdf7224 */ /* 0x000fe200078e00f9 */
[----:B------:R-:W-:Y:S01]  /*f2a0*/  LOP3.LUT R2, R6, 0xff, RZ, 0xc0, !PT ;  /* 0x000000ff06027812 */ /* 0x000fe200078ec0ff */
[----:B------:R-:W-:Y:S01]  /*f2b0*/  FFMA.FTZ R69, R69, UR4, -R172 ;  /* 0x0000000445457c23 */ /* 0x000fe200080108ac */
[----:B------:R-:W-:Y:S03]  /*f2c0*/  MOV R36, R222 ;  /* 0x000000de00247202 */ /* 0x000fe60000000f00 */
[----:B------:R3:W-:Y:S01]  /*f2d0*/  MUFU.EX2 R203, R8 ;  /* 0x0000000800cb7308 */ /* 0x0007e20000000800 */
[----:B-1----:R-:W-:Y:S01]  /*f2e0*/  IMAD.MOV.U32 R22, RZ, RZ, R65 ;  /* 0x000000ffff167224 */ /* 0x002fe200078e0041 */
[----:B------:R-:W-:Y:S01]  /*f2f0*/  PRMT R65, R2, 0x5410, R5 ;  /* 0x0000541002417816 */ /* 0x000fe20000000005 */
[----:B------:R-:W-:Y:S01]  /*f300*/  IMAD.MOV.U32 R6, RZ, RZ, R80 ;  /* 0x000000ffff067224 */ /* 0x000fe200078e0050 */
[----:B------:R-:W-:Y:S01]  /*f310*/  LOP3.LUT R2, R9, 0xff, RZ, 0xc0, !PT ;  /* 0x000000ff09027812 */ /* 0x000fe200078ec0ff */
[----:B------:R-:W-:Y:S01]  /*f320*/  FFMA.FTZ R80, R39, UR4, -R4 ;  /* 0x0000000427507c23 */ /* 0x000fe20008010804 */
[----:B------:R-:W-:Y:S01]  /*f330*/  LOP3.LUT R5, R0, 0xff, RZ, 0xc0, !PT ;  /* 0x000000ff00057812 */ /* 0x000fe200078ec0ff */
[----:B------:R-:W-:Y:S01]  /*f340*/  IMAD.MOV.U32 R222, RZ, RZ, R248 ;  /* 0x000000ffffde7224 */ /* 0x000fe200078e00f8 */
[----:B------:R-:W-:Y:S01]  /*f350*/  PRMT R85, R2, 0x5410, R10 ;  /* 0x0000541002557816 */ /* 0x000fe2000000000a */
[----:B--2---:R-:W-:Y:S01]  /*f360*/  FMUL.FTZ R20, R133, R144 ;  /* 0x0000009085147220 */ /* 0x004fe20000410000 */
[----:B------:R-:W-:Y:S01]  /*f370*/  LOP3.LUT R2, R0, 0xffff, RZ, 0xc0, !PT ;  /* 0x0000ffff00027812 */ /* 0x000fe200078ec0ff */
[----:B------:R-:W-:Y:S01]  /*f380*/  MUFU.EX2 R184, R184 ;  /* 0x000000b800b87308 */ /* 0x000fe20000000800 */
[----:B------:R-:W-:Y:S01]  /*f390*/  LOP3.LUT R39, R238, 0xff00ff, RZ, 0xc0, !PT ;  /* 0x00ff00ffee277812 */ /* 0x000fe200078ec0ff */
[----:B------:R-:W-:Y:S01]  /*f3a0*/  IMAD.MOV.U32 R10, RZ, RZ, R207 ;  /* 0x000000ffff0a7224 */ /* 0x000fe200078e00cf */
[----:B------:R-:W-:Y:S01]  /*f3b0*/  SHF.R.U32.HI R2, RZ, 0x8, R2 ;  /* 0x00000008ff027819 */ /* 0x000fe20000011602 */
[----:B------:R-:W-:Y:S01]  /*f3c0*/  FFMA.FTZ R207, R102, UR4, -R4 ;  /* 0x0000000466cf7c23 */ /* 0x000fe20008010804 */
[----:B------:R-:W-:Y:S01]  /*f3d0*/  FFMA.FTZ R27, R27, UR4, -R174 ;  /* 0x000000041b1b7c23 */ /* 0x000fe200080108ae */
[----:B---3--:R-:W-:Y:S01]  /*f3e0*/  PRMT R8, R16, 0x7771, RZ ;  /* 0x0000777110087816 */ /* 0x008fe200000000ff */
[----:B------:R-:W-:Y:S01]  /*f3f0*/  FMUL.FTZ R16, R133, R148 ;  /* 0x0000009485107220 */ /* 0x000fe20000410000 */
[----:B------:R-:W-:Y:S02]  /*f400*/  PRMT R68, R5, 0x5410, R2 ;  /* 0x0000541005447816 */ /* 0x000fe40000000002 */
[----:B------:R1:W-:Y:S01]  /*f410*/  MUFU.EX2 R226, R25 ;  /* 0x0000001900e27308 */ /* 0x0003e20000000800 */
[----:B------:R-:W-:Y:S01]  /*f420*/  PRMT R5, R0, 0x7632, R5 ;  /* 0x0000763200057816 */ /* 0x000fe20000000005 */
[----:B------:R-:W-:Y:S01]  /*f430*/  FFMA.FTZ R26, R26, UR4, -R174 ;  /* 0x000000041a1a7c23 */ /* 0x000fe200080108ae */
[----:B------:R-:W-:Y:S01]  /*f440*/  SHF.R.U32.HI R2, RZ, 0x18, R0 ;  /* 0x00000018ff027819 */ /* 0x000fe20000011600 */
[----:B------:R-:W-:Y:S01]  /*f450*/  FFMA.FTZ R13, R13, UR4, -R173 ;  /* 0x000000040d0d7c23 */ /* 0x000fe200080108ad */
[----:B------:R-:W-:Y:S01]  /*f460*/  LOP3.LUT R0, R5, 0xff, RZ, 0xc0, !PT ;  /* 0x000000ff05007812 */ /* 0x000fe200078ec0ff */
[----:B------:R-:W-:Y:S01]  /*f470*/  IMAD.MOV.U32 R9, RZ, RZ, R69 ;  /* 0x000000ffff097224 */ /* 0x000fe200078e0045 */
[--C-:B------:R-:W-:Y:S03]  /*f480*/  HSET2.LE.AND R39, R39, R213.reuse, PT ;  /* 0x000000d527277233 */ /* 0x100fe60003803000 */
[----:B------:R2:W-:Y:S01]  /*f490*/  MUFU.EX2 R236, R12 ;  /* 0x0000000c00ec7308 */ /* 0x0005e20000000800 */
[----:B------:R-:W-:Y:S01]  /*f4a0*/  PRMT R69, R0, 0x5410, R2 ;  /* 0x0000541000457816 */ /* 0x000fe20000000002 */
[----:B------:R-:W-:Y:S01]  /*f4b0*/  FMUL.FTZ R5, R133, R153 ;  /* 0x0000009985057220 */ /* 0x000fe20000410000 */
[----:B------:R-:W-:Y:S01]  /*f4c0*/  LOP3.LUT R0, R7, 0xff, RZ, 0xc0, !PT ;  /* 0x000000ff07007812 */ /* 0x000fe200078ec0ff */
[----:B------:R-:W-:Y:S01]  /*f4d0*/  IMAD.MOV.U32 R2, RZ, RZ, R96 ;  /* 0x000000ffff027224 */ /* 0x000fe200078e0060 */
[--C-:B------:R-:W-:Y:S01]  /*f4e0*/  HSET2.LE.AND R68, R68, R213.reuse, PT ;  /* 0x000000d544447233 */ /* 0x100fe20003803000 */
[----:B------:R-:W-:Y:S01]  /*f4f0*/  FFMA.FTZ R24, R24, UR4, -R173 ;  /* 0x0000000418187c23 */ /* 0x000fe200080108ad */
[----:B------:R-:W-:Y:S03]  /*f500*/  PRMT R96, R0, 0x5410, R8 ;  /* 0x0000541000607816 */ /* 0x000fe60000000008 */
[----:B------:R3:W4:Y:S01]  /*f510*/  MUFU.EX2 R242, R15 ;  /* 0x0000000f00f27308 */ /* 0x0007220000000800 */
[--C-:B------:R-:W-:Y:S01]  /*f520*/  HSET2.LE.AND R69, R69, R213.reuse, PT ;  /* 0x000000d545457233 */ /* 0x100fe20003803000 */
[----:B------:R-:W-:Y:S01]  /*f530*/  FFMA.FTZ R188, R53, UR4, -R172 ;  /* 0x0000000435bc7c23 */ /* 0x000fe200080108ac */
[----:B------:R-:W-:Y:S02]  /*f540*/  IMAD.MOV.U32 R0, RZ, RZ, R231 ;  /* 0x000000ffff007224 */ /* 0x000fe400078e00e7 */
[----:B-1----:R-:W-:Y:S01]  /*f550*/  FFMA.FTZ R25, R51, UR4, -R4 ;  /* 0x0000000433197c23 */ /* 0x002fe20008010804 */
[----:B------:R-:W-:Y:S01]  /*f560*/  FFMA.FTZ R53, R100, UR4, -R172 ;  /* 0x0000000464357c23 */ /* 0x000fe200080108ac */
[----:B------:R-:W-:Y:S02]  /*f570*/  IMAD.MOV.U32 R51, RZ, RZ, R245 ;  /* 0x000000ffff337224 */ /* 0x000fe400078e00f5 */
[----:B------:R-:W-:Y:S01]  /*f580*/  FFMA.FTZ R100, R83, UR4, -R4 ;  /* 0x0000000453647c23 */ /* 0x000fe20008010804 */
[----:B------:R1:W-:Y:S01]  /*f590*/  MUFU.EX2 R247, R34 ;  /* 0x0000002200f77308 */ /* 0x0003e20000000800 */
[--C-:B--2---:R-:W-:Y:S01]  /*f5a0*/  FFMA.FTZ R12, R49, UR4, -R172.reuse ;  /* 0x00000004310c7c23 */ /* 0x104fe200080108ac */
[----:B------:R-:W-:Y:S01]  /*f5b0*/  FFMA.FTZ R49, R84, UR4, -R172 ;  /* 0x0000000454317c23 */ /* 0x000fe200080108ac */
[----:B------:R-:W-:Y:S01]  /*f5c0*/  LOP3.LUT R51, R51, 0xff00ff, RZ, 0xc0, !PT ;  /* 0x00ff00ff33337812 */ /* 0x000fe200078ec0ff */
[----:B------:R-:W-:Y:S01]  /*f5d0*/  FFMA.FTZ R84, R55, UR4, -R4 ;  /* 0x0000000437547c23 */ /* 0x000fe20008010804 */
[----:B------:R-:W-:Y:S01]  /*f5e0*/  MOV R55, R0 ;  /* 0x0000000000377202 */ /* 0x000fe20000000f00 */
[----:B------:R-:W-:Y:S01]  /*f5f0*/  IMAD.MOV.U32 R102, RZ, RZ, R53 ;  /* 0x000000ffff667224 */ /* 0x000fe200078e0035 */
[----:B------:R-:W-:Y:S03]  /*f600*/  MOV R53, R37 ;  /* 0x0000002500357202 */ /* 0x000fe60000000f00 */
[----:B------:R2:W2:Y:S01]  /*f610*/  MUFU.EX2 R248, R35 ;  /* 0x0000002300f87308 */ /* 0x0004a20000000800 */
[--C-:B------:R-:W-:Y:S01]  /*f620*/  HSET2.LE.AND R37, R204, R213.reuse, PT ;  /* 0x000000d5cc257233 */ /* 0x100fe20003803000 */
[----:B---3--:R-:W-:Y:S01]  /*f630*/  FFMA.FTZ R15, R112, UR4, -R172 ;  /* 0x00000004700f7c23 */ /* 0x008fe200080108ac */
[--C-:B------:R-:W-:Y:S01]  /*f640*/  HSET2.LE.AND R51, R51, R213.reuse, PT ;  /* 0x000000d533337233 */ /* 0x100fe20003803000 */
[--C-:B------:R-:W-:Y:S01]  /*f650*/  FFMA.FTZ R112, R82, UR4, -R4.reuse ;  /* 0x0000000452707c23 */ /* 0x100fe20008010804 */
[--C-:B------:R-:W-:Y:S01]  /*f660*/  HSET2.LE.AND R0, R228, R213.reuse, PT ;  /* 0x000000d5e4007233 */ /* 0x100fe20003803000 */
[----:B------:R-:W-:Y:S01]  /*f670*/  FFMA.FTZ R82, R114, UR4, -R4 ;  /* 0x0000000472527c23 */ /* 0x000fe20008010804 */
[----:B------:R-:W-:Y:S01]  /*f680*/  IMAD.MOV.U32 R114, RZ, RZ, R2 ;  /* 0x000000ffff727224 */ /* 0x000fe200078e0002 */
[----:B------:R-:W-:Y:S02]  /*f690*/  F2FP.F16.F32.PACK_AB R2, R241, R175 ;  /* 0x000000aff102723e */ /* 0x000fe400000000ff */
[----:B------:R3:W-:Y:S01]  /*f6a0*/  MUFU.EX2 R249, R32 ;  /* 0x0000002000f97308 */ /* 0x0007e20000000800 */
[----:B-1----:R-:W-:Y:S01]  /*f6b0*/  MOV R34, R222 ;  /* 0x000000de00227202 */ /* 0x002fe20000000f00 */
[----:B------:R-:W-:Y:S01]  /*f6c0*/  IMAD.MOV.U32 R148, RZ, RZ, R55 ;  /* 0x000000ffff947224 */ /* 0x000fe200078e0037 */
[----:B------:R-:W-:Y:S01]  /*f6d0*/  LOP3.LUT R37, R2, R37, RZ, 0xc0, !PT ;  /* 0x0000002502257212 */ /* 0x000fe200078ec0ff */
[----:B------:R-:W-:Y:S01]  /*f6e0*/  FFMA.FTZ R83, R86, UR4, -R4 ;  /* 0x0000000456537c23 */ /* 0x000fe20008010804 */
[----:B------:R-:W-:Y:S01]  /*f6f0*/  LOP3.LUT R55, R199, 0xff00ff, RZ, 0xc0, !PT ;  /* 0x00ff00ffc7377812 */ /* 0x000fe200078ec0ff */
[----:B------:R-:W-:Y:S01]  /*f700*/  FFMA.FTZ R129, R129, UR4, -R172 ;  /* 0x0000000481817c23 */ /* 0x000fe200080108ac */
[----:B----4-:R-:W-:Y:S03]  /*f710*/  F2FP.F16.F32.PACK_AB R2, R242, R244 ;  /* 0x000000f4f202723e */ /* 0x010fe600000000ff */
[----:B------:R1:W-:Y:S01]  /*f720*/  MUFU.EX2 R231, R28 ;  /* 0x0000001c00e77308 */ /* 0x0003e20000000800 */
[----:B------:R-:W-:Y:S01]  /*f730*/  MOV R86, R9 ;  /* 0x0000000900567202 */ /* 0x000fe20000000f00 */
[----:B--2---:R-:W-:Y:S01]  /*f740*/  IMAD.MOV.U32 R35, RZ, RZ, R223 ;  /* 0x000000ffff237224 */ /* 0x004fe200078e00df */
[----:B------:R-:W-:Y:S01]  /*f750*/  LOP3.LUT R51, R2, R51, RZ, 0xc0, !PT ;  /* 0x0000003302337212 */ /* 0x000fe200078ec0ff */
[----:B------:R-:W-:Y:S01]  /*f760*/  FFMA.FTZ R29, R29, UR4, -R173 ;  /* 0x000000041d1d7c23 */ /* 0x000fe200080108ad */
[--C-:B------:R-:W-:Y:S01]  /*f770*/  HSET2.LE.AND R55, R55, R213.reuse, PT ;  /* 0x000000d537377233 */ /* 0x100fe20003803000 */
[----:B------:R-:W-:Y:S01]  /*f780*/  IMAD.MOV.U32 R153, RZ, RZ, R35 ;  /* 0x000000ffff997224 */ /* 0x000fe200078e0023 */
[----:B------:R-:W-:Y:S03]  /*f790*/  F2FP.F16.F32.PACK_AB R2, R248, R247 ;  /* 0x000000f7f802723e */ /* 0x000fe600000000ff */
[----:B------:R2:W-:Y:S01]  /*f7a0*/  MUFU.EX2 R234, R27 ;  /* 0x0000001b00ea7308 */ /* 0x0005e20000000800 */
[----:B---3--:R-:W-:Y:S02]  /*f7b0*/  IMAD.MOV.U32 R32, RZ, RZ, R225 ;  /* 0x000000ffff207224 */ /* 0x008fe400078e00e1 */
[----:B------:R-:W-:Y:S01]  /*f7c0*/  FMUL.FTZ R35, R132, R143 ;  /* 0x0000008f84237220 */ /* 0x000fe20000410000 */
[----:B------:R-:W-:Y:S01]  /*f7d0*/  LOP3.LUT R55, R2, R55, RZ, 0xc0, !PT ;  /* 0x0000003702377212 */ /* 0x000fe200078ec0ff */
[----:B------:R-:W-:Y:S01]  /*f7e0*/  FFMA.FTZ R2, R46, UR4, -R174 ;  /* 0x000000042e027c23 */ /* 0x000fe200080108ae */
[--C-:B------:R-:W-:Y:S01]  /*f7f0*/  HSET2.LE.AND R46, R182, R213.reuse, PT ;  /* 0x000000d5b62e7233 */ /* 0x100fe20003803000 */
[----:B------:R-:W-:Y:S02]  /*f800*/  IMAD.MOV.U32 R144, RZ, RZ, R32 ;  /* 0x000000ffff907224 */ /* 0x000fe400078e0020 */
[----:B------:R-:W-:Y:S01]  /*f810*/  FFMA.FTZ R45, R45, UR4, -R173 ;  /* 0x000000042d2d7c23 */ /* 0x000fe200080108ad */
[----:B------:R3:W-:Y:S01]  /*f820*/  MUFU.EX2 R222, R26 ;  /* 0x0000001a00de7308 */ /* 0x0007e20000000800 */
[----:B-1----:R-:W-:Y:S01]  /*f830*/  FFMA.FTZ R28, R38, UR4, -R4 ;  /* 0x00000004261c7c23 */ /* 0x002fe20008010804 */
[----:B------:R-:W-:Y:S01]  /*f840*/  FMUL.FTZ R32, R133, R140 ;  /* 0x0000008c85207220 */ /* 0x000fe20000410000 */
[----:B------:R-:W-:Y:S01]  /*f850*/  F2FP.F16.F32.PACK_AB R38, R209, R144 ;  /* 0x00000090d126723e */ /* 0x000fe200000000ff */
[--C-:B------:R-:W-:Y:S01]  /*f860*/  FFMA.FTZ R81, R81, UR4, -R172.reuse ;  /* 0x0000000451517c23 */ /* 0x100fe200080108ac */
[--C-:B------:R-:W-:Y:S01]  /*f870*/  FFMA.FTZ R116, R116, UR4, -R172.reuse ;  /* 0x0000000474747c23 */ /* 0x100fe200080108ac */
[----:B------:R-:W-:Y:S01]  /*f880*/  FFMA.FTZ R128, R128, UR4, -R172 ;  /* 0x0000000480807c23 */ /* 0x000fe200080108ac */
[----:B------:R-:W-:Y:S03]  /*f890*/  LOP3.LUT R38, R38, R0, RZ, 0xc0, !PT ;  /* 0x0000000026267212 */ /* 0x000fe600078ec0ff */
[----:B------:R1:W4:Y:S01]  /*f8a0*/  MUFU.EX2 R246, R13 ;  /* 0x0000000d00f67308 */ /* 0x0003220000000800 */
[----:B------:R-:W-:Y:S01]  /*f8b0*/  F2FP.F16.F32.PACK_AB R0, R252, R251 ;  /* 0x000000fbfc00723e */ /* 0x000fe200000000ff */
[----:B--2---:R-:W-:Y:S01]  /*f8c0*/  FFMA.FTZ R27, R67, UR4, -R4 ;  /* 0x00000004431b7c23 */ /* 0x004fe20008010804 */
[----:B------:R-:W-:Y:S02]  /*f8d0*/  IMAD.MOV.U32 R67, RZ, RZ, R233 ;  /* 0x000000ffff437224 */ /* 0x000fe400078e00e9 */
[--C-:B------:R-:W-:Y:S01]  /*f8e0*/  FFMA.FTZ R187, R52, UR4, -R172.reuse ;  /* 0x0000000434bb7c23 */ /* 0x100fe200080108ac */
[----:B------:R-:W-:Y:S01]  /*f8f0*/  LOP3.LUT R39, R0, R39, RZ, 0xc0, !PT ;  /* 0x0000002700277212 */ /* 0x000fe200078ec0ff */
[----:B------:R-:W-:Y:S01]  /*f900*/  FFMA.FTZ R48, R48, UR4, -R172 ;  /* 0x0000000430307c23 */ /* 0x000fe200080108ac */
[----:B------:R-:W-:Y:S02]  /*f910*/  F2FP.F16.F32.PACK_AB R0, R239, R179 ;  /* 0x000000b3ef00723e */ /* 0x000fe400000000ff */
[----:B------:R2:W4:Y:S01]  /*f920*/  MUFU.EX2 R230, R23 ;  /* 0x0000001700e67308 */ /* 0x0005220000000800 */
[----:B---3--:R-:W-:Y:S01]  /*f930*/  FFMA.FTZ R26, R66, UR4, -R4 ;  /* 0x00000004421a7c23 */ /* 0x008fe20008010804 */
[----:B------:R-:W-:Y:S01]  /*f940*/  MOV R66, R232 ;  /* 0x000000e800427202 */ /* 0x000fe20000000f00 */
[----:B------:R-:W-:Y:S01]  /*f950*/  FFMA.FTZ R52, R113, UR4, -R172 ;  /* 0x0000000471347c23 */ /* 0x000fe200080108ac */
[----:B------:R-:W-:Y:S02]  /*f960*/  IMAD.MOV.U32 R141, RZ, RZ, R67 ;  /* 0x000000ffff8d7224 */ /* 0x000fe400078e0043 */
[----:B------:R-:W-:Y:S01]  /*f970*/  FFMA.FTZ R113, R71, UR4, -R4 ;  /* 0x0000000447717c23 */ /* 0x000fe20008010804 */
[----:B------:R-:W-:Y:S01]  /*f980*/  MOV R71, R15 ;  /* 0x0000000f00477202 */ /* 0x000fe20000000f00 */
[----:B------:R-:W-:Y:S02]  /*f990*/  IMAD.MOV.U32 R7, RZ, RZ, R116 ;  /* 0x000000ffff077224 */ /* 0x000fe400078e0074 */
[----:B------:R3:W4:Y:S01]  /*f9a0*/  MUFU.EX2 R223, R24 ;  /* 0x0000001800df7308 */ /* 0x0007220000000800 */
[----:B------:R-:W-:Y:S01]  /*f9b0*/  FFMA.FTZ R116, R70, UR4, -R4 ;  /* 0x0000000446747c23 */ /* 0x000fe20008010804 */
[----:B------:R-:W-:Y:S02]  /*f9c0*/  IMAD.MOV.U32 R15, RZ, RZ, R18 ;  /* 0x000000ffff0f7224 */ /* 0x000fe400078e0012 */
[----:B------:R-:W-:Y:S01]  /*f9d0*/  FMUL.FTZ R18, R132, R150 ;  /* 0x0000009684127220 */ /* 0x000fe20000410000 */
[----:B------:R-:W-:Y:S02]  /*f9e0*/  IMAD.MOV.U32 R140, RZ, RZ, R66 ;  /* 0x000000ffff8c7224 */ /* 0x000fe400078e0042 */
[----:B-1----:R-:W-:Y:S01]  /*f9f0*/  FFMA.FTZ R13, R101, UR4, -R172 ;  /* 0x00000004650d7c23 */ /* 0x002fe200080108ac */
[----:B------:R-:W-:Y:S01]  /*fa00*/  FFMA.FTZ R42, R42, UR4, -R174 ;  /* 0x000000042a2a7c23 */ /* 0x000fe200080108ae */
[----:B------:R-:W-:Y:S01]  /*fa10*/  FFMA.FTZ R172, R117, UR4, -R172 ;  /* 0x0000000475ac7c23 */ /* 0x000fe200080108ac */
[----:B------:R-:W-:Y:S01]  /*fa20*/  MUFU.EX2 R199, R2 ;  /* 0x0000000200c77308 */ /* 0x000fe20000000800 */
[----:B--2---:R-:W-:Y:S01]  /*fa30*/  MOV R23, R129 ;  /* 0x0000008100177202 */ /* 0x004fe20000000f00 */
[--C-:B------:R-:W-:Y:S01]  /*fa40*/  FFMA.FTZ R129, R87, UR4, -R4.reuse ;  /* 0x0000000457817c23 */ /* 0x100fe20008010804 */
[----:B------:R-:W-:Y:S02]  /*fa50*/  IMAD.MOV.U32 R101, RZ, RZ, R81 ;  /* 0x000000ffff657224 */ /* 0x000fe400078e0051 */
[--C-:B------:R-:W-:Y:S01]  /*fa60*/  FFMA.FTZ R81, R54, UR4, -R4.reuse ;  /* 0x0000000436517c23 */ /* 0x100fe20008010804 */
[----:B------:R-:W-:Y:S01]  /*fa70*/  IMAD.MOV.U32 R67, RZ, RZ, R49 ;  /* 0x000000ffff437224 */ /* 0x000fe200078e0031 */
[--C-:B------:R-:W-:Y:S01]  /*fa80*/  HSET2.LE.AND R49, R200, R213.reuse, PT ;  /* 0x000000d5c8317233 */ /* 0x100fe20003803000 */
[--C-:B------:R-:W-:Y:S02]  /*fa90*/  FFMA.FTZ R117, R99, UR4, -R4.reuse ;  /* 0x0000000463757c23 */ /* 0x100fe40008010804 */
[----:B------:R-:W1:Y:S01]  /*faa0*/  MUFU.EX2 R232, R29 ;  /* 0x0000001d00e87308 */ /* 0x000e620000000800 */
[--C-:B---3--:R-:W-:Y:S01]  /*fab0*/  FFMA.FTZ R24, R50, UR4, -R4.reuse ;  /* 0x0000000432187c23 */ /* 0x108fe20008010804 */
[----:B------:R-:W-:Y:S01]  /*fac0*/  FFMA.FTZ R87, R115, UR4, -R4 ;  /* 0x0000000473577c23 */ /* 0x000fe20008010804 */
[----:B------:R-:W-:Y:S02]  /*fad0*/  IMAD.MOV.U32 R8, RZ, RZ, R128 ;  /* 0x000000ffff087224 */ /* 0x000fe400078e0080 */
[--C-:B------:R-:W-:Y:S01]  /*fae0*/  FFMA.FTZ R128, R98, UR4, -R4.reuse ;  /* 0x0000000462807c23 */ /* 0x100fe20008010804 */
[--C-:B------:R-:W-:Y:S01]  /*faf0*/  FFMA.FTZ R115, R130, UR4, -R4.reuse ;  /* 0x0000000482737c23 */ /* 0x100fe20008010804 */
[--C-:B------:R-:W-:Y:S01]  /*fb00*/  FFMA.FTZ R99, R131, UR4, -R4.reuse ;  /* 0x0000000483637c23 */ /* 0x100fe20008010804 */
[--C-:B------:R-:W-:Y:S02]  /*fb10*/  FFMA.FTZ R54, R118, UR4, -R4.reuse ;  /* 0x0000000476367c23 */ /* 0x100fe40008010804 */
[----:B------:R2:W-:Y:S01]  /*fb20*/  MUFU.EX2 R228, R45 ;  /* 0x0000002d00e47308 */ /* 0x0005e20000000800 */
[----:B------:R-:W-:Y:S01]  /*fb30*/  FFMA.FTZ R50, R119, UR4, -R4 ;  /* 0x0000000477327c23 */ /* 0x000fe20008010804 */
[----:B------:R-:W-:Y:S02]  /*fb40*/  IMAD.MOV.U32 R70, RZ, RZ, R52 ;  /* 0x000000ffff467224 */ /* 0x000fe400078e0034 */
[----:B------:R-:W-:Y:S01]  /*fb50*/  FMUL.FTZ R4, R133, R152 ;  /* 0x0000009885047220 */ /* 0x000fe20000410000 */
[----:B------:R-:W-:Y:S01]  /*fb60*/  IMAD.MOV.U32 R52, RZ, RZ, R36 ;  /* 0x000000ffff347224 */ /* 0x000fe200078e0024 */
[--C-:B------:R-:W-:Y:S01]  /*fb70*/  HSET2.LE.AND R36, R205, R213.reuse, PT ;  /* 0x000000d5cd247233 */ /* 0x100fe20003803000 */
[----:B------:R-:W-:Y:S02]  /*fb80*/  IMAD.MOV.U32 R152, RZ, RZ, R34 ;  /* 0x000000ffff987224 */ /* 0x000fe400078e0022 */
[--C-:B------:R-:W-:Y:S01]  /*fb90*/  FFMA.FTZ R31, R31, UR4, -R174.reuse ;  /* 0x000000041f1f7c23 */ /* 0x100fe200080108ae */
[----:B------:R3:W-:Y:S01]  /*fba0*/  MUFU.EX2 R238, R48 ;  /* 0x0000003000ee7308 */ /* 0x0007e20000000800 */
[----:B------:R-:W-:Y:S01]  /*fbb0*/  FFMA.FTZ R43, R43, UR4, -R174 ;  /* 0x000000042b2b7c23 */ /* 0x000fe200080108ae */
[----:B------:R-:W-:Y:S01]  /*fbc0*/  LOP3.LUT R36, R0, R36, RZ, 0xc0, !PT ;  /* 0x0000002400247212 */ /* 0x000fe200078ec0ff */
[----:B------:R-:W-:Y:S01]  /*fbd0*/  IMAD.MOV.U32 R150, RZ, RZ, R152 ;  /* 0x000000ffff967224 */ /* 0x000fe200078e0098 */
[----:B------:R-:W-:Y:S01]  /*fbe0*/  F2FP.F16.F32.PACK_AB R0, R235, R206 ;  /* 0x000000ceeb00723e */ /* 0x000fe200000000ff */
[----:B------:R-:W-:Y:S02]  /*fbf0*/  IMAD.MOV.U32 R131, RZ, RZ, R8 ;  /* 0x000000ffff837224 */ /* 0x000fe400078e0008 */
[----:B------:R-:W-:Y:S01]  /*fc00*/  FFMA.FTZ R30, R30, UR4, -R174 ;  /* 0x000000041e1e7c23 */ /* 0x000fe200080108ae */
[----:B------:R-:W-:Y:S01]  /*fc10*/  IMAD.MOV.U32 R152, RZ, RZ, R103 ;  /* 0x000000ffff987224 */ /* 0x000fe200078e0067 */
[----:B------:R-:W-:Y:S01]  /*fc20*/  LOP3.LUT R49, R0, R49, RZ, 0xc0, !PT ;  /* 0x0000003100317212 */ /* 0x000fe200078ec0ff */
[----:B------:R-:W-:Y:S01]  /*fc30*/  MUFU.EX2 R245, R12 ;  /* 0x0000000c00f57308 */ /* 0x000fe20000000800 */
[----:B----4-:R-:W-:Y:S01]  /*fc40*/  F2FP.F16.F32.PACK_AB R0, R246, R236 ;  /* 0x000000ecf600723e */ /* 0x010fe200000000ff */
[----:B------:R-:W-:Y:S01]  /*fc50*/  IMAD.MOV.U32 R66, RZ, RZ, R14 ;  /* 0x000000ffff427224 */ /* 0x000fe200078e000e */
[--C-:B--2---:R-:W-:Y:S01]  /*fc60*/  HSET2.LE.AND R45, R198, R213.reuse, PT ;  /* 0x000000d5c62d7233 */ /* 0x104fe20003803000 */
[----:B------:R-:W-:Y:S02]  /*fc70*/  IMAD.MOV.U32 R14, RZ, RZ, R19 ;  /* 0x000000ffff0e7224 */ /* 0x000fe400078e0013 */
[----:B------:R-:W-:Y:S01]  /*fc80*/  FMUL.FTZ R19, R132, R151 ;  /* 0x0000009784137220 */ /* 0x000fe20000410000 */
[----:B------:R-:W-:Y:S01]  /*fc90*/  MOV R151, R153 ;  /* 0x0000009900977202 */ /* 0x000fe20000000f00 */
[----:B------:R-:W-:Y:S01]  /*fca0*/  IMAD.WIDE.U32 R8, R196, -0x2daee0ad, RZ ;  /* 0xd2511f53c4087825 */ /* 0x000fe200078e00ff */
[--C-:B---3--:R-:W-:Y:S01]  /*fcb0*/  HSET2.LE.AND R48, R201, R213.reuse, PT ;  /* 0x000000d5c9307233 */ /* 0x108fe20003803000 */
[----:B------:R2:W-:Y:S02]  /*fcc0*/  MUFU.EX2 R200, R42 ;  /* 0x0000002a00c87308 */ /* 0x0005e40000000800 */
[----:B------:R-:W-:Y:S01]  /*fcd0*/  FFMA.FTZ R44, R44, UR4, -R173 ;  /* 0x000000042c2c7c23 */ /* 0x000fe200080108ad */
[----:B------:R-:W-:Y:S01]  /*fce0*/  IMAD.MOV.U32 R103, RZ, RZ, R207 ;  /* 0x000000ffff677224 */ /* 0x000fe200078e00cf */
[----:B------:R-:W-:Y:S01]  /*fcf0*/  LOP3.LUT R9, R140, R194, R9, 0x96, !PT ;  /* 0x000000c28c097212 */ /* 0x000fe200078e9609 */
[----:B------:R-:W-:Y:S02]  /*fd00*/  IMAD.MOV.U32 R119, RZ, RZ, R11 ;  /* 0x000000ffff777224 */ /* 0x000fe400078e000b */
[----:B------:R-:W-:Y:S01]  /*fd10*/  FFMA.FTZ R2, R47, UR4, -R174 ;  /* 0x000000042f027c23 */ /* 0x000fe200080108ae */
[----:B------:R-:W-:Y:S01]  /*fd20*/  IMAD.MOV.U32 R153, RZ, RZ, R50 ;  /* 0x000000ffff997224 */ /* 0x000fe200078e0032 */
[--C-:B------:R-:W-:Y:S01]  /*fd30*/  HSET2.LE.AND R50, R186, R213.reuse, PT ;  /* 0x000000d5ba327233 */ /* 0x100fe20003803000 */
[----:B------:R3:W-:Y:S01]  /*fd40*/  MUFU.EX2 R233, R31 ;  /* 0x0000001f00e97308 */ /* 0x0007e20000000800 */
[----:B------:R-:W-:Y:S01]  /*fd50*/  MOV R145, R103 ;  /* 0x0000006700917202 */ /* 0x000fe20000000f00 */
[----:B------:R-:W-:Y:S02]  /*fd60*/  IMAD.MOV.U32 R130, RZ, RZ, R10 ;  /* 0x000000ffff827224 */ /* 0x000fe400078e000a */
[----:B------:R-:W-:Y:S01]  /*fd70*/  FMUL.FTZ R34, R132, R142 ;  /* 0x0000008e84227220 */ /* 0x000fe20000410000 */
[----:B------:R-:W-:Y:S01]  /*fd80*/  LOP3.LUT R50, R0, R50, RZ, 0xc0, !PT ;  /* 0x0000003200327212 */ /* 0x000fe200078ec0ff */
[----:B------:R-:W-:Y:S01]  /*fd90*/  IMAD.WIDE.U32 R10, R197, -0x2daee0ad, RZ ;  /* 0xd2511f53c50a7825 */ /* 0x000fe200078e00ff */
[----:B------:R-:W-:Y:S03]  /*fda0*/  F2FP.F16.F32.PACK_AB R0, R250, R249 ;  /* 0x000000f9fa00723e */ /* 0x000fe600000000ff */
[----:B------:R4:W-:Y:S01]  /*fdb0*/  MUFU.EX2 R207, R43 ;  /* 0x0000002b00cf7308 */ /* 0x0009e20000000800 */
[----:B------:R-:W-:Y:S01]  /*fdc0*/  IMAD.MOV.U32 R29, RZ, RZ, R6 ;  /* 0x000000ffff1d7224 */ /* 0x000fe200078e0006 */
[----:B------:R-:W-:Y:S01]  /*fdd0*/  LOP3.LUT R11, R195, R8, R11, 0x96, !PT ;  /* 0x00000008c30b7212 */ /* 0x000fe200078e960b */
[----:B------:R-:W-:Y:S01]  /*fde0*/  FMUL.FTZ R6, R132, R154 ;  /* 0x0000009a84067220 */ /* 0x000fe20000410000 */
[----:B------:R-:W-:Y:S01]  /*fdf0*/  F2FP.F16.F32.PACK_AB R8, R227, R203 ;  /* 0x000000cbe308723e */ /* 0x000fe200000000ff */
[----:B------:R-:W-:Y:S02]  /*fe00*/  IMAD.MOV.U32 R154, RZ, RZ, R119 ;  /* 0x000000ffff9a7224 */ /* 0x000fe400078e0077 */
[----:B------:R-:W-:Y:S01]  /*fe10*/  FFMA.FTZ R57, R57, UR4, -R173 ;  /* 0x0000000439397c23 */ /* 0x000fe200080108ad */
[----:B------:R-:W-:Y:S01]  /*fe20*/  IMAD.MOV.U32 R119, RZ, RZ, R131 ;  /* 0x000000ffff777224 */ /* 0x000fe200078e0083 */
[----:B------:R-:W-:Y:S01]  /*fe30*/  MOV R131, R13 ;  /* 0x0000000d00837202 */ /* 0x000fe20000000f00 */
[----:B------:R1:W1:Y:S01]  /*fe40*/  MUFU.EX2 R225, R30 ;  /* 0x0000001e00e17308 */ /* 0x0002620000000800 */
[----:B------:R-:W-:Y:S01]  /*fe50*/  LOP3.LUT R48, R8, R48, RZ, 0xc0, !PT ;  /* 0x0000003008307212 */ /* 0x000fe200078ec0ff */
[----:B------:R-:W-:Y:S01]  /*fe60*/  IMAD.MOV.U32 R149, RZ, RZ, R54 ;  /* 0x000000ffff957224 */ /* 0x000fe200078e0036 */
[--C-:B------:R-:W-:Y:S01]  /*fe70*/  HSET2.LE.AND R54, R189, R213.reuse, PT ;  /* 0x000000d5bd367233 */ /* 0x100fe20003803000 */
[----:B--2---:R-:W-:Y:S02]  /*fe80*/  IMAD.MOV.U32 R42, RZ, RZ, R150 ;  /* 0x000000ffff2a7224 */ /* 0x004fe400078e0096 */
[----:B---3--:R-:W-:Y:S01]  /*fe90*/  FFMA.FTZ R31, R133, R237, R179 ;  /* 0x000000ed851f7223 */ /* 0x008fe200000100b3 */
[----:B------:R-:W-:Y:S04]  /*fea0*/  IMAD.WIDE.U32 R12, R9, -0x326172a9, RZ ;  /* 0xcd9e8d57090c7825 */ /* 0x000fe800078e00ff */
[----:B------:R-:W-:Y:S01]  /*feb0*/  FFMA.FTZ R58, R58, UR4, -R174 ;  /* 0x000000043a3a7c23 */ /* 0x000fe200080108ae */
[----:B------:R2:W-:Y:S01]  /*fec0*/  MUFU.EX2 R204, R44 ;  /* 0x0000002c00cc7308 */ /* 0x0005e20000000800 */
[----:B------:R-:W-:Y:S01]  /*fed0*/  LOP3.LUT R54, R0, R54, RZ, 0xc0, !PT ;  /* 0x0000003600367212 */ /* 0x000fe200078ec0ff */
[----:B------:R-:W-:Y:S01]  /*fee0*/  IMAD.MOV.U32 R142, RZ, RZ, R52 ;  /* 0x000000ffff8e7224 */ /* 0x000fe200078e0034 */
[--C-:B------:R-:W-:Y:S01]  /*fef0*/  HSET2.LE.AND R52, R177, R213.reuse, PT ;  /* 0x000000d5b1347233 */ /* 0x100fe20003803000 */
[----:B------:R-:W-:Y:S01]  /*ff00*/  IMAD.MOV.U32 R150, RZ, RZ, R131 ;  /* 0x000000ffff967224 */ /* 0x000fe200078e0083 */
[----:B------:R-:W-:Y:S01]  /*ff10*/  LOP3.LUT R8, R42, R216, R13, 0x96, !PT ;  /* 0x000000d82a087212 */ /* 0x000fe200078e960d */
[----:B----4-:R-:W-:Y:S01]  /*ff20*/  IMAD.MOV.U32 R43, RZ, RZ, R151 ;  /* 0x000000ffff2b7224 */ /* 0x010fe200078e0097 */
[----:B------:R-:W-:Y:S03]  /*ff30*/  F2FP.F16.F32.PACK_AB R0, R240, R224 ;  /* 0x000000e0f000723e */ /* 0x000fe600000000ff */
[----:B------:R3:W-:Y:S01]  /*ff40*/  MUFU.EX2 R198, R2 ;  /* 0x0000000200c67308 */ /* 0x0007e20000000800 */
[----:B------:R-:W-:Y:S01]  /*ff50*/  MOV R151, R15 ;  /* 0x0000000f00977202 */ /* 0x000fe20000000f00 */
[----:B------:R-:W-:Y:S01]  /*ff60*/  IMAD.MOV.U32 R143, RZ, RZ, R53 ;  /* 0x000000ffff8f7224 */ /* 0x000fe200078e0035 */
[----:B------:R-:W-:Y:S01]  /*ff70*/  LOP3.LUT R52, R0, R52, RZ, 0xc0, !PT ;  /* 0x0000003400347212 */ /* 0x000fe200078ec0ff */
[----:B-1----:R-:W-:Y:S01]  /*ff80*/  IMAD.MOV.U32 R30, RZ, RZ, R22 ;  /* 0x000000ffff1e7224 */ /* 0x002fe200078e0016 */
[--C-:B------:R-:W-:Y:S01]  /*ff90*/  HSET2.LE.AND R53, R180, R213.reuse, PT ;  /* 0x000000d5b4357233 */ /* 0x100fe20003803000 */
[----:B------:R-:W-:Y:S01]  /*ffa0*/  FMUL.FTZ R22, R132, R146 ;  /* 0x0000009284167220 */ /* 0x000fe20000410000 */
[----:B------:R-:W-:Y:S03]  /*ffb0*/  F2FP.F16.F32.PACK_AB R0, R230, R229 ;  /* 0x000000e5e600723e */ /* 0x000fe600000000ff */
[----:B------:R-:W-:Y:S01]  /*ffc0*/  MUFU.EX2 R189, R24 ;  /* 0x0000001800bd7308 */ /* 0x000fe20000000800 */
[--C-:B--2---:R-:W-:Y:S01]  /*ffd0*/  HSET2.LE.AND R44, R178, R213.reuse, PT ;  /* 0x000000d5b22c7233 */ /* 0x104fe20003803000 */
[----:B------:R-:W-:Y:S01]  /*ffe0*/  IMAD.WIDE.U32 R8, R8, -0x2daee0ad, RZ ;  /* 0xd2511f5308087825 */ /* 0x000fe200078e00ff */
[----:B------:R-:W-:Y:S02]  /*fff0*/  LOP3.LUT R53, R0, R53, RZ, 0xc0, !PT ;  /* 0x0000003500357212 */ /* 0x000fe400078ec0ff */
[----:B------:R-:W-:Y:S01]  /*10000*/  F2FP.F16.F32.PACK_AB R0, R226, R223 ;  /* 0x000000dfe200723e */ /* 0x000fe200000000ff */
[----:B------:R-:W-:Y:S01]  /*10010*/  IMAD.MOV.U32 R133, RZ, RZ, R14 ;  /* 0x000000ffff857224 */ /* 0x000fe200078e000e */
[----:B------:R-:W-:Y:S03]  /*10020*/  LOP3.LUT R10, R193, R10, R9, 0x96, !PT ;  /* 0x0000000ac10a7212 */ /* 0x000fe600078e9609 */
[----:B------:R1:W-:Y:S01]  /*10030*/  MUFU.EX2 R205, R25 ;  /* 0x0000001900cd7308 */ /* 0x0003e20000000800 */
[----:B------:R-:W-:Y:S01]  /*10040*/  LOP3.LUT R44, R0, R44, RZ, 0xc0, !PT ;  /* 0x0000002c002c7212 */ /* 0x000fe200078ec0ff */
[----:B------:R-:W-:Y:S01]  /*10050*/  IMAD.WIDE.U32 R14, R11, -0x326172a9, RZ ;  /* 0xcd9e8d570b0e7825 */ /* 0x000fe200078e00ff */
[----:B------:R-:W-:Y:S03]  /*10060*/  F2FP.F16.F32.PACK_AB R0, R234, R222 ;  /* 0x000000deea00723e */ /* 0x000fe600000000ff */
[----:B---3--:R-:W-:Y:S01]  /*10070*/  FFMA.FTZ R2, R56, UR4, -R173 ;  /* 0x0000000438027c23 */ /* 0x008fe200080108ad */
[--C-:B------:R-:W-:Y:S01]  /*10080*/  HSET2.LE.AND R56, R64, R213.reuse, PT ;  /* 0x000000d540387233 */ /* 0x100fe20003803000 */
[----:B------:R-:W-:Y:S01]  /*10090*/  FFMA.FTZ R146, R132, R243, R175 ;  /* 0x000000f384927223 */ /* 0x000fe200000100af */
[----:B------:R-:W-:Y:S01]  /*100a0*/  LOP3.LUT R9, R219, R12, R15, 0x96, !PT ;  /* 0x0000000cdb097212 */ /* 0x000fe200078e960f */
[----:B------:R2:W-:Y:S01]  /*100b0*/  MUFU.EX2 R243, R41 ;  /* 0x0000002900f37308 */ /* 0x0005e20000000800 */
[----:B------:R-:W-:Y:S01]  /*100c0*/  LOP3.LUT R45, R0, R45, RZ, 0xc0, !PT ;  /* 0x0000002d002d7212 */ /* 0x000fe200078ec0ff */
[----:B------:R-:W-:Y:S01]  /*100d0*/  IMAD.WIDE.U32 R12, R10, -0x326172a9, RZ ;  /* 0xcd9e8d570a0c7825 */ /* 0x000fe200078e00ff */
[----:B------:R-:W-:Y:S03]  /*100e0*/  F2FP.F16.F32.PACK_AB R0, R232, R231 ;  /* 0x000000e7e800723e */ /* 0x000fe600000000ff */
[----:B------:R-:W-:Y:S01]  /*100f0*/  FFMA.FTZ R59, R59, UR4, -R174 ;  /* 0x000000043b3b7c23 */ /* 0x000fe200080108ae */
[----:B------:R-:W-:Y:S01]  /*10100*/  IMAD.MOV.U32 R118, RZ, RZ, R7 ;  /* 0x000000ffff767224 */ /* 0x000fe200078e0007 */
[----:B------:R-:W-:Y:S02]  /*10110*/  LOP3.LUT R46, R0, R46, RZ, 0xc0, !PT ;  /* 0x0000002e002e7212 */ /* 0x000fe400078ec0ff */
[----:B------:R-:W3:Y:S01]  /*10120*/  MUFU.EX2 R237, R40 ;  /* 0x0000002800ed7308 */ /* 0x000ee20000000800 */
[----:B------:R-:W-:Y:S01]  /*10130*/  F2FP.F16.F32.PACK_AB R0, R233, R225 ;  /* 0x000000e1e900723e */ /* 0x000fe200000000ff */
[----:B-1----:R-:W-:Y:S01]  /*10140*/  IMAD.WIDE.U32 R24, R9, -0x2daee0ad, RZ ;  /* 0xd2511f5309187825 */ /* 0x002fe200078e00ff */
[----:B------:R-:W-:Y:S02]  /*10150*/  LOP3.LUT R9, R183, 0xff00ff, RZ, 0xc0, !PT ;  /* 0x00ff00ffb7097812 */ /* 0x000fe400078ec0ff */
[----:B------:R-:W-:Y:S01]  /*10160*/  LOP3.LUT R10, R218, R14, R13, 0x96, !PT ;  /* 0x0000000eda0a7212 */ /* 0x000fe200078e960d */
[----:B------:R-:W-:Y:S01]  /*10170*/  FMUL.FTZ R7, R132, R155 ;  /* 0x0000009b84077220 */ /* 0x000fe20000410000 */
[----:B------:R-:W-:Y:S03]  /*10180*/  LOP3.LUT R8, R191, R8, R25, 0x96, !PT ;  /* 0x00000008bf087212 */ /* 0x000fe600078e9619 */
[----:B------:R1:W-:Y:S01]  /*10190*/  MUFU.EX2 R186, R2 ;  /* 0x0000000200ba7308 */ /* 0x0003e20000000800 */
[--C-:B------:R-:W-:Y:S01]  /*101a0*/  HSET2.LE.AND R47, R9, R213.reuse, PT ;  /* 0x000000d5092f7233 */ /* 0x100fe20003803000 */
[----:B--2---:R-:W-:Y:S02]  /*101b0*/  IMAD.MOV.U32 R41, RZ, RZ, R150 ;  /* 0x000000ffff297224 */ /* 0x004fe400078e0096 */
[----:B------:R-:W-:Y:S01]  /*101c0*/  FFMA.FTZ R63, R63, UR4, -R174 ;  /* 0x000000043f3f7c23 */ /* 0x000fe200080108ae */
[----:B------:R-:W-:Y:S04]  /*101d0*/  IMAD.WIDE.U32 R8, R8, -0x326172a9, RZ ;  /* 0xcd9e8d5708087825 */ /* 0x000fe800078e00ff */
[----:B------:R-:W-:Y:S01]  /*101e0*/  FFMA.FTZ R60, R60, UR4, -R173 ;  /* 0x000000043c3c7c23 */ /* 0x000fe200080108ad */
[----:B------:R-:W-:Y:S01]  /*101f0*/  LOP3.LUT R47, R0, R47, RZ, 0xc0, !PT ;  /* 0x0000002f002f7212 */ /* 0x000fe200078ec0ff */
[----:B------:R-:W-:Y:S01]  /*10200*/  MUFU.EX2 R201, R181 ;  /* 0x000000b500c97308 */ /* 0x000fe20000000800 */
[----:B---3--:R-:W-:Y:S01]  /*10210*/  F2FP.F16.F32.PACK_AB R0, R243, R237 ;  /* 0x000000edf300723e */ /* 0x008fe200000000ff */
[----:B------:R-:W-:Y:S01]  /*10220*/  IMAD.MOV.U32 R40, RZ, RZ, R102 ;  /* 0x000000ffff287224 */ /* 0x000fe200078e0066 */
[----:B------:R-:W-:Y:S01]  /*10230*/  LOP3.LUT R9, R217, R12, R9, 0x96, !PT ;  /* 0x0000000cd9097212 */ /* 0x000fe200078e9609 */
[----:B------:R-:W-:Y:S01]  /*10240*/  IMAD.MOV.U32 R155, RZ, RZ, R153 ;  /* 0x000000ffff9b7224 */ /* 0x000fe200078e0099 */
[----:B------:R-:W-:Y:S01]  /*10250*/  LOP3.LUT R56, R0, R56, RZ, 0xc0, !PT ;  /* 0x0000003800387212 */ /* 0x000fe200078ec0ff */
[----:B------:R-:W-:Y:S01]  /*10260*/  IMAD.MOV.U32 R102, RZ, RZ, R66 ;  /* 0x000000ffff667224 */ /* 0x000fe200078e0042 */
[----:B------:R-:W-:Y:S03]  /*10270*/  PRMT R0, R8, 0x7771, RZ ;  /* 0x0000777108007816 */ /* 0x000fe600000000ff */
[----:B------:R2:W3:Y:S01]  /*10280*/  MUFU.EX2 R196, R57 ;  /* 0x0000003900c47308 */ /* 0x0004e20000000800 */
[----:B------:R-:W-:Y:S01]  /*10290*/  LOP3.LUT R64, R9, 0xffff, RZ, 0xc0, !PT ;  /* 0x0000ffff09407812 */ /* 0x000fe200078ec0ff */
[----:B-1----:R-:W-:Y:S01]  /*102a0*/  IMAD.MOV.U32 R2, RZ, RZ, R8 ;  /* 0x000000ffff027224 */ /* 0x002fe200078e0008 */
[----:B------:R-:W-:Y:S01]  /*102b0*/  MOV R150, R40 ;  /* 0x0000002800967202 */ /* 0x000fe20000000f00 */
[----:B------:R-:W-:Y:S01]  /*102c0*/  IMAD.MOV.U32 R98, RZ, RZ, R23 ;  /* 0x000000ffff627224 */ /* 0x000fe200078e0017 */
[----:B------:R-:W-:Y:S01]  /*102d0*/  SHF.R.U32.HI R64, RZ, 0x8, R64 ;  /* 0x00000008ff407819 */ /* 0x000fe20000011640 */
[----:B------:R-:W-:Y:S01]  /*102e0*/  FMUL.FTZ R23, R132, R147 ;  /* 0x0000009384177220 */ /* 0x000fe20000410000 */
[----:B------:R-:W-:Y:S03]  /*102f0*/  LOP3.LUT R66, R2, 0xff, RZ, 0xc0, !PT ;  /* 0x000000ff02427812 */ /* 0x000fe600078ec0ff */
[----:B------:R1:W-:Y:S01]  /*10300*/  MUFU.EX2 R183, R58 ;  /* 0x0000003a00b77308 */ /* 0x0003e20000000800 */
[----:B------:R-:W-:Y:S01]  /*10310*/  PRMT R2, R8, 0x7773, RZ ;  /* 0x0000777308027816 */ /* 0x000fe200000000ff */
[----:B------:R-:W-:Y:S01]  /*10320*/  IMAD.MOV.U32 R179, RZ, RZ, R144 ;  /* 0x000000ffffb37224 */ /* 0x000fe200078e0090 */
[----:B------:R-:W-:Y:S01]  /*10330*/  PRMT R66, R66, 0x5410, R0 ;  /* 0x0000541042427816 */ /* 0x000fe20000000000 */
[----:B------:R-:W-:Y:S01]  /*10340*/  IMAD.MOV.U32 R131, RZ, RZ, R67 ;  /* 0x000000ffff837224 */ /* 0x000fe200078e0043 */
[----:B------:R-:W-:Y:S01]  /*10350*/  F2FP.F16.F32.PACK_AB R0, R245, R238 ;  /* 0x000000eef500723e */ /* 0x000fe200000000ff */
[----:B------:R-:W-:Y:S01]  /*10360*/  IMAD.WIDE.U32 R10, R10, -0x2daee0ad, RZ ;  /* 0xd2511f530a0a7825 */ /* 0x000fe200078e00ff */
[----:B------:R-:W-:Y:S03]  /*10370*/  PRMT R67, R8, 0x7772, RZ ;  /* 0x0000777208437816 */ /* 0x000fe600000000ff */
[----:B------:R-:W-:Y:S01]  /*10380*/  MUFU.EX2 R147, R28 ;  /* 0x0000001c00937308 */ /* 0x000fe20000000800 */
[--C-:B------:R-:W-:Y:S01]  /*10390*/  HSET2.LE.AND R66, R66, R213.reuse, PT ;  /* 0x000000d542427233 */ /* 0x100fe20003803000 */
[--C-:B------:R-:W-:Y:S01]  /*103a0*/  FFMA.FTZ R61, R61, UR4, -R173.reuse ;  /* 0x000000043d3d7c23 */ /* 0x100fe200080108ad */
[--C-:B--2---:R-:W-:Y:S01]  /*103b0*/  HSET2.LE.AND R57, R65, R213.reuse, PT ;  /* 0x000000d541397233 */ /* 0x104fe20003803000 */
[----:B------:R-:W-:Y:S01]  /*103c0*/  IMAD.MOV.U32 R103, RZ, RZ, R70 ;  /* 0x000000ffff677224 */ /* 0x000fe200078e0046 */
[----:B------:R-:W-:Y:S01]  /*103d0*/  PRMT R67, R67, 0x5410, R2 ;  /* 0x0000541043437816 */ /* 0x000fe20000000002 */
[----:B------:R-:W-:Y:S01]  /*103e0*/  IMAD.MOV.U32 R132, RZ, RZ, R142 ;  /* 0x000000ffff847224 */ /* 0x000fe200078e008e */
[----:B------:R-:W-:Y:S03]  /*103f0*/  LOP3.LUT R66, R0, R66, RZ, 0xc0, !PT ;  /* 0x0000004200427212 */ /* 0x000fe600078ec0ff */
[----:B------:R2:W-:Y:S01]  /*10400*/  MUFU.EX2 R182, R59 ;  /* 0x0000003b00b67308 */ /* 0x0005e20000000800 */
[----:B------:R-:W-:Y:S01]  /*10410*/  F2FP.F16.F32.PACK_AB R0, R207, R200 ;  /* 0x000000c8cf00723e */ /* 0x000fe200000000ff */
[--C-:B------:R-:W-:Y:S01]  /*10420*/  FFMA.FTZ R72, R72, UR4, -R173.reuse ;  /* 0x0000000448487c23 */ /* 0x100fe200080108ad */
[----:B------:R-:W-:Y:S01]  /*10430*/  LOP3.LUT R67, R67, 0xff00ff, RZ, 0xc0, !PT ;  /* 0x00ff00ff43437812 */ /* 0x000fe200078ec0ff */
[--C-:B------:R-:W-:Y:S01]  /*10440*/  FFMA.FTZ R73, R73, UR4, -R173.reuse ;  /* 0x0000000449497c23 */ /* 0x100fe200080108ad */
[----:B------:R-:W-:Y:S01]  /*10450*/  LOP3.LUT R57, R0, R57, RZ, 0xc0, !PT ;  /* 0x0000003900397212 */ /* 0x000fe200078ec0ff */
[----:B------:R-:W-:Y:S01]  /*10460*/  FFMA.FTZ R76, R76, UR4, -R173 ;  /* 0x000000044c4c7c23 */ /* 0x000fe200080108ad */
[--C-:B-1----:R-:W-:Y:S03]  /*10470*/  HSET2.LE.AND R58, R85, R213.reuse, PT ;  /* 0x000000d5553a7233 */ /* 0x102fe60003803000 */
[----:B------:R-:W1:Y:S01]  /*10480*/  MUFU.EX2 R197, R176 ;  /* 0x000000b000c57308 */ /* 0x000e620000000800 */
[----:B------:R-:W-:Y:S01]  /*10490*/  F2FP.F16.F32.PACK_AB R0, R228, R204 ;  /* 0x000000cce400723e */ /* 0x000fe200000000ff */
[----:B------:R-:W-:Y:S01]  /*104a0*/  IMAD.MOV.U32 R85, RZ, RZ, R151 ;  /* 0x000000ffff557224 */ /* 0x000fe200078e0097 */
[--C-:B------:R-:W-:Y:S01]  /*104b0*/  HSET2.LE.AND R67, R67, R213.reuse, PT ;  /* 0x000000d543437233 */ /* 0x100fe20003803000 */
[----:B------:R-:W-:Y:S01]  /*104c0*/  IMAD.MOV.U32 R151, RZ, RZ, R155 ;  /* 0x000000ffff977224 */ /* 0x000fe200078e009b */
[----:B------:R-:W-:Y:S01]  /*104d0*/  LOP3.LUT R58, R0, R58, RZ, 0xc0, !PT ;  /* 0x0000003a003a7212 */ /* 0x000fe200078ec0ff */
[----:B------:R-:W-:Y:S01]  /*104e0*/  IMAD.MOV.U32 R155, RZ, RZ, R149 ;  /* 0x000000ffff9b7224 */ /* 0x000fe200078e0095 */
[----:B------:R-:W-:Y:S03]  /*104f0*/  F2FP.F16.F32.PACK_AB R0, R205, R189 ;  /* 0x000000bdcd00723e */ /* 0x000fe600000000ff */
[----:B------:R4:W-:Y:S01]  /*10500*/  MUFU.EX2 R149, R80 ;  /* 0x0000005000957308 */ /* 0x0009e20000000800 */
[----:B--2---:R-:W-:Y:S01]  /*10510*/  LOP3.LUT R59, R192, 0xff00ff, RZ, 0xc0, !PT ;  /* 0x00ff00ffc03b7812 */ /* 0x004fe200078ec0ff */
[--C-:B------:R-:W-:Y:S01]  /*10520*/  FFMA.FTZ R74, R74, UR4, -R174.reuse ;  /* 0x000000044a4a7c23 */ /* 0x100fe200080108ae */
[----:B------:R-:W-:Y:S01]  /*10530*/  LOP3.LUT R67, R0, R67, RZ, 0xc0, !PT ;  /* 0x0000004300437212 */ /* 0x000fe200078ec0ff */
[--C-:B------:R-:W-:Y:S01]  /*10540*/  FFMA.FTZ R75, R75, UR4, -R174.reuse ;  /* 0x000000044b4b7c23 */ /* 0x100fe200080108ae */
[----:B---3--:R-:W-:Y:S01]  /*10550*/  F2FP.F16.F32.PACK_AB R0, R196, R186 ;  /* 0x000000bac400723e */ /* 0x008fe200000000ff */
[--C-:B------:R-:W-:Y:S01]  /*10560*/  FFMA.FTZ R77, R77, UR4, -R173.reuse ;  /* 0x000000044d4d7c23 */ /* 0x100fe200080108ad */
[--C-:B------:R-:W-:Y:S03]  /*10570*/  HSET2.LE.AND R59, R59, R213.reuse, PT ;  /* 0x000000d53b3b7233 */ /* 0x100fe60003803000 */
[----:B------:R2:W-:Y:S01]  /*10580*/  MUFU.EX2 R177, R26 ;  /* 0x0000001a00b17308 */ /* 0x0005e20000000800 */
[----:B------:R-:W-:Y:S01]  /*10590*/  LOP3.LUT R68, R0, R68, RZ, 0xc0, !PT ;  /* 0x0000004400447212 */ /* 0x000fe200078ec0ff */
[----:B------:R-:W-:Y:S01]  /*105a0*/  FFMA.FTZ R78, R78, UR4, -R174 ;  /* 0x000000044e4e7c23 */ /* 0x000fe200080108ae */
[----:B------:R-:W-:Y:S01]  /*105b0*/  F2FP.F16.F32.PACK_AB R2, R198, R199 ;  /* 0x000000c7c602723e */ /* 0x000fe200000000ff */
[----:B------:R-:W-:Y:S01]  /*105c0*/  IMAD.MOV.U32 R0, RZ, RZ, R10 ;  /* 0x000000ffff007224 */ /* 0x000fe200078e000a */
[--C-:B------:R-:W-:Y:S01]  /*105d0*/  HSET2.LE.AND R70, R96, R213.reuse, PT ;  /* 0x000000d560467233 */ /* 0x100fe20003803000 */
[----:B------:R-:W-:Y:S01]  /*105e0*/  FFMA.FTZ R79, R79, UR4, -R174 ;  /* 0x000000044f4f7c23 */ /* 0x000fe200080108ae */
[----:B------:R-:W-:Y:S03]  /*105f0*/  LOP3.LUT R59, R2, R59, RZ, 0xc0, !PT ;  /* 0x0000003b023b7212 */ /* 0x000fe600078ec0ff */
[----:B------:R3:W-:Y:S01]  /*10600*/  MUFU.EX2 R178, R27 ;  /* 0x0000001b00b27308 */ /* 0x0007e20000000800 */
[----:B------:R-:W-:Y:S01]  /*10610*/  PRMT R2, R10, 0x7771, RZ ;  /* 0x000077710a027816 */ /* 0x000fe200000000ff */
[----:B----4-:R-:W-:Y:S01]  /*10620*/  IMAD.MOV.U32 R80, RZ, RZ, R42 ;  /* 0x000000ffff507224 */ /* 0x010fe200078e002a */
[----:B------:R-:W-:Y:S01]  /*10630*/  LOP3.LUT R0, R0, 0xff, RZ, 0xc0, !PT ;  /* 0x000000ff00007812 */ /* 0x000fe200078ec0ff */
[----:B------:R-:W-:Y:S01]  /*10640*/  FFMA.FTZ R92, R92, UR4, -R173 ;  /* 0x000000045c5c7c23 */ /* 0x000fe200080108ad */
[----:B------:R-:W-:Y:S01]  /*10650*/  PRMT R65, R9, 0x7632, R65 ;  /* 0x0000763209417816 */ /* 0x000fe20000000041 */
[--C-:B------:R-:W-:Y:S01]  /*10660*/  FFMA.FTZ R88, R88, UR4, -R173.reuse ;  /* 0x0000000458587c23 */ /* 0x100fe200080108ad */
[----:B------:R-:W-:Y:S01]  /*10670*/  PRMT R0, R0, 0x5410, R2 ;  /* 0x0000541000007816 */ /* 0x000fe20000000002 */
[--C-:B------:R-:W-:Y:S01]  /*10680*/  FFMA.FTZ R2, R62, UR4, -R174.reuse ;  /* 0x000000043e027c23 */ /* 0x100fe200080108ae */
[----:B-1----:R-:W-:Y:S01]  /*10690*/  F2FP.F16.F32.PACK_AB R62, R201, R197 ;  /* 0x000000c5c93e723e */ /* 0x002fe200000000ff */
[----:B------:R-:W-:Y:S01]  /*106a0*/  MUFU.EX2 R176, R63 ;  /* 0x0000003f00b07308 */ /* 0x000fe20000000800 */
[----:B------:R-:W-:Y:S01]  /*106b0*/  LOP3.LUT R65, R65, 0xff, RZ, 0xc0, !PT ;  /* 0x000000ff41417812 */ /* 0x000fe200078ec0ff */
[----:B------:R-:W-:Y:S01]  /*106c0*/  FFMA.FTZ R89, R89, UR4, -R173 ;  /* 0x0000000459597c23 */ /* 0x000fe200080108ad */
[--C-:B------:R-:W-:Y:S01]  /*106d0*/  HSET2.LE.AND R0, R0, R213.reuse, PT ;  /* 0x000000d500007233 */ /* 0x100fe20003803000 */
[--C-:B------:R-:W-:Y:S01]  /*106e0*/  FFMA.FTZ R94, R94, UR4, -R174.reuse ;  /* 0x000000045e5e7c23 */ /* 0x100fe200080108ae */
[----:B------:R-:W-:Y:S01]  /*106f0*/  LOP3.LUT R8, R190, R24, R11, 0x96, !PT ;  /* 0x00000018be087212 */ /* 0x000fe200078e960b */
[----:B------:R-:W-:Y:S01]  /*10700*/  FFMA.FTZ R95, R95, UR4, -R174 ;  /* 0x000000045f5f7c23 */ /* 0x000fe200080108ae */
[----:B------:R-:W-:Y:S03]  /*10710*/  MOV R142, R148 ;  /* 0x00000094008e7202 */ /* 0x000fe60000000f00 */
[----:B------:R1:W4:Y:S01]  /*10720*/  MUFU.EX2 R175, R2 ;  /* 0x0000000200af7308 */ /* 0x0003220000000800 */
[----:B------:R-:W-:Y:S01]  /*10730*/  LOP3.LUT R62, R62, R0, RZ, 0xc0, !PT ;  /* 0x000000003e3e7212 */ /* 0x000fe200078ec0ff */
[----:B------:R-:W-:Y:S01]  /*10740*/  IMAD.MOV.U32 R148, RZ, RZ, R152 ;  /* 0x000000ffff947224 */ /* 0x000fe200078e0098 */
[----:B------:R-:W-:Y:S01]  /*10750*/  F2FP.F16.F32.PACK_AB R0, R182, R183 ;  /* 0x000000b7b600723e */ /* 0x000fe200000000ff */
[----:B------:R-:W-:Y:S01]  /*10760*/  IMAD.MOV.U32 R42, RZ, RZ, R142 ;  /* 0x000000ffff2a7224 */ /* 0x000fe200078e008e */
[----:B--2---:R-:W-:Y:S01]  /*10770*/  MOV R26, R140 ;  /* 0x0000008c001a7202 */ /* 0x004fe20000000f00 */
[----:B---3--:R-:W-:Y:S01]  /*10780*/  IMAD.MOV.U32 R27, RZ, RZ, R141 ;  /* 0x000000ffff1b7224 */ /* 0x008fe200078e008d */
[----:B------:R-:W-:Y:S03]  /*10790*/  LOP3.LUT R69, R0, R69, RZ, 0xc0, !PT ;  /* 0x0000004500457212 */ /* 0x000fe600078ec0ff */
[----:B------:R2:W-:Y:S01]  /*107a0*/  MUFU.EX2 R181, R60 ;  /* 0x0000003c00b57308 */ /* 0x0005e20000000800 */
[----:B------:R-:W-:Y:S02]  /*107b0*/  IMAD.MOV.U32 R142, RZ, RZ, R131 ;  /* 0x000000ffff8e7224 */ /* 0x000fe400078e0083 */
[----:B------:R-:W-:Y:S01]  /*107c0*/  FFMA.FTZ R90, R90, UR4, -R174 ;  /* 0x000000045a5a7c23 */ /* 0x000fe200080108ae */
[----:B------:R-:W-:Y:S02]  /*107d0*/  IMAD.MOV.U32 R131, RZ, RZ, R102 ;  /* 0x000000ffff837224 */ /* 0x000fe400078e0066 */
[--C-:B------:R-:W-:Y:S01]  /*107e0*/  FFMA.FTZ R91, R91, UR4, -R174.reuse ;  /* 0x000000045b5b7c23 */ /* 0x100fe200080108ae */
[----:B------:R-:W-:Y:S02]  /*107f0*/  IMAD.MOV.U32 R102, RZ, RZ, R83 ;  /* 0x000000ffff667224 */ /* 0x000fe400078e0053 */
[--C-:B------:R-:W-:Y:S01]  /*10800*/  FFMA.FTZ R104, R104, UR4, -R173.reuse ;  /* 0x0000000468687c23 */ /* 0x100fe200080108ad */
[--C-:B------:R-:W-:Y:S01]  /*10810*/  FFMA.FTZ R105, R105, UR4, -R173.reuse ;  /* 0x0000000469697c23 */ /* 0x100fe200080108ad */
[----:B------:R-:W3:Y:S01]  /*10820*/  MUFU.EX2 R180, R61 ;  /* 0x0000003d00b47308 */ /* 0x000ee20000000800 */
[----:B-1----:R-:W-:Y:S01]  /*10830*/  PRMT R2, R10, 0x7773, RZ ;  /* 0x000077730a027816 */ /* 0x002fe200000000ff */
[--C-:B------:R-:W-:Y:S01]  /*10840*/  FFMA.FTZ R108, R108, UR4, -R173.reuse ;  /* 0x000000046c6c7c23 */ /* 0x100fe200080108ad */
[----:B------:R-:W-:Y:S01]  /*10850*/  PRMT R10, R10, 0x7772, RZ ;  /* 0x000077720a0a7816 */ /* 0x000fe200000000ff */
[--C-:B------:R-:W-:Y:S01]  /*10860*/  FFMA.FTZ R109, R109, UR4, -R173.reuse ;  /* 0x000000046d6d7c23 */ /* 0x100fe200080108ad */
[--C-:B------:R-:W-:Y:S01]  /*10870*/  FFMA.FTZ R106, R106, UR4, -R174.reuse ;  /* 0x000000046a6a7c23 */ /* 0x100fe200080108ae */
[----:B------:R-:W-:Y:S01]  /*10880*/  FFMA.FTZ R107, R107, UR4, -R174 ;  /* 0x000000046b6b7c23 */ /* 0x000fe200080108ae */
[----:B------:R-:W-:Y:S03]  /*10890*/  PRMT R63, R10, 0x5410, R2 ;  /* 0x000054100a3f7816 */ /* 0x000fe60000000002 */
[----:B------:R-:W-:Y:S01]  /*108a0*/  MUFU.EX2 R101, R101 ;  /* 0x0000006500657308 */ /* 0x000fe20000000800 */
[----:B--2---:R-:W-:Y:S01]  /*108b0*/  LOP3.LUT R60, R8, 0xffff, RZ, 0xc0, !PT ;  /* 0x0000ffff083c7812 */ /* 0x004fe200078ec0ff */
[--C-:B------:R-:W-:Y:S01]  /*108c0*/  FFMA.FTZ R110, R110, UR4, -R174.reuse ;  /* 0x000000046e6e7c23 */ /* 0x100fe200080108ae */
[----:B------:R-:W-:Y:S01]  /*108d0*/  LOP3.LUT R63, R63, 0xff00ff, RZ, 0xc0, !PT ;  /* 0x00ff00ff3f3f7812 */ /* 0x000fe200078ec0ff */
[----:B------:R-:W-:Y:S01]  /*108e0*/  FFMA.FTZ R111, R111, UR4, -R174 ;  /* 0x000000046f6f7c23 */ /* 0x000fe200080108ae */
[----:B------:R-:W-:Y:S01]  /*108f0*/  SHF.R.U32.HI R60, RZ, 0x8, R60 ;  /* 0x00000008ff3c7819 */ /* 0x000fe2000001163c */
[----:B------:R-:W-:Y:S01]  /*10900*/  FFMA.FTZ R120, R120, UR4, -R173 ;  /* 0x0000000478787c23 */ /* 0x000fe200080108ad */
[----:B----4-:R-:W-:Y:S03]  /*10910*/  F2FP.F16.F32.PACK_AB R2, R176, R175 ;  /* 0x000000afb002723e */ /* 0x010fe600000000ff */
[----:B------:R-:W-:Y:S01]  /*10920*/  MUFU.EX2 R86, R86 ;  /* 0x0000005600567308 */ /* 0x000fe20000000800 */
[----:B---3--:R-:W-:Y:S01]  /*10930*/  F2FP.F16.F32.PACK_AB R0, R180, R181 ;  /* 0x000000b5b400723e */ /* 0x008fe200000000ff */
[--C-:B------:R-:W-:Y:S01]  /*10940*/  FFMA.FTZ R122, R122, UR4, -R174.reuse ;  /* 0x000000047a7a7c23 */ /* 0x100fe200080108ae */
[--C-:B------:R-:W-:Y:S01]  /*10950*/  HSET2.LE.AND R63, R63, R213.reuse, PT ;  /* 0x000000d53f3f7233 */ /* 0x100fe20003803000 */
[--C-:B------:R-:W-:Y:S01]  /*10960*/  FFMA.FTZ R123, R123, UR4, -R174.reuse ;  /* 0x000000047b7b7c23 */ /* 0x100fe200080108ae */
[----:B------:R-:W-:Y:S01]  /*10970*/  LOP3.LUT R70, R0, R70, RZ, 0xc0, !PT ;  /* 0x0000004600467212 */ /* 0x000fe200078ec0ff */
[--C-:B------:R-:W-:Y:S01]  /*10980*/  FFMA.FTZ R126, R126, UR4, -R174.reuse ;  /* 0x000000047e7e7c23 */ /* 0x100fe200080108ae */
[----:B------:R-:W-:Y:S03]  /*10990*/  F2FP.F16.F32.PACK_AB R0, R178, R177 ;  /* 0x000000b1b200723e */ /* 0x000fe600000000ff */
[----:B------:R-:W-:Y:S01]  /*109a0*/  MUFU.EX2 R114, R114 ;  /* 0x0000007200727308 */ /* 0x000fe20000000800 */
[----:B------:R-:W-:Y:S01]  /*109b0*/  PRMT R61, R8, 0x7632, R61 ;  /* 0x00007632083d7816 */ /* 0x000fe2000000003d */
[----:B------:R-:W-:Y:S01]  /*109c0*/  FFMA.FTZ R174, R127, UR4, -R174 ;  /* 0x000000047fae7c23 */ /* 0x000fe200080108ae */
[----:B------:R-:W-:Y:S01]  /*109d0*/  LOP3.LUT R63, R0, R63, RZ, 0xc0, !PT ;  /* 0x0000003f003f7212 */ /* 0x000fe200078ec0ff */
[----:B------:R-:W-:Y:S01]  /*109e0*/  FFMA.FTZ R124, R124, UR4, -R173 ;  /* 0x000000047c7c7c23 */ /* 0x000fe200080108ad */
[----:B------:R-:W-:Y:S01]  /*109f0*/  LOP3.LUT R0, R9, 0xff, RZ, 0xc0, !PT ;  /* 0x000000ff09007812 */ /* 0x000fe200078ec0ff */
[----:B------:R-:W-:Y:S01]  /*10a00*/  IMAD.MOV.U32 R153, RZ, RZ, R71 ;  /* 0x000000ffff997224 */ /* 0x000fe200078e0047 */
[----:B------:R-:W-:Y:S03]  /*10a10*/  SHF.R.U32.HI R9, RZ, 0x18, R9 ;  /* 0x00000018ff097819 */ /* 0x000fe60000011609 */
[----:B------:R-:W-:Y:S01]  /*10a20*/  MUFU.EX2 R174, R174 ;  /* 0x000000ae00ae7308 */ /* 0x000fe20000000800 */
[----:B------:R-:W-:Y:S02]  /*10a30*/  PRMT R64, R0, 0x5410, R64 ;  /* 0x0000541000407816 */ /* 0x000fe40000000040 */
[----:B------:R-:W-:Y:S02]  /*10a40*/  PRMT R65, R65, 0x5410, R9 ;  /* 0x0000541041417816 */ /* 0x000fe40000000009 */
[----:B------:R-:W-:Y:S02]  /*10a50*/  F2FP.F16.F32.PACK_AB R0, R185, R184 ;  /* 0x000000b8b900723e */ /* 0x000fe400000000ff */
[--C-:B------:R-:W-:Y:S03]  /*10a60*/  HSET2.LE.AND R64, R64, R213.reuse, PT ;  /* 0x000000d540407233 */ /* 0x100fe60003803000 */
[----:B------:R-:W-:Y:S01]  /*10a70*/  MUFU.EX2 R88, R88 ;  /* 0x0000005800587308 */ /* 0x000fe20000000800 */
[----:B------:R-:W-:Y:S02]  /*10a80*/  LOP3.LUT R71, R97, 0xff00ff, RZ, 0xc0, !PT ;  /* 0x00ff00ff61477812 */ /* 0x000fe400078ec0ff */
[----:B------:R-:W-:Y:S01]  /*10a90*/  MOV R97, R133 ;  /* 0x0000008500617202 */ /* 0x000fe20000000f00 */
[----:B------:R-:W-:Y:S01]  /*10aa0*/  IMAD.MOV.U32 R133, RZ, RZ, R143 ;  /* 0x000000ffff857224 */ /* 0x000fe200078e008f */
[----:B------:R-:W-:Y:S01]  /*10ab0*/  LOP3.LUT R64, R0, R64, RZ, 0xc0, !PT ;  /* 0x0000004000407212 */ /* 0x000fe200078ec0ff */
[----:B------:R-:W-:Y:S01]  /*10ac0*/  IMAD.MOV.U32 R143, RZ, RZ, R153 ;  /* 0x000000ffff8f7224 */ /* 0x000fe200078e0099 */
[--C-:B------:R-:W-:Y:S03]  /*10ad0*/  HSET2.LE.AND R65, R65, R213.reuse, PT ;  /* 0x000000d541417233 */ /* 0x100fe60003803000 */
[----:B------:R-:W-:Y:S01]  /*10ae0*/  MUFU.EX2 R187, R187 ;  /* 0x000000bb00bb7308 */ /* 0x000fe20000000800 */
[----:B------:R-:W-:Y:S02]  /*10af0*/  F2FP.F16.F32.PACK_AB R0, R149, R147 ;  /* 0x000000939500723e */ /* 0x000fe400000000ff */
[----:B------:R-:W-:Y:S02]  /*10b00*/  LOP3.LUT R61, R61, 0xff, RZ, 0xc0, !PT ;  /* 0x000000ff3d3d7812 */ /* 0x000fe400078ec0ff */
[----:B------:R-:W-:Y:S02]  /*10b10*/  LOP3.LUT R65, R0, R65, RZ, 0xc0, !PT ;  /* 0x0000004100417212 */ /* 0x000fe400078ec0ff */
[----:B------:R-:W-:Y:S03]  /*10b20*/  LOP3.LUT R0, R8, 0xff, RZ, 0xc0, !PT ;  /* 0x000000ff08007812 */ /* 0x000fe600078ec0ff */
[----:B------:R-:W1:Y:S01]  /*10b30*/  MUFU.EX2 R188, R188 ;  /* 0x000000bc00bc7308 */ /* 0x000e620000000800 */
[----:B------:R-:W-:Y:S02]  /*10b40*/  SHF.R.U32.HI R8, RZ, 0x18, R8 ;  /* 0x00000018ff087819 */ /* 0x000fe40000011608 */
[----:B------:R-:W-:Y:S02]  /*10b50*/  PRMT R60, R0, 0x5410, R60 ;  /* 0x00005410003c7816 */ /* 0x000fe4000000003c */
[----:B------:R-:W-:Y:S02]  /*10b60*/  PRMT R61, R61, 0x5410, R8 ;  /* 0x000054103d3d7816 */ /* 0x000fe40000000008 */
[--C-:B------:R-:W-:Y:S03]  /*10b70*/  HSET2.LE.AND R71, R71, R213.reuse, PT ;  /* 0x000000d547477233 */ /* 0x100fe60003803000 */
[----:B------:R2:W-:Y:S01]  /*10b80*/  MUFU.EX2 R152, R81 ;  /* 0x0000005100987308 */ /* 0x0005e20000000800 */
[--C-:B------:R-:W-:Y:S02]  /*10b90*/  HSET2.LE.AND R60, R60, R213.reuse, PT ;  /* 0x000000d53c3c7233 */ /* 0x100fe40003803000 */
[--C-:B------:R-:W-:Y:S02]  /*10ba0*/  HSET2.LE.AND R61, R61, R213.reuse, PT ;  /* 0x000000d53d3d7233 */ /* 0x100fe40003803000 */
[----:B------:R-:W-:Y:S05]  /*10bb0*/  LOP3.LUT R71, R2, R71, RZ, 0xc0, !PT ;  /* 0x0000004702477212 */ /* 0x000fea00078ec0ff */
[----:B------:R-:W3:Y:S01]  /*10bc0*/  MUFU.EX2 R153, R84 ;  /* 0x0000005400997308 */ /* 0x000ee20000000800 */
[----:B-1----:R-:W-:Y:S04]  /*10bd0*/  F2FP.F16.F32.PACK_AB R0, R188, R187 ;  /* 0x000000bbbc00723e */ /* 0x002fe800000000ff */
[----:B------:R-:W-:Y:S05]  /*10be0*/  LOP3.LUT R60, R0, R60, RZ, 0xc0, !PT ;  /* 0x0000003c003c7212 */ /* 0x000fea00078ec0ff */
[----:B------:R-:W-:Y:S01]  /*10bf0*/  MUFU.EX2 R89, R89 ;  /* 0x0000005900597308 */ /* 0x000fe20000000800 */
[----:B--2---:R-:W-:Y:S02]  /*10c00*/  IMAD.MOV.U32 R81, RZ, RZ, R43 ;  /* 0x000000ffff517224 */ /* 0x004fe400078e002b */
[----:B------:R-:W-:Y:S04]  /*10c10*/  IMAD.MOV.U32 R43, RZ, RZ, R179 ;  /* 0x000000ffff2b7224 */ /* 0x000fe800078e00b3 */
[----:B------:R-:W-:Y:S03]  /*10c20*/  IMAD.MOV.U32 R28, RZ, RZ, R43 ;  /* 0x000000ffff1c7224 */ /* 0x000fe600078e002b */
[----:B------:R-:W-:Y:S01]  /*10c30*/  MUFU.EX2 R106, R106 ;  /* 0x0000006a006a7308 */ /* 0x000fe20000000800 */
[----:B---3--:R-:W-:Y:S01]  /*10c40*/  F2FP.F16.F32.PACK_AB R0, R153, R152 ;  /* 0x000000989900723e */ /* 0x008fe200000000ff */
[----:B------:R-:W-:Y:S02]  /*10c50*/  IMAD.MOV.U32 R43, RZ, RZ, R146 ;  /* 0x000000ffff2b7224 */ /* 0x000fe400078e0092 */
[----:B------:R-:W-:Y:S01]  /*10c60*/  IMAD.MOV.U32 R81, RZ, RZ, R28 ;  /* 0x000000ffff517224 */ /* 0x000fe200078e001c */
[----:B------:R-:W-:Y:S01]  /*10c70*/  LOP3.LUT R61, R0, R61, RZ, 0xc0, !PT ;  /* 0x0000003d003d7212 */ /* 0x000fe200078ec0ff */
[----:B------:R-:W-:Y:S04]  /*10c80*/  VIADD R0, R202, 0x2 ;  /* 0x00000002ca007836 */ /* 0x000fe80000000000 */
[----:B------:R-:W-:Y:S01]  /*10c90*/  MUFU.EX2 R107, R107 ;  /* 0x0000006b006b7308 */ /* 0x000fe20000000800 */
[----:B------:R-:W-:Y:S05]  /*10ca0*/  LOP3.LUT R0, R133, R221, R0, 0x96, !PT ;  /* 0x000000dd85007212 */ /* 0x000fea00078e9600 */
[----:B------:R-:W-:Y:S04]  /*10cb0*/  IMAD.WIDE.U32 R8, R0, -0x326172a9, RZ ;  /* 0xcd9e8d5700087825 */ /* 0x000fe800078e00ff */
[----:B------:R-:W-:Y:S01]  /*10cc0*/  MUFU.EX2 R108, R108 ;  /* 0x0000006c006c7308 */ /* 0x000fe20000000800 */
[C---:B------:R-:W-:Y:S02]  /*10cd0*/  LOP3.LUT R2, R9.reuse, R154, RZ, 0x3c, !PT ;  /* 0x0000009a09027212 */ /* 0x040fe400078e3cff */
[----:B------:R-:W-:Y:S02]  /*10ce0*/  LOP3.LUT R0, R8, R97, RZ, 0x3c, !PT ;  /* 0x0000006108007212 */ /* 0x000fe400078e3cff */
[----:B------:R-:W-:Y:S01]  /*10cf0*/  LOP3.LUT R10, R9, R85, RZ, 0x3c, !PT ;  /* 0x00000055090a7212 */ /* 0x000fe200078e3cff */
[----:B------:R-:W-:Y:S01]  /*10d00*/  IMAD.WIDE.U32 R12, R2, -0x2daee0ad, RZ ;  /* 0xd2511f53020c7825 */ /* 0x000fe200078e00ff */
[----:B------:R-:W-:Y:S03]  /*10d10*/  LOP3.LUT R9, R8, R42, RZ, 0x3c, !PT ;  /* 0x0000002a08097212 */ /* 0x000fe600078e3cff */
[----:B------:R-:W-:Y:S01]  /*10d20*/  MUFU.EX2 R109, R109 ;  /* 0x0000006d006d7308 */ /* 0x000fe20000000800 */
[----:B------:R-:W-:Y:S01]  /*10d30*/  IMAD.WIDE.U32 R14, R0, -0x2daee0ad, RZ ;  /* 0xd2511f53000e7825 */ /* 0x000fe200078e00ff */
[----:B------:R-:W-:Y:S04]  /*10d40*/  LOP3.LUT R2, R214, R194, R13, 0x96, !PT ;  /* 0x000000c2d6027212 */ /* 0x000fe800078e960d */
[----:B------:R-:W-:Y:S01]  /*10d50*/  LOP3.LUT R0, R195, R12, R15, 0x96, !PT ;  /* 0x0000000cc3007212 */ /* 0x000fe200078e960f */
[----:B------:R-:W-:Y:S03]  /*10d60*/  IMAD.WIDE.U32 R12, R2, -0x326172a9, RZ ;  /* 0xcd9e8d57020c7825 */ /* 0x000fe600078e00ff */
[----:B------:R-:W-:Y:S01]  /*10d70*/  MUFU.EX2 R110, R110 ;  /* 0x0000006e006e7308 */ /* 0x000fe20000000800 */
[----:B------:R-:W-:Y:S01]  /*10d80*/  IMAD.WIDE.U32 R24, R0, -0x326172a9, RZ ;  /* 0xcd9e8d5700187825 */ /* 0x000fe200078e00ff */
[----:B------:R-:W-:Y:S04]  /*10d90*/  LOP3.LUT R0, R210, R216, R13, 0x96, !PT ;  /* 0x000000d8d2007212 */ /* 0x000fe800078e960d */
[----:B------:R-:W-:Y:S01]  /*10da0*/  LOP3.LUT R8, R219, R12, R25, 0x96, !PT ;  /* 0x0000000cdb087212 */ /* 0x000fe200078e9619 */
[----:B------:R-:W-:Y:S03]  /*10db0*/  IMAD.WIDE.U32 R12, R0, -0x2daee0ad, RZ ;  /* 0xd2511f53000c7825 */ /* 0x000fe600078e00ff */
[----:B------:R-:W-:Y:S02]  /*10dc0*/  MUFU.EX2 R111, R111 ;  /* 0x0000006f006f7308 */ /* 0x000fe40000000800 */
[----:B------:R-:W-:Y:S08]  /*10dd0*/  LOP3.LUT R0, R193, R14, R13, 0x96, !PT ;  /* 0x0000000ec1007212 */ /* 0x000ff000078e960d */
[----:B------:R-:W-:Y:S01]  /*10de0*/  MUFU.EX2 R72, R72 ;  /* 0x0000004800487308 */ /* 0x000fe20000000800 */
[----:B------:R-:W-:Y:S05]  /*10df0*/  IMAD.WIDE.U32 R14, R0, -0x326172a9, RZ ;  /* 0xcd9e8d57000e7825 */ /* 0x000fea00078e00ff */
[----:B------:R-:W-:Y:S01]  /*10e00*/  LOP3.LUT R2, R218, R24, R15, 0x96, !PT ;  /* 0x00000018da027212 */ /* 0x000fe200078e960f */
[----:B------:R-:W-:Y:S03]  /*10e10*/  IMAD.WIDE.U32 R24, R8, -0x2daee0ad, RZ ;  /* 0xd2511f5308187825 */ /* 0x000fe600078e00ff */
[----:B------:R-:W-:Y:S02]  /*10e20*/  MUFU.EX2 R73, R73 ;  /* 0x0000004900497308 */ /* 0x000fe40000000800 */
[----:B------:R-:W-:Y:S01]  /*10e30*/  LOP3.LUT R0, R191, R12, R25, 0x96, !PT ;  /* 0x0000000cbf007212 */ /* 0x000fe200078e9619 */
[----:B------:R-:W-:Y:S07]  /*10e40*/  IMAD.MOV.U32 R25, RZ, RZ, R133 ;  /* 0x000000ffff197224 */ /* 0x000fee00078e0085 */
        /* <DEDUP_REMOVED lines=45> */
[----:B------:R-:W-:Y:S04]  /*11120*/  IMAD.WIDE.U32 R12, R10, -0x326172a9, RZ ;  /* 0xcd9e8d570a0c7825 */ /* 0x000fe800078e00ff */
[----:B------:R-:W-:Y:S01]  /*11130*/  IMAD.WIDE.U32 R10, R2, -0x326172a9, RZ ;  /* 0xcd9e8d57020a7825 */ /* 0x000fe200078e00ff */
[----:B------:R-:W-:Y:S03]  /*11140*/  LOP3.LUT R0, R219, R14, R13, 0x96, !PT ;  /* 0x0000000edb007212 */ /* 0x000fe600078e960d */
[----:B------:R-:W-:Y:S01]  /*11150*/  MUFU.EX2 R74, R74 ;  /* 0x0000004a004a7308 */ /* 0x000fe20000000800 */
[----:B------:R-:W-:Y:S01]  /*11160*/  MOV R13, R27 ;  /* 0x0000001b000d7202 */ /* 0x000fe20000000f00 */
[----:B------:R-:W-:Y:S02]  /*11170*/  IMAD.MOV.U32 R27, RZ, RZ, R119 ;  /* 0x000000ffff1b7224 */ /* 0x000fe400078e0077 */
[----:B------:R-:W-:Y:S01]  /*11180*/  IMAD.WIDE.U32 R14, R0, -0x2daee0ad, RZ ;  /* 0xd2511f53000e7825 */ /* 0x000fe200078e00ff */
[----:B------:R-:W-:Y:S03]  /*11190*/  LOP3.LUT R0, R218, R12, R11, 0x96, !PT ;  /* 0x0000000cda007212 */ /* 0x000fe600078e960b */
[----:B------:R-:W-:Y:S01]  /*111a0*/  IMAD.MOV.U32 R11, RZ, RZ, R42 ;  /* 0x000000ffff0b7224 */ /* 0x000fe200078e002a */
[----:B------:R-:W-:Y:S01]  /*111b0*/  LOP3.LUT R8, R191, R8, R15, 0x96, !PT ;  /* 0x00000008bf087212 */ /* 0x000fe200078e960f */
[----:B------:R-:W-:Y:S01]  /*111c0*/  IMAD.MOV.U32 R42, RZ, RZ, R151 ;  /* 0x000000ffff2a7224 */ /* 0x000fe200078e0097 */
[----:B------:R-:W-:Y:S01]  /*111d0*/  MOV R15, R85 ;  /* 0x00000055000f7202 */ /* 0x000fe20000000f00 */
[----:B------:R-:W-:Y:S01]  /*111e0*/  IMAD.MOV.U32 R151, RZ, RZ, R155 ;  /* 0x000000ffff977224 */ /* 0x000fe200078e009b */
[----:B------:R-:W-:Y:S01]  /*111f0*/  MOV R85, R118 ;  /* 0x0000007600557202 */ /* 0x000fe20000000f00 */
[----:B------:R-:W-:Y:S01]  /*11200*/  IMAD.WIDE.U32 R8, R8, -0x326172a9, RZ ;  /* 0xcd9e8d5708087825 */ /* 0x000fe200078e00ff */
[----:B------:R-:W-:Y:S03]  /*11210*/  MUFU.EX2 R75, R75 ;  /* 0x0000004b004b7308 */ /* 0x000fe60000000800 */
[----:B------:R-:W-:Y:S01]  /*11220*/  IMAD.MOV.U32 R118, RZ, RZ, R130 ;  /* 0x000000ffff767224 */ /* 0x000fe200078e0082 */
[----:B------:R-:W-:Y:S01]  /*11230*/  LOP3.LUT R2, R217, R10, R9, 0x96, !PT ;  /* 0x0000000ad9027212 */ /* 0x000fe200078e9609 */
[----:B------:R-:W-:Y:S01]  /*11240*/  IMAD.MOV.U32 R9, RZ, RZ, R8 ;  /* 0x000000ffff097224 */ /* 0x000fe200078e0008 */
[C---:B------:R-:W-:Y:S01]  /*11250*/  PRMT R10, R8.reuse, 0x7771, RZ ;  /* 0x00007771080a7816 */ /* 0x040fe200000000ff */
[----:B------:R-:W-:Y:S02]  /*11260*/  IMAD.MOV.U32 R130, RZ, RZ, R87 ;  /* 0x000000ffff827224 */ /* 0x000fe400078e0057 */
[----:B------:R-:W-:Y:S01]  /*11270*/  IMAD.MOV.U32 R12, RZ, RZ, R26 ;  /* 0x000000ffff0c7224 */ /* 0x000fe200078e001a */
[----:B------:R-:W-:Y:S01]  /*11280*/  LOP3.LUT R9, R9, 0xff, RZ, 0xc0, !PT ;  /* 0x000000ff09097812 */ /* 0x000fe200078ec0ff */
[----:B------:R-:W-:Y:S01]  /*11290*/  IMAD.MOV.U32 R26, RZ, RZ, R148 ;  /* 0x000000ffff1a7224 */ /* 0x000fe200078e0094 */
[----:B------:R-:W-:Y:S01]  /*112a0*/  MUFU.EX2 R118, R118 ;  /* 0x0000007600767308 */ /* 0x000fe20000000800 */
[----:B------:R-:W-:Y:S01]  /*112b0*/  IMAD.MOV.U32 R96, RZ, RZ, R151 ;  /* 0x000000ffff607224 */ /* 0x000fe200078e0097 */
[----:B------:R-:W-:Y:S02]  /*112c0*/  PRMT R155, R9, 0x5410, R10 ;  /* 0x00005410099b7816 */ /* 0x000fe4000000000a */
[C---:B------:R-:W-:Y:S02]  /*112d0*/  PRMT R9, R8.reuse, 0x7773, RZ ;  /* 0x0000777308097816 */ /* 0x040fe400000000ff */
[----:B------:R-:W-:Y:S04]  /*112e0*/  PRMT R8, R8, 0x7772, RZ ;  /* 0x0000777208087816 */ /* 0x000fe800000000ff */
[----:B------:R-:W-:Y:S01]  /*112f0*/  PRMT R179, R8, 0x5410, R9 ;  /* 0x0000541008b37816 */ /* 0x000fe20000000009 */
[----:B------:R-:W-:Y:S05]  /*11300*/  IMAD.WIDE.U32 R8, R0, -0x2daee0ad, RZ ;  /* 0xd2511f5300087825 */ /* 0x000fea00078e00ff */
[----:B------:R-:W-:Y:S01]  /*11310*/  LOP3.LUT R0, R190, R14, R9, 0x96, !PT ;  /* 0x0000000ebe007212 */ /* 0x000fe200078e9609 */
[----:B------:R-:W-:Y:S01]  /*11320*/  IMAD.MOV.U32 R9, RZ, RZ, R8 ;  /* 0x000000ffff097224 */ /* 0x000fe200078e0008 */
[C---:B------:R-:W-:Y:S04]  /*11330*/  PRMT R10, R8.reuse, 0x7771, RZ ;  /* 0x00007771080a7816 */ /* 0x040fe800000000ff */
        /* <DEDUP_REMOVED lines=11> */
[----:B------:R-:W-:Y:S04]  /*113f0*/  LOP3.LUT R8, R8, 0xff, RZ, 0xc0, !PT ;  /* 0x000000ff08087812 */ /* 0x000fe800078ec0ff */
[----:B------:R-:W-:Y:S02]  /*11400*/  PRMT R132, R8, 0x5410, R2 ;  /* 0x0000541008847816 */ /* 0x000fe40000000002 */
[C---:B------:R-:W-:Y:S02]  /*11410*/  LOP3.LUT R2, R0.reuse, 0xffff, RZ, 0xc0, !PT ;  /* 0x0000ffff00027812 */ /* 0x040fe400078ec0ff */
[----:B------:R-:W-:Y:S02]  /*11420*/  LOP3.LUT R8, R0, 0xff, RZ, 0xc0, !PT ;  /* 0x000000ff00087812 */ /* 0x000fe400078ec0ff */
        /* <DEDUP_REMOVED lines=9> */
[----:B------:R-:W-:Y:S02]  /*114c0*/  PRMT R151, R2, 0x5410, R0 ;  /* 0x0000541002977816 */ /* 0x000fe40000000000 */
[----:B------:R-:W-:Y:S04]  /*114d0*/  IADD3 R0, PT, PT, R202, 0x3, RZ ;  /* 0x00000003ca007810 */ /* 0x000fe80007ffe0ff */
[----:B------:R-:W-:Y:S05]  /*114e0*/  LOP3.LUT R0, R25, R221, R0, 0x96, !PT ;  /* 0x000000dd19007212 */ /* 0x000fea00078e9600 */
[----:B------:R-:W-:Y:S03]  /*114f0*/  IMAD.WIDE.U32 R24, R0, -0x326172a9, RZ ;  /* 0xcd9e8d5700187825 */ /* 0x000fe600078e00ff */
[----:B------:R-:W-:Y:S02]  /*11500*/  LOP3.LUT R10, R24, R11, RZ, 0x3c, !PT ;  /* 0x0000000b180a7212 */ /* 0x000fe400078e3cff */
[----:B------:R-:W-:Y:S03]  /*11510*/  LOP3.LUT R8, R25, R15, RZ, 0x3c, !PT ;  /* 0x0000000f19087212 */ /* 0x000fe600078e3cff */
[----:B------:R-:W-:Y:S04]  /*11520*/  IMAD.WIDE.U32 R10, R10, -0x2daee0ad, RZ ;  /* 0xd2511f530a0a7825 */ /* 0x000fe800078e00ff */
[----:B------:R-:W-:Y:S05]  /*11530*/  IMAD.WIDE.U32 R8, R8, -0x2daee0ad, RZ ;  /* 0xd2511f5308087825 */ /* 0x000fea00078e00ff */
[----:B------:R-:W-:Y:S02]  /*11540*/  LOP3.LUT R0, R12, R194, R9, 0x96, !PT ;  /* 0x000000c20c007212 */ /* 0x000fe400078e9609 */
[----:B------:R-:W-:Y:S03]  /*11550*/  LOP3.LUT R2, R195, R8, R11, 0x96, !PT ;  /* 0x00000008c3027212 */ /* 0x000fe600078e960b */
        /* <DEDUP_REMOVED lines=23> */
[----:B------:R-:W2:Y:S01]  /*116d0*/  LDL.LU.64 R214, [R1+0x90] ;  /* 0x0000900001d67983 */ /* 0x000ea20000300a00 */
[----:B------:R-:W-:Y:S01]  /*116e0*/  PRMT R202, R9, 0x5410, R10 ;  /* 0x0000541009ca7816 */ /* 0x000fe2000000000a */
[----:B------:R-:W-:Y:S01]  /*116f0*/  IMAD.MOV.U32 R10, RZ, RZ, R210 ;  /* 0x000000ffff0a7224 */ /* 0x000fe200078e00d2 */
[C---:B------:R-:W-:Y:S02]  /*11700*/  PRMT R9, R8.reuse, 0x7773, RZ ;  /* 0x0000777308097816 */ /* 0x040fe400000000ff */
[----:B------:R-:W-:Y:S01]  /*11710*/  PRMT R8, R8, 0x7772, RZ ;  /* 0x0000777208087816 */ /* 0x000fe200000000ff */
[----:B------:R1:W5:Y:S01]  /*11720*/  LDL.LU.64 R210, [R1+0x88] ;  /* 0x0000880001d27983 */ /* 0x0003620000300a00 */
[----:B------:R-:W-:Y:S01]  /*11730*/  MOV R15, R11 ;  /* 0x0000000b000f7202 */ /* 0x000fe20000000f00 */
[----:B------:R-:W-:Y:S01]  /*11740*/  IMAD.MOV.U32 R11, RZ, RZ, R80 ;  /* 0x000000ffff0b7224 */ /* 0x000fe200078e0050 */
[----:B------:R-:W-:Y:S01]  /*11750*/  PRMT R28, R8, 0x5410, R9 ;  /* 0x00005410081c7816 */ /* 0x000fe20000000009 */
[----:B------:R-:W-:Y:S04]  /*11760*/  IMAD.WIDE.U32 R8, R2, -0x2daee0ad, RZ ;  /* 0xd2511f5302087825 */ /* 0x000fe800078e00ff */
[----:B------:R-:W-:Y:S01]  /*11770*/  IMAD.MOV.U32 R2, RZ, RZ, R8 ;  /* 0x000000ffff027224 */ /* 0x000fe200078e0008 */
[----:B------:R-:W-:Y:S01]  /*11780*/  LOP3.LUT R82, R190, R14, R9, 0x96, !PT ;  /* 0x0000000ebe527212 */ /* 0x000fe200078e9609 */
[----:B------:R-:W-:Y:S01]  /*11790*/  IMAD.MOV.U32 R14, RZ, RZ, R10 ;  /* 0x000000ffff0e7224 */ /* 0x000fe200078e000a */
[----:B------:R-:W-:Y:S01]  /*117a0*/  PRMT R9, R8, 0x7771, RZ ;  /* 0x0000777108097816 */ /* 0x000fe200000000ff */
[----:B------:R-:W-:Y:S01]  /*117b0*/  IMAD.MOV.U32 R10, RZ, RZ, R97 ;  /* 0x000000ffff0a7224 */ /* 0x000fe200078e0061 */
[----:B------:R-:W-:Y:S01]  /*117c0*/  LOP3.LUT R2, R2, 0xff, RZ, 0xc0, !PT ;  /* 0x000000ff02027812 */ /* 0x000fe200078ec0ff */
[----:B------:R-:W-:Y:S03]  /*117d0*/  IMAD.MOV.U32 R80, RZ, RZ, R85 ;  /* 0x000000ffff507224 */ /* 0x000fe600078e0055 */
[----:B------:R-:W-:Y:S01]  /*117e0*/  PRMT R97, R2, 0x5410, R9 ;  /* 0x0000541002617816 */ /* 0x000fe20000000009 */
[----:B------:R-:W-:Y:S01]  /*117f0*/  IMAD.MOV.U32 R9, RZ, RZ, R150 ;  /* 0x000000ffff097224 */ /* 0x000fe200078e0096 */
[C---:B------:R-:W-:Y:S02]  /*11800*/  PRMT R2, R8.reuse, 0x7773, RZ ;  /* 0x0000777308027816 */ /* 0x040fe400000000ff */
[----:B------:R-:W-:Y:S04]  /*11810*/  PRMT R8, R8, 0x7772, RZ ;  /* 0x0000777208087816 */ /* 0x000fe800000000ff */
[----:B------:R-:W-:Y:S02]  /*11820*/  PRMT R85, R8, 0x5410, R2 ;  /* 0x0000541008557816 */ /* 0x000fe40000000002 */
[C---:B------:R-:W-:Y:S02]  /*11830*/  LOP3.LUT R2, R0.reuse, 0xffff, RZ, 0xc0, !PT ;  /* 0x0000ffff00027812 */ /* 0x040fe400078ec0ff */
[----:B------:R-:W-:Y:S02]  /*11840*/  LOP3.LUT R8, R0, 0xff, RZ, 0xc0, !PT ;  /* 0x000000ff00087812 */ /* 0x000fe400078ec0ff */
[----:B------:R-:W-:Y:S04]  /*11850*/  SHF.R.U32.HI R2, RZ, 0x8, R2 ;  /* 0x00000008ff027819 */ /* 0x000fe80000011602 */
[--C-:B------:R-:W-:Y:S02]  /*11860*/  PRMT R150, R8, 0x5410, R2.reuse ;  /* 0x0000541008967816 */ /* 0x100fe40000000002 */
[----:B------:R-:W-:Y:S02]  /*11870*/  PRMT R2, R0, 0x7632, R2 ;  /* 0x0000763200027816 */ /* 0x000fe40000000002 */
[----:B------:R-:W-:Y:S02]  /*11880*/  SHF.R.U32.HI R0, RZ, 0x18, R0 ;  /* 0x00000018ff007819 */ /* 0x000fe40000011600 */
[----:B------:R-:W-:Y:S02]  /*11890*/  LOP3.LUT R2, R2, 0xff, RZ, 0xc0, !PT ;  /* 0x000000ff02027812 */ /* 0x000fe400078ec0ff */
[----:B------:R-:W-:Y:S02]  /*118a0*/  MOV R8, R154 ;  /* 0x0000009a00087202 */ /* 0x000fe40000000f00 */
[----:B------:R-:W-:Y:S02]  /*118b0*/  PRMT R154, R2, 0x5410, R0 ;  /* 0x00005410029a7816 */ /* 0x000fe40000000000 */
[----:B------:R-:W-:Y:S01]  /*118c0*/  LOP3.LUT R0, R25, R8, RZ, 0x3c, !PT ;  /* 0x0000000819007212 */ /* 0x000fe200078e3cff */
[----:B------:R-:W-:Y:S01]  /*118d0*/  IMAD.MOV.U32 R25, RZ, RZ, R11 ;  /* 0x000000ffff197224 */ /* 0x000fe200078e000b */
[----:B------:R-:W-:Y:S03]  /*118e0*/  LOP3.LUT R2, R24, R10, RZ, 0x3c, !PT ;  /* 0x0000000a18027212 */ /* 0x000fe600078e3cff */
[----:B------:R-:W-:Y:S05]  /*118f0*/  IMAD.WIDE.U32 R10, R0, -0x2daee0ad, RZ ;  /* 0xd2511f53000a7825 */ /* 0x000fea00078e00ff */
[----:B------:R-:W-:Y:S01]  /*11900*/  LOP3.LUT R0, R12, R194, R11, 0x96, !PT ;  /* 0x000000c20c007212 */ /* 0x000fe200078e960b */
[----:B------:R-:W-:Y:S04]  /*11910*/  IMAD.WIDE.U32 R12, R2, -0x2daee0ad, RZ ;  /* 0xd2511f53020c7825 */ /* 0x000fe800078e00ff */
[----:B------:R-:W-:Y:S01]  /*11920*/  IMAD.MOV.U32 R194, RZ, RZ, R14 ;  /* 0x000000ffffc27224 */ /* 0x000fe200078e000e */
[----:B------:R-:W-:Y:S01]  /*11930*/  LOP3.LUT R10, R195, R10, R13, 0x96, !PT ;  /* 0x0000000ac30a7212 */ /* 0x000fe200078e960d */
[----:B------:R-:W-:Y:S02]  /*11940*/  IMAD.MOV.U32 R195, RZ, RZ, R15 ;  /* 0x000000ffffc37224 */ /* 0x000fe400078e000f */
        /* <DEDUP_REMOVED lines=9> */
[----:B------:R-:W-:Y:S01]  /*119e0*/  IMAD.WIDE.U32 R12, R0, -0x2daee0ad, RZ ;  /* 0xd2511f53000c7825 */ /* 0x000fe200078e00ff */
[----:B------:R-:W-:Y:S03]  /*119f0*/  MOV R193, R81 ;  /* 0x0000005100c17202 */ /* 0x000fe60000000f00 */
[----:B------:R-:W-:Y:S01]  /*11a00*/  IMAD.WIDE.U32 R10, R2, -0x326172a9, RZ ;  /* 0xcd9e8d57020a7825 */ /* 0x000fe200078e00ff */
[----:B------:R-:W-:Y:S03]  /*11a10*/  LOP3.LUT R8, R191, R8, R13, 0x96, !PT ;  /* 0x00000008bf087212 */ /* 0x000fe600078e960d */
[----:B------:R-:W-:Y:S01]  /*11a20*/  IMAD.MOV.U32 R191, RZ, RZ, R144 ;  /* 0x000000ffffbf7224 */ /* 0x000fe200078e0090 */
[----:B------:R-:W-:Y:S01]  /*11a30*/  LOP3.LUT R0, R218, R24, R11, 0x96, !PT ;  /* 0x00000018da007212 */ /* 0x000fe200078e960b */
[----:B------:R-:W-:Y:S02]  /*11a40*/  IMAD.MOV.U32 R14, RZ, RZ, R195 ;  /* 0x000000ffff0e7224 */ /* 0x000fe400078e00c3 */
[----:B------:R-:W-:Y:S02]  /*11a50*/  IMAD.MOV.U32 R195, RZ, RZ, R143 ;  /* 0x000000ffffc37224 */ /* 0x000fe400078e008f */
[----:B------:R-:W-:Y:S05]  /*11a60*/  IMAD.WIDE.U32 R144, R0, -0x2daee0ad, RZ ;  /* 0xd2511f5300907825 */ /* 0x000fea00078e00ff */
[----:B------:R-:W-:Y:S01]  /*11a70*/  LOP3.LUT R81, R190, R12, R145, 0x96, !PT ;  /* 0x0000000cbe517212 */ /* 0x000fe200078e9691 */
[----:B------:R-:W-:Y:S01]  /*11a80*/  IMAD.MOV.U32 R190, RZ, RZ, R15 ;  /* 0x000000ffffbe7224 */ /* 0x000fe200078e000f */
[----:B------:R-:W-:Y:S01]  /*11a90*/  MOV R15, R142 ;  /* 0x0000008e000f7202 */ /* 0x000fe20000000f00 */
[----:B------:R-:W-:Y:S05]  /*11aa0*/  IMAD.WIDE.U32 R142, R8, -0x326172a9, RZ ;  /* 0xcd9e8d57088e7825 */ /* 0x000fea00078e00ff */
        /* <DEDUP_REMOVED lines=10> */
[----:B------:R-:W-:Y:S01]  /*11b50*/  FADD.FTZ R0, -R134, R139 ;  /* 0x0000008b86007221 */ /* 0x000fe20000010100 */
[----:B------:R-:W-:Y:S02]  /*11b60*/  IMAD.MOV.U32 R138, RZ, RZ, R80 ;  /* 0x000000ffff8a7224 */ /* 0x000fe400078e0050 */
[----:B------:R-:W-:Y:S01]  /*11b70*/  FMUL.FTZ R2, R2, UR4 ;  /* 0x0000000402027c20 */ /* 0x000fe20008410000 */
[----:B------:R-:W-:Y:S01]  /*11b80*/  FMUL.FTZ R0, R0, UR4 ;  /* 0x0000000400007c20 */ /* 0x000fe20008410000 */
[----:B------:R-:W-:Y:S02]  /*11b90*/  VIADD R80, R208, 0x4020 ;  /* 0x00004020d0507836 */ /* 0x000fe40000000000 */
[----:B------:R-:W-:Y:S02]  /*11ba0*/  IMAD.MOV.U32 R139, RZ, RZ, R15 ;  /* 0x000000ffff8b7224 */ /* 0x000fe400078e000f */
[----:B------:R-:W3:Y:S10]  /*11bb0*/  MUFU.EX2 R2, R2 ;  /* 0x0000000200027308 */ /* 0x000ef40000000800 */
[----:B------:R-:W4:Y:S01]  /*11bc0*/  MUFU.EX2 R0, R0 ;  /* 0x0000000000007308 */ /* 0x000f220000000800 */
[C---:B---3--:R-:W-:Y:S01]  /*11bd0*/  FMUL.FTZ R9, R2.reuse, R157 ;  /* 0x0000009d02097220 */ /* 0x048fe20000410000 */
[----:B------:R-:W-:Y:S02]  /*11be0*/  IMAD.MOV.U32 R157, RZ, RZ, R27 ;  /* 0x000000ffff9d7224 */ /* 0x000fe400078e001b */
[C---:B------:R-:W-:Y:S01]  /*11bf0*/  FMUL.FTZ R8, R2.reuse, R156 ;  /* 0x0000009c02087220 */ /* 0x040fe20000410000 */
[C---:B------:R-:W-:Y:S01]  /*11c00*/  FMUL.FTZ R13, R2.reuse, R165 ;  /* 0x000000a5020d7220 */ /* 0x040fe20000410000 */
[----:B------:R-:W-:Y:S02]  /*11c10*/  IMAD.MOV.U32 R156, RZ, RZ, R14 ;  /* 0x000000ffff9c7224 */ /* 0x000fe400078e000e */
[----:B------:R-:W-:Y:S01]  /*11c20*/  FMUL.FTZ R12, R2, R164 ;  /* 0x000000a4020c7220 */ /* 0x000fe20000410000 */
[----:B------:R-:W-:Y:S02]  /*11c30*/  IMAD.MOV.U32 R165, RZ, RZ, R157 ;  /* 0x000000ffffa57224 */ /* 0x000fe400078e009d */
[C---:B----4-:R-:W-:Y:S01]  /*11c40*/  FMUL.FTZ R10, R0.reuse, R158 ;  /* 0x0000009e000a7220 */ /* 0x050fe20000410000 */
[----:B------:R-:W-:Y:S02]  /*11c50*/  IMAD.MOV.U32 R158, RZ, RZ, R26 ;  /* 0x000000ffff9e7224 */ /* 0x000fe400078e001a */
[----:B------:R-:W-:Y:S01]  /*11c60*/  FMUL.FTZ R11, R0, R159 ;  /* 0x0000009f000b7220 */ /* 0x000fe20000410000 */
[----:B------:R-:W3:Y:S01]  /*11c70*/  LDSM.16.MT88.4 R24, [R208+0x4000] ;  /* 0x00400000d018783b */ /* 0x000ee20000004200 */
[----:B------:R-:W-:Y:S01]  /*11c80*/  IADD3 R159, PT, PT, R208, 0x4000, RZ ;  /* 0x00004000d09f7810 */ /* 0x000fe20007ffe0ff */
[C---:B------:R-:W-:Y:S01]  /*11c90*/  FMUL.FTZ R14, R0.reuse, R166 ;  /* 0x000000a6000e7220 */ /* 0x040fe20000410000 */
[----:B------:R-:W-:Y:S02]  /*11ca0*/  IMAD.MOV.U32 R166, RZ, RZ, R43 ;  /* 0x000000ffffa67224 */ /* 0x000fe400078e002b */
[C---:B------:R-:W-:Y:S01]  /*11cb0*/  FMUL.FTZ R15, R0.reuse, R167 ;  /* 0x000000a7000f7220 */ /* 0x040fe20000410000 */
[----:B------:R-:W-:Y:S01]  /*11cc0*/  IMAD.MOV.U32 R157, RZ, RZ, R193 ;  /* 0x000000ffff9d7224 */ /* 0x000fe200078e00c1 */
[----:B------:R-:W-:Y:S01]  /*11cd0*/  MOV R193, R42 ;  /* 0x0000002a00c17202 */ /* 0x000fe20000000f00 */
[----:B------:R-:W-:Y:S02]  /*11ce0*/  @P0 VIADD R80, R159, 0xffffffe0 ;  /* 0xffffffe09f500836 */ /* 0x000fe40000000000 */
[----:B------:R-:W-:Y:S02]  /*11cf0*/  IMAD.MOV.U32 R159, RZ, RZ, R40 ;  /* 0x000000ffff9f7224 */ /* 0x000fe400078e0028 */
[----:B------:R-:W-:Y:S02]  /*11d00*/  IMAD.MOV.U32 R167, RZ, RZ, R156 ;  /* 0x000000ffffa77224 */ /* 0x000fe400078e009c */
[----:B------:R-:W-:Y:S02]  /*11d10*/  IMAD.MOV.U32 R164, RZ, RZ, R158 ;  /* 0x000000ffffa47224 */ /* 0x000fe400078e009e */
[----:B------:R-:W-:Y:S02]  /*11d20*/  IMAD.MOV.U32 R158, RZ, RZ, R31 ;  /* 0x000000ffff9e7224 */ /* 0x000fe400078e001f */
[C---:B------:R-:W-:Y:S01]  /*11d30*/  FMUL.FTZ R31, R0.reuse, R171 ;  /* 0x000000ab001f7220 */ /* 0x040fe20000410000 */
[----:B------:R-:W-:Y:S01]  /*11d40*/  IMAD.MOV.U32 R156, RZ, RZ, R84 ;  /* 0x000000ffff9c7224 */ /* 0x000fe200078e0054 */
[----:B------:R-:W-:Y:S01]  /*11d50*/  MOV R84, R30 ;  /* 0x0000001e00547202 */ /* 0x000fe20000000f00 */
[----:B------:R-:W-:Y:S05]  /*11d60*/  FMUL.FTZ R30, R0, R170 ;  /* 0x000000aa001e7220 */ /* 0x000fea0000410000 */
[----:B------:R-:W-:Y:S01]  /*11d70*/  MUFU.EX2 R84, R84 ;  /* 0x0000005400547308 */ /* 0x000fe20000000800 */
[-C--:B---3--:R-:W-:Y:S08]  /*11d80*/  HMMA.16816.F32 R4, R36, R24.reuse, R4 ;  /* 0x000000182404723c */ /* 0x088ff00000001804 */
[C---:B------:R-:W-:Y:S04]  /*11d90*/  HMMA.16816.F32 R8, R48.reuse, R24, R8 ;  /* 0x000000183008723c */ /* 0x040fe80000001808 */
[C---:B------:R-:W-:Y:S01]  /*11da0*/  FMUL.FTZ R24, R2.reuse, R160 ;  /* 0x000000a002187220 */ /* 0x040fe20000410000 */
[----:B------:R-:W-:Y:S02]  /*11db0*/  IMAD.MOV.U32 R160, RZ, RZ, R41 ;  /* 0x000000ffffa07224 */ /* 0x000fe400078e0029 */
[C---:B------:R-:W-:Y:S01]  /*11dc0*/  FMUL.FTZ R25, R2.reuse, R161 ;  /* 0x000000a102197220 */ /* 0x040fe20000410000 */
[----:B------:R-:W3:Y:S01]  /*11dd0*/  LDSM.16.MT88.4 R40, [R80] ;  /* 0x000000005028783b */ /* 0x000ee20000004200 */
[-C--:B------:R-:W-:Y:S03]  /*11de0*/  HMMA.16816.F32 R12, R48, R26.reuse, R12 ;  /* 0x0000001a300c723c */ /* 0x080fe6000000180c */
[----:B------:R-:W-:Y:S02]  /*11df0*/  IMAD.MOV.U32 R161, RZ, RZ, R191 ;  /* 0x000000ffffa17224 */ /* 0x000fe400078e00bf */
[----:B------:R-:W-:Y:S02]  /*11e00*/  IMAD.MOV.U32 R191, RZ, RZ, R96 ;  /* 0x000000ffffbf7224 */ /* 0x000fe400078e0060 */
[----:B------:R-:W-:Y:S01]  /*11e10*/  IMAD.MOV.U32 R96, RZ, RZ, R29 ;  /* 0x000000ffff607224 */ /* 0x000fe200078e001d */
[C---:B------:R-:W-:Y:S04]  /*11e20*/  HMMA.16816.F32 R16, R36.reuse, R26, R16 ;  /* 0x0000001a2410723c */ /* 0x040fe80000001810 */
[----:B------:R-:W-:Y:S01]  /*11e30*/  FMUL.FTZ R29, R2, R169 ;  /* 0x000000a9021d7220 */ /* 0x000fe20000410000 */
[C---:B------:R-:W-:Y:S01]  /*11e40*/  FMUL.FTZ R26, R0.reuse, R162 ;  /* 0x000000a2001a7220 */ /* 0x040fe20000410000 */
[----:B------:R-:W-:Y:S01]  /*11e50*/  FMUL.FTZ R27, R0, R163 ;  /* 0x000000a3001b7220 */ /* 0x000fe20000410000 */
[----:B------:R-:W-:Y:S01]  /*11e60*/  MUFU.EX2 R96, R96 ;  /* 0x0000006000607308 */ /* 0x000fe20000000800 */
[----:B------:R-:W-:Y:S01]  /*11e70*/  MOV R162, R190 ;  /* 0x000000be00a27202 */ /* 0x000fe20000000f00 */
[----:B------:R-:W-:Y:S02]  /*11e80*/  IMAD.MOV.U32 R190, RZ, RZ, R28 ;  /* 0x000000ffffbe7224 */ /* 0x000fe400078e001c */
[----:B------:R-:W-:Y:S02]  /*11e90*/  FMUL.FTZ R28, R2, R168 ;  /* 0x000000a8021c7220 */ /* 0x000fe40000410000 */
[----:B------:R-:W-:Y:S01]  /*11ea0*/  IMAD.MOV.U32 R163, RZ, RZ, R162 ;  /* 0x000000ffffa37224 */ /* 0x000fe200078e00a2 */
[----:B------:R-:W-:Y:S01]  /*11eb0*/  MOV R162, R164 ;  /* 0x000000a400a27202 */ /* 0x000fe20000000f00 */
[----:B------:R-:W-:Y:S02]  /*11ec0*/  IMAD.MOV.U32 R164, RZ, RZ, R195 ;  /* 0x000000ffffa47224 */ /* 0x000fe400078e00c3 */
[----:B------:R-:W-:Y:S01]  /*11ed0*/  IMAD.MOV.U32 R195, RZ, RZ, R130 ;  /* 0x000000ffffc37224 */ /* 0x000fe200078e0082 */
[----:B------:R-:W-:Y:S01]  /*11ee0*/  MOV R130, R103 ;  /* 0x0000006700827202 */ /* 0x000fe20000000f00 */
[----:B------:R-:W-:Y:S01]  /*11ef0*/  IMAD.MOV.U32 R169, RZ, RZ, R164 ;  /* 0x000000ffffa97224 */ /* 0x000fe200078e00a4 */
[----:B------:R-:W-:Y:S01]  /*11f00*/  MUFU.EX2 R103, R100 ;  /* 0x0000006400677308 */ /* 0x000fe20000000800 */
[----:B------:R-:W-:Y:S01]  /*11f10*/  IMAD.MOV.U32 R168, RZ, RZ, R195 ;  /* 0x000000ffffa87224 */ /* 0x000fe200078e00c3 */
[----:B------:R-:W-:Y:S01]  /*11f20*/  MOV R164, R98 ;  /* 0x0000006200a47202 */ /* 0x000fe20000000f00 */
[----:B------:R-:W-:Y:S07]  /*11f30*/  IMAD.MOV.U32 R195, RZ, RZ, R85 ;  /* 0x000000ffffc37224 */ /* 0x000fee00078e0055 */
[----:B------:R-:W-:Y:S01]  /*11f40*/  MUFU.EX2 R85, R116 ;  /* 0x0000007400557308 */ /* 0x000fe20000000800 */
[-C--:B---3--:R-:W-:Y:S09]  /*11f50*/  HMMA.16816.F32 R20, R36, R40.reuse, R20 ;  /* 0x000000282414723c */ /* 0x088ff20000001814 */
[----:B------:R-:W-:Y:S01]  /*11f60*/  MUFU.EX2 R116, R128 ;  /* 0x0000008000747308 */ /* 0x000fe20000000800 */
[C---:B------:R-:W-:Y:S04]  /*11f70*/  HMMA.16816.F32 R24, R48.reuse, R40, R24 ;  /* 0x000000283018723c */ /* 0x040fe80000001818 */
[----:B------:R-:W-:Y:S05]  /*11f80*/  IMAD.MOV.U32 R41, RZ, RZ, R167 ;  /* 0x000000ffff297224 */ /* 0x000fea00078e00a7 */
[----:B------:R-:W-:Y:S01]  /*11f90*/  MUFU.EX2 R98, R79 ;  /* 0x0000004f00627308 */ /* 0x000fe20000000800 */
[----:B------:R-:W-:Y:S01]  /*11fa0*/  IMAD.MOV.U32 R167, RZ, RZ, R165 ;  /* 0x000000ffffa77224 */ /* 0x000fe200078e00a5 */
[-C--:B------:R-:W-:Y:S03]  /*11fb0*/  HMMA.16816.F32 R28, R48, R42.reuse, R28 ;  /* 0x0000002a301c723c */ /* 0x080fe6000000181c */
[----:B------:R-:W-:Y:S01]  /*11fc0*/  SHF.R.U32.HI R51, RZ, 0x18, R83 ;  /* 0x00000018ff337819 */ /* 0x000fe20000011653 */
[----:B------:R-:W-:Y:S01]  /*11fd0*/  IMAD.MOV.U32 R40, RZ, RZ, R41 ;  /* 0x000000ffff287224 */ /* 0x000fe200078e0029 */
[----:B------:R-:W-:Y:S01]  /*11fe0*/  PRMT R50, R82, 0x7632, R50 ;  /* 0x0000763252327816 */ /* 0x000fe20000000032 */
[----:B------:R-:W-:Y:S02]  /*11ff0*/  IMAD.MOV.U32 R165, RZ, RZ, R139 ;  /* 0x000000ffffa57224 */ /* 0x000fe400078e008b */
[----:B------:R-:W-:Y:S01]  /*12000*/  MUFU.EX2 R130, R130 ;  /* 0x0000008200827308 */ /* 0x000fe20000000800 */
[----:B------:R-:W-:Y:S01]  /*12010*/  HMMA.16816.F32 R32, R36, R42, R32 ;  /* 0x0000002a2420723c */ /* 0x000fe20000001820 */
[----:B------:R-:W3:Y:S03]  /*12020*/  LDSM.16.MT88.4 R36, [R208+0x4400] ;  /* 0x00440000d024783b */ /* 0x000ee60000004200 */
[----:B------:R-:W-:Y:S01]  /*12030*/  IMAD.MOV.U32 R139, RZ, RZ, R194 ;  /* 0x000000ffff8b7224 */ /* 0x000fe200078e00c2 */
[----:B--2---:R-:W-:Y:S01]  /*12040*/  ISETP.GT.AND P1, PT, R214, RZ, PT ;  /* 0x000000ffd600720c */ /* 0x004fe20003f24270 */
[----:B------:R-:W-:Y:S03]  /*12050*/  IMAD.MOV.U32 R170, RZ, RZ, R165 ;  /* 0x000000ffffaa7224 */ /* 0x000fe600078e00a5 */
[----:B------:R-:W-:Y:S01]  /*12060*/  MUFU.EX2 R79, R163 ;  /* 0x000000a3004f7308 */ /* 0x000fe20000000800 */
[----:B------:R-:W-:Y:S01]  /*12070*/  IMAD.MOV.U32 R194, RZ, RZ, R97 ;  /* 0x000000ffffc27224 */ /* 0x000fe200078e0061 */
[----:B------:R-:W-:Y:S01]  /*12080*/  MOV R41, R139 ;  /* 0x0000008b00297202 */ /* 0x000fe20000000f00 */
[----:B------:R-:W-:Y:S02]  /*12090*/  IMAD.MOV.U32 R171, RZ, RZ, R170 ;  /* 0x000000ffffab7224 */ /* 0x000fe400078e00aa */
[----:B------:R-:W-:Y:S02]  /*120a0*/  IMAD.MOV.U32 R170, RZ, RZ, R169 ;  /* 0x000000ffffaa7224 */ /* 0x000fe400078e00a9 */
        /* <DEDUP_REMOVED lines=8> */
[----:B------:R-:W-:Y:S02]  /*12130*/  IMAD.MOV.U32 R160, RZ, RZ, R158 ;  /* 0x000000ffffa07224 */ /* 0x000fe400078e009e */
[----:B------:R-:W-:Y:S07]  /*12140*/  IMAD.MOV.U32 R158, RZ, RZ, R119 ;  /* 0x000000ffff9e7224 */ /* 0x000fee00078e0077 */
[----:B------:R-:W-:Y:S10]  /*12150*/  MUFU.EX2 R87, R113 ;  /* 0x0000007100577308 */ /* 0x000ff40000000800 */
[----:B------:R-:W-:Y:S01]  /*12160*/  MUFU.EX2 R113, R129 ;  /* 0x0000008100717308 */ /* 0x000fe20000000800 */
[-C--:B---3--:R-:W-:Y:S09]  /*12170*/  HMMA.16816.F32 R4, R52, R36.reuse, R4 ;  /* 0x000000243404723c */ /* 0x088ff20000001804 */
[----:B------:R-:W-:Y:S01]  /*12180*/  MUFU.EX2 R129, R169 ;  /* 0x000000a900817308 */ /* 0x000fe20000000800 */
[C---:B------:R-:W-:Y:S09]  /*12190*/  HMMA.16816.F32 R8, R44.reuse, R36, R8 ;  /* 0x000000242c08723c */ /* 0x040ff20000001808 */
[----:B------:R-:W-:Y:S01]  /*121a0*/  MUFU.EX2 R119, R117 ;  /* 0x0000007500777308 */ /* 0x000fe20000000800 */
[-C--:B------:R-:W-:Y:S09]  /*121b0*/  HMMA.16816.F32 R12, R44, R38.reuse, R12 ;  /* 0x000000262c0c723c */ /* 0x080ff2000000180c */
[----:B------:R-:W-:Y:S01]  /*121c0*/  MUFU.EX2 R117, R93 ;  /* 0x0000005d00757308 */ /* 0x000fe20000000800 */
[C---:B------:R-:W-:Y:S01]  /*121d0*/  HMMA.16816.F32 R16, R52.reuse, R38, R16 ;  /* 0x000000263410723c */ /* 0x040fe20000001810 */
[----:B------:R-:W2:Y:S08]  /*121e0*/  LDSM.16.MT88.4 R36, [R80+0x400] ;  /* 0x000400005024783b */ /* 0x000eb00000004200 */
[----:B------:R-:W-:Y:S10]  /*121f0*/  MUFU.EX2 R93, R41 ;  /* 0x00000029005d7308 */ /* 0x000ff40000000800 */
[----:B------:R3:W-:Y:S10]  /*12200*/  MUFU.EX2 R112, R170 ;  /* 0x000000aa00707308 */ /* 0x0007f40000000800 */
[----:B------:R-:W4:Y:S10]  /*12210*/  MUFU.EX2 R99, R77 ;  /* 0x0000004d00637308 */ /* 0x000f340000000800 */
[----:B------:R-:W-:Y:S01]  /*12220*/  MUFU.EX2 R77, R162 ;  /* 0x000000a2004d7308 */ /* 0x000fe20000000800 */
[----:B---3--:R-:W-:Y:S01]  /*12230*/  IMAD.MOV.U32 R170, RZ, RZ, R168 ;  /* 0x000000ffffaa7224 */ /* 0x008fe200078e00a8 */
[----:B------:R-:W-:Y:S01]  /*12240*/  MOV R168, R40 ;  /* 0x0000002800a87202 */ /* 0x000fe20000000f00 */
[----:B------:R-:W-:Y:S02]  /*12250*/  IMAD.MOV.U32 R40, RZ, RZ, R161 ;  /* 0x000000ffff287224 */ /* 0x000fe400078e00a1 */
[----:B------:R-:W-:Y:S02]  /*12260*/  IMAD.MOV.U32 R161, RZ, RZ, R160 ;  /* 0x000000ffffa17224 */ /* 0x000fe400078e00a0 */
[----:B------:R-:W-:Y:S01]  /*12270*/  IMAD.MOV.U32 R160, RZ, RZ, R158 ;  /* 0x000000ffffa07224 */ /* 0x000fe200078e009e */
[----:B------:R-:W-:Y:S01]  /*12280*/  MOV R169, R40 ;  /* 0x0000002800a97202 */ /* 0x000fe20000000f00 */
[----:B------:R-:W-:Y:S01]  /*12290*/  IMAD.MOV.U32 R158, RZ, RZ, R115 ;  /* 0x000000ffff9e7224 */ /* 0x000fe200078e0073 */
[----:B------:R-:W-:Y:S01]  /*122a0*/  LDSM.16.MT88.4 R40, [R208+0x5000] ;  /* 0x00500000d028783b */ /* 0x000fe20000004200 */
[-C--:B--2---:R-:W-:Y:S01]  /*122b0*/  HMMA.16816.F32 R20, R52, R36.reuse, R20 ;  /* 0x000000243414723c */ /* 0x084fe20000001814 */
[----:B------:R-:W-:Y:S02]  /*122c0*/  MUFU.EX2 R128, R170 ;  /* 0x000000aa00807308 */ /* 0x000fe40000000800 */
[----:B----4-:R-:W-:Y:S05]  /*122d0*/  F2FP.F16.F32.PACK_AB R48, R99, R76 ;  /* 0x0000004c6330723e */ /* 0x010fea00000000ff */
[C---:B------:R-:W-:Y:S03]  /*122e0*/  HMMA.16816.F32 R24, R44.reuse, R36, R24 ;  /* 0x000000242c18723c */ /* 0x040fe60000001818 */
[----:B------:R-:W2:Y:S05]  /*122f0*/  MUFU.EX2 R115, R92 ;  /* 0x0000005c00737308 */ /* 0x000eaa0000000800 */
[-C--:B------:R-:W-:Y:S05]  /*12300*/  HMMA.16816.F32 R28, R44, R38.reuse, R28 ;  /* 0x000000262c1c723c */ /* 0x080fea000000181c */
[----:B------:R-:W3:Y:S01]  /*12310*/  MUFU.EX2 R92, R169 ;  /* 0x000000a9005c7308 */ /* 0x000ee20000000800 */
[--C-:B------:R-:W-:Y:S01]  /*12320*/  HSET2.LE.AND R44, R132, R213.reuse, PT ;  /* 0x000000d5842c7233 */ /* 0x100fe20003803000 */
[----:B------:R-:W-:Y:S01]  /*12330*/  IMAD.MOV.U32 R132, RZ, RZ, R137 ;  /* 0x000000ffff847224 */ /* 0x000fe200078e0089 */
[--C-:B------:R-:W-:Y:S02]  /*12340*/  HSET2.LE.AND R46, R140, R213.reuse, PT ;  /* 0x000000d58c2e7233 */ /* 0x100fe40003803000 */
[----:B------:R-:W-:Y:S01]  /*12350*/  F2FP.F16.F32.PACK_AB R45, R87, R85 ;  /* 0x00000055572d723e */ /* 0x000fe200000000ff */
[----:B------:R-:W-:Y:S01]  /*12360*/  HMMA.16816.F32 R32, R52, R38, R32 ;  /* 0x000000263420723c */ /* 0x000fe20000001820 */
[----:B------:R-:W4:Y:S03]  /*12370*/  LDSM.16.MT88.4 R36, [R208+0x4800] ;  /* 0x00480000d024783b */ /* 0x000f260000004200 */
[----:B------:R-:W-:Y:S02]  /*12380*/  LOP3.LUT R53, R82, 0xff, RZ, 0xc0, !PT ;  /* 0x000000ff52357812 */ /* 0x000fe400078ec0ff */
[----:B------:R-:W-:Y:S02]  /*12390*/  PRMT R55, R142, 0x7771, RZ ;  /* 0x000077718e377816 */ /* 0x000fe400000000ff */
[----:B------:R-:W-:Y:S02]  /*123a0*/  F2FP.F16.F32.PACK_AB R47, R73, R72 ;  /* 0x00000048492f723e */ /* 0x000fe400000000ff */
[----:B------:R-:W-:Y:S01]  /*123b0*/  SHF.R.U32.HI R52, RZ, 0x18, R82 ;  /* 0x00000018ff347819 */ /* 0x000fe20000011652 */
[-C--:B----4-:R-:W-:Y:S08]  /*123c0*/  HMMA.16816.F32 R4, R64, R36.reuse, R4 ;  /* 0x000000244004723c */ /* 0x090ff00000001804 */
[C---:B------:R-:W-:Y:S08]  /*123d0*/  HMMA.16816.F32 R8, R56.reuse, R36, R8 ;  /* 0x000000243808723c */ /* 0x040ff00000001808 */
[-C--:B------:R-:W-:Y:S08]  /*123e0*/  HMMA.16816.F32 R12, R56, R38.reuse, R12 ;  /* 0x00000026380c723c */ /* 0x080ff0000000180c */
[C---:B------:R-:W-:Y:S01]  /*123f0*/  HMMA.16816.F32 R16, R64.reuse, R38, R16 ;  /* 0x000000264010723c */ /* 0x040fe20000001810 */
[----:B------:R-:W4:Y:S07]  /*12400*/  LDSM.16.MT88.4 R36, [R80+0x800] ;  /* 0x000800005024783b */ /* 0x000f2e0000004200 */
[-C--:B----4-:R-:W-:Y:S08]  /*12410*/  HMMA.16816.F32 R20, R64, R36.reuse, R20 ;  /* 0x000000244014723c */ /* 0x090ff00000001814 */
[C---:B------:R-:W-:Y:S08]  /*12420*/  HMMA.16816.F32 R24, R56.reuse, R36, R24 ;  /* 0x000000243818723c */ /* 0x040ff00000001818 */
[-C--:B------:R-:W-:Y:S03]  /*12430*/  HMMA.16816.F32 R28, R56, R38.reuse, R28 ;  /* 0x00000026381c723c */ /* 0x080fe6000000181c */
[----:B------:R-:W-:Y:S01]  /*12440*/  FADD.FTZ R57, R239, R161 ;  /* 0x000000a1ef397221 */ /* 0x000fe20000010000 */
[----:B------:R-:W-:Y:S04]  /*12450*/  FADD.FTZ R58, R241, R166 ;  /* 0x000000a6f13a7221 */ /* 0x000fe80000010000 */
[----:B------:R-:W-:Y:S01]  /*12460*/  HMMA.16816.F32 R32, R64, R38, R32 ;  /* 0x000000264020723c */ /* 0x000fe20000001820 */
[----:B------:R-:W4:Y:S01]  /*12470*/  LDSM.16.MT88.4 R36, [R208+0x4c00] ;  /* 0x004c0000d024783b */ /* 0x000f220000004200 */
[----:B------:R-:W-:Y:S02]  /*12480*/  MUFU.EX2 R66, R191 ;  /* 0x000000bf00427308 */ /* 0x000fe40000000800 */
[--C-:B------:R-:W-:Y:S01]  /*12490*/  FFMA.FTZ R64, R121, UR4, -R173.reuse ;  /* 0x0000000479407c23 */ /* 0x100fe200080108ad */
[----:B------:R-:W-:Y:S07]  /*124a0*/  FFMA.FTZ R173, R125, UR4, -R173 ;  /* 0x000000047dad7c23 */ /* 0x000fee00080108ad */
[----:B------:R-:W-:Y:S10]  /*124b0*/  MUFU.EX2 R65, R193 ;  /* 0x000000c100417308 */ /* 0x000ff40000000800 */
[----:B------:R-:W-:Y:S10]  /*124c0*/  MUFU.EX2 R173, R173 ;  /* 0x000000ad00ad7308 */ /* 0x000ff40000000800 */
[----:B------:R-:W-:Y:S10]  /*124d0*/  MUFU.EX2 R64, R64 ;  /* 0x0000004000407308 */ /* 0x000ff40000000800 */
[----:B------:R1:W-:Y:S01]  /*124e0*/  MUFU.EX2 R67, R138 ;  /* 0x0000008a00437308 */ /* 0x0003e20000000800 */
[-C--:B----4-:R-:W-:Y:S08]  /*124f0*/  HMMA.16816.F32 R4, R60, R36.reuse, R4 ;  /* 0x000000243c04723c */ /* 0x090ff00000001804 */
[C---:B------:R-:W-:Y:S04]  /*12500*/  HMMA.16816.F32 R8, R68.reuse, R36, R8 ;  /* 0x000000244408723c */ /* 0x040fe80000001808 */
[----:B-1----:R-:W-:Y:S04]  /*12510*/  IMAD.MOV.U32 R138, RZ, RZ, R135 ;  /* 0x000000ffff8a7224 */ /* 0x002fe800078e0087 */
[-C--:B------:R-:W-:Y:S08]  /*12520*/  HMMA.16816.F32 R12, R68, R38.reuse, R12 ;  /* 0x00000026440c723c */ /* 0x080ff0000000180c */
[C---:B------:R-:W-:Y:S01]  /*12530*/  HMMA.16816.F32 R16, R60.reuse, R38, R16 ;  /* 0x000000263c10723c */ /* 0x040fe20000001810 */
[----:B------:R-:W1:Y:S07]  /*12540*/  LDSM.16.MT88.4 R36, [R80+0xc00] ;  /* 0x000c00005024783b */ /* 0x000e6e0000004200 */
[-C--:B-1----:R-:W-:Y:S08]  /*12550*/  HMMA.16816.F32 R20, R60, R36.reuse, R20 ;  /* 0x000000243c14723c */ /* 0x082ff00000001814 */
[C---:B------:R-:W-:Y:S01]  /*12560*/  HMMA.16816.F32 R24, R68.reuse, R36, R24 ;  /* 0x000000244418723c */ /* 0x040fe20000001818 */
[----:B------:R-:W4:Y:S03]  /*12570*/  LDL.LU R37, [R1+0x18] ;  /* 0x0000180001257983 */ /* 0x000f260000300800 */
[----:B------:R-:W-:Y:S01]  /*12580*/  F2FP.F16.F32.PACK_AB R36, R101, R96 ;  /* 0x000000606524723e */ /* 0x000fe200000000ff */
[----:B------:R-:W2:Y:S03]  /*12590*/  LDL.LU R56, [R1+0x48] ;  /* 0x0000480001387983 */ /* 0x000ea60000300800 */
[-C--:B------:R-:W-:Y:S01]  /*125a0*/  HMMA.16816.F32 R28, R68, R38.reuse, R28 ;  /* 0x00000026441c723c */ /* 0x080fe2000000181c */
[----:B------:R-:W-:Y:S07]  /*125b0*/  MUFU.EX2 R71, R167 ;  /* 0x000000a700477308 */ /* 0x000fee0000000800 */
[----:B------:R-:W-:Y:S03]  /*125c0*/  HMMA.16816.F32 R32, R60, R38, R32 ;  /* 0x000000263c20723c */ /* 0x000fe60000001820 */
[----:B------:R-:W1:Y:S01]  /*125d0*/  MUFU.EX2 R70, R164 ;  /* 0x000000a400467308 */ /* 0x000e620000000800 */
[--C-:B------:R-:W-:Y:S02]  /*125e0*/  HSET2.LE.AND R38, R155, R213.reuse, PT ;  /* 0x000000d59b267233 */ /* 0x100fe40003803000 */
[----:B------:R-:W-:Y:S03]  /*125f0*/  LOP3.LUT R39, R179, 0xff00ff, RZ, 0xc0, !PT ;  /* 0x00ff00ffb3277812 */ /* 0x000fe600078ec0ff */
[----:B------:R-:W-:Y:S04]  /*12600*/  LOP3.LUT R38, R36, R38, RZ, 0xc0, !PT ;  /* 0x0000002624267212 */ /* 0x000fe800078ec0ff */
[----:B------:R-:W-:Y:S01]  /*12610*/  MUFU.EX2 R69, R158 ;  /* 0x0000009e00457308 */ /* 0x000fe20000000800 */
[--C-:B------:R-:W-:Y:S01]  /*12620*/  HSET2.LE.AND R36, R133, R213.reuse, PT ;  /* 0x000000d585247233 */ /* 0x100fe20003803000 */
[----:B------:R-:W-:Y:S01]  /*12630*/  IMAD.MOV.U32 R133, RZ, RZ, R136 ;  /* 0x000000ffff857224 */ /* 0x000fe200078e0088 */
[--C-:B------:R-:W-:Y:S07]  /*12640*/  HSET2.LE.AND R39, R39, R213.reuse, PT ;  /* 0x000000d527277233 */ /* 0x100fee0003803000 */
[----:B------:R3:W1:Y:S10]  /*12650*/  MUFU.EX2 R68, R139 ;  /* 0x0000008b00447308 */ /* 0x0006740000000800 */
[----:B------:R-:W1:Y:S01]  /*12660*/  MUFU.EX2 R63, R120 ;  /* 0x00000078003f7308 */ /* 0x000e620000000800 */
[----:B---3--:R-:W-:Y:S01]  /*12670*/  MOV R139, R134 ;  /* 0x00000086008b7202 */ /* 0x008fe20000000f00 */
[----:B----4-:R-:W-:Y:S01]  /*12680*/  FFMA.FTZ R59, R2, R37, R203 ;  /* 0x00000025023b7223 */ /* 0x010fe200000100cb */
[----:B------:R-:W-:Y:S02]  /*12690*/  F2FP.F16.F32.PACK_AB R37, R86, R84 ;  /* 0x000000545625723e */ /* 0x000fe400000000ff */
[----:B------:R-:W-:Y:S01]  /*126a0*/  F2FP.F16.F32.PACK_AB R2, R103, R97 ;  /* 0x000000616702723e */ /* 0x000fe200000000ff */
[----:B--2---:R-:W-:Y:S01]  /*126b0*/  FFMA.FTZ R56, R0, R56, R206 ;  /* 0x0000003800387223 */ /* 0x004fe200000100ce */
[----:B------:R-:W-:Y:S01]  /*126c0*/  LOP3.LUT R36, R37, R36, RZ, 0xc0, !PT ;  /* 0x0000002425247212 */ /* 0x000fe200078ec0ff */
[----:B------:R-:W-:Y:S01]  /*126d0*/  FADD.FTZ R59, R227, R59 ;  /* 0x0000003be33b7221 */ /* 0x000fe20000010000 */
[----:B------:R-:W-:Y:S01]  /*126e0*/  LOP3.LUT R37, R45, R44, RZ, 0xc0, !PT ;  /* 0x0000002c2d257212 */ /* 0x000fe200078ec0ff */
[----:B------:R-:W-:Y:S01]  /*126f0*/  FADD.FTZ R56, R235, R56 ;  /* 0x00000038eb387221 */ /* 0x000fe20000010000 */
[----:B------:R-:W-:Y:S02]  /*12700*/  LOP3.LUT R44, R47, R46, RZ, 0xc0, !PT ;  /* 0x0000002e2f2c7212 */ /* 0x000fe400078ec0ff */
[--C-:B------:R-:W-:Y:S02]  /*12710*/  HSET2.LE.AND R46, R192, R213.reuse, PT ;  /* 0x000000d5c02e7233 */ /* 0x100fe40003803000 */
[----:B------:R-:W-:Y:S02]  /*12720*/  LOP3.LUT R39, R2, R39, RZ, 0xc0, !PT ;  /* 0x0000002702277212 */ /* 0x000fe400078ec0ff */
[--C-:B------:R-:W-:Y:S02]  /*12730*/  HSET2.LE.AND R45, R141, R213.reuse, PT ;  /* 0x000000d58d2d7233 */ /* 0x100fe40003803000 */
[----:B------:R-:W-:Y:S02]  /*12740*/  LOP3.LUT R47, R168, 0xff00ff, RZ, 0xc0, !PT ;  /* 0x00ff00ffa82f7812 */ /* 0x000fe400078ec0ff */
[----:B------:R-:W-:Y:S01]  /*12750*/  F2FP.F16.F32.PACK_AB R2, R75, R74 ;  /* 0x0000004a4b02723e */ /* 0x000fe200000000ff */
[-C--:B------:R-:W-:Y:S05]  /*12760*/  HMMA.16816.F32 R4, R36, R40.reuse, R4 ;  /* 0x000000282404723c */ /* 0x080fea0000001804 */
[----:B------:R-:W-:Y:S01]  /*12770*/  LOP3.LUT R46, R48, R46, RZ, 0xc0, !PT ;  /* 0x0000002e302e7212 */ /* 0x000fe200078ec0ff */
[----:B------:R-:W-:Y:S01]  /*12780*/  IMAD.MOV.U32 R48, RZ, RZ, R142 ;  /* 0x000000ffff307224 */ /* 0x000fe200078e008e */
[----:B------:R-:W-:Y:S02]  /*12790*/  LOP3.LUT R45, R2, R45, RZ, 0xc0, !PT ;  /* 0x0000002d022d7212 */ /* 0x000fe400078ec0ff */
[--C-:B------:R-:W-:Y:S02]  /*127a0*/  HSET2.LE.AND R47, R47, R213.reuse, PT ;  /* 0x000000d52f2f7233 */ /* 0x100fe40003803000 */
[----:B------:R-:W-:Y:S02]  /*127b0*/  F2FP.F16.F32.PACK_AB R2, R98, R78 ;  /* 0x0000004e6202723e */ /* 0x000fe400000000ff */
[----:B------:R-:W-:Y:S02]  /*127c0*/  LOP3.LUT R54, R48, 0xff, RZ, 0xc0, !PT ;  /* 0x000000ff30367812 */ /* 0x000fe400078ec0ff */
[----:B------:R-:W-:Y:S02]  /*127d0*/  PRMT R48, R83, 0x7632, R48 ;  /* 0x0000763253307816 */ /* 0x000fe40000000030 */
[----:B------:R-:W-:Y:S02]  /*127e0*/  LOP3.LUT R47, R2, R47, RZ, 0xc0, !PT ;  /* 0x0000002f022f7212 */ /* 0x000fe400078ec0ff */
[----:B------:R-:W-:Y:S02]  /*127f0*/  LOP3.LUT R2, R82, 0xffff, RZ, 0xc0, !PT ;  /* 0x0000ffff52027812 */ /* 0x000fe400078ec0ff */
[----:B------:R-:W-:Y:S02]  /*12800*/  LOP3.LUT R49, R48, 0xff, RZ, 0xc0, !PT ;  /* 0x000000ff30317812 */ /* 0x000fe400078ec0ff */
[----:B------:R-:W-:Y:S01]  /*12810*/  SHF.R.U32.HI R48, RZ, 0x8, R2 ;  /* 0x00000008ff307819 */ /* 0x000fe20000011602 */
[C---:B------:R-:W-:Y:S04]  /*12820*/  HMMA.16816.F32 R8, R44.reuse, R40, R8 ;  /* 0x000000282c08723c */ /* 0x040fe80000001808 */
[----:B------:R-:W-:Y:S02]  /*12830*/  LOP3.LUT R2, R50, 0xff, RZ, 0xc0, !PT ;  /* 0x000000ff32027812 */ /* 0x000fe400078ec0ff */
[----:B------:R-:W-:Y:S02]  /*12840*/  PRMT R60, R49, 0x5410, R51 ;  /* 0x00005410313c7816 */ /* 0x000fe40000000033 */
[-C--:B------:R-:W-:Y:S03]  /*12850*/  HMMA.16816.F32 R12, R44, R42.reuse, R12 ;  /* 0x0000002a2c0c723c */ /* 0x080fe6000000180c */
[----:B------:R-:W-:Y:S02]  /*12860*/  PRMT R140, R53, 0x5410, R48 ;  /* 0x00005410358c7816 */ /* 0x000fe40000000030 */
[----:B------:R-:W2:Y:S01]  /*12870*/  LDSM.16.MT88.4 R48, [R80+0x1000] ;  /* 0x001000005030783b */ /* 0x000ea20000004200 */
[----:B------:R-:W-:Y:S02]  /*12880*/  PRMT R141, R2, 0x5410, R52 ;  /* 0x00005410028d7816 */ /* 0x000fe40000000034 */
[C---:B------:R-:W-:Y:S04]  /*12890*/  HMMA.16816.F32 R16, R36.reuse, R42, R16 ;  /* 0x0000002a2410723c */ /* 0x040fe80000001810 */
[C---:B------:R-:W-:Y:S02]  /*128a0*/  LOP3.LUT R2, R81.reuse, 0xffff, RZ, 0xc0, !PT ;  /* 0x0000ffff51027812 */ /* 0x040fe400078ec0ff */
[C---:B------:R-:W-:Y:S02]  /*128b0*/  LOP3.LUT R40, R81.reuse, 0xff, RZ, 0xc0, !PT ;  /* 0x000000ff51287812 */ /* 0x040fe400078ec0ff */
[----:B------:R-:W-:Y:S02]  /*128c0*/  SHF.R.U32.HI R2, RZ, 0x8, R2 ;  /* 0x00000008ff027819 */ /* 0x000fe40000011602 */
[----:B------:R-:W-:Y:S02]  /*128d0*/  PRMT R83, R54, 0x5410, R55 ;  /* 0x0000541036537816 */ /* 0x000fe40000000037 */
[----:B------:R-:W-:Y:S01]  /*128e0*/  PRMT R168, R40, 0x5410, R2 ;  /* 0x0000541028a87816 */ /* 0x000fe20000000002 */
[----:B------:R-:W-:Y:S01]  /*128f0*/  IMAD.MOV.U32 R2, RZ, RZ, R144 ;  /* 0x000000ffff027224 */ /* 0x000fe200078e0090 */
[----:B------:R-:W-:Y:S02]  /*12900*/  PRMT R40, R144, 0x7771, RZ ;  /* 0x0000777190287816 */ /* 0x000fe400000000ff */
[----:B------:R-:W-:Y:S02]  /*12910*/  PRMT R52, R142, 0x7773, RZ ;  /* 0x000077738e347816 */ /* 0x000fe400000000ff */
[----:B------:R-:W-:Y:S02]  /*12920*/  LOP3.LUT R2, R2, 0xff, RZ, 0xc0, !PT ;  /* 0x000000ff02027812 */ /* 0x000fe400078ec0ff */
[--C-:B------:R-:W-:Y:S02]  /*12930*/  HSET2.LE.AND R42, R165, R213.reuse, PT ;  /* 0x000000d5a52a7233 */ /* 0x100fe40003803000 */
[----:B------:R-:W-:Y:S02]  /*12940*/  PRMT R170, R2, 0x5410, R40 ;  /* 0x0000541002aa7816 */ /* 0x000fe40000000028 */
[----:B------:R-:W-:Y:S02]  /*12950*/  PRMT R2, R81, 0x7632, R2 ;  /* 0x0000763251027816 */ /* 0x000fe40000000002 */
[----:B------:R-:W-:Y:S02]  /*12960*/  SHF.R.U32.HI R40, RZ, 0x18, R81 ;  /* 0x00000018ff287819 */ /* 0x000fe40000011651 */
[----:B------:R-:W-:Y:S02]  /*12970*/  F2FP.F16.F32.PACK_AB R0, R118, R114 ;  /* 0x000000727600723e */ /* 0x000fe400000000ff */
[----:B------:R-:W-:Y:S02]  /*12980*/  LOP3.LUT R43, R160, 0xff00ff, RZ, 0xc0, !PT ;  /* 0x00ff00ffa02b7812 */ /* 0x000fe400078ec0ff */
[----:B------:R-:W-:Y:S02]  /*12990*/  LOP3.LUT R42, R0, R42, RZ, 0xc0, !PT ;  /* 0x0000002a002a7212 */ /* 0x000fe400078ec0ff */
[----:B------:R-:W-:Y:S02]  /*129a0*/  PRMT R41, R142, 0x7772, RZ ;  /* 0x000077728e297816 */ /* 0x000fe400000000ff */
[--C-:B------:R-:W-:Y:S01]  /*129b0*/  HSET2.LE.AND R43, R43, R213.reuse, PT ;  /* 0x000000d52b2b7233 */ /* 0x100fe20003803000 */
[-C--:B--2---:R-:W-:Y:S03]  /*129c0*/  HMMA.16816.F32 R20, R36, R48.reuse, R20 ;  /* 0x000000302414723c */ /* 0x084fe60000001814 */
[----:B------:R-:W-:Y:S02]  /*129d0*/  LOP3.LUT R2, R2, 0xff, RZ, 0xc0, !PT ;  /* 0x000000ff02027812 */ /* 0x000fe400078ec0ff */
[----:B------:R-:W-:Y:S02]  /*129e0*/  PRMT R82, R41, 0x5410, R52 ;  /* 0x0000541029527816 */ /* 0x000fe40000000034 */
[----:B------:R-:W-:Y:S01]  /*129f0*/  PRMT R169, R2, 0x5410, R40 ;  /* 0x0000541002a97816 */ /* 0x000fe20000000028 */
[C---:B------:R-:W-:Y:S04]  /*12a00*/  HMMA.16816.F32 R24, R44.reuse, R48, R24 ;  /* 0x000000302c18723c */ /* 0x040fe80000001818 */
[C---:B------:R-:W-:Y:S02]  /*12a10*/  PRMT R52, R144.reuse, 0x7773, RZ ;  /* 0x0000777390347816 */ /* 0x040fe400000000ff */
[----:B------:R-:W-:Y:S02]  /*12a20*/  PRMT R41, R144, 0x7772, RZ ;  /* 0x0000777290297816 */ /* 0x000fe400000000ff */
[-C--:B------:R-:W-:Y:S03]  /*12a30*/  HMMA.16816.F32 R28, R44, R50.reuse, R28 ;  /* 0x000000322c1c723c */ /* 0x080fe6000000181c */
[----:B------:R-:W-:Y:S02]  /*12a40*/  F2FP.F16.F32.PACK_AB R2, R119, R116 ;  /* 0x000000747702723e */ /* 0x000fe400000000ff */
[----:B------:R-:W-:Y:S02]  /*12a50*/  PRMT R171, R41, 0x5410, R52 ;  /* 0x0000541029ab7816 */ /* 0x000fe40000000034 */
[--C-:B------:R-:W-:Y:S01]  /*12a60*/  HSET2.LE.AND R40, R148, R213.reuse, PT ;  /* 0x000000d594287233 */ /* 0x100fe20003803000 */
[----:B------:R-:W-:Y:S01]  /*12a70*/  HMMA.16816.F32 R32, R36, R50, R32 ;  /* 0x000000322420723c */ /* 0x000fe20000001820 */
[----:B------:R-:W2:Y:S03]  /*12a80*/  LDSM.16.MT88.4 R52, [R208+0x5400] ;  /* 0x00540000d034783b */ /* 0x000ea60000004200 */
[----:B------:R-:W-:Y:S02]  /*12a90*/  LOP3.LUT R43, R2, R43, RZ, 0xc0, !PT ;  /* 0x0000002b022b7212 */ /* 0x000fe400078ec0ff */
[--C-:B------:R-:W-:Y:S02]  /*12aa0*/  HSET2.LE.AND R0, R159, R213.reuse, PT ;  /* 0x000000d59f007233 */ /* 0x100fe40003803000 */
[--C-:B------:R-:W-:Y:S01]  /*12ab0*/  HSET2.LE.AND R48, R146, R213.reuse, PT ;  /* 0x000000d592307233 */ /* 0x100fe20003803000 */
[----:B------:R-:W3:Y:S01]  /*12ac0*/  LDSM.16.MT88.4 R36, [R80+0x1400] ;  /* 0x001400005024783b */ /* 0x000ee20000004200 */
[----:B------:R-:W-:Y:S02]  /*12ad0*/  F2FP.F16.F32.PACK_AB R41, R112, R100 ;  /* 0x000000647029723e */ /* 0x000fe400000000ff */
[----:B------:R-:W-:Y:S02]  /*12ae0*/  F2FP.F16.F32.PACK_AB R2, R117, R115 ;  /* 0x000000737502723e */ /* 0x000fe400000000ff */
[----:B------:R-:W-:Y:S02]  /*12af0*/  F2FP.F16.F32.PACK_AB R49, R113, R102 ;  /* 0x000000667131723e */ /* 0x000fe400000000ff */
[--C-:B------:R-:W-:Y:S02]  /*12b00*/  HSET2.LE.AND R44, R151, R213.reuse, PT ;  /* 0x000000d5972c7233 */ /* 0x100fe40003803000 */
[----:B------:R-:W-:Y:S02]  /*12b10*/  LOP3.LUT R40, R41, R40, RZ, 0xc0, !PT ;  /* 0x0000002829287212 */ /* 0x000fe400078ec0ff */
[----:B------:R-:W-:Y:S02]  /*12b20*/  LOP3.LUT R46, R2, R0, RZ, 0xc0, !PT ;  /* 0x00000000022e7212 */ /* 0x000fe400078ec0ff */
[----:B------:R-:W-:Y:S01]  /*12b30*/  LOP3.LUT R41, R49, R48, RZ, 0xc0, !PT ;  /* 0x0000003031297212 */ /* 0x000fe200078ec0ff */
[----:B------:R-:W-:Y:S01]  /*12b40*/  FADD.FTZ R49, R157, R57 ;  /* 0x000000399d317221 */ /* 0x000fe20000010000 */
[----:B------:R-:W-:Y:S01]  /*12b50*/  F2FP.F16.F32.PACK_AB R2, R89, R88 ;  /* 0x000000585902723e */ /* 0x000fe200000000ff */
[----:B------:R-:W-:Y:S01]  /*12b60*/  FADD.FTZ R57, R251, R58 ;  /* 0x0000003afb397221 */ /* 0x000fe20000010000 */
[----:B------:R-:W-:Y:S01]  /*12b70*/  LOP3.LUT R47, R156, 0xff00ff, RZ, 0xc0, !PT ;  /* 0x00ff00ff9c2f7812 */ /* 0x000fe200078ec0ff */
[----:B------:R-:W-:Y:S01]  /*12b80*/  FADD.FTZ R58, R236, R59 ;  /* 0x0000003bec3a7221 */ /* 0x000fe20000010000 */
[----:B------:R-:W-:Y:S01]  /*12b90*/  LOP3.LUT R44, R2, R44, RZ, 0xc0, !PT ;  /* 0x0000002c022c7212 */ /* 0x000fe200078ec0ff */
[----:B------:R-:W-:Y:S01]  /*12ba0*/  FADD.FTZ R2, R209, R49 ;  /* 0x00000031d1027221 */ /* 0x000fe20000010000 */
[--C-:B------:R-:W-:Y:S01]  /*12bb0*/  HSET2.LE.AND R45, R60, R213.reuse, PT ;  /* 0x000000d53c2d7233 */ /* 0x100fe20003803000 */
[----:B------:R4:W5:Y:S01]  /*12bc0*/  LDL.LU R209, [R1+0x80] ;  /* 0x0000800001d17983 */ /* 0x0009620000300800 */
[--C-:B------:R-:W-:Y:S02]  /*12bd0*/  HSET2.LE.AND R47, R47, R213.reuse, PT ;  /* 0x000000d52f2f7233 */ /* 0x100fe40003803000 */
[----:B------:R-:W-:Y:S02]  /*12be0*/  F2FP.F16.F32.PACK_AB R0, R95, R94 ;  /* 0x0000005e5f00723e */ /* 0x000fe400000000ff */
[----:B------:R-:W-:Y:S02]  /*12bf0*/  F2FP.F16.F32.PACK_AB R48, R91, R90 ;  /* 0x0000005a5b30723e */ /* 0x000fe400000000ff */
[--C-:B------:R-:W-:Y:S02]  /*12c00*/  HSET2.LE.AND R49, R150, R213.reuse, PT ;  /* 0x000000d596317233 */ /* 0x100fe40003803000 */
[----:B------:R-:W-:Y:S01]  /*12c10*/  LOP3.LUT R47, R0, R47, RZ, 0xc0, !PT ;  /* 0x0000002f002f7212 */ /* 0x000fe200078ec0ff */
[-C--:B--2---:R-:W-:Y:S05]  /*12c20*/  HMMA.16816.F32 R4, R40, R52.reuse, R4 ;  /* 0x000000342804723c */ /* 0x084fea0000001804 */
[----:B------:R-:W-:Y:S01]  /*12c30*/  LOP3.LUT R45, R48, R45, RZ, 0xc0, !PT ;  /* 0x0000002d302d7212 */ /* 0x000fe200078ec0ff */
[----:B------:R-:W-:Y:S01]  /*12c40*/  FADD.FTZ R0, R244, R56 ;  /* 0x00000038f4007221 */ /* 0x000fe20000010000 */
[--C-:B------:R-:W-:Y:S01]  /*12c50*/  HSET2.LE.AND R142, R194, R213.reuse, PT ;  /* 0x000000d5c28e7233 */ /* 0x100fe20003803000 */
[----:B------:R-:W-:Y:S01]  /*12c60*/  FADD.FTZ R56, R252, R57 ;  /* 0x00000039fc387221 */ /* 0x000fe20000010000 */
[----:B------:R-:W-:Y:S01]  /*12c70*/  FADD.FTZ R57, R246, R58 ;  /* 0x0000003af6397221 */ /* 0x000fe20000010000 */
[----:B------:R-:W-:Y:S01]  /*12c80*/  F2FP.F16.F32.PACK_AB R58, R107, R106 ;  /* 0x0000006a6b3a723e */ /* 0x000fe200000000ff */
[----:B------:R-:W-:Y:S01]  /*12c90*/  FADD.FTZ R59, R242, R0 ;  /* 0x00000000f23b7221 */ /* 0x000fe20000010000 */
[C---:B------:R-:W-:Y:S04]  /*12ca0*/  HMMA.16816.F32 R8, R44.reuse, R52, R8 ;  /* 0x000000342c08723c */ /* 0x040fe80000001808 */
[----:B------:R-:W-:Y:S01]  /*12cb0*/  FADD.FTZ R52, R224, R2 ;  /* 0x00000002e0347221 */ /* 0x000fe20000010000 */
[--C-:B------:R-:W-:Y:S01]  /*12cc0*/  HSET2.LE.AND R141, R141, R213.reuse, PT ;  /* 0x000000d58d8d7233 */ /* 0x100fe20003803000 */
[----:B------:R-:W-:Y:S01]  /*12cd0*/  FADD.FTZ R59, R222, R59 ;  /* 0x0000003bde3b7221 */ /* 0x000fe20000010000 */
[--C-:B------:R-:W-:Y:S01]  /*12ce0*/  HSET2.LE.AND R50, R202, R213.reuse, PT ;  /* 0x000000d5ca327233 */ /* 0x100fe20003803000 */
[-C--:B------:R-:W-:Y:S03]  /*12cf0*/  HMMA.16816.F32 R12, R44, R54.reuse, R12 ;  /* 0x000000362c0c723c */ /* 0x080fe6000000180c */
[----:B------:R-:W-:Y:S01]  /*12d00*/  FADD.FTZ R62, R240, R52 ;  /* 0x00000034f03e7221 */ /* 0x000fe20000010000 */
[----:B------:R-:W-:Y:S02]  /*12d10*/  F2FP.F16.F32.PACK_AB R0, R130, R128 ;  /* 0x000000808200723e */ /* 0x000fe400000000ff */
[----:B------:R-:W-:Y:S02]  /*12d20*/  F2FP.F16.F32.PACK_AB R2, R131, R129 ;  /* 0x000000818302723e */ /* 0x000fe400000000ff */
[C---:B------:R-:W-:Y:S01]  /*12d30*/  HMMA.16816.F32 R16, R40.reuse, R54, R16 ;  /* 0x000000362810723c */ /* 0x040fe20000001810 */
[----:B------:R-:W2:Y:S03]  /*12d40*/  LDSM.16.MT88.4 R52, [R208+0x5800] ;  /* 0x00580000d034783b */ /* 0x000ea60000004200 */
[----:B------:R-:W-:Y:S01]  /*12d50*/  LOP3.LUT R50, R0, R50, RZ, 0xc0, !PT ;  /* 0x0000003200327212 */ /* 0x000fe200078ec0ff */
[----:B------:R-:W-:Y:S01]  /*12d60*/  FADD.FTZ R0, R223, R57 ;  /* 0x00000039df007221 */ /* 0x000fe20000010000 */
[--C-:B------:R-:W-:Y:S02]  /*12d70*/  HSET2.LE.AND R57, R143, R213.reuse, PT ;  /* 0x000000d58f397233 */ /* 0x100fe40003803000 */
[-C--:B---3--:R-:W-:Y:S03]  /*12d80*/  HMMA.16816.F32 R20, R40, R36.reuse, R20 ;  /* 0x000000242814723c */ /* 0x088fe60000001814 */
[----:B------:R-:W-:Y:S01]  /*12d90*/  LOP3.LUT R143, R195, 0xff00ff, RZ, 0xc0, !PT ;  /* 0x00ff00ffc38f7812 */ /* 0x000fe200078ec0ff */
[----:B------:R-:W-:Y:S01]  /*12da0*/  FADD.FTZ R60, R226, R0 ;  /* 0x00000000e23c7221 */ /* 0x000fe20000010000 */
[----:B------:R-:W-:Y:S02]  /*12db0*/  F2FP.F16.F32.PACK_AB R48, R92, R93 ;  /* 0x0000005d5c30723e */ /* 0x000fe400000000ff */
[--C-:B------:R-:W-:Y:S01]  /*12dc0*/  HSET2.LE.AND R0, R154, R213.reuse, PT ;  /* 0x000000d59a007233 */ /* 0x100fe20003803000 */
        /* <DEDUP_REMOVED lines=8> */
[----:B------:R-:W-:Y:S02]  /*12e50*/  LOP3.LUT R48, R48, R49, RZ, 0xc0, !PT ;  /* 0x0000003130307212 */ /* 0x000fe400078ec0ff */
[----:B------:R-:W-:Y:S01]  /*12e60*/  F2FP.F16.F32.PACK_AB R49, R77, R79 ;  /* 0x0000004f4d31723e */ /* 0x000fe200000000ff */
[----:B------:R-:W-:Y:S03]  /*12e70*/  HMMA.16816.F32 R32, R40, R38, R32 ;  /* 0x000000262820723c */ /* 0x000fe60000001820 */
[----:B------:R-:W-:Y:S01]  /*12e80*/  MUFU.EX2 R62, R122 ;  /* 0x0000007a003e7308 */ /* 0x000fe20000000800 */
[----:B------:R-:W-:Y:S01]  /*12e90*/  LOP3.LUT R51, R2, R51, RZ, 0xc0, !PT ;  /* 0x0000003302337212 */ /* 0x000fe200078ec0ff */
[----:B------:R-:W-:Y:S01]  /*12ea0*/  FADD.FTZ R2, R229, R56 ;  /* 0x00000038e5027221 */ /* 0x000fe20000010000 */
[--C-:B------:R-:W-:Y:S02]  /*12eb0*/  HSET2.LE.AND R143, R143, R213.reuse, PT ;  /* 0x000000d58f8f7233 */ /* 0x100fe40003803000 */
[----:B------:R-:W-:Y:S01]  /*12ec0*/  LOP3.LUT R49, R49, R0, RZ, 0xc0, !PT ;  /* 0x0000000031317212 */ /* 0x000fe200078ec0ff */
[----:B------:R-:W-:Y:S01]  /*12ed0*/  FADD.FTZ R61, R230, R2 ;  /* 0x00000002e63d7221 */ /* 0x000fe20000010000 */
[----:B-1----:R-:W-:Y:S01]  /*12ee0*/  F2FP.F16.F32.PACK_AB R40, R70, R71 ;  /* 0x000000474628723e */ /* 0x002fe200000000ff */
[----:B------:R-:W-:Y:S01]  /*12ef0*/  FADD.FTZ R0, R234, R59 ;  /* 0x0000003bea007221 */ /* 0x000fe20000010000 */
[----:B------:R-:W-:Y:S01]  /*12f00*/  F2FP.F16.F32.PACK_AB R41, R68, R69 ;  /* 0x000000454429723e */ /* 0x000fe200000000ff */
[----:B------:R-:W1:Y:S01]  /*12f10*/  MUFU.EX2 R59, R123 ;  /* 0x0000007b003b7308 */ /* 0x000e620000000800 */
[--C-:B------:R-:W-:Y:S01]  /*12f20*/  HSET2.LE.AND R2, R145, R213.reuse, PT ;  /* 0x000000d591027233 */ /* 0x100fe20003803000 */
[-C--:B--2---:R-:W-:Y:S05]  /*12f30*/  HMMA.16816.F32 R4, R48, R52.reuse, R4 ;  /* 0x000000343004723c */ /* 0x084fea0000001804 */
[----:B------:R-:W-:Y:S01]  /*12f40*/  F2FP.F16.F32.PACK_AB R56, R105, R104 ;  /* 0x000000686938723e */ /* 0x000fe200000000ff */
[----:B------:R-:W-:Y:S01]  /*12f50*/  FADD.FTZ R44, R225, R0 ;  /* 0x00000000e12c7221 */ /* 0x000fe20000010000 */
[----:B------:R-:W-:Y:S02]  /*12f60*/  LOP3.LUT R142, R40, R142, RZ, 0xc0, !PT ;  /* 0x0000008e288e7212 */ /* 0x000fe400078ec0ff */
        /* <DEDUP_REMOVED lines=22> */
[----:B------:R-:W-:Y:S01]  /*130d0*/  FADD.FTZ R46, R200, R2 ;  /* 0x00000002c82e7221 */ /* 0x000fe20000010000 */
[----:B------:R-:W-:Y:S01]  /*130e0*/  F2FP.F16.F32.PACK_AB R2, R65, R66 ;  /* 0x000000424102723e */ /* 0x000fe200000000ff */
[C---:B------:R-:W-:Y:S01]  /*130f0*/  HMMA.16816.F32 R8, R36.reuse, R52, R8 ;  /* 0x000000342408723c */ /* 0x040fe20000001808 */
[----:B------:R-:W3:Y:S03]  /*13100*/  MUFU.EX2 R53, R126 ;  /* 0x0000007e00357308 */ /* 0x000ee60000000800 */
[----:B------:R-:W-:Y:S01]  /*13110*/  LOP3.LUT R141, R2, R141, RZ, 0xc0, !PT ;  /* 0x0000008d028d7212 */ /* 0x000fe200078ec0ff */
[----:B------:R-:W-:Y:S01]  /*13120*/  FADD.FTZ R2, R149, R45 ;  /* 0x0000002d95027221 */ /* 0x000fe20000010000 */
[----:B------:R-:W-:Y:S01]  /*13130*/  FADD.FTZ R45, R207, R46 ;  /* 0x0000002ecf2d7221 */ /* 0x000fe20000010000 */
[----:B------:R-:W4:Y:S01]  /*13140*/  LDSM.16.MT88.4 R148, [R208+0x5c00] ;  /* 0x005c0000d094783b */ /* 0x000f220000004200 */
[-C--:B------:R-:W-:Y:S03]  /*13150*/  HMMA.16816.F32 R12, R36, R54.reuse, R12 ;  /* 0x00000036240c723c */ /* 0x080fe6000000180c */
[----:B------:R-:W-:Y:S01]  /*13160*/  F2FP.F16.F32.PACK_AB R0, R172, R67 ;  /* 0x00000043ac00723e */ /* 0x000fe200000000ff */
[----:B------:R-:W-:Y:S01]  /*13170*/  FADD.FTZ R46, R189, R2 ;  /* 0x00000002bd2e7221 */ /* 0x000fe20000010000 */
[--C-:B------:R-:W-:Y:S02]  /*13180*/  HSET2.LE.AND R168, R168, R213.reuse, PT ;  /* 0x000000d5a8a87233 */ /* 0x100fe40003803000 */
[----:B------:R-:W-:Y:S01]  /*13190*/  LOP3.LUT R140, R0, R140, RZ, 0xc0, !PT ;  /* 0x0000008c008c7212 */ /* 0x000fe200078ec0ff */
[C---:B------:R-:W-:Y:S04]  /*131a0*/  HMMA.16816.F32 R16, R48.reuse, R54, R16 ;  /* 0x000000363010723c */ /* 0x040fe80000001810 */
[----:B------:R-:W-:Y:S01]  /*131b0*/  FADD.FTZ R0, R243, R47 ;  /* 0x0000002ff3007221 */ /* 0x000fe20000010000 */
[----:B------:R-:W-:Y:S01]  /*131c0*/  LOP3.LUT R171, R171, 0xff00ff, RZ, 0xc0, !PT ;  /* 0x00ff00ffabab7812 */ /* 0x000fe200078ec0ff */
[----:B------:R-:W-:Y:S01]  /*131d0*/  FADD.FTZ R47, R238, R56 ;  /* 0x00000038ee2f7221 */ /* 0x000fe20000010000 */
[----:B------:R-:W-:Y:S01]  /*131e0*/  LOP3.LUT R168, R44, R168, RZ, 0xc0, !PT ;  /* 0x000000a82ca87212 */ /* 0x000fe200078ec0ff */
[-C--:B--2---:R-:W-:Y:S03]  /*131f0*/  HMMA.16816.F32 R20, R48, R40.reuse, R20 ;  /* 0x000000283014723c */ /* 0x084fe60000001814 */
[----:B------:R-:W-:Y:S01]  /*13200*/  FADD.FTZ R52, R204, R0 ;  /* 0x00000000cc347221 */ /* 0x000fe20000010000 */
[----:B-1----:R-:W-:Y:S02]  /*13210*/  F2FP.F16.F32.PACK_AB R0, R59, R62 ;  /* 0x0000003e3b00723e */ /* 0x002fe400000000ff */
[--C-:B------:R-:W-:Y:S02]  /*13220*/  HSET2.LE.AND R171, R171, R213.reuse, PT ;  /* 0x000000d5abab7233 */ /* 0x100fe40003803000 */
[C---:B------:R-:W-:Y:S04]  /*13230*/  HMMA.16816.F32 R24, R36.reuse, R40, R24 ;  /* 0x000000282418723c */ /* 0x040fe80000001818 */
[----:B---3--:R-:W-:Y:S02]  /*13240*/  F2FP.F16.F32.PACK_AB R44, R174, R53 ;  /* 0x00000035ae2c723e */ /* 0x008fe400000000ff */
[----:B------:R-:W-:Y:S02]  /*13250*/  HSET2.LE.AND R170, R170, R213, PT ;  /* 0x000000d5aaaa7233 */ /* 0x000fe40003803000 */
[----:B------:R-:W-:Y:S01]  /*13260*/  F2FP.F16.F32.PACK_AB R2, R173, R58 ;  /* 0x0000003aad02723e */ /* 0x000fe200000000ff */
[-C--:B------:R-:W-:Y:S03]  /*13270*/  HMMA.16816.F32 R28, R36, R42.reuse, R28 ;  /* 0x0000002a241c723c */ /* 0x080fe6000000181c */
[----:B------:R-:W-:Y:S01]  /*13280*/  LOP3.LUT R169, R0, R169, RZ, 0xc0, !PT ;  /* 0x000000a900a97212 */ /* 0x000fe200078ec0ff */
[----:B------:R-:W-:Y:S01]  /*13290*/  FADD.FTZ R0, R199, R45 ;  /* 0x0000002dc7007221 */ /* 0x000fe20000010000 */
[----:B------:R-:W-:Y:S01]  /*132a0*/  LOP3.LUT R171, R44, R171, RZ, 0xc0, !PT ;  /* 0x000000ab2cab7212 */ /* 0x000fe200078ec0ff */
        /* <DEDUP_REMOVED lines=14> */
[-C--:B----4-:R-:W-:Y:S05]  /*13390*/  HMMA.16816.F32 R152, R140, R148.reuse, R4 ;  /* 0x000000948c98723c */ /* 0x090fea0000001804 */
[----:B------:R-:W-:Y:S01]  /*133a0*/  FADD.FTZ R36, R201, R45 ;  /* 0x0000002dc9247221 */ /* 0x000fe20000010000 */
[----:B------:R-:W-:Y:S01]  /*133b0*/  FADD.FTZ R41, R181, R2 ;  /* 0x00000002b5297221 */ /* 0x000fe20000010000 */
[----:B------:R-:W-:Y:S01]  /*133c0*/  FADD.FTZ R2, R178, R44 ;  /* 0x0000002cb2027221 */ /* 0x000fe20000010000 */
[C---:B------:R-:W-:Y:S04]  /*133d0*/  HMMA.16816.F32 R156, R168.reuse, R148, R8 ;  /* 0x00000094a89c723c */ /* 0x040fe80000001808 */
[----:B------:R-:W-:Y:S01]  /*133e0*/  FADD.FTZ R44, R84, R36 ;  /* 0x00000024542c7221 */ /* 0x000fe20000010000 */
[----:B------:R-:W-:Y:S01]  /*133f0*/  FADD.FTZ R2, R85, R2 ;  /* 0x0000000255027221 */ /* 0x000fe20000010000 */
[----:B------:R-:W1:Y:S01]  /*13400*/  LDSM.16.MT88.4 R36, [R80+0x1c00] ;  /* 0x001c00005024783b */ /* 0x000e620000004200 */
[----:B------:R-:W-:Y:S01]  /*13410*/  FADD.FTZ R0, R183, R0 ;  /* 0x00000000b7007221 */ /* 0x000fe20000010000 */
[-C--:B------:R-:W-:Y:S03]  /*13420*/  HMMA.16816.F32 R164, R168, R150.reuse, R12 ;  /* 0x00000096a8a4723c */ /* 0x080fe6000000180c */
[----:B------:R-:W-:Y:S01]  /*13430*/  FADD.FTZ R2, R87, R2 ;  /* 0x0000000257027221 */ /* 0x000fe20000010000 */
[----:B------:R-:W-:Y:S04]  /*13440*/  FADD.FTZ R0, R182, R0 ;  /* 0x00000000b6007221 */ /* 0x000fe80000010000 */
[----:B------:R-:W-:Y:S01]  /*13450*/  FADD.FTZ R40, R175, R0 ;  /* 0x00000000af287221 */ /* 0x000fe20000010000 */
[----:B------:R-:W-:Y:S01]  /*13460*/  FADD.FTZ R0, R180, R41 ;  /* 0x00000029b4007221 */ /* 0x000fe20000010000 */
[C---:B------:R-:W-:Y:S04]  /*13470*/  HMMA.16816.F32 R148, R140.reuse, R150, R16 ;  /* 0x000000968c94723c */ /* 0x040fe80000001810 */
[----:B------:R-:W-:Y:S01]  /*13480*/  FADD.FTZ R40, R176, R40 ;  /* 0x00000028b0287221 */ /* 0x000fe20000010000 */
[----:B------:R-:W-:Y:S03]  /*13490*/  FADD.FTZ R41, R72, R0 ;  /* 0x0000000048297221 */ /* 0x000fe60000010000 */
        /* <DEDUP_REMOVED lines=60> */
[----:B------:R-:W-:Y:S02]  /*13860*/  VIADD R0, R214, 0xffffffff ;  /* 0xffffffffd6007836 */ /* 0x000fe40000000000 */
[----:B------:R-:W-:Y:S01]  /*13870*/  FADD.FTZ R4, R173, R4 ;  /* 0x00000004ad047221 */ /* 0x000fe20000010000 */
[----:B------:R-:W-:Y:S01]  /*13880*/  FADD.FTZ R237, R70, R7 ;  /* 0x0000000746ed7221 */ /* 0x000fe20000010000 */
[----:B------:R-:W-:Y:S01]  /*13890*/  FADD.FTZ R2, R174, R2 ;  /* 0x00000002ae027221 */ /* 0x000fe20000010000 */
[----:B------:R-:W-:Y:S01]  /*138a0*/  FADD.FTZ R243, R68, R6 ;  /* 0x0000000644f37221 */ /* 0x000fe20000010000 */
[----:B------:R-:W-:Y:S01]  /*138b0*/  IMAD.MOV.U32 R214, RZ, RZ, R0 ;  /* 0x000000ffffd67224 */ /* 0x000fe200078e0000 */
[----:B------:R1:W-:Y:S04]  /*138c0*/  STL [R1+0x18], R4 ;  /* 0x0000180401007387 */ /* 0x0003e80000100800 */
[----:B------:R1:W-:Y:S01]  /*138d0*/  STL [R1+0x48], R2 ;  /* 0x0000480201007387 */ /* 0x0003e20000100800 */
[----:B------:R-:W-:Y:S05]  /*138e0*/  @P1 BRA `(.L_x_638) ;  /* 0xffffff8800a01947 */ /* 0x000fea000383ffff */
.L_x_637:
[----:B------:R-:W2:Y:S01]  /*138f0*/  LDL.LU R7, [R1+0x18] ;  /* 0x0000180001077983 */ /* 0x000ea20000300800 */
[----:B------:R-:W3:Y:S03]  /*13900*/  LDCU UR5, c[0x0][0x4fc] ;  /* 0x00009f80ff0577ac */ /* 0x000ee60008000800 */
[----:B-----5:R-:W4:Y:S04]  /*13910*/  SHFL.BFLY PT, R3, R243, 0x2, 0x1f ;  /* 0x0c401f00f3037f89 */ /* 0x020f2800000e0000 */
[----:B-1----:R-:W1:Y:S01]  /*13920*/  SHFL.BFLY PT, R4, R237, 0x2, 0x1f ;  /* 0x0c401f00ed047f89 */ /* 0x002e6200000e0000 */
[----:B------:R-:W3:Y:S01]  /*13930*/  S2R R38, SR_TID.X ;  /* 0x0000000000267919 */ /* 0x000ee20000002100 */
[----:B------:R-:W2:Y:S02]  /*13940*/  S2UR UR4, SR_CgaCtaId ;  /* 0x00000000000479c3 */ /* 0x000ea40000008800 */
[----:B------:R-:W2:Y:S04]  /*13950*/  LDL.LU R6, [R1+0x48] ;  /* 0x0000480001067983 */ /* 0x000ea80000300800 */
[----:B------:R-:W2:Y:S02]  /*13960*/  LDL.64 R36, [R1+0x70] ;  /* 0x0000700001247983 */ /* 0x000ea40000100a00 */
[----:B------:R-:W3:Y:S02]  /*13970*/  LDC.U8 R26, c[0x0][0x549] ;  /* 0x00015240ff1a7b82 */ /* 0x000ee40000000000 */
[----:B------:R-:W2:Y:S01]  /*13980*/  LDL R39, [R1+0x78] ;  /* 0x0000780001277983 */ /* 0x000ea20000100800 */
[----:B----4-:R-:W-:-:S05]  /*13990*/  FADD.FTZ R3, R3, R243 ;  /* 0x000000f303037221 */ /* 0x010fca0000010000 */
[----:B------:R-:W4:Y:S01]  /*139a0*/  LDC R29, c[0x0][0x434] ;  /* 0x00010d00ff1d7b82 */ /* 0x000f220000000800 */
[----:B-1----:R-:W-:Y:S01]  /*139b0*/  FADD.FTZ R4, R4, R237 ;  /* 0x000000ed04047221 */ /* 0x002fe20000010000 */
[----:B------:R-:W1:Y:S04]  /*139c0*/  SHFL.BFLY PT, R8, R3, 0x1, 0x1f ;  /* 0x0c201f0003087f89 */ /* 0x000e6800000e0000 */
[----:B------:R-:W3:Y:S01]  /*139d0*/  SHFL.BFLY PT, R5, R4, 0x1, 0x1f ;  /* 0x0c201f0004057f89 */ /* 0x000ee200000e0000 */
[----:B-1----:R-:W-:Y:S01]  /*139e0*/  FADD.FTZ R20, R3, R8 ;  /* 0x0000000803147221 */ /* 0x002fe20000010000 */
[----:B---3--:R-:W-:Y:S01]  /*139f0*/  SHF.L.U32 R3, R38, 0x1, RZ ;  /* 0x0000000126037819 */ /* 0x008fe200000006ff */
[----:B------:R-:W-:Y:S01]  /*13a00*/  FADD.FTZ R19, R4, R5 ;  /* 0x0000000504137221 */ /* 0x000fe20000010000 */
[----:B------:R-:W-:-:S02]  /*13a10*/  SHF.L.U32 R4, R38, 0x4, RZ ;  /* 0x0000000426047819 */ /* 0x000fc400000006ff */
[----:B------:R-:W-:-:S04]  /*13a20*/  LOP3.LUT R3, R3, 0x6, RZ, 0xc0, !PT ;  /* 0x0000000603037812 */ /* 0x000fc800078ec0ff */
[----:B------:R-:W-:Y:S02]  /*13a30*/  LOP3.LUT R3, R3, 0x3e00, R4, 0xf8, !PT ;  /* 0x00003e0003037812 */ /* 0x000fe400078ef804 */
[----:B------:R-:W-:Y:S01]  /*13a40*/  SHF.L.U32 R4, R38, 0x3, RZ ;  /* 0x0000000326047819 */ /* 0x000fe200000006ff */
[----:B------:R-:W1:Y:S03]  /*13a50*/  MUFU.RCP R5, R19 ;  /* 0x0000001300057308 */ /* 0x000e660000001000 */
[----:B------:R-:W-:-:S04]  /*13a60*/  LOP3.LUT R4, R4, 0xc0, RZ, 0xc0, !PT ;  /* 0x000000c004047812 */ /* 0x000fc800078ec0ff */
[----:B------:R-:W-:Y:S01]  /*13a70*/  LOP3.LUT R4, R4, 0x18, R38, 0xf8, !PT ;  /* 0x0000001804047812 */ /* 0x000fe200078ef826 */
[----:B------:R-:W3:Y:S01]  /*13a80*/  MUFU.RCP R8, R20 ;  /* 0x0000001400087308 */ /* 0x000ee20000001000 */
[----:B------:R-:W-:Y:S02]  /*13a90*/  FSETP.NE.FTZ.AND P6, PT, R19, RZ, PT ;  /* 0x000000ff1300720b */ /* 0x000fe40003fd5000 */
[----:B------:R-:W-:Y:S02]  /*13aa0*/  FSETP.NE.FTZ.AND P5, PT, R20, RZ, PT ;  /* 0x000000ff1400720b */ /* 0x000fe40003fb5000 */
[----:B-1----:R-:W-:Y:S02]  /*13ab0*/  FSEL R5, R5, 1, P6 ;  /* 0x3f80000005057808 */ /* 0x002fe40003000000 */
[----:B------:R-:W-:Y:S02]  /*13ac0*/  SHF.L.U32 R25, R38, 0x2, RZ ;  /* 0x0000000226197819 */ /* 0x000fe400000006ff */
[----:B------:R-:W-:-:S02]  /*13ad0*/  ISETP.NE.AND P1, PT, R26, RZ, PT ;  /* 0x000000ff1a00720c */ /* 0x000fc40003f25270 */
[----:B------:R-:W-:Y:S01]  /*13ae0*/  LOP3.LUT R24, R25, 0x20, RZ, 0xc0, !PT ;  /* 0x0000002019187812 */ /* 0x000fe200078ec0ff */
[----:B------:R-:W1:Y:S01]  /*13af0*/  S2R R30, SR_CTAID.Z ;  /* 0x00000000001e7919 */ /* 0x000e620000002700 */
[----:B--2---:R-:W2:Y:S04]  /*13b00*/  SHFL.BFLY PT, R2, R7, 0x2, 0x1f ;  /* 0x0c401f0007027f89 */ /* 0x004ea800000e0000 */
[----:B------:R-:W4:Y:S01]  /*13b10*/  SHFL.BFLY PT, R0, R6, 0x2, 0x1f ;  /* 0x0c401f0006007f89 */ /* 0x000f2200000e0000 */
[----:B--2---:R-:W-:-:S05]  /*13b20*/  FADD.FTZ R2, R2, R7 ;  /* 0x0000000702027221 */ /* 0x004fca0000010000 */
[----:B------:R-:W2:Y:S01]  /*13b30*/  SHFL.BFLY PT, R7, R2, 0x1, 0x1f ;  /* 0x0c201f0002077f89 */ /* 0x000ea200000e0000 */
[----:B----4-:R-:W-:-:S05]  /*13b40*/  FADD.FTZ R0, R0, R6 ;  /* 0x0000000600007221 */ /* 0x010fca0000010000 */
[----:B------:R-:W4:Y:S01]  /*13b50*/  SHFL.BFLY PT, R6, R0, 0x1, 0x1f ;  /* 0x0c201f0000067f89 */ /* 0x000f2200000e0000 */
[----:B--2---:R-:W-:Y:S01]  /*13b60*/  FADD.FTZ R21, R2, R7 ;  /* 0x0000000702157221 */ /* 0x004fe20000010000 */
[----:B----4-:R-:W-:Y:S01]  /*13b70*/  FADD.FTZ R22, R0, R6 ;  /* 0x0000000600167221 */ /* 0x010fe20000010000 */
[----:B------:R-:W-:-:S04]  /*13b80*/  SHF.L.U32 R0, R36, 0x5, RZ ;  /* 0x0000000524007819 */ /* 0x000fc800000006ff */
[----:B------:R-:W-:Y:S01]  /*13b90*/  LOP3.LUT R2, R3, 0x20, R0, 0xf8, !PT ;  /* 0x0000002003027812 */ /* 0x000fe200078ef800 */
[----:B------:R-:W2:Y:S03]  /*13ba0*/  MUFU.RCP R6, R21 ;  /* 0x0000001500067308 */ /* 0x000ea60000001000 */
[----:B------:R-:W-:-:S05]  /*13bb0*/  LOP3.LUT R23, R2, R4, RZ, 0xfc, !PT ;  /* 0x0000000402177212 */ /* 0x000fca00078efcff */
[----:B------:R-:W4:Y:S01]  /*13bc0*/  MUFU.RCP R2, R22 ;  /* 0x0000001600027308 */ /* 0x000f220000001000 */
        /* <DEDUP_REMOVED lines=11> */
[----:B---3--:R-:W-:-:S02]  /*13c80*/  FSEL R3, R8, 1, P5 ;  /* 0x3f80000008037808 */ /* 0x008fc40002800000 */
[----:B--2---:R-:W-:Y:S02]  /*13c90*/  FSEL R0, R6, 1, P4 ;  /* 0x3f80000006007808 */ /* 0x004fe40002000000 */
[----:B----4-:R-:W-:Y:S01]  /*13ca0*/  FSEL R2, R2, 1, P3 ;  /* 0x3f80000002027808 */ /* 0x010fe20001800000 */
        /* <DEDUP_REMOVED lines=39> */
[----:B------:R2:W-:Y:S04]  /*13f20*/  STS [R0], R7 ;  /* 0x0000000700007388 */ /* 0x0005e80000000800 */
[----:B------:R-:W-:Y:S04]  /*13f30*/  STS [R0+0x200], R6 ;  /* 0x0002000600007388 */ /* 0x000fe80000000800 */
[----:B------:R3:W-:Y:S04]  /*13f40*/  STS [R3+0x10], R4 ;  /* 0x0000100403007388 */ /* 0x0007e80000000800 */
[----:B------:R4:W-:Y:S04]  /*13f50*/  STS [R3+0x210], R2 ;  /* 0x0002100203007388 */ /* 0x0009e80000000800 */
[----:B------:R-:W-:Y:S04]  /*13f60*/  STS [R0+0x1000], R5 ;  /* 0x0010000500007388 */ /* 0x000fe80000000800 */
[----:B------:R-:W-:Y:S04]  /*13f70*/  STS [R0+0x1200], R9 ;  /* 0x0012000900007388 */ /* 0x000fe80000000800 */
[----:B------:R1:W-:Y:S01]  /*13f80*/  STS [R3+0x1010], R8 ;  /* 0x0010100803007388 */ /* 0x0003e20000000800 */
[----:B------:R-:W-:Y:S01]  /*13f90*/  ISETP.NE.AND P2, PT, R39, -0x1, PT ;  /* 0xffffffff2700780c */ /* 0x000fe20003f45270 */
[----:B--2---:R-:W2:Y:S02]  /*13fa0*/  @P5 LDC R7, c[0x0][0x458] ;  /* 0x00011600ff075b82 */ /* 0x004ea40000000800 */
[----:B------:R1:W-:Y:S06]  /*13fb0*/  STS [R3+0x1210], R14 ;  /* 0x0012100e03007388 */ /* 0x0003ec0000000800 */
[----:B---3--:R-:W3:Y:S01]  /*13fc0*/  @P1 LDC R4, c[0x0][0x430] ;  /* 0x00010c00ff041b82 */ /* 0x008ee20000000800 */
[----:B------:R-:W-:-:S04]  /*13fd0*/  LOP3.LUT R6, R25, 0x40, RZ, 0xc0, !PT ;  /* 0x0000004019067812 */ /* 0x000fc800078ec0ff */
[----:B----4-:R-:W-:Y:S02]  /*13fe0*/  IADD3 R2, PT, PT, R0, -R6, RZ ;  /* 0x8000000600027210 */ /* 0x010fe40007ffe0ff */
[----:B------:R-:W-:Y:S02]  /*13ff0*/  F2FP.F16.F32.PACK_AB R13, R13, R144 ;  /* 0x000000900d0d723e */ /* 0x000fe400000000ff */
[----:B------:R-:W-:Y:S02]  /*14000*/  F2FP.F16.F32.PACK_AB R12, R12, R146 ;  /* 0x000000920c0c723e */ /* 0x000fe400000000ff */
[----:B------:R-:W-:Y:S02]  /*14010*/  F2FP.F16.F32.PACK_AB R11, R11, R140 ;  /* 0x0000008c0b0b723e */ /* 0x000fe400000000ff */
[----:B------:R-:W-:Y:S02]  /*14020*/  F2FP.F16.F32.PACK_AB R10, R10, R142 ;  /* 0x0000008e0a0a723e */ /* 0x000fe400000000ff */
[----:B------:R-:W-:Y:S01]  /*14030*/  F2FP.F16.F32.PACK_AB R18, R18, R160 ;  /* 0x000000a01212723e */ /* 0x000fe200000000ff */
[----:B-1----:R-:W1:Y:S08]  /*14040*/  @P2 LDC.64 R8, c[0x0][0x408] ;  /* 0x00010200ff082b82 */ /* 0x002e700000000a00 */
[----:B------:R-:W3:Y:S01]  /*14050*/  LDC R3, c[0x0][0x434] ;  /* 0x00010d00ff037b82 */ /* 0x000ee20000000800 */
[----:B------:R-:W4:Y:S01]  /*14060*/  S2R R14, SR_CTAID.Y ;  /* 0x00000000000e7919 */ /* 0x000f220000002600 */
[----:B------:R-:W-:-:S02]  /*14070*/  IADD3 R0, PT, PT, -R24, R2, RZ ;  /* 0x0000000218007210 */ /* 0x000fc40007ffe1ff */
[----:B------:R-:W-:Y:S01]  /*14080*/  F2FP.F16.F32.PACK_AB R17, R17, R162 ;  /* 0x000000a21111723e */ /* 0x000fe200000000ff */
[----:B------:R2:W-:Y:S01]  /*14090*/  STS [R2+0x20], R13 ;  /* 0x0000200d02007388 */ /* 0x0005e20000000800 */
[----:B------:R-:W-:Y:S02]  /*140a0*/  F2FP.F16.F32.PACK_AB R16, R16, R168 ;  /* 0x000000a81010723e */ /* 0x000fe400000000ff */
[----:B------:R-:W-:Y:S01]  /*140b0*/  F2FP.F16.F32.PACK_AB R15, R15, R170 ;  /* 0x000000aa0f0f723e */ /* 0x000fe200000000ff */
[----:B------:R-:W-:Y:S04]  /*140c0*/  STS [R2+0x220], R12 ;  /* 0x0002200c02007388 */ /* 0x000fe80000000800 */
[----:B------:R-:W-:Y:S04]  /*140d0*/  STS [R0+0x30], R11 ;  /* 0x0000300b00007388 */ /* 0x000fe80000000800 */
[----:B------:R4:W-:Y:S04]  /*140e0*/  STS [R0+0x230], R10 ;  /* 0x0002300a00007388 */ /* 0x0009e80000000800 */
[----:B------:R-:W-:Y:S01]  /*140f0*/  STS [R2+0x1020], R18 ;  /* 0x0010201202007388 */ /* 0x000fe20000000800 */
[----:B---3--:R-:W-:-:S03]  /*14100*/  @P1 IMAD R3, R4, R29, RZ ;  /* 0x0000001d04031224 */ /* 0x008fc600078e02ff */
[----:B------:R-:W-:Y:S01]  /*14110*/  STS [R2+0x1220], R17 ;  /* 0x0012201102007388 */ /* 0x000fe20000000800 */
[----:B------:R-:W3:Y:S03]  /*14120*/  @P1 LDC R4, c[0x0][0x430] ;  /* 0x00010c00ff041b82 */ /* 0x000ee60000000800 */
[----:B------:R-:W-:Y:S04]  /*14130*/  STS [R0+0x1030], R16 ;  /* 0x0010301000007388 */ /* 0x000fe80000000800 */
[----:B------:R1:W-:Y:S01]  /*14140*/  STS [R0+0x1230], R15 ;  /* 0x0012300f00007388 */ /* 0x0003e20000000800 */
[----:B--2---:R-:W2:Y:S08]  /*14150*/  LDC.U8 R13, c[0x0][0x548] ;  /* 0x00015200ff0d7b82 */ /* 0x004eb00000000000 */
[----:B----4-:R-:W4:Y:S01]  /*14160*/  @!P2 LDC.64 R10, c[0x0][0x400] ;  /* 0x00010000ff0aab82 */ /* 0x010f220000000a00 */
[----:B------:R2:W2:Y:S07]  /*14170*/  @P6 MUFU.LG2 R6, R19 ;  /* 0x0000001300066308 */ /* 0x0004ae0000000c00 */
[----:B-1----:R-:W1:Y:S01]  /*14180*/  @P6 LDC R0, c[0x0][0x458] ;  /* 0x00011600ff006b82 */ /* 0x002e620000000800 */
[----:B------:R1:W1:Y:S08]  /*14190*/  @P5 MUFU.LG2 R5, R20 ;  /* 0x0000001400055308 */ /* 0x0002700000000c00 */
[----:B------:R1:W1:Y:S01]  /*141a0*/  @P4 MUFU.LG2 R12, R21 ;  /* 0x00000015000c4308 */ /* 0x0002620000000c00 */
[----:B----4-:R-:W-:Y:S01]  /*141b0*/  @!P2 IMAD.WIDE.U32 R24, R14, R10, RZ ;  /* 0x0000000a0e18a225 */ /* 0x010fe200078e00ff */
[----:B------:R-:W-:Y:S01]  /*141c0*/  @P1 MOV R2, 0x1 ;  /* 0x0000000100021802 */ /* 0x000fe20000000f00 */
[----:B--23--:R-:W-:Y:S06]  /*141d0*/  @P1 BRA `(.L_x_641) ;  /* 0x0000000000201947 */ /* 0x00cfec0003800000 */
[----:B------:R-:W-:Y:S01]  /*141e0*/  ISETP.NE.AND P0, PT, R13, RZ, PT ;  /* 0x000000ff0d00720c */ /* 0x000fe20003f05270 */
[----:B------:R-:W2:-:S12]  /*141f0*/  LDC R10, c[0x0][0x3e0] ;  /* 0x0000f800ff0a7b82 */ /* 0x000e980000000800 */
[----:B------:R-:W2:Y:S01]  /*14200*/  @P0 LDC R2, c[0x0][0x454] ;  /* 0x00011500ff020b82 */ /* 0x000ea20000000800 */
[----:B------:R-:W-:Y:S02]  /*14210*/  @P0 MOV R4, 0x1 ;  /* 0x0000000100040802 */ /* 0x000fe40000000f00 */
[----:B------:R-:W-:-:S05]  /*14220*/  @!P0 MOV R4, 0x1 ;  /* 0x0000000100048802 */ /* 0x000fca0000000f00 */
[----:B------:R-:W3:Y:S01]  /*14230*/  @P0 LDC R3, c[0x0][0x454] ;  /* 0x00011500ff030b82 */ /* 0x000ee20000000800 */
[-C--:B--2---:R-:W-:Y:S02]  /*14240*/  @P0 IMAD R2, R2, R10.reuse, RZ ;  /* 0x0000000a02020224 */ /* 0x084fe400078e02ff */
[----:B------:R-:W-:-:S07]  /*14250*/  @!P0 IMAD R2, R29, R10, RZ ;  /* 0x0000000a1d028224 */ /* 0x000fce00078e02ff */
.L_x_641:
[----:B------:R-:W-:Y:S06]  /*14260*/  BAR.SYNC.DEFER_BLOCKING 0x0 ;  /* 0x0000000000007b1d */ /* 0x000fec0000010000 */
[----:B------:R-:W2:Y:S01]  /*14270*/  S2R R15, SR_CTAID.X ;  /* 0x00000000000f7919 */ /* 0x000ea20000002500 */
[----:B------:R-:W-:Y:S01]  /*14280*/  ISETP.NE.AND P0, PT, R39, -0x1, PT ;  /* 0xffffffff2700780c */ /* 0x000fe20003f05270 */
[----:B------:R4:W4:Y:S01]  /*14290*/  @P3 MUFU.LG2 R10, R22 ;  /* 0x00000016000a3308 */ /* 0x0009220000000c00 */
[----:B------:R-:W-:Y:S01]  /*142a0*/  ISETP.NE.AND P1, PT, R13, RZ, !P1 ;  /* 0x000000ff0d00720c */ /* 0x000fe20004f25270 */
[----:B------:R-:W-:Y:S01]  /*142b0*/  @!P2 IMAD R28, R14, R11, R25 ;  /* 0x0000000b0e1ca224 */ /* 0x000fe200078e0219 */
[----:B------:R-:W2:Y:S01]  /*142c0*/  @P4 LDC R13, c[0x0][0x458] ;  /* 0x00011600ff0d4b82 */ /* 0x000ea20000000800 */
[----:B------:R-:W-:Y:S01]  /*142d0*/  @P6 FMUL.FTZ R6, R6, 0.69314718246459960938 ;  /* 0x3f31721806066820 */ /* 0x000fe20000410000 */
[----:B------:R2:W5:Y:S01]  /*142e0*/  LDL R31, [R1+0x7c] ;  /* 0x00007c00011f7983 */ /* 0x0005620000100800 */
[----:B------:R-:W-:Y:S01]  /*142f0*/  MOV R27, 0x7f800000 ;  /* 0x7f800000001b7802 */ /* 0x000fe20000000f00 */
[----:B-1----:R-:W-:Y:S01]  /*14300*/  @P5 FMUL.FTZ R5, R5, 0.69314718246459960938 ;  /* 0x3f31721805055820 */ /* 0x002fe20000410000 */
[----:B------:R-:W-:Y:S01]  /*14310*/  @P6 FFMA.FTZ R27, R137, R0, R6 ;  /* 0x00000000891b6223 */ /* 0x000fe20000010006 */
[----:B---3--:R-:W-:Y:S01]  /*14320*/  IMAD R0, R30, R3, RZ ;  /* 0x000000031e007224 */ /* 0x008fe200078e02ff */
[----:B------:R-:W-:Y:S01]  /*14330*/  MOV R26, 0x7f800000 ;  /* 0x7f800000001a7802 */ /* 0x000fe20000000f00 */
[----:B------:R-:W1:Y:S01]  /*14340*/  @P3 LDC R11, c[0x0][0x458] ;  /* 0x00011600ff0b3b82 */ /* 0x000e620000000800 */
[----:B------:R-:W-:Y:S01]  /*14350*/  @P5 FFMA.FTZ R26, R136, R7, R5 ;  /* 0x00000007881a5223 */ /* 0x000fe20000010005 */
[----:B------:R-:W-:Y:S01]  /*14360*/  @P4 FMUL.FTZ R7, R12, 0.69314718246459960938 ;  /* 0x3f3172180c074820 */ /* 0x000fe20000410000 */
[----:B------:R3:W1:Y:S01]  /*14370*/  LDS.128 R32, [R215+0x1800] ;  /* 0x00180000d7207984 */ /* 0x0006620000000c00 */
[----:B------:R-:W-:Y:S01]  /*14380*/  @!P1 IMAD R0, R14, R2, R0 ;  /* 0x000000020e009224 */ /* 0x000fe200078e0200 */
[----:B------:R-:W-:Y:S01]  /*14390*/  BSSY.RECONVERGENT B0, `(.L_x_642) ;  /* 0x000003b000007945 */ /* 0x000fe20003800200 */
[----:B----4-:R-:W-:-:S04]  /*143a0*/  @P2 IMAD.WIDE.U32 R22, R39, R8, RZ ;  /* 0x0000000827162225 */ /* 0x010fc800078e00ff */
[----:B------:R-:W-:Y:S01]  /*143b0*/  @P3 FMUL.FTZ R6, R10, 0.69314718246459960938 ;  /* 0x3f3172180a063820 */ /* 0x000fe20000410000 */
[----:B------:R-:W-:Y:S01]  /*143c0*/  MOV R19, 0x7f800000 ;  /* 0x7f80000000137802 */ /* 0x000fe20000000f00 */
[----:B------:R-:W-:Y:S01]  /*143d0*/  @P2 IMAD R28, R39, R9, R23 ;  /* 0x00000009271c2224 */ /* 0x000fe200078e0217 */
[----:B------:R-:W-:Y:S01]  /*143e0*/  MOV R18, 0x7f800000 ;  /* 0x7f80000000127802 */ /* 0x000fe20000000f00 */
[----:B------:R-:W-:Y:S02]  /*143f0*/  @!P0 IMAD R39, R14, R29, RZ ;  /* 0x0000001d0e278224 */ /* 0x000fe400078e02ff */
[----:B--2---:R-:W-:-:S03]  /*14400*/  @P4 FFMA.FTZ R19, R135, R13, R7 ;  /* 0x0000000d87134223 */ /* 0x004fc60000010007 */
[----:B------:R3:W-:Y:S01]  /*14410*/  @!P0 STL [R1+0x78], R39 ;  /* 0x0000782701008387 */ /* 0x0007e20000100800 */
[----:B------:R-:W-:Y:S02]  /*14420*/  LOP3.LUT P0, RZ, R38, 0x3, RZ, 0xc0, !PT ;  /* 0x0000000326ff7812 */ /* 0x000fe4000780c0ff */
[----:B------:R-:W-:Y:S02]  /*14430*/  SHF.L.U32 R15, R15, 0x7, RZ ;  /* 0x000000070f0f7819 */ /* 0x000fe400000006ff */
[----:B------:R-:W-:Y:S02]  /*14440*/  SHF.R.S32.HI R3, RZ, 0x1f, R39 ;  /* 0x0000001fff037819 */ /* 0x000fe40000011427 */
[----:B------:R-:W-:Y:S01]  /*14450*/  SEL R5, R39, RZ, P1 ;  /* 0x000000ff27057207 */ /* 0x000fe20000800000 */
[----:B------:R-:W-:Y:S01]  /*14460*/  IMAD R2, R15, R4, RZ ;  /* 0x000000040f027224 */ /* 0x000fe200078e02ff */
[----:B------:R-:W-:Y:S01]  /*14470*/  SEL R3, R3, RZ, P1 ;  /* 0x000000ff03037207 */ /* 0x000fe20000800000 */
[----:B-1----:R-:W-:-:S03]  /*14480*/  @P3 FFMA.FTZ R18, R134, R11, R6 ;  /* 0x0000000b86123223 */ /* 0x002fc60000010006 */
        /* <DEDUP_REMOVED lines=24> */
[----:B------:R-:W4:Y:S01]  /*14610*/  @!P4 LDC.64 R16, c[0x0][0x420] ;  /* 0x00010800ff10cb82 */ /* 0x000f220000000a00 */
[----:B------:R-:W-:-:S07]  /*14620*/  @!P5 LEA.HI.X.SX32 R2, R2, R5, 0x1, P0 ;  /* 0x000000050202d211 */ /* 0x000fce00000f0eff */
[----:B------:R-:W3:Y:S01]  /*14630*/  @!P3 LDC.64 R20, c[0x0][0x420] ;  /* 0x00010800ff14bb82 */ /* 0x000ee20000000a00 */
        /* <DEDUP_REMOVED lines=12> */
[----:B---3--:R-:W-:-:S03]  /*14700*/  @!P3 LEA R2, P0, R3, R20, 0x2 ;  /* 0x000000140302b211 */ /* 0x008fc600078010ff */
[----:B------:R1:W-:Y:S01]  /*14710*/  @!P4 STG.E desc[UR14][R4.64], R19 ;  /* 0x000000130400c986 */ /* 0x0003e2000c10190e */
[----:B------:R-:W-:-:S05]  /*14720*/  @!P3 LEA.HI.X R3, R3, R21, R8, 0x2, P0 ;  /* 0x000000150303b211 */ /* 0x000fca00000f1408 */
[----:B------:R1:W-:Y:S04]  /*14730*/  @!P3 STG.E desc[UR14][R2.64], R18 ;  /* 0x000000120200b986 */ /* 0x0003e8000c10190e */
.L_x_643:
[----:B------:R-:W-:Y:S05]  /*14740*/  BSYNC.RECONVERGENT B0 ;  /* 0x0000000000007941 */ /* 0x000fea0003800200 */
.L_x_642:
[----:B-1----:R1:W5:Y:S01]  /*14750*/  LDL.64 R10, [R1+0x68] ;  /* 0x00006800010a7983 */ /* 0x0023620000100a00 */
[----:B------:R-:W2:Y:S01]  /*14760*/  LDCU UR6, c[0x0][0x440] ;  /* 0x00008800ff0677ac */ /* 0x000ea20008000800 */
[----:B------:R-:W4:Y:S01]  /*14770*/  S2R R0, SR_TID.X ;  /* 0x0000000000007919 */ /* 0x000f220000002100 */
[----:B------:R-:W3:Y:S01]  /*14780*/  LDCU.64 UR4, c[0x0][0x410] ;  /* 0x00008200ff0477ac */ /* 0x000ee20008000a00 */
[----:B------:R1:W1:Y:S01]  /*14790*/  LDS.128 R12, [R215] ;  /* 0x00000000d70c7984 */ /* 0x0002620000000c00 */
[----:B------:R-:W-:Y:S02]  /*147a0*/  @!P2 IMAD.MOV.U32 R2, RZ, RZ, R24 ;  /* 0x000000ffff02a224 */ /* 0x000fe400078e0018 */
[----:B------:R-:W-:Y:S01]  /*147b0*/  @P2 IMAD.MOV.U32 R2, RZ, RZ, R22 ;  /* 0x000000ffff022224 */ /* 0x000fe200078e0016 */
[----:B------:R-:W-:Y:S01]  /*147c0*/  LEA.HI R5, R38, 0x20, RZ, 0x1e ;  /* 0x0000002026057811 */ /* 0x000fe200078ff0ff */
[----:B----4-:R-:W-:-:S05]  /*147d0*/  IMAD.SHL.U32 R0, R0, 0x8, RZ ;  /* 0x0000000800007824 */ /* 0x010fca00078e00ff */
[----:B------:R-:W-:-:S04]  /*147e0*/  LOP3.LUT R0, R0, 0x18, RZ, 0xc0, !PT ;  /* 0x0000001800007812 */ /* 0x000fc800078ec0ff */
[C---:B--2---:R-:W-:Y:S02]  /*147f0*/  ISETP.GE.AND P0, PT, R0.reuse, UR6, PT ;  /* 0x0000000600007c0c */ /* 0x044fe4000bf06270 */
[----:B------:R-:W-:Y:S02]  /*14800*/  IADD3 R2, P1, PT, R0, R2, RZ ;  /* 0x0000000200027210 */ /* 0x000fe40007f3e0ff */
[----:B-----5:R-:W-:-:S03]  /*14810*/  ISETP.GE.OR P3, PT, R36, R31, P0 ;  /* 0x0000001f2400720c */ /* 0x020fc60000766670 */
[----:B------:R-:W-:Y:S02]  /*14820*/  IMAD.X R3, RZ, RZ, R28, P1 ;  /* 0x000000ffff037224 */ /* 0x000fe400008e061c */
[----:B------:R-:W-:Y:S02]  /*14830*/  VIADD R0, R36, 0x40 ;  /* 0x0000004024007836 */ /* 0x000fe40000000000 */
[----:B---3--:R-:W-:Y:S01]  /*14840*/  IMAD.WIDE.U32 R8, R30, UR4, R2 ;  /* 0x000000041e087c25 */ /* 0x008fe2000f8e0002 */
[----:B------:R-:W-:Y:S01]  /*14850*/  LEA.HI R4, R38, 0x60, RZ, 0x1e ;  /* 0x0000006026047811 */ /* 0x000fe200078ff0ff */
[----:B------:R-:W-:Y:S02]  /*14860*/  BSSY.RECONVERGENT B0, `(.L_x_644) ;  /* 0x0000010000007945 */ /* 0x000fe40003800200 */
[----:B------:R-:W-:Y:S01]  /*14870*/  IMAD R7, R30, UR5, R9 ;  /* 0x000000051e077c24 */ /* 0x000fe2000f8e0209 */
[-C--:B------:R-:W-:Y:S02]  /*14880*/  ISETP.GE.OR P2, PT, R5, R31.reuse, P0 ;  /* 0x0000001f0500720c */ /* 0x080fe40000746670 */
[----:B------:R-:W-:-:S02]  /*14890*/  ISETP.GE.OR P1, PT, R0, R31, P0 ;  /* 0x0000001f0000720c */ /* 0x000fc40000726670 */
[----:B------:R-:W-:Y:S01]  /*148a0*/  ISETP.GE.OR P0, PT, R4, R31, P0 ;  /* 0x0000001f0400720c */ /* 0x000fe20000706670 */
        /* <DEDUP_REMOVED lines=11> */
.L_x_645:
[----:B------:R-:W-:Y:S05]  /*14960*/  BSYNC.RECONVERGENT B0 ;  /* 0x0000000000007941 */ /* 0x000fea0003800200 */
.L_x_644:
        /* <DEDUP_REMOVED lines=16> */
.L_x_647:
[----:B------:R-:W-:Y:S05]  /*14a70*/  BSYNC.RECONVERGENT B0 ;  /* 0x0000000000007941 */ /* 0x000fea0003800200 */
.L_x_646:
        /* <DEDUP_REMOVED lines=16> */
.L_x_649:
[----:B------:R-:W-:Y:S05]  /*14b80*/  BSYNC.RECONVERGENT B0 ;  /* 0x0000000000007941 */ /* 0x000fea0003800200 */
.L_x_648:
        /* <DEDUP_REMOVED lines=15> */
.L_x_650:
        /* <DEDUP_REMOVED lines=16> */
.L_x_1361:


//--------------------- .text._ZN5flash16flash_fwd_kernelI23Flash_fwd_kernel_traitsILi32ELi128ELi128ELi4ELb0ELb0EN7cutlass6half_tE19Flash_kernel_traitsILi32ELi128ELi128ELi4ES3_EELb1ELb0ELb0ELb0ELb0ELb0ELb0ELb1EEEvNS_16Flash_fwd_paramsE --------------------------
	.section	.text._ZN5flash16flash_fwd_kernelI23Flash_fwd_kernel_traitsILi32ELi128ELi128ELi4ELb0ELb0EN7cutlass6half_tE19Flash_kernel_traitsILi32ELi128ELi128ELi4ES3_EELb1ELb0ELb0ELb0ELb0ELb0ELb0ELb1EEEvNS_16Flash_fwd_paramsE,"ax",@progbits
	.align	128
        .global         _ZN5flash16flash_fwd_kernelI23Flash_fwd_kernel_traitsILi32ELi128ELi128ELi4ELb0ELb0EN7cutlass6half_tE19Flash_kernel_traitsILi32ELi128ELi128ELi4ES3_EELb1ELb0ELb0ELb0ELb0ELb0ELb0ELb1EEEvNS_16Flash_fwd_paramsE
        .type           _ZN5flash16flash_fwd_kernelI23Flash_fwd_kernel_traitsILi32ELi128ELi128ELi4ELb0ELb0EN7cutlass6half_tE19Flash_kernel_traitsILi32ELi128ELi128ELi4ES3_EELb1ELb0ELb0ELb0ELb0ELb0ELb0ELb1EEEvNS_16Flash_fwd_paramsE,@function
        .size           _ZN5flash16flash_fwd_kernelI23Flash_fwd_kernel_traitsILi32ELi128ELi128ELi4ELb0ELb0EN7cutlass6half_tE19Flash_kernel_traitsILi32ELi128ELi128ELi4ES3_EELb1ELb0ELb0ELb0ELb0ELb0ELb0ELb1EEEvNS_16Flash_fwd_paramsE,(.L_x_1362 - _ZN5flash16flash_fwd_kernelI23Flash_fwd_kernel_traitsILi32ELi128ELi128ELi4ELb0ELb0EN7cutlass6half_tE19Flash_kernel_traitsILi32ELi128ELi128ELi4ES3_EELb1ELb0ELb0ELb0ELb0ELb0ELb0ELb1EEEvNS_16Flash_fwd_paramsE)
        .other          _ZN5flash16flash_fwd_kernelI23Flash_fwd_kernel_traitsILi32ELi128ELi128ELi4ELb0ELb0EN7cutlass6half_tE19Flash_kernel_traitsILi32ELi128ELi128ELi4ES3_EELb1ELb0ELb0ELb0ELb0ELb0ELb0ELb1EEEvNS_16Flash_fwd_paramsE,@"STO_CUDA_ENTRY STV_DEFAULT"
_ZN5flash16flash_fwd_kernelI23Flash_fwd_kernel_traitsILi32ELi128ELi128ELi4ELb0ELb0EN7cutlass6half_tE19Flash_kernel_traitsILi32ELi128ELi128ELi4ES3_EELb1ELb0ELb0ELb0ELb0ELb0ELb0ELb1EEEvNS_16Flash_fwd_paramsE:
.text._ZN5flash16flash_fwd_kernelI23Flash_fwd_kernel_traitsILi32ELi128ELi128ELi4ELb0ELb0EN7cutlass6half_tE19Flash_kernel_traitsILi32ELi128ELi128ELi4ES3_EELb1ELb0ELb0ELb0ELb0ELb0ELb0ELb1EEEvNS_16Flash_fwd_paramsE:
[----:B------:R-:W1:Y:S01]  /*0000*/  LDC R1, c[0x0][0x37c] ;  /* 0x0000df00ff017b82 */ /* 0x000e620000000800 */
[----:B------:R-:W2:Y:S07]  /*0010*/  LDCU.U8 UR4, c[0x0][0x524] ;  /* 0x0000a480ff0477ac */ /* 0x000eae0008000000 */
[----:B------:R-:W3:Y:S01]  /*0020*/  LDC R69, c[0x0][0x518] ;  /* 0x00014600ff457b82 */ /* 0x000ee20000000800 */
[----:B-1----:R-:W-:Y:S01]  /*0030*/  VIADD R1, R1, 0xfffffc50 ;  /* 0xfffffc5001017836 */ /* 0x002fe20000000000 */
[----:B------:R-:W1:Y:S01]  /*0040*/  LDCU.64 UR22, c[0x0][0x510] ;  /* 0x0000a200ff1677ac */ /* 0x000e620008000a00 */
[----:B------:R-:W4:Y:S05]  /*0050*/  LDCU.64 UR20, c[0x0][0x358] ;  /* 0x00006b00ff1477ac */ /* 0x000f2a0008000a00 */
[----:B------:R-:W5:Y:S01]  /*0060*/  LDC R70, c[0x0][0x51c] ;  /* 0x00014700ff467b82 */ /* 0x000f620000000800 */
[----:B------:R-:W5:Y:S01]  /*0070*/  S2R R71, SR_TID.X ;  /* 0x0000000000477919 */ /* 0x000f620000002100 */
[----:B------:R-:W5:Y:S01]  /*0080*/  LDCU.64 UR12, c[0x0][0x460] ;  /* 0x00008c00ff0c77ac */ /* 0x000f620008000a00 */
[----:B------:R-:W5:Y:S01]  /*0090*/  LDCU.64 UR10, c[0x0][0x470] ;  /* 0x00008e00ff0a77ac */ /* 0x000f620008000a00 */
[----:B--2---:R-:W-:-:S04]  /*00a0*/  ISETP.NE.AND P2, PT, RZ, UR4, PT ;  /* 0x00000004ff007c0c */ /* 0x004fc8000bf45270 */
[----:B------:R-:W-:Y:S01]  /*00b0*/  S2UR UR14, SR_CTAID.X ;  /* 0x00000000000e79c3 */ /* 0x000fe20000002500 */
[----:B------:R-:W2:Y:S01]  /*00c0*/  LDCU.64 UR6, c[0x0][0x478] ;  /* 0x00008f00ff0677ac */ /* 0x000ea20008000a00 */
[----:B-1----:R-:W-:Y:S02]  /*00d0*/  IMAD.U32 R2, RZ, RZ, UR22 ;  /* 0x00000016ff027e24 */ /* 0x002fe4000f8e00ff */
[----:B------:R-:W-:Y:S01]  /*00e0*/  IMAD.U32 R3, RZ, RZ, UR23 ;  /* 0x00000017ff037e24 */ /* 0x000fe2000f8e00ff */
[----:B------:R-:W1:Y:S04]  /*00f0*/  LDCU.64 UR16, c[0x0][0x460] ;  /* 0x00008c00ff1077ac */ /* 0x000e680008000a00 */
[----:B----4-:R3:W4:Y:S01]  /*0100*/  @P2 LDG.E.64 R4, desc[UR20][R2.64] ;  /* 0x0000001402042981 */ /* 0x010722000c1e1b00 */
[----:B------:R-:W-:Y:S08]  /*0110*/  S2UR UR8, SR_CTAID.Y ;  /* 0x00000000000879c3 */ /* 0x000ff00000002600 */
[----:B------:R-:W2:Y:S08]  /*0120*/  S2UR UR29, SR_CTAID.Z ;  /* 0x00000000001d79c3 */ /* 0x000eb00000002700 */
[----:B------:R-:W4:Y:S01]  /*0130*/  @P2 LDC R0, c[0x0][0x520] ;  /* 0x00014800ff002b82 */ /* 0x000f220000000800 */
[----:B---3--:R-:W-:-:S02]  /*0140*/  @P2 IMAD.MOV.U32 R2, RZ, RZ, R69 ;  /* 0x000000ffff022224 */ /* 0x008fc400078e0045 */
[----:B-----5:R-:W-:-:S06]  /*0150*/  @P2 IMAD.MOV.U32 R3, RZ, RZ, R70 ;  /* 0x000000ffff032224 */ /* 0x020fcc00078e0046 */
[----:B------:R-:W3:Y:S01]  /*0160*/  @P2 LDG.E.64 R2, desc[UR20][R2.64] ;  /* 0x0000001402022981 */ /* 0x000ee2000c1e1b00 */
[----:B--2---:R-:W-:Y:S01]  /*0170*/  ULOP3.LUT UR4, UR29, UR14, UR8, 0xfe, !UPT ;  /* 0x0000000e1d047292 */ /* 0x004fe2000f8efe08 */
[----:B------:R-:W-:Y:S01]  /*0180*/  ISETP.NE.U32.AND P4, PT, RZ, UR12, PT ;  /* 0x0000000cff007c0c */ /* 0x000fe2000bf85070 */
[----:B------:R-:W-:Y:S02]  /*0190*/  UISETP.NE.U32.AND UP0, UPT, UR12, URZ, UPT ;  /* 0x000000ff0c00728c */ /* 0x000fe4000bf05070 */
[----:B------:R-:W-:Y:S01]  /*01a0*/  UISETP.NE.U32.AND UP4, UPT, UR10, URZ, UPT ;  /* 0x000000ff0a00728c */ /* 0x000fe2000bf85070 */
[----:B------:R-:W-:Y:S01]  /*01b0*/  ISETP.NE.AND.EX P4, PT, RZ, UR13, PT, P4 ;  /* 0x0000000dff007c0c */ /* 0x000fe2000bf85340 */
[----:B------:R-:W2:Y:S01]  /*01c0*/  LDCU.U8 UR9, c[0x0][0x532] ;  /* 0x0000a640ff0977ac */ /* 0x000ea20008000000 */
[----:B------:R-:W-:Y:S01]  /*01d0*/  LOP3.LUT P0, RZ, R71, UR4, RZ, 0xfc, !PT ;  /* 0x0000000447ff7c12 */ /* 0x000fe2000f80fcff */
[----:B------:R-:W-:-:S03]  /*01e0*/  UISETP.NE.AND.EX UP0, UPT, UR13, URZ, UPT, UP0 ;  /* 0x000000ff0d00728c */ /* 0x000fc6000bf05300 */
[----:B------:R-:W5:Y:S01]  /*01f0*/  LDCU.64 UR4, c[0x0][0x468] ;  /* 0x00008d00ff0477ac */ /* 0x000f620008000a00 */
[----:B------:R-:W-:Y:S02]  /*0200*/  UISETP.NE.AND.EX UP4, UPT, UR11, URZ, UPT, UP4 ;  /* 0x000000ff0b00728c */ /* 0x000fe4000bf85340 */
[----:B------:R-:W-:-:S06]  /*0210*/  UISETP.NE.U32.AND UP3, UPT, UR6, URZ, UPT ;  /* 0x000000ff0600728c */ /* 0x000fcc000bf65070 */
[----:B------:R-:W2:Y:S01]  /*0220*/  @!P0 LDC.64 R6, c[0x0][0x528] ;  /* 0x00014a00ff068b82 */ /* 0x000ea20000000a00 */
[----:B------:R-:W-:Y:S02]  /*0230*/  USHF.L.U32 UR13, UR8, 0x2, URZ ;  /* 0x00000002080d7899 */ /* 0x000fe400080006ff */
[----:B------:R-:W-:Y:S02]  /*0240*/  UISETP.NE.AND.EX UP3, UPT, UR7, URZ, UPT, UP3 ;  /* 0x000000ff0700728c */ /* 0x000fe4000bf65330 */
[----:B-1----:R-:W-:Y:S02]  /*0250*/  UIMAD.WIDE.U32 UR16, UR8, 0x4, UR16 ;  /* 0x00000004081078a5 */ /* 0x002fe4000f8e0010 */
[----:B------:R-:W-:Y:S02]  /*0260*/  USHF.R.U32.HI UR12, URZ, 0x1e, UR8 ;  /* 0x0000001eff0c7899 */ /* 0x000fe40008011608 */
[----:B------:R-:W-:-:S04]  /*0270*/  @UP4 UIADD3 UR10, UP2, UPT, UR13, UR10, URZ ;  /* 0x0000000a0d0a4290 */ /* 0x000fc8000ff5e0ff */
[----:B------:R-:W-:Y:S02]  /*0280*/  @UP4 UIADD3.X UR11, UPT, UPT, UR12, UR11, URZ, UP2, !UPT ;  /* 0x0000000b0c0b4290 */ /* 0x000fe400097fe4ff */
[----:B-----5:R-:W-:Y:S02]  /*0290*/  UISETP.EQ.U32.AND UP2, UPT, UR4, URZ, UPT ;  /* 0x000000ff0400728c */ /* 0x020fe4000bf42070 */
[----:B------:R-:W-:-:S04]  /*02a0*/  @UP3 UIADD3 UR6, UP1, UPT, UR13, UR6, URZ ;  /* 0x000000060d063290 */ /* 0x000fc8000ff3e0ff */
[----:B------:R-:W-:Y:S02]  /*02b0*/  @UP3 UIADD3.X UR7, UPT, UPT, UR12, UR7, URZ, UP1, !UPT ;  /* 0x000000070c073290 */ /* 0x000fe40008ffe4ff */
[----:B------:R-:W-:-:S04]  /*02c0*/  UIADD3 UR13, UP1, UPT, UR13, UR4, URZ ;  /* 0x000000040d0d7290 */ /* 0x000fc8000ff3e0ff */
[----:B------:R-:W-:Y:S01]  /*02d0*/  UIADD3.X UR12, UPT, UPT, UR12, UR5, URZ, UP1, !UPT ;  /* 0x000000050c0c7290 */ /* 0x000fe20008ffe4ff */
[----:B----4-:R-:W-:Y:S02]  /*02e0*/  @P2 R2UR UR22, R4 ;  /* 0x00000000041622ca */ /* 0x010fe400000e0000 */
[----:B------:R-:W-:Y:S02]  /*02f0*/  @P2 R2UR UR23, R5 ;  /* 0x00000000051722ca */ /* 0x000fe400000e0000 */
[----:B---3--:R-:W-:-:S09]  /*0300*/  @P2 IADD3 R69, P1, PT, R2, R0, RZ ;  /* 0x0000000002452210 */ /* 0x008fd20007f3e0ff */
[----:B------:R-:W-:Y:S02]  /*0310*/  IMAD.U32 R2, RZ, RZ, UR22 ;  /* 0x00000016ff027e24 */ /* 0x000fe4000f8e00ff */
[----:B------:R-:W-:Y:S01]  /*0320*/  @P2 IMAD.X R70, RZ, RZ, R3, P1 ;  /* 0x000000ffff462224 */ /* 0x000fe200008e0603 */
[----:B------:R-:W-:Y:S01]  /*0330*/  PLOP3.LUT P2, PT, PT, PT, UP0, 0x80, 0x8 ;  /* 0x000000000008781c */ /* 0x000fe20003f4f008 */
[----:B------:R-:W-:Y:S01]  /*0340*/  IMAD.U32 R3, RZ, RZ, UR23 ;  /* 0x00000017ff037e24 */ /* 0x000fe2000f8e00ff */
[----:B------:R-:W-:-:S04]  /*0350*/  PLOP3.LUT P1, PT, PT, PT, UP4, 0x80, 0x8 ;  /* 0x000000000008781c */ /* 0x000fc80003f2f048 */
[----:B--2---:R1:W-:Y:S01]  /*0360*/  @!P0 STG.E.64 desc[UR20][R6.64], R2 ;  /* 0x0000000206008986 */ /* 0x0043e2000c101b14 */
[----:B------:R-:W-:-:S04]  /*0370*/  UISETP.NE.AND UP4, UPT, UR9, URZ, UPT ;  /* 0x000000ff0900728c */ /* 0x000fc8000bf85270 */
[----:B------:R-:W-:-:S06]  /*0380*/  UISETP.EQ.OR.EX UP2, UPT, UR5, URZ, !UP4, UP2 ;  /* 0x000000ff0500728c */ /* 0x000fcc000e742720 */
[----:B------:R-:W-:Y:S01]  /*0390*/  PLOP3.LUT P3, PT, PT, PT, UP2, 0x80, 0x8 ;  /* 0x000000000008781c */ /* 0x000fe20003f6f028 */
[----:B-1----:R-:W-:Y:S01]  /*03a0*/  @!P0 IMAD.MOV.U32 R2, RZ, RZ, R69 ;  /* 0x000000ffff028224 */ /* 0x002fe200078e0045 */
[----:B------:R-:W-:-:S05]  /*03b0*/  @!P0 MOV R3, R70 ;  /* 0x0000004600038202 */ /* 0x000fca0000000f00 */
[----:B------:R1:W-:Y:S01]  /*03c0*/  @!P0 STG.E.64 desc[UR20][R6.64+0x8], R2 ;  /* 0x0000080206008986 */ /* 0x0003e2000c101b14 */
[----:B------:R-:W-:Y:S01]  /*03d0*/  PLOP3.LUT P0, PT, PT, PT, UP3, 0x80, 0x8 ;  /* 0x000000000008781c */ /* 0x000fe20003f0f038 */
[----:B------:R-:W-:Y:S02]  /*03e0*/  IMAD.U32 R5, RZ, RZ, UR11 ;  /* 0x0000000bff057e24 */ /* 0x000fe4000f8e00ff */
[----:B------:R-:W-:Y:S01]  /*03f0*/  IMAD.U32 R4, RZ, RZ, UR10 ;  /* 0x0000000aff047e24 */ /* 0x000fe2000f8e00ff */
[----:B------:R-:W-:Y:S01]  /*0400*/  UMOV UR18, 0xffffffff ;  /* 0xffffffff00127882 */ /* 0x000fe20000000000 */
[----:B------:R-:W2:Y:S03]  /*0410*/  @!UP3 LDCU UR10, c[0x0][0x43c] ;  /* 0x00008780ff0ab7ac */ /* 0x000ea60008000800 */
[----:B------:R-:W3:Y:S01]  /*0420*/  @P1 LDG.E R5, desc[UR20][R4.64] ;  /* 0x0000001404051981 */ /* 0x000ee2000c1e1900 */
[----:B-1----:R-:W-:-:S02]  /*0430*/  IMAD.U32 R2, RZ, RZ, UR16 ;  /* 0x00000010ff027e24 */ /* 0x002fc4000f8e00ff */
[----:B------:R-:W-:-:S05]  /*0440*/  IMAD.U32 R3, RZ, RZ, UR17 ;  /* 0x00000011ff037e24 */ /* 0x000fca000f8e00ff */
[----:B------:R-:W4:Y:S04]  /*0450*/  @P4 LDG.E R7, desc[UR20][R2.64] ;  /* 0x0000001402074981 */ /* 0x000f28000c1e1900 */
[----:B------:R1:W5:Y:S02]  /*0460*/  @P2 LDG.E R6, desc[UR20][R2.64+0x4] ;  /* 0x0000041402062981 */ /* 0x000364000c1e1900 */
[----:B-1----:R-:W-:Y:S01]  /*0470*/  MOV R2, UR6 ;  /* 0x0000000600027c02 */ /* 0x002fe20008000f00 */
[----:B------:R-:W-:Y:S01]  /*0480*/  IMAD.U32 R3, RZ, RZ, UR7 ;  /* 0x00000007ff037e24 */ /* 0x000fe2000f8e00ff */
[----:B------:R-:W1:Y:S04]  /*0490*/  @!UP3 LDCU.64 UR6, c[0x0][0x488] ;  /* 0x00009100ff06b7ac */ /* 0x000e680008000a00 */
[----:B------:R2:W5:Y:S02]  /*04a0*/  @P0 LDG.E R0, desc[UR20][R2.64] ;  /* 0x0000001402000981 */ /* 0x000564000c1e1900 */
[----:B--2---:R-:W-:-:S02]  /*04b0*/  IMAD.U32 R2, RZ, RZ, UR13 ;  /* 0x0000000dff027e24 */ /* 0x004fc4000f8e00ff */
[----:B------:R-:W-:Y:S01]  /*04c0*/  IMAD.U32 R3, RZ, RZ, UR12 ;  /* 0x0000000cff037e24 */ /* 0x000fe2000f8e00ff */
[----:B------:R-:W2:Y:S04]  /*04d0*/  @!UP0 LDCU UR31, c[0x0][0x434] ;  /* 0x00008680ff1f87ac */ /* 0x000ea80008000800 */
[----:B------:R-:W2:Y:S01]  /*04e0*/  @!P3 LDG.E R4, desc[UR20][R2.64] ;  /* 0x000000140204b981 */ /* 0x000ea2000c1e1900 */
[----:B-1----:R-:W-:Y:S01]  /*04f0*/  @!UP3 UISETP.NE.U32.AND UP2, UPT, UR6, URZ, UPT ;  /* 0x000000ff0600b28c */ /* 0x002fe2000bf45070 */
[----:B------:R-:W1:Y:S03]  /*0500*/  LDCU UR12, c[0x0][0x3e0] ;  /* 0x00007c00ff0c77ac */ /* 0x000e660008000800 */
[----:B------:R-:W-:Y:S01]  /*0510*/  @!UP3 UISETP.NE.AND.EX UP2, UPT, UR7, URZ, UPT, UP2 ;  /* 0x000000ff0700b28c */ /* 0x000fe2000bf45320 */
[----:B------:R-:W-:Y:S01]  /*0520*/  UMOV UR9, URZ ;  /* 0x000000ff00097c82 */ /* 0x000fe20008000000 */
[----:B------:R-:W-:-:S02]  /*0530*/  USHF.L.U32 UR25, UR14, 0x7, URZ ;  /* 0x000000070e197899 */ /* 0x000fc400080006ff */
[----:B-1----:R-:W-:Y:S01]  /*0540*/  UIMAD UR27, UR8, UR12, UR29 ;  /* 0x0000000c081b72a4 */ /* 0x002fe2000f8e021d */
[----:B---3--:R-:W-:Y:S02]  /*0550*/  @P1 R2UR UR9, R5 ;  /* 0x00000000050912ca */ /* 0x008fe400000e0000 */
[----:B----4-:R-:W-:Y:S02]  /*0560*/  @P4 R2UR UR18, R7 ;  /* 0x00000000071242ca */ /* 0x010fe400000e0000 */
[----:B-----5:R-:W-:-:S13]  /*0570*/  @P2 R2UR UR11, R6 ;  /* 0x00000000060b22ca */ /* 0x020fda00000e0000 */
[----:B--2---:R-:W-:Y:S02]  /*0580*/  @UP0 UIADD3 UR31, UPT, UPT, UR11, -UR18, URZ ;  /* 0x800000120b1f0290 */ /* 0x004fe4000fffe0ff */
[----:B------:R-:W-:Y:S02]  /*0590*/  UISETP.NE.U32.AND UP0, UPT, UR4, URZ, UPT ;  /* 0x000000ff0400728c */ /* 0x000fe4000bf05070 */
[----:B------:R-:W-:Y:S02]  /*05a0*/  @!UP3 USEL UR4, UR10, URZ, UP2 ;  /* 0x000000ff0a04b287 */ /* 0x000fe40009000000 */
[----:B------:R-:W-:Y:S01]  /*05b0*/  UISETP.NE.AND.EX UP0, UPT, UR5, URZ, UPT, UP0 ;  /* 0x000000ff0500728c */ /* 0x000fe2000bf05300 */
[----:B------:R-:W-:Y:S01]  /*05c0*/  UMOV UR10, 0xffffffff ;  /* 0xffffffff000a7882 */ /* 0x000fe20000000000 */
[----:B------:R-:W-:Y:S01]  /*05d0*/  UISETP.GT.AND UP1, UPT, UR31, UR25, UPT ;  /* 0x000000191f00728c */ /* 0x000fe2000bf24270 */
[----:B------:R-:W-:-:S05]  /*05e0*/  @P0 R2UR UR26, R0 ;  /* 0x00000000001a02ca */ /* 0x000fca00000e0000 */
[----:B------:R-:W-:-:S03]  /*05f0*/  PLOP3.LUT P0, PT, PT, PT, UP1, 0x80, 0x8 ;  /* 0x000000000008781c */ /* 0x000fc60003f0f018 */
[----:B------:R-:W1:Y:S05]  /*0600*/  @!UP0 LDCU UR5, c[0x0][0x438] ;  /* 0x00008700ff0587ac */ /* 0x000e6a0008000800 */
[----:B------:R-:W-:Y:S01]  /*0610*/  @UP3 UIADD3 UR26, UPT, UPT, UR26, -UR9, URZ ;  /* 0x800000091a1a3290 */ /* 0x000fe2000fffe0ff */
[----:B------:R-:W-:Y:S01]  /*0620*/  @!P3 R2UR UR10, R4 ;  /* 0x00000000040ab2ca */ /* 0x000fe200000e0000 */
[----:B-1----:R-:W-:-:S14]  /*0630*/  BRA.U !UP0, `(.L_x_651) ;  /* 0x0000000108187547 */ /* 0x002fdc000b800000 */
[----:B------:R-:W-:-:S13]  /*0640*/  PLOP3.LUT P1, PT, PT, PT, UP4, 0x80, 0x8 ;  /* 0x000000000008781c */ /* 0x000fda0003f2f048 */
[----:B------:R-:W2:Y:S04]  /*0650*/  @P1 LDG.E R0, desc[UR20][R2.64+0x4] ;  /* 0x0000041402001981 */ /* 0x000ea8000c1e1900 */
[----:B------:R-:W3:Y:S01]  /*0660*/  @!P1 LDG.E R2, desc[UR20][R2.64] ;  /* 0x0000001402029981 */ /* 0x000ee2000c1e1900 */
[----:B--2---:R-:W-:-:S13]  /*0670*/  @P1 R2UR UR5, R0 ;  /* 0x00000000000512ca */ /* 0x004fda00000e0000 */
[----:B------:R-:W-:-:S07]  /*0680*/  @UP4 UIADD3 UR5, UPT, UPT, UR5, -UR10, URZ ;  /* 0x8000000a05054290 */ /* 0x000fce000fffe0ff */
[----:B---3--:R-:W-:-:S15]  /*0690*/  @!P1 R2UR UR5, R2 ;  /* 0x00000000020592ca */ /* 0x008fde00000e0000 */
.L_x_651:
[----:B------:R-:W-:Y:S01]  /*06a0*/  @!UP3 UIADD3 UR26, UPT, UPT, UR4, UR5, -UR9 ;  /* 0x00000005041ab290 */ /* 0x000fe2000fffe809 */
[----:B------:R-:W-:Y:S11]  /*06b0*/  @!P0 EXIT ;  /* 0x000000000000894d */ /* 0x000ff60003800000 */
[----:B------:R-:W-:Y:S01]  /*06c0*/  UISETP.GT.AND UP0, UPT, UR26, URZ, UPT ;  /* 0x000000ff1a00728c */ /* 0x000fe2000bf04270 */
[----:B------:R-:W-:-:S08]  /*06d0*/  LOP3.LUT R236, R71, 0x1f, RZ, 0xc0, !PT ;  /* 0x0000001f47ec7812 */ /* 0x000fd000078ec0ff */
[----:B------:R-:W-:Y:S05]  /*06e0*/  BRA.U UP0, `(.L_x_652) ;  /* 0x0000000900b07547 */ /* 0x000fea000b800000 */
[----:B------:R-:W1:Y:S01]  /*06f0*/  LDCU.U8 UR4, c[0x0][0x549] ;  /* 0x0000a920ff0477ac */ /* 0x000e620008000000 */
[----:B------:R-:W-:-:S11]  /*0700*/  UISETP.NE.AND UP0, UPT, UR18, -0x1, UPT ;  /* 0xffffffff1200788c */ /* 0x000fd6000bf05270 */
[----:B------:R-:W2:Y:S01]  /*0710*/  @!UP0 LDCU.64 UR10, c[0x0][0x400] ;  /* 0x00008000ff0a87ac */ /* 0x000ea20008000a00 */
[----:B-1----:R-:W-:Y:S01]  /*0720*/  UISETP.NE.AND UP1, UPT, UR4, URZ, UPT ;  /* 0x000000ff0400728c */ /* 0x002fe2000bf25270 */
[----:B------:R-:W1:Y:S10]  /*0730*/  @UP0 LDCU.64 UR6, c[0x0][0x408] ;  /* 0x00008100ff0607ac */ /* 0x000e740008000a00 */
[----:B------:R-:W3:Y:S01]  /*0740*/  @UP1 LDCU.64 UR4, c[0x0][0x430] ;  /* 0x00008600ff0417ac */ /* 0x000ee20008000a00 */
[----:B--2---:R-:W-:Y:S01]  /*0750*/  @!UP0 UIMAD.WIDE.U32 UR16, UR8, UR10, URZ ;  /* 0x0000000a081082a5 */ /* 0x004fe2000f8e00ff */
[----:B------:R-:W2:Y:S01]  /*0760*/  @UP1 LDCU UR9, c[0x0][0x430] ;  /* 0x00008600ff0917ac */ /* 0x000ea20008000800 */
[----:B-1----:R-:W-:-:S02]  /*0770*/  @UP0 UIMAD.WIDE.U32 UR14, UR18, UR6, URZ ;  /* 0x00000006120e02a5 */ /* 0x002fc4000f8e00ff */
[----:B------:R-:W-:Y:S02]  /*0780*/  @!UP0 UIMAD UR11, UR8, UR11, UR17 ;  /* 0x0000000b080b82a4 */ /* 0x000fe4000f8e0211 */
[----:B------:R-:W-:Y:S01]  /*0790*/  @UP0 UIMAD UR11, UR18, UR7, UR15 ;  /* 0x00000007120b02a4 */ /* 0x000fe2000f8e020f */
[----:B------:R-:W-:Y:S01]  /*07a0*/  @!UP0 UMOV UR10, UR16 ;  /* 0x00000010000a8c82 */ /* 0x000fe20008000000 */
[----:B------:R-:W1:Y:S01]  /*07b0*/  LDCU.U8 UR6, c[0x0][0x548] ;  /* 0x0000a900ff0677ac */ /* 0x000e620008000000 */
[----:B---3--:R-:W-:Y:S01]  /*07c0*/  @UP1 UIMAD UR13, UR4, UR5, URZ ;  /* 0x00000005040d12a4 */ /* 0x008fe2000f8e02ff */
[----:B------:R-:W-:Y:S01]  /*07d0*/  @UP1 UMOV UR7, 0x1 ;  /* 0x0000000100071882 */ /* 0x000fe20000000000 */
[----:B------:R-:W-:Y:S01]  /*07e0*/  @UP0 UMOV UR10, UR14 ;  /* 0x0000000e000a0c82 */ /* 0x000fe20008000000 */
[----:B--2---:R-:W-:Y:S09]  /*07f0*/  BRA.U UP1, `(.L_x_653) ;  /* 0x0000000101247547 */ /* 0x004ff2000b800000 */
[----:B-1----:R-:W-:-:S11]  /*0800*/  UISETP.NE.AND UP0, UPT, UR6, URZ, UPT ;  /* 0x000000ff0600728c */ /* 0x002fd6000bf05270 */
[----:B------:R-:W1:Y:S01]  /*0810*/  @UP0 LDCU UR7, c[0x0][0x454] ;  /* 0x00008a80ff0707ac */ /* 0x000e620008000800 */
[----:B------:R-:W2:Y:S01]  /*0820*/  @!UP0 LDCU UR4, c[0x0][0x434] ;  /* 0x00008680ff0487ac */ /* 0x000ea20008000800 */
[----:B------:R-:W3:Y:S01]  /*0830*/  @UP0 LDCU UR13, c[0x0][0x454] ;  /* 0x00008a80ff0d07ac */ /* 0x000ee20008000800 */
[----:B------:R-:W-:Y:S01]  /*0840*/  @UP0 UMOV UR9, 0x1 ;  /* 0x0000000100090882 */ /* 0x000fe20000000000 */
[----:B---3--:R-:W3:Y:S01]  /*0850*/  @!UP0 LDCU UR13, c[0x0][0x434] ;  /* 0x00008680ff0d87ac */ /* 0x008ee20008000800 */
[----:B------:R-:W-:Y:S01]  /*0860*/  @!UP0 UMOV UR9, 0x1 ;  /* 0x0000000100098882 */ /* 0x000fe20000000000 */
[----:B-1----:R-:W-:Y:S02]  /*0870*/  @UP0 UIMAD UR7, UR12, UR7, URZ ;  /* 0x000000070c0702a4 */ /* 0x002fe4000f8e02ff */
[----:B--2---:R-:W-:-:S12]  /*0880*/  @!UP0 UIMAD UR7, UR12, UR4, URZ ;  /* 0x000000040c0782a4 */ /* 0x004fd8000f8e02ff */
.L_x_653:
[----:B------:R-:W2:Y:S01]  /*0890*/  LDCU.64 UR4, c[0x0][0x410] ;  /* 0x00008200ff0477ac */ /* 0x000ea20008000a00 */
[----:B------:R-:W4:Y:S01]  /*08a0*/  S2R R2, SR_CTAID.X ;  /* 0x0000000000027919 */ /* 0x000f220000002500 */
[----:B------:R-:W-:Y:S01]  /*08b0*/  IMAD.SHL.U32 R8, R71, 0x8, RZ ;  /* 0x0000000847087824 */ /* 0x000fe200078e00ff */
[----:B------:R-:W-:Y:S01]  /*08c0*/  SHF.R.U32.HI R4, RZ, 0x2, R71 ;  /* 0x00000002ff047819 */ /* 0x000fe20000011647 */
[----:B------:R-:W5:Y:S01]  /*08d0*/  LDCU UR12, c[0x0][0x434] ;  /* 0x00008680ff0c77ac */ /* 0x000f620008000800 */
[----:B------:R-:W-:Y:S01]  /*08e0*/  IMAD.MOV.U32 R5, RZ, RZ, RZ ;  /* 0x000000ffff057224 */ /* 0x000fe200078e00ff */
[----:B------:R-:W-:Y:S01]  /*08f0*/  BSSY.RECONVERGENT B0, `(.L_x_654) ;  /* 0x000002f000007945 */ /* 0x000fe20003800200 */
[----:B------:R-:W-:Y:S01]  /*0900*/  LOP3.LUT R8, R8, 0x18, RZ, 0xc0, !PT ;  /* 0x0000001808087812 */ /* 0x000fe200078ec0ff */
[----:B------:R-:W5:Y:S01]  /*0910*/  LDCU UR14, c[0x0][0x440] ;  /* 0x00008800ff0e77ac */ /* 0x000f620008000800 */
[----:B------:R-:W-:Y:S02]  /*0920*/  VIADD R14, R4, 0x20 ;  /* 0x00000020040e7836 */ /* 0x000fe40000000000 */
[----:B------:R-:W-:Y:S01]  /*0930*/  ISETP.NE.AND P1, PT, R8, RZ, PT ;  /* 0x000000ff0800720c */ /* 0x000fe20003f25270 */
[----:B-1----:R-:W-:Y:S01]  /*0940*/  UISETP.NE.AND UP1, UPT, UR6, URZ, !UP1 ;  /* 0x000000ff0600728c */ /* 0x002fe2000cf25270 */
[C---:B------:R-:W-:Y:S01]  /*0950*/  VIADD R15, R4.reuse, 0x40 ;  /* 0x00000040040f7836 */ /* 0x040fe20000000000 */
[----:B------:R-:W-:Y:S01]  /*0960*/  UISETP.NE.AND UP0, UPT, UR18, -0x1, UPT ;  /* 0xffffffff1200788c */ /* 0x000fe2000bf05270 */
[----:B------:R-:W-:Y:S01]  /*0970*/  VIADD R16, R4, 0x60 ;  /* 0x0000006004107836 */ /* 0x000fe20000000000 */
[----:B---3--:R-:W-:Y:S01]  /*0980*/  UIMAD UR13, UR29, UR13, URZ ;  /* 0x0000000d1d0d72a4 */ /* 0x008fe2000f8e02ff */
[----:B--2---:R-:W-:Y:S01]  /*0990*/  IMAD.U32 R0, RZ, RZ, UR4 ;  /* 0x00000004ff007e24 */ /* 0x004fe2000f8e00ff */
[----:B------:R-:W-:Y:S01]  /*09a0*/  UIMAD UR4, UR25, UR9, URZ ;  /* 0x00000009190472a4 */ /* 0x000fe2000f8e02ff */
[----:B------:R-:W-:Y:S01]  /*09b0*/  IMAD.U32 R6, RZ, RZ, UR5 ;  /* 0x00000005ff067e24 */ /* 0x000fe2000f8e00ff */
[----:B------:R-:W-:-:S02]  /*09c0*/  UIADD3 UR25, UPT, UPT, -UR25, UR31, URZ ;  /* 0x0000001f19197290 */ /* 0x000fc4000fffe1ff */
[----:B-----5:R-:W-:Y:S02]  /*09d0*/  UIMAD UR12, UR8, UR12, URZ ;  /* 0x0000000c080c72a4 */ /* 0x020fe4000f8e02ff */
[----:B------:R-:W-:Y:S01]  /*09e0*/  @!UP1 UIMAD UR13, UR8, UR7, UR13 ;  /* 0x00000007080d92a4 */ /* 0x000fe2000f8e020d */
[C---:B------:R-:W-:Y:S01]  /*09f0*/  ISETP.GE.AND P5, PT, R8.reuse, UR14, PT ;  /* 0x0000000e08007c0c */ /* 0x040fe2000bfa6270 */
[----:B------:R-:W-:Y:S01]  /*0a00*/  USEL UR12, UR12, UR18, !UP0 ;  /* 0x000000120c0c7287 */ /* 0x000fe2000c000000 */
[----:B------:R-:W-:Y:S01]  /*0a10*/  IADD3 R8, P0, PT, R8, UR10, RZ ;  /* 0x0000000a08087c10 */ /* 0x000fe2000ff1e0ff */
[----:B------:R-:W-:Y:S01]  /*0a20*/  USHF.R.S32.HI UR10, URZ, 0x1f, UR4 ;  /* 0x0000001fff0a7899 */ /* 0x000fe20008011404 */
[C---:B------:R-:W-:Y:S01]  /*0a30*/  ISETP.GE.OR P6, PT, R4.reuse, UR25, P5 ;  /* 0x0000001904007c0c */ /* 0x040fe2000afc6670 */
[----:B------:R-:W-:Y:S01]  /*0a40*/  USHF.R.S32.HI UR5, URZ, 0x1f, UR12 ;  /* 0x0000001fff057899 */ /* 0x000fe2000801140c */
[----:B------:R-:W-:Y:S01]  /*0a50*/  ISETP.GE.OR P4, PT, R4, UR25, P1 ;  /* 0x0000001904007c0c */ /* 0x000fe20008f86670 */
[----:B------:R-:W-:Y:S01]  /*0a60*/  IMAD.X R9, RZ, RZ, UR11, P0 ;  /* 0x0000000bff097e24 */ /* 0x000fe200080e06ff */
[----:B------:R-:W-:Y:S01]  /*0a70*/  USEL UR8, UR12, URZ, UP1 ;  /* 0x000000ff0c087287 */ /* 0x000fe20008800000 */
[----:B------:R-:W-:Y:S01]  /*0a80*/  ISETP.GE.OR P3, PT, R14, UR25, P1 ;  /* 0x000000190e007c0c */ /* 0x000fe20008f66670 */
[----:B------:R-:W-:Y:S01]  /*0a90*/  USEL UR5, UR5, URZ, UP1 ;  /* 0x000000ff05057287 */ /* 0x000fe20008800000 */
[----:B------:R-:W-:Y:S01]  /*0aa0*/  IMAD.WIDE.U32 R8, R0, UR29, R8 ;  /* 0x0000001d00087c25 */ /* 0x000fe2000f8e0008 */
[----:B------:R-:W-:Y:S01]  /*0ab0*/  USHF.R.S32.HI UR6, URZ, 0x1f, UR13 ;  /* 0x0000001fff067899 */ /* 0x000fe2000801140d */
[----:B------:R-:W-:Y:S01]  /*0ac0*/  ISETP.GE.OR P2, PT, R15, UR25, P1 ;  /* 0x000000190f007c0c */ /* 0x000fe20008f46670 */
[----:B------:R-:W-:Y:S01]  /*0ad0*/  UIADD3 UR8, UP1, UP0, UR4, UR8, UR13 ;  /* 0x0000000804087290 */ /* 0x000fe2000f83e00d */
[----:B------:R-:W-:Y:S01]  /*0ae0*/  IMAD R7, R6, UR29, R9 ;  /* 0x0000001d06077c24 */ /* 0x000fe2000f8e0209 */
[----:B------:R-:W-:Y:S01]  /*0af0*/  ISETP.GE.OR P1, PT, R16, UR25, P1 ;  /* 0x0000001910007c0c */ /* 0x000fe20008f26670 */
[----:B----4-:R-:W-:Y:S01]  /*0b00*/  IMAD.WIDE.U32 R2, R2, 0x80, R4 ;  /* 0x0000008002027825 */ /* 0x010fe200078e0004 */
[----:B------:R-:W-:Y:S01]  /*0b10*/  UIADD3.X UR10, UPT, UPT, UR10, UR5, UR6, UP1, UP0 ;  /* 0x000000050a0a7290 */ /* 0x000fe20008fe0406 */
        /* <DEDUP_REMOVED lines=12> */
.L_x_655:
[----:B------:R-:W-:Y:S05]  /*0be0*/  BSYNC.RECONVERGENT B0 ;  /* 0x0000000000007941 */ /* 0x000fea0003800200 */
.L_x_654:
[----:B------:R-:W-:Y:S01]  /*0bf0*/  BSSY.RECONVERGENT B0, `(.L_x_656) ;  /* 0x0000011000007945 */ /* 0x000fe20003800200 */
[----:B------:R-:W-:Y:S02]  /*0c00*/  ISETP.GE.OR P6, PT, R15, UR25, P5 ;  /* 0x000000190f007c0c */ /* 0x000fe4000afc6670 */
[----:B------:R-:W-:Y:S01]  /*0c10*/  ISETP.GE.OR P5, PT, R16, UR25, P5 ;  /* 0x0000001910007c0c */ /* 0x000fe2000afa6670 */
        /* <DEDUP_REMOVED lines=14> */
.L_x_657:
[----:B------:R-:W-:Y:S05]  /*0d00*/  BSYNC.RECONVERGENT B0 ;  /* 0x0000000000007941 */ /* 0x000fea0003800200 */
.L_x_656:
        /* <DEDUP_REMOVED lines=15> */
.L_x_659:
[----:B------:R-:W-:Y:S05]  /*0e00*/  BSYNC.RECONVERGENT B0 ;  /* 0x0000000000007941 */ /* 0x000fea0003800200 */
.L_x_658:
        /* <DEDUP_REMOVED lines=14> */
.L_x_661:
[----:B------:R-:W-:Y:S05]  /*0ef0*/  BSYNC.RECONVERGENT B0 ;  /* 0x0000000000007941 */ /* 0x000fea0003800200 */
.L_x_660:
[----:B------:R-:W-:Y:S04]  /*0f00*/  BSSY.RECONVERGENT B0, `(.L_x_662) ;  /* 0x000000a000007945 */ /* 0x000fe80003800200 */
[----:B------:R-:W-:Y:S05]  /*0f10*/  @P4 BRA `(.L_x_663) ;  /* 0x0000000000204947 */ /* 0x000fea0003800000 */
[----:B------:R-:W4:Y:S01]  /*0f20*/  LDCU.64 UR4, c[0x0][0x420] ;  /* 0x00008400ff0477ac */ /* 0x000f220008000a00 */
[----:B------:R-:W-:-:S05]  /*0f30*/  IMAD R4, R4, UR9, RZ ;  /* 0x0000000904047c24 */ /* 0x000fca000f8e02ff */
[----:B------:R-:W-:-:S04]  /*0f40*/  IADD3 R0, P0, PT, R4, UR8, RZ ;  /* 0x0000000804007c10 */ /* 0x000fc8000ff1e0ff */
[----:B------:R-:W-:Y:S02]  /*0f50*/  LEA.HI.X.SX32 R4, R4, UR10, 0x1, P0 ;  /* 0x0000000a04047c11 */ /* 0x000fe400080f0eff */
[----:B----4-:R-:W-:-:S04]  /*0f60*/  LEA R2, P0, R0, UR4, 0x2 ;  /* 0x0000000400027c11 */ /* 0x010fc8000f8010ff */
[----:B------:R-:W-:Y:S01]  /*0f70*/  LEA.HI.X R3, R0, UR5, R4, 0x2, P0 ;  /* 0x0000000500037c11 */ /* 0x000fe200080f1404 */
[----:B------:R-:W-:-:S05]  /*0f80*/  IMAD.MOV.U32 R0, RZ, RZ, 0x7f800000 ;  /* 0x7f800000ff007424 */ /* 0x000fca00078e00ff */
[----:B------:R4:W-:Y:S03]  /*0f90*/  STG.E desc[UR20][R2.64], R0 ;  /* 0x0000000002007986 */ /* 0x0009e6000c101914 */
.L_x_663:
[----:B------:R-:W-:Y:S05]  /*0fa0*/  BSYNC.RECONVERGENT B0 ;  /* 0x0000000000007941 */ /* 0x000fea0003800200 */
.L_x_662:
[----:B------:R-:W-:Y:S04]  /*0fb0*/  BSSY.RECONVERGENT B0, `(.L_x_664) ;  /* 0x000000a000007945 */ /* 0x000fe80003800200 */
[----:B------:R-:W-:Y:S05]  /*0fc0*/  @P3 BRA `(.L_x_665) ;  /* 0x0000000000203947 */ /* 0x000fea0003800000 */
[----:B------:R-:W5:Y:S01]  /*0fd0*/  LDCU.64 UR4, c[0x0][0x420] ;  /* 0x00008400ff0477ac */ /* 0x000f620008000a00 */
[----:B----4-:R-:W-:-:S05]  /*0fe0*/  IMAD R0, R14, UR9, RZ ;  /* 0x000000090e007c24 */ /* 0x010fca000f8e02ff */
[----:B------:R-:W-:-:S04]  /*0ff0*/  IADD3 R3, P0, PT, R0, UR8, RZ ;  /* 0x0000000800037c10 */ /* 0x000fc8000ff1e0ff */
[----:B------:R-:W-:Y:S02]  /*1000*/  LEA.HI.X.SX32 R0, R0, UR10, 0x1, P0 ;  /* 0x0000000a00007c11 */ /* 0x000fe400080f0eff */
[----:B-----5:R-:W-:-:S04]  /*1010*/  LEA R2, P0, R3, UR4, 0x2 ;  /* 0x0000000403027c11 */ /* 0x020fc8000f8010ff */
[----:B------:R-:W-:Y:S01]  /*1020*/  LEA.HI.X R3, R3, UR5, R0, 0x2, P0 ;  /* 0x0000000503037c11 */ /* 0x000fe200080f1400 */
[----:B------:R-:W-:-:S05]  /*1030*/  IMAD.MOV.U32 R0, RZ, RZ, 0x7f800000 ;  /* 0x7f800000ff007424 */ /* 0x000fca00078e00ff */
[----:B------:R4:W-:Y:S03]  /*1040*/  STG.E desc[UR20][R2.64], R0 ;  /* 0x0000000002007986 */ /* 0x0009e6000c101914 */
.L_x_665:
[----:B------:R-:W-:Y:S05]  /*1050*/  BSYNC.RECONVERGENT B0 ;  /* 0x0000000000007941 */ /* 0x000fea0003800200 */
.L_x_664:
        /* <DEDUP_REMOVED lines=10> */
.L_x_667:
[----:B------:R-:W-:Y:S05]  /*1100*/  BSYNC.RECONVERGENT B0 ;  /* 0x0000000000007941 */ /* 0x000fea0003800200 */
.L_x_666:
[----:B------:R-:W-:Y:S05]  /*1110*/  @P1 EXIT ;  /* 0x000000000000194d */ /* 0x000fea0003800000 */
[----:B------:R-:W5:Y:S01]  /*1120*/  LDCU.64 UR4, c[0x0][0x420] ;  /* 0x00008400ff0477ac */ /* 0x000f620008000a00 */
[----:B----4-:R-:W-:-:S05]  /*1130*/  IMAD R0, R16, UR9, RZ ;  /* 0x0000000910007c24 */ /* 0x010fca000f8e02ff */
[----:B------:R-:W-:-:S04]  /*1140*/  IADD3 R3, P0, PT, R0, UR8, RZ ;  /* 0x0000000800037c10 */ /* 0x000fc8000ff1e0ff */
[----:B------:R-:W-:Y:S02]  /*1150*/  LEA.HI.X.SX32 R0, R0, UR10, 0x1, P0 ;  /* 0x0000000a00007c11 */ /* 0x000fe400080f0eff */
[----:B-----5:R-:W-:-:S04]  /*1160*/  LEA R2, P0, R3, UR4, 0x2 ;  /* 0x0000000403027c11 */ /* 0x020fc8000f8010ff */
[----:B------:R-:W-:Y:S01]  /*1170*/  LEA.HI.X R3, R3, UR5, R0, 0x2, P0 ;  /* 0x0000000503037c11 */ /* 0x000fe200080f1400 */
[----:B------:R-:W-:-:S05]  /*1180*/  IMAD.MOV.U32 R0, RZ, RZ, 0x7f800000 ;  /* 0x7f800000ff007424 */ /* 0x000fca00078e00ff */
[----:B------:R-:W-:Y:S01]  /*1190*/  STG.E desc[UR20][R2.64], R0 ;  /* 0x0000000002007986 */ /* 0x000fe2000c101914 */
[----:B------:R-:W-:Y:S05]  /*11a0*/  EXIT ;  /* 0x000000000000794d */ /* 0x000fea0003800000 */
.L_x_652:
[----:B------:R-:W-:Y:S02]  /*11b0*/  UISETP.NE.AND UP0, UPT, UR18, -0x1, UPT ;  /* 0xffffffff1200788c */ /* 0x000fe4000bf05270 */
[----:B------:R-:W-:Y:S02]  /*11c0*/  UISETP.NE.AND UP1, UPT, UR10, -0x1, UPT ;  /* 0xffffffff0a00788c */ /* 0x000fe4000bf25270 */
[----:B------:R-:W-:-:S04]  /*11d0*/  UIADD3 UR19, UPT, UPT, UR26, 0x7f, URZ ;  /* 0x0000007f1a137890 */ /* 0x000fc8000fffe0ff */
[----:B------:R-:W-:-:S03]  /*11e0*/  USHF.R.U32.HI UR19, URZ, 0x7, UR19 ;  /* 0x00000007ff137899 */ /* 0x000fc60008011613 */
[----:B------:R-:W1:Y:S01]  /*11f0*/  @!UP0 LDCU.64 UR6, c[0x0][0x398] ;  /* 0x00007300ff0687ac */ /* 0x000e620008000a00 */
[----:B------:R-:W2:Y:S01]  /*1200*/  @UP0 LDCU.64 UR4, c[0x0][0x3b0] ;  /* 0x00007600ff0407ac */ /* 0x000ea20008000a00 */
[----:B------:R-:W-:Y:S02]  /*1210*/  UIADD3 UR24, UPT, UPT, UR19, -0x1, URZ ;  /* 0xffffffff13187890 */ /* 0x000fe4000fffe0ff */
[----:B-1----:R-:W-:Y:S02]  /*1220*/  @!UP0 UIMAD.WIDE.U32 UR12, UR8, UR6, URZ ;  /* 0x00000006080c82a5 */ /* 0x002fe4000f8e00ff */
[----:B--2---:R-:W-:Y:S02]  /*1230*/  @UP0 UIMAD.WIDE.U32 UR14, UR18, UR4, URZ ;  /* 0x00000004120e02a5 */ /* 0x004fe4000f8e00ff */
[----:B------:R-:W-:-:S03]  /*1240*/  @!UP0 UIMAD UR28, UR8, UR7, UR13 ;  /* 0x00000007081c82a4 */ /* 0x000fc6000f8e020d */
[----:B------:R-:W-:Y:S01]  /*1250*/  @!UP0 UMOV UR30, UR12 ;  /* 0x0000000c001e8c82 */ /* 0x000fe20008000000 */
[----:B------:R-:W-:Y:S01]  /*1260*/  @UP0 UIMAD UR28, UR18, UR5, UR15 ;  /* 0x00000005121c02a4 */ /* 0x000fe2000f8e020f */
[----:B------:R-:W-:Y:S01]  /*1270*/  @UP0 UMOV UR30, UR14 ;  /* 0x0000000e001e0c82 */ /* 0x000fe20008000000 */
[----:B------:R-:W-:Y:S10]  /*1280*/  BRA.U UP1, `(.L_x_668) ;  /* 0x00000001012c7547 */ /* 0x000ff4000b800000 */
        /* <DEDUP_REMOVED lines=11> */
.L_x_668:
[----:B------:R-:W1:Y:S01]  /*1340*/  LDCU.64 UR16, c[0x0][0x3b8] ;  /* 0x00007700ff1077ac */ /* 0x000e620008000a00 */
[----:B------:R-:W-:-:S04]  /*1350*/  UIADD3 UR6, UPT, UPT, UR9, UR10, URZ ;  /* 0x0000000a09067290 */ /* 0x000fc8000fffe0ff */
[----:B-1----:R-:W-:Y:S02]  /*1360*/  UIMAD.WIDE.U32 UR12, UR6, UR16, URZ ;  /* 0x00000010060c72a5 */ /* 0x002fe4000f8e00ff */
[----:B------:R-:W-:-:S04]  /*1370*/  UIMAD UR6, UR6, UR17, URZ ;  /* 0x00000011060672a4 */ /* 0x000fc8000f8e02ff */
[----:B------:R-:W-:Y:S02]  /*1380*/  UIADD3 UR6, UPT, UPT, UR13, UR6, URZ ;  /* 0x000000060d067290 */ /* 0x000fe4000fffe0ff */
.L_x_669:
[----:B------:R-:W1:Y:S01]  /*1390*/  LDC R5, c[0x0][0x3e8] ;  /* 0x0000fa00ff057b82 */ /* 0x000e620000000800 */
[----:B------:R-:W2:Y:S01]  /*13a0*/  S2R R6, SR_CTAID.Z ;  /* 0x0000000000067919 */ /* 0x000ea20000002700 */
[----:B-1----:R-:W-:-:S05]  /*13b0*/  IABS R0, R5 ;  /* 0x0000000500007213 */ /* 0x002fca0000000000 */
[----:B------:R-:W-:-:S04]  /*13c0*/  IMAD.MOV.U32 R4, RZ, RZ, R0 ;  /* 0x000000ffff047224 */ /* 0x000fc800078e0000 */
[----:B------:R-:W1:Y:S01]  /*13d0*/  I2F.RP R2, R4 ;  /* 0x0000000400027306 */ /* 0x000e620000209400 */
[----:B--2---:R-:W-:-:S07]  /*13e0*/  IABS R6, R6 ;  /* 0x0000000600067213 */ /* 0x004fce0000000000 */
[----:B-1----:R-:W1:Y:S02]  /*13f0*/  MUFU.RCP R2, R2 ;  /* 0x0000000200027308 */ /* 0x002e640000001000 */
[----:B-1----:R-:W-:-:S06]  /*1400*/  VIADD R2, R2, 0xffffffe ;  /* 0x0ffffffe02027836 */ /* 0x002fcc0000000000 */
[----:B------:R-:W1:Y:S02]  /*1410*/  F2I.FTZ.U32.TRUNC.NTZ R3, R2 ;  /* 0x0000000200037305 */ /* 0x000e64000021f000 */
[----:B-1----:R-:W-:Y:S01]  /*1420*/  IADD3 R0, PT, PT, RZ, -R3, RZ ;  /* 0x80000003ff007210 */ /* 0x002fe20007ffe0ff */
[----:B------:R-:W-:-:S04]  /*1430*/  IMAD.MOV.U32 R2, RZ, RZ, RZ ;  /* 0x000000ffff027224 */ /* 0x000fc800078e00ff */
[----:B------:R-:W-:-:S04]  /*1440*/  IMAD R0, R0, R4, RZ ;  /* 0x0000000400007224 */ /* 0x000fc800078e02ff */
[----:B------:R-:W-:-:S04]  /*1450*/  IMAD.HI.U32 R0, R3, R0, R2 ;  /* 0x0000000003007227 */ /* 0x000fc800078e0002 */
[----:B------:R-:W-:-:S04]  /*1460*/  IMAD.MOV.U32 R3, RZ, RZ, R6 ;  /* 0x000000ffff037224 */ /* 0x000fc800078e0006 */
[----:B------:R-:W-:-:S05]  /*1470*/  IMAD.HI.U32 R0, R0, R3, RZ ;  /* 0x0000000300007227 */ /* 0x000fca00078e00ff */
[----:B------:R-:W-:-:S05]  /*1480*/  IADD3 R2, PT, PT, -R0, RZ, RZ ;  /* 0x000000ff00027210 */ /* 0x000fca0007ffe1ff */
[----:B------:R-:W-:-:S05]  /*1490*/  IMAD R2, R4, R2, R3 ;  /* 0x0000000204027224 */ /* 0x000fca00078e0203 */
[----:B------:R-:W-:-:S13]  /*14a0*/  ISETP.GT.U32.AND P1, PT, R4, R2, PT ;  /* 0x000000020400720c */ /* 0x000fda0003f24070 */
[----:B------:R-:W-:Y:S01]  /*14b0*/  @!P1 IMAD.IADD R2, R2, 0x1, -R4 ;  /* 0x0000000102029824 */ /* 0x000fe200078e0a04 */
[----:B------:R-:W-:Y:S02]  /*14c0*/  @!P1 IADD3 R0, PT, PT, R0, 0x1, RZ ;  /* 0x0000000100009810 */ /* 0x000fe40007ffe0ff */
[C---:B------:R-:W-:Y:S02]  /*14d0*/  ISETP.NE.AND P1, PT, R5.reuse, RZ, PT ;  /* 0x000000ff0500720c */ /* 0x040fe40003f25270 */
[----:B------:R-:W-:Y:S02]  /*14e0*/  ISETP.GE.U32.AND P2, PT, R2, R4, PT ;  /* 0x000000040200720c */ /* 0x000fe40003f46070 */
[----:B------:R-:W-:-:S04]  /*14f0*/  LOP3.LUT R2, R5, UR29, RZ, 0x3c, !PT ;  /* 0x0000001d05027c12 */ /* 0x000fc8000f8e3cff */
[----:B------:R-:W-:-:S07]  /*1500*/  ISETP.GE.AND P0, PT, R2, RZ, PT ;  /* 0x000000ff0200720c */ /* 0x000fce0003f06270 */
[----:B------:R-:W-:-:S06]  /*1510*/  @P2 VIADD R0, R0, 0x1 ;  /* 0x0000000100002836 */ /* 0x000fcc0000000000 */
        /* <DEDUP_REMOVED lines=14> */
.L_x_670:
[----:B------:R-:W1:Y:S01]  /*1600*/  LDCU.64 UR14, c[0x0][0x3c0] ;  /* 0x00007800ff0e77ac */ /* 0x000e620008000a00 */
[----:B------:R-:W-:-:S04]  /*1610*/  UIADD3 UR9, UPT, UPT, UR9, UR10, URZ ;  /* 0x0000000a09097290 */ /* 0x000fc8000fffe0ff */
[----:B-1----:R-:W-:Y:S02]  /*1620*/  UIMAD.WIDE.U32 UR10, UR9, UR14, URZ ;  /* 0x0000000e090a72a5 */ /* 0x002fe4000f8e00ff */
[----:B------:R-:W-:-:S04]  /*1630*/  UIMAD UR5, UR9, UR15, URZ ;  /* 0x0000000f090572a4 */ /* 0x000fc8000f8e02ff */
[----:B------:R-:W-:Y:S01]  /*1640*/  UIADD3 UR5, UPT, UPT, UR11, UR5, URZ ;  /* 0x000000050b057290 */ /* 0x000fe2000fffe0ff */
[----:B------:R-:W-:-:S11]  /*1650*/  UMOV UR4, UR10 ;  /* 0x0000000a00047c82 */ /* 0x000fd60008000000 */
.L_x_671:
[----:B------:R-:W1:Y:S01]  /*1660*/  S2R R11, SR_CTAID.X ;  /* 0x00000000000b7919 */ /* 0x000e620000002500 */
[C---:B------:R-:W-:Y:S01]  /*1670*/  IMAD.SHL.U32 R220, R71.reuse, 0x8, RZ ;  /* 0x0000000847dc7824 */ /* 0x040fe200078e00ff */
[C---:B------:R-:W-:Y:S01]  /*1680*/  SHF.L.U32 R17, R71.reuse, 0x2, RZ ;  /* 0x0000000247117819 */ /* 0x040fe200000006ff */
[----:B------:R-:W-:Y:S01]  /*1690*/  IMAD.SHL.U32 R18, R71, 0x20, RZ ;  /* 0x0000002047127824 */ /* 0x000fe200078e00ff */
[----:B------:R-:W-:Y:S01]  /*16a0*/  MOV R3, RZ ;  /* 0x000000ff00037202 */ /* 0x000fe20000000f00 */
[----:B------:R-:W2:Y:S01]  /*16b0*/  LDCU.64 UR10, c[0x0][0x390] ;  /* 0x00007200ff0a77ac */ /* 0x000ea20008000a00 */
[----:B------:R-:W-:Y:S01]  /*16c0*/  LOP3.LUT R68, R220, 0x18, RZ, 0xc0, !PT ;  /* 0x00000018dc447812 */ /* 0x000fe200078ec0ff */
[----:B------:R-:W3:Y:S01]  /*16d0*/  S2UR UR32, SR_CgaCtaId ;  /* 0x00000000002079c3 */ /* 0x000ee20000008800 */
[----:B------:R-:W-:Y:S01]  /*16e0*/  LOP3.LUT R2, R18, 0xc0, RZ, 0xc0, !PT ;  /* 0x000000c012027812 */ /* 0x000fe200078ec0ff */
[----:B------:R-:W4:Y:S01]  /*16f0*/  LDCU.64 UR8, c[0x0][0x3c8] ;  /* 0x00007900ff0877ac */ /* 0x000f220008000a00 */
[C---:B------:R-:W-:Y:S01]  /*1700*/  IADD3 R6, P1, PT, R68.reuse, UR12, RZ ;  /* 0x0000000c44067c10 */ /* 0x040fe2000ff3e0ff */
[----:B------:R-:W-:Y:S01]  /*1710*/  BSSY.RECONVERGENT B0, `(.L_x_672) ;  /* 0x0000040000007945 */ /* 0x000fe20003800200 */
[----:B------:R-:W-:Y:S01]  /*1720*/  IADD3 R4, P0, PT, R68, UR4, RZ ;  /* 0x0000000444047c10 */ /* 0x000fe2000ff1e0ff */
[----:B------:R-:W5:Y:S01]  /*1730*/  LDCU.64 UR12, c[0x0][0x388] ;  /* 0x00007100ff0c77ac */ /* 0x000f620008000a00 */
[----:B------:R-:W-:Y:S01]  /*1740*/  LOP3.LUT R17, R2, 0x18, R17, 0xf8, !PT ;  /* 0x0000001802117812 */ /* 0x000fe200078ef811 */
[----:B------:R-:W-:Y:S01]  /*1750*/  IMAD.X R7, RZ, RZ, UR6, P1 ;  /* 0x00000006ff077e24 */ /* 0x000fe200088e06ff */
[----:B------:R-:W-:Y:S01]  /*1760*/  SHF.R.U32.HI R2, RZ, 0x2, R71 ;  /* 0x00000002ff027819 */ /* 0x000fe20000011647 */
[----:B------:R-:W-:Y:S01]  /*1770*/  IMAD.X R5, RZ, RZ, UR5, P0 ;  /* 0x00000005ff057e24 */ /* 0x000fe200080e06ff */
[----:B------:R-:W2:Y:S01]  /*1780*/  LDCU.128 UR4, c[0x0][0x3d0] ;  /* 0x00007a00ff0477ac */ /* 0x000ea20008000c00 */
[----:B------:R-:W-:-:S02]  /*1790*/  LOP3.LUT R10, R220, 0xd8, RZ, 0xc0, !PT ;  /* 0x000000d8dc0a7812 */ /* 0x000fc400078ec0ff */
[----:B------:R-:W-:Y:S01]  /*17a0*/  IMAD.WIDE.U32 R8, R2, UR16, R6 ;  /* 0x0000001002087c25 */ /* 0x000fe2000f8e0006 */
[----:B------:R-:W-:Y:S01]  /*17b0*/  UMOV UR33, 0x400 ;  /* 0x0000040000217882 */ /* 0x000fe20000000000 */
[----:B------:R-:W-:Y:S02]  /*17c0*/  LOP3.LUT R10, R10, 0x18, R71, 0x78, !PT ;  /* 0x000000180a0a7812 */ /* 0x000fe400078e7847 */
[----:B------:R-:W-:Y:S01]  /*17d0*/  IMAD.WIDE.U32 R6, R2, UR14, R4 ;  /* 0x0000000e02067c25 */ /* 0x000fe2000f8e0004 */
[----:B------:R-:W-:Y:S02]  /*17e0*/  SHF.R.U32.HI R221, RZ, 0x5, R71 ;  /* 0x00000005ffdd7819 */ /* 0x000fe40000011647 */
[----:B------:R-:W-:Y:S01]  /*17f0*/  LOP3.LUT R220, R10, 0x1f20, R220, 0xf8, !PT ;  /* 0x00001f200adc7812 */ /* 0x000fe200078ef8dc */
[----:B------:R-:W-:Y:S01]  /*1800*/  IMAD R9, R2, UR17, R9 ;  /* 0x0000001102097c24 */ /* 0x000fe2000f8e0209 */
[----:B------:R-:W-:Y:S01]  /*1810*/  IADD3 R10, P0, PT, R68, UR30, RZ ;  /* 0x0000001e440a7c10 */ /* 0x000fe2000ff1e0ff */
[----:B------:R-:W-:-:S02]  /*1820*/  IMAD R7, R2, UR15, R7 ;  /* 0x0000000f02077c24 */ /* 0x000fc4000f8e0207 */
[----:B-1----:R-:W-:Y:S01]  /*1830*/  IMAD.WIDE.U32 R4, R11, 0x80, R2 ;  /* 0x000000800b047825 */ /* 0x002fe200078e0002 */
[----:B------:R-:W-:-:S03]  /*1840*/  SHF.R.S32.HI R11, RZ, 0x1f, R0 ;  /* 0x0000001fff0b7819 */ /* 0x000fc60000011400 */
[----:B--2---:R-:W-:-:S04]  /*1850*/  IMAD.WIDE.U32 R8, R0, UR4, R8 ;  /* 0x0000000400087c25 */ /* 0x004fc8000f8e0008 */
[C---:B------:R-:W-:Y:S01]  /*1860*/  IMAD R13, R11.reuse, UR4, RZ ;  /* 0x000000040b0d7c24 */ /* 0x040fe2000f8e02ff */
[----:B-----5:R-:W-:Y:S01]  /*1870*/  LEA R226, P1, R8, UR12, 0x1 ;  /* 0x0000000c08e27c11 */ /* 0x020fe2000f8208ff */
[----:B------:R-:W-:Y:S02]  /*1880*/  IMAD R12, R11, UR6, RZ ;  /* 0x000000060b0c7c24 */ /* 0x000fe4000f8e02ff */
[C---:B------:R-:W-:Y:S02]  /*1890*/  IMAD R13, R0.reuse, UR5, R13 ;  /* 0x00000005000d7c24 */ /* 0x040fe4000f8e020d */
[C---:B------:R-:W-:Y:S01]  /*18a0*/  IMAD R12, R0.reuse, UR7, R12 ;  /* 0x00000007000c7c24 */ /* 0x040fe2000f8e020c */
[----:B------:R1:W-:Y:S01]  /*18b0*/  STL [R1+0x1ec], R226 ;  /* 0x0001ece201007387 */ /* 0x0003e20000100800 */
[----:B------:R-:W-:Y:S01]  /*18c0*/  IMAD.WIDE.U32 R6, R0, UR6, R6 ;  /* 0x0000000600067c25 */ /* 0x000fe2000f8e0006 */
[----:B------:R-:W-:-:S03]  /*18d0*/  IADD3 R0, PT, PT, R9, R13, RZ ;  /* 0x0000000d09007210 */ /* 0x000fc60007ffe0ff */
[----:B------:R-:W-:Y:S01]  /*18e0*/  IMAD.X R11, RZ, RZ, UR28, P0 ;  /* 0x0000001cff0b7e24 */ /* 0x000fe200080e06ff */
[----:B------:R-:W-:Y:S01]  /*18f0*/  LEA R20, P0, R6, UR10, 0x1 ;  /* 0x0000000a06147c11 */ /* 0x000fe2000f8008ff */
[----:B------:R-:W-:Y:S01]  /*1900*/  IMAD.IADD R9, R7, 0x1, R12 ;  /* 0x0000000107097824 */ /* 0x000fe200078e020c */
[----:B------:R-:W-:Y:S01]  /*1910*/  LEA.HI.X R222, R8, UR13, R0, 0x1, P1 ;  /* 0x0000000d08de7c11 */ /* 0x000fe200088f0c00 */
[----:B----4-:R-:W-:Y:S01]  /*1920*/  IMAD.U32 R14, RZ, RZ, UR8 ;  /* 0x00000008ff0e7e24 */ /* 0x010fe2000f8e00ff */
[----:B------:R-:W-:Y:S01]  /*1930*/  UIADD3 UR8, UPT, UPT, -UR25, UR31, URZ ;  /* 0x0000001f19087290 */ /* 0x000fe2000fffe1ff */
[----:B------:R1:W-:Y:S01]  /*1940*/  STL [R1+0x2f4], R20 ;  /* 0x0002f41401007387 */ /* 0x0003e20000100800 */
[----:B------:R-:W-:Y:S01]  /*1950*/  LEA.HI.X R19, R6, UR11, R9, 0x1, P0 ;  /* 0x0000000b06137c11 */ /* 0x000fe200080f0c09 */
[----:B------:R-:W-:Y:S01]  /*1960*/  IMAD.WIDE.U32 R10, R14, UR29, R10 ;  /* 0x0000001d0e0a7c25 */ /* 0x000fe2000f8e000a */
[----:B------:R-:W-:Y:S01]  /*1970*/  MOV R7, UR9 ;  /* 0x0000000900077c02 */ /* 0x000fe20008000f00 */
[----:B------:R1:W-:Y:S01]  /*1980*/  STL [R1+0x1e8], R222 ;  /* 0x0001e8de01007387 */ /* 0x0003e20000100800 */
[----:B------:R-:W-:Y:S01]  /*1990*/  ISETP.GE.AND P2, PT, R2, UR8, PT ;  /* 0x0000000802007c0c */ /* 0x000fe2000bf46270 */
[----:B---3--:R-:W-:-:S02]  /*19a0*/  ULEA UR28, UR32, UR33, 0x18 ;  /* 0x00000021201c7291 */ /* 0x008fc4000f8ec0ff */
[----:B------:R1:W-:Y:S01]  /*19b0*/  STL [R1+0x2f0], R19 ;  /* 0x0002f01301007387 */ /* 0x0003e20000100800 */
[----:B------:R-:W-:-:S03]  /*19c0*/  IMAD R7, R7, UR29, R11 ;  /* 0x0000001d07077c24 */ /* 0x000fc6000f8e020b */
[----:B------:R-:W-:-:S06]  /*19d0*/  LEA R220, R220, UR28, 0x1 ;  /* 0x0000001cdcdc7c11 */ /* 0x000fcc000f8e08ff */
        /* <DEDUP_REMOVED lines=18> */
.L_x_674:
[----:B------:R2:W-:Y:S02]  /*1b00*/  STS.128 [R220], RZ ;  /* 0x000000ffdc007388 */ /* 0x0005e40000000c00 */
.L_x_673:
[----:B------:R-:W-:Y:S05]  /*1b10*/  BSYNC.RECONVERGENT B0 ;  /* 0x0000000000007941 */ /* 0x000fea0003800200 */
.L_x_672:
[C---:B------:R-:W-:Y:S01]  /*1b20*/  VIADD R14, R2.reuse, 0x20 ;  /* 0x00000020020e7836 */ /* 0x040fe20000000000 */
[----:B------:R-:W-:Y:S01]  /*1b30*/  USHF.L.U32 UR11, UR16, 0x7, URZ ;  /* 0x00000007100b7899 */ /* 0x000fe200080006ff */
[C---:B------:R-:W-:Y:S01]  /*1b40*/  VIADD R15, R2.reuse, 0x40 ;  /* 0x00000040020f7836 */ /* 0x040fe20000000000 */
[----:B------:R-:W-:Y:S01]  /*1b50*/  USHF.L.U64.HI UR10, UR16, 0x7, UR17 ;  /* 0x00000007100a7899 */ /* 0x000fe20008010211 */
[----:B------:R-:W-:Y:S01]  /*1b60*/  VIADD R16, R2, 0x60 ;  /* 0x0000006002107836 */ /* 0x000fe20000000000 */
[----:B------:R-:W-:Y:S01]  /*1b70*/  ISETP.GE.AND P0, PT, R14, UR8, PT ;  /* 0x000000080e007c0c */ /* 0x000fe2000bf06270 */
[----:B------:R-:W-:Y:S01]  /*1b80*/  UIMAD UR9, UR24, -0x80, UR26 ;  /* 0xffffff80180978a4 */ /* 0x000fe2000f8e021a */
[----:B------:R-:W-:Y:S01]  /*1b90*/  BSSY.RECONVERGENT B0, `(.L_x_675) ;  /* 0x0000019000007945 */ /* 0x000fe20003800200 */
[----:B------:R-:W-:Y:S01]  /*1ba0*/  UIMAD.WIDE.U32 UR12, UR11, UR24, URZ ;  /* 0x000000180b0c72a5 */ /* 0x000fe2000f8e00ff */
[----:B------:R-:W-:Y:S02]  /*1bb0*/  ISETP.GE.AND P2, PT, R15, UR8, PT ;  /* 0x000000080f007c0c */ /* 0x000fe4000bf46270 */
[----:B------:R-:W-:-:S07]  /*1bc0*/  ISETP.GE.AND P1, PT, R16, UR8, PT ;  /* 0x0000000810007c0c */ /* 0x000fce000bf26270 */
[----:B------:R-:W-:Y:S06]  /*1bd0*/  @P0 BRA `(.L_x_676) ;  /* 0x0000000000500947 */ /* 0x000fec0003800000 */
[----:B------:R-:W4:Y:S02]  /*1be0*/  LDCU UR4, c[0x0][0x440] ;  /* 0x00008800ff0477ac */ /* 0x000f240008000800 */
[----:B----4-:R-:W-:-:S13]  /*1bf0*/  ISETP.GE.AND P0, PT, R68, UR4, PT ;  /* 0x0000000444007c0c */ /* 0x010fda000bf06270 */
[----:B------:R4:W-:Y:S01]  /*1c00*/  @P0 STS.128 [R220+0x800], RZ ;  /* 0x000800ffdc000388 */ /* 0x0009e20000000c00 */
[----:B------:R-:W-:Y:S05]  /*1c10*/  @P0 BRA `(.L_x_676) ;  /* 0x0000000000400947 */ /* 0x000fea0003800000 */
[----:B------:R-:W3:Y:S01]  /*1c20*/  LDCU.64 UR6, c[0x0][0x3b0] ;  /* 0x00007600ff0677ac */ /* 0x000ee20008000a00 */
[----:B------:R-:W-:Y:S02]  /*1c30*/  IADD3 R0, P0, PT, R4, 0x20, RZ ;  /* 0x0000002004007810 */ /* 0x000fe40007f1e0ff */
[----:B------:R-:W-:Y:S01]  /*1c40*/  MOV R9, R7 ;  /* 0x0000000700097202 */ /* 0x000fe20000000f00 */
[----:B------:R-:W5:Y:S02]  /*1c50*/  LDCU.64 UR4, c[0x0][0x380] ;  /* 0x00007000ff0477ac */ /* 0x000f640008000a00 */
[----:B------:R-:W-:-:S04]  /*1c60*/  IMAD.X R8, RZ, RZ, R5, P0 ;  /* 0x000000ffff087224 */ /* 0x000fc800000e0605 */
[----:B---3--:R-:W-:Y:S02]  /*1c70*/  IMAD R12, R8, UR6, RZ ;  /* 0x00000006080c7c24 */ /* 0x008fe4000f8e02ff */
[----:B------:R-:W-:-:S04]  /*1c80*/  IMAD.MOV.U32 R8, RZ, RZ, R10 ;  /* 0x000000ffff087224 */ /* 0x000fc800078e000a */
        /* <DEDUP_REMOVED lines=9> */
.L_x_676:
[----:B------:R-:W-:Y:S05]  /*1d20*/  BSYNC.RECONVERGENT B0 ;  /* 0x0000000000007941 */ /* 0x000fea0003800200 */
.L_x_675:
[----:B------:R-:W-:Y:S04]  /*1d30*/  BSSY.RECONVERGENT B0, `(.L_x_677) ;  /* 0x0000016000007945 */ /* 0x000fe80003800200 */
[----:B------:R-:W-:Y:S05]  /*1d40*/  @P2 BRA `(.L_x_678) ;  /* 0x0000000000502947 */ /* 0x000fea0003800000 */
[----:B------:R-:W5:Y:S02]  /*1d50*/  LDCU UR4, c[0x0][0x440] ;  /* 0x00008800ff0477ac */ /* 0x000f640008000800 */
[----:B-----5:R-:W-:-:S13]  /*1d60*/  ISETP.GE.AND P0, PT, R68, UR4, PT ;  /* 0x0000000444007c0c */ /* 0x020fda000bf06270 */
        /* <DEDUP_REMOVED lines=18> */
.L_x_678:
[----:B------:R-:W-:Y:S05]  /*1e90*/  BSYNC.RECONVERGENT B0 ;  /* 0x0000000000007941 */ /* 0x000fea0003800200 */
.L_x_677:
        /* <DEDUP_REMOVED lines=21> */
.L_x_680:
[----:B------:R-:W-:Y:S05]  /*1ff0*/  BSYNC.RECONVERGENT B0 ;  /* 0x0000000000007941 */ /* 0x000fea0003800200 */
.L_x_679:
        /* <DEDUP_REMOVED lines=8> */
[----:B------:R-:W-:Y:S01]  /*2080*/  IMAD.U32 R2, RZ, RZ, UR12 ;  /* 0x0000000cff027e24 */ /* 0x000fe2000f8e00ff */
[----:B------:R-:W-:Y:S01]  /*2090*/  MOV R3, UR13 ;  /* 0x0000000d00037c02 */ /* 0x000fe20008000f00 */
[----:B------:R-:W-:-:S03]  /*20a0*/  IMAD.U32 R0, RZ, RZ, UR5 ;  /* 0x00000005ff007e24 */ /* 0x000fc6000f8e00ff */
[----:B--2---:R-:W-:-:S04]  /*20b0*/  LEA R4, P0, R2, R226, 0x1 ;  /* 0x000000e202047211 */ /* 0x004fc800078008ff */
[----:B------:R-:W-:-:S05]  /*20c0*/  LEA.HI.X R5, R2, R222, R0, 0x1, P0 ;  /* 0x000000de02057211 */ /* 0x000fca00000f0c00 */
[----:B------:R-:W-:Y:S01]  /*20d0*/  @!PT LDS RZ, [RZ] ;  /* 0x00000000fffff984 */ /* 0x000fe20000000800 */
[----:B------:R-:W-:Y:S01]  /*20e0*/  @!PT LDS RZ, [RZ] ;  /* 0x00000000fffff984 */ /* 0x000fe20000000800 */
[----:B------:R-:W-:Y:S01]  /*20f0*/  @!PT LDS RZ, [RZ] ;  /* 0x00000000fffff984 */ /* 0x000fe20000000800 */
[----:B------:R2:W-:Y:S01]  /*2100*/  LDGSTS.E.BYPASS.LTC128B.128 [R220+0x2000], desc[UR20][R4.64] ;  /* 0x0200000004dc7fae */ /* 0x0005e2000b981a14 */
[----:B------:R-:W-:Y:S05]  /*2110*/  BRA `(.L_x_682) ;  /* 0x0000000000047947 */ /* 0x000fea0003800000 */
.L_x_683:
[----:B------:R1:W-:Y:S02]  /*2120*/  STS.128 [R220+0x2000], RZ ;  /* 0x002000ffdc007388 */ /* 0x0003e40000000c00 */
.L_x_682:
[----:B------:R-:W-:Y:S05]  /*2130*/  BSYNC.RECONVERGENT B0 ;  /* 0x0000000000007941 */ /* 0x000fea0003800200 */
.L_x_681:
[----:B------:R-:W-:Y:S01]  /*2140*/  ISETP.GE.AND P0, PT, R14, UR9, PT ;  /* 0x000000090e007c0c */ /* 0x000fe2000bf06270 */
[----:B------:R-:W-:Y:S01]  /*2150*/  USHF.L.U64.HI UR11, UR14, 0x7, UR15 ;  /* 0x000000070e0b7899 */ /* 0x000fe2000801020f */
[----:B------:R-:W-:Y:S01]  /*2160*/  BSSY.RECONVERGENT B0, `(.L_x_684) ;  /* 0x0000015000007945 */ /* 0x000fe20003800200 */
[----:B------:R-:W-:Y:S01]  /*2170*/  USHF.L.U32 UR29, UR14, 0x7, URZ ;  /* 0x000000070e1d7899 */ /* 0x000fe200080006ff */
[----:B------:R-:W-:Y:S01]  /*2180*/  ISETP.GE.AND P2, PT, R15, UR9, PT ;  /* 0x000000090f007c0c */ /* 0x000fe2000bf46270 */
[----:B------:R-:W-:Y:S01]  /*2190*/  USHF.L.U64.HI UR7, UR16, 0x5, UR17 ;  /* 0x0000000510077899 */ /* 0x000fe20008010211 */
[----:B------:R-:W-:Y:S01]  /*21a0*/  ISETP.GE.AND P1, PT, R16, UR9, PT ;  /* 0x0000000910007c0c */ /* 0x000fe2000bf26270 */
[----:B------:R-:W-:-:S06]  /*21b0*/  USHF.L.U32 UR10, UR16, 0x5, URZ ;  /* 0x00000005100a7899 */ /* 0x000fcc00080006ff */
[----:B------:R-:W-:Y:S06]  /*21c0*/  @P0 BRA `(.L_x_685) ;  /* 0x0000000000380947 */ /* 0x000fec0003800000 */
[----:B------:R-:W5:Y:S02]  /*21d0*/  LDCU UR4, c[0x0][0x440] ;  /* 0x00008800ff0477ac */ /* 0x000f640008000800 */
[----:B-----5:R-:W-:-:S13]  /*21e0*/  ISETP.GE.AND P0, PT, R68, UR4, PT ;  /* 0x0000000444007c0c */ /* 0x020fda000bf06270 */
[----:B------:R1:W-:Y:S01]  /*21f0*/  @P0 STS.128 [R220+0x2800], RZ ;  /* 0x002800ffdc000388 */ /* 0x0003e20000000c00 */
[----:B------:R-:W-:Y:S05]  /*2200*/  @P0 BRA `(.L_x_685) ;  /* 0x0000000000280947 */ /* 0x000fea0003800000 */
[----:B------:R-:W-:-:S04]  /*2210*/  UIADD3 UR6, UP0, UPT, UR10, UR12, URZ ;  /* 0x0000000c0a067290 */ /* 0x000fc8000ff1e0ff */
[----:B------:R-:W-:Y:S02]  /*2220*/  UIADD3.X UR4, UPT, UPT, UR7, UR5, URZ, UP0, !UPT ;  /* 0x0000000507047290 */ /* 0x000fe400087fe4ff */
        /* <DEDUP_REMOVED lines=8> */
.L_x_685:
[----:B------:R-:W-:Y:S05]  /*22b0*/  BSYNC.RECONVERGENT B0 ;  /* 0x0000000000007941 */ /* 0x000fea0003800200 */
.L_x_684:
        /* <DEDUP_REMOVED lines=9> */
[----:B-1----:R-:W-:Y:S01]  /*2350*/  IMAD.U32 R3, RZ, RZ, UR4 ;  /* 0x00000004ff037e24 */ /* 0x002fe2000f8e00ff */
[----:B------:R-:W-:-:S04]  /*2360*/  LEA R2, P0, R0, R226, 0x1 ;  /* 0x000000e200027211 */ /* 0x000fc800078008ff */
[----:B------:R-:W-:-:S05]  /*2370*/  LEA.HI.X R3, R0, R222, R3, 0x1, P0 ;  /* 0x000000de00037211 */ /* 0x000fca00000f0c03 */
[----:B------:R-:W-:Y:S01]  /*2380*/  @!PT LDS RZ, [RZ] ;  /* 0x00000000fffff984 */ /* 0x000fe20000000800 */
[----:B------:R-:W-:Y:S01]  /*2390*/  @!PT LDS RZ, [RZ] ;  /* 0x00000000fffff984 */ /* 0x000fe20000000800 */
[----:B------:R-:W-:Y:S01]  /*23a0*/  @!PT LDS RZ, [RZ] ;  /* 0x00000000fffff984 */ /* 0x000fe20000000800 */
[----:B------:R1:W-:Y:S04]  /*23b0*/  LDGSTS.E.BYPASS.LTC128B.128 [R220+0x3000], desc[UR20][R2.64] ;  /* 0x0300000002dc7fae */ /* 0x0003e8000b981a14 */
.L_x_687:
[----:B------:R-:W-:Y:S05]  /*23c0*/  BSYNC.RECONVERGENT B0 ;  /* 0x0000000000007941 */ /* 0x000fea0003800200 */
.L_x_686:
        /* <DEDUP_REMOVED lines=11> */
[----:B-1----:R-:W-:Y:S01]  /*2480*/  IMAD.U32 R2, RZ, RZ, UR30 ;  /* 0x0000001eff027e24 */ /* 0x002fe2000f8e00ff */
[----:B------:R-:W-:-:S03]  /*2490*/  MOV R3, UR31 ;  /* 0x0000001f00037c02 */ /* 0x000fc60008000f00 */
[----:B------:R-:W-:Y:S01]  /*24a0*/  IMAD.U32 R0, RZ, RZ, UR4 ;  /* 0x00000004ff007e24 */ /* 0x000fe2000f8e00ff */
[----:B--2---:R-:W-:-:S04]  /*24b0*/  LEA R4, P0, R2, R226, 0x1 ;  /* 0x000000e202047211 */ /* 0x004fc800078008ff */
[----:B------:R-:W-:-:S05]  /*24c0*/  LEA.HI.X R5, R2, R222, R0, 0x1, P0 ;  /* 0x000000de02057211 */ /* 0x000fca00000f0c00 */
[----:B------:R-:W-:Y:S01]  /*24d0*/  @!PT LDS RZ, [RZ] ;  /* 0x00000000fffff984 */ /* 0x000fe20000000800 */
[----:B------:R-:W-:Y:S01]  /*24e0*/  @!PT LDS RZ, [RZ] ;  /* 0x00000000fffff984 */ /* 0x000fe20000000800 */
[----:B------:R-:W-:Y:S01]  /*24f0*/  @!PT LDS RZ, [RZ] ;  /* 0x00000000fffff984 */ /* 0x000fe20000000800 */
[----:B------:R1:W-:Y:S04]  /*2500*/  LDGSTS.E.BYPASS.LTC128B.128 [R220+0x3800], desc[UR20][R4.64] ;  /* 0x0380000004dc7fae */ /* 0x0003e8000b981a14 */
.L_x_689:
[----:B------:R-:W-:Y:S05]  /*2510*/  BSYNC.RECONVERGENT B0 ;  /* 0x0000000000007941 */ /* 0x000fea0003800200 */
.L_x_688:
[----:B------:R-:W0:Y:S01]  /*2520*/  LDGDEPBAR ;  /* 0x00000000000079af */ /* 0x000e220000000000 */
[----:B------:R-:W-:Y:S01]  /*2530*/  UIMAD.WIDE.U32 UR12, UR29, UR24, URZ ;  /* 0x000000181d0c72a5 */ /* 0x000fe2000f8e00ff */
[----:B------:R-:W-:Y:S01]  /*2540*/  BSSY.RECONVERGENT B0, `(.L_x_690) ;  /* 0x0000016000007945 */ /* 0x000fe20003800200 */
[----:B------:R-:W-:-:S04]  /*2550*/  UIMAD UR5, UR11, UR24, URZ ;  /* 0x000000180b0572a4 */ /* 0x000fc8000f8e02ff */
[----:B------:R-:W-:Y:S01]  /*2560*/  UIADD3 UR5, UPT, UPT, UR13, UR5, URZ ;  /* 0x000000050d057290 */ /* 0x000fe2000fffe0ff */
[----:B------:R-:W-:-:S04]  /*2570*/  DEPBAR.LE SB0, 0x0 ;  /* 0x000080000000791a */ /* 0x000fc80000000000 */
[----:B------:R-:W-:Y:S06]  /*2580*/  BAR.SYNC.DEFER_BLOCKING 0x0 ;  /* 0x0000000000007b1d */ /* 0x000fec0000010000 */
[----:B------:R-:W-:Y:S05]  /*2590*/  @P3 BRA `(.L_x_691) ;  /* 0x00000000003c3947 */ /* 0x000fea0003800000 */
[----:B------:R-:W5:Y:S02]  /*25a0*/  LDCU UR4, c[0x0][0x440] ;  /* 0x00008800ff0477ac */ /* 0x000f640008000800 */
[----:B-----5:R-:W-:-:S13]  /*25b0*/  ISETP.GE.AND P0, PT, R68, UR4, PT ;  /* 0x0000000444007c0c */ /* 0x020fda000bf06270 */
[----:B------:R-:W-:Y:S05]  /*25c0*/  @P0 BRA `(.L_x_692) ;  /* 0x0000000000280947 */ /* 0x000fea0003800000 */
[----:B-1----:R-:W-:Y:S01]  /*25d0*/  IMAD.U32 R2, RZ, RZ, UR12 ;  /* 0x0000000cff027e24 */ /* 0x002fe2000f8e00ff */
        /* <DEDUP_REMOVED lines=9> */
.L_x_692:
[----:B------:R1:W-:Y:S01]  /*2670*/  STS.128 [R220+0x4000], RZ ;  /* 0x004000ffdc007388 */ /* 0x0003e20000000c00 */
[----:B------:R-:W-:Y:S05]  /*2680*/  BRA `(.L_x_693) ;  /* 0x0000000000047947 */ /* 0x000fea0003800000 */
.L_x_691:
[----:B------:R1:W-:Y:S02]  /*2690*/  STS.128 [R220+0x4000], RZ ;  /* 0x004000ffdc007388 */ /* 0x0003e40000000c00 */
.L_x_693:
[----:B------:R-:W-:Y:S05]  /*26a0*/  BSYNC.RECONVERGENT B0 ;  /* 0x0000000000007941 */ /* 0x000fea0003800200 */
.L_x_690:
[----:B------:R-:W-:Y:S01]  /*26b0*/  ISETP.GE.AND P0, PT, R14, UR9, PT ;  /* 0x000000090e007c0c */ /* 0x000fe2000bf06270 */
[----:B------:R-:W-:Y:S01]  /*26c0*/  IMAD.SHL.U32 R211, R71, 0x10, RZ ;  /* 0x0000001047d37824 */ /* 0x000fe200078e00ff */
[--C-:B------:R-:W-:Y:S01]  /*26d0*/  SHF.R.U32.HI R209, RZ, 0x1, R71.reuse ;  /* 0x00000001ffd17819 */ /* 0x100fe20000011647 */
[----:B------:R-:W-:Y:S01]  /*26e0*/  BSSY.RECONVERGENT B0, `(.L_x_694) ;  /* 0x000001e000007945 */ /* 0x000fe20003800200 */
[----:B-12---:R-:W-:Y:S02]  /*26f0*/  LOP3.LUT R5, R17, 0x8, R71, 0x78, !PT ;  /* 0x0000000811057812 */ /* 0x006fe400078e7847 */
[----:B------:R-:W-:Y:S02]  /*2700*/  LOP3.LUT R2, R211, 0x100, RZ, 0xc0, !PT ;  /* 0x00000100d3027812 */ /* 0x000fe400078ec0ff */
[----:B------:R-:W-:Y:S02]  /*2710*/  LOP3.LUT R0, R209, 0x8, RZ, 0xc0, !PT ;  /* 0x00000008d1007812 */ /* 0x000fe400078ec0ff */
[----:B------:R-:W-:-:S02]  /*2720*/  LOP3.LUT R211, R211, 0x3e00, RZ, 0xc0, !PT ;  /* 0x00003e00d3d37812 */ /* 0x000fc400078ec0ff */
[----:B------:R-:W-:Y:S01]  /*2730*/  LOP3.LUT R0, R17, R0, RZ, 0x3c, !PT ;  /* 0x0000000011007212 */ /* 0x000fe200078e3cff */
[----:B------:R1:W-:Y:S01]  /*2740*/  @P0 STS.128 [R220+0x4800], RZ ;  /* 0x004800ffdc000388 */ /* 0x0003e20000000c00 */
[--C-:B------:R-:W-:Y:S02]  /*2750*/  LOP3.LUT R3, R211, 0x120, R18.reuse, 0xf8, !PT ;  /* 0x00000120d3037812 */ /* 0x100fe400078ef812 */
[----:B------:R-:W-:Y:S02]  /*2760*/  LOP3.LUT R2, R2, 0x20, R18, 0xf8, !PT ;  /* 0x0000002002027812 */ /* 0x000fe400078ef812 */
[----:B------:R-:W-:Y:S01]  /*2770*/  ISETP.GE.AND P2, PT, R15, UR9, PT ;  /* 0x000000090f007c0c */ /* 0x000fe2000bf46270 */
[----:B------:R-:W-:Y:S01]  /*2780*/  IMAD.IADD R4, R3, 0x1, R0 ;  /* 0x0000000103047824 */ /* 0x000fe200078e0200 */
[----:B------:R-:W-:Y:S01]  /*2790*/  ISETP.GE.AND P1, PT, R16, UR9, PT ;  /* 0x0000000910007c0c */ /* 0x000fe2000bf26270 */
[----:B------:R-:W-:Y:S01]  /*27a0*/  IMAD.IADD R0, R5, 0x1, R2 ;  /* 0x0000000105007824 */ /* 0x000fe200078e0202 */
[----:B------:R-:W-:Y:S11]  /*27b0*/  @P0 BRA `(.L_x_695) ;  /* 0x0000000000400947 */ /* 0x000ff60003800000 */
[----:B------:R-:W2:Y:S02]  /*27c0*/  LDCU UR4, c[0x0][0x440] ;  /* 0x00008800ff0477ac */ /* 0x000ea40008000800 */
[----:B--2---:R-:W-:-:S13]  /*27d0*/  ISETP.GE.AND P0, PT, R68, UR4, PT ;  /* 0x0000000444007c0c */ /* 0x004fda000bf06270 */
        /* <DEDUP_REMOVED lines=14> */
.L_x_695:
[----:B------:R-:W-:Y:S05]  /*28c0*/  BSYNC.RECONVERGENT B0 ;  /* 0x0000000000007941 */ /* 0x000fea0003800200 */
.L_x_694:
        /* <DEDUP_REMOVED lines=11> */
[----:B-1----:R-:W-:-:S04]  /*2980*/  IMAD.U32 R3, RZ, RZ, UR6 ;  /* 0x00000006ff037e24 */ /* 0x002fc8000f8e00ff */
[----:B------:R-:W-:Y:S01]  /*2990*/  IMAD.U32 R4, RZ, RZ, UR4 ;  /* 0x00000004ff047e24 */ /* 0x000fe2000f8e00ff */
[----:B------:R-:W-:-:S04]  /*29a0*/  LEA R2, P0, R3, R20, 0x1 ;  /* 0x0000001403027211 */ /* 0x000fc800078008ff */
[----:B------:R-:W-:-:S05]  /*29b0*/  LEA.HI.X R3, R3, R19, R4, 0x1, P0 ;  /* 0x0000001303037211 */ /* 0x000fca00000f0c04 */
[----:B------:R-:W-:Y:S01]  /*29c0*/  @!PT LDS RZ, [RZ] ;  /* 0x00000000fffff984 */ /* 0x000fe20000000800 */
[----:B------:R-:W-:Y:S01]  /*29d0*/  @!PT LDS RZ, [RZ] ;  /* 0x00000000fffff984 */ /* 0x000fe20000000800 */
[----:B------:R-:W-:Y:S01]  /*29e0*/  @!PT LDS RZ, [RZ] ;  /* 0x00000000fffff984 */ /* 0x000fe20000000800 */
[----:B------:R1:W-:Y:S04]  /*29f0*/  LDGSTS.E.BYPASS.LTC128B.128 [R220+0x5000], desc[UR20][R2.64] ;  /* 0x0500000002dc7fae */ /* 0x0003e8000b981a14 */
.L_x_697:
[----:B------:R-:W-:Y:S05]  /*2a00*/  BSYNC.RECONVERGENT B0 ;  /* 0x0000000000007941 */ /* 0x000fea0003800200 */
.L_x_696:
        /* <DEDUP_REMOVED lines=21> */
.L_x_699:
[----:B------:R-:W-:Y:S05]  /*2b60*/  BSYNC.RECONVERGENT B0 ;  /* 0x0000000000007941 */ /* 0x000fea0003800200 */
.L_x_698:
[----:B------:R-:W-:Y:S01]  /*2b70*/  LDSM.16.M88.4 R8, [R16] ;  /* 0x000000001008783b */ /* 0x000fe20000000200 */
[----:B-1----:R-:W-:Y:S01]  /*2b80*/  IMAD.MOV.U32 R2, RZ, RZ, 0x20 ;  /* 0x00000020ff027424 */ /* 0x002fe200078e00ff */
[C---:B------:R-:W-:Y:S01]  /*2b90*/  LOP3.LUT P6, RZ, R71.reuse, 0x4, RZ, 0xc0, !PT ;  /* 0x0000000447ff7812 */ /* 0x040fe200078cc0ff */
[----:B------:R-:W-:Y:S01]  /*2ba0*/  IMAD.SHL.U32 R71, R71, 0x2, RZ ;  /* 0x0000000247477824 */ /* 0x000fe200078e00ff */
[----:B---3--:R-:W1:Y:S01]  /*2bb0*/  LDSM.16.M88.4 R12, [R0+0x2000] ;  /* 0x00200000000c783b */ /* 0x008e620000000200 */
[----:B------:R-:W-:Y:S01]  /*2bc0*/  UISETP.GE.U32.AND UP2, UPT, UR26, 0x81, UPT ;  /* 0x000000811a00788c */ /* 0x000fe2000bf46070 */
[----:B------:R-:W-:Y:S01]  /*2bd0*/  SEL R2, R2, 0xffffffe0, !P6 ;  /* 0xffffffe002027807 */ /* 0x000fe20007000000 */
[----:B------:R-:W3:Y:S01]  /*2be0*/  LDCU.U8 UR6, c[0x0][0x4f8] ;  /* 0x00009f00ff0677ac */ /* 0x000ee20008000000 */
[----:B------:R-:W5:Y:S01]  /*2bf0*/  LDSM.16.M88.4 R4, [R16+0x1000] ;  /* 0x001000001004783b */ /* 0x000f620000000200 */
[----:B------:R-:W-:Y:S02]  /*2c00*/  LOP3.LUT R172, R71, 0x6, RZ, 0xc0, !PT ;  /* 0x0000000647ac7812 */ /* 0x000fe400078ec0ff */
[--C-:B------:R-:W-:Y:S01]  /*2c10*/  IMAD.IADD R3, R16, 0x1, R2.reuse ;  /* 0x0000000110037824 */ /* 0x100fe200078e0202 */
[----:B------:R-:W2:Y:S01]  /*2c20*/  LDSM.16.M88.4 R28, [R0+0x2400] ;  /* 0x00240000001c783b */ /* 0x000ea20000000200 */
[----:B------:R-:W-:-:S03]  /*2c30*/  IMAD.IADD R2, R0, 0x1, R2 ;  /* 0x0000000100027824 */ /* 0x000fc600078e0202 */
[----:B------:R-:W4:Y:S04]  /*2c40*/  LDSM.16.M88.4 R24, [R0+0x2800] ;  /* 0x002800000018783b */ /* 0x000f280000000200 */
[----:B------:R-:W3:Y:S04]  /*2c50*/  LDSM.16.M88.4 R20, [R0+0x2c00] ;  /* 0x002c00000014783b */ /* 0x000ee80000000200 */
[----:B------:R-:W3:Y:S04]  /*2c60*/  LDSM.16.M88.4 R32, [R0+0x3000] ;  /* 0x003000000020783b */ /* 0x000ee80000000200 */
[----:B------:R-:W3:Y:S04]  /*2c70*/  LDSM.16.M88.4 R40, [R0+0x3400] ;  /* 0x003400000028783b */ /* 0x000ee80000000200 */
[----:B------:R-:W3:Y:S04]  /*2c80*/  LDSM.16.M88.4 R48, [R0+0x3800] ;  /* 0x003800000030783b */ /* 0x000ee80000000200 */
[----:B------:R2:W3:Y:S04]  /*2c90*/  LDSM.16.M88.4 R44, [R0+0x3c00] ;  /* 0x003c0000002c783b */ /* 0x0004e80000000200 */
[----:B------:R-:W-:Y:S01]  /*2ca0*/  LDSM.16.M88.4 R16, [R3] ;  /* 0x000000000310783b */ /* 0x000fe20000000200 */
[-C--:B-1----:R-:W-:Y:S03]  /*2cb0*/  HMMA.16816.F32 R80, R8, R12.reuse, RZ ;  /* 0x0000000c0850723c */ /* 0x082fe600000018ff */
[----:B------:R-:W1:Y:S04]  /*2cc0*/  LDSM.16.M88.4 R36, [R2+0x2000] ;  /* 0x002000000224783b */ /* 0x000e680000000200 */
[----:B------:R-:W-:Y:S01]  /*2cd0*/  LDSM.16.M88.4 R52, [R2+0x2400] ;  /* 0x002400000234783b */ /* 0x000fe20000000200 */
[C---:B-----5:R-:W-:Y:S03]  /*2ce0*/  HMMA.16816.F32 R84, R4.reuse, R12, RZ ;  /* 0x0000000c0454723c */ /* 0x060fe600000018ff */
[----:B------:R-:W-:Y:S04]  /*2cf0*/  LDSM.16.M88.4 R60, [R2+0x2c00] ;  /* 0x002c0000023c783b */ /* 0x000fe80000000200 */
[----:B------:R-:W-:Y:S01]  /*2d00*/  LDSM.16.M88.4 R64, [R2+0x3000] ;  /* 0x003000000240783b */ /* 0x000fe20000000200 */
[----:B--2---:R-:W-:Y:S01]  /*2d10*/  IMAD.U32 R0, RZ, RZ, UR24 ;  /* 0x00000018ff007e24 */ /* 0x004fe2000f8e00ff */
[----:B------:R-:W-:Y:S02]  /*2d20*/  HMMA.16816.F32 R108, R4, R14, RZ ;  /* 0x0000000e046c723c */ /* 0x000fe400000018ff */
[----:B------:R-:W-:Y:S01]  /*2d30*/  LDSM.16.M88.4 R72, [R2+0x3400] ;  /* 0x003400000248783b */ /* 0x000fe20000000200 */
[----:B------:R-:W-:-:S03]  /*2d40*/  IMAD R0, R0, 0x80, R172 ;  /* 0x0000008000007824 */ /* 0x000fc600078e02ac */
[----:B------:R-:W-:Y:S02]  /*2d50*/  LDSM.16.M88.4 R56, [R2+0x2800] ;  /* 0x002800000238783b */ /* 0x000fe40000000200 */
[----:B------:R-:W-:Y:S02]  /*2d60*/  HMMA.16816.F32 R112, R8, R14, RZ ;  /* 0x0000000e0870723c */ /* 0x000fe400000018ff */
[----:B------:R2:W5:Y:S01]  /*2d70*/  LDSM.16.M88.4 R12, [R3+0x1000] ;  /* 0x00100000030c783b */ /* 0x0005620000000200 */
[----:B------:R-:W-:-:S03]  /*2d80*/  ISETP.GE.U32.AND P2, PT, R0, UR26, PT ;  /* 0x0000001a00007c0c */ /* 0x000fc6000bf46070 */
[----:B------:R-:W0:Y:S02]  /*2d90*/  LDGDEPBAR ;  /* 0x00000000000079af */ /* 0x000e240000000000 */
[C---:B------:R-:W-:Y:S08]  /*2da0*/  HMMA.16816.F32 R88, R4.reuse, R28, RZ ;  /* 0x0000001c0458723c */ /* 0x040ff000000018ff */
[----:B------:R-:W-:Y:S08]  /*2db0*/  HMMA.16816.F32 R124, R4, R30, RZ ;  /* 0x0000001e047c723c */ /* 0x000ff000000018ff */
[----:B------:R-:W-:Y:S01]  /*2dc0*/  HMMA.16816.F32 R76, R8, R28, RZ ;  /* 0x0000001c084c723c */ /* 0x000fe200000018ff */
[----:B--2---:R-:W-:-:S05]  /*2dd0*/  VIADD R3, R0, 0x1 ;  /* 0x0000000100037836 */ /* 0x004fca0000000000 */
[----:B------:R-:W-:Y:S01]  /*2de0*/  ISETP.GE.U32.AND P1, PT, R3, UR26, PT ;  /* 0x0000001a03007c0c */ /* 0x000fe2000bf26070 */
[C---:B------:R-:W-:Y:S01]  /*2df0*/  VIADD R3, R0.reuse, 0x11 ;  /* 0x0000001100037836 */ /* 0x040fe20000000000 */
[----:B------:R-:W-:Y:S04]  /*2e00*/  HMMA.16816.F32 R120, R8, R30, RZ ;  /* 0x0000001e0878723c */ /* 0x000fe800000018ff */
[----:B------:R-:W-:Y:S01]  /*2e10*/  ISETP.GE.U32.AND P5, PT, R3, UR26, PT ;  /* 0x0000001a03007c0c */ /* 0x000fe2000bfa6070 */
[----:B------:R-:W-:-:S03]  /*2e20*/  VIADD R3, R0, 0x18 ;  /* 0x0000001800037836 */ /* 0x000fc60000000000 */
[C---:B----4-:R-:W-:Y:S08]  /*2e30*/  HMMA.16816.F32 R92, R4.reuse, R24, RZ ;  /* 0x00000018045c723c */ /* 0x050ff000000018ff */
[----:B------:R-:W-:Y:S08]  /*2e40*/  HMMA.16816.F32 R136, R4, R26, RZ ;  /* 0x0000001a0488723c */ /* 0x000ff000000018ff */
[C---:B------:R-:W-:Y:S08]  /*2e50*/  HMMA.16816.F32 R28, R8.reuse, R24, RZ ;  /* 0x00000018081c723c */ /* 0x040ff000000018ff */
[----:B------:R-:W-:Y:S08]  /*2e60*/  HMMA.16816.F32 R132, R8, R26, RZ ;  /* 0x0000001a0884723c */ /* 0x000ff000000018ff */
[C---:B---3--:R-:W-:Y:S08]  /*2e70*/  HMMA.16816.F32 R96, R4.reuse, R20, RZ ;  /* 0x000000140460723c */ /* 0x048ff000000018ff */
[----:B------:R-:W-:Y:S08]  /*2e80*/  HMMA.16816.F32 R148, R4, R22, RZ ;  /* 0x000000160494723c */ /* 0x000ff000000018ff */
[C---:B------:R-:W-:Y:S08]  /*2e90*/  HMMA.16816.F32 R24, R8.reuse, R20, RZ ;  /* 0x000000140818723c */ /* 0x040ff000000018ff */
[C---:B------:R-:W-:Y:S08]  /*2ea0*/  HMMA.16816.F32 R140, R8.reuse, R22, RZ ;  /* 0x00000016088c723c */ /* 0x040ff000000018ff */
[-C--:B------:R-:W-:Y:S08]  /*2eb0*/  HMMA.16816.F32 R20, R8, R32.reuse, RZ ;  /* 0x000000200814723c */ /* 0x080ff000000018ff */
        /* <DEDUP_REMOVED lines=14> */
[----:B------:R-:W-:Y:S03]  /*2fa0*/  HMMA.16816.F32 R116, R8, R48, RZ ;  /* 0x000000300874723c */ /* 0x000fe600000018ff */
[----:B------:R-:W-:-:S02]  /*2fb0*/  FSEL R175, R46, -INF , !P2 ;  /* 0xff8000002eaf7808 */ /* 0x000fc40005000000 */
[----:B------:R-:W-:Y:S02]  /*2fc0*/  FSEL R203, R44, -INF , !P2 ;  /* 0xff8000002ccb7808 */ /* 0x000fe40005000000 */
[----:B------:R-:W-:Y:S01]  /*2fd0*/  FSEL R173, R47, -INF , !P1 ;  /* 0xff8000002fad7808 */ /* 0x000fe20004800000 */
[----:B------:R-:W-:Y:S01]  /*2fe0*/  HMMA.16816.F32 R176, R8, R50, RZ ;  /* 0x0000003208b0723c */ /* 0x000fe200000018ff */
[----:B------:R-:W-:Y:S02]  /*2ff0*/  FSEL R201, R45, -INF , !P1 ;  /* 0xff8000002dc97808 */ /* 0x000fe40004800000 */
[----:B------:R-:W-:Y:S02]  /*3000*/  FSEL R225, R42, -INF , !P2 ;  /* 0xff8000002ae17808 */ /* 0x000fe40005000000 */
[----:B------:R-:W-:Y:S02]  /*3010*/  FSEL R194, R40, -INF , !P2 ;  /* 0xff80000028c27808 */ /* 0x000fe40005000000 */
[----:B------:R-:W-:Y:S01]  /*3020*/  ISETP.GE.U32.AND P2, PT, R3, UR26, PT ;  /* 0x0000001a03007c0c */ /* 0x000fe2000bf46070 */
[----:B------:R-:W-:Y:S01]  /*3030*/  HMMA.16816.F32 R48, R12, R52, R88 ;  /* 0x000000340c30723c */ /* 0x000fe20000001858 */
[----:B------:R-:W-:Y:S01]  /*3040*/  VIADD R3, R0, 0x19 ;  /* 0x0000001900037836 */ /* 0x000fe20000000000 */
[----:B------:R-:W-:-:S02]  /*3050*/  FSEL R223, R43, -INF , !P1 ;  /* 0xff8000002bdf7808 */ /* 0x000fc40004800000 */
[----:B------:R-:W-:Y:S02]  /*3060*/  FSEL R193, R41, -INF , !P1 ;  /* 0xff80000029c17808 */ /* 0x000fe40004800000 */
[----:B------:R-:W-:Y:S01]  /*3070*/  ISETP.GE.U32.AND P1, PT, R3, UR26, PT ;  /* 0x0000001a03007c0c */ /* 0x000fe2000bf26070 */
[----:B------:R-:W-:Y:S01]  /*3080*/  VIADD R3, R0, 0x20 ;  /* 0x0000002000037836 */ /* 0x000fe20000000000 */
[----:B------:R-:W-:Y:S08]  /*3090*/  HMMA.16816.F32 R88, R12, R60, R96 ;  /* 0x0000003c0c58723c */ /* 0x000ff00000001860 */
[----:B------:R-:W-:Y:S03]  /*30a0*/  HMMA.16816.F32 R152, R8, R34, RZ ;  /* 0x000000220898723c */ /* 0x000fe600000018ff */
[----:B------:R-:W-:-:S05]  /*30b0*/  FSEL R219, R51, -INF , !P5 ;  /* 0xff80000033db7808 */ /* 0x000fca0006800000 */
[----:B------:R-:W-:Y:S08]  /*30c0*/  HMMA.16816.F32 R96, R16, R64, R20 ;  /* 0x000000401060723c */ /* 0x000ff00000001814 */
[-C--:B------:R-:W-:Y:S08]  /*30d0*/  HMMA.16816.F32 R20, R12, R38.reuse, R108 ;  /* 0x000000260c14723c */ /* 0x080ff0000000186c */
[C---:B------:R-:W-:Y:S08]  /*30e0*/  HMMA.16816.F32 R8, R16.reuse, R38, R112 ;  /* 0x000000261008723c */ /* 0x040ff00000001870 */
[----:B------:R-:W-:Y:S01]  /*30f0*/  HMMA.16816.F32 R128, R16, R72, R4 ;  /* 0x000000481080723c */ /* 0x000fe20000001804 */
[----:B------:R-:W-:-:S02]  /*3100*/  VIADD R6, R0, 0x8 ;  /* 0x0000000800067836 */ /* 0x000fc40000000000 */
[C---:B------:R-:W-:Y:S02]  /*3110*/  VIADD R5, R0.reuse, 0x9 ;  /* 0x0000000900057836 */ /* 0x040fe40000000000 */
[----:B------:R-:W-:Y:S01]  /*3120*/  VIADD R4, R0, 0x10 ;  /* 0x0000001000047836 */ /* 0x000fe20000000000 */
[----:B------:R-:W-:Y:S02]  /*3130*/  ISETP.GE.U32.AND P4, PT, R6, UR26, PT ;  /* 0x0000001a06007c0c */ /* 0x000fe4000bf86070 */
[----:B------:R-:W-:Y:S01]  /*3140*/  HMMA.16816.F32 R76, R16, R52, R76 ;  /* 0x00000034104c723c */ /* 0x000fe2000000184c */
[----:B------:R-:W-:Y:S02]  /*3150*/  ISETP.GE.U32.AND P3, PT, R5, UR26, PT ;  /* 0x0000001a05007c0c */ /* 0x000fe4000bf66070 */
[----:B------:R-:W-:Y:S02]  /*3160*/  FSEL R218, R22, -INF , !P4 ;  /* 0xff80000016da7808 */ /* 0x000fe40006000000 */
[----:B------:R-:W-:-:S02]  /*3170*/  FSEL R189, R20, -INF , !P4 ;  /* 0xff80000014bd7808 */ /* 0x000fc40006000000 */
[----:B------:R-:W-:Y:S01]  /*3180*/  FSEL R172, R10, -INF , !P4 ;  /* 0xff8000000aac7808 */ /* 0x000fe20006000000 */
[-C--:B------:R-:W-:Y:S01]  /*3190*/  HMMA.16816.F32 R84, R16, R56.reuse, R28 ;  /* 0x000000381054723c */ /* 0x080fe2000000181c */
[----:B------:R-:W1:Y:S01]  /*31a0*/  LDSM.16.M88.4 R28, [R2+0x3800] ;  /* 0x00380000021c783b */ /* 0x000e620000000200 */
[----:B------:R-:W-:Y:S02]  /*31b0*/  FSEL R195, R8, -INF , !P4 ;  /* 0xff80000008c37808 */ /* 0x000fe40006000000 */
[----:B------:R-:W-:Y:S01]  /*31c0*/  ISETP.GE.U32.AND P4, PT, R3, UR26, PT ;  /* 0x0000001a03007c0c */ /* 0x000fe2000bf86070 */
[----:B------:R-:W-:Y:S01]  /*31d0*/  VIADD R3, R0, 0x21 ;  /* 0x0000002100037836 */ /* 0x000fe20000000000 */
[----:B------:R-:W-:Y:S02]  /*31e0*/  FSEL R232, R23, -INF , !P3 ;  /* 0xff80000017e87808 */ /* 0x000fe40005800000 */
[----:B------:R-:W-:Y:S01]  /*31f0*/  HMMA.16816.F32 R80, R12, R56, R92 ;  /* 0x000000380c50723c */ /* 0x000fe2000000185c */
[----:B------:R-:W-:-:S02]  /*3200*/  FSEL R192, R21, -INF , !P3 ;  /* 0xff80000015c07808 */ /* 0x000fc40005800000 */
[----:B------:R-:W-:Y:S02]  /*3210*/  FSEL R174, R11, -INF , !P3 ;  /* 0xff8000000bae7808 */ /* 0x000fe40005800000 */
[----:B------:R-:W-:Y:S02]  /*3220*/  FSEL R202, R9, -INF , !P3 ;  /* 0xff80000009ca7808 */ /* 0x000fe40005800000 */
[----:B------:R-:W-:Y:S01]  /*3230*/  ISETP.GE.U32.AND P3, PT, R3, UR26, PT ;  /* 0x0000001a03007c0c */ /* 0x000fe2000bf66070 */
[----:B------:R-:W-:Y:S01]  /*3240*/  HMMA.16816.F32 R92, R16, R60, R24 ;  /* 0x0000003c105c723c */ /* 0x000fe20000001818 */
[----:B------:R-:W-:Y:S01]  /*3250*/  ISETP.GE.U32.AND P0, PT, R4, UR26, PT ;  /* 0x0000001a04007c0c */ /* 0x000fe2000bf06070 */
[----:B------:R-:W-:Y:S01]  /*3260*/  VIADD R3, R0, 0x28 ;  /* 0x0000002800037836 */ /* 0x000fe20000000000 */
[----:B------:R-:W-:Y:S02]  /*3270*/  FSEL R191, R77, -INF , !P5 ;  /* 0xff8000004dbf7808 */ /* 0x000fe40006800000 */
[----:B------:R-:W-:-:S02]  /*3280*/  FSEL R224, R50, -INF , !P0 ;  /* 0xff80000032e07808 */ /* 0x000fc40004000000 */
[----:B------:R-:W-:Y:S01]  /*3290*/  FSEL R188, R48, -INF , !P0 ;  /* 0xff80000030bc7808 */ /* 0x000fe20004000000 */
[-C--:B------:R-:W-:Y:S01]  /*32a0*/  HMMA.16816.F32 R32, R12, R54.reuse, R124 ;  /* 0x000000360c20723c */ /* 0x080fe2000000187c */
[----:B------:R-:W-:Y:S02]  /*32b0*/  FSEL R200, R76, -INF , !P0 ;  /* 0xff8000004cc87808 */ /* 0x000fe40004000000 */
[----:B------:R-:W-:Y:S02]  /*32c0*/  FSEL R127, R79, -INF , !P5 ;  /* 0xff8000004f7f7808 */ /* 0x000fe40006800000 */
[----:B------:R-:W-:Y:S02]  /*32d0*/  FSEL R215, R82, -INF , !P4 ;  /* 0xff80000052d77808 */ /* 0x000fe40006000000 */
[----:B------:R-:W-:Y:S01]  /*32e0*/  FSEL R125, R80, -INF , !P4 ;  /* 0xff800000507d7808 */ /* 0x000fe20006000000 */
[----:B------:R-:W-:Y:S01]  /*32f0*/  HMMA.16816.F32 R24, R16, R54, R120 ;  /* 0x000000361018723c */ /* 0x000fe20000001878 */
[----:B------:R-:W-:-:S02]  /*3300*/  FSEL R55, R86, -INF , !P4 ;  /* 0xff80000056377808 */ /* 0x000fc40006000000 */
[----:B------:R-:W-:Y:S02]  /*3310*/  FSEL R214, R83, -INF , !P3 ;  /* 0xff80000053d67808 */ /* 0x000fe40005800000 */
[----:B------:R-:W-:Y:S02]  /*3320*/  FSEL R123, R81, -INF , !P3 ;  /* 0xff800000517b7808 */ /* 0x000fe40005800000 */
[----:B------:R-:W-:Y:S01]  /*3330*/  FSEL R54, R87, -INF , !P3 ;  /* 0xff80000057367808 */ /* 0x000fe20005800000 */
[----:B------:R-:W-:Y:S03]  /*3340*/  HMMA.16816.F32 R4, R16, R58, R132 ;  /* 0x0000003a1004723c */ /* 0x000fe60000001884 */
[----:B------:R-:W-:Y:S02]  /*3350*/  FSEL R217, R34, -INF , !P2 ;  /* 0xff80000022d97808 */ /* 0x000fe40005000000 */
[----:B------:R-:W-:-:S02]  /*3360*/  FSEL R133, R32, -INF , !P2 ;  /* 0xff80000020857808 */ /* 0x000fc40005000000 */
[----:B------:R-:W-:Y:S01]  /*3370*/  FSEL R216, R35, -INF , !P1 ;  /* 0xff80000023d87808 */ /* 0x000fe20004800000 */
[C---:B------:R-:W-:Y:S01]  /*3380*/  HMMA.16816.F32 R8, R12.reuse, R58, R136 ;  /* 0x0000003a0c08723c */ /* 0x040fe20000001888 */
[----:B------:R-:W-:Y:S02]  /*3390*/  FSEL R136, R78, -INF , !P0 ;  /* 0xff8000004e887808 */ /* 0x000fe40004000000 */
[----:B------:R-:W-:Y:S01]  /*33a0*/  ISETP.GE.U32.AND P0, PT, R3, UR26, PT ;  /* 0x0000001a03007c0c */ /* 0x000fe2000bf06070 */
[----:B------:R-:W-:Y:S01]  /*33b0*/  VIADD R3, R0, 0x29 ;  /* 0x0000002900037836 */ /* 0x000fe20000000000 */
[----:B------:R-:W-:Y:S02]  /*33c0*/  FSEL R138, R49, -INF , !P5 ;  /* 0xff800000318a7808 */ /* 0x000fe40006800000 */
[----:B------:R-:W-:Y:S01]  /*33d0*/  FSEL R126, R26, -INF , !P2 ;  /* 0xff8000001a7e7808 */ /* 0x000fe20005000000 */
[----:B------:R-:W-:Y:S01]  /*33e0*/  HMMA.16816.F32 R100, R12, R64, R100 ;  /* 0x000000400c64723c */ /* 0x000fe20000001864 */
[----:B------:R-:W-:Y:S01]  /*33f0*/  ISETP.GE.U32.AND P5, PT, R3, UR26, PT ;  /* 0x0000001a03007c0c */ /* 0x000fe2000bfa6070 */
[----:B------:R-:W-:Y:S01]  /*3400*/  VIADD R3, R0, 0x30 ;  /* 0x0000003000037836 */ /* 0x000fe20000000000 */
[----:B------:R-:W-:-:S02]  /*3410*/  FSEL R190, R24, -INF , !P2 ;  /* 0xff80000018be7808 */ /* 0x000fc40005000000 */
[----:B------:R-:W-:Y:S02]  /*3420*/  FSEL R132, R33, -INF , !P1 ;  /* 0xff80000021847808 */ /* 0x000fe40004800000 */
[----:B------:R-:W-:Y:S01]  /*3430*/  FSEL R124, R27, -INF , !P1 ;  /* 0xff8000001b7c7808 */ /* 0x000fe20004800000 */
[-C--:B------:R-:W-:Y:S01]  /*3440*/  HMMA.16816.F32 R32, R12, R62.reuse, R148 ;  /* 0x0000003e0c20723c */ /* 0x080fe20000001894 */
[----:B------:R-:W-:Y:S02]  /*3450*/  FSEL R139, R25, -INF , !P1 ;  /* 0xff800000198b7808 */ /* 0x000fe40004800000 */
[----:B------:R-:W-:Y:S01]  /*3460*/  ISETP.GE.U32.AND P2, PT, R3, UR26, PT ;  /* 0x0000001a03007c0c */ /* 0x000fe2000bf46070 */
[----:B------:R-:W-:Y:S01]  /*3470*/  VIADD R3, R0, 0x31 ;  /* 0x0000003100037836 */ /* 0x000fe20000000000 */
[----:B------:R-:W-:Y:S02]  /*3480*/  FSEL R59, R6, -INF , !P0 ;  /* 0xff800000063b7808 */ /* 0x000fe40004000000 */
[----:B------:R-:W-:Y:S01]  /*3490*/  FSEL R53, R4, -INF , !P0 ;  /* 0xff80000004357808 */ /* 0x000fe20004000000 */
[----:B------:R-:W-:Y:S01]  /*34a0*/  HMMA.16816.F32 R24, R16, R62, R140 ;  /* 0x0000003e1018723c */ /* 0x000fe2000000188c */
[----:B------:R-:W-:-:S02]  /*34b0*/  FSEL R58, R7, -INF , !P5 ;  /* 0xff800000073a7808 */ /* 0x000fc40006800000 */
[----:B------:R-:W-:Y:S02]  /*34c0*/  FSEL R52, R5, -INF , !P5 ;  /* 0xff80000005347808 */ /* 0x000fe40006800000 */
[----:B------:R2:W3:Y:S01]  /*34d0*/  LDSM.16.M88.4 R4, [R2+0x3c00] ;  /* 0x003c00000204783b */ /* 0x0004e20000000200 */
[----:B------:R-:W-:Y:S01]  /*34e0*/  ISETP.GE.U32.AND P1, PT, R3, UR26, PT ;  /* 0x0000001a03007c0c */ /* 0x000fe2000bf26070 */
[----:B------:R-:W-:Y:S01]  /*34f0*/  VIADD R3, R0, 0x38 ;  /* 0x0000003800037836 */ /* 0x000fe20000000000 */
[----:B-1----:R-:W-:Y:S01]  /*3500*/  HMMA.16816.F32 R48, R16, R28, R116 ;  /* 0x0000001c1030723c */ /* 0x002fe20000001874 */
[----:B------:R-:W-:Y:S01]  /*3510*/  FSEL R213, R10, -INF , !P0 ;  /* 0xff8000000ad57808 */ /* 0x000fe20004000000 */
[----:B------:R-:W-:-:S04]  /*3520*/  DEPBAR.LE SB0, 0x0 ;  /* 0x000080000000791a */ /* 0x000fc80000000000 */
[----:B------:R-:W-:Y:S02]  /*3530*/  FSEL R208, R91, -INF , !P1 ;  /* 0xff8000005bd07808 */ /* 0x000fe40004800000 */
[C---:B------:R-:W-:Y:S01]  /*3540*/  HMMA.16816.F32 R44, R12.reuse, R28, R144 ;  /* 0x0000001c0c2c723c */ /* 0x040fe20000001890 */
[----:B------:R-:W-:Y:S02]  /*3550*/  FSEL R119, R89, -INF , !P1 ;  /* 0xff80000059777808 */ /* 0x000fe40004800000 */
[----:B------:R-:W-:Y:S02]  /*3560*/  FSEL R63, R95, -INF , !P1 ;  /* 0xff8000005f3f7808 */ /* 0x000fe40004800000 */
[----:B------:R-:W-:Y:S02]  /*3570*/  FSEL R56, R93, -INF , !P1 ;  /* 0xff8000005d387808 */ /* 0x000fe40004800000 */
[----:B------:R-:W-:Y:S01]  /*3580*/  FSEL R29, R84, -INF , !P4 ;  /* 0xff800000541d7808 */ /* 0x000fe20006000000 */
[----:B------:R-:W-:Y:S01]  /*3590*/  HMMA.16816.F32 R20, R12, R66, R156 ;  /* 0x000000420c14723c */ /* 0x000fe2000000189c */
[----:B------:R-:W-:Y:S01]  /*35a0*/  ISETP.GE.U32.AND P4, PT, R3, UR26, PT ;  /* 0x0000001a03007c0c */ /* 0x000fe2000bf86070 */
[C---:B------:R-:W-:Y:S01]  /*35b0*/  VIADD R3, R0.reuse, 0x39 ;  /* 0x0000003900037836 */ /* 0x040fe20000000000 */
[----:B------:R-:W-:Y:S01]  /*35c0*/  FSEL R28, R85, -INF , !P3 ;  /* 0xff800000551c7808 */ /* 0x000fe20005800000 */
[----:B--2---:R-:W-:Y:S01]  /*35d0*/  VIADD R2, R0, 0x49 ;  /* 0x0000004900027836 */ /* 0x004fe20000000000 */
[----:B------:R-:W-:-:S02]  /*35e0*/  FSEL R159, R34, -INF , !P4 ;  /* 0xff800000229f7808 */ /* 0x000fc40006000000 */
[----:B------:R-:W-:Y:S01]  /*35f0*/  FSEL R116, R32, -INF , !P4 ;  /* 0xff80000020747808 */ /* 0x000fe20006000000 */
[C---:B------:R-:W-:Y:S01]  /*3600*/  HMMA.16816.F32 R104, R12.reuse, R72, R104 ;  /* 0x000000480c68723c */ /* 0x040fe20000001868 */
[----:B------:R-:W-:Y:S01]  /*3610*/  ISETP.GE.U32.AND P1, PT, R2, UR26, PT ;  /* 0x0000001a02007c0c */ /* 0x000fe2000bf26070 */
[----:B------:R-:W-:Y:S01]  /*3620*/  VIADD R2, R0, 0x50 ;  /* 0x0000005000027836 */ /* 0x000fe20000000000 */
[----:B------:R-:W-:Y:S02]  /*3630*/  FSEL R80, R26, -INF , !P4 ;  /* 0xff8000001a507808 */ /* 0x000fe40006000000 */
[----:B------:R-:W-:Y:S02]  /*3640*/  FSEL R62, R24, -INF , !P4 ;  /* 0xff800000183e7808 */ /* 0x000fe40006000000 */
[----:B------:R-:W-:Y:S01]  /*3650*/  ISETP.GE.U32.AND P4, PT, R2, UR26, PT ;  /* 0x0000001a02007c0c */ /* 0x000fe2000bf86070 */
[C---:B------:R-:W-:Y:S01]  /*3660*/  VIADD R2, R0.reuse, 0x51 ;  /* 0x0000005100027836 */ /* 0x040fe20000000000 */
[----:B------:R-:W-:Y:S01]  /*3670*/  ISETP.GE.U32.AND P3, PT, R3, UR26, PT ;  /* 0x0000001a03007c0c */ /* 0x000fe2000bf66070 */
[----:B------:R-:W-:Y:S01]  /*3680*/  VIADD R3, R0, 0x40 ;  /* 0x0000004000037836 */ /* 0x000fe20000000000 */
[----:B------:R-:W-:Y:S01]  /*3690*/  FSEL R122, R8, -INF , !P0 ;  /* 0xff800000087a7808 */ /* 0x000fe20004000000 */
[----:B------:R-:W-:Y:S01]  /*36a0*/  HMMA.16816.F32 R36, R12, R74, R168 ;  /* 0x0000004a0c24723c */ /* 0x000fe200000018a8 */
[----:B------:R-:W-:-:S02]  /*36b0*/  FSEL R212, R11, -INF , !P5 ;  /* 0xff8000000bd47808 */ /* 0x000fc40006800000 */
[----:B------:R-:W-:Y:S02]  /*36c0*/  FSEL R121, R9, -INF , !P5 ;  /* 0xff80000009797808 */ /* 0x000fe40006800000 */
[----:B------:R-:W-:Y:S02]  /*36d0*/  FSEL R158, R35, -INF , !P3 ;  /* 0xff800000239e7808 */ /* 0x000fe40005800000 */
[----:B------:R-:W-:Y:S01]  /*36e0*/  FSEL R115, R33, -INF , !P3 ;  /* 0xff80000021737808 */ /* 0x000fe20005800000 */
[C---:B------:R-:W-:Y:S01]  /*36f0*/  HMMA.16816.F32 R8, R16.reuse, R66, R152 ;  /* 0x000000421008723c */ /* 0x040fe20000001898 */
        /* <DEDUP_REMOVED lines=12> */
[----:B---3--:R-:W-:Y:S01]  /*37c0*/  HMMA.16816.F32 R40, R16, R4, R164 ;  /* 0x000000041028723c */ /* 0x008fe200000018a4 */
[----:B------:R-:W-:Y:S01]  /*37d0*/  ISETP.GE.U32.AND P0, PT, R2, UR26, PT ;  /* 0x0000001a02007c0c */ /* 0x000fe2000bf06070 */
[C---:B------:R-:W-:Y:S01]  /*37e0*/  VIADD R2, R0.reuse, 0x59 ;  /* 0x0000005900027836 */ /* 0x040fe20000000000 */
[----:B------:R-:W-:Y:S01]  /*37f0*/  ISETP.GE.U32.AND P5, PT, R3, UR26, PT ;  /* 0x0000001a03007c0c */ /* 0x000fe2000bfa6070 */
[----:B------:R-:W-:Y:S01]  /*3800*/  VIADD R3, R0, 0x48 ;  /* 0x0000004800037836 */ /* 0x000fe20000000000 */
[----:B------:R-:W-:-:S02]  /*3810*/  FSEL R210, R90, -INF , !P2 ;  /* 0xff8000005ad27808 */ /* 0x000fc40005000000 */
[----:B------:R-:W-:Y:S01]  /*3820*/  FSEL R156, R103, -INF , !P5 ;  /* 0xff800000679c7808 */ /* 0x000fe20006800000 */
[----:B------:R-:W-:Y:S01]  /*3830*/  HMMA.16816.F32 R24, R12, R30, R196 ;  /* 0x0000001e0c18723c */ /* 0x000fe200000018c4 */
[----:B------:R-:W-:Y:S02]  /*3840*/  FSEL R113, R101, -INF , !P5 ;  /* 0xff80000065717808 */ /* 0x000fe40006800000 */
[----:B------:R-:W-:Y:S02]  /*3850*/  FSEL R108, R99, -INF , !P5 ;  /* 0xff800000636c7808 */ /* 0x000fe40006800000 */
[----:B------:R-:W-:Y:S02]  /*3860*/  FSEL R79, R97, -INF , !P5 ;  /* 0xff800000614f7808 */ /* 0x000fe40006800000 */
[----:B------:R-:W-:Y:S02]  /*3870*/  FSEL R120, R88, -INF , !P2 ;  /* 0xff80000058787808 */ /* 0x000fe40005000000 */
[----:B------:R-:W-:-:S02]  /*3880*/  FSEL R57, R92, -INF , !P2 ;  /* 0xff8000005c397808 */ /* 0x000fc40005000000 */
[----:B------:R-:W-:Y:S01]  /*3890*/  ISETP.GE.U32.AND P5, PT, R2, UR26, PT ;  /* 0x0000001a02007c0c */ /* 0x000fe2000bfa6070 */
[----:B------:R-:W-:Y:S01]  /*38a0*/  VIADD R2, R0, 0x60 ;  /* 0x0000006000027836 */ /* 0x000fe20000000000 */
[----:B------:R-:W-:Y:S02]  /*38b0*/  ISETP.GE.U32.AND P2, PT, R3, UR26, PT ;  /* 0x0000001a03007c0c */ /* 0x000fe4000bf46070 */
[----:B------:R-:W-:Y:S02]  /*38c0*/  FSEL R150, R23, -INF , !P1 ;  /* 0xff80000017967808 */ /* 0x000fe40004800000 */
[----:B------:R-:W-:Y:S02]  /*38d0*/  FSEL R151, R22, -INF , !P2 ;  /* 0xff80000016977808 */ /* 0x000fe40005000000 */
[----:B------:R-:W-:Y:S02]  /*38e0*/  FSEL R111, R20, -INF , !P2 ;  /* 0xff800000146f7808 */ /* 0x000fe40005000000 */
[----:B------:R-:W-:-:S02]  /*38f0*/  FSEL R101, R10, -INF , !P2 ;  /* 0xff8000000a657808 */ /* 0x000fc40005000000 */
[----:B------:R-:W-:Y:S02]  /*3900*/  FSEL R110, R8, -INF , !P2 ;  /* 0xff800000086e7808 */ /* 0x000fe40005000000 */
[----:B------:R-:W-:Y:S01]  /*3910*/  ISETP.GE.U32.AND P2, PT, R2, UR26, PT ;  /* 0x0000001a02007c0c */ /* 0x000fe2000bf46070 */
[----:B------:R-:W-:Y:S01]  /*3920*/  VIADD R2, R0, 0x61 ;  /* 0x0000006100027836 */ /* 0x000fe20000000000 */
[----:B------:R-:W-:Y:S02]  /*3930*/  FSEL R109, R21, -INF , !P1 ;  /* 0xff800000156d7808 */ /* 0x000fe40004800000 */
[----:B------:R-:W-:Y:S01]  /*3940*/  FSEL R98, R11, -INF , !P1 ;  /* 0xff8000000b627808 */ /* 0x000fe20004800000 */
[----:B------:R-:W-:Y:S01]  /*3950*/  HMMA.16816.F32 R20, R12, R4, R180 ;  /* 0x000000040c14723c */ /* 0x000fe200000018b4 */
[----:B------:R-:W-:Y:S02]  /*3960*/  FSEL R103, R9, -INF , !P1 ;  /* 0xff80000009677808 */ /* 0x000fe40004800000 */
[----:B------:R-:W-:Y:S01]  /*3970*/  ISETP.GE.U32.AND P1, PT, R2, UR26, PT ;  /* 0x0000001a02007c0c */ /* 0x000fe2000bf26070 */
[----:B------:R-:W-:Y:S01]  /*3980*/  VIADD R2, R0, 0x68 ;  /* 0x0000006800027836 */ /* 0x000fe20000000000 */
[----:B------:R-:W-:-:S02]  /*3990*/  FSEL R149, R106, -INF , !P4 ;  /* 0xff8000006a957808 */ /* 0x000fc40006000000 */
[----:B------:R-:W-:Y:S01]  /*39a0*/  FSEL R89, R130, -INF , !P4 ;  /* 0xff80000082597808 */ /* 0x000fe20006000000 */
[----:B------:R-:W-:Y:S01]  /*39b0*/  HMMA.16816.F32 R8, R16, R30, R176 ;  /* 0x0000001e1008723c */ /* 0x000fe200000018b0 */
[----:B------:R-:W-:Y:S02]  /*39c0*/  FSEL R100, R104, -INF , !P4 ;  /* 0xff80000068647808 */ /* 0x000fe40006000000 */
[----:B------:R-:W-:Y:S02]  /*39d0*/  FSEL R106, R128, -INF , !P4 ;  /* 0xff800000806a7808 */ /* 0x000fe40006000000 */
[----:B------:R-:W-:Y:S01]  /*39e0*/  ISETP.GE.U32.AND P4, PT, R2, UR26, PT ;  /* 0x0000001a02007c0c */ /* 0x000fe2000bf86070 */
[----:B------:R-:W-:Y:S01]  /*39f0*/  VIADD R2, R0, 0x69 ;  /* 0x0000006900027836 */ /* 0x000fe20000000000 */
[----:B------:R-:W-:Y:S01]  /*3a00*/  FSEL R97, R105, -INF , !P3 ;  /* 0xff80000069617808 */ /* 0x000fe20005800000 */
[----:B------:R-:W-:Y:S01]  /*3a10*/  HMMA.16816.F32 R12, R12, R6, R204 ;  /* 0x000000060c0c723c */ /* 0x000fe200000018cc */
[----:B------:R-:W-:-:S02]  /*3a20*/  FSEL R148, R107, -INF , !P3 ;  /* 0xff8000006b947808 */ /* 0x000fc40005800000 */
[----:B------:R-:W-:Y:S02]  /*3a30*/  FSEL R87, R131, -INF , !P3 ;  /* 0xff80000083577808 */ /* 0x000fe40005800000 */
[----:B------:R-:W-:Y:S02]  /*3a40*/  FSEL R105, R129, -INF , !P3 ;  /* 0xff80000081697808 */ /* 0x000fe40005800000 */
[----:B------:R-:W-:Y:S01]  /*3a50*/  ISETP.GE.U32.AND P3, PT, R2, UR26, PT ;  /* 0x0000001a02007c0c */ /* 0x000fe2000bf66070 */
[----:B------:R-:W-:Y:S01]  /*3a60*/  VIADD R2, R0, 0x70 ;  /* 0x0000007000027836 */ /* 0x000fe20000000000 */
[----:B------:R-:W-:Y:S01]  /*3a70*/  HMMA.16816.F32 R16, R16, R6, R184 ;  /* 0x000000061010723c */ /* 0x000fe200000018b8 */
[----:B------:R-:W-:Y:S02]  /*3a80*/  FSEL R147, R38, -INF , !P0 ;  /* 0xff80000026937808 */ /* 0x000fe40004000000 */
[----:B------:R-:W-:Y:S02]  /*3a90*/  FSEL R88, R36, -INF , !P0 ;  /* 0xff80000024587808 */ /* 0x000fe40004000000 */
[----:B------:R-:W-:-:S02]  /*3aa0*/  FSEL R86, R34, -INF , !P0 ;  /* 0xff80000022567808 */ /* 0x000fc40004000000 */
[----:B------:R-:W-:Y:S02]  /*3ab0*/  FSEL R104, R32, -INF , !P0 ;  /* 0xff80000020687808 */ /* 0x000fe40004000000 */
[----:B------:R-:W-:Y:S01]  /*3ac0*/  ISETP.GE.U32.AND P0, PT, R2, UR26, PT ;  /* 0x0000001a02007c0c */ /* 0x000fe2000bf06070 */
[----:B------:R-:W-:Y:S01]  /*3ad0*/  VIADD R2, R0, 0x71 ;  /* 0x0000007100027836 */ /* 0x000fe20000000000 */
[----:B------:R-:W-:Y:S02]  /*3ae0*/  FSEL R83, R50, -INF , !P2 ;  /* 0xff80000032537808 */ /* 0x000fe40005000000 */
[----:B------:R-:W-:Y:S02]  /*3af0*/  FSEL R146, R46, -INF , !P2 ;  /* 0xff8000002e927808 */ /* 0x000fe40005000000 */
[----:B------:R-:W-:Y:S02]  /*3b00*/  FSEL R84, R44, -INF , !P2 ;  /* 0xff8000002c547808 */ /* 0x000fe40005000000 */
[----:B------:R-:W-:-:S02]  /*3b10*/  FSEL R102, R48, -INF , !P2 ;  /* 0xff80000030667808 */ /* 0x000fc40005000000 */
[----:B------:R-:W-:Y:S01]  /*3b20*/  ISETP.GE.U32.AND P2, PT, R2, UR26, PT ;  /* 0x0000001a02007c0c */ /* 0x000fe2000bf46070 */
[C---:B------:R-:W-:Y:S01]  /*3b30*/  VIADD R2, R0.reuse, 0x78 ;  /* 0x0000007800027836 */ /* 0x040fe20000000000 */
        /* <DEDUP_REMOVED lines=9> */
[----:B------:R-:W-:Y:S02]  /*3bd0*/  ISETP.GE.U32.AND P1, PT, R2, UR26, PT ;  /* 0x0000001a02007c0c */ /* 0x000fe4000bf26070 */
[----:B------:R-:W-:Y:S02]  /*3be0*/  ISETP.GE.U32.AND P0, PT, R0, UR26, PT ;  /* 0x0000001a00007c0c */ /* 0x000fe4000bf06070 */
        /* <DEDUP_REMOVED lines=25> */
[----:B------:R-:W-:Y:S05]  /*3d80*/  BRA.U !UP2, `(.L_x_700) ;  /* 0x000000010ae47547 */ /* 0x000fea000b800000 */
[----:B------:R-:W1:Y:S01]  /*3d90*/  LDCU UR4, c[0x0][0x440] ;  /* 0x00008800ff0477ac */ /* 0x000e620008000800 */
[----:B------:R-:W-:Y:S01]  /*3da0*/  IMAD.U32 R0, RZ, RZ, UR16 ;  /* 0x00000010ff007e24 */ /* 0x000fe2000f8e00ff */
[----:B------:R-:W-:Y:S01]  /*3db0*/  BSSY.RECONVERGENT B0, `(.L_x_701) ;  /* 0x0000035000007945 */ /* 0x000fe20003800200 */
[----:B------:R-:W-:Y:S01]  /*3dc0*/  IMAD.U32 R2, RZ, RZ, UR17 ;  /* 0x00000011ff027e24 */ /* 0x000fe2000f8e00ff */
[----:B------:R-:W-:-:S04]  /*3dd0*/  UIADD3 UR5, UPT, UPT, UR19, -0x2, URZ ;  /* 0xfffffffe13057890 */ /* 0x000fc8000fffe0ff */
[----:B------:R-:W-:-:S04]  /*3de0*/  UIMAD.WIDE.U32 UR12, UR5, UR16, URZ ;  /* 0x00000010050c72a5 */ /* 0x000fc8000f8e00ff */
[----:B------:R-:W-:-:S04]  /*3df0*/  UIMAD UR5, UR5, UR17, UR13 ;  /* 0x00000011050572a4 */ /* 0x000fc8000f8e020d */
[----:B------:R-:W-:Y:S01]  /*3e00*/  USHF.L.U64.HI UR5, UR12, 0x7, UR5 ;  /* 0x000000070c057899 */ /* 0x000fe20008010205 */
[C---:B-1----:R-:W-:Y:S02]  /*3e10*/  ISETP.GE.AND P0, PT, R68.reuse, UR4, PT ;  /* 0x0000000444007c0c */ /* 0x042fe4000bf06270 */
[----:B------:R-:W-:Y:S01]  /*3e20*/  ISETP.GE.AND P1, PT, R68, UR4, PT ;  /* 0x0000000444007c0c */ /* 0x000fe2000bf26270 */
[----:B------:R-:W-:-:S06]  /*3e30*/  USHF.L.U32 UR4, UR12, 0x7, URZ ;  /* 0x000000070c047899 */ /* 0x000fcc00080006ff */
[----:B------:R-:W-:-:S04]  /*3e40*/  IMAD.U32 R3, RZ, RZ, UR4 ;  /* 0x00000004ff037e24 */ /* 0x000fc8000f8e00ff */
[----:B------:R-:W-:Y:S01]  /*3e50*/  VOTEU.ALL UP0, P0 ;  /* 0x0000000000ff7886 */ /* 0x000fe20000000000 */
[C---:B------:R-:W-:Y:S02]  /*3e60*/  @!P0 LEA R5, P2, R0.reuse, UR4, 0x6 ;  /* 0x0000000400058c11 */ /* 0x040fe4000f8430ff */
[-C--:B------:R-:W-:Y:S02]  /*3e70*/  @!P1 LEA R6, P4, R3, R226.reuse, 0x1 ;  /* 0x000000e203069211 */ /* 0x080fe400078808ff */
[----:B------:R-:W-:Y:S01]  /*3e80*/  @!UP0 UIADD3 UR10, UP1, UPT, UR10, UR4, URZ ;  /* 0x000000040a0a8290 */ /* 0x000fe2000ff3e0ff */
[----:B------:R-:W-:Y:S01]  /*3e90*/  @!P0 LEA.HI.X R8, R0, UR5, R2, 0x6, P2 ;  /* 0x0000000500088c11 */ /* 0x000fe200090f3402 */
[----:B------:R-:W-:Y:S01]  /*3ea0*/  IMAD.U32 R0, RZ, RZ, UR5 ;  /* 0x00000005ff007e24 */ /* 0x000fe2000f8e00ff */
[----:B------:R-:W-:Y:S01]  /*3eb0*/  @!P0 LEA R2, P2, R5, R226, 0x1 ;  /* 0x000000e205028211 */ /* 0x000fe200078408ff */
[----:B------:R-:W-:Y:S02]  /*3ec0*/  @!UP0 UIADD3.X UR7, UPT, UPT, UR7, UR5, URZ, UP1, !UPT ;  /* 0x0000000507078290 */ /* 0x000fe40008ffe4ff */
[----:B------:R-:W-:Y:S01]  /*3ed0*/  IMAD.U32 R9, RZ, RZ, UR10 ;  /* 0x0000000aff097e24 */ /* 0x000fe2000f8e00ff */
[----:B------:R-:W-:-:S02]  /*3ee0*/  @!P1 LEA.HI.X R7, R3, R222, R0, 0x1, P4 ;  /* 0x000000de03079211 */ /* 0x000fc400020f0c00 */
[----:B------:R-:W-:Y:S01]  /*3ef0*/  @!P0 LEA.HI.X R3, R5, R222, R8, 0x1, P2 ;  /* 0x000000de05038211 */ /* 0x000fe200010f0c08 */
[----:B------:R-:W-:Y:S01]  /*3f00*/  IMAD.U32 R10, RZ, RZ, UR7 ;  /* 0x00000007ff0a7e24 */ /* 0x000fe2000f8e00ff */
[C---:B------:R-:W-:Y:S01]  /*3f10*/  @!P0 LEA R4, P3, R9.reuse, R226, 0x1 ;  /* 0x000000e209048211 */ /* 0x040fe200078608ff */
[----:B------:R-:W-:Y:S01]  /*3f20*/  @!PT LDS RZ, [RZ] ;  /* 0x00000000fffff984 */ /* 0x000fe20000000800 */
[----:B------:R-:W-:Y:S01]  /*3f30*/  @!PT LDS RZ, [RZ] ;  /* 0x00000000fffff984 */ /* 0x000fe20000000800 */
[----:B------:R-:W-:Y:S01]  /*3f40*/  @!PT LDS RZ, [RZ] ;  /* 0x00000000fffff984 */ /* 0x000fe20000000800 */
[----:B------:R1:W-:Y:S03]  /*3f50*/  @!P1 LDGSTS.E.BYPASS.LTC128B.128 [R220+0x2000], desc[UR20][R6.64] ;  /* 0x0200000006dc9fae */ /* 0x0003e6000b981a14 */
[----:B------:R-:W-:Y:S01]  /*3f60*/  @!P0 LEA.HI.X R5, R9, R222, R10, 0x1, P3 ;  /* 0x000000de09058211 */ /* 0x000fe200018f0c0a */
        /* <DEDUP_REMOVED lines=25> */
.L_x_702:
[----:B------:R-:W-:Y:S05]  /*4100*/  BSYNC.RECONVERGENT B0 ;  /* 0x0000000000007941 */ /* 0x000fea0003800200 */
.L_x_701:
[----:B------:R-:W0:Y:S02]  /*4110*/  LDGDEPBAR ;  /* 0x00000000000079af */ /* 0x000e240000000000 */
.L_x_700:
[----:B------:R-:W-:Y:S01]  /*4120*/  FMNMX3.FTZ R0, R203, R201, R195, !PT ;  /* 0x000000c9cb007276 */ /* 0x000fe200078100c3 */
[----:B------:R-:W3:Y:S01]  /*4130*/  S2R R176, SR_CTAID.X ;  /* 0x0000000000b07919 */ /* 0x000ee20000002500 */
[----:B------:R-:W-:Y:S02]  /*4140*/  USHF.L.U32 UR9, UR27, 0x5, URZ ;  /* 0x000000051b097899 */ /* 0x000fe400080006ff */
[----:B------:R-:W-:Y:S01]  /*4150*/  FMNMX3.FTZ R0, R0, R202, R200, !PT ;  /* 0x000000ca00007276 */ /* 0x000fe200078100c8 */
[----:B------:R-:W-:Y:S01]  /*4160*/  USHF.L.U32 UR24, UR24, 0x2, URZ ;  /* 0x0000000218187899 */ /* 0x000fe200080006ff */
[----:B------:R4:W-:Y:S01]  /*4170*/  STL.64 [R1+0x388], R128 ;  /* 0x0003888001007387 */ /* 0x0009e20000100a00 */
[----:B------:R-:W-:Y:S01]  /*4180*/  USHF.R.S32.HI UR4, URZ, 0x1f, UR9 ;  /* 0x0000001fff047899 */ /* 0x000fe20008011409 */
[----:B------:R-:W-:Y:S01]  /*4190*/  FMNMX3.FTZ R0, R0, R191, R190, !PT ;  /* 0x000000bf00007276 */ /* 0x000fe200078100be */
[----:B------:R-:W-:Y:S01]  /*41a0*/  UIADD3 UR7, UPT, UPT, UR24, 0x1, URZ ;  /* 0x0000000118077890 */ /* 0x000fe2000fffe0ff */
[----:B-12---:R-:W-:Y:S01]  /*41b0*/  IADD3 R5, P1, P0, R69, UR9, R236 ;  /* 0x0000000945057c10 */ /* 0x006fe2000f83e0ec */
[----:B------:R-:W-:Y:S01]  /*41c0*/  UIADD3 UR17, UPT, UPT, UR23, -0x4498517b, URZ ;  /* 0xbb67ae8517117890 */ /* 0x000fe2000fffe0ff */
[----:B------:R-:W-:Y:S01]  /*41d0*/  FMNMX3.FTZ R0, R0, R139, R29, !PT ;  /* 0x0000008b00007276 */ /* 0x000fe2000781001d */
[----:B------:R-:W-:Y:S01]  /*41e0*/  UIADD3 UR5, UPT, UPT, UR24, 0x2, URZ ;  /* 0x0000000218057890 */ /* 0x000fe2000fffe0ff */
[----:B------:R-:W-:Y:S01]  /*41f0*/  IADD3.X R107, PT, PT, R70, UR4, RZ, P1, P0 ;  /* 0x00000004466b7c10 */ /* 0x000fe20008fe04ff */
[----:B------:R-:W-:Y:S01]  /*4200*/  IMAD.WIDE.U32 R206, R5, -0x2daee0ad, RZ ;  /* 0xd2511f5305ce7825 */ /* 0x000fe200078e00ff */
[----:B------:R-:W-:Y:S01]  /*4210*/  FMNMX3.FTZ R2, R0, R28, R53, !PT ;  /* 0x0000001c00027276 */ /* 0x000fe20007810035 */
[----:B------:R-:W-:Y:S01]  /*4220*/  UIADD3 UR11, UPT, UPT, UR22, -0x61c88647, URZ ;  /* 0x9e3779b9160b7890 */ /* 0x000fe2000fffe0ff */
[----:B------:R-:W-:Y:S01]  /*4230*/  FMNMX3.FTZ R0, R175, R173, R172, !PT ;  /* 0x000000adaf007276 */ /* 0x000fe200078100ac */
[----:B------:R-:W-:Y:S01]  /*4240*/  IMAD.U32 R5, RZ, RZ, UR7 ;  /* 0x00000007ff057e24 */ /* 0x000fe2000f8e00ff */
        /* <DEDUP_REMOVED lines=11> */
[----:B------:R-:W1:Y:S01]  /*4300*/  LDCU UR26, c[0x0][0x45c] ;  /* 0x00008b80ff1a77ac */ /* 0x000e620008000800 */
[----:B------:R-:W-:Y:S01]  /*4310*/  FMNMX3.FTZ R3, R3, R79, R110, !PT ;  /* 0x0000004f03037276 */ /* 0x000fe2000781006e */
[----:B---3--:R-:W-:Y:S01]  /*4320*/  IMAD R176, R176, 0x8, R221 ;  /* 0x00000008b0b07824 */ /* 0x008fe200078e02dd */
[----:B------:R-:W-:Y:S01]  /*4330*/  FMNMX3.FTZ R2, R0, R54, R59, !PT ;  /* 0x0000003600027276 */ /* 0x000fe2000781003b */
[----:B------:R-:W-:Y:S01]  /*4340*/  UIADD3 UR12, UPT, UPT, UR23, -0x126145ec, URZ ;  /* 0xed9eba14170c7890 */ /* 0x000fe2000fffe0ff */
[----:B------:R-:W-:Y:S01]  /*4350*/  FMNMX3.FTZ R3, R3, R103, R106, !PT ;  /* 0x0000006703037276 */ /* 0x000fe2000781006a */
[----:B------:R-:W-:Y:S01]  /*4360*/  IMAD.WIDE.U32 R12, R176, -0x326172a9, RZ ;  /* 0xcd9e8d57b00c7825 */ /* 0x000fe200078e00ff */
[----:B------:R-:W-:Y:S01]  /*4370*/  FMNMX3.FTZ R0, R194, R193, R189, !PT ;  /* 0x000000c1c2007276 */ /* 0x000fe200078100bd */
[----:B------:R-:W-:Y:S01]  /*4380*/  UIADD3 UR9, UPT, UPT, UR22, 0x1715609d, URZ ;  /* 0x1715609d16097890 */ /* 0x000fe2000fffe0ff */
[----:B------:R-:W-:Y:S01]  /*4390*/  FMNMX3.FTZ R2, R2, R58, R64, !PT ;  /* 0x0000003a02027276 */ /* 0x000fe20007810040 */
[----:B------:R-:W-:Y:S01]  /*43a0*/  UIADD3 UR7, UPT, UPT, UR22, -0x4ab325aa, URZ ;  /* 0xb54cda5616077890 */ /* 0x000fe2000fffe0ff */
[----:B------:R-:W-:Y:S01]  /*43b0*/  FMNMX3.FTZ R3, R3, R105, R104, !PT ;  /* 0x0000006903037276 */ /* 0x000fe20007810068 */
[----:B------:R-:W-:Y:S01]  /*43c0*/  STL [R1+0x340], R209 ;  /* 0x000340d101007387 */ /* 0x000fe20000100800 */
[----:B------:R-:W-:Y:S01]  /*43d0*/  FMNMX3.FTZ R0, R0, R192, R188, !PT ;  /* 0x000000c000007276 */ /* 0x000fe200078100bc */
[----:B------:R-:W-:Y:S01]  /*43e0*/  UIADD3 UR4, UPT, UPT, UR23, 0x646e171e, URZ ;  /* 0x646e171e17047890 */ /* 0x000fe2000fffe0ff */
[----:B------:R-:W-:Y:S01]  /*43f0*/  FMNMX3.FTZ R2, R2, R63, R80, !PT ;  /* 0x0000003f02027276 */ /* 0x000fe20007810050 */
[----:B------:R-:W-:Y:S01]  /*4400*/  STL [R1+0x30c], R220 ;  /* 0x00030cdc01007387 */ /* 0x000fe20000100800 */
[----:B------:R-:W-:-:S02]  /*4410*/  FMNMX3.FTZ R3, R3, R74, R102, !PT ;  /* 0x0000004a03037276 */ /* 0x000fc40007810066 */
[----:B------:R-:W-:Y:S01]  /*4420*/  FMNMX3.FTZ R4, R0, R138, R133, !PT ;  /* 0x0000008a00047276 */ /* 0x000fe20007810085 */
[----:B------:R-:W-:Y:S01]  /*4430*/  STL [R1+0x308], R211 ;  /* 0x000308d301007387 */ /* 0x000fe20000100800 */
[----:B------:R-:W-:Y:S02]  /*4440*/  FMNMX3.FTZ R0, R2, R77, R112, !PT ;  /* 0x0000004d02007276 */ /* 0x000fe40007810070 */
[----:B------:R-:W-:Y:S01]  /*4450*/  FMNMX3.FTZ R2, R3, R99, R75, !PT ;  /* 0x0000006303027276 */ /* 0x000fe2000781004b */
[----:B------:R-:W-:Y:S01]  /*4460*/  STL.64 [R1+0xb8], R206 ;  /* 0x0000b8ce01007387 */ /* 0x000fe20000100a00 */
[----:B------:R-:W-:Y:S02]  /*4470*/  FMNMX3.FTZ R0, R0, R108, R101, !PT ;  /* 0x0000006c00007276 */ /* 0x000fe40007810065 */
[----:B------:R-:W-:Y:S02]  /*4480*/  FMNMX3.FTZ R2, R2, R73, R96, !PT ;  /* 0x0000004902027276 */ /* 0x000fe40007810060 */
[----:B------:R-:W-:-:S02]  /*4490*/  FMNMX3.FTZ R0, R0, R98, R89, !PT ;  /* 0x0000006200007276 */ /* 0x000fc40007810059 */
[----:B------:R-:W-:Y:S02]  /*44a0*/  FMNMX3.FTZ R3, R2, R85, R71, !PT ;  /* 0x0000005502037276 */ /* 0x000fe40007810047 */
[----:B------:R-:W-:Y:S02]  /*44b0*/  FMNMX3.FTZ R0, R0, R87, R86, !PT ;  /* 0x0000005700007276 */ /* 0x000fe40007810056 */
[----:B------:R-:W-:Y:S02]  /*44c0*/  FMNMX3.FTZ R4, R4, R132, R125, !PT ;  /* 0x0000008404047276 */ /* 0x000fe4000781007d */
[----:B------:R-:W-:Y:S02]  /*44d0*/  FMNMX.FTZ R6, R67, R3, !PT ;  /* 0x0000000343067209 */ /* 0x000fe40007810000 */
[----:B------:R-:W-:Y:S02]  /*44e0*/  LOP3.LUT R2, R107, UR22, R13, 0x96, !PT ;  /* 0x000000166b027c12 */ /* 0x000fe4000f8e960d */
[----:B------:R-:W-:Y:S01]  /*44f0*/  FMNMX3.FTZ R0, R0, R47, R83, !PT ;  /* 0x0000002f00007276 */ /* 0x000fe20007810053 */
[----:B------:R-:W2:Y:S01]  /*4500*/  SHFL.BFLY PT, R135, R6, 0x2, 0x1f ;  /* 0x0c401f0006877f89 */ /* 0x000ea200000e0000 */
[----:B------:R-:W-:Y:S01]  /*4510*/  FMNMX3.FTZ R3, R4, R123, R122, !PT ;  /* 0x0000007b04037276 */ /* 0x000fe2000781007a */
[----:B----4-:R-:W-:Y:S01]  /*4520*/  IMAD.WIDE.U32 R128, R2, -0x2daee0ad, RZ ;  /* 0xd2511f5302807825 */ /* 0x010fe200078e00ff */
[----:B------:R-:W-:-:S02]  /*4530*/  FMNMX3.FTZ R0, R0, R78, R46, !PT ;  /* 0x0000004e00007276 */ /* 0x000fc4000781002e */
[----:B------:R-:W-:Y:S02]  /*4540*/  FMNMX3.FTZ R4, R3, R121, R120, !PT ;  /* 0x0000007903047276 */ /* 0x000fe40007810078 */
[----:B------:R-:W-:Y:S01]  /*4550*/  FMNMX3.FTZ R0, R0, R45, R72, !PT ;  /* 0x0000002d00007276 */ /* 0x000fe20007810048 */
[----:B------:R-:W-:Y:S01]  /*4560*/  STL.64 [R1+0xd0], R128 ;  /* 0x0000d08001007387 */ /* 0x000fe20000100a00 */
[----:B------:R-:W-:Y:S02]  /*4570*/  FMNMX3.FTZ R4, R4, R119, R116, !PT ;  /* 0x0000007704047276 */ /* 0x000fe40007810074 */
[----:B------:R-:W-:Y:S01]  /*4580*/  LOP3.LUT R2, R5, UR23, R207, 0x96, !PT ;  /* 0x0000001705027c12 */ /* 0x000fe2000f8e96cf */
[----:B------:R-:W-:Y:S01]  /*4590*/  IMAD.U32 R5, RZ, RZ, UR5 ;  /* 0x00000005ff057e24 */ /* 0x000fe2000f8e00ff */
[----:B------:R-:W-:Y:S01]  /*45a0*/  LOP3.LUT R3, R206, UR17, R129, 0x96, !PT ;  /* 0x00000011ce037c12 */ /* 0x000fe2000f8e9681 */
[----:B------:R-:W-:Y:S01]  /*45b0*/  UIADD3 UR5, UPT, UPT, UR23, -0x56f99767, URZ ;  /* 0xa906689917057890 */ /* 0x000fe2000fffe0ff */
[----:B------:R-:W-:Y:S01]  /*45c0*/  FMNMX3.FTZ R0, R0, R61, R43, !PT ;  /* 0x0000003d00007276 */ /* 0x000fe2000781002b */
[----:B------:R-:W-:Y:S01]  /*45d0*/  IMAD.WIDE.U32 R68, R2, -0x326172a9, RZ ;  /* 0xcd9e8d5702447825 */ /* 0x000fe200078e00ff */
[----:B------:R-:W-:-:S02]  /*45e0*/  FMNMX3.FTZ R4, R4, R115, R114, !PT ;  /* 0x0000007304047276 */ /* 0x000fc40007810072 */
[----:B------:R-:W-:Y:S01]  /*45f0*/  FMNMX.FTZ R134, R42, R0, !PT ;  /* 0x000000002a867209 */ /* 0x000fe20007810000 */
[----:B------:R-:W-:Y:S01]  /*4600*/  IMAD.WIDE.U32 R20, R3, -0x326172a9, RZ ;  /* 0xcd9e8d5703147825 */ /* 0x000fe200078e00ff */
[----:B------:R-:W-:Y:S02]  /*4610*/  LOP3.LUT R3, R5, UR23, R207, 0x96, !PT ;  /* 0x0000001705037c12 */ /* 0x000fe4000f8e96cf */
[----:B------:R-:W-:Y:S01]  /*4620*/  FMNMX3.FTZ R0, R4, R113, R111, !PT ;  /* 0x0000007104007276 */ /* 0x000fe2000781006f */
[----:B------:R-:W3:Y:S01]  /*4630*/  SHFL.BFLY PT, R8, R134, 0x2, 0x1f ;  /* 0x0c401f0086087f89 */ /* 0x000ee200000e0000 */
[----:B------:R-:W-:Y:S01]  /*4640*/  LOP3.LUT R2, R12, UR11, R69, 0x96, !PT ;  /* 0x0000000b0c027c12 */ /* 0x000fe2000f8e9645 */
[----:B------:R-:W-:Y:S01]  /*4650*/  IMAD.WIDE.U32 R140, R3, -0x326172a9, RZ ;  /* 0xcd9e8d57038c7825 */ /* 0x000fe200078e00ff */
[----:B------:R-:W-:Y:S02]  /*4660*/  LOP3.LUT R5, R68, UR16, R21, 0x96, !PT ;  /* 0x0000001044057c12 */ /* 0x000fe4000f8e9615 */
[----:B------:R-:W-:Y:S01]  /*4670*/  FMNMX3.FTZ R0, R0, R109, R100, !PT ;  /* 0x0000006d00007276 */ /* 0x000fe20007810064 */
[----:B------:R-:W-:Y:S01]  /*4680*/  IMAD.WIDE.U32 R2, R2, -0x2daee0ad, RZ ;  /* 0xd2511f5302027825 */ /* 0x000fe200078e00ff */
[----:B--2---:R-:W-:Y:S01]  /*4690*/  FMNMX.FTZ R135, R6, R135, !PT ;  /* 0x0000008706877209 */ /* 0x004fe20007810000 */
[----:B------:R-:W-:Y:S01]  /*46a0*/  STL [R1+0x384], R140 ;  /* 0x0003848c01007387 */ /* 0x000fe20000100800 */
[----:B------:R-:W-:Y:S01]  /*46b0*/  FMNMX3.FTZ R4, R0, R97, R88, !PT ;  /* 0x0000006100047276 */ /* 0x000fe20007810058 */
[----:B------:R-:W-:Y:S01]  /*46c0*/  IMAD.WIDE.U32 R10, R5, -0x2daee0ad, RZ ;  /* 0xd2511f53050a7825 */ /* 0x000fe200078e00ff */
[----:B------:R-:W-:Y:S01]  /*46d0*/  LOP3.LUT R5, R12, UR11, R141, 0x96, !PT ;  /* 0x0000000b0c057c12 */ /* 0x000fe2000f8e968d */
[----:B------:R-:W2:Y:S01]  /*46e0*/  SHFL.BFLY PT, R14, R135, 0x1, 0x1f ;  /* 0x0c201f00870e7f89 */ /* 0x000ea200000e0000 */
[----:B------:R-:W-:-:S02]  /*46f0*/  LOP3.LUT R0, R140, UR16, R21, 0x96, !PT ;  /* 0x000000108c007c12 */ /* 0x000fc4000f8e9615 */
[----:B------:R-:W-:Y:S01]  /*4700*/  FMNMX3.FTZ R6, R4, R60, R84, !PT ;  /* 0x0000003c04067276 */ /* 0x000fe20007810054 */
[----:B------:R-:W-:Y:S01]  /*4710*/  STL [R1+0x380], R141 ;  /* 0x0003808d01007387 */ /* 0x000fe20000100800 */
[----:B------:R-:W-:Y:S02]  /*4720*/  LOP3.LUT R7, R128, UR15, R3, 0x96, !PT ;  /* 0x0000000f80077c12 */ /* 0x000fe4000f8e9603 */
[----:B------:R-:W-:Y:S01]  /*4730*/  LOP3.LUT R12, R2, UR13, R11, 0x96, !PT ;  /* 0x0000000d020c7c12 */ /* 0x000fe2000f8e960b */
[----:B------:R-:W-:-:S04]  /*4740*/  IMAD.WIDE.U32 R2, R5, -0x2daee0ad, RZ ;  /* 0xd2511f5305027825 */ /* 0x000fc800078e00ff */
[----:B------:R-:W-:Y:S01]  /*4750*/  IMAD.WIDE.U32 R4, R0, -0x2daee0ad, RZ ;  /* 0xd2511f5300047825 */ /* 0x000fe200078e00ff */
[----:B------:R-:W-:Y:S02]  /*4760*/  FMNMX3.FTZ R0, R6, R81, R51, !PT ;  /* 0x0000005106007276 */ /* 0x000fe40007810033 */
[----:B------:R-:W-:Y:S01]  /*4770*/  LOP3.LUT R3, R128, UR15, R3, 0x96, !PT ;  /* 0x0000000f80037c12 */ /* 0x000fe2000f8e9603 */
[----:B------:R-:W-:Y:S01]  /*4780*/  IMAD.WIDE.U32 R6, R7, -0x326172a9, RZ ;  /* 0xcd9e8d5707067825 */ /* 0x000fe200078e00ff */
[----:B------:R-:W-:Y:S02]  /*4790*/  FMNMX3.FTZ R0, R0, R50, R76, !PT ;  /* 0x0000003200007276 */ /* 0x000fe4000781004c */
[----:B---3--:R-:W-:Y:S01]  /*47a0*/  FMNMX.FTZ R134, R134, R8, !PT ;  /* 0x0000000886867209 */ /* 0x008fe20007810000 */
[----:B------:R-:W-:Y:S01]  /*47b0*/  IMAD.WIDE.U32 R12, R12, -0x326172a9, RZ ;  /* 0xcd9e8d570c0c7825 */ /* 0x000fe200078e00ff */
[----:B------:R-:W-:Y:S02]  /*47c0*/  FMNMX3.FTZ R0, R0, R65, R49, !PT ;  /* 0x0000004100007276 */ /* 0x000fe40007810031 */
[----:B------:R-:W-:Y:S01]  /*47d0*/  LOP3.LUT R5, R2, UR13, R5, 0x96, !PT ;  /* 0x0000000d02057c12 */ /* 0x000fe2000f8e9605 */
[----:B------:R-:W-:Y:S01]  /*47e0*/  IMAD.WIDE.U32 R16, R3, -0x326172a9, RZ ;  /* 0xcd9e8d5703107825 */ /* 0x000fe200078e00ff */
[----:B------:R-:W-:-:S02]  /*47f0*/  FMNMX.FTZ R137, R48, R0, !PT ;  /* 0x0000000030897209 */ /* 0x000fc40007810000 */
[----:B------:R-:W-:Y:S02]  /*4800*/  LOP3.LUT R11, R6, UR10, R13, 0x96, !PT ;  /* 0x0000000a060b7c12 */ /* 0x000fe4000f8e960d */
[C---:B------:R-:W-:Y:S01]  /*4810*/  LOP3.LUT R8, R20.reuse, UR14, R17, 0x96, !PT ;  /* 0x0000000e14087c12 */ /* 0x040fe2000f8e9611 */
[----:B------:R-:W3:Y:S01]  /*4820*/  SHFL.BFLY PT, R13, R134, 0x1, 0x1f ;  /* 0x0c201f00860d7f89 */ /* 0x000ee200000e0000 */
[----:B------:R-:W-:Y:S01]  /*4830*/  LOP3.LUT R2, R20, UR14, R7, 0x96, !PT ;  /* 0x0000000e14027c12 */ /* 0x000fe2000f8e9607 */
[----:B------:R-:W-:Y:S01]  /*4840*/  IMAD.WIDE.U32 R6, R5, -0x326172a9, RZ ;  /* 0xcd9e8d5705067825 */ /* 0x000fe200078e00ff */
[----:B--2---:R-:W-:Y:S01]  /*4850*/  FMNMX.FTZ R135, R135, R14, !PT ;  /* 0x0000000e87877209 */ /* 0x004fe20007810000 */
[----:B------:R-:W2:Y:S02]  /*4860*/  SHFL.BFLY PT, R17, R137, 0x2, 0x1f ;  /* 0x0c401f0089117f89 */ /* 0x000ea400000e0000 */
[----:B------:R-:W-:Y:S01]  /*4870*/  IMAD.WIDE.U32 R2, R2, -0x2daee0ad, RZ ;  /* 0xd2511f5302027825 */ /* 0x000fe200078e00ff */
[----:B------:R-:W-:Y:S01]  /*4880*/  FSETP.NEU.FTZ.AND P0, PT, R135, -INF , PT ;  /* 0xff8000008700780b */ /* 0x000fe20003f1d000 */
[----:B------:R-:W-:Y:S01]  /*4890*/  STL [R1+0x310], R135 ;  /* 0x0003108701007387 */ /* 0x000fe20000100800 */
[----:B------:R-:W-:Y:S01]  /*48a0*/  LOP3.LUT R0, R16, UR10, R7, 0x96, !PT ;  /* 0x0000000a10007c12 */ /* 0x000fe2000f8e9607 */
[----:B------:R-:W-:Y:S01]  /*48b0*/  IMAD.WIDE.U32 R18, R11, -0x2daee0ad, RZ ;  /* 0xd2511f530b127825 */ /* 0x000fe200078e00ff */
[----:B------:R-:W-:-:S03]  /*48c0*/  LOP3.LUT R5, R10, UR12, R3, 0x96, !PT ;  /* 0x0000000c0a057c12 */ /* 0x000fc6000f8e9603 */
[----:B-1----:R-:W-:Y:S01]  /*48d0*/  FMUL.FTZ R3, R135, UR26 ;  /* 0x0000001a87037c20 */ /* 0x002fe20008410000 */
[----:B------:R-:W-:Y:S01]  /*48e0*/  IMAD.WIDE.U32 R14, R0, -0x2daee0ad, RZ ;  /* 0xd2511f53000e7825 */ /* 0x000fe200078e00ff */
[----:B------:R-:W-:-:S03]  /*48f0*/  LOP3.LUT R2, R2, UR5, R19, 0x96, !PT ;  /* 0x0000000502027c12 */ /* 0x000fc6000f8e9613 */
[----:B------:R-:W-:Y:S01]  /*4900*/  FSEL R3, R3, RZ, P0 ;  /* 0x000000ff03037208 */ /* 0x000fe20000000000 */
[----:B------:R-:W-:-:S04]  /*4910*/  IMAD.WIDE.U32 R8, R8, -0x2daee0ad, RZ ;  /* 0xd2511f5308087825 */ /* 0x000fc800078e00ff */
[----:B------:R-:W-:Y:S01]  /*4920*/  FFMA.FTZ R0, R29, UR26, -R3 ;  /* 0x0000001a1d007c23 */ /* 0x000fe20008010803 */
[----:B------:R-:W-:Y:S01]  /*4930*/  IMAD.WIDE.U32 R34, R2, -0x326172a9, RZ ;  /* 0xcd9e8d5702227825 */ /* 0x000fe200078e00ff */
[----:B---3--:R-:W-:-:S03]  /*4940*/  FMNMX.FTZ R134, R134, R13, !PT ;  /* 0x0000000d86867209 */ /* 0x008fc60007810000 */
[----:B------:R-:W-:Y:S01]  /*4950*/  FFMA.FTZ R96, R96, UR26, -R3 ;  /* 0x0000001a60607c23 */ /* 0x000fe20008010803 */
[----:B------:R1:W-:Y:S01]  /*4960*/  MUFU.EX2 R155, R0 ;  /* 0x00000000009b7308 */ /* 0x0003e20000000800 */
[----:B------:R-:W-:Y:S01]  /*4970*/  LOP3.LUT R10, R4, UR12, R9, 0x96, !PT ;  /* 0x0000000c040a7c12 */ /* 0x000fe2000f8e9609 */
[----:B------:R-:W-:Y:S01]  /*4980*/  IMAD.WIDE.U32 R4, R5, -0x326172a9, RZ ;  /* 0xcd9e8d5705047825 */ /* 0x000fe200078e00ff */
[----:B--2---:R-:W-:-:S03]  /*4990*/  FMNMX.FTZ R137, R137, R17, !PT ;  /* 0x0000001189897209 */ /* 0x004fc60007810000 */
[C---:B------:R-:W-:Y:S01]  /*49a0*/  FMUL.FTZ R2, R134.reuse, UR26 ;  /* 0x0000001a86027c20 */ /* 0x040fe20008410000 */
[----:B------:R-:W-:Y:S01]  /*49b0*/  FSETP.NEU.FTZ.AND P0, PT, R134, -INF , PT ;  /* 0xff8000008600780b */ /* 0x000fe20003f1d000 */
[----:B------:R-:W-:Y:S01]  /*49c0*/  IMAD.WIDE.U32 R10, R10, -0x326172a9, RZ ;  /* 0xcd9e8d570a0a7825 */ /* 0x000fe200078e00ff */
[----:B------:R-:W-:Y:S01]  /*49d0*/  LOP3.LUT R12, R12, UR9, R5, 0x96, !PT ;  /* 0x000000090c0c7c12 */ /* 0x000fe2000f8e9605 */
[----:B------:R-:W2:Y:S01]  /*49e0*/  SHFL.BFLY PT, R7, R137, 0x1, 0x1f ;  /* 0x0c201f0089077f89 */ /* 0x000ea200000e0000 */
[----:B------:R-:W-:Y:S01]  /*49f0*/  FSEL R2, R2, RZ, P0 ;  /* 0x000000ff02027208 */ /* 0x000fe20000000000 */
[----:B------:R-:W-:Y:S01]  /*4a00*/  FFMA.FTZ R85, R85, UR26, -R3 ;  /* 0x0000001a55557c23 */ /* 0x000fe20008010803 */
[----:B------:R-:W-:Y:S01]  /*4a10*/  LOP3.LUT R44, R4, UR7, R35, 0x96, !PT ;  /* 0x00000007042c7c12 */ /* 0x000fe2000f8e9623 */
[----:B------:R-:W-:Y:S01]  /*4a20*/  STL [R1+0x314], R134 ;  /* 0x0003148601007387 */ /* 0x000fe20000100800 */
[----:B------:R-:W-:Y:S01]  /*4a30*/  PRMT R4, R34, 0x7770, RZ ;  /* 0x0000777022047816 */ /* 0x000fe200000000ff */
[----:B------:R-:W-:Y:S01]  /*4a40*/  FFMA.FTZ R5, R55, UR26, -R2 ;  /* 0x0000001a37057c23 */ /* 0x000fe20008010802 */
[----:B------:R-:W-:Y:S01]  /*4a50*/  LOP3.LUT R6, R6, UR9, R11, 0x96, !PT ;  /* 0x0000000906067c12 */ /* 0x000fe2000f8e960b */
[----:B------:R-:W-:Y:S01]  /*4a60*/  STL [R1+0x344], R44 ;  /* 0x0003442c01007387 */ /* 0x000fe20000100800 */
[----:B-1----:R-:W-:Y:S01]  /*4a70*/  FFMA.FTZ R0, R28, UR26, -R3 ;  /* 0x0000001a1c007c23 */ /* 0x002fe20008010803 */
[----:B------:R1:W-:Y:S01]  /*4a80*/  MUFU.EX2 R153, R5 ;  /* 0x0000000500997308 */ /* 0x0003e20000000800 */
[----:B------:R-:W-:Y:S01]  /*4a90*/  ISETP.LE.U32.AND P1, PT, R4, UR6, PT ;  /* 0x0000000604007c0c */ /* 0x000fe2000bf23070 */
[----:B------:R-:W-:Y:S01]  /*4aa0*/  IMAD.WIDE.U32 R94, R6, -0x2daee0ad, RZ ;  /* 0xd2511f53065e7825 */ /* 0x000fe200078e00ff */
[----:B------:R-:W-:-:S03]  /*4ab0*/  SHF.R.U32.HI R4, RZ, 0x18, R44 ;  /* 0x00000018ff047819 */ /* 0x000fc6000001162c */
[----:B------:R-:W-:Y:S01]  /*4ac0*/  FFMA.FTZ R6, R54, UR26, -R2 ;  /* 0x0000001a36067c23 */ /* 0x000fe20008010802 */
[----:B------:R-:W-:Y:S01]  /*4ad0*/  LOP3.LUT R8, R8, UR5, R15, 0x96, !PT ;  /* 0x0000000508087c12 */ /* 0x000fe2000f8e960f */
[----:B------:R-:W-:Y:S01]  /*4ae0*/  IMAD.WIDE.U32 R90, R12, -0x2daee0ad, RZ ;  /* 0xd2511f530c5a7825 */ /* 0x000fe200078e00ff */
[----:B------:R-:W-:Y:S01]  /*4af0*/  ISETP.LE.U32.AND P5, PT, R4, UR6, PT ;  /* 0x0000000604007c0c */ /* 0x000fe2000bfa3070 */
[----:B------:R3:W4:Y:S01]  /*4b00*/  MUFU.EX2 R154, R0 ;  /* 0x00000000009a7308 */ /* 0x0007220000000800 */
[----:B------:R-:W-:Y:S01]  /*4b10*/  LOP3.LUT R118, R14, UR4, R95, 0x96, !PT ;  /* 0x000000040e767c12 */ /* 0x000fe2000f8e965f */
[----:B------:R-:W-:Y:S01]  /*4b20*/  IMAD.WIDE.U32 R92, R8, -0x326172a9, RZ ;  /* 0xcd9e8d57085c7825 */ /* 0x000fe200078e00ff */
[----:B------:R-:W-:-:S03]  /*4b30*/  LOP3.LUT R91, R18, UR4, R91, 0x96, !PT ;  /* 0x00000004125b7c12 */ /* 0x000fc6000f8e965b */
[--C-:B------:R-:W-:Y:S01]  /*4b40*/  FFMA.FTZ R8, R124, UR26, -R2.reuse ;  /* 0x0000001a7c087c23 */ /* 0x100fe20008010802 */
[--C-:B------:R-:W-:Y:S01]  /*4b50*/  FFMA.FTZ R13, R87, UR26, -R2.reuse ;  /* 0x0000001a570d7c23 */ /* 0x100fe20008010802 */
[----:B--2---:R-:W-:Y:S01]  /*4b60*/  FMNMX.FTZ R137, R137, R7, !PT ;  /* 0x0000000789897209 */ /* 0x004fe20007810000 */
[--C-:B------:R-:W-:Y:S01]  /*4b70*/  FFMA.FTZ R15, R86, UR26, -R2.reuse ;  /* 0x0000001a560f7c23 */ /* 0x100fe20008010802 */
[----:B------:R2:W4:Y:S01]  /*4b80*/  MUFU.EX2 R152, R6 ;  /* 0x0000000600987308 */ /* 0x0005220000000800 */
[----:B-1----:R-:W-:Y:S01]  /*4b90*/  LOP3.LUT R5, R44, 0xff, RZ, 0xc0, !PT ;  /* 0x000000ff2c057812 */ /* 0x002fe200078ec0ff */
[--C-:B------:R-:W-:Y:S01]  /*4ba0*/  FFMA.FTZ R9, R126, UR26, -R2.reuse ;  /* 0x0000001a7e097c23 */ /* 0x100fe20008010802 */
[----:B------:R-:W-:Y:S01]  /*4bb0*/  FSETP.NEU.FTZ.AND P0, PT, R137, -INF , PT ;  /* 0xff8000008900780b */ /* 0x000fe20003f1d000 */
[----:B------:R-:W-:Y:S01]  /*4bc0*/  STL [R1+0x318], R137 ;  /* 0x0003188901007387 */ /* 0x000fe20000100800 */
[----:B------:R-:W-:Y:S01]  /*4bd0*/  ISETP.LE.U32.AND P4, PT, R5, UR6, PT ;  /* 0x0000000605007c0c */ /* 0x000fe2000bf83070 */
[----:B------:R-:W-:Y:S01]  /*4be0*/  FFMA.FTZ R5, R53, UR26, -R3 ;  /* 0x0000001a35057c23 */ /* 0x000fe20008010803 */
[----:B------:R-:W-:Y:S01]  /*4bf0*/  LOP3.LUT R117, R10, UR7, R93, 0x96, !PT ;  /* 0x000000070a757c12 */ /* 0x000fe2000f8e965d */
[----:B------:R-:W-:Y:S01]  /*4c00*/  STL [R1+0x358], R137 ;  /* 0x0003588901007387 */ /* 0x000fe20000100800 */
[----:B---3--:R-:W-:Y:S01]  /*4c10*/  PRMT R0, R34, 0x7771, RZ ;  /* 0x0000777122007816 */ /* 0x008fe200000000ff */
[----:B------:R1:W-:Y:S01]  /*4c20*/  MUFU.EX2 R184, R5 ;  /* 0x0000000500b87308 */ /* 0x0003e20000000800 */
[--C-:B------:R-:W-:Y:S01]  /*4c30*/  FFMA.FTZ R10, R101, UR26, -R2.reuse ;  /* 0x0000001a650a7c23 */ /* 0x100fe20008010802 */
[--C-:B------:R-:W-:Y:S01]  /*4c40*/  FFMA.FTZ R11, R98, UR26, -R2.reuse ;  /* 0x0000001a620b7c23 */ /* 0x100fe20008010802 */
[----:B------:R-:W-:Y:S01]  /*4c50*/  ISETP.GT.U32.AND P2, PT, R0, UR6, PT ;  /* 0x0000000600007c0c */ /* 0x000fe2000bf44070 */
[--C-:B------:R-:W-:Y:S01]  /*4c60*/  FFMA.FTZ R12, R89, UR26, -R2.reuse ;  /* 0x0000001a590c7c23 */ /* 0x100fe20008010802 */
[----:B------:R-:W-:Y:S01]  /*4c70*/  LOP3.LUT R0, R44, 0xffff, RZ, 0xc0, !PT ;  /* 0x0000ffff2c007812 */ /* 0x000fe200078ec0ff */
[--C-:B------:R-:W-:Y:S01]  /*4c80*/  FFMA.FTZ R16, R47, UR26, -R2.reuse ;  /* 0x0000001a2f107c23 */ /* 0x100fe20008010802 */
[--C-:B--2---:R-:W-:Y:S01]  /*4c90*/  FFMA.FTZ R6, R52, UR26, -R3.reuse ;  /* 0x0000001a34067c23 */ /* 0x104fe20008010803 */
[----:B------:R-:W-:Y:S01]  /*4ca0*/  FFMA.FTZ R78, R78, UR26, -R2 ;  /* 0x0000001a4e4e7c23 */ /* 0x000fe20008010802 */
[----:B------:R-:W-:Y:S01]  /*4cb0*/  SHF.R.U32.HI R0, RZ, 0x8, R0 ;  /* 0x00000008ff007819 */ /* 0x000fe20000011600 */
[--C-:B------:R-:W-:Y:S01]  /*4cc0*/  FFMA.FTZ R86, R43, UR26, -R2.reuse ;  /* 0x0000001a2b567c23 */ /* 0x100fe20008010802 */
[----:B------:R2:W3:Y:S01]  /*4cd0*/  MUFU.EX2 R183, R6 ;  /* 0x0000000600b77308 */ /* 0x0004e20000000800 */
[----:B------:R-:W-:Y:S01]  /*4ce0*/  FFMA.FTZ R87, R42, UR26, -R2 ;  /* 0x0000001a2a577c23 */ /* 0x000fe20008010802 */
[----:B------:R-:W-:Y:S01]  /*4cf0*/  LOP3.LUT R4, R0, 0xffff, RZ, 0xc0, !PT ;  /* 0x0000ffff00047812 */ /* 0x000fe200078ec0ff */
[--C-:B------:R-:W-:Y:S01]  /*4d00*/  FFMA.FTZ R14, R139, UR26, -R3.reuse ;  /* 0x0000001a8b0e7c23 */ /* 0x100fe20008010803 */
[----:B----4-:R-:W-:Y:S01]  /*4d10*/  F2FP.F16.F32.PACK_AB R0, R154, R155 ;  /* 0x0000009b9a00723e */ /* 0x010fe200000000ff */
[----:B------:R-:W-:Y:S01]  /*4d20*/  FFMA.FTZ R71, R71, UR26, -R3 ;  /* 0x0000001a47477c23 */ /* 0x000fe20008010803 */
[----:B-1----:R-:W-:Y:S01]  /*4d30*/  FMUL.FTZ R5, R137, UR26 ;  /* 0x0000001a89057c20 */ /* 0x002fe20008410000 */
[----:B------:R-:W-:Y:S01]  /*4d40*/  ISETP.LE.U32.AND P3, PT, R4, UR6, PT ;  /* 0x0000000604007c0c */ /* 0x000fe2000bf63070 */
[----:B------:R-:W-:Y:S01]  /*4d50*/  MUFU.EX2 R95, R12 ;  /* 0x0000000c005f7308 */ /* 0x000fe20000000800 */
[----:B------:R-:W-:-:S02]  /*4d60*/  PRMT R245, R0, 0x7610, R245 ;  /* 0x0000761000f57816 */ /* 0x000fc400000000f5 */
[----:B------:R-:W-:Y:S02]  /*4d70*/  PRMT R244, R0, 0x7632, R244 ;  /* 0x0000763200f47816 */ /* 0x000fe400000000f4 */
[----:B------:R-:W-:Y:S01]  /*4d80*/  PRMT R0, R44, 0x7632, R0 ;  /* 0x000076322c007816 */ /* 0x000fe20000000000 */
[----:B------:R-:W-:Y:S02]  /*4d90*/  @!P4 HADD2 R22, -R245.H0_H0, -RZ.H0_H0 ;  /* 0xa00000fff516c230 */ /* 0x000fe40000000900 */
[----:B------:R-:W-:Y:S01]  /*4da0*/  MUFU.EX2 R93, R13 ;  /* 0x0000000d005d7308 */ /* 0x000fe20000000800 */
[----:B------:R-:W-:Y:S02]  /*4db0*/  LOP3.LUT R4, R0, 0xff, RZ, 0xc0, !PT ;  /* 0x000000ff00047812 */ /* 0x000fe400078ec0ff */
[----:B------:R-:W-:Y:S01]  /*4dc0*/  FSEL R0, R5, RZ, P0 ;  /* 0x000000ff05007208 */ /* 0x000fe20000000000 */
[----:B------:R-:W-:Y:S01]  /*4dd0*/  FFMA.FTZ R5, R59, UR26, -R2 ;  /* 0x0000001a3b057c23 */ /* 0x000fe20008010802 */
[----:B------:R-:W-:Y:S01]  /*4de0*/  ISETP.LE.U32.AND P0, PT, R4, UR6, PT ;  /* 0x0000000604007c0c */ /* 0x000fe2000bf03070 */
[----:B------:R-:W-:Y:S01]  /*4df0*/  @!P3 HADD2 R23, -R244.H0_H0, -RZ.H0_H0 ;  /* 0xa00000fff417b230 */ /* 0x000fe20000000900 */
[----:B------:R-:W-:Y:S01]  /*4e00*/  PRMT R4, R245, 0x5410, R244 ;  /* 0x00005410f5047816 */ /* 0x000fe200000000f4 */
[----:B------:R1:W-:Y:S01]  /*4e10*/  MUFU.EX2 R181, R5 ;  /* 0x0000000500b57308 */ /* 0x0003e20000000800 */
[----:B------:R-:W-:Y:S01]  /*4e20*/  @!P4 PRMT R245, R22, 0x5410, RZ ;  /* 0x0000541016f5c816 */ /* 0x000fe200000000ff */
[--C-:B------:R-:W-:Y:S01]  /*4e30*/  FFMA.FTZ R194, R194, UR26, -R0.reuse ;  /* 0x0000001ac2c27c23 */ /* 0x100fe20008010800 */
[----:B--2---:R-:W-:Y:S01]  /*4e40*/  F2FP.F16.F32.PACK_AB R6, R152, R153 ;  /* 0x000000999806723e */ /* 0x004fe200000000ff */
[--C-:B------:R-:W-:Y:S01]  /*4e50*/  FFMA.FTZ R193, R193, UR26, -R0.reuse ;  /* 0x0000001ac1c17c23 */ /* 0x100fe20008010800 */
[----:B------:R-:W-:Y:S01]  /*4e60*/  @!P3 PRMT R244, R23, 0x5410, RZ ;  /* 0x0000541017f4b816 */ /* 0x000fe200000000ff */
[----:B------:R-:W-:Y:S01]  /*4e70*/  STL [R1+0x348], R245 ;  /* 0x000348f501007387 */ /* 0x000fe20000100800 */
[C---:B------:R-:W-:Y:S01]  /*4e80*/  PRMT R235, R6.reuse, 0x7610, R235 ;  /* 0x0000761006eb7816 */ /* 0x040fe200000000eb */
[----:B------:R-:W-:Y:S01]  /*4e90*/  FFMA.FTZ R189, R189, UR26, -R0 ;  /* 0x0000001abdbd7c23 */ /* 0x000fe20008010800 */
[----:B------:R-:W-:Y:S01]  /*4ea0*/  PRMT R171, R6, 0x7632, R171 ;  /* 0x0000763206ab7816 */ /* 0x000fe200000000ab */
[----:B------:R2:W-:Y:S01]  /*4eb0*/  STL [R1+0xa4], R4 ;  /* 0x0000a40401007387 */ /* 0x0005e20000100800 */
[----:B---3--:R-:W-:Y:S01]  /*4ec0*/  F2FP.F16.F32.PACK_AB R6, R183, R184 ;  /* 0x000000b8b706723e */ /* 0x008fe200000000ff */
[----:B------:R-:W-:Y:S01]  /*4ed0*/  @!P0 HADD2 R25, -R235.H0_H0, -RZ.H0_H0 ;  /* 0xa00000ffeb198230 */ /* 0x000fe20000000900 */
[----:B------:R-:W-:Y:S01]  /*4ee0*/  PRMT R7, R235, 0x5410, R171 ;  /* 0x00005410eb077816 */ /* 0x000fe200000000ab */
[----:B------:R-:W-:Y:S01]  /*4ef0*/  @!P5 HADD2 R24, -R171.H0_H0, -RZ.H0_H0 ;  /* 0xa00000ffab18d230 */ /* 0x000fe20000000900 */
[----:B------:R-:W-:Y:S01]  /*4f00*/  PRMT R170, R6, 0x7610, R170 ;  /* 0x0000761006aa7816 */ /* 0x000fe200000000aa */
[----:B------:R-:W-:Y:S01]  /*4f10*/  STL [R1+0x34c], R34 ;  /* 0x00034c2201007387 */ /* 0x000fe20000100800 */
[----:B-1----:R-:W-:Y:S01]  /*4f20*/  FFMA.FTZ R5, R58, UR26, -R2 ;  /* 0x0000001a3a057c23 */ /* 0x002fe20008010802 */
[----:B------:R-:W-:Y:S01]  /*4f30*/  @!P0 PRMT R235, R25, 0x5410, RZ ;  /* 0x0000541019eb8816 */ /* 0x000fe200000000ff */
[----:B------:R-:W-:Y:S01]  /*4f40*/  FFMA.FTZ R192, R192, UR26, -R0 ;  /* 0x0000001ac0c07c23 */ /* 0x000fe20008010800 */
[----:B------:R-:W-:Y:S01]  /*4f50*/  @!P5 PRMT R171, R24, 0x5410, RZ ;  /* 0x0000541018abd816 */ /* 0x000fe200000000ff */
[----:B------:R1:W3:Y:S01]  /*4f60*/  MUFU.EX2 R178, R5 ;  /* 0x0000000500b27308 */ /* 0x0002e20000000800 */
[----:B------:R-:W-:Y:S01]  /*4f70*/  PRMT R169, R6, 0x7632, R169 ;  /* 0x0000763206a97816 */ /* 0x000fe200000000a9 */
[----:B------:R-:W-:Y:S01]  /*4f80*/  @!P1 HADD2 R26, -R170.H0_H0, -RZ.H0_H0 ;  /* 0xa00000ffaa1a9230 */ /* 0x000fe20000000900 */
[----:B------:R-:W-:Y:S01]  /*4f90*/  PRMT R6, R91, 0x7632, R6 ;  /* 0x000076325b067816 */ /* 0x000fe20000000006 */
[----:B------:R4:W-:Y:S01]  /*4fa0*/  STL [R1+0x35c], R244 ;  /* 0x00035cf401007387 */ /* 0x0009e20000100800 */
[----:B------:R-:W-:Y:S01]  /*4fb0*/  PRMT R17, R170, 0x5410, R169 ;  /* 0x00005410aa117816 */ /* 0x000fe200000000a9 */
[----:B------:R-:W-:Y:S01]  /*4fc0*/  @P2 HADD2 R27, -R169.H0_H0, -RZ.H0_H0 ;  /* 0xa00000ffa91b2230 */ /* 0x000fe20000000900 */
[----:B------:R-:W-:Y:S01]  /*4fd0*/  @!P1 PRMT R170, R26, 0x5410, RZ ;  /* 0x000054101aaa9816 */ /* 0x000fe200000000ff */
[----:B------:R-:W-:Y:S01]  /*4fe0*/  STL [R1+0x360], R235 ;  /* 0x000360eb01007387 */ /* 0x000fe20000100800 */
[----:B------:R-:W-:Y:S01]  /*4ff0*/  FFMA.FTZ R26, R83, UR26, -R2 ;  /* 0x0000001a531a7c23 */ /* 0x000fe20008010802 */
[----:B------:R-:W-:Y:S01]  /*5000*/  FFMA.FTZ R188, R188, UR26, -R0 ;  /* 0x0000001abcbc7c23 */ /* 0x000fe20008010800 */
[----:B------:R-:W-:Y:S01]  /*5010*/  @P2 PRMT R169, R27, 0x5410, RZ ;  /* 0x000054101ba92816 */ /* 0x000fe200000000ff */
[----:B------:R3:W-:Y:S01]  /*5020*/  STL [R1+0xa0], R7 ;  /* 0x0000a00701007387 */ /* 0x0007e20000100800 */
[----:B------:R-:W-:Y:S01]  /*5030*/  FFMA.FTZ R27, R46, UR26, -R2 ;  /* 0x0000001a2e1b7c23 */ /* 0x000fe20008010802 */
[----:B--2---:R-:W-:Y:S01]  /*5040*/  PRMT R4, R34, 0x7772, RZ ;  /* 0x0000777222047816 */ /* 0x004fe200000000ff */
[--C-:B------:R-:W-:Y:S01]  /*5050*/  FFMA.FTZ R138, R138, UR26, -R0.reuse ;  /* 0x0000001a8a8a7c23 */ /* 0x100fe20008010800 */
[----:B------:R2:W-:Y:S01]  /*5060*/  STL.64 [R1+0x350], R170 ;  /* 0x000350aa01007387 */ /* 0x0005e20000100a00 */
[--C-:B-1----:R-:W-:Y:S01]  /*5070*/  FFMA.FTZ R5, R57, UR26, -R3.reuse ;  /* 0x0000001a39057c23 */ /* 0x102fe20008010803 */
[----:B------:R-:W-:Y:S01]  /*5080*/  ISETP.GT.U32.AND P4, PT, R4, UR6, PT ;  /* 0x0000000604007c0c */ /* 0x000fe2000bf84070 */
[--C-:B------:R-:W-:Y:S01]  /*5090*/  FFMA.FTZ R236, R122, UR26, -R0.reuse ;  /* 0x0000001a7aec7c23 */ /* 0x100fe20008010800 */
[----:B------:R-:W-:Y:S01]  /*50a0*/  PRMT R4, R34, 0x7773, RZ ;  /* 0x0000777322047816 */ /* 0x000fe200000000ff */
[----:B------:R1:W-:Y:S01]  /*50b0*/  MUFU.EX2 R179, R5 ;  /* 0x0000000500b37308 */ /* 0x0003e20000000800 */
[----:B------:R2:W-:Y:S01]  /*50c0*/  STL [R1+0x364], R169 ;  /* 0x000364a901007387 */ /* 0x0005e20000100800 */
[--C-:B------:R-:W-:Y:S01]  /*50d0*/  FFMA.FTZ R238, R121, UR26, -R0.reuse ;  /* 0x0000001a79ee7c23 */ /* 0x100fe20008010800 */
[----:B------:R-:W-:Y:S01]  /*50e0*/  ISETP.GT.U32.AND P3, PT, R4, UR6, PT ;  /* 0x0000000604007c0c */ /* 0x000fe2000bf64070 */
[--C-:B------:R-:W-:Y:S01]  /*50f0*/  FFMA.FTZ R239, R120, UR26, -R0.reuse ;  /* 0x0000001a78ef7c23 */ /* 0x100fe20008010800 */
[----:B------:R-:W-:Y:S01]  /*5100*/  PRMT R4, R90, 0x7770, RZ ;  /* 0x000077705a047816 */ /* 0x000fe200000000ff */
[--C-:B------:R-:W-:Y:S01]  /*5110*/  FFMA.FTZ R240, R119, UR26, -R0.reuse ;  /* 0x0000001a77f07c23 */ /* 0x100fe20008010800 */
[--C-:B------:R-:W-:Y:S01]  /*5120*/  FFMA.FTZ R241, R116, UR26, -R0.reuse ;  /* 0x0000001a74f17c23 */ /* 0x100fe20008010800 */
[--C-:B----4-:R-:W-:Y:S01]  /*5130*/  FFMA.FTZ R244, R88, UR26, -R0.reuse ;  /* 0x0000001a58f47c23 */ /* 0x110fe20008010800 */
[----:B------:R-:W-:Y:S01]  /*5140*/  ISETP.LE.U32.AND P0, PT, R4, UR6, PT ;  /* 0x0000000604007c0c */ /* 0x000fe2000bf03070 */
[--C-:B------:R-:W-:Y:S01]  /*5150*/  FFMA.FTZ R242, R115, UR26, -R0.reuse ;  /* 0x0000001a73f27c23 */ /* 0x100fe20008010800 */
[----:B------:R-:W-:Y:S01]  /*5160*/  PRMT R4, R90, 0x7771, RZ ;  /* 0x000077715a047816 */ /* 0x000fe200000000ff */
[--C-:B------:R-:W-:Y:S01]  /*5170*/  FFMA.FTZ R246, R114, UR26, -R0.reuse ;  /* 0x0000001a72f67c23 */ /* 0x100fe20008010800 */
[--C-:B------:R-:W-:Y:S01]  /*5180*/  FFMA.FTZ R243, R113, UR26, -R0.reuse ;  /* 0x0000001a71f37c23 */ /* 0x100fe20008010800 */
[----:B------:R-:W-:Y:S01]  /*5190*/  FFMA.FTZ R247, R111, UR26, -R0 ;  /* 0x0000001a6ff77c23 */ /* 0x000fe20008010800 */
[----:B------:R-:W-:Y:S01]  /*51a0*/  ISETP.GT.U32.AND P5, PT, R4, UR6, PT ;  /* 0x0000000604007c0c */ /* 0x000fe2000bfa4070 */
[----:B---3--:R-:W-:Y:S01]  /*51b0*/  FFMA.FTZ R7, R63, UR26, -R2 ;  /* 0x0000001a3f077c23 */ /* 0x008fe20008010802 */
[----:B------:R-:W-:Y:S01]  /*51c0*/  LOP3.LUT R4, R91, 0xff, RZ, 0xc0, !PT ;  /* 0x000000ff5b047812 */ /* 0x000fe200078ec0ff */
[--C-:B-1----:R-:W-:Y:S01]  /*51d0*/  FFMA.FTZ R5, R56, UR26, -R3.reuse ;  /* 0x0000001a38057c23 */ /* 0x102fe20008010803 */
[--C-:B------:R-:W-:Y:S01]  /*51e0*/  FFMA.FTZ R248, R109, UR26, -R0.reuse ;  /* 0x0000001a6df87c23 */ /* 0x100fe20008010800 */
[----:B------:R1:W-:Y:S01]  /*51f0*/  MUFU.EX2 R185, R7 ;  /* 0x0000000700b97308 */ /* 0x0003e20000000800 */
[----:B------:R-:W-:Y:S01]  /*5200*/  ISETP.LE.U32.AND P1, PT, R4, UR6, PT ;  /* 0x0000000604007c0c */ /* 0x000fe2000bf23070 */
[--C-:B------:R-:W-:Y:S01]  /*5210*/  FFMA.FTZ R249, R100, UR26, -R0.reuse ;  /* 0x0000001a64f97c23 */ /* 0x100fe20008010800 */
[----:B------:R-:W-:Y:S01]  /*5220*/  F2FP.F16.F32.PACK_AB R4, R178, R181 ;  /* 0x000000b5b204723e */ /* 0x000fe200000000ff */
[--C-:B------:R-:W-:Y:S01]  /*5230*/  FFMA.FTZ R251, R97, UR26, -R0.reuse ;  /* 0x0000001a61fb7c23 */ /* 0x100fe20008010800 */
[--C-:B------:R-:W-:Y:S01]  /*5240*/  FFMA.FTZ R137, R60, UR26, -R0.reuse ;  /* 0x0000001a3c897c23 */ /* 0x100fe20008010800 */
[----:B------:R-:W-:Y:S01]  /*5250*/  FFMA.FTZ R88, R84, UR26, -R0 ;  /* 0x0000001a54587c23 */ /* 0x000fe20008010800 */
[C---:B------:R-:W-:Y:S01]  /*5260*/  PRMT R168, R4.reuse, 0x7610, R168 ;  /* 0x0000761004a87816 */ /* 0x040fe200000000a8 */
[----:B------:R3:W4:Y:S01]  /*5270*/  MUFU.EX2 R187, R5 ;  /* 0x0000000500bb7308 */ /* 0x0007220000000800 */
[----:B------:R-:W-:Y:S01]  /*5280*/  PRMT R234, R4, 0x7632, R234 ;  /* 0x0000763204ea7816 */ /* 0x000fe200000000ea */
[----:B------:R-:W-:Y:S01]  /*5290*/  FFMA.FTZ R140, R51, UR26, -R0 ;  /* 0x0000001a338c7c23 */ /* 0x000fe20008010800 */
[----:B------:R-:W-:Y:S01]  /*52a0*/  LOP3.LUT R4, R6, 0xff, RZ, 0xc0, !PT ;  /* 0x000000ff06047812 */ /* 0x000fe200078ec0ff */
[----:B------:R-:W-:Y:S01]  /*52b0*/  @P4 HADD2 R28, -R168.H0_H0, -RZ.H0_H0 ;  /* 0xa00000ffa81c4230 */ /* 0x000fe20000000900 */
[----:B------:R-:W-:Y:S01]  /*52c0*/  PRMT R6, R168, 0x5410, R234 ;  /* 0x00005410a8067816 */ /* 0x000fe200000000ea */
[----:B------:R-:W-:Y:S01]  /*52d0*/  @P3 HADD2 R31, -R234.H0_H0, -RZ.H0_H0 ;  /* 0xa00000ffea1f3230 */ /* 0x000fe20000000900 */
[----:B------:R-:W-:Y:S01]  /*52e0*/  ISETP.LE.U32.AND P2, PT, R4, UR6, PT ;  /* 0x0000000604007c0c */ /* 0x000fe2000bf43070 */
[----:B--2---:R-:W-:Y:S01]  /*52f0*/  FFMA.FTZ R170, R65, UR26, -R0 ;  /* 0x0000001a41aa7c23 */ /* 0x004fe20008010800 */
[----:B------:R-:W-:Y:S01]  /*5300*/  @P4 PRMT R168, R28, 0x5410, RZ ;  /* 0x000054101ca84816 */ /* 0x000fe200000000ff */
[--C-:B-1----:R-:W-:Y:S01]  /*5310*/  FFMA.FTZ R7, R77, UR26, -R2.reuse ;  /* 0x0000001a4d077c23 */ /* 0x102fe20008010802 */
[----:B------:R-:W-:Y:S01]  /*5320*/  @P3 PRMT R234, R31, 0x5410, RZ ;  /* 0x000054101fea3816 */ /* 0x000fe200000000ff */
[----:B------:R-:W-:Y:S01]  /*5330*/  FFMA.FTZ R28, R45, UR26, -R2 ;  /* 0x0000001a2d1c7c23 */ /* 0x000fe20008010802 */
[--C-:B------:R-:W-:Y:S01]  /*5340*/  FFMA.FTZ R141, R49, UR26, -R0.reuse ;  /* 0x0000001a318d7c23 */ /* 0x100fe20008010800 */
[----:B------:R1:W-:Y:S01]  /*5350*/  STL [R1+0x368], R168 ;  /* 0x000368a801007387 */ /* 0x0003e20000100800 */
[----:B------:R2:W-:Y:S01]  /*5360*/  MUFU.EX2 R182, R7 ;  /* 0x0000000700b67308 */ /* 0x0005e20000000800 */
[----:B------:R-:W-:Y:S01]  /*5370*/  FFMA.FTZ R169, R48, UR26, -R0 ;  /* 0x0000001a30a97c23 */ /* 0x000fe20008010800 */
[----:B---3--:R-:W-:Y:S01]  /*5380*/  FFMA.FTZ R5, R64, UR26, -R2 ;  /* 0x0000001a40057c23 */ /* 0x008fe20008010802 */
[----:B------:R3:W-:Y:S01]  /*5390*/  STL [R1+0x98], R6 ;  /* 0x0000980601007387 */ /* 0x0007e20000100800 */
[----:B----4-:R-:W-:Y:S01]  /*53a0*/  F2FP.F16.F32.PACK_AB R4, R187, R179 ;  /* 0x000000b3bb04723e */ /* 0x010fe200000000ff */
[--C-:B------:R-:W-:Y:S01]  /*53b0*/  FFMA.FTZ R12, R200, UR26, -R3.reuse ;  /* 0x0000001ac80c7c23 */ /* 0x100fe20008010803 */
[----:B------:R-:W-:Y:S01]  /*53c0*/  FFMA.FTZ R24, R75, UR26, -R3 ;  /* 0x0000001a4b187c23 */ /* 0x000fe20008010803 */
[----:B------:R4:W-:Y:S01]  /*53d0*/  STL [R1+0x36c], R234 ;  /* 0x00036cea01007387 */ /* 0x0009e20000100800 */
[----:B------:R1:W1:Y:S01]  /*53e0*/  MUFU.EX2 R177, R5 ;  /* 0x0000000500b17308 */ /* 0x0002620000000800 */
[----:B------:R-:W-:Y:S01]  /*53f0*/  PRMT R237, R4, 0x7610, R237 ;  /* 0x0000761004ed7816 */ /* 0x000fe200000000ed */
[----:B------:R-:W-:Y:S01]  /*5400*/  FFMA.FTZ R22, R102, UR26, -R3 ;  /* 0x0000001a66167c23 */ /* 0x000fe20008010803 */
[----:B------:R-:W-:Y:S01]  /*5410*/  PRMT R233, R4, 0x7632, R233 ;  /* 0x0000763204e97816 */ /* 0x000fe200000000e9 */
[--C-:B------:R-:W-:Y:S01]  /*5420*/  FFMA.FTZ R23, R99, UR26, -R3.reuse ;  /* 0x0000001a63177c23 */ /* 0x100fe20008010803 */
[----:B------:R-:W-:Y:S01]  /*5430*/  FFMA.FTZ R25, R73, UR26, -R3 ;  /* 0x0000001a49197c23 */ /* 0x000fe20008010803 */
[----:B------:R-:W-:Y:S01]  /*5440*/  @!P1 HADD2 R29, -R237.H0_H0, -RZ.H0_H0 ;  /* 0xa00000ffed1d9230 */ /* 0x000fe20000000900 */
[----:B------:R-:W-:Y:S01]  /*5450*/  PRMT R220, R237, 0x5410, R233 ;  /* 0x00005410eddc7816 */ /* 0x000fe200000000e9 */
[----:B------:R4:W-:Y:S01]  /*5460*/  MUFU.EX2 R35, R9 ;  /* 0x0000000900237308 */ /* 0x0009e20000000800 */
[----:B--2---:R-:W-:-:S02]  /*5470*/  FFMA.FTZ R7, R79, UR26, -R3 ;  /* 0x0000001a4f077c23 */ /* 0x004fc40008010803 */
[----:B------:R-:W-:-:S05]  /*5480*/  @!P1 PRMT R237, R29, 0x5410, RZ ;  /* 0x000054101ded9816 */ /* 0x000fca00000000ff */
[----:B------:R-:W-:Y:S01]  /*5490*/  STL [R1+0x370], R237 ;  /* 0x000370ed01007387 */ /* 0x000fe20000100800 */
[----:B-1----:R-:W-:Y:S01]  /*54a0*/  LOP3.LUT R5, R91, 0xffff, RZ, 0xc0, !PT ;  /* 0x0000ffff5b057812 */ /* 0x002fe200078ec0ff */
[----:B------:R-:W-:Y:S01]  /*54b0*/  FFMA.FTZ R168, R50, UR26, -R0 ;  /* 0x0000001a32a87c23 */ /* 0x000fe20008010800 */
[----:B------:R-:W-:Y:S01]  /*54c0*/  F2FP.F16.F32.PACK_AB R4, R185, R177 ;  /* 0x000000b1b904723e */ /* 0x000fe200000000ff */
[----:B---3--:R-:W-:Y:S01]  /*54d0*/  FFMA.FTZ R6, R62, UR26, -R3 ;  /* 0x0000001a3e067c23 */ /* 0x008fe20008010803 */
[----:B------:R-:W-:Y:S01]  /*54e0*/  SHF.R.U32.HI R5, RZ, 0x8, R5 ;  /* 0x00000008ff057819 */ /* 0x000fe20000011605 */
[----:B------:R-:W-:Y:S01]  /*54f0*/  STL [R1+0x378], R90 ;  /* 0x0003785a01007387 */ /* 0x000fe20000100800 */
[C---:B------:R-:W-:Y:S01]  /*5500*/  PRMT R231, R4.reuse, 0x7610, R231 ;  /* 0x0000761004e77816 */ /* 0x040fe200000000e7 */
[----:B------:R1:W-:Y:S01]  /*5510*/  MUFU.EX2 R186, R6 ;  /* 0x0000000600ba7308 */ /* 0x0003e20000000800 */
[----:B------:R-:W-:Y:S01]  /*5520*/  LOP3.LUT R5, R5, 0xffff, RZ, 0xc0, !PT ;  /* 0x0000ffff05057812 */ /* 0x000fe200078ec0ff */
[----:B------:R2:W-:Y:S01]  /*5530*/  STL [R1+0x374], R91 ;  /* 0x0003745b01007387 */ /* 0x0005e20000100800 */
[----:B------:R-:W-:Y:S01]  /*5540*/  PRMT R230, R4, 0x7632, R230 ;  /* 0x0000763204e67816 */ /* 0x000fe200000000e6 */
[----:B------:R-:W-:Y:S01]  /*5550*/  @!P2 HADD2 R32, -R231.H0_H0, -RZ.H0_H0 ;  /* 0xa00000ffe720a230 */ /* 0x000fe20000000900 */
[----:B------:R-:W-:Y:S01]  /*5560*/  ISETP.LE.U32.AND P4, PT, R5, UR6, PT ;  /* 0x0000000605007c0c */ /* 0x000fe2000bf83070 */
[----:B----4-:R-:W-:Y:S01]  /*5570*/  FFMA.FTZ R234, R76, UR26, -R0 ;  /* 0x0000001a4cea7c23 */ /* 0x010fe20008010800 */
[----:B------:R-:W-:Y:S01]  /*5580*/  SHF.R.U32.HI R5, RZ, 0x18, R91 ;  /* 0x00000018ff057819 */ /* 0x000fe2000001165b */
[----:B------:R3:W-:Y:S01]  /*5590*/  MUFU.EX2 R29, R8 ;  /* 0x00000008001d7308 */ /* 0x0007e20000000800 */
[----:B------:R-:W-:Y:S01]  /*55a0*/  PRMT R4, R90, 0x7772, RZ ;  /* 0x000077725a047816 */ /* 0x000fe200000000ff */
[----:B------:R-:W-:Y:S01]  /*55b0*/  FFMA.FTZ R9, R202, UR26, -R3 ;  /* 0x0000001aca097c23 */ /* 0x000fe20008010803 */
[----:B------:R-:W-:-:S02]  /*55c0*/  ISETP.LE.U32.AND P3, PT, R5, UR6, PT ;  /* 0x0000000605007c0c */ /* 0x000fc4000bf63070 */
[----:B------:R-:W-:Y:S02]  /*55d0*/  PRMT R5, R90, 0x7773, RZ ;  /* 0x000077735a057816 */ /* 0x000fe400000000ff */
[----:B------:R-:W-:Y:S01]  /*55e0*/  ISETP.GT.U32.AND P1, PT, R4, UR6, PT ;  /* 0x0000000604007c0c */ /* 0x000fe2000bf24070 */
[----:B------:R-:W-:Y:S01]  /*55f0*/  MUFU.EX2 R18, R12 ;  /* 0x0000000c00127308 */ /* 0x000fe20000000800 */
[----:B-1----:R-:W-:Y:S01]  /*5600*/  FFMA.FTZ R6, R66, UR26, -R3 ;  /* 0x0000001a42067c23 */ /* 0x002fe20008010803 */
[----:B------:R-:W-:Y:S01]  /*5610*/  @!P4 HADD2 R30, -R233.H0_H0, -RZ.H0_H0 ;  /* 0xa00000ffe91ec230 */ /* 0x000fe20000000900 */
[----:B------:R-:W-:Y:S02]  /*5620*/  PRMT R171, R231, 0x5410, R230 ;  /* 0x00005410e7ab7816 */ /* 0x000fe400000000e6 */
[----:B------:R-:W-:Y:S02]  /*5630*/  @!P2 PRMT R231, R32, 0x5410, RZ ;  /* 0x0000541020e7a816 */ /* 0x000fe400000000ff */
[----:B------:R-:W-:Y:S01]  /*5640*/  @!P4 PRMT R233, R30, 0x5410, RZ ;  /* 0x000054101ee9c816 */ /* 0x000fe200000000ff */
[----:B------:R1:W4:Y:S01]  /*5650*/  MUFU.EX2 R252, R6 ;  /* 0x0000000600fc7308 */ /* 0x0003220000000800 */
[----:B------:R-:W-:Y:S01]  /*5660*/  ISETP.GT.U32.AND P4, PT, R5, UR6, PT ;  /* 0x0000000605007c0c */ /* 0x000fe2000bf84070 */
[----:B------:R-:W-:-:S02]  /*5670*/  IMAD.MOV.U32 R5, RZ, RZ, R92 ;  /* 0x000000ffff057224 */ /* 0x000fc400078e005c */
[----:B------:R-:W-:Y:S01]  /*5680*/  @!P3 HADD2 R36, -R230.H0_H0, -RZ.H0_H0 ;  /* 0xa00000ffe624b230 */ /* 0x000fe20000000900 */
[----:B------:R-:W-:Y:S01]  /*5690*/  STL [R1+0x33c], R233 ;  /* 0x00033ce901007387 */ /* 0x000fe20000100800 */
[----:B--2---:R-:W-:Y:S01]  /*56a0*/  FFMA.FTZ R91, R81, UR26, -R0 ;  /* 0x0000001a515b7c23 */ /* 0x004fe20008010800 */
[----:B---3--:R-:W-:Y:S01]  /*56b0*/  FFMA.FTZ R8, R195, UR26, -R3 ;  /* 0x0000001ac3087c23 */ /* 0x008fe20008010803 */
[----:B------:R-:W-:Y:S01]  /*56c0*/  IMAD.MOV.U32 R75, RZ, RZ, R171 ;  /* 0x000000ffff4b7224 */ /* 0x000fe200078e00ab */
[----:B------:R-:W-:Y:S01]  /*56d0*/  @!P3 PRMT R230, R36, 0x5410, RZ ;  /* 0x0000541024e6b816 */ /* 0x000fe200000000ff */
[----:B------:R2:W3:Y:S01]  /*56e0*/  MUFU.EX2 R32, R7 ;  /* 0x0000000700207308 */ /* 0x0004e20000000800 */
[----:B------:R3:W-:Y:S01]  /*56f0*/  STL [R1+0x37c], R231 ;  /* 0x00037ce701007387 */ /* 0x0007e20000100800 */
[----:B------:R-:W-:Y:S02]  /*5700*/  IMAD.MOV.U32 R171, RZ, RZ, R17 ;  /* 0x000000ffffab7224 */ /* 0x000fe400078e0011 */
[----:B------:R-:W-:Y:S01]  /*5710*/  FFMA.FTZ R36, R67, UR26, -R3 ;  /* 0x0000001a43247c23 */ /* 0x000fe20008010803 */
[----:B-1----:R-:W-:Y:S01]  /*5720*/  FFMA.FTZ R6, R80, UR26, -R2 ;  /* 0x0000001a50067c23 */ /* 0x002fe20008010802 */
[----:B----4-:R-:W-:-:S02]  /*5730*/  F2FP.F16.F32.PACK_AB R4, R252, R186 ;  /* 0x000000bafc04723e */ /* 0x010fc400000000ff */
[----:B------:R-:W-:Y:S02]  /*5740*/  MUFU.EX2 R237, R9 ;  /* 0x0000000900ed7308 */ /* 0x000fe40000000800 */
[C---:B------:R-:W-:Y:S02]  /*5750*/  PRMT R228, R4.reuse, 0x7610, R228 ;  /* 0x0000761004e47816 */ /* 0x040fe400000000e4 */
[----:B------:R-:W-:Y:S02]  /*5760*/  PRMT R226, R4, 0x7632, R226 ;  /* 0x0000763204e27816 */ /* 0x000fe400000000e2 */
[----:B------:R-:W-:Y:S02]  /*5770*/  LOP3.LUT R4, R5, 0xff, RZ, 0xc0, !PT ;  /* 0x000000ff05047812 */ /* 0x000fe400078ec0ff */
[----:B------:R1:W4:Y:S01]  /*5780*/  MUFU.EX2 R180, R6 ;  /* 0x0000000600b47308 */ /* 0x0003220000000800 */
[----:B------:R-:W-:Y:S01]  /*5790*/  FFMA.FTZ R5, R82, UR26, -R3 ;  /* 0x0000001a52057c23 */ /* 0x000fe20008010803 */
[----:B------:R-:W-:Y:S01]  /*57a0*/  @!P0 HADD2 R33, -R228.H0_H0, -RZ.H0_H0 ;  /* 0xa00000ffe4218230 */ /* 0x000fe20000000900 */
[----:B------:R-:W-:Y:S01]  /*57b0*/  ISETP.LE.U32.AND P3, PT, R4, UR6, PT ;  /* 0x0000000604007c0c */ /* 0x000fe2000bf63070 */
[----:B------:R-:W-:Y:S01]  /*57c0*/  IMAD.MOV.U32 R4, RZ, RZ, R94 ;  /* 0x000000ffff047224 */ /* 0x000fe200078e005e */
[----:B------:R-:W-:Y:S01]  /*57d0*/  PRMT R19, R228, 0x5410, R226 ;  /* 0x00005410e4137816 */ /* 0x000fe200000000e2 */
[----:B------:R-:W-:Y:S01]  /*57e0*/  @P5 HADD2 R37, -R226.H0_H0, -RZ.H0_H0 ;  /* 0xa00000ffe2255230 */ /* 0x000fe20000000900 */
[----:B------:R-:W-:Y:S01]  /*57f0*/  @!P0 PRMT R228, R33, 0x5410, RZ ;  /* 0x0000541021e48816 */ /* 0x000fe200000000ff */
[----:B------:R4:W4:Y:S01]  /*5800*/  MUFU.EX2 R250, R5 ;  /* 0x0000000500fa7308 */ /* 0x0009220000000800 */
[--C-:B--2---:R-:W-:Y:S01]  /*5810*/  FFMA.FTZ R7, R136, UR26, -R2.reuse ;  /* 0x0000001a88077c23 */ /* 0x104fe20008010802 */
[----:B------:R-:W-:Y:S01]  /*5820*/  FFMA.FTZ R82, R61, UR26, -R2 ;  /* 0x0000001a3d527c23 */ /* 0x000fe20008010802 */
[----:B------:R-:W-:Y:S01]  /*5830*/  @P5 PRMT R226, R37, 0x5410, RZ ;  /* 0x0000541025e25816 */ /* 0x000fe200000000ff */
[----:B---3--:R-:W-:-:S04]  /*5840*/  IMAD.MOV.U32 R89, RZ, RZ, R32 ;  /* 0x000000ffff597224 */ /* 0x008fc800078e0020 */
[----:B------:R-:W-:Y:S01]  /*5850*/  MUFU.EX2 R33, R8 ;  /* 0x0000000800217308 */ /* 0x000fe20000000800 */
[----:B-1----:R-:W-:-:S04]  /*5860*/  LOP3.LUT R6, R117, 0xff, RZ, 0xc0, !PT ;  /* 0x000000ff75067812 */ /* 0x002fc800078ec0ff */
[----:B------:R-:W-:Y:S02]  /*5870*/  ISETP.LE.U32.AND P2, PT, R6, UR6, PT ;  /* 0x0000000606007c0c */ /* 0x000fe4000bf43070 */
[----:B------:R-:W-:Y:S01]  /*5880*/  PRMT R6, R117, 0x7632, R6 ;  /* 0x0000763275067816 */ /* 0x000fe20000000006 */
[----:B------:R-:W-:Y:S01]  /*5890*/  MUFU.EX2 R17, R14 ;  /* 0x0000000e00117308 */ /* 0x000fe20000000800 */
[----:B----4-:R-:W-:Y:S02]  /*58a0*/  LOP3.LUT R5, R4, 0xff, RZ, 0xc0, !PT ;  /* 0x000000ff04057812 */ /* 0x010fe400078ec0ff */
[----:B------:R-:W-:Y:S02]  /*58b0*/  F2FP.F16.F32.PACK_AB R4, R182, R180 ;  /* 0x000000b4b604723e */ /* 0x000fe400000000ff */
[----:B------:R-:W-:Y:S02]  /*58c0*/  ISETP.LE.U32.AND P0, PT, R5, UR6, PT ;  /* 0x0000000605007c0c */ /* 0x000fe4000bf03070 */
[----:B------:R-:W-:-:S02]  /*58d0*/  PRMT R222, R4, 0x7610, R222 ;  /* 0x0000761004de7816 */ /* 0x000fc400000000de */
[----:B------:R-:W-:Y:S02]  /*58e0*/  PRMT R221, R4, 0x7632, R221 ;  /* 0x0000763204dd7816 */ /* 0x000fe400000000dd */
[----:B------:R-:W-:Y:S01]  /*58f0*/  LOP3.LUT R5, R6, 0xff, RZ, 0xc0, !PT ;  /* 0x000000ff06057812 */ /* 0x000fe200078ec0ff */
[----:B------:R-:W-:Y:S01]  /*5900*/  @P1 HADD2 R39, -R222.H0_H0, -RZ.H0_H0 ;  /* 0xa00000ffde271230 */ /* 0x000fe20000000900 */
[----:B------:R-:W-:Y:S01]  /*5910*/  PRMT R4, R118, 0x7632, R4 ;  /* 0x0000763276047816 */ /* 0x000fe20000000004 */
[----:B------:R-:W-:Y:S01]  /*5920*/  @P4 HADD2 R38, -R221.H0_H0, -RZ.H0_H0 ;  /* 0xa00000ffdd264230 */ /* 0x000fe20000000900 */
[----:B------:R-:W-:Y:S02]  /*5930*/  ISETP.LE.U32.AND P5, PT, R5, UR6, PT ;  /* 0x0000000605007c0c */ /* 0x000fe4000bfa3070 */
[----:B------:R-:W-:Y:S02]  /*5940*/  LOP3.LUT R5, R4, 0xff, RZ, 0xc0, !PT ;  /* 0x000000ff04057812 */ /* 0x000fe400078ec0ff */
[----:B------:R-:W-:-:S02]  /*5950*/  LOP3.LUT R4, R117, 0xffff, RZ, 0xc0, !PT ;  /* 0x0000ffff75047812 */ /* 0x000fc400078ec0ff */
[----:B------:R-:W-:Y:S02]  /*5960*/  PRMT R134, R222, 0x5410, R221 ;  /* 0x00005410de867816 */ /* 0x000fe400000000dd */
[----:B------:R-:W-:Y:S02]  /*5970*/  SHF.R.U32.HI R4, RZ, 0x8, R4 ;  /* 0x00000008ff047819 */ /* 0x000fe40000011604 */
[----:B------:R-:W-:Y:S02]  /*5980*/  F2FP.F16.F32.PACK_AB R6, R32, R250 ;  /* 0x000000fa2006723e */ /* 0x000fe400000000ff */
[----:B------:R-:W-:Y:S02]  /*5990*/  LOP3.LUT R4, R4, 0xffff, RZ, 0xc0, !PT ;  /* 0x0000ffff04047812 */ /* 0x000fe400078ec0ff */
[----:B------:R-:W-:Y:S02]  /*59a0*/  @P4 PRMT R221, R38, 0x5410, RZ ;  /* 0x0000541026dd4816 */ /* 0x000fe400000000ff */
[----:B------:R-:W-:Y:S01]  /*59b0*/  ISETP.LE.U32.AND P4, PT, R4, UR6, PT ;  /* 0x0000000604007c0c */ /* 0x000fe2000bf83070 */
[----:B------:R1:W-:Y:S01]  /*59c0*/  MUFU.EX2 R38, R7 ;  /* 0x0000000700267308 */ /* 0x0003e20000000800 */
[----:B------:R-:W-:-:S02]  /*59d0*/  LOP3.LUT R4, R118, 0xffff, RZ, 0xc0, !PT ;  /* 0x0000ffff76047812 */ /* 0x000fc400078ec0ff */
[C---:B------:R-:W-:Y:S02]  /*59e0*/  PRMT R227, R6.reuse, 0x7610, R227 ;  /* 0x0000761006e37816 */ /* 0x040fe400000000e3 */
[----:B------:R-:W-:Y:S02]  /*59f0*/  SHF.R.U32.HI R4, RZ, 0x8, R4 ;  /* 0x00000008ff047819 */ /* 0x000fe40000011604 */
[----:B------:R-:W-:Y:S01]  /*5a00*/  @P1 PRMT R222, R39, 0x5410, RZ ;  /* 0x0000541027de1816 */ /* 0x000fe200000000ff */
[----:B------:R-:W-:Y:S01]  /*5a10*/  @!P2 HADD2 R41, -R227.H0_H0, -RZ.H0_H0 ;  /* 0xa00000ffe329a230 */ /* 0x000fe20000000900 */
[----:B------:R-:W-:Y:S01]  /*5a20*/  PRMT R229, R6, 0x7632, R229 ;  /* 0x0000763206e57816 */ /* 0x000fe200000000e5 */
[--C-:B------:R-:W-:Y:S01]  /*5a30*/  FFMA.FTZ R6, R127, UR26, -R2.reuse ;  /* 0x0000001a7f067c23 */ /* 0x100fe20008010802 */
[----:B------:R-:W-:Y:S01]  /*5a40*/  ISETP.LE.U32.AND P1, PT, R5, UR6, PT ;  /* 0x0000000605007c0c */ /* 0x000fe2000bf23070 */
[--C-:B------:R-:W-:Y:S01]  /*5a50*/  FFMA.FTZ R5, R175, UR26, -R2.reuse ;  /* 0x0000001aaf057c23 */ /* 0x100fe20008010802 */
[----:B------:R-:W-:Y:S01]  /*5a60*/  LOP3.LUT R4, R4, 0xffff, RZ, 0xc0, !PT ;  /* 0x0000ffff04047812 */ /* 0x000fe200078ec0ff */
[----:B------:R-:W-:Y:S01]  /*5a70*/  @!P4 HADD2 R40, -R229.H0_H0, -RZ.H0_H0 ;  /* 0xa00000ffe528c230 */ /* 0x000fe20000000900 */
[----:B------:R-:W-:Y:S01]  /*5a80*/  PRMT R209, R227, 0x5410, R229 ;  /* 0x00005410e3d17816 */ /* 0x000fe200000000e5 */
[----:B------:R2:W-:Y:S01]  /*5a90*/  MUFU.EX2 R235, R5 ;  /* 0x0000000500eb7308 */ /* 0x0005e20000000800 */
[----:B------:R-:W-:Y:S01]  /*5aa0*/  @!P2 PRMT R227, R41, 0x5410, RZ ;  /* 0x0000541029e3a816 */ /* 0x000fe200000000ff */
[--C-:B------:R-:W-:Y:S01]  /*5ab0*/  FFMA.FTZ R39, R72, UR26, -R2.reuse ;  /* 0x0000001a48277c23 */ /* 0x100fe20008010802 */
[----:B------:R-:W-:Y:S01]  /*5ac0*/  ISETP.LE.U32.AND P2, PT, R4, UR6, PT ;  /* 0x0000000604007c0c */ /* 0x000fe2000bf43070 */
[----:B------:R-:W-:Y:S01]  /*5ad0*/  FFMA.FTZ R4, R172, UR26, -R2 ;  /* 0x0000001aac047c23 */ /* 0x000fe20008010802 */
[----:B------:R-:W-:Y:S01]  /*5ae0*/  @!P4 PRMT R229, R40, 0x5410, RZ ;  /* 0x0000541028e5c816 */ /* 0x000fe200000000ff */
[----:B------:R-:W-:-:S02]  /*5af0*/  IMAD.MOV.U32 R40, RZ, RZ, R206 ;  /* 0x000000ffff287224 */ /* 0x000fc400078e00ce */
[--C-:B------:R-:W-:Y:S01]  /*5b00*/  FFMA.FTZ R206, R125, UR26, -R0.reuse ;  /* 0x0000001a7dce7c23 */ /* 0x100fe20008010800 */
[----:B------:R3:W-:Y:S01]  /*5b10*/  MUFU.EX2 R31, R4 ;  /* 0x00000004001f7308 */ /* 0x0007e20000000800 */
[----:B------:R-:W-:Y:S02]  /*5b20*/  IMAD.MOV.U32 R41, RZ, RZ, R207 ;  /* 0x000000ffff297224 */ /* 0x000fe400078e00cf */
[--C-:B------:R-:W-:Y:S01]  /*5b30*/  FFMA.FTZ R172, R133, UR26, -R0.reuse ;  /* 0x0000001a85ac7c23 */ /* 0x100fe20008010800 */
[----:B------:R-:W-:Y:S01]  /*5b40*/  FFMA.FTZ R207, R123, UR26, -R0 ;  /* 0x0000001a7bcf7c23 */ /* 0x000fe20008010800 */
[----:B-1----:R-:W-:-:S03]  /*5b50*/  FFMA.FTZ R7, R201, UR26, -R3 ;  /* 0x0000001ac9077c23 */ /* 0x002fc60008010803 */
[----:B------:R-:W-:Y:S01]  /*5b60*/  MUFU.EX2 R127, R15 ;  /* 0x0000000f007f7308 */ /* 0x000fe20000000800 */
[----:B--2---:R-:W-:Y:S01]  /*5b70*/  FFMA.FTZ R5, R173, UR26, -R2 ;  /* 0x0000001aad057c23 */ /* 0x004fe20008010802 */
[----:B------:R-:W-:Y:S01]  /*5b80*/  FFMA.FTZ R173, R132, UR26, -R0 ;  /* 0x0000001a84ad7c23 */ /* 0x000fe20008010800 */
[----:B------:R-:W-:-:S05]  /*5b90*/  PRMT R0, R92, 0x7771, RZ ;  /* 0x000077715c007816 */ /* 0x000fca00000000ff */
[----:B------:R1:W-:Y:S01]  /*5ba0*/  MUFU.EX2 R231, R5 ;  /* 0x0000000500e77308 */ /* 0x0003e20000000800 */
[----:B---3--:R-:W-:-:S04]  /*5bb0*/  SHF.R.U32.HI R4, RZ, 0x18, R117 ;  /* 0x00000018ff047819 */ /* 0x008fc80000011675 */
[----:B------:R-:W-:Y:S01]  /*5bc0*/  ISETP.LE.U32.AND P4, PT, R4, UR6, PT ;  /* 0x0000000604007c0c */ /* 0x000fe2000bf83070 */
[--C-:B------:R-:W-:Y:S02]  /*5bd0*/  FFMA.FTZ R4, R108, UR26, -R2.reuse ;  /* 0x0000001a6c047c23 */ /* 0x100fe40008010802 */
[----:B------:R2:W-:Y:S08]  /*5be0*/  MUFU.EX2 R108, R10 ;  /* 0x0000000a006c7308 */ /* 0x0005f00000000800 */
[----:B------:R3:W-:Y:S01]  /*5bf0*/  MUFU.EX2 R132, R4 ;  /* 0x0000000400847308 */ /* 0x0007e20000000800 */
[----:B-1----:R-:W-:-:S07]  /*5c00*/  FFMA.FTZ R5, R174, UR26, -R2 ;  /* 0x0000001aae057c23 */ /* 0x002fce0008010802 */
[----:B------:R1:W-:Y:S01]  /*5c10*/  MUFU.EX2 R30, R5 ;  /* 0x00000005001e7308 */ /* 0x0003e20000000800 */
[----:B--2---:R-:W-:-:S07]  /*5c20*/  FFMA.FTZ R10, R190, UR26, -R3 ;  /* 0x0000001abe0a7c23 */ /* 0x004fce0008010803 */
[----:B------:R-:W-:Y:S01]  /*5c30*/  MUFU.EX2 R133, R16 ;  /* 0x0000001000857308 */ /* 0x000fe20000000800 */
[----:B---3--:R-:W-:-:S07]  /*5c40*/  FFMA.FTZ R4, R203, UR26, -R3 ;  /* 0x0000001acb047c23 */ /* 0x008fce0008010803 */
[----:B------:R2:W-:Y:S01]  /*5c50*/  MUFU.EX2 R37, R6 ;  /* 0x0000000600257308 */ /* 0x0005e20000000800 */
[----:B-1----:R-:W-:Y:S01]  /*5c60*/  FFMA.FTZ R5, R112, UR26, -R2 ;  /* 0x0000001a70057c23 */ /* 0x002fe20008010802 */
[----:B------:R-:W-:-:S06]  /*5c70*/  FFMA.FTZ R2, R110, UR26, -R3 ;  /* 0x0000001a6e027c23 */ /* 0x000fcc0008010803 */
[----:B------:R1:W3:Y:S08]  /*5c80*/  MUFU.EX2 R124, R5 ;  /* 0x00000005007c7308 */ /* 0x0002f00000000800 */
[----:B------:R4:W-:Y:S01]  /*5c90*/  MUFU.EX2 R126, R2 ;  /* 0x00000002007e7308 */ /* 0x0009e20000000800 */
[----:B--2---:R-:W-:-:S07]  /*5ca0*/  FFMA.FTZ R6, R104, UR26, -R3 ;  /* 0x0000001a68067c23 */ /* 0x004fce0008010803 */
[----:B------:R-:W-:Y:S01]  /*5cb0*/  MUFU.EX2 R135, R4 ;  /* 0x0000000400877308 */ /* 0x000fe20000000800 */
[----:B-1----:R-:W-:Y:S01]  /*5cc0*/  FFMA.FTZ R5, R74, UR26, -R3 ;  /* 0x0000001a4a057c23 */ /* 0x002fe20008010803 */
[----:B------:R-:W-:-:S06]  /*5cd0*/  IMAD.MOV.U32 R74, RZ, RZ, R220 ;  /* 0x000000ffff4a7224 */ /* 0x000fcc00078e00dc */
[----:B------:R-:W-:Y:S01]  /*5ce0*/  MUFU.EX2 R211, R7 ;  /* 0x0000000700d37308 */ /* 0x000fe20000000800 */
[----:B----4-:R-:W-:-:S07]  /*5cf0*/  FFMA.FTZ R2, R103, UR26, -R3 ;  /* 0x0000001a67027c23 */ /* 0x010fce0008010803 */
[----:B------:R3:W1:Y:S08]  /*5d00*/  MUFU.EX2 R125, R2 ;  /* 0x00000002007d7308 */ /* 0x0006700000000800 */
[----:B------:R2:W4:Y:S01]  /*5d10*/  MUFU.EX2 R103, R11 ;  /* 0x0000000b00677308 */ /* 0x0005220000000800 */
[----:B---3--:R-:W-:-:S04]  /*5d20*/  F2FP.F16.F32.PACK_AB R2, R132, R124 ;  /* 0x0000007c8402723e */ /* 0x008fc800000000ff */
[C---:B------:R-:W-:Y:S02]  /*5d30*/  PRMT R205, R2.reuse, 0x7610, R205 ;  /* 0x0000761002cd7816 */ /* 0x040fe400000000cd */
[----:B------:R-:W-:Y:S02]  /*5d40*/  PRMT R204, R2, 0x7632, R204 ;  /* 0x0000763202cc7816 */ /* 0x000fe400000000cc */
[----:B-1----:R-:W-:Y:S01]  /*5d50*/  F2FP.F16.F32.PACK_AB R2, R125, R126 ;  /* 0x0000007e7d02723e */ /* 0x002fe200000000ff */
[----:B------:R-:W-:Y:S01]  /*5d60*/  @!P5 HADD2 R42, -R205.H0_H0, -RZ.H0_H0 ;  /* 0xa00000ffcd2ad230 */ /* 0x000fe20000000900 */
[----:B------:R-:W-:Y:S01]  /*5d70*/  PRMT R245, R205, 0x5410, R204 ;  /* 0x00005410cdf57816 */ /* 0x000fe200000000cc */
[----:B------:R-:W-:Y:S01]  /*5d80*/  @!P4 HADD2 R45, -R204.H0_H0, -RZ.H0_H0 ;  /* 0xa00000ffcc2dc230 */ /* 0x000fe20000000900 */
[----:B------:R-:W-:Y:S01]  /*5d90*/  PRMT R167, R2, 0x7610, R167 ;  /* 0x0000761002a77816 */ /* 0x000fe200000000a7 */
[----:B--2---:R-:W-:Y:S01]  /*5da0*/  FFMA.FTZ R11, R191, UR26, -R3 ;  /* 0x0000001abf0b7c23 */ /* 0x004fe20008010803 */
[----:B------:R-:W-:-:S02]  /*5db0*/  @!P5 PRMT R205, R42, 0x5410, RZ ;  /* 0x000054102acdd816 */ /* 0x000fc400000000ff */
[----:B------:R-:W-:Y:S01]  /*5dc0*/  ISETP.GT.U32.AND P5, PT, R0, UR6, PT ;  /* 0x0000000600007c0c */ /* 0x000fe2000bfa4070 */
[----:B------:R-:W-:Y:S01]  /*5dd0*/  @!P3 HADD2 R43, -R167.H0_H0, -RZ.H0_H0 ;  /* 0xa00000ffa72bb230 */ /* 0x000fe20000000900 */
[----:B------:R-:W-:Y:S01]  /*5de0*/  PRMT R0, R92, 0x7772, RZ ;  /* 0x000077725c007816 */ /* 0x000fe200000000ff */
[----:B------:R-:W-:Y:S01]  /*5df0*/  MUFU.EX2 R16, R11 ;  /* 0x0000000b00107308 */ /* 0x000fe20000000800 */
[----:B------:R-:W-:Y:S01]  /*5e00*/  @!P4 PRMT R204, R45, 0x5410, RZ ;  /* 0x000054102dccc816 */ /* 0x000fe200000000ff */
[----:B------:R-:W-:Y:S01]  /*5e10*/  STL [R1+0x338], R205 ;  /* 0x000338cd01007387 */ /* 0x000fe20000100800 */
[----:B------:R-:W-:Y:S01]  /*5e20*/  PRMT R166, R2, 0x7632, R166 ;  /* 0x0000763202a67816 */ /* 0x000fe200000000a6 */
[----:B------:R-:W-:Y:S01]  /*5e30*/  FFMA.FTZ R2, R105, UR26, -R3 ;  /* 0x0000001a69027c23 */ /* 0x000fe20008010803 */
[----:B------:R-:W-:Y:S02]  /*5e40*/  ISETP.GT.U32.AND P4, PT, R0, UR6, PT ;  /* 0x0000000600007c0c */ /* 0x000fe4000bf84070 */
[----:B------:R-:W-:-:S02]  /*5e50*/  PRMT R0, R92, 0x7773, RZ ;  /* 0x000077735c007816 */ /* 0x000fc400000000ff */
[----:B------:R-:W-:Y:S01]  /*5e60*/  PRMT R136, R167, 0x5410, R166 ;  /* 0x00005410a7887816 */ /* 0x000fe200000000a6 */
[----:B------:R-:W-:Y:S01]  /*5e70*/  @P5 HADD2 R52, -R166.H0_H0, -RZ.H0_H0 ;  /* 0xa00000ffa6345230 */ /* 0x000fe20000000900 */
[----:B------:R-:W-:Y:S02]  /*5e80*/  @!P3 PRMT R167, R43, 0x5410, RZ ;  /* 0x000054102ba7b816 */ /* 0x000fe400000000ff */
[----:B------:R-:W-:Y:S01]  /*5e90*/  ISETP.GT.U32.AND P3, PT, R0, UR6, PT ;  /* 0x0000000600007c0c */ /* 0x000fe2000bf64070 */
[----:B------:R-:W-:Y:S01]  /*5ea0*/  FFMA.FTZ R0, R106, UR26, -R3 ;  /* 0x0000001a6a007c23 */ /* 0x000fe20008010803 */
[----:B------:R-:W-:Y:S01]  /*5eb0*/  MUFU.EX2 R43, R2 ;  /* 0x00000002002b7308 */ /* 0x000fe20000000800 */
[----:B------:R-:W-:Y:S01]  /*5ec0*/  @P5 PRMT R166, R52, 0x5410, RZ ;  /* 0x0000541034a65816 */ /* 0x000fe200000000ff */
[----:B------:R-:W-:Y:S04]  /*5ed0*/  STL [R1+0x32c], R167 ;  /* 0x00032ca701007387 */ /* 0x000fe80000100800 */
[----:B------:R-:W-:Y:S02]  /*5ee0*/  STL [R1+0x330], R166 ;  /* 0x000330a601007387 */ /* 0x000fe40000100800 */
[----:B------:R4:W1:Y:S08]  /*5ef0*/  MUFU.EX2 R42, R0 ;  /* 0x00000000002a7308 */ /* 0x0008700000000800 */
[----:B------:R-:W-:Y:S01]  /*5f00*/  MUFU.EX2 R52, R6 ;  /* 0x0000000600347308 */ /* 0x000fe20000000800 */
[----:B----4-:R-:W-:-:S02]  /*5f10*/  F2FP.F16.F32.PACK_AB R0, R103, R108 ;  /* 0x0000006c6700723e */ /* 0x010fc400000000ff */
[----:B-1----:R-:W-:Y:S02]  /*5f20*/  F2FP.F16.F32.PACK_AB R2, R43, R42 ;  /* 0x0000002a2b02723e */ /* 0x002fe400000000ff */
[C---:B------:R-:W-:Y:S02]  /*5f30*/  PRMT R165, R0.reuse, 0x7610, R165 ;  /* 0x0000761000a57816 */ /* 0x040fe400000000a5 */
[----:B------:R-:W-:Y:S02]  /*5f40*/  PRMT R164, R0, 0x7632, R164 ;  /* 0x0000763200a47816 */ /* 0x000fe400000000a4 */
[----:B------:R-:W-:Y:S01]  /*5f50*/  LOP3.LUT R0, R118, 0xff, RZ, 0xc0, !PT ;  /* 0x000000ff76007812 */ /* 0x000fe200078ec0ff */
[----:B------:R-:W-:Y:S01]  /*5f60*/  @P4 HADD2 R47, -R165.H0_H0, -RZ.H0_H0 ;  /* 0xa00000ffa52f4230 */ /* 0x000fe20000000900 */
[----:B------:R-:W-:Y:S01]  /*5f70*/  PRMT R44, R165, 0x5410, R164 ;  /* 0x00005410a52c7816 */ /* 0x000fe200000000a4 */
[----:B------:R-:W-:Y:S01]  /*5f80*/  @P3 HADD2 R46, -R164.H0_H0, -RZ.H0_H0 ;  /* 0xa00000ffa42e3230 */ /* 0x000fe20000000900 */
[----:B------:R-:W-:-:S02]  /*5f90*/  PRMT R200, R2, 0x7632, R200 ;  /* 0x0000763202c87816 */ /* 0x000fc400000000c8 */
[----:B------:R-:W-:Y:S02]  /*5fa0*/  @P4 PRMT R165, R47, 0x5410, RZ ;  /* 0x000054102fa54816 */ /* 0x000fe400000000ff */
[----:B------:R-:W-:Y:S01]  /*5fb0*/  ISETP.LE.U32.AND P4, PT, R0, UR6, PT ;  /* 0x0000000600007c0c */ /* 0x000fe2000bf83070 */
[----:B------:R-:W-:Y:S01]  /*5fc0*/  @!P2 HADD2 R50, -R200.H0_H0, -RZ.H0_H0 ;  /* 0xa00000ffc832a230 */ /* 0x000fe20000000900 */
[----:B------:R-:W-:Y:S01]  /*5fd0*/  SHF.R.U32.HI R0, RZ, 0x18, R118 ;  /* 0x00000018ff007819 */ /* 0x000fe20000011676 */
[----:B------:R-:W-:Y:S01]  /*5fe0*/  STL [R1+0x334], R165 ;  /* 0x000334a501007387 */ /* 0x000fe20000100800 */
[----:B------:R-:W-:Y:S02]  /*5ff0*/  @P3 PRMT R164, R46, 0x5410, RZ ;  /* 0x000054102ea43816 */ /* 0x000fe400000000ff */
[----:B------:R-:W-:Y:S02]  /*6000*/  ISETP.LE.U32.AND P3, PT, R0, UR6, PT ;  /* 0x0000000600007c0c */ /* 0x000fe4000bf63070 */
[----:B------:R-:W-:-:S02]  /*6010*/  F2FP.F16.F32.PACK_AB R0, R93, R95 ;  /* 0x0000005f5d00723e */ /* 0x000fc400000000ff */
[----:B------:R-:W-:Y:S02]  /*6020*/  PRMT R201, R2, 0x7610, R201 ;  /* 0x0000761002c97816 */ /* 0x000fe400000000c9 */
[C---:B------:R-:W-:Y:S02]  /*6030*/  PRMT R198, R0.reuse, 0x7632, R198 ;  /* 0x0000763200c67816 */ /* 0x040fe400000000c6 */
[----:B------:R-:W-:Y:S01]  /*6040*/  PRMT R199, R0, 0x7610, R199 ;  /* 0x0000761000c77816 */ /* 0x000fe200000000c7 */
[----:B------:R-:W-:Y:S01]  /*6050*/  @!P4 HADD2 R51, -R201.H0_H0, -RZ.H0_H0 ;  /* 0xa00000ffc933c230 */ /* 0x000fe20000000900 */
[----:B------:R-:W-:Y:S02]  /*6060*/  PRMT R0, R94, 0x7771, RZ ;  /* 0x000077715e007816 */ /* 0x000fe400000000ff */
[----:B------:R-:W-:Y:S01]  /*6070*/  PRMT R34, R199, 0x5410, R198 ;  /* 0x00005410c7227816 */ /* 0x000fe200000000c6 */
[----:B------:R-:W-:Y:S01]  /*6080*/  @!P3 HADD2 R48, -R198.H0_H0, -RZ.H0_H0 ;  /* 0xa00000ffc630b230 */ /* 0x000fe20000000900 */
[----:B------:R-:W-:Y:S01]  /*6090*/  PRMT R90, R201, 0x5410, R200 ;  /* 0x00005410c95a7816 */ /* 0x000fe200000000c8 */
[----:B------:R-:W-:Y:S01]  /*60a0*/  @!P1 HADD2 R49, -R199.H0_H0, -RZ.H0_H0 ;  /* 0xa00000ffc7319230 */ /* 0x000fe20000000900 */
[----:B------:R-:W-:-:S02]  /*60b0*/  @!P2 PRMT R200, R50, 0x5410, RZ ;  /* 0x0000541032c8a816 */ /* 0x000fc400000000ff */
[----:B------:R-:W-:Y:S02]  /*60c0*/  @!P3 PRMT R198, R48, 0x5410, RZ ;  /* 0x0000541030c6b816 */ /* 0x000fe400000000ff */
[----:B------:R-:W-:Y:S01]  /*60d0*/  ISETP.GT.U32.AND P3, PT, R0, UR6, PT ;  /* 0x0000000600007c0c */ /* 0x000fe2000bf64070 */
[----:B------:R-:W1:Y:S01]  /*60e0*/  MUFU.EX2 R48, R5 ;  /* 0x0000000500307308 */ /* 0x000e620000000800 */
[----:B------:R-:W-:Y:S02]  /*60f0*/  PRMT R0, R94, 0x7772, RZ ;  /* 0x000077725e007816 */ /* 0x000fe400000000ff */
[----:B------:R-:W-:Y:S02]  /*6100*/  @!P1 PRMT R199, R49, 0x5410, RZ ;  /* 0x0000541031c79816 */ /* 0x000fe400000000ff */
[----:B------:R-:W-:Y:S02]  /*6110*/  ISETP.GT.U32.AND P2, PT, R0, UR6, PT ;  /* 0x0000000600007c0c */ /* 0x000fe4000bf44070 */
[----:B------:R-:W-:-:S02]  /*6120*/  PRMT R0, R94, 0x7773, RZ ;  /* 0x000077735e007816 */ /* 0x000fc400000000ff */
[----:B------:R-:W-:Y:S01]  /*6130*/  @!P4 PRMT R201, R51, 0x5410, RZ ;  /* 0x0000541033c9c816 */ /* 0x000fe200000000ff */
[----:B------:R-:W-:Y:S01]  /*6140*/  IMAD.MOV.U32 R51, RZ, RZ, R19 ;  /* 0x000000ffff337224 */ /* 0x000fe200078e0013 */
[----:B------:R-:W-:Y:S01]  /*6150*/  ISETP.GT.U32.AND P1, PT, R0, UR6, PT ;  /* 0x0000000600007c0c */ /* 0x000fe2000bf24070 */
[----:B------:R-:W2:Y:S01]  /*6160*/  MUFU.EX2 R19, R10 ;  /* 0x0000000a00137308 */ /* 0x000ea20000000800 */
[----:B------:R-:W-:Y:S01]  /*6170*/  F2FP.F16.F32.PACK_AB R0, R133, R127 ;  /* 0x0000007f8500723e */ /* 0x000fe200000000ff */
[----:B------:R-:W-:Y:S03]  /*6180*/  STL [R1+0x320], R201 ;  /* 0x000320c901007387 */ /* 0x000fe60000100800 */
[C---:B------:R-:W-:Y:S01]  /*6190*/  PRMT R195, R0.reuse, 0x7610, R195 ;  /* 0x0000761000c37816 */ /* 0x040fe200000000c3 */
[----:B------:R3:W-:Y:S01]  /*61a0*/  STL [R1+0x324], R200 ;  /* 0x000324c801007387 */ /* 0x0007e20000100800 */
[----:B------:R-:W-:Y:S01]  /*61b0*/  PRMT R202, R0, 0x7632, R202 ;  /* 0x0000763200ca7816 */ /* 0x000fe200000000ca */
[----:B------:R-:W-:Y:S01]  /*61c0*/  FADD.FTZ R0, R235, R231 ;  /* 0x000000e7eb007221 */ /* 0x000fe20000010000 */
[----:B-1----:R-:W-:Y:S01]  /*61d0*/  F2FP.F16.F32.PACK_AB R2, R48, R52 ;  /* 0x000000343002723e */ /* 0x002fe200000000ff */
[----:B------:R-:W-:Y:S01]  /*61e0*/  @P2 HADD2 R54, -R195.H0_H0, -RZ.H0_H0 ;  /* 0xa00000ffc3362230 */ /* 0x000fe20000000900 */
[----:B------:R-:W-:Y:S01]  /*61f0*/  PRMT R233, R195, 0x5410, R202 ;  /* 0x00005410c3e97816 */ /* 0x000fe200000000ca */
[----:B------:R-:W-:Y:S01]  /*6200*/  FADD.FTZ R0, R31, R0 ;  /* 0x000000001f007221 */ /* 0x000fe20000010000 */
[C---:B------:R-:W-:Y:S01]  /*6210*/  PRMT R197, R2.reuse, 0x7610, R197 ;  /* 0x0000761002c57816 */ /* 0x040fe200000000c5 */
[----:B------:R-:W-:Y:S01]  /*6220*/  @P1 HADD2 R53, -R202.H0_H0, -RZ.H0_H0 ;  /* 0xa00000ffca351230 */ /* 0x000fe20000000900 */
[----:B------:R-:W-:Y:S01]  /*6230*/  PRMT R196, R2, 0x7632, R196 ;  /* 0x0000763202c47816 */ /* 0x000fe200000000c4 */
[----:B------:R-:W-:Y:S01]  /*6240*/  FADD.FTZ R0, R30, R0 ;  /* 0x000000001e007221 */ /* 0x000fe20000010000 */
[----:B------:R-:W-:Y:S01]  /*6250*/  @P2 PRMT R195, R54, 0x5410, RZ ;  /* 0x0000541036c32816 */ /* 0x000fe200000000ff */
[----:B------:R-:W-:-:S02]  /*6260*/  IMAD.MOV.U32 R54, RZ, RZ, R33 ;  /* 0x000000ffff367224 */ /* 0x000fc400078e0021 */
[----:B------:R-:W-:Y:S01]  /*6270*/  FADD.FTZ R2, R135, R211 ;  /* 0x000000d387027221 */ /* 0x000fe20000010000 */
[----:B------:R-:W-:Y:S01]  /*6280*/  FADD.FTZ R0, R38, R0 ;  /* 0x0000000026007221 */ /* 0x000fe20000010000 */
[----:B------:R-:W-:Y:S01]  /*6290*/  @P3 HADD2 R55, -R196.H0_H0, -RZ.H0_H0 ;  /* 0xa00000ffc4373230 */ /* 0x000fe20000000900 */
[----:B------:R-:W-:Y:S01]  /*62a0*/  PRMT R49, R197, 0x5410, R196 ;  /* 0x00005410c5317816 */ /* 0x000fe200000000c4 */
[----:B------:R-:W-:Y:S01]  /*62b0*/  FADD.FTZ R2, R54, R2 ;  /* 0x0000000236027221 */ /* 0x000fe20000010000 */
[----:B------:R-:W-:Y:S01]  /*62c0*/  FADD.FTZ R0, R37, R0 ;  /* 0x0000000025007221 */ /* 0x000fe20000010000 */
[----:B------:R-:W-:Y:S01]  /*62d0*/  @P1 PRMT R202, R53, 0x5410, RZ ;  /* 0x0000541035ca1816 */ /* 0x000fe200000000ff */
[----:B------:R-:W-:Y:S02]  /*62e0*/  @!P0 HADD2 R56, -R197.H0_H0, -RZ.H0_H0 ;  /* 0xa00000ffc5388230 */ /* 0x000fe40000000900 */
[----:B------:R-:W-:Y:S01]  /*62f0*/  FADD.FTZ R2, R237, R2 ;  /* 0x00000002ed027221 */ /* 0x000fe20000010000 */
[----:B------:R-:W-:Y:S01]  /*6300*/  FADD.FTZ R0, R35, R0 ;  /* 0x0000000023007221 */ /* 0x000fe20000010000 */
[----:B------:R-:W-:Y:S01]  /*6310*/  @P3 PRMT R196, R55, 0x5410, RZ ;  /* 0x0000541037c43816 */ /* 0x000fe200000000ff */
[----:B------:R-:W-:Y:S01]  /*6320*/  STL [R1+0x31c], R199 ;  /* 0x00031cc701007387 */ /* 0x000fe20000100800 */
[----:B------:R-:W-:Y:S01]  /*6330*/  FADD.FTZ R2, R18, R2 ;  /* 0x0000000212027221 */ /* 0x000fe20000010000 */
[----:B------:R-:W-:Y:S01]  /*6340*/  FADD.FTZ R0, R29, R0 ;  /* 0x000000001d007221 */ /* 0x000fe20000010000 */
[----:B---3--:R-:W-:Y:S01]  /*6350*/  IMAD.WIDE.U32 R200, R176, -0x326172a9, RZ ;  /* 0xcd9e8d57b0c87825 */ /* 0x008fe200078e00ff */
[----:B------:R-:W-:-:S03]  /*6360*/  @!P0 PRMT R197, R56, 0x5410, RZ ;  /* 0x0000541038c58816 */ /* 0x000fc600000000ff */
[----:B------:R-:W-:Y:S01]  /*6370*/  FADD.FTZ R2, R16, R2 ;  /* 0x0000000210027221 */ /* 0x000fe20000010000 */
[----:B------:R-:W-:Y:S01]  /*6380*/  FADD.FTZ R3, R153, R0 ;  /* 0x0000000099037221 */ /* 0x000fe20000010000 */
[----:B------:R-:W-:Y:S01]  /*6390*/  IMAD.U32 R0, RZ, RZ, UR24 ;  /* 0x00000018ff007e24 */ /* 0x000fe2000f8e00ff */
[----:B------:R-:W-:Y:S01]  /*63a0*/  UIADD3 UR24, UPT, UPT, UR24, 0x3, URZ ;  /* 0x0000000318187890 */ /* 0x000fe2000fffe0ff */
[----:B--2---:R-:W-:Y:S01]  /*63b0*/  FADD.FTZ R2, R19, R2 ;  /* 0x0000000213027221 */ /* 0x004fe20000010000 */
[----:B------:R-:W-:Y:S01]  /*63c0*/  FADD.FTZ R12, R152, R3 ;  /* 0x00000003980c7221 */ /* 0x000fe20000010000 */
[----:B------:R1:W-:Y:S01]  /*63d0*/  STL [R1+0x328], R198 ;  /* 0x000328c601007387 */ /* 0x0003e20000100800 */
[----:B------:R-:W-:Y:S01]  /*63e0*/  LOP3.LUT R0, R0, UR23, R41, 0x96, !PT ;  /* 0x0000001700007c12 */ /* 0x000fe2000f8e9629 */
[----:B------:R-:W-:-:S04]  /*63f0*/  FADD.FTZ R2, R17, R2 ;  /* 0x0000000211027221 */ /* 0x000fc80000010000 */
[----:B------:R-:W-:-:S04]  /*6400*/  IMAD.WIDE.U32 R14, R0, -0x326172a9, RZ ;  /* 0xcd9e8d57000e7825 */ /* 0x000fc800078e00ff */
[----:B------:R-:W-:Y:S01]  /*6410*/  FADD.FTZ R2, R155, R2 ;  /* 0x000000029b027221 */ /* 0x000fe20000010000 */
[----:B------:R-:W-:-:S03]  /*6420*/  LOP3.LUT R4, R200, UR11, R15, 0x96, !PT ;  /* 0x0000000bc8047c12 */ /* 0x000fc6000f8e960f */
[----:B------:R-:W-:Y:S01]  /*6430*/  FADD.FTZ R13, R154, R2 ;  /* 0x000000029a0d7221 */ /* 0x000fe20000010000 */
[----:B------:R-:W-:Y:S01]  /*6440*/  LOP3.LUT R2, R14, UR16, R21, 0x96, !PT ;  /* 0x000000100e027c12 */ /* 0x000fe2000f8e9615 */
[----:B------:R-:W-:-:S04]  /*6450*/  IMAD.WIDE.U32 R4, R4, -0x2daee0ad, RZ ;  /* 0xd2511f5304047825 */ /* 0x000fc800078e00ff */
[----:B------:R-:W-:Y:S01]  /*6460*/  IMAD.WIDE.U32 R2, R2, -0x2daee0ad, RZ ;  /* 0xd2511f5302027825 */ /* 0x000fe200078e00ff */
[----:B------:R-:W-:-:S04]  /*6470*/  LOP3.LUT R10, R128, UR15, R5, 0x96, !PT ;  /* 0x0000000f800a7c12 */ /* 0x000fc8000f8e9605 */
        /* <DEDUP_REMOVED lines=11> */
[----:B------:R-:W-:Y:S02]  /*6530*/  LOP3.LUT R6, R6, UR9, R3, 0x96, !PT ;  /* 0x0000000906067c12 */ /* 0x000fe4000f8e9603 */
[----:B------:R-:W-:Y:S02]  /*6540*/  F2FP.F16.F32.PACK_AB R3, R30, R31 ;  /* 0x0000001f1e03723e */ /* 0x000fe400000000ff */
[----:B------:R-:W-:Y:S01]  /*6550*/  PRMT R0, R32, 0x7772, RZ ;  /* 0x0000777220007816 */ /* 0x000fe200000000ff */
[----:B------:R-:W-:Y:S01]  /*6560*/  IMAD.WIDE.U32 R30, R6, -0x2daee0ad, RZ ;  /* 0xd2511f53061e7825 */ /* 0x000fe200078e00ff */
[----:B------:R-:W-:Y:S02]  /*6570*/  PRMT R47, R3, 0x7632, R47 ;  /* 0x00007632032f7816 */ /* 0x000fe4000000002f */
[----:B------:R-:W-:Y:S02]  /*6580*/  ISETP.GT.U32.AND P4, PT, R0, UR6, PT ;  /* 0x0000000600007c0c */ /* 0x000fe4000bf84070 */
[----:B------:R-:W-:-:S02]  /*6590*/  PRMT R0, R32, 0x7773, RZ ;  /* 0x0000777320007816 */ /* 0x000fc400000000ff */
[----:B------:R-:W-:Y:S02]  /*65a0*/  LOP3.LUT R31, R4, UR4, R31, 0x96, !PT ;  /* 0x00000004041f7c12 */ /* 0x000fe4000f8e961f */
[----:B------:R-:W-:Y:S02]  /*65b0*/  ISETP.GT.U32.AND P3, PT, R0, UR6, PT ;  /* 0x0000000600007c0c */ /* 0x000fe4000bf64070 */
[----:B------:R-:W-:Y:S02]  /*65c0*/  LOP3.LUT R0, R31, 0xffff, RZ, 0xc0, !PT ;  /* 0x0000ffff1f007812 */ /* 0x000fe400078ec0ff */
[----:B------:R-:W-:Y:S02]  /*65d0*/  PRMT R46, R3, 0x7610, R46 ;  /* 0x00007610032e7816 */ /* 0x000fe4000000002e */
[----:B------:R-:W-:Y:S02]  /*65e0*/  SHF.R.U32.HI R0, RZ, 0x8, R0 ;  /* 0x00000008ff007819 */ /* 0x000fe40000011600 */
[----:B------:R-:W-:Y:S01]  /*65f0*/  PRMT R11, R46, 0x5410, R47 ;  /* 0x000054102e0b7816 */ /* 0x000fe2000000002f */
[----:B------:R-:W-:Y:S01]  /*6600*/  IMAD.MOV.U32 R55, RZ, RZ, R88 ;  /* 0x000000ffff377224 */ /* 0x000fe200078e0058 */
[----:B------:R-:W-:Y:S01]  /*6610*/  LOP3.LUT R0, R0, 0xffff, RZ, 0xc0, !PT ;  /* 0x0000ffff00007812 */ /* 0x000fe200078ec0ff */
[----:B------:R-:W-:Y:S01]  /*6620*/  IMAD.MOV.U32 R10, RZ, RZ, R89 ;  /* 0x000000ffff0a7224 */ /* 0x000fe200078e0059 */
[----:B------:R-:W-:Y:S01]  /*6630*/  LOP3.LUT R45, R2, UR7, R33, 0x96, !PT ;  /* 0x00000007022d7c12 */ /* 0x000fe2000f8e9621 */
[----:B------:R-:W-:Y:S01]  /*6640*/  @P3 HADD2 R57, -R47.H0_H0, -RZ.H0_H0 ;  /* 0xa00000ff2f393230 */ /* 0x000fe20000000900 */
[----:B------:R-:W-:Y:S01]  /*6650*/  ISETP.LE.U32.AND P1, PT, R0, UR6, PT ;  /* 0x0000000600007c0c */ /* 0x000fe2000bf23070 */
[----:B------:R-:W-:Y:S01]  /*6660*/  MUFU.EX2 R26, R26 ;  /* 0x0000001a001a7308 */ /* 0x000fe20000000800 */
[----:B------:R-:W-:-:S07]  /*6670*/  PRMT R0, R31, 0x7632, R0 ;  /* 0x000076321f007816 */ /* 0x000fce0000000000 */
[----:B------:R-:W-:Y:S01]  /*6680*/  MUFU.EX2 R78, R78 ;  /* 0x0000004e004e7308 */ /* 0x000fe20000000800 */
[----:B------:R-:W-:Y:S01]  /*6690*/  LOP3.LUT R0, R0, 0xff, RZ, 0xc0, !PT ;  /* 0x000000ff00007812 */ /* 0x000fe200078ec0ff */
[----:B------:R-:W-:Y:S01]  /*66a0*/  IMAD.MOV.U32 R50, RZ, RZ, R75 ;  /* 0x000000ffff327224 */ /* 0x000fe200078e004b */
[----:B------:R-:W-:Y:S01]  /*66b0*/  @P3 PRMT R47, R57, 0x5410, RZ ;  /* 0x00005410392f3816 */ /* 0x000fe200000000ff */
[----:B------:R-:W-:Y:S01]  /*66c0*/  IMAD.MOV.U32 R53, RZ, RZ, R74 ;  /* 0x000000ffff357224 */ /* 0x000fe200078e004a */
[----:B------:R-:W-:Y:S01]  /*66d0*/  ISETP.LE.U32.AND P0, PT, R0, UR6, PT ;  /* 0x0000000600007c0c */ /* 0x000fe2000bf03070 */
[----:B------:R-:W-:Y:S01]  /*66e0*/  @P4 HADD2 R59, -R46.H0_H0, -RZ.H0_H0 ;  /* 0xa00000ff2e3b4230 */ /* 0x000fe20000000900 */
[----:B------:R-:W-:Y:S02]  /*66f0*/  F2FP.F16.F32.PACK_AB R0, R16, R18 ;  /* 0x000000121000723e */ /* 0x000fe400000000ff */
[----:B------:R-:W-:Y:S02]  /*6700*/  LOP3.LUT R2, R31, 0xff, RZ, 0xc0, !PT ;  /* 0x000000ff1f027812 */ /* 0x000fe400078ec0ff */
[----:B------:R-:W-:-:S02]  /*6710*/  PRMT R162, R0, 0x7610, R162 ;  /* 0x0000761000a27816 */ /* 0x000fc400000000a2 */
[----:B------:R-:W-:Y:S02]  /*6720*/  PRMT R161, R0, 0x7632, R161 ;  /* 0x0000763200a17816 */ /* 0x000fe400000000a1 */
[----:B------:R-:W-:Y:S02]  /*6730*/  SHF.R.U32.HI R0, RZ, 0x18, R31 ;  /* 0x00000018ff007819 */ /* 0x000fe4000001161f */
[----:B------:R-:W-:Y:S01]  /*6740*/  ISETP.LE.U32.AND P2, PT, R2, UR6, PT ;  /* 0x0000000602007c0c */ /* 0x000fe2000bf43070 */
[----:B------:R-:W-:Y:S01]  /*6750*/  @!P1 HADD2 R58, -R161.H0_H0, -RZ.H0_H0 ;  /* 0xa00000ffa13a9230 */ /* 0x000fe20000000900 */
[----:B------:R-:W-:Y:S02]  /*6760*/  ISETP.LE.U32.AND P3, PT, R0, UR6, PT ;  /* 0x0000000600007c0c */ /* 0x000fe4000bf63070 */
[----:B------:R-:W-:Y:S02]  /*6770*/  F2FP.F16.F32.PACK_AB R0, R37, R38 ;  /* 0x000000262500723e */ /* 0x000fe400000000ff */
[----:B------:R-:W-:-:S02]  /*6780*/  PRMT R56, R162, 0x5410, R161 ;  /* 0x00005410a2387816 */ /* 0x000fc400000000a1 */
[C---:B------:R-:W-:Y:S02]  /*6790*/  PRMT R155, R0.reuse, 0x7632, R155 ;  /* 0x00007632009b7816 */ /* 0x040fe4000000009b */
[----:B------:R-:W-:Y:S02]  /*67a0*/  PRMT R160, R0, 0x7610, R160 ;  /* 0x0000761000a07816 */ /* 0x000fe400000000a0 */
[----:B------:R-:W-:Y:S01]  /*67b0*/  PRMT R0, R30, 0x7770, RZ ;  /* 0x000077701e007816 */ /* 0x000fe200000000ff */
[----:B------:R-:W-:Y:S01]  /*67c0*/  @!P2 HADD2 R60, -R162.H0_H0, -RZ.H0_H0 ;  /* 0xa00000ffa23ca230 */ /* 0x000fe20000000900 */
[----:B------:R-:W-:Y:S01]  /*67d0*/  PRMT R220, R160, 0x5410, R155 ;  /* 0x00005410a0dc7816 */ /* 0x000fe2000000009b */
[----:B------:R-:W-:Y:S01]  /*67e0*/  @!P3 HADD2 R61, -R155.H0_H0, -RZ.H0_H0 ;  /* 0xa00000ff9b3db230 */ /* 0x000fe20000000900 */
[----:B------:R-:W-:Y:S01]  /*67f0*/  @!P1 PRMT R161, R58, 0x5410, RZ ;  /* 0x000054103aa19816 */ /* 0x000fe200000000ff */
[----:B------:R-:W-:Y:S01]  /*6800*/  @!P0 HADD2 R62, -R160.H0_H0, -RZ.H0_H0 ;  /* 0xa00000ffa03e8230 */ /* 0x000fe20000000900 */
[----:B------:R-:W-:-:S02]  /*6810*/  @!P2 PRMT R162, R60, 0x5410, RZ ;  /* 0x000054103ca2a816 */ /* 0x000fc400000000ff */
[----:B------:R-:W-:Y:S02]  /*6820*/  @!P3 PRMT R155, R61, 0x5410, RZ ;  /* 0x000054103d9bb816 */ /* 0x000fe400000000ff */
[----:B------:R-:W-:Y:S02]  /*6830*/  ISETP.LE.U32.AND P3, PT, R0, UR6, PT ;  /* 0x0000000600007c0c */ /* 0x000fe4000bf63070 */
[----:B------:R-:W-:Y:S02]  /*6840*/  PRMT R0, R30, 0x7771, RZ ;  /* 0x000077711e007816 */ /* 0x000fe400000000ff */
[----:B------:R-:W-:Y:S02]  /*6850*/  @!P0 PRMT R160, R62, 0x5410, RZ ;  /* 0x000054103ea08816 */ /* 0x000fe400000000ff */
[----:B------:R-:W-:Y:S02]  /*6860*/  ISETP.GT.U32.AND P2, PT, R0, UR6, PT ;  /* 0x0000000600007c0c */ /* 0x000fe4000bf44070 */
[----:B------:R-:W-:-:S02]  /*6870*/  PRMT R0, R30, 0x7772, RZ ;  /* 0x000077721e007816 */ /* 0x000fc400000000ff */
[----:B------:R-:W-:Y:S02]  /*6880*/  F2FP.F16.F32.PACK_AB R2, R17, R19 ;  /* 0x000000131102723e */ /* 0x000fe400000000ff */
[----:B------:R-:W-:Y:S02]  /*6890*/  ISETP.GT.U32.AND P1, PT, R0, UR6, PT ;  /* 0x0000000600007c0c */ /* 0x000fe4000bf24070 */
[----:B------:R-:W-:Y:S02]  /*68a0*/  PRMT R0, R30, 0x7773, RZ ;  /* 0x000077731e007816 */ /* 0x000fe400000000ff */
[----:B------:R-:W-:Y:S02]  /*68b0*/  PRMT R154, R2, 0x7610, R154 ;  /* 0x00007610029a7816 */ /* 0x000fe4000000009a */
[----:B------:R-:W-:Y:S02]  /*68c0*/  ISETP.GT.U32.AND P0, PT, R0, UR6, PT ;  /* 0x0000000600007c0c */ /* 0x000fe4000bf04070 */
[----:B------:R-:W-:Y:S01]  /*68d0*/  F2FP.F16.F32.PACK_AB R0, R29, R35 ;  /* 0x000000231d00723e */ /* 0x000fe200000000ff */
[----:B------:R-:W-:Y:S01]  /*68e0*/  @!P3 HADD2 R64, -R154.H0_H0, -RZ.H0_H0 ;  /* 0xa00000ff9a40b230 */ /* 0x000fe20000000900 */
[----:B------:R-:W-:Y:S01]  /*68f0*/  PRMT R153, R2, 0x7632, R153 ;  /* 0x0000763202997816 */ /* 0x000fe20000000099 */
[----:B------:R-:W-:Y:S01]  /*6900*/  FADD.FTZ R2, R184, R13 ;  /* 0x0000000db8027221 */ /* 0x000fe20000010000 */
[----:B------:R-:W-:-:S02]  /*6910*/  PRMT R163, R0, 0x7632, R163 ;  /* 0x0000763200a37816 */ /* 0x000fc400000000a3 */
[----:B------:R-:W-:Y:S01]  /*6920*/  PRMT R152, R0, 0x7610, R152 ;  /* 0x0000761000987816 */ /* 0x000fe20000000098 */
[----:B------:R-:W-:Y:S01]  /*6930*/  FADD.FTZ R0, R181, R12 ;  /* 0x0000000cb5007221 */ /* 0x000fe20000010000 */
[----:B------:R-:W-:Y:S01]  /*6940*/  PRMT R62, R154, 0x5410, R153 ;  /* 0x000054109a3e7816 */ /* 0x000fe20000000099 */
[----:B------:R-:W-:Y:S01]  /*6950*/  FADD.FTZ R2, R183, R2 ;  /* 0x00000002b7027221 */ /* 0x000fe20000010000 */
[----:B------:R-:W-:Y:S01]  /*6960*/  PRMT R38, R152, 0x5410, R163 ;  /* 0x0000541098267816 */ /* 0x000fe200000000a3 */
[----:B------:R-:W-:Y:S02]  /*6970*/  @P0 HADD2 R65, -R163.H0_H0, -RZ.H0_H0 ;  /* 0xa00000ffa3410230 */ /* 0x000fe40000000900 */
[----:B------:R-:W-:Y:S01]  /*6980*/  FADD.FTZ R3, R178, R0 ;  /* 0x00000000b2037221 */ /* 0x000fe20000010000 */
[----:B------:R-:W-:Y:S01]  /*6990*/  IMAD.U32 R0, RZ, RZ, UR24 ;  /* 0x00000018ff007e24 */ /* 0x000fe2000f8e00ff */
[----:B------:R-:W-:Y:S01]  /*69a0*/  @!P3 PRMT R154, R64, 0x5410, RZ ;  /* 0x00005410409ab816 */ /* 0x000fe200000000ff */
[----:B------:R-:W-:Y:S01]  /*69b0*/  IMAD.MOV.U32 R64, RZ, RZ, R40 ;  /* 0x000000ffff407224 */ /* 0x000fe200078e0028 */
[----:B------:R-:W-:Y:S01]  /*69c0*/  @P0 PRMT R163, R65, 0x5410, RZ ;  /* 0x0000541041a30816 */ /* 0x000fe200000000ff */
[----:B------:R-:W-:-:S02]  /*69d0*/  IMAD.MOV.U32 R65, RZ, RZ, R41 ;  /* 0x000000ffff417224 */ /* 0x000fc400078e0029 */
[----:B------:R-:W-:Y:S01]  /*69e0*/  FADD.FTZ R9, R179, R2 ;  /* 0x00000002b3097221 */ /* 0x000fe20000010000 */
[----:B------:R-:W-:Y:S01]  /*69f0*/  FADD.FTZ R8, R177, R3 ;  /* 0x00000003b1087221 */ /* 0x000fe20000010000 */
[----:B------:R-:W-:Y:S01]  /*6a00*/  MUFU.EX2 R33, R22 ;  /* 0x0000001600217308 */ /* 0x000fe20000000800 */
[----:B------:R-:W-:Y:S01]  /*6a10*/  @P2 HADD2 R63, -R153.H0_H0, -RZ.H0_H0 ;  /* 0xa00000ff993f2230 */ /* 0x000fe20000000900 */
[----:B------:R-:W-:Y:S01]  /*6a20*/  LOP3.LUT R0, R0, UR23, R65, 0x96, !PT ;  /* 0x0000001700007c12 */ /* 0x000fe2000f8e9641 */
[----:B------:R-:W-:Y:S01]  /*6a30*/  @P1 HADD2 R66, -R152.H0_H0, -RZ.H0_H0 ;  /* 0xa00000ff98421230 */ /* 0x000fe20000000900 */
[----:B------:R-:W-:Y:S02]  /*6a40*/  @P4 PRMT R46, R59, 0x5410, RZ ;  /* 0x000054103b2e4816 */ /* 0x000fe400000000ff */
[----:B------:R-:W-:Y:S01]  /*6a50*/  @P2 PRMT R153, R63, 0x5410, RZ ;  /* 0x000054103f992816 */ /* 0x000fe200000000ff */
[----:B------:R-:W-:Y:S01]  /*6a60*/  IMAD.WIDE.U32 R40, R0, -0x326172a9, RZ ;  /* 0xcd9e8d5700287825 */ /* 0x000fe200078e00ff */
[----:B------:R-:W-:Y:S01]  /*6a70*/  MUFU.EX2 R35, R23 ;  /* 0x0000001700237308 */ /* 0x000fe20000000800 */
[----:B------:R-:W-:-:S03]  /*6a80*/  @P1 PRMT R152, R66, 0x5410, RZ ;  /* 0x0000541042981816 */ /* 0x000fc600000000ff */
[----:B------:R-:W-:-:S05]  /*6a90*/  LOP3.LUT R2, R200, UR11, R41, 0x96, !PT ;  /* 0x0000000bc8027c12 */ /* 0x000fca000f8e9629 */
[----:B------:R-:W-:-:S05]  /*6aa0*/  IMAD.WIDE.U32 R2, R2, -0x2daee0ad, RZ ;  /* 0xd2511f5302027825 */ /* 0x000fca00078e00ff */
[----:B------:R-:W-:Y:S02]  /*6ab0*/  LOP3.LUT R6, R128, UR15, R3, 0x96, !PT ;  /* 0x0000000f80067c12 */ /* 0x000fe4000f8e9603 */
[----:B------:R-:W2:Y:S01]  /*6ac0*/  LDL.LU.64 R128, [R1+0x388] ;  /* 0x0003880001807983 */ /* 0x000ea20000300a00 */
[----:B------:R-:W-:Y:S01]  /*6ad0*/  LOP3.LUT R4, R40, UR16, R21, 0x96, !PT ;  /* 0x0000001028047c12 */ /* 0x000fe2000f8e9615 */
[----:B------:R-:W-:Y:S01]  /*6ae0*/  MUFU.EX2 R61, R24 ;  /* 0x00000018003d7308 */ /* 0x000fe20000000800 */
[----:B------:R-:W-:-:S04]  /*6af0*/  IMAD.WIDE.U32 R6, R6, -0x326172a9, RZ ;  /* 0xcd9e8d5706067825 */ /* 0x000fc800078e00ff */
[----:B------:R-:W-:Y:S01]  /*6b00*/  IMAD.WIDE.U32 R4, R4, -0x2daee0ad, RZ ;  /* 0xd2511f5304047825 */ /* 0x000fe200078e00ff */
[----:B------:R-:W-:Y:S02]  /*6b10*/  LOP3.LUT R3, R20, UR14, R7, 0x96, !PT ;  /* 0x0000000e14037c12 */ /* 0x000fe4000f8e9607 */
[----:B------:R-:W3:Y:S01]  /*6b20*/  MUFU.EX2 R59, R25 ;  /* 0x00000019003b7308 */ /* 0x000ee20000000800 */
[----:B------:R-:W-:Y:S01]  /*6b30*/  IMAD.MOV.U32 R16, RZ, RZ, R53 ;  /* 0x000000ffff107224 */ /* 0x000fe200078e0035 */
[----:B------:R-:W-:Y:S01]  /*6b40*/  LOP3.LUT R5, R2, UR13, R5, 0x96, !PT ;  /* 0x0000000d02057c12 */ /* 0x000fe2000f8e9605 */
[----:B------:R-:W-:-:S04]  /*6b50*/  IMAD.WIDE.U32 R2, R3, -0x2daee0ad, RZ ;  /* 0xd2511f5303027825 */ /* 0x000fc800078e00ff */
[----:B------:R-:W-:Y:S01]  /*6b60*/  IMAD.MOV.U32 R53, RZ, RZ, R49 ;  /* 0x000000ffff357224 */ /* 0x000fe200078e0031 */
[----:B------:R-:W-:Y:S01]  /*6b70*/  LOP3.LUT R3, R4, UR12, R3, 0x96, !PT ;  /* 0x0000000c04037c12 */ /* 0x000fe2000f8e9603 */
[----:B------:R-:W-:Y:S01]  /*6b80*/  IMAD.WIDE.U32 R4, R5, -0x326172a9, RZ ;  /* 0xcd9e8d5705047825 */ /* 0x000fe200078e00ff */
[----:B------:R4:W-:Y:S03]  /*6b90*/  MUFU.EX2 R12, R27 ;  /* 0x0000001b000c7308 */ /* 0x0009e60000000800 */
[----:B------:R-:W-:Y:S01]  /*6ba0*/  IMAD.MOV.U32 R18, RZ, RZ, R50 ;  /* 0x000000ffff127224 */ /* 0x000fe200078e0032 */
[----:B------:R-:W-:Y:S01]  /*6bb0*/  LOP3.LUT R6, R6, UR10, R5, 0x96, !PT ;  /* 0x0000000a06067c12 */ /* 0x000fe2000f8e9605 */
[----:B------:R-:W-:Y:S02]  /*6bc0*/  IMAD.MOV.U32 R50, RZ, RZ, R171 ;  /* 0x000000ffff327224 */ /* 0x000fe400078e00ab */
[----:B------:R-:W-:Y:S01]  /*6bd0*/  IMAD.MOV.U32 R49, RZ, RZ, R170 ;  /* 0x000000ffff317224 */ /* 0x000fe200078e00aa */
[----:B------:R-:W1:Y:S01]  /*6be0*/  MUFU.EX2 R58, R28 ;  /* 0x0000001c003a7308 */ /* 0x000e620000000800 */
[----:B------:R-:W-:-:S04]  /*6bf0*/  IMAD.WIDE.U32 R6, R6, -0x2daee0ad, RZ ;  /* 0xd2511f5306067825 */ /* 0x000fc800078e00ff */
[----:B------:R-:W-:Y:S01]  /*6c00*/  IMAD.MOV.U32 R17, RZ, RZ, R55 ;  /* 0x000000ffff117224 */ /* 0x000fe200078e0037 */
[----:B------:R-:W-:Y:S01]  /*6c10*/  LOP3.LUT R0, R2, UR5, R7, 0x96, !PT ;  /* 0x0000000502007c12 */ /* 0x000fe2000f8e9607 */
[----:B------:R-:W-:Y:S01]  /*6c20*/  IMAD.WIDE.U32 R2, R3, -0x326172a9, RZ ;  /* 0xcd9e8d5703027825 */ /* 0x000fe200078e00ff */
[----:B------:R-:W-:Y:S03]  /*6c30*/  MUFU.EX2 R60, R96 ;  /* 0x00000060003c7308 */ /* 0x000fe60000000800 */
[----:B------:R-:W-:Y:S01]  /*6c40*/  IMAD.WIDE.U32 R88, R0, -0x326172a9, RZ ;  /* 0xcd9e8d5700587825 */ /* 0x000fe200078e00ff */
[----:B------:R-:W-:-:S03]  /*6c50*/  LOP3.LUT R7, R4, UR9, R3, 0x96, !PT ;  /* 0x0000000904077c12 */ /* 0x000fc6000f8e9603 */
[----:B------:R-:W-:Y:S01]  /*6c60*/  FADD.FTZ R3, R187, R9 ;  /* 0x00000009bb037221 */ /* 0x000fe20000010000 */
[----:B------:R-:W-:Y:S01]  /*6c70*/  IMAD.MOV.U32 R19, RZ, RZ, R56 ;  /* 0x000000ffff137224 */ /* 0x000fe200078e0038 */
[----:B------:R-:W-:Y:S01]  /*6c80*/  LOP3.LUT R89, R2, UR7, R89, 0x96, !PT ;  /* 0x0000000702597c12 */ /* 0x000fe2000f8e9659 */
[----:B------:R-:W-:Y:S01]  /*6c90*/  FADD.FTZ R2, R185, R8 ;  /* 0x00000008b9027221 */ /* 0x000fe20000010000 */
[----:B------:R-:W-:Y:S01]  /*6ca0*/  IMAD.WIDE.U32 R74, R7, -0x2daee0ad, RZ ;  /* 0xd2511f53074a7825 */ /* 0x000fe200078e00ff */
[----:B------:R-:W-:Y:S01]  /*6cb0*/  MUFU.EX2 R85, R85 ;  /* 0x0000005500557308 */ /* 0x000fe20000000800 */
[C---:B------:R-:W-:Y:S02]  /*6cc0*/  LOP3.LUT R0, R89.reuse, 0xff, RZ, 0xc0, !PT ;  /* 0x000000ff59007812 */ /* 0x040fe400078ec0ff */
[----:B------:R-:W-:Y:S01]  /*6cd0*/  FADD.FTZ R4, R180, R2 ;  /* 0x00000002b4047221 */ /* 0x000fe20000010000 */
[----:B------:R-:W-:Y:S01]  /*6ce0*/  FADD.FTZ R2, R186, R3 ;  /* 0x00000003ba027221 */ /* 0x000fe20000010000 */
[----:B------:R-:W-:Y:S01]  /*6cf0*/  IMAD.MOV.U32 R63, RZ, RZ, R134 ;  /* 0x000000ffff3f7224 */ /* 0x000fe200078e0086 */
[----:B------:R-:W-:Y:S01]  /*6d00*/  ISETP.LE.U32.AND P3, PT, R0, UR6, PT ;  /* 0x0000000600007c0c */ /* 0x000fe2000bf63070 */
[----:B------:R-:W-:Y:S01]  /*6d10*/  FADD.FTZ R3, R182, R4 ;  /* 0x00000004b6037221 */ /* 0x000fe20000010000 */
[----:B------:R-:W-:Y:S01]  /*6d20*/  LOP3.LUT R0, R89, 0xffff, RZ, 0xc0, !PT ;  /* 0x0000ffff59007812 */ /* 0x000fe200078ec0ff */
[----:B------:R-:W-:Y:S01]  /*6d30*/  FADD.FTZ R5, R252, R2 ;  /* 0x00000002fc057221 */ /* 0x000fe20000010000 */
[----:B---3--:R-:W-:Y:S01]  /*6d40*/  F2FP.F16.F32.PACK_AB R2, R59, R61 ;  /* 0x0000003d3b02723e */ /* 0x008fe200000000ff */
[----:B------:R-:W-:Y:S01]  /*6d50*/  FADD.FTZ R4, R124, R3 ;  /* 0x000000037c047221 */ /* 0x000fe20000010000 */
[----:B------:R-:W-:Y:S01]  /*6d60*/  SHF.R.U32.HI R0, RZ, 0x8, R0 ;  /* 0x00000008ff007819 */ /* 0x000fe20000011600 */
[----:B------:R-:W-:Y:S01]  /*6d70*/  FADD.FTZ R3, R250, R5 ;  /* 0x00000005fa037221 */ /* 0x000fe20000010000 */
[----:B------:R-:W-:Y:S01]  /*6d80*/  PRMT R183, R2, 0x7632, R183 ;  /* 0x0000763202b77816 */ /* 0x000fe200000000b7 */
[----:B------:R-:W-:Y:S01]  /*6d90*/  MUFU.EX2 R56, R39 ;  /* 0x0000002700387308 */ /* 0x000fe20000000800 */
[----:B------:R-:W-:Y:S01]  /*6da0*/  LOP3.LUT R0, R0, 0xffff, RZ, 0xc0, !PT ;  /* 0x0000ffff00007812 */ /* 0x000fe200078ec0ff */
[----:B------:R-:W-:Y:S01]  /*6db0*/  FADD.FTZ R3, R10, R3 ;  /* 0x000000030a037221 */ /* 0x000fe20000010000 */
[----:B------:R-:W-:Y:S01]  /*6dc0*/  PRMT R184, R2, 0x7610, R184 ;  /* 0x0000761002b87816 */ /* 0x000fe200000000b8 */
[----:B----4-:R-:W-:Y:S01]  /*6dd0*/  IMAD.MOV.U32 R27, RZ, RZ, R38 ;  /* 0x000000ffff1b7224 */ /* 0x010fe200078e0026 */
[----:B------:R-:W-:Y:S01]  /*6de0*/  ISETP.LE.U32.AND P0, PT, R0, UR6, PT ;  /* 0x0000000600007c0c */ /* 0x000fe2000bf03070 */
[----:B------:R-:W-:Y:S01]  /*6df0*/  FADD.FTZ R3, R126, R3 ;  /* 0x000000037e037221 */ /* 0x000fe20000010000 */
[----:B------:R-:W-:Y:S01]  /*6e00*/  PRMT R0, R89, 0x7632, R0 ;  /* 0x0000763259007816 */ /* 0x000fe20000000000 */
[----:B------:R3:W4:Y:S01]  /*6e10*/  MUFU.EX2 R57, R82 ;  /* 0x0000005200397308 */ /* 0x0007220000000800 */
[----:B------:R-:W-:Y:S01]  /*6e20*/  PRMT R201, R184, 0x5410, R183 ;  /* 0x00005410b8c97816 */ /* 0x000fe200000000b7 */
[----:B------:R-:W-:Y:S01]  /*6e30*/  FADD.FTZ R3, R125, R3 ;  /* 0x000000037d037221 */ /* 0x000fe20000010000 */
[----:B------:R-:W-:-:S02]  /*6e40*/  LOP3.LUT R0, R0, 0xff, RZ, 0xc0, !PT ;  /* 0x000000ff00007812 */ /* 0x000fc400078ec0ff */
[----:B-1----:R-:W-:Y:S01]  /*6e50*/  F2FP.F16.F32.PACK_AB R2, R58, R12 ;  /* 0x0000000c3a02723e */ /* 0x002fe200000000ff */
[----:B------:R-:W-:Y:S01]  /*6e60*/  FADD.FTZ R3, R42, R3 ;  /* 0x000000032a037221 */ /* 0x000fe20000010000 */
[----:B------:R-:W-:Y:S01]  /*6e70*/  ISETP.LE.U32.AND P2, PT, R0, UR6, PT ;  /* 0x0000000600007c0c */ /* 0x000fe2000bf43070 */
[----:B------:R-:W-:Y:S01]  /*6e80*/  MUFU.EX2 R86, R86 ;  /* 0x0000005600567308 */ /* 0x000fe20000000800 */
[----:B------:R-:W-:Y:S01]  /*6e90*/  F2FP.F16.F32.PACK_AB R0, R35, R33 ;  /* 0x000000212300723e */ /* 0x000fe200000000ff */
[----:B------:R-:W-:Y:S01]  /*6ea0*/  FADD.FTZ R8, R43, R3 ;  /* 0x000000032b087221 */ /* 0x000fe20000010000 */
[----:B------:R-:W-:Y:S02]  /*6eb0*/  PRMT R182, R2, 0x7610, R182 ;  /* 0x0000761002b67816 */ /* 0x000fe400000000b6 */
[C---:B------:R-:W-:Y:S02]  /*6ec0*/  PRMT R191, R0.reuse, 0x7610, R191 ;  /* 0x0000761000bf7816 */ /* 0x040fe400000000bf */
[----:B------:R-:W-:Y:S01]  /*6ed0*/  PRMT R190, R0, 0x7632, R190 ;  /* 0x0000763200be7816 */ /* 0x000fe200000000be */
[----:B------:R-:W-:Y:S01]  /*6ee0*/  MUFU.EX2 R87, R87 ;  /* 0x0000005700577308 */ /* 0x000fe20000000800 */
[----:B------:R-:W-:Y:S01]  /*6ef0*/  SHF.R.U32.HI R0, RZ, 0x18, R89 ;  /* 0x00000018ff007819 */ /* 0x000fe20000011659 */
[----:B------:R-:W-:Y:S01]  /*6f00*/  @!P3 HADD2 R70, -R191.H0_H0, -RZ.H0_H0 ;  /* 0xa00000ffbf46b230 */ /* 0x000fe20000000900 */
[----:B------:R-:W-:Y:S01]  /*6f10*/  PRMT R198, R191, 0x5410, R190 ;  /* 0x00005410bfc67816 */ /* 0x000fe200000000be */
[----:B------:R-:W-:Y:S01]  /*6f20*/  @!P0 HADD2 R67, -R190.H0_H0, -RZ.H0_H0 ;  /* 0xa00000ffbe438230 */ /* 0x000fe20000000900 */
[----:B------:R-:W-:Y:S01]  /*6f30*/  ISETP.LE.U32.AND P1, PT, R0, UR6, PT ;  /* 0x0000000600007c0c */ /* 0x000fe2000bf23070 */
[----:B---3--:R-:W-:Y:S01]  /*6f40*/  IMAD.MOV.U32 R82, RZ, RZ, R19 ;  /* 0x000000ffff527224 */ /* 0x008fe200078e0013 */
[----:B------:R-:W-:-:S02]  /*6f50*/  F2FP.F16.F32.PACK_AB R0, R78, R26 ;  /* 0x0000001a4e00723e */ /* 0x000fc400000000ff */
[----:B------:R-:W-:Y:S02]  /*6f60*/  @!P0 PRMT R190, R67, 0x5410, RZ ;  /* 0x0000541043be8816 */ /* 0x000fe400000000ff */
[C---:B------:R-:W-:Y:S02]  /*6f70*/  PRMT R187, R0.reuse, 0x7610, R187 ;  /* 0x0000761000bb7816 */ /* 0x040fe400000000bb */
[----:B------:R-:W-:Y:S01]  /*6f80*/  PRMT R186, R0, 0x7632, R186 ;  /* 0x0000763200ba7816 */ /* 0x000fe200000000ba */
[----:B------:R-:W-:Y:S01]  /*6f90*/  IMAD.MOV.U32 R0, RZ, RZ, R88 ;  /* 0x000000ffff007224 */ /* 0x000fe200078e0058 */
[----:B------:R-:W-:Y:S01]  /*6fa0*/  @!P3 PRMT R191, R70, 0x5410, RZ ;  /* 0x0000541046bfb816 */ /* 0x000fe200000000ff */
[----:B------:R-:W-:Y:S01]  /*6fb0*/  @!P2 HADD2 R73, -R187.H0_H0, -RZ.H0_H0 ;  /* 0xa00000ffbb49a230 */ /* 0x000fe20000000900 */
[----:B------:R-:W-:Y:S01]  /*6fc0*/  PRMT R200, R187, 0x5410, R186 ;  /* 0x00005410bbc87816 */ /* 0x000fe200000000ba */
[----:B------:R-:W-:Y:S01]  /*6fd0*/  @!P1 HADD2 R72, -R186.H0_H0, -RZ.H0_H0 ;  /* 0xa00000ffba489230 */ /* 0x000fe20000000900 */
[----:B------:R-:W-:-:S02]  /*6fe0*/  LOP3.LUT R0, R0, 0xff, RZ, 0xc0, !PT ;  /* 0x000000ff00007812 */ /* 0x000fc400078ec0ff */
[----:B------:R-:W-:Y:S02]  /*6ff0*/  @!P2 PRMT R187, R73, 0x5410, RZ ;  /* 0x0000541049bba816 */ /* 0x000fe400000000ff */
[----:B------:R-:W-:Y:S02]  /*7000*/  ISETP.LE.U32.AND P0, PT, R0, UR6, PT ;  /* 0x0000000600007c0c */ /* 0x000fe4000bf03070 */
[----:B------:R-:W-:Y:S02]  /*7010*/  PRMT R0, R88, 0x7771, RZ ;  /* 0x0000777158007816 */ /* 0x000fe400000000ff */
[----:B------:R-:W-:Y:S02]  /*7020*/  LOP3.LUT R73, R6, UR4, R75, 0x96, !PT ;  /* 0x0000000406497c12 */ /* 0x000fe4000f8e964b */
[----:B------:R-:W-:Y:S01]  /*7030*/  @!P1 PRMT R186, R72, 0x5410, RZ ;  /* 0x0000541048ba9816 */ /* 0x000fe200000000ff */
[----:B------:R-:W-:Y:S01]  /*7040*/  IMAD.MOV.U32 R72, RZ, RZ, R16 ;  /* 0x000000ffff487224 */ /* 0x000fe200078e0010 */
[----:B------:R-:W-:-:S02]  /*7050*/  ISETP.GT.U32.AND P1, PT, R0, UR6, PT ;  /* 0x0000000600007c0c */ /* 0x000fc4000bf24070 */
[----:B------:R-:W-:Y:S02]  /*7060*/  LOP3.LUT R0, R73, 0xffff, RZ, 0xc0, !PT ;  /* 0x0000ffff49007812 */ /* 0x000fe400078ec0ff */
[----:B------:R-:W-:Y:S01]  /*7070*/  PRMT R185, R2, 0x7632, R185 ;  /* 0x0000763202b97816 */ /* 0x000fe200000000b9 */
[----:B------:R-:W-:Y:S01]  /*7080*/  @!P0 HADD2 R77, -R184.H0_H0, -RZ.H0_H0 ;  /* 0xa00000ffb84d8230 */ /* 0x000fe20000000900 */
[----:B------:R-:W-:Y:S02]  /*7090*/  SHF.R.U32.HI R0, RZ, 0x8, R0 ;  /* 0x00000008ff007819 */ /* 0x000fe40000011600 */
[----:B------:R-:W-:Y:S02]  /*70a0*/  PRMT R199, R182, 0x5410, R185 ;  /* 0x00005410b6c77816 */ /* 0x000fe400000000b9 */
[----:B------:R-:W-:Y:S02]  /*70b0*/  LOP3.LUT R0, R0, 0xffff, RZ, 0xc0, !PT ;  /* 0x0000ffff00007812 */ /* 0x000fe400078ec0ff */
[----:B------:R-:W-:Y:S01]  /*70c0*/  @!P0 PRMT R184, R77, 0x5410, RZ ;  /* 0x000054104db88816 */ /* 0x000fe200000000ff */
[----:B------:R-:W-:Y:S01]  /*70d0*/  @P1 HADD2 R76, -R183.H0_H0, -RZ.H0_H0 ;  /* 0xa00000ffb74c1230 */ /* 0x000fe20000000900 */
[----:B------:R-:W-:Y:S01]  /*70e0*/  ISETP.LE.U32.AND P5, PT, R0, UR6, PT ;  /* 0x0000000600007c0c */ /* 0x000fe2000bfa3070 */
[----:B------:R-:W-:Y:S01]  /*70f0*/  IMAD.MOV.U32 R77, RZ, RZ, R49 ;  /* 0x000000ffff4d7224 */ /* 0x000fe200078e0031 */
[----:B------:R-:W-:-:S02]  /*7100*/  PRMT R0, R88, 0x7772, RZ ;  /* 0x0000777258007816 */ /* 0x000fc400000000ff */
[----:B------:R-:W-:Y:S02]  /*7110*/  @P1 PRMT R183, R76, 0x5410, RZ ;  /* 0x000054104cb71816 */ /* 0x000fe400000000ff */
[----:B------:R-:W-:Y:S02]  /*7120*/  ISETP.GT.U32.AND P3, PT, R0, UR6, PT ;  /* 0x0000000600007c0c */ /* 0x000fe4000bf64070 */
[----:B------:R-:W-:-:S04]  /*7130*/  PRMT R0, R88, 0x7773, RZ ;  /* 0x0000777358007816 */ /* 0x000fc800000000ff */
[----:B------:R-:W-:Y:S02]  /*7140*/  ISETP.GT.U32.AND P2, PT, R0, UR6, PT ;  /* 0x0000000600007c0c */ /* 0x000fe4000bf44070 */
[----:B------:R-:W-:-:S04]  /*7150*/  PRMT R0, R73, 0x7632, R0 ;  /* 0x0000763249007816 */ /* 0x000fc80000000000 */
[----:B------:R-:W-:Y:S01]  /*7160*/  LOP3.LUT R0, R0, 0xff, RZ, 0xc0, !PT ;  /* 0x000000ff00007812 */ /* 0x000fe200078ec0ff */
[----:B------:R-:W-:-:S03]  /*7170*/  @P3 HADD2 R80, -R182.H0_H0, -RZ.H0_H0 ;  /* 0xa00000ffb6503230 */ /* 0x000fc60000000900 */
[----:B------:R-:W-:Y:S01]  /*7180*/  ISETP.LE.U32.AND P1, PT, R0, UR6, PT ;  /* 0x0000000600007c0c */ /* 0x000fe2000bf23070 */
[----:B------:R-:W-:Y:S01]  /*7190*/  IMAD.MOV.U32 R0, RZ, RZ, R74 ;  /* 0x000000ffff007224 */ /* 0x000fe200078e004a */
[----:B------:R-:W-:Y:S01]  /*71a0*/  @P3 PRMT R182, R80, 0x5410, RZ ;  /* 0x0000541050b63816 */ /* 0x000fe200000000ff */
[----:B------:R-:W-:Y:S02]  /*71b0*/  @P2 HADD2 R79, -R185.H0_H0, -RZ.H0_H0 ;  /* 0xa00000ffb94f2230 */ /* 0x000fe40000000900 */
[----:B------:R-:W-:Y:S01]  /*71c0*/  IMAD.MOV.U32 R80, RZ, RZ, R11 ;  /* 0x000000ffff507224 */ /* 0x000fe200078e000b */
[----:B------:R-:W-:Y:S02]  /*71d0*/  LOP3.LUT R0, R0, 0xff, RZ, 0xc0, !PT ;  /* 0x000000ff00007812 */ /* 0x000fe400078ec0ff */
[----:B------:R-:W-:Y:S01]  /*71e0*/  @P2 PRMT R185, R79, 0x5410, RZ ;  /* 0x000054104fb92816 */ /* 0x000fe200000000ff */
[----:B------:R-:W-:Y:S01]  /*71f0*/  IMAD.MOV.U32 R79, RZ, RZ, R18 ;  /* 0x000000ffff4f7224 */ /* 0x000fe200078e0012 */
[----:B------:R-:W-:Y:S01]  /*7200*/  ISETP.LE.U32.AND P0, PT, R0, UR6, PT ;  /* 0x0000000600007c0c */ /* 0x000fe2000bf03070 */
[----:B------:R-:W-:Y:S01]  /*7210*/  FADD.FTZ R0, R132, R4 ;  /* 0x0000000484007221 */ /* 0x000fe20000010000 */
[----:B------:R-:W-:-:S03]  /*7220*/  IMAD.MOV.U32 R18, RZ, RZ, R54 ;  /* 0x000000ffff127224 */ /* 0x000fc600078e0036 */
[----:B------:R-:W-:Y:S01]  /*7230*/  FADD.FTZ R2, R108, R0 ;  /* 0x000000006c027221 */ /* 0x000fe20000010000 */
[----:B------:R-:W-:-:S03]  /*7240*/  FMNMX3.FTZ R0, R225, R223, R218, !PT ;  /* 0x000000dfe1007276 */ /* 0x000fc600078100da */
[----:B------:R-:W-:Y:S01]  /*7250*/  FADD.FTZ R2, R103, R2 ;  /* 0x0000000267027221 */ /* 0x000fe20000010000 */
[----:B------:R-:W-:Y:S01]  /*7260*/  FMNMX3.FTZ R0, R0, R232, R224, !PT ;  /* 0x000000e800007276 */ /* 0x000fe200078100e0 */
[----:B------:R-:W-:Y:S02]  /*7270*/  MUFU.EX2 R103, R36 ;  /* 0x0000002400677308 */ /* 0x000fe40000000800 */
[----:B------:R-:W-:Y:S01]  /*7280*/  FADD.FTZ R2, R95, R2 ;  /* 0x000000025f027221 */ /* 0x000fe20000010000 */
[----:B------:R-:W-:Y:S01]  /*7290*/  FMNMX3.FTZ R0, R0, R219, R217, !PT ;  /* 0x000000db00007276 */ /* 0x000fe200078100d9 */
[----:B------:R-:W-:Y:S02]  /*72a0*/  IMAD.MOV.U32 R95, RZ, RZ, R50 ;  /* 0x000000ffff5f7224 */ /* 0x000fe400078e0032 */
[----:B------:R-:W-:Y:S01]  /*72b0*/  FADD.FTZ R10, R93, R2 ;  /* 0x000000025d0a7221 */ /* 0x000fe20000010000 */
[----:B------:R-:W-:Y:S01]  /*72c0*/  FMNMX3.FTZ R0, R0, R216, R215, !PT ;  /* 0x000000d800007276 */ /* 0x000fe200078100d7 */
[----:B------:R-:W-:Y:S01]  /*72d0*/  VIADD R2, R176, 0x4 ;  /* 0x00000004b0027836 */ /* 0x000fe20000000000 */
[----:B------:R1:W3:Y:S02]  /*72e0*/  MUFU.EX2 R93, R71 ;  /* 0x00000047005d7308 */ /* 0x0002e40000000800 */
[----:B------:R-:W-:Y:S01]  /*72f0*/  FMNMX3.FTZ R0, R0, R214, R213, !PT ;  /* 0x000000d600007276 */ /* 0x000fe200078100d5 */
[----:B------:R-:W-:-:S03]  /*7300*/  IMAD.WIDE.U32 R124, R2, -0x326172a9, RZ ;  /* 0xcd9e8d57027c7825 */ /* 0x000fc600078e00ff */
[----:B------:R-:W-:Y:S02]  /*7310*/  FMNMX3.FTZ R0, R0, R212, R210, !PT ;  /* 0x000000d400007276 */ /* 0x000fe400078100d2 */
[----:B------:R-:W-:Y:S02]  /*7320*/  LOP3.LUT R2, R107, UR22, R125, 0x96, !PT ;  /* 0x000000166b027c12 */ /* 0x000fe4000f8e967d */
[----:B------:R-:W-:-:S03]  /*7330*/  FMNMX3.FTZ R0, R0, R208, R159, !PT ;  /* 0x000000d000007276 */ /* 0x000fc6000781009f */
[----:B------:R-:W-:Y:S01]  /*7340*/  IMAD.WIDE.U32 R170, R2, -0x2daee0ad, RZ ;  /* 0xd2511f5302aa7825 */ /* 0x000fe200078e00ff */
[----:B------:R-:W-:-:S04]  /*7350*/  FMNMX3.FTZ R0, R0, R158, R157, !PT ;  /* 0x0000009e00007276 */ /* 0x000fc8000781009d */
[----:B------:R-:W-:Y:S01]  /*7360*/  FMNMX3.FTZ R0, R0, R156, R151, !PT ;  /* 0x0000009c00007276 */ /* 0x000fe20007810097 */
[----:B------:R-:W-:Y:S03]  /*7370*/  STL.64 [R1+0xc8], R170 ;  /* 0x0000c8aa01007387 */ /* 0x000fe60000100a00 */
[----:B------:R-:W-:-:S04]  /*7380*/  FMNMX3.FTZ R0, R0, R150, R149, !PT ;  /* 0x0000009600007276 */ /* 0x000fc80007810095 */
[----:B------:R-:W-:-:S04]  /*7390*/  FMNMX3.FTZ R0, R0, R148, R147, !PT ;  /* 0x0000009400007276 */ /* 0x000fc80007810093 */
[----:B------:R-:W-:-:S04]  /*73a0*/  FMNMX3.FTZ R0, R0, R130, R146, !PT ;  /* 0x0000008200007276 */ /* 0x000fc80007810092 */
[----:B------:R-:W-:Y:S02]  /*73b0*/  FMNMX3.FTZ R2, R0, R145, R142, !PT ;  /* 0x0000009100027276 */ /* 0x000fe4000781008e */
[----:B------:R-:W-:Y:S01]  /*73c0*/  LOP3.LUT R0, R64, UR17, R171, 0x96, !PT ;  /* 0x0000001140007c12 */ /* 0x000fe2000f8e96ab */
[----:B------:R-:W-:-:S04]  /*73d0*/  IMAD.MOV.U32 R64, RZ, RZ, R136 ;  /* 0x000000ffff407224 */ /* 0x000fc800078e0088 */
[----:B------:R-:W-:-:S05]  /*73e0*/  IMAD.WIDE.U32 R54, R0, -0x326172a9, RZ ;  /* 0xcd9e8d5700367825 */ /* 0x000fca00078e00ff */
[----:B------:R-:W-:-:S05]  /*73f0*/  LOP3.LUT R4, R14, UR16, R55, 0x96, !PT ;  /* 0x000000100e047c12 */ /* 0x000fca000f8e9637 */
[----:B------:R-:W-:Y:S01]  /*7400*/  IMAD.WIDE.U32 R4, R4, -0x2daee0ad, RZ ;  /* 0xd2511f5304047825 */ /* 0x000fe200078e00ff */
[----:B--2---:R-:W-:Y:S02]  /*7410*/  FMNMX3.FTZ R3, R2, R129, R144, !PT ;  /* 0x0000008102037276 */ /* 0x004fe40007810090 */
[----:B------:R-:W-:Y:S02]  /*7420*/  LOP3.LUT R2, R124, UR11, R15, 0x96, !PT ;  /* 0x0000000b7c027c12 */ /* 0x000fe4000f8e960f */
[----:B------:R-:W-:-:S03]  /*7430*/  FMNMX3.FTZ R0, R3, R143, R131, !PT ;  /* 0x0000008f03007276 */ /* 0x000fc60007810083 */
[----:B------:R-:W-:Y:S01]  /*7440*/  IMAD.WIDE.U32 R2, R2, -0x2daee0ad, RZ ;  /* 0xd2511f5302027825 */ /* 0x000fe200078e00ff */
[----:B------:R-:W-:-:S04]  /*7450*/  FMNMX.FTZ R0, R128, R0, !PT ;  /* 0x0000000080007209 */ /* 0x000fc80007810000 */
[----:B------:R-:W-:Y:S01]  /*7460*/  LOP3.LUT R6, R170, UR15, R3, 0x96, !PT ;  /* 0x0000000faa067c12 */ /* 0x000fe2000f8e9603 */
[----:B------:R-:W2:Y:S01]  /*7470*/  SHFL.BFLY PT, R136, R0, 0x2, 0x1f ;  /* 0x0c401f0000887f89 */ /* 0x000ea200000e0000 */
[----:B------:R-:W-:-:S03]  /*7480*/  LOP3.LUT R5, R2, UR13, R5, 0x96, !PT ;  /* 0x0000000d02057c12 */ /* 0x000fc6000f8e9605 */
[----:B------:R-:W-:-:S05]  /*7490*/  IMAD.WIDE.U32 R6, R6, -0x326172a9, RZ ;  /* 0xcd9e8d5706067825 */ /* 0x000fca00078e00ff */
[----:B------:R-:W-:-:S05]  /*74a0*/  LOP3.LUT R3, R54, UR14, R7, 0x96, !PT ;  /* 0x0000000e36037c12 */ /* 0x000fca000f8e9607 */
[----:B------:R-:W-:-:S05]  /*74b0*/  IMAD.WIDE.U32 R2, R3, -0x2daee0ad, RZ ;  /* 0xd2511f5303027825 */ /* 0x000fca00078e00ff */
[----:B------:R-:W-:Y:S01]  /*74c0*/  LOP3.LUT R3, R4, UR12, R3, 0x96, !PT ;  /* 0x0000000c04037c12 */ /* 0x000fe2000f8e9603 */
[----:B------:R-:W-:Y:S01]  /*74d0*/  IMAD.WIDE.U32 R4, R5, -0x326172a9, RZ ;  /* 0xcd9e8d5705047825 */ /* 0x000fe200078e00ff */
[----:B--2---:R-:W-:-:S04]  /*74e0*/  FMNMX.FTZ R136, R0, R136, !PT ;  /* 0x0000008800887209 */ /* 0x004fc80007810000 */
[----:B------:R-:W-:Y:S02]  /*74f0*/  LOP3.LUT R6, R6, UR10, R5, 0x96, !PT ;  /* 0x0000000a06067c12 */ /* 0x000fe4000f8e9605 */
[----:B------:R-:W-:Y:S01]  /*7500*/  LOP3.LUT R0, R73, 0xff, RZ, 0xc0, !PT ;  /* 0x000000ff49007812 */ /* 0x000fe200078ec0ff */
[----:B------:R-:W2:Y:S02]  /*7510*/  SHFL.BFLY PT, R5, R136, 0x1, 0x1f ;  /* 0x0c201f0088057f89 */ /* 0x000ea400000e0000 */
[----:B------:R-:W-:Y:S01]  /*7520*/  IMAD.WIDE.U32 R6, R6, -0x2daee0ad, RZ ;  /* 0xd2511f5306067825 */ /* 0x000fe200078e00ff */
[----:B------:R-:W-:-:S04]  /*7530*/  ISETP.LE.U32.AND P4, PT, R0, UR6, PT ;  /* 0x0000000600007c0c */ /* 0x000fc8000bf83070 */
[----:B------:R-:W-:Y:S01]  /*7540*/  LOP3.LUT R0, R2, UR5, R7, 0x96, !PT ;  /* 0x0000000502007c12 */ /* 0x000fe2000f8e9607 */
[----:B------:R-:W-:-:S04]  /*7550*/  IMAD.WIDE.U32 R2, R3, -0x326172a9, RZ ;  /* 0xcd9e8d5703027825 */ /* 0x000fc800078e00ff */
[----:B------:R-:W-:Y:S01]  /*7560*/  IMAD.WIDE.U32 R22, R0, -0x326172a9, RZ ;  /* 0xcd9e8d5700167825 */ /* 0x000fe200078e00ff */
[----:B------:R-:W-:-:S03]  /*7570*/  LOP3.LUT R9, R4, UR9, R3, 0x96, !PT ;  /* 0x0000000904097c12 */ /* 0x000fc6000f8e9603 */
[----:B------:R-:W-:Y:S01]  /*7580*/  FADD.FTZ R4, R52, R8 ;  /* 0x0000000834047221 */ /* 0x000fe20000010000 */
[----:B------:R-:W-:Y:S01]  /*7590*/  LOP3.LUT R29, R2, UR7, R23, 0x96, !PT ;  /* 0x00000007021d7c12 */ /* 0x000fe2000f8e9617 */
[----:B------:R-:W-:-:S04]  /*75a0*/  IMAD.WIDE.U32 R20, R9, -0x2daee0ad, RZ ;  /* 0xd2511f5309147825 */ /* 0x000fc800078e00ff */
[----:B------:R-:W-:Y:S01]  /*75b0*/  FADD.FTZ R8, R48, R4 ;  /* 0x0000000430087221 */ /* 0x000fe20000010000 */
[----:B----4-:R-:W-:Y:S02]  /*75c0*/  F2FP.F16.F32.PACK_AB R4, R57, R56 ;  /* 0x000000383904723e */ /* 0x010fe400000000ff */
[----:B------:R-:W-:Y:S01]  /*75d0*/  LOP3.LUT R0, R29, 0xffff, RZ, 0xc0, !PT ;  /* 0x0000ffff1d007812 */ /* 0x000fe200078ec0ff */
[----:B------:R-:W-:Y:S01]  /*75e0*/  IMAD.MOV.U32 R23, RZ, RZ, R64 ;  /* 0x000000ffff177224 */ /* 0x000fe200078e0040 */
[----:B--2---:R-:W-:Y:S02]  /*75f0*/  FMNMX.FTZ R136, R136, R5, !PT ;  /* 0x0000000588887209 */ /* 0x004fe40007810000 */
[----:B------:R-:W-:Y:S02]  /*7600*/  SHF.R.U32.HI R0, RZ, 0x8, R0 ;  /* 0x00000008ff007819 */ /* 0x000fe40000011600 */
[C---:B------:R-:W-:Y:S01]  /*7610*/  FSETP.NEU.FTZ.AND P2, PT, R136.reuse, -INF , PT ;  /* 0xff8000008800780b */ /* 0x040fe20003f5d000 */
[----:B------:R-:W-:Y:S01]  /*7620*/  FMUL.FTZ R3, R136, UR26 ;  /* 0x0000001a88037c20 */ /* 0x000fe20008410000 */
[----:B------:R-:W-:-:S02]  /*7630*/  LOP3.LUT R2, R0, 0xffff, RZ, 0xc0, !PT ;  /* 0x0000ffff00027812 */ /* 0x000fc400078ec0ff */
[----:B------:R-:W-:Y:S01]  /*7640*/  LOP3.LUT R28, R6, UR4, R21, 0x96, !PT ;  /* 0x00000004061c7c12 */ /* 0x000fe2000f8e9615 */
[----:B------:R-:W-:Y:S01]  /*7650*/  IMAD.MOV.U32 R21, RZ, RZ, R62 ;  /* 0x000000ffff157224 */ /* 0x000fe200078e003e */
[----:B------:R-:W-:Y:S01]  /*7660*/  FSEL R0, R3, RZ, P2 ;  /* 0x000000ff03007208 */ /* 0x000fe20001000000 */
[----:B------:R-:W-:Y:S01]  /*7670*/  FADD.FTZ R3, R127, R10 ;  /* 0x0000000a7f037221 */ /* 0x000fe20000010000 */
[----:B------:R-:W-:Y:S01]  /*7680*/  ISETP.LE.U32.AND P2, PT, R2, UR6, PT ;  /* 0x0000000602007c0c */ /* 0x000fe2000bf43070 */
[----:B------:R-:W-:Y:S01]  /*7690*/  IMAD.MOV.U32 R10, RZ, RZ, R51 ;  /* 0x000000ffff0a7224 */ /* 0x000fe200078e0033 */
[----:B------:R-:W-:Y:S01]  /*76a0*/  PRMT R2, R29, 0x7632, R2 ;  /* 0x000076321d027816 */ /* 0x000fe20000000002 */
[----:B------:R-:W-:Y:S01]  /*76b0*/  FADD.FTZ R3, R133, R3 ;  /* 0x0000000385037221 */ /* 0x000fe20000010000 */
[----:B------:R-:W-:Y:S01]  /*76c0*/  PRMT R179, R4, 0x7610, R179 ;  /* 0x0000761004b37816 */ /* 0x000fe200000000b3 */
[----:B------:R-:W-:Y:S01]  /*76d0*/  IMAD.MOV.U32 R62, RZ, RZ, R53 ;  /* 0x000000ffff3e7224 */ /* 0x000fe200078e0035 */
[----:B------:R-:W-:Y:S01]  /*76e0*/  LOP3.LUT R2, R2, 0xff, RZ, 0xc0, !PT ;  /* 0x000000ff02027812 */ /* 0x000fe200078ec0ff */
[----:B------:R-:W-:Y:S01]  /*76f0*/  FADD.FTZ R7, R26, R3 ;  /* 0x000000031a077221 */ /* 0x000fe20000010000 */
[----:B------:R-:W-:Y:S01]  /*7700*/  SHF.R.U32.HI R3, RZ, 0x18, R73 ;  /* 0x00000018ff037819 */ /* 0x000fe20000011649 */
[----:B------:R-:W-:Y:S01]  /*7710*/  @!P1 HADD2 R84, -R179.H0_H0, -RZ.H0_H0 ;  /* 0xa00000ffb3549230 */ /* 0x000fe20000000900 */
[----:B------:R-:W-:Y:S01]  /*7720*/  ISETP.LE.U32.AND P3, PT, R2, UR6, PT ;  /* 0x0000000602007c0c */ /* 0x000fe2000bf63070 */
[--C-:B------:R-:W-:Y:S01]  /*7730*/  FFMA.FTZ R5, R225, UR26, -R0.reuse ;  /* 0x0000001ae1057c23 */ /* 0x100fe20008010800 */
[----:B------:R-:W-:Y:S01]  /*7740*/  F2FP.F16.F32.PACK_AB R2, R85, R60 ;  /* 0x0000003c5502723e */ /* 0x000fe200000000ff */
[----:B------:R-:W-:Y:S01]  /*7750*/  FFMA.FTZ R6, R223, UR26, -R0 ;  /* 0x0000001adf067c23 */ /* 0x000fe20008010800 */
[----:B------:R-:W-:Y:S01]  /*7760*/  PRMT R178, R4, 0x7632, R178 ;  /* 0x0000763204b27816 */ /* 0x000fe200000000b2 */
[--C-:B------:R-:W-:Y:S01]  /*7770*/  FFMA.FTZ R9, R218, UR26, -R0.reuse ;  /* 0x0000001ada097c23 */ /* 0x100fe20008010800 */
[----:B------:R-:W-:Y:S01]  /*7780*/  PRMT R181, R2, 0x7610, R181 ;  /* 0x0000761002b57816 */ /* 0x000fe200000000b5 */
[----:B------:R-:W-:Y:S01]  /*7790*/  FFMA.FTZ R11, R232, UR26, -R0 ;  /* 0x0000001ae80b7c23 */ /* 0x000fe20008010800 */
[----:B------:R-:W-:Y:S01]  /*77a0*/  PRMT R180, R2, 0x7632, R180 ;  /* 0x0000763202b47816 */ /* 0x000fe200000000b4 */
[----:B------:R-:W-:-:S02]  /*77b0*/  IMAD.MOV.U32 R2, RZ, RZ, R22 ;  /* 0x000000ffff027224 */ /* 0x000fc400078e0016 */
[----:B------:R-:W-:Y:S01]  /*77c0*/  FFMA.FTZ R13, R224, UR26, -R0 ;  /* 0x0000001ae00d7c23 */ /* 0x000fe20008010800 */
[----:B------:R-:W-:Y:S01]  /*77d0*/  @!P4 HADD2 R83, -R181.H0_H0, -RZ.H0_H0 ;  /* 0xa00000ffb553c230 */ /* 0x000fe20000000900 */
[----:B------:R-:W-:Y:S01]  /*77e0*/  PRMT R134, R181, 0x5410, R180 ;  /* 0x00005410b5867816 */ /* 0x000fe200000000b4 */
[----:B------:R-:W-:Y:S01]  /*77f0*/  @!P5 HADD2 R81, -R180.H0_H0, -RZ.H0_H0 ;  /* 0xa00000ffb451d230 */ /* 0x000fe20000000900 */
[----:B------:R-:W-:Y:S01]  /*7800*/  LOP3.LUT R2, R2, 0xff, RZ, 0xc0, !PT ;  /* 0x000000ff02027812 */ /* 0x000fe200078ec0ff */
[--C-:B------:R-:W-:Y:S01]  /*7810*/  FFMA.FTZ R14, R219, UR26, -R0.reuse ;  /* 0x0000001adb0e7c23 */ /* 0x100fe20008010800 */
[----:B------:R-:W-:Y:S01]  /*7820*/  @!P4 PRMT R181, R83, 0x5410, RZ ;  /* 0x0000541053b5c816 */ /* 0x000fe200000000ff */
[----:B------:R-:W-:Y:S01]  /*7830*/  IMAD.MOV.U32 R83, RZ, RZ, R17 ;  /* 0x000000ffff537224 */ /* 0x000fe200078e0011 */
[----:B------:R-:W-:Y:S01]  /*7840*/  ISETP.LE.U32.AND P4, PT, R2, UR6, PT ;  /* 0x0000000602007c0c */ /* 0x000fe2000bf83070 */
[--C-:B------:R-:W-:Y:S01]  /*7850*/  FFMA.FTZ R15, R217, UR26, -R0.reuse ;  /* 0x0000001ad90f7c23 */ /* 0x100fe20008010800 */
[----:B------:R-:W-:Y:S01]  /*7860*/  LOP3.LUT R2, R28, 0xffff, RZ, 0xc0, !PT ;  /* 0x0000ffff1c027812 */ /* 0x000fe200078ec0ff */
[----:B------:R-:W-:Y:S01]  /*7870*/  FFMA.FTZ R16, R216, UR26, -R0 ;  /* 0x0000001ad8107c23 */ /* 0x000fe20008010800 */
[----:B------:R-:W-:Y:S01]  /*7880*/  @!P5 PRMT R180, R81, 0x5410, RZ ;  /* 0x0000541051b4d816 */ /* 0x000fe200000000ff */
[----:B------:R-:W-:Y:S01]  /*7890*/  IMAD.MOV.U32 R81, RZ, RZ, R63 ;  /* 0x000000ffff517224 */ /* 0x000fe200078e003f */
[----:B------:R-:W-:Y:S01]  /*78a0*/  ISETP.LE.U32.AND P5, PT, R3, UR6, PT ;  /* 0x0000000603007c0c */ /* 0x000fe2000bfa3070 */
[----:B------:R-:W-:Y:S01]  /*78b0*/  IMAD.MOV.U32 R63, RZ, RZ, R135 ;  /* 0x000000ffff3f7224 */ /* 0x000fe200078e0087 */
[----:B------:R-:W-:Y:S01]  /*78c0*/  SHF.R.U32.HI R2, RZ, 0x8, R2 ;  /* 0x00000008ff027819 */ /* 0x000fe20000011602 */
[----:B------:R-:W-:Y:S01]  /*78d0*/  FFMA.FTZ R17, R215, UR26, -R0 ;  /* 0x0000001ad7117c23 */ /* 0x000fe20008010800 */
[----:B------:R-:W-:Y:S01]  /*78e0*/  PRMT R135, R179, 0x5410, R178 ;  /* 0x00005410b3877816 */ /* 0x000fe200000000b2 */
[--C-:B------:R-:W-:Y:S01]  /*78f0*/  FFMA.FTZ R19, R213, UR26, -R0.reuse ;  /* 0x0000001ad5137c23 */ /* 0x100fe20008010800 */
[----:B------:R-:W-:Y:S01]  /*7900*/  LOP3.LUT R2, R2, 0xffff, RZ, 0xc0, !PT ;  /* 0x0000ffff02027812 */ /* 0x000fe200078ec0ff */
[----:B------:R-:W-:Y:S01]  /*7910*/  FFMA.FTZ R24, R212, UR26, -R0 ;  /* 0x0000001ad4187c23 */ /* 0x000fe20008010800 */
[----:B------:R-:W-:Y:S01]  /*7920*/  @!P1 PRMT R179, R84, 0x5410, RZ ;  /* 0x0000541054b39816 */ /* 0x000fe200000000ff */
[----:B------:R-:W-:-:S02]  /*7930*/  IMAD.MOV.U32 R84, RZ, RZ, R18 ;  /* 0x000000ffff547224 */ /* 0x000fc400078e0012 */
        /* <DEDUP_REMOVED lines=18> */
[--C-:B-1----:R-:W-:Y:S01]  /*7a60*/  FFMA.FTZ R71, R143, UR26, -R0.reuse ;  /* 0x0000001a8f477c23 */ /* 0x102fe20008010800 */
[--C-:B------:R-:W-:Y:S01]  /*7a70*/  FFMA.FTZ R75, R131, UR26, -R0.reuse ;  /* 0x0000001a834b7c23 */ /* 0x100fe20008010800 */
[----:B------:R-:W-:Y:S01]  /*7a80*/  FFMA.FTZ R76, R128, UR26, -R0 ;  /* 0x0000001a804c7c23 */ /* 0x000fe20008010800 */
[----:B------:R-:W-:Y:S01]  /*7a90*/  ISETP.LE.U32.AND P1, PT, R2, UR6, PT ;  /* 0x0000000602007c0c */ /* 0x000fe2000bf23070 */
[----:B------:R-:W-:Y:S01]  /*7aa0*/  IMAD.MOV.U32 R0, RZ, RZ, R10 ;  /* 0x000000ffff007224 */ /* 0x000fe200078e000a */
[----:B---3--:R-:W-:Y:S01]  /*7ab0*/  F2FP.F16.F32.PACK_AB R2, R103, R93 ;  /* 0x0000005d6702723e */ /* 0x008fe200000000ff */
[----:B------:R-:W-:Y:S01]  /*7ac0*/  FADD.FTZ R3, R78, R7 ;  /* 0x000000074e037221 */ /* 0x000fe20000010000 */
[----:B------:R-:W-:-:S02]  /*7ad0*/  @!P5 HADD2 R97, -R178.H0_H0, -RZ.H0_H0 ;  /* 0xa00000ffb261d230 */ /* 0x000fc40000000900 */
[----:B------:R-:W-:Y:S01]  /*7ae0*/  IMAD.MOV.U32 R78, RZ, RZ, R0 ;  /* 0x000000ffff4e7224 */ /* 0x000fe200078e0000 */
[----:B------:R-:W-:Y:S01]  /*7af0*/  PRMT R177, R2, 0x7610, R177 ;  /* 0x0000761002b17816 */ /* 0x000fe200000000b1 */
[----:B------:R-:W-:Y:S01]  /*7b00*/  FADD.FTZ R4, R33, R8 ;  /* 0x0000000821047221 */ /* 0x000fe20000010000 */
[----:B------:R-:W-:Y:S01]  /*7b10*/  PRMT R0, R74, 0x7771, RZ ;  /* 0x000077714a007816 */ /* 0x000fe200000000ff */
[----:B------:R-:W-:Y:S01]  /*7b20*/  IMAD.MOV.U32 R8, RZ, RZ, R84 ;  /* 0x000000ffff087224 */ /* 0x000fe200078e0054 */
[----:B------:R-:W-:Y:S01]  /*7b30*/  @!P5 PRMT R178, R97, 0x5410, RZ ;  /* 0x0000541061b2d816 */ /* 0x000fe200000000ff */
[----:B------:R-:W-:Y:S01]  /*7b40*/  @!P0 HADD2 R98, -R177.H0_H0, -RZ.H0_H0 ;  /* 0xa00000ffb1628230 */ /* 0x000fe20000000900 */
[----:B------:R-:W-:Y:S01]  /*7b50*/  ISETP.GT.U32.AND P5, PT, R0, UR6, PT ;  /* 0x0000000600007c0c */ /* 0x000fe2000bfa4070 */
[----:B------:R-:W-:Y:S01]  /*7b60*/  IMAD.MOV.U32 R84, RZ, RZ, R220 ;  /* 0x000000ffff547224 */ /* 0x000fe200078e00dc */
[----:B------:R-:W-:Y:S01]  /*7b70*/  PRMT R176, R2, 0x7632, R176 ;  /* 0x0000763202b07816 */ /* 0x000fe200000000b0 */
[----:B------:R-:W-:Y:S01]  /*7b80*/  MUFU.EX2 R10, R194 ;  /* 0x000000c2000a7308 */ /* 0x000fe20000000800 */
[----:B------:R-:W-:-:S02]  /*7b90*/  PRMT R0, R74, 0x7772, RZ ;  /* 0x000077724a007816 */ /* 0x000fc400000000ff */
[----:B------:R-:W-:Y:S02]  /*7ba0*/  PRMT R220, R177, 0x5410, R176 ;  /* 0x00005410b1dc7816 */ /* 0x000fe400000000b0 */
[----:B------:R-:W-:Y:S02]  /*7bb0*/  @!P0 PRMT R177, R98, 0x5410, RZ ;  /* 0x0000541062b18816 */ /* 0x000fe400000000ff */
[----:B------:R-:W-:Y:S01]  /*7bc0*/  ISETP.GT.U32.AND P0, PT, R0, UR6, PT ;  /* 0x0000000600007c0c */ /* 0x000fe2000bf04070 */
[----:B------:R-:W-:Y:S02]  /*7bd0*/  IMAD.MOV.U32 R0, RZ, RZ, R21 ;  /* 0x000000ffff007224 */ /* 0x000fe400078e0015 */
[----:B------:R-:W-:Y:S01]  /*7be0*/  FADD.FTZ R21, R35, R4 ;  /* 0x0000000423157221 */ /* 0x000fe20000010000 */
[----:B------:R-:W-:Y:S01]  /*7bf0*/  IMAD.MOV.U32 R4, RZ, RZ, R23 ;  /* 0x000000ffff047224 */ /* 0x000fe200078e0017 */
[----:B------:R-:W1:Y:S01]  /*7c00*/  MUFU.EX2 R7, R193 ;  /* 0x000000c100077308 */ /* 0x000e620000000800 */
[----:B------:R-:W-:Y:S01]  /*7c10*/  FADD.FTZ R23, R12, R3 ;  /* 0x000000030c177221 */ /* 0x000fe20000010000 */
[----:B------:R-:W-:Y:S01]  /*7c20*/  F2FP.F16.F32.PACK_AB R2, R87, R86 ;  /* 0x000000565702723e */ /* 0x000fe200000000ff */
[----:B------:R-:W-:-:S02]  /*7c30*/  @P5 HADD2 R99, -R176.H0_H0, -RZ.H0_H0 ;  /* 0xa00000ffb0635230 */ /* 0x000fc40000000900 */
[----:B------:R-:W-:Y:S01]  /*7c40*/  IMAD.MOV.U32 R12, RZ, RZ, R0 ;  /* 0x000000ffff0c7224 */ /* 0x000fe200078e0000 */
[----:B------:R-:W-:Y:S02]  /*7c50*/  PRMT R0, R74, 0x7773, RZ ;  /* 0x000077734a007816 */ /* 0x000fe400000000ff */
[----:B------:R-:W-:Y:S01]  /*7c60*/  PRMT R175, R2, 0x7610, R175 ;  /* 0x0000761002af7816 */ /* 0x000fe200000000af */
[----:B------:R-:W-:Y:S01]  /*7c70*/  MUFU.EX2 R5, R5 ;  /* 0x0000000500057308 */ /* 0x000fe20000000800 */
[----:B------:R-:W-:Y:S01]  /*7c80*/  @P5 PRMT R176, R99, 0x5410, RZ ;  /* 0x0000541063b05816 */ /* 0x000fe200000000ff */
[----:B------:R-:W-:Y:S01]  /*7c90*/  IMAD.MOV.U32 R99, RZ, RZ, R84 ;  /* 0x000000ffff637224 */ /* 0x000fe200078e0054 */
[----:B------:R-:W-:Y:S01]  /*7ca0*/  ISETP.GT.U32.AND P5, PT, R0, UR6, PT ;  /* 0x0000000600007c0c */ /* 0x000fe2000bfa4070 */
[----:B------:R-:W-:Y:S01]  /*7cb0*/  @P0 HADD2 R100, -R175.H0_H0, -RZ.H0_H0 ;  /* 0xa00000ffaf640230 */ /* 0x000fe20000000900 */
[----:B------:R-:W-:Y:S01]  /*7cc0*/  PRMT R174, R2, 0x7632, R174 ;  /* 0x0000763202ae7816 */ /* 0x000fe200000000ae */
[----:B------:R-:W-:Y:S01]  /*7cd0*/  IMAD.MOV.U32 R84, RZ, RZ, R211 ;  /* 0x000000ffff547224 */ /* 0x000fe200078e00d3 */
[----:B------:R-:W-:Y:S01]  /*7ce0*/  LOP3.LUT R0, R29, 0xff, RZ, 0xc0, !PT ;  /* 0x000000ff1d007812 */ /* 0x000fe200078ec0ff */
[----:B------:R2:W3:Y:S01]  /*7cf0*/  MUFU.EX2 R3, R6 ;  /* 0x0000000600037308 */ /* 0x0004e20000000800 */
[----:B------:R-:W-:-:S02]  /*7d00*/  PRMT R211, R175, 0x5410, R174 ;  /* 0x00005410afd37816 */ /* 0x000fc400000000ae */
[----:B------:R-:W-:Y:S01]  /*7d10*/  @P0 PRMT R175, R100, 0x5410, RZ ;  /* 0x0000541064af0816 */ /* 0x000fe200000000ff */
[----:B------:R-:W-:Y:S01]  /*7d20*/  IMAD.MOV.U32 R100, RZ, RZ, R83 ;  /* 0x000000ffff647224 */ /* 0x000fe200078e0053 */
[----:B------:R-:W-:Y:S02]  /*7d30*/  ISETP.LE.U32.AND P0, PT, R0, UR6, PT ;  /* 0x0000000600007c0c */ /* 0x000fe4000bf03070 */
[----:B-1----:R-:W-:Y:S01]  /*7d40*/  F2FP.F16.F32.PACK_AB R2, R7, R10 ;  /* 0x0000000a0702723e */ /* 0x002fe200000000ff */
[----:B------:R-:W-:Y:S01]  /*7d50*/  @P5 HADD2 R101, -R174.H0_H0, -RZ.H0_H0 ;  /* 0xa00000ffae655230 */ /* 0x000fe20000000900 */
[----:B------:R-:W-:Y:S02]  /*7d60*/  SHF.R.U32.HI R0, RZ, 0x18, R29 ;  /* 0x00000018ff007819 */ /* 0x000fe4000001161d */
[C---:B------:R-:W-:Y:S02]  /*7d70*/  PRMT R37, R2.reuse, 0x7610, R37 ;  /* 0x0000761002257816 */ /* 0x040fe40000000025 */
[----:B------:R-:W-:-:S02]  /*7d80*/  PRMT R36, R2, 0x7632, R36 ;  /* 0x0000763202247816 */ /* 0x000fc40000000024 */
[----:B------:R-:W-:Y:S01]  /*7d90*/  MUFU.EX2 R2, R192 ;  /* 0x000000c000027308 */ /* 0x000fe20000000800 */
[----:B------:R-:W-:Y:S01]  /*7da0*/  @P5 PRMT R174, R101, 0x5410, RZ ;  /* 0x0000541065ae5816 */ /* 0x000fe200000000ff */
[----:B--2---:R-:W-:Y:S02]  /*7db0*/  IMAD.MOV.U32 R6, RZ, RZ, R4 ;  /* 0x000000ffff067224 */ /* 0x004fe400078e0004 */
[----:B------:R-:W-:Y:S01]  /*7dc0*/  FADD.FTZ R4, R10, R7 ;  /* 0x000000070a047221 */ /* 0x000fe20000010000 */
[----:B---3--:R-:W-:Y:S01]  /*7dd0*/  FADD.FTZ R7, R5, R3 ;  /* 0x0000000305077221 */ /* 0x008fe20000010000 */
[----:B------:R-:W-:Y:S01]  /*7de0*/  F2FP.F16.F32.PACK_AB R3, R3, R5 ;  /* 0x000000050303723e */ /* 0x000fe200000000ff */
[----:B------:R-:W-:Y:S01]  /*7df0*/  @!P0 HADD2 R102, -R37.H0_H0, -RZ.H0_H0 ;  /* 0xa00000ff25668230 */ /* 0x000fe20000000900 */
[----:B------:R-:W-:Y:S01]  /*7e00*/  ISETP.LE.U32.AND P5, PT, R0, UR6, PT ;  /* 0x0000000600007c0c */ /* 0x000fe2000bfa3070 */
[----:B------:R-:W1:Y:S01]  /*7e10*/  MUFU.EX2 R5, R189 ;  /* 0x000000bd00057308 */ /* 0x000e620000000800 */
[----:B------:R-:W-:Y:S01]  /*7e20*/  PRMT R0, R28, 0x7632, R0 ;  /* 0x000076321c007816 */ /* 0x000fe20000000000 */
[----:B------:R-:W-:Y:S01]  /*7e30*/  @!P2 HADD2 R104, -R36.H0_H0, -RZ.H0_H0 ;  /* 0xa00000ff2468a230 */ /* 0x000fe20000000900 */
[----:B------:R-:W-:Y:S01]  /*7e40*/  PRMT R83, R37, 0x5410, R36 ;  /* 0x0000541025537816 */ /* 0x000fe20000000024 */
[----:B------:R-:W-:Y:S01]  /*7e50*/  IMAD.MOV.U32 R10, RZ, RZ, R27 ;  /* 0x000000ffff0a7224 */ /* 0x000fe200078e001b */
[----:B------:R-:W-:Y:S01]  /*7e60*/  LOP3.LUT R0, R0, 0xff, RZ, 0xc0, !PT ;  /* 0x000000ff00007812 */ /* 0x000fe200078ec0ff */
[----:B------:R-:W-:Y:S01]  /*7e70*/  IMAD.MOV.U32 R101, RZ, RZ, R12 ;  /* 0x000000ffff657224 */ /* 0x000fe200078e000c */
[----:B------:R-:W-:Y:S01]  /*7e80*/  @!P0 PRMT R37, R102, 0x5410, RZ ;  /* 0x0000541066258816 */ /* 0x000fe200000000ff */
[----:B------:R-:W-:Y:S01]  /*7e90*/  IMAD.MOV.U32 R102, RZ, RZ, R6 ;  /* 0x000000ffff667224 */ /* 0x000fe200078e0006 */
[----:B------:R-:W-:Y:S01]  /*7ea0*/  ISETP.LE.U32.AND P0, PT, R0, UR6, PT ;  /* 0x0000000600007c0c */ /* 0x000fe2000bf03070 */
[----:B------:R2:W-:Y:S01]  /*7eb0*/  MUFU.EX2 R27, R188 ;  /* 0x000000bc001b7308 */ /* 0x0005e20000000800 */
[----:B------:R-:W-:Y:S01]  /*7ec0*/  @!P2 PRMT R36, R104, 0x5410, RZ ;  /* 0x000054106824a816 */ /* 0x000fe200000000ff */
[----:B------:R-:W-:Y:S01]  /*7ed0*/  IMAD.MOV.U32 R104, RZ, RZ, R81 ;  /* 0x000000ffff687224 */ /* 0x000fe200078e0051 */
[----:B------:R-:W-:-:S02]  /*7ee0*/  PRMT R35, R3, 0x7610, R35 ;  /* 0x0000761003237816 */ /* 0x000fc40000000023 */
[----:B------:R-:W-:Y:S01]  /*7ef0*/  PRMT R33, R3, 0x7632, R33 ;  /* 0x0000763203217816 */ /* 0x000fe20000000021 */
[----:B-1----:R-:W-:Y:S02]  /*7f00*/  FADD.FTZ R0, R5, R4 ;  /* 0x0000000405007221 */ /* 0x002fe40000010000 */
[----:B------:R-:W-:Y:S01]  /*7f10*/  @!P3 HADD2 R105, -R35.H0_H0, -RZ.H0_H0 ;  /* 0xa00000ff2369b230 */ /* 0x000fe20000000900 */
[----:B------:R1:W-:Y:S01]  /*7f20*/  MUFU.EX2 R4, R11 ;  /* 0x0000000b00047308 */ /* 0x0003e20000000800 */
[----:B------:R-:W-:Y:S02]  /*7f30*/  @!P5 HADD2 R106, -R33.H0_H0, -RZ.H0_H0 ;  /* 0xa00000ff216ad230 */ /* 0x000fe40000000900 */
[C---:B------:R-:W-:Y:S01]  /*7f40*/  FADD.FTZ R6, R2.reuse, R0 ;  /* 0x0000000002067221 */ /* 0x040fe20000010000 */
[----:B------:R-:W-:Y:S02]  /*7f50*/  F2FP.F16.F32.PACK_AB R2, R2, R5 ;  /* 0x000000050202723e */ /* 0x000fe400000000ff */
[----:B------:R-:W-:-:S02]  /*7f60*/  PRMT R0, R22, 0x7771, RZ ;  /* 0x0000777116007816 */ /* 0x000fc400000000ff */
[----:B------:R-:W-:Y:S01]  /*7f70*/  PRMT R126, R2, 0x7610, R126 ;  /* 0x00007610027e7816 */ /* 0x000fe2000000007e */
[----:B------:R-:W3:Y:S01]  /*7f80*/  MUFU.EX2 R5, R9 ;  /* 0x0000000900057308 */ /* 0x000ee20000000800 */
[----:B------:R-:W-:Y:S01]  /*7f90*/  ISETP.GT.U32.AND P2, PT, R0, UR6, PT ;  /* 0x0000000600007c0c */ /* 0x000fe2000bf44070 */
[----:B------:R-:W-:Y:S01]  /*7fa0*/  IMAD.MOV.U32 R0, RZ, RZ, R20 ;  /* 0x000000ffff007224 */ /* 0x000fe200078e0014 */
[----:B------:R-:W-:Y:S01]  /*7fb0*/  PRMT R133, R2, 0x7632, R133 ;  /* 0x0000763202857816 */ /* 0x000fe20000000085 */
[----:B--2---:R-:W-:Y:S02]  /*7fc0*/  IMAD.MOV.U32 R188, RZ, RZ, R10 ;  /* 0x000000ffffbc7224 */ /* 0x004fe400078e000a */
[----:B------:R-:W-:Y:S01]  /*7fd0*/  @!P4 HADD2 R110, -R126.H0_H0, -RZ.H0_H0 ;  /* 0xa00000ff7e6ec230 */ /* 0x000fe20000000900 */
[----:B------:R-:W-:Y:S01]  /*7fe0*/  LOP3.LUT R12, R68, UR16, R55, 0x96, !PT ;  /* 0x00000010440c7c12 */ /* 0x000fe2000f8e9637 */
[----:B------:R-:W-:Y:S01]  /*7ff0*/  IMAD.MOV.U32 R68, RZ, RZ, R78 ;  /* 0x000000ffff447224 */ /* 0x000fe200078e004e */
[----:B------:R-:W-:Y:S01]  /*8000*/  LOP3.LUT R0, R0, 0xff, RZ, 0xc0, !PT ;  /* 0x000000ff00007812 */ /* 0x000fe200078ec0ff */
[----:B-1----:R-:W-:Y:S01]  /*8010*/  IMAD.MOV.U32 R11, RZ, RZ, R82 ;  /* 0x000000ffff0b7224 */ /* 0x002fe200078e0052 */
[----:B------:R-:W-:Y:S01]  /*8020*/  PRMT R82, R35, 0x5410, R33 ;  /* 0x0000541023527816 */ /* 0x000fe20000000021 */
[----:B------:R-:W1:Y:S01]  /*8030*/  MUFU.EX2 R10, R138 ;  /* 0x0000008a000a7308 */ /* 0x000e620000000800 */
[----:B------:R-:W-:Y:S01]  /*8040*/  @!P3 PRMT R35, R105, 0x5410, RZ ;  /* 0x000054106923b816 */ /* 0x000fe200000000ff */
[----:B------:R-:W-:Y:S01]  /*8050*/  IMAD.MOV.U32 R105, RZ, RZ, R100 ;  /* 0x000000ffff697224 */ /* 0x000fe200078e0064 */
[----:B------:R-:W-:Y:S01]  /*8060*/  ISETP.LE.U32.AND P3, PT, R0, UR6, PT ;  /* 0x0000000600007c0c */ /* 0x000fe2000bf63070 */
[----:B------:R-:W-:Y:S01]  /*8070*/  @P2 HADD2 R109, -R133.H0_H0, -RZ.H0_H0 ;  /* 0xa00000ff856d2230 */ /* 0x000fe20000000900 */
[----:B------:R-:W-:Y:S01]  /*8080*/  @!P5 PRMT R33, R106, 0x5410, RZ ;  /* 0x000054106a21d816 */ /* 0x000fe200000000ff */
[----:B---3--:R-:W-:Y:S01]  /*8090*/  FADD.FTZ R0, R5, R7 ;  /* 0x0000000705007221 */ /* 0x008fe20000010000 */
[----:B------:R-:W-:Y:S01]  /*80a0*/  PRMT R81, R126, 0x5410, R133 ;  /* 0x000054107e517816 */ /* 0x000fe20000000085 */
[----:B------:R1:W2:Y:S01]  /*80b0*/  MUFU.EX2 R9, R13 ;  /* 0x0000000d00097308 */ /* 0x0002a20000000800 */
[----:B------:R-:W-:Y:S01]  /*80c0*/  @!P4 PRMT R126, R110, 0x5410, RZ ;  /* 0x000054106e7ec816 */ /* 0x000fe200000000ff */
[----:B------:R-:W-:Y:S01]  /*80d0*/  FADD.FTZ R3, R4, R0 ;  /* 0x0000000004037221 */ /* 0x000fe20000010000 */
[----:B------:R-:W-:Y:S01]  /*80e0*/  PRMT R0, R22, 0x7772, RZ ;  /* 0x0000777216007816 */ /* 0x000fe200000000ff */
[----:B------:R-:W-:Y:S01]  /*80f0*/  IMAD.MOV.U32 R78, RZ, RZ, R80 ;  /* 0x000000ffff4e7224 */ /* 0x000fe200078e0050 */
[----:B------:R-:W-:Y:S01]  /*8100*/  @P2 PRMT R133, R109, 0x5410, RZ ;  /* 0x000054106d852816 */ /* 0x000fe200000000ff */
[----:B------:R-:W-:Y:S01]  /*8110*/  IMAD.MOV.U32 R100, RZ, RZ, R8 ;  /* 0x000000ffff647224 */ /* 0x000fe200078e0008 */
[----:B------:R-:W-:Y:S01]  /*8120*/  ISETP.GT.U32.AND P5, PT, R0, UR6, PT ;  /* 0x0000000600007c0c */ /* 0x000fe2000bfa4070 */
[----:B------:R3:W4:Y:S01]  /*8130*/  MUFU.EX2 R7, R14 ;  /* 0x0000000e00077308 */ /* 0x0007220000000800 */
[----:B------:R-:W-:-:S02]  /*8140*/  PRMT R0, R22, 0x7773, RZ ;  /* 0x0000777316007816 */ /* 0x000fc400000000ff */
[----:B------:R-:W-:Y:S01]  /*8150*/  LOP3.LUT R8, R124, UR11, R69, 0x96, !PT ;  /* 0x0000000b7c087c12 */ /* 0x000fe2000f8e9645 */
[----:B------:R-:W-:Y:S01]  /*8160*/  IMAD.MOV.U32 R69, RZ, RZ, R102 ;  /* 0x000000ffff457224 */ /* 0x000fe200078e0066 */
[----:B------:R-:W-:Y:S01]  /*8170*/  ISETP.GT.U32.AND P4, PT, R0, UR6, PT ;  /* 0x0000000600007c0c */ /* 0x000fe2000bf84070 */
[----:B------:R-:W-:Y:S01]  /*8180*/  IMAD.MOV.U32 R102, RZ, RZ, R79 ;  /* 0x000000ffff667224 */ /* 0x000fe200078e004f */
[----:B------:R-:W-:Y:S01]  /*8190*/  LOP3.LUT R0, R28, 0xff, RZ, 0xc0, !PT ;  /* 0x000000ff1c007812 */ /* 0x000fe200078ec0ff */
[----:B------:R4:W4:Y:S01]  /*81a0*/  MUFU.EX2 R80, R15 ;  /* 0x0000000f00507308 */ /* 0x0009220000000800 */
[----:B------:R-:W-:Y:S01]  /*81b0*/  F2FP.F16.F32.PACK_AB R2, R4, R5 ;  /* 0x000000050402723e */ /* 0x000fe200000000ff */
[----:B------:R-:W-:Y:S01]  /*81c0*/  IMAD.MOV.U32 R4, RZ, RZ, R104 ;  /* 0x000000ffff047224 */ /* 0x000fe200078e0068 */
[----:B------:R-:W-:Y:S01]  /*81d0*/  ISETP.LE.U32.AND P2, PT, R0, UR6, PT ;  /* 0x0000000600007c0c */ /* 0x000fe2000bf43070 */
[----:B------:R-:W-:Y:S01]  /*81e0*/  FADD.FTZ R0, R27, R6 ;  /* 0x000000061b007221 */ /* 0x000fe20000010000 */
[C---:B------:R-:W-:Y:S01]  /*81f0*/  PRMT R129, R2.reuse, 0x7632, R129 ;  /* 0x0000763202817816 */ /* 0x040fe20000000081 */
[----:B------:R-:W-:Y:S01]  /*8200*/  IMAD.MOV.U32 R104, RZ, RZ, R78 ;  /* 0x000000ffff687224 */ /* 0x000fe200078e004e */
[----:B------:R-:W-:Y:S01]  /*8210*/  PRMT R131, R2, 0x7610, R131 ;  /* 0x0000761002837816 */ /* 0x000fe20000000083 */
[----:B------:R4:W4:Y:S01]  /*8220*/  MUFU.EX2 R79, R16 ;  /* 0x00000010004f7308 */ /* 0x0009220000000800 */
[C---:B-1----:R-:W-:Y:S01]  /*8230*/  FADD.FTZ R13, R10.reuse, R0 ;  /* 0x000000000a0d7221 */ /* 0x042fe20000010000 */
[----:B------:R-:W-:Y:S01]  /*8240*/  F2FP.F16.F32.PACK_AB R0, R10, R27 ;  /* 0x0000001b0a00723e */ /* 0x000fe200000000ff */
[----:B--2---:R-:W-:Y:S01]  /*8250*/  FADD.FTZ R2, R9, R3 ;  /* 0x0000000309027221 */ /* 0x004fe20000010000 */
[----:B------:R-:W-:-:S02]  /*8260*/  @P4 HADD2 R111, -R129.H0_H0, -RZ.H0_H0 ;  /* 0xa00000ff816f4230 */ /* 0x000fc40000000900 */
[----:B---3--:R-:W-:Y:S01]  /*8270*/  IMAD.MOV.U32 R14, RZ, RZ, R95 ;  /* 0x000000ffff0e7224 */ /* 0x008fe200078e005f */
[C---:B------:R-:W-:Y:S01]  /*8280*/  PRMT R132, R0.reuse, 0x7610, R132 ;  /* 0x0000761000847816 */ /* 0x040fe20000000084 */
[----:B----4-:R-:W-:Y:S01]  /*8290*/  FADD.FTZ R2, R7, R2 ;  /* 0x0000000207027221 */ /* 0x010fe20000010000 */
[----:B------:R-:W-:Y:S01]  /*82a0*/  PRMT R130, R0, 0x7632, R130 ;  /* 0x0000763200827816 */ /* 0x000fe20000000082 */
[----:B------:R1:W-:Y:S01]  /*82b0*/  MUFU.EX2 R95, R18 ;  /* 0x00000012005f7308 */ /* 0x0003e20000000800 */
[----:B------:R-:W-:Y:S01]  /*82c0*/  SHF.R.U32.HI R0, RZ, 0x18, R28 ;  /* 0x00000018ff007819 */ /* 0x000fe2000001161c */
[----:B------:R-:W-:Y:S01]  /*82d0*/  FADD.FTZ R15, R58, R23 ;  /* 0x000000173a0f7221 */ /* 0x000fe20000010000 */
[----:B------:R-:W-:Y:S01]  /*82e0*/  PRMT R78, R131, 0x5410, R129 ;  /* 0x00005410834e7816 */ /* 0x000fe20000000081 */
[----:B------:R-:W-:Y:S01]  /*82f0*/  @P5 HADD2 R112, -R131.H0_H0, -RZ.H0_H0 ;  /* 0xa00000ff83705230 */ /* 0x000fe20000000900 */
[----:B------:R-:W-:Y:S01]  /*8300*/  @P4 PRMT R129, R111, 0x5410, RZ ;  /* 0x000054106f814816 */ /* 0x000fe200000000ff */
[----:B------:R-:W-:Y:S01]  /*8310*/  @!P2 HADD2 R114, -R132.H0_H0, -RZ.H0_H0 ;  /* 0xa00000ff8472a230 */ /* 0x000fe20000000900 */
[----:B------:R-:W-:Y:S01]  /*8320*/  ISETP.LE.U32.AND P4, PT, R0, UR6, PT ;  /* 0x0000000600007c0c */ /* 0x000fe2000bf83070 */
[----:B------:R-:W-:-:S02]  /*8330*/  IMAD.MOV.U32 R16, RZ, RZ, R100 ;  /* 0x000000ffff107224 */ /* 0x000fc400078e0064 */
[----:B------:R-:W-:Y:S01]  /*8340*/  FADD.FTZ R0, R80, R2 ;  /* 0x0000000250007221 */ /* 0x000fe20000010000 */
[----:B------:R2:W3:Y:S01]  /*8350*/  MUFU.EX2 R100, R17 ;  /* 0x0000001100647308 */ /* 0x0004e20000000800 */
[----:B------:R-:W-:Y:S01]  /*8360*/  F2FP.F16.F32.PACK_AB R3, R7, R9 ;  /* 0x000000090703723e */ /* 0x000fe200000000ff */
[----:B------:R-:W-:Y:S01]  /*8370*/  FADD.FTZ R2, R61, R21 ;  /* 0x000000153d027221 */ /* 0x000fe20000010000 */
[----:B------:R-:W-:Y:S01]  /*8380*/  FADD.FTZ R0, R79, R0 ;  /* 0x000000004f007221 */ /* 0x000fe20000010000 */
[----:B------:R-:W-:Y:S01]  /*8390*/  @P5 PRMT R131, R112, 0x5410, RZ ;  /* 0x0000541070835816 */ /* 0x000fe200000000ff */
[----:B------:R-:W-:Y:S01]  /*83a0*/  @!P1 HADD2 R113, -R130.H0_H0, -RZ.H0_H0 ;  /* 0xa00000ff82719230 */ /* 0x000fe20000000900 */
[----:B------:R-:W-:Y:S01]  /*83b0*/  PRMT R128, R3, 0x7610, R128 ;  /* 0x0000761003807816 */ /* 0x000fe20000000080 */
[----:B-1----:R-:W-:Y:S01]  /*83c0*/  FADD.FTZ R18, R59, R2 ;  /* 0x000000023b127221 */ /* 0x002fe20000010000 */
[----:B------:R-:W-:Y:S01]  /*83d0*/  PRMT R127, R3, 0x7632, R127 ;  /* 0x00007632037f7816 */ /* 0x000fe2000000007f */
[----:B------:R-:W-:Y:S02]  /*83e0*/  MUFU.EX2 R23, R207 ;  /* 0x000000cf00177308 */ /* 0x000fe40000000800 */
[----:B------:R-:W-:-:S02]  /*83f0*/  @!P0 HADD2 R116, -R128.H0_H0, -RZ.H0_H0 ;  /* 0xa00000ff80748230 */ /* 0x000fc40000000900 */
[----:B------:R-:W-:Y:S02]  /*8400*/  @!P4 HADD2 R115, -R127.H0_H0, -RZ.H0_H0 ;  /* 0xa00000ff7f73c230 */ /* 0x000fe40000000900 */
[----:B--2---:R-:W-:Y:S02]  /*8410*/  IMAD.MOV.U32 R17, RZ, RZ, R68 ;  /* 0x000000ffff117224 */ /* 0x004fe400078e0044 */
[----:B------:R-:W-:Y:S01]  /*8420*/  MUFU.EX2 R3, R26 ;  /* 0x0000001a00037308 */ /* 0x000fe20000000800 */
[----:B------:R-:W-:Y:S02]  /*8430*/  IMAD.MOV.U32 R68, RZ, RZ, R102 ;  /* 0x000000ffff447224 */ /* 0x000fe400078e0066 */
[----:B---3--:R-:W-:Y:S02]  /*8440*/  FADD.FTZ R0, R100, R0 ;  /* 0x0000000064007221 */ /* 0x008fe40000010000 */
[----:B------:R-:W-:Y:S02]  /*8450*/  IMAD.MOV.U32 R27, RZ, RZ, R68 ;  /* 0x000000ffff1b7224 */ /* 0x000fe400078e0044 */
[----:B------:R-:W-:Y:S01]  /*8460*/  FADD.FTZ R0, R95, R0 ;  /* 0x000000005f007221 */ /* 0x000fe20000010000 */
[----:B------:R-:W-:Y:S01]  /*8470*/  IMAD.MOV.U32 R68, RZ, RZ, R77 ;  /* 0x000000ffff447224 */ /* 0x000fe200078e004d */
[----:B------:R1:W2:Y:S01]  /*8480*/  MUFU.EX2 R102, R19 ;  /* 0x0000001300667308 */ /* 0x0002a20000000800 */
[----:B------:R-:W-:-:S02]  /*8490*/  PRMT R77, R132, 0x5410, R130 ;  /* 0x00005410844d7816 */ /* 0x000fc40000000082 */
[----:B------:R-:W-:Y:S02]  /*84a0*/  @!P2 PRMT R132, R114, 0x5410, RZ ;  /* 0x000054107284a816 */ /* 0x000fe400000000ff */
[----:B------:R-:W-:Y:S01]  /*84b0*/  @!P1 PRMT R130, R113, 0x5410, RZ ;  /* 0x0000541071829816 */ /* 0x000fe200000000ff */
[----:B-1----:R-:W-:Y:S02]  /*84c0*/  IMAD.MOV.U32 R19, RZ, RZ, R69 ;  /* 0x000000ffff137224 */ /* 0x002fe400078e0045 */
[----:B--2---:R-:W-:Y:S01]  /*84d0*/  FADD.FTZ R0, R102, R0 ;  /* 0x0000000066007221 */ /* 0x004fe20000010000 */
[----:B------:R-:W-:Y:S02]  /*84e0*/  IMAD.MOV.U32 R69, RZ, RZ, R105 ;  /* 0x000000ffff457224 */ /* 0x000fe400078e0069 */
[----:B------:R-:W-:Y:S02]  /*84f0*/  IMAD.MOV.U32 R105, RZ, RZ, R11 ;  /* 0x000000ffff697224 */ /* 0x000fe400078e000b */
[----:B------:R-:W-:-:S02]  /*8500*/  IMAD.MOV.U32 R11, RZ, RZ, R99 ;  /* 0x000000ffff0b7224 */ /* 0x000fc400078e0063 */
[----:B------:R1:W2:Y:S01]  /*8510*/  MUFU.EX2 R99, R24 ;  /* 0x0000001800637308 */ /* 0x0002a20000000800 */
[----:B------:R-:W-:Y:S01]  /*8520*/  IMAD.MOV.U32 R26, RZ, RZ, R69 ;  /* 0x000000ffff1a7224 */ /* 0x000fe200078e0045 */
[----:B------:R-:W-:Y:S01]  /*8530*/  PRMT R69, R128, 0x5410, R127 ;  /* 0x0000541080457816 */ /* 0x000fe2000000007f */
[----:B------:R-:W-:Y:S01]  /*8540*/  IMAD.MOV.U32 R21, RZ, RZ, R11 ;  /* 0x000000ffff157224 */ /* 0x000fe200078e000b */
[----:B------:R-:W-:Y:S02]  /*8550*/  @!P0 PRMT R128, R116, 0x5410, RZ ;  /* 0x0000541074808816 */ /* 0x000fe400000000ff */
[----:B------:R-:W-:Y:S01]  /*8560*/  @!P4 PRMT R127, R115, 0x5410, RZ ;  /* 0x00005410737fc816 */ /* 0x000fe200000000ff */
[----:B-1----:R-:W-:Y:S02]  /*8570*/  IMAD.MOV.U32 R24, RZ, RZ, R4 ;  /* 0x000000ffff187224 */ /* 0x002fe400078e0004 */
[----:B--2---:R-:W-:Y:S01]  /*8580*/  FADD.FTZ R0, R99, R0 ;  /* 0x0000000063007221 */ /* 0x004fe20000010000 */
[----:B------:R-:W1:Y:S03]  /*8590*/  MUFU.EX2 R4, R25 ;  /* 0x0000001900047308 */ /* 0x000e660000000800 */
[----:B-1----:R-:W-:Y:S01]  /*85a0*/  FADD.FTZ R0, R4, R0 ;  /* 0x0000000004007221 */ /* 0x002fe20000010000 */
[----:B------:R-:W-:Y:S01]  /*85b0*/  F2FP.F16.F32.PACK_AB R98, R3, R4 ;  /* 0x000000040362723e */ /* 0x000fe200000000ff */
[----:B------:R-:W-:-:S04]  /*85c0*/  IMAD.WIDE.U32 R4, R8, -0x2daee0ad, RZ ;  /* 0xd2511f5308047825 */ /* 0x000fc800078e00ff */
[----:B------:R-:W-:Y:S01]  /*85d0*/  IMAD.MOV.U32 R25, RZ, RZ, R14 ;  /* 0x000000ffff197224 */ /* 0x000fe200078e000e */
[----:B------:R-:W-:Y:S01]  /*85e0*/  LOP3.LUT R10, R170, UR15, R5, 0x96, !PT ;  /* 0x0000000faa0a7c12 */ /* 0x000fe2000f8e9605 */
[----:B------:R-:W-:Y:S01]  /*85f0*/  FADD.FTZ R14, R3, R0 ;  /* 0x00000000030e7221 */ /* 0x000fe20000010000 */
[----:B------:R-:W-:-:S04]  /*8600*/  IMAD.WIDE.U32 R2, R12, -0x2daee0ad, RZ ;  /* 0xd2511f530c027825 */ /* 0x000fc800078e00ff */
[----:B------:R-:W-:Y:S01]  /*8610*/  IMAD.WIDE.U32 R10, R10, -0x326172a9, RZ ;  /* 0xcd9e8d570a0a7825 */ /* 0x000fe200078e00ff */
[----:B------:R-:W-:-:S03]  /*8620*/  LOP3.LUT R6, R4, UR13, R3, 0x96, !PT ;  /* 0x0000000d04067c12 */ /* 0x000fc6000f8e9603 */
[----:B------:R-:W-:Y:S01]  /*8630*/  IMAD.MOV.U32 R12, RZ, RZ, R26 ;  /* 0x000000ffff0c7224 */ /* 0x000fe200078e001a */
[----:B------:R-:W-:Y:S01]  /*8640*/  LOP3.LUT R8, R54, UR14, R11, 0x96, !PT ;  /* 0x0000000e36087c12 */ /* 0x000fe2000f8e960b */
[----:B------:R-:W-:Y:S01]  /*8650*/  IMAD.WIDE.U32 R6, R6, -0x326172a9, RZ ;  /* 0xcd9e8d5706067825 */ /* 0x000fe200078e00ff */
[----:B------:R-:W-:Y:S03]  /*8660*/  MUFU.EX2 R26, R236 ;  /* 0x000000ec001a7308 */ /* 0x000fe60000000800 */
[----:B------:R-:W-:Y:S01]  /*8670*/  IMAD.WIDE.U32 R8, R8, -0x2daee0ad, RZ ;  /* 0xd2511f5308087825 */ /* 0x000fe200078e00ff */
[----:B------:R-:W-:-:S03]  /*8680*/  LOP3.LUT R4, R10, UR10, R7, 0x96, !PT ;  /* 0x0000000a0a047c12 */ /* 0x000fc6000f8e9607 */
[----:B------:R-:W-:Y:S01]  /*8690*/  IMAD.MOV.U32 R7, RZ, RZ, R72 ;  /* 0x000000ffff077224 */ /* 0x000fe200078e0048 */
[----:B------:R-:W-:Y:S01]  /*86a0*/  LOP3.LUT R2, R2, UR12, R9, 0x96, !PT ;  /* 0x0000000c02027c12 */ /* 0x000fe2000f8e9609 */
[----:B------:R-:W-:-:S04]  /*86b0*/  IMAD.WIDE.U32 R4, R4, -0x2daee0ad, RZ ;  /* 0xd2511f5304047825 */ /* 0x000fc800078e00ff */
[----:B------:R-:W-:Y:S01]  /*86c0*/  IMAD.WIDE.U32 R2, R2, -0x326172a9, RZ ;  /* 0xcd9e8d5702027825 */ /* 0x000fe200078e00ff */
[----:B------:R-:W-:-:S03]  /*86d0*/  LOP3.LUT R8, R8, UR5, R5, 0x96, !PT ;  /* 0x0000000508087c12 */ /* 0x000fc6000f8e9605 */
[----:B------:R-:W-:Y:S01]  /*86e0*/  IMAD.MOV.U32 R10, RZ, RZ, R21 ;  /* 0x000000ffff0a7224 */ /* 0x000fe200078e0015 */
[----:B------:R-:W-:Y:S01]  /*86f0*/  LOP3.LUT R6, R6, UR9, R3, 0x96, !PT ;  /* 0x0000000906067c12 */ /* 0x000fe2000f8e9603 */
[----:B------:R-:W1:Y:S01]  /*8700*/  MUFU.EX2 R21, R172 ;  /* 0x000000ac00157308 */ /* 0x000e620000000800 */
[----:B------:R-:W-:Y:S02]  /*8710*/  IMAD.MOV.U32 R9, RZ, RZ, R19 ;  /* 0x000000ffff097224 */ /* 0x000fe400078e0013 */
[----:B------:R-:W-:Y:S02]  /*8720*/  IMAD.MOV.U32 R11, RZ, RZ, R24 ;  /* 0x000000ffff0b7224 */ /* 0x000fe400078e0018 */
[----:B------:R-:W-:-:S03]  /*8730*/  IMAD.WIDE.U32 R58, R6, -0x2daee0ad, RZ ;  /* 0xd2511f53063a7825 */ /* 0x000fc600078e00ff */
[----:B------:R-:W2:Y:S01]  /*8740*/  MUFU.EX2 R19, R173 ;  /* 0x000000ad00137308 */ /* 0x000ea20000000800 */
[----:B------:R-:W-:Y:S01]  /*8750*/  IMAD.MOV.U32 R6, RZ, RZ, R17 ;  /* 0x000000ffff067224 */ /* 0x000fe200078e0011 */
[----:B------:R-:W-:Y:S01]  /*8760*/  LOP3.LUT R72, R4, UR4, R59, 0x96, !PT ;  /* 0x0000000404487c12 */ /* 0x000fe2000f8e963b */
[----:B------:R-:W-:Y:S02]  /*8770*/  IMAD.MOV.U32 R4, RZ, RZ, R16 ;  /* 0x000000ffff047224 */ /* 0x000fe400078e0010 */
[----:B------:R-:W-:Y:S01]  /*8780*/  IMAD.WIDE.U32 R16, R8, -0x326172a9, RZ ;  /* 0xcd9e8d5708107825 */ /* 0x000fe200078e00ff */
[----:B------:R-:W-:Y:S02]  /*8790*/  PRMT R0, R72, 0x7632, R0 ;  /* 0x0000763248007816 */ /* 0x000fe40000000000 */
[----:B------:R-:W3:Y:S01]  /*87a0*/  MUFU.EX2 R24, R206 ;  /* 0x000000ce00187308 */ /* 0x000ee20000000800 */
[----:B------:R-:W-:Y:S01]  /*87b0*/  IMAD.MOV.U32 R61, RZ, RZ, R25 ;  /* 0x000000ffff3d7224 */ /* 0x000fe200078e0019 */
[----:B------:R-:W-:Y:S01]  /*87c0*/  LOP3.LUT R0, R0, 0xff, RZ, 0xc0, !PT ;  /* 0x000000ff00007812 */ /* 0x000fe200078ec0ff */
[----:B------:R-:W-:Y:S01]  /*87d0*/  IMAD.MOV.U32 R5, RZ, RZ, R84 ;  /* 0x000000ffff057224 */ /* 0x000fe200078e0054 */
[----:B------:R-:W-:Y:S01]  /*87e0*/  LOP3.LUT R17, R2, UR7, R17, 0x96, !PT ;  /* 0x0000000702117c12 */ /* 0x000fe2000f8e9611 */
[----:B-1----:R-:W-:Y:S01]  /*87f0*/  FADD.FTZ R2, R21, R13 ;  /* 0x0000000d15027221 */ /* 0x002fe20000010000 */
[----:B------:R-:W-:Y:S01]  /*8800*/  ISETP.LE.U32.AND P0, PT, R0, UR6, PT ;  /* 0x0000000600007c0c */ /* 0x000fe2000bf03070 */
[----:B------:R-:W-:Y:S01]  /*8810*/  IMAD.MOV.U32 R8, RZ, RZ, R27 ;  /* 0x000000ffff087224 */ /* 0x000fe200078e001b */
[----:B------:R-:W-:Y:S01]  /*8820*/  LOP3.LUT R0, R17, 0xffff, RZ, 0xc0, !PT ;  /* 0x0000ffff11007812 */ /* 0x000fe200078ec0ff */
[----:B------:R-:W1:Y:S01]  /*8830*/  MUFU.EX2 R25, R238 ;  /* 0x000000ee00197308 */ /* 0x000e620000000800 */
[----:B--2---:R-:W-:Y:S01]  /*8840*/  FADD.FTZ R2, R19, R2 ;  /* 0x0000000213027221 */ /* 0x004fe20000010000 */
[----:B------:R-:W-:Y:S01]  /*8850*/  IMAD.MOV.U32 R13, RZ, RZ, R4 ;  /* 0x000000ffff0d7224 */ /* 0x000fe200078e0004 */
[----:B------:R-:W-:-:S04]  /*8860*/  SHF.R.U32.HI R0, RZ, 0x8, R0 ;  /* 0x00000008ff007819 */ /* 0x000fc80000011600 */
[----:B------:R-:W-:Y:S01]  /*8870*/  LOP3.LUT R0, R0, 0xffff, RZ, 0xc0, !PT ;  /* 0x0000ffff00007812 */ /* 0x000fe200078ec0ff */
[----:B------:R-:W2:Y:S01]  /*8880*/  MUFU.EX2 R84, R239 ;  /* 0x000000ef00547308 */ /* 0x000ea20000000800 */
[----:B---3--:R-:W-:Y:S02]  /*8890*/  FADD.FTZ R2, R24, R2 ;  /* 0x0000000218027221 */ /* 0x008fe40000010000 */
[----:B------:R-:W-:Y:S02]  /*88a0*/  ISETP.LE.U32.AND P5, PT, R0, UR6, PT ;  /* 0x0000000600007c0c */ /* 0x000fe4000bfa3070 */
[----:B------:R-:W-:Y:S01]  /*88b0*/  PRMT R0, R17, 0x7632, R0 ;  /* 0x0000763211007816 */ /* 0x000fe20000000000 */
[----:B------:R-:W-:Y:S02]  /*88c0*/  FADD.FTZ R2, R23, R2 ;  /* 0x0000000217027221 */ /* 0x000fe40000010000 */
[----:B------:R-:W3:Y:S01]  /*88d0*/  MUFU.EX2 R27, R240 ;  /* 0x000000f0001b7308 */ /* 0x000ee20000000800 */
[----:B------:R-:W-:Y:S01]  /*88e0*/  LOP3.LUT R0, R0, 0xff, RZ, 0xc0, !PT ;  /* 0x000000ff00007812 */ /* 0x000fe200078ec0ff */
[----:B------:R-:W-:-:S03]  /*88f0*/  FADD.FTZ R2, R26, R2 ;  /* 0x000000021a027221 */ /* 0x000fc60000010000 */
[----:B------:R-:W-:Y:S01]  /*8900*/  ISETP.LE.U32.AND P4, PT, R0, UR6, PT ;  /* 0x0000000600007c0c */ /* 0x000fe2000bf83070 */
[----:B------:R-:W-:Y:S02]  /*8910*/  IMAD.MOV.U32 R0, RZ, RZ, R16 ;  /* 0x000000ffff007224 */ /* 0x000fe400078e0010 */
[----:B------:R-:W4:Y:S03]  /*8920*/  MUFU.EX2 R4, R241 ;  /* 0x000000f100047308 */ /* 0x000f260000000800 */
[----:B------:R-:W-:-:S04]  /*8930*/  LOP3.LUT R0, R0, 0xff, RZ, 0xc0, !PT ;  /* 0x000000ff00007812 */ /* 0x000fc800078ec0ff */
[----:B------:R-:W-:Y:S01]  /*8940*/  ISETP.LE.U32.AND P2, PT, R0, UR6, PT ;  /* 0x0000000600007c0c */ /* 0x000fe2000bf43070 */
[----:B-1----:R-:W-:Y:S01]  /*8950*/  FADD.FTZ R0, R25, R2 ;  /* 0x0000000219007221 */ /* 0x002fe20000010000 */
[----:B------:R-:W1:Y:S03]  /*8960*/  MUFU.EX2 R3, R242 ;  /* 0x000000f200037308 */ /* 0x000e660000000800 */
[----:B--2---:R-:W-:Y:S01]  /*8970*/  FADD.FTZ R2, R84, R0 ;  /* 0x0000000054027221 */ /* 0x004fe20000010000 */
[----:B------:R-:W-:-:S03]  /*8980*/  LOP3.LUT R0, R72, 0xffff, RZ, 0xc0, !PT ;  /* 0x0000ffff48007812 */ /* 0x000fc600078ec0ff */
[----:B---3--:R-:W-:Y:S01]  /*8990*/  FADD.FTZ R2, R27, R2 ;  /* 0x000000021b027221 */ /* 0x008fe20000010000 */
[----:B------:R-:W-:-:S03]  /*89a0*/  SHF.R.U32.HI R0, RZ, 0x8, R0 ;  /* 0x00000008ff007819 */ /* 0x000fc60000011600 */
[----:B----4-:R-:W-:Y:S01]  /*89b0*/  FADD.FTZ R2, R4, R2 ;  /* 0x0000000204027221 */ /* 0x010fe20000010000 */
[----:B------:R-:W-:-:S04]  /*89c0*/  LOP3.LUT R0, R0, 0xffff, RZ, 0xc0, !PT ;  /* 0x0000ffff00007812 */ /* 0x000fc800078ec0ff */
[----:B------:R-:W-:Y:S01]  /*89d0*/  ISETP.LE.U32.AND P1, PT, R0, UR6, PT ;  /* 0x0000000600007c0c */ /* 0x000fe2000bf23070 */
[----:B------:R-:W-:Y:S02]  /*89e0*/  IMAD.MOV.U32 R0, RZ, RZ, R7 ;  /* 0x000000ffff007224 */ /* 0x000fe400078e0007 */
[C---:B-1----:R-:W-:Y:S01]  /*89f0*/  FADD.FTZ R7, R3.reuse, R2 ;  /* 0x0000000203077221 */ /* 0x042fe20000010000 */
[----:B------:R-:W-:Y:S01]  /*8a00*/  IMAD.MOV.U32 R2, RZ, RZ, R140 ;  /* 0x000000ffff027224 */ /* 0x000fe200078e008c */
[----:B------:R-:W-:Y:S01]  /*8a10*/  F2FP.F16.F32.PACK_AB R97, R3, R4 ;  /* 0x000000040361723e */ /* 0x000fe200000000ff */
[----:B------:R-:W2:Y:S01]  /*8a20*/  LDL.LU R140, [R1+0x384] ;  /* 0x00038400018c7983 */ /* 0x000ea20000300800 */
[----:B------:R1:W3:Y:S01]  /*8a30*/  MUFU.EX2 R3, R38 ;  /* 0x0000002600037308 */ /* 0x0002e20000000800 */
[----:B------:R-:W-:Y:S02]  /*8a40*/  @!P0 HADD2 R119, -R98.H0_H0, -RZ.H0_H0 ;  /* 0xa00000ff62778230 */ /* 0x000fe40000000900 */
[----:B------:R-:W-:Y:S01]  /*8a50*/  IMAD.MOV.U32 R4, RZ, RZ, R0 ;  /* 0x000000ffff047224 */ /* 0x000fe200078e0000 */
[----:B------:R-:W-:-:S02]  /*8a60*/  SHF.R.U32.HI R0, RZ, 0x18, R72 ;  /* 0x00000018ff007819 */ /* 0x000fc40000011648 */
[----:B------:R-:W-:Y:S02]  /*8a70*/  PRMT R252, R98, 0x7610, R252 ;  /* 0x0000761062fc7816 */ /* 0x000fe400000000fc */
[----:B------:R-:W-:Y:S02]  /*8a80*/  @!P0 PRMT R252, R119, 0x5410, RZ ;  /* 0x0000541077fc8816 */ /* 0x000fe400000000ff */
[----:B------:R-:W-:Y:S01]  /*8a90*/  ISETP.LE.U32.AND P0, PT, R0, UR6, PT ;  /* 0x0000000600007c0c */ /* 0x000fe2000bf03070 */
[----:B------:R-:W-:Y:S01]  /*8aa0*/  IMAD.MOV.U32 R0, RZ, RZ, R58 ;  /* 0x000000ffff007224 */ /* 0x000fe200078e003a */
[----:B------:R-:W-:Y:S01]  /*8ab0*/  PRMT R250, R98, 0x7632, R250 ;  /* 0x0000763262fa7816 */ /* 0x000fe200000000fa */
[----:B-1----:R-:W-:Y:S02]  /*8ac0*/  IMAD.MOV.U32 R38, RZ, RZ, R2 ;  /* 0x000000ffff267224 */ /* 0x002fe400078e0002 */
[----:B------:R1:W4:Y:S08]  /*8ad0*/  MUFU.EX2 R2, R39 ;  /* 0x0000002700027308 */ /* 0x0003300000000800 */
[----:B------:R-:W-:Y:S01]  /*8ae0*/  @!P0 HADD2 R120, -R98.H1_H1, -RZ.H0_H0 ;  /* 0xa00000ff62788230 */ /* 0x000fe20000000d00 */
[----:B------:R-:W-:-:S04]  /*8af0*/  LOP3.LUT R0, R0, 0xff, RZ, 0xc0, !PT ;  /* 0x000000ff00007812 */ /* 0x000fc800078ec0ff */
[----:B------:R-:W-:Y:S01]  /*8b00*/  @!P0 PRMT R250, R120, 0x5410, RZ ;  /* 0x0000541078fa8816 */ /* 0x000fe200000000ff */
[----:B-1----:R-:W-:Y:S02]  /*8b10*/  IMAD.MOV.U32 R39, RZ, RZ, R141 ;  /* 0x000000ffff277224 */ /* 0x002fe400078e008d */
[----:B------:R-:W2:Y:S01]  /*8b20*/  LDL.LU R141, [R1+0x380] ;  /* 0x00038000018d7983 */ /* 0x000ea20000300800 */
[----:B------:R-:W-:Y:S01]  /*8b30*/  ISETP.LE.U32.AND P0, PT, R0, UR6, PT ;  /* 0x0000000600007c0c */ /* 0x000fe2000bf03070 */
[----:B---3--:R-:W-:Y:S01]  /*8b40*/  FADD.FTZ R0, R3, R14 ;  /* 0x0000000e03007221 */ /* 0x008fe20000010000 */
[----:B------:R-:W-:Y:S01]  /*8b50*/  IMAD.MOV.U32 R14, RZ, RZ, R10 ;  /* 0x000000ffff0e7224 */ /* 0x000fe200078e000a */
[----:B------:R-:W-:Y:S01]  /*8b60*/  PRMT R205, R97, 0x7610, R205 ;  /* 0x0000761061cd7816 */ /* 0x000fe200000000cd */
[----:B------:R-:W-:Y:S02]  /*8b70*/  IMAD.MOV.U32 R59, RZ, RZ, R5 ;  /* 0x000000ffff3b7224 */ /* 0x000fe400078e0005 */
[----:B----4-:R-:W-:Y:S01]  /*8b80*/  FADD.FTZ R10, R2, R0 ;  /* 0x00000000020a7221 */ /* 0x010fe20000010000 */
[----:B------:R-:W-:-:S02]  /*8b90*/  PRMT R0, R58, 0x7771, RZ ;  /* 0x000077713a007816 */ /* 0x000fc400000000ff */
[----:B------:R-:W-:Y:S02]  /*8ba0*/  PRMT R165, R97, 0x7632, R165 ;  /* 0x0000763261a57816 */ /* 0x000fe400000000a5 */
[----:B------:R-:W-:Y:S01]  /*8bb0*/  F2FP.F16.F32.PACK_AB R96, R2, R3 ;  /* 0x000000030260723e */ /* 0x000fe200000000ff */
[----:B------:R-:W-:Y:S01]  /*8bc0*/  FADD.FTZ R3, R56, R15 ;  /* 0x0000000f38037221 */ /* 0x000fe20000010000 */
[----:B------:R-:W-:Y:S02]  /*8bd0*/  IMAD.MOV.U32 R15, RZ, RZ, R8 ;  /* 0x000000ffff0f7224 */ /* 0x000fe400078e0008 */
[----:B------:R-:W-:Y:S01]  /*8be0*/  @!P0 HADD2 R122, -R97.H0_H0, -RZ.H0_H0 ;  /* 0xa00000ff617a8230 */ /* 0x000fe20000000900 */
[----:B------:R-:W-:Y:S01]  /*8bf0*/  PRMT R166, R96, 0x7610, R166 ;  /* 0x0000761060a67816 */ /* 0x000fe200000000a6 */
[----:B------:R-:W1:Y:S01]  /*8c00*/  MUFU.EX2 R8, R246 ;  /* 0x000000f600087308 */ /* 0x000e620000000800 */
[----:B------:R-:W-:Y:S02]  /*8c10*/  IMAD.MOV.U32 R56, RZ, RZ, R4 ;  /* 0x000000ffff387224 */ /* 0x000fe400078e0004 */
[----:B------:R-:W-:Y:S01]  /*8c20*/  FADD.FTZ R4, R60, R18 ;  /* 0x000000123c047221 */ /* 0x000fe20000010000 */
[----:B------:R-:W-:Y:S01]  /*8c30*/  @!P0 PRMT R205, R122, 0x5410, RZ ;  /* 0x000054107acd8816 */ /* 0x000fe200000000ff */
[----:B------:R-:W-:Y:S01]  /*8c40*/  IMAD.MOV.U32 R60, RZ, RZ, R12 ;  /* 0x000000ffff3c7224 */ /* 0x000fe200078e000c */
[----:B------:R-:W-:Y:S01]  /*8c50*/  ISETP.GT.U32.AND P0, PT, R0, UR6, PT ;  /* 0x0000000600007c0c */ /* 0x000fe2000bf04070 */
[----:B------:R-:W-:Y:S01]  /*8c60*/  FADD.FTZ R12, R57, R3 ;  /* 0x00000003390c7221 */ /* 0x000fe20000010000 */
[----:B------:R-:W-:Y:S01]  /*8c70*/  PRMT R0, R58, 0x7772, RZ ;  /* 0x000077723a007816 */ /* 0x000fe200000000ff */
[----:B------:R-:W-:Y:S01]  /*8c80*/  IMAD.MOV.U32 R57, RZ, RZ, R59 ;  /* 0x000000ffff397224 */ /* 0x000fe200078e003b */
[----:B------:R-:W-:Y:S01]  /*8c90*/  PRMT R167, R96, 0x7632, R167 ;  /* 0x0000763260a77816 */ /* 0x000fe200000000a7 */
[----:B------:R-:W-:-:S02]  /*8ca0*/  IMAD.MOV.U32 R59, RZ, RZ, R56 ;  /* 0x000000ffff3b7224 */ /* 0x000fc400078e0038 */
[----:B------:R-:W-:Y:S02]  /*8cb0*/  IMAD.MOV.U32 R56, RZ, RZ, R38 ;  /* 0x000000ffff387224 */ /* 0x000fe400078e0026 */
[----:B------:R-:W-:Y:S02]  /*8cc0*/  IMAD.MOV.U32 R38, RZ, RZ, R13 ;  /* 0x000000ffff267224 */ /* 0x000fe400078e000d */
[----:B------:R-:W-:Y:S01]  /*8cd0*/  FADD.FTZ R13, R85, R4 ;  /* 0x00000004550d7221 */ /* 0x000fe20000010000 */
[----:B------:R-:W-:Y:S02]  /*8ce0*/  IMAD.MOV.U32 R85, RZ, RZ, R11 ;  /* 0x000000ffff557224 */ /* 0x000fe400078e000b */
[----:B------:R-:W-:-:S05]  /*8cf0*/  @P0 HADD2 R121, -R97.H1_H1, -RZ.H0_H0 ;  /* 0xa00000ff61790230 */ /* 0x000fca0000000d00 */
[----:B------:R-:W-:Y:S02]  /*8d00*/  @P0 PRMT R165, R121, 0x5410, RZ ;  /* 0x0000541079a50816 */ /* 0x000fe400000000ff */
[----:B------:R-:W-:Y:S02]  /*8d10*/  ISETP.GT.U32.AND P0, PT, R0, UR6, PT ;  /* 0x0000000600007c0c */ /* 0x000fe4000bf04070 */
[----:B------:R-:W-:-:S11]  /*8d20*/  PRMT R0, R58, 0x7773, RZ ;  /* 0x000077733a007816 */ /* 0x000fd600000000ff */
[----:B------:R-:W-:-:S05]  /*8d30*/  @P0 HADD2 R123, -R96.H0_H0, -RZ.H0_H0 ;  /* 0xa00000ff607b0230 */ /* 0x000fca0000000900 */
[----:B------:R-:W-:Y:S02]  /*8d40*/  @P0 PRMT R166, R123, 0x5410, RZ ;  /* 0x000054107ba60816 */ /* 0x000fe400000000ff */
[----:B------:R-:W-:Y:S01]  /*8d50*/  ISETP.GT.U32.AND P0, PT, R0, UR6, PT ;  /* 0x0000000600007c0c */ /* 0x000fe2000bf04070 */
[----:B------:R-:W-:Y:S02]  /*8d60*/  IMAD.MOV.U32 R0, RZ, RZ, R6 ;  /* 0x000000ffff007224 */ /* 0x000fe400078e0006 */
[----:B------:R-:W3:Y:S02]  /*8d70*/  MUFU.EX2 R6, R243 ;  /* 0x000000f300067308 */ /* 0x000ee40000000800 */
[----:B------:R-:W-:Y:S02]  /*8d80*/  IMAD.MOV.U32 R18, RZ, RZ, R0 ;  /* 0x000000ffff127224 */ /* 0x000fe400078e0000 */
[----:B-1----:R-:W-:-:S06]  /*8d90*/  FADD.FTZ R0, R8, R7 ;  /* 0x0000000708007221 */ /* 0x002fcc0000010000 */
[----:B------:R-:W-:-:S05]  /*8da0*/  @P0 HADD2 R139, -R96.H1_H1, -RZ.H0_H0 ;  /* 0xa00000ff608b0230 */ /* 0x000fca0000000d00 */
[----:B------:R-:W-:Y:S01]  /*8db0*/  @P0 PRMT R167, R139, 0x5410, RZ ;  /* 0x000054108ba70816 */ /* 0x000fe200000000ff */
[C---:B---3--:R-:W-:Y:S01]  /*8dc0*/  FADD.FTZ R11, R6.reuse, R0 ;  /* 0x00000000060b7221 */ /* 0x048fe20000010000 */
[----:B------:R-:W-:Y:S01]  /*8dd0*/  F2FP.F16.F32.PACK_AB R123, R6, R8 ;  /* 0x00000008067b723e */ /* 0x000fe200000000ff */
[----:B------:R-:W-:Y:S01]  /*8de0*/  IMAD.MOV.U32 R0, RZ, RZ, R9 ;  /* 0x000000ffff007224 */ /* 0x000fe200078e0009 */
[----:B--2---:R-:W-:-:S05]  /*8df0*/  LOP3.LUT R5, R140, UR16, R55, 0x96, !PT ;  /* 0x000000108c057c12 */ /* 0x004fca000f8e9637 */
[----:B------:R-:W-:Y:S01]  /*8e00*/  IMAD.WIDE.U32 R4, R5, -0x2daee0ad, RZ ;  /* 0xd2511f5305047825 */ /* 0x000fe200078e00ff */
[----:B------:R-:W-:-:S05]  /*8e10*/  LOP3.LUT R2, R124, UR11, R141, 0x96, !PT ;  /* 0x0000000b7c027c12 */ /* 0x000fca000f8e968d */
[----:B------:R-:W-:-:S05]  /*8e20*/  IMAD.WIDE.U32 R2, R2, -0x2daee0ad, RZ ;  /* 0xd2511f5302027825 */ /* 0x000fca00078e00ff */
[----:B------:R-:W-:Y:S02]  /*8e30*/  LOP3.LUT R6, R170, UR15, R3, 0x96, !PT ;  /* 0x0000000faa067c12 */ /* 0x000fe4000f8e9603 */
[----:B------:R-:W-:-:S03]  /*8e40*/  LOP3.LUT R5, R2, UR13, R5, 0x96, !PT ;  /* 0x0000000d02057c12 */ /* 0x000fc6000f8e9605 */
[----:B------:R-:W-:-:S05]  /*8e50*/  IMAD.WIDE.U32 R6, R6, -0x326172a9, RZ ;  /* 0xcd9e8d5706067825 */ /* 0x000fca00078e00ff */
[----:B------:R-:W-:-:S05]  /*8e60*/  LOP3.LUT R3, R54, UR14, R7, 0x96, !PT ;  /* 0x0000000e36037c12 */ /* 0x000fca000f8e9607 */
[----:B------:R-:W-:-:S05]  /*8e70*/  IMAD.WIDE.U32 R2, R3, -0x2daee0ad, RZ ;  /* 0xd2511f5303027825 */ /* 0x000fca00078e00ff */
[----:B------:R-:W-:Y:S01]  /*8e80*/  LOP3.LUT R3, R4, UR12, R3, 0x96, !PT ;  /* 0x0000000c04037c12 */ /* 0x000fe2000f8e9603 */
[----:B------:R-:W-:-:S05]  /*8e90*/  IMAD.WIDE.U32 R4, R5, -0x326172a9, RZ ;  /* 0xcd9e8d5705047825 */ /* 0x000fca00078e00ff */
[----:B------:R-:W-:Y:S02]  /*8ea0*/  LOP3.LUT R6, R6, UR10, R5, 0x96, !PT ;  /* 0x0000000a06067c12 */ /* 0x000fe4000f8e9605 */
[----:B------:R-:W2:Y:S03]  /*8eb0*/  LDL.LU R5, [R1+0x98] ;  /* 0x0000980001057983 */ /* 0x000ea60000300800 */
[----:B------:R-:W-:-:S04]  /*8ec0*/  IMAD.WIDE.U32 R8, R6, -0x2daee0ad, RZ ;  /* 0xd2511f5306087825 */ /* 0x000fc800078e00ff */
[----:B------:R-:W-:Y:S01]  /*8ed0*/  IMAD.MOV.U32 R6, RZ, RZ, R0 ;  /* 0x000000ffff067224 */ /* 0x000fe200078e0000 */
[----:B------:R-:W-:Y:S01]  /*8ee0*/  LOP3.LUT R0, R2, UR5, R9, 0x96, !PT ;  /* 0x0000000502007c12 */ /* 0x000fe2000f8e9609 */
[----:B------:R-:W-:-:S05]  /*8ef0*/  IMAD.WIDE.U32 R2, R3, -0x326172a9, RZ ;  /* 0xcd9e8d5703027825 */ /* 0x000fca00078e00ff */
[----:B------:R-:W-:Y:S01]  /*8f00*/  LOP3.LUT R7, R4, UR9, R3, 0x96, !PT ;  /* 0x0000000904077c12 */ /* 0x000fe2000f8e9603 */
[----:B------:R-:W-:Y:S01]  /*8f10*/  IMAD.MOV.U32 R4, RZ, RZ, R60 ;  /* 0x000000ffff047224 */ /* 0x000fe200078e003c */
[----:B------:R1:W3:Y:S02]  /*8f20*/  MUFU.EX2 R3, R42 ;  /* 0x0000002a00037308 */ /* 0x0002e40000000800 */
[----:B-1----:R-:W-:Y:S02]  /*8f30*/  IMAD.MOV.U32 R42, RZ, RZ, R61 ;  /* 0x000000ffff2a7224 */ /* 0x002fe400078e003d */
[----:B------:R-:W-:-:S04]  /*8f40*/  IMAD.WIDE.U32 R60, R0, -0x326172a9, RZ ;  /* 0xcd9e8d57003c7825 */ /* 0x000fc800078e00ff */
[----:B------:R-:W-:Y:S01]  /*8f50*/  IMAD.MOV.U32 R0, RZ, RZ, R59 ;  /* 0x000000ffff007224 */ /* 0x000fe200078e003b */
[----:B------:R-:W-:Y:S02]  /*8f60*/  LOP3.LUT R59, R2, UR7, R61, 0x96, !PT ;  /* 0x00000007023b7c12 */ /* 0x000fe4000f8e963d */
[----:B------:R1:W4:Y:S02]  /*8f70*/  MUFU.EX2 R2, R43 ;  /* 0x0000002b00027308 */ /* 0x0003240000000800 */
[----:B-1----:R-:W-:Y:S01]  /*8f80*/  IMAD.MOV.U32 R43, RZ, RZ, R0 ;  /* 0x000000ffff2b7224 */ /* 0x002fe200078e0000 */
[----:B------:R-:W-:-:S04]  /*8f90*/  LOP3.LUT R0, R59, 0xff, RZ, 0xc0, !PT ;  /* 0x000000ff3b007812 */ /* 0x000fc800078ec0ff */
[----:B------:R-:W-:Y:S01]  /*8fa0*/  ISETP.LE.U32.AND P0, PT, R0, UR6, PT ;  /* 0x0000000600007c0c */ /* 0x000fe2000bf03070 */
[----:B---3--:R-:W-:Y:S01]  /*8fb0*/  FADD.FTZ R0, R3, R10 ;  /* 0x0000000a03007221 */ /* 0x008fe20000010000 */
[----:B------:R-:W-:Y:S02]  /*8fc0*/  IMAD.MOV.U32 R10, RZ, RZ, R4 ;  /* 0x000000ffff0a7224 */ /* 0x000fe400078e0004 */
[----:B------:R-:W-:Y:S02]  /*8fd0*/  IMAD.MOV.U32 R4, RZ, RZ, R6 ;  /* 0x000000ffff047224 */ /* 0x000fe400078e0006 */
[----:B----4-:R-:W-:Y:S01]  /*8fe0*/  FADD.FTZ R6, R2, R0 ;  /* 0x0000000002067221 */ /* 0x010fe20000010000 */
[----:B------:R-:W-:-:S04]  /*8ff0*/  LOP3.LUT R0, R59, 0xffff, RZ, 0xc0, !PT ;  /* 0x0000ffff3b007812 */ /* 0x000fc800078ec0ff */
[----:B------:R-:W-:Y:S02]  /*9000*/  SHF.R.U32.HI R0, RZ, 0x8, R0 ;  /* 0x00000008ff007819 */ /* 0x000fe40000011600 */
[----:B------:R-:W-:Y:S02]  /*9010*/  @!P0 HADD2 R142, -R123.H0_H0, -RZ.H0_H0 ;  /* 0xa00000ff7b8e8230 */ /* 0x000fe40000000900 */
[----:B------:R-:W-:Y:S02]  /*9020*/  LOP3.LUT R0, R0, 0xffff, RZ, 0xc0, !PT ;  /* 0x0000ffff00007812 */ /* 0x000fe400078ec0ff */
[----:B------:R-:W-:Y:S02]  /*9030*/  PRMT R241, R123, 0x7610, R241 ;  /* 0x000076107bf17816 */ /* 0x000fe400000000f1 */
[----:B------:R-:W-:Y:S02]  /*9040*/  @!P0 PRMT R241, R142, 0x5410, RZ ;  /* 0x000054108ef18816 */ /* 0x000fe400000000ff */
[----:B------:R-:W-:-:S02]  /*9050*/  ISETP.LE.U32.AND P0, PT, R0, UR6, PT ;  /* 0x0000000600007c0c */ /* 0x000fc4000bf03070 */
[----:B------:R-:W-:Y:S02]  /*9060*/  F2FP.F16.F32.PACK_AB R122, R2, R3 ;  /* 0x00000003027a723e */ /* 0x000fe400000000ff */
[----:B------:R-:W1:Y:S01]  /*9070*/  MUFU.EX2 R3, R247 ;  /* 0x000000f700037308 */ /* 0x000e620000000800 */
[----:B------:R-:W-:-:S07]  /*9080*/  PRMT R0, R59, 0x7632, R0 ;  /* 0x000076323b007816 */ /* 0x000fce0000000000 */
[----:B------:R-:W3:Y:S01]  /*9090*/  MUFU.EX2 R2, R248 ;  /* 0x000000f800027308 */ /* 0x000ee20000000800 */
[----:B------:R-:W-:Y:S01]  /*90a0*/  @!P0 HADD2 R143, -R123.H1_H1, -RZ.H0_H0 ;  /* 0xa00000ff7b8f8230 */ /* 0x000fe20000000d00 */
[----:B------:R-:W-:Y:S02]  /*90b0*/  LOP3.LUT R0, R0, 0xff, RZ, 0xc0, !PT ;  /* 0x000000ff00007812 */ /* 0x000fe400078ec0ff */
[----:B------:R-:W-:Y:S02]  /*90c0*/  PRMT R236, R123, 0x7632, R236 ;  /* 0x000076327bec7816 */ /* 0x000fe400000000ec */
[----:B------:R-:W-:Y:S02]  /*90d0*/  @!P0 PRMT R236, R143, 0x5410, RZ ;  /* 0x000054108fec8816 */ /* 0x000fe400000000ff */
[----:B------:R-:W-:Y:S01]  /*90e0*/  ISETP.LE.U32.AND P0, PT, R0, UR6, PT ;  /* 0x0000000600007c0c */ /* 0x000fe2000bf03070 */
[----:B-1----:R-:W-:Y:S01]  /*90f0*/  FADD.FTZ R0, R3, R11 ;  /* 0x0000000b03007221 */ /* 0x002fe20000010000 */
[----:B------:R-:W-:-:S02]  /*9100*/  PRMT R225, R122, 0x7610, R225 ;  /* 0x000076107ae17816 */ /* 0x000fc400000000e1 */
[----:B---3--:R-:W-:-:S09]  /*9110*/  F2FP.F16.F32.PACK_AB R121, R2, R3 ;  /* 0x000000030279723e */ /* 0x008fd200000000ff */
[----:B------:R-:W-:-:S05]  /*9120*/  @!P0 HADD2 R144, -R122.H0_H0, -RZ.H0_H0 ;  /* 0xa00000ff7a908230 */ /* 0x000fca0000000900 */
[----:B------:R-:W-:Y:S01]  /*9130*/  @!P0 PRMT R225, R144, 0x5410, RZ ;  /* 0x0000541090e18816 */ /* 0x000fe200000000ff */
[----:B------:R-:W-:Y:S01]  /*9140*/  IMAD.MOV.U32 R3, RZ, RZ, R90 ;  /* 0x000000ffff037224 */ /* 0x000fe200078e005a */
[----:B------:R-:W-:Y:S02]  /*9150*/  PRMT R232, R122, 0x7632, R232 ;  /* 0x000076327ae87816 */ /* 0x000fe400000000e8 */
[C---:B------:R-:W-:Y:S02]  /*9160*/  PRMT R247, R121.reuse, 0x7610, R247 ;  /* 0x0000761079f77816 */ /* 0x040fe400000000f7 */
[----:B------:R-:W-:Y:S01]  /*9170*/  PRMT R248, R121, 0x7632, R248 ;  /* 0x0000763279f87816 */ /* 0x000fe200000000f8 */
[----:B------:R-:W-:Y:S02]  /*9180*/  IMAD.MOV.U32 R144, RZ, RZ, R91 ;  /* 0x000000ffff907224 */ /* 0x000fe400078e005b */
[----:B--2---:R-:W-:Y:S02]  /*9190*/  IMAD.MOV.U32 R11, RZ, RZ, R5 ;  /* 0x000000ffff0b7224 */ /* 0x004fe400078e0005 */
[----:B------:R-:W-:Y:S01]  /*91a0*/  FADD.FTZ R5, R2, R0 ;  /* 0x0000000002057221 */ /* 0x000fe20000010000 */
[----:B------:R-:W-:-:S02]  /*91b0*/  IMAD.MOV.U32 R0, RZ, RZ, R231 ;  /* 0x000000ffff007224 */ /* 0x000fc400078e00e7 */
[----:B------:R-:W2:Y:S02]  /*91c0*/  LDL.LU R231, [R1+0x37c] ;  /* 0x00037c0001e77983 */ /* 0x000ea40000300800 */
[----:B------:R-:W-:Y:S01]  /*91d0*/  IMAD.MOV.U32 R2, RZ, RZ, R0 ;  /* 0x000000ffff027224 */ /* 0x000fe200078e0000 */
[----:B------:R-:W-:Y:S01]  /*91e0*/  SHF.R.U32.HI R0, RZ, 0x18, R59 ;  /* 0x00000018ff007819 */ /* 0x000fe2000001163b */
[----:B------:R-:W3:Y:S03]  /*91f0*/  LDL.LU R90, [R1+0x378] ;  /* 0x00037800015a7983 */ /* 0x000ee60000300800 */
[----:B------:R-:W-:Y:S01]  /*9200*/  ISETP.LE.U32.AND P0, PT, R0, UR6, PT ;  /* 0x0000000600007c0c */ /* 0x000fe2000bf03070 */
[----:B------:R-:W-:Y:S01]  /*9210*/  IMAD.MOV.U32 R0, RZ, RZ, R4 ;  /* 0x000000ffff007224 */ /* 0x000fe200078e0004 */
[----:B------:R-:W4:Y:S01]  /*9220*/  LDL.LU R91, [R1+0x374] ;  /* 0x00037400015b7983 */ /* 0x000f220000300800 */
[----:B------:R1:W1:Y:S10]  /*9230*/  MUFU.EX2 R4, R48 ;  /* 0x0000003000047308 */ /* 0x0002740000000800 */
[----:B------:R-:W-:-:S05]  /*9240*/  @!P0 HADD2 R145, -R122.H1_H1, -RZ.H0_H0 ;  /* 0xa00000ff7a918230 */ /* 0x000fca0000000d00 */
[----:B------:R-:W-:Y:S01]  /*9250*/  @!P0 PRMT R232, R145, 0x5410, RZ ;  /* 0x0000541091e88816 */ /* 0x000fe200000000ff */
[----:B------:R-:W-:Y:S02]  /*9260*/  IMAD.MOV.U32 R145, RZ, RZ, R0 ;  /* 0x000000ffff917224 */ /* 0x000fe400078e0000 */
[----:B-1----:R-:W-:Y:S02]  /*9270*/  IMAD.MOV.U32 R48, RZ, RZ, R3 ;  /* 0x000000ffff307224 */ /* 0x002fe400078e0003 */
[----:B------:R-:W-:Y:S01]  /*9280*/  IMAD.MOV.U32 R0, RZ, RZ, R60 ;  /* 0x000000ffff007224 */ /* 0x000fe200078e003c */
[----:B------:R-:W1:Y:S04]  /*9290*/  MUFU.EX2 R3, R49 ;  /* 0x0000003100037308 */ /* 0x000e680000000800 */
[----:B------:R-:W-:-:S04]  /*92a0*/  LOP3.LUT R0, R0, 0xff, RZ, 0xc0, !PT ;  /* 0x000000ff00007812 */ /* 0x000fc800078ec0ff */
[----:B------:R-:W-:Y:S01]  /*92b0*/  ISETP.LE.U32.AND P0, PT, R0, UR6, PT ;  /* 0x0000000600007c0c */ /* 0x000fe2000bf03070 */
[----:B------:R-:W-:Y:S01]  /*92c0*/  FADD.FTZ R0, R4, R6 ;  /* 0x0000000604007221 */ /* 0x000fe20000010000 */
[----:B------:R-:W-:-:S03]  /*92d0*/  IMAD.MOV.U32 R6, RZ, RZ, R2 ;  /* 0x000000ffff067224 */ /* 0x000fc600078e0002 */
[C---:B-1----:R-:W-:Y:S01]  /*92e0*/  FADD.FTZ R2, R3.reuse, R0 ;  /* 0x0000000003027221 */ /* 0x042fe20000010000 */
[----:B------:R-:W-:Y:S01]  /*92f0*/  IMAD.MOV.U32 R0, RZ, RZ, R234 ;  /* 0x000000ffff007224 */ /* 0x000fe200078e00ea */
[----:B------:R-:W-:-:S06]  /*9300*/  F2FP.F16.F32.PACK_AB R120, R3, R4 ;  /* 0x000000040378723e */ /* 0x000fcc00000000ff */
[----:B------:R-:W-:Y:S02]  /*9310*/  @!P0 HADD2 R146, -R121.H0_H0, -RZ.H0_H0 ;  /* 0xa00000ff79928230 */ /* 0x000fe40000000900 */
[----:B------:R-:W-:Y:S01]  /*9320*/  IMAD.MOV.U32 R3, RZ, RZ, R0 ;  /* 0x000000ffff037224 */ /* 0x000fe200078e0000 */
[----:B------:R-:W-:Y:S02]  /*9330*/  PRMT R0, R60, 0x7771, RZ ;  /* 0x000077713c007816 */ /* 0x000fe400000000ff */
[----:B------:R-:W-:Y:S02]  /*9340*/  @!P0 PRMT R247, R146, 0x5410, RZ ;  /* 0x0000541092f78816 */ /* 0x000fe400000000ff */
[----:B------:R-:W-:Y:S01]  /*9350*/  ISETP.GT.U32.AND P0, PT, R0, UR6, PT ;  /* 0x0000000600007c0c */ /* 0x000fe2000bf04070 */
[----:B------:R-:W-:-:S04]  /*9360*/  IMAD.MOV.U32 R4, RZ, RZ, R168 ;  /* 0x000000ffff047224 */ /* 0x000fc800078e00a8 */
[----:B------:R-:W-:Y:S02]  /*9370*/  IMAD.MOV.U32 R146, RZ, RZ, R4 ;  /* 0x000000ffff927224 */ /* 0x000fe400078e0004 */
[----:B------:R-:W1:Y:S06]  /*9380*/  MUFU.EX2 R4, R249 ;  /* 0x000000f900047308 */ /* 0x000e6c0000000800 */
[----:B------:R-:W-:-:S05]  /*9390*/  @P0 HADD2 R147, -R121.H1_H1, -RZ.H0_H0 ;  /* 0xa00000ff79930230 */ /* 0x000fca0000000d00 */
[----:B------:R-:W-:Y:S01]  /*93a0*/  @P0 PRMT R248, R147, 0x5410, RZ ;  /* 0x0000541093f80816 */ /* 0x000fe200000000ff */
[----:B------:R-:W-:Y:S02]  /*93b0*/  IMAD.MOV.U32 R147, RZ, RZ, R146 ;  /* 0x000000ffff937224 */ /* 0x000fe400078e0092 */
[----:B------:R-:W-:Y:S02]  /*93c0*/  IMAD.MOV.U32 R146, RZ, RZ, R3 ;  /* 0x000000ffff927224 */ /* 0x000fe400078e0003 */
[----:B------:R-:W1:Y:S01]  /*93d0*/  MUFU.EX2 R3, R251 ;  /* 0x000000fb00037308 */ /* 0x000e620000000800 */
[----:B------:R-:W-:Y:S01]  /*93e0*/  PRMT R0, R60, 0x7772, RZ ;  /* 0x000077723c007816 */ /* 0x000fe200000000ff */
[----:B------:R-:W-:Y:S02]  /*93f0*/  IMAD.MOV.U32 R49, RZ, RZ, R237 ;  /* 0x000000ffff317224 */ /* 0x000fe400078e00ed */
[----:B------:R-:W2:Y:S01]  /*9400*/  LDL.LU R237, [R1+0x370] ;  /* 0x0003700001ed7983 */ /* 0x000ea20000300800 */
[----:B------:R-:W-:Y:S01]  /*9410*/  ISETP.GT.U32.AND P0, PT, R0, UR6, PT ;  /* 0x0000000600007c0c */ /* 0x000fe2000bf04070 */
[----:B-1----:R-:W-:-:S02]  /*9420*/  FADD.FTZ R0, R4, R5 ;  /* 0x0000000504007221 */ /* 0x002fc40000010000 */
[----:B------:R-:W2:Y:S04]  /*9430*/  LDL.LU R234, [R1+0x36c] ;  /* 0x00036c0001ea7983 */ /* 0x000ea80000300800 */
[----:B------:R-:W2:Y:S01]  /*9440*/  LDL.LU R168, [R1+0x368] ;  /* 0x0003680001a87983 */ /* 0x000ea20000300800 */
[C---:B------:R-:W-:Y:S01]  /*9450*/  FADD.FTZ R5, R3.reuse, R0 ;  /* 0x0000000003057221 */ /* 0x040fe20000010000 */
[----:B------:R-:W-:Y:S01]  /*9460*/  IMAD.MOV.U32 R0, RZ, RZ, R169 ;  /* 0x000000ffff007224 */ /* 0x000fe200078e00a9 */
[----:B------:R-:W-:Y:S01]  /*9470*/  F2FP.F16.F32.PACK_AB R148, R3, R4 ;  /* 0x000000040394723e */ /* 0x000fe200000000ff */
[----:B------:R-:W2:Y:S04]  /*9480*/  LDL.LU R169, [R1+0x364] ;  /* 0x0003640001a97983 */ /* 0x000ea80000300800 */
[----:B------:R-:W3:Y:S01]  /*9490*/  LDL.LU R4, [R1+0xa4] ;  /* 0x0000a40001047983 */ /* 0x000ee20000300800 */
[----:B------:R-:W-:-:S02]  /*94a0*/  @P0 HADD2 R149, -R120.H0_H0, -RZ.H0_H0 ;  /* 0xa00000ff78950230 */ /* 0x000fc40000000900 */
[----:B------:R-:W-:Y:S01]  /*94b0*/  IMAD.MOV.U32 R3, RZ, RZ, R0 ;  /* 0x000000ffff037224 */ /* 0x000fe200078e0000 */
[----:B------:R-:W-:Y:S01]  /*94c0*/  PRMT R0, R60, 0x7773, RZ ;  /* 0x000077733c007816 */ /* 0x000fe200000000ff */
[----:B------:R-:W4:Y:S01]  /*94d0*/  LDL.LU R9, [R1+0xa0] ;  /* 0x0000a00001097983 */ /* 0x000f220000300800 */
[----:B------:R-:W-:Y:S02]  /*94e0*/  PRMT R246, R120, 0x7610, R246 ;  /* 0x0000761078f67816 */ /* 0x000fe400000000f6 */
[----:B------:R-:W-:Y:S02]  /*94f0*/  @P0 PRMT R246, R149, 0x5410, RZ ;  /* 0x0000541095f60816 */ /* 0x000fe400000000ff */
[----:B------:R-:W-:Y:S01]  /*9500*/  ISETP.GT.U32.AND P0, PT, R0, UR6, PT ;  /* 0x0000000600007c0c */ /* 0x000fe2000bf04070 */
[----:B------:R-:W-:Y:S01]  /*9510*/  IMAD.MOV.U32 R0, RZ, RZ, R63 ;  /* 0x000000ffff007224 */ /* 0x000fe200078e003f */
[----:B------:R-:W-:-:S11]  /*9520*/  PRMT R243, R120, 0x7632, R243 ;  /* 0x0000763278f37816 */ /* 0x000fd600000000f3 */
[----:B------:R-:W-:-:S05]  /*9530*/  @P0 HADD2 R150, -R120.H1_H1, -RZ.H0_H0 ;  /* 0xa00000ff78960230 */ /* 0x000fca0000000d00 */
[----:B------:R-:W-:Y:S02]  /*9540*/  @P0 PRMT R243, R150, 0x5410, RZ ;  /* 0x0000541096f30816 */ /* 0x000fe400000000ff */
[C---:B------:R-:W-:Y:S02]  /*9550*/  PRMT R242, R148.reuse, 0x7610, R242 ;  /* 0x0000761094f27816 */ /* 0x040fe400000000f2 */
[----:B------:R-:W-:Y:S01]  /*9560*/  PRMT R240, R148, 0x7632, R240 ;  /* 0x0000763294f07816 */ /* 0x000fe200000000f0 */
[----:B---3--:R-:W-:Y:S02]  /*9570*/  IMAD.MOV.U32 R61, RZ, RZ, R4 ;  /* 0x000000ffff3d7224 */ /* 0x008fe400078e0004 */
[----:B------:R1:W3:Y:S02]  /*9580*/  MUFU.EX2 R4, R50 ;  /* 0x0000003200047308 */ /* 0x0002e40000000800 */
[----:B-1----:R-:W-:Y:S02]  /*9590*/  IMAD.MOV.U32 R50, RZ, RZ, R62 ;  /* 0x000000ffff327224 */ /* 0x002fe400078e003e */
[----:B------:R-:W-:-:S04]  /*95a0*/  IMAD.WIDE.U32 R62, R7, -0x2daee0ad, RZ ;  /* 0xd2511f53073e7825 */ /* 0x000fc800078e00ff */
[----:B------:R-:W-:Y:S01]  /*95b0*/  IMAD.MOV.U32 R7, RZ, RZ, R61 ;  /* 0x000000ffff077224 */ /* 0x000fe200078e003d */
[----:B------:R-:W-:Y:S01]  /*95c0*/  LOP3.LUT R61, R8, UR4, R63, 0x96, !PT ;  /* 0x00000004083d7c12 */ /* 0x000fe2000f8e963f */
[----:B------:R-:W-:Y:S02]  /*95d0*/  IMAD.MOV.U32 R8, RZ, RZ, R3 ;  /* 0x000000ffff087224 */ /* 0x000fe400078e0003 */
[----:B------:R1:W2:Y:S02]  /*95e0*/  MUFU.EX2 R3, R51 ;  /* 0x0000003300037308 */ /* 0x0002a40000000800 */
[----:B-1----:R-:W-:Y:S01]  /*95f0*/  IMAD.MOV.U32 R51, RZ, RZ, R0 ;  /* 0x000000ffff337224 */ /* 0x002fe200078e0000 */
[----:B------:R-:W-:-:S04]  /*9600*/  LOP3.LUT R0, R61, 0xff, RZ, 0xc0, !PT ;  /* 0x000000ff3d007812 */ /* 0x000fc800078ec0ff */
[----:B------:R-:W-:Y:S01]  /*9610*/  ISETP.LE.U32.AND P0, PT, R0, UR6, PT ;  /* 0x0000000600007c0c */ /* 0x000fe2000bf03070 */
[----:B---3--:R-:W-:Y:S01]  /*9620*/  FADD.FTZ R0, R4, R2 ;  /* 0x0000000204007221 */ /* 0x008fe20000010000 */
[----:B------:R-:W-:-:S03]  /*9630*/  IMAD.MOV.U32 R2, RZ, RZ, R6 ;  /* 0x000000ffff027224 */ /* 0x000fc600078e0006 */
[C---:B--2---:R-:W-:Y:S01]  /*9640*/  FADD.FTZ R6, R3.reuse, R0 ;  /* 0x0000000003067221 */ /* 0x044fe20000010000 */
[----:B------:R-:W-:Y:S01]  /*9650*/  IMAD.MOV.U32 R0, RZ, RZ, R235 ;  /* 0x000000ffff007224 */ /* 0x000fe200078e00eb */
[----:B------:R-:W-:Y:S01]  /*9660*/  F2FP.F16.F32.PACK_AB R141, R3, R4 ;  /* 0x00000004038d723e */ /* 0x000fe200000000ff */
[----:B------:R-:W2:Y:S02]  /*9670*/  LDL.LU R235, [R1+0x360] ;  /* 0x0003600001eb7983 */ /* 0x000ea40000300800 */
[----:B------:R-:W-:Y:S01]  /*9680*/  IMAD.MOV.U32 R4, RZ, RZ, R0 ;  /* 0x000000ffff047224 */ /* 0x000fe200078e0000 */
[----:B------:R-:W-:Y:S02]  /*9690*/  LOP3.LUT R0, R61, 0xffff, RZ, 0xc0, !PT ;  /* 0x0000ffff3d007812 */ /* 0x000fe400078ec0ff */
[----:B------:R-:W-:Y:S02]  /*96a0*/  @!P0 HADD2 R151, -R148.H0_H0, -RZ.H0_H0 ;  /* 0xa00000ff94978230 */ /* 0x000fe40000000900 */
[----:B------:R-:W-:-:S04]  /*96b0*/  SHF.R.U32.HI R0, RZ, 0x8, R0 ;  /* 0x00000008ff007819 */ /* 0x000fc80000011600 */
[----:B------:R-:W-:Y:S02]  /*96c0*/  LOP3.LUT R0, R0, 0xffff, RZ, 0xc0, !PT ;  /* 0x0000ffff00007812 */ /* 0x000fe400078ec0ff */
[----:B------:R-:W-:Y:S02]  /*96d0*/  @!P0 PRMT R242, R151, 0x5410, RZ ;  /* 0x0000541097f28816 */ /* 0x000fe400000000ff */
[----:B------:R-:W-:Y:S01]  /*96e0*/  ISETP.LE.U32.AND P0, PT, R0, UR6, PT ;  /* 0x0000000600007c0c */ /* 0x000fe2000bf03070 */
[----:B------:R1:W3:-:S12]  /*96f0*/  MUFU.EX2 R3, R244 ;  /* 0x000000f400037308 */ /* 0x0002d80000000800 */
[----:B------:R-:W-:-:S05]  /*9700*/  @!P0 HADD2 R156, -R148.H1_H1, -RZ.H0_H0 ;  /* 0xa00000ff949c8230 */ /* 0x000fca0000000d00 */
[----:B------:R-:W-:Y:S01]  /*9710*/  @!P0 PRMT R240, R156, 0x5410, RZ ;  /* 0x000054109cf08816 */ /* 0x000fe200000000ff */
[----:B------:R-:W-:Y:S01]  /*9720*/  IMAD.MOV.U32 R156, RZ, RZ, R2 ;  /* 0x000000ffff9c7224 */ /* 0x000fe200078e0002 */
[----:B-1----:R-:W2:Y:S01]  /*9730*/  LDL.LU R244, [R1+0x35c] ;  /* 0x00035c0001f47983 */ /* 0x002ea20000300800 */
[----:B------:R1:W4:Y:S03]  /*9740*/  MUFU.EX2 R2, R137 ;  /* 0x0000008900027308 */ /* 0x0003260000000800 */
[----:B-1----:R-:W2:Y:S01]  /*9750*/  LDL.LU R137, [R1+0x358] ;  /* 0x0003580001897983 */ /* 0x002ea20000300800 */
[----:B------:R-:W-:-:S04]  /*9760*/  PRMT R0, R61, 0x7632, R0 ;  /* 0x000076323d007816 */ /* 0x000fc80000000000 */
[----:B------:R-:W-:-:S04]  /*9770*/  LOP3.LUT R0, R0, 0xff, RZ, 0xc0, !PT ;  /* 0x000000ff00007812 */ /* 0x000fc800078ec0ff */
[----:B------:R-:W-:Y:S01]  /*9780*/  ISETP.LE.U32.AND P0, PT, R0, UR6, PT ;  /* 0x0000000600007c0c */ /* 0x000fe2000bf03070 */
[----:B---3--:R-:W-:Y:S01]  /*9790*/  FADD.FTZ R0, R3, R5 ;  /* 0x0000000503007221 */ /* 0x008fe20000010000 */
[----:B------:R-:W-:-:S03]  /*97a0*/  IMAD.MOV.U32 R5, RZ, RZ, R8 ;  /* 0x000000ffff057224 */ /* 0x000fc600078e0008 */
[----:B----4-:R-:W-:Y:S01]  /*97b0*/  FADD.FTZ R8, R2, R0 ;  /* 0x0000000002087221 */ /* 0x010fe20000010000 */
[----:B------:R-:W-:Y:S02]  /*97c0*/  SHF.R.U32.HI R0, RZ, 0x18, R61 ;  /* 0x00000018ff007819 */ /* 0x000fe4000001163d */
[----:B------:R-:W-:-:S05]  /*97d0*/  PRMT R239, R141, 0x7610, R239 ;  /* 0x000076108def7816 */ /* 0x000fca00000000ef */
[----:B------:R-:W-:-:S05]  /*97e0*/  @!P0 HADD2 R157, -R141.H0_H0, -RZ.H0_H0 ;  /* 0xa00000ff8d9d8230 */ /* 0x000fca0000000900 */
[----:B------:R-:W-:Y:S02]  /*97f0*/  @!P0 PRMT R239, R157, 0x5410, RZ ;  /* 0x000054109def8816 */ /* 0x000fe400000000ff */
[----:B------:R-:W-:Y:S01]  /*9800*/  ISETP.LE.U32.AND P0, PT, R0, UR6, PT ;  /* 0x0000000600007c0c */ /* 0x000fe2000bf03070 */
[----:B------:R-:W-:Y:S01]  /*9810*/  IMAD.MOV.U32 R0, RZ, RZ, R62 ;  /* 0x000000ffff007224 */ /* 0x000fe200078e003e */
[----:B------:R-:W-:-:S04]  /*9820*/  PRMT R238, R141, 0x7632, R238 ;  /* 0x000076328dee7816 */ /* 0x000fc800000000ee */
[----:B------:R-:W-:-:S07]  /*9830*/  LOP3.LUT R0, R0, 0xff, RZ, 0xc0, !PT ;  /* 0x000000ff00007812 */ /* 0x000fce00078ec0ff */
[----:B------:R-:W-:-:S05]  /*9840*/  @!P0 HADD2 R158, -R141.H1_H1, -RZ.H0_H0 ;  /* 0xa00000ff8d9e8230 */ /* 0x000fca0000000d00 */
[----:B------:R-:W-:Y:S02]  /*9850*/  @!P0 PRMT R238, R158, 0x5410, RZ ;  /* 0x000054109eee8816 */ /* 0x000fe400000000ff */
[----:B------:R-:W-:Y:S02]  /*9860*/  ISETP.LE.U32.AND P0, PT, R0, UR6, PT ;  /* 0x0000000600007c0c */ /* 0x000fe4000bf03070 */
[----:B------:R-:W-:Y:S02]  /*9870*/  F2FP.F16.F32.PACK_AB R139, R2, R3 ;  /* 0x00000003028b723e */ /* 0x000fe400000000ff */
[----:B------:R-:W-:Y:S01]  /*9880*/  PRMT R0, R62, 0x7771, RZ ;  /* 0x000077713e007816 */ /* 0x000fe200000000ff */
[----:B------:R-:W-:-:S08]  /*9890*/  IMAD.MOV.U32 R157, RZ, RZ, R5 ;  /* 0x000000ffff9d7224 */ /* 0x000fd000078e0005 */
[----:B------:R-:W-:Y:S01]  /*98a0*/  @!P0 HADD2 R159, -R139.H0_H0, -RZ.H0_H0 ;  /* 0xa00000ff8b9f8230 */ /* 0x000fe20000000900 */
[----:B------:R1:W-:Y:S01]  /*98b0*/  MUFU.EX2 R5, R52 ;  /* 0x0000003400057308 */ /* 0x0003e20000000800 */
[----:B------:R-:W-:-:S07]  /*98c0*/  IMAD.MOV.U32 R158, RZ, RZ, R4 ;  /* 0x000000ffff9e7224 */ /* 0x000fce00078e0004 */
[----:B------:R-:W3:Y:S01]  /*98d0*/  MUFU.EX2 R4, R53 ;  /* 0x0000003500047308 */ /* 0x000ee20000000800 */
[----:B------:R-:W-:Y:S02]  /*98e0*/  PRMT R251, R139, 0x7632, R251 ;  /* 0x000076328bfb7816 */ /* 0x000fe400000000fb */
[----:B------:R-:W-:Y:S01]  /*98f0*/  F2FP.F16.F32.PACK_AB R2, R19, R21 ;  /* 0x000000151302723e */ /* 0x000fe200000000ff */
[----:B------:R-:W-:Y:S02]  /*9900*/  IMAD.MOV.U32 R19, RZ, RZ, R51 ;  /* 0x000000ffff137224 */ /* 0x000fe400078e0033 */
[----:B------:R-:W-:Y:S02]  /*9910*/  IMAD.MOV.U32 R51, RZ, RZ, R9 ;  /* 0x000000ffff337224 */ /* 0x000fe400078e0009 */
[----:B------:R-:W-:Y:S02]  /*9920*/  IMAD.MOV.U32 R9, RZ, RZ, R144 ;  /* 0x000000ffff097224 */ /* 0x000fe400078e0090 */
[----:B-1----:R-:W-:-:S02]  /*9930*/  IMAD.MOV.U32 R52, RZ, RZ, R170 ;  /* 0x000000ffff347224 */ /* 0x002fc400078e00aa */
[----:B------:R-:W-:Y:S01]  /*9940*/  IMAD.MOV.U32 R144, RZ, RZ, R11 ;  /* 0x000000ffff907224 */ /* 0x000fe200078e000b */
[----:B---3--:R-:W-:Y:S01]  /*9950*/  F2FP.F16.F32.PACK_AB R138, R4, R5 ;  /* 0x00000005048a723e */ /* 0x008fe200000000ff */
[----:B------:R-:W-:Y:S01]  /*9960*/  IMAD.MOV.U32 R53, RZ, RZ, R171 ;  /* 0x000000ffff357224 */ /* 0x000fe200078e00ab */
[----:B------:R-:W-:Y:S01]  /*9970*/  PRMT R119, R2, 0x7610, R119 ;  /* 0x0000761002777816 */ /* 0x000fe20000000077 */
[----:B------:R-:W-:Y:S01]  /*9980*/  FADD.FTZ R3, R86, R12 ;  /* 0x0000000c56037221 */ /* 0x000fe20000010000 */
[----:B------:R-:W-:Y:S01]  /*9990*/  PRMT R116, R2, 0x7632, R116 ;  /* 0x0000763202747816 */ /* 0x000fe20000000074 */
[----:B------:R-:W-:Y:S01]  /*99a0*/  MUFU.EX2 R10, R10 ;  /* 0x0000000a000a7308 */ /* 0x000fe20000000800 */
[----:B------:R-:W-:Y:S01]  /*99b0*/  LOP3.LUT R2, R124, UR11, R41, 0x96, !PT ;  /* 0x0000000b7c027c12 */ /* 0x000fe2000f8e9629 */
[----:B------:R-:W3:Y:S06]  /*99c0*/  LDL.LU.64 R170, [R1+0x350] ;  /* 0x0003500001aa7983 */ /* 0x000eec0000300a00 */
[----:B------:R-:W1:Y:S01]  /*99d0*/  MUFU.EX2 R9, R9 ;  /* 0x0000000900097308 */ /* 0x000e620000000800 */
[C---:B------:R-:W-:Y:S01]  /*99e0*/  PRMT R249, R138.reuse, 0x7610, R249 ;  /* 0x000076108af97816 */ /* 0x040fe200000000f9 */
[----:B------:R-:W-:Y:S01]  /*99f0*/  @!P3 HADD2 R210, -R119.H0_H0, -RZ.H0_H0 ;  /* 0xa00000ff77d2b230 */ /* 0x000fe20000000900 */
[----:B------:R-:W-:-:S02]  /*9a00*/  PRMT R217, R138, 0x7632, R217 ;  /* 0x000076328ad97816 */ /* 0x000fc400000000d9 */
[----:B-1----:R-:W-:-:S04]  /*9a10*/  F2FP.F16.F32.PACK_AB R150, R9, R10 ;  /* 0x0000000a0996723e */ /* 0x002fc800000000ff */
[C---:B------:R-:W-:Y:S02]  /*9a20*/  PRMT R223, R150.reuse, 0x7610, R223 ;  /* 0x0000761096df7816 */ /* 0x040fe400000000df */
[----:B------:R-:W-:Y:S02]  /*9a30*/  PRMT R219, R150, 0x7632, R219 ;  /* 0x0000763296db7816 */ /* 0x000fe400000000db */
[----:B--2---:R-:W-:Y:S02]  /*9a40*/  PRMT R137, R139, 0x7610, R137 ;  /* 0x000076108b897816 */ /* 0x004fe40000000089 */
[----:B------:R-:W-:Y:S02]  /*9a50*/  @!P0 PRMT R137, R159, 0x5410, RZ ;  /* 0x000054109f898816 */ /* 0x000fe400000000ff */
[----:B------:R-:W-:Y:S02]  /*9a60*/  ISETP.GT.U32.AND P0, PT, R0, UR6, PT ;  /* 0x0000000600007c0c */ /* 0x000fe4000bf04070 */
[----:B------:R-:W-:Y:S01]  /*9a70*/  PRMT R0, R62, 0x7772, RZ ;  /* 0x000077723e007816 */ /* 0x000fe200000000ff */
[----:B------:R-:W-:-:S10]  /*9a80*/  IMAD.MOV.U32 R159, RZ, RZ, R147 ;  /* 0x000000ffff9f7224 */ /* 0x000fd400078e0093 */
[----:B------:R-:W-:-:S05]  /*9a90*/  @P0 HADD2 R203, -R139.H1_H1, -RZ.H0_H0 ;  /* 0xa00000ff8bcb0230 */ /* 0x000fca0000000d00 */
[----:B------:R-:W-:Y:S02]  /*9aa0*/  @P0 PRMT R251, R203, 0x5410, RZ ;  /* 0x00005410cbfb0816 */ /* 0x000fe400000000ff */
[----:B------:R-:W-:Y:S01]  /*9ab0*/  ISETP.GT.U32.AND P0, PT, R0, UR6, PT ;  /* 0x0000000600007c0c */ /* 0x000fe2000bf04070 */
[----:B------:R-:W-:-:S04]  /*9ac0*/  FADD.FTZ R0, R5, R6 ;  /* 0x0000000605007221 */ /* 0x000fc80000010000 */
[----:B------:R-:W-:Y:S01]  /*9ad0*/  FADD.FTZ R11, R4, R0 ;  /* 0x00000000040b7221 */ /* 0x000fe20000010000 */
        /* <DEDUP_REMOVED lines=16> */
[----:B------:R-:W-:Y:S01]  /*9be0*/  LOP3.LUT R6, R40, UR16, R55, 0x96, !PT ;  /* 0x0000001028067c12 */ /* 0x000fe2000f8e9637 */
[----:B------:R-:W-:Y:S02]  /*9bf0*/  IMAD.MOV.U32 R156, RZ, RZ, R7 ;  /* 0x000000ffff9c7224 */ /* 0x000fe400078e0007 */
[----:B------:R-:W-:-:S02]  /*9c00*/  IMAD.MOV.U32 R7, RZ, RZ, R50 ;  /* 0x000000ffff077224 */ /* 0x000fc400078e0032 */
[----:B------:R-:W-:Y:S01]  /*9c10*/  FADD.FTZ R0, R87, R3 ;  /* 0x0000000357007221 */ /* 0x000fe20000010000 */
[----:B------:R-:W-:Y:S02]  /*9c20*/  IMAD.MOV.U32 R12, RZ, RZ, R53 ;  /* 0x000000ffff0c7224 */ /* 0x000fe400078e0035 */
[----:B------:R-:W-:Y:S02]  /*9c30*/  IMAD.MOV.U32 R53, RZ, RZ, R19 ;  /* 0x000000ffff357224 */ /* 0x000fe400078e0013 */
[----:B------:R-:W-:-:S04]  /*9c40*/  IMAD.WIDE.U32 R2, R2, -0x2daee0ad, RZ ;  /* 0xd2511f5302027825 */ /* 0x000fc800078e00ff */
[----:B------:R-:W-:Y:S02]  /*9c50*/  IMAD.MOV.U32 R19, RZ, RZ, R7 ;  /* 0x000000ffff137224 */ /* 0x000fe400078e0007 */
[----:B------:R-:W-:Y:S01]  /*9c60*/  IMAD.WIDE.U32 R6, R6, -0x2daee0ad, RZ ;  /* 0xd2511f5306067825 */ /* 0x000fe200078e00ff */
[----:B------:R1:W-:Y:S03]  /*9c70*/  STL [R1+0x2f8], R0 ;  /* 0x0002f80001007387 */ /* 0x0003e60000100800 */
[----:B------:R-:W-:Y:S02]  /*9c80*/  @P0 HADD2 R208, -R138.H0_H0, -RZ.H0_H0 ;  /* 0xa00000ff8ad00230 */ /* 0x000fe40000000900 */
[----:B------:R-:W-:Y:S02]  /*9c90*/  IMAD.MOV.U32 R146, RZ, RZ, R49 ;  /* 0x000000ffff927224 */ /* 0x000fe400078e0031 */
[----:B------:R-:W-:-:S02]  /*9ca0*/  IMAD.MOV.U32 R49, RZ, RZ, R14 ;  /* 0x000000ffff317224 */ /* 0x000fc400078e000e */
[----:B------:R-:W-:Y:S01]  /*9cb0*/  FADD.FTZ R14, R93, R13 ;  /* 0x0000000d5d0e7221 */ /* 0x000fe20000010000 */
[----:B------:R-:W-:Y:S01]  /*9cc0*/  IMAD.MOV.U32 R55, RZ, RZ, R12 ;  /* 0x000000ffff377224 */ /* 0x000fe200078e000c */
[----:B-1----:R-:W-:Y:S02]  /*9cd0*/  LOP3.LUT R0, R4, UR15, R3, 0x96, !PT ;  /* 0x0000000f04007c12 */ /* 0x002fe4000f8e9603 */
[----:B------:R-:W-:-:S03]  /*9ce0*/  LOP3.LUT R4, R2, UR13, R7, 0x96, !PT ;  /* 0x0000000d02047c12 */ /* 0x000fc6000f8e9607 */
[----:B------:R-:W-:-:S04]  /*9cf0*/  IMAD.WIDE.U32 R2, R0, -0x326172a9, RZ ;  /* 0xcd9e8d5700027825 */ /* 0x000fc800078e00ff */
[----:B------:R-:W-:Y:S01]  /*9d00*/  IMAD.WIDE.U32 R4, R4, -0x326172a9, RZ ;  /* 0xcd9e8d5704047825 */ /* 0x000fe200078e00ff */
[----:B------:R-:W-:-:S03]  /*9d10*/  LOP3.LUT R3, R54, UR14, R3, 0x96, !PT ;  /* 0x0000000e36037c12 */ /* 0x000fc6000f8e9603 */
[----:B------:R-:W-:Y:S01]  /*9d20*/  FADD.FTZ R0, R10, R8 ;  /* 0x000000080a007221 */ /* 0x000fe20000010000 */
[----:B------:R-:W-:-:S03]  /*9d30*/  LOP3.LUT R5, R2, UR10, R5, 0x96, !PT ;  /* 0x0000000a02057c12 */ /* 0x000fc6000f8e9605 */
[----:B------:R-:W-:Y:S01]  /*9d40*/  FADD.FTZ R7, R9, R0 ;  /* 0x0000000009077221 */ /* 0x000fe20000010000 */
[----:B------:R-:W-:Y:S01]  /*9d50*/  IMAD.WIDE.U32 R2, R3, -0x2daee0ad, RZ ;  /* 0xd2511f5303027825 */ /* 0x000fe200078e00ff */
[----:B------:R-:W-:-:S03]  /*9d60*/  PRMT R0, R62, 0x7773, RZ ;  /* 0x000077733e007816 */ /* 0x000fc600000000ff */
[----:B------:R-:W-:Y:S01]  /*9d70*/  IMAD.WIDE.U32 R12, R5, -0x2daee0ad, RZ ;  /* 0xd2511f53050c7825 */ /* 0x000fe200078e00ff */
[----:B------:R-:W-:Y:S02]  /*9d80*/  @P0 PRMT R249, R208, 0x5410, RZ ;  /* 0x00005410d0f90816 */ /* 0x000fe400000000ff */
[----:B------:R-:W-:Y:S01]  /*9d90*/  ISETP.GT.U32.AND P0, PT, R0, UR6, PT ;  /* 0x0000000600007c0c */ /* 0x000fe2000bf04070 */
[----:B------:R-:W-:Y:S01]  /*9da0*/  IMAD.MOV.U32 R147, RZ, RZ, R68 ;  /* 0x000000ffff937224 */ /* 0x000fe200078e0044 */
[----:B------:R-:W-:Y:S01]  /*9db0*/  LOP3.LUT R3, R6, UR12, R3, 0x96, !PT ;  /* 0x0000000c06037c12 */ /* 0x000fe2000f8e9603 */
[----:B------:R-:W-:Y:S01]  /*9dc0*/  IMAD.MOV.U32 R54, RZ, RZ, R56 ;  /* 0x000000ffff367224 */ /* 0x000fe200078e0038 */
[----:B------:R-:W-:Y:S01]  /*9dd0*/  LOP3.LUT R5, R2, UR5, R13, 0x96, !PT ;  /* 0x0000000502057c12 */ /* 0x000fe2000f8e960d */
[----:B------:R-:W-:Y:S01]  /*9de0*/  IMAD.MOV.U32 R50, RZ, RZ, R146 ;  /* 0x000000ffff327224 */ /* 0x000fe200078e0092 */
[----:B------:R-:W-:Y:S01]  /*9df0*/  PRMT R68, R119, 0x5410, R116 ;  /* 0x0000541077447816 */ /* 0x000fe20000000074 */
[----:B------:R-:W-:Y:S01]  /*9e00*/  IMAD.MOV.U32 R86, RZ, RZ, R52 ;  /* 0x000000ffff567224 */ /* 0x000fe200078e0034 */
[----:B------:R-:W-:Y:S01]  /*9e10*/  @!P3 PRMT R119, R210, 0x5410, RZ ;  /* 0x00005410d277b816 */ /* 0x000fe200000000ff */
[----:B------:R-:W-:Y:S01]  /*9e20*/  IMAD.MOV.U32 R210, RZ, RZ, R57 ;  /* 0x000000ffffd27224 */ /* 0x000fe200078e0039 */
[----:B------:R-:W-:Y:S01]  /*9e30*/  PRMT R0, R20, 0x7771, RZ ;  /* 0x0000777114007816 */ /* 0x000fe200000000ff */
[----:B------:R-:W-:Y:S01]  /*9e40*/  IMAD.WIDE.U32 R2, R3, -0x326172a9, RZ ;  /* 0xcd9e8d5703027825 */ /* 0x000fe200078e00ff */
[----:B------:R-:W1:Y:S03]  /*9e50*/  LDCU UR12, c[0x0][0x448] ;  /* 0x00008900ff0c77ac */ /* 0x000e660008000800 */
[----:B------:R-:W-:-:S04]  /*9e60*/  IMAD.WIDE.U32 R56, R5, -0x326172a9, RZ ;  /* 0xcd9e8d5705387825 */ /* 0x000fc800078e00ff */
[----:B------:R-:W-:Y:S01]  /*9e70*/  @P0 HADD2 R212, -R138.H1_H1, -RZ.H0_H0 ;  /* 0xa00000ff8ad40230 */ /* 0x000fe20000000d00 */
[----:B------:R-:W-:Y:S02]  /*9e80*/  ISETP.GT.U32.AND P3, PT, R0, UR6, PT ;  /* 0x0000000600007c0c */ /* 0x000fe4000bf64070 */
[----:B------:R-:W-:-:S04]  /*9e90*/  LOP3.LUT R57, R2, UR7, R57, 0x96, !PT ;  /* 0x0000000702397c12 */ /* 0x000fc8000f8e9639 */
[C---:B------:R-:W-:Y:S02]  /*9ea0*/  LOP3.LUT R0, R57.reuse, 0xff, RZ, 0xc0, !PT ;  /* 0x000000ff39007812 */ /* 0x040fe400078ec0ff */
[----:B------:R-:W-:Y:S02]  /*9eb0*/  @P0 PRMT R217, R212, 0x5410, RZ ;  /* 0x00005410d4d90816 */ /* 0x000fe400000000ff */
[----:B------:R-:W-:Y:S02]  /*9ec0*/  ISETP.LE.U32.AND P0, PT, R0, UR6, PT ;  /* 0x0000000600007c0c */ /* 0x000fe4000bf03070 */
[----:B------:R-:W-:-:S04]  /*9ed0*/  LOP3.LUT R0, R57, 0xffff, RZ, 0xc0, !PT ;  /* 0x0000ffff39007812 */ /* 0x000fc800078ec0ff */
[----:B------:R-:W-:-:S04]  /*9ee0*/  SHF.R.U32.HI R0, RZ, 0x8, R0 ;  /* 0x00000008ff007819 */ /* 0x000fc80000011600 */
[----:B------:R-:W-:-:S03]  /*9ef0*/  LOP3.LUT R0, R0, 0xffff, RZ, 0xc0, !PT ;  /* 0x0000ffff00007812 */ /* 0x000fc600078ec0ff */
[----:B------:R-:W-:Y:S01]  /*9f00*/  @!P0 HADD2 R213, -R150.H0_H0, -RZ.H0_H0 ;  /* 0xa00000ff96d58230 */ /* 0x000fe20000000900 */
[----:B------:R-:W-:-:S04]  /*9f10*/  LOP3.LUT R8, R4, UR9, R3, 0x96, !PT ;  /* 0x0000000904087c12 */ /* 0x000fc8000f8e9603 */
[----:B------:R-:W-:Y:S02]  /*9f20*/  @!P0 PRMT R223, R213, 0x5410, RZ ;  /* 0x00005410d5df8816 */ /* 0x000fe400000000ff */
[----:B------:R-:W-:Y:S01]  /*9f30*/  ISETP.LE.U32.AND P0, PT, R0, UR6, PT ;  /* 0x0000000600007c0c */ /* 0x000fe2000bf03070 */
[----:B------:R-:W-:Y:S01]  /*9f40*/  MUFU.EX2 R4, R64 ;  /* 0x0000004000047308 */ /* 0x000fe20000000800 */
[----:B------:R-:W-:-:S07]  /*9f50*/  PRMT R0, R57, 0x7632, R0 ;  /* 0x0000763239007816 */ /* 0x000fce0000000000 */
[----:B------:R-:W2:Y:S01]  /*9f60*/  MUFU.EX2 R2, R65 ;  /* 0x0000004100027308 */ /* 0x000ea20000000800 */
[----:B------:R-:W-:-:S07]  /*9f70*/  IMAD.MOV.U32 R146, RZ, RZ, R49 ;  /* 0x000000ffff927224 */ /* 0x000fce00078e0031 */
[----:B------:R4:W3:Y:S01]  /*9f80*/  MUFU.EX2 R6, R54 ;  /* 0x0000003600067308 */ /* 0x0008e20000000800 */
[----:B------:R-:W-:Y:S02]  /*9f90*/  @!P0 HADD2 R214, -R150.H1_H1, -RZ.H0_H0 ;  /* 0xa00000ff96d68230 */ /* 0x000fe40000000d00 */
[----:B------:R-:W-:Y:S01]  /*9fa0*/  IMAD.MOV.U32 R49, RZ, RZ, R145 ;  /* 0x000000ffff317224 */ /* 0x000fe200078e0091 */
[----:B------:R-:W-:Y:S01]  /*9fb0*/  LOP3.LUT R0, R0, 0xff, RZ, 0xc0, !PT ;  /* 0x000000ff00007812 */ /* 0x000fe200078ec0ff */
[----:B------:R-:W-:Y:S02]  /*9fc0*/  IMAD.MOV.U32 R145, RZ, RZ, R34 ;  /* 0x000000ffff917224 */ /* 0x000fe400078e0022 */
[----:B------:R-:W-:Y:S01]  /*9fd0*/  IMAD.MOV.U32 R52, RZ, RZ, R158 ;  /* 0x000000ffff347224 */ /* 0x000fe200078e009e */
[----:B------:R-:W-:Y:S01]  /*9fe0*/  @!P0 PRMT R219, R214, 0x5410, RZ ;  /* 0x00005410d6db8816 */ /* 0x000fe200000000ff */
[----:B------:R-:W-:Y:S02]  /*9ff0*/  IMAD.MOV.U32 R158, RZ, RZ, R50 ;  /* 0x000000ffff9e7224 */ /* 0x000fe400078e0032 */
[----:B----4-:R-:W-:-:S02]  /*a000*/  IMAD.MOV.U32 R54, RZ, RZ, R55 ;  /* 0x000000ffff367224 */ /* 0x010fc400078e0037 */
[----:B------:R-:W-:Y:S01]  /*a010*/  IMAD.MOV.U32 R87, RZ, RZ, R19 ;  /* 0x000000ffff577224 */ /* 0x000fe200078e0013 */
[----:B--2---:R-:W-:Y:S01]  /*a020*/  F2FP.F16.F32.PACK_AB R143, R2, R4 ;  /* 0x00000004028f723e */ /* 0x004fe200000000ff */
[----:B------:R-:W2:Y:S01]  /*a030*/  MUFU.EX2 R5, R54 ;  /* 0x0000003600057308 */ /* 0x000ea20000000800 */
[----:B------:R-:W-:Y:S01]  /*a040*/  IMAD.MOV.U32 R50, RZ, RZ, R146 ;  /* 0x000000ffff327224 */ /* 0x000fe200078e0092 */
[----:B------:R-:W-:Y:S01]  /*a050*/  ISETP.LE.U32.AND P0, PT, R0, UR6, PT ;  /* 0x0000000600007c0c */ /* 0x000fe2000bf03070 */
[----:B------:R-:W-:Y:S02]  /*a060*/  IMAD.MOV.U32 R146, RZ, RZ, R49 ;  /* 0x000000ffff927224 */ /* 0x000fe400078e0031 */
[----:B------:R-:W-:Y:S01]  /*a070*/  FADD.FTZ R0, R4, R11 ;  /* 0x0000000b04007221 */ /* 0x000fe20000010000 */
[----:B------:R-:W-:Y:S01]  /*a080*/  IMAD.MOV.U32 R49, RZ, RZ, R145 ;  /* 0x000000ffff317224 */ /* 0x000fe200078e0091 */
[----:B------:R-:W4:Y:S01]  /*a090*/  LDL.LU R34, [R1+0x34c] ;  /* 0x00034c0001227983 */ /* 0x000f220000300800 */
[----:B------:R-:W-:-:S02]  /*a0a0*/  IMAD.MOV.U32 R145, RZ, RZ, R39 ;  /* 0x000000ffff917224 */ /* 0x000fc400078e0027 */
[----:B------:R-:W-:Y:S02]  /*a0b0*/  IMAD.MOV.U32 R39, RZ, RZ, R245 ;  /* 0x000000ffff277224 */ /* 0x000fe400078e00f5 */
[----:B------:R-:W-:Y:S01]  /*a0c0*/  FADD.FTZ R3, R2, R0 ;  /* 0x0000000002037221 */ /* 0x000fe20000010000 */
[----:B------:R-:W-:Y:S02]  /*a0d0*/  IMAD.MOV.U32 R19, RZ, RZ, R158 ;  /* 0x000000ffff137224 */ /* 0x000fe400078e009e */
[----:B---3--:R-:W-:Y:S01]  /*a0e0*/  FADD.FTZ R2, R6, R7 ;  /* 0x0000000706027221 */ /* 0x008fe20000010000 */
[----:B------:R-:W-:Y:S01]  /*a0f0*/  IMAD.MOV.U32 R158, RZ, RZ, R50 ;  /* 0x000000ffff9e7224 */ /* 0x000fe200078e0032 */
[----:B------:R-:W3:Y:S01]  /*a100*/  LDL.LU R245, [R1+0x348] ;  /* 0x0003480001f57983 */ /* 0x000ee20000300800 */
[----:B------:R-:W-:Y:S02]  /*a110*/  IMAD.MOV.U32 R50, RZ, RZ, R145 ;  /* 0x000000ffff327224 */ /* 0x000fe400078e0091 */
[----:B------:R-:W-:-:S02]  /*a120*/  IMAD.MOV.U32 R55, RZ, RZ, R87 ;  /* 0x000000ffff377224 */ /* 0x000fc400078e0057 */
[----:B------:R-:W-:Y:S02]  /*a130*/  IMAD.MOV.U32 R145, RZ, RZ, R39 ;  /* 0x000000ffff917224 */ /* 0x000fe400078e0027 */
[----:B------:R-:W-:Y:S02]  /*a140*/  IMAD.MOV.U32 R87, RZ, RZ, R147 ;  /* 0x000000ffff577224 */ /* 0x000fe400078e0093 */
[----:B------:R-:W-:Y:S02]  /*a150*/  IMAD.MOV.U32 R39, RZ, RZ, R44 ;  /* 0x000000ffff277224 */ /* 0x000fe400078e002c */
[----:B------:R-:W-:Y:S01]  /*a160*/  IMAD.MOV.U32 R147, RZ, RZ, R144 ;  /* 0x000000ffff937224 */ /* 0x000fe200078e0090 */
[----:B------:R-:W3:Y:S01]  /*a170*/  LDL.LU R44, [R1+0x344] ;  /* 0x00034400012c7983 */ /* 0x000ee20000300800 */
[----:B------:R-:W-:Y:S02]  /*a180*/  IMAD.MOV.U32 R144, RZ, RZ, R209 ;  /* 0x000000ffff907224 */ /* 0x000fe400078e00d1 */
[----:B--2---:R-:W-:Y:S01]  /*a190*/  FADD.FTZ R4, R5, R2 ;  /* 0x0000000205047221 */ /* 0x004fe20000010000 */
[----:B------:R-:W2:Y:S04]  /*a1a0*/  LDL.LU R209, [R1+0x340] ;  /* 0x0003400001d17983 */ /* 0x000ea80000300800 */
[----:B------:R1:W4:Y:S04]  /*a1b0*/  LDL.LU.S16 R54, [R1+0x10] ;  /* 0x0000100001367983 */ /* 0x0003280000300600 */
[----:B------:R1:W3:Y:S01]  /*a1c0*/  LDL.LU.S16 R2, [R1+0x14] ;  /* 0x0000140001027983 */ /* 0x0002e20000300600 */
[----:B------:R-:W-:Y:S01]  /*a1d0*/  @P3 HADD2 R215, -R116.H0_H0, -RZ.H0_H0 ;  /* 0xa00000ff74d73230 */ /* 0x000fe20000000900 */
[----:B------:R-:W-:Y:S01]  /*a1e0*/  PRMT R0, R20, 0x7772, RZ ;  /* 0x0000777214007816 */ /* 0x000fe200000000ff */
[----:B------:R-:W-:-:S03]  /*a1f0*/  @!P0 HADD2 R216, -R143.H0_H0, -RZ.H0_H0 ;  /* 0xa00000ff8fd88230 */ /* 0x000fc60000000900 */
[----:B------:R-:W-:Y:S02]  /*a200*/  @P3 PRMT R116, R215, 0x5410, RZ ;  /* 0x00005410d7743816 */ /* 0x000fe400000000ff */
[----:B------:R-:W-:Y:S02]  /*a210*/  ISETP.GT.U32.AND P3, PT, R0, UR6, PT ;  /* 0x0000000600007c0c */ /* 0x000fe4000bf64070 */
[----:B------:R-:W-:Y:S02]  /*a220*/  SHF.R.U32.HI R0, RZ, 0x18, R57 ;  /* 0x00000018ff007819 */ /* 0x000fe40000011639 */
[C---:B------:R-:W-:Y:S02]  /*a230*/  PRMT R214, R143.reuse, 0x7610, R214 ;  /* 0x000076108fd67816 */ /* 0x040fe400000000d6 */
        /* <DEDUP_REMOVED lines=9> */
[----:B------:R-:W-:Y:S02]  /*a2d0*/  F2FP.F16.F32.PACK_AB R142, R5, R6 ;  /* 0x00000006058e723e */ /* 0x000fe400000000ff */
[C---:B------:R-:W-:Y:S02]  /*a2e0*/  PRMT R115, R0.reuse, 0x7610, R115 ;  /* 0x0000761000737816 */ /* 0x040fe40000000073 */
[----:B------:R-:W-:-:S05]  /*a2f0*/  PRMT R114, R0, 0x7632, R114 ;  /* 0x0000763200727816 */ /* 0x000fca0000000072 */
[----:B----4-:R-:W-:Y:S02]  /*a300*/  @!P0 HADD2 R54, -R142.H0_H0, -RZ.H0_H0 ;  /* 0xa00000ff8e368230 */ /* 0x010fe40000000900 */
[----:B---3--:R-:W-:-:S03]  /*a310*/  @P3 HADD2 R2, -R115.H0_H0, -RZ.H0_H0 ;  /* 0xa00000ff73023230 */ /* 0x008fc60000000900 */
[----:B------:R-:W-:Y:S01]  /*a320*/  PRMT R7, R54, 0x7610, R7 ;  /* 0x0000761036077816 */ /* 0x000fe20000000007 */
[----:B------:R-:W-:Y:S01]  /*a330*/  IMAD.MOV.U32 R54, RZ, RZ, R55 ;  /* 0x000000ffff367224 */ /* 0x000fe200078e0037 */
[----:B------:R-:W-:Y:S01]  /*a340*/  PRMT R6, R2, 0x7610, R6 ;  /* 0x0000761002067816 */ /* 0x000fe20000000006 */
[----:B------:R-:W-:Y:S02]  /*a350*/  IMAD.MOV.U32 R55, RZ, RZ, R87 ;  /* 0x000000ffff377224 */ /* 0x000fe400078e0057 */
[----:B------:R-:W-:Y:S01]  /*a360*/  IMAD.MOV.U32 R87, RZ, RZ, R50 ;  /* 0x000000ffff577224 */ /* 0x000fe200078e0032 */
[----:B------:R-:W-:Y:S02]  /*a370*/  PRMT R50, R115, 0x5410, R114 ;  /* 0x0000541073327816 */ /* 0x000fe40000000072 */
[----:B------:R-:W-:Y:S02]  /*a380*/  @P3 PRMT R115, R6, 0x5410, RZ ;  /* 0x0000541006733816 */ /* 0x000fe400000000ff */
[----:B------:R3:W4:Y:S01]  /*a390*/  LDL.LU.S16 R6, [R1+0x18] ;  /* 0x0000180001067983 */ /* 0x0007220000300600 */
[----:B------:R-:W-:-:S02]  /*a3a0*/  PRMT R0, R56, 0x7771, RZ ;  /* 0x0000777138007816 */ /* 0x000fc400000000ff */
[----:B------:R-:W-:Y:S01]  /*a3b0*/  PRMT R224, R142, 0x7610, R224 ;  /* 0x000076108ee07816 */ /* 0x000fe200000000e0 */
[----:B------:R-:W1:Y:S01]  /*a3c0*/  MUFU.EX2 R5, R66 ;  /* 0x0000004200057308 */ /* 0x000e620000000800 */
[----:B------:R-:W-:Y:S02]  /*a3d0*/  @!P0 PRMT R224, R7, 0x5410, RZ ;  /* 0x0000541007e08816 */ /* 0x000fe400000000ff */
[----:B------:R-:W-:Y:S02]  /*a3e0*/  ISETP.GT.U32.AND P0, PT, R0, UR6, PT ;  /* 0x0000000600007c0c */ /* 0x000fe4000bf04070 */
[----:B------:R-:W-:Y:S01]  /*a3f0*/  PRMT R218, R142, 0x7632, R218 ;  /* 0x000076328eda7816 */ /* 0x000fe200000000da */
[----:B-1----:R-:W-:Y:S02]  /*a400*/  FADD.FTZ R0, R5, R3 ;  /* 0x0000000305007221 */ /* 0x002fe40000010000 */
[----:B------:R-:W1:Y:S08]  /*a410*/  MUFU.EX2 R2, R67 ;  /* 0x0000004300027308 */ /* 0x000e700000000800 */
[----:B----4-:R-:W-:-:S05]  /*a420*/  @P0 HADD2 R6, -R142.H1_H1, -RZ.H0_H0 ;  /* 0xa00000ff8e060230 */ /* 0x010fca0000000d00 */
[----:B------:R-:W-:-:S04]  /*a430*/  PRMT R3, R6, 0x7610, R3 ;  /* 0x0000761006037816 */ /* 0x000fc80000000003 */
[----:B------:R-:W-:Y:S02]  /*a440*/  @P0 PRMT R218, R3, 0x5410, RZ ;  /* 0x0000541003da0816 */ /* 0x000fe400000000ff */
[----:B------:R3:W4:Y:S01]  /*a450*/  LDL.LU.S16 R3, [R1+0x1c] ;  /* 0x00001c0001037983 */ /* 0x0007220000300600 */
[----:B-1----:R-:W-:Y:S01]  /*a460*/  FADD.FTZ R7, R2, R0 ;  /* 0x0000000002077221 */ /* 0x002fe20000010000 */
[----:B------:R-:W-:-:S04]  /*a470*/  PRMT R0, R20, 0x7773, RZ ;  /* 0x0000777314007816 */ /* 0x000fc800000000ff */
[----:B------:R-:W-:Y:S02]  /*a480*/  ISETP.GT.U32.AND P3, PT, R0, UR6, PT ;  /* 0x0000000600007c0c */ /* 0x000fe4000bf64070 */
[----:B------:R-:W-:-:S04]  /*a490*/  PRMT R0, R56, 0x7772, RZ ;  /* 0x0000777238007816 */ /* 0x000fc800000000ff */
[----:B------:R-:W-:Y:S02]  /*a4a0*/  ISETP.GT.U32.AND P0, PT, R0, UR6, PT ;  /* 0x0000000600007c0c */ /* 0x000fe4000bf04070 */
[----:B------:R-:W-:-:S11]  /*a4b0*/  F2FP.F16.F32.PACK_AB R140, R2, R5 ;  /* 0x00000005028c723e */ /* 0x000fd600000000ff */
[----:B----4-:R-:W-:-:S05]  /*a4c0*/  @P0 HADD2 R3, -R140.H0_H0, -RZ.H0_H0 ;  /* 0xa00000ff8c030230 */ /* 0x010fca0000000900 */
[----:B------:R-:W-:Y:S02]  /*a4d0*/  PRMT R0, R3, 0x7610, R0 ;  /* 0x0000761003007816 */ /* 0x000fe40000000000 */
[----:B------:R3:W4:Y:S01]  /*a4e0*/  LDL.LU.S16 R3, [R1+0x20] ;  /* 0x0000200001037983 */ /* 0x0007220000300600 */
[----:B------:R-:W-:Y:S02]  /*a4f0*/  PRMT R216, R140, 0x7610, R216 ;  /* 0x000076108cd87816 */ /* 0x000fe400000000d8 */
[----:B------:R-:W-:Y:S02]  /*a500*/  @P0 PRMT R216, R0, 0x5410, RZ ;  /* 0x0000541000d80816 */ /* 0x000fe400000000ff */
[----:B------:R-:W-:-:S04]  /*a510*/  PRMT R0, R56, 0x7773, RZ ;  /* 0x0000777338007816 */ /* 0x000fc800000000ff */
[----:B------:R-:W-:-:S13]  /*a520*/  ISETP.GT.U32.AND P0, PT, R0, UR6, PT ;  /* 0x0000000600007c0c */ /* 0x000fda000bf04070 */
[----:B----4-:R-:W-:-:S05]  /*a530*/  @P0 HADD2 R3, -R140.H1_H1, -RZ.H0_H0 ;  /* 0xa00000ff8c030230 */ /* 0x010fca0000000d00 */
[----:B------:R-:W-:Y:S02]  /*a540*/  PRMT R2, R3, 0x7610, R2 ;  /* 0x0000761003027816 */ /* 0x000fe40000000002 */
[----:B------:R3:W4:Y:S04]  /*a550*/  LDL.LU.S16 R3, [R1+0x24] ;  /* 0x0000240001037983 */ /* 0x0007280000300600 */
[----:B------:R3:W2:Y:S01]  /*a560*/  LDL.LU.S16 R6, [R1+0x2c] ;  /* 0x00002c0001067983 */ /* 0x0006a20000300600 */
[----:B------:R-:W-:Y:S01]  /*a570*/  IMAD.MOV.U32 R215, RZ, RZ, R55 ;  /* 0x000000ffffd77224 */ /* 0x000fe200078e0037 */
[----:B------:R-:W-:Y:S02]  /*a580*/  PRMT R213, R140, 0x7632, R213 ;  /* 0x000076328cd57816 */ /* 0x000fe400000000d5 */
[----:B------:R-:W-:-:S02]  /*a590*/  @P0 PRMT R213, R2, 0x5410, RZ ;  /* 0x0000541002d50816 */ /* 0x000fc400000000ff */
[----:B------:R1:W-:Y:S02]  /*a5a0*/  MUFU.EX2 R2, R215 ;  /* 0x000000d700027308 */ /* 0x0003e40000000800 */
[----:B-1----:R-:W-:Y:S02]  /*a5b0*/  IMAD.MOV.U32 R215, RZ, RZ, R87 ;  /* 0x000000ffffd77224 */ /* 0x002fe400078e0057 */
[----:B------:R-:W-:Y:S02]  /*a5c0*/  IMAD.MOV.U32 R87, RZ, RZ, R53 ;  /* 0x000000ffff577224 */ /* 0x000fe400078e0035 */
[----:B----4-:R-:W-:-:S05]  /*a5d0*/  @P3 HADD2 R3, -R114.H0_H0, -RZ.H0_H0 ;  /* 0xa00000ff72033230 */ /* 0x010fca0000000900 */
[----:B------:R-:W-:Y:S02]  /*a5e0*/  PRMT R0, R3, 0x7610, R0 ;  /* 0x0000761003007816 */ /* 0x000fe40000000000 */
[----:B------:R1:W4:Y:S02]  /*a5f0*/  MUFU.EX2 R3, R54 ;  /* 0x0000003600037308 */ /* 0x0003240000000800 */
[----:B------:R-:W-:Y:S01]  /*a600*/  @P3 PRMT R114, R0, 0x5410, RZ ;  /* 0x0000541000723816 */ /* 0x000fe200000000ff */
[----:B-1----:R-:W-:-:S05]  /*a610*/  IMAD.WIDE.U32 R54, R8, -0x2daee0ad, RZ ;  /* 0xd2511f5308367825 */ /* 0x002fca00078e00ff */
[----:B------:R-:W-:Y:S01]  /*a620*/  LOP3.LUT R53, R12, UR4, R55, 0x96, !PT ;  /* 0x000000040c357c12 */ /* 0x000fe2000f8e9637 */
[----:B------:R-:W1:Y:S03]  /*a630*/  LDCU UR4, c[0x0][0x444] ;  /* 0x00008880ff0477ac */ /* 0x000e660008000800 */
[----:B------:R-:W-:-:S04]  /*a640*/  LOP3.LUT R0, R53, 0xff, RZ, 0xc0, !PT ;  /* 0x000000ff35007812 */ /* 0x000fc800078ec0ff */
[----:B------:R-:W-:Y:S02]  /*a650*/  ISETP.LE.U32.AND P0, PT, R0, UR6, PT ;  /* 0x0000000600007c0c */ /* 0x000fe4000bf03070 */
[----:B----4-:R-:W-:Y:S01]  /*a660*/  F2FP.F16.F32.PACK_AB R173, R2, R3 ;  /* 0x0000000302ad723e */ /* 0x010fe200000000ff */
[----:B------:R-:W-:-:S10]  /*a670*/  FADD.FTZ R0, R3, R4 ;  /* 0x0000000403007221 */ /* 0x000fd40000010000 */
[----:B--2---:R-:W-:Y:S01]  /*a680*/  @!P0 HADD2 R6, -R173.H0_H0, -RZ.H0_H0 ;  /* 0xa00000ffad068230 */ /* 0x004fe20000000900 */
[----:B------:R-:W-:-:S04]  /*a690*/  PRMT R208, R173, 0x7610, R208 ;  /* 0x00007610add07816 */ /* 0x000fc800000000d0 */
[----:B------:R-:W-:-:S04]  /*a6a0*/  PRMT R3, R6, 0x7610, R3 ;  /* 0x0000761006037816 */ /* 0x000fc80000000003 */
[----:B------:R-:W-:Y:S02]  /*a6b0*/  @!P0 PRMT R208, R3, 0x5410, RZ ;  /* 0x0000541003d08816 */ /* 0x000fe400000000ff */
[----:B------:R3:W2:Y:S01]  /*a6c0*/  LDL.LU.S16 R3, [R1+0x30] ;  /* 0x0000300001037983 */ /* 0x0006a20000300600 */
[----:B------:R-:W-:Y:S01]  /*a6d0*/  FADD.FTZ R5, R2, R0 ;  /* 0x0000000002057221 */ /* 0x000fe20000010000 */
[----:B------:R-:W-:Y:S01]  /*a6e0*/  LOP3.LUT R0, R17, 0xff, RZ, 0xc0, !PT ;  /* 0x000000ff11007812 */ /* 0x000fe200078ec0ff */
[----:B------:R-:W4:Y:S01]  /*a6f0*/  MUFU.EX2 R6, R70 ;  /* 0x0000004600067308 */ /* 0x000f220000000800 */
[----:B------:R-:W-:Y:S01]  /*a700*/  PRMT R207, R173, 0x7632, R207 ;  /* 0x00007632adcf7816 */ /* 0x000fe200000000cf */
[----:B------:R3:W3:Y:S01]  /*a710*/  LDL.LU.S16 R65, [R1+0x34] ;  /* 0x0000340001417983 */ /* 0x0006e20000300600 */
[----:B------:R-:W-:Y:S02]  /*a720*/  ISETP.LE.U32.AND P3, PT, R0, UR6, PT ;  /* 0x0000000600007c0c */ /* 0x000fe4000bf63070 */
[----:B------:R-:W-:-:S04]  /*a730*/  LOP3.LUT R0, R53, 0xffff, RZ, 0xc0, !PT ;  /* 0x0000ffff35007812 */ /* 0x000fc800078ec0ff */
[----:B------:R-:W-:-:S04]  /*a740*/  SHF.R.U32.HI R0, RZ, 0x8, R0 ;  /* 0x00000008ff007819 */ /* 0x000fc80000011600 */
[----:B------:R-:W-:-:S04]  /*a750*/  LOP3.LUT R0, R0, 0xffff, RZ, 0xc0, !PT ;  /* 0x0000ffff00007812 */ /* 0x000fc800078ec0ff */
[----:B------:R-:W-:-:S13]  /*a760*/  ISETP.LE.U32.AND P0, PT, R0, UR6, PT ;  /* 0x0000000600007c0c */ /* 0x000fda000bf03070 */
[----:B--2---:R-:W-:-:S05]  /*a770*/  @!P0 HADD2 R3, -R173.H1_H1, -RZ.H0_H0 ;  /* 0xa00000ffad038230 */ /* 0x004fca0000000d00 */
[----:B------:R-:W-:Y:S02]  /*a780*/  PRMT R2, R3, 0x7610, R2 ;  /* 0x0000761003027816 */ /* 0x000fe40000000002 */
[----:B------:R-:W2:Y:S02]  /*a790*/  MUFU.EX2 R3, R71 ;  /* 0x0000004700037308 */ /* 0x000ea40000000800 */
[----:B------:R-:W-:Y:S01]  /*a7a0*/  @!P0 PRMT R207, R2, 0x5410, RZ ;  /* 0x0000541002cf8816 */ /* 0x000fe200000000ff */
[----:B----4-:R-:W-:-:S04]  /*a7b0*/  FADD.FTZ R2, R6, R7 ;  /* 0x0000000706027221 */ /* 0x010fc80000010000 */
[----:B--2---:R-:W-:Y:S02]  /*a7c0*/  FADD.FTZ R4, R3, R2 ;  /* 0x0000000203047221 */ /* 0x004fe40000010000 */
[----:B------:R2:W4:Y:S01]  /*a7d0*/  LDL.LU.S16 R2, [R1+0x38] ;  /* 0x0000380001027983 */ /* 0x0005220000300600 */
[----:B------:R-:W-:-:S04]  /*a7e0*/  PRMT R0, R53, 0x7632, R0 ;  /* 0x0000763235007816 */ /* 0x000fc80000000000 */
[----:B------:R-:W-:-:S04]  /*a7f0*/  LOP3.LUT R0, R0, 0xff, RZ, 0xc0, !PT ;  /* 0x000000ff00007812 */ /* 0x000fc800078ec0ff */
[----:B------:R-:W-:Y:S02]  /*a800*/  ISETP.LE.U32.AND P0, PT, R0, UR6, PT ;  /* 0x0000000600007c0c */ /* 0x000fe4000bf03070 */
[----:B------:R-:W-:-:S04]  /*a810*/  F2FP.F16.F32.PACK_AB R0, R23, R24 ;  /* 0x000000181700723e */ /* 0x000fc800000000ff */
[C---:B------:R-:W-:Y:S02]  /*a820*/  PRMT R107, R0.reuse, 0x7610, R107 ;  /* 0x00007610006b7816 */ /* 0x040fe4000000006b */
[----:B------:R-:W-:Y:S02]  /*a830*/  F2FP.F16.F32.PACK_AB R172, R3, R6 ;  /* 0x0000000603ac723e */ /* 0x000fe400000000ff */
[----:B------:R-:W1:Y:S03]  /*a840*/  MUFU.EX2 R3, R215 ;  /* 0x000000d700037308 */ /* 0x000e660000000800 */
[----:B---3--:R-:W-:Y:S01]  /*a850*/  @!P0 HADD2 R65, -R172.H0_H0, -RZ.H0_H0 ;  /* 0xa00000ffac418230 */ /* 0x008fe20000000900 */
[----:B------:R-:W-:Y:S02]  /*a860*/  PRMT R106, R0, 0x7632, R106 ;  /* 0x00007632006a7816 */ /* 0x000fe4000000006a */
[----:B------:R-:W-:-:S02]  /*a870*/  SHF.R.U32.HI R0, RZ, 0x18, R53 ;  /* 0x00000018ff007819 */ /* 0x000fc40000011635 */
[----:B------:R-:W-:Y:S02]  /*a880*/  PRMT R41, R65, 0x7610, R41 ;  /* 0x0000761041297816 */ /* 0x000fe40000000029 */
[----:B------:R-:W-:Y:S02]  /*a890*/  PRMT R206, R172, 0x7610, R206 ;  /* 0x00007610acce7816 */ /* 0x000fe400000000ce */
[----:B------:R-:W-:Y:S02]  /*a8a0*/  @!P0 PRMT R206, R41, 0x5410, RZ ;  /* 0x0000541029ce8816 */ /* 0x000fe400000000ff */
[----:B------:R-:W-:Y:S01]  /*a8b0*/  ISETP.LE.U32.AND P0, PT, R0, UR6, PT ;  /* 0x0000000600007c0c */ /* 0x000fe2000bf03070 */
[----:B-1----:R-:W-:Y:S01]  /*a8c0*/  FADD.FTZ R0, R3, R5 ;  /* 0x0000000503007221 */ /* 0x002fe20000010000 */
[----:B------:R-:W-:Y:S02]  /*a8d0*/  IMAD.MOV.U32 R41, RZ, RZ, R159 ;  /* 0x000000ffff297224 */ /* 0x000fe400078e009f */
[----:B------:R-:W-:-:S02]  /*a8e0*/  IMAD.MOV.U32 R159, RZ, RZ, R19 ;  /* 0x000000ffff9f7224 */ /* 0x000fc400078e0013 */
[----:B------:R-:W-:Y:S02]  /*a8f0*/  IMAD.MOV.U32 R19, RZ, RZ, R158 ;  /* 0x000000ffff137224 */ /* 0x000fe400078e009e */
[----:B------:R-:W-:Y:S01]  /*a900*/  IMAD.MOV.U32 R158, RZ, RZ, R51 ;  /* 0x000000ffff9e7224 */ /* 0x000fe200078e0033 */
[----:B------:R-:W-:Y:S01]  /*a910*/  PRMT R51, R107, 0x5410, R106 ;  /* 0x000054106b337816 */ /* 0x000fe2000000006a */
[----:B----4-:R-:W-:-:S05]  /*a920*/  @!P3 HADD2 R2, -R107.H0_H0, -RZ.H0_H0 ;  /* 0xa00000ff6b02b230 */ /* 0x010fca0000000900 */
[----:B------:R-:W-:Y:S02]  /*a930*/  PRMT R64, R2, 0x7610, R64 ;  /* 0x0000761002407816 */ /* 0x000fe40000000040 */
[----:B------:R-:W1:Y:S02]  /*a940*/  MUFU.EX2 R2, R87 ;  /* 0x0000005700027308 */ /* 0x000e640000000800 */
[----:B------:R-:W-:Y:S01]  /*a950*/  @!P3 PRMT R107, R64, 0x5410, RZ ;  /* 0x00005410406bb816 */ /* 0x000fe200000000ff */
[----:B-1----:R-:W-:-:S05]  /*a960*/  FADD.FTZ R0, R2, R0 ;  /* 0x0000000002007221 */ /* 0x002fca0000010000 */
[----:B------:R1:W-:Y:S04]  /*a970*/  STL [R1+0x3c], R0 ;  /* 0x00003c0001007387 */ /* 0x0003e80000100800 */
[----:B------:R2:W3:Y:S01]  /*a980*/  LDL.LU.S16 R64, [R1+0x40] ;  /* 0x0000400001407983 */ /* 0x0004e20000300600 */
[----:B------:R-:W-:Y:S01]  /*a990*/  PRMT R194, R172, 0x7632, R194 ;  /* 0x00007632acc27816 */ /* 0x000fe200000000c2 */
[----:B---3--:R-:W-:-:S05]  /*a9a0*/  @!P0 HADD2 R64, -R172.H1_H1, -RZ.H0_H0 ;  /* 0xa00000ffac408230 */ /* 0x008fca0000000d00 */
[----:B------:R-:W-:-:S04]  /*a9b0*/  PRMT R5, R64, 0x7610, R5 ;  /* 0x0000761040057816 */ /* 0x000fc80000000005 */
[----:B------:R-:W-:Y:S02]  /*a9c0*/  @!P0 PRMT R194, R5, 0x5410, RZ ;  /* 0x0000541005c28816 */ /* 0x000fe400000000ff */
[----:B------:R2:W3:Y:S04]  /*a9d0*/  LDL.LU.S16 R5, [R1+0x44] ;  /* 0x0000440001057983 */ /* 0x0004e80000300600 */
[----:B------:R2:W4:Y:S01]  /*a9e0*/  LDL.LU.S16 R64, [R1+0x48] ;  /* 0x0000480001407983 */ /* 0x0005220000300600 */
[----:B-1----:R-:W-:Y:S02]  /*a9f0*/  SHF.R.U32.HI R0, RZ, 0x18, R17 ;  /* 0x00000018ff007819 */ /* 0x002fe40000011611 */
[----:B------:R-:W-:Y:S01]  /*aa00*/  F2FP.F16.F32.PACK_AB R151, R2, R3 ;  /* 0x000000030297723e */ /* 0x000fe200000000ff */
[----:B------:R2:W2:Y:S01]  /*aa10*/  LDL.LU.S16 R65, [R1+0x50] ;  /* 0x0000500001417983 */ /* 0x0004a20000300600 */
[----:B------:R-:W-:Y:S01]  /*aa20*/  ISETP.LE.U32.AND P3, PT, R0, UR6, PT ;  /* 0x0000000600007c0c */ /* 0x000fe2000bf63070 */
[----:B------:R-:W-:-:S05]  /*aa30*/  IMAD.MOV.U32 R0, RZ, RZ, R54 ;  /* 0x000000ffff007224 */ /* 0x000fca00078e0036 */
[----:B------:R-:W-:-:S04]  /*aa40*/  LOP3.LUT R0, R0, 0xff, RZ, 0xc0, !PT ;  /* 0x000000ff00007812 */ /* 0x000fc800078ec0ff */
[----:B------:R-:W-:Y:S02]  /*aa50*/  ISETP.LE.U32.AND P0, PT, R0, UR6, PT ;  /* 0x0000000600007c0c */ /* 0x000fe4000bf03070 */
[----:B------:R-:W-:-:S11]  /*aa60*/  PRMT R203, R151, 0x7610, R203 ;  /* 0x0000761097cb7816 */ /* 0x000fd600000000cb */
[----:B---3--:R-:W-:Y:S02]  /*aa70*/  @!P0 HADD2 R5, -R151.H0_H0, -RZ.H0_H0 ;  /* 0xa00000ff97058230 */ /* 0x008fe40000000900 */
[----:B----4-:R-:W-:-:S03]  /*aa80*/  @!P5 HADD2 R64, -R106.H0_H0, -RZ.H0_H0 ;  /* 0xa00000ff6a40d230 */ /* 0x010fc60000000900 */
[----:B------:R-:W-:Y:S02]  /*aa90*/  PRMT R63, R5, 0x7610, R63 ;  /* 0x00007610053f7816 */ /* 0x000fe4000000003f */
[----:B------:R-:W-:Y:S02]  /*aaa0*/  PRMT R3, R64, 0x7610, R3 ;  /* 0x0000761040037816 */ /* 0x000fe40000000003 */
[----:B------:R-:W-:Y:S01]  /*aab0*/  @!P0 PRMT R203, R63, 0x5410, RZ ;  /* 0x000054103fcb8816 */ /* 0x000fe200000000ff */
[----:B------:R1:W3:Y:S04]  /*aac0*/  LDL.LU.S16 R64, [R1+0x4c] ;  /* 0x00004c0001407983 */ /* 0x0002e80000300600 */
[----:B------:R1:W4:Y:S01]  /*aad0*/  LDL.LU.S16 R63, [R1+0x54] ;  /* 0x00005400013f7983 */ /* 0x0003220000300600 */
[----:B------:R-:W-:Y:S01]  /*aae0*/  F2FP.F16.F32.PACK_AB R2, R95, R100 ;  /* 0x000000645f02723e */ /* 0x000fe200000000ff */
[----:B------:R-:W1:Y:S01]  /*aaf0*/  MUFU.EX2 R5, R75 ;  /* 0x0000004b00057308 */ /* 0x000e620000000800 */
[----:B------:R-:W-:-:S02]  /*ab00*/  @!P5 PRMT R106, R3, 0x5410, RZ ;  /* 0x00005410036ad816 */ /* 0x000fc400000000ff */
[----:B------:R-:W-:Y:S02]  /*ab10*/  PRMT R93, R2, 0x7610, R93 ;  /* 0x00007610025d7816 */ /* 0x000fe4000000005d */
[----:B------:R-:W-:-:S03]  /*ab20*/  F2FP.F16.F32.PACK_AB R0, R25, R26 ;  /* 0x0000001a1900723e */ /* 0x000fc600000000ff */
[----:B------:R-:W1:Y:S01]  /*ab30*/  MUFU.EX2 R3, R76 ;  /* 0x0000004c00037308 */ /* 0x000e620000000800 */
[----:B--2---:R-:W-:Y:S01]  /*ab40*/  @!P4 HADD2 R65, -R93.H0_H0, -RZ.H0_H0 ;  /* 0xa00000ff5d41c230 */ /* 0x004fe20000000900 */
[----:B------:R-:W-:Y:S02]  /*ab50*/  PRMT R95, R2, 0x7632, R95 ;  /* 0x00007632025f7816 */ /* 0x000fe4000000005f */
[C---:B------:R-:W-:Y:S02]  /*ab60*/  PRMT R112, R0.reuse, 0x7610, R112 ;  /* 0x0000761000707816 */ /* 0x040fe40000000070 */
[----:B------:R-:W-:Y:S02]  /*ab70*/  PRMT R40, R65, 0x7610, R40 ;  /* 0x0000761041287816 */ /* 0x000fe40000000028 */
[----:B------:R-:W-:Y:S02]  /*ab80*/  PRMT R100, R93, 0x5410, R95 ;  /* 0x000054105d647816 */ /* 0x000fe4000000005f */
[----:B------:R-:W-:Y:S01]  /*ab90*/  PRMT R113, R0, 0x7632, R113 ;  /* 0x0000763200717816 */ /* 0x000fe20000000071 */
[----:B-1----:R-:W-:Y:S01]  /*aba0*/  FADD.FTZ R0, R5, R4 ;  /* 0x0000000405007221 */ /* 0x002fe20000010000 */
[----:B------:R-:W-:Y:S01]  /*abb0*/  @!P4 PRMT R93, R40, 0x5410, RZ ;  /* 0x00005410285dc816 */ /* 0x000fe200000000ff */
[----:B------:R-:W-:-:S02]  /*abc0*/  IMAD.MOV.U32 R40, RZ, RZ, R52 ;  /* 0x000000ffff287224 */ /* 0x000fc400078e0034 */
[----:B------:R-:W-:Y:S02]  /*abd0*/  IMAD.MOV.U32 R52, RZ, RZ, R159 ;  /* 0x000000ffff347224 */ /* 0x000fe400078e009f */
[----:B------:R-:W-:Y:S02]  /*abe0*/  IMAD.MOV.U32 R159, RZ, RZ, R19 ;  /* 0x000000ffff9f7224 */ /* 0x000fe400078e0013 */
[----:B------:R-:W-:Y:S01]  /*abf0*/  FADD.FTZ R0, R3, R0 ;  /* 0x0000000003007221 */ /* 0x000fe20000010000 */
[----:B------:R-:W-:Y:S02]  /*ac00*/  IMAD.MOV.U32 R19, RZ, RZ, R158 ;  /* 0x000000ffff137224 */ /* 0x000fe400078e009e */
[----:B------:R-:W-:Y:S02]  /*ac10*/  IMAD.MOV.U32 R158, RZ, RZ, R157 ;  /* 0x000000ffff9e7224 */ /* 0x000fe400078e009d */
[----:B------:R-:W-:Y:S02]  /*ac20*/  IMAD.MOV.U32 R157, RZ, RZ, R147 ;  /* 0x000000ffff9d7224 */ /* 0x000fe400078e0093 */
[----:B------:R-:W-:-:S02]  /*ac30*/  IMAD.MOV.U32 R147, RZ, RZ, R39 ;  /* 0x000000ffff937224 */ /* 0x000fc400078e0027 */
[----:B------:R-:W-:Y:S01]  /*ac40*/  IMAD.MOV.U32 R39, RZ, RZ, R101 ;  /* 0x000000ffff277224 */ /* 0x000fe200078e0065 */
[----:B------:R-:W-:Y:S01]  /*ac50*/  PRMT R101, R112, 0x5410, R113 ;  /* 0x0000541070657816 */ /* 0x000fe20000000071 */
[----:B------:R1:W-:Y:S01]  /*ac60*/  STL [R1+0x38], R0 ;  /* 0x0000380001007387 */ /* 0x0003e20000100800 */
[----:B----4-:R-:W-:-:S05]  /*ac70*/  @!P2 HADD2 R63, -R112.H0_H0, -RZ.H0_H0 ;  /* 0xa00000ff703fa230 */ /* 0x010fca0000000900 */
[----:B------:R-:W-:-:S04]  /*ac80*/  PRMT R25, R63, 0x7610, R25 ;  /* 0x000076103f197816 */ /* 0x000fc80000000019 */
[----:B------:R-:W-:Y:S02]  /*ac90*/  @!P2 PRMT R112, R25, 0x5410, RZ ;  /* 0x000054101970a816 */ /* 0x000fe400000000ff */
[----:B------:R2:W4:Y:S01]  /*aca0*/  LDL.LU.S16 R25, [R1+0x58] ;  /* 0x0000580001197983 */ /* 0x0005220000300600 */
[----:B-1----:R-:W-:-:S04]  /*acb0*/  PRMT R0, R54, 0x7771, RZ ;  /* 0x0000777136007816 */ /* 0x002fc800000000ff */
[----:B------:R-:W-:Y:S01]  /*acc0*/  ISETP.GT.U32.AND P2, PT, R0, UR6, PT ;  /* 0x0000000600007c0c */ /* 0x000fe2000bf44070 */
[----:B---3--:R-:W-:-:S05]  /*acd0*/  @!P3 HADD2 R64, -R95.H0_H0, -RZ.H0_H0 ;  /* 0xa00000ff5f40b230 */ /* 0x008fca0000000900 */
[----:B------:R-:W-:-:S04]  /*ace0*/  PRMT R26, R64, 0x7610, R26 ;  /* 0x00007610401a7816 */ /* 0x000fc8000000001a */
[----:B------:R-:W-:Y:S02]  /*acf0*/  @!P3 PRMT R95, R26, 0x5410, RZ ;  /* 0x000054101a5fb816 */ /* 0x000fe400000000ff */
[----:B------:R2:W3:Y:S01]  /*ad00*/  LDL.LU.S16 R26, [R1+0x5c] ;  /* 0x00005c00011a7983 */ /* 0x0004e20000300600 */
[----:B----4-:R-:W-:-:S05]  /*ad10*/  @P2 HADD2 R25, -R151.H1_H1, -RZ.H0_H0 ;  /* 0xa00000ff97192230 */ /* 0x010fca0000000d00 */
[----:B------:R-:W-:Y:S02]  /*ad20*/  PRMT R13, R25, 0x7610, R13 ;  /* 0x00007610190d7816 */ /* 0x000fe4000000000d */
[----:B------:R2:W4:Y:S01]  /*ad30*/  LDL.LU.S16 R25, [R1+0x60] ;  /* 0x0000600001197983 */ /* 0x0005220000300600 */
[----:B------:R-:W-:-:S04]  /*ad40*/  PRMT R0, R54, 0x7772, RZ ;  /* 0x0000777236007816 */ /* 0x000fc800000000ff */
[----:B------:R-:W-:Y:S02]  /*ad50*/  ISETP.GT.U32.AND P0, PT, R0, UR6, PT ;  /* 0x0000000600007c0c */ /* 0x000fe4000bf04070 */
[----:B------:R-:W-:-:S04]  /*ad60*/  PRMT R0, R16, 0x7771, RZ ;  /* 0x0000777110007816 */ /* 0x000fc800000000ff */
[----:B------:R-:W-:Y:S02]  /*ad70*/  ISETP.GT.U32.AND P5, PT, R0, UR6, PT ;  /* 0x0000000600007c0c */ /* 0x000fe4000bfa4070 */
[----:B------:R-:W-:Y:S02]  /*ad80*/  PRMT R193, R151, 0x7632, R193 ;  /* 0x0000763297c17816 */ /* 0x000fe400000000c1 */
[----:B------:R-:W-:Y:S02]  /*ad90*/  @P2 PRMT R193, R13, 0x5410, RZ ;  /* 0x000054100dc12816 */ /* 0x000fe400000000ff */
[----:B------:R2:W2:Y:S01]  /*ada0*/  LDL.LU.S16 R13, [R1+0x64] ;  /* 0x00006400010d7983 */ /* 0x0004a20000300600 */
[----:B------:R-:W-:-:S05]  /*adb0*/  F2FP.F16.F32.PACK_AB R149, R3, R5 ;  /* 0x000000050395723e */ /* 0x000fca00000000ff */
[----:B---3--:R-:W-:Y:S01]  /*adc0*/  @P0 HADD2 R26, -R149.H0_H0, -RZ.H0_H0 ;  /* 0xa00000ff951a0230 */ /* 0x008fe20000000900 */
[----:B------:R-:W-:-:S04]  /*add0*/  PRMT R192, R149, 0x7610, R192 ;  /* 0x0000761095c07816 */ /* 0x000fc800000000c0 */
[----:B------:R-:W-:-:S04]  /*ade0*/  PRMT R12, R26, 0x7610, R12 ;  /* 0x000076101a0c7816 */ /* 0x000fc8000000000c */
[----:B------:R-:W-:Y:S02]  /*adf0*/  @P0 PRMT R192, R12, 0x5410, RZ ;  /* 0x000054100cc00816 */ /* 0x000fe400000000ff */
[----:B------:R1:W3:Y:S01]  /*ae00*/  LDL.LU.S16 R12, [R1+0x68] ;  /* 0x00006800010c7983 */ /* 0x0002e20000300600 */
[----:B----4-:R-:W-:-:S05]  /*ae10*/  @P5 HADD2 R25, -R113.H0_H0, -RZ.H0_H0 ;  /* 0xa00000ff71195230 */ /* 0x010fca0000000900 */
[----:B------:R-:W-:-:S04]  /*ae20*/  PRMT R11, R25, 0x7610, R11 ;  /* 0x00007610190b7816 */ /* 0x000fc8000000000b */
[----:B------:R-:W-:Y:S02]  /*ae30*/  @P5 PRMT R113, R11, 0x5410, RZ ;  /* 0x000054100b715816 */ /* 0x000fe400000000ff */
[----:B------:R1:W4:Y:S01]  /*ae40*/  LDL.LU.S16 R11, [R1+0x6c] ;  /* 0x00006c00010b7983 */ /* 0x0003220000300600 */
[----:B------:R-:W-:-:S04]  /*ae50*/  PRMT R0, R16, 0x7772, RZ ;  /* 0x0000777210007816 */ /* 0x000fc800000000ff */
[----:B------:R-:W-:Y:S02]  /*ae60*/  ISETP.GT.U32.AND P4, PT, R0, UR6, PT ;  /* 0x0000000600007c0c */ /* 0x000fe4000bf84070 */
[----:B------:R-:W-:Y:S01]  /*ae70*/  F2FP.F16.F32.PACK_AB R2, R99, R102 ;  /* 0x000000666302723e */ /* 0x000fe200000000ff */
[----:B------:R-:W1:Y:S01]  /*ae80*/  S2R R87, SR_TID.X ;  /* 0x0000000000577919 */ /* 0x000e620000002100 */
[----:B------:R-:W-:Y:S02]  /*ae90*/  PRMT R0, R16, 0x7773, RZ ;  /* 0x0000777310007816 */ /* 0x000fe400000000ff */
[----:B------:R-:W-:Y:S01]  /*aea0*/  PRMT R109, R2, 0x7610, R109 ;  /* 0x00007610026d7816 */ /* 0x000fe2000000006d */
[----:B------:R-:W3:Y:S01]  /*aeb0*/  S2R R63, SR_TID.X ;  /* 0x00000000003f7919 */ /* 0x000ee20000002100 */
[----:B------:R-:W-:Y:S02]  /*aec0*/  ISETP.GT.U32.AND P3, PT, R0, UR6, PT ;  /* 0x0000000600007c0c */ /* 0x000fe4000bf64070 */
[----:B------:R-:W-:-:S03]  /*aed0*/  LOP3.LUT R0, R72, 0xff, RZ, 0xc0, !PT ;  /* 0x000000ff48007812 */ /* 0x000fc600078ec0ff */
[----:B--2---:R-:W-:Y:S01]  /*aee0*/  @P4 HADD2 R13, -R109.H0_H0, -RZ.H0_H0 ;  /* 0xa00000ff6d0d4230 */ /* 0x004fe20000000900 */
[----:B------:R-:W-:Y:S02]  /*aef0*/  ISETP.LE.U32.AND P2, PT, R0, UR6, PT ;  /* 0x0000000600007c0c */ /* 0x000fe4000bf43070 */
[----:B------:R-:W-:Y:S02]  /*af00*/  PRMT R108, R2, 0x7632, R108 ;  /* 0x00007632026c7816 */ /* 0x000fe4000000006c */
[----:B------:R-:W-:Y:S02]  /*af10*/  PRMT R0, R13, 0x7610, R0 ;  /* 0x000076100d007816 */ /* 0x000fe40000000000 */
[----:B------:R-:W-:Y:S02]  /*af20*/  PRMT R99, R109, 0x5410, R108 ;  /* 0x000054106d637816 */ /* 0x000fe4000000006c */
[----:B------:R-:W-:Y:S02]  /*af30*/  @P4 PRMT R109, R0, 0x5410, RZ ;  /* 0x00005410006d4816 */ /* 0x000fe400000000ff */
[----:B------:R-:W-:-:S04]  /*af40*/  PRMT R0, R54, 0x7773, RZ ;  /* 0x0000777336007816 */ /* 0x000fc800000000ff */
[----:B------:R-:W-:Y:S01]  /*af50*/  ISETP.GT.U32.AND P0, PT, R0, UR6, PT ;  /* 0x0000000600007c0c */ /* 0x000fe2000bf04070 */
[----:B-1----:R-:W-:Y:S01]  /*af60*/  IMAD.SHL.U32 R87, R87, 0x2, RZ ;  /* 0x0000000257577824 */ /* 0x002fe200078e00ff */
[----:B---3--:R-:W-:-:S11]  /*af70*/  LOP3.LUT R63, R63, 0x1f, RZ, 0xc0, !PT ;  /* 0x0000001f3f3f7812 */ /* 0x008fd600078ec0ff */
[----:B------:R-:W-:Y:S01]  /*af80*/  @P0 HADD2 R12, -R149.H1_H1, -RZ.H0_H0 ;  /* 0xa00000ff950c0230 */ /* 0x000fe20000000d00 */
[----:B------:R-:W-:-:S04]  /*af90*/  LOP3.LUT R87, R87, 0x6, RZ, 0xc0, !PT ;  /* 0x0000000657577812 */ /* 0x000fc800078ec0ff */
[----:B------:R-:W-:Y:S02]  /*afa0*/  PRMT R5, R12, 0x7610, R5 ;  /* 0x000076100c057816 */ /* 0x000fe40000000005 */
[----:B------:R-:W-:Y:S02]  /*afb0*/  PRMT R189, R149, 0x7632, R189 ;  /* 0x0000763295bd7816 */ /* 0x000fe400000000bd */
[----:B------:R-:W-:Y:S01]  /*afc0*/  @P0 PRMT R189, R5, 0x5410, RZ ;  /* 0x0000541005bd0816 */ /* 0x000fe200000000ff */
[----:B----4-:R-:W-:-:S05]  /*afd0*/  @P3 HADD2 R11, -R108.H0_H0, -RZ.H0_H0 ;  /* 0xa00000ff6c0b3230 */ /* 0x010fca0000000900 */
[----:B------:R-:W-:-:S04]  /*afe0*/  PRMT R0, R11, 0x7610, R0 ;  /* 0x000076100b007816 */ /* 0x000fc80000000000 */
[----:B------:R-:W-:Y:S02]  /*aff0*/  @P3 PRMT R108, R0, 0x5410, RZ ;  /* 0x00005410006c3816 */ /* 0x000fe400000000ff */
[----:B------:R-:W-:-:S04]  /*b000*/  LOP3.LUT R0, R209, 0x30, RZ, 0xc0, !PT ;  /* 0x00000030d1007812 */ /* 0x000fc800078ec0ff */
[----:B------:R-:W-:-:S05]  /*b010*/  LEA.HI R0, R63, R0, RZ, 0x1e ;  /* 0x000000003f007211 */ /* 0x000fca00078ff0ff */
[----:B------:R-:W-:Y:S02]  /*b020*/  IMAD R5, R0, UR12, R87 ;  /* 0x0000000c00057c24 */ /* 0x000fe4000f8e0257 */
[----:B------:R-:W-:-:S05]  /*b030*/  FADD.FTZ R0, R103, R14 ;  /* 0x0000000e67007221 */ /* 0x000fca0000010000 */
[----:B------:R1:W-:Y:S04]  /*b040*/  STL [R1+0x2fc], R0 ;  /* 0x0002fc0001007387 */ /* 0x0003e80000100800 */
[----:B------:R2:W3:Y:S01]  /*b050*/  LDL.LU.S16 R11, [R1+0x70] ;  /* 0x00007000010b7983 */ /* 0x0004e20000300600 */
[----:B------:R-:W-:-:S03]  /*b060*/  F2FP.F16.F32.PACK_AB R2, R27, R84 ;  /* 0x000000541b02723e */ /* 0x000fc600000000ff */
[----:B------:R2:W4:Y:S01]  /*b070*/  LDL.LU.S16 R14, [R1+0x74] ;  /* 0x00007400010e7983 */ /* 0x0005220000300600 */
[C---:B------:R-:W-:Y:S02]  /*b080*/  PRMT R111, R2.reuse, 0x7610, R111 ;  /* 0x00007610026f7816 */ /* 0x040fe4000000006f */
[----:B------:R-:W-:-:S04]  /*b090*/  PRMT R110, R2, 0x7632, R110 ;  /* 0x00007632026e7816 */ /* 0x000fc8000000006e */
[----:B------:R-:W-:Y:S01]  /*b0a0*/  PRMT R102, R111, 0x5410, R110 ;  /* 0x000054106f667816 */ /* 0x000fe2000000006e */
[----:B---3--:R-:W-:-:S05]  /*b0b0*/  @!P2 HADD2 R11, -R111.H0_H0, -RZ.H0_H0 ;  /* 0xa00000ff6f0ba230 */ /* 0x008fca0000000900 */
[----:B------:R-:W-:-:S04]  /*b0c0*/  PRMT R10, R11, 0x7610, R10 ;  /* 0x000076100b0a7816 */ /* 0x000fc8000000000a */
[----:B------:R-:W-:Y:S02]  /*b0d0*/  @!P2 PRMT R111, R10, 0x5410, RZ ;  /* 0x000054100a6fa816 */ /* 0x000fe400000000ff */
[----:B------:R2:W3:Y:S01]  /*b0e0*/  LDL.LU.S16 R10, [R1+0x78] ;  /* 0x00007800010a7983 */ /* 0x0004e20000300600 */
[----:B------:R-:W-:Y:S02]  /*b0f0*/  LOP3.LUT R11, R45, 0xff, RZ, 0xc0, !PT ;  /* 0x000000ff2d0b7812 */ /* 0x000fe400078ec0ff */
[----:B------:R-:W-:Y:S01]  /*b100*/  F2FP.F16.F32.PACK_AB R4, R210, R86 ;  /* 0x00000056d204723e */ /* 0x000fe200000000ff */
[----:B------:R2:W2:Y:S01]  /*b110*/  LDL.LU.S16 R13, [R1+0x7c] ;  /* 0x00007c00010d7983 */ /* 0x0004a20000300600 */
[----:B------:R-:W-:Y:S02]  /*b120*/  ISETP.LE.U32.AND P3, PT, R11, UR6, PT ;  /* 0x000000060b007c0c */ /* 0x000fe4000bf63070 */
[----:B------:R-:W-:Y:S02]  /*b130*/  PRMT R3, R4, 0x7632, R3 ;  /* 0x0000763204037816 */ /* 0x000fe40000000003 */
[----:B------:R-:W-:-:S02]  /*b140*/  F2FP.F16.F32.PACK_AB R8, R52, R38 ;  /* 0x000000263408723e */ /* 0x000fc400000000ff */
[----:B------:R-:W-:Y:S02]  /*b150*/  PRMT R38, R4, 0x5410, R3 ;  /* 0x0000541004267816 */ /* 0x000fe40000000003 */
[----:B-1----:R-:W-:-:S04]  /*b160*/  LOP3.LUT R0, R45, 0xffff, RZ, 0xc0, !PT ;  /* 0x0000ffff2d007812 */ /* 0x002fc800078ec0ff */
[----:B------:R-:W-:Y:S01]  /*b170*/  SHF.R.U32.HI R12, RZ, 0x8, R0 ;  /* 0x00000008ff0c7819 */ /* 0x000fe20000011600 */
[----:B---3--:R-:W-:-:S05]  /*b180*/  @!P3 HADD2 R10, -R4.H0_H0, -RZ.H0_H0 ;  /* 0xa00000ff040ab230 */ /* 0x008fca0000000900 */
[----:B------:R-:W-:Y:S02]  /*b190*/  PRMT R7, R10, 0x7610, R7 ;  /* 0x000076100a077816 */ /* 0x000fe40000000007 */
[----:B------:R1:W3:Y:S02]  /*b1a0*/  LDL.LU.S16 R10, [R1+0x80] ;  /* 0x00008000010a7983 */ /* 0x0002e40000300600 */
[----:B------:R-:W-:Y:S02]  /*b1b0*/  @!P3 PRMT R4, R7, 0x5410, RZ ;  /* 0x000054100704b816 */ /* 0x000fe400000000ff */
[----:B------:R1:W3:Y:S01]  /*b1c0*/  LDL.LU.S16 R7, [R1+0x84] ;  /* 0x0000840001077983 */ /* 0x0002e20000300600 */
[----:B------:R-:W-:Y:S01]  /*b1d0*/  LOP3.LUT R0, R12, 0xffff, RZ, 0xc0, !PT ;  /* 0x0000ffff0c007812 */ /* 0x000fe200078ec0ff */
[----:B----4-:R-:W-:-:S03]  /*b1e0*/  @!P1 HADD2 R14, -R110.H0_H0, -RZ.H0_H0 ;  /* 0xa00000ff6e0e9230 */ /* 0x010fc60000000900 */
[----:B------:R-:W-:Y:S02]  /*b1f0*/  ISETP.LE.U32.AND P0, PT, R0, UR6, PT ;  /* 0x0000000600007c0c */ /* 0x000fe4000bf03070 */
[----:B------:R-:W-:Y:S02]  /*b200*/  PRMT R0, R45, 0x7632, R0 ;  /* 0x000076322d007816 */ /* 0x000fe40000000000 */
[----:B------:R-:W-:Y:S02]  /*b210*/  PRMT R24, R14, 0x7610, R24 ;  /* 0x000076100e187816 */ /* 0x000fe40000000018 */
[----:B------:R-:W-:Y:S02]  /*b220*/  LOP3.LUT R14, R0, 0xff, RZ, 0xc0, !PT ;  /* 0x000000ff000e7812 */ /* 0x000fe400078ec0ff */
[----:B------:R-:W-:Y:S02]  /*b230*/  @!P1 PRMT R110, R24, 0x5410, RZ ;  /* 0x00005410186e9816 */ /* 0x000fe400000000ff */
[----:B------:R-:W-:-:S02]  /*b240*/  ISETP.LE.U32.AND P1, PT, R14, UR6, PT ;  /* 0x000000060e007c0c */ /* 0x000fc4000bf23070 */
[----:B------:R-:W-:-:S04]  /*b250*/  F2FP.F16.F32.PACK_AB R6, R40, R41 ;  /* 0x000000292806723e */ /* 0x000fc800000000ff */
[C---:B------:R-:W-:Y:S02]  /*b260*/  PRMT R2, R6.reuse, 0x7610, R2 ;  /* 0x0000761006027816 */ /* 0x040fe40000000002 */
[----:B------:R-:W-:Y:S01]  /*b270*/  PRMT R0, R6, 0x7632, R0 ;  /* 0x0000763206007816 */ /* 0x000fe20000000000 */
[----:B------:R-:W-:-:S03]  /*b280*/  IMAD.MOV.U32 R52, RZ, RZ, R39 ;  /* 0x000000ffff347224 */ /* 0x000fc600078e0027 */
[----:B------:R-:W-:Y:S01]  /*b290*/  PRMT R39, R2, 0x5410, R0 ;  /* 0x0000541002277816 */ /* 0x000fe20000000000 */
[----:B--2---:R-:W-:-:S05]  /*b2a0*/  @!P0 HADD2 R13, -R3.H0_H0, -RZ.H0_H0 ;  /* 0xa00000ff030d8230 */ /* 0x004fca0000000900 */
[----:B------:R-:W-:Y:S02]  /*b2b0*/  PRMT R23, R13, 0x7610, R23 ;  /* 0x000076100d177816 */ /* 0x000fe40000000017 */
[----:B------:R-:W-:-:S04]  /*b2c0*/  SHF.R.U32.HI R13, RZ, 0x18, R45 ;  /* 0x00000018ff0d7819 */ /* 0x000fc8000001162d */
[----:B------:R-:W-:Y:S01]  /*b2d0*/  ISETP.LE.U32.AND P2, PT, R13, UR6, PT ;  /* 0x000000060d007c0c */ /* 0x000fe2000bf43070 */
[----:B------:R-:W-:Y:S02]  /*b2e0*/  USHF.L.U32 UR13, UR19, 0x7, URZ ;  /* 0x00000007130d7899 */ /* 0x000fe400080006ff */
[----:B------:R-:W-:Y:S01]  /*b2f0*/  UIMAD UR25, UR27, UR4, UR25 ;  /* 0x000000041b1972a4 */ /* 0x000fe2000f8e0219 */
[----:B------:R-:W2:Y:S01]  /*b300*/  LDCU.64 UR4, c[0x0][0x418] ;  /* 0x00008300ff0477ac */ /* 0x000ea20008000a00 */
[----:B---3--:R-:W-:-:S05]  /*b310*/  @!P1 HADD2 R10, -R2.H0_H0, -RZ.H0_H0 ;  /* 0xa00000ff020a9230 */ /* 0x008fca0000000900 */
[----:B------:R-:W-:Y:S02]  /*b320*/  PRMT R9, R10, 0x7610, R9 ;  /* 0x000076100a097816 */ /* 0x000fe40000000009 */
[----:B------:R1:W3:Y:S02]  /*b330*/  LDL.LU.S16 R10, [R1+0x88] ;  /* 0x00008800010a7983 */ /* 0x0002e40000300600 */
[----:B------:R-:W-:Y:S02]  /*b340*/  @!P1 PRMT R2, R9, 0x5410, RZ ;  /* 0x0000541009029816 */ /* 0x000fe400000000ff */
[----:B------:R1:W4:Y:S01]  /*b350*/  LDL.LU.S16 R9, [R1+0x8c] ;  /* 0x00008c0001097983 */ /* 0x0003220000300600 */
[----:B------:R-:W-:Y:S01]  /*b360*/  UIMAD UR13, UR25, UR12, UR13 ;  /* 0x0000000c190d72a4 */ /* 0x000fe2000f8e020d */
[----:B------:R-:W-:-:S03]  /*b370*/  @!P2 HADD2 R7, -R0.H0_H0, -RZ.H0_H0 ;  /* 0xa00000ff0007a230 */ /* 0x000fc60000000900 */
[----:B------:R-:W-:Y:S02]  /*b380*/  UIADD3 UR13, UPT, UPT, UR13, -0x80, URZ ;  /* 0xffffff800d0d7890 */ /* 0x000fe4000fffe0ff */
[----:B------:R-:W-:Y:S02]  /*b390*/  PRMT R6, R7, 0x7610, R6 ;  /* 0x0000761007067816 */ /* 0x000fe40000000006 */
[----:B------:R-:W-:Y:S02]  /*b3a0*/  @!P0 PRMT R3, R23, 0x5410, RZ ;  /* 0x0000541017038816 */ /* 0x000fe400000000ff */
[----:B------:R-:W-:Y:S01]  /*b3b0*/  @!P2 PRMT R0, R6, 0x5410, RZ ;  /* 0x000054100600a816 */ /* 0x000fe200000000ff */
[----:B------:R-:W-:Y:S01]  /*b3c0*/  IMAD.U32 R6, RZ, RZ, UR13 ;  /* 0x0000000dff067e24 */ /* 0x000fe2000f8e00ff */
[----:B------:R-:W-:Y:S02]  /*b3d0*/  SHF.R.S32.HI R7, RZ, 0x1f, R5 ;  /* 0x0000001fff077819 */ /* 0x000fe40000011405 */
[----:B------:R-:W-:-:S04]  /*b3e0*/  IADD3 R5, P0, PT, R5, UR13, RZ ;  /* 0x0000000d05057c10 */ /* 0x000fc8000ff1e0ff */
[----:B------:R-:W-:Y:S02]  /*b3f0*/  LEA.HI.X.SX32 R6, R6, R7, 0x1, P0 ;  /* 0x0000000706067211 */ /* 0x000fe400000f0eff */
[----:B--2---:R-:W-:Y:S01]  /*b400*/  LEA R24, P0, R5, UR4, 0x1 ;  /* 0x0000000405187c11 */ /* 0x004fe2000f8008ff */
[----:B------:R-:W-:-:S03]  /*b410*/  USHF.L.U32 UR4, UR12, 0x3, URZ ;  /* 0x000000030c047899 */ /* 0x000fc600080006ff */
[----:B------:R-:W-:-:S03]  /*b420*/  LEA.HI.X R25, R5, UR5, R6, 0x1, P0 ;  /* 0x0000000505197c11 */ /* 0x000fc600080f0c06 */
[----:B------:R-:W-:Y:S02]  /*b430*/  IMAD.U32 R26, RZ, RZ, UR4 ;  /* 0x00000004ff1a7e24 */ /* 0x000fe4000f8e00ff */
[----:B------:R2:W-:Y:S04]  /*b440*/  STG.E.U16 desc[UR20][R24.64], R4 ;  /* 0x0000000418007986 */ /* 0x0005e8000c101514 */
[----:B------:R-:W-:Y:S01]  /*b450*/  STG.E.U16 desc[UR20][R24.64+0x2], R3 ;  /* 0x0000020318007986 */ /* 0x000fe2000c101514 */
[----:B------:R-:W-:Y:S02]  /*b460*/  IMAD.MOV.U32 R86, RZ, RZ, R188 ;  /* 0x000000ffff567224 */ /* 0x000fe400078e00bc */
[----:B------:R-:W-:Y:S02]  /*b470*/  IMAD.U32 R188, RZ, RZ, UR12 ;  /* 0x0000000cffbc7e24 */ /* 0x000fe4000f8e00ff */
[----:B--2---:R-:W-:-:S05]  /*b480*/  IMAD.WIDE R4, R26, 0x2, R24 ;  /* 0x000000021a047825 */ /* 0x004fca00078e0218 */
[----:B------:R2:W-:Y:S04]  /*b490*/  STG.E.U16 desc[UR20][R4.64+0x2], R0 ;  /* 0x0000020004007986 */ /* 0x0005e8000c101514 */
[----:B------:R1:W-:Y:S01]  /*b4a0*/  STG.E.U16 desc[UR20][R4.64], R2 ;  /* 0x0000000204007986 */ /* 0x0003e2000c101514 */
[----:B--2---:R-:W-:-:S04]  /*b4b0*/  PRMT R0, R32, 0x7770, RZ ;  /* 0x0000777020007816 */ /* 0x004fc800000000ff */
[----:B------:R-:W-:Y:S01]  /*b4c0*/  ISETP.LE.U32.AND P0, PT, R0, UR6, PT ;  /* 0x0000000600007c0c */ /* 0x000fe2000bf03070 */
[----:B-1----:R-:W-:Y:S01]  /*b4d0*/  IMAD.WIDE R2, R188, 0x70, R4 ;  /* 0x00000070bc027825 */ /* 0x002fe200078e0204 */
[C---:B------:R-:W-:Y:S02]  /*b4e0*/  PRMT R4, R8.reuse, 0x7610, R4 ;  /* 0x0000761008047816 */ /* 0x040fe40000000004 */
[----:B------:R-:W-:Y:S01]  /*b4f0*/  PRMT R0, R8, 0x7632, R0 ;  /* 0x0000763208007816 */ /* 0x000fe20000000000 */
[----:B------:R-:W-:Y:S01]  /*b500*/  IMAD.WIDE R26, R26, 0x2, R2 ;  /* 0x000000021a1a7825 */ /* 0x000fe200078e0202 */
[----:B------:R-:W-:Y:S04]  /*b510*/  STG.E.U16 desc[UR20][R2.64], R37 ;  /* 0x0000002502007986 */ /* 0x000fe8000c101514 */
[----:B------:R-:W-:Y:S04]  /*b520*/  STG.E.U16 desc[UR20][R2.64+0x2], R36 ;  /* 0x0000022402007986 */ /* 0x000fe8000c101514 */
[----:B------:R1:W-:Y:S04]  /*b530*/  STG.E.U16 desc[UR20][R26.64], R35 ;  /* 0x000000231a007986 */ /* 0x0003e8000c101514 */
[----:B------:R-:W-:Y:S01]  /*b540*/  STG.E.U16 desc[UR20][R26.64+0x2], R33 ;  /* 0x000002211a007986 */ /* 0x000fe2000c101514 */
[----:B-1----:R-:W-:Y:S01]  /*b550*/  PRMT R35, R4, 0x5410, R0 ;  /* 0x0000541004237816 */ /* 0x002fe20000000000 */
[----:B------:R-:W-:-:S02]  /*b560*/  IMAD.MOV.U32 R65, RZ, RZ, R105 ;  /* 0x000000ffff417224 */ /* 0x000fc400078e0069 */
[----:B------:R-:W-:Y:S02]  /*b570*/  IMAD.MOV.U32 R79, RZ, RZ, R104 ;  /* 0x000000ffff4f7224 */ /* 0x000fe400078e0068 */
[----:B------:R-:W-:Y:S01]  /*b580*/  IMAD.WIDE R104, R188, -0x70, R2 ;  /* 0xffffff90bc687825 */ /* 0x000fe200078e0202 */
[----:B------:R-:W-:-:S03]  /*b590*/  PRMT R2, R32, 0x7773, RZ ;  /* 0x0000777320027816 */ /* 0x000fc600000000ff */
[----:B------:R-:W-:Y:S02]  /*b5a0*/  IMAD.MOV.U32 R40, RZ, RZ, R157 ;  /* 0x000000ffff287224 */ /* 0x000fe400078e009d */
[----:B------:R-:W-:Y:S02]  /*b5b0*/  IMAD.MOV.U32 R157, RZ, RZ, R49 ;  /* 0x000000ffff9d7224 */ /* 0x000fe400078e0031 */
[----:B------:R-:W-:Y:S02]  /*b5c0*/  IMAD.MOV.U32 R3, RZ, RZ, R32 ;  /* 0x000000ffff037224 */ /* 0x000fe400078e0020 */
[----:B------:R-:W-:Y:S02]  /*b5d0*/  IMAD.MOV.U32 R87, RZ, RZ, R52 ;  /* 0x000000ffff577224 */ /* 0x000fe400078e0034 */
[----:B------:R-:W-:Y:S01]  /*b5e0*/  IMAD.MOV.U32 R52, RZ, RZ, R19 ;  /* 0x000000ffff347224 */ /* 0x000fe200078e0013 */
[----:B------:R-:W-:Y:S01]  /*b5f0*/  LOP3.LUT R3, R3, 0xff, RZ, 0xc0, !PT ;  /* 0x000000ff03037812 */ /* 0x000fe200078ec0ff */
[----:B------:R-:W-:-:S02]  /*b600*/  IMAD.MOV.U32 R7, RZ, RZ, R34 ;  /* 0x000000ffff077224 */ /* 0x000fc400078e0022 */
[----:B------:R-:W-:Y:S01]  /*b610*/  IMAD.MOV.U32 R210, RZ, RZ, R86 ;  /* 0x000000ffffd27224 */ /* 0x000fe200078e0056 */
[----:B------:R-:W-:Y:S01]  /*b620*/  PRMT R8, R34, 0x7771, RZ ;  /* 0x0000777122087816 */ /* 0x000fe200000000ff */
[----:B------:R-:W-:Y:S02]  /*b630*/  IMAD.MOV.U32 R86, RZ, RZ, R18 ;  /* 0x000000ffff567224 */ /* 0x000fe400078e0012 */
[----:B------:R-:W-:Y:S02]  /*b640*/  IMAD.MOV.U32 R41, RZ, RZ, R158 ;  /* 0x000000ffff297224 */ /* 0x000fe400078e009e */
[----:B------:R-:W-:Y:S01]  /*b650*/  IMAD.MOV.U32 R158, RZ, RZ, R48 ;  /* 0x000000ffff9e7224 */ /* 0x000fe200078e0030 */
[----:B------:R-:W-:Y:S02]  /*b660*/  PRMT R11, R11, 0x5410, R12 ;  /* 0x000054100b0b7816 */ /* 0x000fe4000000000c */
[----:B------:R-:W-:Y:S01]  /*b670*/  PRMT R13, R14, 0x5410, R13 ;  /* 0x000054100e0d7816 */ /* 0x000fe2000000000d */
[----:B------:R-:W-:-:S02]  /*b680*/  IMAD.MOV.U32 R64, RZ, RZ, R159 ;  /* 0x000000ffff407224 */ /* 0x000fc400078e009f */
[----:B------:R-:W-:Y:S02]  /*b690*/  IMAD.MOV.U32 R159, RZ, RZ, R85 ;  /* 0x000000ffff9f7224 */ /* 0x000fe400078e0055 */
[----:B------:R-:W-:Y:S01]  /*b6a0*/  IMAD.MOV.U32 R85, RZ, RZ, R15 ;  /* 0x000000ffff557224 */ /* 0x000fe200078e000f */
[----:B------:R-:W-:Y:S01]  /*b6b0*/  PRMT R15, R20, 0x7771, RZ ;  /* 0x00007771140f7816 */ /* 0x000fe200000000ff */
[----:B---3--:R-:W-:-:S05]  /*b6c0*/  @!P0 HADD2 R10, -R4.H0_H0, -RZ.H0_H0 ;  /* 0xa00000ff040a8230 */ /* 0x008fca0000000900 */
[----:B------:R-:W-:-:S04]  /*b6d0*/  PRMT R6, R10, 0x7610, R6 ;  /* 0x000076100a067816 */ /* 0x000fc80000000006 */
[----:B------:R-:W-:-:S05]  /*b6e0*/  @!P0 PRMT R4, R6, 0x5410, RZ ;  /* 0x0000541006048816 */ /* 0x000fca00000000ff */
[----:B------:R1:W-:Y:S02]  /*b6f0*/  STG.E.U16 desc[UR20][R24.64+0x10], R4 ;  /* 0x0000100418007986 */ /* 0x0003e4000c101514 */
[----:B-1----:R-:W-:-:S04]  /*b700*/  PRMT R4, R32, 0x7771, RZ ;  /* 0x0000777120047816 */ /* 0x002fc800000000ff */
[----:B------:R-:W-:-:S13]  /*b710*/  ISETP.GT.U32.AND P0, PT, R4, UR6, PT ;  /* 0x0000000604007c0c */ /* 0x000fda000bf04070 */
[----:B----4-:R-:W-:-:S05]  /*b720*/  @P0 HADD2 R9, -R0.H0_H0, -RZ.H0_H0 ;  /* 0xa00000ff00090230 */ /* 0x010fca0000000900 */
[----:B------:R-:W-:-:S04]  /*b730*/  PRMT R5, R9, 0x7610, R5 ;  /* 0x0000761009057816 */ /* 0x000fc80000000005 */
[----:B------:R-:W-:-:S05]  /*b740*/  @P0 PRMT R0, R5, 0x5410, RZ ;  /* 0x0000541005000816 */ /* 0x000fca00000000ff */
[----:B------:R1:W-:Y:S01]  /*b750*/  STG.E.U16 desc[UR20][R24.64+0x12], R0 ;  /* 0x0000120018007986 */ /* 0x0003e2000c101514 */
[----:B------:R-:W-:Y:S01]  /*b760*/  IMAD.MOV.U32 R5, RZ, RZ, R30 ;  /* 0x000000ffff057224 */ /* 0x000fe200078e001e */
[----:B------:R-:W-:Y:S02]  /*b770*/  PRMT R6, R30, 0x7771, RZ ;  /* 0x000077711e067816 */ /* 0x000fe400000000ff */
[----:B------:R-:W-:Y:S02]  /*b780*/  PRMT R18, R3, 0x5410, R4 ;  /* 0x0000541003127816 */ /* 0x000fe40000000004 */
[----:B-1----:R-:W-:-:S04]  /*b790*/  PRMT R0, R32, 0x7772, RZ ;  /* 0x0000777220007816 */ /* 0x002fc800000000ff */
[----:B------:R-:W-:Y:S02]  /*b7a0*/  PRMT R23, R0, 0x5410, R2 ;  /* 0x0000541000177816 */ /* 0x000fe40000000002 */
[C---:B------:R-:W-:Y:S02]  /*b7b0*/  PRMT R2, R30.reuse, 0x7773, RZ ;  /* 0x000077731e027816 */ /* 0x040fe400000000ff */
[----:B------:R-:W-:-:S04]  /*b7c0*/  PRMT R0, R30, 0x7772, RZ ;  /* 0x000077721e007816 */ /* 0x000fc800000000ff */
[----:B------:R-:W-:Y:S02]  /*b7d0*/  PRMT R33, R0, 0x5410, R2 ;  /* 0x0000541000217816 */ /* 0x000fe40000000002 */
[C---:B------:R-:W-:Y:S02]  /*b7e0*/  PRMT R2, R34.reuse, 0x7773, RZ ;  /* 0x0000777322027816 */ /* 0x040fe400000000ff */
[----:B------:R-:W-:-:S04]  /*b7f0*/  PRMT R0, R34, 0x7772, RZ ;  /* 0x0000777222007816 */ /* 0x000fc800000000ff */
[----:B------:R-:W-:Y:S02]  /*b800*/  PRMT R49, R0, 0x5410, R2 ;  /* 0x0000541000317816 */ /* 0x000fe40000000002 */
[----:B------:R-:W-:Y:S02]  /*b810*/  LOP3.LUT R0, R5, 0xff, RZ, 0xc0, !PT ;  /* 0x000000ff05007812 */ /* 0x000fe400078ec0ff */
[----:B------:R-:W-:Y:S02]  /*b820*/  PRMT R2, R20, 0x7773, RZ ;  /* 0x0000777314027816 */ /* 0x000fe400000000ff */
[----:B------:R-:W-:Y:S02]  /*b830*/  PRMT R19, R0, 0x5410, R6 ;  /* 0x0000541000137816 */ /* 0x000fe40000000006 */
[----:B------:R-:W-:Y:S02]  /*b840*/  PRMT R0, R20, 0x7772, RZ ;  /* 0x0000777214007816 */ /* 0x000fe400000000ff */
[----:B------:R-:W-:-:S02]  /*b850*/  PRMT R5, R22, 0x7773, RZ ;  /* 0x0000777316057816 */ /* 0x000fc400000000ff */
[----:B------:R-:W-:Y:S02]  /*b860*/  PRMT R4, R22, 0x7772, RZ ;  /* 0x0000777216047816 */ /* 0x000fe400000000ff */
[----:B------:R-:W-:Y:S02]  /*b870*/  PRMT R34, R0, 0x5410, R2 ;  /* 0x0000541000227816 */ /* 0x000fe40000000002 */
[----:B------:R-:W-:Y:S02]  /*b880*/  LOP3.LUT R3, R7, 0xff, RZ, 0xc0, !PT ;  /* 0x000000ff07037812 */ /* 0x000fe400078ec0ff */
[C---:B------:R-:W-:Y:S01]  /*b890*/  LOP3.LUT R2, R31.reuse, 0xffff, RZ, 0xc0, !PT ;  /* 0x0000ffff1f027812 */ /* 0x040fe200078ec0ff */
[----:B------:R-:W-:Y:S01]  /*b8a0*/  IMAD.MOV.U32 R9, RZ, RZ, R22 ;  /* 0x000000ffff097224 */ /* 0x000fe200078e0016 */
[----:B------:R-:W-:Y:S02]  /*b8b0*/  PRMT R0, R31, 0x7632, R0 ;  /* 0x000076321f007816 */ /* 0x000fe40000000000 */
[----:B------:R-:W-:-:S02]  /*b8c0*/  PRMT R10, R22, 0x7771, RZ ;  /* 0x00007771160a7816 */ /* 0x000fc400000000ff */
[----:B------:R-:W-:Y:S02]  /*b8d0*/  PRMT R22, R4, 0x5410, R5 ;  /* 0x0000541004167816 */ /* 0x000fe40000000005 */
[----:B------:R-:W-:Y:S02]  /*b8e0*/  PRMT R48, R3, 0x5410, R8 ;  /* 0x0000541003307816 */ /* 0x000fe40000000008 */
[----:B------:R-:W-:Y:S02]  /*b8f0*/  LOP3.LUT R4, R31, 0xff, RZ, 0xc0, !PT ;  /* 0x000000ff1f047812 */ /* 0x000fe400078ec0ff */
[----:B------:R-:W-:Y:S02]  /*b900*/  SHF.R.U32.HI R2, RZ, 0x8, R2 ;  /* 0x00000008ff027819 */ /* 0x000fe40000011602 */
[----:B------:R-:W-:Y:S02]  /*b910*/  SHF.R.U32.HI R3, RZ, 0x18, R31 ;  /* 0x00000018ff037819 */ /* 0x000fe4000001161f */
[----:B------:R-:W-:-:S02]  /*b920*/  LOP3.LUT R0, R0, 0xff, RZ, 0xc0, !PT ;  /* 0x000000ff00007812 */ /* 0x000fc400078ec0ff */
[----:B------:R-:W-:Y:S02]  /*b930*/  PRMT R12, R4, 0x5410, R2 ;  /* 0x00005410040c7816 */ /* 0x000fe40000000002 */
[----:B------:R-:W-:Y:S02]  /*b940*/  PRMT R14, R0, 0x5410, R3 ;  /* 0x00005410000e7816 */ /* 0x000fe40000000003 */
[C---:B------:R-:W-:Y:S02]  /*b950*/  LOP3.LUT R2, R44.reuse, 0xffff, RZ, 0xc0, !PT ;  /* 0x0000ffff2c027812 */ /* 0x040fe400078ec0ff */
[----:B------:R-:W-:Y:S02]  /*b960*/  PRMT R0, R44, 0x7632, R0 ;  /* 0x000076322c007816 */ /* 0x000fe40000000000 */
[----:B------:R-:W-:Y:S02]  /*b970*/  SHF.R.U32.HI R3, RZ, 0x8, R2 ;  /* 0x00000008ff037819 */ /* 0x000fe40000011602 */
[----:B------:R-:W-:-:S02]  /*b980*/  LOP3.LUT R2, R0, 0xff, RZ, 0xc0, !PT ;  /* 0x000000ff00027812 */ /* 0x000fc400078ec0ff */
[----:B------:R-:W-:Y:S02]  /*b990*/  LOP3.LUT R0, R9, 0xff, RZ, 0xc0, !PT ;  /* 0x000000ff09007812 */ /* 0x000fe400078ec0ff */
[----:B------:R-:W-:Y:S02]  /*b9a0*/  SHF.R.U32.HI R4, RZ, 0x18, R44 ;  /* 0x00000018ff047819 */ /* 0x000fe4000001162c */
[----:B------:R-:W-:Y:S02]  /*b9b0*/  PRMT R21, R0, 0x5410, R10 ;  /* 0x0000541000157816 */ /* 0x000fe4000000000a */
[----:B------:R-:W-:Y:S02]  /*b9c0*/  LOP3.LUT R0, R28, 0xffff, RZ, 0xc0, !PT ;  /* 0x0000ffff1c007812 */ /* 0x000fe400078ec0ff */
[----:B------:R-:W-:Y:S02]  /*b9d0*/  PRMT R36, R2, 0x5410, R4 ;  /* 0x0000541002247816 */ /* 0x000fe40000000004 */
[----:B------:R-:W-:-:S02]  /*b9e0*/  SHF.R.U32.HI R4, RZ, 0x8, R0 ;  /* 0x00000008ff047819 */ /* 0x000fc40000011600 */
[----:B------:R-:W-:Y:S02]  /*b9f0*/  LOP3.LUT R5, R44, 0xff, RZ, 0xc0, !PT ;  /* 0x000000ff2c057812 */ /* 0x000fe400078ec0ff */
[----:B------:R-:W-:Y:S02]  /*ba00*/  LOP3.LUT R0, R28, 0xff, RZ, 0xc0, !PT ;  /* 0x000000ff1c007812 */ /* 0x000fe400078ec0ff */
[----:B------:R-:W-:Y:S02]  /*ba10*/  LOP3.LUT R2, R29, 0xffff, RZ, 0xc0, !PT ;  /* 0x0000ffff1d027812 */ /* 0x000fe400078ec0ff */
[----:B------:R-:W-:Y:S02]  /*ba20*/  PRMT R37, R5, 0x5410, R3 ;  /* 0x0000541005257816 */ /* 0x000fe40000000003 */
[----:B------:R-:W-:Y:S02]  /*ba30*/  PRMT R9, R0, 0x5410, R4 ;  /* 0x0000541000097816 */ /* 0x000fe40000000004 */
[----:B------:R-:W-:-:S02]  /*ba40*/  PRMT R0, R28, 0x7632, R0 ;  /* 0x000076321c007816 */ /* 0x000fc40000000000 */
[----:B------:R-:W-:Y:S02]  /*ba50*/  SHF.R.U32.HI R5, RZ, 0x18, R28 ;  /* 0x00000018ff057819 */ /* 0x000fe4000001161c */
[----:B------:R-:W-:Y:S01]  /*ba60*/  SHF.R.U32.HI R2, RZ, 0x8, R2 ;  /* 0x00000008ff027819 */ /* 0x000fe20000011602 */
[----:B------:R-:W1:Y:S01]  /*ba70*/  LDC R28, c[0x0][0x4f8] ;  /* 0x00013e00ff1c7b82 */ /* 0x000e620000000800 */
[----:B------:R-:W-:-:S04]  /*ba80*/  LOP3.LUT R3, R29, 0xff, RZ, 0xc0, !PT ;  /* 0x000000ff1d037812 */ /* 0x000fc800078ec0ff */
[----:B------:R-:W-:Y:S02]  /*ba90*/  PRMT R8, R3, 0x5410, R2 ;  /* 0x0000541003087816 */ /* 0x000fe40000000002 */
[----:B------:R-:W-:Y:S02]  /*baa0*/  LOP3.LUT R2, R0, 0xff, RZ, 0xc0, !PT ;  /* 0x000000ff00027812 */ /* 0x000fe400078ec0ff */
[----:B------:R-:W-:Y:S02]  /*bab0*/  PRMT R0, R29, 0x7632, R0 ;  /* 0x000076321d007816 */ /* 0x000fe40000000000 */
[----:B------:R-:W-:Y:S02]  /*bac0*/  SHF.R.U32.HI R3, RZ, 0x18, R29 ;  /* 0x00000018ff037819 */ /* 0x000fe4000001161d */
[----:B------:R-:W-:Y:S01]  /*bad0*/  LOP3.LUT R0, R0, 0xff, RZ, 0xc0, !PT ;  /* 0x000000ff00007812 */ /* 0x000fe200078ec0ff */
[----:B------:R-:W-:Y:S01]  /*bae0*/  IMAD.MOV.U32 R6, RZ, RZ, R20 ;  /* 0x000000ffff067224 */ /* 0x000fe200078e0014 */
[----:B------:R-:W-:-:S02]  /*baf0*/  PRMT R20, R2, 0x5410, R5 ;  /* 0x0000541002147816 */ /* 0x000fc40000000005 */
[----:B------:R-:W-:Y:S02]  /*bb00*/  PRMT R7, R0, 0x5410, R3 ;  /* 0x0000541000077816 */ /* 0x000fe40000000003 */
[C---:B------:R-:W-:Y:S02]  /*bb10*/  PRMT R2, R16.reuse, 0x7773, RZ ;  /* 0x0000777310027816 */ /* 0x040fe400000000ff */
[----:B------:R-:W-:Y:S02]  /*bb20*/  PRMT R0, R16, 0x7772, RZ ;  /* 0x0000777210007816 */ /* 0x000fe400000000ff */
[----:B------:R-:W-:Y:S02]  /*bb30*/  LOP3.LUT R4, R6, 0xff, RZ, 0xc0, !PT ;  /* 0x000000ff06047812 */ /* 0x000fe400078ec0ff */
[----:B------:R-:W-:Y:S02]  /*bb40*/  PRMT R75, R0, 0x5410, R2 ;  /* 0x00005410004b7816 */ /* 0x000fe40000000002 */
[----:B------:R-:W-:-:S02]  /*bb50*/  LOP3.LUT R0, R17, 0xffff, RZ, 0xc0, !PT ;  /* 0x0000ffff11007812 */ /* 0x000fc400078ec0ff */
[----:B------:R-:W-:Y:S02]  /*bb60*/  PRMT R10, R4, 0x5410, R15 ;  /* 0x00005410040a7816 */ /* 0x000fe4000000000f */
[----:B------:R-:W-:Y:S02]  /*bb70*/  SHF.R.U32.HI R0, RZ, 0x8, R0 ;  /* 0x00000008ff007819 */ /* 0x000fe40000011600 */
[C---:B------:R-:W-:Y:S02]  /*bb80*/  LOP3.LUT R2, R17.reuse, 0xff, RZ, 0xc0, !PT ;  /* 0x000000ff11027812 */ /* 0x040fe400078ec0ff */
[----:B-1----:R-:W-:Y:S02]  /*bb90*/  LOP3.LUT R4, R28, 0xff, RZ, 0xc0, !PT ;  /* 0x000000ff1c047812 */ /* 0x002fe400078ec0ff */
[----:B------:R-:W-:Y:S02]  /*bba0*/  PRMT R32, R2, 0x5410, R0 ;  /* 0x0000541002207816 */ /* 0x000fe40000000000 */
[----:B------:R-:W-:Y:S01]  /*bbb0*/  PRMT R2, R17, 0x7632, R2 ;  /* 0x0000763211027816 */ /* 0x000fe20000000002 */
[----:B------:R-:W-:Y:S01]  /*bbc0*/  IMAD R0, R4, 0x10000, R4 ;  /* 0x0001000004007824 */ /* 0x000fe200078e0204 */
[----:B------:R-:W1:Y:S02]  /*bbd0*/  S2R R215, SR_TID.X ;  /* 0x0000000000d77919 */ /* 0x000e640000002100 */
[----:B------:R-:W-:-:S02]  /*bbe0*/  LOP3.LUT R4, R2, 0xff, RZ, 0xc0, !PT ;  /* 0x000000ff02047812 */ /* 0x000fc400078ec0ff */
[----:B------:R-:W-:Y:S01]  /*bbf0*/  HSET2.LE.AND R2, R11, R0, PT ;  /* 0x000000000b027233 */ /* 0x000fe20003803000 */
[----:B------:R-:W-:-:S04]  /*bc00*/  IMAD.MOV.U32 R3, RZ, RZ, R16 ;  /* 0x000000ffff037224 */ /* 0x000fc800078e0010 */
[----:B------:R-:W-:Y:S02]  /*bc10*/  LOP3.LUT R28, R38, R2, RZ, 0xc0, !PT ;  /* 0x00000002261c7212 */ /* 0x000fe400078ec0ff */
[--C-:B------:R-:W-:Y:S02]  /*bc20*/  HSET2.LE.AND R2, R13, R0.reuse, PT ;  /* 0x000000000d027233 */ /* 0x100fe40003803000 */
[----:B------:R-:W-:Y:S02]  /*bc30*/  PRMT R6, R16, 0x7771, RZ ;  /* 0x0000777110067816 */ /* 0x000fe400000000ff */
[----:B------:R-:W-:Y:S02]  /*bc40*/  LOP3.LUT R3, R3, 0xff, RZ, 0xc0, !PT ;  /* 0x000000ff03037812 */ /* 0x000fe400078ec0ff */
[----:B------:R-:W-:Y:S02]  /*bc50*/  LOP3.LUT R29, R39, R2, RZ, 0xc0, !PT ;  /* 0x00000002271d7212 */ /* 0x000fe400078ec0ff */
[----:B------:R-:W-:-:S02]  /*bc60*/  HSET2.LE.AND R2, R12, R0, PT ;  /* 0x000000000c027233 */ /* 0x000fc40003803000 */
[----:B------:R-:W-:Y:S02]  /*bc70*/  PRMT R55, R3, 0x5410, R6 ;  /* 0x0000541003377816 */ /* 0x000fe40000000006 */
[----:B------:R-:W-:Y:S02]  /*bc80*/  LOP3.LUT R3, R23, 0xff00ff, RZ, 0xc0, !PT ;  /* 0x00ff00ff17037812 */ /* 0x000fe400078ec0ff */
[----:B------:R-:W-:Y:S02]  /*bc90*/  LOP3.LUT R16, R65, R2, RZ, 0xc0, !PT ;  /* 0x0000000241107212 */ /* 0x000fe400078ec0ff */
[----:B------:R-:W-:Y:S01]  /*bca0*/  LOP3.LUT R2, R33, 0xff00ff, RZ, 0xc0, !PT ;  /* 0x00ff00ff21027812 */ /* 0x000fe200078ec0ff */
[----:B------:R-:W2:Y:S01]  /*bcb0*/  S2UR UR5, SR_CgaCtaId ;  /* 0x00000000000579c3 */ /* 0x000ea20000008800 */
[----:B------:R-:W-:-:S03]  /*bcc0*/  HSET2.LE.AND R3, R3, R0, PT ;  /* 0x0000000003037233 */ /* 0x000fc60003803000 */
[--C-:B------:R-:W-:Y:S02]  /*bcd0*/  HSET2.LE.AND R2, R2, R0.reuse, PT ;  /* 0x0000000002027233 */ /* 0x100fe40003803000 */
[----:B------:R-:W-:Y:S02]  /*bce0*/  SHF.R.U32.HI R5, RZ, 0x18, R17 ;  /* 0x00000018ff057819 */ /* 0x000fe40000011611 */
[----:B------:R-:W-:Y:S02]  /*bcf0*/  LOP3.LUT R31, R79, R3, RZ, 0xc0, !PT ;  /* 0x000000034f1f7212 */ /* 0x000fe400078ec0ff */
[----:B------:R-:W-:Y:S02]  /*bd00*/  HSET2.LE.AND R3, R19, R0, PT ;  /* 0x0000000013037233 */ /* 0x000fe40003803000 */
[----:B------:R-:W-:Y:S01]  /*bd10*/  LOP3.LUT R19, R210, R2, RZ, 0xc0, !PT ;  /* 0x00000002d2137212 */ /* 0x000fe200078ec0ff */
[----:B-1----:R-:W-:Y:S01]  /*bd20*/  IMAD.SHL.U32 R210, R215, 0x4, RZ ;  /* 0x00000004d7d27824 */ /* 0x002fe200078e00ff */
[----:B------:R-:W-:-:S02]  /*bd30*/  PRMT R63, R4, 0x5410, R5 ;  /* 0x00005410043f7816 */ /* 0x000fc40000000005 */
[----:B------:R-:W-:Y:S02]  /*bd40*/  HSET2.LE.AND R4, R18, R0, PT ;  /* 0x0000000012047233 */ /* 0x000fe40003803000 */
[----:B------:R-:W-:Y:S01]  /*bd50*/  LOP3.LUT R18, R87, R3, RZ, 0xc0, !PT ;  /* 0x0000000357127212 */ /* 0x000fe200078ec0ff */
[----:B------:R-:W-:Y:S01]  /*bd60*/  IMAD.SHL.U32 R3, R215, 0x20, RZ ;  /* 0x00000020d7037824 */ /* 0x000fe200078e00ff */
[----:B------:R-:W-:-:S04]  /*bd70*/  LOP3.LUT R2, R210, 0x18, RZ, 0xc0, !PT ;  /* 0x00000018d2027812 */ /* 0x000fc800078ec0ff */
[----:B------:R-:W-:Y:S01]  /*bd80*/  LOP3.LUT R2, R2, 0xc0, R3, 0xf8, !PT ;  /* 0x000000c002027812 */ /* 0x000fe200078ef803 */
[----:B------:R-:W-:-:S03]  /*bd90*/  UMOV UR4, 0x400 ;  /* 0x0000040000047882 */ /* 0x000fc60000000000 */
[----:B------:R-:W-:Y:S01]  /*bda0*/  LOP3.LUT R2, R2, 0x8, R209, 0x78, !PT ;  /* 0x0000000802027812 */ /* 0x000fe200078e78d1 */
[----:B--2---:R-:W-:-:S03]  /*bdb0*/  ULEA UR5, UR5, UR4, 0x18 ;  /* 0x0000000405057291 */ /* 0x004fc6000f8ec0ff */
[----:B------:R-:W-:Y:S01]  /*bdc0*/  LOP3.LUT R3, R2, 0x120, R3, 0xf8, !PT ;  /* 0x0000012002037812 */ /* 0x000fe200078ef803 */
[----:B------:R-:W-:-:S03]  /*bdd0*/  IMAD.MOV.U32 R66, RZ, RZ, R52 ;  /* 0x000000ffff427224 */ /* 0x000fc600078e0034 */
[----:B------:R-:W-:Y:S01]  /*bde0*/  LEA R52, R3, UR5, 0x1 ;  /* 0x0000000503347c11 */ /* 0x000fe2000f8e08ff */
[----:B------:R-:W-:Y:S04]  /*bdf0*/  STG.E.U16 desc[UR20][R104.64+0x10], R46 ;  /* 0x0000102e68007986 */ /* 0x000fe8000c101514 */
[----:B------:R-:W-:Y:S04]  /*be00*/  STG.E.U16 desc[UR20][R104.64+0x12], R47 ;  /* 0x0000122f68007986 */ /* 0x000fe8000c101514 */
[----:B------:R-:W1:Y:S01]  /*be10*/  LDSM.16.MT88.4 R44, [R52+0x4000] ;  /* 0x00400000342c783b */ /* 0x000e620000004200 */
[----:B------:R-:W-:-:S02]  /*be20*/  LOP3.LUT R30, R35, R4, RZ, 0xc0, !PT ;  /* 0x00000004231e7212 */ /* 0x000fc400078ec0ff */
[--C-:B------:R-:W-:Y:S01]  /*be30*/  HSET2.LE.AND R4, R14, R0.reuse, PT ;  /* 0x000000000e047233 */ /* 0x100fe20003803000 */
[----:B------:R-:W-:Y:S01]  /*be40*/  IMAD.MOV.U32 R87, RZ, RZ, R40 ;  /* 0x000000ffff577224 */ /* 0x000fe200078e0028 */
[----:B------:R-:W-:Y:S01]  /*be50*/  HSET2.LE.AND R2, R8, R0, PT ;  /* 0x0000000008027233 */ /* 0x000fe20003803000 */
[----:B------:R-:W-:Y:S02]  /*be60*/  IMAD.MOV.U32 R67, RZ, RZ, R41 ;  /* 0x000000ffff437224 */ /* 0x000fe400078e0029 */
[----:B------:R-:W-:Y:S01]  /*be70*/  LOP3.LUT R17, R64, R4, RZ, 0xc0, !PT ;  /* 0x0000000440117212 */ /* 0x000fe200078ec0ff */
[----:B------:R-:W-:Y:S02]  /*be80*/  IMAD.MOV.U32 R65, RZ, RZ, R43 ;  /* 0x000000ffff417224 */ /* 0x000fe400078e002b */
[----:B------:R-:W-:Y:S02]  /*be90*/  IMAD.MOV.U32 R64, RZ, RZ, R42 ;  /* 0x000000ffff407224 */ /* 0x000fe400078e002a */
[----:B------:R-:W2:Y:S01]  /*bea0*/  LDSM.16.MT88.4 R40, [R52+0x4400] ;  /* 0x004400003428783b */ /* 0x000ea20000004200 */
[----:B------:R-:W-:-:S02]  /*beb0*/  LOP3.LUT R12, R83, R2, RZ, 0xc0, !PT ;  /* 0x00000002530c7212 */ /* 0x000fc400078ec0ff */
[--C-:B------:R-:W-:Y:S02]  /*bec0*/  HSET2.LE.AND R2, R7, R0.reuse, PT ;  /* 0x0000000007027233 */ /* 0x100fe40003803000 */
[----:B------:R-:W-:Y:S02]  /*bed0*/  LOP3.LUT R3, R22, 0xff00ff, RZ, 0xc0, !PT ;  /* 0x00ff00ff16037812 */ /* 0x000fe400078ec0ff */
[--C-:B------:R-:W-:Y:S02]  /*bee0*/  HSET2.LE.AND R4, R9, R0.reuse, PT ;  /* 0x0000000009047233 */ /* 0x100fe40003803000 */
[----:B------:R-:W-:Y:S02]  /*bef0*/  LOP3.LUT R13, R82, R2, RZ, 0xc0, !PT ;  /* 0x00000002520d7212 */ /* 0x000fe400078ec0ff */
[--C-:B------:R-:W-:Y:S02]  /*bf00*/  HSET2.LE.AND R2, R21, R0.reuse, PT ;  /* 0x0000000015027233 */ /* 0x100fe40003803000 */
[----:B------:R-:W-:-:S02]  /*bf10*/  HSET2.LE.AND R3, R3, R0, PT ;  /* 0x0000000003037233 */ /* 0x000fc40003803000 */
[----:B------:R-:W-:Y:S02]  /*bf20*/  LOP3.LUT R8, R77, R4, RZ, 0xc0, !PT ;  /* 0x000000044d087212 */ /* 0x000fe400078ec0ff */
[----:B------:R-:W-:Y:S02]  /*bf30*/  LOP3.LUT R4, R34, 0xff00ff, RZ, 0xc0, !PT ;  /* 0x00ff00ff22047812 */ /* 0x000fe400078ec0ff */
[----:B------:R-:W-:Y:S02]  /*bf40*/  LOP3.LUT R14, R81, R2, RZ, 0xc0, !PT ;  /* 0x00000002510e7212 */ /* 0x000fe400078ec0ff */
[----:B------:R-:W-:Y:S02]  /*bf50*/  LOP3.LUT R15, R78, R3, RZ, 0xc0, !PT ;  /* 0x000000034e0f7212 */ /* 0x000fe400078ec0ff */
[--C-:B------:R-:W-:Y:S02]  /*bf60*/  HSET2.LE.AND R4, R4, R0.reuse, PT ;  /* 0x0000000004047233 */ /* 0x100fe40003803000 */
[----:B------:R-:W-:-:S02]  /*bf70*/  HSET2.LE.AND R2, R20, R0, PT ;  /* 0x0000000014027233 */ /* 0x000fc40003803000 */
[----:B-1----:R-:W-:Y:S01]  /*bf80*/  HMMA.16816.F32 R20, R28, R44, RZ ;  /* 0x0000002c1c14723c */ /* 0x002fe200000018ff */
[----:B------:R-:W-:-:S07]  /*bf90*/  LOP3.LUT R11, R50, R4, RZ, 0xc0, !PT ;  /* 0x00000004320b7212 */ /* 0x000fce00078ec0ff */
[----:B------:R-:W-:Y:S01]  /*bfa0*/  HMMA.16816.F32 R4, R12, R44, RZ ;  /* 0x0000002c0c04723c */ /* 0x000fe200000018ff */
[--C-:B------:R-:W-:Y:S02]  /*bfb0*/  HSET2.LE.AND R3, R10, R0.reuse, PT ;  /* 0x000000000a037233 */ /* 0x100fe40003803000 */
[----:B------:R-:W-:Y:S02]  /*bfc0*/  LOP3.LUT R9, R69, R2, RZ, 0xc0, !PT ;  /* 0x0000000245097212 */ /* 0x000fe400078ec0ff */
[----:B------:R-:W-:Y:S02]  /*bfd0*/  HSET2.LE.AND R2, R37, R0, PT ;  /* 0x0000000025027233 */ /* 0x000fe40003803000 */
[----:B------:R-:W-:-:S05]  /*bfe0*/  LOP3.LUT R10, R68, R3, RZ, 0xc0, !PT ;  /* 0x00000003440a7212 */ /* 0x000fca00078ec0ff */
[----:B--2---:R-:W-:Y:S01]  /*bff0*/  HMMA.16816.F32 R80, R16, R40, R20 ;  /* 0x000000281050723c */ /* 0x004fe20000001814 */
[----:B------:R-:W-:Y:S01]  /*c000*/  LOP3.LUT R20, R67, R2, RZ, 0xc0, !PT ;  /* 0x0000000243147212 */ /* 0x000fe200078ec0ff */
[----:B------:R-:W-:-:S06]  /*c010*/  VIADD R2, R52, 0x4000 ;  /* 0x0000400034027836 */ /* 0x000fcc0000000000 */
[----:B------:R-:W-:Y:S01]  /*c020*/  HMMA.16816.F32 R76, R8, R40, R4 ;  /* 0x00000028084c723c */ /* 0x000fe20000001804 */
[----:B------:R-:W-:Y:S02]  /*c030*/  VIADD R40, R52, 0x4020 ;  /* 0x0000402034287836 */ /* 0x000fe40000000000 */
[----:B------:R-:W-:Y:S01]  /*c040*/  @P6 VIADD R40, R2, 0xffffffe0 ;  /* 0xffffffe002286836 */ /* 0x000fe20000000000 */
[----:B------:R-:W-:-:S04]  /*c050*/  HSET2.LE.AND R4, R32, R0, PT ;  /* 0x0000000020047233 */ /* 0x000fc80003803000 */
[----:B------:R-:W1:Y:S01]  /*c060*/  LDSM.16.MT88.4 R32, [R40] ;  /* 0x000000002820783b */ /* 0x000e620000004200 */
[----:B------:R-:W-:-:S03]  /*c070*/  HSET2.LE.AND R3, R36, R0, PT ;  /* 0x0000000024037233 */ /* 0x000fc60003803000 */
[----:B------:R-:W2:Y:S01]  /*c080*/  LDSM.16.MT88.4 R36, [R40+0x400] ;  /* 0x000400002824783b */ /* 0x000ea20000004200 */
[----:B------:R-:W-:Y:S02]  /*c090*/  HSET2.LE.AND R2, R48, R0, PT ;  /* 0x0000000030027233 */ /* 0x000fe40003803000 */
[----:B------:R-:W-:Y:S02]  /*c0a0*/  LOP3.LUT R21, R66, R3, RZ, 0xc0, !PT ;  /* 0x0000000342157212 */ /* 0x000fe400078ec0ff */
[----:B------:R-:W-:Y:S02]  /*c0b0*/  LOP3.LUT R3, R49, 0xff00ff, RZ, 0xc0, !PT ;  /* 0x00ff00ff31037812 */ /* 0x000fe400078ec0ff */
[----:B------:R-:W-:-:S03]  /*c0c0*/  LOP3.LUT R4, R51, R4, RZ, 0xc0, !PT ;  /* 0x0000000433047212 */ /* 0x000fc600078ec0ff */
[----:B------:R-:W-:Y:S01]  /*c0d0*/  HSET2.LE.AND R3, R3, R0, PT ;  /* 0x0000000003037233 */ /* 0x000fe20003803000 */
[----:B------:R-:W-:Y:S02]  /*c0e0*/  IMAD.MOV.U32 R103, RZ, RZ, R86 ;  /* 0x000000ffff677224 */ /* 0x000fe400078e0056 */
[----:B------:R-:W-:Y:S02]  /*c0f0*/  IMAD.MOV.U32 R41, RZ, RZ, R85 ;  /* 0x000000ffff297224 */ /* 0x000fe400078e0055 */
[----:B------:R-:W-:Y:S01]  /*c100*/  LOP3.LUT R23, R87, R3, RZ, 0xc0, !PT ;  /* 0x0000000357177212 */ /* 0x000fe200078ec0ff */
[----:B-1----:R-:W-:-:S15]  /*c110*/  HMMA.16816.F32 R48, R28, R32, RZ ;  /* 0x000000201c30723c */ /* 0x002fde00000018ff */
[----:B------:R-:W-:-:S05]  /*c120*/  NOP ;  /* 0x0000000000007918 */ /* 0x000fca0000000000 */
[----:B--2---:R-:W-:Y:S08]  /*c130*/  HMMA.16816.F32 R84, R16, R36, R48 ;  /* 0x000000241054723c */ /* 0x004ff00000001830 */
[----:B------:R-:W-:-:S15]  /*c140*/  HMMA.16816.F32 R48, R12, R32, RZ ;  /* 0x000000200c30723c */ /* 0x000fde00000018ff */
[----:B------:R-:W-:-:S05]  /*c150*/  NOP ;  /* 0x0000000000007918 */ /* 0x000fca0000000000 */
[----:B------:R-:W-:Y:S08]  /*c160*/  HMMA.16816.F32 R68, R8, R36, R48 ;  /* 0x000000240844723c */ /* 0x000ff00000001830 */
[C---:B------:R-:W-:Y:S08]  /*c170*/  HMMA.16816.F32 R48, R12.reuse, R46, RZ ;  /* 0x0000002e0c30723c */ /* 0x040ff000000018ff */
[----:B------:R-:W-:Y:S01]  /*c180*/  HMMA.16816.F32 R12, R12, R34, RZ ;  /* 0x000000220c0c723c */ /* 0x000fe200000018ff */
[----:B------:R-:W-:Y:S01]  /*c190*/  IMAD.MOV.U32 R7, RZ, RZ, R65 ;  /* 0x000000ffff077224 */ /* 0x000fe200078e0041 */
[----:B------:R-:W-:-:S06]  /*c1a0*/  LOP3.LUT R22, R64, R2, RZ, 0xc0, !PT ;  /* 0x0000000240167212 */ /* 0x000fcc00078ec0ff */
[----:B------:R-:W-:Y:S08]  /*c1b0*/  HMMA.16816.F32 R44, R28, R46, RZ ;  /* 0x0000002e1c2c723c */ /* 0x000ff000000018ff */
[C---:B------:R-:W-:Y:S08]  /*c1c0*/  HMMA.16816.F32 R64, R8.reuse, R42, R48 ;  /* 0x0000002a0840723c */ /* 0x040ff00000001830 */
[----:B------:R-:W-:Y:S01]  /*c1d0*/  HMMA.16816.F32 R48, R8, R38, R12 ;  /* 0x000000260830723c */ /* 0x000fe2000000180c */
[----:B------:R-:W1:Y:S04]  /*c1e0*/  LDSM.16.MT88.4 R12, [R52+0x4800] ;  /* 0x00480000340c783b */ /* 0x000e680000004200 */
[----:B------:R-:W2:Y:S03]  /*c1f0*/  LDSM.16.MT88.4 R8, [R40+0x800] ;  /* 0x000800002808783b */ /* 0x000ea60000004200 */
[----:B------:R-:W-:Y:S01]  /*c200*/  HMMA.16816.F32 R28, R28, R34, RZ ;  /* 0x000000221c1c723c */ /* 0x000fe200000018ff */
[----:B------:R-:W-:-:S07]  /*c210*/  HSET2.LE.AND R2, R63, R0, PT ;  /* 0x000000003f027233 */ /* 0x000fce0003803000 */
[----:B------:R-:W-:Y:S01]  /*c220*/  HMMA.16816.F32 R44, R16, R42, R44 ;  /* 0x0000002a102c723c */ /* 0x000fe2000000182c */
[----:B------:R-:W-:Y:S01]  /*c230*/  IMAD.MOV.U32 R43, RZ, RZ, R7 ;  /* 0x000000ffff2b7224 */ /* 0x000fe200078e0007 */
[----:B------:R-:W-:Y:S02]  /*c240*/  LOP3.LUT R7, R75, 0xff00ff, RZ, 0xc0, !PT ;  /* 0x00ff00ff4b077812 */ /* 0x000fe400078ec0ff */
[----:B------:R-:W-:-:S03]  /*c250*/  HSET2.LE.AND R3, R55, R0, PT ;  /* 0x0000000037037233 */ /* 0x000fc60003803000 */
[----:B------:R-:W-:Y:S02]  /*c260*/  HSET2.LE.AND R7, R7, R0, PT ;  /* 0x0000000007077233 */ /* 0x000fe40003803000 */
[----:B------:R-:W-:Y:S02]  /*c270*/  LOP3.LUT R5, R100, R2, RZ, 0xc0, !PT ;  /* 0x0000000264057212 */ /* 0x000fe400078ec0ff */
[----:B------:R-:W-:Y:S02]  /*c280*/  LOP3.LUT R6, R101, R3, RZ, 0xc0, !PT ;  /* 0x0000000365067212 */ /* 0x000fe400078ec0ff */
[----:B------:R-:W-:Y:S01]  /*c290*/  LOP3.LUT R7, R99, R7, RZ, 0xc0, !PT ;  /* 0x0000000763077212 */ /* 0x000fe200078ec0ff */
[----:B------:R-:W-:Y:S01]  /*c2a0*/  IMAD.MOV.U32 R2, RZ, RZ, R58 ;  /* 0x000000ffff027224 */ /* 0x000fe200078e003a */
[----:B------:R-:W-:Y:S01]  /*c2b0*/  HMMA.16816.F32 R28, R16, R38, R28 ;  /* 0x00000026101c723c */ /* 0x000fe2000000181c */
[----:B------:R-:W-:Y:S01]  /*c2c0*/  PRMT R3, R58, 0x7772, RZ ;  /* 0x000077723a037816 */ /* 0x000fe200000000ff */
[----:B------:R-:W-:Y:S02]  /*c2d0*/  LDSM.16.MT88.4 R16, [R40+0xc00] ;  /* 0x000c00002810783b */ /* 0x000fe40000004200 */
[----:B------:R-:W-:-:S04]  /*c2e0*/  LOP3.LUT R2, R2, 0xff, RZ, 0xc0, !PT ;  /* 0x000000ff02027812 */ /* 0x000fc800078ec0ff */
[C---:B-1----:R-:W-:Y:S08]  /*c2f0*/  HMMA.16816.F32 R36, R4.reuse, R12, R76 ;  /* 0x0000000c0424723c */ /* 0x042ff0000000184c */
[C---:B--2---:R-:W-:Y:S08]  /*c300*/  HMMA.16816.F32 R32, R4.reuse, R8, R68 ;  /* 0x000000080420723c */ /* 0x044ff00000001844 */
[C---:B------:R-:W-:Y:S08]  /*c310*/  HMMA.16816.F32 R64, R4.reuse, R14, R64 ;  /* 0x0000000e0440723c */ /* 0x040ff00000001840 */
[----:B------:R-:W-:Y:S01]  /*c320*/  HMMA.16816.F32 R48, R4, R10, R48 ;  /* 0x0000000a0430723c */ /* 0x000fe20000001830 */
[----:B------:R-:W-:-:S02]  /*c330*/  PRMT R5, R58, 0x7771, RZ ;  /* 0x000077713a057816 */ /* 0x000fc400000000ff */
[----:B------:R-:W-:Y:S02]  /*c340*/  PRMT R4, R58, 0x7773, RZ ;  /* 0x000077733a047816 */ /* 0x000fe400000000ff */
[----:B------:R-:W-:Y:S02]  /*c350*/  PRMT R6, R2, 0x5410, R5 ;  /* 0x0000541002067816 */ /* 0x000fe40000000005 */
[----:B------:R-:W-:Y:S02]  /*c360*/  PRMT R2, R72, 0x7632, R2 ;  /* 0x0000763248027816 */ /* 0x000fe40000000002 */
[----:B------:R-:W-:Y:S02]  /*c370*/  PRMT R7, R3, 0x5410, R4 ;  /* 0x0000541003077816 */ /* 0x000fe40000000004 */
[----:B------:R-:W-:Y:S02]  /*c380*/  LOP3.LUT R3, R2, 0xff, RZ, 0xc0, !PT ;  /* 0x000000ff02037812 */ /* 0x000fe400078ec0ff */
[----:B------:R-:W-:Y:S01]  /*c390*/  SHF.R.U32.HI R2, RZ, 0x18, R72 ;  /* 0x00000018ff027819 */ /* 0x000fe20000011648 */
[----:B------:R-:W-:Y:S03]  /*c3a0*/  HMMA.16816.F32 R80, R20, R12, R80 ;  /* 0x0000000c1450723c */ /* 0x000fe60000001850 */
[----:B------:R-:W-:-:S02]  /*c3b0*/  PRMT R4, R3, 0x5410, R2 ;  /* 0x0000541003047816 */ /* 0x000fc40000000002 */
[----:B------:R-:W-:-:S03]  /*c3c0*/  LOP3.LUT R2, R72, 0xffff, RZ, 0xc0, !PT ;  /* 0x0000ffff48027812 */ /* 0x000fc600078ec0ff */
[----:B------:R-:W-:Y:S01]  /*c3d0*/  HMMA.16816.F32 R68, R20, R14, R44 ;  /* 0x0000000e1444723c */ /* 0x000fe2000000182c */
[----:B------:R-:W1:Y:S01]  /*c3e0*/  LDSM.16.MT88.4 R12, [R52+0x4c00] ;  /* 0x004c0000340c783b */ /* 0x000e620000004200 */
[----:B------:R-:W-:Y:S02]  /*c3f0*/  LOP3.LUT R5, R72, 0xff, RZ, 0xc0, !PT ;  /* 0x000000ff48057812 */ /* 0x000fe400078ec0ff */
[----:B------:R-:W-:Y:S02]  /*c400*/  SHF.R.U32.HI R3, RZ, 0x8, R2 ;  /* 0x00000008ff037819 */ /* 0x000fe40000011602 */
[----:B------:R-:W-:Y:S02]  /*c410*/  HSET2.LE.AND R2, R4, R0, PT ;  /* 0x0000000004027233 */ /* 0x000fe40003803000 */
[----:B------:R-:W-:Y:S01]  /*c420*/  PRMT R4, R5, 0x5410, R3 ;  /* 0x0000541005047816 */ /* 0x000fe20000000003 */
[----:B------:R-:W-:-:S05]  /*c430*/  IMAD.MOV.U32 R3, RZ, RZ, R98 ;  /* 0x000000ffff037224 */ /* 0x000fca00078e0062 */
[----:B------:R-:W-:Y:S02]  /*c440*/  LOP3.LUT R5, R3, R2, RZ, 0xc0, !PT ;  /* 0x0000000203057212 */ /* 0x000fe400078ec0ff */
[----:B------:R-:W-:Y:S01]  /*c450*/  HSET2.LE.AND R2, R6, R0, PT ;  /* 0x0000000006027233 */ /* 0x000fe20003803000 */
[----:B------:R-:W-:Y:S01]  /*c460*/  IMAD.MOV.U32 R6, RZ, RZ, R97 ;  /* 0x000000ffff067224 */ /* 0x000fe200078e0061 */
[----:B------:R-:W-:Y:S01]  /*c470*/  LOP3.LUT R3, R7, 0xff00ff, RZ, 0xc0, !PT ;  /* 0x00ff00ff07037812 */ /* 0x000fe200078ec0ff */
[----:B------:R-:W-:-:S03]  /*c480*/  IMAD.MOV.U32 R7, RZ, RZ, R96 ;  /* 0x000000ffff077224 */ /* 0x000fc600078e0060 */
[----:B------:R-:W-:Y:S02]  /*c490*/  LOP3.LUT R6, R6, R2, RZ, 0xc0, !PT ;  /* 0x0000000206067212 */ /* 0x000fe400078ec0ff */
[--C-:B------:R-:W-:Y:S02]  /*c4a0*/  HSET2.LE.AND R2, R3, R0.reuse, PT ;  /* 0x0000000003027233 */ /* 0x100fe40003803000 */
[----:B------:R-:W-:-:S03]  /*c4b0*/  HSET2.LE.AND R3, R4, R0, PT ;  /* 0x0000000004037233 */ /* 0x000fc60003803000 */
[----:B------:R-:W-:Y:S02]  /*c4c0*/  LOP3.LUT R7, R7, R2, RZ, 0xc0, !PT ;  /* 0x0000000207077212 */ /* 0x000fe400078ec0ff */
[----:B------:R-:W-:Y:S02]  /*c4d0*/  LOP3.LUT R4, R102, R3, RZ, 0xc0, !PT ;  /* 0x0000000366047212 */ /* 0x000fe400078ec0ff */
[C---:B------:R-:W-:Y:S02]  /*c4e0*/  PRMT R3, R90.reuse, 0x7773, RZ ;  /* 0x000077735a037816 */ /* 0x040fe400000000ff */
[----:B------:R-:W-:Y:S01]  /*c4f0*/  PRMT R2, R90, 0x7772, RZ ;  /* 0x000077725a027816 */ /* 0x000fe200000000ff */
[----:B------:R-:W-:Y:S03]  /*c500*/  HMMA.16816.F32 R44, R20, R8, R84 ;  /* 0x00000008142c723c */ /* 0x000fe60000001854 */
[----:B------:R-:W-:-:S02]  /*c510*/  PRMT R8, R2, 0x5410, R3 ;  /* 0x0000541002087816 */ /* 0x000fc40000000003 */
[C---:B------:R-:W-:Y:S02]  /*c520*/  LOP3.LUT R2, R91.reuse, 0xffff, RZ, 0xc0, !PT ;  /* 0x0000ffff5b027812 */ /* 0x040fe400078ec0ff */
[----:B------:R-:W-:Y:S02]  /*c530*/  LOP3.LUT R3, R91, 0xff, RZ, 0xc0, !PT ;  /* 0x000000ff5b037812 */ /* 0x000fe400078ec0ff */
[----:B------:R-:W-:Y:S01]  /*c540*/  SHF.R.U32.HI R2, RZ, 0x8, R2 ;  /* 0x00000008ff027819 */ /* 0x000fe20000011602 */
[----:B------:R-:W-:Y:S08]  /*c550*/  HMMA.16816.F32 R28, R20, R10, R28 ;  /* 0x0000000a141c723c */ /* 0x000ff0000000181c */
[C---:B-1----:R-:W-:Y:S08]  /*c560*/  HMMA.16816.F32 R36, R4.reuse, R12, R36 ;  /* 0x0000000c0424723c */ /* 0x042ff00000001824 */
[C---:B------:R-:W-:Y:S08]  /*c570*/  HMMA.16816.F32 R64, R4.reuse, R14, R64 ;  /* 0x0000000e0440723c */ /* 0x040ff00000001840 */
[C---:B------:R-:W-:Y:S08]  /*c580*/  HMMA.16816.F32 R20, R4.reuse, R16, R32 ;  /* 0x000000100414723c */ /* 0x040ff00000001820 */
[----:B------:R-:W-:Y:S01]  /*c590*/  HMMA.16816.F32 R48, R4, R18, R48 ;  /* 0x000000120430723c */ /* 0x000fe20000001830 */
[----:B------:R-:W-:Y:S01]  /*c5a0*/  PRMT R4, R3, 0x5410, R2 ;  /* 0x0000541003047816 */ /* 0x000fe20000000002 */
[----:B------:R-:W-:Y:S01]  /*c5b0*/  IMAD.MOV.U32 R6, RZ, RZ, R90 ;  /* 0x000000ffff067224 */ /* 0x000fe200078e005a */
[----:B------:R-:W-:Y:S01]  /*c5c0*/  PRMT R2, R91, 0x7632, R2 ;  /* 0x000076325b027816 */ /* 0x000fe20000000002 */
[----:B------:R-:W1:Y:S01]  /*c5d0*/  LDSM.16.MT88.4 R32, [R52+0x5000] ;  /* 0x005000003420783b */ /* 0x000e620000004200 */
[----:B------:R-:W-:-:S02]  /*c5e0*/  SHF.R.U32.HI R5, RZ, 0x18, R91 ;  /* 0x00000018ff057819 */ /* 0x000fc4000001165b */
[----:B------:R-:W-:Y:S02]  /*c5f0*/  LOP3.LUT R3, R2, 0xff, RZ, 0xc0, !PT ;  /* 0x000000ff02037812 */ /* 0x000fe400078ec0ff */
[----:B------:R-:W-:Y:S02]  /*c600*/  PRMT R7, R90, 0x7771, RZ ;  /* 0x000077715a077816 */ /* 0x000fe400000000ff */
[----:B------:R-:W-:Y:S02]  /*c610*/  LOP3.LUT R6, R6, 0xff, RZ, 0xc0, !PT ;  /* 0x000000ff06067812 */ /* 0x000fe400078ec0ff */
[----:B------:R-:W-:Y:S02]  /*c620*/  HSET2.LE.AND R2, R4, R0, PT ;  /* 0x0000000004027233 */ /* 0x000fe40003803000 */
[----:B------:R-:W-:Y:S02]  /*c630*/  PRMT R3, R3, 0x5410, R5 ;  /* 0x0000541003037816 */ /* 0x000fe40000000005 */
[----:B------:R-:W-:-:S02]  /*c640*/  PRMT R6, R6, 0x5410, R7 ;  /* 0x0000541006067816 */ /* 0x000fc40000000007 */
[----:B------:R-:W-:Y:S02]  /*c650*/  LOP3.LUT R7, R8, 0xff00ff, RZ, 0xc0, !PT ;  /* 0x00ff00ff08077812 */ /* 0x000fe400078ec0ff */
[----:B------:R-:W-:Y:S02]  /*c660*/  LOP3.LUT R4, R43, R2, RZ, 0xc0, !PT ;  /* 0x000000022b047212 */ /* 0x000fe400078ec0ff */
[--C-:B------:R-:W-:Y:S02]  /*c670*/  HSET2.LE.AND R2, R3, R0.reuse, PT ;  /* 0x0000000003027233 */ /* 0x100fe40003803000 */
[--C-:B------:R-:W-:Y:S02]  /*c680*/  HSET2.LE.AND R3, R6, R0.reuse, PT ;  /* 0x0000000006037233 */ /* 0x100fe40003803000 */
[----:B------:R-:W-:Y:S02]  /*c690*/  HSET2.LE.AND R7, R7, R0, PT ;  /* 0x0000000007077233 */ /* 0x000fe40003803000 */
[----:B------:R-:W-:Y:S01]  /*c6a0*/  LOP3.LUT R5, R41, R2, RZ, 0xc0, !PT ;  /* 0x0000000229057212 */ /* 0x000fe200078ec0ff */
[----:B------:R-:W-:Y:S01]  /*c6b0*/  IMAD.MOV.U32 R2, RZ, RZ, R60 ;  /* 0x000000ffff027224 */ /* 0x000fe200078e003c */
[----:B------:R-:W-:-:S02]  /*c6c0*/  LOP3.LUT R6, R103, R3, RZ, 0xc0, !PT ;  /* 0x0000000367067212 */ /* 0x000fc400078ec0ff */
[----:B------:R-:W-:Y:S02]  /*c6d0*/  LOP3.LUT R7, R159, R7, RZ, 0xc0, !PT ;  /* 0x000000079f077212 */ /* 0x000fe400078ec0ff */
[----:B------:R-:W-:Y:S02]  /*c6e0*/  PRMT R9, R60, 0x7771, RZ ;  /* 0x000077713c097816 */ /* 0x000fe400000000ff */
[----:B------:R-:W-:Y:S02]  /*c6f0*/  LOP3.LUT R2, R2, 0xff, RZ, 0xc0, !PT ;  /* 0x000000ff02027812 */ /* 0x000fe400078ec0ff */
[C---:B------:R-:W-:Y:S01]  /*c700*/  PRMT R8, R60.reuse, 0x7773, RZ ;  /* 0x000077733c087816 */ /* 0x040fe200000000ff */
[----:B------:R-:W-:Y:S01]  /*c710*/  HMMA.16816.F32 R84, R4, R12, R80 ;  /* 0x0000000c0454723c */ /* 0x000fe20000001850 */
[----:B------:R-:W-:Y:S02]  /*c720*/  PRMT R3, R60, 0x7772, RZ ;  /* 0x000077723c037816 */ /* 0x000fe400000000ff */
[----:B------:R-:W-:-:S02]  /*c730*/  PRMT R9, R2, 0x5410, R9 ;  /* 0x0000541002097816 */ /* 0x000fc40000000009 */
[----:B------:R-:W-:-:S03]  /*c740*/  LOP3.LUT R2, R59, 0xffff, RZ, 0xc0, !PT ;  /* 0x0000ffff3b027812 */ /* 0x000fc600078ec0ff */
[C---:B------:R-:W-:Y:S01]  /*c750*/  HMMA.16816.F32 R80, R4.reuse, R14, R68 ;  /* 0x0000000e0450723c */ /* 0x040fe20000001844 */
[----:B------:R-:W2:Y:S01]  /*c760*/  LDSM.16.MT88.4 R68, [R40+0x1000] ;  /* 0x001000002844783b */ /* 0x000ea20000004200 */
[----:B------:R-:W-:Y:S02]  /*c770*/  PRMT R8, R3, 0x5410, R8 ;  /* 0x0000541003087816 */ /* 0x000fe40000000008 */
[----:B------:R-:W-:Y:S02]  /*c780*/  LOP3.LUT R3, R59, 0xff, RZ, 0xc0, !PT ;  /* 0x000000ff3b037812 */ /* 0x000fe400078ec0ff */
[----:B------:R-:W-:Y:S02]  /*c790*/  SHF.R.U32.HI R2, RZ, 0x8, R2 ;  /* 0x00000008ff027819 */ /* 0x000fe40000011602 */
[C---:B------:R-:W-:Y:S08]  /*c7a0*/  HMMA.16816.F32 R96, R4.reuse, R16, R44 ;  /* 0x000000100460723c */ /* 0x040ff0000000182c */
[----:B------:R-:W-:Y:S01]  /*c7b0*/  HMMA.16816.F32 R100, R4, R18, R28 ;  /* 0x000000120464723c */ /* 0x000fe2000000181c */
[----:B------:R-:W-:-:S02]  /*c7c0*/  PRMT R4, R3, 0x5410, R2 ;  /* 0x0000541003047816 */ /* 0x000fc40000000002 */
[----:B------:R-:W-:Y:S02]  /*c7d0*/  PRMT R2, R59, 0x7632, R2 ;  /* 0x000076323b027816 */ /* 0x000fe40000000002 */
[----:B------:R-:W-:Y:S02]  /*c7e0*/  SHF.R.U32.HI R5, RZ, 0x18, R59 ;  /* 0x00000018ff057819 */ /* 0x000fe4000001163b */
[----:B------:R-:W-:Y:S02]  /*c7f0*/  LOP3.LUT R3, R2, 0xff, RZ, 0xc0, !PT ;  /* 0x000000ff02037812 */ /* 0x000fe400078ec0ff */
[----:B------:R-:W-:Y:S01]  /*c800*/  HSET2.LE.AND R2, R4, R0, PT ;  /* 0x0000000004027233 */ /* 0x000fe20003803000 */
[----:B------:R-:W-:Y:S01]  /*c810*/  IMAD.MOV.U32 R4, RZ, RZ, R123 ;  /* 0x000000ffff047224 */ /* 0x000fe200078e007b */
[----:B------:R-:W-:Y:S01]  /*c820*/  PRMT R3, R3, 0x5410, R5 ;  /* 0x0000541003037816 */ /* 0x000fe20000000005 */
[----:B------:R-:W-:-:S03]  /*c830*/  IMAD.MOV.U32 R5, RZ, RZ, R122 ;  /* 0x000000ffff057224 */ /* 0x000fc600078e007a */
[----:B------:R-:W-:Y:S02]  /*c840*/  LOP3.LUT R4, R4, R2, RZ, 0xc0, !PT ;  /* 0x0000000204047212 */ /* 0x000fe400078ec0ff */
[--C-:B------:R-:W-:Y:S02]  /*c850*/  HSET2.LE.AND R2, R3, R0.reuse, PT ;  /* 0x0000000003027233 */ /* 0x100fe40003803000 */
[----:B------:R-:W-:Y:S01]  /*c860*/  LOP3.LUT R3, R8, 0xff00ff, RZ, 0xc0, !PT ;  /* 0x00ff00ff08037812 */ /* 0x000fe200078ec0ff */
[----:B------:R-:W-:Y:S02]  /*c870*/  IMAD.MOV.U32 R6, RZ, RZ, R121 ;  /* 0x000000ffff067224 */ /* 0x000fe400078e0079 */
[----:B------:R-:W-:Y:S01]  /*c880*/  LOP3.LUT R5, R5, R2, RZ, 0xc0, !PT ;  /* 0x0000000205057212 */ /* 0x000fe200078ec0ff */
[----:B------:R-:W-:Y:S01]  /*c890*/  IMAD.MOV.U32 R7, RZ, RZ, R120 ;  /* 0x000000ffff077224 */ /* 0x000fe200078e0078 */
[--C-:B------:R-:W-:Y:S02]  /*c8a0*/  HSET2.LE.AND R2, R9, R0.reuse, PT ;  /* 0x0000000009027233 */ /* 0x100fe40003803000 */
[----:B------:R-:W-:Y:S01]  /*c8b0*/  HSET2.LE.AND R3, R3, R0, PT ;  /* 0x0000000003037233 */ /* 0x000fe20003803000 */
[----:B------:R-:W-:-:S02]  /*c8c0*/  IMAD.MOV.U32 R16, RZ, RZ, R92 ;  /* 0x000000ffff107224 */ /* 0x000fc400078e005c */
[----:B------:R-:W-:Y:S02]  /*c8d0*/  LOP3.LUT R6, R6, R2, RZ, 0xc0, !PT ;  /* 0x0000000206067212 */ /* 0x000fe400078ec0ff */
[----:B------:R-:W-:Y:S02]  /*c8e0*/  LOP3.LUT R7, R7, R3, RZ, 0xc0, !PT ;  /* 0x0000000307077212 */ /* 0x000fe400078ec0ff */
[C---:B------:R-:W-:Y:S02]  /*c8f0*/  PRMT R3, R62.reuse, 0x7773, RZ ;  /* 0x000077733e037816 */ /* 0x040fe400000000ff */
[----:B------:R-:W-:Y:S01]  /*c900*/  PRMT R2, R62, 0x7772, RZ ;  /* 0x000077723e027816 */ /* 0x000fe200000000ff */
[----:B------:R-:W-:Y:S01]  /*c910*/  IMAD.MOV.U32 R41, RZ, RZ, R158 ;  /* 0x000000ffff297224 */ /* 0x000fe200078e009e */
[C---:B------:R-:W-:Y:S01]  /*c920*/  PRMT R11, R54.reuse, 0x7773, RZ ;  /* 0x00007773360b7816 */ /* 0x040fe200000000ff */
[----:B------:R-:W-:Y:S01]  /*c930*/  IMAD.MOV.U32 R42, RZ, RZ, R157 ;  /* 0x000000ffff2a7224 */ /* 0x000fe200078e009d */
[----:B------:R-:W-:Y:S01]  /*c940*/  PRMT R10, R54, 0x7772, RZ ;  /* 0x00007772360a7816 */ /* 0x000fe200000000ff */
[----:B------:R-:W-:Y:S01]  /*c950*/  IMAD.MOV.U32 R58, RZ, RZ, R156 ;  /* 0x000000ffff3a7224 */ /* 0x000fe200078e009c */
[----:B------:R-:W-:Y:S01]  /*c960*/  PRMT R43, R2, 0x5410, R3 ;  /* 0x00005410022b7816 */ /* 0x000fe20000000003 */
[----:B------:R-:W-:Y:S01]  /*c970*/  IMAD.MOV.U32 R47, RZ, RZ, R147 ;  /* 0x000000ffff2f7224 */ /* 0x000fe200078e0093 */
[----:B-1----:R-:W-:Y:S01]  /*c980*/  HMMA.16816.F32 R156, R4, R32, R36 ;  /* 0x00000020049c723c */ /* 0x002fe20000001824 */
[----:B------:R-:W-:Y:S01]  /*c990*/  IMAD.MOV.U32 R46, RZ, RZ, R146 ;  /* 0x000000ffff2e7224 */ /* 0x000fe200078e0092 */
[----:B------:R-:W-:Y:S01]  /*c9a0*/  PRMT R28, R92, 0x7771, RZ ;  /* 0x000077715c1c7816 */ /* 0x000fe200000000ff */
[----:B------:R-:W-:Y:S01]  /*c9b0*/  IMAD.MOV.U32 R45, RZ, RZ, R145 ;  /* 0x000000ffff2d7224 */ /* 0x000fe200078e0091 */
[----:B------:R-:W-:Y:S01]  /*c9c0*/  LOP3.LUT R2, R16, 0xff, RZ, 0xc0, !PT ;  /* 0x000000ff10027812 */ /* 0x000fe200078ec0ff */
[----:B------:R-:W-:-:S02]  /*c9d0*/  IMAD.MOV.U32 R31, RZ, RZ, R144 ;  /* 0x000000ffff1f7224 */ /* 0x000fc400078e0090 */
[----:B------:R-:W-:Y:S01]  /*c9e0*/  IMAD.MOV.U32 R17, RZ, RZ, R74 ;  /* 0x000000ffff117224 */ /* 0x000fe200078e004a */
[----:B------:R-:W-:Y:S01]  /*c9f0*/  HMMA.16816.F32 R64, R4, R34, R64 ;  /* 0x000000220440723c */ /* 0x000fe20000001840 */
[----:B------:R-:W-:Y:S02]  /*ca00*/  IMAD.MOV.U32 R18, RZ, RZ, R62 ;  /* 0x000000ffff127224 */ /* 0x000fe400078e003e */
[----:B------:R-:W-:Y:S01]  /*ca10*/  IMAD.MOV.U32 R13, RZ, RZ, R88 ;  /* 0x000000ffff0d7224 */ /* 0x000fe200078e0058 */
[----:B------:R-:W-:-:S04]  /*ca20*/  PRMT R90, R10, 0x5410, R11 ;  /* 0x000054100a5a7816 */ /* 0x000fc8000000000b */
[----:B--2---:R-:W-:Y:S01]  /*ca30*/  HMMA.16816.F32 R144, R4, R68, R20 ;  /* 0x000000440490723c */ /* 0x004fe20000001814 */
[C---:B------:R-:W-:Y:S01]  /*ca40*/  PRMT R15, R92.reuse, 0x7773, RZ ;  /* 0x000077735c0f7816 */ /* 0x040fe200000000ff */
[----:B------:R-:W-:Y:S01]  /*ca50*/  IMAD.MOV.U32 R12, RZ, RZ, R94 ;  /* 0x000000ffff0c7224 */ /* 0x000fe200078e005e */
[----:B------:R-:W-:-:S05]  /*ca60*/  PRMT R14, R92, 0x7772, RZ ;  /* 0x000077725c0e7816 */ /* 0x000fca00000000ff */
[----:B------:R-:W-:Y:S01]  /*ca70*/  HMMA.16816.F32 R76, R4, R70, R48 ;  /* 0x00000046044c723c */ /* 0x000fe20000001830 */
[C---:B------:R-:W-:Y:S02]  /*ca80*/  PRMT R5, R74.reuse, 0x7773, RZ ;  /* 0x000077734a057816 */ /* 0x040fe400000000ff */
[----:B------:R-:W-:Y:S01]  /*ca90*/  PRMT R4, R74, 0x7772, RZ ;  /* 0x000077724a047816 */ /* 0x000fe200000000ff */
[----:B------:R-:W-:Y:S01]  /*caa0*/  IMAD.MOV.U32 R19, RZ, RZ, R54 ;  /* 0x000000ffff137224 */ /* 0x000fe200078e0036 */
[C---:B------:R-:W-:Y:S02]  /*cab0*/  PRMT R7, R88.reuse, 0x7773, RZ ;  /* 0x0000777358077816 */ /* 0x040fe400000000ff */
[----:B------:R-:W-:Y:S02]  /*cac0*/  PRMT R6, R88, 0x7772, RZ ;  /* 0x0000777258067816 */ /* 0x000fe400000000ff */
[----:B------:R-:W-:Y:S02]  /*cad0*/  PRMT R11, R2, 0x5410, R28 ;  /* 0x00005410020b7816 */ /* 0x000fe4000000001c */
[----:B------:R-:W-:-:S02]  /*cae0*/  PRMT R21, R74, 0x7771, RZ ;  /* 0x000077714a157816 */ /* 0x000fc400000000ff */
[----:B------:R-:W-:Y:S02]  /*caf0*/  PRMT R20, R62, 0x7771, RZ ;  /* 0x000077713e147816 */ /* 0x000fe400000000ff */
[----:B------:R-:W-:Y:S02]  /*cb00*/  PRMT R92, R4, 0x5410, R5 ;  /* 0x00005410045c7816 */ /* 0x000fe40000000005 */
[----:B------:R-:W-:Y:S02]  /*cb10*/  LOP3.LUT R3, R17, 0xff, RZ, 0xc0, !PT ;  /* 0x000000ff11037812 */ /* 0x000fe400078ec0ff */
[----:B------:R-:W-:Y:S02]  /*cb20*/  LOP3.LUT R2, R18, 0xff, RZ, 0xc0, !PT ;  /* 0x000000ff12027812 */ /* 0x000fe400078ec0ff */
[----:B------:R-:W-:Y:S02]  /*cb30*/  PRMT R22, R88, 0x7771, RZ ;  /* 0x0000777158167816 */ /* 0x000fe400000000ff */
[----:B------:R-:W-:-:S02]  /*cb40*/  LOP3.LUT R4, R13, 0xff, RZ, 0xc0, !PT ;  /* 0x000000ff0d047812 */ /* 0x000fc400078ec0ff */
[----:B------:R-:W-:Y:S02]  /*cb50*/  PRMT R75, R6, 0x5410, R7 ;  /* 0x00005410064b7816 */ /* 0x000fe40000000007 */
[----:B------:R-:W-:Y:S02]  /*cb60*/  PRMT R23, R94, 0x7771, RZ ;  /* 0x000077715e177816 */ /* 0x000fe400000000ff */
[C---:B------:R-:W-:Y:S02]  /*cb70*/  PRMT R7, R56.reuse, 0x7773, RZ ;  /* 0x0000777338077816 */ /* 0x040fe400000000ff */
[----:B------:R-:W-:Y:S02]  /*cb80*/  PRMT R6, R56, 0x7772, RZ ;  /* 0x0000777238067816 */ /* 0x000fe400000000ff */
[----:B------:R-:W-:Y:S02]  /*cb90*/  LOP3.LUT R5, R12, 0xff, RZ, 0xc0, !PT ;  /* 0x000000ff0c057812 */ /* 0x000fe400078ec0ff */
[----:B------:R-:W-:-:S02]  /*cba0*/  PRMT R91, R3, 0x5410, R21 ;  /* 0x00005410035b7816 */ /* 0x000fc40000000015 */
[----:B------:R-:W-:Y:S02]  /*cbb0*/  PRMT R44, R2, 0x5410, R20 ;  /* 0x00005410022c7816 */ /* 0x000fe40000000014 */
[C---:B------:R-:W-:Y:S02]  /*cbc0*/  PRMT R9, R94.reuse, 0x7773, RZ ;  /* 0x000077735e097816 */ /* 0x040fe400000000ff */
[----:B------:R-:W-:Y:S02]  /*cbd0*/  PRMT R8, R94, 0x7772, RZ ;  /* 0x000077725e087816 */ /* 0x000fe400000000ff */
[----:B------:R-:W-:Y:S02]  /*cbe0*/  PRMT R29, R54, 0x7771, RZ ;  /* 0x00007771361d7816 */ /* 0x000fe400000000ff */
[----:B------:R-:W-:Y:S02]  /*cbf0*/  PRMT R74, R4, 0x5410, R22 ;  /* 0x00005410044a7816 */ /* 0x000fe40000000016 */
[----:B------:R-:W-:-:S02]  /*cc00*/  LOP3.LUT R2, R19, 0xff, RZ, 0xc0, !PT ;  /* 0x000000ff13027812 */ /* 0x000fc400078ec0ff */
[C---:B------:R-:W-:Y:S02]  /*cc10*/  LOP3.LUT R3, R117.reuse, 0xffff, RZ, 0xc0, !PT ;  /* 0x0000ffff75037812 */ /* 0x040fe400078ec0ff */
[----:B------:R-:W-:Y:S02]  /*cc20*/  PRMT R4, R117, 0x7632, R4 ;  /* 0x0000763275047816 */ /* 0x000fe40000000004 */
[----:B------:R-:W-:Y:S02]  /*cc30*/  PRMT R50, R5, 0x5410, R23 ;  /* 0x0000541005327816 */ /* 0x000fe40000000017 */
[----:B------:R-:W-:Y:S01]  /*cc40*/  PRMT R60, R6, 0x5410, R7 ;  /* 0x00005410063c7816 */ /* 0x000fe20000000007 */
[----:B------:R-:W-:Y:S01]  /*cc50*/  IMAD.MOV.U32 R123, RZ, RZ, R41 ;  /* 0x000000ffff7b7224 */ /* 0x000fe200078e0029 */
[----:B------:R-:W-:Y:S01]  /*cc60*/  PRMT R51, R8, 0x5410, R9 ;  /* 0x0000541008337816 */ /* 0x000fe20000000009 */
[----:B------:R-:W-:Y:S01]  /*cc70*/  IMAD.MOV.U32 R59, RZ, RZ, R42 ;  /* 0x000000ffff3b7224 */ /* 0x000fe200078e002a */
[----:B------:R-:W-:Y:S01]  /*cc80*/  LOP3.LUT R6, R117, 0xff, RZ, 0xc0, !PT ;  /* 0x000000ff75067812 */ /* 0x000fe200078ec0ff */
[----:B------:R-:W1:Y:S01]  /*cc90*/  LDSM.16.MT88.4 R20, [R52+0x5400] ;  /* 0x005400003414783b */ /* 0x000e620000004200 */
[----:B------:R-:W-:-:S02]  /*cca0*/  SHF.R.U32.HI R5, RZ, 0x8, R3 ;  /* 0x00000008ff057819 */ /* 0x000fc40000011603 */
[----:B------:R-:W-:Y:S02]  /*ccb0*/  PRMT R88, R2, 0x5410, R29 ;  /* 0x0000541002587816 */ /* 0x000fe4000000001d */
[----:B------:R-:W-:Y:S02]  /*ccc0*/  SHF.R.U32.HI R8, RZ, 0x18, R117 ;  /* 0x00000018ff087819 */ /* 0x000fe40000011675 */
[----:B------:R-:W-:Y:S02]  /*ccd0*/  LOP3.LUT R2, R118, 0xffff, RZ, 0xc0, !PT ;  /* 0x0000ffff76027812 */ /* 0x000fe400078ec0ff */
[----:B------:R-:W-:Y:S02]  /*cce0*/  LOP3.LUT R3, R4, 0xff, RZ, 0xc0, !PT ;  /* 0x000000ff04037812 */ /* 0x000fe400078ec0ff */
[----:B------:R-:W-:Y:S02]  /*ccf0*/  PRMT R4, R118, 0x7632, R4 ;  /* 0x0000763276047816 */ /* 0x000fe40000000004 */
[----:B------:R-:W-:-:S02]  /*cd00*/  PRMT R10, R6, 0x5410, R5 ;  /* 0x00005410060a7816 */ /* 0x000fc40000000005 */
[----:B------:R-:W-:Y:S02]  /*cd10*/  LOP3.LUT R7, R118, 0xff, RZ, 0xc0, !PT ;  /* 0x000000ff76077812 */ /* 0x000fe400078ec0ff */
[----:B------:R-:W-:Y:S02]  /*cd20*/  SHF.R.U32.HI R5, RZ, 0x8, R2 ;  /* 0x00000008ff057819 */ /* 0x000fe40000011602 */
[----:B------:R-:W-:Y:S02]  /*cd30*/  PRMT R9, R3, 0x5410, R8 ;  /* 0x0000541003097816 */ /* 0x000fe40000000008 */
[----:B------:R-:W-:Y:S02]  /*cd40*/  SHF.R.U32.HI R6, RZ, 0x18, R118 ;  /* 0x00000018ff067819 */ /* 0x000fe40000011676 */
[----:B------:R-:W-:Y:S02]  /*cd50*/  LOP3.LUT R2, R89, 0xffff, RZ, 0xc0, !PT ;  /* 0x0000ffff59027812 */ /* 0x000fe400078ec0ff */
[----:B------:R-:W-:-:S02]  /*cd60*/  LOP3.LUT R3, R4, 0xff, RZ, 0xc0, !PT ;  /* 0x000000ff04037812 */ /* 0x000fc400078ec0ff */
[----:B------:R-:W-:Y:S02]  /*cd70*/  PRMT R49, R7, 0x5410, R5 ;  /* 0x0000541007317816 */ /* 0x000fe40000000005 */
[----:B------:R-:W-:Y:S02]  /*cd80*/  LOP3.LUT R5, R89, 0xff, RZ, 0xc0, !PT ;  /* 0x000000ff59057812 */ /* 0x000fe400078ec0ff */
[----:B------:R-:W-:Y:S02]  /*cd90*/  SHF.R.U32.HI R4, RZ, 0x8, R2 ;  /* 0x00000008ff047819 */ /* 0x000fe40000011602 */
        /* <DEDUP_REMOVED lines=8> */
[----:B------:R-:W-:-:S02]  /*ce20*/  PRMT R89, R3, 0x5410, R2 ;  /* 0x0000541003597816 */ /* 0x000fc40000000002 */
[----:B------:R-:W-:Y:S02]  /*ce30*/  PRMT R3, R73, 0x7632, R3 ;  /* 0x0000763249037816 */ /* 0x000fe40000000003 */
[----:B------:R-:W-:Y:S02]  /*ce40*/  PRMT R63, R4, 0x5410, R5 ;  /* 0x00005410043f7816 */ /* 0x000fe40000000005 */
[C---:B------:R-:W-:Y:S02]  /*ce50*/  LOP3.LUT R2, R61.reuse, 0xffff, RZ, 0xc0, !PT ;  /* 0x0000ffff3d027812 */ /* 0x040fe400078ec0ff */
[----:B------:R-:W-:Y:S02]  /*ce60*/  PRMT R4, R61, 0x7632, R4 ;  /* 0x000076323d047816 */ /* 0x000fe40000000004 */
[----:B------:R-:W-:Y:S02]  /*ce70*/  LOP3.LUT R5, R3, 0xff, RZ, 0xc0, !PT ;  /* 0x000000ff03057812 */ /* 0x000fe400078ec0ff */
[----:B------:R-:W-:-:S02]  /*ce80*/  SHF.R.U32.HI R3, RZ, 0x8, R2 ;  /* 0x00000008ff037819 */ /* 0x000fc40000011602 */
[----:B------:R-:W-:Y:S02]  /*ce90*/  SHF.R.U32.HI R6, RZ, 0x18, R61 ;  /* 0x00000018ff067819 */ /* 0x000fe4000001163d */
[----:B------:R-:W-:Y:S02]  /*cea0*/  LOP3.LUT R2, R4, 0xff, RZ, 0xc0, !PT ;  /* 0x000000ff04027812 */ /* 0x000fe400078ec0ff */
[----:B------:R-:W-:Y:S02]  /*ceb0*/  LOP3.LUT R7, R61, 0xff, RZ, 0xc0, !PT ;  /* 0x000000ff3d077812 */ /* 0x000fe400078ec0ff */
[----:B------:R-:W-:Y:S02]  /*cec0*/  PRMT R13, R2, 0x5410, R6 ;  /* 0x00005410020d7816 */ /* 0x000fe40000000006 */
[----:B------:R-:W-:Y:S02]  /*ced0*/  PRMT R2, R53, 0x7632, R2 ;  /* 0x0000763235027816 */ /* 0x000fe40000000002 */
[----:B------:R-:W-:-:S02]  /*cee0*/  PRMT R30, R14, 0x5410, R15 ;  /* 0x000054100e1e7816 */ /* 0x000fc4000000000f */
[----:B------:R-:W-:Y:S02]  /*cef0*/  SHF.R.U32.HI R8, RZ, 0x18, R73 ;  /* 0x00000018ff087819 */ /* 0x000fe40000011649 */
[----:B------:R-:W-:Y:S01]  /*cf00*/  PRMT R14, R7, 0x5410, R3 ;  /* 0x00005410070e7816 */ /* 0x000fe20000000003 */
[----:B------:R-:W-:Y:S01]  /*cf10*/  IMAD.MOV.U32 R15, RZ, RZ, R56 ;  /* 0x000000ffff0f7224 */ /* 0x000fe200078e0038 */
[----:B------:R-:W-:Y:S02]  /*cf20*/  LOP3.LUT R3, R53, 0xffff, RZ, 0xc0, !PT ;  /* 0x0000ffff35037812 */ /* 0x000fe400078ec0ff */
[----:B------:R-:W-:Y:S02]  /*cf30*/  SHF.R.U32.HI R4, RZ, 0x18, R53 ;  /* 0x00000018ff047819 */ /* 0x000fe40000011635 */
[----:B------:R-:W-:Y:S02]  /*cf40*/  LOP3.LUT R2, R2, 0xff, RZ, 0xc0, !PT ;  /* 0x000000ff02027812 */ /* 0x000fe400078ec0ff */
[----:B------:R-:W-:-:S02]  /*cf50*/  PRMT R73, R5, 0x5410, R8 ;  /* 0x0000541005497816 */ /* 0x000fc40000000008 */
[----:B------:R-:W-:Y:S02]  /*cf60*/  LOP3.LUT R5, R53, 0xff, RZ, 0xc0, !PT ;  /* 0x000000ff35057812 */ /* 0x000fe400078ec0ff */
[----:B------:R-:W-:Y:S02]  /*cf70*/  SHF.R.U32.HI R3, RZ, 0x8, R3 ;  /* 0x00000008ff037819 */ /* 0x000fe40000011603 */
[----:B------:R-:W-:Y:S02]  /*cf80*/  PRMT R61, R2, 0x5410, R4 ;  /* 0x00005410023d7816 */ /* 0x000fe40000000004 */
[----:B------:R-:W-:Y:S02]  /*cf90*/  LOP3.LUT R4, R57, 0xffff, RZ, 0xc0, !PT ;  /* 0x0000ffff39047812 */ /* 0x000fe400078ec0ff */
[----:B------:R-:W-:Y:S02]  /*cfa0*/  PRMT R16, R56, 0x7771, RZ ;  /* 0x0000777138107816 */ /* 0x000fe400000000ff */
[----:B------:R-:W-:-:S02]  /*cfb0*/  LOP3.LUT R6, R15, 0xff, RZ, 0xc0, !PT ;  /* 0x000000ff0f067812 */ /* 0x000fc400078ec0ff */
[----:B------:R-:W-:Y:S02]  /*cfc0*/  PRMT R72, R5, 0x5410, R3 ;  /* 0x0000541005487816 */ /* 0x000fe40000000003 */
[----:B------:R-:W-:Y:S02]  /*cfd0*/  SHF.R.U32.HI R5, RZ, 0x8, R4 ;  /* 0x00000008ff057819 */ /* 0x000fe40000011604 */
[----:B------:R-:W-:Y:S02]  /*cfe0*/  PRMT R55, R6, 0x5410, R16 ;  /* 0x0000541006377816 */ /* 0x000fe40000000010 */
[----:B------:R-:W-:Y:S02]  /*cff0*/  HSET2.LE.AND R4, R10, R0, PT ;  /* 0x000000000a047233 */ /* 0x000fe40003803000 */
[----:B------:R-:W-:Y:S01]  /*d000*/  LOP3.LUT R6, R57, 0xff, RZ, 0xc0, !PT ;  /* 0x000000ff39067812 */ /* 0x000fe200078ec0ff */
[----:B------:R-:W-:Y:S02]  /*d010*/  IMAD.WIDE R2, R188, 0x70, R104 ;  /* 0x00000070bc027825 */ /* 0x000fe400078e0268 */
[----:B------:R-:W-:-:S02]  /*d020*/  LOP3.LUT R8, R31, R4, RZ, 0xc0, !PT ;  /* 0x000000041f087212 */ /* 0x000fc400078ec0ff */
[----:B------:R-:W-:Y:S02]  /*d030*/  PRMT R54, R6, 0x5410, R5 ;  /* 0x0000541006367816 */ /* 0x000fe40000000005 */
[--C-:B------:R-:W-:Y:S02]  /*d040*/  HSET2.LE.AND R5, R9, R0.reuse, PT ;  /* 0x0000000009057233 */ /* 0x100fe40003803000 */
[----:B------:R-:W-:-:S03]  /*d050*/  HSET2.LE.AND R4, R11, R0, PT ;  /* 0x000000000b047233 */ /* 0x000fc60003803000 */
[----:B------:R-:W-:Y:S02]  /*d060*/  LOP3.LUT R9, R45, R5, RZ, 0xc0, !PT ;  /* 0x000000052d097212 */ /* 0x000fe400078ec0ff */
[----:B------:R-:W-:Y:S01]  /*d070*/  LOP3.LUT R10, R46, R4, RZ, 0xc0, !PT ;  /* 0x000000042e0a7212 */ /* 0x000fe200078ec0ff */
[----:B------:R-:W-:Y:S01]  /*d080*/  IMAD.WIDE R4, R188, -0x70, R2 ;  /* 0xffffff90bc047825 */ /* 0x000fe200078e0202 */
[----:B------:R-:W-:Y:S01]  /*d090*/  STG.E.U16 desc[UR20][R2.64+0x10], R126 ;  /* 0x0000107e02007986 */ /* 0x000fe2000c101514 */
[----:B------:R-:W-:-:S03]  /*d0a0*/  LOP3.LUT R6, R30, 0xff00ff, RZ, 0xc0, !PT ;  /* 0x00ff00ff1e067812 */ /* 0x000fc600078ec0ff */
[----:B------:R2:W-:Y:S01]  /*d0b0*/  STG.E.U16 desc[UR20][R2.64+0x12], R133 ;  /* 0x0000128502007986 */ /* 0x0005e2000c101514 */
[----:B------:R-:W-:-:S03]  /*d0c0*/  PRMT R7, R57, 0x7632, R7 ;  /* 0x0000763239077816 */ /* 0x000fc60000000007 */
[----:B------:R-:W-:Y:S04]  /*d0d0*/  STG.E.U16 desc[UR20][R26.64+0x10], R131 ;  /* 0x000010831a007986 */ /* 0x000fe8000c101514 */
[----:B------:R-:W-:Y:S01]  /*d0e0*/  STG.E.U16 desc[UR20][R26.64+0x12], R129 ;  /* 0x000012811a007986 */ /* 0x000fe2000c101514 */
[----:B------:R-:W-:-:S03]  /*d0f0*/  HSET2.LE.AND R6, R6, R0, PT ;  /* 0x0000000006067233 */ /* 0x000fc60003803000 */
[----:B------:R-:W-:Y:S04]  /*d100*/  STG.E.U16 desc[UR20][R24.64+0x20], R162 ;  /* 0x000020a218007986 */ /* 0x000fe8000c101514 */
[----:B------:R-:W-:Y:S01]  /*d110*/  STG.E.U16 desc[UR20][R24.64+0x22], R161 ;  /* 0x000022a118007986 */ /* 0x000fe2000c101514 */
[----:B------:R-:W-:-:S03]  /*d120*/  SHF.R.U32.HI R12, RZ, 0x18, R57 ;  /* 0x00000018ff0c7819 */ /* 0x000fc60000011639 */
[----:B------:R-:W-:Y:S01]  /*d130*/  STG.E.U16 desc[UR20][R4.64+0x20], R160 ;  /* 0x000020a004007986 */ /* 0x000fe2000c101514 */
[----:B------:R-:W-:-:S03]  /*d140*/  IMAD.MOV.U32 R41, RZ, RZ, R141 ;  /* 0x000000ffff297224 */ /* 0x000fc600078e008d */
[----:B------:R-:W3:Y:S01]  /*d150*/  LDSM.16.MT88.4 R28, [R40+0x1400] ;  /* 0x00140000281c783b */ /* 0x000ee20000004200 */
[----:B--2---:R-:W-:-:S03]  /*d160*/  IMAD.WIDE R2, R188, 0x70, R4 ;  /* 0x00000070bc027825 */ /* 0x004fc600078e0204 */
[----:B------:R2:W-:Y:S01]  /*d170*/  STG.E.U16 desc[UR20][R4.64+0x22], R155 ;  /* 0x0000229b04007986 */ /* 0x0005e2000c101514 */
[----:B------:R-:W-:-:S03]  /*d180*/  LOP3.LUT R7, R7, 0xff, RZ, 0xc0, !PT ;  /* 0x000000ff07077812 */ /* 0x000fc600078ec0ff */
[----:B------:R-:W-:Y:S04]  /*d190*/  STG.E.U16 desc[UR20][R2.64+0x20], R132 ;  /* 0x0000208402007986 */ /* 0x000fe8000c101514 */
[----:B------:R4:W-:Y:S01]  /*d1a0*/  STG.E.U16 desc[UR20][R2.64+0x22], R130 ;  /* 0x0000228202007986 */ /* 0x0009e2000c101514 */
[----:B------:R-:W-:Y:S02]  /*d1b0*/  LOP3.LUT R11, R47, R6, RZ, 0xc0, !PT ;  /* 0x000000062f0b7212 */ /* 0x000fe400078ec0ff */
[----:B------:R-:W-:Y:S01]  /*d1c0*/  PRMT R53, R7, 0x5410, R12 ;  /* 0x0000541007357816 */ /* 0x000fe2000000000c */
[----:B------:R-:W-:Y:S01]  /*d1d0*/  IMAD.MOV.U32 R12, RZ, RZ, R148 ;  /* 0x000000ffff0c7224 */ /* 0x000fe200078e0094 */
[--C-:B------:R-:W-:Y:S02]  /*d1e0*/  HSET2.LE.AND R6, R14, R0.reuse, PT ;  /* 0x000000000e067233 */ /* 0x100fe40003803000 */
[----:B------:R-:W-:Y:S01]  /*d1f0*/  HSET2.LE.AND R7, R13, R0, PT ;  /* 0x000000000d077233 */ /* 0x000fe20003803000 */
[----:B--2---:R-:W-:Y:S01]  /*d200*/  IMAD.WIDE R4, R188, -0x70, R2 ;  /* 0xffffff90bc047825 */ /* 0x004fe200078e0202 */
[----:B----4-:R-:W-:-:S05]  /*d210*/  LOP3.LUT R2, R43, 0xff00ff, RZ, 0xc0, !PT ;  /* 0x00ff00ff2b027812 */ /* 0x010fca00078ec0ff */
[----:B------:R-:W-:Y:S01]  /*d220*/  HSET2.LE.AND R15, R2, R0, PT ;  /* 0x00000000020f7233 */ /* 0x000fe20003803000 */
[----:B------:R-:W-:Y:S01]  /*d230*/  IMAD.WIDE R2, R188, 0x70, R4 ;  /* 0x00000070bc027825 */ /* 0x000fe200078e0204 */
[----:B------:R-:W-:Y:S01]  /*d240*/  LOP3.LUT R12, R12, R6, RZ, 0xc0, !PT ;  /* 0x000000060c0c7212 */ /* 0x000fe200078ec0ff */
[----:B------:R-:W-:Y:S01]  /*d250*/  STG.E.U16 desc[UR20][R26.64+0x20], R128 ;  /* 0x000020801a007986 */ /* 0x000fe2000c101514 */
[----:B------:R-:W-:-:S03]  /*d260*/  LOP3.LUT R13, R41, R7, RZ, 0xc0, !PT ;  /* 0x00000007290d7212 */ /* 0x000fc600078ec0ff */
[----:B------:R-:W-:Y:S01]  /*d270*/  STG.E.U16 desc[UR20][R26.64+0x22], R127 ;  /* 0x0000227f1a007986 */ /* 0x000fe2000c101514 */
[----:B------:R-:W-:-:S03]  /*d280*/  IMAD.WIDE R6, R188, -0x70, R2 ;  /* 0xffffff90bc067825 */ /* 0x000fc600078e0202 */
[----:B------:R-:W-:Y:S04]  /*d290*/  STG.E.U16 desc[UR20][R24.64+0x30], R154 ;  /* 0x0000309a18007986 */ /* 0x000fe8000c101514 */
[----:B------:R-:W-:Y:S04]  /*d2a0*/  STG.E.U16 desc[UR20][R24.64+0x32], R153 ;  /* 0x0000329918007986 */ /* 0x000fe8000c101514 */
[----:B------:R-:W-:Y:S04]  /*d2b0*/  STG.E.U16 desc[UR20][R4.64+0x30], R152 ;  /* 0x0000309804007986 */ /* 0x000fe8000c101514 */
[----:B------:R2:W-:Y:S04]  /*d2c0*/  STG.E.U16 desc[UR20][R4.64+0x32], R163 ;  /* 0x000032a304007986 */ /* 0x0005e8000c101514 */
[----:B------:R-:W-:Y:S04]  /*d2d0*/  STG.E.U16 desc[UR20][R2.64+0x30], R119 ;  /* 0x0000307702007986 */ /* 0x000fe8000c101514 */
[----:B------:R4:W-:Y:S04]  /*d2e0*/  STG.E.U16 desc[UR20][R2.64+0x32], R116 ;  /* 0x0000327402007986 */ /* 0x0009e8000c101514 */
[----:B------:R-:W-:Y:S04]  /*d2f0*/  STG.E.U16 desc[UR20][R26.64+0x30], R115 ;  /* 0x000030731a007986 */ /* 0x000fe8000c101514 */
[----:B------:R-:W-:Y:S04]  /*d300*/  STG.E.U16 desc[UR20][R26.64+0x32], R114 ;  /* 0x000032721a007986 */ /* 0x000fe8000c101514 */
[----:B------:R-:W-:Y:S04]  /*d310*/  STG.E.U16 desc[UR20][R24.64+0x40], R245 ;  /* 0x000040f518007986 */ /* 0x000fe8000c101514 */
[----:B------:R-:W-:Y:S01]  /*d320*/  STG.E.U16 desc[UR20][R24.64+0x42], R244 ;  /* 0x000042f418007986 */ /* 0x000fe2000c101514 */
[----:B--2---:R-:W-:-:S03]  /*d330*/  HSET2.LE.AND R5, R49, R0, PT ;  /* 0x0000000031057233 */ /* 0x004fc60003803000 */
[----:B------:R-:W-:Y:S01]  /*d340*/  STG.E.U16 desc[UR20][R6.64+0x40], R235 ;  /* 0x000040eb06007986 */ /* 0x000fe2000c101514 */
[----:B------:R-:W-:Y:S03]  /*d350*/  HMMA.16816.F32 R16, R8, R32, R84 ;  /* 0x000000200810723c */ /* 0x000fe60000001854 */
[----:B------:R2:W-:Y:S01]  /*d360*/  STG.E.U16 desc[UR20][R6.64+0x42], R171 ;  /* 0x000042ab06007986 */ /* 0x0005e2000c101514 */
[----:B----4-:R-:W-:Y:S01]  /*d370*/  IMAD.WIDE R2, R188, 0x70, R6 ;  /* 0x00000070bc027825 */ /* 0x010fe200078e0206 */
[----:B------:R-:W-:-:S03]  /*d380*/  HSET2.LE.AND R14, R44, R0, PT ;  /* 0x000000002c0e7233 */ /* 0x000fc60003803000 */
[C---:B------:R-:W-:Y:S08]  /*d390*/  HMMA.16816.F32 R32, R8.reuse, R34, R80 ;  /* 0x000000220820723c */ /* 0x040ff00000001850 */
[C---:B------:R-:W-:Y:S08]  /*d3a0*/  HMMA.16816.F32 R36, R8.reuse, R68, R96 ;  /* 0x000000440824723c */ /* 0x040ff00000001860 */
[----:B------:R-:W-:Y:S01]  /*d3b0*/  HMMA.16816.F32 R44, R8, R70, R100 ;  /* 0x00000046082c723c */ /* 0x000fe20000001864 */
[----:B------:R-:W-:-:S02]  /*d3c0*/  LOP3.LUT R8, R123, R5, RZ, 0xc0, !PT ;  /* 0x000000057b087212 */ /* 0x000fc400078ec0ff */
[----:B--2---:R-:W-:-:S05]  /*d3d0*/  LOP3.LUT R6, R51, 0xff00ff, RZ, 0xc0, !PT ;  /* 0x00ff00ff33067812 */ /* 0x004fca00078ec0ff */
[----:B------:R-:W-:-:S05]  /*d3e0*/  HSET2.LE.AND R5, R6, R0, PT ;  /* 0x0000000006057233 */ /* 0x000fca0003803000 */
[----:B------:R-:W-:Y:S02]  /*d3f0*/  LOP3.LUT R11, R233, R5, RZ, 0xc0, !PT ;  /* 0x00000005e90b7212 */ /* 0x000fe400078ec0ff */
[----:B------:R-:W2:Y:S04]  /*d400*/  LDL.LU R233, [R1+0x33c] ;  /* 0x00033c0001e97983 */ /* 0x000ea80000300800 */
[----:B------:R-:W-:Y:S04]  /*d410*/  STG.E.U16 desc[UR20][R2.64+0x40], R107 ;  /* 0x0000406b02007986 */ /* 0x000fe8000c101514 */
[----:B------:R4:W-:Y:S01]  /*d420*/  STG.E.U16 desc[UR20][R2.64+0x42], R106 ;  /* 0x0000426a02007986 */ /* 0x0009e2000c101514 */
[----:B------:R-:W-:-:S05]  /*d430*/  HSET2.LE.AND R4, R48, R0, PT ;  /* 0x0000000030047233 */ /* 0x000fca0003803000 */
[----:B------:R-:W-:Y:S01]  /*d440*/  LOP3.LUT R9, R59, R4, RZ, 0xc0, !PT ;  /* 0x000000043b097212 */ /* 0x000fe200078ec0ff */
[----:B------:R-:W-:Y:S04]  /*d450*/  STG.E.U16 desc[UR20][R26.64+0x40], R93 ;  /* 0x0000405d1a007986 */ /* 0x000fe8000c101514 */
[----:B------:R-:W-:Y:S01]  /*d460*/  STG.E.U16 desc[UR20][R26.64+0x42], R95 ;  /* 0x0000425f1a007986 */ /* 0x000fe2000c101514 */
[----:B----4-:R-:W-:-:S04]  /*d470*/  IMAD.WIDE R2, R188, -0x70, R2 ;  /* 0xffffff90bc027825 */ /* 0x010fc800078e0202 */
[C---:B------:R-:W-:Y:S01]  /*d480*/  IMAD.WIDE R6, R188.reuse, 0x70, R2 ;  /* 0x00000070bc067825 */ /* 0x040fe200078e0202 */
[----:B------:R-:W-:Y:S03]  /*d490*/  STG.E.U16 desc[UR20][R24.64+0x50], R170 ;  /* 0x000050aa18007986 */ /* 0x000fe6000c101514 */
[C---:B------:R-:W-:Y:S01]  /*d4a0*/  IMAD.WIDE R4, R188.reuse, -0x70, R6 ;  /* 0xffffff90bc047825 */ /* 0x040fe200078e0206 */
[----:B------:R-:W-:Y:S04]  /*d4b0*/  STG.E.U16 desc[UR20][R24.64+0x52], R169 ;  /* 0x000052a918007986 */ /* 0x000fe8000c101514 */
[----:B------:R-:W-:Y:S04]  /*d4c0*/  STG.E.U16 desc[UR20][R2.64+0x50], R168 ;  /* 0x000050a802007986 */ /* 0x000fe8000c101514 */
[----:B------:R4:W-:Y:S04]  /*d4d0*/  STG.E.U16 desc[UR20][R2.64+0x52], R234 ;  /* 0x000052ea02007986 */ /* 0x0009e8000c101514 */
[----:B------:R-:W-:Y:S04]  /*d4e0*/  STG.E.U16 desc[UR20][R6.64+0x50], R112 ;  /* 0x0000507006007986 */ /* 0x000fe8000c101514 */
[----:B------:R-:W-:Y:S04]  /*d4f0*/  STG.E.U16 desc[UR20][R6.64+0x52], R113 ;  /* 0x0000527106007986 */ /* 0x000fe8000c101514 */
[----:B------:R-:W-:Y:S04]  /*d500*/  STG.E.U16 desc[UR20][R26.64+0x50], R109 ;  /* 0x0000506d1a007986 */ /* 0x000fe8000c101514 */
[----:B------:R-:W-:Y:S04]  /*d510*/  STG.E.U16 desc[UR20][R26.64+0x52], R108 ;  /* 0x0000526c1a007986 */ /* 0x000fe8000c101514 */
[----:B------:R-:W-:Y:S01]  /*d520*/  STG.E.U16 desc[UR20][R24.64+0x60], R237 ;  /* 0x000060ed18007986 */ /* 0x000fe2000c101514 */
[----:B----4-:R-:W-:-:S03]  /*d530*/  IMAD.WIDE R2, R188, 0x70, R4 ;  /* 0x00000070bc027825 */ /* 0x010fc600078e0204 */
[----:B--2---:R-:W-:Y:S04]  /*d540*/  STG.E.U16 desc[UR20][R24.64+0x62], R233 ;  /* 0x000062e918007986 */ /* 0x004fe8000c101514 */
[----:B------:R-:W-:Y:S04]  /*d550*/  STG.E.U16 desc[UR20][R4.64+0x60], R231 ;  /* 0x000060e704007986 */ /* 0x000fe8000c101514 */
[----:B------:R-:W-:Y:S04]  /*d560*/  STG.E.U16 desc[UR20][R4.64+0x62], R230 ;  /* 0x000062e604007986 */ /* 0x000fe8000c101514 */
[----:B------:R-:W-:Y:S04]  /*d570*/  STG.E.U16 desc[UR20][R2.64+0x60], R111 ;  /* 0x0000606f02007986 */ /* 0x000fe8000c101514 */
[----:B------:R2:W-:Y:S04]  /*d580*/  STG.E.U16 desc[UR20][R2.64+0x62], R110 ;  /* 0x0000626e02007986 */ /* 0x0005e8000c101514 */
[----:B------:R-:W-:Y:S04]  /*d590*/  STG.E.U16 desc[UR20][R26.64+0x60], R252 ;  /* 0x000060fc1a007986 */ /* 0x000fe8000c101514 */
[----:B------:R-:W-:Y:S04]  /*d5a0*/  STG.E.U16 desc[UR20][R26.64+0x62], R250 ;  /* 0x000062fa1a007986 */ /* 0x000fe8000c101514 */
[----:B------:R-:W-:Y:S04]  /*d5b0*/  STG.E.U16 desc[UR20][R24.64+0x70], R228 ;  /* 0x000070e418007986 */ /* 0x000fe8000c101514 */
[----:B------:R-:W-:Y:S01]  /*d5c0*/  STG.E.U16 desc[UR20][R24.64+0x72], R226 ;  /* 0x000072e218007986 */ /* 0x000fe2000c101514 */
[----:B--2---:R-:W-:-:S05]  /*d5d0*/  IMAD.WIDE R2, R188, -0x70, R2 ;  /* 0xffffff90bc027825 */ /* 0x004fca00078e0202 */
[----:B------:R-:W-:Y:S04]  /*d5e0*/  STG.E.U16 desc[UR20][R2.64+0x70], R222 ;  /* 0x000070de02007986 */ /* 0x000fe8000c101514 */
[----:B------:R2:W-:Y:S02]  /*d5f0*/  STG.E.U16 desc[UR20][R2.64+0x72], R221 ;  /* 0x000072dd02007986 */ /* 0x0005e4000c101514 */
[----:B--2---:R-:W-:-:S05]  /*d600*/  IMAD.WIDE R2, R188, 0x70, R2 ;  /* 0x00000070bc027825 */ /* 0x004fca00078e0202 */
[----:B------:R2:W-:Y:S04]  /*d610*/  STG.E.U16 desc[UR20][R2.64+0x70], R205 ;  /* 0x000070cd02007986 */ /* 0x0005e8000c101514 */
[----:B--2---:R-:W2:Y:S01]  /*d620*/  LDL.LU R205, [R1+0x338] ;  /* 0x0003380001cd7983 */ /* 0x004ea20000300800 */
[----:B------:R-:W-:Y:S02]  /*d630*/  IMAD.MOV.U32 R42, RZ, RZ, R139 ;  /* 0x000000ffff2a7224 */ /* 0x000fe400078e008b */
[----:B------:R-:W-:Y:S01]  /*d640*/  IMAD.MOV.U32 R43, RZ, RZ, R138 ;  /* 0x000000ffff2b7224 */ /* 0x000fe200078e008a */
[----:B------:R-:W-:Y:S02]  /*d650*/  HSET2.LE.AND R10, R50, R0, PT ;  /* 0x00000000320a7233 */ /* 0x000fe40003803000 */
[----:B------:R-:W-:-:S02]  /*d660*/  LOP3.LUT R14, R42, R14, RZ, 0xc0, !PT ;  /* 0x0000000e2a0e7212 */ /* 0x000fc400078ec0ff */
[----:B------:R-:W-:Y:S02]  /*d670*/  LOP3.LUT R15, R43, R15, RZ, 0xc0, !PT ;  /* 0x0000000f2b0f7212 */ /* 0x000fe400078ec0ff */
[----:B------:R-:W-:Y:S02]  /*d680*/  LOP3.LUT R10, R58, R10, RZ, 0xc0, !PT ;  /* 0x0000000a3a0a7212 */ /* 0x000fe400078ec0ff */
[--C-:B------:R-:W-:Y:S02]  /*d690*/  HSET2.LE.AND R5, R54, R0.reuse, PT ;  /* 0x0000000036057233 */ /* 0x100fe40003803000 */
[----:B------:R-:W-:Y:S01]  /*d6a0*/  HSET2.LE.AND R4, R53, R0, PT ;  /* 0x0000000035047233 */ /* 0x000fe20003803000 */
[C---:B-1----:R-:W-:Y:S01]  /*d6b0*/  HMMA.16816.F32 R156, R12.reuse, R20, R156 ;  /* 0x000000140c9c723c */ /* 0x042fe2000000189c */
[----:B------:R-:W-:Y:S01]  /*d6c0*/  LOP3.LUT R7, R60, 0xff00ff, RZ, 0xc0, !PT ;  /* 0x00ff00ff3c077812 */ /* 0x000fe200078ec0ff */
[----:B------:R1:W-:Y:S06]  /*d6d0*/  STG.E.U16 desc[UR20][R2.64+0x72], R165 ;  /* 0x000072a502007986 */ /* 0x0003ec000c101514 */
[C---:B------:R-:W-:Y:S01]  /*d6e0*/  HMMA.16816.F32 R152, R12.reuse, R22, R64 ;  /* 0x000000160c98723c */ /* 0x040fe20000001840 */
[----:B------:R4:W-:Y:S07]  /*d6f0*/  STG.E.U16 desc[UR20][R26.64+0x70], R166 ;  /* 0x000070a61a007986 */ /* 0x0009ee000c101514 */
[C---:B---3--:R-:W-:Y:S01]  /*d700*/  HMMA.16816.F32 R144, R12.reuse, R28, R144 ;  /* 0x0000001c0c90723c */ /* 0x048fe20000001890 */
[----:B------:R3:W-:Y:S07]  /*d710*/  STG.E.U16 desc[UR20][R26.64+0x72], R167 ;  /* 0x000072a71a007986 */ /* 0x0007ee000c101514 */
[----:B------:R-:W-:Y:S01]  /*d720*/  HMMA.16816.F32 R56, R12, R30, R76 ;  /* 0x0000001e0c38723c */ /* 0x000fe2000000184c */
[----:B------:R-:W-:-:S02]  /*d730*/  IMAD.MOV.U32 R12, RZ, RZ, R150 ;  /* 0x000000ffff0c7224 */ /* 0x000fc400078e0096 */
[----:B------:R-:W-:Y:S01]  /*d740*/  IMAD.MOV.U32 R13, RZ, RZ, R143 ;  /* 0x000000ffff0d7224 */ /* 0x000fe200078e008f */
[----:B-1----:R-:W2:Y:S02]  /*d750*/  LDL.LU R165, [R1+0x334] ;  /* 0x0003340001a57983 */ /* 0x002ea40000300800 */
[----:B------:R-:W-:Y:S02]  /*d760*/  LOP3.LUT R12, R12, R5, RZ, 0xc0, !PT ;  /* 0x000000050c0c7212 */ /* 0x000fe400078ec0ff */
[----:B------:R-:W-:Y:S01]  /*d770*/  LOP3.LUT R13, R13, R4, RZ, 0xc0, !PT ;  /* 0x000000040d0d7212 */ /* 0x000fe200078ec0ff */
[C---:B------:R-:W-:Y:S01]  /*d780*/  IMAD.WIDE R4, R188.reuse, -0x70, R2 ;  /* 0xffffff90bc047825 */ /* 0x040fe200078e0202 */
[----:B----4-:R-:W4:Y:S03]  /*d790*/  LDL.LU R166, [R1+0x330] ;  /* 0x0003300001a67983 */ /* 0x010f260000300800 */
[----:B------:R-:W-:Y:S01]  /*d7a0*/  IMAD.MOV.U32 R15, RZ, RZ, R140 ;  /* 0x000000ffff0f7224 */ /* 0x000fe200078e008c */
[--C-:B------:R-:W-:Y:S01]  /*d7b0*/  HSET2.LE.AND R7, R7, R0.reuse, PT ;  /* 0x0000000007077233 */ /* 0x100fe20003803000 */
[----:B---3--:R-:W3:Y:S01]  /*d7c0*/  LDL.LU R167, [R1+0x32c] ;  /* 0x00032c0001a77983 */ /* 0x008ee20000300800 */
[----:B------:R-:W-:Y:S01]  /*d7d0*/  IMAD.MOV.U32 R14, RZ, RZ, R142 ;  /* 0x000000ffff0e7224 */ /* 0x000fe200078e008e */
[----:B------:R-:W-:Y:S01]  /*d7e0*/  HSET2.LE.AND R6, R55, R0, PT ;  /* 0x0000000037067233 */ /* 0x000fe20003803000 */
[----:B------:R-:W-:Y:S01]  /*d7f0*/  IMAD.WIDE R2, R188, 0x70, R4 ;  /* 0x00000070bc027825 */ /* 0x000fe200078e0204 */
[----:B------:R-:W-:Y:S01]  /*d800*/  STG.E.U16 desc[UR20][R24.64+0x80], R227 ;  /* 0x000080e318007986 */ /* 0x000fe2000c101514 */
[----:B------:R-:W-:-:S03]  /*d810*/  LOP3.LUT R15, R15, R7, RZ, 0xc0, !PT ;  /* 0x000000070f0f7212 */ /* 0x000fc600078ec0ff */
[----:B------:R-:W-:Y:S01]  /*d820*/  STG.E.U16 desc[UR20][R24.64+0x82], R229 ;  /* 0x000082e518007986 */ /* 0x000fe2000c101514 */
[----:B------:R-:W-:-:S03]  /*d830*/  LOP3.LUT R7, R75, 0xff00ff, RZ, 0xc0, !PT ;  /* 0x00ff00ff4b077812 */ /* 0x000fc600078ec0ff */
[----:B------:R-:W-:Y:S01]  /*d840*/  STG.E.U16 desc[UR20][R4.64+0x82], R204 ;  /* 0x000082cc04007986 */ /* 0x000fe2000c101514 */
[----:B------:R-:W-:Y:S01]  /*d850*/  HMMA.16816.F32 R160, R8, R28, R36 ;  /* 0x0000001c08a0723c */ /* 0x000fe20000001824 */
[----:B------:R-:W-:Y:S02]  /*d860*/  LOP3.LUT R14, R14, R6, RZ, 0xc0, !PT ;  /* 0x000000060e0e7212 */ /* 0x000fe400078ec0ff */
[----:B------:R-:W-:-:S05]  /*d870*/  HSET2.LE.AND R6, R74, R0, PT ;  /* 0x000000004a067233 */ /* 0x000fca0003803000 */
[C---:B------:R-:W-:Y:S01]  /*d880*/  HMMA.16816.F32 R168, R8.reuse, R20, R16 ;  /* 0x0000001408a8723c */ /* 0x040fe20000001810 */
[----:B------:R-:W1:Y:S07]  /*d890*/  LDSM.16.MT88.4 R16, [R52+0x5800] ;  /* 0x005800003410783b */ /* 0x000e6e0000004200 */
[C---:B------:R-:W-:Y:S01]  /*d8a0*/  HMMA.16816.F32 R48, R8.reuse, R22, R32 ;  /* 0x000000160830723c */ /* 0x040fe20000001820 */
[----:B------:R-:W1:Y:S07]  /*d8b0*/  LDSM.16.MT88.4 R20, [R40+0x1800] ;  /* 0x001800002814783b */ /* 0x000e6e0000004200 */
[----:B------:R-:W-:Y:S01]  /*d8c0*/  HMMA.16816.F32 R28, R8, R30, R44 ;  /* 0x0000001e081c723c */ /* 0x000fe2000000182c */
[----:B------:R-:W-:Y:S01]  /*d8d0*/  LOP3.LUT R10, R201, R6, RZ, 0xc0, !PT ;  /* 0x00000006c90a7212 */ /* 0x000fe200078ec0ff */
[----:B--2---:R2:W-:Y:S02]  /*d8e0*/  STG.E.U16 desc[UR20][R4.64+0x80], R205 ;  /* 0x000080cd04007986 */ /* 0x0045e4000c101514 */
[----:B--2---:R-:W-:-:S02]  /*d8f0*/  HSET2.LE.AND R4, R62, R0, PT ;  /* 0x000000003e047233 */ /* 0x004fc40003803000 */
[----:B------:R-:W-:-:S03]  /*d900*/  HSET2.LE.AND R5, R63, R0, PT ;  /* 0x000000003f057233 */ /* 0x000fc60003803000 */
[----:B------:R-:W-:Y:S02]  /*d910*/  LOP3.LUT R8, R198, R4, RZ, 0xc0, !PT ;  /* 0x00000004c6087212 */ /* 0x000fe400078ec0ff */
[----:B------:R-:W-:Y:S01]  /*d920*/  HSET2.LE.AND R4, R7, R0, PT ;  /* 0x0000000007047233 */ /* 0x000fe20003803000 */
[----:B------:R-:W2:Y:S01]  /*d930*/  LDL.LU R198, [R1+0x328] ;  /* 0x0003280001c67983 */ /* 0x000ea20000300800 */
[----:B------:R-:W-:-:S03]  /*d940*/  LOP3.LUT R9, R200, R5, RZ, 0xc0, !PT ;  /* 0x00000005c8097212 */ /* 0x000fc600078ec0ff */
[----:B------:R-:W2:Y:S01]  /*d950*/  LDL.LU R200, [R1+0x324] ;  /* 0x0003240001c87983 */ /* 0x000ea20000300800 */
[----:B------:R-:W-:-:S03]  /*d960*/  LOP3.LUT R11, R199, R4, RZ, 0xc0, !PT ;  /* 0x00000004c70b7212 */ /* 0x000fc600078ec0ff */
[----:B------:R-:W2:Y:S04]  /*d970*/  LDL.LU R201, [R1+0x320] ;  /* 0x0003200001c97983 */ /* 0x000ea80000300800 */
[----:B------:R-:W2:Y:S04]  /*d980*/  LDL.LU R199, [R1+0x31c] ;  /* 0x00031c0001c77983 */ /* 0x000ea80000300800 */
[----:B------:R-:W-:Y:S04]  /*d990*/  STG.E.U16 desc[UR20][R2.64+0x80], R241 ;  /* 0x000080f102007986 */ /* 0x000fe8000c101514 */
[----:B------:R1:W-:Y:S04]  /*d9a0*/  STG.E.U16 desc[UR20][R2.64+0x82], R236 ;  /* 0x000082ec02007986 */ /* 0x0003e8000c101514 */
[----:B------:R-:W-:Y:S04]  /*d9b0*/  STG.E.U16 desc[UR20][R26.64+0x80], R225 ;  /* 0x000080e11a007986 */ /* 0x000fe8000c101514 */
[----:B------:R-:W-:Y:S04]  /*d9c0*/  STG.E.U16 desc[UR20][R26.64+0x82], R232 ;  /* 0x000082e81a007986 */ /* 0x000fe8000c101514 */
[----:B---3--:R-:W-:Y:S04]  /*d9d0*/  STG.E.U16 desc[UR20][R24.64+0x90], R167 ;  /* 0x000090a718007986 */ /* 0x008fe8000c101514 */
[----:B----4-:R-:W-:Y:S01]  /*d9e0*/  STG.E.U16 desc[UR20][R24.64+0x92], R166 ;  /* 0x000092a618007986 */ /* 0x010fe2000c101514 */
[----:B-1----:R-:W-:-:S05]  /*d9f0*/  IMAD.WIDE R2, R188, -0x70, R2 ;  /* 0xffffff90bc027825 */ /* 0x002fca00078e0202 */
[----:B------:R-:W-:Y:S04]  /*da00*/  STG.E.U16 desc[UR20][R2.64+0x90], R165 ;  /* 0x000090a502007986 */ /* 0x000fe8000c101514 */
[----:B------:R1:W-:Y:S01]  /*da10*/  STG.E.U16 desc[UR20][R2.64+0x92], R164 ;  /* 0x000092a402007986 */ /* 0x0003e2000c101514 */
[----:B------:R-:W-:Y:S01]  /*da20*/  IMAD.MOV.U32 R142, RZ, RZ, R151 ;  /* 0x000000ffff8e7224 */ /* 0x000fe200078e0097 */
[----:B------:R-:W-:Y:S01]  /*da30*/  HSET2.LE.AND R7, R88, R0, PT ;  /* 0x0000000058077233 */ /* 0x000fe20003803000 */
[----:B------:R-:W-:Y:S01]  /*da40*/  IMAD.MOV.U32 R143, RZ, RZ, R149 ;  /* 0x000000ffff8f7224 */ /* 0x000fe200078e0095 */
[----:B------:R-:W-:Y:S01]  /*da50*/  HMMA.16816.F32 R156, R12, R16, R156 ;  /* 0x000000100c9c723c */ /* 0x000fe2000000189c */
[----:B------:R-:W3:Y:S01]  /*da60*/  LDSM.16.MT88.4 R164, [R52+0x5c00] ;  /* 0x005c000034a4783b */ /* 0x000ee20000004200 */
[----:B-1----:R-:W-:-:S04]  /*da70*/  IMAD.WIDE R2, R188, 0x70, R2 ;  /* 0x00000070bc027825 */ /* 0x002fc800078e0202 */
[----:B------:R-:W-:Y:S01]  /*da80*/  IMAD.WIDE R4, R188, -0x70, R2 ;  /* 0xffffff90bc047825 */ /* 0x000fe200078e0202 */
[----:B------:R-:W-:Y:S04]  /*da90*/  STG.E.U16 desc[UR20][R2.64+0x90], R247 ;  /* 0x000090f702007986 */ /* 0x000fe8000c101514 */
[----:B------:R1:W-:Y:S04]  /*daa0*/  STG.E.U16 desc[UR20][R2.64+0x92], R248 ;  /* 0x000092f802007986 */ /* 0x0003e8000c101514 */
[----:B------:R-:W-:Y:S04]  /*dab0*/  STG.E.U16 desc[UR20][R26.64+0x90], R246 ;  /* 0x000090f61a007986 */ /* 0x000fe8000c101514 */
[----:B------:R-:W-:Y:S01]  /*dac0*/  STG.E.U16 desc[UR20][R26.64+0x92], R243 ;  /* 0x000092f31a007986 */ /* 0x000fe2000c101514 */
[----:B------:R-:W-:Y:S01]  /*dad0*/  LOP3.LUT R142, R142, R7, RZ, 0xc0, !PT ;  /* 0x000000078e8e7212 */ /* 0x000fe200078ec0ff */
[----:B-1----:R-:W-:Y:S01]  /*dae0*/  IMAD.WIDE R2, R188, 0x70, R4 ;  /* 0x00000070bc027825 */ /* 0x002fe200078e0204 */
[C---:B------:R-:W-:Y:S08]  /*daf0*/  HMMA.16816.F32 R152, R12.reuse, R18, R152 ;  /* 0x000000120c98723c */ /* 0x040ff00000001898 */
[C---:B------:R-:W-:Y:S08]  /*db00*/  HMMA.16816.F32 R144, R12.reuse, R20, R144 ;  /* 0x000000140c90723c */ /* 0x040ff00000001890 */
[----:B------:R-:W-:Y:S01]  /*db10*/  HMMA.16816.F32 R32, R12, R22, R56 ;  /* 0x000000160c20723c */ /* 0x000fe20000001838 */
[----:B------:R-:W-:-:S02]  /*db20*/  HSET2.LE.AND R13, R72, R0, PT ;  /* 0x00000000480d7233 */ /* 0x000fc40003803000 */
[----:B------:R-:W-:Y:S01]  /*db30*/  HSET2.LE.AND R12, R61, R0, PT ;  /* 0x000000003d0c7233 */ /* 0x000fe20003803000 */
[----:B--2---:R-:W-:Y:S04]  /*db40*/  STG.E.U16 desc[UR20][R24.64+0xa2], R200 ;  /* 0x0000a2c818007986 */ /* 0x004fe8000c101514 */
[----:B------:R-:W-:Y:S04]  /*db50*/  STG.E.U16 desc[UR20][R24.64+0xa0], R201 ;  /* 0x0000a0c918007986 */ /* 0x000fe8000c101514 */
[----:B------:R-:W-:Y:S04]  /*db60*/  STG.E.U16 desc[UR20][R4.64+0xa0], R199 ;  /* 0x0000a0c704007986 */ /* 0x000fe8000c101514 */
[----:B------:R1:W-:Y:S04]  /*db70*/  STG.E.U16 desc[UR20][R4.64+0xa2], R198 ;  /* 0x0000a2c604007986 */ /* 0x0003e8000c101514 */
[----:B------:R-:W-:Y:S04]  /*db80*/  STG.E.U16 desc[UR20][R2.64+0xa0], R242 ;  /* 0x0000a0f202007986 */ /* 0x000fe8000c101514 */
[----:B------:R2:W-:Y:S04]  /*db90*/  STG.E.U16 desc[UR20][R2.64+0xa2], R240 ;  /* 0x0000a2f002007986 */ /* 0x0005e8000c101514 */
[----:B------:R-:W-:Y:S01]  /*dba0*/  STG.E.U16 desc[UR20][R26.64+0xa0], R239 ;  /* 0x0000a0ef1a007986 */ /* 0x000fe2000c101514 */
[----:B-1----:R-:W-:Y:S01]  /*dbb0*/  IMAD.WIDE R4, R188, -0x70, R2 ;  /* 0xffffff90bc047825 */ /* 0x002fe200078e0202 */
[----:B--2---:R-:W-:-:S05]  /*dbc0*/  LOP3.LUT R2, R90, 0xff00ff, RZ, 0xc0, !PT ;  /* 0x00ff00ff5a027812 */ /* 0x004fca00078ec0ff */
[----:B------:R-:W-:Y:S01]  /*dbd0*/  HSET2.LE.AND R6, R2, R0, PT ;  /* 0x0000000002067233 */ /* 0x000fe20003803000 */
[C---:B------:R-:W-:Y:S01]  /*dbe0*/  IMAD.WIDE R2, R188.reuse, 0x70, R4 ;  /* 0x00000070bc027825 */ /* 0x040fe200078e0204 */
[----:B------:R-:W-:Y:S03]  /*dbf0*/  STG.E.U16 desc[UR20][R26.64+0xa2], R238 ;  /* 0x0000a2ee1a007986 */ /* 0x000fe6000c101514 */
[----:B------:R-:W-:Y:S01]  /*dc00*/  LOP3.LUT R143, R143, R6, RZ, 0xc0, !PT ;  /* 0x000000068f8f7212 */ /* 0x000fe200078ec0ff */
[C---:B------:R-:W-:Y:S01]  /*dc10*/  IMAD.WIDE R6, R188.reuse, -0x70, R2 ;  /* 0xffffff90bc067825 */ /* 0x040fe200078e0202 */
[----:B------:R-:W-:Y:S04]  /*dc20*/  STG.E.U16 desc[UR20][R24.64+0xb0], R197 ;  /* 0x0000b0c518007986 */ /* 0x000fe8000c101514 */
[----:B------:R-:W-:Y:S04]  /*dc30*/  STG.E.U16 desc[UR20][R24.64+0xb2], R196 ;  /* 0x0000b2c418007986 */ /* 0x000fe8000c101514 */
[----:B------:R-:W-:Y:S04]  /*dc40*/  STG.E.U16 desc[UR20][R4.64+0xb0], R195 ;  /* 0x0000b0c304007986 */ /* 0x000fe8000c101514 */
[----:B------:R-:W-:Y:S04]  /*dc50*/  STG.E.U16 desc[UR20][R4.64+0xb2], R202 ;  /* 0x0000b2ca04007986 */ /* 0x000fe8000c101514 */
[----:B------:R1:W-:Y:S04]  /*dc60*/  STG.E.U16 desc[UR20][R2.64+0xb0], R137 ;  /* 0x0000b08902007986 */ /* 0x0003e8000c101514 */
[----:B------:R2:W-:Y:S04]  /*dc70*/  STG.E.U16 desc[UR20][R2.64+0xb2], R251 ;  /* 0x0000b2fb02007986 */ /* 0x0005e8000c101514 */
[----:B------:R-:W-:Y:S04]  /*dc80*/  STG.E.U16 desc[UR20][R26.64+0xb0], R249 ;  /* 0x0000b0f91a007986 */ /* 0x000fe8000c101514 */
[----:B------:R-:W-:Y:S04]  /*dc90*/  STG.E.U16 desc[UR20][R26.64+0xb2], R217 ;  /* 0x0000b2d91a007986 */ /* 0x000fe8000c101514 */
[----:B------:R-:W-:Y:S04]  /*dca0*/  STG.E.U16 desc[UR20][R24.64+0xc0], R191 ;  /* 0x0000c0bf18007986 */ /* 0x000fe8000c101514 */
[----:B------:R-:W-:Y:S04]  /*dcb0*/  STG.E.U16 desc[UR20][R24.64+0xc2], R190 ;  /* 0x0000c2be18007986 */ /* 0x000fe8000c101514 */
[----:B------:R-:W-:Y:S04]  /*dcc0*/  STG.E.U16 desc[UR20][R6.64+0xc0], R187 ;  /* 0x0000c0bb06007986 */ /* 0x000fe8000c101514 */
[----:B-1----:R1:W5:Y:S01]  /*dcd0*/  LDL.LU R137, [R1+0x318] ;  /* 0x0003180001897983 */ /* 0x0023620000300800 */
[----:B--2---:R-:W-:-:S03]  /*dce0*/  IMAD.WIDE R2, R188, 0x70, R6 ;  /* 0x00000070bc027825 */ /* 0x004fc600078e0206 */
[----:B------:R2:W-:Y:S04]  /*dcf0*/  STG.E.U16 desc[UR20][R6.64+0xc2], R186 ;  /* 0x0000c2ba06007986 */ /* 0x0005e8000c101514 */
[----:B------:R-:W-:Y:S01]  /*dd00*/  STG.E.U16 desc[UR20][R2.64+0xc0], R223 ;  /* 0x0000c0df02007986 */ /* 0x000fe2000c101514 */
[----:B------:R-:W-:-:S03]  /*dd10*/  IMAD.WIDE R4, R188, -0x70, R2 ;  /* 0xffffff90bc047825 */ /* 0x000fc600078e0202 */
[----:B------:R4:W-:Y:S01]  /*dd20*/  STG.E.U16 desc[UR20][R2.64+0xc2], R219 ;  /* 0x0000c2db02007986 */ /* 0x0009e2000c101514 */
[--C-:B--2---:R-:W-:Y:S02]  /*dd30*/  HSET2.LE.AND R6, R73, R0.reuse, PT ;  /* 0x0000000049067233 */ /* 0x104fe40003803000 */
[--C-:B------:R-:W-:Y:S02]  /*dd40*/  HSET2.LE.AND R7, R91, R0.reuse, PT ;  /* 0x000000005b077233 */ /* 0x100fe40003803000 */
[----:B----4-:R-:W-:Y:S02]  /*dd50*/  LOP3.LUT R3, R92, 0xff00ff, RZ, 0xc0, !PT ;  /* 0x00ff00ff5c037812 */ /* 0x010fe400078ec0ff */
[----:B------:R-:W-:-:S03]  /*dd60*/  HSET2.LE.AND R2, R89, R0, PT ;  /* 0x0000000059027233 */ /* 0x000fc60003803000 */
[----:B------:R-:W-:Y:S02]  /*dd70*/  HSET2.LE.AND R0, R3, R0, PT ;  /* 0x0000000003007233 */ /* 0x000fe40003803000 */
[----:B------:R-:W-:Y:S02]  /*dd80*/  LOP3.LUT R148, R134, R2, RZ, 0xc0, !PT ;  /* 0x0000000286947212 */ /* 0x000fe400078ec0ff */
[----:B------:R1:W5:Y:S01]  /*dd90*/  LDL.LU R134, [R1+0x314] ;  /* 0x0003140001867983 */ /* 0x0003620000300800 */
[----:B------:R-:W-:Y:S02]  /*dda0*/  LOP3.LUT R149, R135, R6, RZ, 0xc0, !PT ;  /* 0x0000000687957212 */ /* 0x000fe400078ec0ff */
[----:B------:R-:W-:Y:S01]  /*ddb0*/  LOP3.LUT R150, R220, R7, RZ, 0xc0, !PT ;  /* 0x00000007dc967212 */ /* 0x000fe200078ec0ff */
[----:B------:R1:W5:Y:S01]  /*ddc0*/  LDL.LU R135, [R1+0x310] ;  /* 0x0003100001877983 */ /* 0x0003620000300800 */
[----:B------:R-:W-:-:S03]  /*ddd0*/  LOP3.LUT R151, R211, R0, RZ, 0xc0, !PT ;  /* 0x00000000d3977212 */ /* 0x000fc600078ec0ff */
[----:B------:R1:W5:Y:S04]  /*dde0*/  LDL.LU R220, [R1+0x30c] ;  /* 0x00030c0001dc7983 */ /* 0x0003680000300800 */
[----:B------:R1:W5:Y:S01]  /*ddf0*/  LDL.LU R211, [R1+0x308] ;  /* 0x0003080001d37983 */ /* 0x0003620000300800 */
[C---:B------:R-:W-:Y:S08]  /*de00*/  HMMA.16816.F32 R168, R8.reuse, R16, R168 ;  /* 0x0000001008a8723c */ /* 0x040ff000000018a8 */
[----:B------:R-:W-:Y:S01]  /*de10*/  HMMA.16816.F32 R36, R8, R18, R48 ;  /* 0x000000120824723c */ /* 0x000fe20000001830 */
[----:B------:R-:W2:Y:S01]  /*de20*/  LDSM.16.MT88.4 R16, [R40+0x1c00] ;  /* 0x001c00002810783b */ /* 0x000ea20000004200 */
[----:B------:R-:W-:-:S03]  /*de30*/  IMAD.WIDE R2, R188, 0x70, R4 ;  /* 0x00000070bc027825 */ /* 0x000fc600078e0204 */
[----:B------:R-:W-:Y:S04]  /*de40*/  STG.E.U16 desc[UR20][R26.64+0xc0], R214 ;  /* 0x0000c0d61a007986 */ /* 0x000fe8000c101514 */
[----:B------:R-:W-:Y:S04]  /*de50*/  STG.E.U16 desc[UR20][R26.64+0xc2], R212 ;  /* 0x0000c2d41a007986 */ /* 0x000fe8000c101514 */
[----:B------:R-:W-:Y:S04]  /*de60*/  STG.E.U16 desc[UR20][R24.64+0xd0], R184 ;  /* 0x0000d0b818007986 */ /* 0x000fe8000c101514 */
[----:B------:R-:W-:Y:S04]  /*de70*/  STG.E.U16 desc[UR20][R24.64+0xd2], R183 ;  /* 0x0000d2b718007986 */ /* 0x000fe8000c101514 */
[----:B------:R-:W-:Y:S04]  /*de80*/  STG.E.U16 desc[UR20][R4.64+0xd0], R182 ;  /* 0x0000d0b604007986 */ /* 0x000fe8000c101514 */
[----:B------:R4:W-:Y:S01]  /*de90*/  STG.E.U16 desc[UR20][R4.64+0xd2], R185 ;  /* 0x0000d2b904007986 */ /* 0x0009e2000c101514 */
[C---:B------:R-:W-:Y:S03]  /*dea0*/  HMMA.16816.F32 R160, R8.reuse, R20, R160 ;  /* 0x0000001408a0723c */ /* 0x040fe600000018a0 */
[----:B------:R-:W-:Y:S04]  /*deb0*/  STG.E.U16 desc[UR20][R2.64+0xd0], R224 ;  /* 0x0000d0e002007986 */ /* 0x000fe8000c101514 */
[----:B------:R3:W-:Y:S01]  /*dec0*/  STG.E.U16 desc[UR20][R2.64+0xd2], R218 ;  /* 0x0000d2da02007986 */ /* 0x0007e2000c101514 */
[----:B------:R-:W-:Y:S03]  /*ded0*/  HMMA.16816.F32 R28, R8, R22, R28 ;  /* 0x00000016081c723c */ /* 0x000fe6000000181c */
[----:B------:R-:W-:Y:S01]  /*dee0*/  STG.E.U16 desc[UR20][R26.64+0xd0], R216 ;  /* 0x0000d0d81a007986 */ /* 0x000fe2000c101514 */
[----:B------:R-:W-:-:S03]  /*def0*/  IMAD.MOV.U32 R14, RZ, RZ, R173 ;  /* 0x000000ffff0e7224 */ /* 0x000fc600078e00ad */
[----:B------:R-:W-:Y:S01]  /*df00*/  STG.E.U16 desc[UR20][R26.64+0xd2], R213 ;  /* 0x0000d2d51a007986 */ /* 0x000fe2000c101514 */
[----:B----4-:R-:W-:-:S03]  /*df10*/  IMAD.WIDE R4, R188, -0x70, R2 ;  /* 0xffffff90bc047825 */ /* 0x010fc600078e0202 */
[----:B------:R-:W-:Y:S01]  /*df20*/  STG.E.U16 desc[UR20][R24.64+0xe0], R181 ;  /* 0x0000e0b518007986 */ /* 0x000fe2000c101514 */
[----:B---3--:R-:W-:-:S03]  /*df30*/  IMAD.WIDE R2, R188, 0x70, R4 ;  /* 0x00000070bc027825 */ /* 0x008fc600078e0204 */
[----:B------:R-:W-:Y:S01]  /*df40*/  STG.E.U16 desc[UR20][R24.64+0xe2], R180 ;  /* 0x0000e2b418007986 */ /* 0x000fe2000c101514 */
[----:B------:R-:W-:-:S03]  /*df50*/  IMAD.MOV.U32 R15, RZ, RZ, R172 ;  /* 0x000000ffff0f7224 */ /* 0x000fc600078e00ac */
[----:B------:R-:W-:Y:S04]  /*df60*/  STG.E.U16 desc[UR20][R4.64+0xe0], R179 ;  /* 0x0000e0b304007986 */ /* 0x000fe8000c101514 */
[----:B------:R3:W-:Y:S01]  /*df70*/  STG.E.U16 desc[UR20][R4.64+0xe2], R178 ;  /* 0x0000e2b204007986 */ /* 0x0007e2000c101514 */
[----:B------:R-:W-:Y:S02]  /*df80*/  LOP3.LUT R140, R14, R13, RZ, 0xc0, !PT ;  /* 0x0000000d0e8c7212 */ /* 0x000fe400078ec0ff */
[----:B------:R-:W-:Y:S01]  /*df90*/  LOP3.LUT R141, R15, R12, RZ, 0xc0, !PT ;  /* 0x0000000c0f8d7212 */ /* 0x000fe200078ec0ff */
[----:B------:R-:W-:Y:S04]  /*dfa0*/  STG.E.U16 desc[UR20][R2.64+0xe0], R208 ;  /* 0x0000e0d002007986 */ /* 0x000fe8000c101514 */
[----:B------:R4:W-:Y:S04]  /*dfb0*/  STG.E.U16 desc[UR20][R2.64+0xe2], R207 ;  /* 0x0000e2cf02007986 */ /* 0x0009e8000c101514 */
[----:B------:R1:W-:Y:S04]  /*dfc0*/  STG.E.U16 desc[UR20][R26.64+0xe0], R206 ;  /* 0x0000e0ce1a007986 */ /* 0x0003e8000c101514 */
[----:B------:R1:W-:Y:S01]  /*dfd0*/  STG.E.U16 desc[UR20][R26.64+0xe2], R194 ;  /* 0x0000e2c21a007986 */ /* 0x0003e2000c101514 */
[----:B---3--:R-:W-:-:S03]  /*dfe0*/  IMAD.WIDE R4, R188, -0x70, R2 ;  /* 0xffffff90bc047825 */ /* 0x008fc600078e0202 */
[----:B------:R1:W-:Y:S01]  /*dff0*/  STG.E.U16 desc[UR20][R24.64+0xf0], R177 ;  /* 0x0000f0b118007986 */ /* 0x0003e2000c101514 */
[----:B------:R-:W-:Y:S03]  /*e000*/  HMMA.16816.F32 R156, R140, R164, R156 ;  /* 0x000000a48c9c723c */ /* 0x000fe6000000189c */
[----:B------:R1:W-:Y:S01]  /*e010*/  STG.E.U16 desc[UR20][R24.64+0xf2], R176 ;  /* 0x0000f2b018007986 */ /* 0x0003e2000c101514 */
[----:B----4-:R-:W-:-:S03]  /*e020*/  IMAD.WIDE R2, R188, 0x70, R4 ;  /* 0x00000070bc027825 */ /* 0x010fc600078e0204 */
[----:B------:R1:W-:Y:S01]  /*e030*/  STG.E.U16 desc[UR20][R4.64+0xf0], R175 ;  /* 0x0000f0af04007986 */ /* 0x0003e2000c101514 */
[----:B------:R-:W-:Y:S03]  /*e040*/  HMMA.16816.F32 R152, R140, R166, R152 ;  /* 0x000000a68c98723c */ /* 0x000fe60000001898 */
[----:B------:R1:W-:Y:S04]  /*e050*/  STG.E.U16 desc[UR20][R4.64+0xf2], R174 ;  /* 0x0000f2ae04007986 */ /* 0x0003e8000c101514 */
[----:B------:R1:W-:Y:S01]  /*e060*/  STG.E.U16 desc[UR20][R2.64+0xf0], R203 ;  /* 0x0000f0cb02007986 */ /* 0x0003e2000c101514 */
[----:B------:R-:W-:Y:S03]  /*e070*/  HMMA.16816.F32 R168, R148, R164, R168 ;  /* 0x000000a494a8723c */ /* 0x000fe600000018a8 */
[----:B------:R1:W-:Y:S04]  /*e080*/  STG.E.U16 desc[UR20][R2.64+0xf2], R193 ;  /* 0x0000f2c102007986 */ /* 0x0003e8000c101514 */
[----:B------:R1:W-:Y:S01]  /*e090*/  STG.E.U16 desc[UR20][R26.64+0xf0], R192 ;  /* 0x0000f0c01a007986 */ /* 0x0003e2000c101514 */
[----:B--2---:R-:W-:Y:S03]  /*e0a0*/  HMMA.16816.F32 R144, R140, R16, R144 ;  /* 0x000000108c90723c */ /* 0x004fe60000001890 */
[----:B------:R1:W-:Y:S05]  /*e0b0*/  STG.E.U16 desc[UR20][R26.64+0xf2], R189 ;  /* 0x0000f2bd1a007986 */ /* 0x0003ea000c101514 */
[C---:B------:R-:W-:Y:S08]  /*e0c0*/  HMMA.16816.F32 R164, R148.reuse, R166, R36 ;  /* 0x000000a694a4723c */ /* 0x040ff00000001824 */
[----:B------:R-:W-:Y:S08]  /*e0d0*/  HMMA.16816.F32 R160, R148, R16, R160 ;  /* 0x0000001094a0723c */ /* 0x000ff000000018a0 */
[-C--:B------:R-:W-:Y:S08]  /*e0e0*/  HMMA.16816.F32 R140, R140, R18.reuse, R32 ;  /* 0x000000128c8c723c */ /* 0x080ff00000001820 */
[----:B------:R-:W-:Y:S01]  /*e0f0*/  HMMA.16816.F32 R148, R148, R18, R28 ;  /* 0x000000129494723c */ /* 0x000fe2000000181c */
[----:B------:R-:W-:-:S04]  /*e100*/  NOP ;  /* 0x0000000000007918 */ /* 0x000fc80000000000 */
[----:B-1----:R-:W-:-:S15]  /*e110*/  BRA.U !UP2, `(.L_x_703) ;  /* 0x000000b10a687547 */ /* 0x002fde000b800000 */
[----:B------:R-:W1:Y:S01]  /*e120*/  S2R R122, SR_TID.X ;  /* 0x00000000007a7919 */ /* 0x000e620000002100 */
[----:B------:R-:W2:Y:S01]  /*e130*/  LDC.64 R4, c[0x0][0x3c0] ;  /* 0x0000f000ff047b82 */ /* 0x000ea20000000a00 */
[----:B------:R-:W-:Y:S01]  /*e140*/  IMAD.SHL.U32 R123, R215, 0x20, RZ ;  /* 0x00000020d77b7824 */ /* 0x000fe200078e00ff */
[----:B------:R-:W3:Y:S01]  /*e150*/  LDCU UR6, c[0x0][0x440] ;  /* 0x00008800ff0677ac */ /* 0x000ee20008000800 */
[----:B------:R-:W4:Y:S01]  /*e160*/  S2R R120, SR_CTAID.X ;  /* 0x0000000000787919 */ /* 0x000f220000002500 */
[----:B------:R-:W-:Y:S01]  /*e170*/  SHF.R.U32.HI R208, RZ, 0x1, R215 ;  /* 0x00000001ffd07819 */ /* 0x000fe200000116d7 */
[----:B------:R-:W-:Y:S01]  /*e180*/  IMAD.MOV.U32 R213, RZ, RZ, 0x20 ;  /* 0x00000020ffd57424 */ /* 0x000fe200078e00ff */
[----:B------:R-:W-:Y:S01]  /*e190*/  LOP3.LUT R0, R123, 0xc0, RZ, 0xc0, !PT ;  /* 0x000000c07b007812 */ /* 0x000fe200078ec0ff */
[----:B------:R-:W3:Y:S01]  /*e1a0*/  LDCU UR24, c[0x0][0x448] ;  /* 0x00008900ff1877ac */ /* 0x000ee20008000800 */
[----:B------:R-:W4:Y:S01]  /*e1b0*/  LDC R216, c[0x0][0x4f8] ;  /* 0x00013e00ffd87b82 */ /* 0x000f220000000800 */
[C---:B------:R-:W-:Y:S01]  /*e1c0*/  IMAD.SHL.U32 R214, R215.reuse, 0x20, RZ ;  /* 0x00000020d7d67824 */ /* 0x040fe200078e00ff */
[----:B------:R-:W-:Y:S01]  /*e1d0*/  LOP3.LUT R210, R0, 0x18, R210, 0xf8, !PT ;  /* 0x0000001800d27812 */ /* 0x000fe200078ef8d2 */
[----:B------:R-:W-:Y:S01]  /*e1e0*/  IMAD.MOV.U32 R222, RZ, RZ, R24 ;  /* 0x000000ffffde7224 */ /* 0x000fe200078e0018 */
[----:B------:R-:W-:Y:S01]  /*e1f0*/  LOP3.LUT R0, R124, UR11, RZ, 0x3c, !PT ;  /* 0x0000000b7c007c12 */ /* 0x000fe2000f8e3cff */
[----:B------:R-:W-:Y:S01]  /*e200*/  IMAD.MOV.U32 R219, RZ, RZ, R25 ;  /* 0x000000ffffdb7224 */ /* 0x000fe200078e0019 */
[----:B------:R-:W-:Y:S01]  /*e210*/  LOP3.LUT R208, R210, 0x8, R208, 0x78, !PT ;  /* 0x00000008d2d07812 */ /* 0x000fe200078e78d0 */
[----:B------:R-:W-:Y:S01]  /*e220*/  IMAD.MOV.U32 R3, RZ, RZ, R136 ;  /* 0x000000ffff037224 */ /* 0x000fe200078e0088 */
[----:B------:R-:W-:Y:S01]  /*e230*/  LOP3.LUT P0, RZ, R215, 0x4, RZ, 0xc0, !PT ;  /* 0x00000004d7ff7812 */ /* 0x000fe2000780c0ff */
[----:B-----5:R-:W-:Y:S01]  /*e240*/  IMAD.MOV.U32 R133, RZ, RZ, R134 ;  /* 0x000000ffff857224 */ /* 0x020fe200078e0086 */
[----:B------:R-:W-:Y:S01]  /*e250*/  LOP3.LUT R208, R208, 0x120, R123, 0xf8, !PT ;  /* 0x00000120d0d07812 */ /* 0x000fe200078ef87b */
[----:B------:R-:W-:Y:S01]  /*e260*/  IMAD.MOV.U32 R132, RZ, RZ, R135 ;  /* 0x000000ffff847224 */ /* 0x000fe200078e0087 */
[----:B------:R-:W-:Y:S01]  /*e270*/  SEL R213, R213, 0xffffffe0, !P0 ;  /* 0xffffffe0d5d57807 */ /* 0x000fe20004000000 */
[----:B------:R-:W-:Y:S01]  /*e280*/  UIADD3 UR19, UPT, UPT, UR19, -0x2, URZ ;  /* 0xfffffffe13137890 */ /* 0x000fe2000fffe0ff */
[----:B------:R-:W-:Y:S01]  /*e290*/  LEA R208, R208, UR5, 0x1 ;  /* 0x00000005d0d07c11 */ /* 0x000fe2000f8e08ff */
[----:B------:R-:W2:Y:S01]  /*e2a0*/  LDCU UR17, c[0x0][0x440] ;  /* 0x00008800ff1177ac */ /* 0x000ea20008000800 */
[----:B------:R-:W2:Y:S01]  /*e2b0*/  LDCU UR4, c[0x0][0x45c] ;  /* 0x00008b80ff0477ac */ /* 0x000ea20008000800 */
[----:B-1----:R-:W-:Y:S01]  /*e2c0*/  SHF.R.U32.HI R122, RZ, 0x5, R122 ;  /* 0x00000005ff7a7819 */ /* 0x002fe2000001167a */
[----:B---3--:R-:W-:Y:S01]  /*e2d0*/  USHF.L.U32 UR24, UR24, 0x3, URZ ;  /* 0x0000000318187899 */ /* 0x008fe200080006ff */
[----:B----4-:R-:W-:-:S03]  /*e2e0*/  LOP3.LUT R216, R216, 0xff, RZ, 0xc0, !PT ;  /* 0x000000ffd8d87812 */ /* 0x010fc600078ec0ff */
[----:B------:R-:W-:Y:S02]  /*e2f0*/  IMAD R120, R120, 0x8, R122 ;  /* 0x0000000878787824 */ /* 0x000fe400078e027a */
[----:B------:R-:W-:Y:S02]  /*e300*/  IMAD R216, R216, 0x10000, R216 ;  /* 0x00010000d8d87824 */ /* 0x000fe400078e02d8 */
[----:B------:R-:W-:-:S03]  /*e310*/  IMAD.WIDE.U32 R120, R120, -0x326172a9, RZ ;  /* 0xcd9e8d5778787825 */ /* 0x000fc600078e00ff */
[----:B------:R-:W-:Y:S01]  /*e320*/  LOP3.LUT R2, R120, UR11, RZ, 0x3c, !PT ;  /* 0x0000000b78027c12 */ /* 0x000fe2000f8e3cff */
[----:B------:R-:W1:Y:S04]  /*e330*/  LDCU.U8 UR11, c[0x0][0x4f8] ;  /* 0x00009f00ff0b77ac */ /* 0x000e680008000000 */
[----:B------:R3:W-:Y:S04]  /*e340*/  STL [R1+0xc0], R2 ;  /* 0x0000c00201007387 */ /* 0x0007e80000100800 */
[----:B------:R4:W-:Y:S04]  /*e350*/  STL [R1+0xc4], R0 ;  /* 0x0000c40001007387 */ /* 0x0009e80000100800 */
[----:B--2---:R2:W-:Y:S01]  /*e360*/  STL.64 [R1+0x90], R4 ;  /* 0x0000900401007387 */ /* 0x0045e20000100a00 */
[----:B---3--:R-:W-:-:S02]  /*e370*/  IMAD.SHL.U32 R2, R215, 0x8, RZ ;  /* 0x00000008d7027824 */ /* 0x008fc400078e00ff */
[----:B----4-:R-:W-:-:S03]  /*e380*/  IMAD.MOV.U32 R0, RZ, RZ, R137 ;  /* 0x000000ffff007224 */ /* 0x010fc600078e0089 */
[----:B--2---:R-:W-:Y:S01]  /*e390*/  LOP3.LUT R4, R2, 0x18, RZ, 0xc0, !PT ;  /* 0x0000001802047812 */ /* 0x004fe200078ec0ff */
[----:B------:R-:W-:Y:S02]  /*e3a0*/  VIADD R2, R208, 0x4020 ;  /* 0x00004020d0027836 */ /* 0x000fe40000000000 */
[----:B------:R-:W-:Y:S01]  /*e3b0*/  IMAD.SHL.U32 R5, R215, 0x10, RZ ;  /* 0x00000010d7057824 */ /* 0x000fe200078e00ff */
[----:B------:R-:W-:Y:S01]  /*e3c0*/  ISETP.GE.AND P2, PT, R4, UR6, PT ;  /* 0x0000000604007c0c */ /* 0x000fe2000bf46270 */
[----:B------:R-:W-:Y:S01]  /*e3d0*/  VIADD R4, R208, 0x4000 ;  /* 0x00004000d0047836 */ /* 0x000fe20000000000 */
[----:B------:R2:W-:Y:S02]  /*e3e0*/  STL [R1+0x300], R2 ;  /* 0x0003000201007387 */ /* 0x0005e40000100800 */
[----:B------:R-:W-:Y:S02]  /*e3f0*/  LOP3.LUT R212, R5, 0x100, RZ, 0xc0, !PT ;  /* 0x0000010005d47812 */ /* 0x000fe400078ec0ff */
[----:B------:R2:W-:Y:S02]  /*e400*/  STL [R1+0x304], R4 ;  /* 0x0003040401007387 */ /* 0x0005e40000100800 */
[----:B------:R-:W-:Y:S01]  /*e410*/  LOP3.LUT R212, R212, 0x20, R214, 0xf8, !PT ;  /* 0x00000020d4d47812 */ /* 0x000fe200078ef8d6 */
[----:B-1----:R-:W-:Y:S06]  /*e420*/  BRA `(.L_x_704) ;  /* 0x0000000000b87947 */ /* 0x002fec0003800000 */
.L_x_706:
[----:B------:R-:W2:Y:S01]  /*e430*/  LDL R221, [R1+0x1ec] ;  /* 0x0001ec0001dd7983 */ /* 0x000ea20000100800 */
[----:B------:R-:W1:Y:S01]  /*e440*/  LDC.64 R136, c[0x0][0x3b8] ;  /* 0x0000ee00ff887b82 */ /* 0x000e620000000a00 */
[----:B------:R-:W-:Y:S01]  /*e450*/  ISETP.GE.AND P2, PT, R223, UR17, PT ;  /* 0x00000011df007c0c */ /* 0x000fe2000bf46270 */
[----:B------:R-:W-:Y:S01]  /*e460*/  UIADD3 UR6, UPT, UPT, UR19, -0x1, URZ ;  /* 0xffffffff13067890 */ /* 0x000fe2000fffe0ff */
[----:B------:R-:W3:Y:S05]  /*e470*/  LDL R218, [R1+0x1e8] ;  /* 0x0001e80001da7983 */ /* 0x000eea0000100800 */
[----:B-1----:R-:W-:Y:S04]  /*e480*/  IMAD.WIDE.U32 R134, R136, UR6, RZ ;  /* 0x0000000688867c25 */ /* 0x002fe8000f8e00ff */
[C---:B------:R-:W-:Y:S05]  /*e490*/  IMAD R135, R137.reuse, UR6, R135 ;  /* 0x0000000689877c24 */ /* 0x040fea000f8e0287 */
[C---:B------:R-:W-:Y:S01]  /*e4a0*/  SHF.L.U64.HI R135, R134.reuse, 0x7, R135 ;  /* 0x0000000786877819 */ /* 0x040fe20000010287 */
[----:B------:R-:W-:Y:S05]  /*e4b0*/  IMAD.SHL.U32 R134, R134, 0x80, RZ ;  /* 0x0000008086867824 */ /* 0x000fea00078e00ff */
[C---:B--2---:R-:W-:Y:S04]  /*e4c0*/  @!P2 LEA R138, P3, R134.reuse, R221, 0x1 ;  /* 0x000000dd868aa211 */ /* 0x044fe800078608ff */
[----:B---3--:R-:W-:Y:S02]  /*e4d0*/  @!P2 LEA.HI.X R139, R134, R218, R135, 0x1, P3 ;  /* 0x000000da868ba211 */ /* 0x008fe400018f0c87 */
[C---:B------:R-:W-:Y:S03]  /*e4e0*/  @!P1 LEA R2, P3, R136.reuse, R134, 0x5 ;  /* 0x0000008688029211 */ /* 0x040fe600078628ff */
[----:B------:R-:W-:Y:S01]  /*e4f0*/  @!PT LDS RZ, [RZ] ;  /* 0x00000000fffff984 */ /* 0x000fe20000000800 */
[----:B------:R-:W-:Y:S01]  /*e500*/  @!PT LDS RZ, [RZ] ;  /* 0x00000000fffff984 */ /* 0x000fe20000000800 */
[----:B------:R-:W-:Y:S01]  /*e510*/  @!PT LDS RZ, [RZ] ;  /* 0x00000000fffff984 */ /* 0x000fe20000000800 */
[----:B------:R1:W-:Y:S04]  /*e520*/  @!P2 LDGSTS.E.BYPASS.LTC128B.128 [R220+0x2000], desc[UR20][R138.64] ;  /* 0x020000008adcafae */ /* 0x0003e8000b981a14 */
[----:B------:R2:W-:Y:S04]  /*e530*/  @P2 STS.128 [R220+0x2000], RZ ;  /* 0x002000ffdc002388 */ /* 0x0005e80000000c00 */
[----:B------:R2:W-:Y:S01]  /*e540*/  @P1 STS.128 [R220+0x2800], RZ ;  /* 0x002800ffdc001388 */ /* 0x0005e20000000c00 */
[----:B-1----:R-:W-:Y:S02]  /*e550*/  @!P1 LEA.HI.X R139, R136, R135, R137, 0x5, P3 ;  /* 0x00000087888b9211 */ /* 0x002fe400018f2c89 */
[C---:B------:R-:W-:Y:S04]  /*e560*/  @!P1 LEA R138, P3, R2.reuse, R221, 0x1 ;  /* 0x000000dd028a9211 */ /* 0x040fe800078608ff */
[----:B------:R-:W-:Y:S02]  /*e570*/  @!P1 LEA.HI.X R139, R2, R218, R139, 0x1, P3 ;  /* 0x000000da028b9211 */ /* 0x000fe400018f0c8b */
[C---:B------:R-:W-:Y:S03]  /*e580*/  @!P1 LEA R2, P3, R136.reuse, R134, 0x6 ;  /* 0x0000008688029211 */ /* 0x040fe600078630ff */
[----:B------:R-:W-:Y:S01]  /*e590*/  @!PT LDS RZ, [RZ] ;  /* 0x00000000fffff984 */ /* 0x000fe20000000800 */
[----:B------:R-:W-:Y:S01]  /*e5a0*/  @!PT LDS RZ, [RZ] ;  /* 0x00000000fffff984 */ /* 0x000fe20000000800 */
[----:B------:R-:W-:Y:S01]  /*e5b0*/  @!PT LDS RZ, [RZ] ;  /* 0x00000000fffff984 */ /* 0x000fe20000000800 */
[----:B------:R1:W-:Y:S04]  /*e5c0*/  @!P1 LDGSTS.E.BYPASS.LTC128B.128 [R220+0x2800], desc[UR20][R138.64] ;  /* 0x028000008adc9fae */ /* 0x0003e8000b981a14 */
[----:B------:R2:W-:Y:S01]  /*e5d0*/  @P1 STS.128 [R220+0x3000], RZ ;  /* 0x003000ffdc001388 */ /* 0x0005e20000000c00 */
[C---:B-1----:R-:W-:Y:S01]  /*e5e0*/  @!P1 LEA.HI.X R139, R136.reuse, R135, R137, 0x6, P3 ;  /* 0x00000087888b9211 */ /* 0x042fe200018f3489 */
[----:B------:R-:W-:Y:S01]  /*e5f0*/  @!P1 IMAD.WIDE.U32 R134, R136, 0x60, R134 ;  /* 0x0000006088869825 */ /* 0x000fe200078e0086 */
[CC--:B------:R-:W-:Y:S03]  /*e600*/  @!P1 LEA R138, P3, R2.reuse, R221.reuse, 0x1 ;  /* 0x000000dd028a9211 */ /* 0x0c0fe600078608ff */
[----:B------:R-:W-:Y:S01]  /*e610*/  @!P1 IMAD R137, R137, 0x60, RZ ;  /* 0x0000006089899824 */ /* 0x000fe200078e02ff */
[-C--:B------:R-:W-:Y:S02]  /*e620*/  @!P1 LEA.HI.X R139, R2, R218.reuse, R139, 0x1, P3 ;  /* 0x000000da028b9211 */ /* 0x080fe400018f0c8b */
[C---:B------:R-:W-:Y:S01]  /*e630*/  @!P1 LEA R136, P3, R134.reuse, R221, 0x1 ;  /* 0x000000dd86889211 */ /* 0x040fe200078608ff */
[----:B------:R-:W-:Y:S02]  /*e640*/  @!P1 IMAD.IADD R137, R137, 0x1, R135 ;  /* 0x0000000189899824 */ /* 0x000fe400078e0287 */
[----:B------:R-:W-:Y:S01]  /*e650*/  @!PT LDS RZ, [RZ] ;  /* 0x00000000fffff984 */ /* 0x000fe20000000800 */
[----:B------:R-:W-:Y:S01]  /*e660*/  @!PT LDS RZ, [RZ] ;  /* 0x00000000fffff984 */ /* 0x000fe20000000800 */
[----:B------:R-:W-:Y:S01]  /*e670*/  @!PT LDS RZ, [RZ] ;  /* 0x00000000fffff984 */ /* 0x000fe20000000800 */
[----:B------:R2:W-:Y:S03]  /*e680*/  @!P1 LDGSTS.E.BYPASS.LTC128B.128 [R220+0x3000], desc[UR20][R138.64] ;  /* 0x030000008adc9fae */ /* 0x0005e6000b981a14 */
[----:B------:R-:W-:Y:S01]  /*e690*/  @!P1 LEA.HI.X R137, R134, R218, R137, 0x1, P3 ;  /* 0x000000da86899211 */ /* 0x000fe200018f0c89 */
[----:B------:R2:W-:Y:S04]  /*e6a0*/  @P1 STS.128 [R220+0x3800], RZ ;  /* 0x003800ffdc001388 */ /* 0x0005e80000000c00 */
[----:B------:R-:W-:Y:S01]  /*e6b0*/  @!PT LDS RZ, [RZ] ;  /* 0x00000000fffff984 */ /* 0x000fe20000000800 */
[----:B------:R-:W-:Y:S01]  /*e6c0*/  @!PT LDS RZ, [RZ] ;  /* 0x00000000fffff984 */ /* 0x000fe20000000800 */
[----:B------:R-:W-:Y:S01]  /*e6d0*/  @!PT LDS RZ, [RZ] ;  /* 0x00000000fffff984 */ /* 0x000fe20000000800 */
[----:B------:R2:W-:Y:S04]  /*e6e0*/  @!P1 LDGSTS.E.BYPASS.LTC128B.128 [R220+0x3800], desc[UR20][R136.64] ;  /* 0x0380000088dc9fae */ /* 0x0005e8000b981a14 */
[----:B------:R-:W0:Y:S01]  /*e6f0*/  LDGDEPBAR ;  /* 0x00000000000079af */ /* 0x000e220000000000 */
[----:B------:R-:W-:Y:S05]  /*e700*/  BRA `(.L_x_705) ;  /* 0x0000000c00407947 */ /* 0x000fea0003800000 */
.L_x_704:
[----:B---3--:R-:W3:Y:S01]  /*e710*/  LDL R18, [R1+0x90] ;  /* 0x0000900001127983 */ /* 0x008ee20000100800 */
[----:B------:R-:W-:Y:S01]  /*e720*/  IMAD.SHL.U32 R223, R215, 0x8, RZ ;  /* 0x00000008d7df7824 */ /* 0x000fe200078e00ff */
[----:B------:R-:W-:Y:S04]  /*e730*/  DEPBAR.LE SB0, 0x0 ;  /* 0x000080000000791a */ /* 0x000fe80000000000 */
[----:B------:R-:W4:Y:S01]  /*e740*/  LDL R15, [R1+0x94] ;  /* 0x00009400010f7983 */ /* 0x000f220000100800 */
[----:B------:R-:W-:Y:S01]  /*e750*/  LOP3.LUT R223, R223, 0x18, RZ, 0xc0, !PT ;  /* 0x00000018dfdf7812 */ /* 0x000fe200078ec0ff */
[----:B--2---:R-:W-:Y:S01]  /*e760*/  IMAD.SHL.U32 R2, R215, 0x10, RZ ;  /* 0x00000010d7027824 */ /* 0x004fe200078e00ff */
[----:B-----5:R-:W-:Y:S01]  /*e770*/  SHF.R.U32.HI R209, RZ, 0x1, R215 ;  /* 0x00000001ffd17819 */ /* 0x020fe200000116d7 */
[----:B------:R-:W2:Y:S01]  /*e780*/  LDL R17, [R1+0x2f4] ;  /* 0x0002f40001117983 */ /* 0x000ea20000100800 */
[----:B------:R-:W-:Y:S01]  /*e790*/  BAR.SYNC.DEFER_BLOCKING 0x0 ;  /* 0x0000000000007b1d */ /* 0x000fe20000010000 */
[----:B------:R-:W-:Y:S01]  /*e7a0*/  ISETP.GE.AND P1, PT, R223, UR17, PT ;  /* 0x00000011df007c0c */ /* 0x000fe2000bf26270 */
[----:B------:R-:W-:Y:S01]  /*e7b0*/  IMAD.SHL.U32 R210, R215, 0x4, RZ ;  /* 0x00000004d7d27824 */ /* 0x000fe200078e00ff */
[----:B------:R-:W-:Y:S01]  /*e7c0*/  LOP3.LUT R211, R2, 0x3e00, RZ, 0xc0, !PT ;  /* 0x00003e0002d37812 */ /* 0x000fe200078ec0ff */
[----:B------:R-:W-:Y:S03]  /*e7d0*/  UISETP.NE.AND UP0, UPT, UR19, URZ, UPT ;  /* 0x000000ff1300728c */ /* 0x000fe6000bf05270 */
[----:B------:R-:W-:Y:S04]  /*e7e0*/  LOP3.LUT R2, R210, 0x18, RZ, 0xc0, !PT ;  /* 0x00000018d2027812 */ /* 0x000fe800078ec0ff */
[--C-:B------:R-:W-:Y:S01]  /*e7f0*/  LOP3.LUT R2, R2, 0xc0, R214.reuse, 0xf8, !PT ;  /* 0x000000c002027812 */ /* 0x100fe200078ef8d6 */
[----:B------:R-:W5:Y:S01]  /*e800*/  LDL R16, [R1+0x2f0] ;  /* 0x0002f00001107983 */ /* 0x000f620000100800 */
[----:B---3--:R-:W-:Y:S04]  /*e810*/  IMAD.WIDE.U32 R4, R18, UR19, RZ ;  /* 0x0000001312047c25 */ /* 0x008fe8000f8e00ff */
[----:B------:R-:W-:Y:S02]  /*e820*/  IMAD.SHL.U32 R6, R4, 0x80, RZ ;  /* 0x0000008004067824 */ /* 0x000fe400078e00ff */
[----:B----4-:R-:W-:Y:S03]  /*e830*/  IMAD R5, R15, UR19, R5 ;  /* 0x000000130f057c24 */ /* 0x010fe6000f8e0205 */
[-C--:B------:R-:W-:Y:S02]  /*e840*/  @!P1 LEA R8, P4, R18, R6.reuse, 0x5 ;  /* 0x0000000612089211 */ /* 0x080fe400078828ff */
[----:B------:R-:W-:Y:S02]  /*e850*/  SHF.L.U64.HI R7, R4, 0x7, R5 ;  /* 0x0000000704077819 */ /* 0x000fe40000010205 */
[----:B------:R-:W-:Y:S02]  /*e860*/  LOP3.LUT R4, R209, 0x8, RZ, 0xc0, !PT ;  /* 0x00000008d1047812 */ /* 0x000fe400078ec0ff */
[----:B------:R-:W-:Y:S02]  /*e870*/  LOP3.LUT R5, R211, 0x120, R214, 0xf8, !PT ;  /* 0x00000120d3057812 */ /* 0x000fe400078ef8d6 */
[----:B------:R-:W-:Y:S02]  /*e880*/  @!P1 LEA R9, P3, R18, R6, 0x6 ;  /* 0x0000000612099211 */ /* 0x000fe400078630ff */
[----:B--2---:R-:W-:Y:S02]  /*e890*/  @!P2 LEA R14, P5, R6, R17, 0x1 ;  /* 0x00000011060ea211 */ /* 0x004fe400078a08ff */
[----:B------:R-:W-:Y:S01]  /*e8a0*/  LOP3.LUT R4, R5, R2, R4, 0xf6, !PT ;  /* 0x0000000205047212 */ /* 0x000fe200078ef604 */
[----:B------:R-:W-:Y:S01]  /*e8b0*/  @!P1 IMAD R5, R15, 0x60, RZ ;  /* 0x000000600f059824 */ /* 0x000fe200078e02ff */
[CCC-:B------:R-:W-:Y:S02]  /*e8c0*/  @!P1 LEA.HI.X R11, R18.reuse, R7.reuse, R15.reuse, 0x5, P4 ;  /* 0x00000007120b9211 */ /* 0x1c0fe400020f2c0f */
[----:B------:R-:W-:Y:S02]  /*e8d0*/  @!P1 LEA.HI.X R13, R18, R7, R15, 0x6, P3 ;  /* 0x00000007120d9211 */ /* 0x000fe400018f340f */
[-CC-:B-----5:R-:W-:Y:S01]  /*e8e0*/  @!P2 LEA.HI.X R15, R6, R16.reuse, R7.reuse, 0x1, P5 ;  /* 0x00000010060fa211 */ /* 0x1a0fe200028f0c07 */
[----:B------:R-:W-:Y:S01]  /*e8f0*/  @!P1 IMAD.WIDE.U32 R6, R18, 0x60, R6 ;  /* 0x0000006012069825 */ /* 0x000fe200078e0006 */
[CC--:B------:R-:W-:Y:S02]  /*e900*/  @!P1 LEA R10, P4, R8.reuse, R17.reuse, 0x1 ;  /* 0x00000011080a9211 */ /* 0x0c0fe400078808ff */
[-C--:B------:R-:W-:Y:S01]  /*e910*/  @!P1 LEA R12, P3, R9, R17.reuse, 0x1 ;  /* 0x00000011090c9211 */ /* 0x080fe200078608ff */
[----:B------:R-:W-:Y:S01]  /*e920*/  @!PT LDS RZ, [RZ] ;  /* 0x00000000fffff984 */ /* 0x000fe20000000800 */
[----:B------:R-:W-:Y:S01]  /*e930*/  @!PT LDS RZ, [RZ] ;  /* 0x00000000fffff984 */ /* 0x000fe20000000800 */
[----:B------:R-:W-:Y:S01]  /*e940*/  @!PT LDS RZ, [RZ] ;  /* 0x00000000fffff984 */ /* 0x000fe20000000800 */
[----:B------:R-:W-:Y:S01]  /*e950*/  @!P2 LDGSTS.E.BYPASS.LTC128B.128 [R220+0x4000], desc[UR20][R14.64] ;  /* 0x040000000edcafae */ /* 0x000fe2000b981a14 */
[-C--:B------:R-:W-:Y:S01]  /*e960*/  @!P1 LEA.HI.X R11, R8, R16.reuse, R11, 0x1, P4 ;  /* 0x00000010080b9211 */ /* 0x080fe200020f0c0b */
[----:B------:R-:W-:Y:S01]  /*e970*/  @!P1 IMAD.IADD R5, R5, 0x1, R7 ;  /* 0x0000000105059824 */ /* 0x000fe200078e0207 */
[-C--:B------:R-:W-:Y:S02]  /*e980*/  @!P1 LEA.HI.X R13, R9, R16.reuse, R13, 0x1, P3 ;  /* 0x00000010090d9211 */ /* 0x080fe400018f0c0d */
[----:B------:R-:W-:Y:S02]  /*e990*/  @!P1 LEA R8, P3, R6, R17, 0x1 ;  /* 0x0000001106089211 */ /* 0x000fe400078608ff */
[----:B------:R-:W-:Y:S01]  /*e9a0*/  LOP3.LUT R2, R2, 0x8, R215, 0x78, !PT ;  /* 0x0000000802027812 */ /* 0x000fe200078e78d7 */
[----:B------:R-:W-:Y:S01]  /*e9b0*/  @P2 STS.128 [R220+0x4000], RZ ;  /* 0x004000ffdc002388 */ /* 0x000fe20000000c00 */
[----:B------:R-:W-:Y:S02]  /*e9c0*/  @!P1 LEA.HI.X R9, R6, R16, R5, 0x1, P3 ;  /* 0x0000001006099211 */ /* 0x000fe400018f0c05 */
[----:B------:R-:W-:Y:S02]  /*e9d0*/  LOP3.LUT R2, R212, R2, RZ, 0xfc, !PT ;  /* 0x00000002d4027212 */ /* 0x000fe400078efcff */
[----:B------:R-:W-:Y:S02]  /*e9e0*/  LEA R100, R4, UR5, 0x1 ;  /* 0x0000000504647c11 */ /* 0x000fe4000f8e08ff */
[----:B------:R-:W-:Y:S01]  /*e9f0*/  LEA R2, R2, UR5, 0x1 ;  /* 0x0000000502027c11 */ /* 0x000fe2000f8e08ff */
        /* <DEDUP_REMOVED lines=17> */
[----:B------:R3:W1:Y:S08]  /*eb10*/  LDSM.16.M88.4 R124, [R100+0x1000] ;  /* 0x00100000647c783b */ /* 0x0006700000000200 */
[----:B------:R-:W4:Y:S08]  /*eb20*/  LDSM.16.M88.4 R32, [R2+0x2400] ;  /* 0x002400000220783b */ /* 0x000f300000000200 */
[----:B------:R-:W0:Y:S08]  /*eb30*/  LDGDEPBAR ;  /* 0x00000000000079af */ /* 0x000e300000000000 */
[----:B------:R-:W5:Y:S01]  /*eb40*/  LDSM.16.M88.4 R48, [R2+0x2800] ;  /* 0x002800000230783b */ /* 0x000f620000000200 */
[C---:B---3--:R-:W-:Y:S07]  /*eb50*/  IMAD.IADD R100, R213.reuse, 0x1, R100 ;  /* 0x00000001d5647824 */ /* 0x048fee00078e0264 */
[----:B------:R-:W3:Y:S01]  /*eb60*/  LDSM.16.M88.4 R64, [R2+0x2c00] ;  /* 0x002c00000240783b */ /* 0x000ee20000000200 */
[-C--:B--2---:R-:W-:Y:S07]  /*eb70*/  HMMA.16816.F32 R4, R128, R16.reuse, RZ ;  /* 0x000000108004723c */ /* 0x084fee00000018ff */
[----:B------:R-:W2:Y:S01]  /*eb80*/  LDSM.16.M88.4 R80, [R2+0x3000] ;  /* 0x003000000250783b */ /* 0x000ea20000000200 */
[C---:B-1----:R-:W-:Y:S07]  /*eb90*/  HMMA.16816.F32 R8, R124.reuse, R16, RZ ;  /* 0x000000107c08723c */ /* 0x042fee00000018ff */
[----:B------:R-:W1:Y:S01]  /*eba0*/  LDSM.16.M88.4 R96, [R2+0x3400] ;  /* 0x003400000260783b */ /* 0x000e620000000200 */
[-C--:B------:R-:W-:Y:S07]  /*ebb0*/  HMMA.16816.F32 R12, R124, R18.reuse, RZ ;  /* 0x000000127c0c723c */ /* 0x080fee00000018ff */
[----:B------:R-:W1:Y:S01]  /*ebc0*/  LDSM.16.M88.4 R112, [R2+0x3800] ;  /* 0x003800000270783b */ /* 0x000e620000000200 */
[C---:B------:R-:W-:Y:S07]  /*ebd0*/  HMMA.16816.F32 R16, R128.reuse, R18, RZ ;  /* 0x000000128010723c */ /* 0x040fee00000018ff */
[----:B------:R-:W-:Y:S01]  /*ebe0*/  LDSM.16.M88.4 R172, [R100] ;  /* 0x0000000064ac783b */ /* 0x000fe20000000200 */
[-C--:B----4-:R-:W-:Y:S07]  /*ebf0*/  HMMA.16816.F32 R20, R128, R32.reuse, RZ ;  /* 0x000000208014723c */ /* 0x090fee00000018ff */
[----:B------:R-:W-:Y:S01]  /*ec00*/  LDSM.16.M88.4 R180, [R100+0x1000] ;  /* 0x0010000064b4783b */ /* 0x000fe20000000200 */
[C---:B------:R-:W-:Y:S07]  /*ec10*/  HMMA.16816.F32 R24, R124.reuse, R32, RZ ;  /* 0x000000207c18723c */ /* 0x040fee00000018ff */
[----:B------:R4:W1:Y:S01]  /*ec20*/  LDSM.16.M88.4 R136, [R2+0x3c00] ;  /* 0x003c00000288783b */ /* 0x0008620000000200 */
[-C--:B------:R-:W-:Y:S08]  /*ec30*/  HMMA.16816.F32 R28, R124, R34.reuse, RZ ;  /* 0x000000227c1c723c */ /* 0x080ff000000018ff */
[C---:B------:R-:W-:Y:S08]  /*ec40*/  HMMA.16816.F32 R32, R128.reuse, R34, RZ ;  /* 0x000000228020723c */ /* 0x040ff000000018ff */
[-C--:B-----5:R-:W-:Y:S01]  /*ec50*/  HMMA.16816.F32 R36, R128, R48.reuse, RZ ;  /* 0x000000308024723c */ /* 0x0a0fe200000018ff */
[----:B----4-:R-:W-:Y:S07]  /*ec60*/  IMAD.IADD R2, R213, 0x1, R2 ;  /* 0x00000001d5027824 */ /* 0x010fee00078e0202 */
[C---:B------:R-:W-:Y:S01]  /*ec70*/  HMMA.16816.F32 R40, R124.reuse, R48, RZ ;  /* 0x000000307c28723c */ /* 0x040fe200000018ff */
[----:B------:R-:W4:Y:S07]  /*ec80*/  LDSM.16.M88.4 R176, [R2+0x2000] ;  /* 0x0020000002b0783b */ /* 0x000f2e0000000200 */
[-C--:B------:R-:W-:Y:S01]  /*ec90*/  HMMA.16816.F32 R44, R124, R50.reuse, RZ ;  /* 0x000000327c2c723c */ /* 0x080fe200000018ff */
[----:B------:R-:W5:Y:S07]  /*eca0*/  LDSM.16.M88.4 R184, [R2+0x2400] ;  /* 0x0024000002b8783b */ /* 0x000f6e0000000200 */
[C---:B------:R-:W-:Y:S01]  /*ecb0*/  HMMA.16816.F32 R48, R128.reuse, R50, RZ ;  /* 0x000000328030723c */ /* 0x040fe200000018ff */
[----:B------:R-:W5:Y:S07]  /*ecc0*/  LDSM.16.M88.4 R188, [R2+0x2800] ;  /* 0x0028000002bc783b */ /* 0x000f6e0000000200 */
[-C--:B---3--:R-:W-:Y:S01]  /*ecd0*/  HMMA.16816.F32 R52, R128, R64.reuse, RZ ;  /* 0x000000408034723c */ /* 0x088fe200000018ff */
[----:B------:R-:W3:Y:S07]  /*ece0*/  LDSM.16.M88.4 R192, [R2+0x2c00] ;  /* 0x002c000002c0783b */ /* 0x000eee0000000200 */
[C---:B------:R-:W-:Y:S01]  /*ecf0*/  HMMA.16816.F32 R56, R124.reuse, R64, RZ ;  /* 0x000000407c38723c */ /* 0x040fe200000018ff */
[----:B------:R-:W3:Y:S07]  /*ed00*/  LDSM.16.M88.4 R196, [R2+0x3000] ;  /* 0x0030000002c4783b */ /* 0x000eee0000000200 */
[-C--:B------:R-:W-:Y:S01]  /*ed10*/  HMMA.16816.F32 R60, R124, R66.reuse, RZ ;  /* 0x000000427c3c723c */ /* 0x080fe200000018ff */
[----:B------:R-:W3:Y:S07]  /*ed20*/  LDSM.16.M88.4 R200, [R2+0x3400] ;  /* 0x0034000002c8783b */ /* 0x000eee0000000200 */
[C---:B------:R-:W-:Y:S01]  /*ed30*/  HMMA.16816.F32 R64, R128.reuse, R66, RZ ;  /* 0x000000428040723c */ /* 0x040fe200000018ff */
[----:B------:R-:W3:Y:S07]  /*ed40*/  LDSM.16.M88.4 R204, [R2+0x3800] ;  /* 0x0038000002cc783b */ /* 0x000eee0000000200 */
[-C--:B--2---:R-:W-:Y:S08]  /*ed50*/  HMMA.16816.F32 R68, R128, R80.reuse, RZ ;  /* 0x000000508044723c */ /* 0x084ff000000018ff */
[C---:B------:R-:W-:Y:S08]  /*ed60*/  HMMA.16816.F32 R72, R124.reuse, R80, RZ ;  /* 0x000000507c48723c */ /* 0x040ff000000018ff */
[-C--:B------:R-:W-:Y:S08]  /*ed70*/  HMMA.16816.F32 R76, R124, R82.reuse, RZ ;  /* 0x000000527c4c723c */ /* 0x080ff000000018ff */
[C---:B------:R-:W-:Y:S08]  /*ed80*/  HMMA.16816.F32 R80, R128.reuse, R82, RZ ;  /* 0x000000528050723c */ /* 0x040ff000000018ff */
[-C--:B-1----:R-:W-:Y:S08]  /*ed90*/  HMMA.16816.F32 R84, R128, R96.reuse, RZ ;  /* 0x000000608054723c */ /* 0x082ff000000018ff */
        /* <DEDUP_REMOVED lines=11> */
[----:B------:R1:W2:Y:S01]  /*ee50*/  LDSM.16.M88.4 R136, [R2+0x3c00] ;  /* 0x003c00000288783b */ /* 0x0002a20000000200 */
[----:B------:R-:W-:Y:S06]  /*ee60*/  DEPBAR.LE SB0, 0x0 ;  /* 0x000080000000791a */ /* 0x000fec0000000000 */
[-C--:B----4-:R-:W-:Y:S01]  /*ee70*/  HMMA.16816.F32 R4, R172, R176.reuse, R4 ;  /* 0x000000b0ac04723c */ /* 0x090fe20000001804 */
[----:B------:R-:W-:Y:S07]  /*ee80*/  BAR.SYNC.DEFER_BLOCKING 0x0 ;  /* 0x0000000000007b1d */ /* 0x000fee0000010000 */
[C---:B------:R-:W-:Y:S08]  /*ee90*/  HMMA.16816.F32 R8, R180.reuse, R176, R8 ;  /* 0x000000b0b408723c */ /* 0x040ff00000001808 */
[-C--:B------:R-:W-:Y:S08]  /*eea0*/  HMMA.16816.F32 R12, R180, R178.reuse, R12 ;  /* 0x000000b2b40c723c */ /* 0x080ff0000000180c */
[C---:B------:R-:W-:Y:S04]  /*eeb0*/  HMMA.16816.F32 R16, R172.reuse, R178, R16 ;  /* 0x000000b2ac10723c */ /* 0x040fe80000001810 */
[----:B-1----:R-:W-:Y:S02]  /*eec0*/  FMNMX3.FTZ R2, R0, R8, R9, !PT ;  /* 0x0000000800027276 */ /* 0x002fe40007810009 */
[----:B------:R-:W-:Y:S02]  /*eed0*/  FMNMX3.FTZ R134, R3, R10, R11, !PT ;  /* 0x0000000a03867276 */ /* 0x000fe4000781000b */
[-C--:B-----5:R-:W-:Y:S03]  /*eee0*/  HMMA.16816.F32 R20, R172, R184.reuse, R20 ;  /* 0x000000b8ac14723c */ /* 0x0a0fe60000001814 */
[----:B------:R-:W-:Y:S02]  /*eef0*/  FMNMX3.FTZ R135, R2, R12, R13, !PT ;  /* 0x0000000c02877276 */ /* 0x000fe4000781000d */
[----:B------:R-:W-:Y:S02]  /*ef00*/  FMNMX3.FTZ R2, R134, R14, R15, !PT ;  /* 0x0000000e86027276 */ /* 0x000fe4000781000f */
[----:B------:R-:W-:Y:S01]  /*ef10*/  FMNMX3.FTZ R134, R133, R6, R7, !PT ;  /* 0x0000000685867276 */ /* 0x000fe20007810007 */
[C---:B------:R-:W-:Y:S04]  /*ef20*/  HMMA.16816.F32 R24, R180.reuse, R184, R24 ;  /* 0x000000b8b418723c */ /* 0x040fe80000001818 */
[----:B------:R-:W-:Y:S04]  /*ef30*/  FMNMX3.FTZ R134, R134, R18, R19, !PT ;  /* 0x0000001286867276 */ /* 0x000fe80007810013 */
[-C--:B------:R-:W-:Y:S03]  /*ef40*/  HMMA.16816.F32 R28, R180, R186.reuse, R28 ;  /* 0x000000bab41c723c */ /* 0x080fe6000000181c */
[----:B------:R-:W-:Y:S05]  /*ef50*/  FMNMX3.FTZ R134, R134, R22, R23, !PT ;  /* 0x0000001686867276 */ /* 0x000fea0007810017 */
        /* <DEDUP_REMOVED lines=10> */
[-C--:B---3--:R-:W-:Y:S03]  /*f000*/  HMMA.16816.F32 R52, R172, R192.reuse, R52 ;  /* 0x000000c0ac34723c */ /* 0x088fe60000001834 */
        /* <DEDUP_REMOVED lines=25> */
[C---:B------:R-:W-:Y:S08]  /*f1a0*/  HMMA.16816.F32 R104, R180.reuse, R204, R104 ;  /* 0x000000ccb468723c */ /* 0x040ff00000001868 */
[-C--:B------:R-:W-:Y:S08]  /*f1b0*/  HMMA.16816.F32 R108, R180, R206.reuse, R108 ;  /* 0x000000ceb46c723c */ /* 0x080ff0000000186c */
[C---:B------:R-:W-:Y:S04]  /*f1c0*/  HMMA.16816.F32 R112, R172.reuse, R206, R112 ;  /* 0x000000ceac70723c */ /* 0x040fe80000001870 */
[----:B------:R-:W-:Y:S04]  /*f1d0*/  FMNMX3.FTZ R2, R2, R106, R107, !PT ;  /* 0x0000006a02027276 */ /* 0x000fe8000781006b */
[-C--:B--2---:R-:W-:Y:S03]  /*f1e0*/  HMMA.16816.F32 R116, R172, R136.reuse, R116 ;  /* 0x00000088ac74723c */ /* 0x084fe60000001874 */
[----:B------:R-:W-:Y:S05]  /*f1f0*/  FMNMX3.FTZ R2, R2, R110, R111, !PT ;  /* 0x0000006e02027276 */ /* 0x000fea000781006f */
[C---:B------:R-:W-:Y:S08]  /*f200*/  HMMA.16816.F32 R120, R180.reuse, R136, R120 ;  /* 0x00000088b478723c */ /* 0x040ff00000001878 */
[-C--:B------:R-:W-:Y:S08]  /*f210*/  HMMA.16816.F32 R124, R180, R138.reuse, R124 ;  /* 0x0000008ab47c723c */ /* 0x080ff0000000187c */
        /* <DEDUP_REMOVED lines=30> */
[----:B------:R-:W-:Y:S06]  /*f400*/  BRA.U.ANY UP0, `(.L_x_706) ;  /* 0xfffffff100087547 */ /* 0x000fec000b93ffff */
.L_x_705:
[----:B------:R-:W-:Y:S01]  /*f410*/  FMNMX3.FTZ R2, R173, R126, R127, !PT ;  /* 0x0000007ead027276 */ /* 0x000fe2000781007f */
[----:B------:R-:W3:Y:S01]  /*f420*/  LDL.64 R180, [R1+0xb8] ;  /* 0x0000b80001b47983 */ /* 0x000ee20000100a00 */
[----:B------:R-:W-:Y:S01]  /*f430*/  FMNMX3.FTZ R135, R174, R112, R113, !PT ;  /* 0x00000070ae877276 */ /* 0x000fe20007810071 */
[----:B------:R-:W-:Y:S01]  /*f440*/  UIADD3 UR16, UPT, UPT, UR23, 0x76cf5d0a, URZ ;  /* 0x76cf5d0a17107890 */ /* 0x000fe2000fffe0ff */
[----:B------:R-:W-:Y:S01]  /*f450*/  FMNMX3.FTZ R134, R175, R102, R103, !PT ;  /* 0x00000066af867276 */ /* 0x000fe20007810067 */
[----:B------:R-:W4:Y:S01]  /*f460*/  LDL.64 R196, [R1+0xc8] ;  /* 0x0000c80001c47983 */ /* 0x000f220000100a00 */
[----:B------:R-:W-:Y:S01]  /*f470*/  FMNMX3.FTZ R135, R135, R116, R117, !PT ;  /* 0x0000007487877276 */ /* 0x000fe20007810075 */
[----:B------:R-:W-:Y:S01]  /*f480*/  UIADD3 UR13, UPT, UPT, UR23, -0x56f99767, URZ ;  /* 0xa9066899170d7890 */ /* 0x000fe2000fffe0ff */
[----:B------:R-:W-:Y:S01]  /*f490*/  FMNMX3.FTZ R134, R134, R114, R115, !PT ;  /* 0x0000007286867276 */ /* 0x000fe20007810073 */
[----:B------:R-:W4:Y:S01]  /*f4a0*/  LDL.64 R182, [R1+0xd0] ;  /* 0x0000d00001b67983 */ /* 0x000f220000100a00 */
[----:B------:R-:W-:Y:S01]  /*f4b0*/  FMNMX3.FTZ R135, R135, R128, R129, !PT ;  /* 0x0000008087877276 */ /* 0x000fe20007810081 */
[----:B------:R-:W-:Y:S01]  /*f4c0*/  IMAD.U32 R198, RZ, RZ, UR24 ;  /* 0x00000018ffc67e24 */ /* 0x000fe2000f8e00ff */
[----:B------:R-:W-:Y:S01]  /*f4d0*/  FMNMX3.FTZ R134, R134, R118, R119, !PT ;  /* 0x0000007686867276 */ /* 0x000fe20007810077 */
[----:B------:R-:W4:Y:S01]  /*f4e0*/  LDL R179, [R1+0xc4] ;  /* 0x0000c40001b37983 */ /* 0x000f220000100800 */
[----:B------:R-:W-:Y:S01]  /*f4f0*/  LOP3.LUT R217, R217, 0xffffefff, RZ, 0xc0, !PT ;  /* 0xffffefffd9d97812 */ /* 0x000fe200078ec0ff */
[----:B------:R-:W-:Y:S01]  /*f500*/  UIADD3 UR6, UPT, UPT, UR23, -0x4498517b, URZ ;  /* 0xbb67ae8517067890 */ /* 0x000fe2000fffe0ff */
[----:B------:R-:W-:Y:S01]  /*f510*/  FMNMX3.FTZ R134, R134, R130, R131, !PT ;  /* 0x0000008286867276 */ /* 0x000fe20007810083 */
[----:B------:R-:W4:Y:S01]  /*f520*/  LDL R177, [R1+0xc0] ;  /* 0x0000c00001b17983 */ /* 0x000f220000100800 */
[----:B------:R-:W-:Y:S01]  /*f530*/  @P0 LOP3.LUT R217, R217, 0x1000, RZ, 0xfc, !PT ;  /* 0x00001000d9d90812 */ /* 0x000fe200078efcff */
[----:B------:R-:W-:Y:S02]  /*f540*/  USHF.L.U32 UR25, UR19, 0x2, URZ ;  /* 0x0000000213197899 */ /* 0x000fe400080006ff */
[----:B--2---:R-:W1:Y:S01]  /*f550*/  SHFL.BFLY PT, R137, R172, 0x2, 0x1f ;  /* 0x0c401f00ac897f89 */ /* 0x004e6200000e0000 */
[----:B------:R-:W-:Y:S01]  /*f560*/  LOP3.LUT R217, R217, 0xfffff7ff, RZ, 0xc0, !PT ;  /* 0xfffff7ffd9d97812 */ /* 0x000fe200078ec0ff */
[----:B------:R-:W-:Y:S02]  /*f570*/  UIADD3 UR12, UPT, UPT, UR25, 0x1, URZ ;  /* 0x00000001190c7890 */ /* 0x000fe4000fffe0ff */
[----:B------:R-:W2:Y:S01]  /*f580*/  SHFL.BFLY PT, R173, R2, 0x2, 0x1f ;  /* 0x0c401f0002ad7f89 */ /* 0x000ea200000e0000 */
[----:B------:R-:W-:Y:S01]  /*f590*/  @P2 LOP3.LUT R217, R217, 0x800, RZ, 0xfc, !PT ;  /* 0x00000800d9d92812 */ /* 0x000fe200078efcff */
[----:B------:R-:W-:Y:S02]  /*f5a0*/  UIADD3 UR15, UPT, UPT, UR23, 0x32370b8f, URZ ;  /* 0x32370b8f170f7890 */ /* 0x000fe4000fffe0ff */
[----:B------:R-:W-:Y:S01]  /*f5b0*/  STL [R1+0x344], R208 ;  /* 0x000344d001007387 */ /* 0x000fe20000100800 */
[----:B------:R-:W-:Y:S02]  /*f5c0*/  UIADD3 UR14, UPT, UPT, UR23, -0x126145ec, URZ ;  /* 0xed9eba14170e7890 */ /* 0x000fe4000fffe0ff */
[----:B------:R-:W-:Y:S01]  /*f5d0*/  UIADD3 UR26, UPT, UPT, UR25, 0x2, URZ ;  /* 0x00000002191a7890 */ /* 0x000fe2000fffe0ff */
[----:B------:R-:W-:Y:S01]  /*f5e0*/  STL [R1+0x340], R216 ;  /* 0x000340d801007387 */ /* 0x000fe20000100800 */
[----:B------:R-:W-:Y:S03]  /*f5f0*/  UISETP.GT.AND UP0, UPT, UR19, URZ, UPT ;  /* 0x000000ff1300728c */ /* 0x000fe6000bf04270 */
[----:B------:R-:W-:Y:S04]  /*f600*/  STL [R1+0x31c], R220 ;  /* 0x00031cdc01007387 */ /* 0x000fe80000100800 */
[----:B------:R-:W-:Y:S01]  /*f610*/  STL [R1+0x318], R213 ;  /* 0x000318d501007387 */ /* 0x000fe20000100800 */
[----:B-1----:R-:W-:Y:S03]  /*f620*/  FMNMX.FTZ R137, R172, R137, !PT ;  /* 0x00000089ac897209 */ /* 0x002fe60007810000 */
[----:B------:R-:W1:Y:S01]  /*f630*/  SHFL.BFLY PT, R139, R135, 0x2, 0x1f ;  /* 0x0c401f00878b7f89 */ /* 0x000e6200000e0000 */
[----:B--2---:R-:W-:Y:S03]  /*f640*/  FMNMX.FTZ R173, R2, R173, !PT ;  /* 0x000000ad02ad7209 */ /* 0x004fe60007810000 */
[----:B------:R-:W2:Y:S04]  /*f650*/  SHFL.BFLY PT, R136, R137, 0x1, 0x1f ;  /* 0x0c201f0089887f89 */ /* 0x000ea800000e0000 */
[----:B------:R-:W2:Y:S04]  /*f660*/  SHFL.BFLY PT, R2, R173, 0x1, 0x1f ;  /* 0x0c201f00ad027f89 */ /* 0x000ea800000e0000 */
[----:B------:R-:W2:Y:S04]  /*f670*/  SHFL.BFLY PT, R138, R134, 0x2, 0x1f ;  /* 0x0c401f00868a7f89 */ /* 0x000ea800000e0000 */
[----:B------:R-:W-:Y:S04]  /*f680*/  STL [R1+0x314], R212 ;  /* 0x000314d401007387 */ /* 0x000fe80000100800 */
[----:B------:R-:W-:Y:S01]  /*f690*/  STL [R1+0x310], R211 ;  /* 0x000310d301007387 */ /* 0x000fe20000100800 */
[----:B-1----:R-:W-:Y:S03]  /*f6a0*/  FMNMX.FTZ R135, R135, R139, !PT ;  /* 0x0000008b87877209 */ /* 0x002fe60007810000 */
[----:B------:R-:W-:Y:S01]  /*f6b0*/  STL [R1+0x30c], R210 ;  /* 0x00030cd201007387 */ /* 0x000fe20000100800 */
[----:B--2---:R-:W-:Y:S03]  /*f6c0*/  FMNMX.FTZ R137, R137, R136, !PT ;  /* 0x0000008889897209 */ /* 0x004fe60007810000 */
[----:B------:R-:W1:Y:S01]  /*f6d0*/  SHFL.BFLY PT, R139, R135, 0x1, 0x1f ;  /* 0x0c201f00878b7f89 */ /* 0x000e6200000e0000 */
[----:B------:R-:W-:Y:S01]  /*f6e0*/  FMNMX.FTZ R136, R173, R2, !PT ;  /* 0x00000002ad887209 */ /* 0x000fe20007810000 */
[C---:B------:R-:W-:Y:S01]  /*f6f0*/  FADD.FTZ R0, -R137.reuse, R0 ;  /* 0x0000000089007221 */ /* 0x040fe20000010100 */
[----:B------:R-:W-:Y:S01]  /*f700*/  FSETP.NEU.FTZ.AND P1, PT, R137, -INF , PT ;  /* 0xff8000008900780b */ /* 0x000fe20003f3d000 */
[----:B------:R-:W-:Y:S01]  /*f710*/  STL [R1+0x308], R209 ;  /* 0x000308d101007387 */ /* 0x000fe20000100800 */
[----:B------:R-:W-:Y:S01]  /*f720*/  FMNMX.FTZ R134, R134, R138, !PT ;  /* 0x0000008a86867209 */ /* 0x000fe20007810000 */
[----:B------:R-:W-:Y:S01]  /*f730*/  FMUL.FTZ R2, R0, UR4 ;  /* 0x0000000400027c20 */ /* 0x000fe20008410000 */
[----:B------:R-:W-:Y:S01]  /*f740*/  FADD.FTZ R0, -R136, R3 ;  /* 0x0000000388007221 */ /* 0x000fe20000010100 */
[----:B------:R-:W-:Y:S02]  /*f750*/  STL [R1+0x390], R217 ;  /* 0x000390d901007387 */ /* 0x000fe40000100800 */
[----:B------:R2:W-:Y:S02]  /*f760*/  MUFU.EX2 R3, R2 ;  /* 0x0000000200037308 */ /* 0x0005e40000000800 */
[----:B------:R-:W2:Y:S04]  /*f770*/  SHFL.BFLY PT, R138, R134, 0x1, 0x1f ;  /* 0x0c201f00868a7f89 */ /* 0x000ea800000e0000 */
[----:B------:R-:W-:Y:S04]  /*f780*/  STL [R1+0x320], R137 ;  /* 0x0003208901007387 */ /* 0x000fe80000100800 */
[----:B------:R-:W-:Y:S01]  /*f790*/  STL [R1+0x324], R136 ;  /* 0x0003248801007387 */ /* 0x000fe20000100800 */
[----:B-1----:R-:W-:Y:S01]  /*f7a0*/  FMNMX.FTZ R135, R135, R139, !PT ;  /* 0x0000008b87877209 */ /* 0x002fe20007810000 */
[----:B--2---:R-:W-:Y:S04]  /*f7b0*/  FMUL.FTZ R2, R0, UR4 ;  /* 0x0000000400027c20 */ /* 0x004fe80008410000 */
[----:B------:R-:W-:Y:S02]  /*f7c0*/  FADD.FTZ R0, -R135, R132 ;  /* 0x0000008487007221 */ /* 0x000fe40000010100 */
[----:B------:R1:W-:Y:S01]  /*f7d0*/  MUFU.EX2 R132, R2 ;  /* 0x0000000200847308 */ /* 0x0003e20000000800 */
[----:B------:R-:W-:Y:S01]  /*f7e0*/  FMNMX.FTZ R134, R134, R138, !PT ;  /* 0x0000008a86867209 */ /* 0x000fe20007810000 */
[----:B------:R-:W-:Y:S01]  /*f7f0*/  FMUL.FTZ R138, R136, UR4 ;  /* 0x00000004888a7c20 */ /* 0x000fe20008410000 */
[----:B-1----:R-:W-:Y:S03]  /*f800*/  FMUL.FTZ R2, R0, UR4 ;  /* 0x0000000400027c20 */ /* 0x002fe60008410000 */
[----:B------:R-:W-:Y:S01]  /*f810*/  FADD.FTZ R0, -R134, R133 ;  /* 0x0000008586007221 */ /* 0x000fe20000010100 */
[----:B------:R-:W-:Y:S03]  /*f820*/  FMUL.FTZ R133, R137, UR4 ;  /* 0x0000000489857c20 */ /* 0x000fe60008410000 */
[----:B------:R-:W-:Y:S01]  /*f830*/  FMUL.FTZ R0, R0, UR4 ;  /* 0x0000000400007c20 */ /* 0x000fe20008410000 */
[----:B------:R-:W-:Y:S01]  /*f840*/  MUFU.EX2 R2, R2 ;  /* 0x0000000200027308 */ /* 0x000fe20000000800 */
[----:B------:R-:W-:Y:S02]  /*f850*/  FSEL R133, R133, RZ, P1 ;  /* 0x000000ff85857208 */ /* 0x000fe40000800000 */
[----:B------:R-:W-:Y:S03]  /*f860*/  FSETP.NEU.FTZ.AND P1, PT, R136, -INF , PT ;  /* 0xff8000008800780b */ /* 0x000fe60003f3d000 */
        /* <DEDUP_REMOVED lines=21> */
[----:B-1----:R-:W-:Y:S01]  /*f9c0*/  FSEL R8, R138, RZ, P1 ;  /* 0x000000ff8a087208 */ /* 0x002fe20000800000 */
[--C-:B------:R-:W-:Y:S01]  /*f9d0*/  FFMA.FTZ R29, R29, UR4, -R133.reuse ;  /* 0x000000041d1d7c23 */ /* 0x100fe20008010885 */
[----:B------:R-:W-:Y:S01]  /*f9e0*/  FSETP.NEU.FTZ.AND P1, PT, R135, -INF , PT ;  /* 0xff8000008700780b */ /* 0x000fe20003f3d000 */
[--C-:B------:R-:W-:Y:S01]  /*f9f0*/  FFMA.FTZ R25, R25, UR4, -R133.reuse ;  /* 0x0000000419197c23 */ /* 0x100fe20008010885 */
[--C-:B------:R-:W-:Y:S01]  /*fa00*/  FFMA.FTZ R45, R45, UR4, -R133.reuse ;  /* 0x000000042d2d7c23 */ /* 0x100fe20008010885 */
[--C-:B------:R-:W-:Y:S01]  /*fa10*/  FFMA.FTZ R10, R10, UR4, -R8.reuse ;  /* 0x000000040a0a7c23 */ /* 0x100fe20008010808 */
[--C-:B------:R-:W-:Y:S01]  /*fa20*/  FFMA.FTZ R11, R11, UR4, -R8.reuse ;  /* 0x000000040b0b7c23 */ /* 0x100fe20008010808 */
[--C-:B------:R-:W-:Y:S01]  /*fa30*/  FFMA.FTZ R14, R14, UR4, -R8.reuse ;  /* 0x000000040e0e7c23 */ /* 0x100fe20008010808 */
[----:B--2---:R-:W-:Y:S01]  /*fa40*/  IMAD.U32 R9, RZ, RZ, UR23 ;  /* 0x00000017ff097e24 */ /* 0x004fe2000f8e00ff */
        /* <DEDUP_REMOVED lines=26> */
[----:B------:R-:W-:Y:S01]  /*fbf0*/  MUFU.EX2 R0, R0 ;  /* 0x0000000000007308 */ /* 0x000fe20000000800 */
[----:B------:R-:W-:Y:S01]  /*fc00*/  IMAD.U32 R12, RZ, RZ, UR12 ;  /* 0x0000000cff0c7e24 */ /* 0x000fe2000f8e00ff */
[----:B------:R-:W-:Y:S01]  /*fc10*/  UIADD3 UR12, UPT, UPT, UR23, 0x646e171e, URZ ;  /* 0x646e171e170c7890 */ /* 0x000fe2000fffe0ff */
[--C-:B------:R-:W-:Y:S01]  /*fc20*/  FFMA.FTZ R105, R105, UR4, -R133.reuse ;  /* 0x0000000469697c23 */ /* 0x100fe20008010885 */
[--C-:B------:R-:W-:Y:S01]  /*fc30*/  FFMA.FTZ R60, R60, UR4, -R133.reuse ;  /* 0x000000043c3c7c23 */ /* 0x100fe20008010885 */
[----:B------:R-:W-:Y:S05]  /*fc40*/  FFMA.FTZ R77, R77, UR4, -R133 ;  /* 0x000000044d4d7c23 */ /* 0x000fea0008010885 */
[----:B------:R1:W-:Y:S10]  /*fc50*/  MUFU.EX2 R185, R14 ;  /* 0x0000000e00b97308 */ /* 0x0003f40000000800 */
[----:B------:R-:W-:Y:S10]  /*fc60*/  MUFU.EX2 R184, R15 ;  /* 0x0000000f00b87308 */ /* 0x000ff40000000800 */
[----:B------:R-:W-:Y:S10]  /*fc70*/  MUFU.EX2 R187, R24 ;  /* 0x0000001800bb7308 */ /* 0x000ff40000000800 */
[----:B------:R2:W-:Y:S10]  /*fc80*/  MUFU.EX2 R186, R25 ;  /* 0x0000001900ba7308 */ /* 0x0005f40000000800 */
[----:B------:R-:W-:Y:S10]  /*fc90*/  MUFU.EX2 R59, R59 ;  /* 0x0000003b003b7308 */ /* 0x000ff40000000800 */
[----:B------:R-:W-:Y:S10]  /*fca0*/  MUFU.EX2 R60, R60 ;  /* 0x0000003c003c7308 */ /* 0x000ff40000000800 */
[----:B------:R-:W-:Y:S10]  /*fcb0*/  MUFU.EX2 R62, R62 ;  /* 0x0000003e003e7308 */ /* 0x000ff40000000800 */
[----:B------:R-:W-:Y:S01]  /*fcc0*/  MUFU.EX2 R90, R90 ;  /* 0x0000005a005a7308 */ /* 0x000fe20000000800 */
[----:B---3--:R-:W-:Y:S01]  /*fcd0*/  LOP3.LUT R9, R181, UR25, R9, 0x96, !PT ;  /* 0x00000019b5097c12 */ /* 0x008fe2000f8e9609 */
[----:B------:R-:W-:Y:S01]  /*fce0*/  UIADD3 UR25, UPT, UPT, UR25, 0x3, URZ ;  /* 0x0000000319197890 */ /* 0x000fe2000fffe0ff */
[C---:B----4-:R-:W-:Y:S02]  /*fcf0*/  LOP3.LUT R11, R180.reuse, UR6, R197, 0x96, !PT ;  /* 0x00000006b40b7c12 */ /* 0x050fe4000f8e96c5 */
[----:B------:R-:W-:Y:S03]  /*fd00*/  LOP3.LUT R10, R180, UR6, R183, 0x96, !PT ;  /* 0x00000006b40a7c12 */ /* 0x000fe6000f8e96b7 */
[----:B------:R-:W-:Y:S01]  /*fd10*/  IMAD.WIDE.U32 R192, R11, -0x326172a9, RZ ;  /* 0xcd9e8d570bc07825 */ /* 0x000fe200078e00ff */
[----:B------:R-:W-:Y:S03]  /*fd20*/  UIADD3 UR6, UPT, UPT, UR22, 0x3c6ef372, URZ ;  /* 0x3c6ef37216067890 */ /* 0x000fe6000fffe0ff */
[----:B------:R-:W-:Y:S01]  /*fd30*/  IMAD.WIDE.U32 R194, R10, -0x326172a9, RZ ;  /* 0xcd9e8d570ac27825 */ /* 0x000fe200078e00ff */
[----:B------:R-:W-:Y:S02]  /*fd40*/  STL.64 [R1+0xe0], R192 ;  /* 0x0000e0c001007387 */ /* 0x000fe40000100a00 */
[----:B------:R-:W-:Y:S01]  /*fd50*/  LOP3.LUT R221, R193, UR6, RZ, 0x3c, !PT ;  /* 0x00000006c1dd7c12 */ /* 0x000fe2000f8e3cff */
[----:B------:R-:W-:Y:S01]  /*fd60*/  IMAD.WIDE.U32 R10, R9, -0x326172a9, RZ ;  /* 0xcd9e8d57090a7825 */ /* 0x000fe200078e00ff */
[----:B------:R-:W-:Y:S01]  /*fd70*/  LOP3.LUT R9, R181, UR23, R12, 0x96, !PT ;  /* 0x00000017b5097c12 */ /* 0x000fe2000f8e960c */
[----:B------:R-:W-:Y:S01]  /*fd80*/  STL.64 [R1+0xd8], R194 ;  /* 0x0000d8c201007387 */ /* 0x000fe20000100a00 */
[----:B------:R-:W-:Y:S01]  /*fd90*/  LOP3.LUT R218, R195, UR6, RZ, 0x3c, !PT ;  /* 0x00000006c3da7c12 */ /* 0x000fe2000f8e3cff */
[----:B------:R-:W-:Y:S01]  /*fda0*/  UIADD3 UR6, UPT, UPT, UR22, -0x255992d5, URZ ;  /* 0xdaa66d2b16067890 */ /* 0x000fe2000fffe0ff */
[C---:B------:R-:W-:Y:S01]  /*fdb0*/  LOP3.LUT R12, R10.reuse, R221, RZ, 0x3c, !PT ;  /* 0x000000dd0a0c7212 */ /* 0x040fe200078e3cff */
[----:B------:R-:W-:Y:S01]  /*fdc0*/  IMAD.WIDE.U32 R174, R9, -0x326172a9, RZ ;  /* 0xcd9e8d5709ae7825 */ /* 0x000fe200078e00ff */
[-C--:B-1----:R-:W-:Y:S01]  /*fdd0*/  LOP3.LUT R14, R10, R218.reuse, RZ, 0x3c, !PT ;  /* 0x000000da0a0e7212 */ /* 0x082fe200078e3cff */
[----:B------:R1:W-:Y:S01]  /*fde0*/  STL [R1+0x328], R135 ;  /* 0x0003288701007387 */ /* 0x0003e20000100800 */
[----:B------:R-:W-:Y:S01]  /*fdf0*/  LOP3.LUT R13, R11, R179, RZ, 0x3c, !PT ;  /* 0x000000b30b0d7212 */ /* 0x000fe200078e3cff */
[----:B------:R-:W-:Y:S01]  /*fe00*/  FMUL.FTZ R9, R135, UR4 ;  /* 0x0000000487097c20 */ /* 0x000fe20008410000 */
[----:B------:R-:W-:Y:S01]  /*fe10*/  LOP3.LUT R138, R11, R177, RZ, 0x3c, !PT ;  /* 0x000000b10b8a7212 */ /* 0x000fe200078e3cff */
[----:B------:R-:W-:Y:S01]  /*fe20*/  STL [R1+0x32c], R134 ;  /* 0x00032c8601007387 */ /* 0x000fe20000100800 */
[----:B--2---:R-:W-:Y:S01]  /*fe30*/  LOP3.LUT R25, R175, R179, RZ, 0x3c, !PT ;  /* 0x000000b3af197212 */ /* 0x004fe200078e3cff */
[C---:B------:R-:W-:Y:S01]  /*fe40*/  FMUL.FTZ R10, R134.reuse, UR4 ;  /* 0x00000004860a7c20 */ /* 0x040fe20008410000 */
[----:B------:R-:W-:Y:S01]  /*fe50*/  FSEL R9, R9, RZ, P1 ;  /* 0x000000ff09097208 */ /* 0x000fe20000800000 */
[----:B------:R2:W-:Y:S01]  /*fe60*/  STL [R1+0x3a8], R221 ;  /* 0x0003a8dd01007387 */ /* 0x0005e20000100800 */
[----:B------:R-:W-:Y:S01]  /*fe70*/  FSETP.NEU.FTZ.AND P1, PT, R134, -INF , PT ;  /* 0xff8000008600780b */ /* 0x000fe20003f3d000 */
[----:B------:R-:W-:Y:S01]  /*fe80*/  MUFU.EX2 R179, R26 ;  /* 0x0000001a00b37308 */ /* 0x000fe20000000800 */
[----:B------:R-:W-:Y:S01]  /*fe90*/  LOP3.LUT R15, R174, R221, RZ, 0x3c, !PT ;  /* 0x000000ddae0f7212 */ /* 0x000fe200078e3cff */
[--C-:B------:R-:W-:Y:S01]  /*fea0*/  FFMA.FTZ R11, R4, UR4, -R9.reuse ;  /* 0x00000004040b7c23 */ /* 0x100fe20008010809 */
[----:B------:R-:W-:Y:S01]  /*feb0*/  FSEL R4, R10, RZ, P1 ;  /* 0x000000ff0a047208 */ /* 0x000fe20000800000 */
[--C-:B------:R-:W-:Y:S01]  /*fec0*/  FFMA.FTZ R216, R128, UR4, -R9.reuse ;  /* 0x0000000480d87c23 */ /* 0x100fe20008010809 */
[----:B------:R-:W-:Y:S01]  /*fed0*/  LOP3.LUT R172, R175, R177, RZ, 0x3c, !PT ;  /* 0x000000b1afac7212 */ /* 0x000fe200078e3cff */
[--C-:B------:R-:W-:Y:S01]  /*fee0*/  FFMA.FTZ R207, R68, UR4, -R9.reuse ;  /* 0x0000000444cf7c23 */ /* 0x100fe20008010809 */
[----:B------:R-:W-:Y:S03]  /*fef0*/  LOP3.LUT R24, R174, R218, RZ, 0x3c, !PT ;  /* 0x000000daae187212 */ /* 0x000fe600078e3cff */
[----:B------:R3:W-:Y:S01]  /*ff00*/  MUFU.EX2 R215, R11 ;  /* 0x0000000b00d77308 */ /* 0x0007e20000000800 */
[--C-:B------:R-:W-:Y:S01]  /*ff10*/  FFMA.FTZ R6, R6, UR4, -R4.reuse ;  /* 0x0000000406067c23 */ /* 0x100fe20008010804 */
[----:B------:R-:W-:Y:S04]  /*ff20*/  IMAD.WIDE.U32 R174, R13, -0x2daee0ad, RZ ;  /* 0xd2511f530dae7825 */ /* 0x000fe800078e00ff */
[--C-:B------:R-:W-:Y:S01]  /*ff30*/  FFMA.FTZ R16, R16, UR4, -R9.reuse ;  /* 0x0000000410107c23 */ /* 0x100fe20008010809 */
[----:B------:R-:W-:Y:S01]  /*ff40*/  FFMA.FTZ R5, R5, UR4, -R9 ;  /* 0x0000000405057c23 */ /* 0x000fe20008010809 */
[----:B------:R-:W-:Y:S01]  /*ff50*/  IMAD.WIDE.U32 R180, R138, -0x2daee0ad, RZ ;  /* 0xd2511f538ab47825 */ /* 0x000fe200078e00ff */
[----:B------:R-:W-:Y:S01]  /*ff60*/  LOP3.LUT R138, R196, UR16, R175, 0x96, !PT ;  /* 0x00000010c48a7c12 */ /* 0x000fe2000f8e96af */
[----:B------:R4:W-:Y:S02]  /*ff70*/  MUFU.EX2 R209, R6 ;  /* 0x0000000600d17308 */ /* 0x0009e40000000800 */
[--C-:B------:R-:W-:Y:S01]  /*ff80*/  FFMA.FTZ R7, R7, UR4, -R4.reuse ;  /* 0x0000000407077c23 */ /* 0x100fe20008010804 */
[--C-:B------:R-:W-:Y:S01]  /*ff90*/  FFMA.FTZ R17, R17, UR4, -R9.reuse ;  /* 0x0000000411117c23 */ /* 0x100fe20008010809 */
[--C-:B------:R-:W-:Y:S01]  /*ffa0*/  FFMA.FTZ R18, R18, UR4, -R4.reuse ;  /* 0x0000000412127c23 */ /* 0x100fe20008010804 */
[--C-:B------:R-:W-:Y:S01]  /*ffb0*/  FFMA.FTZ R19, R19, UR4, -R4.reuse ;  /* 0x0000000413137c23 */ /* 0x100fe20008010804 */
[--C-:B------:R-:W-:Y:S01]  /*ffc0*/  FFMA.FTZ R20, R20, UR4, -R9.reuse ;  /* 0x0000000414147c23 */ /* 0x100fe20008010809 */
[--C-:B------:R-:W-:Y:S01]  /*ffd0*/  FFMA.FTZ R22, R22, UR4, -R4.reuse ;  /* 0x0000000416167c23 */ /* 0x100fe20008010804 */
[--C-:B------:R-:W-:Y:S02]  /*ffe0*/  FFMA.FTZ R21, R21, UR4, -R9.reuse ;  /* 0x0000000415157c23 */ /* 0x100fe40008010809 */
[----:B------:R2:W-:Y:S01]  /*fff0*/  MUFU.EX2 R211, R5 ;  /* 0x0000000500d37308 */ /* 0x0005e20000000800 */
[----:B---3--:R-:W-:Y:S04]  /*10000*/  IMAD.WIDE.U32 R10, R12, -0x2daee0ad, RZ ;  /* 0xd2511f530c0a7825 */ /* 0x008fe800078e00ff */
[--C-:B-1----:R-:W-:Y:S01]  /*10010*/  FFMA.FTZ R135, R131, UR4, -R4.reuse ;  /* 0x0000000483877c23 */ /* 0x102fe20008010804 */
[--C-:B------:R-:W-:Y:S01]  /*10020*/  FFMA.FTZ R243, R96, UR4, -R9.reuse ;  /* 0x0000000460f37c23 */ /* 0x100fe20008010809 */
[----:B------:R-:W-:Y:S01]  /*10030*/  FFMA.FTZ R242, R97, UR4, -R9 ;  /* 0x0000000461f27c23 */ /* 0x000fe20008010809 */
[----:B------:R-:W-:Y:S04]  /*10040*/  IMAD.WIDE.U32 R12, R14, -0x2daee0ad, RZ ;  /* 0xd2511f530e0c7825 */ /* 0x000fe800078e00ff */
[--C-:B------:R-:W-:Y:S01]  /*10050*/  FFMA.FTZ R23, R23, UR4, -R4.reuse ;  /* 0x0000000417177c23 */ /* 0x100fe20008010804 */
[----:B------:R1:W-:Y:S01]  /*10060*/  MUFU.EX2 R212, R7 ;  /* 0x0000000700d47308 */ /* 0x0003e20000000800 */
[----:B----4-:R-:W-:Y:S01]  /*10070*/  LOP3.LUT R6, R174, UR15, R11, 0x96, !PT ;  /* 0x0000000fae067c12 */ /* 0x010fe2000f8e960b */
[----:B------:R-:W-:Y:S01]  /*10080*/  IMAD.WIDE.U32 R174, R172, -0x2daee0ad, RZ ;  /* 0xd2511f53acae7825 */ /* 0x000fe200078e00ff */
[----:B------:R-:W-:Y:S02]  /*10090*/  LOP3.LUT R11, R182, UR16, R181, 0x96, !PT ;  /* 0x00000010b60b7c12 */ /* 0x000fe4000f8e96b5 */
[----:B------:R-:W-:Y:S01]  /*100a0*/  LOP3.LUT R139, R180, UR15, R13, 0x96, !PT ;  /* 0x0000000fb48b7c12 */ /* 0x000fe2000f8e960d */
[--C-:B------:R-:W-:Y:S01]  /*100b0*/  FFMA.FTZ R35, R35, UR4, -R4.reuse ;  /* 0x0000000423237c23 */ /* 0x100fe20008010804 */
[----:B------:R-:W-:Y:S01]  /*100c0*/  LOP3.LUT R177, R182, UR16, R175, 0x96, !PT ;  /* 0x00000010b6b17c12 */ /* 0x000fe2000f8e96af */
[----:B------:R-:W-:Y:S02]  /*100d0*/  IMAD.WIDE.U32 R182, R11, -0x326172a9, RZ ;  /* 0xcd9e8d570bb67825 */ /* 0x000fe400078e00ff */
[----:B------:R-:W-:Y:S02]  /*100e0*/  MUFU.EX2 R210, R19 ;  /* 0x0000001300d27308 */ /* 0x000fe40000000800 */
[--C-:B------:R-:W-:Y:S01]  /*100f0*/  FFMA.FTZ R48, R48, UR4, -R9.reuse ;  /* 0x0000000430307c23 */ /* 0x100fe20008010809 */
[----:B------:R-:W-:Y:S04]  /*10100*/  IMAD.WIDE.U32 R180, R25, -0x2daee0ad, RZ ;  /* 0xd2511f5319b47825 */ /* 0x000fe800078e00ff */
[----:B------:R-:W-:Y:S01]  /*10110*/  FFMA.FTZ R233, R84, UR4, -R9 ;  /* 0x0000000454e97c23 */ /* 0x000fe20008010809 */
[--C-:B------:R-:W-:Y:S01]  /*10120*/  FFMA.FTZ R251, R114, UR4, -R4.reuse ;  /* 0x0000000472fb7c23 */ /* 0x100fe20008010804 */
[----:B------:R-:W-:Y:S01]  /*10130*/  IMAD.WIDE.U32 R14, R15, -0x2daee0ad, RZ ;  /* 0xd2511f530f0e7825 */ /* 0x000fe200078e00ff */
[----:B--2---:R-:W-:Y:S01]  /*10140*/  LOP3.LUT R5, R196, UR16, R181, 0x96, !PT ;  /* 0x00000010c4057c12 */ /* 0x004fe2000f8e96b5 */
[----:B------:R-:W2:Y:S02]  /*10150*/  MUFU.EX2 R11, R16 ;  /* 0x00000010000b7308 */ /* 0x000ea40000000800 */
[--C-:B------:R-:W-:Y:S01]  /*10160*/  FFMA.FTZ R34, R34, UR4, -R4.reuse ;  /* 0x0000000422227c23 */ /* 0x100fe20008010804 */
[--C-:B------:R-:W-:Y:S01]  /*10170*/  FFMA.FTZ R39, R39, UR4, -R4.reuse ;  /* 0x0000000427277c23 */ /* 0x100fe20008010804 */
[----:B------:R-:W-:Y:S01]  /*10180*/  LOP3.LUT R172, R180, UR15, R15, 0x96, !PT ;  /* 0x0000000fb4ac7c12 */ /* 0x000fe2000f8e960f */
[----:B-1----:R-:W-:Y:S04]  /*10190*/  IMAD.WIDE.U32 R6, R6, -0x326172a9, RZ ;  /* 0xcd9e8d5706067825 */ /* 0x002fe800078e00ff */
[--C-:B------:R-:W-:Y:S01]  /*101a0*/  FFMA.FTZ R236, R85, UR4, -R9.reuse ;  /* 0x0000000455ec7c23 */ /* 0x100fe20008010809 */
[----:B------:R-:W-:Y:S01]  /*101b0*/  FFMA.FTZ R225, R81, UR4, -R9 ;  /* 0x0000000451e17c23 */ /* 0x000fe20008010809 */
[----:B------:R-:W-:Y:S01]  /*101c0*/  IMAD.WIDE.U32 R180, R138, -0x326172a9, RZ ;  /* 0xcd9e8d578ab47825 */ /* 0x000fe200078e00ff */
[----:B------:R-:W-:Y:S03]  /*101d0*/  MUFU.EX2 R221, R23 ;  /* 0x0000001700dd7308 */ /* 0x000fe60000000800 */
[--C-:B------:R-:W-:Y:S01]  /*101e0*/  FFMA.FTZ R50, R50, UR4, -R4.reuse ;  /* 0x0000000432327c23 */ /* 0x100fe20008010804 */
[----:B------:R-:W-:Y:S01]  /*101f0*/  IMAD.WIDE.U32 R138, R139, -0x326172a9, RZ ;  /* 0xcd9e8d578b8a7825 */ /* 0x000fe200078e00ff */
[----:B------:R-:W-:Y:S02]  /*10200*/  LOP3.LUT R7, R180, UR10, R7, 0x96, !PT ;  /* 0x0000000ab4077c12 */ /* 0x000fe4000f8e9607 */
[----:B------:R-:W-:Y:S01]  /*10210*/  LOP3.LUT R180, R194, UR6, R183, 0x96, !PT ;  /* 0x00000006c2b47c12 */ /* 0x000fe2000f8e96b7 */
[----:B------:R-:W-:Y:S01]  /*10220*/  IMAD.WIDE.U32 R24, R24, -0x2daee0ad, RZ ;  /* 0xd2511f5318187825 */ /* 0x000fe200078e00ff */
[----:B--2---:R1:W-:Y:S01]  /*10230*/  STL [R1+0xb0], R11 ;  /* 0x0000b00b01007387 */ /* 0x0043e20000100800 */
[----:B------:R-:W-:Y:S02]  /*10240*/  MUFU.EX2 R213, R20 ;  /* 0x0000001400d57308 */ /* 0x000fe40000000800 */
[--C-:B------:R-:W-:Y:S01]  /*10250*/  FFMA.FTZ R54, R54, UR4, -R4.reuse ;  /* 0x0000000436367c23 */ /* 0x100fe20008010804 */
[--C-:B------:R-:W-:Y:S01]  /*10260*/  FFMA.FTZ R55, R55, UR4, -R4.reuse ;  /* 0x0000000437377c23 */ /* 0x100fe20008010804 */
[----:B------:R-:W-:Y:S01]  /*10270*/  LOP3.LUT R15, R174, UR15, R25, 0x96, !PT ;  /* 0x0000000fae0f7c12 */ /* 0x000fe2000f8e9619 */
[--C-:B------:R-:W-:Y:S01]  /*10280*/  FFMA.FTZ R68, R66, UR4, -R4.reuse ;  /* 0x0000000442447c23 */ /* 0x100fe20008010804 */
[----:B------:R-:W-:Y:S01]  /*10290*/  LOP3.LUT R174, R192, UR6, R181, 0x96, !PT ;  /* 0x00000006c0ae7c12 */ /* 0x000fe2000f8e96b5 */
[--C-:B------:R-:W-:Y:S01]  /*102a0*/  FFMA.FTZ R81, R70, UR4, -R4.reuse ;  /* 0x0000000446517c23 */ /* 0x100fe20008010804 */
        /* <DEDUP_REMOVED lines=11> */
[----:B------:R2:W-:Y:S01]  /*10360*/  MUFU.EX2 R217, R37 ;  /* 0x0000002500d97308 */ /* 0x0005e20000000800 */
[----:B------:R-:W-:Y:S04]  /*10370*/  IMAD.WIDE.U32 R180, R180, -0x2daee0ad, RZ ;  /* 0xd2511f53b4b47825 */ /* 0x000fe800078e00ff */
[----:B------:R-:W-:Y:S01]  /*10380*/  FFMA.FTZ R247, R100, UR4, -R9 ;  /* 0x0000000464f77c23 */ /* 0x000fe20008010809 */
[--C-:B------:R-:W-:Y:S01]  /*10390*/  FFMA.FTZ R100, R71, UR4, -R4.reuse ;  /* 0x0000000447647c23 */ /* 0x100fe20008010804 */
[----:B------:R-:W-:Y:S01]  /*103a0*/  IMAD.WIDE.U32 R172, R172, -0x326172a9, RZ ;  /* 0xcd9e8d57acac7825 */ /* 0x000fe200078e00ff */
[----:B-1----:R-:W-:Y:S02]  /*103b0*/  LOP3.LUT R11, R182, UR10, R139, 0x96, !PT ;  /* 0x0000000ab60b7c12 */ /* 0x002fe4000f8e968b */
[----:B------:R-:W-:Y:S01]  /*103c0*/  LOP3.LUT R139, R12, UR14, R181, 0x96, !PT ;  /* 0x0000000e0c8b7c12 */ /* 0x000fe2000f8e96b5 */
[----:B------:R-:W-:Y:S01]  /*103d0*/  IMAD.WIDE.U32 R182, R5, -0x326172a9, RZ ;  /* 0xcd9e8d5705b67825 */ /* 0x000fe200078e00ff */
[----:B------:R-:W-:Y:S03]  /*103e0*/  MUFU.EX2 R12, R18 ;  /* 0x00000012000c7308 */ /* 0x000fe60000000800 */
[--C-:B------:R-:W-:Y:S01]  /*103f0*/  FFMA.FTZ R248, R101, UR4, -R9.reuse ;  /* 0x0000000465f87c23 */ /* 0x100fe20008010809 */
[----:B------:R-:W-:Y:S04]  /*10400*/  IMAD.WIDE.U32 R174, R174, -0x2daee0ad, RZ ;  /* 0xd2511f53aeae7825 */ /* 0x000fe800078e00ff */
[--C-:B------:R-:W-:Y:S01]  /*10410*/  FFMA.FTZ R101, R82, UR4, -R4.reuse ;  /* 0x0000000452657c23 */ /* 0x100fe20008010804 */
[----:B------:R-:W-:Y:S01]  /*10420*/  FFMA.FTZ R84, R112, UR4, -R9 ;  /* 0x0000000470547c23 */ /* 0x000fe20008010809 */
[----:B------:R-:W-:Y:S01]  /*10430*/  FFMA.FTZ R112, R83, UR4, -R4 ;  /* 0x0000000453707c23 */ /* 0x000fe20008010804 */
[----:B------:R-:W-:Y:S01]  /*10440*/  LOP3.LUT R13, R10, UR14, R175, 0x96, !PT ;  /* 0x0000000e0a0d7c12 */ /* 0x000fe2000f8e96af */
[----:B------:R-:W1:Y:S01]  /*10450*/  MUFU.EX2 R5, R17 ;  /* 0x0000001100057308 */ /* 0x000e620000000800 */
[----:B------:R-:W-:Y:S01]  /*10460*/  LOP3.LUT R10, R192, UR6, R183, 0x96, !PT ;  /* 0x00000006c00a7c12 */ /* 0x000fe2000f8e96b7 */
[----:B------:R-:W-:Y:S04]  /*10470*/  IMAD.WIDE.U32 R196, R7, -0x2daee0ad, RZ ;  /* 0xd2511f5307c47825 */ /* 0x000fe800078e00ff */
[----:B--2---:R-:W-:Y:S01]  /*10480*/  FFMA.FTZ R37, R61, UR4, -R133 ;  /* 0x000000043d257c23 */ /* 0x004fe20008010885 */
[----:B------:R-:W-:Y:S01]  /*10490*/  FFMA.FTZ R61, R91, UR4, -R8 ;  /* 0x000000045b3d7c23 */ /* 0x000fe20008010808 */
[----:B------:R-:W-:Y:S01]  /*104a0*/  IMAD.WIDE.U32 R192, R11, -0x2daee0ad, RZ ;  /* 0xd2511f530bc07825 */ /* 0x000fe200078e00ff */
[----:B------:R-:W-:Y:S01]  /*104b0*/  LOP3.LUT R7, R174, UR13, R197, 0x96, !PT ;  /* 0x0000000dae077c12 */ /* 0x000fe2000f8e96c5 */
[----:B------:R2:W-:Y:S02]  /*104c0*/  MUFU.EX2 R181, R27 ;  /* 0x0000001b00b57308 */ /* 0x0005e40000000800 */
[----:B------:R-:W-:Y:S01]  /*104d0*/  FFMA.FTZ R85, R113, UR4, -R9 ;  /* 0x0000000471557c23 */ /* 0x000fe20008010809 */
[----:B------:R-:W-:Y:S01]  /*104e0*/  IMAD.WIDE.U32 R10, R10, -0x2daee0ad, RZ ;  /* 0xd2511f530a0a7825 */ /* 0x000fe200078e00ff */
[----:B------:R-:W-:Y:S03]  /*104f0*/  LOP3.LUT R202, R180, UR13, R193, 0x96, !PT ;  /* 0x0000000db4ca7c12 */ /* 0x000fe6000f8e96c1 */
[----:B------:R-:W-:Y:S01]  /*10500*/  FFMA.FTZ R113, R86, UR4, -R4 ;  /* 0x0000000456717c23 */ /* 0x000fe20008010804 */
[----:B------:R-:W-:Y:S01]  /*10510*/  IMAD.MOV.U32 R193, RZ, RZ, R219 ;  /* 0x000000ffffc17224 */ /* 0x000fe200078e00db */
[----:B------:R-:W-:Y:S01]  /*10520*/  LOP3.LUT R14, R14, UR14, R11, 0x96, !PT ;  /* 0x0000000e0e0e7c12 */ /* 0x000fe2000f8e960b */
[----:B------:R-:W-:Y:S01]  /*10530*/  IMAD.WIDE.U32 R202, R202, -0x326172a9, RZ ;  /* 0xcd9e8d57caca7825 */ /* 0x000fe200078e00ff */
[----:B-1----:R1:W-:Y:S01]  /*10540*/  STL [R1+0xac], R5 ;  /* 0x0000ac0501007387 */ /* 0x0023e20000100800 */
[----:B------:R-:W-:Y:S02]  /*10550*/  MUFU.EX2 R70, R56 ;  /* 0x0000003800467308 */ /* 0x000fe40000000800 */
[--C-:B------:R-:W-:Y:S01]  /*10560*/  FFMA.FTZ R219, R69, UR4, -R9.reuse ;  /* 0x0000000445db7c23 */ /* 0x100fe20008010809 */
[----:B------:R-:W-:Y:S01]  /*10570*/  IMAD.MOV.U32 R86, RZ, RZ, R210 ;  /* 0x000000ffff567224 */ /* 0x000fe200078e00d2 */
[----:B------:R-:W-:Y:S01]  /*10580*/  PRMT R239, R202, 0x7770, RZ ;  /* 0x00007770caef7816 */ /* 0x000fe200000000ff */
[----:B------:R3:W-:Y:S01]  /*10590*/  STL [R1+0xa8], R12 ;  /* 0x0000a80c01007387 */ /* 0x0007e20000100800 */
[----:B------:R-:W-:Y:S02]  /*105a0*/  IMAD.MOV.U32 R118, RZ, RZ, R84 ;  /* 0x000000ffff767224 */ /* 0x000fe400078e0054 */
[--C-:B------:R-:W-:Y:S01]  /*105b0*/  FFMA.FTZ R49, R49, UR4, -R9.reuse ;  /* 0x0000000431317c23 */ /* 0x100fe20008010809 */
[----:B------:R-:W-:Y:S01]  /*105c0*/  IMAD.WIDE.U32 R16, R15, -0x326172a9, RZ ;  /* 0xcd9e8d570f107825 */ /* 0x000fe200078e00ff */
[----:B------:R-:W-:Y:S03]  /*105d0*/  MUFU.EX2 R69, R58 ;  /* 0x0000003a00457308 */ /* 0x000fe60000000800 */
[--C-:B------:R-:W-:Y:S01]  /*105e0*/  FFMA.FTZ R53, R53, UR4, -R9.reuse ;  /* 0x0000000435357c23 */ /* 0x100fe20008010809 */
[--C-:B------:R-:W-:Y:S01]  /*105f0*/  FFMA.FTZ R206, R65, UR4, -R9.reuse ;  /* 0x0000000441ce7c23 */ /* 0x100fe20008010809 */
[----:B------:R-:W-:Y:S01]  /*10600*/  FFMA.FTZ R224, R80, UR4, -R9 ;  /* 0x0000000450e07c23 */ /* 0x000fe20008010809 */
[----:B------:R-:W-:Y:S01]  /*10610*/  FFMA.FTZ R65, R92, UR4, -R133 ;  /* 0x000000045c417c23 */ /* 0x000fe20008010885 */
[----:B------:R-:W-:Y:S03]  /*10620*/  IMAD.MOV.U32 R92, RZ, RZ, R86 ;  /* 0x000000ffff5c7224 */ /* 0x000fe600078e0056 */
[----:B------:R-:W-:Y:S01]  /*10630*/  MUFU.EX2 R113, R113 ;  /* 0x0000007100717308 */ /* 0x000fe20000000800 */
[----:B-1----:R-:W-:Y:S01]  /*10640*/  LOP3.LUT R5, R182, UR10, R173, 0x96, !PT ;  /* 0x0000000ab6057c12 */ /* 0x002fe2000f8e96ad */
[----:B------:R-:W-:Y:S08]  /*10650*/  IMAD.WIDE.U32 R182, R177, -0x326172a9, RZ ;  /* 0xcd9e8d57b1b67825 */ /* 0x000ff000078e00ff */
[----:B------:R-:W-:Y:S01]  /*10660*/  MUFU.EX2 R102, R55 ;  /* 0x0000003700667308 */ /* 0x000fe20000000800 */
[----:B---3--:R-:W-:Y:S01]  /*10670*/  IMAD.WIDE.U32 R12, R13, -0x326172a9, RZ ;  /* 0xcd9e8d570d0c7825 */ /* 0x008fe200078e00ff */
[----:B------:R-:W-:Y:S02]  /*10680*/  LOP3.LUT R18, R194, UR6, R183, 0x96, !PT ;  /* 0x00000006c2127c12 */ /* 0x000fe4000f8e96b7 */
[----:B------:R-:W-:Y:S01]  /*10690*/  LOP3.LUT R25, R182, UR10, R17, 0x96, !PT ;  /* 0x0000000ab6197c12 */ /* 0x000fe2000f8e9611 */
[----:B------:R-:W-:Y:S01]  /*106a0*/  IMAD.WIDE.U32 R174, R5, -0x2daee0ad, RZ ;  /* 0xd2511f5305ae7825 */ /* 0x000fe200078e00ff */
[----:B------:R-:W-:Y:S04]  /*106b0*/  LOP3.LUT R17, R6, UR9, R13, 0x96, !PT ;  /* 0x0000000906117c12 */ /* 0x000fe8000f8e960d */
[----:B------:R-:W-:Y:S01]  /*106c0*/  MUFU.EX2 R26, R21 ;  /* 0x00000015001a7308 */ /* 0x000fe20000000800 */
[----:B------:R-:W-:Y:S04]  /*106d0*/  IMAD.WIDE.U32 R18, R18, -0x2daee0ad, RZ ;  /* 0xd2511f5312127825 */ /* 0x000fe800078e00ff */
[----:B------:R-:W-:Y:S01]  /*106e0*/  IMAD.WIDE.U32 R6, R7, -0x326172a9, RZ ;  /* 0xcd9e8d5707067825 */ /* 0x000fe200078e00ff */
[----:B------:R-:W-:Y:S04]  /*106f0*/  LOP3.LUT R15, R24, UR14, R19, 0x96, !PT ;  /* 0x0000000e180f7c12 */ /* 0x000fe8000f8e9613 */
[----:B------:R1:W-:Y:S01]  /*10700*/  MUFU.EX2 R182, R28 ;  /* 0x0000001c00b67308 */ /* 0x0003e20000000800 */
[----:B------:R-:W-:Y:S01]  /*10710*/  LOP3.LUT R19, R10, UR13, R175, 0x96, !PT ;  /* 0x0000000d0a137c12 */ /* 0x000fe2000f8e96af */
[----:B------:R-:W-:Y:S01]  /*10720*/  IMAD.WIDE.U32 R10, R139, -0x326172a9, RZ ;  /* 0xcd9e8d578b0a7825 */ /* 0x000fe200078e00ff */
[----:B------:R-:W-:Y:S02]  /*10730*/  PRMT R134, R6, 0x7771, RZ ;  /* 0x0000777106867816 */ /* 0x000fe400000000ff */
[----:B------:R-:W-:Y:S01]  /*10740*/  LOP3.LUT R5, R12, UR7, R7, 0x96, !PT ;  /* 0x000000070c057c12 */ /* 0x000fe2000f8e9607 */
[----:B------:R-:W-:Y:S01]  /*10750*/  IMAD.MOV.U32 R20, RZ, RZ, R6 ;  /* 0x000000ffff147224 */ /* 0x000fe200078e0006 */
[----:B------:R-:W-:Y:S01]  /*10760*/  LOP3.LUT R197, R10, UR7, R203, 0x96, !PT ;  /* 0x000000070ac57c12 */ /* 0x000fe2000f8e96cb */
[----:B------:R-:W-:Y:S01]  /*10770*/  STL [R1+0x34], R134 ;  /* 0x0000348601007387 */ /* 0x000fe20000100800 */
[----:B------:R-:W-:Y:S01]  /*10780*/  PRMT R10, R6, 0x7772, RZ ;  /* 0x00007772060a7816 */ /* 0x000fe200000000ff */
[----:B------:R-:W-:Y:S01]  /*10790*/  IMAD.WIDE.U32 R24, R25, -0x2daee0ad, RZ ;  /* 0xd2511f5319187825 */ /* 0x000fe200078e00ff */
[----:B------:R-:W-:Y:S01]  /*107a0*/  LOP3.LUT R138, R138, UR9, R11, 0x96, !PT ;  /* 0x000000098a8a7c12 */ /* 0x000fe2000f8e960b */
[----:B------:R3:W-:Y:S01]  /*107b0*/  MUFU.EX2 R175, R41 ;  /* 0x0000002900af7308 */ /* 0x0007e20000000800 */
[----:B------:R-:W-:Y:S01]  /*107c0*/  PRMT R6, R6, 0x7773, RZ ;  /* 0x0000777306067816 */ /* 0x000fe200000000ff */
[----:B------:R4:W-:Y:S01]  /*107d0*/  STL [R1+0x14], R10 ;  /* 0x0000140a01007387 */ /* 0x0009e20000100800 */
[----:B------:R-:W-:Y:S01]  /*107e0*/  LOP3.LUT R18, R18, UR13, R25, 0x96, !PT ;  /* 0x0000000d12127c12 */ /* 0x000fe2000f8e9619 */
[----:B------:R-:W-:Y:S01]  /*107f0*/  IMAD.WIDE.U32 R12, R14, -0x326172a9, RZ ;  /* 0xcd9e8d570e0c7825 */ /* 0x000fe200078e00ff */
[----:B--2---:R-:W-:Y:S01]  /*10800*/  SHF.R.U32.HI R27, RZ, 0x18, R5 ;  /* 0x00000018ff1b7819 */ /* 0x004fe20000011605 */
[----:B------:R2:W-:Y:S01]  /*10810*/  STL [R1+0x10], R6 ;  /* 0x0000100601007387 */ /* 0x0005e20000100800 */
[----:B------:R-:W-:Y:S01]  /*10820*/  F2FP.F16.F32.PACK_AB R139, R189, R178 ;  /* 0x000000b2bd8b723e */ /* 0x000fe200000000ff */
[----:B------:R-:W-:Y:S01]  /*10830*/  IMAD.WIDE.U32 R14, R15, -0x326172a9, RZ ;  /* 0xcd9e8d570f0e7825 */ /* 0x000fe200078e00ff */
[----:B------:R-:W-:Y:S01]  /*10840*/  LOP3.LUT R172, R172, UR9, R13, 0x96, !PT ;  /* 0x00000009acac7c12 */ /* 0x000fe2000f8e960d */
[----:B------:R-:W4:Y:S01]  /*10850*/  MUFU.EX2 R183, R29 ;  /* 0x0000001d00b77308 */ /* 0x000f220000000800 */
[----:B------:R-:W-:Y:S01]  /*10860*/  ISETP.LE.U32.AND P5, PT, R27, UR11, PT ;  /* 0x0000000b1b007c0c */ /* 0x000fe2000bfa3070 */
[----:B------:R-:W-:Y:S01]  /*10870*/  IMAD.U32 R194, RZ, RZ, UR24 ;  /* 0x00000018ffc27e24 */ /* 0x000fe2000f8e00ff */
[----:B------:R-:W-:Y:S01]  /*10880*/  LOP3.LUT R16, R16, UR9, R15, 0x96, !PT ;  /* 0x0000000910107c12 */ /* 0x000fe2000f8e960f */
[C---:B------:R-:W-:Y:S01]  /*10890*/  FMUL.FTZ R25, R3.reuse, R145 ;  /* 0x0000009103197220 */ /* 0x040fe20000410000 */
[----:B------:R-:W-:Y:S01]  /*108a0*/  LOP3.LUT R250, R20, 0xff, RZ, 0xc0, !PT ;  /* 0x000000ff14fa7812 */ /* 0x000fe200078ec0ff */
[----:B-1----:R-:W-:Y:S01]  /*108b0*/  FMUL.FTZ R28, R3, R140 ;  /* 0x0000008c031c7220 */ /* 0x002fe20000410000 */
[C---:B------:R-:W-:Y:S01]  /*108c0*/  PRMT R231, R139.reuse, 0x7610, R231 ;  /* 0x000076108be77816 */ /* 0x040fe200000000e7 */
[----:B---3--:R-:W-:Y:S01]  /*108d0*/  IMAD.MOV.U32 R41, RZ, RZ, R211 ;  /* 0x000000ffff297224 */ /* 0x008fe200078e00d3 */
[----:B------:R-:W-:Y:S01]  /*108e0*/  PRMT R230, R139, 0x7632, R230 ;  /* 0x000076328be67816 */ /* 0x000fe200000000e6 */
[----:B------:R1:W3:Y:S01]  /*108f0*/  MUFU.EX2 R82, R49 ;  /* 0x0000003100527308 */ /* 0x0002e20000000800 */
[----:B----4-:R-:W-:Y:S01]  /*10900*/  F2FP.F16.F32.PACK_AB R55, R183, R182 ;  /* 0x000000b6b737723e */ /* 0x010fe200000000ff */
[----:B------:R-:W-:Y:S08]  /*10910*/  IMAD.WIDE.U32 R10, R17, -0x2daee0ad, RZ ;  /* 0xd2511f53110a7825 */ /* 0x000ff000078e00ff */
[----:B------:R4:W-:Y:S01]  /*10920*/  MUFU.EX2 R180, R30 ;  /* 0x0000001e00b47308 */ /* 0x0009e20000000800 */
[----:B------:R-:W-:Y:S01]  /*10930*/  PRMT R145, R55, 0x7632, R145 ;  /* 0x0000763237917816 */ /* 0x000fe20000000091 */
[----:B--2---:R-:W-:Y:S01]  /*10940*/  IMAD.WIDE.U32 R6, R19, -0x326172a9, RZ ;  /* 0xcd9e8d5713067825 */ /* 0x004fe200078e00ff */
[----:B------:R-:W-:Y:S02]  /*10950*/  PRMT R19, R10, 0x7771, RZ ;  /* 0x000077710a137816 */ /* 0x000fe400000000ff */
[----:B------:R-:W-:Y:S01]  /*10960*/  LOP3.LUT R196, R196, UR12, R11, 0x96, !PT ;  /* 0x0000000cc4c47c12 */ /* 0x000fe2000f8e960b */
[----:B------:R-:W-:Y:S01]  /*10970*/  IMAD.MOV.U32 R228, RZ, RZ, R10 ;  /* 0x000000ffffe47224 */ /* 0x000fe200078e000a */
[----:B------:R-:W-:Y:S03]  /*10980*/  PRMT R136, R6, 0x7771, RZ ;  /* 0x0000777106887816 */ /* 0x000fe600000000ff */
[----:B------:R-:W2:Y:S01]  /*10990*/  MUFU.EX2 R17, R22 ;  /* 0x0000001600117308 */ /* 0x000ea20000000800 */
[----:B------:R-:W-:Y:S01]  /*109a0*/  LOP3.LUT R200, R12, UR7, R7, 0x96, !PT ;  /* 0x000000070cc87c12 */ /* 0x000fe2000f8e9607 */
[----:B------:R-:W-:Y:S01]  /*109b0*/  IMAD.MOV.U32 R244, RZ, RZ, R6 ;  /* 0x000000fffff47224 */ /* 0x000fe200078e0006 */
[----:B------:R-:W-:Y:S01]  /*109c0*/  LOP3.LUT R249, R196, 0xff, RZ, 0xc0, !PT ;  /* 0x000000ffc4f97812 */ /* 0x000fe200078ec0ff */
[----:B-1----:R-:W-:Y:S01]  /*109d0*/  FFMA.FTZ R49, R76, UR4, -R133 ;  /* 0x000000044c317c23 */ /* 0x002fe20008010885 */
[----:B------:R-:W-:Y:S01]  /*109e0*/  LOP3.LUT R228, R228, 0xff, RZ, 0xc0, !PT ;  /* 0x000000ffe4e47812 */ /* 0x000fe200078ec0ff */
[----:B---3--:R-:W-:Y:S02]  /*109f0*/  IMAD.MOV.U32 R99, RZ, RZ, R82 ;  /* 0x000000ffff637224 */ /* 0x008fe400078e0052 */
[----:B------:R-:W-:Y:S02]  /*10a00*/  FMUL.FTZ R29, R3, R141 ;  /* 0x0000008d031d7220 */ /* 0x000fe40000410000 */
[----:B------:R-:W-:Y:S01]  /*10a10*/  MUFU.EX2 R76, R47 ;  /* 0x0000002f004c7308 */ /* 0x000fe20000000800 */
[C---:B----4-:R-:W-:Y:S09]  /*10a20*/  FMUL.FTZ R30, R132.reuse, R142 ;  /* 0x0000008e841e7220 */ /* 0x050ff20000410000 */
[----:B------:R1:W-:Y:S01]  /*10a30*/  MUFU.EX2 R173, R43 ;  /* 0x0000002b00ad7308 */ /* 0x0003e20000000800 */
[----:B--2---:R2:W-:Y:S04]  /*10a40*/  STL [R1+0x9c], R17 ;  /* 0x00009c1101007387 */ /* 0x0045e80000100800 */
[----:B------:R-:W-:Y:S05]  /*10a50*/  STL [R1+0x6c], R19 ;  /* 0x00006c1301007387 */ /* 0x000fea0000100800 */
[----:B------:R3:W-:Y:S10]  /*10a60*/  MUFU.EX2 R177, R31 ;  /* 0x0000001f00b17308 */ /* 0x0007f40000000800 */
[----:B------:R-:W-:Y:S01]  /*10a70*/  MUFU.EX2 R206, R206 ;  /* 0x000000ce00ce7308 */ /* 0x000fe20000000800 */
[----:B-1----:R-:W-:Y:S09]  /*10a80*/  IMAD.MOV.U32 R43, RZ, RZ, R212 ;  /* 0x000000ffff2b7224 */ /* 0x002ff200078e00d4 */
[----:B------:R-:W-:Y:S01]  /*10a90*/  MUFU.EX2 R224, R224 ;  /* 0x000000e000e07308 */ /* 0x000fe20000000800 */
[----:B---3--:R-:W-:Y:S01]  /*10aa0*/  FMUL.FTZ R31, R132, R143 ;  /* 0x0000008f841f7220 */ /* 0x008fe20000410000 */
[C---:B--2---:R-:W-:Y:S02]  /*10ab0*/  PRMT R17, R10.reuse, 0x7772, RZ ;  /* 0x000077720a117816 */ /* 0x044fe400000000ff */
[----:B------:R-:W-:Y:S03]  /*10ac0*/  PRMT R10, R10, 0x7773, RZ ;  /* 0x000077730a0a7816 */ /* 0x000fe600000000ff */
[----:B------:R1:W-:Y:S03]  /*10ad0*/  STL [R1+0x28], R17 ;  /* 0x0000281101007387 */ /* 0x0003e60000100800 */
[----:B------:R-:W-:Y:S01]  /*10ae0*/  MUFU.EX2 R225, R225 ;  /* 0x000000e100e17308 */ /* 0x000fe20000000800 */
[----:B------:R2:W-:Y:S04]  /*10af0*/  STL [R1+0x24], R10 ;  /* 0x0000240a01007387 */ /* 0x0005e80000100800 */
[----:B------:R3:W-:Y:S05]  /*10b00*/  STL [R1+0x398], R239 ;  /* 0x000398ef01007387 */ /* 0x0007ea0000100800 */
[----:B------:R-:W-:Y:S01]  /*10b10*/  MUFU.EX2 R49, R49 ;  /* 0x0000003100317308 */ /* 0x000fe20000000800 */
[----:B------:R4:W-:Y:S04]  /*10b20*/  STL [R1+0x394], R202 ;  /* 0x000394ca01007387 */ /* 0x0009e80000100800 */
[----:B------:R-:W-:Y:S05]  /*10b30*/  STL [R1+0x39c], R244 ;  /* 0x00039cf401007387 */ /* 0x000fea0000100800 */
[----:B------:R-:W-:Y:S01]  /*10b40*/  MUFU.EX2 R61, R61 ;  /* 0x0000003d003d7308 */ /* 0x000fe20000000800 */
[----:B------:R-:W-:Y:S01]  /*10b50*/  STL [R1+0x3a0], R136 ;  /* 0x0003a08801007387 */ /* 0x000fe20000100800 */
[C---:B-1----:R-:W-:Y:S08]  /*10b60*/  PRMT R17, R6.reuse, 0x7772, RZ ;  /* 0x0000777206117816 */ /* 0x042ff000000000ff */
[----:B------:R-:W-:Y:S01]  /*10b70*/  MUFU.EX2 R98, R53 ;  /* 0x0000003500627308 */ /* 0x000fe20000000800 */
[----:B------:R-:W-:Y:S01]  /*10b80*/  PRMT R6, R6, 0x7773, RZ ;  /* 0x0000777306067816 */ /* 0x000fe200000000ff */
[----:B--2---:R-:W-:Y:S01]  /*10b90*/  IMAD.WIDE.U32 R10, R138, -0x2daee0ad, RZ ;  /* 0xd2511f538a0a7825 */ /* 0x004fe200078e00ff */
[----:B------:R-:W-:Y:S01]  /*10ba0*/  F2FP.F16.F32.PACK_AB R138, R188, R190 ;  /* 0x000000bebc8a723e */ /* 0x000fe200000000ff */
[----:B------:R1:W-:Y:S02]  /*10bb0*/  STL [R1+0x50], R17 ;  /* 0x0000501101007387 */ /* 0x0003e40000100800 */
[----:B------:R-:W-:Y:S01]  /*10bc0*/  IMAD.MOV.U32 R21, RZ, RZ, R10 ;  /* 0x000000ffff157224 */ /* 0x000fe200078e000a */
[----:B------:R-:W-:Y:S01]  /*10bd0*/  LOP3.LUT R203, R192, UR12, R11, 0x96, !PT ;  /* 0x0000000cc0cb7c12 */ /* 0x000fe2000f8e960b */
[----:B------:R2:W-:Y:S01]  /*10be0*/  STL [R1+0x4c], R6 ;  /* 0x00004c0601007387 */ /* 0x0005e20000100800 */
[----:B------:R-:W-:Y:S01]  /*10bf0*/  PRMT R229, R10, 0x7772, RZ ;  /* 0x000077720ae57816 */ /* 0x000fe200000000ff */
[----:B------:R-:W-:Y:S01]  /*10c00*/  IMAD.MOV.U32 R192, RZ, RZ, R222 ;  /* 0x000000ffffc07224 */ /* 0x000fe200078e00de */
[C---:B------:R-:W-:Y:S01]  /*10c10*/  PRMT R235, R138.reuse, 0x7610, R235 ;  /* 0x000076108aeb7816 */ /* 0x040fe200000000eb */
[----:B------:R2:W-:Y:S01]  /*10c20*/  STL [R1+0x3a4], R203 ;  /* 0x0003a4cb01007387 */ /* 0x0005e20000100800 */
[----:B------:R-:W-:Y:S01]  /*10c30*/  PRMT R227, R138, 0x7632, R227 ;  /* 0x000076328ae37816 */ /* 0x000fe200000000e3 */
[----:B---3--:R-:W-:Y:S01]  /*10c40*/  MUFU.EX2 R239, R35 ;  /* 0x0000002300ef7308 */ /* 0x008fe20000000800 */
[----:B------:R-:W-:Y:S09]  /*10c50*/  LEA R198, P1, R198, R192, 0x1 ;  /* 0x000000c0c6c67211 */ /* 0x000ff200078208ff */
[----:B----4-:R3:W-:Y:S01]  /*10c60*/  MUFU.EX2 R202, R36 ;  /* 0x0000002400ca7308 */ /* 0x0107e20000000800 */
[C---:B-1----:R-:W-:Y:S09]  /*10c70*/  PRMT R17, R10.reuse, 0x7771, RZ ;  /* 0x000077710a117816 */ /* 0x042ff200000000ff */
[----:B------:R1:W-:Y:S01]  /*10c80*/  MUFU.EX2 R244, R34 ;  /* 0x0000002200f47308 */ /* 0x0003e20000000800 */
[----:B------:R-:W-:Y:S01]  /*10c90*/  PRMT R10, R10, 0x7773, RZ ;  /* 0x000077730a0a7816 */ /* 0x000fe200000000ff */
[----:B--2---:R-:W-:Y:S01]  /*10ca0*/  IMAD.WIDE.U32 R6, R18, -0x326172a9, RZ ;  /* 0xcd9e8d5712067825 */ /* 0x004fe200078e00ff */
[----:B------:R-:W-:Y:S01]  /*10cb0*/  STL [R1+0x58], R17 ;  /* 0x0000581101007387 */ /* 0x000fe20000100800 */
[----:B------:R-:W2:Y:S02]  /*10cc0*/  LDC R18, c[0x0][0x448] ;  /* 0x00011200ff127b82 */ /* 0x000ea40000000800 */
[----:B------:R-:W-:Y:S01]  /*10cd0*/  IMAD.MOV.U32 R22, RZ, RZ, R6 ;  /* 0x000000ffff167224 */ /* 0x000fe200078e0006 */
[----:B------:R-:W-:Y:S01]  /*10ce0*/  PRMT R137, R6, 0x7771, RZ ;  /* 0x0000777106897816 */ /* 0x000fe200000000ff */
[----:B------:R4:W-:Y:S01]  /*10cf0*/  STL [R1+0x1c], R10 ;  /* 0x00001c0a01007387 */ /* 0x0009e20000100800 */
[----:B------:R-:W-:Y:S01]  /*10d00*/  LOP3.LUT R204, R14, UR7, R7, 0x96, !PT ;  /* 0x000000070ecc7c12 */ /* 0x000fe2000f8e9607 */
[----:B---3--:R-:W-:Y:S01]  /*10d10*/  FFMA.FTZ R36, R79, UR4, -R8 ;  /* 0x000000044f247c23 */ /* 0x008fe20008010808 */
[----:B------:R-:W-:Y:S01]  /*10d20*/  LOP3.LUT R14, R5, 0xff, RZ, 0xc0, !PT ;  /* 0x000000ff050e7812 */ /* 0x000fe200078ec0ff */
[----:B------:R3:W-:Y:S01]  /*10d30*/  MUFU.EX2 R203, R32 ;  /* 0x0000002000cb7308 */ /* 0x0007e20000000800 */
[----:B------:R-:W-:Y:S02]  /*10d40*/  IMAD.MOV.U32 R82, RZ, RZ, R22 ;  /* 0x000000ffff527224 */ /* 0x000fe400078e0016 */
[----:B------:R-:W-:Y:S01]  /*10d50*/  FMUL.FTZ R22, R0, R162 ;  /* 0x000000a200167220 */ /* 0x000fe20000410000 */
[----:B------:R-:W-:Y:S01]  /*10d60*/  ISETP.LE.U32.AND P3, PT, R14, UR11, PT ;  /* 0x0000000b0e007c0c */ /* 0x000fe2000bf63070 */
[----:B-1----:R-:W-:Y:S02]  /*10d70*/  IMAD.MOV.U32 R34, RZ, RZ, R26 ;  /* 0x000000ffff227224 */ /* 0x002fe400078e001a */
[----:B------:R-:W-:Y:S03]  /*10d80*/  FMUL.FTZ R26, R132, R146 ;  /* 0x00000092841a7220 */ /* 0x000fe60000410000 */
[----:B------:R1:W-:Y:S01]  /*10d90*/  MUFU.EX2 R136, R33 ;  /* 0x0000002100887308 */ /* 0x0003e20000000800 */
[----:B------:R-:W-:Y:S02]  /*10da0*/  IMAD.MOV.U32 R84, RZ, RZ, R34 ;  /* 0x000000ffff547224 */ /* 0x000fe400078e0022 */
[----:B------:R-:W-:Y:S07]  /*10db0*/  FMUL.FTZ R34, R0, R150 ;  /* 0x0000009600227220 */ /* 0x000fee0000410000 */
[----:B------:R-:W-:Y:S01]  /*10dc0*/  MUFU.EX2 R36, R36 ;  /* 0x0000002400247308 */ /* 0x000fe20000000800 */
[----:B---3--:R-:W-:Y:S01]  /*10dd0*/  FMUL.FTZ R32, R2, R148 ;  /* 0x0000009402207220 */ /* 0x008fe20000410000 */
[C---:B----4-:R-:W-:Y:S02]  /*10de0*/  PRMT R10, R6.reuse, 0x7772, RZ ;  /* 0x00007772060a7816 */ /* 0x050fe400000000ff */
[----:B------:R-:W-:Y:S06]  /*10df0*/  PRMT R6, R6, 0x7773, RZ ;  /* 0x0000777306067816 */ /* 0x000fec00000000ff */
[----:B------:R3:W4:Y:S01]  /*10e00*/  MUFU.EX2 R35, R48 ;  /* 0x0000003000237308 */ /* 0x0007220000000800 */
[----:B-1----:R-:W-:Y:S01]  /*10e10*/  FMUL.FTZ R33, R2, R149 ;  /* 0x0000009502217220 */ /* 0x002fe20000410000 */
[----:B------:R1:W-:Y:S04]  /*10e20*/  STL [R1+0x48], R10 ;  /* 0x0000480a01007387 */ /* 0x0003e80000100800 */
[----:B------:R1:W2:Y:S04]  /*10e30*/  LDL.S16 R17, [R1+0x17c] ;  /* 0x00017c0001117983 */ /* 0x0002a80000100600 */
[----:B------:R-:W-:Y:S01]  /*10e40*/  MUFU.EX2 R80, R45 ;  /* 0x0000002d00507308 */ /* 0x000fe20000000800 */
[----:B------:R2:W-:Y:S09]  /*10e50*/  STL [R1+0x40], R6 ;  /* 0x0000400601007387 */ /* 0x0005f20000100800 */
[----:B------:R-:W-:Y:S01]  /*10e60*/  MUFU.EX2 R65, R65 ;  /* 0x0000004100417308 */ /* 0x000fe20000000800 */
[----:B---3--:R-:W-:Y:S01]  /*10e70*/  FFMA.FTZ R48, R67, UR4, -R4 ;  /* 0x0000000443307c23 */ /* 0x008fe20008010804 */
[----:B----4-:R-:W-:Y:S02]  /*10e80*/  IMAD.MOV.U32 R103, RZ, RZ, R35 ;  /* 0x000000ffff677224 */ /* 0x010fe400078e0023 */
[----:B------:R-:W-:Y:S06]  /*10e90*/  FMUL.FTZ R35, R0, R151 ;  /* 0x0000009700237220 */ /* 0x000fec0000410000 */
[----:B------:R3:W-:Y:S01]  /*10ea0*/  MUFU.EX2 R67, R44 ;  /* 0x0000002c00437308 */ /* 0x0007e20000000800 */
[----:B-1----:R-:W-:Y:S05]  /*10eb0*/  IMAD.U32 R10, RZ, RZ, UR24 ;  /* 0x00000018ff0a7e24 */ /* 0x002fea000f8e00ff */
[----:B------:R-:W-:Y:S02]  /*10ec0*/  LEA.HI.X.SX32 R199, R10, R193, 0x1, P1 ;  /* 0x000000c10ac77211 */ /* 0x000fe400008f0eff */
[----:B--2---:R-:W-:Y:S01]  /*10ed0*/  LOP3.LUT R6, R5, 0xffff, RZ, 0xc0, !PT ;  /* 0x0000ffff05067812 */ /* 0x004fe200078ec0ff */
[----:B------:R-:W-:Y:S03]  /*10ee0*/  IMAD.WIDE R240, R18, 0x70, R198 ;  /* 0x0000007012f07825 */ /* 0x000fe600078e02c6 */
[----:B------:R-:W-:Y:S01]  /*10ef0*/  SHF.R.U32.HI R19, RZ, 0x8, R6 ;  /* 0x00000008ff137819 */ /* 0x000fe20000011606 */
[----:B---3--:R-:W-:Y:S01]  /*10f00*/  FFMA.FTZ R44, R74, UR4, -R8 ;  /* 0x000000044a2c7c23 */ /* 0x008fe20008010808 */
[----:B------:R-:W-:Y:S01]  /*10f10*/  LEA R194, P1, R194, R240, 0x1 ;  /* 0x000000f0c2c27211 */ /* 0x000fe200078208ff */
[----:B------:R-:W-:Y:S01]  /*10f20*/  IMAD.WIDE.U32 R6, R172, -0x2daee0ad, RZ ;  /* 0xd2511f53ac067825 */ /* 0x000fe200078e00ff */
[----:B------:R-:W-:Y:S01]  /*10f30*/  LOP3.LUT R10, R19, 0xffff, RZ, 0xc0, !PT ;  /* 0x0000ffff130a7812 */ /* 0x000fe200078ec0ff */
[----:B------:R1:W-:Y:S01]  /*10f40*/  STL [R1+0xc], R19 ;  /* 0x00000c1301007387 */ /* 0x0003e20000100800 */
[----:B------:R-:W-:Y:S01]  /*10f50*/  F2FP.F16.F32.PACK_AB R172, R191, R176 ;  /* 0x000000b0bfac723e */ /* 0x000fe200000000ff */
[----:B------:R-:W-:Y:S01]  /*10f60*/  MUFU.EX2 R44, R44 ;  /* 0x0000002c002c7308 */ /* 0x000fe20000000800 */
[--C-:B------:R-:W-:Y:S01]  /*10f70*/  LOP3.LUT R201, R174, UR12, R7.reuse, 0x96, !PT ;  /* 0x0000000caec97c12 */ /* 0x100fe2000f8e9607 */
[----:B------:R2:W-:Y:S01]  /*10f80*/  STL [R1+0x8], R14 ;  /* 0x0000080e01007387 */ /* 0x0005e20000100800 */
[----:B------:R-:W-:Y:S02]  /*10f90*/  PRMT R7, R5, 0x7632, R7 ;  /* 0x0000763205077816 */ /* 0x000fe40000000007 */
[----:B------:R-:W-:Y:S01]  /*10fa0*/  LOP3.LUT R5, R197, 0xffff, RZ, 0xc0, !PT ;  /* 0x0000ffffc5057812 */ /* 0x000fe200078ec0ff */
[----:B------:R3:W4:Y:S01]  /*10fb0*/  LDL.S16 R18, [R1+0x184] ;  /* 0x0001840001127983 */ /* 0x0007220000100600 */
[----:B------:R-:W-:Y:S03]  /*10fc0*/  LOP3.LUT R208, R7, 0xff, RZ, 0xc0, !PT ;  /* 0x000000ff07d07812 */ /* 0x000fe600078ec0ff */
[----:B------:R1:W-:Y:S01]  /*10fd0*/  MUFU.EX2 R174, R40 ;  /* 0x0000002800ae7308 */ /* 0x0003e20000000800 */
[----:B------:R-:W-:Y:S02]  /*10fe0*/  SHF.R.U32.HI R5, RZ, 0x8, R5 ;  /* 0x00000008ff057819 */ /* 0x000fe40000011605 */
[----:B------:R-:W-:Y:S01]  /*10ff0*/  ISETP.LE.U32.AND P4, PT, R10, UR11, PT ;  /* 0x0000000b0a007c0c */ /* 0x000fe2000bf83070 */
[----:B------:R-:W-:Y:S01]  /*11000*/  IMAD.U32 R10, RZ, RZ, UR24 ;  /* 0x00000018ff0a7e24 */ /* 0x000fe2000f8e00ff */
[----:B------:R-:W-:Y:S02]  /*11010*/  LOP3.LUT R7, R196, 0xffff, RZ, 0xc0, !PT ;  /* 0x0000ffffc4077812 */ /* 0x000fe400078ec0ff */
[----:B------:R-:W-:Y:S02]  /*11020*/  PRMT R232, R172, 0x7610, R232 ;  /* 0x00007610ace87816 */ /* 0x000fe400000000e8 */
[----:B------:R-:W-:Y:S02]  /*11030*/  LEA.HI.X.SX32 R195, R10, R241, 0x1, P1 ;  /* 0x000000f10ac37211 */ /* 0x000fe400008f0eff */
[----:B------:R-:W-:Y:S02]  /*11040*/  ISETP.LE.U32.AND P1, PT, R208, UR11, PT ;  /* 0x0000000bd0007c0c */ /* 0x000fe4000bf23070 */
[----:B------:R-:W-:Y:S02]  /*11050*/  PRMT R234, R172, 0x7632, R234 ;  /* 0x00007632acea7816 */ /* 0x000fe400000000ea */
[C---:B------:R-:W-:Y:S01]  /*11060*/  PRMT R210, R6.reuse, 0x7772, RZ ;  /* 0x0000777206d27816 */ /* 0x040fe200000000ff */
[----:B-1----:R3:W3:Y:S01]  /*11070*/  LDL.S16 R19, [R1+0x188] ;  /* 0x0001880001137983 */ /* 0x0026e20000100600 */
[----:B------:R-:W-:Y:S01]  /*11080*/  PRMT R211, R6, 0x7773, RZ ;  /* 0x0000777306d37816 */ /* 0x000fe200000000ff */
[----:B------:R-:W-:Y:S02]  /*11090*/  FFMA.FTZ R40, R78, UR4, -R8 ;  /* 0x000000044e287c23 */ /* 0x000fe40008010808 */
[----:B--2---:R1:W2:Y:S04]  /*110a0*/  LDL.S16 R14, [R1+0x180] ;  /* 0x00018000010e7983 */ /* 0x0042a80000100600 */
[----:B------:R-:W-:Y:S01]  /*110b0*/  MUFU.EX2 R40, R40 ;  /* 0x0000002800287308 */ /* 0x000fe20000000800 */
[C---:B------:R-:W-:Y:S05]  /*110c0*/  @!P3 HADD2 R17, -R172.reuse.H0_H0, -RZ.H0_H0 ;  /* 0xa00000ffac11b230 */ /* 0x040fea0000000900 */
[----:B------:R-:W-:Y:S01]  /*110d0*/  PRMT R23, R17, 0x7610, R23 ;  /* 0x0000761011177816 */ /* 0x000fe20000000017 */
[----:B------:R1:W-:Y:S03]  /*110e0*/  @!P3 STL.S16 [R1+0x17c], R17 ;  /* 0x00017c110100b387 */ /* 0x0003e60000100600 */
[----:B------:R-:W-:Y:S01]  /*110f0*/  @!P3 PRMT R232, R23, 0x5410, RZ ;  /* 0x0000541017e8b816 */ /* 0x000fe200000000ff */
[----:B------:R1:W-:Y:S01]  /*11100*/  STL [R1+0x4], R27 ;  /* 0x0000041b01007387 */ /* 0x0003e20000100800 */
[----:B------:R-:W-:Y:S03]  /*11110*/  IMAD.MOV.U32 R23, RZ, RZ, R213 ;  /* 0x000000ffff177224 */ /* 0x000fe600078e00d5 */
[----:B------:R-:W-:Y:S04]  /*11120*/  STL [R1+0x354], R208 ;  /* 0x000354d001007387 */ /* 0x000fe80000100800 */
[----:B------:R4:W-:Y:S04]  /*11130*/  STL [R1], R5 ;  /* 0x0000000501007387 */ /* 0x0009e80000100800 */
[----:B------:R2:W2:Y:S01]  /*11140*/  LDL.S16 R10, [R1+0x190] ;  /* 0x00019000010a7983 */ /* 0x0004a20000100600 */
[----:B-1----:R-:W-:Y:S04]  /*11150*/  IMAD.WIDE.U32 R16, R16, -0x2daee0ad, RZ ;  /* 0xd2511f5310107825 */ /* 0x002fe800078e00ff */
[----:B------:R-:W-:Y:S01]  /*11160*/  FMUL.FTZ R27, R132, R147 ;  /* 0x00000093841b7220 */ /* 0x000fe20000410000 */
[----:B------:R-:W-:Y:S01]  /*11170*/  LOP3.LUT R205, R24, UR12, R17, 0x96, !PT ;  /* 0x0000000c18cd7c12 */ /* 0x000fe2000f8e9611 */
[----:B------:R-:W-:Y:S01]  /*11180*/  FMUL.FTZ R17, R2, R165 ;  /* 0x000000a502117220 */ /* 0x000fe20000410000 */
[C---:B------:R-:W-:Y:S01]  /*11190*/  PRMT R212, R16.reuse, 0x7772, RZ ;  /* 0x0000777210d47816 */ /* 0x040fe200000000ff */
[----:B------:R-:W-:Y:S01]  /*111a0*/  FMUL.FTZ R24, R3, R144 ;  /* 0x0000009003187220 */ /* 0x000fe20000410000 */
[----:B------:R-:W-:Y:S02]  /*111b0*/  PRMT R213, R16, 0x7773, RZ ;  /* 0x0000777310d57816 */ /* 0x000fe400000000ff */
[----:B------:R-:W-:Y:S02]  /*111c0*/  PRMT R147, R55, 0x7610, R147 ;  /* 0x0000761037937816 */ /* 0x000fe40000000093 */
[----:B----4-:R-:W-:Y:S01]  /*111d0*/  LOP3.LUT R5, R5, 0xffff, RZ, 0xc0, !PT ;  /* 0x0000ffff05057812 */ /* 0x010fe200078ec0ff */
[C---:B------:R-:W-:Y:S03]  /*111e0*/  @!P1 HADD2 R18, -R139.reuse.H0_H0, -RZ.H0_H0 ;  /* 0xa00000ff8b129230 */ /* 0x040fe60000000900 */
[----:B------:R-:W-:Y:S02]  /*111f0*/  ISETP.LE.U32.AND P3, PT, R5, UR11, PT ;  /* 0x0000000b05007c0c */ /* 0x000fe4000bf63070 */
[----:B------:R-:W-:Y:S02]  /*11200*/  LOP3.LUT R5, R200, 0xffff, RZ, 0xc0, !PT ;  /* 0x0000ffffc8057812 */ /* 0x000fe400078ec0ff */
[----:B------:R-:W-:Y:S02]  /*11210*/  PRMT R12, R18, 0x7610, R12 ;  /* 0x00007610120c7816 */ /* 0x000fe4000000000c */
[----:B------:R-:W-:Y:S02]  /*11220*/  SHF.R.U32.HI R220, RZ, 0x8, R5 ;  /* 0x00000008ffdc7819 */ /* 0x000fe40000011605 */
[----:B------:R-:W-:Y:S02]  /*11230*/  @!P1 PRMT R231, R12, 0x5410, RZ ;  /* 0x000054100ce79816 */ /* 0x000fe400000000ff */
[----:B------:R-:W-:Y:S01]  /*11240*/  LOP3.LUT R5, R220, 0xffff, RZ, 0xc0, !PT ;  /* 0x0000ffffdc057812 */ /* 0x000fe200078ec0ff */
[----:B---3--:R-:W-:Y:S02]  /*11250*/  @!P4 HADD2 R19, -R172.H1_H1, -RZ.H0_H0 ;  /* 0xa00000ffac13c230 */ /* 0x008fe40000000d00 */
[----:B--2---:R-:W-:Y:S03]  /*11260*/  @!P5 HADD2 R14, -R139.H1_H1, -RZ.H0_H0 ;  /* 0xa00000ff8b0ed230 */ /* 0x004fe60000000d00 */
[----:B------:R-:W-:Y:S01]  /*11270*/  PRMT R15, R19, 0x7610, R15 ;  /* 0x00007610130f7816 */ /* 0x000fe2000000000f */
[----:B------:R-:W-:Y:S01]  /*11280*/  @!P4 STL.S16 [R1+0x188], R19 ;  /* 0x000188130100c387 */ /* 0x000fe20000100600 */
[----:B------:R-:W-:Y:S03]  /*11290*/  PRMT R11, R14, 0x7610, R11 ;  /* 0x000076100e0b7816 */ /* 0x000fe6000000000b */
[----:B------:R1:W-:Y:S01]  /*112a0*/  @!P1 STL.S16 [R1+0x184], R18 ;  /* 0x0001841201009387 */ /* 0x0003e20000100600 */
[----:B------:R-:W-:Y:S01]  /*112b0*/  @!P4 PRMT R234, R15, 0x5410, RZ ;  /* 0x000054100feac816 */ /* 0x000fe200000000ff */
[----:B------:R-:W-:Y:S01]  /*112c0*/  FMUL.FTZ R15, R132, R155 ;  /* 0x0000009b840f7220 */ /* 0x000fe20000410000 */
[----:B------:R-:W-:Y:S01]  /*112d0*/  ISETP.LE.U32.AND P4, PT, R250, UR11, PT ;  /* 0x0000000bfa007c0c */ /* 0x000fe2000bf83070 */
[----:B------:R2:W-:Y:S01]  /*112e0*/  @!P5 STL.S16 [R1+0x180], R14 ;  /* 0x0001800e0100d387 */ /* 0x0005e20000100600 */
[----:B------:R-:W-:Y:S02]  /*112f0*/  @!P5 PRMT R230, R11, 0x5410, RZ ;  /* 0x000054100be6d816 */ /* 0x000fe400000000ff */
[----:B------:R-:W-:Y:S01]  /*11300*/  ISETP.LE.U32.AND P5, PT, R5, UR11, PT ;  /* 0x0000000b05007c0c */ /* 0x000fe2000bfa3070 */
[----:B------:R3:W-:Y:S01]  /*11310*/  STL [R1+0x348], R172 ;  /* 0x000348ac01007387 */ /* 0x0007e20000100800 */
[----:B------:R-:W-:Y:S02]  /*11320*/  FFMA.FTZ R5, R38, UR4, -R4 ;  /* 0x0000000426057c23 */ /* 0x000fe40008010804 */
[----:B------:R4:W-:Y:S10]  /*11330*/  MUFU.EX2 R38, R42 ;  /* 0x0000002a00267308 */ /* 0x0009f40000000800 */
[----:B------:R3:W3:Y:S01]  /*11340*/  MUFU.EX2 R11, R5 ;  /* 0x00000005000b7308 */ /* 0x0006e20000000800 */
[----:B-1----:R-:W-:Y:S01]  /*11350*/  FFMA.FTZ R18, R64, UR4, -R9 ;  /* 0x0000000440127c23 */ /* 0x002fe20008010809 */
[----:B------:R-:W-:Y:S08]  /*11360*/  FFMA.FTZ R64, R89, UR4, -R133 ;  /* 0x0000000459407c23 */ /* 0x000ff00008010885 */
[----:B------:R1:W1:Y:S01]  /*11370*/  MUFU.EX2 R19, R39 ;  /* 0x0000002700137308 */ /* 0x0002620000000800 */
[----:B----4-:R-:W-:Y:S01]  /*11380*/  FFMA.FTZ R42, R75, UR4, -R8 ;  /* 0x000000044b2a7c23 */ /* 0x010fe20008010808 */
[----:B--2---:R-:W-:Y:S01]  /*11390*/  SHF.R.U32.HI R14, RZ, 0x8, R7 ;  /* 0x00000008ff0e7819 */ /* 0x004fe20000011607 */
[----:B------:R-:W-:Y:S03]  /*113a0*/  IMAD.MOV.U32 R89, RZ, RZ, R99 ;  /* 0x000000ffff597224 */ /* 0x000fe600078e0063 */
[----:B------:R-:W-:Y:S01]  /*113b0*/  LOP3.LUT R7, R14, 0xffff, RZ, 0xc0, !PT ;  /* 0x0000ffff0e077812 */ /* 0x000fe200078ec0ff */
[----:B------:R-:W-:Y:S01]  /*113c0*/  STL [R1+0x2c], R14 ;  /* 0x00002c0e01007387 */ /* 0x000fe20000100800 */
[----:B---3--:R-:W-:Y:S02]  /*113d0*/  IMAD.MOV.U32 R172, RZ, RZ, R21 ;  /* 0x000000ffffac7224 */ /* 0x008fe400078e0015 */
[----:B------:R-:W-:Y:S01]  /*113e0*/  FFMA.FTZ R5, R129, UR4, -R9 ;  /* 0x0000000481057c23 */ /* 0x000fe20008010809 */
[----:B------:R-:W-:Y:S01]  /*113f0*/  ISETP.LE.U32.AND P1, PT, R7, UR11, PT ;  /* 0x0000000b07007c0c */ /* 0x000fe2000bf23070 */
[----:B------:R-:W-:Y:S01]  /*11400*/  STL [R1+0x358], R250 ;  /* 0x000358fa01007387 */ /* 0x000fe20000100800 */
[----:B------:R2:W-:Y:S01]  /*11410*/  MUFU.EX2 R165, R18 ;  /* 0x0000001200a57308 */ /* 0x0005e20000000800 */
[----:B------:R-:W-:Y:S02]  /*11420*/  IMAD.MOV.U32 R83, RZ, RZ, R11 ;  /* 0x000000ffff537224 */ /* 0x000fe400078e000b */
[----:B------:R-:W-:Y:S01]  /*11430*/  FMUL.FTZ R21, R2, R161 ;  /* 0x000000a102157220 */ /* 0x000fe20000410000 */
[----:B------:R3:W-:Y:S01]  /*11440*/  STL [R1+0x330], R220 ;  /* 0x000330dc01007387 */ /* 0x0007e20000100800 */
[----:B------:R-:W-:Y:S01]  /*11450*/  FMUL.FTZ R11, R132, R159 ;  /* 0x0000009f840b7220 */ /* 0x000fe20000410000 */
[----:B-1----:R-:W-:Y:S01]  /*11460*/  IMAD.MOV.U32 R39, RZ, RZ, R215 ;  /* 0x000000ffff277224 */ /* 0x002fe200078e00d7 */
[----:B------:R-:W-:Y:S01]  /*11470*/  PRMT R215, R6, 0x7771, RZ ;  /* 0x0000777106d77816 */ /* 0x000fe200000000ff */
[----:B------:R1:W-:Y:S02]  /*11480*/  STL [R1+0x34c], R139 ;  /* 0x00034c8b01007387 */ /* 0x0003e40000100800 */
[----:B------:R-:W-:Y:S10]  /*11490*/  MUFU.EX2 R99, R48 ;  /* 0x0000003000637308 */ /* 0x000ff40000000800 */
[----:B------:R-:W-:Y:S01]  /*114a0*/  MUFU.EX2 R42, R42 ;  /* 0x0000002a002a7308 */ /* 0x000fe20000000800 */
[C---:B--2---:R-:W-:Y:S09]  /*114b0*/  FMUL.FTZ R18, R0.reuse, R166 ;  /* 0x000000a600127220 */ /* 0x044ff20000410000 */
[----:B------:R-:W-:Y:S01]  /*114c0*/  MUFU.EX2 R64, R64 ;  /* 0x0000004000407308 */ /* 0x000fe20000000800 */
[----:B---3--:R-:W-:Y:S01]  /*114d0*/  FFMA.FTZ R220, R117, UR4, -R9 ;  /* 0x0000000475dc7c23 */ /* 0x008fe20008010809 */
[--C-:B------:R-:W-:Y:S01]  /*114e0*/  FFMA.FTZ R117, R87, UR4, -R4.reuse ;  /* 0x0000000457757c23 */ /* 0x100fe20008010804 */
[----:B------:R-:W-:Y:S02]  /*114f0*/  IMAD.MOV.U32 R87, RZ, RZ, R83 ;  /* 0x000000ffff577224 */ /* 0x000fe400078e0053 */
[--C-:B-1----:R-:W-:Y:S01]  /*11500*/  FFMA.FTZ R139, R119, UR4, -R4.reuse ;  /* 0x00000004778b7c23 */ /* 0x102fe20008010804 */
[----:B------:R-:W-:Y:S02]  /*11510*/  IMAD.MOV.U32 R119, RZ, RZ, R85 ;  /* 0x000000ffff777224 */ /* 0x000fe400078e0055 */
[----:B------:R-:W-:Y:S02]  /*11520*/  IMAD.MOV.U32 R85, RZ, RZ, R23 ;  /* 0x000000ffff557224 */ /* 0x000fe400078e0017 */
[C---:B------:R-:W-:Y:S01]  /*11530*/  FMUL.FTZ R23, R0.reuse, R163 ;  /* 0x000000a300177220 */ /* 0x040fe20000410000 */
[----:B------:R-:W-:Y:S02]  /*11540*/  IMAD.MOV.U32 R83, RZ, RZ, R19 ;  /* 0x000000ffff537224 */ /* 0x000fe400078e0013 */
[----:B------:R-:W-:Y:S01]  /*11550*/  FMUL.FTZ R19, R0, R167 ;  /* 0x000000a700137220 */ /* 0x000fe20000410000 */
[C---:B------:R-:W-:Y:S05]  /*11560*/  @!P4 HADD2 R10, -R138.reuse.H0_H0, -RZ.H0_H0 ;  /* 0xa00000ff8a0ac230 */ /* 0x040fea0000000900 */
[----:B------:R-:W-:Y:S01]  /*11570*/  PRMT R7, R10, 0x7610, R7 ;  /* 0x000076100a077816 */ /* 0x000fe20000000007 */
[----:B------:R1:W-:Y:S03]  /*11580*/  @!P4 STL.S16 [R1+0x190], R10 ;  /* 0x0001900a0100c387 */ /* 0x0003e60000100600 */
[----:B------:R-:W-:Y:S01]  /*11590*/  @!P4 PRMT R235, R7, 0x5410, RZ ;  /* 0x0000541007ebc816 */ /* 0x000fe200000000ff */
[----:B------:R3:W2:Y:S01]  /*115a0*/  LDL.S16 R14, [R1+0x18c] ;  /* 0x00018c00010e7983 */ /* 0x0006a20000100600 */
[----:B------:R-:W-:Y:S01]  /*115b0*/  ISETP.GT.U32.AND P4, PT, R134, UR11, PT ;  /* 0x0000000b86007c0c */ /* 0x000fe2000bf84070 */
[----:B------:R-:W-:Y:S01]  /*115c0*/  FFMA.FTZ R134, R130, UR4, -R4 ;  /* 0x0000000482867c23 */ /* 0x000fe20008010804 */
[--C-:B------:R-:W-:Y:S01]  /*115d0*/  FFMA.FTZ R7, R52, UR4, -R9.reuse ;  /* 0x0000000434077c23 */ /* 0x100fe20008010809 */
[----:B------:R-:W4:Y:S01]  /*115e0*/  LDL.LU R208, [R1+0x14] ;  /* 0x0000140001d07983 */ /* 0x000f220000300800 */
[----:B------:R-:W-:Y:S01]  /*115f0*/  FFMA.FTZ R52, R63, UR4, -R8 ;  /* 0x000000043f347c23 */ /* 0x000fe20008010808 */
[----:B------:R-:W-:Y:S01]  /*11600*/  F2FP.F16.F32.PACK_AB R63, R175, R174 ;  /* 0x000000aeaf3f723e */ /* 0x000fe200000000ff */
[----:B------:R-:W-:Y:S01]  /*11610*/  FMUL.FTZ R8, R3, R156 ;  /* 0x0000009c03087220 */ /* 0x000fe20000410000 */
[----:B------:R3:W-:Y:S01]  /*11620*/  STL [R1+0x350], R216 ;  /* 0x000350d801007387 */ /* 0x0007e20000100800 */
[----:B------:R3:W-:Y:S03]  /*11630*/  MUFU.EX2 R130, R7 ;  /* 0x0000000700827308 */ /* 0x0007e60000000800 */
[----:B------:R2:W4:Y:S04]  /*11640*/  LDL.S16 R12, [R1+0x198] ;  /* 0x00019800010c7983 */ /* 0x0005280000100600 */
[----:B------:R-:W4:Y:S03]  /*11650*/  LDL.LU R250, [R1+0x10] ;  /* 0x0000100001fa7983 */ /* 0x000f260000300800 */
[----:B------:R-:W-:Y:S01]  /*11660*/  MUFU.EX2 R52, R52 ;  /* 0x0000003400347308 */ /* 0x000fe20000000800 */
[----:B------:R3:W-:Y:S01]  /*11670*/  STL [R1+0xb4], R5 ;  /* 0x0000b40501007387 */ /* 0x0007e20000100800 */
[----:B-1----:R-:W-:Y:S08]  /*11680*/  FFMA.FTZ R10, R116, UR4, -R9 ;  /* 0x00000004740a7c23 */ /* 0x002ff00008010809 */
[----:B------:R1:W-:Y:S01]  /*11690*/  MUFU.EX2 R116, R50 ;  /* 0x0000003200747308 */ /* 0x0003e20000000800 */
[----:B---3--:R-:W-:Y:S01]  /*116a0*/  FMUL.FTZ R7, R0, R171 ;  /* 0x000000ab00077220 */ /* 0x008fe20000410000 */
[----:B------:R-:W-:Y:S02]  /*116b0*/  IMAD.MOV.U32 R216, RZ, RZ, R10 ;  /* 0x000000ffffd87224 */ /* 0x000fe400078e000a */
[----:B------:R-:W-:Y:S01]  /*116c0*/  FMUL.FTZ R10, R132, R158 ;  /* 0x0000009e840a7220 */ /* 0x000fe20000410000 */
[--C-:B-1----:R-:W-:Y:S01]  /*116d0*/  FFMA.FTZ R50, R73, UR4, -R133.reuse ;  /* 0x0000000449327c23 */ /* 0x102fe20008010885 */
[----:B------:R-:W-:Y:S01]  /*116e0*/  FFMA.FTZ R73, R88, UR4, -R133 ;  /* 0x0000000458497c23 */ /* 0x000fe20008010885 */
[----:B------:R-:W-:Y:S02]  /*116f0*/  IMAD.MOV.U32 R88, RZ, RZ, R6 ;  /* 0x000000ffff587224 */ /* 0x000fe400078e0006 */
[----:B------:R-:W-:Y:S01]  /*11700*/  FFMA.FTZ R5, R51, UR4, -R4 ;  /* 0x0000000433057c23 */ /* 0x000fe20008010804 */
[----:B------:R-:W-:Y:S01]  /*11710*/  F2FP.F16.F32.PACK_AB R51, R184, R185 ;  /* 0x000000b9b833723e */ /* 0x000fe200000000ff */
[----:B------:R-:W-:Y:S01]  /*11720*/  FMUL.FTZ R6, R0, R170 ;  /* 0x000000aa00067220 */ /* 0x000fe20000410000 */
[----:B------:R-:W-:Y:S02]  /*11730*/  MUFU.EX2 R50, R50 ;  /* 0x0000003200327308 */ /* 0x000fe40000000800 */
[C---:B------:R-:W-:Y:S02]  /*11740*/  PRMT R226, R51.reuse, 0x7610, R226 ;  /* 0x0000761033e27816 */ /* 0x040fe400000000e2 */
[----:B------:R-:W-:Y:S06]  /*11750*/  PRMT R223, R51, 0x7632, R223 ;  /* 0x0000763233df7816 */ /* 0x000fec00000000df */
[----:B------:R-:W1:Y:S10]  /*11760*/  MUFU.EX2 R115, R5 ;  /* 0x0000000500737308 */ /* 0x000e740000000800 */
[----:B------:R-:W-:Y:S01]  /*11770*/  MUFU.EX2 R73, R73 ;  /* 0x0000004900497308 */ /* 0x000fe20000000800 */
[----:B--2---:R-:W-:Y:S05]  /*11780*/  @P4 HADD2 R14, -R138.H1_H1, -RZ.H0_H0 ;  /* 0xa00000ff8a0e4230 */ /* 0x004fea0000000d00 */
[----:B------:R-:W-:Y:S01]  /*11790*/  PRMT R13, R14, 0x7610, R13 ;  /* 0x000076100e0d7816 */ /* 0x000fe2000000000d */
[----:B------:R-:W-:Y:S03]  /*117a0*/  @P4 STL.S16 [R1+0x18c], R14 ;  /* 0x00018c0e01004387 */ /* 0x000fe60000100600 */
[----:B------:R-:W-:Y:S01]  /*117b0*/  @P4 PRMT R227, R13, 0x5410, RZ ;  /* 0x000054100de34816 */ /* 0x000fe200000000ff */
[----:B------:R2:W-:Y:S01]  /*117c0*/  STL [R1+0x35c], R138 ;  /* 0x00035c8a01007387 */ /* 0x0005e20000100800 */
[----:B----4-:R-:W-:Y:S03]  /*117d0*/  ISETP.GT.U32.AND P4, PT, R208, UR11, PT ;  /* 0x0000000bd0007c0c */ /* 0x010fe6000bf84070 */
[----:B------:R-:W-:Y:S04]  /*117e0*/  STL [R1+0x380], R208 ;  /* 0x000380d001007387 */ /* 0x000fe80000100800 */
[----:B------:R3:W-:Y:S04]  /*117f0*/  STL [R1+0x334], R134 ;  /* 0x0003348601007387 */ /* 0x0007e80000100800 */
[----:B------:R-:W-:Y:S02]  /*11800*/  STL [R1+0x338], R135 ;  /* 0x0003388701007387 */ /* 0x000fe40000100800 */
[C---:B------:R-:W-:Y:S05]  /*11810*/  @P4 HADD2 R12, -R51.reuse.H0_H0, -RZ.H0_H0 ;  /* 0xa00000ff330c4230 */ /* 0x040fea0000000900 */
[----:B------:R-:W-:Y:S01]  /*11820*/  PRMT R4, R12, 0x7610, R4 ;  /* 0x000076100c047816 */ /* 0x000fe20000000004 */
[----:B------:R4:W-:Y:S03]  /*11830*/  @P4 STL.S16 [R1+0x198], R12 ;  /* 0x0001980c01004387 */ /* 0x0009e60000100600 */
[----:B------:R-:W-:Y:S01]  /*11840*/  @P4 PRMT R226, R4, 0x5410, RZ ;  /* 0x0000541004e24816 */ /* 0x000fe200000000ff */
[----:B------:R1:W4:Y:S01]  /*11850*/  LDL.S16 R13, [R1+0x194] ;  /* 0x00019400010d7983 */ /* 0x0003220000100600 */
[----:B------:R-:W-:Y:S01]  /*11860*/  ISETP.GT.U32.AND P4, PT, R250, UR11, PT ;  /* 0x0000000bfa007c0c */ /* 0x000fe2000bf84070 */
[--C-:B------:R-:W-:Y:S01]  /*11870*/  FFMA.FTZ R4, R57, UR4, -R133.reuse ;  /* 0x0000000439047c23 */ /* 0x100fe20008010885 */
[----:B------:R-:W-:Y:S01]  /*11880*/  F2FP.F16.F32.PACK_AB R57, R186, R187 ;  /* 0x000000bbba39723e */ /* 0x000fe200000000ff */
[----:B--2---:R-:W-:Y:S02]  /*11890*/  IMAD.MOV.U32 R138, RZ, RZ, R16 ;  /* 0x000000ffff8a7224 */ /* 0x004fe400078e0010 */
[----:B------:R-:W-:Y:S01]  /*118a0*/  FFMA.FTZ R133, R125, UR4, -R133 ;  /* 0x000000047d857c23 */ /* 0x000fe20008010885 */
[----:B------:R2:W-:Y:S01]  /*118b0*/  MUFU.EX2 R71, R4 ;  /* 0x0000000400477308 */ /* 0x0005e20000000800 */
[----:B------:R-:W-:Y:S01]  /*118c0*/  PRMT R222, R57, 0x7610, R222 ;  /* 0x0000761039de7816 */ /* 0x000fe200000000de */
[----:B---3--:R-:W-:Y:S01]  /*118d0*/  IMAD.MOV.U32 R134, RZ, RZ, R209 ;  /* 0x000000ffff867224 */ /* 0x008fe200078e00d1 */
[----:B------:R-:W-:Y:S01]  /*118e0*/  PRMT R209, R16, 0x7771, RZ ;  /* 0x0000777110d17816 */ /* 0x000fe200000000ff */
[C---:B------:R-:W-:Y:S06]  /*118f0*/  FMUL.FTZ R16, R2.reuse, R164 ;  /* 0x000000a402107220 */ /* 0x040fec0000410000 */
[----:B------:R3:W1:Y:S01]  /*11900*/  MUFU.EX2 R125, R54 ;  /* 0x00000036007d7308 */ /* 0x0006620000000800 */
[----:B----4-:R4:W4:Y:S09]  /*11910*/  LDL.S16 R12, [R1+0x1a8] ;  /* 0x0001a800010c7983 */ /* 0x0109320000100600 */
[----:B------:R-:W-:Y:S01]  /*11920*/  MUFU.EX2 R164, R207 ;  /* 0x000000cf00a47308 */ /* 0x000fe20000000800 */
[----:B--2---:R-:W-:Y:S01]  /*11930*/  FMUL.FTZ R4, R2, R168 ;  /* 0x000000a802047220 */ /* 0x004fe20000410000 */
[----:B------:R-:W-:Y:S04]  /*11940*/  STL.64 [R1+0x370], R120 ;  /* 0x0003707801007387 */ /* 0x000fe80000100a00 */
[----:B------:R-:W-:Y:S04]  /*11950*/  STL [R1+0x33c], R124 ;  /* 0x00033c7c01007387 */ /* 0x000fe80000100800 */
[----:B------:R-:W-:Y:S01]  /*11960*/  MUFU.EX2 R133, R133 ;  /* 0x0000008500857308 */ /* 0x000fe20000000800 */
[----:B---3--:R-:W-:Y:S04]  /*11970*/  F2FP.F16.F32.PACK_AB R54, R181, R179 ;  /* 0x000000b3b536723e */ /* 0x008fe800000000ff */
[C---:B------:R-:W-:Y:S02]  /*11980*/  PRMT R97, R54.reuse, 0x7610, R97 ;  /* 0x0000761036617816 */ /* 0x040fe40000000061 */
[----:B------:R-:W-:Y:S03]  /*11990*/  PRMT R96, R54, 0x7632, R96 ;  /* 0x0000763236607816 */ /* 0x000fe60000000060 */
[----:B------:R2:W-:Y:S02]  /*119a0*/  MUFU.EX2 R168, R68 ;  /* 0x0000004400a87308 */ /* 0x0005e40000000800 */
[----:B--2---:R-:W-:Y:S01]  /*119b0*/  F2FP.F16.F32.PACK_AB R68, R173, R38 ;  /* 0x00000026ad44723e */ /* 0x004fe200000000ff */
[----:B------:R-:W-:Y:S05]  /*119c0*/  @P4 HADD2 R13, -R51.H1_H1, -RZ.H0_H0 ;  /* 0xa00000ff330d4230 */ /* 0x000fea0000000d00 */
[----:B------:R-:W-:Y:S01]  /*119d0*/  PRMT R5, R13, 0x7610, R5 ;  /* 0x000076100d057816 */ /* 0x000fe20000000005 */
[----:B------:R2:W-:Y:S03]  /*119e0*/  @P4 STL.S16 [R1+0x194], R13 ;  /* 0x0001940d01004387 */ /* 0x0005e60000100600 */
[----:B------:R-:W-:Y:S01]  /*119f0*/  @P4 PRMT R223, R5, 0x5410, RZ ;  /* 0x0000541005df4816 */ /* 0x000fe200000000ff */
[----:B------:R-:W3:Y:S01]  /*11a00*/  LDL.LU R14, [R1+0x3c] ;  /* 0x00003c00010e7983 */ /* 0x000ee20000300800 */
[----:B------:R-:W-:Y:S02]  /*11a10*/  ISETP.LE.U32.AND P4, PT, R249, UR11, PT ;  /* 0x0000000bf9007c0c */ /* 0x000fe4000bf83070 */
[----:B------:R-:W-:Y:S01]  /*11a20*/  LOP3.LUT R5, R201, 0xffff, RZ, 0xc0, !PT ;  /* 0x0000ffffc9057812 */ /* 0x000fe200078ec0ff */
[----:B------:R1:W-:Y:S03]  /*11a30*/  STL.64 [R1+0x360], R122 ;  /* 0x0003607a01007387 */ /* 0x0003e60000100a00 */
[----:B------:R-:W-:Y:S04]  /*11a40*/  SHF.R.U32.HI R214, RZ, 0x8, R5 ;  /* 0x00000008ffd67819 */ /* 0x000fe80000011605 */
[----:B------:R-:W-:Y:S03]  /*11a50*/  LOP3.LUT R5, R214, 0xffff, RZ, 0xc0, !PT ;  /* 0x0000ffffd6057812 */ /* 0x000fe600078ec0ff */
[C---:B----4-:R-:W-:Y:S05]  /*11a60*/  @!P4 HADD2 R12, -R57.reuse.H0_H0, -RZ.H0_H0 ;  /* 0xa00000ff390cc230 */ /* 0x050fea0000000900 */
[----:B------:R-:W-:Y:S01]  /*11a70*/  PRMT R9, R12, 0x7610, R9 ;  /* 0x000076100c097816 */ /* 0x000fe20000000009 */
[----:B------:R4:W-:Y:S01]  /*11a80*/  @!P4 STL.S16 [R1+0x1a8], R12 ;  /* 0x0001a80c0100c387 */ /* 0x0009e20000100600 */
[----:B--2---:R-:W-:Y:S02]  /*11a90*/  FMUL.FTZ R13, R3, R153 ;  /* 0x00000099030d7220 */ /* 0x004fe40000410000 */
[----:B------:R-:W-:Y:S01]  /*11aa0*/  @!P4 PRMT R222, R9, 0x5410, RZ ;  /* 0x0000541009dec816 */ /* 0x000fe200000000ff */
[----:B------:R2:W-:Y:S01]  /*11ab0*/  STL.64 [R1+0x368], R126 ;  /* 0x0003687e01007387 */ /* 0x0005e20000100a00 */
[----:B------:R-:W-:Y:S01]  /*11ac0*/  ISETP.LE.U32.AND P4, PT, R5, UR11, PT ;  /* 0x0000000b05007c0c */ /* 0x000fe2000bf83070 */
[C---:B------:R-:W-:Y:S01]  /*11ad0*/  FMUL.FTZ R9, R3.reuse, R157 ;  /* 0x0000009d03097220 */ /* 0x040fe20000410000 */
[----:B------:R-:W-:Y:S01]  /*11ae0*/  FMUL.FTZ R5, R2, R169 ;  /* 0x000000a902057220 */ /* 0x000fe20000410000 */
[----:B------:R-:W3:Y:S01]  /*11af0*/  LDL.LU R20, [R1+0x38] ;  /* 0x0000380001147983 */ /* 0x000ee20000300800 */
[----:B-1----:R-:W-:Y:S03]  /*11b00*/  IMAD.MOV.U32 R122, RZ, RZ, R84 ;  /* 0x000000ffff7a7224 */ /* 0x002fe600078e0054 */
[----:B------:R1:W-:Y:S01]  /*11b10*/  STL.64 [R1+0x378], R8 ;  /* 0x0003780801007387 */ /* 0x0003e20000100a00 */
[----:B------:R-:W-:Y:S02]  /*11b20*/  IMAD.MOV.U32 R123, RZ, RZ, R118 ;  /* 0x000000ffff7b7224 */ /* 0x000fe400078e0076 */
[----:B------:R-:W-:Y:S02]  /*11b30*/  IMAD.MOV.U32 R118, RZ, RZ, R82 ;  /* 0x000000ffff767224 */ /* 0x000fe400078e0052 */
[----:B----4-:R-:W-:Y:S01]  /*11b40*/  FMUL.FTZ R12, R3, R152 ;  /* 0x00000098030c7220 */ /* 0x010fe20000410000 */
[----:B------:R-:W-:Y:S04]  /*11b50*/  PRMT R152, R57, 0x7632, R152 ;  /* 0x0000763239987816 */ /* 0x000fe80000000098 */
[----:B------:R4:W-:Y:S01]  /*11b60*/  STL.64 [R1+0x388], R12 ;  /* 0x0003880c01007387 */ /* 0x0009e20000100a00 */
[----:B--2---:R-:W-:Y:S02]  /*11b70*/  IMAD.MOV.U32 R127, RZ, RZ, R85 ;  /* 0x000000ffff7f7224 */ /* 0x004fe400078e0055 */
[----:B------:R-:W-:Y:S01]  /*11b80*/  IMAD.MOV.U32 R126, RZ, RZ, R123 ;  /* 0x000000ffff7e7224 */ /* 0x000fe200078e007b */
[----:B------:R-:W2:Y:S03]  /*11b90*/  LDL.LU R47, [R1+0x2fc] ;  /* 0x0002fc00012f7983 */ /* 0x000ea60000300800 */
[----:B------:R-:W-:Y:S01]  /*11ba0*/  IMAD.MOV.U32 R156, RZ, RZ, R126 ;  /* 0x000000ffff9c7224 */ /* 0x000fe200078e007e */
[----:B------:R-:W2:Y:S03]  /*11bb0*/  LDL.LU R46, [R1+0x2f8] ;  /* 0x0002f800012e7983 */ /* 0x000ea60000300800 */
[----:B------:R-:W-:Y:S01]  /*11bc0*/  IMAD.MOV.U32 R157, RZ, RZ, R156 ;  /* 0x000000ffff9d7224 */ /* 0x000fe200078e009c */
[----:B-1----:R1:W2:Y:S04]  /*11bd0*/  LDL.S16 R9, [R1+0x1a4] ;  /* 0x0001a40001097983 */ /* 0x0022a80000100600 */
[----:B------:R-:W2:Y:S04]  /*11be0*/  LDL R208, [R1+0xc0] ;  /* 0x0000c00001d07983 */ /* 0x000ea80000100800 */
[----:B----4-:R-:W4:Y:S01]  /*11bf0*/  LDL.64 R12, [R1+0xb8] ;  /* 0x0000b800010c7983 */ /* 0x010f220000100a00 */
[----:B---3--:R-:W-:Y:S01]  /*11c00*/  FFMA.FTZ R176, R3, R14, R176 ;  /* 0x0000000e03b07223 */ /* 0x008fe200000100b0 */
[----:B------:R-:W-:Y:S01]  /*11c10*/  F2FP.F16.F32.PACK_AB R3, R41, R39 ;  /* 0x000000272903723e */ /* 0x000fe200000000ff */
[----:B------:R-:W-:Y:S01]  /*11c20*/  FMUL.FTZ R14, R132, R154 ;  /* 0x0000009a840e7220 */ /* 0x000fe20000410000 */
[----:B------:R-:W-:Y:S01]  /*11c30*/  F2FP.F16.F32.PACK_AB R154, R217, R202 ;  /* 0x000000cad99a723e */ /* 0x000fe200000000ff */
[----:B------:R-:W-:Y:S01]  /*11c40*/  FADD.FTZ R176, R191, R176 ;  /* 0x000000b0bfb07221 */ /* 0x000fe20000010000 */
[----:B------:R-:W-:Y:S03]  /*11c50*/  LOP3.LUT R191, R197, 0xff, RZ, 0xc0, !PT ;  /* 0x000000ffc5bf7812 */ /* 0x000fe600078ec0ff */
[----:B------:R-:W-:Y:S04]  /*11c60*/  FADD.FTZ R190, R190, R176 ;  /* 0x000000b0bebe7221 */ /* 0x000fe80000010000 */
[----:B------:R-:W-:Y:S04]  /*11c70*/  FADD.FTZ R188, R188, R190 ;  /* 0x000000bebcbc7221 */ /* 0x000fe80000010000 */
[----:B------:R-:W-:Y:S04]  /*11c80*/  FADD.FTZ R187, R187, R188 ;  /* 0x000000bcbbbb7221 */ /* 0x000fe80000010000 */
[----:B------:R-:W-:Y:S04]  /*11c90*/  FADD.FTZ R187, R186, R187 ;  /* 0x000000bbbabb7221 */ /* 0x000fe80000010000 */
[----:B------:R-:W-:Y:S01]  /*11ca0*/  FADD.FTZ R182, R182, R187 ;  /* 0x000000bbb6b67221 */ /* 0x000fe20000010000 */
[----:B------:R-:W-:Y:S01]  /*11cb0*/  LOP3.LUT R187, R200, 0xff, RZ, 0xc0, !PT ;  /* 0x000000ffc8bb7812 */ /* 0x000fe200078ec0ff */
[----:B------:R-:W-:Y:S01]  /*11cc0*/  FFMA.FTZ R178, R132, R20, R178 ;  /* 0x0000001484b27223 */ /* 0x000fe200000100b2 */
[----:B------:R-:W-:Y:S01]  /*11cd0*/  FMUL.FTZ R20, R2, R160 ;  /* 0x000000a002147220 */ /* 0x000fe20000410000 */
[----:B------:R-:W-:Y:S02]  /*11ce0*/  FADD.FTZ R183, R183, R182 ;  /* 0x000000b6b7b77221 */ /* 0x000fe40000010000 */
[----:B------:R-:W-:Y:S02]  /*11cf0*/  FADD.FTZ R178, R189, R178 ;  /* 0x000000b2bdb27221 */ /* 0x000fe40000010000 */
[----:B------:R-:W-:Y:S02]  /*11d00*/  FADD.FTZ R183, R174, R183 ;  /* 0x000000b7aeb77221 */ /* 0x000fe40000010000 */
[----:B------:R-:W-:Y:S02]  /*11d10*/  FADD.FTZ R185, R185, R178 ;  /* 0x000000b2b9b97221 */ /* 0x000fe40000010000 */
[----:B------:R-:W-:Y:S02]  /*11d20*/  FADD.FTZ R183, R175, R183 ;  /* 0x000000b7afb77221 */ /* 0x000fe40000010000 */
[----:B------:R-:W-:Y:S04]  /*11d30*/  FADD.FTZ R184, R184, R185 ;  /* 0x000000b9b8b87221 */ /* 0x000fe80000010000 */
[----:B------:R-:W-:Y:S04]  /*11d40*/  FADD.FTZ R179, R179, R184 ;  /* 0x000000b8b3b37221 */ /* 0x000fe80000010000 */
[----:B------:R-:W-:Y:S01]  /*11d50*/  FADD.FTZ R179, R181, R179 ;  /* 0x000000b3b5b37221 */ /* 0x000fe20000010000 */
[----:B--2---:R-:W-:Y:S01]  /*11d60*/  FFMA.FTZ R2, R2, R47, R39 ;  /* 0x0000002f02027223 */ /* 0x004fe20000010027 */
[----:B------:R-:W-:Y:S02]  /*11d70*/  IMAD.U32 R39, RZ, RZ, UR26 ;  /* 0x0000001aff277e24 */ /* 0x000fe4000f8e00ff */
[----:B------:R-:W-:Y:S01]  /*11d80*/  FFMA.FTZ R0, R0, R46, R134 ;  /* 0x0000002e00007223 */ /* 0x000fe20000010086 */
[----:B------:R-:W-:Y:S01]  /*11d90*/  FADD.FTZ R41, R41, R2 ;  /* 0x0000000229297221 */ /* 0x000fe20000010000 */
[C---:B------:R-:W-:Y:S01]  /*11da0*/  F2FP.F16.F32.PACK_AB R2, R43.reuse, R134 ;  /* 0x000000862b02723e */ /* 0x040fe200000000ff */
[----:B------:R-:W-:Y:S02]  /*11db0*/  IMAD.MOV.U32 R134, RZ, RZ, R114 ;  /* 0x000000ffff867224 */ /* 0x000fe400078e0072 */
[----:B------:R-:W-:Y:S02]  /*11dc0*/  @!P1 HADD2 R9, -R57.H1_H1, -RZ.H0_H0 ;  /* 0xa00000ff39099230 */ /* 0x000fe40000000d00 */
[----:B------:R-:W-:Y:S02]  /*11dd0*/  IMAD.MOV.U32 R114, RZ, RZ, R87 ;  /* 0x000000ffff727224 */ /* 0x000fe400078e0057 */
[--C-:B------:R-:W-:Y:S01]  /*11de0*/  FADD.FTZ R43, R43, R0.reuse ;  /* 0x000000002b2b7221 */ /* 0x100fe20000010000 */
[----:B------:R-:W-:Y:S02]  /*11df0*/  PRMT R0, R3, 0x7632, R0 ;  /* 0x0000763203007816 */ /* 0x000fe40000000000 */
[----:B------:R-:W-:Y:S01]  /*11e00*/  PRMT R8, R9, 0x7610, R8 ;  /* 0x0000761009087816 */ /* 0x000fe20000000008 */
[----:B------:R2:W-:Y:S01]  /*11e10*/  @!P1 STL.S16 [R1+0x1a4], R9 ;  /* 0x0001a40901009387 */ /* 0x0005e20000100600 */
[----:B------:R-:W-:Y:S01]  /*11e20*/  PRMT R75, R3, 0x5410, R0 ;  /* 0x00005410034b7816 */ /* 0x000fe20000000000 */
[----:B------:R-:W-:Y:S01]  /*11e30*/  IMAD.MOV.U32 R123, RZ, RZ, R114 ;  /* 0x000000ffff7b7224 */ /* 0x000fe200078e0072 */
[----:B------:R-:W-:Y:S01]  /*11e40*/  @!P1 PRMT R152, R8, 0x5410, RZ ;  /* 0x0000541008989816 */ /* 0x000fe200000000ff */
[----:B------:R1:W3:Y:S01]  /*11e50*/  LDL.S16 R58, [R1+0x1a0] ;  /* 0x0001a000013a7983 */ /* 0x0002e20000100600 */
[----:B------:R-:W-:Y:S01]  /*11e60*/  ISETP.LE.U32.AND P1, PT, R191, UR11, PT ;  /* 0x0000000bbf007c0c */ /* 0x000fe2000bf23070 */
[----:B------:R-:W-:Y:S01]  /*11e70*/  IMAD.MOV.U32 R178, RZ, RZ, R123 ;  /* 0x000000ffffb27224 */ /* 0x000fe200078e007b */
[----:B------:R-:W-:Y:S01]  /*11e80*/  MUFU.EX2 R114, R81 ;  /* 0x0000005100727308 */ /* 0x000fe20000000800 */
[----:B------:R1:W3:Y:S01]  /*11e90*/  LDL.S16 R46, [R1+0x1ac] ;  /* 0x0001ac00012e7983 */ /* 0x0002e20000100600 */
[----:B----4-:R-:W-:Y:S03]  /*11ea0*/  LOP3.LUT R39, R13, UR23, R39, 0x96, !PT ;  /* 0x000000170d277c12 */ /* 0x010fe6000f8e9627 */
[----:B------:R-:W4:Y:S02]  /*11eb0*/  LDL.LU R79, [R1+0xb0] ;  /* 0x0000b000014f7983 */ /* 0x000f240000300800 */
[----:B------:R-:W-:Y:S01]  /*11ec0*/  IMAD.WIDE.U32 R86, R39, -0x326172a9, RZ ;  /* 0xcd9e8d5727567825 */ /* 0x000fe200078e00ff */
[----:B------:R-:W-:Y:S01]  /*11ed0*/  PRMT R39, R196, 0x7632, R39 ;  /* 0x00007632c4277816 */ /* 0x000fe20000000027 */
[----:B------:R-:W4:Y:S01]  /*11ee0*/  LDL.LU R47, [R1+0xac] ;  /* 0x0000ac00012f7983 */ /* 0x000f220000300800 */
[----:B------:R-:W-:Y:S02]  /*11ef0*/  SHF.R.U32.HI R196, RZ, 0x18, R196 ;  /* 0x00000018ffc47819 */ /* 0x000fe400000116c4 */
[----:B------:R-:W-:Y:S01]  /*11f00*/  LOP3.LUT R185, R39, 0xff, RZ, 0xc0, !PT ;  /* 0x000000ff27b97812 */ /* 0x000fe200078ec0ff */
[----:B------:R-:W4:Y:S01]  /*11f10*/  LDL.LU R124, [R1+0xa8] ;  /* 0x0000a800017c7983 */ /* 0x000f220000300800 */
[----:B------:R-:W-:Y:S03]  /*11f20*/  LOP3.LUT R78, R86, R218, RZ, 0x3c, !PT ;  /* 0x000000da564e7212 */ /* 0x000fe600078e3cff */
[----:B--2---:R-:W2:Y:S04]  /*11f30*/  LDL.64 R8, [R1+0xd0] ;  /* 0x0000d00001087983 */ /* 0x004ea80000100a00 */
[----:B------:R-:W2:Y:S01]  /*11f40*/  LDL.LU.64 R120, [R1+0xd8] ;  /* 0x0000d80001787983 */ /* 0x000ea20000300a00 */
[----:B---3--:R-:W-:Y:S02]  /*11f50*/  @!P1 HADD2 R58, -R3.H0_H0, -RZ.H0_H0 ;  /* 0xa00000ff033a9230 */ /* 0x008fe40000000900 */
[----:B------:R-:W-:Y:S03]  /*11f60*/  @!P3 HADD2 R46, -R0.H0_H0, -RZ.H0_H0 ;  /* 0xa00000ff002eb230 */ /* 0x000fe60000000900 */
[----:B------:R-:W-:Y:S01]  /*11f70*/  PRMT R56, R58, 0x7610, R56 ;  /* 0x000076103a387816 */ /* 0x000fe20000000038 */
[----:B------:R3:W-:Y:S01]  /*11f80*/  @!P1 STL.S16 [R1+0x1a0], R58 ;  /* 0x0001a03a01009387 */ /* 0x0007e20000100600 */
[----:B----4-:R-:W-:Y:S02]  /*11f90*/  FADD.FTZ R39, R79, R41 ;  /* 0x000000294f277221 */ /* 0x010fe40000010000 */
[----:B------:R-:W-:Y:S01]  /*11fa0*/  @!P1 PRMT R3, R56, 0x5410, RZ ;  /* 0x0000541038039816 */ /* 0x000fe200000000ff */
[----:B------:R4:W-:Y:S01]  /*11fb0*/  @!P3 STL.S16 [R1+0x1ac], R46 ;  /* 0x0001ac2e0100b387 */ /* 0x0009e20000100600 */
[----:B------:R-:W-:Y:S01]  /*11fc0*/  PRMT R53, R46, 0x7610, R53 ;  /* 0x000076102e357816 */ /* 0x000fe20000000035 */
[----:B------:R-:W-:Y:S01]  /*11fd0*/  FADD.FTZ R39, R47, R39 ;  /* 0x000000272f277221 */ /* 0x000fe20000010000 */
[----:B------:R-:W-:Y:S01]  /*11fe0*/  ISETP.LE.U32.AND P1, PT, R196, UR11, PT ;  /* 0x0000000bc4007c0c */ /* 0x000fe2000bf23070 */
[----:B------:R1:W2:Y:S01]  /*11ff0*/  LDL.S16 R74, [R1+0x1c0] ;  /* 0x0001c000014a7983 */ /* 0x0002a20000100600 */
[----:B------:R-:W-:Y:S01]  /*12000*/  @!P3 PRMT R0, R53, 0x5410, RZ ;  /* 0x000054103500b816 */ /* 0x000fe200000000ff */
[----:B------:R-:W-:Y:S01]  /*12010*/  FADD.FTZ R41, R124, R43 ;  /* 0x0000002b7c297221 */ /* 0x000fe20000010000 */
[----:B------:R-:W-:Y:S01]  /*12020*/  ISETP.LE.U32.AND P3, PT, R185, UR11, PT ;  /* 0x0000000bb9007c0c */ /* 0x000fe2000bf63070 */
[----:B------:R1:W2:Y:S01]  /*12030*/  LDL.S16 R56, [R1+0x1bc] ;  /* 0x0001bc0001387983 */ /* 0x0002a20000100600 */
[C---:B------:R-:W-:Y:S01]  /*12040*/  F2FP.F16.F32.PACK_AB R43, R92.reuse, R124 ;  /* 0x0000007c5c2b723e */ /* 0x040fe200000000ff */
[----:B------:R-:W-:Y:S01]  /*12050*/  FADD.FTZ R53, R92, R41 ;  /* 0x000000295c357221 */ /* 0x000fe20000010000 */
[----:B------:R-:W-:Y:S01]  /*12060*/  F2FP.F16.F32.PACK_AB R45, R47, R79 ;  /* 0x0000004f2f2d723e */ /* 0x000fe200000000ff */
[----:B------:R-:W-:Y:S01]  /*12070*/  IMAD.MOV.U32 R92, RZ, RZ, R134 ;  /* 0x000000ffff5c7224 */ /* 0x000fe200078e0086 */
[----:B------:R-:W-:Y:S01]  /*12080*/  F2FP.F16.F32.PACK_AB R41, R122, R127 ;  /* 0x0000007f7a29723e */ /* 0x000fe200000000ff */
[----:B------:R-:W2:Y:S01]  /*12090*/  LDL.LU R134, [R1+0x6c] ;  /* 0x00006c0001867983 */ /* 0x000ea20000300800 */
[----:B------:R-:W-:Y:S02]  /*120a0*/  IMAD.MOV.U32 R124, RZ, RZ, R119 ;  /* 0x000000ffff7c7224 */ /* 0x000fe400078e0077 */
[----:B------:R-:W-:Y:S01]  /*120b0*/  IMAD.WIDE.U32 R78, R78, -0x2daee0ad, RZ ;  /* 0xd2511f534e4e7825 */ /* 0x000fe200078e00ff */
[----:B------:R1:W-:Y:S01]  /*120c0*/  STG.E.U16 desc[UR20][R192.64+-0x100], R3 ;  /* 0xffff0003c0007986 */ /* 0x0003e2000c101514 */
[----:B---3--:R2:W3:Y:S03]  /*120d0*/  MUFU.EX2 R58, R37 ;  /* 0x00000025003a7308 */ /* 0x0084e60000000800 */
[----:B------:R3:W-:Y:S01]  /*120e0*/  STG.E.U16 desc[UR20][R192.64+-0xfe], R0 ;  /* 0xffff0200c0007986 */ /* 0x0007e2000c101514 */
[----:B------:R-:W-:Y:S01]  /*120f0*/  IMAD.MOV.U32 R119, RZ, RZ, R103 ;  /* 0x000000ffff777224 */ /* 0x000fe200078e0067 */
[----:B----4-:R-:W-:Y:S01]  /*12100*/  LOP3.LUT R46, R87, R208, RZ, 0x3c, !PT ;  /* 0x000000d0572e7212 */ /* 0x010fe200078e3cff */
[----:B------:R-:W-:Y:S02]  /*12110*/  IMAD.MOV.U32 R103, RZ, RZ, R83 ;  /* 0x000000ffff677224 */ /* 0x000fe400078e0053 */
[----:B------:R-:W-:Y:S02]  /*12120*/  IMAD.MOV.U32 R170, RZ, RZ, R119 ;  /* 0x000000ffffaa7224 */ /* 0x000fe400078e0077 */
[----:B------:R-:W-:Y:S01]  /*12130*/  IMAD.WIDE.U32 R46, R46, -0x2daee0ad, RZ ;  /* 0xd2511f532e2e7825 */ /* 0x000fe200078e00ff */
[----:B------:R4:W-:Y:S03]  /*12140*/  MUFU.EX2 R119, R101 ;  /* 0x0000006500777308 */ /* 0x0009e60000000800 */
[----:B------:R-:W-:Y:S01]  /*12150*/  IMAD.MOV.U32 R149, RZ, RZ, R103 ;  /* 0x000000ffff957224 */ /* 0x000fe200078e0067 */
[----:B------:R-:W-:Y:S02]  /*12160*/  LOP3.LUT R46, R46, UR15, R79, 0x96, !PT ;  /* 0x0000000f2e2e7c12 */ /* 0x000fe4000f8e964f */
[----:B--2---:R-:W-:Y:S01]  /*12170*/  LOP3.LUT R37, R8, UR16, R47, 0x96, !PT ;  /* 0x0000001008257c12 */ /* 0x004fe2000f8e962f */
[----:B------:R-:W-:Y:S02]  /*12180*/  IMAD.MOV.U32 R166, RZ, RZ, R149 ;  /* 0x000000ffffa67224 */ /* 0x000fe400078e0095 */
[----:B------:R-:W-:Y:S02]  /*12190*/  IMAD.MOV.U32 R149, RZ, RZ, R89 ;  /* 0x000000ffff957224 */ /* 0x000fe400078e0059 */
[----:B------:R-:W-:Y:S01]  /*121a0*/  IMAD.WIDE.U32 R84, R37, -0x326172a9, RZ ;  /* 0xcd9e8d5725547825 */ /* 0x000fe200078e00ff */
[----:B------:R-:W-:Y:S02]  /*121b0*/  MUFU.EX2 R89, R112 ;  /* 0x0000007000597308 */ /* 0x000fe40000000800 */
[----:B-1----:R-:W-:Y:S02]  /*121c0*/  PRMT R3, R197, 0x7632, R3 ;  /* 0x00007632c5037816 */ /* 0x002fe40000000003 */
[----:B------:R-:W-:Y:S01]  /*121d0*/  SHF.R.U32.HI R197, RZ, 0x18, R197 ;  /* 0x00000018ffc57819 */ /* 0x000fe200000116c5 */
[----:B---3--:R-:W-:Y:S01]  /*121e0*/  FADD.FTZ R0, R127, R39 ;  /* 0x000000277f007221 */ /* 0x008fe20000010000 */
[----:B------:R-:W-:Y:S01]  /*121f0*/  LOP3.LUT R169, R3, 0xff, RZ, 0xc0, !PT ;  /* 0x000000ff03a97812 */ /* 0x000fe200078ec0ff */
[----:B------:R-:W-:Y:S01]  /*12200*/  IMAD.MOV.U32 R127, RZ, RZ, R124 ;  /* 0x000000ffff7f7224 */ /* 0x000fe200078e007c */
[----:B------:R-:W-:Y:S01]  /*12210*/  LOP3.LUT R82, R120, UR6, R85, 0x96, !PT ;  /* 0x0000000678527c12 */ /* 0x000fe2000f8e9655 */
[----:B------:R-:W-:Y:S01]  /*12220*/  IMAD.MOV.U32 R124, RZ, RZ, R216 ;  /* 0x000000ffff7c7224 */ /* 0x000fe200078e00d8 */
[----:B----4-:R-:W-:Y:S01]  /*12230*/  PRMT R101, R63, 0x7610, R101 ;  /* 0x000076103f657816 */ /* 0x010fe20000000065 */
[----:B------:R-:W-:Y:S01]  /*12240*/  IMAD.MOV.U32 R126, RZ, RZ, R127 ;  /* 0x000000ffff7e7224 */ /* 0x000fe200078e007f */
[----:B------:R-:W-:Y:S01]  /*12250*/  F2FP.F16.F32.PACK_AB R153, R149, R170 ;  /* 0x000000aa9599723e */ /* 0x000fe200000000ff */
[----:B------:R-:W-:Y:S04]  /*12260*/  IMAD.WIDE.U32 R82, R82, -0x2daee0ad, RZ ;  /* 0xd2511f5352527825 */ /* 0x000fe800078e00ff */
[----:B------:R-:W-:Y:S01]  /*12270*/  IMAD.MOV.U32 R159, RZ, RZ, R126 ;  /* 0x000000ffff9f7224 */ /* 0x000fe200078e007e */
[----:B------:R-:W-:Y:S01]  /*12280*/  LOP3.LUT R78, R78, UR14, R83, 0x96, !PT ;  /* 0x0000000e4e4e7c12 */ /* 0x000fe2000f8e9653 */
[C---:B------:R-:W-:Y:S02]  /*12290*/  @!P3 HADD2 R74, -R54.reuse.H0_H0, -RZ.H0_H0 ;  /* 0xa00000ff364ab230 */ /* 0x040fe40000000900 */
[----:B------:R-:W-:Y:S03]  /*122a0*/  @!P1 HADD2 R56, -R54.H1_H1, -RZ.H0_H0 ;  /* 0xa00000ff36389230 */ /* 0x000fe60000000d00 */
[----:B------:R-:W-:Y:S01]  /*122b0*/  PRMT R48, R74, 0x7610, R48 ;  /* 0x000076104a307816 */ /* 0x000fe20000000030 */
[----:B------:R1:W-:Y:S01]  /*122c0*/  @!P3 STL.S16 [R1+0x1c0], R74 ;  /* 0x0001c04a0100b387 */ /* 0x0003e20000100600 */
[----:B------:R-:W-:Y:S03]  /*122d0*/  PRMT R47, R56, 0x7610, R47 ;  /* 0x00007610382f7816 */ /* 0x000fe6000000002f */
[----:B------:R2:W-:Y:S01]  /*122e0*/  @!P1 STL.S16 [R1+0x1bc], R56 ;  /* 0x0001bc3801009387 */ /* 0x0005e20000100600 */
[----:B------:R-:W-:Y:S01]  /*122f0*/  @!P3 PRMT R97, R48, 0x5410, RZ ;  /* 0x000054103061b816 */ /* 0x000fe200000000ff */
[----:B------:R-:W-:Y:S01]  /*12300*/  FADD.FTZ R48, R122, R0 ;  /* 0x000000007a307221 */ /* 0x000fe20000010000 */
[----:B------:R-:W-:Y:S01]  /*12310*/  ISETP.LE.U32.AND P3, PT, R169, UR11, PT ;  /* 0x0000000ba9007c0c */ /* 0x000fe2000bf63070 */
[----:B------:R3:W4:Y:S01]  /*12320*/  LDL.S16 R91, [R1+0x1c8] ;  /* 0x0001c800015b7983 */ /* 0x0007220000100600 */
[----:B------:R-:W-:Y:S01]  /*12330*/  @!P1 PRMT R96, R47, 0x5410, RZ ;  /* 0x000054102f609816 */ /* 0x000fe200000000ff */
[----:B------:R-:W-:Y:S01]  /*12340*/  IMAD.MOV.U32 R122, RZ, RZ, R92 ;  /* 0x000000ffff7a7224 */ /* 0x000fe200078e005c */
[----:B------:R-:W-:Y:S01]  /*12350*/  ISETP.LE.U32.AND P1, PT, R197, UR11, PT ;  /* 0x0000000bc5007c0c */ /* 0x000fe2000bf23070 */
[----:B------:R-:W-:Y:S01]  /*12360*/  IMAD.MOV.U32 R92, RZ, RZ, R139 ;  /* 0x000000ffff5c7224 */ /* 0x000fe200078e008b */
[----:B------:R-:W-:Y:S01]  /*12370*/  PRMT R0, R2, 0x7632, R0 ;  /* 0x0000763202007816 */ /* 0x000fe20000000000 */
[----:B------:R-:W-:Y:S04]  /*12380*/  IMAD.WIDE.U32 R46, R46, -0x326172a9, RZ ;  /* 0xcd9e8d572e2e7825 */ /* 0x000fe800078e00ff */
[----:B------:R-:W-:Y:S01]  /*12390*/  IMAD.MOV.U32 R127, RZ, RZ, R122 ;  /* 0x000000ffff7f7224 */ /* 0x000fe200078e007a */
[----:B------:R-:W-:Y:S01]  /*123a0*/  LOP3.LUT R37, R84, UR10, R47, 0x96, !PT ;  /* 0x0000000a54257c12 */ /* 0x000fe2000f8e962f */
[----:B------:R-:W-:Y:S02]  /*123b0*/  IMAD.MOV.U32 R122, RZ, RZ, R124 ;  /* 0x000000ffff7a7224 */ /* 0x000fe400078e007c */
[----:B------:R-:W-:Y:S02]  /*123c0*/  IMAD.MOV.U32 R143, RZ, RZ, R127 ;  /* 0x000000ffff8f7224 */ /* 0x000fe400078e007f */
[----:B------:R-:W-:Y:S01]  /*123d0*/  IMAD.WIDE.U32 R188, R37, -0x2daee0ad, RZ ;  /* 0xd2511f5325bc7825 */ /* 0x000fe200078e00ff */
[----:B-1----:R3:W3:Y:S03]  /*123e0*/  LDL.S16 R74, [R1+0x1c4] ;  /* 0x0001c400014a7983 */ /* 0x0026e60000100600 */
[----:B------:R-:W-:Y:S01]  /*123f0*/  IMAD.MOV.U32 R161, RZ, RZ, R122 ;  /* 0x000000ffffa17224 */ /* 0x000fe200078e007a */
[----:B------:R-:W-:Y:S01]  /*12400*/  LOP3.LUT R82, R82, UR13, R189, 0x96, !PT ;  /* 0x0000000d52527c12 */ /* 0x000fe2000f8e96bd */
[----:B--2---:R-:W2:Y:S01]  /*12410*/  LDL.LU R56, [R1+0x9c] ;  /* 0x00009c0001387983 */ /* 0x004ea20000300800 */
[----:B------:R-:W-:Y:S02]  /*12420*/  IMAD.MOV.U32 R124, RZ, RZ, R92 ;  /* 0x000000ffff7c7224 */ /* 0x000fe400078e005c */
[----:B------:R-:W-:Y:S01]  /*12430*/  MUFU.EX2 R92, R100 ;  /* 0x00000064005c7308 */ /* 0x000fe20000000800 */
[----:B------:R-:W2:Y:S01]  /*12440*/  LDL.LU R216, [R1+0x24] ;  /* 0x0000240001d87983 */ /* 0x000ea20000300800 */
[----:B------:R-:W-:Y:S03]  /*12450*/  IMAD.WIDE.U32 R82, R82, -0x326172a9, RZ ;  /* 0xcd9e8d5752527825 */ /* 0x000fe600078e00ff */
[----:B------:R-:W2:Y:S01]  /*12460*/  LDL.LU R139, [R1+0x28] ;  /* 0x00002800018b7983 */ /* 0x000ea20000300800 */
[----:B----4-:R-:W-:Y:S05]  /*12470*/  @!P3 HADD2 R91, -R2.H0_H0, -RZ.H0_H0 ;  /* 0xa00000ff025bb230 */ /* 0x010fea0000000900 */
[----:B------:R-:W-:Y:S01]  /*12480*/  PRMT R47, R91, 0x7610, R47 ;  /* 0x000076105b2f7816 */ /* 0x000fe2000000002f */
[----:B------:R1:W-:Y:S01]  /*12490*/  @!P3 STL.S16 [R1+0x1c8], R91 ;  /* 0x0001c85b0100b387 */ /* 0x0003e20000100600 */
[----:B---3--:R-:W-:Y:S05]  /*124a0*/  @!P1 HADD2 R74, -R0.H0_H0, -RZ.H0_H0 ;  /* 0xa00000ff004a9230 */ /* 0x008fea0000000900 */
[----:B------:R-:W-:Y:S01]  /*124b0*/  PRMT R3, R74, 0x7610, R3 ;  /* 0x000076104a037816 */ /* 0x000fe20000000003 */
[----:B------:R3:W-:Y:S01]  /*124c0*/  @!P1 STL.S16 [R1+0x1c4], R74 ;  /* 0x0001c44a01009387 */ /* 0x0007e20000100600 */
[----:B--2---:R-:W-:Y:S03]  /*124d0*/  F2FP.F16.F32.PACK_AB R39, R221, R56 ;  /* 0x00000038dd27723e */ /* 0x004fe600000000ff */
[----:B------:R4:W2:Y:S04]  /*124e0*/  LDL.S16 R85, [R1+0x1d0] ;  /* 0x0001d00001557983 */ /* 0x0008a80000100600 */
[----:B------:R4:W4:Y:S01]  /*124f0*/  LDL.S16 R84, [R1+0x1cc] ;  /* 0x0001cc0001547983 */ /* 0x0009220000100600 */
[----:B-1----:R-:W-:Y:S03]  /*12500*/  MUFU.EX2 R91, R219 ;  /* 0x000000db005b7308 */ /* 0x002fe60000000800 */
[----:B------:R-:W4:Y:S01]  /*12510*/  LDL R190, [R1+0xc4] ;  /* 0x0000c40001be7983 */ /* 0x000f220000100800 */
[----:B---3--:R-:W-:Y:S02]  /*12520*/  PRMT R74, R2, 0x5410, R0 ;  /* 0x00005410024a7816 */ /* 0x008fe40000000000 */
[----:B------:R-:W-:Y:S01]  /*12530*/  @!P1 PRMT R0, R3, 0x5410, RZ ;  /* 0x0000541003009816 */ /* 0x000fe200000000ff */
[----:B------:R-:W-:Y:S01]  /*12540*/  FADD.FTZ R3, R56, R53 ;  /* 0x0000003538037221 */ /* 0x000fe20000010000 */
[----:B------:R-:W-:Y:S02]  /*12550*/  @!P3 PRMT R2, R47, 0x5410, RZ ;  /* 0x000054102f02b816 */ /* 0x000fe400000000ff */
[----:B------:R1:W-:Y:S01]  /*12560*/  MUFU.EX2 R56, R72 ;  /* 0x0000004800387308 */ /* 0x0003e20000000800 */
[----:B------:R-:W-:Y:S01]  /*12570*/  ISETP.LE.U32.AND P3, PT, R228, UR11, PT ;  /* 0x0000000be4007c0c */ /* 0x000fe2000bf63070 */
[----:B------:R-:W-:Y:S01]  /*12580*/  STG.E.U16 desc[UR20][R198.64+-0xfe], R0 ;  /* 0xffff0200c6007986 */ /* 0x000fe2000c101514 */
[----:B------:R-:W-:Y:S01]  /*12590*/  ISETP.GT.U32.AND P1, PT, R134, UR11, PT ;  /* 0x0000000b86007c0c */ /* 0x000fe2000bf24070 */
[----:B------:R-:W-:Y:S01]  /*125a0*/  FADD.FTZ R47, R221, R3 ;  /* 0x00000003dd2f7221 */ /* 0x000fe20000010000 */
[----:B------:R-:W-:Y:S01]  /*125b0*/  F2FP.F16.F32.PACK_AB R53, R177, R180 ;  /* 0x000000b4b135723e */ /* 0x000fe200000000ff */
[----:B------:R-:W3:Y:S01]  /*125c0*/  LDL.LU R221, [R1+0x3a8] ;  /* 0x0003a80001dd7983 */ /* 0x000ee20000300800 */
[----:B------:R-:W-:Y:S02]  /*125d0*/  FADD.FTZ R180, R180, R179 ;  /* 0x000000b3b4b47221 */ /* 0x000fe40000010000 */
[C---:B------:R-:W-:Y:S01]  /*125e0*/  PRMT R129, R53.reuse, 0x7610, R129 ;  /* 0x0000761035817816 */ /* 0x040fe20000000081 */
[----:B------:R1:W-:Y:S01]  /*125f0*/  STG.E.U16 desc[UR20][R198.64+-0x100], R2 ;  /* 0xffff0002c6007986 */ /* 0x0003e2000c101514 */
[----:B------:R-:W-:Y:S01]  /*12600*/  PRMT R128, R53, 0x7632, R128 ;  /* 0x0000763235807816 */ /* 0x000fe20000000080 */
[----:B------:R-:W-:Y:S02]  /*12610*/  FADD.FTZ R180, R177, R180 ;  /* 0x000000b4b1b47221 */ /* 0x000fe40000010000 */
[----:B------:R1:W-:Y:S04]  /*12620*/  STG.E.U16 desc[UR20][R240.64+-0x100], R232 ;  /* 0xffff00e8f0007986 */ /* 0x0003e8000c101514 */
[----:B------:R-:W-:Y:S04]  /*12630*/  STG.E.U16 desc[UR20][R240.64+-0xfe], R234 ;  /* 0xffff02eaf0007986 */ /* 0x000fe8000c101514 */
[----:B------:R-:W-:Y:S04]  /*12640*/  STG.E.U16 desc[UR20][R194.64+-0x100], R231 ;  /* 0xffff00e7c2007986 */ /* 0x000fe8000c101514 */
[----:B------:R-:W-:Y:S01]  /*12650*/  STG.E.U16 desc[UR20][R194.64+-0xfe], R230 ;  /* 0xffff02e6c2007986 */ /* 0x000fe2000c101514 */
[----:B-1----:R-:W-:Y:S01]  /*12660*/  IMAD.WIDE.U32 R2, R78, -0x326172a9, RZ ;  /* 0xcd9e8d574e027825 */ /* 0x002fe200078e00ff */
[----:B------:R-:W1:Y:S04]  /*12670*/  LDC R232, c[0x0][0x448] ;  /* 0x00011200ffe87b82 */ /* 0x000e680000000800 */
[----:B------:R-:W-:Y:S02]  /*12680*/  LOP3.LUT R156, R46, UR9, R3, 0x96, !PT ;  /* 0x000000092e9c7c12 */ /* 0x000fe4000f8e9603 */
[----:B------:R-:W-:Y:S02]  /*12690*/  F2FP.F16.F32.PACK_AB R46, R239, R244 ;  /* 0x000000f4ef2e723e */ /* 0x000fe400000000ff */
[----:B------:R-:W-:Y:S01]  /*126a0*/  LOP3.LUT R103, R2, UR7, R83, 0x96, !PT ;  /* 0x0000000702677c12 */ /* 0x000fe2000f8e9653 */
[C---:B--2---:R-:W-:Y:S02]  /*126b0*/  @!P3 HADD2 R85, -R55.reuse.H0_H0, -RZ.H0_H0 ;  /* 0xa00000ff3755b230 */ /* 0x044fe40000000900 */
[----:B----4-:R-:W-:Y:S03]  /*126c0*/  @P1 HADD2 R84, -R55.H1_H1, -RZ.H0_H0 ;  /* 0xa00000ff37541230 */ /* 0x010fe60000000d00 */
[----:B------:R-:W-:Y:S01]  /*126d0*/  PRMT R81, R85, 0x7610, R81 ;  /* 0x0000761055517816 */ /* 0x000fe20000000051 */
[----:B------:R-:W-:Y:S01]  /*126e0*/  @!P3 STL.S16 [R1+0x1d0], R85 ;  /* 0x0001d0550100b387 */ /* 0x000fe20000100600 */
[----:B------:R-:W-:Y:S02]  /*126f0*/  LOP3.LUT R2, R87, R190, RZ, 0x3c, !PT ;  /* 0x000000be57027212 */ /* 0x000fe400078e3cff */
[----:B------:R-:W-:Y:S01]  /*12700*/  PRMT R37, R84, 0x7610, R37 ;  /* 0x0000761054257816 */ /* 0x000fe20000000025 */
[----:B------:R2:W-:Y:S01]  /*12710*/  @P1 STL.S16 [R1+0x1cc], R84 ;  /* 0x0001cc5401001387 */ /* 0x0005e20000100600 */
[----:B------:R-:W-:Y:S02]  /*12720*/  @!P3 PRMT R147, R81, 0x5410, RZ ;  /* 0x000054105193b816 */ /* 0x000fe400000000ff */
[----:B------:R-:W-:Y:S01]  /*12730*/  @P1 PRMT R145, R37, 0x5410, RZ ;  /* 0x0000541025911816 */ /* 0x000fe200000000ff */
[----:B------:R4:W4:Y:S01]  /*12740*/  LDL.S16 R0, [R1+0x1d8] ;  /* 0x0001d80001007983 */ /* 0x0009220000100600 */
[----:B------:R-:W-:Y:S02]  /*12750*/  ISETP.GT.U32.AND P3, PT, R139, UR11, PT ;  /* 0x0000000b8b007c0c */ /* 0x000fe4000bf64070 */
[----:B------:R-:W-:Y:S01]  /*12760*/  ISETP.GT.U32.AND P1, PT, R216, UR11, PT ;  /* 0x0000000bd8007c0c */ /* 0x000fe2000bf24070 */
[----:B------:R1:W4:Y:S04]  /*12770*/  LDL.S16 R37, [R1+0x1d4] ;  /* 0x0001d40001257983 */ /* 0x0003280000100600 */
[----:B------:R-:W4:Y:S01]  /*12780*/  LDL.64 R126, [R1+0xc8] ;  /* 0x0000c800017e7983 */ /* 0x000f220000100a00 */
[----:B---3--:R-:W-:Y:S01]  /*12790*/  LOP3.LUT R3, R86, R221, RZ, 0x3c, !PT ;  /* 0x000000dd56037212 */ /* 0x008fe200078e3cff */
[----:B--2---:R-:W-:Y:S04]  /*127a0*/  IMAD.WIDE.U32 R84, R2, -0x2daee0ad, RZ ;  /* 0xd2511f5302547825 */ /* 0x004fe800078e00ff */
[----:B------:R-:W-:Y:S04]  /*127b0*/  IMAD.WIDE.U32 R2, R3, -0x2daee0ad, RZ ;  /* 0xd2511f5303027825 */ /* 0x000fe800078e00ff */
[C---:B----4-:R-:W-:Y:S02]  /*127c0*/  @P3 HADD2 R0, -R53.reuse.H0_H0, -RZ.H0_H0 ;  /* 0xa00000ff35003230 */ /* 0x050fe40000000900 */
[----:B------:R-:W-:Y:S03]  /*127d0*/  @P1 HADD2 R37, -R53.H1_H1, -RZ.H0_H0 ;  /* 0xa00000ff35251230 */ /* 0x000fe60000000d00 */
[----:B------:R-:W-:Y:S01]  /*127e0*/  PRMT R79, R0, 0x7610, R79 ;  /* 0x00007610004f7816 */ /* 0x000fe2000000004f */
[----:B------:R2:W-:Y:S01]  /*127f0*/  @P3 STL.S16 [R1+0x1d8], R0 ;  /* 0x0001d80001003387 */ /* 0x0005e20000100600 */
[----:B------:R-:W-:Y:S03]  /*12800*/  PRMT R72, R37, 0x7610, R72 ;  /* 0x0000761025487816 */ /* 0x000fe60000000048 */
[----:B------:R3:W-:Y:S01]  /*12810*/  @P1 STL.S16 [R1+0x1d4], R37 ;  /* 0x0001d42501001387 */ /* 0x0007e20000100600 */
[----:B------:R-:W-:Y:S02]  /*12820*/  @P3 PRMT R129, R79, 0x5410, RZ ;  /* 0x000054104f813816 */ /* 0x000fe400000000ff */
[----:B------:R-:W-:Y:S02]  /*12830*/  ISETP.LE.U32.AND P3, PT, R187, UR11, PT ;  /* 0x0000000bbb007c0c */ /* 0x000fe4000bf63070 */
[----:B------:R-:W-:Y:S02]  /*12840*/  @P1 PRMT R128, R72, 0x5410, RZ ;  /* 0x0000541048801816 */ /* 0x000fe400000000ff */
[----:B------:R-:W-:Y:S01]  /*12850*/  LOP3.LUT R79, R84, UR15, R3, 0x96, !PT ;  /* 0x0000000f544f7c12 */ /* 0x000fe2000f8e9603 */
[----:B--2---:R-:W-:Y:S01]  /*12860*/  FADD.FTZ R0, R203, R48 ;  /* 0x00000030cb007221 */ /* 0x004fe20000010000 */
[C---:B------:R-:W-:Y:S02]  /*12870*/  F2FP.F16.F32.PACK_AB R48, R136.reuse, R203 ;  /* 0x000000cb8830723e */ /* 0x040fe400000000ff */
[----:B------:R-:W2:Y:S01]  /*12880*/  LDL.LU R203, [R1+0x3a4] ;  /* 0x0003a40001cb7983 */ /* 0x000ea20000300800 */
[----:B---3--:R-:W-:Y:S01]  /*12890*/  FADD.FTZ R37, R136, R0 ;  /* 0x0000000088257221 */ /* 0x008fe20000010000 */
[----:B------:R-:W-:Y:S01]  /*128a0*/  FADD.FTZ R0, R244, R47 ;  /* 0x0000002ff4007221 */ /* 0x000fe20000010000 */
[----:B------:R-:W-:Y:S01]  /*128b0*/  LOP3.LUT R47, R126, UR16, R85, 0x96, !PT ;  /* 0x000000107e2f7c12 */ /* 0x000fe2000f8e9655 */
[----:B------:R-:W3:Y:S02]  /*128c0*/  LDL.LU R136, [R1+0x3a0] ;  /* 0x0003a00001887983 */ /* 0x000ee40000300800 */
[--C-:B------:R-:W-:Y:S01]  /*128d0*/  FADD.FTZ R78, R239, R0.reuse ;  /* 0x00000000ef4e7221 */ /* 0x100fe20000010000 */
[----:B------:R-:W-:Y:S01]  /*128e0*/  PRMT R0, R200, 0x7632, R0 ;  /* 0x00007632c8007816 */ /* 0x000fe20000000000 */
[----:B------:R-:W4:Y:S01]  /*128f0*/  LDL.LU R244, [R1+0x39c] ;  /* 0x00039c0001f47983 */ /* 0x000f220000300800 */
[----:B------:R-:W-:Y:S02]  /*12900*/  SHF.R.U32.HI R200, RZ, 0x18, R200 ;  /* 0x00000018ffc87819 */ /* 0x000fe400000116c8 */
[----:B------:R-:W-:Y:S01]  /*12910*/  LOP3.LUT R184, R0, 0xff, RZ, 0xc0, !PT ;  /* 0x000000ff00b87812 */ /* 0x000fe200078ec0ff */
[----:B------:R-:W2:Y:S01]  /*12920*/  LDL.LU R239, [R1+0x398] ;  /* 0x0003980001ef7983 */ /* 0x000ea20000300800 */
[----:B------:R-:W-:Y:S01]  /*12930*/  FADD.FTZ R0, R202, R37 ;  /* 0x00000025ca007221 */ /* 0x000fe20000010000 */
[----:B------:R-:W-:Y:S01]  /*12940*/  FADD.FTZ R37, R38, R180 ;  /* 0x000000b426257221 */ /* 0x000fe20000010000 */
[----:B------:R-:W-:Y:S01]  /*12950*/  ISETP.LE.U32.AND P1, PT, R184, UR11, PT ;  /* 0x0000000bb8007c0c */ /* 0x000fe2000bf23070 */
[----:B------:R-:W2:Y:S01]  /*12960*/  LDL.LU.64 R122, [R1+0xe0] ;  /* 0x0000e000017a7983 */ /* 0x000ea20000300a00 */
[----:B------:R-:W-:Y:S01]  /*12970*/  F2FP.F16.F32.PACK_AB R38, R166, R178 ;  /* 0x000000b2a626723e */ /* 0x000fe200000000ff */
[----:B------:R-:W-:Y:S01]  /*12980*/  FADD.FTZ R72, R217, R0 ;  /* 0x00000000d9487221 */ /* 0x000fe20000010000 */
[----:B------:R-:W-:Y:S01]  /*12990*/  FADD.FTZ R0, R178, R78 ;  /* 0x0000004eb2007221 */ /* 0x000fe20000010000 */
[----:B------:R1:W3:Y:S01]  /*129a0*/  LDL.S16 R87, [R1+0x1f4] ;  /* 0x0001f40001577983 */ /* 0x0002e20000100600 */
[----:B------:R-:W-:Y:S01]  /*129b0*/  FADD.FTZ R173, R173, R37 ;  /* 0x00000025adad7221 */ /* 0x000fe20000010000 */
[----:B------:R-:W-:Y:S01]  /*129c0*/  F2FP.F16.F32.PACK_AB R37, R115, R116 ;  /* 0x000000747325723e */ /* 0x000fe200000000ff */
[----:B------:R-:W-:Y:S01]  /*129d0*/  FADD.FTZ R3, R166, R0 ;  /* 0x00000000a6037221 */ /* 0x000fe20000010000 */
[----:B------:R1:W2:Y:S01]  /*129e0*/  LDL.S16 R86, [R1+0x1f0] ;  /* 0x0001f00001567983 */ /* 0x0002a20000100600 */
[----:B------:R-:W-:Y:S01]  /*129f0*/  FADD.FTZ R0, R170, R72 ;  /* 0x00000048aa007221 */ /* 0x000fe20000010000 */
[----:B------:R-:W-:Y:S02]  /*12a00*/  IMAD.MOV.U32 R170, RZ, RZ, R157 ;  /* 0x000000ffffaa7224 */ /* 0x000fe400078e009d */
[----:B------:R-:W-:Y:S01]  /*12a10*/  FADD.FTZ R3, R116, R3 ;  /* 0x0000000374037221 */ /* 0x000fe20000010000 */
[----:B------:R-:W-:Y:S01]  /*12a20*/  PRMT R116, R68, 0x7610, R116 ;  /* 0x0000761044747816 */ /* 0x000fe20000000074 */
[----:B------:R1:W2:Y:S01]  /*12a30*/  LDL.S16 R81, [R1+0x1e4] ;  /* 0x0001e40001517983 */ /* 0x0002a20000100600 */
[----:B------:R-:W-:Y:S02]  /*12a40*/  IMAD.MOV.U32 R157, RZ, RZ, R118 ;  /* 0x000000ffff9d7224 */ /* 0x000fe400078e0076 */
[----:B------:R-:W-:Y:S01]  /*12a50*/  IMAD.MOV.U32 R166, RZ, RZ, R161 ;  /* 0x000000ffffa67224 */ /* 0x000fe200078e00a1 */
[----:B------:R-:W2:Y:S01]  /*12a60*/  LDL.LU R202, [R1+0x394] ;  /* 0x0003940001ca7983 */ /* 0x000ea20000300800 */
[----:B------:R-:W-:Y:S02]  /*12a70*/  IMAD.MOV.U32 R161, RZ, RZ, R143 ;  /* 0x000000ffffa17224 */ /* 0x000fe400078e008f */
[----:B------:R1:W-:Y:S01]  /*12a80*/  MUFU.EX2 R143, R233 ;  /* 0x000000e9008f7308 */ /* 0x0003e20000000800 */
[----:B------:R-:W2:Y:S01]  /*12a90*/  LDL.LU R217, [R1+0x390] ;  /* 0x0003900001d97983 */ /* 0x000ea20000300800 */
[----:B-1----:R-:W-:Y:S02]  /*12aa0*/  LOP3.LUT R233, R201, 0xff, RZ, 0xc0, !PT ;  /* 0x000000ffc9e97812 */ /* 0x002fe400078ec0ff */
[----:B----4-:R-:W-:Y:S01]  /*12ab0*/  LOP3.LUT R177, R244, 0xff, RZ, 0xc0, !PT ;  /* 0x000000fff4b17812 */ /* 0x010fe200078ec0ff */
[C---:B---3--:R-:W-:Y:S02]  /*12ac0*/  @!P3 HADD2 R87, -R63.reuse.H0_H0, -RZ.H0_H0 ;  /* 0xa00000ff3f57b230 */ /* 0x048fe40000000900 */
[----:B--2---:R-:W-:Y:S03]  /*12ad0*/  @!P5 HADD2 R86, -R63.H1_H1, -RZ.H0_H0 ;  /* 0xa00000ff3f56d230 */ /* 0x004fe60000000d00 */
[----:B------:R-:W-:Y:S01]  /*12ae0*/  PRMT R135, R87, 0x7610, R135 ;  /* 0x0000761057877816 */ /* 0x000fe20000000087 */
[----:B------:R-:W-:Y:S03]  /*12af0*/  @!P3 STL.S16 [R1+0x1f4], R87 ;  /* 0x0001f4570100b387 */ /* 0x000fe60000100600 */
[----:B------:R-:W-:Y:S01]  /*12b00*/  @!P3 PRMT R101, R135, 0x5410, RZ ;  /* 0x000054108765b816 */ /* 0x000fe200000000ff */
[C---:B------:R-:W-:Y:S01]  /*12b10*/  @!P1 HADD2 R81, -R68.reuse.H0_H0, -RZ.H0_H0 ;  /* 0xa00000ff44519230 */ /* 0x040fe20000000900 */
[----:B------:R-:W-:Y:S01]  /*12b20*/  PRMT R83, R86, 0x7610, R83 ;  /* 0x0000761056537816 */ /* 0x000fe20000000053 */
[----:B------:R1:W-:Y:S01]  /*12b30*/  @!P5 STL.S16 [R1+0x1f0], R86 ;  /* 0x0001f0560100d387 */ /* 0x0003e20000100600 */
[----:B------:R-:W-:Y:S02]  /*12b40*/  ISETP.LE.U32.AND P3, PT, R200, UR11, PT ;  /* 0x0000000bc8007c0c */ /* 0x000fe4000bf63070 */
[----:B------:R-:W-:Y:S01]  /*12b50*/  PRMT R78, R81, 0x7610, R78 ;  /* 0x00007610514e7816 */ /* 0x000fe2000000004e */
[----:B------:R2:W-:Y:S01]  /*12b60*/  @!P1 STL.S16 [R1+0x1e4], R81 ;  /* 0x0001e45101009387 */ /* 0x0005e20000100600 */
[----:B------:R-:W-:Y:S02]  /*12b70*/  LOP3.LUT R217, R217, 0xffffdfff, RZ, 0xc0, !PT ;  /* 0xffffdfffd9d97812 */ /* 0x000fe400078ec0ff */
[----:B------:R-:W-:Y:S01]  /*12b80*/  @!P1 PRMT R116, R78, 0x5410, RZ ;  /* 0x000054104e749816 */ /* 0x000fe200000000ff */
[----:B------:R-:W3:Y:S01]  /*12b90*/  LDL.LU R135, [R1+0x50] ;  /* 0x0000500001877983 */ /* 0x000ee20000300800 */
[----:B------:R-:W-:Y:S01]  /*12ba0*/  ISETP.GT.U32.AND P1, PT, R136, UR11, PT ;  /* 0x0000000b88007c0c */ /* 0x000fe2000bf24070 */
[----:B------:R-:W-:Y:S02]  /*12bb0*/  IMAD.WIDE.U32 R78, R79, -0x326172a9, RZ ;  /* 0xcd9e8d574f4e7825 */ /* 0x000fe400078e00ff */
[----:B------:R4:W4:Y:S04]  /*12bc0*/  LDL.S16 R207, [R1+0x200] ;  /* 0x0002000001cf7983 */ /* 0x0009280000100600 */
[----:B------:R3:W3:Y:S04]  /*12bd0*/  LDL.S16 R178, [R1+0x1fc] ;  /* 0x0001fc0001b27983 */ /* 0x0006e80000100600 */
[----:B------:R3:W3:Y:S01]  /*12be0*/  LDL.S16 R118, [R1+0x1f8] ;  /* 0x0001f80001767983 */ /* 0x0006e20000100600 */
[----:B-1----:R-:W-:Y:S02]  /*12bf0*/  IMAD.WIDE.U32 R86, R47, -0x326172a9, RZ ;  /* 0xcd9e8d572f567825 */ /* 0x002fe400078e00ff */
[----:B------:R1:W3:Y:S02]  /*12c00*/  MUFU.EX2 R47, R77 ;  /* 0x0000004d002f7308 */ /* 0x0002e40000000800 */
[----:B--2---:R-:W-:Y:S01]  /*12c10*/  FADD.FTZ R81, R149, R0 ;  /* 0x0000000095517221 */ /* 0x004fe20000010000 */
[----:B------:R-:W-:Y:S01]  /*12c20*/  LOP3.LUT R84, R122, UR6, R87, 0x96, !PT ;  /* 0x000000067a547c12 */ /* 0x000fe2000f8e9657 */
[----:B------:R-:W-:Y:S01]  /*12c30*/  IMAD.MOV.U32 R149, RZ, RZ, R159 ;  /* 0x000000ffff957224 */ /* 0x000fe200078e009f */
[----:B------:R-:W-:Y:S01]  /*12c40*/  LOP3.LUT R72, R86, UR10, R79, 0x96, !PT ;  /* 0x0000000a56487c12 */ /* 0x000fe2000f8e964f */
[----:B------:R-:W-:Y:S01]  /*12c50*/  FADD.FTZ R0, R67, R183 ;  /* 0x000000b743007221 */ /* 0x000fe20000010000 */
[----:B------:R-:W-:Y:S01]  /*12c60*/  F2FP.F16.F32.PACK_AB R67, R80, R67 ;  /* 0x000000435043723e */ /* 0x000fe200000000ff */
[----:B------:R-:W-:Y:S02]  /*12c70*/  IMAD.MOV.U32 R159, RZ, RZ, R124 ;  /* 0x000000ffff9f7224 */ /* 0x000fe400078e007c */
[----:B------:R-:W2:Y:S01]  /*12c80*/  LDL.LU R124, [R1+0x4c] ;  /* 0x00004c00017c7983 */ /* 0x000ea20000300800 */
[----:B------:R-:W-:Y:S01]  /*12c90*/  PRMT R131, R67, 0x7632, R131 ;  /* 0x0000763243837816 */ /* 0x000fe20000000083 */
[----:B------:R-:W-:Y:S04]  /*12ca0*/  IMAD.WIDE.U32 R84, R84, -0x2daee0ad, RZ ;  /* 0xd2511f5354547825 */ /* 0x000fe800078e00ff */
[----:B------:R-:W-:Y:S01]  /*12cb0*/  FADD.FTZ R80, R80, R0 ;  /* 0x0000000050507221 */ /* 0x000fe20000010000 */
[----:B------:R-:W-:Y:S01]  /*12cc0*/  FADD.FTZ R0, R66, R173 ;  /* 0x000000ad42007221 */ /* 0x000fe20000010000 */
[C---:B------:R-:W-:Y:S01]  /*12cd0*/  F2FP.F16.F32.PACK_AB R66, R76.reuse, R66 ;  /* 0x000000424c42723e */ /* 0x040fe200000000ff */
[----:B-1----:R-:W-:Y:S01]  /*12ce0*/  FADD.FTZ R77, R115, R3 ;  /* 0x00000003734d7221 */ /* 0x002fe20000010000 */
[----:B------:R-:W-:Y:S01]  /*12cf0*/  PRMT R115, R63, 0x7632, R115 ;  /* 0x000076323f737816 */ /* 0x000fe20000000073 */
[----:B------:R-:W-:Y:S01]  /*12d00*/  FADD.FTZ R76, R76, R0 ;  /* 0x000000004c4c7221 */ /* 0x000fe20000010000 */
[----:B------:R-:W-:Y:S01]  /*12d10*/  @!P5 PRMT R115, R83, 0x5410, RZ ;  /* 0x000054105373d816 */ /* 0x000fe200000000ff */
[----:B------:R-:W-:Y:S01]  /*12d20*/  FADD.FTZ R0, R125, R77 ;  /* 0x0000004d7d007221 */ /* 0x000fe20000010000 */
[----:B------:R-:W-:Y:S01]  /*12d30*/  ISETP.LE.U32.AND P5, PT, R177, UR11, PT ;  /* 0x0000000bb1007c0c */ /* 0x000fe2000bfa3070 */
[----:B------:R-:W-:Y:S01]  /*12d40*/  FADD.FTZ R76, R69, R76 ;  /* 0x0000004c454c7221 */ /* 0x000fe20000010000 */
[----:B------:R-:W-:Y:S01]  /*12d50*/  LOP3.LUT R83, R2, UR14, R85, 0x96, !PT ;  /* 0x0000000e02537c12 */ /* 0x000fe2000f8e9655 */
[----:B------:R-:W-:Y:S01]  /*12d60*/  FADD.FTZ R2, R130, R81 ;  /* 0x0000005182027221 */ /* 0x000fe20000010000 */
[----:B------:R-:W-:Y:S01]  /*12d70*/  F2FP.F16.F32.PACK_AB R3, R98, R130 ;  /* 0x000000826203723e */ /* 0x000fe200000000ff */
[----:B------:R-:W-:Y:S01]  /*12d80*/  FADD.FTZ R79, R102, R0 ;  /* 0x00000000664f7221 */ /* 0x000fe20000010000 */
[----:B------:R-:W-:Y:S01]  /*12d90*/  PRMT R130, R67, 0x7610, R130 ;  /* 0x0000761043827816 */ /* 0x000fe20000000082 */
[----:B------:R-:W-:Y:S01]  /*12da0*/  FADD.FTZ R77, R98, R2 ;  /* 0x00000002624d7221 */ /* 0x000fe20000010000 */
[----:B------:R-:W-:Y:S01]  /*12db0*/  PRMT R98, R68, 0x7632, R98 ;  /* 0x0000763244627816 */ /* 0x000fe20000000062 */
[----:B------:R-:W-:Y:S01]  /*12dc0*/  FADD.FTZ R0, R70, R80 ;  /* 0x0000005046007221 */ /* 0x000fe20000010000 */
[C---:B------:R-:W-:Y:S02]  /*12dd0*/  F2FP.F16.F32.PACK_AB R70, R71.reuse, R70 ;  /* 0x000000464746723e */ /* 0x040fe400000000ff */
[----:B------:R-:W-:Y:S01]  /*12de0*/  F2FP.F16.F32.PACK_AB R2, R102, R125 ;  /* 0x0000007d6602723e */ /* 0x000fe200000000ff */
[----:B------:R-:W-:Y:S01]  /*12df0*/  FADD.FTZ R71, R71, R0 ;  /* 0x0000000047477221 */ /* 0x000fe20000010000 */
[----:B------:R-:W-:Y:S01]  /*12e00*/  PRMT R100, R66, 0x7610, R100 ;  /* 0x0000761042647816 */ /* 0x000fe20000000064 */
[----:B------:R-:W-:Y:S01]  /*12e10*/  FADD.FTZ R0, R165, R77 ;  /* 0x0000004da5007221 */ /* 0x000fe20000010000 */
[C---:B------:R-:W-:Y:S02]  /*12e20*/  PRMT R142, R70.reuse, 0x7632, R142 ;  /* 0x00007632468e7816 */ /* 0x040fe4000000008e */
[----:B------:R-:W-:Y:S02]  /*12e30*/  PRMT R141, R70, 0x7610, R141 ;  /* 0x00007610468d7816 */ /* 0x000fe4000000008d */
[----:B------:R-:W-:Y:S01]  /*12e40*/  F2FP.F16.F32.PACK_AB R165, R206, R165 ;  /* 0x000000a5cea5723e */ /* 0x000fe200000000ff */
[----:B----4-:R-:W-:Y:S02]  /*12e50*/  @!P3 HADD2 R207, -R68.H1_H1, -RZ.H0_H0 ;  /* 0xa00000ff44cfb230 */ /* 0x010fe40000000d00 */
[C---:B---3--:R-:W-:Y:S03]  /*12e60*/  @!P5 HADD2 R178, -R67.reuse.H0_H0, -RZ.H0_H0 ;  /* 0xa00000ff43b2d230 */ /* 0x048fe60000000900 */
[----:B------:R-:W-:Y:S01]  /*12e70*/  PRMT R176, R207, 0x7610, R176 ;  /* 0x00007610cfb07816 */ /* 0x000fe200000000b0 */
[----:B------:R1:W-:Y:S01]  /*12e80*/  @!P3 STL.S16 [R1+0x200], R207 ;  /* 0x000200cf0100b387 */ /* 0x0003e20000100600 */
[----:B------:R-:W-:Y:S01]  /*12e90*/  @P1 HADD2 R118, -R67.H1_H1, -RZ.H0_H0 ;  /* 0xa00000ff43761230 */ /* 0x000fe20000000d00 */
[----:B------:R-:W-:Y:S02]  /*12ea0*/  PRMT R85, R178, 0x7610, R85 ;  /* 0x00007610b2557816 */ /* 0x000fe40000000055 */
[----:B------:R3:W-:Y:S01]  /*12eb0*/  @!P5 STL.S16 [R1+0x1fc], R178 ;  /* 0x0001fcb20100d387 */ /* 0x0007e20000100600 */
[----:B------:R-:W-:Y:S01]  /*12ec0*/  @!P3 PRMT R98, R176, 0x5410, RZ ;  /* 0x00005410b062b816 */ /* 0x000fe200000000ff */
[----:B------:R-:W-:Y:S01]  /*12ed0*/  IMAD.MOV.U32 R176, RZ, RZ, R170 ;  /* 0x000000ffffb07224 */ /* 0x000fe200078e00aa */
[----:B------:R-:W-:Y:S01]  /*12ee0*/  ISETP.GT.U32.AND P3, PT, R135, UR11, PT ;  /* 0x0000000b87007c0c */ /* 0x000fe2000bf64070 */
[----:B------:R4:W-:Y:S01]  /*12ef0*/  @P1 STL.S16 [R1+0x1f8], R118 ;  /* 0x0001f87601001387 */ /* 0x0009e20000100600 */
[----:B------:R-:W-:Y:S02]  /*12f00*/  PRMT R171, R118, 0x7610, R171 ;  /* 0x0000761076ab7816 */ /* 0x000fe400000000ab */
[----:B------:R-:W-:Y:S01]  /*12f10*/  @!P5 PRMT R130, R85, 0x5410, RZ ;  /* 0x000054105582d816 */ /* 0x000fe200000000ff */
[----:B------:R4:W4:Y:S01]  /*12f20*/  LDL.S16 R219, [R1+0x210] ;  /* 0x0002100001db7983 */ /* 0x0009220000100600 */
[----:B------:R-:W-:Y:S01]  /*12f30*/  @P1 PRMT R131, R171, 0x5410, RZ ;  /* 0x00005410ab831816 */ /* 0x000fe200000000ff */
[----:B------:R-:W-:Y:S01]  /*12f40*/  IMAD.WIDE.U32 R170, R72, -0x2daee0ad, RZ ;  /* 0xd2511f5348aa7825 */ /* 0x000fe200078e00ff */
[----:B------:R-:W-:Y:S01]  /*12f50*/  ISETP.LE.U32.AND P1, PT, R233, UR11, PT ;  /* 0x0000000be9007c0c */ /* 0x000fe2000bf23070 */
[----:B------:R4:W4:Y:S01]  /*12f60*/  LDL.S16 R81, [R1+0x204] ;  /* 0x0002040001517983 */ /* 0x0009220000100600 */
[C---:B------:R-:W-:Y:S01]  /*12f70*/  F2FP.F16.F32.PACK_AB R72, R59.reuse, R69 ;  /* 0x000000453b48723e */ /* 0x040fe200000000ff */
[----:B------:R4:W-:Y:S01]  /*12f80*/  MUFU.EX2 R85, R117 ;  /* 0x0000007500557308 */ /* 0x0009e20000000800 */
[----:B--2---:R-:W-:Y:S01]  /*12f90*/  ISETP.GT.U32.AND P5, PT, R124, UR11, PT ;  /* 0x0000000b7c007c0c */ /* 0x004fe2000bfa4070 */
[----:B------:R-:W-:Y:S01]  /*12fa0*/  FADD.FTZ R69, R59, R76 ;  /* 0x0000004c3b457221 */ /* 0x000fe20000010000 */
[----:B------:R-:W-:Y:S01]  /*12fb0*/  LOP3.LUT R84, R84, UR13, R171, 0x96, !PT ;  /* 0x0000000d54547c12 */ /* 0x000fe2000f8e96ab */
[----:B------:R-:W-:Y:S01]  /*12fc0*/  FADD.FTZ R59, R60, R71 ;  /* 0x000000473c3b7221 */ /* 0x000fe20000010000 */
[----:B------:R-:W-:Y:S01]  /*12fd0*/  F2FP.F16.F32.PACK_AB R71, R58, R60 ;  /* 0x0000003c3a47723e */ /* 0x000fe200000000ff */
[----:B-1----:R1:W2:Y:S02]  /*12fe0*/  LDL.S16 R207, [R1+0x20c] ;  /* 0x00020c0001cf7983 */ /* 0x0022a40000100600 */
[----:B------:R-:W-:Y:S01]  /*12ff0*/  IMAD.WIDE.U32 R76, R84, -0x326172a9, RZ ;  /* 0xcd9e8d57544c7825 */ /* 0x000fe200078e00ff */
[C---:B------:R-:W-:Y:S02]  /*13000*/  PRMT R140, R71.reuse, 0x7610, R140 ;  /* 0x00007610478c7816 */ /* 0x040fe4000000008c */
[----:B------:R-:W-:Y:S01]  /*13010*/  PRMT R132, R71, 0x7632, R132 ;  /* 0x0000763247847816 */ /* 0x000fe20000000084 */
[----:B---3--:R1:W3:Y:S01]  /*13020*/  LDL.S16 R178, [R1+0x208] ;  /* 0x0002080001b27983 */ /* 0x0082e20000100600 */
[----:B----4-:R4:W-:Y:S01]  /*13030*/  MUFU.EX2 R118, R236 ;  /* 0x000000ec00767308 */ /* 0x0109e20000000800 */
[----:B------:R-:W-:Y:S02]  /*13040*/  PRMT R117, R72, 0x7632, R117 ;  /* 0x0000763248757816 */ /* 0x000fe40000000075 */
[----:B----4-:R-:W-:Y:S01]  /*13050*/  F2FP.F16.F32.PACK_AB R236, R225, R224 ;  /* 0x000000e0e1ec723e */ /* 0x010fe200000000ff */
[----:B------:R-:W-:Y:S02]  /*13060*/  @P3 HADD2 R219, -R66.H0_H0, -RZ.H0_H0 ;  /* 0xa00000ff42db3230 */ /* 0x000fe40000000900 */
[----:B------:R-:W-:Y:S03]  /*13070*/  @!P4 HADD2 R81, -R70.H1_H1, -RZ.H0_H0 ;  /* 0xa00000ff4651c230 */ /* 0x000fe60000000d00 */
[----:B------:R-:W-:Y:S01]  /*13080*/  PRMT R112, R219, 0x7610, R112 ;  /* 0x00007610db707816 */ /* 0x000fe20000000070 */
[----:B------:R4:W-:Y:S01]  /*13090*/  @P3 STL.S16 [R1+0x210], R219 ;  /* 0x000210db01003387 */ /* 0x0009e20000100600 */
[----:B------:R-:W-:Y:S02]  /*130a0*/  PRMT R86, R81, 0x7610, R86 ;  /* 0x0000761051567816 */ /* 0x000fe40000000056 */
[----:B------:R-:W-:Y:S02]  /*130b0*/  @P3 PRMT R100, R112, 0x5410, RZ ;  /* 0x0000541070643816 */ /* 0x000fe400000000ff */
[----:B------:R-:W-:Y:S01]  /*130c0*/  @!P4 PRMT R142, R86, 0x5410, RZ ;  /* 0x00005410568ec816 */ /* 0x000fe200000000ff */
[----:B--2---:R-:W-:Y:S01]  /*130d0*/  @P5 HADD2 R207, -R66.H1_H1, -RZ.H0_H0 ;  /* 0xa00000ff42cf5230 */ /* 0x004fe20000000d00 */
[----:B------:R2:W-:Y:S01]  /*130e0*/  MUFU.EX2 R112, R243 ;  /* 0x000000f300707308 */ /* 0x0005e20000000800 */
[----:B---3--:R-:W-:Y:S03]  /*130f0*/  @!P1 HADD2 R178, -R70.H0_H0, -RZ.H0_H0 ;  /* 0xa00000ff46b29230 */ /* 0x008fe60000000900 */
[----:B------:R-:W-:Y:S01]  /*13100*/  PRMT R102, R207, 0x7610, R102 ;  /* 0x00007610cf667816 */ /* 0x000fe20000000066 */
[----:B------:R-:W-:Y:S01]  /*13110*/  @P5 STL.S16 [R1+0x20c], R207 ;  /* 0x00020ccf01005387 */ /* 0x000fe20000100600 */
[----:B------:R-:W-:Y:S03]  /*13120*/  PRMT R87, R178, 0x7610, R87 ;  /* 0x00007610b2577816 */ /* 0x000fe60000000057 */
[----:B------:R3:W-:Y:S01]  /*13130*/  @!P1 STL.S16 [R1+0x208], R178 ;  /* 0x000208b201009387 */ /* 0x0007e20000100600 */
[----:B------:R-:W-:Y:S03]  /*13140*/  @!P1 PRMT R141, R87, 0x5410, RZ ;  /* 0x00005410578d9816 */ /* 0x000fe600000000ff */
[----:B------:R1:W-:Y:S01]  /*13150*/  @!P4 STL.S16 [R1+0x204], R81 ;  /* 0x000204510100c387 */ /* 0x0003e20000100600 */
[----:B------:R-:W-:Y:S02]  /*13160*/  ISETP.GT.U32.AND P4, PT, R215, UR11, PT ;  /* 0x0000000bd7007c0c */ /* 0x000fe4000bf84070 */
[----:B----4-:R-:W-:Y:S01]  /*13170*/  SHF.R.U32.HI R219, RZ, 0x18, R201 ;  /* 0x00000018ffdb7819 */ /* 0x010fe200000116c9 */
[----:B--2---:R4:W2:Y:S03]  /*13180*/  LDL.S16 R243, [R1+0x224] ;  /* 0x0002240001f37983 */ /* 0x0048a60000100600 */
[----:B------:R-:W-:Y:S01]  /*13190*/  ISETP.LE.U32.AND P3, PT, R219, UR11, PT ;  /* 0x0000000bdb007c0c */ /* 0x000fe2000bf63070 */
[----:B------:R4:W4:Y:S04]  /*131a0*/  LDL.S16 R86, [R1+0x220] ;  /* 0x0002200001567983 */ /* 0x0009280000100600 */
[----:B------:R2:W4:Y:S01]  /*131b0*/  LDL.S16 R87, [R1+0x244] ;  /* 0x0002440001577983 */ /* 0x0005220000100600 */
[----:B---3--:R-:W-:Y:S02]  /*131c0*/  IMAD.MOV.U32 R178, RZ, RZ, R176 ;  /* 0x000000ffffb27224 */ /* 0x008fe400078e00b0 */
[----:B------:R-:W-:Y:S02]  /*131d0*/  IMAD.MOV.U32 R176, RZ, RZ, R149 ;  /* 0x000000ffffb07224 */ /* 0x000fe400078e0095 */
[----:B-1----:R-:W-:Y:S01]  /*131e0*/  FADD.FTZ R81, R206, R0 ;  /* 0x00000000ce517221 */ /* 0x002fe20000010000 */
[----:B------:R-:W-:Y:S01]  /*131f0*/  FADD.FTZ R0, R168, R79 ;  /* 0x0000004fa8007221 */ /* 0x000fe20000010000 */
[----:B------:R-:W-:Y:S01]  /*13200*/  F2FP.F16.F32.PACK_AB R168, R99, R168 ;  /* 0x000000a863a8723e */ /* 0x000fe200000000ff */
[----:B------:R-:W-:Y:S01]  /*13210*/  FADD.FTZ R79, R58, R59 ;  /* 0x0000003b3a4f7221 */ /* 0x000fe20000010000 */
[----:B------:R-:W-:Y:S04]  /*13220*/  IMAD.WIDE.U32 R58, R83, -0x326172a9, RZ ;  /* 0xcd9e8d57533a7825 */ /* 0x000fe800078e00ff */
[--C-:B------:R-:W-:Y:S01]  /*13230*/  FADD.FTZ R80, R99, R0.reuse ;  /* 0x0000000063507221 */ /* 0x100fe20000010000 */
[----:B------:R-:W-:Y:S02]  /*13240*/  PRMT R99, R66, 0x7632, R99 ;  /* 0x0000763242637816 */ /* 0x000fe40000000063 */
[----:B------:R-:W-:Y:S02]  /*13250*/  @P5 PRMT R99, R102, 0x5410, RZ ;  /* 0x0000541066635816 */ /* 0x000fe400000000ff */
[----:B------:R-:W-:Y:S01]  /*13260*/  PRMT R0, R201, 0x7632, R0 ;  /* 0x00007632c9007816 */ /* 0x000fe20000000000 */
[----:B------:R1:W-:Y:S01]  /*13270*/  MUFU.EX2 R102, R242 ;  /* 0x000000f200667308 */ /* 0x0003e20000000800 */
[----:B------:R-:W-:Y:S02]  /*13280*/  LOP3.LUT R201, R88, 0xff, RZ, 0xc0, !PT ;  /* 0x000000ff58c97812 */ /* 0x000fe400078ec0ff */
[----:B------:R-:W-:Y:S02]  /*13290*/  LOP3.LUT R207, R0, 0xff, RZ, 0xc0, !PT ;  /* 0x000000ff00cf7812 */ /* 0x000fe400078ec0ff */
[----:B------:R-:W-:Y:S01]  /*132a0*/  ISETP.LE.U32.AND P1, PT, R201, UR11, PT ;  /* 0x0000000bc9007c0c */ /* 0x000fe2000bf23070 */
[----:B------:R3:W3:Y:S01]  /*132b0*/  LDL.S16 R0, [R1+0x21c] ;  /* 0x00021c0001007983 */ /* 0x0006e20000100600 */
[----:B------:R-:W-:Y:S03]  /*132c0*/  ISETP.LE.U32.AND P5, PT, R207, UR11, PT ;  /* 0x0000000bcf007c0c */ /* 0x000fe6000bfa3070 */
[----:B------:R1:W-:Y:S01]  /*132d0*/  MUFU.EX2 R88, R237 ;  /* 0x000000ed00587308 */ /* 0x0003e20000000800 */
[----:B------:R-:W-:Y:S01]  /*132e0*/  LOP3.LUT R60, R58, UR7, R77, 0x96, !PT ;  /* 0x000000073a3c7c12 */ /* 0x000fe2000f8e964d */
[----:B------:R-:W-:Y:S01]  /*132f0*/  FADD.FTZ R58, R62, R69 ;  /* 0x000000453e3a7221 */ /* 0x000fe20000010000 */
[----:B------:R-:W-:Y:S02]  /*13300*/  LOP3.LUT R149, R78, UR9, R59, 0x96, !PT ;  /* 0x000000094e957c12 */ /* 0x000fe4000f8e963b */
[C---:B------:R-:W-:Y:S01]  /*13310*/  F2FP.F16.F32.PACK_AB R69, R52.reuse, R62 ;  /* 0x0000003e3445723e */ /* 0x040fe200000000ff */
[----:B------:R-:W-:Y:S01]  /*13320*/  FADD.FTZ R58, R52, R58 ;  /* 0x0000003a343a7221 */ /* 0x000fe20000010000 */
[----:B------:R-:W-:Y:S01]  /*13330*/  F2FP.F16.F32.PACK_AB R78, R47, R49 ;  /* 0x000000312f4e723e */ /* 0x000fe200000000ff */
[----:B------:R-:W-:Y:S01]  /*13340*/  FADD.FTZ R52, R114, R80 ;  /* 0x0000005072347221 */ /* 0x000fe20000010000 */
[----:B------:R-:W-:Y:S01]  /*13350*/  F2FP.F16.F32.PACK_AB R80, R50, R56 ;  /* 0x000000383250723e */ /* 0x000fe200000000ff */
[----:B-1----:R1:W3:Y:S01]  /*13360*/  LDL.S16 R242, [R1+0x228] ;  /* 0x0002280001f27983 */ /* 0x0022e20000100600 */
[----:B------:R-:W-:Y:S01]  /*13370*/  PRMT R125, R69, 0x7610, R125 ;  /* 0x00007610457d7816 */ /* 0x000fe2000000007d */
[----:B------:R-:W-:Y:S01]  /*13380*/  FADD.FTZ R77, R92, R52 ;  /* 0x000000345c4d7221 */ /* 0x000fe20000010000 */
[----:B------:R-:W-:Y:S01]  /*13390*/  PRMT R144, R80, 0x7632, R144 ;  /* 0x0000763250907816 */ /* 0x000fe20000000090 */
[----:B------:R-:W-:Y:S01]  /*133a0*/  FADD.FTZ R52, R56, R79 ;  /* 0x0000004f38347221 */ /* 0x000fe20000010000 */
[----:B------:R-:W-:Y:S01]  /*133b0*/  F2FP.F16.F32.PACK_AB R79, R42, R44 ;  /* 0x0000002c2a4f723e */ /* 0x000fe200000000ff */
[----:B------:R-:W-:Y:S01]  /*133c0*/  FADD.FTZ R58, R44, R58 ;  /* 0x0000003a2c3a7221 */ /* 0x000fe20000010000 */
[----:B------:R-:W-:Y:S01]  /*133d0*/  SHF.R.U32.HI R237, RZ, 0x18, R60 ;  /* 0x00000018ffed7819 */ /* 0x000fe2000001163c */
[----:B------:R-:W-:Y:S01]  /*133e0*/  FADD.FTZ R52, R50, R52 ;  /* 0x0000003432347221 */ /* 0x000fe20000010000 */
[C---:B------:R-:W-:Y:S01]  /*133f0*/  PRMT R148, R79.reuse, 0x7610, R148 ;  /* 0x000076104f947816 */ /* 0x040fe20000000094 */
[----:B------:R-:W-:Y:S01]  /*13400*/  FADD.FTZ R62, R42, R58 ;  /* 0x0000003a2a3e7221 */ /* 0x000fe20000010000 */
[----:B------:R-:W-:Y:S01]  /*13410*/  LOP3.LUT R42, R60, 0xffff, RZ, 0xc0, !PT ;  /* 0x0000ffff3c2a7812 */ /* 0x000fe200078ec0ff */
[----:B------:R-:W-:Y:S01]  /*13420*/  MUFU.EX2 R58, R94 ;  /* 0x0000005e003a7308 */ /* 0x000fe20000000800 */
[----:B------:R-:W-:Y:S02]  /*13430*/  PRMT R146, R79, 0x7632, R146 ;  /* 0x000076324f927816 */ /* 0x000fe40000000092 */
[C---:B------:R-:W-:Y:S02]  /*13440*/  PRMT R150, R78.reuse, 0x7610, R150 ;  /* 0x000076104e967816 */ /* 0x040fe40000000096 */
[----:B------:R-:W-:Y:S05]  /*13450*/  PRMT R151, R78, 0x7632, R151 ;  /* 0x000076324e977816 */ /* 0x000fea0000000097 */
[----:B------:R-:W-:Y:S01]  /*13460*/  MUFU.EX2 R50, R95 ;  /* 0x0000005f00327308 */ /* 0x000fe20000000800 */
[C---:B--2---:R-:W-:Y:S02]  /*13470*/  @!P3 HADD2 R243, -R72.reuse.H1_H1, -RZ.H0_H0 ;  /* 0xa00000ff48f3b230 */ /* 0x044fe40000000d00 */
[C---:B----4-:R-:W-:Y:S03]  /*13480*/  @!P1 HADD2 R86, -R71.reuse.H0_H0, -RZ.H0_H0 ;  /* 0xa00000ff47569230 */ /* 0x050fe60000000900 */
[----:B------:R-:W-:Y:S02]  /*13490*/  PRMT R206, R243, 0x7610, R206 ;  /* 0x00007610f3ce7816 */ /* 0x000fe400000000ce */
[----:B------:R-:W-:Y:S02]  /*134a0*/  PRMT R182, R86, 0x7610, R182 ;  /* 0x0000761056b67816 */ /* 0x000fe400000000b6 */
[----:B------:R-:W-:Y:S02]  /*134b0*/  @!P3 PRMT R117, R206, 0x5410, RZ ;  /* 0x00005410ce75b816 */ /* 0x000fe400000000ff */
[----:B------:R-:W-:Y:S01]  /*134c0*/  @!P1 PRMT R140, R182, 0x5410, RZ ;  /* 0x00005410b68c9816 */ /* 0x000fe200000000ff */
[----:B---3--:R-:W-:Y:S05]  /*134d0*/  @P4 HADD2 R0, -R71.H1_H1, -RZ.H0_H0 ;  /* 0xa00000ff47004230 */ /* 0x008fea0000000d00 */
[----:B------:R-:W-:Y:S04]  /*134e0*/  PRMT R84, R0, 0x7610, R84 ;  /* 0x0000761000547816 */ /* 0x000fe80000000054 */
[----:B------:R-:W-:Y:S01]  /*134f0*/  @P4 PRMT R132, R84, 0x5410, RZ ;  /* 0x0000541054844816 */ /* 0x000fe200000000ff */
[----:B------:R-:W-:Y:S05]  /*13500*/  @!P5 HADD2 R242, -R72.H0_H0, -RZ.H0_H0 ;  /* 0xa00000ff48f2d230 */ /* 0x000fea0000000900 */
[----:B------:R-:W-:Y:S01]  /*13510*/  PRMT R83, R242, 0x7610, R83 ;  /* 0x00007610f2537816 */ /* 0x000fe20000000053 */
[----:B------:R2:W-:Y:S04]  /*13520*/  @!P5 STL.S16 [R1+0x228], R242 ;  /* 0x000228f20100d387 */ /* 0x0005e80000100600 */
[----:B------:R3:W-:Y:S01]  /*13530*/  @!P3 STL.S16 [R1+0x224], R243 ;  /* 0x000224f30100b387 */ /* 0x0007e20000100600 */
[----:B------:R-:W-:Y:S03]  /*13540*/  ISETP.GT.U32.AND P3, PT, R210, UR11, PT ;  /* 0x0000000bd2007c0c */ /* 0x000fe6000bf64070 */
[----:B------:R4:W-:Y:S01]  /*13550*/  @!P1 STL.S16 [R1+0x220], R86 ;  /* 0x0002205601009387 */ /* 0x0009e20000100600 */
[----:B------:R-:W-:Y:S03]  /*13560*/  ISETP.GT.U32.AND P1, PT, R211, UR11, PT ;  /* 0x0000000bd3007c0c */ /* 0x000fe6000bf24070 */
[----:B------:R1:W-:Y:S04]  /*13570*/  @P4 STL.S16 [R1+0x21c], R0 ;  /* 0x00021c0001004387 */ /* 0x0003e80000100600 */
[----:B------:R1:W4:Y:S02]  /*13580*/  LDL.S16 R56, [R1+0x23c] ;  /* 0x00023c0001387983 */ /* 0x0003240000100600 */
[C---:B------:R-:W-:Y:S05]  /*13590*/  @P3 HADD2 R87, -R69.reuse.H0_H0, -RZ.H0_H0 ;  /* 0xa00000ff45573230 */ /* 0x040fea0000000900 */
[----:B------:R-:W-:Y:S02]  /*135a0*/  PRMT R179, R87, 0x7610, R179 ;  /* 0x0000761057b37816 */ /* 0x000fe400000000b3 */
[----:B--2---:R-:W-:Y:S02]  /*135b0*/  SHF.R.U32.HI R242, RZ, 0x8, R42 ;  /* 0x00000008fff27819 */ /* 0x004fe4000001162a */
[----:B------:R-:W-:Y:S02]  /*135c0*/  @P3 PRMT R125, R179, 0x5410, RZ ;  /* 0x00005410b37d3816 */ /* 0x000fe400000000ff */
[----:B---3--:R-:W-:Y:S02]  /*135d0*/  LOP3.LUT R243, R60, 0xff, RZ, 0xc0, !PT ;  /* 0x000000ff3cf37812 */ /* 0x008fe400078ec0ff */
[----:B------:R-:W-:Y:S01]  /*135e0*/  LOP3.LUT R42, R242, 0xffff, RZ, 0xc0, !PT ;  /* 0x0000fffff22a7812 */ /* 0x000fe200078ec0ff */
[----:B----4-:R-:W2:Y:S03]  /*135f0*/  MUFU.EX2 R86, R238 ;  /* 0x000000ee00567308 */ /* 0x010ea60000000800 */
[----:B------:R-:W-:Y:S01]  /*13600*/  ISETP.LE.U32.AND P4, PT, R42, UR11, PT ;  /* 0x0000000b2a007c0c */ /* 0x000fe2000bf83070 */
[----:B------:R-:W-:Y:S01]  /*13610*/  FADD.FTZ R42, R119, R77 ;  /* 0x0000004d772a7221 */ /* 0x000fe20000010000 */
[----:B------:R-:W-:Y:S01]  /*13620*/  F2FP.F16.F32.PACK_AB R77, R36, R40 ;  /* 0x00000028244d723e */ /* 0x000fe200000000ff */
[----:B-1----:R-:W-:Y:S01]  /*13630*/  FADD.FTZ R0, R164, R81 ;  /* 0x00000051a4007221 */ /* 0x002fe20000010000 */
[----:B------:R-:W-:Y:S02]  /*13640*/  F2FP.F16.F32.PACK_AB R164, R91, R164 ;  /* 0x000000a45ba4723e */ /* 0x000fe400000000ff */
[----:B------:R-:W-:Y:S01]  /*13650*/  PRMT R158, R77, 0x7610, R158 ;  /* 0x000076104d9e7816 */ /* 0x000fe2000000009e */
[----:B------:R-:W-:Y:S01]  /*13660*/  FADD.FTZ R59, R91, R0 ;  /* 0x000000005b3b7221 */ /* 0x000fe20000010000 */
[----:B------:R-:W-:Y:S01]  /*13670*/  F2FP.F16.F32.PACK_AB R0, R92, R114 ;  /* 0x000000725c00723e */ /* 0x000fe200000000ff */
[----:B------:R-:W-:Y:S01]  /*13680*/  MUFU.EX2 R91, R247 ;  /* 0x000000f7005b7308 */ /* 0x000fe20000000800 */
[----:B------:R-:W-:Y:S01]  /*13690*/  PRMT R114, R72, 0x7610, R114 ;  /* 0x0000761048727816 */ /* 0x000fe20000000072 */
[----:B------:R-:W-:Y:S01]  /*136a0*/  FADD.FTZ R44, R224, R59 ;  /* 0x0000003be02c7221 */ /* 0x000fe20000010000 */
[----:B------:R-:W-:Y:S02]  /*136b0*/  @!P5 PRMT R114, R83, 0x5410, RZ ;  /* 0x000054105372d816 */ /* 0x000fe400000000ff */
[----:B------:R-:W-:Y:S01]  /*136c0*/  ISETP.LE.U32.AND P5, PT, R243, UR11, PT ;  /* 0x0000000bf3007c0c */ /* 0x000fe2000bfa3070 */
[----:B------:R1:W3:Y:S01]  /*136d0*/  LDL.S16 R83, [R1+0x240] ;  /* 0x0002400001537983 */ /* 0x0002e20000100600 */
[----:B--2---:R-:W-:Y:S01]  /*136e0*/  F2FP.F16.F32.PACK_AB R244, R86, R88 ;  /* 0x0000005856f4723e */ /* 0x004fe200000000ff */
[----:B------:R-:W-:Y:S01]  /*136f0*/  FADD.FTZ R81, R225, R44 ;  /* 0x0000002ce1517221 */ /* 0x000fe20000010000 */
[----:B------:R-:W-:Y:S01]  /*13700*/  F2FP.F16.F32.PACK_AB R225, R89, R119 ;  /* 0x0000007759e1723e */ /* 0x000fe200000000ff */
[----:B------:R1:W2:Y:S01]  /*13710*/  LDL.S16 R44, [R1+0x238] ;  /* 0x00023800012c7983 */ /* 0x0002a20000100600 */
[----:B------:R-:W-:Y:S01]  /*13720*/  PRMT R119, R69, 0x7632, R119 ;  /* 0x0000763245777816 */ /* 0x000fe20000000077 */
[----:B------:R-:W-:Y:S01]  /*13730*/  MUFU.EX2 R59, R93 ;  /* 0x0000005d003b7308 */ /* 0x000fe20000000800 */
[----:B------:R-:W-:Y:S01]  /*13740*/  PRMT R160, R77, 0x7632, R160 ;  /* 0x000076324da07816 */ /* 0x000fe200000000a0 */
[----:B------:R4:W-:Y:S08]  /*13750*/  @P3 STL.S16 [R1+0x244], R87 ;  /* 0x0002445701003387 */ /* 0x0009f00000100600 */
[----:B------:R-:W-:Y:S10]  /*13760*/  MUFU.EX2 R92, R245 ;  /* 0x000000f5005c7308 */ /* 0x000ff40000000800 */
[----:B----4-:R-:W4:Y:S02]  /*13770*/  MUFU.EX2 R87, R246 ;  /* 0x000000f600577308 */ /* 0x010f240000000800 */
[----:B----4-:R-:W-:Y:S01]  /*13780*/  F2FP.F16.F32.PACK_AB R247, R87, R92 ;  /* 0x0000005c57f7723e */ /* 0x010fe200000000ff */
[C---:B------:R-:W-:Y:S05]  /*13790*/  @!P5 HADD2 R56, -R80.reuse.H0_H0, -RZ.H0_H0 ;  /* 0xa00000ff5038d230 */ /* 0x040fea0000000900 */
[----:B------:R-:W-:Y:S01]  /*137a0*/  PRMT R175, R56, 0x7610, R175 ;  /* 0x0000761038af7816 */ /* 0x000fe200000000af */
[----:B---3--:R-:W-:Y:S02]  /*137b0*/  @P1 HADD2 R83, -R69.H1_H1, -RZ.H0_H0 ;  /* 0xa00000ff45531230 */ /* 0x008fe40000000d00 */
[----:B--2---:R-:W-:Y:S03]  /*137c0*/  @!P4 HADD2 R44, -R80.H1_H1, -RZ.H0_H0 ;  /* 0xa00000ff502cc230 */ /* 0x004fe60000000d00 */
[----:B------:R-:W-:Y:S01]  /*137d0*/  PRMT R93, R83, 0x7610, R93 ;  /* 0x00007610535d7816 */ /* 0x000fe2000000005d */
[----:B------:R2:W-:Y:S03]  /*137e0*/  @P1 STL.S16 [R1+0x240], R83 ;  /* 0x0002405301001387 */ /* 0x0005e60000100600 */
[----:B------:R-:W-:Y:S01]  /*137f0*/  @P1 PRMT R119, R93, 0x5410, RZ ;  /* 0x000054105d771816 */ /* 0x000fe200000000ff */
[----:B------:R3:W-:Y:S01]  /*13800*/  @!P5 STL.S16 [R1+0x23c], R56 ;  /* 0x00023c380100d387 */ /* 0x0007e20000100600 */
[----:B------:R-:W-:Y:S01]  /*13810*/  ISETP.LE.U32.AND P1, PT, R237, UR11, PT ;  /* 0x0000000bed007c0c */ /* 0x000fe2000bf23070 */
[----:B------:R-:W-:Y:S01]  /*13820*/  MUFU.EX2 R93, R178 ;  /* 0x000000b2005d7308 */ /* 0x000fe20000000800 */
[----:B------:R-:W-:Y:S01]  /*13830*/  PRMT R167, R44, 0x7610, R167 ;  /* 0x000076102ca77816 */ /* 0x000fe200000000a7 */
[----:B------:R4:W-:Y:S03]  /*13840*/  @!P4 STL.S16 [R1+0x238], R44 ;  /* 0x0002382c0100c387 */ /* 0x0009e60000100600 */
[----:B------:R-:W-:Y:S01]  /*13850*/  @!P4 PRMT R144, R167, 0x5410, RZ ;  /* 0x00005410a790c816 */ /* 0x000fe200000000ff */
[----:B------:R1:W4:Y:S01]  /*13860*/  LDL.S16 R84, [R1+0x24c] ;  /* 0x00024c0001547983 */ /* 0x0003220000100600 */
[----:B------:R-:W-:Y:S02]  /*13870*/  IMAD.MOV.U32 R167, RZ, RZ, R166 ;  /* 0x000000ffffa77224 */ /* 0x000fe400078e00a6 */
[----:B------:R-:W-:Y:S01]  /*13880*/  IMAD.MOV.U32 R166, RZ, RZ, R220 ;  /* 0x000000ffffa67224 */ /* 0x000fe200078e00dc */
[----:B--2---:R1:W2:Y:S01]  /*13890*/  LDL.S16 R83, [R1+0x248] ;  /* 0x0002480001537983 */ /* 0x0042a20000100600 */
[--C-:B---3--:R-:W-:Y:S01]  /*138a0*/  FADD.FTZ R56, R89, R42.reuse ;  /* 0x0000002a59387221 */ /* 0x108fe20000010000 */
[----:B------:R-:W-:Y:S01]  /*138b0*/  PRMT R42, R60, 0x7632, R42 ;  /* 0x000076323c2a7816 */ /* 0x000fe2000000002a */
[----:B------:R-:W3:Y:S01]  /*138c0*/  MUFU.EX2 R89, R248 ;  /* 0x000000f800597308 */ /* 0x000ee20000000800 */
[----:B------:R-:W-:Y:S01]  /*138d0*/  F2FP.F16.F32.PACK_AB R60, R85, R113 ;  /* 0x00000071553c723e */ /* 0x000fe200000000ff */
[----:B----4-:R-:W-:Y:S01]  /*138e0*/  FADD.FTZ R44, R49, R52 ;  /* 0x00000034312c7221 */ /* 0x010fe20000010000 */
[----:B------:R-:W-:Y:S01]  /*138f0*/  LOP3.LUT R238, R42, 0xff, RZ, 0xc0, !PT ;  /* 0x000000ff2aee7812 */ /* 0x000fe200078ec0ff */
[----:B------:R-:W-:Y:S01]  /*13900*/  FADD.FTZ R42, R40, R62 ;  /* 0x0000003e282a7221 */ /* 0x000fe20000010000 */
[----:B------:R-:W-:Y:S01]  /*13910*/  F2FP.F16.F32.PACK_AB R62, R118, R143 ;  /* 0x0000008f763e723e */ /* 0x000fe200000000ff */
[----:B------:R-:W-:Y:S01]  /*13920*/  FADD.FTZ R52, R47, R44 ;  /* 0x0000002c2f347221 */ /* 0x000fe20000010000 */
[----:B------:R-:W-:Y:S01]  /*13930*/  ISETP.LE.U32.AND P3, PT, R238, UR11, PT ;  /* 0x0000000bee007c0c */ /* 0x000fe2000bf63070 */
[----:B------:R-:W-:Y:S01]  /*13940*/  FADD.FTZ R40, R36, R42 ;  /* 0x0000002a24287221 */ /* 0x000fe20000010000 */
[----:B------:R-:W-:Y:S01]  /*13950*/  PRMT R44, R45, 0x7632, R44 ;  /* 0x000076322d2c7816 */ /* 0x000fe2000000002c */
[----:B------:R-:W-:Y:S01]  /*13960*/  FADD.FTZ R36, R143, R81 ;  /* 0x000000518f247221 */ /* 0x000fe20000010000 */
[----:B------:R-:W-:Y:S01]  /*13970*/  PRMT R42, R43, 0x7632, R42 ;  /* 0x000076322b2a7816 */ /* 0x000fe2000000002a */
[----:B------:R4:W1:Y:S01]  /*13980*/  MUFU.EX2 R49, R104 ;  /* 0x0000006800317308 */ /* 0x0008620000000800 */
[----:B---3--:R-:W-:Y:S09]  /*13990*/  F2FP.F16.F32.PACK_AB R245, R89, R91 ;  /* 0x0000005b59f5723e */ /* 0x008ff200000000ff */
[----:B------:R-:W3:Y:S01]  /*139a0*/  MUFU.EX2 R47, R105 ;  /* 0x00000069002f7308 */ /* 0x000ee20000000800 */
[C---:B------:R-:W-:Y:S05]  /*139b0*/  @!P3 HADD2 R84, -R79.reuse.H0_H0, -RZ.H0_H0 ;  /* 0xa00000ff4f54b230 */ /* 0x040fea0000000900 */
[----:B------:R-:W-:Y:S01]  /*139c0*/  PRMT R162, R84, 0x7610, R162 ;  /* 0x0000761054a27816 */ /* 0x000fe200000000a2 */
[----:B------:R-:W-:Y:S03]  /*139d0*/  @!P3 STL.S16 [R1+0x24c], R84 ;  /* 0x00024c540100b387 */ /* 0x000fe60000100600 */
[----:B------:R-:W-:Y:S01]  /*139e0*/  @!P3 PRMT R148, R162, 0x5410, RZ ;  /* 0x00005410a294b816 */ /* 0x000fe200000000ff */
[----:B------:R-:W-:Y:S02]  /*139f0*/  IMAD.MOV.U32 R162, RZ, RZ, R172 ;  /* 0x000000ffffa27224 */ /* 0x000fe400078e00ac */
[----:B--2---:R-:W-:Y:S02]  /*13a00*/  @!P1 HADD2 R83, -R79.H1_H1, -RZ.H0_H0 ;  /* 0xa00000ff4f539230 */ /* 0x004fe40000000d00 */
[----:B------:R-:W-:Y:S03]  /*13a10*/  IMAD.MOV.U32 R179, RZ, RZ, R162 ;  /* 0x000000ffffb37224 */ /* 0x000fe600078e00a2 */
[----:B------:R-:W-:Y:S01]  /*13a20*/  PRMT R94, R83, 0x7610, R94 ;  /* 0x00007610535e7816 */ /* 0x000fe2000000005e */
[----:B------:R2:W-:Y:S03]  /*13a30*/  @!P1 STL.S16 [R1+0x248], R83 ;  /* 0x0002485301009387 */ /* 0x0005e60000100600 */
[----:B------:R-:W-:Y:S01]  /*13a40*/  @!P1 PRMT R146, R94, 0x5410, RZ ;  /* 0x000054105e929816 */ /* 0x000fe200000000ff */
[----:B------:R1:W3:Y:S01]  /*13a50*/  LDL.S16 R143, [R1+0x27c] ;  /* 0x00027c00018f7983 */ /* 0x0002e20000100600 */
[----:B------:R-:W-:Y:S03]  /*13a60*/  MUFU.EX2 R94, R161 ;  /* 0x000000a1005e7308 */ /* 0x000fe60000000800 */
[----:B----4-:R4:W4:Y:S01]  /*13a70*/  LDL.S16 R104, [R1+0x294] ;  /* 0x0002940001687983 */ /* 0x0109220000100600 */
[----:B--2---:R-:W-:Y:S01]  /*13a80*/  FADD.FTZ R83, R118, R36 ;  /* 0x0000002476537221 */ /* 0x004fe20000010000 */
[----:B------:R-:W-:Y:S01]  /*13a90*/  PRMT R118, R80, 0x7610, R118 ;  /* 0x0000761050767816 */ /* 0x000fe20000000076 */
[----:B------:R-:W-:Y:S01]  /*13aa0*/  FADD.FTZ R36, R113, R56 ;  /* 0x0000003871247221 */ /* 0x000fe20000010000 */
[----:B------:R-:W-:Y:S01]  /*13ab0*/  @!P5 PRMT R118, R175, 0x5410, RZ ;  /* 0x00005410af76d816 */ /* 0x000fe200000000ff */
[----:B------:R2:W2:Y:S01]  /*13ac0*/  LDL.S16 R113, [R1+0x278] ;  /* 0x0002780001717983 */ /* 0x0004a20000100600 */
[----:B------:R-:W-:Y:S01]  /*13ad0*/  ISETP.LE.U32.AND P5, PT, R239, UR11, PT ;  /* 0x0000000bef007c0c */ /* 0x000fe2000bfa3070 */
[----:B------:R-:W-:Y:S01]  /*13ae0*/  FADD.FTZ R84, R85, R36 ;  /* 0x0000002455547221 */ /* 0x000fe20000010000 */
[C---:B------:R-:W-:Y:S01]  /*13af0*/  F2FP.F16.F32.PACK_AB R85, R64.reuse, R73 ;  /* 0x000000494055723e */ /* 0x040fe200000000ff */
[----:B------:R-:W-:Y:S01]  /*13b00*/  FADD.FTZ R36, R73, R52 ;  /* 0x0000003449247221 */ /* 0x000fe20000010000 */
[----:B------:R-:W3:Y:S02]  /*13b10*/  MUFU.EX2 R56, R106 ;  /* 0x0000006a00387308 */ /* 0x000ee40000000800 */
[----:B------:R-:W-:Y:S01]  /*13b20*/  PRMT R163, R85, 0x7610, R163 ;  /* 0x0000761055a37816 */ /* 0x000fe200000000a3 */
[----:B------:R-:W-:Y:S01]  /*13b30*/  FADD.FTZ R81, R64, R36 ;  /* 0x0000002440517221 */ /* 0x000fe20000010000 */
[----:B------:R-:W-:Y:S01]  /*13b40*/  F2FP.F16.F32.PACK_AB R64, R102, R112 ;  /* 0x000000706640723e */ /* 0x000fe200000000ff */
[--C-:B------:R-:W-:Y:S01]  /*13b50*/  FADD.FTZ R36, R90, R40.reuse ;  /* 0x000000285a247221 */ /* 0x100fe20000010000 */
[----:B------:R-:W-:Y:S01]  /*13b60*/  F2FP.F16.F32.PACK_AB R90, R61, R90 ;  /* 0x0000005a3d5a723e */ /* 0x000fe200000000ff */
[----:B------:R-:W-:Y:S01]  /*13b70*/  FADD.FTZ R81, R65, R81 ;  /* 0x0000005141517221 */ /* 0x000fe20000010000 */
[----:B------:R-:W-:Y:S01]  /*13b80*/  PRMT R40, R41, 0x7632, R40 ;  /* 0x0000763229287816 */ /* 0x000fe20000000028 */
[--C-:B------:R-:W-:Y:S01]  /*13b90*/  FADD.FTZ R73, R61, R36.reuse ;  /* 0x000000243d497221 */ /* 0x100fe20000010000 */
[----:B------:R-:W-:Y:S01]  /*13ba0*/  PRMT R36, R39, 0x7632, R36 ;  /* 0x0000763227247816 */ /* 0x000fe20000000024 */
[----:B------:R-:W-:Y:S01]  /*13bb0*/  FADD.FTZ R61, R112, R83 ;  /* 0x00000053703d7221 */ /* 0x000fe20000010000 */
[C---:B------:R-:W-:Y:S01]  /*13bc0*/  FADD.FTZ R81, R59.reuse, R81 ;  /* 0x000000513b517221 */ /* 0x040fe20000010000 */
[----:B------:R2:W2:Y:S01]  /*13bd0*/  LDL.S16 R112, [R1+0x274] ;  /* 0x0002740001707983 */ /* 0x0004a20000100600 */
[----:B------:R-:W-:Y:S01]  /*13be0*/  FADD.FTZ R73, R58, R73 ;  /* 0x000000493a497221 */ /* 0x000fe20000010000 */
[----:B------:R-:W-:Y:S01]  /*13bf0*/  FADD.FTZ R83, R102, R61 ;  /* 0x0000003d66537221 */ /* 0x000fe20000010000 */
[----:B------:R-:W-:Y:S01]  /*13c00*/  PRMT R102, R202, 0x7771, RZ ;  /* 0x00007771ca667816 */ /* 0x000fe200000000ff */
[----:B------:R-:W-:Y:S01]  /*13c10*/  FADD.FTZ R61, R88, R84 ;  /* 0x00000054583d7221 */ /* 0x000fe20000010000 */
[----:B------:R-:W-:Y:S01]  /*13c20*/  F2FP.F16.F32.PACK_AB R84, R59, R65 ;  /* 0x000000413b54723e */ /* 0x000fe200000000ff */
[----:B------:R-:W-:Y:S01]  /*13c30*/  FADD.FTZ R73, R50, R73 ;  /* 0x0000004932497221 */ /* 0x000fe20000010000 */
[----:B------:R-:W-:Y:S01]  /*13c40*/  ISETP.GT.U32.AND P2, PT, R102, UR11, PT ;  /* 0x0000000b66007c0c */ /* 0x000fe2000bf44070 */
[----:B------:R-:W-:Y:S01]  /*13c50*/  FADD.FTZ R61, R86, R61 ;  /* 0x0000003d563d7221 */ /* 0x000fe20000010000 */
[----:B------:R-:W-:Y:S01]  /*13c60*/  F2FP.F16.F32.PACK_AB R86, R50, R58 ;  /* 0x0000003a3256723e */ /* 0x000fe200000000ff */
[----:B------:R-:W3:Y:S01]  /*13c70*/  MUFU.EX2 R88, R176 ;  /* 0x000000b000587308 */ /* 0x000ee20000000800 */
[----:B------:R-:W-:Y:S01]  /*13c80*/  PRMT R65, R202, 0x7773, RZ ;  /* 0x00007773ca417816 */ /* 0x000fe200000000ff */
[----:B------:R-:W-:Y:S01]  /*13c90*/  FADD.FTZ R50, R92, R61 ;  /* 0x0000003d5c327221 */ /* 0x000fe20000010000 */
[----:B------:R-:W-:Y:S01]  /*13ca0*/  PRMT R61, R202, 0x7772, RZ ;  /* 0x00007772ca3d7816 */ /* 0x000fe200000000ff */
[----:B------:R-:W-:Y:S01]  /*13cb0*/  FADD.FTZ R58, R91, R83 ;  /* 0x000000535b3a7221 */ /* 0x000fe20000010000 */
[----:B------:R-:W-:Y:S01]  /*13cc0*/  ISETP.GT.U32.AND P6, PT, R65, UR11, PT ;  /* 0x0000000b41007c0c */ /* 0x000fe2000bfc4070 */
[----:B------:R-:W-:Y:S01]  /*13cd0*/  FADD.FTZ R59, R87, R50 ;  /* 0x00000032573b7221 */ /* 0x000fe20000010000 */
[----:B------:R-:W-:Y:S01]  /*13ce0*/  ISETP.GT.U32.AND P0, PT, R61, UR11, PT ;  /* 0x0000000b3d007c0c */ /* 0x000fe2000bf04070 */
[----:B-1----:R-:W-:Y:S02]  /*13cf0*/  FADD.FTZ R50, R49, R81 ;  /* 0x0000005131327221 */ /* 0x002fe40000010000 */
[----:B------:R-:W1:Y:S01]  /*13d00*/  MUFU.EX2 R52, R107 ;  /* 0x0000006b00347308 */ /* 0x000e620000000800 */
[----:B------:R2:W2:Y:S01]  /*13d10*/  LDL.S16 R81, [R1+0x290] ;  /* 0x0002900001517983 */ /* 0x0004a20000100600 */
[----:B------:R-:W-:Y:S01]  /*13d20*/  FADD.FTZ R83, R89, R58 ;  /* 0x0000003a59537221 */ /* 0x000fe20000010000 */
[C---:B---3--:R-:W-:Y:S01]  /*13d30*/  F2FP.F16.F32.PACK_AB R89, R47.reuse, R49 ;  /* 0x000000312f59723e */ /* 0x048fe200000000ff */
[----:B------:R-:W-:Y:S01]  /*13d40*/  FADD.FTZ R49, R56, R73 ;  /* 0x0000004938317221 */ /* 0x000fe20000010000 */
[----:B------:R-:W3:Y:S01]  /*13d50*/  LDL.LU R172, [R1+0x1c] ;  /* 0x00001c0001ac7983 */ /* 0x000ee20000300800 */
[----:B------:R-:W-:Y:S01]  /*13d60*/  FADD.FTZ R58, R47, R50 ;  /* 0x000000322f3a7221 */ /* 0x000fe20000010000 */
[----:B------:R-:W-:Y:S03]  /*13d70*/  PRMT R47, R48, 0x7632, R47 ;  /* 0x00007632302f7816 */ /* 0x000fe6000000002f */
[----:B------:R-:W1:Y:S01]  /*13d80*/  MUFU.EX2 R50, R108 ;  /* 0x0000006c00327308 */ /* 0x000e620000000800 */
[----:B------:R-:W-:Y:S01]  /*13d90*/  F2FP.F16.F32.PACK_AB R246, R88, R93 ;  /* 0x0000005d58f6723e */ /* 0x000fe200000000ff */
[----:B------:R-:W3:Y:S08]  /*13da0*/  LDL.LU R220, [R1+0x58] ;  /* 0x0000580001dc7983 */ /* 0x000ef00000300800 */
[----:B------:R-:W1:Y:S02]  /*13db0*/  MUFU.EX2 R87, R251 ;  /* 0x000000fb00577308 */ /* 0x000e640000000800 */
[C---:B-1----:R-:W-:Y:S01]  /*13dc0*/  F2FP.F16.F32.PACK_AB R91, R52.reuse, R56 ;  /* 0x00000038345b723e */ /* 0x042fe200000000ff */
[----:B------:R-:W-:Y:S01]  /*13dd0*/  FADD.FTZ R73, R52, R49 ;  /* 0x0000003134497221 */ /* 0x000fe20000010000 */
[----:B------:R-:W-:Y:S06]  /*13de0*/  FADD.FTZ R52, R93, R83 ;  /* 0x000000535d347221 */ /* 0x000fec0000010000 */
[----:B------:R-:W-:Y:S01]  /*13df0*/  MUFU.EX2 R49, R109 ;  /* 0x0000006d00317308 */ /* 0x000fe20000000800 */
[----:B------:R-:W-:Y:S09]  /*13e00*/  FADD.FTZ R58, R50, R58 ;  /* 0x0000003a323a7221 */ /* 0x000ff20000010000 */
[----:B------:R-:W1:Y:S01]  /*13e10*/  MUFU.EX2 R92, R252 ;  /* 0x000000fc005c7308 */ /* 0x000e620000000800 */
[----:B------:R-:W-:Y:S09]  /*13e20*/  FADD.FTZ R56, R87, R59 ;  /* 0x0000003b57387221 */ /* 0x000ff20000010000 */
[----:B------:R-:W1:Y:S02]  /*13e30*/  MUFU.EX2 R93, R159 ;  /* 0x0000009f005d7308 */ /* 0x000e640000000800 */
[C---:B-1----:R-:W-:Y:S01]  /*13e40*/  F2FP.F16.F32.PACK_AB R248, R92.reuse, R87 ;  /* 0x000000575cf8723e */ /* 0x042fe200000000ff */
[----:B------:R-:W-:Y:S07]  /*13e50*/  FADD.FTZ R59, R92, R56 ;  /* 0x000000385c3b7221 */ /* 0x000fee0000010000 */
[----:B------:R-:W-:Y:S01]  /*13e60*/  MUFU.EX2 R92, R167 ;  /* 0x000000a7005c7308 */ /* 0x000fe20000000800 */
[----:B------:R-:W-:Y:S01]  /*13e70*/  F2FP.F16.F32.PACK_AB R251, R93, R94 ;  /* 0x0000005e5dfb723e */ /* 0x000fe200000000ff */
[----:B------:R-:W-:Y:S02]  /*13e80*/  @!P5 HADD2 R143, -R45.H0_H0, -RZ.H0_H0 ;  /* 0xa00000ff2d8fd230 */ /* 0x000fe40000000900 */
[----:B----4-:R-:W-:Y:S03]  /*13e90*/  @P6 HADD2 R104, -R42.H0_H0, -RZ.H0_H0 ;  /* 0xa00000ff2a686230 */ /* 0x010fe60000000900 */
[----:B------:R-:W-:Y:S01]  /*13ea0*/  PRMT R155, R143, 0x7610, R155 ;  /* 0x000076108f9b7816 */ /* 0x000fe2000000009b */
[----:B------:R-:W-:Y:S01]  /*13eb0*/  @!P5 STL.S16 [R1+0x27c], R143 ;  /* 0x00027c8f0100d387 */ /* 0x000fe20000100600 */
[----:B------:R-:W-:Y:S01]  /*13ec0*/  PRMT R105, R104, 0x7610, R105 ;  /* 0x0000761068697816 */ /* 0x000fe20000000069 */
[----:B--2---:R-:W-:Y:S05]  /*13ed0*/  @P2 HADD2 R113, -R44.H0_H0, -RZ.H0_H0 ;  /* 0xa00000ff2c712230 */ /* 0x004fea0000000900 */
[----:B------:R-:W-:Y:S01]  /*13ee0*/  PRMT R186, R113, 0x7610, R186 ;  /* 0x0000761071ba7816 */ /* 0x000fe200000000ba */
[----:B------:R1:W-:Y:S01]  /*13ef0*/  @P2 STL.S16 [R1+0x278], R113 ;  /* 0x0002787101002387 */ /* 0x0003e20000100600 */
[----:B------:R-:W-:Y:S05]  /*13f00*/  @P0 HADD2 R112, -R43.H0_H0, -RZ.H0_H0 ;  /* 0xa00000ff2b700230 */ /* 0x000fea0000000900 */
[----:B------:R-:W-:Y:S01]  /*13f10*/  PRMT R183, R112, 0x7610, R183 ;  /* 0x0000761070b77816 */ /* 0x000fe200000000b7 */
[----:B------:R-:W-:Y:S04]  /*13f20*/  @P0 STL.S16 [R1+0x274], R112 ;  /* 0x0002747001000387 */ /* 0x000fe80000100600 */
[----:B------:R2:W-:Y:S01]  /*13f30*/  @P6 STL.S16 [R1+0x294], R104 ;  /* 0x0002946801006387 */ /* 0x0005e20000100600 */
[----:B-1----:R-:W-:Y:S03]  /*13f40*/  LOP3.LUT R113, R203, 0xff, RZ, 0xc0, !PT ;  /* 0x000000ffcb717812 */ /* 0x002fe600078ec0ff */
[----:B------:R1:W4:Y:S01]  /*13f50*/  LDL.S16 R182, [R1+0x2cc] ;  /* 0x0002cc0001b67983 */ /* 0x0003220000100600 */
[----:B------:R-:W-:Y:S02]  /*13f60*/  ISETP.LE.U32.AND P0, PT, R113, UR11, PT ;  /* 0x0000000b71007c0c */ /* 0x000fe4000bf03070 */
[----:B---3--:R-:W-:Y:S11]  /*13f70*/  ISETP.GT.U32.AND P6, PT, R172, UR11, PT ;  /* 0x0000000bac007c0c */ /* 0x008ff6000bfc4070 */
[----:B------:R-:W-:Y:S05]  /*13f80*/  @!P0 HADD2 R81, -R41.H0_H0, -RZ.H0_H0 ;  /* 0xa00000ff29518230 */ /* 0x000fea0000000900 */
[----:B------:R-:W-:Y:S01]  /*13f90*/  PRMT R181, R81, 0x7610, R181 ;  /* 0x0000761051b57816 */ /* 0x000fe200000000b5 */
[----:B------:R3:W-:Y:S01]  /*13fa0*/  @!P0 STL.S16 [R1+0x290], R81 ;  /* 0x0002905101008387 */ /* 0x0007e20000100600 */
[----:B--2---:R-:W-:Y:S03]  /*13fb0*/  FADD.FTZ R104, R49, R58 ;  /* 0x0000003a31687221 */ /* 0x004fe60000010000 */
[----:B------:R1:W2:Y:S04]  /*13fc0*/  LDL.S16 R109, [R1+0x2c8] ;  /* 0x0002c800016d7983 */ /* 0x0002a80000100600 */
[----:B------:R1:W2:Y:S04]  /*13fd0*/  LDL.S16 R178, [R1+0x2c4] ;  /* 0x0002c40001b27983 */ /* 0x0002a80000100600 */
[----:B------:R1:W2:Y:S04]  /*13fe0*/  LDL.S16 R176, [R1+0x2c0] ;  /* 0x0002c00001b07983 */ /* 0x0002a80000100600 */
[----:B------:R1:W2:Y:S04]  /*13ff0*/  LDL.S16 R175, [R1+0x2bc] ;  /* 0x0002bc0001af7983 */ /* 0x0002a80000100600 */
[----:B------:R1:W2:Y:S04]  /*14000*/  LDL.S16 R162, [R1+0x2b8] ;  /* 0x0002b80001a27983 */ /* 0x0002a80000100600 */
[----:B------:R1:W2:Y:S01]  /*14010*/  LDL.S16 R83, [R1+0x2b4] ;  /* 0x0002b40001537983 */ /* 0x0002a20000100600 */
[----:B---3--:R-:W-:Y:S01]  /*14020*/  FADD.FTZ R81, R88, R52 ;  /* 0x0000003458517221 */ /* 0x008fe20000010000 */
[----:B------:R-:W-:Y:S02]  /*14030*/  LOP3.LUT R52, R203, 0xffff, RZ, 0xc0, !PT ;  /* 0x0000ffffcb347812 */ /* 0x000fe400078ec0ff */
[----:B------:R-:W-:Y:S02]  /*14040*/  F2FP.F16.F32.PACK_AB R88, R49, R50 ;  /* 0x000000323158723e */ /* 0x000fe400000000ff */
[----:B------:R-:W-:Y:S02]  /*14050*/  SHF.R.U32.HI R143, RZ, 0x8, R52 ;  /* 0x00000008ff8f7819 */ /* 0x000fe40000011634 */
[----:B------:R-:W-:Y:S01]  /*14060*/  PRMT R50, R203, 0x7632, R50 ;  /* 0x00007632cb327816 */ /* 0x000fe20000000032 */
[----:B------:R-:W3:Y:S01]  /*14070*/  MUFU.EX2 R52, R110 ;  /* 0x0000006e00347308 */ /* 0x000ee20000000800 */
[----:B------:R-:W-:Y:S02]  /*14080*/  LOP3.LUT R56, R143, 0xffff, RZ, 0xc0, !PT ;  /* 0x0000ffff8f387812 */ /* 0x000fe400078ec0ff */
[----:B------:R-:W-:Y:S02]  /*14090*/  LOP3.LUT R112, R50, 0xff, RZ, 0xc0, !PT ;  /* 0x000000ff32707812 */ /* 0x000fe400078ec0ff */
[----:B------:R-:W-:Y:S02]  /*140a0*/  ISETP.LE.U32.AND P0, PT, R56, UR11, PT ;  /* 0x0000000b38007c0c */ /* 0x000fe4000bf03070 */
[----:B------:R-:W-:Y:S03]  /*140b0*/  SHF.R.U32.HI R203, RZ, 0x18, R203 ;  /* 0x00000018ffcb7819 */ /* 0x000fe600000116cb */
[----:B------:R-:W1:Y:S01]  /*140c0*/  MUFU.EX2 R50, R111 ;  /* 0x0000006f00327308 */ /* 0x000e620000000800 */
[----:B------:R-:W-:Y:S01]  /*140d0*/  PRMT R49, R46, 0x7632, R49 ;  /* 0x000076322e317816 */ /* 0x000fe20000000031 */
[----:B---3--:R-:W-:Y:S01]  /*140e0*/  FADD.FTZ R58, R52, R73 ;  /* 0x00000049343a7221 */ /* 0x008fe20000010000 */
[----:B------:R-:W-:Y:S02]  /*140f0*/  PRMT R73, R82, 0x7773, RZ ;  /* 0x0000777352497816 */ /* 0x000fe400000000ff */
[C---:B-1----:R-:W-:Y:S01]  /*14100*/  F2FP.F16.F32.PACK_AB R87, R50.reuse, R52 ;  /* 0x000000343257723e */ /* 0x042fe200000000ff */
[----:B------:R-:W-:Y:S01]  /*14110*/  FADD.FTZ R161, R50, R58 ;  /* 0x0000003a32a17221 */ /* 0x000fe20000010000 */
[----:B------:R-:W-:Y:S01]  /*14120*/  LOP3.LUT R50, R204, 0xffff, RZ, 0xc0, !PT ;  /* 0x0000ffffcc327812 */ /* 0x000fe200078ec0ff */
[----:B------:R-:W-:Y:S01]  /*14130*/  FADD.FTZ R52, R92, R81 ;  /* 0x000000515c347221 */ /* 0x000fe20000010000 */
[----:B------:R-:W-:Y:S02]  /*14140*/  LOP3.LUT R58, R103, 0xffff, RZ, 0xc0, !PT ;  /* 0x0000ffff673a7812 */ /* 0x000fe400078ec0ff */
[----:B------:R-:W-:Y:S02]  /*14150*/  SHF.R.U32.HI R159, RZ, 0x8, R50 ;  /* 0x00000008ff9f7819 */ /* 0x000fe40000011632 */
[----:B------:R-:W-:Y:S02]  /*14160*/  PRMT R111, R82, 0x7772, RZ ;  /* 0x00007772526f7816 */ /* 0x000fe400000000ff */
[----:B------:R-:W-:Y:S04]  /*14170*/  LOP3.LUT R50, R159, 0xffff, RZ, 0xc0, !PT ;  /* 0x0000ffff9f327812 */ /* 0x000fe800078ec0ff */
[----:B------:R-:W-:Y:S01]  /*14180*/  ISETP.LE.U32.AND P5, PT, R50, UR11, PT ;  /* 0x0000000b32007c0c */ /* 0x000fe2000bfa3070 */
[----:B----4-:R-:W-:Y:S05]  /*14190*/  @!P0 HADD2 R182, -R40.H0_H0, -RZ.H0_H0 ;  /* 0xa00000ff28b68230 */ /* 0x010fea0000000900 */
[----:B------:R-:W-:Y:S01]  /*141a0*/  PRMT R180, R182, 0x7610, R180 ;  /* 0x00007610b6b47816 */ /* 0x000fe200000000b4 */
[----:B------:R1:W-:Y:S01]  /*141b0*/  @!P0 STL.S16 [R1+0x2cc], R182 ;  /* 0x0002ccb601008387 */ /* 0x0003e20000100600 */
[----:B------:R-:W-:Y:S11]  /*141c0*/  ISETP.LE.U32.AND P0, PT, R112, UR11, PT ;  /* 0x0000000b70007c0c */ /* 0x000ff6000bf03070 */
[----:B------:R-:W-:Y:S02]  /*141d0*/  @!UPT UIADD3 URZ, UPT, UPT, URZ, URZ, URZ ;  /* 0x000000fffffff290 */ /* 0x000fe4000fffe0ff */
[----:B--2---:R-:W-:Y:S05]  /*141e0*/  @!P0 HADD2 R109, -R39.H0_H0, -RZ.H0_H0 ;  /* 0xa00000ff276d8230 */ /* 0x004fea0000000900 */
[----:B------:R-:W-:Y:S01]  /*141f0*/  PRMT R174, R109, 0x7610, R174 ;  /* 0x000076106dae7816 */ /* 0x000fe200000000ae */
[----:B------:R2:W-:Y:S01]  /*14200*/  @!P0 STL.S16 [R1+0x2c8], R109 ;  /* 0x0002c86d01008387 */ /* 0x0005e20000100600 */
[----:B------:R-:W-:Y:S02]  /*14210*/  ISETP.LE.U32.AND P0, PT, R203, UR11, PT ;  /* 0x0000000bcb007c0c */ /* 0x000fe4000bf03070 */
[----:B-1----:R-:W-:Y:S04]  /*14220*/  SHF.R.U32.HI R182, RZ, 0x8, R58 ;  /* 0x00000008ffb67819 */ /* 0x002fe8000001163a */
[----:B------:R-:W-:Y:S04]  /*14230*/  LOP3.LUT R50, R182, 0xffff, RZ, 0xc0, !PT ;  /* 0x0000ffffb6327812 */ /* 0x000fe800078ec0ff */
[----:B------:R-:W-:Y:S03]  /*14240*/  ISETP.LE.U32.AND P3, PT, R50, UR11, PT ;  /* 0x0000000b32007c0c */ /* 0x000fe6000bf63070 */
[----:B------:R-:W-:Y:S01]  /*14250*/  @P0 LOP3.LUT R217, R217, 0x2000, RZ, 0xfc, !PT ;  /* 0x00002000d9d90812 */ /* 0x000fe200078efcff */
[----:B------:R-:W-:Y:S02]  /*14260*/  @!P0 HADD2 R178, -R36.H0_H0, -RZ.H0_H0 ;  /* 0xa00000ff24b28230 */ /* 0x000fe40000000900 */
[----:B------:R-:W-:Y:S03]  /*14270*/  @P6 HADD2 R83, -R49.H0_H0, -RZ.H0_H0 ;  /* 0xa00000ff31536230 */ /* 0x000fe60000000900 */
[----:B------:R-:W-:Y:S01]  /*14280*/  PRMT R173, R178, 0x7610, R173 ;  /* 0x00007610b2ad7816 */ /* 0x000fe200000000ad */
[----:B------:R1:W-:Y:S01]  /*14290*/  @!P0 STL.S16 [R1+0x2c4], R178 ;  /* 0x0002c4b201008387 */ /* 0x0003e20000100600 */
[----:B------:R-:W-:Y:S02]  /*142a0*/  ISETP.GT.U32.AND P0, PT, R229, UR11, PT ;  /* 0x0000000be5007c0c */ /* 0x000fe4000bf04070 */
[----:B------:R-:W-:Y:S02]  /*142b0*/  PRMT R107, R83, 0x7610, R107 ;  /* 0x00007610536b7816 */ /* 0x000fe4000000006b */
[----:B--2---:R-:W-:Y:S02]  /*142c0*/  LOP3.LUT R109, R179, 0xff, RZ, 0xc0, !PT ;  /* 0x000000ffb36d7812 */ /* 0x004fe400078ec0ff */
[----:B------:R-:W-:Y:S02]  /*142d0*/  PRMT R179, R82, 0x7771, RZ ;  /* 0x0000777152b37816 */ /* 0x000fe400000000ff */
[----:B------:R-:W-:Y:S05]  /*142e0*/  ISETP.LE.U32.AND P2, PT, R109, UR11, PT ;  /* 0x0000000b6d007c0c */ /* 0x000fea000bf43070 */
[----:B------:R-:W-:Y:S05]  /*142f0*/  @P0 HADD2 R162, -R46.H0_H0, -RZ.H0_H0 ;  /* 0xa00000ff2ea20230 */ /* 0x000fea0000000900 */
[----:B------:R-:W-:Y:S03]  /*14300*/  PRMT R95, R162, 0x7610, R95 ;  /* 0x00007610a25f7816 */ /* 0x000fe6000000005f */
[----:B------:R-:W-:Y:S02]  /*14310*/  @!P2 HADD2 R176, -R48.H0_H0, -RZ.H0_H0 ;  /* 0xa00000ff30b0a230 */ /* 0x000fe40000000900 */
[----:B-1----:R-:W-:Y:S03]  /*14320*/  IMAD.MOV.U32 R178, RZ, RZ, R157 ;  /* 0x000000ffffb27224 */ /* 0x002fe600078e009d */
[----:B------:R-:W-:Y:S01]  /*14330*/  PRMT R108, R176, 0x7610, R108 ;  /* 0x00007610b06c7816 */ /* 0x000fe2000000006c */
[----:B------:R-:W-:Y:S01]  /*14340*/  @!P2 STL.S16 [R1+0x2c0], R176 ;  /* 0x0002c0b00100a387 */ /* 0x000fe20000100600 */
[----:B------:R-:W-:Y:S11]  /*14350*/  ISETP.GT.U32.AND P2, PT, R220, UR11, PT ;  /* 0x0000000bdc007c0c */ /* 0x000ff6000bf44070 */
[----:B------:R-:W-:Y:S02]  /*14360*/  @!UPT UIADD3 URZ, UPT, UPT, URZ, URZ, URZ ;  /* 0x000000fffffff290 */ /* 0x000fe4000fffe0ff */
[----:B------:R-:W-:Y:S05]  /*14370*/  @P2 HADD2 R175, -R47.H0_H0, -RZ.H0_H0 ;  /* 0xa00000ff2faf2230 */ /* 0x000fea0000000900 */
[----:B------:R-:W-:Y:S01]  /*14380*/  PRMT R106, R175, 0x7610, R106 ;  /* 0x00007610af6a7816 */ /* 0x000fe2000000006a */
[----:B------:R1:W-:Y:S04]  /*14390*/  @P2 STL.S16 [R1+0x2bc], R175 ;  /* 0x0002bcaf01002387 */ /* 0x0003e80000100600 */
[----:B------:R2:W-:Y:S01]  /*143a0*/  @P0 STL.S16 [R1+0x2b8], R162 ;  /* 0x0002b8a201000387 */ /* 0x0005e20000100600 */
[----:B------:R-:W-:Y:S03]  /*143b0*/  ISETP.LE.U32.AND P0, PT, R239, UR11, PT ;  /* 0x0000000bef007c0c */ /* 0x000fe6000bf03070 */
[----:B------:R3:W-:Y:S04]  /*143c0*/  @P6 STL.S16 [R1+0x2b4], R83 ;  /* 0x0002b45301006387 */ /* 0x0007e80000100600 */
[----:B------:R4:W4:Y:S04]  /*143d0*/  LDL.S16 R157, [R1+0x2e8] ;  /* 0x0002e800019d7983 */ /* 0x0009280000100600 */
[----:B------:R4:W4:Y:S04]  /*143e0*/  LDL.S16 R206, [R1+0x2e0] ;  /* 0x0002e00001ce7983 */ /* 0x0009280000100600 */
[----:B-1----:R1:W4:Y:S01]  /*143f0*/  LDL.S16 R175, [R1+0x2ec] ;  /* 0x0002ec0001af7983 */ /* 0x0023220000100600 */
[----:B--2---:R-:W-:Y:S01]  /*14400*/  IMAD.MOV.U32 R162, RZ, RZ, R82 ;  /* 0x000000ffffa27224 */ /* 0x004fe200078e0052 */
[----:B------:R-:W-:Y:S02]  /*14410*/  PRMT R82, R48, 0x5410, R47 ;  /* 0x0000541030527816 */ /* 0x000fe4000000002f */
[----:B------:R-:W-:Y:S01]  /*14420*/  @P2 PRMT R47, R106, 0x5410, RZ ;  /* 0x000054106a2f2816 */ /* 0x000fe200000000ff */
[----:B---3--:R-:W2:Y:S01]  /*14430*/  MUFU.EX2 R83, R166 ;  /* 0x000000a600537308 */ /* 0x008ea20000000800 */
[----:B------:R-:W-:Y:S02]  /*14440*/  LOP3.LUT P2, RZ, R217, 0x800, RZ, 0xc0, !PT ;  /* 0x00000800d9ff7812 */ /* 0x000fe4000784c0ff */
[C---:B--2---:R-:W-:Y:S01]  /*14450*/  F2FP.F16.F32.PACK_AB R252, R83.reuse, R92 ;  /* 0x0000005c53fc723e */ /* 0x044fe200000000ff */
[----:B------:R-:W-:Y:S01]  /*14460*/  FADD.FTZ R166, R83, R52 ;  /* 0x0000003453a67221 */ /* 0x000fe20000010000 */
[----:B------:R-:W-:Y:S01]  /*14470*/  PRMT R83, R46, 0x5410, R49 ;  /* 0x000054102e537816 */ /* 0x000fe20000000031 */
[----:B------:R-:W-:Y:S01]  /*14480*/  FADD.FTZ R52, R94, R59 ;  /* 0x0000003b5e347221 */ /* 0x000fe20000010000 */
[----:B------:R-:W-:Y:S03]  /*14490*/  @P6 PRMT R49, R107, 0x5410, RZ ;  /* 0x000054106b316816 */ /* 0x000fe600000000ff */
[----:B------:R-:W-:Y:S01]  /*144a0*/  FADD.FTZ R224, R93, R52 ;  /* 0x000000345de07221 */ /* 0x000fe20000010000 */
[----:B------:R-:W-:Y:S01]  /*144b0*/  LOP3.LUT R52, R205, 0xffff, RZ, 0xc0, !PT ;  /* 0x0000ffffcd347812 */ /* 0x000fe200078ec0ff */
[----:B------:R-:W-:Y:S01]  /*144c0*/  IMAD.WIDE.U32 R92, R156, -0x2daee0ad, RZ ;  /* 0xd2511f539c5c7825 */ /* 0x000fe200078e00ff */
[----:B------:R-:W-:Y:S02]  /*144d0*/  LOP3.LUT R156, R204, 0xff, RZ, 0xc0, !PT ;  /* 0x000000ffcc9c7812 */ /* 0x000fe400078ec0ff */
[----:B------:R-:W-:Y:S02]  /*144e0*/  SHF.R.U32.HI R167, RZ, 0x8, R52 ;  /* 0x00000008ffa77819 */ /* 0x000fe40000011634 */
[----:B------:R-:W-:Y:S02]  /*144f0*/  PRMT R189, R92, 0x7771, RZ ;  /* 0x000077715cbd7816 */ /* 0x000fe400000000ff */
[----:B------:R-:W-:Y:S04]  /*14500*/  LOP3.LUT R50, R167, 0xffff, RZ, 0xc0, !PT ;  /* 0x0000ffffa7327812 */ /* 0x000fe800078ec0ff */
[----:B------:R-:W-:Y:S01]  /*14510*/  ISETP.LE.U32.AND P4, PT, R50, UR11, PT ;  /* 0x0000000b32007c0c */ /* 0x000fe2000bf83070 */
[----:B------:R-:W-:Y:S05]  /*14520*/  IMAD.MOV.U32 R50, RZ, RZ, R76 ;  /* 0x000000ffff327224 */ /* 0x000fea00078e004c */
[----:B------:R-:W-:Y:S04]  /*14530*/  LOP3.LUT R176, R50, 0xff, RZ, 0xc0, !PT ;  /* 0x000000ff32b07812 */ /* 0x000fe800078ec0ff */
[----:B------:R-:W-:Y:S11]  /*14540*/  ISETP.LE.U32.AND P1, PT, R176, UR11, PT ;  /* 0x0000000bb0007c0c */ /* 0x000ff6000bf23070 */
[----:B------:R-:W-:Y:S02]  /*14550*/  @!UPT UIADD3 URZ, UPT, UPT, URZ, URZ, URZ ;  /* 0x000000fffffff290 */ /* 0x000fe4000fffe0ff */
[C---:B----4-:R-:W-:Y:S05]  /*14560*/  @!P1 HADD2 R175, -R78.reuse.H0_H0, -RZ.H0_H0 ;  /* 0xa00000ff4eaf9230 */ /* 0x050fea0000000900 */
[----:B------:R2:W-:Y:S01]  /*14570*/  @!P1 STL.S16 [R1+0x2ec], R175 ;  /* 0x0002ecaf01009387 */ /* 0x0005e20000100600 */
[----:B------:R-:W-:Y:S04]  /*14580*/  PRMT R58, R175, 0x7610, R58 ;  /* 0x00007610af3a7816 */ /* 0x000fe8000000003a */
[----:B------:R-:W-:Y:S02]  /*14590*/  @!P1 PRMT R150, R58, 0x5410, RZ ;  /* 0x000054103a969816 */ /* 0x000fe400000000ff */
[----:B------:R1:W3:Y:S01]  /*145a0*/  LDL.S16 R58, [R1+0x2dc] ;  /* 0x0002dc00013a7983 */ /* 0x0002e20000100600 */
[----:B--2---:R-:W-:Y:S04]  /*145b0*/  PRMT R175, R76, 0x7771, RZ ;  /* 0x000077714caf7816 */ /* 0x004fe800000000ff */
[----:B------:R-:W-:Y:S11]  /*145c0*/  ISETP.GT.U32.AND P1, PT, R175, UR11, PT ;  /* 0x0000000baf007c0c */ /* 0x000ff6000bf24070 */
[----:B------:R-:W-:Y:S02]  /*145d0*/  @!UPT UIADD3 URZ, UPT, UPT, URZ, URZ, URZ ;  /* 0x000000fffffff290 */ /* 0x000fe4000fffe0ff */
[----:B------:R-:W-:Y:S05]  /*145e0*/  @P1 HADD2 R157, -R78.H1_H1, -RZ.H0_H0 ;  /* 0xa00000ff4e9d1230 */ /* 0x000fea0000000d00 */
[----:B------:R2:W-:Y:S01]  /*145f0*/  @P1 STL.S16 [R1+0x2e8], R157 ;  /* 0x0002e89d01001387 */ /* 0x0005e20000100600 */
[----:B------:R-:W-:Y:S03]  /*14600*/  PRMT R50, R157, 0x7610, R50 ;  /* 0x000076109d327816 */ /* 0x000fe60000000032 */
[----:B------:R1:W4:Y:S01]  /*14610*/  LDL.S16 R81, [R1+0x2e4] ;  /* 0x0002e40001517983 */ /* 0x0003220000100600 */
[----:B------:R-:W-:Y:S02]  /*14620*/  @P1 PRMT R151, R50, 0x5410, RZ ;  /* 0x0000541032971816 */ /* 0x000fe400000000ff */
[----:B------:R-:W-:Y:S02]  /*14630*/  PRMT R50, R45, 0x5410, R44 ;  /* 0x000054102d327816 */ /* 0x000fe4000000002c */
[----:B------:R-:W-:Y:S02]  /*14640*/  @!P0 PRMT R45, R155, 0x5410, RZ ;  /* 0x000054109b2d8816 */ /* 0x000fe400000000ff */
[C---:B------:R-:W-:Y:S02]  /*14650*/  PRMT R155, R76.reuse, 0x7773, RZ ;  /* 0x000077734c9b7816 */ /* 0x040fe400000000ff */
[C---:B------:R-:W-:Y:S01]  /*14660*/  ISETP.GT.U32.AND P0, PT, R61.reuse, UR11, PT ;  /* 0x0000000b3d007c0c */ /* 0x040fe2000bf04070 */
[----:B------:R-:W-:Y:S01]  /*14670*/  STG.E.U16 desc[UR20][R192.64+-0xf0], R45 ;  /* 0xffff102dc0007986 */ /* 0x000fe2000c101514 */
[----:B------:R-:W-:Y:S02]  /*14680*/  PRMT R61, R61, 0x5410, R65 ;  /* 0x000054103d3d7816 */ /* 0x000fe40000000041 */
[----:B--2---:R-:W-:Y:S02]  /*14690*/  PRMT R157, R76, 0x7772, RZ ;  /* 0x000077724c9d7816 */ /* 0x004fe400000000ff */
[----:B------:R-:W-:Y:S02]  /*146a0*/  PRMT R76, R41, 0x5410, R40 ;  /* 0x00005410294c7816 */ /* 0x000fe40000000028 */
[----:B------:R-:W-:Y:S11]  /*146b0*/  ISETP.GT.U32.AND P1, PT, R157, UR11, PT ;  /* 0x0000000b9d007c0c */ /* 0x000ff6000bf24070 */
[----:B------:R-:W-:Y:S02]  /*146c0*/  @!UPT UIADD3 URZ, UPT, UPT, URZ, URZ, URZ ;  /* 0x000000fffffff290 */ /* 0x000fe4000fffe0ff */
[C---:B------:R-:W-:Y:S05]  /*146d0*/  @P1 HADD2 R206, -R77.reuse.H0_H0, -RZ.H0_H0 ;  /* 0xa00000ff4dce1230 */ /* 0x040fea0000000900 */
[----:B------:R-:W-:Y:S01]  /*146e0*/  @P1 STL.S16 [R1+0x2e0], R206 ;  /* 0x0002e0ce01001387 */ /* 0x000fe20000100600 */
[----:B------:R-:W-:Y:S04]  /*146f0*/  PRMT R59, R206, 0x7610, R59 ;  /* 0x00007610ce3b7816 */ /* 0x000fe8000000003b */
[----:B------:R-:W-:Y:S02]  /*14700*/  @P1 PRMT R158, R59, 0x5410, RZ ;  /* 0x000054103b9e1816 */ /* 0x000fe400000000ff */
[----:B------:R-:W-:Y:S11]  /*14710*/  ISETP.GT.U32.AND P1, PT, R102, UR11, PT ;  /* 0x0000000b66007c0c */ /* 0x000ff6000bf24070 */
[----:B------:R-:W-:Y:S02]  /*14720*/  @!UPT UIADD3 URZ, UPT, UPT, URZ, URZ, URZ ;  /* 0x000000fffffff290 */ /* 0x000fe4000fffe0ff */
[----:B------:R-:W-:Y:S01]  /*14730*/  @P1 PRMT R44, R186, 0x5410, RZ ;  /* 0x00005410ba2c1816 */ /* 0x000fe200000000ff */
[----:B------:R-:W-:Y:S01]  /*14740*/  IMAD.MOV.U32 R186, RZ, RZ, R178 ;  /* 0x000000ffffba7224 */ /* 0x000fe200078e00b2 */
[----:B------:R-:W-:Y:S02]  /*14750*/  ISETP.GT.U32.AND P1, PT, R155, UR11, PT ;  /* 0x0000000b9b007c0c */ /* 0x000fe4000bf24070 */
[----:B------:R-:W-:Y:S01]  /*14760*/  PRMT R155, R157, 0x5410, R155 ;  /* 0x000054109d9b7816 */ /* 0x000fe2000000009b */
[----:B------:R2:W-:Y:S02]  /*14770*/  STG.E.U16 desc[UR20][R192.64+-0xee], R44 ;  /* 0xffff122cc0007986 */ /* 0x0005e4000c101514 */
[----:B--2---:R-:W-:Y:S02]  /*14780*/  PRMT R44, R43, 0x5410, R42 ;  /* 0x000054102b2c7816 */ /* 0x004fe4000000002a */
[----:B------:R-:W-:Y:S02]  /*14790*/  @P0 PRMT R43, R183, 0x5410, RZ ;  /* 0x00005410b72b0816 */ /* 0x000fe400000000ff */
[----:B------:R-:W-:Y:S02]  /*147a0*/  ISETP.GT.U32.AND P0, PT, R65, UR11, PT ;  /* 0x0000000b41007c0c */ /* 0x000fe4000bf04070 */
[----:B------:R-:W-:Y:S01]  /*147b0*/  PRMT R183, R92, 0x7772, RZ ;  /* 0x000077725cb77816 */ /* 0x000fe200000000ff */
[----:B------:R-:W-:Y:S10]  /*147c0*/  STG.E.U16 desc[UR20][R198.64+-0xf0], R43 ;  /* 0xffff102bc6007986 */ /* 0x000ff4000c101514 */
[----:B------:R-:W-:Y:S02]  /*147d0*/  @P0 PRMT R42, R105, 0x5410, RZ ;  /* 0x00005410692a0816 */ /* 0x000fe400000000ff */
[----:B------:R-:W-:Y:S02]  /*147e0*/  ISETP.LE.U32.AND P0, PT, R56, UR11, PT ;  /* 0x0000000b38007c0c */ /* 0x000fe4000bf03070 */
[----:B------:R-:W-:Y:S01]  /*147f0*/  LOP3.LUT R105, R188, UR12, R93, 0x96, !PT ;  /* 0x0000000cbc697c12 */ /* 0x000fe2000f8e965d */
[----:B------:R2:W-:Y:S04]  /*14800*/  STG.E.U16 desc[UR20][R198.64+-0xee], R42 ;  /* 0xffff122ac6007986 */ /* 0x0005e8000c101514 */
[----:B------:R-:W-:Y:S04]  /*14810*/  STG.E.U16 desc[UR20][R240.64+-0xf0], R235 ;  /* 0xffff10ebf0007986 */ /* 0x000fe8000c101514 */
[----:B------:R-:W-:Y:S02]  /*14820*/  STG.E.U16 desc[UR20][R240.64+-0xee], R227 ;  /* 0xffff12e3f0007986 */ /* 0x000fe4000c101514 */
[----:B------:R-:W-:Y:S02]  /*14830*/  @!P0 PRMT R40, R180, 0x5410, RZ ;  /* 0x00005410b4288816 */ /* 0x000fe400000000ff */
[----:B------:R-:W-:Y:S01]  /*14840*/  STG.E.U16 desc[UR20][R194.64+-0xf0], R226 ;  /* 0xffff10e2c2007986 */ /* 0x000fe2000c101514 */
[----:B------:R-:W-:Y:S03]  /*14850*/  LOP3.LUT P0, RZ, R217, 0x2000, RZ, 0xc0, !PT ;  /* 0x00002000d9ff7812 */ /* 0x000fe6000780c0ff */
[----:B------:R-:W-:Y:S04]  /*14860*/  STG.E.U16 desc[UR20][R194.64+-0xee], R223 ;  /* 0xffff12dfc2007986 */ /* 0x000fe8000c101514 */
[----:B------:R1:W-:Y:S01]  /*14870*/  STG.E.U16 desc[UR20][R192.64+-0xde], R40 ;  /* 0xffff2228c0007986 */ /* 0x0003e2000c101514 */
[----:B--2---:R-:W-:Y:S01]  /*14880*/  LOP3.LUT R42, R105, 0xffff, RZ, 0xc0, !PT ;  /* 0x0000ffff692a7812 */ /* 0x004fe200078ec0ff */
[----:B------:R-:W-:Y:S03]  /*14890*/  IMAD.MOV.U32 R198, RZ, RZ, R92 ;  /* 0x000000ffffc67224 */ /* 0x000fe600078e005c */
[--C-:B------:R-:W-:Y:S02]  /*148a0*/  SHF.R.U32.HI R231, RZ, 0x8, R42.reuse ;  /* 0x00000008ffe77819 */ /* 0x100fe4000001162a */
[----:B------:R-:W-:Y:S02]  /*148b0*/  PRMT R42, R153, 0x7610, R42 ;  /* 0x00007610992a7816 */ /* 0x000fe4000000002a */
[----:B------:R-:W-:Y:S04]  /*148c0*/  LOP3.LUT R178, R231, 0xffff, RZ, 0xc0, !PT ;  /* 0x0000ffffe7b27812 */ /* 0x000fe800078ec0ff */
[----:B------:R-:W-:Y:S02]  /*148d0*/  ISETP.LE.U32.AND P6, PT, R178, UR11, PT ;  /* 0x0000000bb2007c0c */ /* 0x000fe4000bfc3070 */
[----:B-1----:R-:W-:Y:S01]  /*148e0*/  PRMT R40, R154, 0x7610, R40 ;  /* 0x000076109a287816 */ /* 0x002fe20000000028 */
[----:B---3--:R-:W-:Y:S05]  /*148f0*/  @P1 HADD2 R58, -R77.H1_H1, -RZ.H0_H0 ;  /* 0xa00000ff4d3a1230 */ /* 0x008fea0000000d00 */
[----:B------:R1:W-:Y:S01]  /*14900*/  @P1 STL.S16 [R1+0x2dc], R58 ;  /* 0x0002dc3a01001387 */ /* 0x0003e20000100600 */
[----:B------:R-:W-:Y:S04]  /*14910*/  PRMT R45, R58, 0x7610, R45 ;  /* 0x000076103a2d7816 */ /* 0x000fe8000000002d */
[----:B------:R-:W-:Y:S01]  /*14920*/  @P1 PRMT R160, R45, 0x5410, RZ ;  /* 0x000054102da01816 */ /* 0x000fe200000000ff */
[----:B-1----:R-:W-:Y:S05]  /*14930*/  IMAD.WIDE.U32 R58, R149, -0x2daee0ad, RZ ;  /* 0xd2511f53953a7825 */ /* 0x002fea00078e00ff */
[----:B------:R-:W-:Y:S02]  /*14940*/  LOP3.LUT R45, R170, UR12, R59, 0x96, !PT ;  /* 0x0000000caa2d7c12 */ /* 0x000fe4000f8e963b */
[C---:B------:R-:W-:Y:S02]  /*14950*/  PRMT R199, R58.reuse, 0x7771, RZ ;  /* 0x000077713ac77816 */ /* 0x040fe400000000ff */
[----:B------:R-:W-:Y:S02]  /*14960*/  LOP3.LUT R230, R45, 0xff, RZ, 0xc0, !PT ;  /* 0x000000ff2de67812 */ /* 0x000fe400078ec0ff */
[----:B------:R-:W-:Y:S02]  /*14970*/  PRMT R188, R58, 0x7772, RZ ;  /* 0x000077723abc7816 */ /* 0x000fe400000000ff */
[----:B------:R-:W-:Y:S11]  /*14980*/  ISETP.LE.U32.AND P1, PT, R230, UR11, PT ;  /* 0x0000000be6007c0c */ /* 0x000ff6000bf23070 */
[----:B------:R-:W-:Y:S02]  /*14990*/  @!UPT UIADD3 URZ, UPT, UPT, URZ, URZ, URZ ;  /* 0x000000fffffff290 */ /* 0x000fe4000fffe0ff */
[----:B----4-:R-:W-:Y:S05]  /*149a0*/  @!P1 HADD2 R81, -R85.H0_H0, -RZ.H0_H0 ;  /* 0xa00000ff55519230 */ /* 0x010fea0000000900 */
[----:B------:R1:W-:Y:S01]  /*149b0*/  @!P1 STL.S16 [R1+0x2e4], R81 ;  /* 0x0002e45101009387 */ /* 0x0003e20000100600 */
[----:B------:R-:W-:Y:S03]  /*149c0*/  PRMT R43, R81, 0x7610, R43 ;  /* 0x00007610512b7816 */ /* 0x000fe6000000002b */
[----:B------:R3:W2:Y:S01]  /*149d0*/  LDL.S16 R149, [R1+0x2d8] ;  /* 0x0002d80001957983 */ /* 0x0006a20000100600 */
[----:B------:R-:W-:Y:S02]  /*149e0*/  @!P1 PRMT R163, R43, 0x5410, RZ ;  /* 0x000054102ba39816 */ /* 0x000fe400000000ff */
[C---:B------:R-:W-:Y:S01]  /*149f0*/  ISETP.LE.U32.AND P1, PT, R113.reuse, UR11, PT ;  /* 0x0000000b71007c0c */ /* 0x040fe2000bf23070 */
[----:B------:R3:W4:Y:S01]  /*14a00*/  LDL.S16 R106, [R1+0x2d0] ;  /* 0x0002d000016a7983 */ /* 0x0007220000100600 */
[----:B------:R-:W-:Y:S03]  /*14a10*/  PRMT R113, R113, 0x5410, R143 ;  /* 0x0000541071717816 */ /* 0x000fe6000000008f */
[----:B------:R3:W3:Y:S04]  /*14a20*/  LDL.S16 R43, [R1+0x2b0] ;  /* 0x0002b000012b7983 */ /* 0x0006e80000100600 */
[----:B------:R2:W3:Y:S04]  /*14a30*/  LDL.S16 R107, [R1+0x2ac] ;  /* 0x0002ac00016b7983 */ /* 0x0004e80000100600 */
[----:B------:R-:W-:Y:S02]  /*14a40*/  @!P1 PRMT R41, R181, 0x5410, RZ ;  /* 0x00005410b5299816 */ /* 0x000fe400000000ff */
[----:B------:R-:W-:Y:S02]  /*14a50*/  ISETP.LE.U32.AND P1, PT, R112, UR11, PT ;  /* 0x0000000b70007c0c */ /* 0x000fe4000bf23070 */
[----:B------:R-:W-:Y:S01]  /*14a60*/  PRMT R181, R92, 0x7773, RZ ;  /* 0x000077735cb57816 */ /* 0x000fe200000000ff */
[----:B------:R-:W-:Y:S01]  /*14a70*/  STG.E.U16 desc[UR20][R192.64+-0xe0], R41 ;  /* 0xffff2029c0007986 */ /* 0x000fe2000c101514 */
[----:B-1----:R-:W-:Y:S02]  /*14a80*/  PRMT R81, R39, 0x5410, R36 ;  /* 0x0000541027517816 */ /* 0x002fe40000000024 */
[----:B------:R-:W-:Y:S02]  /*14a90*/  @!P0 PRMT R36, R173, 0x5410, RZ ;  /* 0x00005410ad248816 */ /* 0x000fe400000000ff */
[----:B------:R-:W-:Y:S02]  /*14aa0*/  SHF.R.U32.HI R173, RZ, 0x18, R45 ;  /* 0x00000018ffad7819 */ /* 0x000fe4000001162d */
[----:B------:R-:W-:Y:S02]  /*14ab0*/  LOP3.LUT P0, RZ, R217, 0x1000, RZ, 0xc0, !PT ;  /* 0x00001000d9ff7812 */ /* 0x000fe4000780c0ff */
[----:B------:R-:W-:Y:S02]  /*14ac0*/  PRMT R112, R112, 0x5410, R203 ;  /* 0x0000541070707816 */ /* 0x000fe400000000cb */
[----:B------:R-:W-:Y:S02]  /*14ad0*/  @!P1 PRMT R39, R174, 0x5410, RZ ;  /* 0x00005410ae279816 */ /* 0x000fe400000000ff */
[C---:B------:R-:W-:Y:S02]  /*14ae0*/  ISETP.LE.U32.AND P1, PT, R109.reuse, UR11, PT ;  /* 0x0000000b6d007c0c */ /* 0x040fe4000bf23070 */
[----:B------:R-:W-:Y:S11]  /*14af0*/  PRMT R109, R109, 0x5410, R220 ;  /* 0x000054106d6d7816 */ /* 0x000ff600000000dc */
[----:B------:R-:W-:Y:S02]  /*14b00*/  @!P1 PRMT R48, R108, 0x5410, RZ ;  /* 0x000054106c309816 */ /* 0x000fe400000000ff */
[----:B------:R1:W3:Y:S01]  /*14b10*/  LDL.S16 R108, [R1+0x2d4] ;  /* 0x0002d400016c7983 */ /* 0x0002e20000100600 */
[----:B------:R-:W-:Y:S11]  /*14b20*/  ISETP.GT.U32.AND P1, PT, R229, UR11, PT ;  /* 0x0000000be5007c0c */ /* 0x000ff6000bf24070 */
[----:B------:R-:W-:Y:S02]  /*14b30*/  @!UPT UIADD3 URZ, UPT, UPT, URZ, URZ, URZ ;  /* 0x000000fffffff290 */ /* 0x000fe4000fffe0ff */
[----:B------:R-:W-:Y:S01]  /*14b40*/  @P1 PRMT R46, R95, 0x5410, RZ ;  /* 0x000054105f2e1816 */ /* 0x000fe200000000ff */
[----:B------:R-:W-:Y:S01]  /*14b50*/  IMAD.WIDE R94, R232, -0x70, R240 ;  /* 0xffffff90e85e7825 */ /* 0x000fe200078e02f0 */
[----:B------:R-:W-:Y:S04]  /*14b60*/  ISETP.LE.U32.AND P1, PT, R156, UR11, PT ;  /* 0x0000000b9c007c0c */ /* 0x000fe8000bf23070 */
[----:B------:R1:W-:Y:S04]  /*14b70*/  STG.E.U16 desc[UR20][R94.64+-0xe0], R39 ;  /* 0xffff20275e007986 */ /* 0x0003e8000c101514 */
[----:B------:R1:W-:Y:S02]  /*14b80*/  STG.E.U16 desc[UR20][R94.64+-0xde], R36 ;  /* 0xffff22245e007986 */ /* 0x0003e4000c101514 */
[----:B-1----:R-:W-:Y:S01]  /*14b90*/  PRMT R39, R154, 0x7632, R39 ;  /* 0x000076329a277816 */ /* 0x002fe20000000027 */
[----:B------:R-:W-:Y:S01]  /*14ba0*/  IMAD.WIDE R94, R232, 0x70, R94 ;  /* 0x00000070e85e7825 */ /* 0x000fe200078e025e */
[----:B------:R-:W-:Y:S02]  /*14bb0*/  PRMT R36, R204, 0x7632, R36 ;  /* 0x00007632cc247816 */ /* 0x000fe40000000024 */
[----:B------:R-:W-:Y:S02]  /*14bc0*/  SHF.R.U32.HI R204, RZ, 0x18, R204 ;  /* 0x00000018ffcc7819 */ /* 0x000fe400000116cc */
[----:B------:R-:W-:Y:S01]  /*14bd0*/  STG.E.U16 desc[UR20][R94.64+-0xe0], R222 ;  /* 0xffff20de5e007986 */ /* 0x000fe2000c101514 */
[----:B------:R-:W-:Y:S02]  /*14be0*/  LOP3.LUT R154, R36, 0xff, RZ, 0xc0, !PT ;  /* 0x000000ff249a7812 */ /* 0x000fe400078ec0ff */
[----:B------:R-:W-:Y:S01]  /*14bf0*/  PRMT R36, R38, 0x7632, R36 ;  /* 0x0000763226247816 */ /* 0x000fe20000000024 */
[----:B------:R1:W-:Y:S04]  /*14c00*/  STG.E.U16 desc[UR20][R94.64+-0xde], R152 ;  /* 0xffff22985e007986 */ /* 0x0003e8000c101514 */
[----:B------:R1:W-:Y:S04]  /*14c10*/  STG.E.U16 desc[UR20][R194.64+-0xe0], R97 ;  /* 0xffff2061c2007986 */ /* 0x0003e8000c101514 */
[----:B------:R-:W-:Y:S04]  /*14c20*/  STG.E.U16 desc[UR20][R194.64+-0xde], R96 ;  /* 0xffff2260c2007986 */ /* 0x000fe8000c101514 */
[----:B------:R-:W-:Y:S04]  /*14c30*/  STG.E.U16 desc[UR20][R192.64+-0xd0], R48 ;  /* 0xffff3030c0007986 */ /* 0x000fe8000c101514 */
[----:B------:R-:W-:Y:S01]  /*14c40*/  STG.E.U16 desc[UR20][R192.64+-0xce], R47 ;  /* 0xffff322fc0007986 */ /* 0x000fe2000c101514 */
[----:B-1----:R-:W-:Y:S01]  /*14c50*/  IMAD.WIDE R94, R232, -0x70, R94 ;  /* 0xffffff90e85e7825 */ /* 0x002fe200078e025e */
[----:B------:R-:W-:Y:S04]  /*14c60*/  PRMT R97, R40, 0x5410, R39 ;  /* 0x0000541028617816 */ /* 0x000fe80000000027 */
[----:B------:R1:W-:Y:S04]  /*14c70*/  STG.E.U16 desc[UR20][R94.64+-0xce], R49 ;  /* 0xffff32315e007986 */ /* 0x0003e8000c101514 */
[----:B------:R-:W-:Y:S01]  /*14c80*/  STG.E.U16 desc[UR20][R94.64+-0xd0], R46 ;  /* 0xffff302e5e007986 */ /* 0x000fe2000c101514 */
[----:B-1----:R-:W-:Y:S05]  /*14c90*/  IMAD.WIDE R48, R232, 0x70, R94 ;  /* 0x00000070e8307825 */ /* 0x002fea00078e025e */
[----:B------:R1:W-:Y:S04]  /*14ca0*/  STG.E.U16 desc[UR20][R48.64+-0xd0], R147 ;  /* 0xffff309330007986 */ /* 0x0003e8000c101514 */
[----:B------:R1:W-:Y:S04]  /*14cb0*/  STG.E.U16 desc[UR20][R48.64+-0xce], R145 ;  /* 0xffff329130007986 */ /* 0x0003e8000c101514 */
[----:B------:R1:W-:Y:S04]  /*14cc0*/  STG.E.U16 desc[UR20][R194.64+-0xd0], R129 ;  /* 0xffff3081c2007986 */ /* 0x0003e8000c101514 */
[----:B------:R1:W-:Y:S02]  /*14cd0*/  STG.E.U16 desc[UR20][R194.64+-0xce], R128 ;  /* 0xffff3280c2007986 */ /* 0x0003e4000c101514 */
[----:B-1----:R-:W-:Y:S02]  /*14ce0*/  PRMT R147, R90, 0x7610, R147 ;  /* 0x000076105a937816 */ /* 0x002fe40000000093 */
[----:B------:R-:W-:Y:S01]  /*14cf0*/  LOP3.LUT R145, R205, 0xff, RZ, 0xc0, !PT ;  /* 0x000000ffcd917812 */ /* 0x000fe200078ec0ff */
[----:B------:R-:W-:Y:S01]  /*14d00*/  IMAD.WIDE R48, R232, -0x70, R48 ;  /* 0xffffff90e8307825 */ /* 0x000fe200078e0230 */
[----:B------:R-:W-:Y:S02]  /*14d10*/  PRMT R129, R85, 0x7632, R129 ;  /* 0x0000763255817816 */ /* 0x000fe40000000081 */
[----:B------:R-:W-:Y:S01]  /*14d20*/  LOP3.LUT R128, R138, 0xff, RZ, 0xc0, !PT ;  /* 0x000000ff8a807812 */ /* 0x000fe200078ec0ff */
[----:B--2---:R-:W-:Y:S05]  /*14d30*/  @!P1 HADD2 R149, -R40.H0_H0, -RZ.H0_H0 ;  /* 0xa00000ff28959230 */ /* 0x004fea0000000900 */
[----:B------:R1:W-:Y:S01]  /*14d40*/  @!P1 STL.S16 [R1+0x2d8], R149 ;  /* 0x0002d89501009387 */ /* 0x0003e20000100600 */
[----:B------:R-:W-:Y:S04]  /*14d50*/  PRMT R110, R149, 0x7610, R110 ;  /* 0x00007610956e7816 */ /* 0x000fe8000000006e */
[----:B------:R-:W-:Y:S02]  /*14d60*/  @!P1 PRMT R40, R110, 0x5410, RZ ;  /* 0x000054106e289816 */ /* 0x000fe400000000ff */
[----:B------:R-:W-:Y:S03]  /*14d70*/  ISETP.LE.U32.AND P1, PT, R154, UR11, PT ;  /* 0x0000000b9a007c0c */ /* 0x000fe6000bf23070 */
[----:B------:R2:W-:Y:S10]  /*14d80*/  STG.E.U16 desc[UR20][R192.64+-0xc0], R40 ;  /* 0xffff4028c0007986 */ /* 0x0005f4000c101514 */
[----:B----4-:R-:W-:Y:S05]  /*14d90*/  @!P1 HADD2 R106, -R38.H0_H0, -RZ.H0_H0 ;  /* 0xa00000ff266a9230 */ /* 0x010fea0000000900 */
[----:B------:R-:W-:Y:S02]  /*14da0*/  PRMT R41, R106, 0x7610, R41 ;  /* 0x000076106a297816 */ /* 0x000fe40000000029 */
[----:B-1----:R-:W-:Y:S02]  /*14db0*/  LOP3.LUT R149, R186, 0xff, RZ, 0xc0, !PT ;  /* 0x000000ffba957812 */ /* 0x002fe400078ec0ff */
[----:B------:R-:W-:Y:S01]  /*14dc0*/  PRMT R186, R58, 0x7773, RZ ;  /* 0x000077733aba7816 */ /* 0x000fe200000000ff */
[----:B--2---:R-:W-:Y:S05]  /*14dd0*/  IMAD.U32 R40, RZ, RZ, UR25 ;  /* 0x00000019ff287e24 */ /* 0x004fea000f8e00ff */
[----:B------:R-:W-:Y:S01]  /*14de0*/  LOP3.LUT R40, R13, UR23, R40, 0x96, !PT ;  /* 0x000000170d287c12 */ /* 0x000fe2000f8e9628 */
[----:B---3--:R-:W-:Y:S05]  /*14df0*/  @!P5 HADD2 R108, -R39.H0_H0, -RZ.H0_H0 ;  /* 0xa00000ff276cd230 */ /* 0x008fea0000000900 */
[----:B------:R-:W-:Y:S01]  /*14e00*/  @!P5 STL.S16 [R1+0x2d4], R108 ;  /* 0x0002d46c0100d387 */ /* 0x000fe20000100600 */
[----:B------:R-:W-:Y:S03]  /*14e10*/  PRMT R96, R108, 0x7610, R96 ;  /* 0x000076106c607816 */ /* 0x000fe60000000060 */
[----:B------:R1:W-:Y:S01]  /*14e20*/  @!P1 STL.S16 [R1+0x2d0], R106 ;  /* 0x0002d06a01009387 */ /* 0x0003e20000100600 */
[----:B------:R-:W-:Y:S02]  /*14e30*/  @!P5 PRMT R39, R96, 0x5410, RZ ;  /* 0x000054106027d816 */ /* 0x000fe400000000ff */
[----:B------:R-:W-:Y:S02]  /*14e40*/  ISETP.LE.U32.AND P5, PT, R204, UR11, PT ;  /* 0x0000000bcc007c0c */ /* 0x000fe4000bfa3070 */
[----:B------:R-:W-:Y:S01]  /*14e50*/  PRMT R96, R38, 0x5410, R36 ;  /* 0x0000541026607816 */ /* 0x000fe20000000024 */
[----:B------:R-:W-:Y:S01]  /*14e60*/  STG.E.U16 desc[UR20][R192.64+-0xbe], R39 ;  /* 0xffff4227c0007986 */ /* 0x000fe2000c101514 */
[----:B------:R-:W-:Y:S02]  /*14e70*/  @!P1 PRMT R38, R41, 0x5410, RZ ;  /* 0x0000541029269816 */ /* 0x000fe400000000ff */
[----:B------:R-:W-:Y:S02]  /*14e80*/  ISETP.LE.U32.AND P1, PT, R149, UR11, PT ;  /* 0x0000000b95007c0c */ /* 0x000fe4000bf23070 */
[----:B------:R-:W-:Y:S01]  /*14e90*/  LOP3.LUT R41, R45, 0xffff, RZ, 0xc0, !PT ;  /* 0x0000ffff2d297812 */ /* 0x000fe200078ec0ff */
[----:B------:R-:W-:Y:S03]  /*14ea0*/  STG.E.U16 desc[UR20][R48.64+-0xc0], R38 ;  /* 0xffff402630007986 */ /* 0x000fe6000c101514 */
[--C-:B------:R-:W-:Y:S01]  /*14eb0*/  SHF.R.U32.HI R206, RZ, 0x8, R41.reuse ;  /* 0x00000008ffce7819 */ /* 0x100fe20000011629 */
[----:B------:R-:W-:Y:S01]  /*14ec0*/  @!P5 HADD2 R43, -R36.H0_H0, -RZ.H0_H0 ;  /* 0xa00000ff242bd230 */ /* 0x000fe20000000900 */
[----:B------:R-:W-:Y:S04]  /*14ed0*/  PRMT R41, R153, 0x7632, R41 ;  /* 0x0000763299297816 */ /* 0x000fe80000000029 */
[----:B------:R-:W-:Y:S01]  /*14ee0*/  PRMT R95, R42, 0x5410, R41 ;  /* 0x000054102a5f7816 */ /* 0x000fe20000000029 */
[----:B------:R-:W-:Y:S01]  /*14ef0*/  @!P1 HADD2 R107, -R42.H0_H0, -RZ.H0_H0 ;  /* 0xa00000ff2a6b9230 */ /* 0x000fe20000000900 */
[----:B------:R-:W-:Y:S01]  /*14f00*/  PRMT R52, R43, 0x7610, R52 ;  /* 0x000076102b347816 */ /* 0x000fe20000000034 */
[----:B-1----:R1:W2:Y:S03]  /*14f10*/  LDL.S16 R106, [R1+0x2a8] ;  /* 0x0002a800016a7983 */ /* 0x0022a60000100600 */
[----:B------:R-:W-:Y:S01]  /*14f20*/  @!P5 PRMT R36, R52, 0x5410, RZ ;  /* 0x000054103424d816 */ /* 0x000fe200000000ff */
[----:B------:R-:W-:Y:S01]  /*14f30*/  IMAD.MOV.U32 R52, RZ, RZ, R58 ;  /* 0x000000ffff347224 */ /* 0x000fe200078e003a */
[----:B------:R3:W-:Y:S01]  /*14f40*/  @!P5 STL.S16 [R1+0x2b0], R43 ;  /* 0x0002b02b0100d387 */ /* 0x0007e20000100600 */
[----:B------:R-:W-:Y:S03]  /*14f50*/  PRMT R47, R107, 0x7610, R47 ;  /* 0x000076106b2f7816 */ /* 0x000fe6000000002f */
[----:B------:R-:W-:Y:S01]  /*14f60*/  @!P1 STL.S16 [R1+0x2ac], R107 ;  /* 0x0002ac6b01009387 */ /* 0x000fe20000100600 */
[----:B------:R-:W-:Y:S02]  /*14f70*/  @!P1 PRMT R42, R47, 0x5410, RZ ;  /* 0x000054102f2a9816 */ /* 0x000fe400000000ff */
[----:B------:R-:W-:Y:S01]  /*14f80*/  ISETP.GT.U32.AND P1, PT, R137, UR11, PT ;  /* 0x0000000b89007c0c */ /* 0x000fe2000bf24070 */
[----:B------:R-:W4:Y:S01]  /*14f90*/  LDL.LU R239, [R1+0x48] ;  /* 0x0000480001ef7983 */ /* 0x000f220000300800 */
[----:B------:R-:W-:Y:S02]  /*14fa0*/  LOP3.LUT R171, R52, 0xff, RZ, 0xc0, !PT ;  /* 0x000000ff34ab7812 */ /* 0x000fe400078ec0ff */
[----:B------:R-:W-:Y:S01]  /*14fb0*/  PRMT R52, R236, 0x7632, R52 ;  /* 0x00007632ec347816 */ /* 0x000fe20000000034 */
[----:B------:R1:W4:Y:S04]  /*14fc0*/  LDL.S16 R94, [R1+0x2a4] ;  /* 0x0002a400015e7983 */ /* 0x0003280000100600 */
[----:B------:R-:W4:Y:S04]  /*14fd0*/  LDL.LU R235, [R1+0x40] ;  /* 0x0000400001eb7983 */ /* 0x000f280000300800 */
[----:B------:R1:W-:Y:S01]  /*14fe0*/  STG.E.U16 desc[UR20][R48.64+-0xbe], R36 ;  /* 0xffff422430007986 */ /* 0x0003e2000c101514 */
[----:B---3--:R-:W-:Y:S04]  /*14ff0*/  LOP3.LUT R43, R206, 0xffff, RZ, 0xc0, !PT ;  /* 0x0000ffffce2b7812 */ /* 0x008fe800078ec0ff */
[----:B------:R-:W-:Y:S01]  /*15000*/  ISETP.LE.U32.AND P5, PT, R43, UR11, PT ;  /* 0x0000000b2b007c0c */ /* 0x000fe2000bfa3070 */
[----:B-1----:R-:W-:Y:S01]  /*15010*/  IMAD.WIDE R48, R232, 0x70, R48 ;  /* 0x00000070e8307825 */ /* 0x002fe200078e0230 */
[----:B------:R-:W-:Y:S04]  /*15020*/  PRMT R36, R37, 0x7632, R36 ;  /* 0x0000763225247816 */ /* 0x000fe80000000024 */
[----:B------:R-:W-:Y:S04]  /*15030*/  STG.E.U16 desc[UR20][R48.64+-0xc0], R101 ;  /* 0xffff406530007986 */ /* 0x000fe8000c101514 */
[----:B------:R-:W-:Y:S04]  /*15040*/  STG.E.U16 desc[UR20][R48.64+-0xbe], R115 ;  /* 0xffff427330007986 */ /* 0x000fe8000c101514 */
[----:B------:R-:W-:Y:S04]  /*15050*/  STG.E.U16 desc[UR20][R194.64+-0xc0], R116 ;  /* 0xffff4074c2007986 */ /* 0x000fe8000c101514 */
[----:B------:R-:W-:Y:S04]  /*15060*/  STG.E.U16 desc[UR20][R194.64+-0xbe], R98 ;  /* 0xffff4262c2007986 */ /* 0x000fe8000c101514 */
[----:B------:R-:W-:Y:S01]  /*15070*/  STG.E.U16 desc[UR20][R192.64+-0xb0], R42 ;  /* 0xffff502ac0007986 */ /* 0x000fe2000c101514 */
[----:B--2---:R-:W-:Y:S05]  /*15080*/  @P1 HADD2 R106, -R41.H0_H0, -RZ.H0_H0 ;  /* 0xa00000ff296a1230 */ /* 0x004fea0000000900 */
[----:B------:R-:W-:Y:S01]  /*15090*/  PRMT R46, R106, 0x7610, R46 ;  /* 0x000076106a2e7816 */ /* 0x000fe2000000002e */
[----:B------:R1:W-:Y:S03]  /*150a0*/  @P1 STL.S16 [R1+0x2a8], R106 ;  /* 0x0002a86a01001387 */ /* 0x0003e60000100600 */
[----:B------:R-:W-:Y:S01]  /*150b0*/  @P1 PRMT R41, R46, 0x5410, RZ ;  /* 0x000054102e291816 */ /* 0x000fe200000000ff */
[----:B------:R-:W2:Y:S01]  /*150c0*/  LDL.LU.64 R12, [R1+0x388] ;  /* 0x00038800010c7983 */ /* 0x000ea20000300a00 */
[----:B----4-:R-:W-:Y:S03]  /*150d0*/  ISETP.GT.U32.AND P1, PT, R239, UR11, PT ;  /* 0x0000000bef007c0c */ /* 0x010fe6000bf24070 */
[----:B------:R3:W4:Y:S04]  /*150e0*/  LDL.S16 R110, [R1+0x2a0] ;  /* 0x0002a000016e7983 */ /* 0x0007280000100600 */
[----:B------:R-:W-:Y:S06]  /*150f0*/  STG.E.U16 desc[UR20][R192.64+-0xae], R41 ;  /* 0xffff5229c0007986 */ /* 0x000fec000c101514 */
[----:B------:R-:W-:Y:S02]  /*15100*/  @P1 HADD2 R94, -R37.H0_H0, -RZ.H0_H0 ;  /* 0xa00000ff255e1230 */ /* 0x000fe40000000900 */
[----:B-1----:R-:W-:Y:S01]  /*15110*/  IMAD.WIDE.U32 R106, R40, -0x326172a9, RZ ;  /* 0xcd9e8d57286a7825 */ /* 0x002fe200078e00ff */
[----:B------:R-:W-:Y:S02]  /*15120*/  PRMT R40, R205, 0x7632, R40 ;  /* 0x00007632cd287816 */ /* 0x000fe40000000028 */
[----:B------:R-:W-:Y:S02]  /*15130*/  SHF.R.U32.HI R205, RZ, 0x18, R205 ;  /* 0x00000018ffcd7819 */ /* 0x000fe400000116cd */
[----:B------:R-:W-:Y:S02]  /*15140*/  LOP3.LUT R38, R107, R208, RZ, 0x3c, !PT ;  /* 0x000000d06b267212 */ /* 0x000fe400078e3cff */
[----:B------:R-:W-:Y:S01]  /*15150*/  LOP3.LUT R46, R106, R218, RZ, 0x3c, !PT ;  /* 0x000000da6a2e7212 */ /* 0x000fe200078e3cff */
[----:B------:R-:W3:Y:S02]  /*15160*/  LDL.LU R208, [R1+0x380] ;  /* 0x0003800001d07983 */ /* 0x000ee40000300800 */
[----:B------:R-:W-:Y:S04]  /*15170*/  IMAD.WIDE.U32 R38, R38, -0x2daee0ad, RZ ;  /* 0xd2511f5326267825 */ /* 0x000fe800078e00ff */
[----:B------:R-:W-:Y:S01]  /*15180*/  IMAD.WIDE.U32 R46, R46, -0x2daee0ad, RZ ;  /* 0xd2511f532e2e7825 */ /* 0x000fe200078e00ff */
[----:B------:R-:W-:Y:S02]  /*15190*/  LOP3.LUT R58, R8, UR16, R39, 0x96, !PT ;  /* 0x00000010083a7c12 */ /* 0x000fe4000f8e9627 */
[----:B------:R-:W2:Y:S02]  /*151a0*/  LDL.LU.64 R8, [R1+0x378] ;  /* 0x0003780001087983 */ /* 0x000ea40000300a00 */
[----:B------:R-:W-:Y:S01]  /*151b0*/  LOP3.LUT R47, R38, UR15, R47, 0x96, !PT ;  /* 0x0000000f262f7c12 */ /* 0x000fe2000f8e962f */
[----:B------:R-:W-:Y:S05]  /*151c0*/  IMAD.WIDE.U32 R58, R58, -0x326172a9, RZ ;  /* 0xcd9e8d573a3a7825 */ /* 0x000fea00078e00ff */
[--C-:B------:R-:W-:Y:S02]  /*151d0*/  LOP3.LUT R39, R120, UR6, R59.reuse, 0x96, !PT ;  /* 0x0000000678277c12 */ /* 0x100fe4000f8e963b */
[----:B------:R-:W-:Y:S01]  /*151e0*/  PRMT R59, R94, 0x7610, R59 ;  /* 0x000076105e3b7816 */ /* 0x000fe2000000003b */
[----:B------:R-:W3:Y:S02]  /*151f0*/  LDL.LU.64 R120, [R1+0x370] ;  /* 0x0003700001787983 */ /* 0x000ee40000300a00 */
[----:B------:R-:W-:Y:S02]  /*15200*/  IMAD.WIDE.U32 R38, R39, -0x2daee0ad, RZ ;  /* 0xd2511f5327267825 */ /* 0x000fe400078e00ff */
[----:B------:R1:W2:Y:S04]  /*15210*/  LDL.S16 R116, [R1+0x29c] ;  /* 0x00029c0001747983 */ /* 0x0002a80000100600 */
[----:B------:R1:W2:Y:S04]  /*15220*/  LDL.S16 R108, [R1+0x298] ;  /* 0x00029800016c7983 */ /* 0x0002a80000100600 */
[----:B------:R1:W-:Y:S02]  /*15230*/  @P1 STL.S16 [R1+0x2a4], R94 ;  /* 0x0002a45e01001387 */ /* 0x0003e40000100600 */
[----:B-1----:R-:W-:Y:S02]  /*15240*/  PRMT R94, R37, 0x5410, R36 ;  /* 0x00005410255e7816 */ /* 0x002fe40000000024 */
[----:B------:R-:W-:Y:S02]  /*15250*/  @P1 PRMT R37, R59, 0x5410, RZ ;  /* 0x000054103b251816 */ /* 0x000fe400000000ff */
[----:B------:R-:W-:Y:S02]  /*15260*/  ISETP.GT.U32.AND P1, PT, R235, UR11, PT ;  /* 0x0000000beb007c0c */ /* 0x000fe4000bf24070 */
[--C-:B------:R-:W-:Y:S01]  /*15270*/  LOP3.LUT R59, R46, UR14, R39.reuse, 0x96, !PT ;  /* 0x0000000e2e3b7c12 */ /* 0x100fe2000f8e9627 */
[----:B------:R-:W-:Y:S01]  /*15280*/  IMAD.WIDE.U32 R46, R47, -0x326172a9, RZ ;  /* 0xcd9e8d572f2e7825 */ /* 0x000fe200078e00ff */
[----:B------:R-:W-:Y:S04]  /*15290*/  PRMT R39, R45, 0x7632, R39 ;  /* 0x000076322d277816 */ /* 0x000fe80000000027 */
[----:B------:R-:W-:Y:S02]  /*152a0*/  LOP3.LUT R180, R39, 0xff, RZ, 0xc0, !PT ;  /* 0x000000ff27b47812 */ /* 0x000fe400078ec0ff */
[----:B------:R-:W-:Y:S05]  /*152b0*/  LOP3.LUT R58, R58, UR10, R47, 0x96, !PT ;  /* 0x0000000a3a3a7c12 */ /* 0x000fea000f8e962f */
[----:B------:R-:W-:Y:S04]  /*152c0*/  IMAD.WIDE.U32 R152, R58, -0x2daee0ad, RZ ;  /* 0xd2511f533a987825 */ /* 0x000fe800078e00ff */
[----:B------:R-:W-:Y:S01]  /*152d0*/  IMAD.WIDE.U32 R58, R59, -0x326172a9, RZ ;  /* 0xcd9e8d573b3a7825 */ /* 0x000fe200078e00ff */
[----:B------:R-:W-:Y:S02]  /*152e0*/  LOP3.LUT R47, R38, UR13, R153, 0x96, !PT ;  /* 0x0000000d262f7c12 */ /* 0x000fe4000f8e9699 */
[----:B------:R-:W-:Y:S02]  /*152f0*/  SHF.R.U32.HI R153, RZ, 0x18, R103 ;  /* 0x00000018ff997819 */ /* 0x000fe40000011667 */
[----:B------:R-:W-:Y:S01]  /*15300*/  LOP3.LUT R218, R46, UR9, R59, 0x96, !PT ;  /* 0x000000092eda7c12 */ /* 0x000fe2000f8e963b */
[----:B------:R-:W-:Y:S04]  /*15310*/  IMAD.WIDE.U32 R46, R47, -0x326172a9, RZ ;  /* 0xcd9e8d572f2e7825 */ /* 0x000fe800078e00ff */
[----:B----4-:R-:W-:Y:S05]  /*15320*/  @P1 HADD2 R110, -R36.H0_H0, -RZ.H0_H0 ;  /* 0xa00000ff246e1230 */ /* 0x010fea0000000900 */
[----:B------:R-:W-:Y:S01]  /*15330*/  PRMT R43, R110, 0x7610, R43 ;  /* 0x000076106e2b7816 */ /* 0x000fe2000000002b */
[----:B------:R1:W-:Y:S03]  /*15340*/  @P1 STL.S16 [R1+0x2a0], R110 ;  /* 0x0002a06e01001387 */ /* 0x0003e60000100600 */
[----:B------:R-:W-:Y:S01]  /*15350*/  @P1 PRMT R36, R43, 0x5410, RZ ;  /* 0x000054102b241816 */ /* 0x000fe200000000ff */
[----:B------:R4:W4:Y:S01]  /*15360*/  LDL.S16 R115, [R1+0x28c] ;  /* 0x00028c0001737983 */ /* 0x0009220000100600 */
[----:B------:R-:W-:Y:S01]  /*15370*/  ISETP.LE.U32.AND P1, PT, R180, UR11, PT ;  /* 0x0000000bb4007c0c */ /* 0x000fe2000bf23070 */
[----:B------:R-:W-:Y:S02]  /*15380*/  IMAD.WIDE R42, R232, -0x70, R48 ;  /* 0xffffff90e82a7825 */ /* 0x000fe400078e0230 */
[----:B------:R2:W4:Y:S04]  /*15390*/  LDL.S16 R101, [R1+0x288] ;  /* 0x0002880001657983 */ /* 0x0005280000100600 */
[----:B------:R3:W-:Y:S04]  /*153a0*/  STG.E.U16 desc[UR20][R42.64+-0xae], R36 ;  /* 0xffff52242a007986 */ /* 0x0007e8000c101514 */
[----:B------:R2:W-:Y:S01]  /*153b0*/  STG.E.U16 desc[UR20][R42.64+-0xb0], R37 ;  /* 0xffff50252a007986 */ /* 0x0005e2000c101514 */
[----:B-1----:R-:W-:Y:S04]  /*153c0*/  LOP3.LUT R110, R58, UR7, R47, 0x96, !PT ;  /* 0x000000073a6e7c12 */ /* 0x002fe8000f8e962f */
[----:B---3--:R-:W-:Y:S01]  /*153d0*/  LOP3.LUT R36, R110, 0xffff, RZ, 0xc0, !PT ;  /* 0x0000ffff6e247812 */ /* 0x008fe200078ec0ff */
[----:B------:R-:W1:Y:S03]  /*153e0*/  MUFU.EX2 R39, R120 ;  /* 0x0000007800277308 */ /* 0x000e660000000800 */
[--C-:B------:R-:W-:Y:S01]  /*153f0*/  SHF.R.U32.HI R174, RZ, 0x8, R36.reuse ;  /* 0x00000008ffae7819 */ /* 0x100fe20000011624 */
[----:B--2---:R-:W-:Y:S01]  /*15400*/  @!P5 HADD2 R116, -R85.H1_H1, -RZ.H0_H0 ;  /* 0xa00000ff5574d230 */ /* 0x004fe20000000d00 */
[----:B------:R-:W-:Y:S01]  /*15410*/  PRMT R36, R3, 0x7632, R36 ;  /* 0x0000763203247816 */ /* 0x000fe20000000024 */
[----:B------:R-:W-:Y:S04]  /*15420*/  IMAD.WIDE R42, R232, 0x70, R42 ;  /* 0x00000070e82a7825 */ /* 0x000fe800078e022a */
[----:B------:R-:W-:Y:S01]  /*15430*/  @!P1 HADD2 R108, -R90.H0_H0, -RZ.H0_H0 ;  /* 0xa00000ff5a6c9230 */ /* 0x000fe20000000900 */
[----:B------:R-:W2:Y:S01]  /*15440*/  MUFU.EX2 R38, R121 ;  /* 0x0000007900267308 */ /* 0x000ea20000000800 */
[----:B------:R-:W-:Y:S01]  /*15450*/  PRMT R49, R116, 0x7610, R49 ;  /* 0x0000761074317816 */ /* 0x000fe20000000031 */
[----:B------:R3:W-:Y:S02]  /*15460*/  @!P5 STL.S16 [R1+0x29c], R116 ;  /* 0x00029c740100d387 */ /* 0x0007e40000100600 */
[----:B------:R-:W-:Y:S02]  /*15470*/  PRMT R48, R108, 0x7610, R48 ;  /* 0x000076106c307816 */ /* 0x000fe40000000030 */
[----:B------:R-:W-:Y:S01]  /*15480*/  @!P5 PRMT R129, R49, 0x5410, RZ ;  /* 0x000054103181d816 */ /* 0x000fe200000000ff */
[----:B------:R3:W-:Y:S01]  /*15490*/  @!P1 STL.S16 [R1+0x298], R108 ;  /* 0x0002986c01009387 */ /* 0x0007e20000100600 */
[----:B------:R-:W-:Y:S01]  /*154a0*/  ISETP.LE.U32.AND P5, PT, R145, UR11, PT ;  /* 0x0000000b91007c0c */ /* 0x000fe2000bfa3070 */
[----:B-1----:R-:W-:Y:S01]  /*154b0*/  FADD.FTZ R37, R39, R104 ;  /* 0x0000006827257221 */ /* 0x002fe20000010000 */
[----:B------:R-:W-:Y:S01]  /*154c0*/  @!P1 PRMT R147, R48, 0x5410, RZ ;  /* 0x0000541030939816 */ /* 0x000fe200000000ff */
[----:B------:R1:W4:Y:S04]  /*154d0*/  LDL.S16 R59, [R1+0x280] ;  /* 0x00028000013b7983 */ /* 0x0003280000100600 */
[----:B------:R1:W-:Y:S01]  /*154e0*/  STG.E.U16 desc[UR20][R42.64+-0xb0], R130 ;  /* 0xffff50822a007986 */ /* 0x0003e2000c101514 */
[C---:B--2---:R-:W-:Y:S01]  /*154f0*/  F2FP.F16.F32.PACK_AB R93, R38.reuse, R39 ;  /* 0x00000027265d723e */ /* 0x044fe200000000ff */
[----:B------:R-:W-:Y:S01]  /*15500*/  FADD.FTZ R226, R38, R37 ;  /* 0x0000002526e27221 */ /* 0x000fe20000010000 */
[----:B------:R-:W-:Y:S01]  /*15510*/  LOP3.LUT R38, R106, R221, RZ, 0x3c, !PT ;  /* 0x000000dd6a267212 */ /* 0x000fe200078e3cff */
[----:B------:R2:W-:Y:S01]  /*15520*/  STG.E.U16 desc[UR20][R42.64+-0xae], R131 ;  /* 0xffff52832a007986 */ /* 0x0005e2000c101514 */
[----:B------:R-:W-:Y:S03]  /*15530*/  LOP3.LUT R37, R174, 0xffff, RZ, 0xc0, !PT ;  /* 0x0000ffffae257812 */ /* 0x000fe600078ec0ff */
[----:B------:R-:W-:Y:S01]  /*15540*/  STG.E.U16 desc[UR20][R194.64+-0xb0], R100 ;  /* 0xffff5064c2007986 */ /* 0x000fe2000c101514 */
[----:B------:R-:W-:Y:S01]  /*15550*/  ISETP.LE.U32.AND P1, PT, R37, UR11, PT ;  /* 0x0000000b25007c0c */ /* 0x000fe2000bf23070 */
[----:B------:R-:W-:Y:S01]  /*15560*/  IMAD.WIDE.U32 R38, R38, -0x2daee0ad, RZ ;  /* 0xd2511f5326267825 */ /* 0x000fe200078e00ff */
[----:B------:R-:W-:Y:S01]  /*15570*/  LOP3.LUT R37, R107, R190, RZ, 0x3c, !PT ;  /* 0x000000be6b257212 */ /* 0x000fe200078e3cff */
[----:B------:R-:W-:Y:S01]  /*15580*/  STG.E.U16 desc[UR20][R194.64+-0xae], R99 ;  /* 0xffff5263c2007986 */ /* 0x000fe2000c101514 */
[----:B---3--:R-:W-:Y:S01]  /*15590*/  PRMT R116, R46, 0x7773, RZ ;  /* 0x000077732e747816 */ /* 0x008fe200000000ff */
[----:B------:R-:W-:Y:S02]  /*155a0*/  IMAD.MOV.U32 R190, RZ, RZ, R46 ;  /* 0x000000ffffbe7224 */ /* 0x000fe400078e002e */
[----:B------:R3:W3:Y:S01]  /*155b0*/  LDL.S16 R108, [R1+0x284] ;  /* 0x00028400016c7983 */ /* 0x0006e20000100600 */
[----:B------:R-:W-:Y:S05]  /*155c0*/  IMAD.WIDE.U32 R48, R37, -0x2daee0ad, RZ ;  /* 0xd2511f5325307825 */ /* 0x000fea00078e00ff */
[----:B------:R-:W-:Y:S02]  /*155d0*/  LOP3.LUT R37, R126, UR16, R49, 0x96, !PT ;  /* 0x000000107e257c12 */ /* 0x000fe4000f8e9631 */
[----:B-1----:R-:W-:Y:S02]  /*155e0*/  LOP3.LUT R130, R40, 0xff, RZ, 0xc0, !PT ;  /* 0x000000ff28827812 */ /* 0x002fe400078ec0ff */
[----:B------:R-:W-:Y:S01]  /*155f0*/  LOP3.LUT R40, R48, UR15, R39, 0x96, !PT ;  /* 0x0000000f30287c12 */ /* 0x000fe2000f8e9627 */
[----:B------:R-:W-:Y:S01]  /*15600*/  IMAD.WIDE.U32 R48, R37, -0x326172a9, RZ ;  /* 0xcd9e8d5725307825 */ /* 0x000fe200078e00ff */
[----:B------:R-:W-:Y:S02]  /*15610*/  PRMT R37, R165, 0x7610, R37 ;  /* 0x00007610a5257816 */ /* 0x000fe40000000025 */
[----:B--2---:R-:W-:Y:S01]  /*15620*/  LOP3.LUT R131, R162, 0xff, RZ, 0xc0, !PT ;  /* 0x000000ffa2837812 */ /* 0x004fe200078ec0ff */
[----:B------:R-:W-:Y:S04]  /*15630*/  IMAD.WIDE R42, R232, -0x70, R42 ;  /* 0xffffff90e82a7825 */ /* 0x000fe800078e022a */
[----:B----4-:R-:W-:Y:S02]  /*15640*/  @!P5 HADD2 R115, -R3.H0_H0, -RZ.H0_H0 ;  /* 0xa00000ff0373d230 */ /* 0x010fe40000000900 */
[----:B------:R-:W-:Y:S03]  /*15650*/  @!P4 HADD2 R101, -R36.H0_H0, -RZ.H0_H0 ;  /* 0xa00000ff2465c230 */ /* 0x000fe60000000900 */
[----:B------:R-:W-:Y:S01]  /*15660*/  PRMT R98, R115, 0x7610, R98 ;  /* 0x0000761073627816 */ /* 0x000fe20000000062 */
[----:B------:R-:W-:Y:S01]  /*15670*/  @!P5 STL.S16 [R1+0x28c], R115 ;  /* 0x00028c730100d387 */ /* 0x000fe20000100600 */
[----:B------:R-:W-:Y:S03]  /*15680*/  PRMT R58, R101, 0x7610, R58 ;  /* 0x00007610653a7816 */ /* 0x000fe6000000003a */
[----:B------:R1:W-:Y:S04]  /*15690*/  @!P4 STL.S16 [R1+0x288], R101 ;  /* 0x000288650100c387 */ /* 0x0003e80000100600 */
[----:B------:R4:W2:Y:S01]  /*156a0*/  LDL.S16 R106, [R1+0x270] ;  /* 0x00027000016a7983 */ /* 0x0008a20000100600 */
[----:B-1----:R-:W-:Y:S02]  /*156b0*/  PRMT R101, R3, 0x5410, R36 ;  /* 0x0000541003657816 */ /* 0x002fe40000000024 */
[----:B------:R-:W-:Y:S02]  /*156c0*/  @!P5 PRMT R3, R98, 0x5410, RZ ;  /* 0x000054106203d816 */ /* 0x000fe400000000ff */
[----:B------:R-:W-:Y:S01]  /*156d0*/  ISETP.LE.U32.AND P5, PT, R130, UR11, PT ;  /* 0x0000000b82007c0c */ /* 0x000fe2000bfa3070 */
[----:B------:R4:W4:Y:S01]  /*156e0*/  LDL.S16 R98, [R1+0x26c] ;  /* 0x00026c0001627983 */ /* 0x0009220000100600 */
[----:B------:R-:W-:Y:S02]  /*156f0*/  @!P4 PRMT R36, R58, 0x5410, RZ ;  /* 0x000054103a24c816 */ /* 0x000fe400000000ff */
[----:B------:R-:W-:Y:S01]  /*15700*/  ISETP.LE.U32.AND P4, PT, R205, UR11, PT ;  /* 0x0000000bcd007c0c */ /* 0x000fe2000bf83070 */
[----:B------:R1:W-:Y:S01]  /*15710*/  STG.E.U16 desc[UR20][R192.64+-0xa0], R3 ;  /* 0xffff6003c0007986 */ /* 0x0003e2000c101514 */
[----:B------:R-:W-:Y:S01]  /*15720*/  LOP3.LUT R58, R122, UR6, R49, 0x96, !PT ;  /* 0x000000067a3a7c12 */ /* 0x000fe2000f8e9631 */
[----:B------:R-:W-:Y:S02]  /*15730*/  UIADD3 UR6, UPT, UPT, UR19, -0x1, URZ ;  /* 0xffffffff13067890 */ /* 0x000fe4000fffe0ff */
[----:B------:R-:W4:Y:S04]  /*15740*/  LDL.LU.64 R126, [R1+0x368] ;  /* 0x00036800017e7983 */ /* 0x000f280000300a00 */
[----:B------:R-:W4:Y:S01]  /*15750*/  LDL.LU.64 R122, [R1+0x360] ;  /* 0x00036000017a7983 */ /* 0x000f220000300a00 */
[----:B------:R-:W-:Y:S03]  /*15760*/  UMOV UR19, UR6 ;  /* 0x0000000600137c82 */ /* 0x000fe60008000000 */
[----:B------:R3:W-:Y:S01]  /*15770*/  STG.E.U16 desc[UR20][R192.64+-0x9e], R36 ;  /* 0xffff6224c0007986 */ /* 0x0007e2000c101514 */
[C---:B-1----:R-:W-:Y:S04]  /*15780*/  PRMT R3, R2.reuse, 0x7632, R3 ;  /* 0x0000763202037816 */ /* 0x042fe80000000003 */
[----:B------:R-:W-:Y:S01]  /*15790*/  PRMT R100, R2, 0x5410, R3 ;  /* 0x0000541002647816 */ /* 0x000fe20000000003 */
[----:B---3--:R-:W-:Y:S02]  /*157a0*/  @!P5 HADD2 R108, -R2.H0_H0, -RZ.H0_H0 ;  /* 0xa00000ff026cd230 */ /* 0x008fe40000000900 */
[----:B------:R-:W-:Y:S03]  /*157b0*/  @!P4 HADD2 R59, -R3.H0_H0, -RZ.H0_H0 ;  /* 0xa00000ff033bc230 */ /* 0x000fe60000000900 */
[----:B------:R-:W-:Y:S01]  /*157c0*/  PRMT R47, R108, 0x7610, R47 ;  /* 0x000076106c2f7816 */ /* 0x000fe2000000002f */
[----:B------:R-:W-:Y:S01]  /*157d0*/  @!P5 STL.S16 [R1+0x284], R108 ;  /* 0x0002846c0100d387 */ /* 0x000fe20000100600 */
[----:B------:R-:W-:Y:S02]  /*157e0*/  PRMT R41, R59, 0x7610, R41 ;  /* 0x000076103b297816 */ /* 0x000fe40000000029 */
[----:B------:R-:W-:Y:S01]  /*157f0*/  @!P5 PRMT R2, R47, 0x5410, RZ ;  /* 0x000054102f02d816 */ /* 0x000fe200000000ff */
[----:B------:R1:W-:Y:S01]  /*15800*/  @!P4 STL.S16 [R1+0x280], R59 ;  /* 0x0002803b0100c387 */ /* 0x0003e20000100600 */
[----:B------:R-:W-:Y:S02]  /*15810*/  ISETP.LE.U32.AND P5, PT, R128, UR11, PT ;  /* 0x0000000b80007c0c */ /* 0x000fe4000bfa3070 */
[----:B------:R-:W-:Y:S01]  /*15820*/  @!P4 PRMT R3, R41, 0x5410, RZ ;  /* 0x000054102903c816 */ /* 0x000fe200000000ff */
[----:B------:R-:W3:Y:S01]  /*15830*/  LDL.LU R138, [R1+0x35c] ;  /* 0x00035c00018a7983 */ /* 0x000ee20000300800 */
[----:B------:R-:W-:Y:S01]  /*15840*/  ISETP.GT.U32.AND P4, PT, R209, UR11, PT ;  /* 0x0000000bd1007c0c */ /* 0x000fe2000bf84070 */
[----:B------:R-:W-:Y:S01]  /*15850*/  IMAD.WIDE.U32 R40, R40, -0x326172a9, RZ ;  /* 0xcd9e8d5728287825 */ /* 0x000fe200078e00ff */
[----:B------:R-:W-:Y:S01]  /*15860*/  PRMT R36, R165, 0x7632, R36 ;  /* 0x00007632a5247816 */ /* 0x000fe20000000024 */
[----:B------:R2:W3:Y:S01]  /*15870*/  LDL.S16 R99, [R1+0x268] ;  /* 0x0002680001637983 */ /* 0x0004e20000100600 */
[----:B------:R-:W-:Y:S03]  /*15880*/  LOP3.LUT R165, R103, 0xff, RZ, 0xc0, !PT ;  /* 0x000000ff67a57812 */ /* 0x000fe600078ec0ff */
[----:B------:R2:W3:Y:S04]  /*15890*/  LDL.S16 R47, [R1+0x264] ;  /* 0x00026400012f7983 */ /* 0x0004e80000100600 */
[----:B------:R1:W-:Y:S04]  /*158a0*/  STG.E.U16 desc[UR20][R42.64+-0xa0], R2 ;  /* 0xffff60022a007986 */ /* 0x0003e8000c101514 */
[----:B------:R1:W-:Y:S02]  /*158b0*/  STG.E.U16 desc[UR20][R42.64+-0x9e], R3 ;  /* 0xffff62032a007986 */ /* 0x0003e4000c101514 */
[----:B-1----:R-:W-:Y:S05]  /*158c0*/  IMAD.WIDE.U32 R58, R58, -0x2daee0ad, RZ ;  /* 0xd2511f533a3a7825 */ /* 0x002fea00078e00ff */
[----:B------:R-:W-:Y:S02]  /*158d0*/  LOP3.LUT R38, R38, UR14, R59, 0x96, !PT ;  /* 0x0000000e26267c12 */ /* 0x000fe4000f8e963b */
[----:B------:R-:W-:Y:S01]  /*158e0*/  LOP3.LUT R2, R48, UR10, R41, 0x96, !PT ;  /* 0x0000000a30027c12 */ /* 0x000fe2000f8e9629 */
[----:B------:R-:W-:Y:S01]  /*158f0*/  IMAD.WIDE R48, R232, 0x70, R42 ;  /* 0x00000070e8307825 */ /* 0x000fe200078e022a */
[----:B------:R-:W-:Y:S03]  /*15900*/  PRMT R3, R168, 0x7610, R3 ;  /* 0x00007610a8037816 */ /* 0x000fe60000000003 */
[----:B------:R-:W-:Y:S01]  /*15910*/  IMAD.WIDE.U32 R222, R2, -0x2daee0ad, RZ ;  /* 0xd2511f5302de7825 */ /* 0x000fe200078e00ff */
[----:B------:R-:W-:Y:S01]  /*15920*/  PRMT R2, R168, 0x7632, R2 ;  /* 0x00007632a8027816 */ /* 0x000fe20000000002 */
[----:B------:R1:W-:Y:S03]  /*15930*/  STG.E.U16 desc[UR20][R48.64+-0xa0], R141 ;  /* 0xffff608d30007986 */ /* 0x0003e6000c101514 */
[----:B------:R-:W-:Y:S01]  /*15940*/  LOP3.LUT R42, R58, UR13, R223, 0x96, !PT ;  /* 0x0000000d3a2a7c12 */ /* 0x000fe2000f8e96df */
[----:B------:R1:W-:Y:S04]  /*15950*/  STG.E.U16 desc[UR20][R48.64+-0x9e], R142 ;  /* 0xffff628e30007986 */ /* 0x0003e8000c101514 */
[----:B------:R-:W-:Y:S01]  /*15960*/  IMAD.WIDE.U32 R42, R42, -0x326172a9, RZ ;  /* 0xcd9e8d572a2a7825 */ /* 0x000fe200078e00ff */
[----:B------:R1:W-:Y:S03]  /*15970*/  STG.E.U16 desc[UR20][R194.64+-0xa0], R114 ;  /* 0xffff6072c2007986 */ /* 0x0003e6000c101514 */
[----:B------:R-:W-:Y:S01]  /*15980*/  IMAD.MOV.U32 R168, RZ, RZ, R42 ;  /* 0x000000ffffa87224 */ /* 0x000fe200078e002a */
[----:B------:R1:W-:Y:S02]  /*15990*/  STG.E.U16 desc[UR20][R194.64+-0x9e], R117 ;  /* 0xffff6275c2007986 */ /* 0x0003e4000c101514 */
[----:B-1----:R-:W-:Y:S02]  /*159a0*/  PRMT R141, R42, 0x7772, RZ ;  /* 0x000077722a8d7816 */ /* 0x002fe400000000ff */
[----:B------:R-:W-:Y:S01]  /*159b0*/  PRMT R142, R46, 0x7771, RZ ;  /* 0x000077712e8e7816 */ /* 0x000fe200000000ff */
[----:B------:R-:W-:Y:S01]  /*159c0*/  IMAD.WIDE R48, R232, -0x70, R48 ;  /* 0xffffff90e8307825 */ /* 0x000fe200078e0230 */
[----:B------:R-:W-:Y:S02]  /*159d0*/  PRMT R114, R139, 0x5410, R216 ;  /* 0x000054108b727816 */ /* 0x000fe400000000d8 */
[----:B------:R-:W-:Y:S01]  /*159e0*/  PRMT R117, R46, 0x7772, RZ ;  /* 0x000077722e757816 */ /* 0x000fe200000000ff */
[----:B--2---:R-:W-:Y:S05]  /*159f0*/  @!P5 HADD2 R106, -R37.H0_H0, -RZ.H0_H0 ;  /* 0xa00000ff256ad230 */ /* 0x004fea0000000900 */
[----:B------:R-:W-:Y:S01]  /*15a00*/  PRMT R104, R106, 0x7610, R104 ;  /* 0x000076106a687816 */ /* 0x000fe20000000068 */
[----:B------:R1:W-:Y:S01]  /*15a10*/  @!P5 STL.S16 [R1+0x270], R106 ;  /* 0x0002706a0100d387 */ /* 0x0003e20000100600 */
[----:B----4-:R-:W-:Y:S05]  /*15a20*/  @P4 HADD2 R98, -R36.H0_H0, -RZ.H0_H0 ;  /* 0xa00000ff24624230 */ /* 0x010fea0000000900 */
[----:B------:R-:W-:Y:S01]  /*15a30*/  PRMT R39, R98, 0x7610, R39 ;  /* 0x0000761062277816 */ /* 0x000fe20000000027 */
[----:B------:R2:W-:Y:S04]  /*15a40*/  @P4 STL.S16 [R1+0x26c], R98 ;  /* 0x00026c6201004387 */ /* 0x0005e80000100600 */
[----:B------:R4:W4:Y:S04]  /*15a50*/  LDL.S16 R107, [R1+0x254] ;  /* 0x00025400016b7983 */ /* 0x0009280000100600 */
[----:B-1----:R1:W4:Y:S01]  /*15a60*/  LDL.S16 R106, [R1+0x260] ;  /* 0x00026000016a7983 */ /* 0x0023220000100600 */
[----:B--2---:R-:W-:Y:S02]  /*15a70*/  PRMT R98, R37, 0x5410, R36 ;  /* 0x0000541025627816 */ /* 0x004fe40000000024 */
[----:B------:R-:W-:Y:S02]  /*15a80*/  @!P5 PRMT R37, R104, 0x5410, RZ ;  /* 0x000054106825d816 */ /* 0x000fe400000000ff */
[----:B------:R-:W-:Y:S01]  /*15a90*/  ISETP.GT.U32.AND P5, PT, R212, UR11, PT ;  /* 0x0000000bd4007c0c */ /* 0x000fe2000bfa4070 */
[----:B------:R1:W2:Y:S01]  /*15aa0*/  LDL.S16 R104, [R1+0x25c] ;  /* 0x00025c0001687983 */ /* 0x0002a20000100600 */
[----:B------:R-:W-:Y:S01]  /*15ab0*/  @P4 PRMT R36, R39, 0x5410, RZ ;  /* 0x0000541027244816 */ /* 0x000fe200000000ff */
[----:B------:R-:W-:Y:S01]  /*15ac0*/  IMAD.WIDE.U32 R38, R38, -0x326172a9, RZ ;  /* 0xcd9e8d5726267825 */ /* 0x000fe200078e00ff */
[----:B------:R-:W-:Y:S01]  /*15ad0*/  ISETP.GT.U32.AND P4, PT, R213, UR11, PT ;  /* 0x0000000bd5007c0c */ /* 0x000fe2000bf84070 */
[----:B------:R1:W-:Y:S03]  /*15ae0*/  STG.E.U16 desc[UR20][R192.64+-0x90], R37 ;  /* 0xffff7025c0007986 */ /* 0x0003e6000c101514 */
[--C-:B------:R-:W-:Y:S01]  /*15af0*/  LOP3.LUT R221, R40, UR9, R39.reuse, 0x96, !PT ;  /* 0x0000000928dd7c12 */ /* 0x100fe2000f8e9627 */
[----:B------:R1:W-:Y:S01]  /*15b00*/  STG.E.U16 desc[UR20][R192.64+-0x8e], R36 ;  /* 0xffff7224c0007986 */ /* 0x0003e2000c101514 */
[----:B------:R-:W-:Y:S02]  /*15b10*/  PRMT R39, R164, 0x7610, R39 ;  /* 0x00007610a4277816 */ /* 0x000fe40000000027 */
[----:B------:R-:W-:Y:S02]  /*15b20*/  LOP3.LUT R108, R38, UR7, R43, 0x96, !PT ;  /* 0x00000007266c7c12 */ /* 0x000fe4000f8e962b */
[----:B------:R-:W-:Y:S01]  /*15b30*/  PRMT R38, R164, 0x7632, R38 ;  /* 0x00007632a4267816 */ /* 0x000fe20000000026 */
[----:B---3--:R-:W-:Y:S02]  /*15b40*/  @P5 HADD2 R99, -R3.H0_H0, -RZ.H0_H0 ;  /* 0xa00000ff03635230 */ /* 0x008fe40000000900 */
[----:B------:R-:W-:Y:S03]  /*15b50*/  @P4 HADD2 R47, -R2.H0_H0, -RZ.H0_H0 ;  /* 0xa00000ff022f4230 */ /* 0x000fe60000000900 */
[----:B------:R-:W-:Y:S01]  /*15b60*/  PRMT R41, R99, 0x7610, R41 ;  /* 0x0000761063297816 */ /* 0x000fe20000000029 */
[----:B------:R3:W-:Y:S01]  /*15b70*/  @P5 STL.S16 [R1+0x268], R99 ;  /* 0x0002686301005387 */ /* 0x0007e20000100600 */
[----:B------:R-:W-:Y:S03]  /*15b80*/  PRMT R40, R47, 0x7610, R40 ;  /* 0x000076102f287816 */ /* 0x000fe60000000028 */
[----:B------:R3:W-:Y:S01]  /*15b90*/  @P4 STL.S16 [R1+0x264], R47 ;  /* 0x0002642f01004387 */ /* 0x0007e20000100600 */
[----:B-1----:R-:W-:Y:S04]  /*15ba0*/  PRMT R37, R103, 0x7632, R37 ;  /* 0x0000763267257816 */ /* 0x002fe80000000025 */
[----:B------:R-:W-:Y:S02]  /*15bb0*/  LOP3.LUT R164, R37, 0xff, RZ, 0xc0, !PT ;  /* 0x000000ff25a47812 */ /* 0x000fe400078ec0ff */
[----:B------:R-:W-:Y:S04]  /*15bc0*/  LOP3.LUT R36, R108, 0xffff, RZ, 0xc0, !PT ;  /* 0x0000ffff6c247812 */ /* 0x000fe800078ec0ff */
[----:B------:R-:W-:Y:S02]  /*15bd0*/  SHF.R.U32.HI R170, RZ, 0x8, R36 ;  /* 0x00000008ffaa7819 */ /* 0x000fe40000011624 */
[----:B---3--:R-:W-:Y:S02]  /*15be0*/  PRMT R99, R3, 0x5410, R2 ;  /* 0x0000541003637816 */ /* 0x008fe40000000002 */
[----:B------:R-:W-:Y:S01]  /*15bf0*/  @P5 PRMT R3, R41, 0x5410, RZ ;  /* 0x0000541029035816 */ /* 0x000fe200000000ff */
[----:B------:R-:W-:Y:S01]  /*15c00*/  IMAD.MOV.U32 R41, RZ, RZ, R202 ;  /* 0x000000ffff297224 */ /* 0x000fe200078e00ca */
[----:B------:R-:W-:Y:S02]  /*15c10*/  PRMT R47, R208, 0x5410, R250 ;  /* 0x00005410d02f7816 */ /* 0x000fe400000000fa */
[----:B------:R-:W-:Y:S01]  /*15c20*/  ISETP.LE.U32.AND P5, PT, R173, UR11, PT ;  /* 0x0000000bad007c0c */ /* 0x000fe2000bfa3070 */
[----:B------:R-:W3:Y:S01]  /*15c30*/  LDL.LU R250, [R1+0x358] ;  /* 0x0003580001fa7983 */ /* 0x000ee20000300800 */
[----:B------:R-:W-:Y:S02]  /*15c40*/  @P4 PRMT R2, R40, 0x5410, RZ ;  /* 0x0000541028024816 */ /* 0x000fe400000000ff */
[----:B------:R-:W-:Y:S01]  /*15c50*/  ISETP.LE.U32.AND P4, PT, R165, UR11, PT ;  /* 0x0000000ba5007c0c */ /* 0x000fe2000bf83070 */
[----:B------:R-:W3:Y:S01]  /*15c60*/  LDL.LU R208, [R1+0x354] ;  /* 0x0003540001d07983 */ /* 0x000ee20000300800 */
[----:B------:R-:W-:Y:S01]  /*15c70*/  LOP3.LUT R47, R47, 0xff00ff, RZ, 0xc0, !PT ;  /* 0x00ff00ff2f2f7812 */ /* 0x000fe200078ec0ff */
[----:B------:R1:W1:Y:S02]  /*15c80*/  MUFU.EX2 R40, R122 ;  /* 0x0000007a00287308 */ /* 0x0002640000000800 */
[----:B------:R2:W3:Y:S04]  /*15c90*/  LDL.S16 R58, [R1+0x250] ;  /* 0x00025000013a7983 */ /* 0x0004e80000100600 */
[----:B------:R2:W3:Y:S04]  /*15ca0*/  LDL.S16 R45, [R1+0x258] ;  /* 0x00025800012d7983 */ /* 0x0004e80000100600 */
[----:B------:R1:W-:Y:S04]  /*15cb0*/  STG.E.U16 desc[UR20][R48.64+-0x90], R3 ;  /* 0xffff700330007986 */ /* 0x0003e8000c101514 */
[----:B------:R1:W-:Y:S02]  /*15cc0*/  STG.E.U16 desc[UR20][R48.64+-0x8e], R2 ;  /* 0xffff720230007986 */ /* 0x0003e4000c101514 */
[----:B-1----:R-:W-:Y:S01]  /*15cd0*/  PRMT R122, R90, 0x7632, R122 ;  /* 0x000076325a7a7816 */ /* 0x002fe2000000007a */
[----:B------:R-:W-:Y:S01]  /*15ce0*/  FADD.FTZ R36, R40, R161 ;  /* 0x000000a128247221 */ /* 0x000fe20000010000 */
[----:B------:R-:W-:Y:S01]  /*15cf0*/  PRMT R161, R42, 0x7771, RZ ;  /* 0x000077712aa17816 */ /* 0x000fe200000000ff */
[----:B------:R-:W1:Y:S01]  /*15d00*/  MUFU.EX2 R3, R123 ;  /* 0x0000007b00037308 */ /* 0x000e620000000800 */
[----:B------:R-:W-:Y:S01]  /*15d10*/  LOP3.LUT R2, R170, 0xffff, RZ, 0xc0, !PT ;  /* 0x0000ffffaa027812 */ /* 0x000fe200078ec0ff */
[----:B------:R-:W-:Y:S05]  /*15d20*/  IMAD.WIDE R48, R232, 0x70, R48 ;  /* 0x00000070e8307825 */ /* 0x000fea00078e0230 */
[----:B------:R1:W-:Y:S04]  /*15d30*/  STG.E.U16 desc[UR20][R48.64+-0x90], R140 ;  /* 0xffff708c30007986 */ /* 0x0003e8000c101514 */
[----:B------:R1:W-:Y:S02]  /*15d40*/  STG.E.U16 desc[UR20][R48.64+-0x8e], R132 ;  /* 0xffff728430007986 */ /* 0x0003e4000c101514 */
[C---:B-1----:R-:W-:Y:S01]  /*15d50*/  F2FP.F16.F32.PACK_AB R92, R3.reuse, R40 ;  /* 0x00000028035c723e */ /* 0x042fe200000000ff */
[----:B------:R-:W-:Y:S01]  /*15d60*/  FADD.FTZ R202, R3, R36 ;  /* 0x0000002403ca7221 */ /* 0x000fe20000010000 */
[----:B------:R-:W-:Y:S01]  /*15d70*/  LOP3.LUT R3, R41, 0xff, RZ, 0xc0, !PT ;  /* 0x000000ff29037812 */ /* 0x000fe200078ec0ff */
[----:B------:R-:W-:Y:S01]  /*15d80*/  STG.E.U16 desc[UR20][R194.64+-0x90], R125 ;  /* 0xffff707dc2007986 */ /* 0x000fe2000c101514 */
[----:B------:R-:W-:Y:S03]  /*15d90*/  PRMT R123, R84, 0x7610, R123 ;  /* 0x00007610547b7816 */ /* 0x000fe6000000007b */
[----:B------:R1:W-:Y:S01]  /*15da0*/  STG.E.U16 desc[UR20][R194.64+-0x8e], R119 ;  /* 0xffff7277c2007986 */ /* 0x0003e2000c101514 */
[----:B------:R-:W-:Y:S01]  /*15db0*/  PRMT R140, R42, 0x7773, RZ ;  /* 0x000077732a8c7816 */ /* 0x000fe200000000ff */
[----:B------:R-:W-:Y:S01]  /*15dc0*/  IMAD.WIDE R48, R232, -0x70, R48 ;  /* 0xffffff90e8307825 */ /* 0x000fe200078e0230 */
[----:B-1----:R-:W-:Y:S03]  /*15dd0*/  PRMT R119, R84, 0x7632, R119 ;  /* 0x0000763254777816 */ /* 0x002fe60000000077 */
[----:B----4-:R-:W-:Y:S02]  /*15de0*/  @!P5 HADD2 R107, -R90.H1_H1, -RZ.H0_H0 ;  /* 0xa00000ff5a6bd230 */ /* 0x010fe40000000d00 */
[----:B------:R-:W-:Y:S03]  /*15df0*/  @!P4 HADD2 R106, -R39.H0_H0, -RZ.H0_H0 ;  /* 0xa00000ff276ac230 */ /* 0x000fe60000000900 */
[----:B------:R-:W-:Y:S01]  /*15e00*/  PRMT R65, R107, 0x7610, R65 ;  /* 0x000076106b417816 */ /* 0x000fe20000000041 */
[----:B------:R-:W-:Y:S01]  /*15e10*/  @!P5 STL.S16 [R1+0x254], R107 ;  /* 0x0002546b0100d387 */ /* 0x000fe20000100600 */
[----:B------:R-:W-:Y:S03]  /*15e20*/  PRMT R59, R106, 0x7610, R59 ;  /* 0x000076106a3b7816 */ /* 0x000fe6000000003b */
[----:B------:R1:W-:Y:S01]  /*15e30*/  @!P4 STL.S16 [R1+0x260], R106 ;  /* 0x0002606a0100c387 */ /* 0x0003e20000100600 */
[----:B------:R-:W-:Y:S02]  /*15e40*/  @!P5 PRMT R122, R65, 0x5410, RZ ;  /* 0x00005410417ad816 */ /* 0x000fe400000000ff */
[----:B------:R-:W-:Y:S01]  /*15e50*/  ISETP.LE.U32.AND P5, PT, R164, UR11, PT ;  /* 0x0000000ba4007c0c */ /* 0x000fe2000bfa3070 */
[----:B--2---:R-:W-:Y:S05]  /*15e60*/  @!P3 HADD2 R104, -R38.H0_H0, -RZ.H0_H0 ;  /* 0xa00000ff2668b230 */ /* 0x004fea0000000900 */
[----:B------:R-:W-:Y:S01]  /*15e70*/  PRMT R56, R104, 0x7610, R56 ;  /* 0x0000761068387816 */ /* 0x000fe20000000038 */
[----:B------:R2:W-:Y:S01]  /*15e80*/  @!P3 STL.S16 [R1+0x25c], R104 ;  /* 0x00025c680100b387 */ /* 0x0005e20000100600 */
[----:B-1----:R-:W-:Y:S03]  /*15e90*/  IMAD.WIDE R106, R232, 0x70, R48 ;  /* 0x00000070e86a7825 */ /* 0x002fe600078e0230 */
[----:B------:R-:W4:Y:S04]  /*15ea0*/  LDL.LU R115, [R1+0x34] ;  /* 0x0000340001737983 */ /* 0x000f280000300800 */
[----:B------:R-:W4:Y:S04]  /*15eb0*/  LDL.LU R240, [R1] ;  /* 0x0000000001f07983 */ /* 0x000f280000300800 */
[----:B------:R-:W4:Y:S04]  /*15ec0*/  LDL.LU R241, [R1+0xc] ;  /* 0x00000c0001f17983 */ /* 0x000f280000300800 */
[----:B------:R-:W4:Y:S01]  /*15ed0*/  LDL.LU R227, [R1+0x8] ;  /* 0x0000080001e37983 */ /* 0x000f220000300800 */
[----:B--2---:R-:W-:Y:S02]  /*15ee0*/  PRMT R104, R39, 0x5410, R38 ;  /* 0x0000541027687816 */ /* 0x004fe40000000026 */
[----:B------:R-:W-:Y:S02]  /*15ef0*/  @!P3 PRMT R38, R56, 0x5410, RZ ;  /* 0x000054103826b816 */ /* 0x000fe400000000ff */
[----:B------:R-:W-:Y:S01]  /*15f00*/  @!P4 PRMT R39, R59, 0x5410, RZ ;  /* 0x000054103b27c816 */ /* 0x000fe200000000ff */
[----:B------:R-:W2:Y:S01]  /*15f10*/  LDL.LU R56, [R1+0x4] ;  /* 0x0000040001387983 */ /* 0x000ea20000300800 */
[----:B------:R-:W-:Y:S02]  /*15f20*/  ISETP.LE.U32.AND P4, PT, R171, UR11, PT ;  /* 0x0000000bab007c0c */ /* 0x000fe4000bf83070 */
[----:B------:R-:W-:Y:S01]  /*15f30*/  ISETP.LE.U32.AND P3, PT, R2, UR11, PT ;  /* 0x0000000b02007c0c */ /* 0x000fe2000bf63070 */
[----:B------:R-:W2:Y:S01]  /*15f40*/  LDL.LU R234, [R1+0xb4] ;  /* 0x0000b40001ea7983 */ /* 0x000ea20000300800 */
[C---:B------:R-:W-:Y:S03]  /*15f50*/  PRMT R2, R0.reuse, 0x7632, R2 ;  /* 0x0000763200027816 */ /* 0x040fe60000000002 */
[----:B------:R-:W-:Y:S01]  /*15f60*/  STG.E.U16 desc[UR20][R192.64+-0x80], R39 ;  /* 0xffff8027c0007986 */ /* 0x000fe2000c101514 */
[----:B------:R-:W-:Y:S03]  /*15f70*/  PRMT R103, R0, 0x5410, R2 ;  /* 0x0000541000677816 */ /* 0x000fe60000000002 */
[----:B------:R1:W-:Y:S02]  /*15f80*/  STG.E.U16 desc[UR20][R192.64+-0x7e], R38 ;  /* 0xffff8226c0007986 */ /* 0x0003e4000c101514 */
[----:B---3--:R-:W-:Y:S02]  /*15f90*/  @!P4 HADD2 R58, -R84.H0_H0, -RZ.H0_H0 ;  /* 0xa00000ff543ac230 */ /* 0x008fe40000000900 */
[----:B------:R-:W-:Y:S03]  /*15fa0*/  @!P5 HADD2 R45, -R0.H0_H0, -RZ.H0_H0 ;  /* 0xa00000ff002dd230 */ /* 0x000fe60000000900 */
[----:B------:R-:W-:Y:S01]  /*15fb0*/  PRMT R37, R58, 0x7610, R37 ;  /* 0x000076103a257816 */ /* 0x000fe20000000025 */
[----:B------:R-:W-:Y:S01]  /*15fc0*/  @!P4 STL.S16 [R1+0x250], R58 ;  /* 0x0002503a0100c387 */ /* 0x000fe20000100600 */
[----:B------:R-:W-:Y:S03]  /*15fd0*/  PRMT R36, R45, 0x7610, R36 ;  /* 0x000076102d247816 */ /* 0x000fe60000000024 */
[----:B------:R3:W-:Y:S01]  /*15fe0*/  @!P5 STL.S16 [R1+0x258], R45 ;  /* 0x0002582d0100d387 */ /* 0x0007e20000100600 */
[----:B------:R-:W-:Y:S02]  /*15ff0*/  @!P4 PRMT R123, R37, 0x5410, RZ ;  /* 0x00005410257bc816 */ /* 0x000fe400000000ff */
[----:B------:R-:W-:Y:S01]  /*16000*/  ISETP.GT.U32.AND P4, PT, R199, UR11, PT ;  /* 0x0000000bc7007c0c */ /* 0x000fe2000bf84070 */
[----:B------:R2:W2:Y:S01]  /*16010*/  LDL.S16 R41, [R1+0x234] ;  /* 0x0002340001297983 */ /* 0x0004a20000100600 */
[----:B------:R-:W-:Y:S02]  /*16020*/  @!P5 PRMT R0, R36, 0x5410, RZ ;  /* 0x000054102400d816 */ /* 0x000fe400000000ff */
[----:B------:R-:W-:Y:S02]  /*16030*/  ISETP.LE.U32.AND P5, PT, R153, UR11, PT ;  /* 0x0000000b99007c0c */ /* 0x000fe4000bfa3070 */
[----:B-1----:R-:W-:Y:S01]  /*16040*/  PRMT R38, R3, 0x5410, R102 ;  /* 0x0000541003267816 */ /* 0x002fe20000000066 */
[----:B------:R1:W-:Y:S01]  /*16050*/  STG.E.U16 desc[UR20][R48.64+-0x80], R0 ;  /* 0xffff800030007986 */ /* 0x0003e2000c101514 */
[----:B------:R-:W-:Y:S02]  /*16060*/  PRMT R37, R169, 0x5410, R197 ;  /* 0x00005410a9257816 */ /* 0x000fe400000000c5 */
[----:B------:R-:W-:Y:S01]  /*16070*/  PRMT R3, R225, 0x7610, R3 ;  /* 0x00007610e1037816 */ /* 0x000fe20000000003 */
[----:B---3--:R3:W3:Y:S04]  /*16080*/  LDL.S16 R45, [R1+0x230] ;  /* 0x00023000012d7983 */ /* 0x0086e80000100600 */
[----:B------:R-:W3:Y:S04]  /*16090*/  LDL.LU R216, [R1+0x350] ;  /* 0x0003500001d87983 */ /* 0x000ee80000300800 */
[----:B------:R-:W3:Y:S01]  /*160a0*/  LDL.LU R139, [R1+0x34c] ;  /* 0x00034c00018b7983 */ /* 0x000ee20000300800 */
[----:B-1----:R-:W-:Y:S02]  /*160b0*/  PRMT R0, R236, 0x7610, R0 ;  /* 0x00007610ec007816 */ /* 0x002fe40000000000 */
[----:B----4-:R-:W-:Y:S02]  /*160c0*/  PRMT R59, R250, 0x5410, R115 ;  /* 0x00005410fa3b7816 */ /* 0x010fe40000000073 */
[----:B------:R-:W-:Y:S02]  /*160d0*/  PRMT R115, R229, 0x5410, R172 ;  /* 0x00005410e5737816 */ /* 0x000fe400000000ac */
[----:B------:R-:W-:Y:S01]  /*160e0*/  PRMT R36, R191, 0x5410, R240 ;  /* 0x00005410bf247816 */ /* 0x000fe200000000f0 */
[----:B------:R-:W4:Y:S01]  /*160f0*/  LDL.LU R172, [R1+0x348] ;  /* 0x0003480001ac7983 */ /* 0x000f220000300800 */
[----:B------:R-:W-:Y:S02]  /*16100*/  PRMT R46, R227, 0x5410, R241 ;  /* 0x00005410e32e7816 */ /* 0x000fe400000000f1 */
[----:B--2---:R-:W-:Y:S01]  /*16110*/  PRMT R58, R208, 0x5410, R56 ;  /* 0x00005410d03a7816 */ /* 0x004fe20000000038 */
[----:B------:R-:W-:Y:S01]  /*16120*/  IMAD.MOV.U32 R56, RZ, RZ, R51 ;  /* 0x000000ffff387224 */ /* 0x000fe200078e0033 */
[----:B------:R-:W2:Y:S01]  /*16130*/  LDL.LU R208, [R1+0x344] ;  /* 0x0003440001d07983 */ /* 0x000ea20000300800 */
[----:B------:R-:W-:Y:S03]  /*16140*/  MUFU.EX2 R51, R234 ;  /* 0x000000ea00337308 */ /* 0x000fe60000000800 */
[----:B------:R1:W4:Y:S01]  /*16150*/  LDL.S16 R39, [R1+0x22c] ;  /* 0x00022c0001277983 */ /* 0x0003220000100600 */
[----:B------:R-:W-:Y:S05]  /*16160*/  @!P5 HADD2 R41, -R2.H0_H0, -RZ.H0_H0 ;  /* 0xa00000ff0229d230 */ /* 0x000fea0000000900 */
[----:B------:R-:W-:Y:S04]  /*16170*/  PRMT R40, R41, 0x7610, R40 ;  /* 0x0000761029287816 */ /* 0x000fe80000000028 */
[----:B------:R-:W-:Y:S05]  /*16180*/  @!P5 PRMT R2, R40, 0x5410, RZ ;  /* 0x000054102802d816 */ /* 0x000fea00000000ff */
[----:B------:R1:W-:Y:S04]  /*16190*/  STG.E.U16 desc[UR20][R48.64+-0x7e], R2 ;  /* 0xffff820230007986 */ /* 0x0003e8000c101514 */
[----:B------:R1:W-:Y:S01]  /*161a0*/  STG.E.U16 desc[UR20][R106.64+-0x80], R118 ;  /* 0xffff80766a007986 */ /* 0x0003e2000c101514 */
[----:B---3--:R-:W-:Y:S03]  /*161b0*/  @P4 HADD2 R45, -R84.H1_H1, -RZ.H0_H0 ;  /* 0xa00000ff542d4230 */ /* 0x008fe60000000d00 */
[----:B------:R3:W-:Y:S01]  /*161c0*/  STG.E.U16 desc[UR20][R106.64+-0x7e], R144 ;  /* 0xffff82906a007986 */ /* 0x0007e2000c101514 */
[----:B------:R-:W1:Y:S01]  /*161d0*/  MUFU.EX2 R65, R216 ;  /* 0x000000d800417308 */ /* 0x000e620000000800 */
[----:B------:R-:W-:Y:S02]  /*161e0*/  PRMT R102, R45, 0x7610, R102 ;  /* 0x000076102d667816 */ /* 0x000fe40000000066 */
[----:B------:R3:W-:Y:S02]  /*161f0*/  @P4 STL.S16 [R1+0x230], R45 ;  /* 0x0002302d01004387 */ /* 0x0007e40000100600 */
[----:B------:R-:W-:Y:S02]  /*16200*/  @P4 PRMT R119, R102, 0x5410, RZ ;  /* 0x0000541066774816 */ /* 0x000fe400000000ff */
[----:B------:R-:W-:Y:S01]  /*16210*/  @!P5 STL.S16 [R1+0x234], R41 ;  /* 0x000234290100d387 */ /* 0x000fe20000100600 */
[----:B------:R-:W-:Y:S02]  /*16220*/  ISETP.LE.U32.AND P5, PT, R131, UR11, PT ;  /* 0x0000000b83007c0c */ /* 0x000fe4000bfa3070 */
[----:B------:R-:W-:Y:S01]  /*16230*/  PRMT R102, R0, 0x5410, R52 ;  /* 0x0000541000667816 */ /* 0x000fe20000000034 */
[----:B------:R-:W-:Y:S01]  /*16240*/  STG.E.U16 desc[UR20][R194.64+-0x80], R148 ;  /* 0xffff8094c2007986 */ /* 0x000fe2000c101514 */
[----:B------:R-:W-:Y:S03]  /*16250*/  ISETP.GT.U32.AND P4, PT, R179, UR11, PT ;  /* 0x0000000bb3007c0c */ /* 0x000fe6000bf84070 */
[----:B------:R-:W-:Y:S01]  /*16260*/  STG.E.U16 desc[UR20][R194.64+-0x7e], R146 ;  /* 0xffff8292c2007986 */ /* 0x000fe2000c101514 */
[----:B-1----:R-:W-:Y:S02]  /*16270*/  PRMT R2, R225, 0x7632, R2 ;  /* 0x00007632e1027816 */ /* 0x002fe40000000002 */
[----:B------:R-:W-:Y:S01]  /*16280*/  F2FP.F16.F32.PACK_AB R162, R51, R65 ;  /* 0x0000004133a2723e */ /* 0x000fe200000000ff */
[----:B------:R-:W4:Y:S01]  /*16290*/  LDL.LU R216, [R1+0x340] ;  /* 0x0003400001d87983 */ /* 0x000f220000300800 */
[----:B------:R-:W-:Y:S03]  /*162a0*/  PRMT R118, R135, 0x5410, R124 ;  /* 0x0000541087767816 */ /* 0x000fe6000000007c */
[----:B------:R-:W4:Y:S01]  /*162b0*/  LDL R120, [R1+0x304] ;  /* 0x0003040001787983 */ /* 0x000f220000100800 */
[----:B---3--:R-:W-:Y:S01]  /*162c0*/  PRMT R144, R111, 0x5410, R73 ;  /* 0x000054106f907816 */ /* 0x008fe20000000049 */
[----:B------:R-:W-:Y:S02]  /*162d0*/  IMAD.WIDE R106, R232, -0x70, R106 ;  /* 0xffffff90e86a7825 */ /* 0x000fe400078e026a */
[----:B------:R1:W3:Y:S02]  /*162e0*/  LDL.S16 R169, [R1+0x218] ;  /* 0x0002180001a97983 */ /* 0x0002e40000100600 */
[----:B------:R-:W-:Y:S02]  /*162f0*/  FADD.FTZ R45, R65, R166 ;  /* 0x000000a6412d7221 */ /* 0x000fe40000010000 */
[----:B------:R1:W3:Y:S02]  /*16300*/  LDL.S16 R125, [R1+0x214] ;  /* 0x00021400017d7983 */ /* 0x0002e40000100600 */
[----:B------:R-:W-:Y:S02]  /*16310*/  FADD.FTZ R45, R51, R45 ;  /* 0x0000002d332d7221 */ /* 0x000fe40000010000 */
[----:B--2---:R-:W2:Y:S01]  /*16320*/  LDSM.16.MT88.4 R40, [R208+0x4000] ;  /* 0x00400000d028783b */ /* 0x004ea20000004200 */
[----:B----4-:R-:W-:Y:S05]  /*16330*/  @!P5 HADD2 R39, -R0.H0_H0, -RZ.H0_H0 ;  /* 0xa00000ff0027d230 */ /* 0x010fea0000000900 */
[----:B------:R-:W-:Y:S01]  /*16340*/  PRMT R132, R39, 0x7610, R132 ;  /* 0x0000761027847816 */ /* 0x000fe20000000084 */
[----:B------:R4:W-:Y:S03]  /*16350*/  @!P5 STL.S16 [R1+0x22c], R39 ;  /* 0x00022c270100d387 */ /* 0x0009e60000100600 */
[----:B------:R-:W-:Y:S01]  /*16360*/  @!P5 PRMT R0, R132, 0x5410, RZ ;  /* 0x000054108400d816 */ /* 0x000fe200000000ff */
[----:B------:R-:W-:Y:S01]  /*16370*/  STL [R1+0x2fc], R45 ;  /* 0x0002fc2d01007387 */ /* 0x000fe20000100800 */
[----:B------:R-:W-:Y:S02]  /*16380*/  ISETP.GT.U32.AND P5, PT, R111, UR11, PT ;  /* 0x0000000b6f007c0c */ /* 0x000fe4000bfa4070 */
[----:B------:R-:W-:Y:S01]  /*16390*/  PRMT R111, R86, 0x7610, R111 ;  /* 0x00007610566f7816 */ /* 0x000fe2000000006f */
[----:B------:R1:W2:Y:S04]  /*163a0*/  LDL R65, [R1+0x300] ;  /* 0x0003000001417983 */ /* 0x0002a80000100800 */
[----:B------:R-:W2:Y:S04]  /*163b0*/  LDL.LU R234, [R1+0x2c] ;  /* 0x00002c0001ea7983 */ /* 0x000ea80000300800 */
[----:B------:R1:W2:Y:S04]  /*163c0*/  LDL.S16 R132, [R1+0x1dc] ;  /* 0x0001dc0001847983 */ /* 0x0002a80000100600 */
[----:B------:R1:W-:Y:S01]  /*163d0*/  STG.E.U16 desc[UR20][R192.64+-0x70], R0 ;  /* 0xffff9000c0007986 */ /* 0x0003e2000c101514 */
[----:B----4-:R-:W-:Y:S02]  /*163e0*/  LOP3.LUT R39, R61, 0xff00ff, RZ, 0xc0, !PT ;  /* 0x00ff00ff3d277812 */ /* 0x010fe400078ec0ff */
[----:B------:R-:W-:Y:S02]  /*163f0*/  PRMT R61, R62, 0x7632, R61 ;  /* 0x000076323e3d7816 */ /* 0x000fe4000000003d */
[----:B-1----:R-:W-:Y:S02]  /*16400*/  PRMT R0, R60, 0x7632, R0 ;  /* 0x000076323c007816 */ /* 0x002fe40000000000 */
[--C-:B------:R-:W-:Y:S02]  /*16410*/  HSET2.LE.AND R36, R36, R216.reuse, PT ;  /* 0x000000d824247233 */ /* 0x100fe40003803000 */
[--C-:B------:R-:W-:Y:S02]  /*16420*/  HSET2.LE.AND R37, R37, R216.reuse, PT ;  /* 0x000000d825257233 */ /* 0x100fe40003803000 */
[--C-:B------:R-:W-:Y:S02]  /*16430*/  HSET2.LE.AND R38, R38, R216.reuse, PT ;  /* 0x000000d826267233 */ /* 0x100fe40003803000 */
[--C-:B------:R-:W-:Y:S02]  /*16440*/  HSET2.LE.AND R39, R39, R216.reuse, PT ;  /* 0x000000d827277233 */ /* 0x100fe40003803000 */
[--C-:B------:R-:W-:Y:S01]  /*16450*/  HSET2.LE.AND R47, R47, R216.reuse, PT ;  /* 0x000000d82f2f7233 */ /* 0x100fe20003803000 */
[----:B---3--:R-:W-:Y:S01]  /*16460*/  @P4 HADD2 R169, -R52.H0_H0, -RZ.H0_H0 ;  /* 0xa00000ff34a94230 */ /* 0x008fe20000000900 */
[----:B------:R-:W-:Y:S02]  /*16470*/  LOP3.LUT R36, R75, R36, RZ, 0xc0, !PT ;  /* 0x000000244b247212 */ /* 0x000fe400078ec0ff */
[----:B------:R-:W-:Y:S01]  /*16480*/  LOP3.LUT R37, R74, R37, RZ, 0xc0, !PT ;  /* 0x000000254a257212 */ /* 0x000fe200078ec0ff */
[----:B------:R-:W-:Y:S01]  /*16490*/  @P5 HADD2 R125, -R3.H0_H0, -RZ.H0_H0 ;  /* 0xa00000ff037d5230 */ /* 0x000fe20000000900 */
[----:B------:R-:W-:Y:S02]  /*164a0*/  LOP3.LUT R38, R50, R38, RZ, 0xc0, !PT ;  /* 0x0000002632267212 */ /* 0x000fe400078ec0ff */
[----:B------:R-:W-:Y:S02]  /*164b0*/  LOP3.LUT R39, R44, R39, RZ, 0xc0, !PT ;  /* 0x000000272c277212 */ /* 0x000fe400078ec0ff */
[--C-:B------:R-:W-:Y:S02]  /*164c0*/  HSET2.LE.AND R45, R58, R216.reuse, PT ;  /* 0x000000d83a2d7233 */ /* 0x100fe40003803000 */
[----:B------:R-:W-:Y:S02]  /*164d0*/  PRMT R58, R169, 0x7610, R58 ;  /* 0x00007610a93a7816 */ /* 0x000fe4000000003a */
[--C-:B------:R-:W-:Y:S01]  /*164e0*/  HSET2.LE.AND R44, R46, R216.reuse, PT ;  /* 0x000000d82e2c7233 */ /* 0x100fe20003803000 */
[-C--:B--2---:R-:W-:Y:S05]  /*164f0*/  HMMA.16816.F32 R4, R36, R40.reuse, R4 ;  /* 0x000000282404723c */ /* 0x084fea0000001804 */
[--C-:B------:R-:W-:Y:S02]  /*16500*/  HSET2.LE.AND R46, R59, R216.reuse, PT ;  /* 0x000000d83b2e7233 */ /* 0x100fe40003803000 */
[----:B------:R-:W-:Y:S02]  /*16510*/  LOP3.LUT R47, R56, R47, RZ, 0xc0, !PT ;  /* 0x0000002f382f7212 */ /* 0x000fe400078ec0ff */
[----:B------:R-:W-:Y:S02]  /*16520*/  PRMT R56, R125, 0x7610, R56 ;  /* 0x000076107d387816 */ /* 0x000fe40000000038 */
[----:B------:R-:W-:Y:S02]  /*16530*/  @P4 PRMT R52, R58, 0x5410, RZ ;  /* 0x000054103a344816 */ /* 0x000fe400000000ff */
[----:B------:R-:W-:Y:S02]  /*16540*/  LOP3.LUT R44, R172, R44, RZ, 0xc0, !PT ;  /* 0x0000002cac2c7212 */ /* 0x000fe400078ec0ff */
[----:B------:R-:W-:Y:S01]  /*16550*/  LOP3.LUT R45, R139, R45, RZ, 0xc0, !PT ;  /* 0x0000002d8b2d7212 */ /* 0x000fe200078ec0ff */
[----:B------:R-:W-:Y:S01]  /*16560*/  STG.E.U16 desc[UR20][R192.64+-0x6e], R52 ;  /* 0xffff9234c0007986 */ /* 0x000fe2000c101514 */
[----:B------:R-:W-:Y:S02]  /*16570*/  LOP3.LUT R46, R138, R46, RZ, 0xc0, !PT ;  /* 0x0000002e8a2e7212 */ /* 0x000fe400078ec0ff */
[----:B------:R-:W-:Y:S02]  /*16580*/  PRMT R74, R3, 0x5410, R2 ;  /* 0x00005410034a7816 */ /* 0x000fe40000000002 */
[----:B------:R-:W-:Y:S02]  /*16590*/  @P5 PRMT R3, R56, 0x5410, RZ ;  /* 0x0000541038035816 */ /* 0x000fe400000000ff */
[----:B------:R-:W-:Y:S01]  /*165a0*/  PRMT R58, R228, 0x5410, R134 ;  /* 0x00005410e43a7816 */ /* 0x000fe20000000086 */
[C---:B------:R-:W-:Y:S02]  /*165b0*/  HMMA.16816.F32 R8, R44.reuse, R40, R8 ;  /* 0x000000282c08723c */ /* 0x040fe40000001808 */
[----:B------:R1:W-:Y:S02]  /*165c0*/  STG.E.U16 desc[UR20][R106.64+-0x70], R3 ;  /* 0xffff90036a007986 */ /* 0x0003e4000c101514 */
[----:B------:R-:W-:Y:S01]  /*165d0*/  LOP3.LUT R139, R105, 0xff, RZ, 0xc0, !PT ;  /* 0x000000ff698b7812 */ /* 0x000fe200078ec0ff */
[----:B------:R-:W-:Y:S01]  /*165e0*/  IMAD.MOV.U32 R41, RZ, RZ, R55 ;  /* 0x000000ffff297224 */ /* 0x000fe200078e0037 */
[----:B------:R-:W-:Y:S02]  /*165f0*/  PRMT R75, R185, 0x5410, R196 ;  /* 0x00005410b94b7816 */ /* 0x000fe400000000c4 */
[--C-:B------:R-:W-:Y:S01]  /*16600*/  HSET2.LE.AND R58, R58, R216.reuse, PT ;  /* 0x000000d83a3a7233 */ /* 0x100fe20003803000 */
[-C--:B------:R-:W-:Y:S04]  /*16610*/  HMMA.16816.F32 R12, R44, R42.reuse, R12 ;  /* 0x0000002a2c0c723c */ /* 0x080fe8000000180c */
[----:B------:R-:W-:Y:S02]  /*16620*/  LOP3.LUT R58, R41, R58, RZ, 0xc0, !PT ;  /* 0x0000003a293a7212 */ /* 0x000fe400078ec0ff */
[--C-:B------:R-:W-:Y:S02]  /*16630*/  HSET2.LE.AND R41, R112, R216.reuse, PT ;  /* 0x000000d870297233 */ /* 0x100fe40003803000 */
[----:B------:R-:W-:Y:S01]  /*16640*/  PRMT R112, R89, 0x7610, R112 ;  /* 0x0000761059707816 */ /* 0x000fe20000000070 */
[C---:B------:R-:W-:Y:S04]  /*16650*/  HMMA.16816.F32 R16, R36.reuse, R42, R16 ;  /* 0x0000002a2410723c */ /* 0x040fe80000001810 */
[----:B------:R-:W-:Y:S02]  /*16660*/  LOP3.LUT R41, R81, R41, RZ, 0xc0, !PT ;  /* 0x0000002951297212 */ /* 0x000fe400078ec0ff */
[----:B------:R-:W-:Y:S02]  /*16670*/  PRMT R81, R154, 0x5410, R204 ;  /* 0x000054109a517816 */ /* 0x000fe400000000cc */
[----:B-1----:R-:W-:Y:S04]  /*16680*/  PRMT R3, R105, 0x7632, R3 ;  /* 0x0000763269037816 */ /* 0x002fe80000000003 */
[----:B------:R-:W-:Y:S01]  /*16690*/  LOP3.LUT R138, R3, 0xff, RZ, 0xc0, !PT ;  /* 0x000000ff038a7812 */ /* 0x000fe200078ec0ff */
[----:B------:R-:W-:Y:S02]  /*166a0*/  @P0 VIADD R65, R120, 0xffffffe0 ;  /* 0xffffffe078410836 */ /* 0x000fe40000000000 */
[----:B------:R1:W2:Y:S01]  /*166b0*/  LDL.S16 R120, [R1+0x1e0] ;  /* 0x0001e00001787983 */ /* 0x0002a20000100600 */
[----:B------:R-:W-:Y:S03]  /*166c0*/  PRMT R56, R249, 0x5410, R234 ;  /* 0x00005410f9387816 */ /* 0x000fe600000000ea */
[----:B------:R-:W-:Y:S01]  /*166d0*/  @P4 STL.S16 [R1+0x218], R169 ;  /* 0x000218a901004387 */ /* 0x000fe20000100600 */
[----:B------:R-:W-:Y:S02]  /*166e0*/  ISETP.GT.U32.AND P4, PT, R188, UR11, PT ;  /* 0x0000000bbc007c0c */ /* 0x000fe4000bf84070 */
[--C-:B------:R-:W-:Y:S01]  /*166f0*/  HSET2.LE.AND R56, R56, R216.reuse, PT ;  /* 0x000000d838387233 */ /* 0x100fe20003803000 */
[----:B------:R3:W-:Y:S01]  /*16700*/  @P5 STL.S16 [R1+0x214], R125 ;  /* 0x0002147d01005387 */ /* 0x0007e20000100600 */
[----:B------:R-:W-:Y:S01]  /*16710*/  ISETP.GT.U32.AND P5, PT, R73, UR11, PT ;  /* 0x0000000b49007c0c */ /* 0x000fe2000bfa4070 */
[----:B------:R-:W-:Y:S02]  /*16720*/  IMAD.MOV.U32 R73, RZ, RZ, R54 ;  /* 0x000000ffff497224 */ /* 0x000fe400078e0036 */
[----:B------:R-:W-:Y:S01]  /*16730*/  LOP3.LUT R56, R57, R56, RZ, 0xc0, !PT ;  /* 0x0000003839387212 */ /* 0x000fe200078ec0ff */
[----:B------:R-:W4:Y:S01]  /*16740*/  LDL.LU R124, [R1+0x33c] ;  /* 0x00033c00017c7983 */ /* 0x000f220000300800 */
[--C-:B------:R-:W-:Y:S02]  /*16750*/  HSET2.LE.AND R57, R75, R216.reuse, PT ;  /* 0x000000d84b397233 */ /* 0x100fe40003803000 */
[----:B------:R-:W-:Y:S01]  /*16760*/  PRMT R75, R62, 0x5410, R61 ;  /* 0x000054103e4b7816 */ /* 0x000fe2000000003d */
[----:B------:R-:W4:Y:S01]  /*16770*/  LDL.LU R135, [R1+0x338] ;  /* 0x0003380001877983 */ /* 0x000f220000300800 */
[----:B------:R-:W-:Y:S01]  /*16780*/  @P4 HADD2 R132, -R86.H0_H0, -RZ.H0_H0 ;  /* 0xa00000ff56844230 */ /* 0x000fe20000000900 */
[----:B------:R-:W-:Y:S02]  /*16790*/  LOP3.LUT R57, R73, R57, RZ, 0xc0, !PT ;  /* 0x0000003949397212 */ /* 0x000fe400078ec0ff */
[----:B------:R-:W4:Y:S02]  /*167a0*/  LDL.LU R134, [R1+0x334] ;  /* 0x0003340001867983 */ /* 0x000f240000300800 */
[----:B------:R-:W-:Y:S02]  /*167b0*/  PRMT R166, R132, 0x7610, R166 ;  /* 0x0000761084a67816 */ /* 0x000fe400000000a6 */
[----:B------:R-:W4:Y:S02]  /*167c0*/  LDL.LU R220, [R1+0x330] ;  /* 0x0003300001dc7983 */ /* 0x000f240000300800 */
[----:B------:R-:W-:Y:S02]  /*167d0*/  @P4 PRMT R111, R166, 0x5410, RZ ;  /* 0x00005410a66f4816 */ /* 0x000fe400000000ff */
[----:B------:R1:W4:Y:S01]  /*167e0*/  LDL.S16 R59, [R1+0x1b8] ;  /* 0x0001b800013b7983 */ /* 0x0003220000100600 */
[----:B---3--:R-:W-:Y:S03]  /*167f0*/  PRMT R125, R239, 0x5410, R235 ;  /* 0x00005410ef7d7816 */ /* 0x008fe600000000eb */
[----:B------:R3:W-:Y:S01]  /*16800*/  @P4 STL.S16 [R1+0x1dc], R132 ;  /* 0x0001dc8401004387 */ /* 0x0007e20000100600 */
[----:B------:R-:W-:Y:S03]  /*16810*/  ISETP.LE.U32.AND P4, PT, R138, UR11, PT ;  /* 0x0000000b8a007c0c */ /* 0x000fe6000bf83070 */
[----:B------:R-:W1:Y:S01]  /*16820*/  LDSM.16.MT88.4 R48, [R65] ;  /* 0x000000004130783b */ /* 0x000e620000004200 */
[--C-:B---3--:R-:W-:Y:S02]  /*16830*/  SHF.R.U32.HI R132, RZ, 0x18, R105.reuse ;  /* 0x00000018ff847819 */ /* 0x108fe40000011669 */
[----:B------:R-:W-:Y:S01]  /*16840*/  PRMT R105, R86, 0x7632, R105 ;  /* 0x0000763256697816 */ /* 0x000fe20000000069 */
[-C--:B-1----:R-:W-:Y:S08]  /*16850*/  HMMA.16816.F32 R20, R36, R48.reuse, R20 ;  /* 0x000000302414723c */ /* 0x082ff00000001814 */
[C---:B------:R-:W-:Y:S08]  /*16860*/  HMMA.16816.F32 R24, R44.reuse, R48, R24 ;  /* 0x000000302c18723c */ /* 0x040ff00000001818 */
[-C--:B------:R-:W-:Y:S03]  /*16870*/  HMMA.16816.F32 R28, R44, R50.reuse, R28 ;  /* 0x000000322c1c723c */ /* 0x080fe6000000181c */
[----:B------:R-:W-:Y:S01]  /*16880*/  PRMT R47, R184, 0x5410, R200 ;  /* 0x00005410b82f7816 */ /* 0x000fe200000000c8 */
[----:B------:R-:W-:Y:S04]  /*16890*/  IMAD.WIDE R44, R232, 0x70, R106 ;  /* 0x00000070e82c7825 */ /* 0x000fe800078e026a */
[----:B------:R-:W-:Y:S01]  /*168a0*/  HMMA.16816.F32 R32, R36, R50, R32 ;  /* 0x000000322420723c */ /* 0x000fe20000001820 */
[----:B------:R-:W-:Y:S03]  /*168b0*/  LDSM.16.MT88.4 R36, [R65+0x400] ;  /* 0x000400004124783b */ /* 0x000fe60000004200 */
[----:B--2---:R-:W-:Y:S05]  /*168c0*/  @P5 HADD2 R120, -R2.H0_H0, -RZ.H0_H0 ;  /* 0xa00000ff02785230 */ /* 0x004fea0000000900 */
[----:B------:R-:W-:Y:S01]  /*168d0*/  PRMT R40, R120, 0x7610, R40 ;  /* 0x0000761078287816 */ /* 0x000fe20000000028 */
[----:B------:R1:W-:Y:S03]  /*168e0*/  @P5 STL.S16 [R1+0x1e0], R120 ;  /* 0x0001e07801005387 */ /* 0x0003e60000100600 */
[----:B------:R-:W-:Y:S01]  /*168f0*/  @P5 PRMT R2, R40, 0x5410, RZ ;  /* 0x0000541028025816 */ /* 0x000fe200000000ff */
[----:B------:R3:W2:Y:S01]  /*16900*/  LDL.S16 R43, [R1+0x1b4] ;  /* 0x0001b400012b7983 */ /* 0x0006a20000100600 */
[----:B------:R-:W-:Y:S01]  /*16910*/  ISETP.LE.U32.AND P5, PT, R139, UR11, PT ;  /* 0x0000000b8b007c0c */ /* 0x000fe2000bfa3070 */
[----:B------:R-:W-:Y:S02]  /*16920*/  IMAD.MOV.U32 R40, RZ, RZ, R53 ;  /* 0x000000ffff287224 */ /* 0x000fe400078e0035 */
[----:B------:R3:W3:Y:S01]  /*16930*/  LDL.S16 R42, [R1+0x1b0] ;  /* 0x0001b000012a7983 */ /* 0x0006e20000100600 */
[----:B----4-:R-:W-:Y:S03]  /*16940*/  MUFU.EX2 R3, R135 ;  /* 0x0000008700037308 */ /* 0x010fe60000000800 */
[----:B------:R4:W-:Y:S04]  /*16950*/  STG.E.U16 desc[UR20][R106.64+-0x6e], R2 ;  /* 0xffff92026a007986 */ /* 0x0009e8000c101514 */
[----:B------:R-:W3:Y:S03]  /*16960*/  LDSM.16.MT88.4 R52, [R208+0x4400] ;  /* 0x00440000d034783b */ /* 0x000ee60000004200 */
[----:B------:R-:W4:Y:S01]  /*16970*/  MUFU.EX2 R48, R134 ;  /* 0x0000008600307308 */ /* 0x000f220000000800 */
[----:B------:R-:W-:Y:S01]  /*16980*/  STG.E.U16 desc[UR20][R44.64+-0x70], R150 ;  /* 0xffff90962c007986 */ /* 0x000fe2000c101514 */
[----:B------:R-:W-:Y:S03]  /*16990*/  @!P5 HADD2 R59, -R62.H0_H0, -RZ.H0_H0 ;  /* 0xa00000ff3e3bd230 */ /* 0x000fe60000000900 */
[----:B------:R-:W-:Y:S02]  /*169a0*/  STG.E.U16 desc[UR20][R44.64+-0x6e], R151 ;  /* 0xffff92972c007986 */ /* 0x000fe4000c101514 */
[----:B------:R-:W-:Y:S02]  /*169b0*/  PRMT R121, R59, 0x7610, R121 ;  /* 0x000076103b797816 */ /* 0x000fe40000000079 */
[----:B-1----:R1:W3:Y:S02]  /*169c0*/  LDL.S16 R120, [R1+0x19c] ;  /* 0x00019c0001787983 */ /* 0x0022e40000100600 */
[----:B------:R-:W-:Y:S02]  /*169d0*/  @!P5 PRMT R62, R121, 0x5410, RZ ;  /* 0x00005410793ed816 */ /* 0x000fe400000000ff */
[----:B------:R1:W-:Y:S01]  /*169e0*/  @!P5 STL.S16 [R1+0x1b8], R59 ;  /* 0x0001b83b0100d387 */ /* 0x0003e20000100600 */
[----:B------:R-:W-:Y:S02]  /*169f0*/  ISETP.LE.U32.AND P5, PT, R132, UR11, PT ;  /* 0x0000000b84007c0c */ /* 0x000fe4000bfa3070 */
[----:B----4-:R-:W-:Y:S01]  /*16a00*/  F2FP.F16.F32.PACK_AB R143, R3, R48 ;  /* 0x00000030038f723e */ /* 0x010fe200000000ff */
[----:B------:R-:W4:Y:S01]  /*16a10*/  LDL.LU R134, [R1+0x32c] ;  /* 0x00032c0001867983 */ /* 0x000f220000300800 */
[----:B------:R-:W-:Y:S01]  /*16a20*/  LOP3.LUT R121, R108, 0xff, RZ, 0xc0, !PT ;  /* 0x000000ff6c797812 */ /* 0x000fe200078ec0ff */
[----:B------:R-:W-:Y:S01]  /*16a30*/  FADD.FTZ R2, R48, R224 ;  /* 0x000000e030027221 */ /* 0x000fe20000010000 */
[----:B------:R-:W-:Y:S01]  /*16a40*/  PRMT R106, R149, 0x5410, R137 ;  /* 0x00005410956a7816 */ /* 0x000fe20000000089 */
[----:B------:R-:W4:Y:S02]  /*16a50*/  LDL.LU R135, [R1+0x328] ;  /* 0x0003280001877983 */ /* 0x000f240000300800 */
[--C-:B------:R-:W-:Y:S01]  /*16a60*/  FADD.FTZ R3, R3, R2.reuse ;  /* 0x0000000203037221 */ /* 0x100fe20000010000 */
[----:B------:R-:W-:Y:S01]  /*16a70*/  PRMT R2, R108, 0x7632, R2 ;  /* 0x000076326c027816 */ /* 0x000fe20000000002 */
[----:B------:R-:W-:Y:S04]  /*16a80*/  STG.E.U16 desc[UR20][R194.64+-0x70], R158 ;  /* 0xffff909ec2007986 */ /* 0x000fe8000c101514 */
[----:B------:R-:W-:Y:S04]  /*16a90*/  STG.E.U16 desc[UR20][R194.64+-0x6e], R160 ;  /* 0xffff92a0c2007986 */ /* 0x000fe8000c101514 */
[----:B------:R-:W-:Y:S01]  /*16aa0*/  STG.E.U16 desc[UR20][R192.64+-0x60], R62 ;  /* 0xffffa03ec0007986 */ /* 0x000fe2000c101514 */
[----:B-1----:R-:W-:Y:S02]  /*16ab0*/  LOP3.LUT R59, R114, 0xff00ff, RZ, 0xc0, !PT ;  /* 0x00ff00ff723b7812 */ /* 0x002fe400078ec0ff */
[----:B------:R-:W-:Y:S03]  /*16ac0*/  PRMT R114, R88, 0x7610, R114 ;  /* 0x0000761058727816 */ /* 0x000fe60000000072 */
[--C-:B------:R-:W-:Y:S05]  /*16ad0*/  HSET2.LE.AND R59, R59, R216.reuse, PT ;  /* 0x000000d83b3b7233 */ /* 0x100fea0003803000 */
[----:B------:R-:W-:Y:S02]  /*16ae0*/  LOP3.LUT R59, R40, R59, RZ, 0xc0, !PT ;  /* 0x0000003b283b7212 */ /* 0x000fe400078ec0ff */
[--C-:B------:R-:W-:Y:S02]  /*16af0*/  HSET2.LE.AND R40, R113, R216.reuse, PT ;  /* 0x000000d871287233 */ /* 0x100fe40003803000 */
[----:B------:R-:W-:Y:S03]  /*16b00*/  PRMT R113, R89, 0x7632, R113 ;  /* 0x0000763259717816 */ /* 0x000fe60000000071 */
[----:B------:R-:W-:Y:S02]  /*16b10*/  LOP3.LUT R40, R76, R40, RZ, 0xc0, !PT ;  /* 0x000000284c287212 */ /* 0x000fe400078ec0ff */
[----:B------:R-:W-:Y:S01]  /*16b20*/  PRMT R76, R156, 0x5410, R159 ;  /* 0x000054109c4c7816 */ /* 0x000fe2000000009f */
[----:B--2---:R-:W-:Y:S02]  /*16b30*/  @!P6 HADD2 R43, -R61.H0_H0, -RZ.H0_H0 ;  /* 0xa00000ff3d2be230 */ /* 0x004fe40000000900 */
[----:B---3--:R-:W-:Y:S03]  /*16b40*/  @!P4 HADD2 R42, -R60.H0_H0, -RZ.H0_H0 ;  /* 0xa00000ff3c2ac230 */ /* 0x008fe60000000900 */
[----:B------:R-:W-:Y:S01]  /*16b50*/  PRMT R73, R43, 0x7610, R73 ;  /* 0x000076102b497816 */ /* 0x000fe20000000049 */
[----:B------:R1:W-:Y:S01]  /*16b60*/  @!P6 STL.S16 [R1+0x1b4], R43 ;  /* 0x0001b42b0100e387 */ /* 0x0003e20000100600 */
[----:B------:R-:W-:Y:S03]  /*16b70*/  PRMT R146, R42, 0x7610, R146 ;  /* 0x000076102a927816 */ /* 0x000fe60000000092 */
[----:B------:R2:W-:Y:S01]  /*16b80*/  @!P4 STL.S16 [R1+0x1b0], R42 ;  /* 0x0001b02a0100c387 */ /* 0x0005e20000100600 */
[----:B------:R-:W-:Y:S02]  /*16b90*/  @!P6 PRMT R61, R73, 0x5410, RZ ;  /* 0x00005410493de816 */ /* 0x000fe400000000ff */
[----:B------:R-:W-:Y:S02]  /*16ba0*/  PRMT R73, R60, 0x5410, R0 ;  /* 0x000054103c497816 */ /* 0x000fe40000000000 */
[----:B------:R-:W-:Y:S01]  /*16bb0*/  @!P4 PRMT R60, R146, 0x5410, RZ ;  /* 0x00005410923cc816 */ /* 0x000fe200000000ff */
[----:B------:R-:W-:Y:S01]  /*16bc0*/  STG.E.U16 desc[UR20][R192.64+-0x5e], R61 ;  /* 0xffffa23dc0007986 */ /* 0x000fe2000c101514 */
[----:B------:R-:W-:Y:S02]  /*16bd0*/  ISETP.GT.U32.AND P4, PT, R186, UR11, PT ;  /* 0x0000000bba007c0c */ /* 0x000fe4000bf84070 */
[----:B------:R-:W-:Y:S01]  /*16be0*/  ISETP.LE.U32.AND P6, PT, R121, UR11, PT ;  /* 0x0000000b79007c0c */ /* 0x000fe2000bfc3070 */
[----:B------:R-:W-:Y:S05]  /*16bf0*/  @!P5 HADD2 R120, -R0.H0_H0, -RZ.H0_H0 ;  /* 0xa00000ff0078d230 */ /* 0x000fea0000000900 */
[----:B------:R-:W-:Y:S01]  /*16c00*/  PRMT R46, R120, 0x7610, R46 ;  /* 0x00007610782e7816 */ /* 0x000fe2000000002e */
[----:B------:R3:W-:Y:S01]  /*16c10*/  @!P5 STL.S16 [R1+0x19c], R120 ;  /* 0x00019c780100d387 */ /* 0x0007e20000100600 */
[----:B-1----:R-:W-:Y:S02]  /*16c20*/  LOP3.LUT R43, R115, 0xff00ff, RZ, 0xc0, !PT ;  /* 0x00ff00ff732b7812 */ /* 0x002fe400078ec0ff */
[----:B------:R-:W-:Y:S01]  /*16c30*/  @!P5 PRMT R0, R46, 0x5410, RZ ;  /* 0x000054102e00d816 */ /* 0x000fe200000000ff */
[----:B------:R1:W4:Y:S01]  /*16c40*/  LDL.S16 R169, [R1+0x178] ;  /* 0x0001780001a97983 */ /* 0x0003220000100600 */
[--C-:B--2---:R-:W-:Y:S02]  /*16c50*/  HSET2.LE.AND R42, R109, R216.reuse, PT ;  /* 0x000000d86d2a7233 */ /* 0x104fe40003803000 */
[--C-:B------:R-:W-:Y:S01]  /*16c60*/  HSET2.LE.AND R43, R43, R216.reuse, PT ;  /* 0x000000d82b2b7233 */ /* 0x100fe20003803000 */
[----:B------:R1:W2:Y:S01]  /*16c70*/  LDL.S16 R166, [R1+0x174] ;  /* 0x0001740001a67983 */ /* 0x0002a20000100600 */
[----:B------:R-:W-:Y:S02]  /*16c80*/  PRMT R46, R187, 0x5410, R220 ;  /* 0x00005410bb2e7816 */ /* 0x000fe400000000dc */
[----:B------:R-:W-:Y:S01]  /*16c90*/  LOP3.LUT R42, R82, R42, RZ, 0xc0, !PT ;  /* 0x0000002a522a7212 */ /* 0x000fe200078ec0ff */
[----:B------:R1:W-:Y:S01]  /*16ca0*/  STL [R1+0x2f8], R3 ;  /* 0x0002f80301007387 */ /* 0x0003e20000100800 */
[----:B------:R-:W-:Y:S02]  /*16cb0*/  LOP3.LUT R43, R83, R43, RZ, 0xc0, !PT ;  /* 0x0000002b532b7212 */ /* 0x000fe400078ec0ff */
[----:B------:R-:W-:Y:S01]  /*16cc0*/  PRMT R115, R91, 0x7610, R115 ;  /* 0x000076105b737816 */ /* 0x000fe20000000073 */
[----:B------:R1:W2:Y:S04]  /*16cd0*/  LDL.S16 R83, [R1+0x170] ;  /* 0x0001700001537983 */ /* 0x0002a80000100600 */
[----:B------:R1:W2:Y:S01]  /*16ce0*/  LDL.S16 R82, [R1+0x16c] ;  /* 0x00016c0001527983 */ /* 0x0002a20000100600 */
[-C--:B------:R-:W-:Y:S05]  /*16cf0*/  HMMA.16816.F32 R4, R40, R52.reuse, R4 ;  /* 0x000000342804723c */ /* 0x080fea0000001804 */
[----:B---3--:R-:W-:Y:S02]  /*16d00*/  LOP3.LUT R120, R2, 0xff, RZ, 0xc0, !PT ;  /* 0x000000ff02787812 */ /* 0x008fe400078ec0ff */
[----:B------:R-:W-:Y:S01]  /*16d10*/  PRMT R2, R177, 0x5410, R136 ;  /* 0x00005410b1027816 */ /* 0x000fe20000000088 */
[C---:B------:R-:W-:Y:S01]  /*16d20*/  HMMA.16816.F32 R8, R56.reuse, R52, R8 ;  /* 0x000000343808723c */ /* 0x040fe20000001808 */
[----:B------:R-:W3:Y:S03]  /*16d30*/  LDL.LU R136, [R1+0x324] ;  /* 0x0003240001887983 */ /* 0x000ee60000300800 */
[----:B------:R-:W-:Y:S01]  /*16d40*/  ISETP.LE.U32.AND P5, PT, R120, UR11, PT ;  /* 0x0000000b78007c0c */ /* 0x000fe2000bfa3070 */
[----:B------:R-:W3:Y:S01]  /*16d50*/  LDL.LU R137, [R1+0x320] ;  /* 0x0003200001897983 */ /* 0x000ee20000300800 */
[--C-:B------:R-:W-:Y:S02]  /*16d60*/  HSET2.LE.AND R52, R46, R216.reuse, PT ;  /* 0x000000d82e347233 */ /* 0x100fe40003803000 */
[--C-:B------:R-:W-:Y:S01]  /*16d70*/  HSET2.LE.AND R46, R106, R216.reuse, PT ;  /* 0x000000d86a2e7233 */ /* 0x100fe20003803000 */
[----:B------:R2:W5:Y:S01]  /*16d80*/  LDL.LU R220, [R1+0x31c] ;  /* 0x00031c0001dc7983 */ /* 0x0005620000300800 */
[--C-:B------:R-:W-:Y:S01]  /*16d90*/  HSET2.LE.AND R53, R47, R216.reuse, PT ;  /* 0x000000d82f357233 */ /* 0x100fe20003803000 */
[-C--:B------:R-:W-:Y:S02]  /*16da0*/  HMMA.16816.F32 R12, R56, R54.reuse, R12 ;  /* 0x00000036380c723c */ /* 0x080fe4000000180c */
[----:B------:R2:W3:Y:S01]  /*16db0*/  LDL.S16 R148, [R1+0x168] ;  /* 0x0001680001947983 */ /* 0x0004e20000100600 */
[----:B------:R-:W-:Y:S01]  /*16dc0*/  PRMT R106, R210, 0x5410, R211 ;  /* 0x00005410d26a7816 */ /* 0x000fe200000000d3 */
[--C-:B-1----:R-:W-:Y:S01]  /*16dd0*/  IMAD.MOV.U32 R3, RZ, RZ, R63.reuse ;  /* 0x000000ffff037224 */ /* 0x102fe200078e003f */
[----:B------:R-:W-:Y:S01]  /*16de0*/  PRMT R63, R64, 0x7632, R63 ;  /* 0x00007632403f7816 */ /* 0x000fe2000000003f */
[----:B------:R1:W3:Y:S01]  /*16df0*/  LDL.S16 R146, [R1+0x164] ;  /* 0x0001640001927983 */ /* 0x0002e20000100600 */
[----:B------:R-:W-:Y:S01]  /*16e00*/  LOP3.LUT R53, R68, R53, RZ, 0xc0, !PT ;  /* 0x0000003544357212 */ /* 0x000fe200078ec0ff */
[C---:B------:R-:W-:Y:S02]  /*16e10*/  HMMA.16816.F32 R16, R40.reuse, R54, R16 ;  /* 0x000000362810723c */ /* 0x040fe40000001810 */
[----:B------:R1:W3:Y:S02]  /*16e20*/  LDL.S16 R109, [R1+0x160] ;  /* 0x00016000016d7983 */ /* 0x0002e40000100600 */
[----:B------:R-:W-:Y:S02]  /*16e30*/  LOP3.LUT R55, R118, 0xff00ff, RZ, 0xc0, !PT ;  /* 0x00ff00ff76377812 */ /* 0x000fe400078ec0ff */
[----:B------:R-:W-:Y:S01]  /*16e40*/  LOP3.LUT R118, R198, 0xff, RZ, 0xc0, !PT ;  /* 0x000000ffc6767812 */ /* 0x000fe200078ec0ff */
[----:B------:R1:W3:Y:S01]  /*16e50*/  LDL.S16 R107, [R1+0x15c] ;  /* 0x00015c00016b7983 */ /* 0x0002e20000100600 */
[--C-:B------:R-:W-:Y:S01]  /*16e60*/  HSET2.LE.AND R54, R2, R216.reuse, PT ;  /* 0x000000d802367233 */ /* 0x100fe20003803000 */
[-C--:B------:R-:W-:Y:S03]  /*16e70*/  HMMA.16816.F32 R20, R40, R36.reuse, R20 ;  /* 0x000000242814723c */ /* 0x080fe60000001814 */
[----:B------:R-:W-:Y:S02]  /*16e80*/  PRMT R2, R244, 0x7610, R2 ;  /* 0x00007610f4027816 */ /* 0x000fe40000000002 */
[--C-:B------:R-:W-:Y:S02]  /*16e90*/  HSET2.LE.AND R55, R55, R216.reuse, PT ;  /* 0x000000d837377233 */ /* 0x100fe40003803000 */
[----:B------:R-:W-:Y:S01]  /*16ea0*/  LOP3.LUT R54, R67, R54, RZ, 0xc0, !PT ;  /* 0x0000003643367212 */ /* 0x000fe200078ec0ff */
[C---:B------:R-:W-:Y:S04]  /*16eb0*/  HMMA.16816.F32 R24, R56.reuse, R36, R24 ;  /* 0x000000243818723c */ /* 0x040fe80000001818 */
[----:B------:R-:W-:Y:S02]  /*16ec0*/  LOP3.LUT R55, R66, R55, RZ, 0xc0, !PT ;  /* 0x0000003742377212 */ /* 0x000fe400078ec0ff */
[----:B------:R-:W-:Y:S02]  /*16ed0*/  PRMT R66, R64, 0x5410, R63 ;  /* 0x0000541040427816 */ /* 0x000fe4000000003f */
[----:B------:R-:W-:Y:S01]  /*16ee0*/  LOP3.LUT R47, R125, 0xff00ff, RZ, 0xc0, !PT ;  /* 0x00ff00ff7d2f7812 */ /* 0x000fe200078ec0ff */
[-C--:B------:R-:W-:Y:S03]  /*16ef0*/  HMMA.16816.F32 R28, R56, R38.reuse, R28 ;  /* 0x00000026381c723c */ /* 0x080fe6000000181c */
[----:B------:R-:W-:Y:S02]  /*16f00*/  LOP3.LUT R46, R95, R46, RZ, 0xc0, !PT ;  /* 0x0000002e5f2e7212 */ /* 0x000fe400078ec0ff */
[--C-:B------:R-:W-:Y:S02]  /*16f10*/  HSET2.LE.AND R47, R47, R216.reuse, PT ;  /* 0x000000d82f2f7233 */ /* 0x100fe40003803000 */
[----:B------:R-:W-:Y:S01]  /*16f20*/  LOP3.LUT R52, R3, R52, RZ, 0xc0, !PT ;  /* 0x0000003403347212 */ /* 0x000fe200078ec0ff */
[----:B------:R-:W-:Y:S04]  /*16f30*/  HMMA.16816.F32 R32, R40, R38, R32 ;  /* 0x000000262820723c */ /* 0x000fe80000001820 */
[----:B------:R-:W-:Y:S02]  /*16f40*/  PRMT R43, R212, 0x5410, R213 ;  /* 0x00005410d42b7816 */ /* 0x000fe400000000d5 */
[----:B------:R-:W-:Y:S02]  /*16f50*/  LOP3.LUT R47, R94, R47, RZ, 0xc0, !PT ;  /* 0x0000002f5e2f7212 */ /* 0x000fe400078ec0ff */
[C---:B------:R-:W-:Y:S02]  /*16f60*/  LOP3.LUT R95, R110.reuse, 0xff, RZ, 0xc0, !PT ;  /* 0x000000ff6e5f7812 */ /* 0x040fe400078ec0ff */
[----:B------:R-:W-:Y:S02]  /*16f70*/  PRMT R42, R110, 0x7632, R42 ;  /* 0x000076326e2a7816 */ /* 0x000fe4000000002a */
[C---:B------:R-:W-:Y:S02]  /*16f80*/  PRMT R3, R245.reuse, 0x7610, R3 ;  /* 0x00007610f5037816 */ /* 0x040fe40000000003 */
[----:B------:R-:W-:Y:S02]  /*16f90*/  LOP3.LUT R94, R42, 0xff, RZ, 0xc0, !PT ;  /* 0x000000ff2a5e7812 */ /* 0x000fe400078ec0ff */
[----:B------:R-:W-:Y:S02]  /*16fa0*/  PRMT R56, R245, 0x7632, R56 ;  /* 0x00007632f5387816 */ /* 0x000fe40000000038 */
[----:B------:R-:W-:Y:S02]  /*16fb0*/  PRMT R57, R246, 0x7632, R57 ;  /* 0x00007632f6397816 */ /* 0x000fe40000000039 */
[----:B------:R-:W-:Y:S05]  /*16fc0*/  LOP3.LUT R43, R43, 0xff00ff, RZ, 0xc0, !PT ;  /* 0x00ff00ff2b2b7812 */ /* 0x000fea00078ec0ff */
[--C-:B------:R-:W-:Y:S05]  /*16fd0*/  HSET2.LE.AND R43, R43, R216.reuse, PT ;  /* 0x000000d82b2b7233 */ /* 0x100fea0003803000 */
[----:B------:R-:W-:Y:S01]  /*16fe0*/  LOP3.LUT R43, R99, R43, RZ, 0xc0, !PT ;  /* 0x0000002b632b7212 */ /* 0x000fe200078ec0ff */
[----:B----4-:R-:W-:Y:S02]  /*16ff0*/  @P4 HADD2 R169, -R86.H1_H1, -RZ.H0_H0 ;  /* 0xa00000ff56a94230 */ /* 0x010fe40000000d00 */
[C---:B--2---:R-:W-:Y:S03]  /*17000*/  @!P6 HADD2 R166, -R89.reuse.H0_H0, -RZ.H0_H0 ;  /* 0xa00000ff59a6e230 */ /* 0x044fe60000000900 */
[----:B------:R-:W-:Y:S01]  /*17010*/  PRMT R51, R169, 0x7610, R51 ;  /* 0x00007610a9337816 */ /* 0x000fe20000000033 */
[----:B------:R-:W-:Y:S01]  /*17020*/  @P4 STL.S16 [R1+0x178], R169 ;  /* 0x000178a901004387 */ /* 0x000fe20000100600 */
[----:B------:R-:W-:Y:S03]  /*17030*/  PRMT R50, R166, 0x7610, R50 ;  /* 0x00007610a6327816 */ /* 0x000fe60000000032 */
[----:B------:R-:W-:Y:S01]  /*17040*/  @!P6 STL.S16 [R1+0x174], R166 ;  /* 0x000174a60100e387 */ /* 0x000fe20000100600 */
[----:B------:R-:W-:Y:S01]  /*17050*/  @P4 PRMT R105, R51, 0x5410, RZ ;  /* 0x0000541033694816 */ /* 0x000fe200000000ff */
[----:B------:R-:W-:Y:S01]  /*17060*/  @!P3 HADD2 R83, -R89.H1_H1, -RZ.H0_H0 ;  /* 0xa00000ff5953b230 */ /* 0x000fe20000000d00 */
[----:B------:R-:W-:Y:S02]  /*17070*/  ISETP.GT.U32.AND P4, PT, R189, UR11, PT ;  /* 0x0000000bbd007c0c */ /* 0x000fe4000bf84070 */
[----:B------:R-:W-:Y:S01]  /*17080*/  @!P6 PRMT R112, R50, 0x5410, RZ ;  /* 0x000054103270e816 */ /* 0x000fe200000000ff */
[----:B------:R-:W-:Y:S01]  /*17090*/  @!P5 HADD2 R82, -R91.H0_H0, -RZ.H0_H0 ;  /* 0xa00000ff5b52d230 */ /* 0x000fe20000000900 */
[----:B------:R-:W-:Y:S01]  /*170a0*/  PRMT R49, R83, 0x7610, R49 ;  /* 0x0000761053317816 */ /* 0x000fe20000000031 */
[----:B------:R-:W-:Y:S01]  /*170b0*/  @!P3 STL.S16 [R1+0x170], R83 ;  /* 0x000170530100b387 */ /* 0x000fe20000100600 */
[----:B------:R-:W-:Y:S02]  /*170c0*/  ISETP.GT.U32.AND P6, PT, R183, UR11, PT ;  /* 0x0000000bb7007c0c */ /* 0x000fe4000bfc4070 */
[----:B------:R-:W-:Y:S01]  /*170d0*/  PRMT R48, R82, 0x7610, R48 ;  /* 0x0000761052307816 */ /* 0x000fe20000000030 */
[----:B------:R2:W-:Y:S01]  /*170e0*/  @!P5 STL.S16 [R1+0x16c], R82 ;  /* 0x00016c520100d387 */ /* 0x0005e20000100600 */
[----:B------:R-:W-:Y:S02]  /*170f0*/  @!P3 PRMT R113, R49, 0x5410, RZ ;  /* 0x000054103171b816 */ /* 0x000fe400000000ff */
[----:B------:R-:W-:Y:S01]  /*17100*/  @!P5 PRMT R115, R48, 0x5410, RZ ;  /* 0x000054103073d816 */ /* 0x000fe200000000ff */
[----:B------:R1:W4:Y:S01]  /*17110*/  LDL.S16 R61, [R1+0x158] ;  /* 0x00015800013d7983 */ /* 0x0003220000100600 */
[----:B------:R-:W-:Y:S02]  /*17120*/  ISETP.LE.U32.AND P5, PT, R118, UR11, PT ;  /* 0x0000000b76007c0c */ /* 0x000fe4000bfa3070 */
[----:B------:R-:W-:Y:S01]  /*17130*/  ISETP.GT.U32.AND P3, PT, R181, UR11, PT ;  /* 0x0000000bb5007c0c */ /* 0x000fe2000bf64070 */
[----:B------:R-:W1:Y:S10]  /*17140*/  LDSM.16.MT88.4 R48, [R208+0x4800] ;  /* 0x00480000d030783b */ /* 0x000e740000004200 */
[----:B---3--:R-:W-:Y:S02]  /*17150*/  @!P5 HADD2 R148, -R64.H0_H0, -RZ.H0_H0 ;  /* 0xa00000ff4094d230 */ /* 0x008fe40000000900 */
[----:B------:R-:W-:Y:S03]  /*17160*/  @P4 HADD2 R146, -R63.H0_H0, -RZ.H0_H0 ;  /* 0xa00000ff3f924230 */ /* 0x000fe60000000900 */
[----:B------:R-:W-:Y:S01]  /*17170*/  PRMT R36, R148, 0x7610, R36 ;  /* 0x0000761094247816 */ /* 0x000fe20000000024 */
[----:B------:R-:W-:Y:S01]  /*17180*/  @P6 HADD2 R109, -R2.H0_H0, -RZ.H0_H0 ;  /* 0xa00000ff026d6230 */ /* 0x000fe20000000900 */
[----:B------:R-:W-:Y:S01]  /*17190*/  PRMT R67, R146, 0x7610, R67 ;  /* 0x0000761092437816 */ /* 0x000fe20000000043 */
[----:B--2---:R-:W-:Y:S01]  /*171a0*/  IMAD.WIDE R82, R232, -0x70, R44 ;  /* 0xffffff90e8527825 */ /* 0x004fe200078e022c */
[--C-:B------:R-:W-:Y:S02]  /*171b0*/  HSET2.LE.AND R44, R76, R216.reuse, PT ;  /* 0x000000d84c2c7233 */ /* 0x100fe40003803000 */
[----:B------:R-:W-:Y:S02]  /*171c0*/  PRMT R68, R109, 0x7610, R68 ;  /* 0x000076106d447816 */ /* 0x000fe40000000044 */
[----:B------:R-:W-:Y:S01]  /*171d0*/  @P4 PRMT R63, R67, 0x5410, RZ ;  /* 0x00005410433f4816 */ /* 0x000fe200000000ff */
[----:B------:R2:W-:Y:S01]  /*171e0*/  STG.E.U16 desc[UR20][R82.64+-0x60], R60 ;  /* 0xffffa03c52007986 */ /* 0x0005e2000c101514 */
[----:B------:R-:W-:Y:S01]  /*171f0*/  PRMT R76, R128, 0x5410, R209 ;  /* 0x00005410804c7816 */ /* 0x000fe200000000d1 */
[----:B------:R-:W-:Y:S01]  /*17200*/  IMAD.WIDE R58, R232, 0x70, R82 ;  /* 0x00000070e83a7825 */ /* 0x000fe200078e0252 */
[----:B------:R-:W-:Y:S01]  /*17210*/  @!P5 PRMT R64, R36, 0x5410, RZ ;  /* 0x000054102440d816 */ /* 0x000fe200000000ff */
[----:B------:R3:W-:Y:S01]  /*17220*/  STG.E.U16 desc[UR20][R82.64+-0x5e], R0 ;  /* 0xffffa20052007986 */ /* 0x0007e2000c101514 */
[--C-:B------:R-:W-:Y:S02]  /*17230*/  HSET2.LE.AND R45, R81, R216.reuse, PT ;  /* 0x000000d8512d7233 */ /* 0x100fe40003803000 */
[----:B------:R-:W-:Y:S01]  /*17240*/  LOP3.LUT R44, R97, R44, RZ, 0xc0, !PT ;  /* 0x0000002c612c7212 */ /* 0x000fe200078ec0ff */
[----:B------:R-:W3:Y:S01]  /*17250*/  LDSM.16.MT88.4 R36, [R65+0x800] ;  /* 0x000800004124783b */ /* 0x000ee20000004200 */
[--C-:B------:R-:W-:Y:S01]  /*17260*/  HSET2.LE.AND R42, R76, R216.reuse, PT ;  /* 0x000000d84c2a7233 */ /* 0x100fe20003803000 */
[----:B------:R-:W-:Y:S01]  /*17270*/  IMAD.WIDE R40, R232, -0x70, R58 ;  /* 0xffffff90e8287825 */ /* 0x000fe200078e023a */
[----:B------:R-:W-:Y:S01]  /*17280*/  LOP3.LUT R45, R96, R45, RZ, 0xc0, !PT ;  /* 0x0000002d602d7212 */ /* 0x000fe200078ec0ff */
[----:B------:R-:W-:Y:S01]  /*17290*/  STG.E.U16 desc[UR20][R58.64+-0x5e], R129 ;  /* 0xffffa2813a007986 */ /* 0x000fe2000c101514 */
[----:B------:R-:W-:Y:S02]  /*172a0*/  SHF.R.U32.HI R76, RZ, 0x18, R110 ;  /* 0x00000018ff4c7819 */ /* 0x000fe4000001166e */
[----:B------:R-:W-:Y:S01]  /*172b0*/  PRMT R96, R233, 0x5410, R214 ;  /* 0x00005410e9607816 */ /* 0x000fe200000000d6 */
[----:B------:R3:W-:Y:S01]  /*172c0*/  STG.E.U16 desc[UR20][R58.64+-0x60], R163 ;  /* 0xffffa0a33a007986 */ /* 0x0007e2000c101514 */
[----:B------:R-:W-:Y:S01]  /*172d0*/  PRMT R97, R207, 0x5410, R219 ;  /* 0x00005410cf617816 */ /* 0x000fe200000000db */
[-C--:B-1----:R-:W-:Y:S02]  /*172e0*/  HMMA.16816.F32 R4, R44, R48.reuse, R4 ;  /* 0x000000302c04723c */ /* 0x082fe40000001804 */
[----:B------:R-:W-:Y:S03]  /*172f0*/  STG.E.U16 desc[UR20][R194.64+-0x5e], R122 ;  /* 0xffffa27ac2007986 */ /* 0x000fe6000c101514 */
[----:B------:R-:W-:Y:S01]  /*17300*/  LOP3.LUT R42, R98, R42, RZ, 0xc0, !PT ;  /* 0x0000002a622a7212 */ /* 0x000fe200078ec0ff */
[----:B------:R-:W-:Y:S02]  /*17310*/  STG.E.U16 desc[UR20][R194.64+-0x60], R147 ;  /* 0xffffa093c2007986 */ /* 0x000fe4000c101514 */
[C---:B------:R-:W-:Y:S02]  /*17320*/  HMMA.16816.F32 R8, R52.reuse, R48, R8 ;  /* 0x000000303408723c */ /* 0x040fe40000001808 */
[----:B--2---:R1:W2:Y:S02]  /*17330*/  LDL.S16 R60, [R1+0x154] ;  /* 0x00015400013c7983 */ /* 0x0042a40000100600 */
[----:B---3--:R-:W-:Y:S02]  /*17340*/  PRMT R0, R244, 0x7632, R0 ;  /* 0x00007632f4007816 */ /* 0x008fe40000000000 */
[----:B------:R-:W-:Y:S01]  /*17350*/  @!P5 STL.S16 [R1+0x168], R148 ;  /* 0x000168940100d387 */ /* 0x000fe20000100600 */
[----:B------:R-:W-:Y:S01]  /*17360*/  ISETP.GT.U32.AND P5, PT, R117, UR11, PT ;  /* 0x0000000b75007c0c */ /* 0x000fe2000bfa4070 */
[-C--:B------:R-:W-:Y:S02]  /*17370*/  HMMA.16816.F32 R12, R52, R50.reuse, R12 ;  /* 0x00000032340c723c */ /* 0x080fe4000000180c */
[----:B------:R-:W-:Y:S01]  /*17380*/  @P4 STL.S16 [R1+0x164], R146 ;  /* 0x0001649201004387 */ /* 0x000fe20000100600 */
[----:B------:R-:W-:Y:S01]  /*17390*/  PRMT R67, R2, 0x5410, R0 ;  /* 0x0000541002437816 */ /* 0x000fe20000000000 */
[----:B------:R-:W-:Y:S01]  /*173a0*/  @P3 HADD2 R107, -R0.H0_H0, -RZ.H0_H0 ;  /* 0xa00000ff006b3230 */ /* 0x000fe20000000900 */
[----:B------:R-:W-:Y:S01]  /*173b0*/  @P6 PRMT R2, R68, 0x5410, RZ ;  /* 0x0000541044026816 */ /* 0x000fe200000000ff */
[----:B------:R3:W-:Y:S01]  /*173c0*/  @P6 STL.S16 [R1+0x160], R109 ;  /* 0x0001606d01006387 */ /* 0x0007e20000100600 */
[----:B------:R-:W-:Y:S01]  /*173d0*/  PRMT R68, R130, 0x5410, R205 ;  /* 0x0000541082447816 */ /* 0x000fe200000000cd */
[C---:B------:R-:W-:Y:S02]  /*173e0*/  HMMA.16816.F32 R16, R44.reuse, R50, R16 ;  /* 0x000000322c10723c */ /* 0x040fe40000001810 */
[----:B------:R1:W-:Y:S02]  /*173f0*/  @P3 STL.S16 [R1+0x15c], R107 ;  /* 0x00015c6b01003387 */ /* 0x0003e40000100600 */
[----:B------:R-:W-:Y:S01]  /*17400*/  PRMT R62, R107, 0x7610, R62 ;  /* 0x000076106b3e7816 */ /* 0x000fe2000000003e */
[----:B------:R-:W-:Y:S01]  /*17410*/  IMAD.WIDE.U32 R82, R218, -0x2daee0ad, RZ ;  /* 0xd2511f53da527825 */ /* 0x000fe200078e00ff */
[----:B------:R-:W-:Y:S01]  /*17420*/  ISETP.GT.U32.AND P4, PT, R116, UR11, PT ;  /* 0x0000000b74007c0c */ /* 0x000fe2000bf84070 */
[----:B------:R1:W5:Y:S01]  /*17430*/  LDL.LU R213, [R1+0x318] ;  /* 0x0003180001d57983 */ /* 0x0003620000300800 */
[----:B------:R-:W-:Y:S01]  /*17440*/  @P3 PRMT R0, R62, 0x5410, RZ ;  /* 0x000054103e003816 */ /* 0x000fe200000000ff */
[-C--:B------:R-:W-:Y:S02]  /*17450*/  HMMA.16816.F32 R20, R44, R36.reuse, R20 ;  /* 0x000000242c14723c */ /* 0x080fe40000001814 */
[----:B------:R1:W5:Y:S01]  /*17460*/  LDL.LU R212, [R1+0x314] ;  /* 0x0003140001d47983 */ /* 0x0003620000300800 */
[----:B------:R-:W-:Y:S02]  /*17470*/  PRMT R116, R117, 0x5410, R116 ;  /* 0x0000541075747816 */ /* 0x000fe40000000074 */
[--C-:B------:R-:W-:Y:S01]  /*17480*/  LOP3.LUT R81, R152, UR12, R83.reuse, 0x96, !PT ;  /* 0x0000000c98517c12 */ /* 0x100fe2000f8e9653 */
[----:B------:R1:W5:Y:S01]  /*17490*/  LDL.LU R211, [R1+0x310] ;  /* 0x0003100001d37983 */ /* 0x0003620000300800 */
[----:B------:R-:W-:Y:S01]  /*174a0*/  PRMT R83, R91, 0x7632, R83 ;  /* 0x000076325b537816 */ /* 0x000fe20000000053 */
[C---:B------:R-:W-:Y:S02]  /*174b0*/  HMMA.16816.F32 R24, R52.reuse, R36, R24 ;  /* 0x000000243418723c */ /* 0x040fe40000001818 */
[----:B------:R2:W5:Y:S02]  /*174c0*/  LDL.LU R210, [R1+0x30c] ;  /* 0x00030c0001d27983 */ /* 0x0005640000300800 */
[----:B------:R-:W-:Y:S02]  /*174d0*/  PRMT R58, R246, 0x7610, R58 ;  /* 0x00007610f63a7816 */ /* 0x000fe4000000003a */
[----:B---3--:R-:W-:Y:S01]  /*174e0*/  SHF.R.U32.HI R109, RZ, 0x18, R108 ;  /* 0x00000018ff6d7819 */ /* 0x008fe2000001166c */
[----:B------:R3:W5:Y:S01]  /*174f0*/  LDL.LU R209, [R1+0x308] ;  /* 0x0003080001d17983 */ /* 0x0007620000300800 */
[----:B------:R-:W-:Y:S01]  /*17500*/  LOP3.LUT R108, R168, 0xff, RZ, 0xc0, !PT ;  /* 0x000000ffa86c7812 */ /* 0x000fe200078ec0ff */
[-C--:B------:R-:W-:Y:S02]  /*17510*/  HMMA.16816.F32 R28, R52, R38.reuse, R28 ;  /* 0x00000026341c723c */ /* 0x080fe4000000181c */
[----:B------:R3:W3:Y:S01]  /*17520*/  LDL.S16 R130, [R1+0x150] ;  /* 0x0001500001827983 */ /* 0x0006e20000100600 */
[----:B------:R-:W-:Y:S02]  /*17530*/  ISETP.LE.U32.AND P6, PT, R109, UR11, PT ;  /* 0x0000000b6d007c0c */ /* 0x000fe4000bfc3070 */
[----:B------:R-:W-:Y:S01]  /*17540*/  ISETP.LE.U32.AND P3, PT, R108, UR11, PT ;  /* 0x0000000b6c007c0c */ /* 0x000fe2000bf63070 */
[----:B------:R2:W3:Y:S01]  /*17550*/  LDL.S16 R129, [R1+0x14c] ;  /* 0x00014c0001817983 */ /* 0x0004e20000100600 */
[----:B------:R-:W-:Y:S01]  /*17560*/  LOP3.LUT R52, R190, 0xff, RZ, 0xc0, !PT ;  /* 0x000000ffbe347812 */ /* 0x000fe200078ec0ff */
[----:B------:R-:W-:Y:S02]  /*17570*/  HMMA.16816.F32 R32, R44, R38, R32 ;  /* 0x000000262c20723c */ /* 0x000fe40000001820 */
[----:B------:R2:W3:Y:S02]  /*17580*/  LDL.S16 R128, [R1+0x148] ;  /* 0x0001480001807983 */ /* 0x0004e40000100600 */
[----:B-1----:R-:W-:Y:S02]  /*17590*/  PRMT R107, R201, 0x5410, R215 ;  /* 0x00005410c96b7816 */ /* 0x002fe400000000d7 */
[----:B------:R-:W-:Y:S01]  /*175a0*/  PRMT R62, R145, 0x5410, R167 ;  /* 0x00005410913e7816 */ /* 0x000fe200000000a7 */
[----:B------:R-:W-:Y:S01]  /*175b0*/  STG.E.U16 desc[UR20][R192.64+-0x50], R64 ;  /* 0xffffb040c0007986 */ /* 0x000fe2000c101514 */
[----:B------:R-:W-:Y:S02]  /*175c0*/  LOP3.LUT R39, R106, 0xff00ff, RZ, 0xc0, !PT ;  /* 0x00ff00ff6a277812 */ /* 0x000fe400078ec0ff */
[--C-:B------:R-:W-:Y:S01]  /*175d0*/  HSET2.LE.AND R38, R107, R216.reuse, PT ;  /* 0x000000d86b267233 */ /* 0x100fe20003803000 */
[----:B------:R1:W-:Y:S01]  /*175e0*/  STG.E.U16 desc[UR20][R192.64+-0x4e], R63 ;  /* 0xffffb23fc0007986 */ /* 0x0003e2000c101514 */
[----:B------:R-:W-:Y:S02]  /*175f0*/  LOP3.LUT R53, R81, 0xffff, RZ, 0xc0, !PT ;  /* 0x0000ffff51357812 */ /* 0x000fe400078ec0ff */
[--C-:B------:R-:W-:Y:S01]  /*17600*/  HSET2.LE.AND R39, R39, R216.reuse, PT ;  /* 0x000000d827277233 */ /* 0x100fe20003803000 */
[----:B------:R1:W-:Y:S01]  /*17610*/  STG.E.U16 desc[UR20][R40.64+-0x4e], R0 ;  /* 0xffffb20028007986 */ /* 0x0003e2000c101514 */
[----:B------:R-:W-:Y:S02]  /*17620*/  LOP3.LUT R38, R71, R38, RZ, 0xc0, !PT ;  /* 0x0000002647267212 */ /* 0x000fe400078ec0ff */
[----:B------:R-:W-:Y:S01]  /*17630*/  PRMT R71, R164, 0x5410, R153 ;  /* 0x00005410a4477816 */ /* 0x000fe20000000099 */
[----:B------:R1:W-:Y:S01]  /*17640*/  STG.E.U16 desc[UR20][R40.64+-0x50], R2 ;  /* 0xffffb00228007986 */ /* 0x0003e2000c101514 */
[----:B------:R-:W-:Y:S02]  /*17650*/  LOP3.LUT R39, R69, R39, RZ, 0xc0, !PT ;  /* 0x0000002745277212 */ /* 0x000fe400078ec0ff */
[----:B------:R-:W-:Y:S01]  /*17660*/  LOP3.LUT R148, R81, 0xff, RZ, 0xc0, !PT ;  /* 0x000000ff51947812 */ /* 0x000fe200078ec0ff */
[----:B------:R-:W-:Y:S01]  /*17670*/  LDSM.16.MT88.4 R44, [R65+0xc00] ;  /* 0x000c0000412c783b */ /* 0x000fe20000004200 */
[----:B------:R-:W-:Y:S02]  /*17680*/  PRMT R151, R82, 0x7772, RZ ;  /* 0x0000777252977816 */ /* 0x000fe400000000ff */
[----:B------:R-:W-:Y:S01]  /*17690*/  PRMT R108, R108, 0x5410, R161 ;  /* 0x000054106c6c7816 */ /* 0x000fe200000000a1 */
[----:B------:R-:W1:Y:S01]  /*176a0*/  S2R R215, SR_TID.X ;  /* 0x0000000000d77919 */ /* 0x000e620000002100 */
[----:B------:R-:W-:Y:S02]  /*176b0*/  PRMT R109, R120, 0x5410, R109 ;  /* 0x00005410786d7816 */ /* 0x000fe4000000006d */
[----:B-1----:R-:W-:Y:S02]  /*176c0*/  PRMT R63, R3, 0x5410, R56 ;  /* 0x00005410033f7816 */ /* 0x002fe40000000038 */
[C---:B------:R-:W-:Y:S02]  /*176d0*/  PRMT R0, R247.reuse, 0x7610, R0 ;  /* 0x00007610f7007816 */ /* 0x040fe40000000000 */
[----:B------:R-:W-:Y:S01]  /*176e0*/  PRMT R2, R247, 0x7632, R2 ;  /* 0x00007632f7027816 */ /* 0x000fe20000000002 */
[----:B------:R-:W-:Y:S02]  /*176f0*/  IMAD.SHL.U32 R214, R215, 0x20, RZ ;  /* 0x00000020d7d67824 */ /* 0x000fe400078e00ff */
[----:B----4-:R-:W-:Y:S05]  /*17700*/  @!P6 HADD2 R61, -R91.H1_H1, -RZ.H0_H0 ;  /* 0xa00000ff5b3de230 */ /* 0x010fea0000000d00 */
[----:B------:R-:W-:Y:S01]  /*17710*/  PRMT R49, R61, 0x7610, R49 ;  /* 0x000076103d317816 */ /* 0x000fe20000000031 */
[----:B------:R-:W-:Y:S03]  /*17720*/  @!P6 STL.S16 [R1+0x158], R61 ;  /* 0x0001583d0100e387 */ /* 0x000fe60000100600 */
[----:B------:R-:W-:Y:S02]  /*17730*/  @!P6 PRMT R83, R49, 0x5410, RZ ;  /* 0x000054103153e816 */ /* 0x000fe400000000ff */
[C---:B------:R-:W-:Y:S02]  /*17740*/  ISETP.LE.U32.AND P6, PT, R95.reuse, UR11, PT ;  /* 0x0000000b5f007c0c */ /* 0x040fe4000bfc3070 */
[----:B------:R-:W-:Y:S01]  /*17750*/  PRMT R95, R95, 0x5410, R174 ;  /* 0x000054105f5f7816 */ /* 0x000fe200000000ae */
[----:B--2---:R-:W-:Y:S05]  /*17760*/  @!P3 HADD2 R60, -R88.H0_H0, -RZ.H0_H0 ;  /* 0xa00000ff583cb230 */ /* 0x004fea0000000900 */
[----:B------:R-:W-:Y:S01]  /*17770*/  PRMT R48, R60, 0x7610, R48 ;  /* 0x000076103c307816 */ /* 0x000fe20000000030 */
[----:B------:R1:W-:Y:S03]  /*17780*/  @!P3 STL.S16 [R1+0x154], R60 ;  /* 0x0001543c0100b387 */ /* 0x0003e60000100600 */
[----:B------:R-:W-:Y:S01]  /*17790*/  @!P3 PRMT R114, R48, 0x5410, RZ ;  /* 0x000054103072b816 */ /* 0x000fe200000000ff */
[----:B------:R4:W2:Y:S01]  /*177a0*/  LDL.S16 R125, [R1+0x144] ;  /* 0x00014400017d7983 */ /* 0x0008a20000100600 */
[C---:B------:R-:W-:Y:S02]  /*177b0*/  ISETP.LE.U32.AND P3, PT, R94.reuse, UR11, PT ;  /* 0x0000000b5e007c0c */ /* 0x040fe4000bf63070 */
[----:B------:R-:W-:Y:S01]  /*177c0*/  PRMT R94, R94, 0x5410, R76 ;  /* 0x000054105e5e7816 */ /* 0x000fe2000000004c */
[----:B------:R4:W4:Y:S04]  /*177d0*/  LDL.S16 R122, [R1+0x140] ;  /* 0x00014000017a7983 */ /* 0x0009280000100600 */
[----:B------:R2:W4:Y:S04]  /*177e0*/  LDL.S16 R117, [R1+0x13c] ;  /* 0x00013c0001757983 */ /* 0x0005280000100600 */
[----:B------:R-:W3:Y:S01]  /*177f0*/  LDSM.16.MT88.4 R48, [R208+0x4c00] ;  /* 0x004c0000d030783b */ /* 0x000ee20000004200 */
[----:B-1----:R-:W-:Y:S01]  /*17800*/  IMAD.WIDE R60, R232, 0x70, R40 ;  /* 0x00000070e83c7825 */ /* 0x002fe200078e0228 */
[--C-:B------:R-:W-:Y:S02]  /*17810*/  HSET2.LE.AND R40, R62, R216.reuse, PT ;  /* 0x000000d83e287233 */ /* 0x100fe40003803000 */
[--C-:B------:R-:W-:Y:S02]  /*17820*/  HSET2.LE.AND R41, R68, R216.reuse, PT ;  /* 0x000000d844297233 */ /* 0x100fe40003803000 */
[----:B------:R-:W-:Y:S01]  /*17830*/  PRMT R62, R58, 0x5410, R57 ;  /* 0x000054103a3e7816 */ /* 0x000fe20000000039 */
[----:B------:R-:W-:Y:S01]  /*17840*/  STG.E.U16 desc[UR20][R60.64+-0x50], R123 ;  /* 0xffffb07b3c007986 */ /* 0x000fe2000c101514 */
[----:B------:R-:W-:Y:S01]  /*17850*/  LOP3.LUT R40, R101, R40, RZ, 0xc0, !PT ;  /* 0x0000002865287212 */ /* 0x000fe200078ec0ff */
[----:B------:R-:W-:Y:S01]  /*17860*/  IMAD.WIDE R68, R232, -0x70, R60 ;  /* 0xffffff90e8447825 */ /* 0x000fe200078e023c */
[----:B------:R-:W-:Y:S01]  /*17870*/  LOP3.LUT R41, R100, R41, RZ, 0xc0, !PT ;  /* 0x0000002964297212 */ /* 0x000fe200078ec0ff */
[----:B------:R1:W-:Y:S01]  /*17880*/  STG.E.U16 desc[UR20][R60.64+-0x4e], R119 ;  /* 0xffffb2773c007986 */ /* 0x0003e2000c101514 */
[----:B------:R-:W-:Y:S01]  /*17890*/  PRMT R100, R52, 0x5410, R142 ;  /* 0x0000541034647816 */ /* 0x000fe2000000008e */
[----:B---3--:R-:W-:Y:S02]  /*178a0*/  @!P6 HADD2 R130, -R3.H0_H0, -RZ.H0_H0 ;  /* 0xa00000ff0382e230 */ /* 0x008fe40000000900 */
[----:B------:R-:W-:Y:S01]  /*178b0*/  STG.E.U16 desc[UR20][R194.64+-0x50], R111 ;  /* 0xffffb06fc2007986 */ /* 0x000fe2000c101514 */
[----:B------:R-:W-:Y:S02]  /*178c0*/  @!P1 HADD2 R129, -R56.H0_H0, -RZ.H0_H0 ;  /* 0xa00000ff38819230 */ /* 0x000fe40000000900 */
[----:B------:R-:W-:Y:S01]  /*178d0*/  PRMT R64, R130, 0x7610, R64 ;  /* 0x0000761082407816 */ /* 0x000fe20000000040 */
[----:B------:R-:W-:Y:S01]  /*178e0*/  @!P6 STL.S16 [R1+0x150], R130 ;  /* 0x000150820100e387 */ /* 0x000fe20000100600 */
[----:B------:R-:W-:Y:S01]  /*178f0*/  @!P3 HADD2 R128, -R0.H0_H0, -RZ.H0_H0 ;  /* 0xa00000ff0080b230 */ /* 0x000fe20000000900 */
[----:B------:R-:W-:Y:S02]  /*17900*/  PRMT R37, R129, 0x7610, R37 ;  /* 0x0000761081257816 */ /* 0x000fe40000000025 */
[----:B------:R-:W-:Y:S01]  /*17910*/  @!P6 PRMT R3, R64, 0x5410, RZ ;  /* 0x000054104003e816 */ /* 0x000fe200000000ff */
[----:B------:R-:W-:Y:S01]  /*17920*/  @!P1 STL.S16 [R1+0x14c], R129 ;  /* 0x00014c8101009387 */ /* 0x000fe20000100600 */
[----:B------:R-:W-:Y:S02]  /*17930*/  PRMT R36, R128, 0x7610, R36 ;  /* 0x0000761080247816 */ /* 0x000fe40000000024 */
[----:B------:R-:W-:Y:S01]  /*17940*/  @!P1 PRMT R56, R37, 0x5410, RZ ;  /* 0x0000541025389816 */ /* 0x000fe200000000ff */
[----:B------:R-:W-:Y:S01]  /*17950*/  @!P3 STL.S16 [R1+0x148], R128 ;  /* 0x000148800100b387 */ /* 0x000fe20000100600 */
[----:B------:R-:W-:Y:S02]  /*17960*/  ISETP.LE.U32.AND P1, PT, R76, UR11, PT ;  /* 0x0000000b4c007c0c */ /* 0x000fe4000bf23070 */
[----:B------:R-:W-:Y:S01]  /*17970*/  PRMT R64, R0, 0x5410, R2 ;  /* 0x0000541000407816 */ /* 0x000fe20000000002 */
[----:B------:R-:W-:Y:S01]  /*17980*/  STG.E.U16 desc[UR20][R194.64+-0x4e], R105 ;  /* 0xffffb269c2007986 */ /* 0x000fe2000c101514 */
[----:B------:R-:W-:Y:S01]  /*17990*/  @!P3 PRMT R0, R36, 0x5410, RZ ;  /* 0x000054102400b816 */ /* 0x000fe200000000ff */
[-C--:B------:R-:W-:Y:S02]  /*179a0*/  HMMA.16816.F32 R4, R40, R48.reuse, R4 ;  /* 0x000000302804723c */ /* 0x080fe40000001804 */
[----:B------:R3:W-:Y:S03]  /*179b0*/  STG.E.U16 desc[UR20][R192.64+-0x3e], R56 ;  /* 0xffffc238c0007986 */ /* 0x0007e6000c101514 */
[----:B------:R-:W-:Y:S01]  /*179c0*/  ISETP.LE.U32.AND P3, PT, R52, UR11, PT ;  /* 0x0000000b34007c0c */ /* 0x000fe2000bf63070 */
[----:B------:R3:W-:Y:S01]  /*179d0*/  STG.E.U16 desc[UR20][R192.64+-0x40], R3 ;  /* 0xffffc003c0007986 */ /* 0x0007e2000c101514 */
[----:B------:R-:W-:Y:S01]  /*179e0*/  ISETP.GT.U32.AND P6, PT, R142, UR11, PT ;  /* 0x0000000b8e007c0c */ /* 0x000fe2000bfc4070 */
[----:B-1----:R-:W-:Y:S01]  /*179f0*/  IMAD.MOV.U32 R60, RZ, RZ, R77 ;  /* 0x000000ffff3c7224 */ /* 0x002fe200078e004d */
[--C-:B------:R-:W-:Y:S01]  /*17a00*/  HSET2.LE.AND R36, R96, R216.reuse, PT ;  /* 0x000000d860247233 */ /* 0x100fe20003803000 */
[----:B------:R1:W-:Y:S01]  /*17a10*/  STG.E.U16 desc[UR20][R68.64+-0x40], R0 ;  /* 0xffffc00044007986 */ /* 0x0003e2000c101514 */
[--C-:B------:R-:W-:Y:S02]  /*17a20*/  HSET2.LE.AND R37, R97, R216.reuse, PT ;  /* 0x000000d861257233 */ /* 0x100fe40003803000 */
[----:B------:R-:W-:Y:S02]  /*17a30*/  PRMT R61, R165, 0x5410, R182 ;  /* 0x00005410a53d7816 */ /* 0x000fe400000000b6 */
[----:B------:R-:W-:Y:S01]  /*17a40*/  LOP3.LUT R36, R70, R36, RZ, 0xc0, !PT ;  /* 0x0000002446247212 */ /* 0x000fe200078ec0ff */
[----:B------:R-:W-:Y:S01]  /*17a50*/  LDSM.16.MT88.4 R164, [R208+0x5c00] ;  /* 0x005c0000d0a4783b */ /* 0x000fe20000004200 */
[----:B------:R-:W-:Y:S02]  /*17a60*/  LOP3.LUT R37, R72, R37, RZ, 0xc0, !PT ;  /* 0x0000002548257212 */ /* 0x000fe400078ec0ff */
[----:B------:R-:W-:Y:S02]  /*17a70*/  PRMT R72, R131, 0x5410, R179 ;  /* 0x0000541083487816 */ /* 0x000fe400000000b3 */
[----:B------:R-:W-:Y:S02]  /*17a80*/  SHF.R.U32.HI R96, RZ, 0x8, R53 ;  /* 0x00000008ff607819 */ /* 0x000fe40000011635 */
[----:B------:R-:W-:Y:S01]  /*17a90*/  PRMT R52, R243, 0x5410, R242 ;  /* 0x00005410f3347816 */ /* 0x000fe200000000f2 */
[C---:B------:R-:W-:Y:S04]  /*17aa0*/  HMMA.16816.F32 R8, R36.reuse, R48, R8 ;  /* 0x000000302408723c */ /* 0x040fe80000001808 */
[----:B------:R-:W-:Y:S01]  /*17ab0*/  LOP3.LUT R53, R96, 0xffff, RZ, 0xc0, !PT ;  /* 0x0000ffff60357812 */ /* 0x000fe200078ec0ff */
[----:B------:R-:W-:Y:S01]  /*17ac0*/  IMAD.WIDE.U32 R48, R221, -0x2daee0ad, RZ ;  /* 0xd2511f53dd307825 */ /* 0x000fe200078e00ff */
[C---:B---3--:R-:W-:Y:S02]  /*17ad0*/  PRMT R56, R248.reuse, 0x7610, R56 ;  /* 0x00007610f8387816 */ /* 0x048fe40000000038 */
[--C-:B------:R-:W-:Y:S01]  /*17ae0*/  HSET2.LE.AND R52, R52, R216.reuse, PT ;  /* 0x000000d834347233 */ /* 0x100fe20003803000 */
[-C--:B------:R-:W-:Y:S03]  /*17af0*/  HMMA.16816.F32 R12, R36, R50.reuse, R12 ;  /* 0x00000032240c723c */ /* 0x080fe6000000180c */
[----:B------:R-:W-:Y:S01]  /*17b00*/  PRMT R3, R248, 0x7632, R3 ;  /* 0x00007632f8037816 */ /* 0x000fe20000000003 */
[----:B------:R-:W-:Y:S01]  /*17b10*/  IMAD.MOV.U32 R101, RZ, RZ, R48 ;  /* 0x000000ffff657224 */ /* 0x000fe200078e0030 */
[----:B------:R-:W-:Y:S01]  /*17b20*/  LOP3.LUT R70, R222, UR12, R49, 0x96, !PT ;  /* 0x0000000cde467c12 */ /* 0x000fe2000f8e9631 */
[----:B-1----:R-:W-:Y:S01]  /*17b30*/  IMAD.MOV.U32 R0, RZ, RZ, R80 ;  /* 0x000000ffff007224 */ /* 0x002fe200078e0050 */
[C---:B------:R-:W-:Y:S01]  /*17b40*/  PRMT R98, R48.reuse, 0x7772, RZ ;  /* 0x0000777230627816 */ /* 0x040fe200000000ff */
[C---:B------:R-:W-:Y:S04]  /*17b50*/  HMMA.16816.F32 R16, R40.reuse, R50, R16 ;  /* 0x000000322810723c */ /* 0x040fe80000001810 */
[C---:B------:R-:W-:Y:S02]  /*17b60*/  PRMT R99, R48.reuse, 0x7773, RZ ;  /* 0x0000777330637816 */ /* 0x040fe400000000ff */
[----:B------:R-:W-:Y:S02]  /*17b70*/  PRMT R97, R48, 0x7771, RZ ;  /* 0x0000777130617816 */ /* 0x000fe400000000ff */
[----:B------:R-:W-:Y:S01]  /*17b80*/  LOP3.LUT R52, R0, R52, RZ, 0xc0, !PT ;  /* 0x0000003400347212 */ /* 0x000fe200078ec0ff */
[-C--:B------:R-:W-:Y:S01]  /*17b90*/  HMMA.16816.F32 R20, R40, R44.reuse, R20 ;  /* 0x0000002c2814723c */ /* 0x080fe20000001814 */
[----:B------:R-:W1:Y:S02]  /*17ba0*/  LDSM.16.MT88.4 R48, [R208+0x5000] ;  /* 0x00500000d030783b */ /* 0x000e640000004200 */
[----:B------:R-:W-:Y:S02]  /*17bb0*/  LOP3.LUT R0, R70, 0xffff, RZ, 0xc0, !PT ;  /* 0x0000ffff46007812 */ /* 0x000fe400078ec0ff */
[----:B------:R-:W-:Y:S02]  /*17bc0*/  PRMT R77, R188, 0x5410, R186 ;  /* 0x00005410bc4d7816 */ /* 0x000fe400000000ba */
[----:B------:R-:W-:Y:S01]  /*17bd0*/  PRMT R76, R171, 0x5410, R199 ;  /* 0x00005410ab4c7816 */ /* 0x000fe200000000c7 */
[C---:B------:R-:W-:Y:S04]  /*17be0*/  HMMA.16816.F32 R24, R36.reuse, R44, R24 ;  /* 0x0000002c2418723c */ /* 0x040fe80000001818 */
[----:B------:R-:W-:Y:S04]  /*17bf0*/  PRMT R80, R82, 0x7773, RZ ;  /* 0x0000777352507816 */ /* 0x000fe800000000ff */
[-C--:B------:R-:W-:Y:S03]  /*17c00*/  HMMA.16816.F32 R28, R36, R46.reuse, R28 ;  /* 0x0000002e241c723c */ /* 0x080fe6000000181c */
[--C-:B------:R-:W-:Y:S02]  /*17c10*/  HSET2.LE.AND R36, R61, R216.reuse, PT ;  /* 0x000000d83d247233 */ /* 0x100fe40003803000 */
[----:B------:R-:W-:Y:S02]  /*17c20*/  PRMT R61, R56, 0x5410, R3 ;  /* 0x00005410383d7816 */ /* 0x000fe40000000003 */
[--C-:B------:R-:W-:Y:S01]  /*17c30*/  HSET2.LE.AND R37, R71, R216.reuse, PT ;  /* 0x000000d847257233 */ /* 0x100fe20003803000 */
[----:B------:R-:W-:Y:S01]  /*17c40*/  HMMA.16816.F32 R32, R40, R46, R32 ;  /* 0x0000002e2820723c */ /* 0x000fe20000001820 */
[----:B------:R-:W3:Y:S03]  /*17c50*/  LDSM.16.MT88.4 R40, [R65+0x1000] ;  /* 0x001000004128783b */ /* 0x000ee60000004200 */
[----:B------:R-:W-:Y:S02]  /*17c60*/  LOP3.LUT R36, R104, R36, RZ, 0xc0, !PT ;  /* 0x0000002468247212 */ /* 0x000fe400078ec0ff */
[--C-:B------:R-:W-:Y:S02]  /*17c70*/  HSET2.LE.AND R38, R72, R216.reuse, PT ;  /* 0x000000d848267233 */ /* 0x100fe40003803000 */
[----:B------:R-:W-:Y:S02]  /*17c80*/  LOP3.LUT R37, R103, R37, RZ, 0xc0, !PT ;  /* 0x0000002567257212 */ /* 0x000fe400078ec0ff */
[----:B------:R-:W-:Y:S02]  /*17c90*/  LOP3.LUT R39, R144, 0xff00ff, RZ, 0xc0, !PT ;  /* 0x00ff00ff90277812 */ /* 0x000fe400078ec0ff */
[----:B------:R-:W-:Y:S02]  /*17ca0*/  LOP3.LUT R38, R102, R38, RZ, 0xc0, !PT ;  /* 0x0000002666267212 */ /* 0x000fe400078ec0ff */
[----:B------:R-:W-:Y:S01]  /*17cb0*/  PRMT R47, R138, 0x5410, R132 ;  /* 0x000054108a2f7816 */ /* 0x000fe20000000084 */
[----:B------:R-:W-:Y:S01]  /*17cc0*/  IMAD.MOV.U32 R132, RZ, RZ, R135 ;  /* 0x000000ffff847224 */ /* 0x000fe200078e0087 */
[--C-:B------:R-:W-:Y:S02]  /*17cd0*/  HSET2.LE.AND R39, R39, R216.reuse, PT ;  /* 0x000000d827277233 */ /* 0x100fe40003803000 */
[----:B------:R-:W-:Y:S02]  /*17ce0*/  PRMT R72, R183, 0x5410, R181 ;  /* 0x00005410b7487816 */ /* 0x000fe400000000b5 */
[----:B------:R-:W-:Y:S02]  /*17cf0*/  PRMT R71, R118, 0x5410, R189 ;  /* 0x0000541076477816 */ /* 0x000fe400000000bd */
[----:B------:R-:W-:Y:S02]  /*17d00*/  LOP3.LUT R39, R74, R39, RZ, 0xc0, !PT ;  /* 0x000000274a277212 */ /* 0x000fe400078ec0ff */
[----:B------:R-:W-:Y:S05]  /*17d10*/  PRMT R74, R82, 0x7771, RZ ;  /* 0x00007771524a7816 */ /* 0x000fea00000000ff */
[-C--:B-1----:R-:W-:Y:S05]  /*17d20*/  HMMA.16816.F32 R4, R36, R48.reuse, R4 ;  /* 0x000000302404723c */ /* 0x082fea0000001804 */
[----:B--2---:R-:W-:Y:S02]  /*17d30*/  @!P1 HADD2 R125, -R2.H0_H0, -RZ.H0_H0 ;  /* 0xa00000ff027d9230 */ /* 0x004fe40000000900 */
[----:B----4-:R-:W-:Y:S03]  /*17d40*/  @!P3 HADD2 R122, -R58.H0_H0, -RZ.H0_H0 ;  /* 0xa00000ff3a7ab230 */ /* 0x010fe60000000900 */
[----:B------:R-:W-:Y:S01]  /*17d50*/  PRMT R59, R125, 0x7610, R59 ;  /* 0x000076107d3b7816 */ /* 0x000fe2000000003b */
[----:B------:R-:W-:Y:S01]  /*17d60*/  @!P1 STL.S16 [R1+0x144], R125 ;  /* 0x0001447d01009387 */ /* 0x000fe20000100600 */
[----:B------:R-:W-:Y:S02]  /*17d70*/  @P6 HADD2 R117, -R57.H0_H0, -RZ.H0_H0 ;  /* 0xa00000ff39756230 */ /* 0x000fe40000000900 */
[----:B------:R-:W-:Y:S01]  /*17d80*/  @!P1 PRMT R2, R59, 0x5410, RZ ;  /* 0x000054103b029816 */ /* 0x000fe200000000ff */
[----:B------:R-:W-:Y:S01]  /*17d90*/  @!P3 STL.S16 [R1+0x140], R122 ;  /* 0x0001407a0100b387 */ /* 0x000fe20000100600 */
[----:B------:R-:W-:Y:S01]  /*17da0*/  PRMT R55, R122, 0x7610, R55 ;  /* 0x000076107a377816 */ /* 0x000fe20000000037 */
[----:B------:R-:W-:Y:S01]  /*17db0*/  IMAD.MOV.U32 R59, RZ, RZ, R78 ;  /* 0x000000ffff3b7224 */ /* 0x000fe200078e004e */
[----:B------:R-:W-:Y:S01]  /*17dc0*/  PRMT R54, R117, 0x7610, R54 ;  /* 0x0000761075367816 */ /* 0x000fe20000000036 */
[----:B------:R-:W-:Y:S01]  /*17dd0*/  @P6 STL.S16 [R1+0x13c], R117 ;  /* 0x00013c7501006387 */ /* 0x000fe20000100600 */
[----:B------:R-:W-:Y:S01]  /*17de0*/  @!P3 PRMT R58, R55, 0x5410, RZ ;  /* 0x00005410373ab816 */ /* 0x000fe200000000ff */
[----:B------:R-:W-:Y:S01]  /*17df0*/  IMAD.MOV.U32 R55, RZ, RZ, R79 ;  /* 0x000000ffff377224 */ /* 0x000fe200078e004f */
[----:B------:R-:W-:Y:S01]  /*17e00*/  @P6 PRMT R57, R54, 0x5410, RZ ;  /* 0x0000541036396816 */ /* 0x000fe200000000ff */
[----:B------:R1:W2:Y:S01]  /*17e10*/  LDL.S16 R110, [R1+0x138] ;  /* 0x00013800016e7983 */ /* 0x0002a20000100600 */
[----:B------:R-:W-:Y:S01]  /*17e20*/  PRMT R54, R176, 0x5410, R175 ;  /* 0x00005410b0367816 */ /* 0x000fe200000000af */
[----:B------:R-:W-:Y:S01]  /*17e30*/  IMAD.MOV.U32 R79, RZ, RZ, R82 ;  /* 0x000000ffff4f7224 */ /* 0x000fe200078e0052 */
[----:B------:R-:W-:Y:S01]  /*17e40*/  ISETP.GT.U32.AND P3, PT, R141, UR11, PT ;  /* 0x0000000b8d007c0c */ /* 0x000fe2000bf64070 */
[----:B------:R1:W4:Y:S01]  /*17e50*/  LDL.S16 R107, [R1+0x134] ;  /* 0x00013400016b7983 */ /* 0x0003220000100600 */
[----:B------:R-:W-:Y:S02]  /*17e60*/  ISETP.GT.U32.AND P6, PT, R140, UR11, PT ;  /* 0x0000000b8c007c0c */ /* 0x000fe4000bfc4070 */
[--C-:B------:R-:W-:Y:S01]  /*17e70*/  HSET2.LE.AND R54, R54, R216.reuse, PT ;  /* 0x000000d836367233 */ /* 0x100fe20003803000 */
[----:B------:R3:W-:Y:S01]  /*17e80*/  STG.E.U16 desc[UR20][R68.64+-0x3e], R2 ;  /* 0xffffc20244007986 */ /* 0x0007e2000c101514 */
[----:B------:R-:W-:Y:S02]  /*17e90*/  ISETP.LE.U32.AND P1, PT, R53, UR11, PT ;  /* 0x0000000b35007c0c */ /* 0x000fe4000bf23070 */
[----:B------:R-:W-:Y:S02]  /*17ea0*/  PRMT R53, R238, 0x5410, R237 ;  /* 0x00005410ee357816 */ /* 0x000fe400000000ed */
[----:B------:R-:W-:Y:S02]  /*17eb0*/  LOP3.LUT R54, R59, R54, RZ, 0xc0, !PT ;  /* 0x000000363b367212 */ /* 0x000fe400078ec0ff */
[----:B------:R-:W-:Y:S02]  /*17ec0*/  SHF.R.U32.HI R78, RZ, 0x8, R0 ;  /* 0x00000008ff4e7819 */ /* 0x000fe40000011600 */
[--C-:B------:R-:W-:Y:S02]  /*17ed0*/  HSET2.LE.AND R53, R53, R216.reuse, PT ;  /* 0x000000d835357233 */ /* 0x100fe40003803000 */
[----:B------:R-:W-:Y:S02]  /*17ee0*/  LOP3.LUT R0, R78, 0xffff, RZ, 0xc0, !PT ;  /* 0x0000ffff4e007812 */ /* 0x000fe400078ec0ff */
[----:B------:R-:W-:Y:S02]  /*17ef0*/  PRMT R141, R141, 0x5410, R140 ;  /* 0x000054108d8d7816 */ /* 0x000fe4000000008c */
[----:B------:R-:W-:Y:S02]  /*17f00*/  LOP3.LUT R53, R55, R53, RZ, 0xc0, !PT ;  /* 0x0000003537357212 */ /* 0x000fe400078ec0ff */
[----:B------:R-:W-:Y:S02]  /*17f10*/  LOP3.LUT R55, R155, 0xff00ff, RZ, 0xc0, !PT ;  /* 0x00ff00ff9b377812 */ /* 0x000fe400078ec0ff */
[----:B------:R-:W-:Y:S03]  /*17f20*/  PRMT R82, R121, 0x5410, R170 ;  /* 0x0000541079527816 */ /* 0x000fe600000000aa */
[--C-:B------:R-:W-:Y:S05]  /*17f30*/  HSET2.LE.AND R55, R55, R216.reuse, PT ;  /* 0x000000d837377233 */ /* 0x100fea0003803000 */
[----:B------:R-:W-:Y:S01]  /*17f40*/  LOP3.LUT R55, R60, R55, RZ, 0xc0, !PT ;  /* 0x000000373c377212 */ /* 0x000fe200078ec0ff */
[C---:B---3--:R-:W-:Y:S04]  /*17f50*/  IMAD.WIDE R68, R232.reuse, 0x70, R68 ;  /* 0x00000070e8447825 */ /* 0x048fe800078e0244 */
[----:B------:R-:W-:Y:S01]  /*17f60*/  IMAD.MOV.U32 R60, RZ, RZ, R84 ;  /* 0x000000ffff3c7224 */ /* 0x000fe200078e0054 */
[----:B------:R-:W-:Y:S01]  /*17f70*/  STG.E.U16 desc[UR20][R68.64+-0x40], R112 ;  /* 0xffffc07044007986 */ /* 0x000fe2000c101514 */
[C---:B------:R-:W-:Y:S03]  /*17f80*/  HMMA.16816.F32 R8, R52.reuse, R48, R8 ;  /* 0x000000303408723c */ /* 0x040fe60000001808 */
[----:B------:R-:W-:Y:S04]  /*17f90*/  STG.E.U16 desc[UR20][R68.64+-0x3e], R113 ;  /* 0xffffc27144007986 */ /* 0x000fe8000c101514 */
[----:B------:R-:W-:Y:S01]  /*17fa0*/  STG.E.U16 desc[UR20][R194.64+-0x3e], R83 ;  /* 0xffffc253c2007986 */ /* 0x000fe2000c101514 */
[-C--:B------:R-:W-:Y:S03]  /*17fb0*/  HMMA.16816.F32 R12, R52, R50.reuse, R12 ;  /* 0x00000032340c723c */ /* 0x080fe6000000180c */
[----:B------:R-:W-:Y:S04]  /*17fc0*/  STG.E.U16 desc[UR20][R194.64+-0x40], R115 ;  /* 0xffffc073c2007986 */ /* 0x000fe8000c101514 */
[----:B------:R-:W-:Y:S01]  /*17fd0*/  STG.E.U16 desc[UR20][R192.64+-0x30], R58 ;  /* 0xffffd03ac0007986 */ /* 0x000fe2000c101514 */
[C---:B------:R-:W-:Y:S03]  /*17fe0*/  HMMA.16816.F32 R16, R36.reuse, R50, R16 ;  /* 0x000000322410723c */ /* 0x040fe60000001810 */
[----:B------:R-:W3:Y:S04]  /*17ff0*/  LDSM.16.MT88.4 R48, [R208+0x5400] ;  /* 0x00540000d030783b */ /* 0x000ee80000004200 */
[----:B------:R1:W-:Y:S01]  /*18000*/  STG.E.U16 desc[UR20][R192.64+-0x2e], R57 ;  /* 0xffffd239c0007986 */ /* 0x0003e2000c101514 */
[-C--:B------:R-:W-:Y:S08]  /*18010*/  HMMA.16816.F32 R20, R36, R40.reuse, R20 ;  /* 0x000000282414723c */ /* 0x080ff00000001814 */
[C---:B------:R-:W-:Y:S08]  /*18020*/  HMMA.16816.F32 R24, R52.reuse, R40, R24 ;  /* 0x000000283418723c */ /* 0x040ff00000001818 */
[-C--:B------:R-:W-:Y:S01]  /*18030*/  HMMA.16816.F32 R28, R52, R42.reuse, R28 ;  /* 0x0000002a341c723c */ /* 0x080fe2000000181c */
[----:B------:R-:W3:Y:S02]  /*18040*/  MUFU.EX2 R53, R124 ;  /* 0x0000007c00357308 */ /* 0x000ee40000000800 */
[----:B------:R-:W-:Y:S01]  /*18050*/  PRMT R52, R251, 0x7632, R52 ;  /* 0x00007632fb347816 */ /* 0x000fe20000000034 */
[----:B------:R-:W-:Y:S04]  /*18060*/  IMAD.WIDE R54, R232, -0x70, R68 ;  /* 0xffffff90e8367825 */ /* 0x000fe800078e0244 */
[----:B------:R-:W-:Y:S01]  /*18070*/  HMMA.16816.F32 R32, R36, R42, R32 ;  /* 0x0000002a2420723c */ /* 0x000fe20000001820 */
[----:B------:R-:W3:Y:S03]  /*18080*/  LDSM.16.MT88.4 R36, [R65+0x1400] ;  /* 0x001400004124783b */ /* 0x000ee60000004200 */
[----:B-1----:R-:W-:Y:S01]  /*18090*/  PRMT R57, R87, 0x7610, R57 ;  /* 0x0000761057397816 */ /* 0x002fe20000000039 */
[----:B--2---:R-:W-:Y:S02]  /*180a0*/  @P5 HADD2 R110, -R56.H0_H0, -RZ.H0_H0 ;  /* 0xa00000ff386e5230 */ /* 0x004fe40000000900 */
[----:B----4-:R-:W-:Y:S03]  /*180b0*/  @P4 HADD2 R107, -R3.H0_H0, -RZ.H0_H0 ;  /* 0xa00000ff036b4230 */ /* 0x010fe60000000900 */
[----:B------:R-:W-:Y:S01]  /*180c0*/  PRMT R44, R110, 0x7610, R44 ;  /* 0x000076106e2c7816 */ /* 0x000fe2000000002c */
[----:B------:R-:W-:Y:S03]  /*180d0*/  @P5 STL.S16 [R1+0x138], R110 ;  /* 0x0001386e01005387 */ /* 0x000fe60000100600 */
[----:B------:R-:W-:Y:S01]  /*180e0*/  @P5 PRMT R56, R44, 0x5410, RZ ;  /* 0x000054102c385816 */ /* 0x000fe200000000ff */
[----:B------:R-:W-:Y:S01]  /*180f0*/  @P4 STL.S16 [R1+0x134], R107 ;  /* 0x0001346b01004387 */ /* 0x000fe20000100600 */
[----:B------:R-:W-:Y:S02]  /*18100*/  ISETP.GT.U32.AND P5, PT, R161, UR11, PT ;  /* 0x0000000ba1007c0c */ /* 0x000fe4000bfa4070 */
[----:B------:R-:W-:Y:S01]  /*18110*/  PRMT R2, R107, 0x7610, R2 ;  /* 0x000076106b027816 */ /* 0x000fe20000000002 */
[----:B------:R1:W2:Y:S01]  /*18120*/  LDL.S16 R59, [R1+0x130] ;  /* 0x00013000013b7983 */ /* 0x0002a20000100600 */
[----:B------:R-:W-:Y:S02]  /*18130*/  PRMT R44, R139, 0x5410, R231 ;  /* 0x000054108b2c7816 */ /* 0x000fe400000000e7 */
[----:B------:R-:W-:Y:S01]  /*18140*/  @P4 PRMT R3, R2, 0x5410, RZ ;  /* 0x0000541002034816 */ /* 0x000fe200000000ff */
[----:B------:R1:W4:Y:S01]  /*18150*/  LDL.S16 R46, [R1+0x12c] ;  /* 0x00012c00012e7983 */ /* 0x0003220000100600 */
[----:B------:R-:W-:Y:S02]  /*18160*/  ISETP.LE.U32.AND P4, PT, R0, UR11, PT ;  /* 0x0000000b00007c0c */ /* 0x000fe4000bf83070 */
[----:B------:R-:W-:Y:S01]  /*18170*/  PRMT R0, R230, 0x5410, R206 ;  /* 0x00005410e6007816 */ /* 0x000fe200000000ce */
[----:B------:R1:W3:Y:S01]  /*18180*/  LDL.S16 R45, [R1+0x128] ;  /* 0x00012800012d7983 */ /* 0x0002e20000100600 */
[----:B------:R-:W-:Y:S02]  /*18190*/  PRMT R2, R180, 0x5410, R173 ;  /* 0x00005410b4027816 */ /* 0x000fe400000000ad */
[--C-:B------:R-:W-:Y:S01]  /*181a0*/  HSET2.LE.AND R44, R44, R216.reuse, PT ;  /* 0x000000d82c2c7233 */ /* 0x100fe20003803000 */
[----:B------:R1:W-:Y:S01]  /*181b0*/  STG.E.U16 desc[UR20][R54.64+-0x30], R56 ;  /* 0xffffd03836007986 */ /* 0x0003e2000c101514 */
[--C-:B------:R-:W-:Y:S02]  /*181c0*/  HSET2.LE.AND R0, R0, R216.reuse, PT ;  /* 0x000000d800007233 */ /* 0x100fe40003803000 */
[--C-:B------:R-:W-:Y:S01]  /*181d0*/  HSET2.LE.AND R2, R2, R216.reuse, PT ;  /* 0x000000d802027233 */ /* 0x100fe20003803000 */
[----:B------:R1:W-:Y:S01]  /*181e0*/  STG.E.U16 desc[UR20][R54.64+-0x2e], R3 ;  /* 0xffffd20336007986 */ /* 0x0003e2000c101514 */
[----:B------:R-:W-:Y:S02]  /*181f0*/  LOP3.LUT R44, R75, R44, RZ, 0xc0, !PT ;  /* 0x0000002c4b2c7212 */ /* 0x000fe400078ec0ff */
[----:B-1----:R-:W-:Y:S02]  /*18200*/  PRMT R56, R88, 0x7632, R56 ;  /* 0x0000763258387816 */ /* 0x002fe40000000038 */
[----:B------:R-:W-:Y:S01]  /*18210*/  PRMT R3, R252, 0x7632, R3 ;  /* 0x00007632fc037816 */ /* 0x000fe20000000003 */
[----:B--2---:R-:W-:Y:S02]  /*18220*/  @P5 HADD2 R59, -R88.H1_H1, -RZ.H0_H0 ;  /* 0xa00000ff583b5230 */ /* 0x004fe40000000d00 */
[C---:B----4-:R-:W-:Y:S03]  /*18230*/  @P3 HADD2 R46, -R87.reuse.H0_H0, -RZ.H0_H0 ;  /* 0xa00000ff572e3230 */ /* 0x050fe60000000900 */
[----:B------:R-:W-:Y:S01]  /*18240*/  PRMT R106, R59, 0x7610, R106 ;  /* 0x000076103b6a7816 */ /* 0x000fe2000000006a */
[----:B------:R1:W-:Y:S01]  /*18250*/  @P5 STL.S16 [R1+0x130], R59 ;  /* 0x0001303b01005387 */ /* 0x0003e20000100600 */
[----:B---3--:R-:W-:Y:S01]  /*18260*/  @P6 HADD2 R45, -R87.H1_H1, -RZ.H0_H0 ;  /* 0xa00000ff572d6230 */ /* 0x008fe20000000d00 */
[----:B------:R-:W-:Y:S02]  /*18270*/  PRMT R105, R46, 0x7610, R105 ;  /* 0x000076102e697816 */ /* 0x000fe40000000069 */
[----:B------:R2:W-:Y:S01]  /*18280*/  @P3 STL.S16 [R1+0x12c], R46 ;  /* 0x00012c2e01003387 */ /* 0x0005e20000100600 */
[----:B------:R-:W-:Y:S02]  /*18290*/  @P5 PRMT R56, R106, 0x5410, RZ ;  /* 0x000054106a385816 */ /* 0x000fe400000000ff */
[----:B------:R-:W-:Y:S01]  /*182a0*/  PRMT R83, R45, 0x7610, R83 ;  /* 0x000076102d537816 */ /* 0x000fe20000000053 */
[----:B------:R3:W-:Y:S01]  /*182b0*/  @P6 STL.S16 [R1+0x128], R45 ;  /* 0x0001282d01006387 */ /* 0x0007e20000100600 */
[C---:B------:R-:W-:Y:S02]  /*182c0*/  ISETP.LE.U32.AND P5, PT, R148.reuse, UR11, PT ;  /* 0x0000000b94007c0c */ /* 0x040fe4000bfa3070 */
[----:B------:R-:W-:Y:S01]  /*182d0*/  @P3 PRMT R57, R105, 0x5410, RZ ;  /* 0x0000541069393816 */ /* 0x000fe200000000ff */
[----:B------:R4:W4:Y:S01]  /*182e0*/  LDL.S16 R104, [R1+0x124] ;  /* 0x0001240001687983 */ /* 0x0009220000100600 */
[----:B------:R-:W-:Y:S03]  /*182f0*/  PRMT R148, R148, 0x5410, R96 ;  /* 0x0000541094947816 */ /* 0x000fe60000000060 */
[----:B------:R4:W4:Y:S02]  /*18300*/  LDL.S16 R103, [R1+0x120] ;  /* 0x0001200001677983 */ /* 0x0009240000100600 */
[--C-:B------:R-:W-:Y:S02]  /*18310*/  HSET2.LE.AND R148, R148, R216.reuse, PT ;  /* 0x000000d894947233 */ /* 0x100fe40003803000 */
[----:B------:R4:W4:Y:S01]  /*18320*/  LDL.S16 R102, [R1+0x11c] ;  /* 0x00011c0001667983 */ /* 0x0009220000100600 */
[----:B-1----:R-:W-:Y:S02]  /*18330*/  IMAD.MOV.U32 R59, RZ, RZ, R86 ;  /* 0x000000ffff3b7224 */ /* 0x002fe400078e0056 */
[----:B--2---:R-:W-:Y:S02]  /*18340*/  IMAD.MOV.U32 R46, RZ, RZ, R90 ;  /* 0x000000ffff2e7224 */ /* 0x004fe400078e005a */
[----:B---3--:R-:W-:Y:S03]  /*18350*/  IMAD.MOV.U32 R45, RZ, RZ, R85 ;  /* 0x000000ffff2d7224 */ /* 0x008fe600078e0055 */
[----:B------:R-:W-:Y:S02]  /*18360*/  LOP3.LUT R41, R46, R2, RZ, 0xc0, !PT ;  /* 0x000000022e297212 */ /* 0x000fe400078ec0ff */
[--C-:B------:R-:W-:Y:S02]  /*18370*/  HSET2.LE.AND R46, R71, R216.reuse, PT ;  /* 0x000000d8472e7233 */ /* 0x100fe40003803000 */
[----:B------:R-:W-:Y:S02]  /*18380*/  LOP3.LUT R40, R45, R0, RZ, 0xc0, !PT ;  /* 0x000000002d287212 */ /* 0x000fe400078ec0ff */
[--C-:B------:R-:W-:Y:S02]  /*18390*/  HSET2.LE.AND R45, R47, R216.reuse, PT ;  /* 0x000000d82f2d7233 */ /* 0x100fe40003803000 */
[----:B------:R-:W-:Y:S02]  /*183a0*/  LOP3.LUT R47, R72, 0xff00ff, RZ, 0xc0, !PT ;  /* 0x00ff00ff482f7812 */ /* 0x000fe400078ec0ff */
[----:B------:R-:W-:Y:S02]  /*183b0*/  LOP3.LUT R2, R77, 0xff00ff, RZ, 0xc0, !PT ;  /* 0x00ff00ff4d027812 */ /* 0x000fe400078ec0ff */
[----:B------:R-:W-:Y:S02]  /*183c0*/  LOP3.LUT R45, R73, R45, RZ, 0xc0, !PT ;  /* 0x0000002d492d7212 */ /* 0x000fe400078ec0ff */
[--C-:B------:R-:W-:Y:S02]  /*183d0*/  HSET2.LE.AND R47, R47, R216.reuse, PT ;  /* 0x000000d82f2f7233 */ /* 0x100fe40003803000 */
[----:B------:R-:W-:Y:S02]  /*183e0*/  LOP3.LUT R46, R66, R46, RZ, 0xc0, !PT ;  /* 0x0000002e422e7212 */ /* 0x000fe400078ec0ff */
[--C-:B------:R-:W-:Y:S02]  /*183f0*/  HSET2.LE.AND R0, R76, R216.reuse, PT ;  /* 0x000000d84c007233 */ /* 0x100fe40003803000 */
[----:B------:R-:W-:Y:S01]  /*18400*/  LOP3.LUT R47, R67, R47, RZ, 0xc0, !PT ;  /* 0x0000002f432f7212 */ /* 0x000fe200078ec0ff */
[----:B------:R1:W2:Y:S01]  /*18410*/  LDL.S16 R76, [R1+0x114] ;  /* 0x00011400014c7983 */ /* 0x0002a20000100600 */
[--C-:B------:R-:W-:Y:S01]  /*18420*/  HSET2.LE.AND R2, R2, R216.reuse, PT ;  /* 0x000000d802027233 */ /* 0x100fe20003803000 */
[----:B------:R-:W-:Y:S01]  /*18430*/  IMAD.WIDE R66, R232, 0x70, R54 ;  /* 0x00000070e8427825 */ /* 0x000fe200078e0236 */
[----:B------:R-:W-:Y:S01]  /*18440*/  LOP3.LUT R42, R60, R0, RZ, 0xc0, !PT ;  /* 0x000000003c2a7212 */ /* 0x000fe200078ec0ff */
[----:B------:R1:W3:Y:S01]  /*18450*/  LDL.S16 R54, [R1+0x118] ;  /* 0x0001180001367983 */ /* 0x0002e20000100600 */
[----:B------:R-:W-:Y:S01]  /*18460*/  PRMT R60, R70, 0x7632, R60 ;  /* 0x00007632463c7816 */ /* 0x000fe2000000003c */
[-C--:B------:R-:W-:Y:S02]  /*18470*/  HMMA.16816.F32 R4, R44, R48.reuse, R4 ;  /* 0x000000302c04723c */ /* 0x080fe40000001804 */
[----:B------:R-:W-:Y:S03]  /*18480*/  STG.E.U16 desc[UR20][R66.64+-0x30], R114 ;  /* 0xffffd07242007986 */ /* 0x000fe6000c101514 */
[----:B------:R-:W-:Y:S01]  /*18490*/  PRMT R0, R81, 0x7632, R0 ;  /* 0x0000763251007816 */ /* 0x000fe20000000000 */
[----:B------:R1:W-:Y:S01]  /*184a0*/  STG.E.U16 desc[UR20][R66.64+-0x2e], R56 ;  /* 0xffffd23842007986 */ /* 0x0003e2000c101514 */
[----:B------:R-:W-:Y:S02]  /*184b0*/  LOP3.LUT R60, R60, 0xff, RZ, 0xc0, !PT ;  /* 0x000000ff3c3c7812 */ /* 0x000fe400078ec0ff */
[----:B------:R-:W-:Y:S01]  /*184c0*/  LOP3.LUT R43, R59, R2, RZ, 0xc0, !PT ;  /* 0x000000023b2b7212 */ /* 0x000fe200078ec0ff */
[----:B------:R1:W-:Y:S01]  /*184d0*/  STG.E.U16 desc[UR20][R194.64+-0x30], R57 ;  /* 0xffffd039c2007986 */ /* 0x0003e2000c101514 */
[----:B------:R-:W-:Y:S01]  /*184e0*/  LOP3.LUT R69, R0, 0xff, RZ, 0xc0, !PT ;  /* 0x000000ff00457812 */ /* 0x000fe200078ec0ff */
[----:B------:R-:W-:Y:S01]  /*184f0*/  FADD.FTZ R0, R53, R226 ;  /* 0x000000e235007221 */ /* 0x000fe20000010000 */
[----:B------:R-:W-:Y:S02]  /*18500*/  PRMT R2, R251, 0x7610, R2 ;  /* 0x00007610fb027816 */ /* 0x000fe40000000002 */
[----:B------:R-:W-:Y:S01]  /*18510*/  ISETP.LE.U32.AND P3, PT, R69, UR11, PT ;  /* 0x0000000b45007c0c */ /* 0x000fe2000bf63070 */
[C---:B------:R-:W-:Y:S04]  /*18520*/  HMMA.16816.F32 R8, R40.reuse, R48, R8 ;  /* 0x000000302808723c */ /* 0x040fe80000001808 */
[----:B------:R-:W-:Y:S01]  /*18530*/  PRMT R48, R87, 0x7632, R48 ;  /* 0x0000763257307816 */ /* 0x000fe20000000030 */
[--C-:B------:R-:W-:Y:S01]  /*18540*/  FADD.FTZ R49, R133, R0.reuse ;  /* 0x0000000085317221 */ /* 0x100fe20000010000 */
[----:B------:R-:W-:Y:S02]  /*18550*/  PRMT R0, R252, 0x7610, R0 ;  /* 0x00007610fc007816 */ /* 0x000fe40000000000 */
[----:B------:R-:W-:Y:S01]  /*18560*/  @P6 PRMT R48, R83, 0x5410, RZ ;  /* 0x0000541053306816 */ /* 0x000fe200000000ff */
[-C--:B------:R-:W-:Y:S01]  /*18570*/  HMMA.16816.F32 R12, R40, R50.reuse, R12 ;  /* 0x00000032280c723c */ /* 0x080fe2000000180c */
[----:B------:R1:W-:Y:S02]  /*18580*/  STL [R1+0x3c], R49 ;  /* 0x00003c3101007387 */ /* 0x0003e40000100800 */
[----:B------:R-:W-:Y:S02]  /*18590*/  PRMT R55, R0, 0x5410, R3 ;  /* 0x0000541000377816 */ /* 0x000fe40000000003 */
[----:B------:R-:W-:Y:S01]  /*185a0*/  F2FP.F16.F32.PACK_AB R53, R133, R53 ;  /* 0x000000358535723e */ /* 0x000fe200000000ff */
[----:B------:R-:W-:Y:S01]  /*185b0*/  STG.E.U16 desc[UR20][R194.64+-0x2e], R48 ;  /* 0xffffd230c2007986 */ /* 0x000fe2000c101514 */
[----:B------:R-:W-:Y:S01]  /*185c0*/  LOP3.LUT R148, R55, R148, RZ, 0xc0, !PT ;  /* 0x0000009437947212 */ /* 0x000fe200078ec0ff */
[C---:B------:R-:W-:Y:S04]  /*185d0*/  HMMA.16816.F32 R16, R44.reuse, R50, R16 ;  /* 0x000000322c10723c */ /* 0x040fe80000001810 */
[----:B-1----:R-:W-:Y:S01]  /*185e0*/  PRMT R56, R2, 0x5410, R52 ;  /* 0x0000541002387816 */ /* 0x002fe20000000034 */
[----:B------:R-:W-:Y:S03]  /*185f0*/  IMAD.WIDE R66, R232, -0x70, R66 ;  /* 0xffffff90e8427825 */ /* 0x000fe600078e0242 */
[-C--:B------:R-:W-:Y:S03]  /*18600*/  HMMA.16816.F32 R20, R44, R36.reuse, R20 ;  /* 0x000000242c14723c */ /* 0x080fe60000001814 */
[----:B------:R-:W-:Y:S02]  /*18610*/  IMAD.MOV.U32 R57, RZ, RZ, R88 ;  /* 0x000000ffff397224 */ /* 0x000fe400078e0058 */
[----:B------:R-:W-:Y:S03]  /*18620*/  IMAD.MOV.U32 R133, RZ, RZ, R134 ;  /* 0x000000ffff857224 */ /* 0x000fe600078e0086 */
[C---:B------:R-:W-:Y:S04]  /*18630*/  HMMA.16816.F32 R24, R40.reuse, R36, R24 ;  /* 0x000000242818723c */ /* 0x040fe80000001818 */
[----:B------:R-:W-:Y:S02]  /*18640*/  LOP3.LUT R49, R70, 0xff, RZ, 0xc0, !PT ;  /* 0x000000ff46317812 */ /* 0x000fe400078ec0ff */
[----:B------:R-:W-:Y:S02]  /*18650*/  LOP3.LUT R37, R116, 0xff00ff, RZ, 0xc0, !PT ;  /* 0x00ff00ff74257812 */ /* 0x000fe400078ec0ff */
[C---:B------:R-:W-:Y:S01]  /*18660*/  ISETP.LE.U32.AND P6, PT, R49.reuse, UR11, PT ;  /* 0x0000000b31007c0c */ /* 0x040fe2000bfc3070 */
[-C--:B------:R-:W-:Y:S03]  /*18670*/  HMMA.16816.F32 R28, R40, R38.reuse, R28 ;  /* 0x00000026281c723c */ /* 0x080fe6000000181c */
[--C-:B------:R-:W-:Y:S02]  /*18680*/  HSET2.LE.AND R43, R37, R216.reuse, PT ;  /* 0x000000d8252b7233 */ /* 0x100fe40003803000 */
[--C-:B------:R-:W-:Y:S02]  /*18690*/  HSET2.LE.AND R36, R94, R216.reuse, PT ;  /* 0x000000d85e247233 */ /* 0x100fe40003803000 */
[----:B------:R-:W-:Y:S01]  /*186a0*/  PRMT R140, R49, 0x5410, R78 ;  /* 0x00005410318c7816 */ /* 0x000fe2000000004e */
[----:B------:R-:W-:Y:S01]  /*186b0*/  HMMA.16816.F32 R32, R44, R38, R32 ;  /* 0x000000262c20723c */ /* 0x000fe20000001820 */
[----:B------:R-:W1:Y:S03]  /*186c0*/  LDSM.16.MT88.4 R48, [R208+0x5800] ;  /* 0x00580000d030783b */ /* 0x000e660000004200 */
[--C-:B------:R-:W-:Y:S01]  /*186d0*/  HSET2.LE.AND R140, R140, R216.reuse, PT ;  /* 0x000000d88c8c7233 */ /* 0x100fe20003803000 */
[----:B------:R-:W1:Y:S01]  /*186e0*/  LDSM.16.MT88.4 R44, [R65+0x1800] ;  /* 0x00180000412c783b */ /* 0x000e620000004200 */
[----:B------:R-:W-:Y:S02]  /*186f0*/  LOP3.LUT R43, R61, R43, RZ, 0xc0, !PT ;  /* 0x0000002b3d2b7212 */ /* 0x000fe400078ec0ff */
[----:B------:R-:W-:Y:S02]  /*18700*/  LOP3.LUT R41, R64, R36, RZ, 0xc0, !PT ;  /* 0x0000002440297212 */ /* 0x000fe400078ec0ff */
[--C-:B------:R-:W-:Y:S02]  /*18710*/  HSET2.LE.AND R42, R100, R216.reuse, PT ;  /* 0x000000d8642a7233 */ /* 0x100fe40003803000 */
[----:B------:R-:W-:Y:S02]  /*18720*/  LOP3.LUT R39, R141, 0xff00ff, RZ, 0xc0, !PT ;  /* 0x00ff00ff8d277812 */ /* 0x000fe400078ec0ff */
[--C-:B------:R-:W-:Y:S02]  /*18730*/  HSET2.LE.AND R38, R108, R216.reuse, PT ;  /* 0x000000d86c267233 */ /* 0x100fe40003803000 */
[----:B------:R-:W-:Y:S02]  /*18740*/  LOP3.LUT R42, R62, R42, RZ, 0xc0, !PT ;  /* 0x0000002a3e2a7212 */ /* 0x000fe400078ec0ff */
[--C-:B------:R-:W-:Y:S02]  /*18750*/  HSET2.LE.AND R36, R82, R216.reuse, PT ;  /* 0x000000d852247233 */ /* 0x100fe40003803000 */
[----:B------:R-:W-:Y:S02]  /*18760*/  PRMT R61, R93, 0x7610, R61 ;  /* 0x000076105d3d7816 */ /* 0x000fe4000000003d */
[--C-:B------:R-:W-:Y:S02]  /*18770*/  HSET2.LE.AND R37, R109, R216.reuse, PT ;  /* 0x000000d86d257233 */ /* 0x100fe40003803000 */
[--C-:B------:R-:W-:Y:S02]  /*18780*/  HSET2.LE.AND R39, R39, R216.reuse, PT ;  /* 0x000000d827277233 */ /* 0x100fe40003803000 */
[----:B------:R-:W-:Y:S02]  /*18790*/  LOP3.LUT R38, R57, R38, RZ, 0xc0, !PT ;  /* 0x0000002639267212 */ /* 0x000fe400078ec0ff */
[----:B------:R-:W-:Y:S01]  /*187a0*/  PRMT R57, R92, 0x7632, R57 ;  /* 0x000076325c397816 */ /* 0x000fe20000000039 */
[----:B----4-:R-:W-:Y:S02]  /*187b0*/  @!P5 HADD2 R104, -R0.H0_H0, -RZ.H0_H0 ;  /* 0xa00000ff0068d230 */ /* 0x010fe40000000900 */
[----:B------:R-:W-:Y:S03]  /*187c0*/  @!P1 HADD2 R103, -R3.H0_H0, -RZ.H0_H0 ;  /* 0xa00000ff03679230 */ /* 0x000fe60000000900 */
[----:B------:R-:W-:Y:S01]  /*187d0*/  @!P5 STL.S16 [R1+0x124], R104 ;  /* 0x000124680100d387 */ /* 0x000fe20000100600 */
[----:B------:R-:W-:Y:S01]  /*187e0*/  PRMT R68, R104, 0x7610, R68 ;  /* 0x0000761068447816 */ /* 0x000fe20000000044 */
[----:B------:R-:W-:Y:S02]  /*187f0*/  @!P3 HADD2 R102, -R2.H0_H0, -RZ.H0_H0 ;  /* 0xa00000ff0266b230 */ /* 0x000fe40000000900 */
[----:B------:R-:W-:Y:S01]  /*18800*/  @!P1 STL.S16 [R1+0x120], R103 ;  /* 0x0001206701009387 */ /* 0x000fe20000100600 */
[----:B------:R-:W-:Y:S02]  /*18810*/  @!P5 PRMT R0, R68, 0x5410, RZ ;  /* 0x000054104400d816 */ /* 0x000fe400000000ff */
[----:B------:R-:W-:Y:S01]  /*18820*/  ISETP.GT.U32.AND P5, PT, R74, UR11, PT ;  /* 0x0000000b4a007c0c */ /* 0x000fe2000bfa4070 */
[----:B------:R-:W-:Y:S01]  /*18830*/  @!P3 STL.S16 [R1+0x11c], R102 ;  /* 0x00011c660100b387 */ /* 0x000fe20000100600 */
[----:B------:R-:W-:Y:S02]  /*18840*/  PRMT R59, R103, 0x7610, R59 ;  /* 0x00007610673b7816 */ /* 0x000fe4000000003b */
[----:B------:R-:W-:Y:S01]  /*18850*/  SHF.R.U32.HI R68, RZ, 0x18, R81 ;  /* 0x00000018ff447819 */ /* 0x000fe20000011651 */
[----:B------:R4:W4:Y:S01]  /*18860*/  LDL.S16 R73, [R1+0x110] ;  /* 0x0001100001497983 */ /* 0x0009220000100600 */
[----:B------:R-:W-:Y:S01]  /*18870*/  @!P1 PRMT R3, R59, 0x5410, RZ ;  /* 0x000054103b039816 */ /* 0x000fe200000000ff */
[----:B------:R-:W-:Y:S01]  /*18880*/  IMAD.MOV.U32 R59, RZ, RZ, R87 ;  /* 0x000000ffff3b7224 */ /* 0x000fe200078e0057 */
[----:B------:R-:W-:Y:S01]  /*18890*/  ISETP.LE.U32.AND P1, PT, R68, UR11, PT ;  /* 0x0000000b44007c0c */ /* 0x000fe2000bf23070 */
[----:B------:R1:W4:Y:S01]  /*188a0*/  LDL.S16 R72, [R1+0x10c] ;  /* 0x00010c0001487983 */ /* 0x0003220000100600 */
[----:B------:R-:W-:Y:S02]  /*188b0*/  PRMT R58, R102, 0x7610, R58 ;  /* 0x00007610663a7816 */ /* 0x000fe4000000003a */
[----:B------:R-:W-:Y:S01]  /*188c0*/  LOP3.LUT R39, R59, R39, RZ, 0xc0, !PT ;  /* 0x000000273b277212 */ /* 0x000fe200078ec0ff */
[----:B------:R1:W4:Y:S01]  /*188d0*/  LDL.S16 R71, [R1+0x108] ;  /* 0x0001080001477983 */ /* 0x0003220000100600 */
[----:B------:R-:W-:Y:S01]  /*188e0*/  @!P3 PRMT R2, R58, 0x5410, RZ ;  /* 0x000054103a02b816 */ /* 0x000fe200000000ff */
[----:B------:R-:W-:Y:S01]  /*188f0*/  IMAD.MOV.U32 R58, RZ, RZ, R89 ;  /* 0x000000ffff3a7224 */ /* 0x000fe200078e0059 */
[----:B------:R-:W-:Y:S01]  /*18900*/  PRMT R149, R69, 0x5410, R68 ;  /* 0x0000541045957816 */ /* 0x000fe20000000044 */
[----:B------:R1:W-:Y:S03]  /*18910*/  STG.E.U16 desc[UR20][R192.64+-0x1e], R3 ;  /* 0xffffe203c0007986 */ /* 0x0003e6000c101514 */
[----:B------:R-:W-:Y:S01]  /*18920*/  LOP3.LUT R36, R58, R36, RZ, 0xc0, !PT ;  /* 0x000000243a247212 */ /* 0x000fe200078ec0ff */
[----:B------:R1:W-:Y:S01]  /*18930*/  STG.E.U16 desc[UR20][R192.64+-0x20], R0 ;  /* 0xffffe000c0007986 */ /* 0x0003e2000c101514 */
[--C-:B------:R-:W-:Y:S03]  /*18940*/  HSET2.LE.AND R149, R149, R216.reuse, PT ;  /* 0x000000d895957233 */ /* 0x100fe60003803000 */
[----:B------:R1:W-:Y:S02]  /*18950*/  STG.E.U16 desc[UR20][R66.64+-0x20], R2 ;  /* 0xffffe00242007986 */ /* 0x0003e4000c101514 */
[----:B------:R-:W-:Y:S01]  /*18960*/  LOP3.LUT R149, R56, R149, RZ, 0xc0, !PT ;  /* 0x0000009538957212 */ /* 0x000fe200078ec0ff */
[----:B--2---:R-:W-:Y:S02]  /*18970*/  @!P1 HADD2 R76, -R52.H0_H0, -RZ.H0_H0 ;  /* 0xa00000ff344c9230 */ /* 0x004fe40000000900 */
[----:B---3--:R-:W-:Y:S05]  /*18980*/  @!P6 HADD2 R54, -R93.H0_H0, -RZ.H0_H0 ;  /* 0xa00000ff5d36e230 */ /* 0x008fea0000000900 */
[----:B------:R2:W-:Y:S01]  /*18990*/  @!P6 STL.S16 [R1+0x118], R54 ;  /* 0x000118360100e387 */ /* 0x0005e20000100600 */
[----:B------:R-:W-:Y:S03]  /*189a0*/  PRMT R75, R54, 0x7610, R75 ;  /* 0x00007610364b7816 */ /* 0x000fe6000000004b */
[----:B------:R-:W-:Y:S01]  /*189b0*/  @!P1 STL.S16 [R1+0x114], R76 ;  /* 0x0001144c01009387 */ /* 0x000fe20000100600 */
[----:B-1----:R-:W-:Y:S02]  /*189c0*/  SHF.R.U32.HI R3, RZ, 0x18, R70 ;  /* 0x00000018ff037819 */ /* 0x002fe40000011646 */
[----:B------:R-:W-:Y:S02]  /*189d0*/  @!P6 PRMT R61, R75, 0x5410, RZ ;  /* 0x000054104b3de816 */ /* 0x000fe400000000ff */
[----:B------:R-:W-:Y:S02]  /*189e0*/  LOP3.LUT R0, R79, 0xff, RZ, 0xc0, !PT ;  /* 0x000000ff4f007812 */ /* 0x000fe400078ec0ff */
[----:B------:R-:W-:Y:S01]  /*189f0*/  ISETP.LE.U32.AND P6, PT, R60, UR11, PT ;  /* 0x0000000b3c007c0c */ /* 0x000fe2000bfc3070 */
[----:B------:R-:W-:Y:S01]  /*18a00*/  MUFU.EX2 R2, R127 ;  /* 0x0000007f00027308 */ /* 0x000fe20000000800 */
[--C-:B------:R-:W-:Y:S02]  /*18a10*/  PRMT R150, R0, 0x5410, R74.reuse ;  /* 0x0000541000967816 */ /* 0x100fe4000000004a */
[----:B------:R-:W-:Y:S02]  /*18a20*/  PRMT R74, R76, 0x7610, R74 ;  /* 0x000076104c4a7816 */ /* 0x000fe4000000004a */
[----:B------:R-:W-:Y:S02]  /*18a30*/  ISETP.LE.U32.AND P3, PT, R0, UR11, PT ;  /* 0x0000000b00007c0c */ /* 0x000fe4000bf63070 */
[----:B------:R-:W-:Y:S02]  /*18a40*/  @!P1 PRMT R52, R74, 0x5410, RZ ;  /* 0x000054104a349816 */ /* 0x000fe400000000ff */
[----:B------:R-:W-:Y:S02]  /*18a50*/  ISETP.LE.U32.AND P1, PT, R3, UR11, PT ;  /* 0x0000000b03007c0c */ /* 0x000fe4000bf23070 */
[--C-:B------:R-:W-:Y:S01]  /*18a60*/  HSET2.LE.AND R0, R95, R216.reuse, PT ;  /* 0x000000d85f007233 */ /* 0x100fe20003803000 */
[----:B------:R1:W-:Y:S01]  /*18a70*/  STG.E.U16 desc[UR20][R66.64+-0x1e], R52 ;  /* 0xffffe23442007986 */ /* 0x0003e2000c101514 */
[----:B--2---:R-:W-:Y:S01]  /*18a80*/  IMAD.MOV.U32 R54, RZ, RZ, R91 ;  /* 0x000000ffff367224 */ /* 0x004fe200078e005b */
[----:B------:R-:W-:Y:S02]  /*18a90*/  PRMT R141, R60, 0x5410, R3 ;  /* 0x000054103c8d7816 */ /* 0x000fe40000000003 */
[----:B------:R-:W-:Y:S02]  /*18aa0*/  LOP3.LUT R40, R63, R0, RZ, 0xc0, !PT ;  /* 0x000000003f287212 */ /* 0x000fe400078ec0ff */
[----:B------:R-:W2:Y:S01]  /*18ab0*/  MUFU.EX2 R0, R126 ;  /* 0x0000007e00007308 */ /* 0x000ea20000000800 */
[----:B------:R-:W-:Y:S01]  /*18ac0*/  LOP3.LUT R37, R54, R37, RZ, 0xc0, !PT ;  /* 0x0000002536257212 */ /* 0x000fe200078ec0ff */
[----:B------:R-:W-:Y:S01]  /*18ad0*/  IMAD.MOV.U32 R54, RZ, RZ, R93 ;  /* 0x000000ffff367224 */ /* 0x000fe200078e005d */
[--C-:B------:R-:W-:Y:S02]  /*18ae0*/  HSET2.LE.AND R141, R141, R216.reuse, PT ;  /* 0x000000d88d8d7233 */ /* 0x100fe40003803000 */
[-C--:B------:R-:W-:Y:S05]  /*18af0*/  HMMA.16816.F32 R4, R40, R48.reuse, R4 ;  /* 0x000000302804723c */ /* 0x080fea0000001804 */
[----:B------:R-:W-:Y:S02]  /*18b00*/  LOP3.LUT R140, R54, R140, RZ, 0xc0, !PT ;  /* 0x0000008c368c7212 */ /* 0x000fe400078ec0ff */
[--C-:B------:R-:W-:Y:S01]  /*18b10*/  HSET2.LE.AND R150, R150, R216.reuse, PT ;  /* 0x000000d896967233 */ /* 0x100fe20003803000 */
[C---:B------:R-:W-:Y:S04]  /*18b20*/  HMMA.16816.F32 R8, R36.reuse, R48, R8 ;  /* 0x000000302408723c */ /* 0x040fe80000001808 */
[----:B--2---:R-:W-:Y:S01]  /*18b30*/  FADD.FTZ R3, R0, R202 ;  /* 0x000000ca00037221 */ /* 0x004fe20000010000 */
[----:B------:R-:W-:Y:S02]  /*18b40*/  F2FP.F16.F32.PACK_AB R49, R2, R0 ;  /* 0x000000000231723e */ /* 0x000fe400000000ff */
[----:B------:R-:W-:Y:S01]  /*18b50*/  PRMT R0, R162, 0x7632, R0 ;  /* 0x00007632a2007816 */ /* 0x000fe20000000000 */
[----:B-1----:R-:W-:Y:S01]  /*18b60*/  FADD.FTZ R52, R2, R3 ;  /* 0x0000000302347221 */ /* 0x002fe20000010000 */
[----:B------:R-:W-:Y:S01]  /*18b70*/  PRMT R2, R162, 0x7610, R2 ;  /* 0x00007610a2027816 */ /* 0x000fe20000000002 */
[-C--:B------:R-:W-:Y:S03]  /*18b80*/  HMMA.16816.F32 R12, R36, R50.reuse, R12 ;  /* 0x00000032240c723c */ /* 0x080fe6000000180c */
[----:B------:R-:W-:Y:S01]  /*18b90*/  IMAD.WIDE R66, R232, 0x70, R66 ;  /* 0x00000070e8427825 */ /* 0x000fe200078e0242 */
[C---:B------:R-:W-:Y:S02]  /*18ba0*/  PRMT R3, R143.reuse, 0x7610, R3 ;  /* 0x000076108f037816 */ /* 0x040fe40000000003 */
[----:B------:R-:W-:Y:S02]  /*18bb0*/  PRMT R48, R143, 0x7632, R48 ;  /* 0x000076328f307816 */ /* 0x000fe40000000030 */
[----:B------:R-:W-:Y:S01]  /*18bc0*/  STG.E.U16 desc[UR20][R66.64+-0x20], R61 ;  /* 0xffffe03d42007986 */ /* 0x000fe2000c101514 */
[C---:B------:R-:W-:Y:S04]  /*18bd0*/  HMMA.16816.F32 R16, R40.reuse, R50, R16 ;  /* 0x000000322810723c */ /* 0x040fe80000001810 */
[----:B------:R-:W-:Y:S04]  /*18be0*/  PRMT R143, R98, 0x5410, R99 ;  /* 0x00005410628f7816 */ /* 0x000fe80000000063 */
[-C--:B------:R-:W-:Y:S03]  /*18bf0*/  HMMA.16816.F32 R20, R40, R44.reuse, R20 ;  /* 0x0000002c2814723c */ /* 0x080fe60000001814 */
[----:B------:R-:W-:Y:S05]  /*18c00*/  LOP3.LUT R143, R143, 0xff00ff, RZ, 0xc0, !PT ;  /* 0x00ff00ff8f8f7812 */ /* 0x000fea00078ec0ff */
[C---:B------:R-:W-:Y:S04]  /*18c10*/  HMMA.16816.F32 R24, R36.reuse, R44, R24 ;  /* 0x0000002c2418723c */ /* 0x040fe80000001818 */
[----:B------:R-:W-:Y:S02]  /*18c20*/  PRMT R44, R2, 0x5410, R0 ;  /* 0x00005410022c7816 */ /* 0x000fe40000000000 */
[----:B------:R-:W-:Y:S02]  /*18c30*/  LOP3.LUT R45, R101, 0xff, RZ, 0xc0, !PT ;  /* 0x000000ff652d7812 */ /* 0x000fe400078ec0ff */
[-C--:B------:R-:W-:Y:S01]  /*18c40*/  HMMA.16816.F32 R28, R36, R46.reuse, R28 ;  /* 0x0000002e241c723c */ /* 0x080fe2000000181c */
[----:B------:R-:W1:Y:S02]  /*18c50*/  LDSM.16.MT88.4 R36, [R65+0x1c00] ;  /* 0x001c00004124783b */ /* 0x000e640000004200 */
[----:B------:R-:W-:Y:S02]  /*18c60*/  LOP3.LUT R150, R44, R150, RZ, 0xc0, !PT ;  /* 0x000000962c967212 */ /* 0x000fe400078ec0ff */
[----:B------:R-:W-:Y:S02]  /*18c70*/  PRMT R44, R3, 0x5410, R48 ;  /* 0x00005410032c7816 */ /* 0x000fe40000000030 */
[--C-:B------:R-:W-:Y:S01]  /*18c80*/  HSET2.LE.AND R143, R143, R216.reuse, PT ;  /* 0x000000d88f8f7233 */ /* 0x100fe20003803000 */
[----:B------:R-:W-:Y:S04]  /*18c90*/  HMMA.16816.F32 R32, R40, R46, R32 ;  /* 0x0000002e2820723c */ /* 0x000fe80000001820 */
[----:B------:R-:W-:Y:S02]  /*18ca0*/  LOP3.LUT R143, R49, R143, RZ, 0xc0, !PT ;  /* 0x0000008f318f7212 */ /* 0x000fe400078ec0ff */
[----:B------:R-:W-:Y:S05]  /*18cb0*/  PRMT R142, R45, 0x5410, R97 ;  /* 0x000054102d8e7816 */ /* 0x000fea0000000061 */
[--C-:B------:R-:W-:Y:S05]  /*18cc0*/  HSET2.LE.AND R142, R142, R216.reuse, PT ;  /* 0x000000d88e8e7233 */ /* 0x100fea0003803000 */
[----:B------:R-:W-:Y:S01]  /*18cd0*/  LOP3.LUT R142, R53, R142, RZ, 0xc0, !PT ;  /* 0x0000008e358e7212 */ /* 0x000fe200078ec0ff */
[----:B----4-:R-:W-:Y:S01]  /*18ce0*/  @!P4 HADD2 R73, -R93.H1_H1, -RZ.H0_H0 ;  /* 0xa00000ff5d49c230 */ /* 0x010fe20000000d00 */
[----:B------:R-:W-:Y:S01]  /*18cf0*/  PRMT R93, R93, 0x7632, R93 ;  /* 0x000076325d5d7816 */ /* 0x000fe2000000005d */
[C---:B------:R-:W-:Y:S03]  /*18d00*/  @!P6 HADD2 R72, -R92.reuse.H0_H0, -RZ.H0_H0 ;  /* 0xa00000ff5c48e230 */ /* 0x040fe60000000900 */
[----:B------:R-:W-:Y:S01]  /*18d10*/  @!P4 STL.S16 [R1+0x110], R73 ;  /* 0x000110490100c387 */ /* 0x000fe20000100600 */
[----:B------:R-:W-:Y:S01]  /*18d20*/  PRMT R68, R73, 0x7610, R68 ;  /* 0x0000761049447816 */ /* 0x000fe20000000044 */
[----:B------:R-:W-:Y:S02]  /*18d30*/  @!P1 HADD2 R71, -R92.H1_H1, -RZ.H0_H0 ;  /* 0xa00000ff5c479230 */ /* 0x000fe40000000d00 */
[----:B------:R-:W-:Y:S01]  /*18d40*/  @!P6 STL.S16 [R1+0x10c], R72 ;  /* 0x00010c480100e387 */ /* 0x000fe20000100600 */
[----:B------:R-:W-:Y:S02]  /*18d50*/  @!P4 PRMT R93, R68, 0x5410, RZ ;  /* 0x00005410445dc816 */ /* 0x000fe400000000ff */
[----:B------:R-:W-:Y:S01]  /*18d60*/  ISETP.GT.U32.AND P4, PT, R151, UR11, PT ;  /* 0x0000000b97007c0c */ /* 0x000fe2000bf84070 */
[----:B------:R3:W2:Y:S01]  /*18d70*/  LDL.S16 R64, [R1+0x104] ;  /* 0x0001040001407983 */ /* 0x0006a20000100600 */
[----:B------:R-:W-:Y:S02]  /*18d80*/  PRMT R62, R72, 0x7610, R62 ;  /* 0x00007610483e7816 */ /* 0x000fe4000000003e */
[----:B------:R-:W-:Y:S01]  /*18d90*/  PRMT R60, R71, 0x7610, R60 ;  /* 0x00007610473c7816 */ /* 0x000fe2000000003c */
[----:B------:R-:W-:Y:S01]  /*18da0*/  @!P1 STL.S16 [R1+0x108], R71 ;  /* 0x0001084701009387 */ /* 0x000fe20000100600 */
[----:B------:R-:W-:Y:S02]  /*18db0*/  PRMT R151, R151, 0x5410, R80 ;  /* 0x0000541097977816 */ /* 0x000fe40000000050 */
[----:B------:R-:W-:Y:S01]  /*18dc0*/  @!P1 PRMT R57, R60, 0x5410, RZ ;  /* 0x000054103c399816 */ /* 0x000fe200000000ff */
[----:B------:R3:W4:Y:S01]  /*18dd0*/  LDL.S16 R63, [R1+0x100] ;  /* 0x00010000013f7983 */ /* 0x0007220000100600 */
[----:B------:R-:W-:Y:S02]  /*18de0*/  ISETP.GT.U32.AND P1, PT, R98, UR11, PT ;  /* 0x0000000b62007c0c */ /* 0x000fe4000bf24070 */
[----:B------:R-:W-:Y:S01]  /*18df0*/  LOP3.LUT R151, R151, 0xff00ff, RZ, 0xc0, !PT ;  /* 0x00ff00ff97977812 */ /* 0x000fe200078ec0ff */
[----:B------:R1:W-:Y:S04]  /*18e00*/  STL [R1+0x38], R52 ;  /* 0x0000383401007387 */ /* 0x0003e80000100800 */
[----:B------:R-:W-:Y:S01]  /*18e10*/  STG.E.U16 desc[UR20][R66.64+-0x1e], R93 ;  /* 0xffffe25d42007986 */ /* 0x000fe2000c101514 */
[----:B------:R-:W-:Y:S03]  /*18e20*/  HSET2.LE.AND R151, R151, R216, PT ;  /* 0x000000d897977233 */ /* 0x000fe60003803000 */
[----:B------:R-:W-:Y:S02]  /*18e30*/  STG.E.U16 desc[UR20][R194.64+-0x1e], R57 ;  /* 0xffffe239c2007986 */ /* 0x000fe4000c101514 */
[----:B------:R-:W-:Y:S07]  /*18e40*/  LOP3.LUT R151, R44, R151, RZ, 0xc0, !PT ;  /* 0x000000972c977212 */ /* 0x000fee00078ec0ff */
[-C--:B------:R-:W-:Y:S05]  /*18e50*/  HMMA.16816.F32 R168, R148, R164.reuse, R4 ;  /* 0x000000a494a8723c */ /* 0x080fea0000001804 */
[----:B-1----:R-:W-:Y:S01]  /*18e60*/  IMAD.MOV.U32 R52, RZ, RZ, R92 ;  /* 0x000000ffff347224 */ /* 0x002fe200078e005c */
[----:B------:R-:W-:Y:S02]  /*18e70*/  @!P6 PRMT R92, R62, 0x5410, RZ ;  /* 0x000054103e5ce816 */ /* 0x000fe400000000ff */
[----:B------:R-:W-:Y:S02]  /*18e80*/  ISETP.GT.U32.AND P6, PT, R80, UR11, PT ;  /* 0x0000000b50007c0c */ /* 0x000fe4000bfc4070 */
[----:B------:R-:W-:Y:S01]  /*18e90*/  LOP3.LUT R141, R52, R141, RZ, 0xc0, !PT ;  /* 0x0000008d348d7212 */ /* 0x000fe200078ec0ff */
[----:B------:R-:W-:Y:S06]  /*18ea0*/  STG.E.U16 desc[UR20][R194.64+-0x20], R92 ;  /* 0xffffe05cc2007986 */ /* 0x000fec000c101514 */
[C---:B------:R-:W-:Y:S08]  /*18eb0*/  HMMA.16816.F32 R156, R140.reuse, R164, R8 ;  /* 0x000000a48c9c723c */ /* 0x040ff00000001808 */
[-C--:B------:R-:W-:Y:S08]  /*18ec0*/  HMMA.16816.F32 R152, R140, R166.reuse, R12 ;  /* 0x000000a68c98723c */ /* 0x080ff0000000180c */
[C---:B------:R-:W-:Y:S08]  /*18ed0*/  HMMA.16816.F32 R164, R148.reuse, R166, R16 ;  /* 0x000000a694a4723c */ /* 0x040ff00000001810 */
[-C--:B------:R-:W-:Y:S08]  /*18ee0*/  HMMA.16816.F32 R160, R148, R36.reuse, R20 ;  /* 0x0000002494a0723c */ /* 0x080ff00000001814 */
[C---:B------:R-:W-:Y:S08]  /*18ef0*/  HMMA.16816.F32 R144, R140.reuse, R36, R24 ;  /* 0x000000248c90723c */ /* 0x040ff00000001818 */
[-C--:B------:R-:W-:Y:S08]  /*18f00*/  HMMA.16816.F32 R140, R140, R38.reuse, R28 ;  /* 0x000000268c8c723c */ /* 0x080ff0000000181c */
[----:B------:R-:W-:Y:S04]  /*18f10*/  HMMA.16816.F32 R148, R148, R38, R32 ;  /* 0x000000269494723c */ /* 0x000fe80000001820 */
[----:B--2---:R-:W-:Y:S05]  /*18f20*/  @!P3 HADD2 R64, -R2.H0_H0, -RZ.H0_H0 ;  /* 0xa00000ff0240b230 */ /* 0x004fea0000000900 */
[----:B------:R-:W-:Y:S01]  /*18f30*/  @!P3 STL.S16 [R1+0x104], R64 ;  /* 0x000104400100b387 */ /* 0x000fe20000100600 */
[----:B------:R-:W-:Y:S01]  /*18f40*/  PRMT R59, R64, 0x7610, R59 ;  /* 0x00007610403b7816 */ /* 0x000fe2000000003b */
[----:B----4-:R-:W-:Y:S03]  /*18f50*/  @P5 HADD2 R63, -R0.H0_H0, -RZ.H0_H0 ;  /* 0xa00000ff003f5230 */ /* 0x010fe60000000900 */
[----:B------:R-:W-:Y:S02]  /*18f60*/  @!P3 PRMT R2, R59, 0x5410, RZ ;  /* 0x000054103b02b816 */ /* 0x000fe400000000ff */
[----:B------:R-:W-:Y:S01]  /*18f70*/  ISETP.GT.U32.AND P3, PT, R97, UR11, PT ;  /* 0x0000000b61007c0c */ /* 0x000fe2000bf64070 */
[----:B------:R-:W-:Y:S01]  /*18f80*/  @P5 STL.S16 [R1+0x100], R63 ;  /* 0x0001003f01005387 */ /* 0x000fe20000100600 */
[----:B------:R-:W-:Y:S03]  /*18f90*/  PRMT R58, R63, 0x7610, R58 ;  /* 0x000076103f3a7816 */ /* 0x000fe6000000003a */
[----:B------:R3:W2:Y:S01]  /*18fa0*/  LDL.S16 R54, [R1+0xfc] ;  /* 0x0000fc0001367983 */ /* 0x0006a20000100600 */
[----:B------:R-:W-:Y:S02]  /*18fb0*/  @P5 PRMT R0, R58, 0x5410, RZ ;  /* 0x000054103a005816 */ /* 0x000fe400000000ff */
[----:B------:R-:W-:Y:S01]  /*18fc0*/  ISETP.LE.U32.AND P5, PT, R45, UR11, PT ;  /* 0x0000000b2d007c0c */ /* 0x000fe2000bfa3070 */
[----:B------:R3:W4:Y:S04]  /*18fd0*/  LDL.S16 R50, [R1+0xf0] ;  /* 0x0000f00001327983 */ /* 0x0007280000100600 */
[----:B------:R3:W3:Y:S04]  /*18fe0*/  LDL.S16 R52, [R1+0xf8] ;  /* 0x0000f80001347983 */ /* 0x0006e80000100600 */
[----:B------:R1:W3:Y:S04]  /*18ff0*/  LDL.S16 R51, [R1+0xf4] ;  /* 0x0000f40001337983 */ /* 0x0002e80000100600 */
[----:B------:R1:W3:Y:S04]  /*19000*/  LDL.S16 R40, [R1+0xe8] ;  /* 0x0000e80001287983 */ /* 0x0002e80000100600 */
[----:B------:R1:W3:Y:S04]  /*19010*/  LDL.S16 R41, [R1+0xec] ;  /* 0x0000ec0001297983 */ /* 0x0002e80000100600 */
[----:B------:R1:W-:Y:S04]  /*19020*/  STG.E.U16 desc[UR20][R192.64+-0x10], R2 ;  /* 0xfffff002c0007986 */ /* 0x0003e8000c101514 */
[----:B------:R1:W-:Y:S02]  /*19030*/  STG.E.U16 desc[UR20][R192.64+-0xe], R0 ;  /* 0xfffff200c0007986 */ /* 0x0003e4000c101514 */
[----:B-1----:R-:W-:Y:S02]  /*19040*/  PRMT R2, R53, 0x7632, R2 ;  /* 0x0000763235027816 */ /* 0x002fe40000000002 */
[----:B------:R-:W-:Y:S01]  /*19050*/  PRMT R0, R49, 0x7632, R0 ;  /* 0x0000763231007816 */ /* 0x000fe20000000000 */
[----:B--2---:R-:W-:Y:S02]  /*19060*/  @P4 HADD2 R54, -R3.H0_H0, -RZ.H0_H0 ;  /* 0xa00000ff03364230 */ /* 0x004fe40000000900 */
[----:B----4-:R-:W-:Y:S03]  /*19070*/  @P6 HADD2 R50, -R48.H0_H0, -RZ.H0_H0 ;  /* 0xa00000ff30326230 */ /* 0x010fe60000000900 */
[----:B------:R-:W-:Y:S01]  /*19080*/  @P4 STL.S16 [R1+0xfc], R54 ;  /* 0x0000fc3601004387 */ /* 0x000fe20000100600 */
[----:B------:R-:W-:Y:S01]  /*19090*/  PRMT R4, R54, 0x7610, R4 ;  /* 0x0000761036047816 */ /* 0x000fe20000000004 */
[C---:B---3--:R-:W-:Y:S01]  /*190a0*/  @!P5 HADD2 R52, -R53.reuse.H0_H0, -RZ.H0_H0 ;  /* 0xa00000ff3534d230 */ /* 0x048fe20000000900 */
[----:B------:R-:W-:Y:S02]  /*190b0*/  PRMT R9, R50, 0x7610, R9 ;  /* 0x0000761032097816 */ /* 0x000fe40000000009 */
[----:B------:R-:W-:Y:S01]  /*190c0*/  @P4 PRMT R3, R4, 0x5410, RZ ;  /* 0x0000541004034816 */ /* 0x000fe200000000ff */
[----:B------:R-:W-:Y:S01]  /*190d0*/  IMAD.WIDE R4, R232, -0x70, R66 ;  /* 0xffffff90e8047825 */ /* 0x000fe200078e0242 */
[----:B------:R-:W-:Y:S01]  /*190e0*/  @!P5 STL.S16 [R1+0xf8], R52 ;  /* 0x0000f8340100d387 */ /* 0x000fe20000100600 */
[----:B------:R-:W-:Y:S02]  /*190f0*/  ISETP.GT.U32.AND P4, PT, R99, UR11, PT ;  /* 0x0000000b63007c0c */ /* 0x000fe4000bf84070 */
[----:B------:R-:W-:Y:S01]  /*19100*/  @P3 HADD2 R51, -R53.H1_H1, -RZ.H0_H0 ;  /* 0xa00000ff35333230 */ /* 0x000fe20000000d00 */
[----:B------:R-:W-:Y:S01]  /*19110*/  @P6 PRMT R48, R9, 0x5410, RZ ;  /* 0x0000541009306816 */ /* 0x000fe200000000ff */
[----:B------:R1:W-:Y:S01]  /*19120*/  STG.E.U16 desc[UR20][R4.64+-0x10], R3 ;  /* 0xfffff00304007986 */ /* 0x0003e2000c101514 */
[----:B------:R-:W-:Y:S01]  /*19130*/  PRMT R8, R52, 0x7610, R8 ;  /* 0x0000761034087816 */ /* 0x000fe20000000008 */
[C---:B------:R-:W-:Y:S02]  /*19140*/  @P1 HADD2 R41, -R49.reuse.H0_H0, -RZ.H0_H0 ;  /* 0xa00000ff31291230 */ /* 0x040fe40000000900 */
[----:B------:R2:W-:Y:S01]  /*19150*/  STG.E.U16 desc[UR20][R4.64+-0xe], R48 ;  /* 0xfffff23004007986 */ /* 0x0005e2000c101514 */
[----:B------:R-:W-:Y:S02]  /*19160*/  PRMT R7, R51, 0x7610, R7 ;  /* 0x0000761033077816 */ /* 0x000fe40000000007 */
[----:B------:R-:W-:Y:S01]  /*19170*/  @!P5 PRMT R53, R8, 0x5410, RZ ;  /* 0x000054100835d816 */ /* 0x000fe200000000ff */
[----:B------:R-:W-:Y:S01]  /*19180*/  @P3 STL.S16 [R1+0xf4], R51 ;  /* 0x0000f43301003387 */ /* 0x000fe20000100600 */
[----:B------:R-:W-:Y:S01]  /*19190*/  @P3 PRMT R2, R7, 0x5410, RZ ;  /* 0x0000541007023816 */ /* 0x000fe200000000ff */
[----:B------:R-:W-:Y:S01]  /*191a0*/  @P4 HADD2 R40, -R49.H1_H1, -RZ.H0_H0 ;  /* 0xa00000ff31284230 */ /* 0x000fe20000000d00 */
[----:B------:R-:W-:Y:S01]  /*191b0*/  PRMT R6, R41, 0x7610, R6 ;  /* 0x0000761029067816 */ /* 0x000fe20000000006 */
[----:B------:R-:W-:Y:S03]  /*191c0*/  @P6 STL.S16 [R1+0xf0], R50 ;  /* 0x0000f03201006387 */ /* 0x000fe60000100600 */
[----:B------:R-:W-:Y:S01]  /*191d0*/  @P1 PRMT R49, R6, 0x5410, RZ ;  /* 0x0000541006311816 */ /* 0x000fe200000000ff */
[----:B------:R-:W-:Y:S01]  /*191e0*/  @P1 STL.S16 [R1+0xec], R41 ;  /* 0x0000ec2901001387 */ /* 0x000fe20000100600 */
[----:B------:R-:W-:Y:S03]  /*191f0*/  IADD3 R222, P1, PT, R192, -0x100, RZ ;  /* 0xffffff00c0de7810 */ /* 0x000fe60007f3e0ff */
[----:B------:R-:W-:Y:S01]  /*19200*/  @P4 STL.S16 [R1+0xe8], R40 ;  /* 0x0000e82801004387 */ /* 0x000fe20000100600 */
[----:B------:R-:W-:Y:S02]  /*19210*/  IADD3.X R219, PT, PT, R193, -0x1, RZ, P1, !PT ;  /* 0xffffffffc1db7810 */ /* 0x000fe40000ffe4ff */
[----:B-1----:R-:W-:Y:S01]  /*19220*/  PRMT R3, R40, 0x7610, R3 ;  /* 0x0000761028037816 */ /* 0x002fe20000000003 */
[----:B--2---:R-:W-:Y:S03]  /*19230*/  IMAD.WIDE R4, R232, 0x70, R4 ;  /* 0x00000070e8047825 */ /* 0x004fe600078e0204 */
[----:B------:R-:W-:Y:S01]  /*19240*/  @P4 PRMT R0, R3, 0x5410, RZ ;  /* 0x0000541003004816 */ /* 0x000fe200000000ff */
[----:B------:R-:W-:Y:S01]  /*19250*/  IMAD.MOV.U32 R3, RZ, RZ, R136 ;  /* 0x000000ffff037224 */ /* 0x000fe200078e0088 */
[----:B------:R-:W-:Y:S04]  /*19260*/  STG.E.U16 desc[UR20][R4.64+-0x10], R53 ;  /* 0xfffff03504007986 */ /* 0x000fe8000c101514 */
[----:B------:R-:W-:Y:S04]  /*19270*/  STG.E.U16 desc[UR20][R4.64+-0xe], R2 ;  /* 0xfffff20204007986 */ /* 0x000fe8000c101514 */
[----:B------:R1:W-:Y:S04]  /*19280*/  STG.E.U16 desc[UR20][R194.64+-0xe], R0 ;  /* 0xfffff200c2007986 */ /* 0x0003e8000c101514 */
[----:B------:R3:W-:Y:S01]  /*19290*/  STG.E.U16 desc[UR20][R194.64+-0x10], R49 ;  /* 0xfffff031c2007986 */ /* 0x0007e2000c101514 */
[----:B-1----:R-:W-:Y:S01]  /*192a0*/  IMAD.MOV.U32 R0, RZ, RZ, R137 ;  /* 0x000000ffff007224 */ /* 0x002fe200078e0089 */
[----:B------:R-:W-:Y:S06]  /*192b0*/  BRA.U UP0, `(.L_x_704) ;  /* 0xffffff5500147547 */ /* 0x000fec000b83ffff */
.L_x_703:
[----:B------:R-:W2:Y:S01]  /*192c0*/  LDL.LU R4, [R1+0x3c] ;  /* 0x00003c0001047983 */ /* 0x000ea20000300800 */
[----:B------:R-:W1:Y:S03]  /*192d0*/  LDCU UR4, c[0x0][0x4fc] ;  /* 0x00009f80ff0477ac */ /* 0x000e660008000800 */
[----:B------:R-:W4:Y:S01]  /*192e0*/  LDL.LU R2, [R1+0x38] ;  /* 0x0000380001027983 */ /* 0x000f220000300800 */
[----:B------:R-:W3:Y:S01]  /*192f0*/  S2R R25, SR_TID.X ;  /* 0x0000000000197919 */ /* 0x000ee20000002100 */
[----:B------:R-:W-:Y:S01]  /*19300*/  UISETP.NE.AND UP3, UPT, UR18, -0x1, UPT ;  /* 0xffffffff1200788c */ /* 0x000fe2000bf65270 */
[----:B------:R-:W1:Y:S08]  /*19310*/  S2UR UR9, SR_CgaCtaId ;  /* 0x00000000000979c3 */ /* 0x000e700000008800 */
[----:B------:R-:W4:Y:S01]  /*19320*/  S2UR UR10, SR_CTAID.Y ;  /* 0x00000000000a79c3 */ /* 0x000f220000002600 */
[----:B------:R-:W4:Y:S01]  /*19330*/  LDL.LU R8, [R1+0x2fc] ;  /* 0x0002fc0001087983 */ /* 0x000f220000300800 */
[----:B------:R-:W-:Y:S01]  /*19340*/  UMOV UR6, 0x400 ;  /* 0x0000040000067882 */ /* 0x000fe20000000000 */
[----:B------:R-:W3:Y:S02]  /*19350*/  LDCU.U8 UR12, c[0x0][0x549] ;  /* 0x0000a920ff0c77ac */ /* 0x000ee40008000000 */
[----:B------:R-:W4:Y:S01]  /*19360*/  LDL.LU R5, [R1+0x2f8] ;  /* 0x0002f80001057983 */ /* 0x000f220000300800 */
[----:B------:R-:W3:Y:S02]  /*19370*/  LDCU.U8 UR7, c[0x0][0x548] ;  /* 0x0000a900ff0777ac */ /* 0x000ee40008000000 */
[----:B------:R-:W2:Y:S01]  /*19380*/  S2UR UR14, SR_CTAID.Z ;  /* 0x00000000000e79c3 */ /* 0x000ea20000002700 */
[----:B------:R-:W2:Y:S01]  /*19390*/  S2R R26, SR_CTAID.X ;  /* 0x00000000001a7919 */ /* 0x000ea20000002500 */
[----:B------:R-:W-:-:S02]  /*193a0*/  UISETP.NE.AND UP2, UPT, UR18, -0x1, UPT ;  /* 0xffffffff1200788c */ /* 0x000fc4000bf45270 */
[----:B-1----:R-:W-:Y:S01]  /*193b0*/  ULEA UR9, UR9, UR6, 0x18 ;  /* 0x0000000609097291 */ /* 0x002fe2000f8ec0ff */
[----:B------:R-:W1:Y:S01]  /*193c0*/  LDCU UR6, c[0x0][0x434] ;  /* 0x00008680ff0677ac */ /* 0x000e620008000800 */
[----:B---3--:R-:W-:Y:S01]  /*193d0*/  SHF.L.U32 R24, R25, 0x3, RZ ;  /* 0x0000000319187819 */ /* 0x008fe200000006ff */
[----:B------:R-:W-:Y:S01]  /*193e0*/  UISETP.NE.AND UP1, UPT, UR12, URZ, UPT ;  /* 0x000000ff0c00728c */ /* 0x000fe2000bf25270 */
[----:B------:R-:W1:Y:S03]  /*193f0*/  LDCU UR12, c[0x0][0x434] ;  /* 0x00008680ff0c77ac */ /* 0x000e660008000800 */
[----:B------:R-:W-:-:S07]  /*19400*/  UISETP.NE.AND UP0, UPT, UR7, URZ, !UP1 ;  /* 0x000000ff0700728c */ /* 0x000fce000cf05270 */
[----:B------:R-:W1:Y:S01]  /*19410*/  @UP1 LDCU UR13, c[0x0][0x430] ;  /* 0x00008600ff0d17ac */ /* 0x000e620008000800 */
[----:B------:R-:W3:Y:S01]  /*19420*/  @UP1 LDCU UR15, c[0x0][0x430] ;  /* 0x00008600ff0f17ac */ /* 0x000ee20008000800 */
[----:B-1----:R-:W-:Y:S01]  /*19430*/  @UP1 UIMAD UR12, UR13, UR6, URZ ;  /* 0x000000060d0c12a4 */ /* 0x002fe2000f8e02ff */
[----:B--2---:R-:W-:Y:S02]  /*19440*/  MOV R7, R4 ;  /* 0x0000000400077202 */ /* 0x004fe40000000f00 */
[----:B----4-:R-:W-:-:S03]  /*19450*/  MOV R6, R2 ;  /* 0x0000000200067202 */ /* 0x010fc60000000f00 */
[----:B------:R-:W1:Y:S04]  /*19460*/  SHFL.BFLY PT, R2, R7, 0x2, 0x1f ;  /* 0x0c401f0007027f89 */ /* 0x000e6800000e0000 */
[----:B------:R-:W2:Y:S04]  /*19470*/  SHFL.BFLY PT, R0, R6, 0x2, 0x1f ;  /* 0x0c401f0006007f89 */ /* 0x000ea800000e0000 */
[----:B------:R-:W4:Y:S04]  /*19480*/  SHFL.BFLY PT, R4, R8, 0x2, 0x1f ;  /* 0x0c401f0008047f89 */ /* 0x000f2800000e0000 */
[----:B------:R-:W3:Y:S01]  /*19490*/  SHFL.BFLY PT, R3, R5, 0x2, 0x1f ;  /* 0x0c401f0005037f89 */ /* 0x000ee200000e0000 */
[----:B-1----:R-:W-:Y:S01]  /*194a0*/  FADD.FTZ R2, R2, R7 ;  /* 0x0000000702027221 */ /* 0x002fe20000010000 */
[----:B--2---:R-:W-:-:S04]  /*194b0*/  FADD.FTZ R0, R0, R6 ;  /* 0x0000000600007221 */ /* 0x004fc80000010000 */
[----:B------:R-:W1:Y:S04]  /*194c0*/  SHFL.BFLY PT, R22, R2, 0x1, 0x1f ;  /* 0x0c201f0002167f89 */ /* 0x000e6800000e0000 */
[----:B------:R-:W2:Y:S01]  /*194d0*/  SHFL.BFLY PT, R23, R0, 0x1, 0x1f ;  /* 0x0c201f0000177f89 */ /* 0x000ea200000e0000 */
[----:B----4-:R-:W-:Y:S01]  /*194e0*/  FADD.FTZ R4, R4, R8 ;  /* 0x0000000804047221 */ /* 0x010fe20000010000 */
[C---:B-----5:R-:W-:Y:S02]  /*194f0*/  LOP3.LUT R8, R210.reuse, 0x20, RZ, 0xc0, !PT ;  /* 0x00000020d2087812 */ /* 0x060fe400078ec0ff */
[----:B------:R-:W-:Y:S01]  /*19500*/  LOP3.LUT R210, R210, 0x40, RZ, 0xc0, !PT ;  /* 0x00000040d2d27812 */ /* 0x000fe200078ec0ff */
[----:B---3--:R-:W-:Y:S02]  /*19510*/  FADD.FTZ R3, R3, R5 ;  /* 0x0000000503037221 */ /* 0x008fe40000010000 */
[----:B------:R-:W3:Y:S04]  /*19520*/  SHFL.BFLY PT, R5, R4, 0x1, 0x1f ;  /* 0x0c201f0004057f89 */ /* 0x000ee800000e0000 */
[----:B------:R-:W4:Y:S01]  /*19530*/  SHFL.BFLY PT, R20, R3, 0x1, 0x1f ;  /* 0x0c201f0003147f89 */ /* 0x000f2200000e0000 */
[----:B-1----:R-:W-:Y:S01]  /*19540*/  FADD.FTZ R22, R2, R22 ;  /* 0x0000001602167221 */ /* 0x002fe20000010000 */
[----:B--2---:R-:W-:-:S04]  /*19550*/  FADD.FTZ R23, R0, R23 ;  /* 0x0000001700177221 */ /* 0x004fc80000010000 */
[----:B------:R-:W-:Y:S02]  /*19560*/  FSETP.NE.FTZ.AND P1, PT, R22, RZ, PT ;  /* 0x000000ff1600720b */ /* 0x000fe40003f35000 */
[----:B------:R-:W-:Y:S01]  /*19570*/  FSETP.NE.FTZ.AND P0, PT, R23, RZ, PT ;  /* 0x000000ff1700720b */ /* 0x000fe20003f15000 */
[----:B---3--:R-:W-:Y:S02]  /*19580*/  FADD.FTZ R21, R4, R5 ;  /* 0x0000000504157221 */ /* 0x008fe40000010000 */
[----:B------:R-:W1:Y:S01]  /*19590*/  MUFU.RCP R5, R22 ;  /* 0x0000001600057308 */ /* 0x000e620000001000 */
[----:B----4-:R-:W-:Y:S01]  /*195a0*/  FADD.FTZ R20, R3, R20 ;  /* 0x0000001403147221 */ /* 0x010fe20000010000 */
[----:B------:R-:W-:Y:S02]  /*195b0*/  SHF.L.U32 R3, R25, 0x1, RZ ;  /* 0x0000000119037819 */ /* 0x000fe400000006ff */
[----:B------:R-:W-:Y:S02]  /*195c0*/  FSETP.NE.FTZ.AND P3, PT, R21, RZ, PT ;  /* 0x000000ff1500720b */ /* 0x000fe40003f75000 */
[----:B------:R-:W-:-:S02]  /*195d0*/  FSETP.NE.FTZ.AND P2, PT, R20, RZ, PT ;  /* 0x000000ff1400720b */ /* 0x000fc40003f55000 */
[----:B------:R-:W2:Y:S01]  /*195e0*/  MUFU.RCP R4, R20 ;  /* 0x0000001400047308 */ /* 0x000ea20000001000 */
[----:B------:R-:W-:Y:S02]  /*195f0*/  LOP3.LUT R211, R211, 0x6, R3, 0xf8, !PT ;  /* 0x00000006d3d37812 */ /* 0x000fe400078ef803 */
[----:B------:R-:W-:Y:S02]  /*19600*/  LOP3.LUT R3, R24, 0xc0, RZ, 0xc0, !PT ;  /* 0x000000c018037812 */ /* 0x000fe400078ec0ff */
[----:B------:R-:W-:Y:S02]  /*19610*/  LOP3.LUT R211, R211, 0x20, R24, 0xf8, !PT ;  /* 0x00000020d3d37812 */ /* 0x000fe400078ef818 */
[----:B------:R-:W-:Y:S01]  /*19620*/  LOP3.LUT R3, R3, 0x18, R25, 0xf8, !PT ;  /* 0x0000001803037812 */ /* 0x000fe200078ef819 */
[----:B------:R-:W3:Y:S03]  /*19630*/  MUFU.RCP R6, R21 ;  /* 0x0000001500067308 */ /* 0x000ee60000001000 */
[----:B------:R-:W-:-:S02]  /*19640*/  LOP3.LUT R211, R211, R3, RZ, 0xfc, !PT ;  /* 0x00000003d3d37212 */ /* 0x000fc400078efcff */
[----:B-1----:R-:W-:Y:S02]  /*19650*/  FSEL R3, R5, 1, P1 ;  /* 0x3f80000005037808 */ /* 0x002fe40000800000 */
[----:B--2---:R-:W-:Y:S02]  /*19660*/  FSEL R0, R4, 1, P2 ;  /* 0x3f80000004007808 */ /* 0x004fe40001000000 */
[----:B------:R-:W1:Y:S03]  /*19670*/  MUFU.RCP R4, R23 ;  /* 0x0000001700047308 */ /* 0x000e660000001000 */
[----:B------:R-:W-:Y:S01]  /*19680*/  FMUL.FTZ R0, R0, UR4 ;  /* 0x0000000400007c20 */ /* 0x000fe20008410000 */
[----:B---3--:R-:W-:-:S03]  /*19690*/  FSEL R2, R6, 1, P3 ;  /* 0x3f80000006027808 */ /* 0x008fc60001800000 */
[C---:B------:R-:W-:Y:S01]  /*196a0*/  FMUL.FTZ R170, R0.reuse, R170 ;  /* 0x000000aa00aa7220 */ /* 0x040fe20000410000 */
[C---:B------:R-:W-:Y:S01]  /*196b0*/  FMUL.FTZ R6, R0.reuse, R171 ;  /* 0x000000ab00067220 */ /* 0x040fe20000410000 */
[C---:B------:R-:W-:Y:S01]  /*196c0*/  FMUL.FTZ R166, R0.reuse, R166 ;  /* 0x000000a600a67220 */ /* 0x040fe20000410000 */
[----:B------:R-:W-:Y:S01]  /*196d0*/  FMUL.FTZ R167, R0, R167 ;  /* 0x000000a700a77220 */ /* 0x000fe20000410000 */
[----:B------:R-:W-:Y:S01]  /*196e0*/  FMUL.FTZ R2, R2, UR4 ;  /* 0x0000000402027c20 */ /* 0x000fe20008410000 */
        /* <DEDUP_REMOVED lines=13> */
[----:B------:R-:W-:Y:S01]  /*197c0*/  FMUL.FTZ R0, R3, UR4 ;  /* 0x0000000403007c20 */ /* 0x000fe20008410000 */
[----:B------:R-:W-:-:S02]  /*197d0*/  F2FP.F16.F32.PACK_AB R7, R7, R168 ;  /* 0x000000a80707723e */ /* 0x000fc400000000ff */
[----:B------:R-:W-:Y:S01]  /*197e0*/  FMUL.FTZ R2, R2, UR4 ;  /* 0x0000000402027c20 */ /* 0x000fe20008410000 */
[----:B------:R-:W1:Y:S01]  /*197f0*/  @!UP3 LDCU.64 UR4, c[0x0][0x400] ;  /* 0x00008000ff04b7ac */ /* 0x000e620008000a00 */
        /* <DEDUP_REMOVED lines=15> */
[C---:B------:R-:W-:Y:S01]  /*198f0*/  FMUL.FTZ R140, R0.reuse, R140 ;  /* 0x0000008c008c7220 */ /* 0x040fe20000410000 */
[----:B------:R-:W-:Y:S01]  /*19900*/  FMUL.FTZ R19, R0, R141 ;  /* 0x0000008d00137220 */ /* 0x000fe20000410000 */
[----:B-1----:R-:W-:Y:S01]  /*19910*/  @!UP3 UIMAD.WIDE.U32 UR16, UR10, UR4, URZ ;  /* 0x000000040a10b2a5 */ /* 0x002fe2000f8e00ff */
[----:B------:R-:W-:Y:S01]  /*19920*/  F2FP.F16.F32.PACK_AB R6, R6, R170 ;  /* 0x000000aa0606723e */ /* 0x000fe200000000ff */
[----:B------:R-:W-:Y:S01]  /*19930*/  STS [R2], R7 ;  /* 0x0000000702007388 */ /* 0x000fe20000000800 */
[----:B------:R-:W-:Y:S01]  /*19940*/  F2FP.F16.F32.PACK_AB R0, R167, R166 ;  /* 0x000000a6a700723e */ /* 0x000fe200000000ff */
[----:B------:R-:W-:Y:S01]  /*19950*/  @!UP3 UIMAD UR11, UR10, UR5, UR17 ;  /* 0x000000050a0bb2a4 */ /* 0x000fe2000f8e0211 */
[----:B------:R-:W-:Y:S01]  /*19960*/  IADD3 R3, PT, PT, R2, -R8, RZ ;  /* 0x8000000802037210 */ /* 0x000fe20007ffe0ff */
[----:B------:R-:W1:Y:S01]  /*19970*/  @UP3 LDCU.64 UR4, c[0x0][0x408] ;  /* 0x00008100ff0437ac */ /* 0x000e620008000a00 */
        /* <DEDUP_REMOVED lines=15> */
[----:B-1----:R-:W-:Y:S01]  /*19a70*/  @UP3 UIMAD.WIDE.U32 UR22, UR18, UR4, URZ ;  /* 0x00000004121632a5 */ /* 0x002fe2000f8e00ff */
[----:B------:R-:W-:Y:S01]  /*19a80*/  F2FP.F16.F32.PACK_AB R14, R14, R146 ;  /* 0x000000920e0e723e */ /* 0x000fe200000000ff */
[----:B------:R-:W-:Y:S01]  /*19a90*/  STS [R3+0x1010], R10 ;  /* 0x0010100a03007388 */ /* 0x000fe20000000800 */
[----:B------:R-:W1:Y:S01]  /*19aa0*/  S2UR UR4, SR_CTAID.X ;  /* 0x00000000000479c3 */ /* 0x000e620000002500 */
[----:B------:R-:W-:Y:S01]  /*19ab0*/  F2FP.F16.F32.PACK_AB R19, R19, R140 ;  /* 0x0000008c1313723e */ /* 0x000fe200000000ff */
[----:B------:R-:W-:Y:S01]  /*19ac0*/  @UP3 UIMAD UR11, UR18, UR5, UR23 ;  /* 0x00000005120b32a4 */ /* 0x000fe2000f8e0217 */
[----:B------:R1:W-:Y:S01]  /*19ad0*/  STS [R3+0x1210], R9 ;  /* 0x0012100903007388 */ /* 0x0003e20000000800 */
[----:B--2---:R-:W-:Y:S01]  /*19ae0*/  @P0 MUFU.LG2 R6, R23 ;  /* 0x0000001700060308 */ /* 0x004fe20000000c00 */
[----:B------:R-:W-:Y:S01]  /*19af0*/  F2FP.F16.F32.PACK_AB R18, R18, R142 ;  /* 0x0000008e1212723e */ /* 0x000fe200000000ff */
[----:B------:R-:W-:Y:S01]  /*19b00*/  @!UP2 UIMAD UR18, UR10, UR6, URZ ;  /* 0x000000060a12a2a4 */ /* 0x000fe2000f8e02ff */
[----:B---3--:R-:W-:Y:S01]  /*19b10*/  IADD3 R0, PT, PT, R2, -R210, RZ ;  /* 0x800000d202007210 */ /* 0x008fe20007ffe0ff */
[----:B------:R-:W2:Y:S01]  /*19b20*/  @P0 LDC R7, c[0x0][0x458] ;  /* 0x00011600ff070b82 */ /* 0x000ea20000000800 */
[----:B------:R-:W-:Y:S01]  /*19b30*/  @UP1 UMOV UR5, 0x1 ;  /* 0x0000000100051882 */ /* 0x000fe20000000000 */
[----:B------:R-:W-:Y:S01]  /*19b40*/  @UP3 UMOV UR16, UR22 ;  /* 0x0000001600103c82 */ /* 0x000fe20008000000 */
[----:B------:R-:W-:Y:S01]  /*19b50*/  USHF.R.S32.HI UR13, URZ, 0x1f, UR18 ;  /* 0x0000001fff0d7899 */ /* 0x000fe20008011412 */
[----:B------:R3:W-:Y:S01]  /*19b60*/  STS [R0+0x20], R17 ;  /* 0x0000201100007388 */ /* 0x0007e20000000800 */
[----:B----4-:R-:W-:Y:S03]  /*19b70*/  @P1 MUFU.LG2 R5, R22 ;  /* 0x0000001600051308 */ /* 0x010fe60000000c00 */
[----:B------:R-:W-:Y:S01]  /*19b80*/  STS [R0+0x220], R16 ;  /* 0x0002201000007388 */ /* 0x000fe20000000800 */
[----:B------:R-:W4:Y:S01]  /*19b90*/  @P3 LDC R4, c[0x0][0x458] ;  /* 0x00011600ff043b82 */ /* 0x000f220000000800 */
[----:B------:R-:W-:-:S05]  /*19ba0*/  IADD3 R2, PT, PT, -R8, R0, RZ ;  /* 0x0000000008027210 */ /* 0x000fca0007ffe1ff */
[----:B------:R-:W-:Y:S02]  /*19bb0*/  STS [R2+0x30], R13 ;  /* 0x0000300d02007388 */ /* 0x000fe40000000800 */
[----:B------:R-:W2:Y:S01]  /*19bc0*/  @P1 LDC R8, c[0x0][0x458] ;  /* 0x00011600ff081b82 */ /* 0x000ea20000000800 */
[----:B-1----:R-:W1:Y:S01]  /*19bd0*/  @P3 MUFU.LG2 R9, R21 ;  /* 0x0000001500093308 */ /* 0x002e620000000c00 */
[----:B------:R-:W-:Y:S04]  /*19be0*/  STS [R2+0x230], R12 ;  /* 0x0002300c02007388 */ /* 0x000fe80000000800 */
[----:B------:R-:W-:Y:S02]  /*19bf0*/  STS [R0+0x1020], R15 ;  /* 0x0010200f00007388 */ /* 0x000fe40000000800 */
[----:B------:R-:W2:Y:S02]  /*19c00*/  @P2 LDC R3, c[0x0][0x458] ;  /* 0x00011600ff032b82 */ /* 0x000ea40000000800 */
[----:B------:R1:W-:Y:S01]  /*19c10*/  STS [R0+0x1220], R14 ;  /* 0x0012200e00007388 */ /* 0x0003e20000000800 */
[----:B---3--:R-:W-:-:S03]  /*19c20*/  MOV R17, 0x7f800000 ;  /* 0x7f80000000117802 */ /* 0x008fc60000000f00 */
[----:B------:R-:W-:Y:S04]  /*19c30*/  STS [R2+0x1030], R19 ;  /* 0x0010301302007388 */ /* 0x000fe80000000800 */
[----:B------:R3:W-:Y:S01]  /*19c40*/  STS [R2+0x1230], R18 ;  /* 0x0012301202007388 */ /* 0x0007e20000000800 */
[----:B-1----:R-:W1:Y:S01]  /*19c50*/  @P2 MUFU.LG2 R0, R20 ;  /* 0x0000001400002308 */ /* 0x002e620000000c00 */
[----:B---3--:R-:W-:Y:S01]  /*19c60*/  @P3 FMUL.FTZ R2, R9, 0.69314718246459960938 ;  /* 0x3f31721809023820 */ /* 0x008fe20000410000 */
[----:B-1----:R-:W-:Y:S01]  /*19c70*/  @P2 FMUL.FTZ R0, R0, 0.69314718246459960938 ;  /* 0x3f31721800002820 */ /* 0x002fe20000410000 */
[----:B------:R-:W-:Y:S02]  /*19c80*/  MOV R20, 0x7f800000 ;  /* 0x7f80000000147802 */ /* 0x000fe40000000f00 */
[----:B----4-:R-:W-:Y:S01]  /*19c90*/  @P3 FFMA.FTZ R20, R135, R4, R2 ;  /* 0x0000000487143223 */ /* 0x010fe20000010002 */
[----:B--2---:R-:W-:Y:S01]  /*19ca0*/  @P2 FFMA.FTZ R17, R134, R3, R0 ;  /* 0x0000000386112223 */ /* 0x004fe20000010000 */
[----:B------:R-:W-:Y:S06]  /*19cb0*/  BRA.U UP1, `(.L_x_707) ;  /* 0x0000000101207547 */ /* 0x000fec000b800000 */
[----:B------:R-:W-:Y:S01]  /*19cc0*/  UISETP.NE.AND UP1, UPT, UR7, URZ, UPT ;  /* 0x000000ff0700728c */ /* 0x000fe2000bf25270 */
[----:B------:R-:W1:Y:S10]  /*19cd0*/  LDCU UR7, c[0x0][0x3e0] ;  /* 0x00007c00ff0777ac */ /* 0x000e740008000800 */
[----:B------:R-:W1:Y:S01]  /*19ce0*/  @UP1 LDCU UR5, c[0x0][0x454] ;  /* 0x00008a80ff0517ac */ /* 0x000e620008000800 */
[----:B------:R-:W-:Y:S01]  /*19cf0*/  @UP1 UMOV UR15, 0x1 ;  /* 0x00000001000f1882 */ /* 0x000fe20000000000 */
[----:B------:R-:W2:Y:S01]  /*19d00*/  @UP1 LDCU UR12, c[0x0][0x454] ;  /* 0x00008a80ff0c17ac */ /* 0x000ea20008000800 */
[----:B------:R-:W-:Y:S01]  /*19d10*/  @!UP1 UMOV UR15, 0x1 ;  /* 0x00000001000f9882 */ /* 0x000fe20000000000 */
[----:B-1----:R-:W-:-:S02]  /*19d20*/  @UP1 UIMAD UR5, UR7, UR5, URZ ;  /* 0x00000005070512a4 */ /* 0x002fc4000f8e02ff */
[----:B--2---:R-:W-:-:S12]  /*19d30*/  @!UP1 UIMAD UR5, UR7, UR6, URZ ;  /* 0x00000006070592a4 */ /* 0x004fd8000f8e02ff */
.L_x_707:
[----:B------:R-:W-:Y:S01]  /*19d40*/  UIMAD UR12, UR14, UR12, URZ ;  /* 0x0000000c0e0c72a4 */ /* 0x000fe2000f8e02ff */
[----:B------:R-:W-:Y:S01]  /*19d50*/  LOP3.LUT R0, R24, 0xd8, RZ, 0xc0, !PT ;  /* 0x000000d818007812 */ /* 0x000fe200078ec0ff */
[----:B------:R-:W-:Y:S01]  /*19d60*/  UIMAD UR7, UR4, UR15, URZ ;  /* 0x0000000f040772a4 */ /* 0x000fe2000f8e02ff */
[----:B------:R-:W-:Y:S01]  /*19d70*/  LOP3.LUT P2, RZ, R25, 0x3, RZ, 0xc0, !PT ;  /* 0x0000000319ff7812 */ /* 0x000fe2000784c0ff */
[----:B------:R-:W-:Y:S01]  /*19d80*/  USEL UR18, UR18, URZ, UP0 ;  /* 0x000000ff12127287 */ /* 0x000fe20008000000 */
[----:B------:R-:W-:Y:S01]  /*19d90*/  LOP3.LUT R0, R0, 0x18, R25, 0x78, !PT ;  /* 0x0000001800007812 */ /* 0x000fe200078e7819 */
[----:B------:R-:W-:Y:S01]  /*19da0*/  @!UP0 UIMAD UR12, UR10, UR5, UR12 ;  /* 0x000000050a0c82a4 */ /* 0x000fe2000f8e020c */
[----:B------:R-:W-:Y:S01]  /*19db0*/  @P1 FMUL.FTZ R3, R5, 0.69314718246459960938 ;  /* 0x3f31721805031820 */ /* 0x000fe20000410000 */
[----:B------:R-:W-:Y:S01]  /*19dc0*/  USHF.L.U32 UR7, UR7, 0x7, URZ ;  /* 0x0000000707077899 */ /* 0x000fe200080006ff */
[----:B------:R-:W-:Y:S01]  /*19dd0*/  LOP3.LUT R0, R0, 0x1f20, R24, 0xf8, !PT ;  /* 0x00001f2000007812 */ /* 0x000fe200078ef818 */
[----:B------:R-:W-:Y:S01]  /*19de0*/  USEL UR13, UR13, URZ, UP0 ;  /* 0x000000ff0d0d7287 */ /* 0x000fe20008000000 */
[----:B------:R-:W-:Y:S01]  /*19df0*/  @P0 FMUL.FTZ R2, R6, 0.69314718246459960938 ;  /* 0x3f31721806020820 */ /* 0x000fe20000410000 */
[----:B------:R-:W-:Y:S01]  /*19e00*/  USHF.R.S32.HI UR6, URZ, 0x1f, UR12 ;  /* 0x0000001fff067899 */ /* 0x000fe2000801140c */
[----:B------:R-:W-:Y:S01]  /*19e10*/  LEA R16, R0, UR9, 0x1 ;  /* 0x0000000900107c11 */ /* 0x000fe2000f8e08ff */
[----:B------:R-:W-:Y:S01]  /*19e20*/  USHF.R.S32.HI UR5, URZ, 0x1f, UR7 ;  /* 0x0000001fff057899 */ /* 0x000fe20008011407 */
[----:B------:R-:W-:Y:S01]  /*19e30*/  BAR.SYNC.DEFER_BLOCKING 0x0 ;  /* 0x0000000000007b1d */ /* 0x000fe20000010000 */
[----:B------:R-:W-:Y:S01]  /*19e40*/  UIADD3 UR18, UP1, UP0, UR7, UR18, UR12 ;  /* 0x0000001207127290 */ /* 0x000fe2000f83e00c */
[----:B------:R-:W-:Y:S01]  /*19e50*/  IMAD.MOV.U32 R15, RZ, RZ, 0x7f800000 ;  /* 0x7f800000ff0f7424 */ /* 0x000fe200078e00ff */
[----:B------:R-:W-:Y:S01]  /*19e60*/  MOV R14, 0x7f800000 ;  /* 0x7f800000000e7802 */ /* 0x000fe20000000f00 */
[----:B------:R-:W-:Y:S01]  /*19e70*/  @P1 FFMA.FTZ R15, R137, R8, R3 ;  /* 0x00000008890f1223 */ /* 0x000fe20000010003 */
[----:B------:R-:W-:Y:S01]  /*19e80*/  UIADD3.X UR5, UPT, UPT, UR5, UR13, UR6, UP1, UP0 ;  /* 0x0000000d05057290 */ /* 0x000fe20008fe0406 */
[----:B------:R-:W-:Y:S01]  /*19e90*/  BSSY.RECONVERGENT B0, `(.L_x_708) ;  /* 0x0000029000007945 */ /* 0x000fe20003800200 */
[----:B------:R-:W-:-:S03]  /*19ea0*/  @P0 FFMA.FTZ R14, R136, R7, R2 ;  /* 0x00000007880e0223 */ /* 0x000fc60000010002 */
[----:B------:R-:W-:Y:S07]  /*19eb0*/  @P2 BRA `(.L_x_709) ;  /* 0x0000000000982947 */ /* 0x000fee0003800000 */
[----:B------:R-:W-:Y:S02]  /*19ec0*/  LOP3.LUT R0, R209, 0x30, RZ, 0xc0, !PT ;  /* 0x00000030d1007812 */ /* 0x000fe400078ec0ff */
[----:B------:R-:W-:-:S04]  /*19ed0*/  LOP3.LUT R2, R25, 0x1f, RZ, 0xc0, !PT ;  /* 0x0000001f19027812 */ /* 0x000fc800078ec0ff */
[----:B------:R-:W-:-:S04]  /*19ee0*/  LEA.HI R0, R2, R0, RZ, 0x1e ;  /* 0x0000000002007211 */ /* 0x000fc800078ff0ff */
[C---:B------:R-:W-:Y:S01]  /*19ef0*/  ISETP.GE.AND P6, PT, R0.reuse, UR8, PT ;  /* 0x0000000800007c0c */ /* 0x040fe2000bfc6270 */
[C---:B------:R-:W-:Y:S02]  /*19f00*/  VIADD R2, R0.reuse, 0x8 ;  /* 0x0000000800027836 */ /* 0x040fe40000000000 */
[C---:B------:R-:W-:Y:S02]  /*19f10*/  VIADD R5, R0.reuse, 0x40 ;  /* 0x0000004000057836 */ /* 0x040fe40000000000 */
[----:B------:R-:W-:Y:S01]  /*19f20*/  VIADD R4, R0, 0x48 ;  /* 0x0000004800047836 */ /* 0x000fe20000000000 */
        /* <DEDUP_REMOVED lines=10> */
[----:B------:R-:W-:Y:S01]  /*19fd0*/  @!P3 IMAD R4, R4, UR15, RZ ;  /* 0x0000000f0404bc24 */ /* 0x000fe2000f8e02ff */
[----:B------:R-:W-:-:S04]  /*19fe0*/  @!P5 IADD3 R3, P0, PT, R2, UR18, RZ ;  /* 0x000000120203dc10 */ /* 0x000fc8000ff1e0ff */
[----:B------:R-:W3:Y:S01]  /*19ff0*/  @!P4 LDC.64 R12, c[0x0][0x420] ;  /* 0x00010800ff0ccb82 */ /* 0x000ee20000000a00 */
[----:B------:R-:W-:-:S07]  /*1a000*/  @!P5 LEA.HI.X.SX32 R2, R2, UR5, 0x1, P0 ;  /* 0x000000050202dc11 */ /* 0x000fce00080f0eff */
[----:B------:R-:W4:Y:S01]  /*1a010*/  @!P3 LDC.64 R18, c[0x0][0x420] ;  /* 0x00010800ff12bb82 */ /* 0x000f220000000a00 */
[----:B-1----:R-:W-:-:S04]  /*1a020*/  @!P6 LEA R8, P1, R0, R8, 0x2 ;  /* 0x000000080008e211 */ /* 0x002fc800078210ff */
[----:B------:R-:W-:Y:S02]  /*1a030*/  @!P6 LEA.HI.X R9, R0, R9, R6, 0x2, P1 ;  /* 0x000000090009e211 */ /* 0x000fe400008f1406 */
[----:B------:R-:W-:Y:S02]  /*1a040*/  @!P4 IADD3 R0, P1, PT, R5, UR18, RZ ;  /* 0x000000120500cc10 */ /* 0x000fe4000ff3e0ff */
[C---:B--2---:R-:W-:Y:S01]  /*1a050*/  @!P5 LEA R6, P2, R3.reuse, R10, 0x2 ;  /* 0x0000000a0306d211 */ /* 0x044fe200078410ff */
[----:B------:R1:W-:Y:S01]  /*1a060*/  @!P6 STG.E desc[UR20][R8.64], R20 ;  /* 0x000000140800e986 */ /* 0x0003e2000c101914 */
[----:B------:R-:W-:Y:S02]  /*1a070*/  @!P3 IADD3 R10, P0, PT, R4, UR18, RZ ;  /* 0x00000012040abc10 */ /* 0x000fe4000ff1e0ff */
[----:B------:R-:W-:Y:S02]  /*1a080*/  @!P5 LEA.HI.X R7, R3, R11, R2, 0x2, P2 ;  /* 0x0000000b0307d211 */ /* 0x000fe400010f1402 */
[----:B------:R-:W-:-:S02]  /*1a090*/  @!P4 LEA.HI.X.SX32 R5, R5, UR5, 0x1, P1 ;  /* 0x000000050505cc11 */ /* 0x000fc400088f0eff */
[----:B------:R-:W-:Y:S01]  /*1a0a0*/  @!P3 LEA.HI.X.SX32 R3, R4, UR5, 0x1, P0 ;  /* 0x000000050403bc11 */ /* 0x000fe200080f0eff */
[----:B------:R1:W-:Y:S01]  /*1a0b0*/  @!P5 STG.E desc[UR20][R6.64], R17 ;  /* 0x000000110600d986 */ /* 0x0003e2000c101914 */
[----:B---3--:R-:W-:-:S04]  /*1a0c0*/  @!P4 LEA R4, P1, R0, R12, 0x2 ;  /* 0x0000000c0004c211 */ /* 0x008fc800078210ff */
[----:B------:R-:W-:Y:S02]  /*1a0d0*/  @!P4 LEA.HI.X R5, R0, R13, R5, 0x2, P1 ;  /* 0x0000000d0005c211 */ /* 0x000fe400008f1405 */
[----:B----4-:R-:W-:-:S03]  /*1a0e0*/  @!P3 LEA R2, P0, R10, R18, 0x2 ;  /* 0x000000120a02b211 */ /* 0x010fc600078010ff */
[----:B------:R1:W-:Y:S01]  /*1a0f0*/  @!P4 STG.E desc[UR20][R4.64], R15 ;  /* 0x0000000f0400c986 */ /* 0x0003e2000c101914 */
[----:B------:R-:W-:-:S05]  /*1a100*/  @!P3 LEA.HI.X R3, R10, R19, R3, 0x2, P0 ;  /* 0x000000130a03b211 */ /* 0x000fca00000f1403 */
[----:B------:R1:W-:Y:S04]  /*1a110*/  @!P3 STG.E desc[UR20][R2.64], R14 ;  /* 0x0000000e0200b986 */ /* 0x0003e8000c101914 */
.L_x_709:
[----:B------:R-:W-:Y:S05]  /*1a120*/  BSYNC.RECONVERGENT B0 ;  /* 0x0000000000007941 */ /* 0x000fea0003800200 */
.L_x_708:
[----:B------:R-:W2:Y:S01]  /*1a130*/  LDCU UR6, c[0x0][0x440] ;  /* 0x00008800ff0677ac */ /* 0x000ea20008000800 */
[----:B-1----:R1:W3:Y:S01]  /*1a140*/  LDS.128 R20, [R16+0x1800] ;  /* 0x0018000010147984 */ /* 0x0022e20000000c00 */
[----:B------:R-:W-:Y:S01]  /*1a150*/  LOP3.LUT R4, R24, 0x18, RZ, 0xc0, !PT ;  /* 0x0000001818047812 */ /* 0x000fe200078ec0ff */
[----:B------:R-:W-:Y:S01]  /*1a160*/  BSSY.RECONVERGENT B0, `(.L_x_710) ;  /* 0x000001f000007945 */ /* 0x000fe20003800200 */
[----:B------:R-:W4:Y:S01]  /*1a170*/  LDCU.64 UR4, c[0x0][0x410] ;  /* 0x00008200ff0477ac */ /* 0x000f220008000a00 */
[----:B------:R1:W1:Y:S01]  /*1a180*/  LDS.128 R12, [R16] ;  /* 0x00000000100c7984 */ /* 0x0002620000000c00 */
[----:B------:R-:W-:-:S05]  /*1a190*/  SHF.R.U32.HI R2, RZ, 0x2, R25 ;  /* 0x00000002ff027819 */ /* 0x000fca0000011619 */
[C---:B------:R-:W-:Y:S02]  /*1a1a0*/  VIADD R3, R2.reuse, 0x20 ;  /* 0x0000002002037836 */ /* 0x040fe40000000000 */
[----:B------:R-:W-:Y:S01]  /*1a1b0*/  VIADD R0, R2, 0x40 ;  /* 0x0000004002007836 */ /* 0x000fe20000000000 */
[C---:B--2---:R-:W-:Y:S02]  /*1a1c0*/  ISETP.GE.AND P0, PT, R4.reuse, UR6, PT ;  /* 0x0000000604007c0c */ /* 0x044fe4000bf06270 */
[----:B------:R-:W-:Y:S02]  /*1a1d0*/  IADD3 R4, P3, PT, R4, UR16, RZ ;  /* 0x0000001004047c10 */ /* 0x000fe4000ff7e0ff */
[----:B------:R-:W-:Y:S01]  /*1a1e0*/  ISETP.GE.OR P2, PT, R3, UR8, P0 ;  /* 0x0000000803007c0c */ /* 0x000fe20008746670 */
[C---:B------:R-:W-:Y:S01]  /*1a1f0*/  VIADD R3, R2.reuse, 0x60 ;  /* 0x0000006002037836 */ /* 0x040fe20000000000 */
[----:B------:R-:W-:Y:S01]  /*1a200*/  IADD3.X R5, PT, PT, RZ, UR11, RZ, P3, !PT ;  /* 0x0000000bff057c10 */ /* 0x000fe20009ffe4ff */
[----:B----4-:R-:W-:Y:S01]  /*1a210*/  IMAD.U32 R6, RZ, RZ, UR5 ;  /* 0x00000005ff067e24 */ /* 0x010fe2000f8e00ff */
[----:B------:R-:W-:-:S02]  /*1a220*/  ISETP.GE.OR P3, PT, R2, UR8, P0 ;  /* 0x0000000802007c0c */ /* 0x000fc40008766670 */
[----:B------:R-:W-:Y:S01]  /*1a230*/  ISETP.GE.OR P1, PT, R0, UR8, P0 ;  /* 0x0000000800007c0c */ /* 0x000fe20008726670 */
[----:B------:R-:W-:Y:S01]  /*1a240*/  IMAD.U32 R0, RZ, RZ, UR4 ;  /* 0x00000004ff007e24 */ /* 0x000fe2000f8e00ff */
[----:B------:R-:W-:Y:S02]  /*1a250*/  ISETP.GE.OR P0, PT, R3, UR8, P0 ;  /* 0x0000000803007c0c */ /* 0x000fe40008706670 */
[----:B------:R-:W-:Y:S01]  /*1a260*/  MOV R3, RZ ;  /* 0x000000ff00037202 */ /* 0x000fe20000000f00 */
[----:B------:R-:W-:-:S04]  /*1a270*/  IMAD.WIDE.U32 R8, R0, UR14, R4 ;  /* 0x0000000e00087c25 */ /* 0x000fc8000f8e0004 */
[----:B------:R-:W-:-:S04]  /*1a280*/  IMAD.WIDE.U32 R2, R26, 0x80, R2 ;  /* 0x000000801a027825 */ /* 0x000fc800078e0002 */
[----:B------:R-:W-:Y:S01]  /*1a290*/  IMAD R5, R6, UR14, R9 ;  /* 0x0000000e06057c24 */ /* 0x000fe2000f8e0209 */
[----:B---3--:R-:W-:Y:S06]  /*1a2a0*/  @P3 BRA `(.L_x_711) ;  /* 0x0000000000283947 */ /* 0x008fec0003800000 */
        /* <DEDUP_REMOVED lines=9> */
[----:B-1----:R2:W-:Y:S02]  /*1a340*/  STG.E.128 desc[UR20][R10.64], R12 ;  /* 0x0000000c0a007986 */ /* 0x0025e4000c101d14 */
.L_x_711:
[----:B------:R-:W-:Y:S05]  /*1a350*/  BSYNC.RECONVERGENT B0 ;  /* 0x0000000000007941 */ /* 0x000fea0003800200 */
.L_x_710:
[----:B-12---:R1:W2:Y:S01]  /*1a360*/  LDS.128 R12, [R16+0x800] ;  /* 0x00080000100c7984 */ /* 0x0062a20000000c00 */
        /* <DEDUP_REMOVED lines=15> */
.L_x_713:
[----:B------:R-:W-:Y:S05]  /*1a460*/  BSYNC.RECONVERGENT B0 ;  /* 0x0000000000007941 */ /* 0x000fea0003800200 */
.L_x_712:
        /* <DEDUP_REMOVED lines=16> */
.L_x_715:
[----:B------:R-:W-:Y:S05]  /*1a570*/  BSYNC.RECONVERGENT B0 ;  /* 0x0000000000007941 */ /* 0x000fea0003800200 */
.L_x_714:
[----:B------:R-:W-:Y:S05]  /*1a580*/  @P0 EXIT ;  /* 0x000000000000094d */ /* 0x000fea0003800000 */
[----:B------:R-:W5:Y:S01]  /*1a590*/  LDCU.64 UR6, c[0x0][0x408] ;  /* 0x00008100ff0677ac */ /* 0x000f620008000a00 */
[----:B------:R-:W-:Y:S01]  /*1a5a0*/  IADD3 R0, P0, PT, R2, 0x60, RZ ;  /* 0x0000006002007810 */ /* 0x000fe20007f1e0ff */
[----:B------:R-:W1:Y:S04]  /*1a5b0*/  LDCU.64 UR4, c[0x0][0x3f0] ;  /* 0x00007e00ff0477ac */ /* 0x000e680008000a00 */
[----:B------:R-:W-:Y:S01]  /*1a5c0*/  IMAD.X R2, RZ, RZ, R3, P0 ;  /* 0x000000ffff027224 */ /* 0x000fe200000e0603 */
[----:B------:R-:W-:-:S03]  /*1a5d0*/  MOV R3, R5 ;  /* 0x0000000500037202 */ /* 0x000fc60000000f00 */
[----:B-----5:R-:W-:Y:S02]  /*1a5e0*/  IMAD R6, R2, UR6, RZ ;  /* 0x0000000602067c24 */ /* 0x020fe4000f8e02ff */
[----:B------:R-:W-:-:S04]  /*1a5f0*/  IMAD.MOV.U32 R2, RZ, RZ, R8 ;  /* 0x000000ffff027224 */ /* 0x000fc800078e0008 */
[----:B------:R-:W-:-:S04]  /*1a600*/  IMAD.WIDE.U32 R4, R0, UR6, R2 ;  /* 0x0000000600047c25 */ /* 0x000fc8000f8e0002 */
[----:B------:R-:W-:Y:S01]  /*1a610*/  IMAD R0, R0, UR7, R6 ;  /* 0x0000000700007c24 */ /* 0x000fe2000f8e0206 */
[----:B-1----:R-:W-:-:S04]  /*1a620*/  LEA R2, P0, R4, UR4, 0x1 ;  /* 0x0000000404027c11 */ /* 0x002fc8000f8008ff */
[----:B------:R-:W-:-:S04]  /*1a630*/  IADD3 R0, PT, PT, R0, R5, RZ ;  /* 0x0000000500007210 */ /* 0x000fc80007ffe0ff */
[----:B------:R-:W-:-:S05]  /*1a640*/  LEA.HI.X R3, R4, UR5, R0, 0x1, P0 ;  /* 0x0000000504037c11 */ /* 0x000fca00080f0c00 */
[----:B------:R-:W-:Y:S01]  /*1a650*/  STG.E.128 desc[UR20][R2.64], R20 ;  /* 0x0000001402007986 */ /* 0x000fe2000c101d14 */
[----:B------:R-:W-:Y:S05]  /*1a660*/  EXIT ;  /* 0x000000000000794d */ /* 0x000fea0003800000 */
.L_x_716:
        /* <DEDUP_REMOVED lines=9> */
.L_x_1362:


//--------------------- .text._ZN5flash16flash_fwd_kernelI23Flash_fwd_kernel_traitsILi32ELi128ELi128ELi4ELb0ELb0EN7cutlass6half_tE19Flash_kernel_traitsILi32ELi128ELi128ELi4ES3_EELb0ELb0ELb0ELb0ELb0ELb0ELb1ELb0EEEvNS_16Flash_fwd_paramsE --------------------------
	.section	.text._ZN5flash16flash_fwd_kernelI23Flash_fwd_kernel_traitsILi32ELi128ELi128ELi4ELb0ELb0EN7cutlass6half_tE19Flash_kernel_traitsILi32ELi128ELi128ELi4ES3_EELb0ELb0ELb0ELb0ELb0ELb0ELb1ELb0EEEvNS_16Flash_fwd_paramsE,"ax",@progbits
	.align	128
        .global         _ZN5flash16flash_fwd_kernelI23Flash_fwd_kernel_traitsILi32ELi128ELi128ELi4ELb0ELb0EN7cutlass6half_tE19Flash_kernel_traitsILi32ELi128ELi128ELi4ES3_EELb0ELb0ELb0ELb0ELb0ELb0ELb1ELb0EEEvNS_16Flash_fwd_paramsE
        .type           _ZN5flash16flash_fwd_kernelI23Flash_fwd_kernel_traitsILi32ELi128ELi128ELi4ELb0ELb0EN7cutlass6half_tE19Flash_kernel_traitsILi32ELi128ELi128ELi4ES3_EELb0ELb0ELb0ELb0ELb0ELb0ELb1ELb0EEEvNS_16Flash_fwd_paramsE,@function
        .size           _ZN5flash16flash_fwd_kernelI23Flash_fwd_kernel_traitsILi32ELi128ELi128ELi4ELb0ELb0EN7cutlass6half_tE19Flash_kernel_traitsILi32ELi128ELi128ELi4ES3_EELb0ELb0ELb0ELb0ELb0ELb0ELb1ELb0EEEvNS_16Flash_fwd_paramsE,(.L_x_1363 - _ZN5flash16flash_fwd_kernelI23Flash_fwd_kernel_traitsILi32ELi128ELi128ELi4ELb0ELb0EN7cutlass6half_tE19Flash_kernel_traitsILi32ELi128ELi128ELi4ES3_EELb0ELb0ELb0ELb0ELb0ELb0ELb1ELb0EEEvNS_16Flash_fwd_paramsE)
        .other          _ZN5flash16flash_fwd_kernelI23Flash_fwd_kernel_traitsILi32ELi128ELi128ELi4ELb0ELb0EN7cutlass6half_tE19Flash_kernel_traitsILi32ELi128ELi128ELi4ES3_EELb0ELb0ELb0ELb0ELb0ELb0ELb1ELb0EEEvNS_16Flash_fwd_paramsE,@"STO_CUDA_ENTRY STV_DEFAULT"
_ZN5flash16flash_fwd_kernelI23Flash_fwd_kernel_traitsILi32ELi128ELi128ELi4ELb0ELb0EN7cutlass6half_tE19Flash_kernel_traitsILi32ELi128ELi128ELi4ES3_EELb0ELb0ELb0ELb0ELb0ELb0ELb1ELb0EEEvNS_16Flash_fwd_paramsE:
.text._ZN5flash16flash_fwd_kernelI23Flash_fwd_kernel_traitsILi32ELi128ELi128ELi4ELb0ELb0EN7cutlass6half_tE19Flash_kernel_traitsILi32ELi128ELi128ELi4ES3_EELb0ELb0ELb0ELb0ELb0ELb0ELb1ELb0EEEvNS_16Flash_fwd_paramsE:
        /* <DEDUP_REMOVED lines=32> */
[----:B------:R-:W4:Y:S01]  /*0200*/  S2R R22, SR_CTAID.X ;  /* 0x0000000000167919 */ /* 0x000f220000002500 */
[----:B------:R-:W3:Y:S01]  /*0210*/  @!P0 LDC R12, c[0x0][0x434] ;  /* 0x00010d00ff0c8b82 */ /* 0x000ee20000000800 */
[----:B-1----:R-:W-:-:S07]  /*0220*/  ISETP.NE.AND P4, PT, RZ, UR4, PT ;  /* 0x00000004ff007c0c */ /* 0x002fce000bf85270 */
[----:B----4-:R-:W1:Y:S01]  /*0230*/  @!P2 LDC.64 R4, c[0x0][0x488] ;  /* 0x00012200ff04ab82 */ /* 0x010e620000000a00 */
[----:B------:R-:W-:Y:S02]  /*0240*/  ISETP.EQ.OR.EX P3, PT, R7, RZ, !P4, P3 ;  /* 0x000000ff0700720c */ /* 0x000fe40006762730 */
[----:B------:R-:W-:Y:S01]  /*0250*/  IADD3 R2, P1, PT, R11, R6, RZ ;  /* 0x000000060b027210 */ /* 0x000fe20007f3e0ff */
[----:B------:R-:W-:-:S04]  /*0260*/  IMAD.MOV.U32 R11, RZ, RZ, -0x1 ;  /* 0xffffffffff0b7424 */ /* 0x000fc800078e00ff */
[----:B------:R-:W-:Y:S02]  /*0270*/  IMAD.X R3, R9, 0x1, R7, P1 ;  /* 0x0000000109037824 */ /* 0x000fe400008e0607 */
[----:B------:R-:W4:Y:S04]  /*0280*/  @!P2 LDC R9, c[0x0][0x43c] ;  /* 0x00010f00ff09ab82 */ /* 0x000f280000000800 */
[----:B------:R1:W5:Y:S01]  /*0290*/  @!P3 LDG.E R11, desc[UR14][R2.64] ;  /* 0x0000000e020bb981 */ /* 0x000362000c1e1900 */
[----:B------:R-:W-:-:S04]  /*02a0*/  ISETP.NE.U32.AND P3, PT, R6, RZ, PT ;  /* 0x000000ff0600720c */ /* 0x000fc80003f65070 */
[----:B------:R-:W-:Y:S01]  /*02b0*/  ISETP.NE.AND.EX P3, PT, R7, RZ, PT, P3 ;  /* 0x000000ff0700720c */ /* 0x000fe20003f65330 */
[----:B------:R-:W1:Y:S01]  /*02c0*/  S2R R193, SR_TID.X ;  /* 0x0000000000c17919 */ /* 0x000e620000002100 */
[----:B------:R-:W1:Y:S01]  /*02d0*/  S2R R23, SR_CTAID.Z ;  /* 0x0000000000177919 */ /* 0x000e620000002700 */
        /* <DEDUP_REMOVED lines=13> */
.L_x_717:
        /* <DEDUP_REMOVED lines=30> */
.L_x_719:
        /* <DEDUP_REMOVED lines=13> */
[----:B--2---:R-:W-:Y:S01]  /*0660*/  ISETP.GE.AND P0, PT, R3, UR4, PT ;  /* 0x0000000403007c0c */ /* 0x004fe2000bf06270 */
        /* <DEDUP_REMOVED lines=34> */
.L_x_721:
[----:B------:R-:W-:Y:S05]  /*0890*/  BSYNC.RECONVERGENT B0 ;  /* 0x0000000000007941 */ /* 0x000fea0003800200 */
.L_x_720:
        /* <DEDUP_REMOVED lines=18> */
.L_x_723:
[----:B------:R-:W-:Y:S05]  /*09c0*/  BSYNC.RECONVERGENT B0 ;  /* 0x0000000000007941 */ /* 0x000fea0003800200 */
.L_x_722:
        /* <DEDUP_REMOVED lines=15> */
.L_x_725:
[----:B------:R-:W-:Y:S05]  /*0ac0*/  BSYNC.RECONVERGENT B0 ;  /* 0x0000000000007941 */ /* 0x000fea0003800200 */
.L_x_724:
        /* <DEDUP_REMOVED lines=17> */
.L_x_727:
[----:B------:R-:W-:Y:S05]  /*0be0*/  BSYNC.RECONVERGENT B0 ;  /* 0x0000000000007941 */ /* 0x000fea0003800200 */
.L_x_726:
        /* <DEDUP_REMOVED lines=11> */
.L_x_729:
[----:B------:R-:W-:Y:S05]  /*0ca0*/  BSYNC.RECONVERGENT B0 ;  /* 0x0000000000007941 */ /* 0x000fea0003800200 */
.L_x_728:
        /* <DEDUP_REMOVED lines=10> */
.L_x_731:
[----:B------:R-:W-:Y:S05]  /*0d50*/  BSYNC.RECONVERGENT B0 ;  /* 0x0000000000007941 */ /* 0x000fea0003800200 */
.L_x_730:
        /* <DEDUP_REMOVED lines=10> */
.L_x_733:
[----:B------:R-:W-:Y:S05]  /*0e00*/  BSYNC.RECONVERGENT B0 ;  /* 0x0000000000007941 */ /* 0x000fea0003800200 */
.L_x_732:
        /* <DEDUP_REMOVED lines=10> */
.L_x_718:
        /* <DEDUP_REMOVED lines=24> */
.L_x_734:
[----:B------:R-:W1:Y:S01]  /*1030*/  LDC.64 R40, c[0x0][0x3b8] ;  /* 0x0000ee00ff287b82 */ /* 0x000e620000000a00 */
[----:B------:R-:W-:-:S05]  /*1040*/  IADD3 R2, PT, PT, R10, R11, RZ ;  /* 0x0000000b0a027210 */ /* 0x000fca0007ffe0ff */
[C---:B-1----:R-:W-:Y:S02]  /*1050*/  IMAD R0, R2.reuse, R41, RZ ;  /* 0x0000002902007224 */ /* 0x042fe400078e02ff */
[----:B------:R-:W-:-:S05]  /*1060*/  IMAD.WIDE.U32 R2, R2, R40, RZ ;  /* 0x0000002802027225 */ /* 0x000fca00078e00ff */
[----:B------:R-:W-:Y:S02]  /*1070*/  IADD3 R6, PT, PT, R3, R0, RZ ;  /* 0x0000000003067210 */ /* 0x000fe40007ffe0ff */
[----:B------:R-:W-:-:S07]  /*1080*/  MOV R5, R2 ;  /* 0x0000000200057202 */ /* 0x000fce0000000f00 */
.L_x_735:
        /* <DEDUP_REMOVED lines=39> */
.L_x_736:
[----:B------:R-:W1:Y:S01]  /*1300*/  LDC.64 R14, c[0x0][0x3c0] ;  /* 0x0000f000ff0e7b82 */ /* 0x000e620000000a00 */
[----:B------:R-:W-:-:S05]  /*1310*/  IADD3 R0, PT, PT, R10, R11, RZ ;  /* 0x0000000b0a007210 */ /* 0x000fca0007ffe0ff */
[C---:B-1----:R-:W-:Y:S02]  /*1320*/  IMAD R4, R0.reuse, R15, RZ ;  /* 0x0000000f00047224 */ /* 0x042fe400078e02ff */
[----:B------:R-:W-:-:S05]  /*1330*/  IMAD.WIDE.U32 R2, R0, R14, RZ ;  /* 0x0000000e00027225 */ /* 0x000fca00078e00ff */
[----:B------:R-:W-:-:S07]  /*1340*/  IADD3 R0, PT, PT, R3, R4, RZ ;  /* 0x0000000403007210 */ /* 0x000fce0007ffe0ff */
.L_x_737:
[C---:B------:R-:W-:Y:S01]  /*1350*/  IMAD.SHL.U32 R11, R193.reuse, 0x8, RZ ;  /* 0x00000008c10b7824 */ /* 0x040fe200078e00ff */
[----:B------:R-:W1:Y:S01]  /*1360*/  LDCU.128 UR4, c[0x0][0x3d0] ;  /* 0x00007a00ff0477ac */ /* 0x000e620008000c00 */
[----:B------:R-:W-:Y:S01]  /*1370*/  IMAD.SHL.U32 R18, R193, 0x20, RZ ;  /* 0x00000020c1127824 */ /* 0x000fe200078e00ff */
[----:B------:R-:W-:Y:S01]  /*1380*/  SHF.R.U32.HI R26, RZ, 0x2, R193 ;  /* 0x00000002ff1a7819 */ /* 0x000fe200000116c1 */
[----:B------:R-:W2:Y:S01]  /*1390*/  S2UR UR16, SR_CgaCtaId ;  /* 0x00000000001079c3 */ /* 0x000ea20000008800 */
[----:B------:R-:W-:Y:S01]  /*13a0*/  LOP3.LUT R192, R11, 0x18, RZ, 0xc0, !PT ;  /* 0x000000180bc07812 */ /* 0x000fe200078ec0ff */
[----:B------:R-:W-:Y:S01]  /*13b0*/  IMAD.IADD R27, R12, 0x1, -R24 ;  /* 0x000000010c1b7824 */ /* 0x000fe200078e0a18 */
[----:B------:R-:W-:Y:S01]  /*13c0*/  LOP3.LUT R17, R18, 0xc0, RZ, 0xc0, !PT ;  /* 0x000000c012117812 */ /* 0x000fe200078ec0ff */
[----:B------:R-:W3:Y:S01]  /*13d0*/  LDCU.64 UR12, c[0x0][0x388] ;  /* 0x00007100ff0c77ac */ /* 0x000ee20008000a00 */
[C---:B------:R-:W-:Y:S01]  /*13e0*/  IADD3 R4, P1, PT, R192.reuse, R5, RZ ;  /* 0x00000005c0047210 */ /* 0x040fe20007f3e0ff */
[----:B------:R-:W-:Y:S01]  /*13f0*/  BSSY.RECONVERGENT B0, `(.L_x_738) ;  /* 0x000003c000007945 */ /* 0x000fe20003800200 */
[----:B------:R-:W-:Y:S01]  /*1400*/  IADD3 R2, P0, PT, R192, R2, RZ ;  /* 0x00000002c0027210 */ /* 0x000fe20007f1e0ff */
[----:B------:R-:W4:Y:S01]  /*1410*/  LDCU.64 UR10, c[0x0][0x390] ;  /* 0x00007200ff0a77ac */ /* 0x000f220008000a00 */
[----:B------:R4:W-:Y:S01]  /*1420*/  STL [R1+0xc], R27 ;  /* 0x00000c1b01007387 */ /* 0x0009e20000100800 */
[----:B------:R-:W-:Y:S01]  /*1430*/  IMAD.X R5, RZ, RZ, R6, P1 ;  /* 0x000000ffff057224 */ /* 0x000fe200008e0606 */
[----:B------:R-:W-:Y:S01]  /*1440*/  SHF.L.U32 R6, R193, 0x2, RZ ;  /* 0x00000002c1067819 */ /* 0x000fe200000006ff */
[----:B------:R-:W-:Y:S01]  /*1450*/  IMAD.X R3, RZ, RZ, R0, P0 ;  /* 0x000000ffff037224 */ /* 0x000fe200000e0600 */
[----:B------:R-:W-:Y:S01]  /*1460*/  SHF.R.S32.HI R0, RZ, 0x1f, R8 ;  /* 0x0000001fff007819 */ /* 0x000fe20000011408 */
[C---:B------:R-:W-:Y:S01]  /*1470*/  IMAD.WIDE.U32 R4, R26.reuse, R40, R4 ;  /* 0x000000281a047225 */ /* 0x040fe200078e0004 */
[----:B------:R-:W-:Y:S01]  /*1480*/  LOP3.LUT R17, R17, 0x18, R6, 0xf8, !PT ;  /* 0x0000001811117812 */ /* 0x000fe200078ef806 */
[----:B------:R-:W5:Y:S01]  /*1490*/  LDCU.64 UR8, c[0x0][0x3c8] ;  /* 0x00007900ff0877ac */ /* 0x000f620008000a00 */
[----:B------:R-:W-:Y:S01]  /*14a0*/  ISETP.GE.AND P3, PT, R26, R27, PT ;  /* 0x0000001b1a00720c */ /* 0x000fe20003f66270 */
[----:B-1----:R-:W-:-:S02]  /*14b0*/  IMAD R6, R0, UR4, RZ ;  /* 0x0000000400067c24 */ /* 0x002fc4000f8e02ff */
[----:B------:R-:W-:Y:S02]  /*14c0*/  IMAD R5, R26, R41, R5 ;  /* 0x000000291a057224 */ /* 0x000fe400078e0205 */
[C---:B------:R-:W-:Y:S02]  /*14d0*/  IMAD R10, R8.reuse, UR5, R6 ;  /* 0x00000005080a7c24 */ /* 0x040fe4000f8e0206 */
[----:B------:R-:W-:Y:S01]  /*14e0*/  IMAD.WIDE.U32 R6, R8, UR4, R4 ;  /* 0x0000000408067c25 */ /* 0x000fe2000f8e0004 */
[----:B------:R-:W-:Y:S01]  /*14f0*/  IADD3 R4, P0, PT, R192, R13, RZ ;  /* 0x0000000dc0047210 */ /* 0x000fe20007f1e0ff */
[----:B------:R-:W-:Y:S02]  /*1500*/  UMOV UR4, 0x400 ;  /* 0x0000040000047882 */ /* 0x000fe40000000000 */
[----:B------:R-:W-:Y:S01]  /*1510*/  IMAD.WIDE.U32 R2, R26, R14, R2 ;  /* 0x0000000e1a027225 */ /* 0x000fe200078e0002 */
[----:B------:R-:W-:Y:S01]  /*1520*/  IADD3 R7, PT, PT, R7, R10, RZ ;  /* 0x0000000a07077210 */ /* 0x000fe20007ffe0ff */
[----:B--2---:R-:W-:Y:S01]  /*1530*/  ULEA UR4, UR16, UR4, 0x18 ;  /* 0x0000000410047291 */ /* 0x004fe2000f8ec0ff */
[----:B---3--:R-:W-:Y:S01]  /*1540*/  LEA R243, P2, R6, UR12, 0x1 ;  /* 0x0000000c06f37c11 */ /* 0x008fe2000f8408ff */
[----:B------:R-:W-:Y:S01]  /*1550*/  IMAD.X R5, RZ, RZ, R16, P0 ;  /* 0x000000ffff057224 */ /* 0x000fe200000e0610 */
[----:B------:R-:W-:Y:S01]  /*1560*/  LEA R25, P0, R22, R26, 0x7 ;  /* 0x0000001a16197211 */ /* 0x000fe200078038ff */
[----:B------:R-:W-:Y:S01]  /*1570*/  IMAD R0, R0, UR6, RZ ;  /* 0x0000000600007c24 */ /* 0x000fe2000f8e02ff */
[----:B------:R-:W-:Y:S01]  /*1580*/  LEA.HI.X R242, R6, UR13, R7, 0x1, P2 ;  /* 0x0000000d06f27c11 */ /* 0x000fe200090f0c07 */
[----:B------:R-:W-:Y:S01]  /*1590*/  IMAD R3, R26, R15, R3 ;  /* 0x0000000f1a037224 */ /* 0x000fe200078e0203 */
[----:B------:R-:W-:Y:S01]  /*15a0*/  LEA.HI.X R24, R22, RZ, RZ, 0x7, P0 ;  /* 0x000000ff16187211 */ /* 0x000fe200000f3cff */
[----:B------:R1:W-:Y:S01]  /*15b0*/  STL [R1+0x10], R25 ;  /* 0x0000101901007387 */ /* 0x0003e20000100800 */
[C---:B------:R-:W-:Y:S01]  /*15c0*/  IMAD R9, R8.reuse, UR7, R0 ;  /* 0x0000000708097c24 */ /* 0x040fe2000f8e0200 */
[----:B------:R-:W-:Y:S01]  /*15d0*/  LOP3.LUT R0, R11, 0xd8, RZ, 0xc0, !PT ;  /* 0x000000d80b007812 */ /* 0x000fe200078ec0ff */
[----:B------:R-:W-:Y:S01]  /*15e0*/  IMAD.WIDE.U32 R2, R8, UR6, R2 ;  /* 0x0000000608027c25 */ /* 0x000fe2000f8e0002 */
[----:B------:R1:W-:Y:S02]  /*15f0*/  STL [R1+0x14], R24 ;  /* 0x0000141801007387 */ /* 0x0003e40000100800 */
[----:B------:R-:W-:Y:S01]  /*1600*/  LOP3.LUT R0, R0, 0x18, R193, 0x78, !PT ;  /* 0x0000001800007812 */ /* 0x000fe200078e78c1 */
[----:B------:R-:W-:Y:S01]  /*1610*/  IMAD.IADD R3, R3, 0x1, R9 ;  /* 0x0000000103037824 */ /* 0x000fe200078e0209 */
[----:B----4-:R-:W-:Y:S01]  /*1620*/  LEA R252, P1, R2, UR10, 0x1 ;  /* 0x0000000a02fc7c11 */ /* 0x010fe2000f8208ff */
[----:B-----5:R-:W-:Y:S01]  /*1630*/  IMAD.WIDE.U32 R8, R23, UR8, R4 ;  /* 0x0000000817087c25 */ /* 0x020fe2000f8e0004 */
[----:B------:R-:W-:-:S02]  /*1640*/  LOP3.LUT R0, R0, 0x1f20, R11, 0xf8, !PT ;  /* 0x00001f2000007812 */ /* 0x000fc400078ef80b */
[----:B------:R-:W-:Y:S01]  /*1650*/  LEA.HI.X R250, R2, UR11, R3, 0x1, P1 ;  /* 0x0000000b02fa7c11 */ /* 0x000fe200088f0c03 */
[----:B------:R-:W-:Y:S01]  /*1660*/  IMAD R7, R23, UR9, R9 ;  /* 0x0000000917077c24 */ /* 0x000fe2000f8e0209 */
[----:B------:R-:W-:Y:S01]  /*1670*/  LEA R190, R0, UR4, 0x1 ;  /* 0x0000000400be7c11 */ /* 0x000fe2000f8e08ff */
[----:B------:R-:W-:Y:S06]  /*1680*/  @P3 BRA `(.L_x_739) ;  /* 0x0000000000483947 */ /* 0x000fec0003800000 */
        /* <DEDUP_REMOVED lines=17> */
.L_x_740:
[----:B------:R2:W-:Y:S02]  /*17a0*/  STS.128 [R190], RZ ;  /* 0x000000ffbe007388 */ /* 0x0005e40000000c00 */
.L_x_739:
[----:B------:R-:W-:Y:S05]  /*17b0*/  BSYNC.RECONVERGENT B0 ;  /* 0x0000000000007941 */ /* 0x000fea0003800200 */
.L_x_738:
        /* <DEDUP_REMOVED lines=17> */
[----:B------:R-:W4:Y:S02]  /*18d0*/  LDCU UR5, c[0x0][0x440] ;  /* 0x00008800ff0577ac */ /* 0x000f240008000800 */
[----:B----4-:R-:W-:-:S13]  /*18e0*/  ISETP.GE.AND P0, PT, R192, UR5, PT ;  /* 0x00000005c0007c0c */ /* 0x010fda000bf06270 */
        /* <DEDUP_REMOVED lines=18> */
.L_x_742:
[----:B------:R-:W-:Y:S05]  /*1a10*/  BSYNC.RECONVERGENT B0 ;  /* 0x0000000000007941 */ /* 0x000fea0003800200 */
.L_x_741:
        /* <DEDUP_REMOVED lines=22> */
.L_x_744:
[----:B------:R-:W-:Y:S05]  /*1b80*/  BSYNC.RECONVERGENT B0 ;  /* 0x0000000000007941 */ /* 0x000fea0003800200 */
.L_x_743:
        /* <DEDUP_REMOVED lines=22> */
.L_x_746:
[----:B------:R-:W-:Y:S05]  /*1cf0*/  BSYNC.RECONVERGENT B0 ;  /* 0x0000000000007941 */ /* 0x000fea0003800200 */
.L_x_745:
        /* <DEDUP_REMOVED lines=13> */
.L_x_749:
[----:B------:R3:W-:Y:S02]  /*1dd0*/  STS.128 [R190+0x2000], RZ ;  /* 0x002000ffbe007388 */ /* 0x0007e40000000c00 */
.L_x_748:
[----:B------:R-:W-:Y:S05]  /*1de0*/  BSYNC.RECONVERGENT B0 ;  /* 0x0000000000007941 */ /* 0x000fea0003800200 */
.L_x_747:
        /* <DEDUP_REMOVED lines=19> */
.L_x_751:
[----:B------:R-:W-:Y:S05]  /*1f20*/  BSYNC.RECONVERGENT B0 ;  /* 0x0000000000007941 */ /* 0x000fea0003800200 */
.L_x_750:
        /* <DEDUP_REMOVED lines=14> */
.L_x_753:
[----:B------:R-:W-:Y:S05]  /*2010*/  BSYNC.RECONVERGENT B0 ;  /* 0x0000000000007941 */ /* 0x000fea0003800200 */
.L_x_752:
        /* <DEDUP_REMOVED lines=16> */
.L_x_755:
[----:B------:R-:W-:Y:S05]  /*2120*/  BSYNC.RECONVERGENT B0 ;  /* 0x0000000000007941 */ /* 0x000fea0003800200 */
.L_x_754:
[----:B------:R-:W0:Y:S01]  /*2130*/  LDGDEPBAR ;  /* 0x00000000000079af */ /* 0x000e220000000000 */
[C---:B------:R-:W-:Y:S01]  /*2140*/  SHF.L.U64.HI R2, R14.reuse, 0x7, R15 ;  /* 0x000000070e027819 */ /* 0x040fe2000001020f */
[----:B------:R-:W-:Y:S01]  /*2150*/  BSSY.RECONVERGENT B0, `(.L_x_756) ;  /* 0x0000016000007945 */ /* 0x000fe20003800200 */
[----:B------:R-:W-:-:S03]  /*2160*/  SHF.L.U32 R0, R14, 0x7, RZ ;  /* 0x000000070e007819 */ /* 0x000fc600000006ff */
[-C--:B------:R-:W-:Y:S02]  /*2170*/  IMAD R2, R2, R21.reuse, RZ ;  /* 0x0000001502027224 */ /* 0x080fe400078e02ff */
[----:B------:R-:W-:-:S04]  /*2180*/  IMAD.WIDE.U32 R8, R0, R21, RZ ;  /* 0x0000001500087225 */ /* 0x000fc800078e00ff */
[----:B------:R-:W-:-:S05]  /*2190*/  IMAD R0, R16, R0, R2 ;  /* 0x0000000010007224 */ /* 0x000fca00078e0202 */
[----:B---3--:R-:W-:Y:S01]  /*21a0*/  IADD3 R5, PT, PT, R9, R0, RZ ;  /* 0x0000000009057210 */ /* 0x008fe20007ffe0ff */
[----:B------:R-:W-:-:S04]  /*21b0*/  DEPBAR.LE SB0, 0x0 ;  /* 0x000080000000791a */ /* 0x000fc80000000000 */
[----:B------:R-:W-:Y:S06]  /*21c0*/  BAR.SYNC.DEFER_BLOCKING 0x0 ;  /* 0x0000000000007b1d */ /* 0x000fec0000010000 */
        /* <DEDUP_REMOVED lines=11> */
.L_x_758:
[----:B------:R3:W-:Y:S01]  /*2280*/  STS.128 [R190+0x4000], RZ ;  /* 0x004000ffbe007388 */ /* 0x0007e20000000c00 */
[----:B------:R-:W-:Y:S05]  /*2290*/  BRA `(.L_x_759) ;  /* 0x0000000000047947 */ /* 0x000fea0003800000 */
.L_x_757:
[----:B------:R3:W-:Y:S02]  /*22a0*/  STS.128 [R190+0x4000], RZ ;  /* 0x004000ffbe007388 */ /* 0x0007e40000000c00 */
.L_x_759:
[----:B------:R-:W-:Y:S05]  /*22b0*/  BSYNC.RECONVERGENT B0 ;  /* 0x0000000000007941 */ /* 0x000fea0003800200 */
.L_x_756:
[----:B------:R-:W-:Y:S01]  /*22c0*/  ISETP.GE.AND P0, PT, R23, R12, PT ;  /* 0x0000000c1700720c */ /* 0x000fe20003f06270 */
[----:B---3--:R-:W-:Y:S01]  /*22d0*/  IMAD.SHL.U32 R2, R193, 0x10, RZ ;  /* 0x00000010c1027824 */ /* 0x008fe200078e00ff */
        /* <DEDUP_REMOVED lines=28> */
.L_x_761:
[----:B------:R-:W-:Y:S05]  /*24a0*/  BSYNC.RECONVERGENT B0 ;  /* 0x0000000000007941 */ /* 0x000fea0003800200 */
.L_x_760:
        /* <DEDUP_REMOVED lines=17> */
.L_x_763:
[----:B------:R-:W-:Y:S05]  /*25c0*/  BSYNC.RECONVERGENT B0 ;  /* 0x0000000000007941 */ /* 0x000fea0003800200 */
.L_x_762:
        /* <DEDUP_REMOVED lines=17> */
.L_x_765:
[----:B------:R-:W-:Y:S05]  /*26e0*/  BSYNC.RECONVERGENT B0 ;  /* 0x0000000000007941 */ /* 0x000fea0003800200 */
.L_x_764:
[----:B------:R-:W-:Y:S01]  /*26f0*/  LDSM.16.M88.4 R16, [R188] ;  /* 0x00000000bc10783b */ /* 0x000fe20000000200 */
[----:B------:R-:W-:Y:S01]  /*2700*/  IMAD.MOV.U32 R0, RZ, RZ, 0x20 ;  /* 0x00000020ff007424 */ /* 0x000fe200078e00ff */
[----:B------:R-:W-:Y:S01]  /*2710*/  LOP3.LUT P0, RZ, R193, 0x4, RZ, 0xc0, !PT ;  /* 0x00000004c1ff7812 */ /* 0x000fe2000780c0ff */
[----:B------:R-:W5:Y:S01]  /*2720*/  LDCU UR5, c[0x0][0x50c] ;  /* 0x0000a180ff0577ac */ /* 0x000f620008000800 */
[----:B------:R-:W2:Y:S02]  /*2730*/  LDSM.16.M88.4 R44, [R185+0x2000] ;  /* 0x00200000b92c783b */ /* 0x000ea40000000200 */
[----:B------:R-:W-:Y:S02]  /*2740*/  SEL R0, R0, 0xffffffe0, !P0 ;  /* 0xffffffe000007807 */ /* 0x000fe40004000000 */
[----:B------:R-:W3:Y:S03]  /*2750*/  LDSM.16.M88.4 R8, [R188+0x1000] ;  /* 0x00100000bc08783b */ /* 0x000ee60000000200 */
[--C-:B------:R-:W-:Y:S01]  /*2760*/  IMAD.IADD R189, R188, 0x1, R0.reuse ;  /* 0x00000001bcbd7824 */ /* 0x100fe200078e0200 */
[----:B------:R-:W-:Y:S01]  /*2770*/  LDSM.16.M88.4 R64, [R185+0x2400] ;  /* 0x00240000b940783b */ /* 0x000fe20000000200 */
[----:B------:R-:W-:-:S03]  /*2780*/  IMAD.IADD R187, R185, 0x1, R0 ;  /* 0x00000001b9bb7824 */ /* 0x000fc600078e0200 */
[----:B------:R-:W-:Y:S04]  /*2790*/  LDSM.16.M88.4 R12, [R189] ;  /* 0x00000000bd0c783b */ /* 0x000fe80000000200 */
[----:B------:R-:W4:Y:S04]  /*27a0*/  LDSM.16.M88.4 R48, [R187+0x2000] ;  /* 0x00200000bb30783b */ /* 0x000f280000000200 */
[----:B-1----:R-:W1:Y:S04]  /*27b0*/  LDSM.16.M88.4 R4, [R189+0x1000] ;  /* 0x00100000bd04783b */ /* 0x002e680000000200 */
[----:B------:R-:W5:Y:S04]  /*27c0*/  LDSM.16.M88.4 R80, [R187+0x2400] ;  /* 0x00240000bb50783b */ /* 0x000f680000000200 */
[----:B------:R-:W5:Y:S04]  /*27d0*/  LDSM.16.M88.4 R92, [R185+0x2800] ;  /* 0x00280000b95c783b */ /* 0x000f680000000200 */
[----:B------:R-:W5:Y:S04]  /*27e0*/  LDSM.16.M88.4 R104, [R187+0x2800] ;  /* 0x00280000bb68783b */ /* 0x000f680000000200 */
[----:B------:R-:W5:Y:S01]  /*27f0*/  LDSM.16.M88.4 R72, [R185+0x2c00] ;  /* 0x002c0000b948783b */ /* 0x000f620000000200 */
[-C--:B--2---:R-:W-:Y:S03]  /*2800*/  HMMA.16816.F32 R28, R16, R44.reuse, RZ ;  /* 0x0000002c101c723c */ /* 0x084fe600000018ff */
[----:B------:R-:W2:Y:S04]  /*2810*/  LDSM.16.M88.4 R60, [R187+0x2c00] ;  /* 0x002c0000bb3c783b */ /* 0x000ea80000000200 */
[----:B------:R-:W2:Y:S01]  /*2820*/  LDSM.16.M88.4 R96, [R185+0x3000] ;  /* 0x00300000b960783b */ /* 0x000ea20000000200 */
[----:B---3--:R-:W-:Y:S03]  /*2830*/  HMMA.16816.F32 R24, R8, R44, RZ ;  /* 0x0000002c0818723c */ /* 0x008fe600000018ff */
[----:B------:R-:W3:Y:S04]  /*2840*/  LDSM.16.M88.4 R100, [R187+0x3000] ;  /* 0x00300000bb64783b */ /* 0x000ee80000000200 */
[----:B------:R-:W3:Y:S04]  /*2850*/  LDSM.16.M88.4 R84, [R185+0x3400] ;  /* 0x00340000b954783b */ /* 0x000ee80000000200 */
[----:B------:R-:W3:Y:S01]  /*2860*/  LDSM.16.M88.4 R88, [R187+0x3400] ;  /* 0x00340000bb58783b */ /* 0x000ee20000000200 */
[----:B----4-:R-:W-:Y:S03]  /*2870*/  HMMA.16816.F32 R32, R12, R48, R28 ;  /* 0x000000300c20723c */ /* 0x010fe6000000181c */
[----:B------:R-:W4:Y:S04]  /*2880*/  LDSM.16.M88.4 R56, [R185+0x3800] ;  /* 0x00380000b938783b */ /* 0x000f280000000200 */
[----:B------:R-:W4:Y:S01]  /*2890*/  LDSM.16.M88.4 R76, [R187+0x3800] ;  /* 0x00380000bb4c783b */ /* 0x000f220000000200 */
[----:B------:R-:W-:Y:S03]  /*28a0*/  HMMA.16816.F32 R28, R16, R64, RZ ;  /* 0x00000040101c723c */ /* 0x000fe600000018ff */
[----:B------:R-:W4:Y:S04]  /*28b0*/  LDSM.16.M88.4 R52, [R185+0x3c00] ;  /* 0x003c0000b934783b */ /* 0x000f280000000200 */
[----:B------:R-:W4:Y:S01]  /*28c0*/  LDSM.16.M88.4 R68, [R187+0x3c00] ;  /* 0x003c0000bb44783b */ /* 0x000f220000000200 */
[----:B-1----:R-:W-:Y:S03]  /*28d0*/  HMMA.16816.F32 R24, R4, R48, R24 ;  /* 0x000000300418723c */ /* 0x002fe60000001818 */
[----:B------:R-:W0:Y:S01]  /*28e0*/  LDGDEPBAR ;  /* 0x00000000000079af */ /* 0x000e220000000000 */
[----:B-----5:R-:W-:-:S04]  /*28f0*/  FMUL.FTZ R2, R32, UR5 ;  /* 0x0000000520027c20 */ /* 0x020fc80008410000 */
[----:B------:R1:W-:Y:S04]  /*2900*/  MUFU.TANH R113, R2 ;  /* 0x0000000200717308 */ /* 0x0003e80000002400 */
[----:B------:R-:W-:Y:S08]  /*2910*/  HMMA.16816.F32 R36, R12, R80, R28 ;  /* 0x000000500c24723c */ /* 0x000ff0000000181c */
[----:B------:R-:W-:Y:S01]  /*2920*/  HMMA.16816.F32 R28, R8, R64, RZ ;  /* 0x00000040081c723c */ /* 0x000fe200000018ff */
[----:B-1----:R-:W-:Y:S01]  /*2930*/  FMUL.FTZ R2, R33, UR5 ;  /* 0x0000000521027c20 */ /* 0x002fe20008410000 */
[----:B------:R-:W-:-:S04]  /*2940*/  DEPBAR.LE SB0, 0x0 ;  /* 0x000080000000791a */ /* 0x000fc80000000000 */
[----:B------:R1:W-:Y:S02]  /*2950*/  MUFU.TANH R127, R2 ;  /* 0x00000002007f7308 */ /* 0x0003e40000002400 */
[----:B-1----:R-:W-:-:S06]  /*2960*/  FMUL.FTZ R2, R34, UR5 ;  /* 0x0000000522027c20 */ /* 0x002fcc0008410000 */
[----:B------:R1:W-:Y:S02]  /*2970*/  MUFU.TANH R112, R2 ;  /* 0x0000000200707308 */ /* 0x0003e40000002400 */
[----:B-1----:R-:W-:-:S04]  /*2980*/  FMUL.FTZ R2, R35, UR5 ;  /* 0x0000000523027c20 */ /* 0x002fc80008410000 */
[----:B------:R-:W-:Y:S02]  /*2990*/  HMMA.16816.F32 R32, R4, R80, R28 ;  /* 0x000000500420723c */ /* 0x000fe4000000181c */
[----:B------:R1:W-:Y:S06]  /*29a0*/  MUFU.TANH R122, R2 ;  /* 0x00000002007a7308 */ /* 0x0003ec0000002400 */
[----:B------:R-:W-:Y:S01]  /*29b0*/  HMMA.16816.F32 R28, R8, R92, RZ ;  /* 0x0000005c081c723c */ /* 0x000fe200000018ff */
[----:B-1----:R-:W-:-:S04]  /*29c0*/  FMUL.FTZ R2, R24, UR5 ;  /* 0x0000000518027c20 */ /* 0x002fc80008410000 */
[----:B------:R1:W-:Y:S02]  /*29d0*/  MUFU.TANH R44, R2 ;  /* 0x00000002002c7308 */ /* 0x0003e40000002400 */
[----:B-1----:R-:W-:-:S06]  /*29e0*/  FMUL.FTZ R2, R25, UR5 ;  /* 0x0000000519027c20 */ /* 0x002fcc0008410000 */
[----:B------:R1:W-:Y:S02]  /*29f0*/  MUFU.TANH R65, R2 ;  /* 0x0000000200417308 */ /* 0x0003e40000002400 */
[----:B-1----:R-:W-:-:S06]  /*2a00*/  FMUL.FTZ R2, R26, UR5 ;  /* 0x000000051a027c20 */ /* 0x002fcc0008410000 */
[----:B------:R1:W5:Y:S02]  /*2a10*/  MUFU.TANH R23, R2 ;  /* 0x0000000200177308 */ /* 0x0003640000002400 */
[----:B-1----:R-:W-:Y:S02]  /*2a20*/  FMUL.FTZ R2, R27, UR5 ;  /* 0x000000051b027c20 */ /* 0x002fe40008410000 */
[----:B------:R-:W-:Y:S04]  /*2a30*/  HMMA.16816.F32 R24, R16, R92, RZ ;  /* 0x0000005c1018723c */ /* 0x000fe800000018ff */
[----:B------:R1:W5:Y:S02]  /*2a40*/  MUFU.TANH R48, R2 ;  /* 0x0000000200307308 */ /* 0x0003640000002400 */
        /* <DEDUP_REMOVED lines=38> */
[----:B---3--:R-:W-:Y:S04]  /*2cb0*/  HMMA.16816.F32 R36, R12, R100, R28 ;  /* 0x000000640c24723c */ /* 0x008fe8000000181c */
        /* <DEDUP_REMOVED lines=39> */
[----:B----4-:R-:W-:Y:S01]  /*2f30*/  HMMA.16816.F32 R24, R16, R56, RZ ;  /* 0x000000381018723c */ /* 0x010fe200000018ff */
        /* <DEDUP_REMOVED lines=33> */
[----:B------:R-:W-:Y:S01]  /*3150*/  FMUL.FTZ R25, R25, UR5 ;  /* 0x0000000519197c20 */ /* 0x000fe20008410000 */
[----:B------:R-:W-:Y:S01]  /*3160*/  FMUL.FTZ R26, R26, UR5 ;  /* 0x000000051a1a7c20 */ /* 0x000fe20008410000 */
[----:B------:R1:W-:Y:S01]  /*3170*/  MUFU.TANH R168, R2 ;  /* 0x0000000200a87308 */ /* 0x0003e20000002400 */
[----:B------:R-:W-:-:S07]  /*3180*/  FMUL.FTZ R27, R27, UR5 ;  /* 0x000000051b1b7c20 */ /* 0x000fce0008410000 */
[----:B------:R-:W-:Y:S08]  /*3190*/  MUFU.TANH R159, R24 ;  /* 0x00000018009f7308 */ /* 0x000ff00000002400 */
[----:B------:R-:W-:Y:S01]  /*31a0*/  MUFU.TANH R163, R25 ;  /* 0x0000001900a37308 */ /* 0x000fe20000002400 */
[----:B-1----:R-:W-:-:S07]  /*31b0*/  FMUL.FTZ R2, R37, UR5 ;  /* 0x0000000525027c20 */ /* 0x002fce0008410000 */
[----:B------:R1:W-:Y:S08]  /*31c0*/  MUFU.TANH R167, R2 ;  /* 0x0000000200a77308 */ /* 0x0003f00000002400 */
[----:B------:R-:W-:Y:S08]  /*31d0*/  MUFU.TANH R155, R26 ;  /* 0x0000001a009b7308 */ /* 0x000ff00000002400 */
[----:B------:R2:W-:Y:S01]  /*31e0*/  MUFU.TANH R160, R27 ;  /* 0x0000001b00a07308 */ /* 0x0005e20000002400 */
[----:B-1----:R-:W-:-:S07]  /*31f0*/  FMUL.FTZ R2, R38, UR5 ;  /* 0x0000000526027c20 */ /* 0x002fce0008410000 */
[----:B------:R1:W-:Y:S01]  /*3200*/  MUFU.TANH R146, R2 ;  /* 0x0000000200927308 */ /* 0x0003e20000002400 */
[----:B--2---:R-:W-:Y:S01]  /*3210*/  HMMA.16816.F32 R24, R4, R50, R28 ;  /* 0x000000320418723c */ /* 0x004fe2000000181c */
[----:B-1----:R-:W-:-:S07]  /*3220*/  FMUL.FTZ R2, R39, UR5 ;  /* 0x0000000527027c20 */ /* 0x002fce0008410000 */
[----:B------:R-:W-:Y:S01]  /*3230*/  HMMA.16816.F32 R28, R8, R94, RZ ;  /* 0x0000005e081c723c */ /* 0x000fe200000018ff */
[----:B------:R1:W-:Y:S07]  /*3240*/  MUFU.TANH R158, R2 ;  /* 0x00000002009e7308 */ /* 0x0003ee0000002400 */
[----:B------:R-:W-:Y:S03]  /*3250*/  HMMA.16816.F32 R36, R4, R68, R32 ;  /* 0x000000440424723c */ /* 0x000fe60000001820 */
[----:B------:R-:W-:Y:S01]  /*3260*/  FMUL.FTZ R24, R24, UR5 ;  /* 0x0000000518187c20 */ /* 0x000fe20008410000 */
[----:B------:R-:W-:Y:S01]  /*3270*/  FMUL.FTZ R25, R25, UR5 ;  /* 0x0000000519197c20 */ /* 0x000fe20008410000 */
[----:B------:R-:W-:Y:S01]  /*3280*/  FMUL.FTZ R26, R26, UR5 ;  /* 0x000000051a1a7c20 */ /* 0x000fe20008410000 */
[----:B------:R-:W-:Y:S01]  /*3290*/  FMUL.FTZ R27, R27, UR5 ;  /* 0x000000051b1b7c20 */ /* 0x000fe20008410000 */
[----:B------:R-:W-:Y:S01]  /*32a0*/  MUFU.TANH R42, R24 ;  /* 0x00000018002a7308 */ /* 0x000fe20000002400 */
[----:B------:R-:W-:Y:S01]  /*32b0*/  HMMA.16816.F32 R32, R8, R66, RZ ;  /* 0x000000420820723c */ /* 0x000fe200000018ff */
[----:B-1----:R-:W-:-:S06]  /*32c0*/  IMAD.SHL.U32 R2, R193, 0x2, RZ ;  /* 0x00000002c1027824 */ /* 0x002fcc00078e00ff */
[----:B------:R-:W1:Y:S01]  /*32d0*/  MUFU.TANH R77, R25 ;  /* 0x00000019004d7308 */ /* 0x000e620000002400 */
[----:B------:R-:W-:-:S03]  /*32e0*/  LOP3.LUT R2, R2, 0x6, RZ, 0xc0, !PT ;  /* 0x0000000602027812 */ /* 0x000fc600078ec0ff */
[----:B------:R-:W-:Y:S01]  /*32f0*/  FMUL.FTZ R36, R36, UR5 ;  /* 0x0000000524247c20 */ /* 0x000fe20008410000 */
[----:B------:R-:W-:Y:S01]  /*3300*/  FMUL.FTZ R37, R37, UR5 ;  /* 0x0000000525257c20 */ /* 0x000fe20008410000 */
[----:B------:R-:W-:Y:S01]  /*3310*/  FMUL.FTZ R38, R38, UR5 ;  /* 0x0000000526267c20 */ /* 0x000fe20008410000 */
[----:B------:R-:W-:Y:S01]  /*3320*/  FMUL.FTZ R39, R39, UR5 ;  /* 0x0000000527277c20 */ /* 0x000fe20008410000 */
[----:B------:R-:W-:Y:S01]  /*3330*/  MUFU.TANH R139, R36 ;  /* 0x00000024008b7308 */ /* 0x000fe20000002400 */
[----:B------:R-:W-:-:S04]  /*3340*/  IMAD R2, R21, 0x80, R2 ;  /* 0x0000008015027824 */ /* 0x000fc800078e0202 */
[C---:B------:R-:W-:Y:S01]  /*3350*/  VIADD R3, R2.reuse, 0x9 ;  /* 0x0000000902037836 */ /* 0x040fe20000000000 */
[CC--:B------:R-:W-:Y:S01]  /*3360*/  ISETP.GE.AND P6, PT, R2.reuse, R20.reuse, PT ;  /* 0x000000140200720c */ /* 0x0c0fe20003fc6270 */
[C---:B------:R-:W-:Y:S01]  /*3370*/  VIADD R22, R2.reuse, 0x1 ;  /* 0x0000000102167836 */ /* 0x040fe20000000000 */
[----:B------:R-:W-:Y:S01]  /*3380*/  MUFU.TANH R144, R37 ;  /* 0x0000002500907308 */ /* 0x000fe20000002400 */
[C---:B------:R-:W-:Y:S01]  /*3390*/  VIADD R21, R2.reuse, 0x8 ;  /* 0x0000000802157836 */ /* 0x040fe20000000000 */
[-C--:B------:R-:W-:Y:S01]  /*33a0*/  ISETP.GE.AND P0, PT, R3, R20.reuse, PT ;  /* 0x000000140300720c */ /* 0x080fe20003f06270 */
[----:B------:R-:W-:Y:S01]  /*33b0*/  VIADD R3, R2, 0x18 ;  /* 0x0000001802037836 */ /* 0x000fe20000000000 */
[-C--:B------:R-:W-:Y:S02]  /*33c0*/  ISETP.GE.AND P5, PT, R22, R20.reuse, PT ;  /* 0x000000141600720c */ /* 0x080fe40003fa6270 */
[-C--:B------:R-:W-:Y:S01]  /*33d0*/  ISETP.GE.AND P2, PT, R21, R20.reuse, PT ;  /* 0x000000141500720c */ /* 0x080fe20003f46270 */
[C---:B------:R-:W-:Y:S01]  /*33e0*/  VIADD R21, R2.reuse, 0x10 ;  /* 0x0000001002157836 */ /* 0x040fe20000000000 */
[----:B------:R-:W-:Y:S01]  /*33f0*/  MUFU.TANH R149, R38 ;  /* 0x0000002600957308 */ /* 0x000fe20000002400 */
[----:B------:R-:W-:Y:S01]  /*3400*/  ISETP.GE.AND P3, PT, R3, R20, PT ;  /* 0x000000140300720c */ /* 0x000fe20003f66270 */
[----:B------:R-:W-:Y:S01]  /*3410*/  VIADD R3, R2, 0x19 ;  /* 0x0000001902037836 */ /* 0x000fe20000000000 */
[----:B-----5:R-:W-:-:S02]  /*3420*/  FSEL R85, R23, -INF , !P6 ;  /* 0xff80000017557808 */ /* 0x020fc40007000000 */
[----:B------:R-:W-:Y:S02]  /*3430*/  FSEL R80, R44, -INF , !P6 ;  /* 0xff8000002c507808 */ /* 0x000fe40007000000 */
[----:B------:R-:W-:Y:S01]  /*3440*/  FSEL R76, R112, -INF , !P6 ;  /* 0xff800000704c7808 */ /* 0x000fe20007000000 */
[----:B------:R2:W-:Y:S01]  /*3450*/  MUFU.TANH R152, R39 ;  /* 0x0000002700987308 */ /* 0x0005e20000002400 */
[----:B------:R-:W-:Y:S01]  /*3460*/  BAR.SYNC.DEFER_BLOCKING 0x0 ;  /* 0x0000000000007b1d */ /* 0x000fe20000010000 */
[----:B------:R-:W-:Y:S02]  /*3470*/  ISETP.GE.AND P1, PT, R21, R20, PT ;  /* 0x000000141500720c */ /* 0x000fe40003f26270 */
[----:B------:R-:W-:Y:S02]  /*3480*/  FSEL R88, R48, -INF , !P5 ;  /* 0xff80000030587808 */ /* 0x000fe40006800000 */
[----:B------:R-:W-:Y:S02]  /*3490*/  FSEL R72, R122, -INF , !P5 ;  /* 0xff8000007a487808 */ /* 0x000fe40006800000 */
[----:B------:R-:W3:Y:S01]  /*34a0*/  MUFU.TANH R89, R26 ;  /* 0x0000001a00597308 */ /* 0x000ee20000002400 */
[----:B------:R-:W-:-:S02]  /*34b0*/  FSEL R48, R127, -INF , !P5 ;  /* 0xff8000007f307808 */ /* 0x000fc40006800000 */
[----:B-1----:R-:W-:Y:S02]  /*34c0*/  FSEL R77, R77, -INF , !P0 ;  /* 0xff8000004d4d7808 */ /* 0x002fe40004000000 */
[----:B------:R-:W-:Y:S02]  /*34d0*/  FSEL R84, R64, -INF , !P1 ;  /* 0xff80000040547808 */ /* 0x000fe40004800000 */
[----:B------:R-:W-:Y:S01]  /*34e0*/  FSEL R68, R116, -INF , !P1 ;  /* 0xff80000074447808 */ /* 0x000fe20004800000 */
[----:B------:R1:W4:Y:S01]  /*34f0*/  MUFU.TANH R92, R27 ;  /* 0x0000001b005c7308 */ /* 0x0003220000002400 */
[----:B--2---:R-:W-:Y:S08]  /*3500*/  HMMA.16816.F32 R36, R4, R82, R32 ;  /* 0x000000520424723c */ /* 0x004ff00000001820 */
[----:B------:R-:W-:Y:S01]  /*3510*/  HMMA.16816.F32 R32, R8, R74, RZ ;  /* 0x0000004a0820723c */ /* 0x000fe200000018ff */
[----:B---3--:R-:W-:-:S07]  /*3520*/  FSEL R89, R89, -INF , !P2 ;  /* 0xff80000059597808 */ /* 0x008fce0005000000 */
[----:B-1----:R-:W-:Y:S01]  /*3530*/  HMMA.16816.F32 R24, R4, R106, R28 ;  /* 0x0000006a0418723c */ /* 0x002fe2000000181c */
[----:B----4-:R-:W-:Y:S02]  /*3540*/  FSEL R92, R92, -INF , !P0 ;  /* 0xff8000005c5c7808 */ /* 0x010fe40004000000 */
[----:B------:R-:W-:Y:S01]  /*3550*/  FMUL.FTZ R36, R36, UR5 ;  /* 0x0000000524247c20 */ /* 0x000fe20008410000 */
[----:B------:R-:W-:Y:S01]  /*3560*/  FMUL.FTZ R37, R37, UR5 ;  /* 0x0000000525257c20 */ /* 0x000fe20008410000 */
[----:B------:R-:W-:Y:S01]  /*3570*/  FMUL.FTZ R38, R38, UR5 ;  /* 0x0000000526267c20 */ /* 0x000fe20008410000 */
[----:B------:R-:W-:Y:S01]  /*3580*/  FMUL.FTZ R39, R39, UR5 ;  /* 0x0000000527277c20 */ /* 0x000fe20008410000 */
[----:B------:R-:W-:Y:S01]  /*3590*/  MUFU.TANH R43, R36 ;  /* 0x00000024002b7308 */ /* 0x000fe20000002400 */
[----:B------:R-:W-:Y:S07]  /*35a0*/  HMMA.16816.F32 R28, R8, R98, RZ ;  /* 0x00000062081c723c */ /* 0x000fee00000018ff */
[----:B------:R-:W-:Y:S04]  /*35b0*/  MUFU.TANH R49, R37 ;  /* 0x0000002500317308 */ /* 0x000fe80000002400 */
[----:B------:R-:W-:Y:S01]  /*35c0*/  FMUL.FTZ R24, R24, UR5 ;  /* 0x0000000518187c20 */ /* 0x000fe20008410000 */
[----:B------:R-:W-:Y:S01]  /*35d0*/  FMUL.FTZ R25, R25, UR5 ;  /* 0x0000000519197c20 */ /* 0x000fe20008410000 */
[----:B------:R-:W-:Y:S01]  /*35e0*/  FMUL.FTZ R26, R26, UR5 ;  /* 0x000000051a1a7c20 */ /* 0x000fe20008410000 */
[----:B------:R-:W-:Y:S01]  /*35f0*/  FMUL.FTZ R27, R27, UR5 ;  /* 0x000000051b1b7c20 */ /* 0x000fe20008410000 */
[----:B------:R-:W1:Y:S08]  /*3600*/  MUFU.TANH R97, R38 ;  /* 0x0000002600617308 */ /* 0x000e700000002400 */
[----:B------:R2:W3:Y:S08]  /*3610*/  MUFU.TANH R96, R39 ;  /* 0x0000002700607308 */ /* 0x0004f00000002400 */
[----:B------:R-:W-:Y:S01]  /*3620*/  MUFU.TANH R53, R24 ;  /* 0x0000001800357308 */ /* 0x000fe20000002400 */
[----:B-1----:R-:W-:-:S07]  /*3630*/  FSEL R97, R97, -INF , !P3 ;  /* 0xff80000061617808 */ /* 0x002fce0005800000 */
[----:B------:R-:W-:Y:S01]  /*3640*/  MUFU.TANH R56, R25 ;  /* 0x0000001900387308 */ /* 0x000fe20000002400 */
[----:B--2---:R-:W-:Y:S07]  /*3650*/  HMMA.16816.F32 R36, R4, R62, R32 ;  /* 0x0000003e0424723c */ /* 0x004fee0000001820 */
[----:B------:R-:W-:Y:S01]  /*3660*/  MUFU.TANH R52, R26 ;  /* 0x0000001a00347308 */ /* 0x000fe20000002400 */
[----:B------:R-:W-:Y:S07]  /*3670*/  HMMA.16816.F32 R32, R8, R86, RZ ;  /* 0x000000560820723c */ /* 0x000fee00000018ff */
[----:B------:R1:W-:Y:S04]  /*3680*/  MUFU.TANH R101, R27 ;  /* 0x0000001b00657308 */ /* 0x0003e80000002400 */
[----:B------:R-:W-:Y:S01]  /*3690*/  FMUL.FTZ R39, R39, UR5 ;  /* 0x0000000527277c20 */ /* 0x000fe20008410000 */
[----:B------:R-:W-:Y:S01]  /*36a0*/  FMUL.FTZ R38, R38, UR5 ;  /* 0x0000000526267c20 */ /* 0x000fe20008410000 */
[----:B------:R-:W-:Y:S01]  /*36b0*/  FMUL.FTZ R37, R37, UR5 ;  /* 0x0000000525257c20 */ /* 0x000fe20008410000 */
[----:B------:R-:W-:Y:S01]  /*36c0*/  FMUL.FTZ R36, R36, UR5 ;  /* 0x0000000524247c20 */ /* 0x000fe20008410000 */
[----:B------:R-:W-:Y:S05]  /*36d0*/  MUFU.TANH R110, R39 ;  /* 0x00000027006e7308 */ /* 0x000fea0000002400 */
[C---:B------:R-:W-:Y:S03]  /*36e0*/  HMMA.16816.F32 R32, R4.reuse, R90, R32 ;  /* 0x0000005a0420723c */ /* 0x040fe60000001820 */
[----:B------:R-:W-:Y:S05]  /*36f0*/  MUFU.TANH R57, R38 ;  /* 0x0000002600397308 */ /* 0x000fea0000002400 */
[----:B-1----:R-:W-:Y:S03]  /*3700*/  HMMA.16816.F32 R24, R4, R102, R28 ;  /* 0x000000660418723c */ /* 0x002fe6000000181c */
[----:B------:R-:W-:Y:S05]  /*3710*/  MUFU.TANH R108, R37 ;  /* 0x00000025006c7308 */ /* 0x000fea0000002400 */
[C---:B------:R-:W-:Y:S03]  /*3720*/  HMMA.16816.F32 R28, R8.reuse, R58, RZ ;  /* 0x0000003a081c723c */ /* 0x040fe600000018ff */
[----:B------:R-:W-:Y:S01]  /*3730*/  FMUL.FTZ R33, R33, UR5 ;  /* 0x0000000521217c20 */ /* 0x000fe20008410000 */
[----:B------:R-:W-:Y:S01]  /*3740*/  FMUL.FTZ R32, R32, UR5 ;  /* 0x0000000520207c20 */ /* 0x000fe20008410000 */
[----:B------:R-:W-:Y:S01]  /*3750*/  MUFU.TANH R104, R36 ;  /* 0x0000002400687308 */ /* 0x000fe20000002400 */
[----:B------:R-:W-:Y:S01]  /*3760*/  FMUL.FTZ R35, R35, UR5 ;  /* 0x0000000523237c20 */ /* 0x000fe20008410000 */
[----:B------:R-:W-:Y:S01]  /*3770*/  FMUL.FTZ R34, R34, UR5 ;  /* 0x0000000522227c20 */ /* 0x000fe20008410000 */
[----:B------:R-:W-:Y:S03]  /*3780*/  HMMA.16816.F32 R8, R8, R54, RZ ;  /* 0x000000360808723c */ /* 0x000fe600000018ff */
[----:B------:R-:W-:Y:S01]  /*3790*/  FMUL.FTZ R24, R24, UR5 ;  /* 0x0000000518187c20 */ /* 0x000fe20008410000 */
[----:B------:R-:W-:Y:S01]  /*37a0*/  FMUL.FTZ R25, R25, UR5 ;  /* 0x0000000519197c20 */ /* 0x000fe20008410000 */
[----:B------:R-:W-:Y:S01]  /*37b0*/  FMUL.FTZ R26, R26, UR5 ;  /* 0x000000051a1a7c20 */ /* 0x000fe20008410000 */
[----:B------:R-:W-:Y:S01]  /*37c0*/  FMUL.FTZ R27, R27, UR5 ;  /* 0x000000051b1b7c20 */ /* 0x000fe20008410000 */
[----:B------:R-:W-:Y:S05]  /*37d0*/  MUFU.TANH R109, R24 ;  /* 0x00000018006d7308 */ /* 0x000fea0000002400 */
[C---:B------:R-:W-:Y:S03]  /*37e0*/  HMMA.16816.F32 R28, R4.reuse, R78, R28 ;  /* 0x0000004e041c723c */ /* 0x040fe6000000181c */
[----:B------:R-:W-:Y:S05]  /*37f0*/  MUFU.TANH R111, R25 ;  /* 0x00000019006f7308 */ /* 0x000fea0000002400 */
[----:B------:R-:W-:Y:S03]  /*3800*/  HMMA.16816.F32 R8, R4, R70, R8 ;  /* 0x000000460408723c */ /* 0x000fe60000001808 */
[----:B------:R-:W-:Y:S05]  /*3810*/  MUFU.TANH R115, R26 ;  /* 0x0000001a00737308 */ /* 0x000fea0000002400 */
[----:B------:R-:W-:Y:S03]  /*3820*/  HMMA.16816.F32 R4, R16, R46, RZ ;  /* 0x0000002e1004723c */ /* 0x000fe600000018ff */
[----:B------:R1:W-:Y:S01]  /*3830*/  MUFU.TANH R120, R27 ;  /* 0x0000001b00787308 */ /* 0x0003e20000002400 */
[----:B------:R-:W-:Y:S01]  /*3840*/  FMUL.FTZ R28, R28, UR5 ;  /* 0x000000051c1c7c20 */ /* 0x000fe20008410000 */
[----:B------:R-:W-:Y:S01]  /*3850*/  FMUL.FTZ R31, R31, UR5 ;  /* 0x000000051f1f7c20 */ /* 0x000fe20008410000 */
[----:B------:R-:W-:Y:S01]  /*3860*/  FMUL.FTZ R30, R30, UR5 ;  /* 0x000000051e1e7c20 */ /* 0x000fe20008410000 */
[----:B------:R-:W-:-:S04]  /*3870*/  FMUL.FTZ R29, R29, UR5 ;  /* 0x000000051d1d7c20 */ /* 0x000fc80008410000 */
[----:B------:R-:W-:Y:S01]  /*3880*/  FMUL.FTZ R8, R8, UR5 ;  /* 0x0000000508087c20 */ /* 0x000fe20008410000 */
[----:B------:R-:W-:Y:S01]  /*3890*/  FMUL.FTZ R9, R9, UR5 ;  /* 0x0000000509097c20 */ /* 0x000fe20008410000 */
[----:B------:R-:W-:Y:S01]  /*38a0*/  FMUL.FTZ R10, R10, UR5 ;  /* 0x000000050a0a7c20 */ /* 0x000fe20008410000 */
[----:B------:R-:W-:Y:S01]  /*38b0*/  FMUL.FTZ R11, R11, UR5 ;  /* 0x000000050b0b7c20 */ /* 0x000fe20008410000 */
[----:B------:R-:W-:Y:S05]  /*38c0*/  MUFU.TANH R145, R8 ;  /* 0x0000000800917308 */ /* 0x000fea0000002400 */
[----:B-1----:R-:W-:Y:S01]  /*38d0*/  HMMA.16816.F32 R24, R12, R50, R4 ;  /* 0x000000320c18723c */ /* 0x002fe20000001804 */
[----:B------:R-:W-:-:S02]  /*38e0*/  FSEL R51, R113, -INF , !P6 ;  /* 0xff80000071337808 */ /* 0x000fc40007000000 */
[----:B------:R-:W-:Y:S01]  /*38f0*/  MUFU.TANH R148, R9 ;  /* 0x0000000900947308 */ /* 0x000fe20000002400 */
[----:B------:R-:W-:Y:S01]  /*3900*/  ISETP.GE.AND P6, PT, R3, R20, PT ;  /* 0x000000140300720c */ /* 0x000fe20003fc6270 */
[----:B------:R-:W-:-:S03]  /*3910*/  VIADD R3, R2, 0x20 ;  /* 0x0000002002037836 */ /* 0x000fc60000000000 */
[----:B------:R-:W-:Y:S01]  /*3920*/  HMMA.16816.F32 R4, R16, R66, RZ ;  /* 0x000000421004723c */ /* 0x000fe200000018ff */
[----:B---3--:R-:W-:Y:S02]  /*3930*/  FSEL R96, R96, -INF , !P6 ;  /* 0xff80000060607808 */ /* 0x008fe40007000000 */
[----:B------:R-:W-:Y:S08]  /*3940*/  MUFU.TANH R153, R10 ;  /* 0x0000000a00997308 */ /* 0x000ff00000002400 */
[----:B------:R1:W-:Y:S01]  /*3950*/  MUFU.TANH R154, R11 ;  /* 0x0000000b009a7308 */ /* 0x0003e20000002400 */
[----:B------:R-:W-:Y:S01]  /*3960*/  FMUL.FTZ R26, R26, UR5 ;  /* 0x000000051a1a7c20 */ /* 0x000fe20008410000 */
[----:B------:R-:W-:Y:S01]  /*3970*/  FMUL.FTZ R24, R24, UR5 ;  /* 0x0000000518187c20 */ /* 0x000fe20008410000 */
[----:B------:R-:W-:Y:S01]  /*3980*/  FMUL.FTZ R25, R25, UR5 ;  /* 0x0000000519197c20 */ /* 0x000fe20008410000 */
[----:B------:R-:W-:-:S04]  /*3990*/  FMUL.FTZ R27, R27, UR5 ;  /* 0x000000051b1b7c20 */ /* 0x000fc80008410000 */
[----:B------:R-:W-:Y:S01]  /*39a0*/  MUFU.TANH R128, R28 ;  /* 0x0000001c00807308 */ /* 0x000fe20000002400 */
[----:B------:R-:W-:Y:S01]  /*39b0*/  HMMA.16816.F32 R4, R12, R82, R4 ;  /* 0x000000520c04723c */ /* 0x000fe20000001804 */
[----:B------:R-:W-:Y:S02]  /*39c0*/  FSEL R83, R43, -INF , !P3 ;  /* 0xff8000002b537808 */ /* 0x000fe40005800000 */
[----:B------:R-:W-:-:S04]  /*39d0*/  FSEL R82, R49, -INF , !P6 ;  /* 0xff80000031527808 */ /* 0x000fc80007000000 */
[----:B------:R-:W2:Y:S01]  /*39e0*/  MUFU.TANH R28, R24 ;  /* 0x00000018001c7308 */ /* 0x000ea20000002400 */
[----:B-1----:R-:W-:Y:S01]  /*39f0*/  HMMA.16816.F32 R8, R16, R94, RZ ;  /* 0x0000005e1008723c */ /* 0x002fe200000018ff */
[----:B------:R-:W-:Y:S02]  /*3a00*/  FSEL R94, R45, -INF , !P1 ;  /* 0xff8000002d5e7808 */ /* 0x000fe40004800000 */
[----:B------:R-:W-:-:S04]  /*3a10*/  FSEL R45, R140, -INF , !P1 ;  /* 0xff8000008c2d7808 */ /* 0x000fc80004800000 */
[----:B------:R-:W1:Y:S04]  /*3a20*/  MUFU.TANH R26, R26 ;  /* 0x0000001a001a7308 */ /* 0x000e680000002400 */
[----:B------:R-:W-:Y:S01]  /*3a30*/  FMUL.FTZ R22, R4, UR5 ;  /* 0x0000000504167c20 */ /* 0x000fe20008410000 */
[----:B------:R-:W-:Y:S02]  /*3a40*/  VIADD R4, R2, 0x11 ;  /* 0x0000001102047836 */ /* 0x000fe40000000000 */
[----:B------:R-:W-:Y:S01]  /*3a50*/  FMUL.FTZ R5, R5, UR5 ;  /* 0x0000000505057c20 */ /* 0x000fe20008410000 */
[----:B------:R-:W-:Y:S01]  /*3a60*/  FMUL.FTZ R21, R6, UR5 ;  /* 0x0000000506157c20 */ /* 0x000fe20008410000 */
[----:B------:R-:W3:Y:S01]  /*3a70*/  MUFU.TANH R25, R25 ;  /* 0x0000001900197308 */ /* 0x000ee20000002400 */
[----:B--2---:R-:W-:-:S02]  /*3a80*/  FSEL R46, R28, -INF , !P2 ;  /* 0xff8000001c2e7808 */ /* 0x004fc40005000000 */
[----:B------:R-:W-:Y:S01]  /*3a90*/  ISETP.GE.AND P4, PT, R4, R20, PT ;  /* 0x000000140400720c */ /* 0x000fe20003f86270 */
[----:B------:R-:W-:Y:S03]  /*3aa0*/  HMMA.16816.F32 R8, R12, R106, R8 ;  /* 0x0000006a0c08723c */ /* 0x000fe60000001808 */
[----:B------:R-:W-:Y:S01]  /*3ab0*/  FSEL R93, R93, -INF , !P4 ;  /* 0xff8000005d5d7808 */ /* 0x000fe20006000000 */
[----:B------:R-:W2:Y:S01]  /*3ac0*/  MUFU.TANH R27, R27 ;  /* 0x0000001b001b7308 */ /* 0x000ea20000002400 */
[----:B-1----:R-:W-:Y:S02]  /*3ad0*/  FSEL R69, R26, -INF , !P2 ;  /* 0xff8000001a457808 */ /* 0x002fe40005000000 */
[----:B------:R-:W-:Y:S02]  /*3ae0*/  FSEL R81, R81, -INF , !P4 ;  /* 0xff80000051517808 */ /* 0x000fe40006000000 */
[----:B------:R-:W-:-:S02]  /*3af0*/  FSEL R67, R135, -INF , !P4 ;  /* 0xff80000087437808 */ /* 0x000fc40006000000 */
[----:B------:R-:W-:Y:S01]  /*3b00*/  FSEL R44, R143, -INF , !P4 ;  /* 0xff8000008f2c7808 */ /* 0x000fe20006000000 */
[----:B------:R-:W-:Y:S01]  /*3b10*/  MUFU.TANH R117, R33 ;  /* 0x0000002100757308 */ /* 0x000fe20000002400 */
[----:B---3--:R-:W-:-:S07]  /*3b20*/  FSEL R47, R25, -INF , !P0 ;  /* 0xff800000192f7808 */ /* 0x008fce0004000000 */
[----:B------:R-:W-:Y:S01]  /*3b30*/  MUFU.TANH R133, R31 ;  /* 0x0000001f00857308 */ /* 0x000fe20000002400 */
[----:B--2---:R-:W-:Y:S01]  /*3b40*/  FSEL R73, R27, -INF , !P0 ;  /* 0xff8000001b497808 */ /* 0x004fe20004000000 */
[----:B------:R-:W-:Y:S01]  /*3b50*/  FMUL.FTZ R8, R8, UR5 ;  /* 0x0000000508087c20 */ /* 0x000fe20008410000 */
[----:B------:R-:W-:-:S05]  /*3b60*/  FMUL.FTZ R9, R9, UR5 ;  /* 0x0000000509097c20 */ /* 0x000fca0008410000 */
[----:B------:R1:W2:Y:S08]  /*3b70*/  MUFU.TANH R33, R22 ;  /* 0x0000001600217308 */ /* 0x0002b00000002400 */
[----:B------:R3:W-:Y:S08]  /*3b80*/  MUFU.TANH R31, R5 ;  /* 0x00000005001f7308 */ /* 0x0007f00000002400 */
[----:B------:R4:W5:Y:S01]  /*3b90*/  MUFU.TANH R24, R21 ;  /* 0x0000001500187308 */ /* 0x0009620000002400 */
[----:B-1----:R-:W-:Y:S01]  /*3ba0*/  FMUL.FTZ R22, R7, UR5 ;  /* 0x0000000507167c20 */ /* 0x002fe20008410000 */
[----:B--2---:R-:W-:-:S06]  /*3bb0*/  FSEL R43, R33, -INF , !P3 ;  /* 0xff800000212b7808 */ /* 0x004fcc0005800000 */
[----:B------:R1:W2:Y:S01]  /*3bc0*/  MUFU.TANH R23, R22 ;  /* 0x0000001600177308 */ /* 0x0002a20000002400 */
[----:B---3--:R-:W-:Y:S01]  /*3bd0*/  HMMA.16816.F32 R4, R16, R74, RZ ;  /* 0x0000004a1004723c */ /* 0x008fe200000018ff */
[----:B------:R-:W-:Y:S02]  /*3be0*/  FSEL R75, R65, -INF , !P5 ;  /* 0xff800000414b7808 */ /* 0x000fe40006800000 */
[-C--:B------:R-:W-:Y:S01]  /*3bf0*/  ISETP.GE.AND P5, PT, R3, R20.reuse, PT ;  /* 0x000000140300720c */ /* 0x080fe20003fa6270 */
[----:B------:R-:W-:Y:S01]  /*3c00*/  VIADD R3, R2, 0x21 ;  /* 0x0000002102037836 */ /* 0x000fe20000000000 */
[----:B------:R-:W-:Y:S02]  /*3c10*/  FSEL R74, R42, -INF , !P2 ;  /* 0xff8000002a4a7808 */ /* 0x000fe40005000000 */
[----:B------:R-:W-:Y:S01]  /*3c20*/  MUFU.TANH R118, R32 ;  /* 0x0000002000767308 */ /* 0x000fe20000002400 */
[----:B----4-:R-:W-:Y:S01]  /*3c30*/  FMUL.FTZ R21, R10, UR5 ;  /* 0x000000050a157c20 */ /* 0x010fe20008410000 */
[----:B------:R-:W-:Y:S01]  /*3c40*/  ISETP.GE.AND P2, PT, R3, R20, PT ;  /* 0x000000140300720c */ /* 0x000fe20003f46270 */
[----:B------:R-:W-:Y:S01]  /*3c50*/  VIADD R3, R2, 0x28 ;  /* 0x0000002802037836 */ /* 0x000fe20000000000 */
[----:B-----5:R-:W-:-:S02]  /*3c60*/  FSEL R66, R24, -INF , !P3 ;  /* 0xff80000018427808 */ /* 0x020fc40005800000 */
[----:B------:R-:W-:Y:S02]  /*3c70*/  FSEL R42, R31, -INF , !P6 ;  /* 0xff8000001f2a7808 */ /* 0x000fe40007000000 */
[-C--:B------:R-:W-:Y:S01]  /*3c80*/  ISETP.GE.AND P0, PT, R3, R20.reuse, PT ;  /* 0x000000140300720c */ /* 0x080fe20003f06270 */
[C---:B------:R-:W-:Y:S01]  /*3c90*/  VIADD R3, R2.reuse, 0x29 ;  /* 0x0000002902037836 */ /* 0x040fe20000000000 */
[----:B------:R-:W-:Y:S01]  /*3ca0*/  MUFU.TANH R132, R30 ;  /* 0x0000001e00847308 */ /* 0x000fe20000002400 */
[----:B-1----:R-:W-:Y:S01]  /*3cb0*/  FMUL.FTZ R22, R11, UR5 ;  /* 0x000000050b167c20 */ /* 0x002fe20008410000 */
[----:B--2---:R-:W-:Y:S01]  /*3cc0*/  FSEL R65, R23, -INF , !P6 ;  /* 0xff80000017417808 */ /* 0x004fe20007000000 */
[----:B------:R-:W-:Y:S01]  /*3cd0*/  HMMA.16816.F32 R4, R12, R62, R4 ;  /* 0x0000003e0c04723c */ /* 0x000fe20000001804 */
[----:B------:R-:W-:Y:S01]  /*3ce0*/  ISETP.GE.AND P1, PT, R3, R20, PT ;  /* 0x000000140300720c */ /* 0x000fe20003f26270 */
[----:B------:R-:W-:Y:S01]  /*3cf0*/  VIADD R3, R2, 0x30 ;  /* 0x0000003002037836 */ /* 0x000fe20000000000 */
[----:B------:R-:W-:-:S02]  /*3d00*/  FSEL R95, R121, -INF , !P5 ;  /* 0xff800000795f7808 */ /* 0x000fc40006800000 */
[----:B------:R-:W1:Y:S01]  /*3d10*/  MUFU.TANH R32, R8 ;  /* 0x0000000800207308 */ /* 0x000e620000002400 */
[----:B------:R-:W-:Y:S02]  /*3d20*/  FSEL R64, R131, -INF , !P5 ;  /* 0xff80000083407808 */ /* 0x000fe40006800000 */
[-C--:B------:R-:W-:Y:S01]  /*3d30*/  ISETP.GE.AND P4, PT, R3, R20.reuse, PT ;  /* 0x000000140300720c */ /* 0x080fe20003f86270 */
[----:B------:R-:W-:Y:S01]  /*3d40*/  VIADD R3, R2, 0x31 ;  /* 0x0000003102037836 */ /* 0x000fe20000000000 */
[----:B------:R-:W-:Y:S02]  /*3d50*/  FSEL R39, R157, -INF , !P5 ;  /* 0xff8000009d277808 */ /* 0x000fe40006800000 */
[----:B------:R-:W-:Y:S01]  /*3d60*/  FSEL R100, R60, -INF , !P2 ;  /* 0xff8000003c647808 */ /* 0x000fe20005000000 */
[----:B------:R2:W-:Y:S01]  /*3d70*/  MUFU.TANH R30, R9 ;  /* 0x00000009001e7308 */ /* 0x0005e20000002400 */
[----:B------:R-:W-:Y:S01]  /*3d80*/  ISETP.GE.AND P3, PT, R3, R20, PT ;  /* 0x000000140300720c */ /* 0x000fe20003f66270 */
[----:B------:R-:W-:Y:S01]  /*3d90*/  VIADD R3, R2, 0x38 ;  /* 0x0000003802037836 */ /* 0x000fe20000000000 */
[----:B------:R-:W-:-:S02]  /*3da0*/  FSEL R61, R156, -INF , !P2 ;  /* 0xff8000009c3d7808 */ /* 0x000fc40005000000 */
[----:B------:R-:W-:Y:S01]  /*3db0*/  FSEL R37, R165, -INF , !P2 ;  /* 0xff800000a5257808 */ /* 0x000fe20005000000 */
[----:B------:R-:W-:Y:S01]  /*3dc0*/  FMUL.FTZ R4, R4, UR5 ;  /* 0x0000000504047c20 */ /* 0x000fe20008410000 */
[----:B------:R-:W-:Y:S01]  /*3dd0*/  ISETP.GE.AND P6, PT, R3, R20, PT ;  /* 0x000000140300720c */ /* 0x000fe20003fc6270 */
[----:B------:R-:W-:Y:S01]  /*3de0*/  MUFU.TANH R129, R29 ;  /* 0x0000001d00817308 */ /* 0x000fe20000002400 */
[----:B------:R-:W-:Y:S02]  /*3df0*/  VIADD R3, R2, 0x39 ;  /* 0x0000003902037836 */ /* 0x000fe40000000000 */
[----:B------:R-:W-:Y:S01]  /*3e00*/  FMUL.FTZ R5, R5, UR5 ;  /* 0x0000000505057c20 */ /* 0x000fe20008410000 */
[----:B-1----:R-:W-:Y:S02]  /*3e10*/  FSEL R36, R32, -INF , !P0 ;  /* 0xff80000020247808 */ /* 0x002fe40004000000 */
[----:B------:R-:W-:Y:S02]  /*3e20*/  FSEL R101, R101, -INF , !P1 ;  /* 0xff80000065657808 */ /* 0x000fe40004800000 */
[----:B------:R-:W-:Y:S01]  /*3e30*/  FSEL R60, R147, -INF , !P4 ;  /* 0xff800000933c7808 */ /* 0x000fe20006000000 */
[----:B------:R-:W1:Y:S01]  /*3e40*/  MUFU.TANH R29, R21 ;  /* 0x00000015001d7308 */ /* 0x000e620000002400 */
[----:B--2---:R-:W-:Y:S01]  /*3e50*/  HMMA.16816.F32 R8, R16, R98, RZ ;  /* 0x000000621008723c */ /* 0x004fe200000018ff */
[----:B------:R-:W-:-:S02]  /*3e60*/  FSEL R99, R105, -INF , !P5 ;  /* 0xff80000069637808 */ /* 0x000fc40006800000 */
[----:B------:R-:W-:Y:S01]  /*3e70*/  ISETP.GE.AND P5, PT, R3, R20, PT ;  /* 0x000000140300720c */ /* 0x000fe20003fa6270 */
[----:B------:R-:W-:Y:S01]  /*3e80*/  VIADD R3, R2, 0x40 ;  /* 0x0000004002037836 */ /* 0x000fe20000000000 */
[----:B------:R-:W-:Y:S02]  /*3e90*/  FSEL R98, R53, -INF , !P0 ;  /* 0xff80000035627808 */ /* 0x000fe40004000000 */
[----:B------:R-:W2:Y:S01]  /*3ea0*/  MUFU.TANH R28, R22 ;  /* 0x00000016001c7308 */ /* 0x000ea20000002400 */
[----:B------:R-:W-:Y:S02]  /*3eb0*/  FSEL R105, R114, -INF , !P4 ;  /* 0xff80000072697808 */ /* 0x000fe40006000000 */
[----:B------:R-:W-:Y:S02]  /*3ec0*/  FSEL R106, R134, -INF , !P3 ;  /* 0xff800000866a7808 */ /* 0x000fe40005800000 */
[----:B------:R-:W-:Y:S02]  /*3ed0*/  FSEL R33, R172, -INF , !P3 ;  /* 0xff800000ac217808 */ /* 0x000fe40005800000 */
[----:B------:R-:W-:Y:S01]  /*3ee0*/  FSEL R107, R57, -INF , !P6 ;  /* 0xff800000396b7808 */ /* 0x000fe20007000000 */
[----:B------:R-:W3:Y:S01]  /*3ef0*/  MUFU.TANH R38, R4 ;  /* 0x0000000400267308 */ /* 0x000ee20000002400 */
[----:B-1----:R-:W-:-:S02]  /*3f00*/  FSEL R63, R29, -INF , !P0 ;  /* 0xff8000001d3f7808 */ /* 0x002fc40004000000 */
[----:B------:R-:W-:Y:S02]  /*3f10*/  FSEL R104, R104, -INF , !P6 ;  /* 0xff80000068687808 */ /* 0x000fe40007000000 */
[----:B------:R-:W-:Y:S01]  /*3f20*/  HMMA.16816.F32 R24, R12, R102, R8 ;  /* 0x000000660c18723c */ /* 0x000fe20000001808 */
[----:B------:R-:W-:Y:S01]  /*3f30*/  FMUL.FTZ R8, R6, UR5 ;  /* 0x0000000506087c20 */ /* 0x000fe20008410000 */
[----:B------:R-:W-:Y:S01]  /*3f40*/  FMUL.FTZ R9, R7, UR5 ;  /* 0x0000000507097c20 */ /* 0x000fe20008410000 */
[----:B------:R1:W4:Y:S01]  /*3f50*/  MUFU.TANH R23, R5 ;  /* 0x0000000500177308 */ /* 0x0003220000002400 */
[----:B------:R-:W-:Y:S02]  /*3f60*/  FSEL R102, R52, -INF , !P0 ;  /* 0xff80000034667808 */ /* 0x000fe40004000000 */
[----:B--2---:R-:W-:Y:S02]  /*3f70*/  FSEL R62, R28, -INF , !P1 ;  /* 0xff8000001c3e7808 */ /* 0x004fe40004800000 */
[----:B------:R-:W-:-:S02]  /*3f80*/  FSEL R110, R110, -INF , !P5 ;  /* 0xff8000006e6e7808 */ /* 0x000fc40006800000 */
[----:B------:R-:W-:Y:S01]  /*3f90*/  FSEL R103, R108, -INF , !P5 ;  /* 0xff8000006c677808 */ /* 0x000fe20006800000 */
[----:B------:R2:W-:Y:S01]  /*3fa0*/  MUFU.TANH R125, R35 ;  /* 0x00000023007d7308 */ /* 0x0005e20000002400 */
[----:B---3--:R-:W-:-:S07]  /*3fb0*/  FSEL R32, R38, -INF , !P6 ;  /* 0xff80000026207808 */ /* 0x008fce0007000000 */
[----:B------:R-:W-:Y:S01]  /*3fc0*/  MUFU.TANH R22, R8 ;  /* 0x0000000800167308 */ /* 0x000fe20000002400 */
[----:B-1----:R-:W-:Y:S01]  /*3fd0*/  HMMA.16816.F32 R4, R16, R86, RZ ;  /* 0x000000561004723c */ /* 0x002fe200000018ff */
[----:B------:R-:W-:Y:S01]  /*3fe0*/  FSEL R86, R126, -INF , !P2 ;  /* 0xff8000007e567808 */ /* 0x000fe20005000000 */
[----:B------:R-:W-:Y:S01]  /*3ff0*/  FMUL.FTZ R26, R26, UR5 ;  /* 0x000000051a1a7c20 */ /* 0x000fe20008410000 */
[-C--:B------:R-:W-:Y:S01]  /*4000*/  ISETP.GE.AND P2, PT, R3, R20.reuse, PT ;  /* 0x000000140300720c */ /* 0x080fe20003f46270 */
[----:B------:R-:W-:Y:S01]  /*4010*/  VIADD R3, R2, 0x41 ;  /* 0x0000004102037836 */ /* 0x000fe20000000000 */
[----:B------:R-:W-:Y:S01]  /*4020*/  FSEL R87, R56, -INF , !P1 ;  /* 0xff80000038577808 */ /* 0x000fe20004800000 */
[----:B------:R-:W-:Y:S01]  /*4030*/  FMUL.FTZ R24, R24, UR5 ;  /* 0x0000000518187c20 */ /* 0x000fe20008410000 */
[----:B------:R1:W3:Y:S01]  /*4040*/  MUFU.TANH R21, R9 ;  /* 0x0000000900157308 */ /* 0x0002e20000002400 */
[----:B--2---:R-:W-:Y:S01]  /*4050*/  FSEL R35, R30, -INF , !P1 ;  /* 0xff8000001e237808 */ /* 0x004fe20004800000 */
[----:B------:R-:W-:Y:S01]  /*4060*/  FMUL.FTZ R27, R27, UR5 ;  /* 0x000000051b1b7c20 */ /* 0x000fe20008410000 */
[-C--:B------:R-:W-:Y:S01]  /*4070*/  ISETP.GE.AND P0, PT, R3, R20.reuse, PT ;  /* 0x000000140300720c */ /* 0x080fe20003f06270 */
[----:B------:R-:W-:Y:S01]  /*4080*/  VIADD R3, R2, 0x48 ;  /* 0x0000004802037836 */ /* 0x000fe20000000000 */
[----:B----4-:R-:W-:Y:S01]  /*4090*/  FSEL R31, R23, -INF , !P5 ;  /* 0xff800000171f7808 */ /* 0x010fe20006800000 */
[----:B------:R-:W-:Y:S01]  /*40a0*/  FMUL.FTZ R25, R25, UR5 ;  /* 0x0000000519197c20 */ /* 0x000fe20008410000 */
[----:B------:R-:W-:Y:S01]  /*40b0*/  FSEL R114, R130, -INF , !P2 ;  /* 0xff80000082727808 */ /* 0x000fe20005000000 */
[----:B------:R2:W-:Y:S01]  /*40c0*/  MUFU.TANH R124, R34 ;  /* 0x00000022007c7308 */ /* 0x0005e20000002400 */
[----:B------:R-:W-:Y:S01]  /*40d0*/  ISETP.GE.AND P1, PT, R3, R20, PT ;  /* 0x000000140300720c */ /* 0x000fe20003f26270 */
[----:B------:R-:W-:Y:S01]  /*40e0*/  VIADD R3, R2, 0x49 ;  /* 0x0000004902037836 */ /* 0x000fe20000000000 */
[----:B------:R-:W-:-:S02]  /*40f0*/  FSEL R56, R166, -INF , !P2 ;  /* 0xff800000a6387808 */ /* 0x000fc40005000000 */
[----:B------:R-:W-:Y:S02]  /*4100*/  FSEL R30, R176, -INF , !P2 ;  /* 0xff800000b01e7808 */ /* 0x000fe40005000000 */
[----:B------:R-:W-:Y:S01]  /*4110*/  FSEL R112, R151, -INF , !P0 ;  /* 0xff80000097707808 */ /* 0x000fe20004000000 */
[----:B------:R-:W-:Y:S01]  /*4120*/  MUFU.TANH R49, R24 ;  /* 0x0000001800317308 */ /* 0x000fe20000002400 */
[----:B-1----:R-:W-:Y:S01]  /*4130*/  HMMA.16816.F32 R8, R12, R90, R4 ;  /* 0x0000005a0c08723c */ /* 0x002fe20000001804 */
[----:B------:R-:W-:Y:S02]  /*4140*/  FSEL R90, R123, -INF , !P4 ;  /* 0xff8000007b5a7808 */ /* 0x000fe40006000000 */
[----:B------:R-:W-:Y:S02]  /*4150*/  FSEL R91, R142, -INF , !P3 ;  /* 0xff8000008e5b7808 */ /* 0x000fe40005800000 */
[----:B---3--:R-:W-:Y:S02]  /*4160*/  FSEL R57, R21, -INF , !P5 ;  /* 0xff80000015397808 */ /* 0x008fe40006800000 */
[----:B------:R-:W1:Y:S01]  /*4170*/  MUFU.TANH R26, R26 ;  /* 0x0000001a001a7308 */ /* 0x000e620000002400 */
[----:B--2---:R-:W-:Y:S01]  /*4180*/  FSEL R34, R161, -INF , !P4 ;  /* 0xff800000a1227808 */ /* 0x004fe20006000000 */
[----:B------:R-:W-:Y:S01]  /*4190*/  HMMA.16816.F32 R4, R16, R58, RZ ;  /* 0x0000003a1004723c */ /* 0x000fe200000018ff */
[----:B------:R-:W-:Y:S01]  /*41a0*/  ISETP.GE.AND P4, PT, R3, R20, PT ;  /* 0x000000140300720c */ /* 0x000fe20003f86270 */
[----:B------:R-:W-:Y:S01]  /*41b0*/  VIADD R3, R2, 0x50 ;  /* 0x0000005002037836 */ /* 0x000fe20000000000 */
[----:B------:R-:W-:-:S02]  /*41c0*/  FSEL R59, R170, -INF , !P3 ;  /* 0xff800000aa3b7808 */ /* 0x000fc40005800000 */
[----:B------:R-:W-:Y:S01]  /*41d0*/  FSEL R58, R22, -INF , !P6 ;  /* 0xff800000163a7808 */ /* 0x000fe20007000000 */
[----:B------:R-:W2:Y:S01]  /*41e0*/  MUFU.TANH R27, R27 ;  /* 0x0000001b001b7308 */ /* 0x000ea20000002400 */
[-C--:B------:R-:W-:Y:S01]  /*41f0*/  ISETP.GE.AND P3, PT, R3, R20.reuse, PT ;  /* 0x000000140300720c */ /* 0x080fe20003f66270 */
[----:B------:R-:W-:Y:S01]  /*4200*/  VIADD R3, R2, 0x51 ;  /* 0x0000005102037836 */ /* 0x000fe20000000000 */
[----:B------:R-:W-:Y:S01]  /*4210*/  HMMA.16816.F32 R16, R16, R54, RZ ;  /* 0x000000361010723c */ /* 0x000fe200000018ff */
[----:B------:R-:W-:Y:S01]  /*4220*/  FSEL R54, R175, -INF , !P0 ;  /* 0xff800000af367808 */ /* 0x000fe20004000000 */
[----:B------:R-:W-:Y:S01]  /*4230*/  FMUL.FTZ R10, R10, UR5 ;  /* 0x000000050a0a7c20 */ /* 0x000fe20008410000 */
[----:B------:R-:W-:Y:S01]  /*4240*/  FSEL R29, R180, -INF , !P0 ;  /* 0xff800000b41d7808 */ /* 0x000fe20004000000 */
[----:B------:R-:W-:Y:S01]  /*4250*/  FMUL.FTZ R8, R8, UR5 ;  /* 0x0000000508087c20 */ /* 0x000fe20008410000 */
[-C--:B------:R-:W-:Y:S01]  /*4260*/  ISETP.GE.AND P6, PT, R3, R20.reuse, PT ;  /* 0x000000140300720c */ /* 0x080fe20003fc6270 */
[C---:B------:R-:W-:Y:S01]  /*4270*/  VIADD R3, R2.reuse, 0x58 ;  /* 0x0000005802037836 */ /* 0x040fe20000000000 */
[----:B------:R-:W3:Y:S01]  /*4280*/  MUFU.TANH R25, R25 ;  /* 0x0000001900197308 */ /* 0x000ee20000002400 */
[----:B------:R-:W-:Y:S01]  /*4290*/  FSEL R115, R115, -INF , !P1 ;  /* 0xff80000073737808 */ /* 0x000fe20004800000 */
[----:B------:R-:W-:Y:S01]  /*42a0*/  FMUL.FTZ R9, R9, UR5 ;  /* 0x0000000509097c20 */ /* 0x000fe20008410000 */
[----:B------:R-:W-:Y:S01]  /*42b0*/  FSEL R109, R109, -INF , !P1 ;  /* 0xff8000006d6d7808 */ /* 0x000fe20004800000 */
[C---:B------:R-:W-:Y:S01]  /*42c0*/  HMMA.16816.F32 R4, R12.reuse, R78, R4 ;  /* 0x0000004e0c04723c */ /* 0x040fe20000001804 */
[-C--:B------:R-:W-:Y:S01]  /*42d0*/  ISETP.GE.AND P5, PT, R3, R20.reuse, PT ;  /* 0x000000140300720c */ /* 0x080fe20003fa6270 */
[----:B------:R-:W-:Y:S01]  /*42e0*/  VIADD R3, R2, 0x59 ;  /* 0x0000005902037836 */ /* 0x000fe20000000000 */
[----:B------:R-:W-:Y:S01]  /*42f0*/  FSEL R79, R141, -INF , !P2 ;  /* 0xff8000008d4f7808 */ /* 0x000fe20005000000 */
[----:B------:R-:W-:Y:S01]  /*4300*/  MUFU.TANH R24, R8 ;  /* 0x0000000800187308 */ /* 0x000fe20000002400 */
[----:B------:R-:W-:Y:S01]  /*4310*/  FSEL R78, R164, -INF , !P0 ;  /* 0xff800000a44e7808 */ /* 0x000fe20004000000 */
[----:B------:R-:W-:Y:S01]  /*4320*/  FMUL.FTZ R11, R11, UR5 ;  /* 0x000000050b0b7c20 */ /* 0x000fe20008410000 */
[-C--:B------:R-:W-:Y:S01]  /*4330*/  ISETP.GE.AND P2, PT, R3, R20.reuse, PT ;  /* 0x000000140300720c */ /* 0x080fe20003f46270 */
[----:B------:R-:W-:Y:S01]  /*4340*/  VIADD R3, R2, 0x60 ;  /* 0x0000006002037836 */ /* 0x000fe20000000000 */
[----:B-1----:R-:W-:Y:S01]  /*4350*/  FSEL R53, R26, -INF , !P1 ;  /* 0xff8000001a357808 */ /* 0x002fe20004800000 */
[----:B------:R-:W-:Y:S01]  /*4360*/  HMMA.16816.F32 R12, R12, R70, R16 ;  /* 0x000000460c0c723c */ /* 0x000fe20000001810 */
[----:B------:R-:W-:Y:S01]  /*4370*/  FSEL R28, R49, -INF , !P1 ;  /* 0xff800000311c7808 */ /* 0x000fe20004800000 */
[----:B------:R-:W1:Y:S01]  /*4380*/  MUFU.TANH R10, R10 ;  /* 0x0000000a000a7308 */ /* 0x000e620000002400 */
[----:B------:R-:W-:Y:S01]  /*4390*/  ISETP.GE.AND P0, PT, R3, R20, PT ;  /* 0x000000140300720c */ /* 0x000fe20003f06270 */
[----:B------:R-:W-:Y:S01]  /*43a0*/  VIADD R3, R2, 0x61 ;  /* 0x0000006102037836 */ /* 0x000fe20000000000 */
[----:B--2---:R-:W-:-:S02]  /*43b0*/  FSEL R52, R27, -INF , !P4 ;  /* 0xff8000001b347808 */ /* 0x004fc40006000000 */
[----:B------:R-:W-:Y:S02]  /*43c0*/  FSEL R120, R120, -INF , !P4 ;  /* 0xff80000078787808 */ /* 0x000fe40006000000 */
[-C--:B------:R-:W-:Y:S01]  /*43d0*/  ISETP.GE.AND P1, PT, R3, R20.reuse, PT ;  /* 0x000000140300720c */ /* 0x080fe20003f26270 */
[----:B------:R-:W-:Y:S01]  /*43e0*/  VIADD R3, R2, 0x70 ;  /* 0x0000007002037836 */ /* 0x000fe20000000000 */
[----:B------:R-:W-:Y:S01]  /*43f0*/  FSEL R108, R111, -INF , !P4 ;  /* 0xff8000006f6c7808 */ /* 0x000fe20006000000 */
[----:B------:R-:W-:Y:S01]  /*4400*/  FMUL.FTZ R4, R4, UR5 ;  /* 0x0000000504047c20 */ /* 0x000fe20008410000 */
[----:B---3--:R-:W-:Y:S01]  /*4410*/  FSEL R27, R25, -INF , !P4 ;  /* 0xff800000191b7808 */ /* 0x008fe20006000000 */
[----:B------:R-:W-:Y:S01]  /*4420*/  MUFU.TANH R9, R9 ;  /* 0x0000000900097308 */ /* 0x000fe20000002400 */
[-C--:B------:R-:W-:Y:S01]  /*4430*/  ISETP.GE.AND P4, PT, R3, R20.reuse, PT ;  /* 0x000000140300720c */ /* 0x080fe20003f86270 */
[----:B------:R-:W-:Y:S01]  /*4440*/  VIADD R3, R2, 0x71 ;  /* 0x0000007102037836 */ /* 0x000fe20000000000 */
[----:B------:R-:W-:Y:S01]  /*4450*/  FSEL R121, R150, -INF , !P3 ;  /* 0xff80000096797808 */ /* 0x000fe20005800000 */
[----:B------:R-:W-:Y:S01]  /*4460*/  FMUL.FTZ R6, R6, UR5 ;  /* 0x0000000506067c20 */ /* 0x000fe20008410000 */
[----:B------:R-:W-:Y:S01]  /*4470*/  FSEL R113, R169, -INF , !P3 ;  /* 0xff800000a9717808 */ /* 0x000fe20005800000 */
[----:B------:R-:W-:Y:S01]  /*4480*/  FMUL.FTZ R14, R14, UR5 ;  /* 0x000000050e0e7c20 */ /* 0x000fe20008410000 */
[----:B------:R-:W-:Y:S01]  /*4490*/  FSEL R50, R174, -INF , !P3 ;  /* 0xff800000ae327808 */ /* 0x000fe20005800000 */
[----:B------:R2:W-:Y:S01]  /*44a0*/  MUFU.TANH R8, R4 ;  /* 0x0000000400087308 */ /* 0x0005e20000002400 */
[----:B------:R-:W-:Y:S01]  /*44b0*/  FSEL R26, R183, -INF , !P3 ;  /* 0xff800000b71a7808 */ /* 0x000fe20005800000 */
[----:B------:R-:W-:Y:S01]  /*44c0*/  FMUL.FTZ R12, R12, UR5 ;  /* 0x000000050c0c7c20 */ /* 0x000fe20008410000 */
[----:B------:R-:W-:Y:S01]  /*44d0*/  ISETP.GE.AND P3, PT, R3, R20, PT ;  /* 0x000000140300720c */ /* 0x000fe20003f66270 */
[----:B------:R-:W-:Y:S01]  /*44e0*/  VIADD R3, R2, 0x68 ;  /* 0x0000006802037836 */ /* 0x000fe20000000000 */
[----:B------:R-:W-:Y:S01]  /*44f0*/  FSEL R122, R162, -INF , !P6 ;  /* 0xff800000a27a7808 */ /* 0x000fe20007000000 */
[----:B------:R-:W-:Y:S01]  /*4500*/  FMUL.FTZ R13, R13, UR5 ;  /* 0x000000050d0d7c20 */ /* 0x000fe20008410000 */
[----:B------:R-:W-:Y:S01]  /*4510*/  FSEL R116, R171, -INF , !P6 ;  /* 0xff800000ab747808 */ /* 0x000fe20007000000 */
[----:B------:R-:W3:Y:S01]  /*4520*/  MUFU.TANH R11, R11 ;  /* 0x0000000b000b7308 */ /* 0x000ee20000002400 */
[----:B------:R-:W-:-:S02]  /*4530*/  FSEL R49, R179, -INF , !P6 ;  /* 0xff800000b3317808 */ /* 0x000fc40007000000 */
[----:B------:R-:W-:Y:S02]  /*4540*/  FSEL R25, R182, -INF , !P6 ;  /* 0xff800000b6197808 */ /* 0x000fe40007000000 */
[----:B------:R-:W-:Y:S01]  /*4550*/  ISETP.GE.AND P6, PT, R3, R20, PT ;  /* 0x000000140300720c */ /* 0x000fe20003fc6270 */
[----:B------:R-:W-:Y:S01]  /*4560*/  VIADD R3, R2, 0x69 ;  /* 0x0000006902037836 */ /* 0x000fe20000000000 */
[----:B------:R-:W-:Y:S01]  /*4570*/  FSEL R124, R124, -INF , !P5 ;  /* 0xff8000007c7c7808 */ /* 0x000fe20006800000 */
[----:B------:R-:W4:Y:S01]  /*4580*/  MUFU.TANH R14, R14 ;  /* 0x0000000e000e7308 */ /* 0x000f220000002400 */
[----:B------:R-:W-:Y:S01]  /*4590*/  FSEL R118, R118, -INF , !P5 ;  /* 0xff80000076767808 */ /* 0x000fe20006800000 */
[----:B--2---:R-:W-:Y:S01]  /*45a0*/  FMUL.FTZ R4, R5, UR5 ;  /* 0x0000000505047c20 */ /* 0x004fe20008410000 */
[----:B-1----:R-:W-:Y:S01]  /*45b0*/  FSEL R55, R10, -INF , !P5 ;  /* 0xff8000000a377808 */ /* 0x002fe20006800000 */
[----:B------:R-:W-:Y:S01]  /*45c0*/  FMUL.FTZ R5, R7, UR5 ;  /* 0x0000000507057c20 */ /* 0x000fe20008410000 */
[----:B------:R-:W-:-:S02]  /*45d0*/  FSEL R24, R24, -INF , !P5 ;  /* 0xff80000018187808 */ /* 0x000fc40006800000 */
[-C--:B------:R-:W-:Y:S01]  /*45e0*/  ISETP.GE.AND P5, PT, R3, R20.reuse, PT ;  /* 0x000000140300720c */ /* 0x080fe20003fa6270 */
[----:B------:R-:W-:Y:S01]  /*45f0*/  VIADD R3, R2, 0x78 ;  /* 0x0000007802037836 */ /* 0x000fe20000000000 */
[----:B------:R-:W-:Y:S01]  /*4600*/  FSEL R131, R158, -INF , !P1 ;  /* 0xff8000009e837808 */ /* 0x000fe20004800000 */
[----:B------:R-:W-:Y:S01]  /*4610*/  VIADD R2, R2, 0x79 ;  /* 0x0000007902027836 */ /* 0x000fe20000000000 */
[----:B------:R-:W-:Y:S01]  /*4620*/  FSEL R127, R167, -INF , !P1 ;  /* 0xff800000a77f7808 */ /* 0x000fe20004800000 */
[----:B------:R-:W1:Y:S01]  /*4630*/  MUFU.TANH R6, R6 ;  /* 0x0000000600067308 */ /* 0x000e620000002400 */
[----:B------:R-:W-:Y:S02]  /*4640*/  FSEL R111, R177, -INF , !P1 ;  /* 0xff800000b16f7808 */ /* 0x000fe40004800000 */
[----:B------:R-:W-:Y:S02]  /*4650*/  FSEL R21, R181, -INF , !P1 ;  /* 0xff800000b5157808 */ /* 0x000fe40004800000 */
[----:B------:R-:W-:Y:S01]  /*4660*/  ISETP.GE.AND P1, PT, R2, R20, PT ;  /* 0x000000140200720c */ /* 0x000fe20003f26270 */
[----:B------:R-:W-:Y:S01]  /*4670*/  FMUL.FTZ R2, R15, UR5 ;  /* 0x000000050f027c20 */ /* 0x000fe20008410000 */
[----:B------:R-:W-:Y:S01]  /*4680*/  FSEL R130, R146, -INF , !P0 ;  /* 0xff80000092827808 */ /* 0x000fe20004000000 */
[----:B------:R-:W-:Y:S01]  /*4690*/  MUFU.TANH R4, R4 ;  /* 0x0000000400047308 */ /* 0x000fe20000002400 */
[----:B------:R-:W-:-:S02]  /*46a0*/  FSEL R126, R168, -INF , !P0 ;  /* 0xff800000a87e7808 */ /* 0x000fc40004000000 */
[----:B------:R-:W-:Y:S02]  /*46b0*/  FSEL R71, R173, -INF , !P0 ;  /* 0xff800000ad477808 */ /* 0x000fe40004000000 */
[----:B------:R-:W-:Y:S02]  /*46c0*/  FSEL R22, R178, -INF , !P0 ;  /* 0xff800000b2167808 */ /* 0x000fe40004000000 */
[----:B------:R-:W-:Y:S01]  /*46d0*/  ISETP.GE.U32.AND P0, PT, R20, 0x81, PT ;  /* 0x000000811400780c */ /* 0x000fe20003f06070 */
[----:B------:R-:W2:Y:S01]  /*46e0*/  MUFU.TANH R5, R5 ;  /* 0x0000000500057308 */ /* 0x000ea20000002400 */
[----:B------:R-:W-:Y:S02]  /*46f0*/  FSEL R125, R125, -INF , !P2 ;  /* 0xff8000007d7d7808 */ /* 0x000fe40005000000 */
[----:B------:R-:W-:Y:S02]  /*4700*/  FSEL R117, R117, -INF , !P2 ;  /* 0xff80000075757808 */ /* 0x000fe40005000000 */
[----:B---3--:R-:W-:-:S02]  /*4710*/  FSEL R70, R11, -INF , !P2 ;  /* 0xff8000000b467808 */ /* 0x008fc40005000000 */
[----:B------:R-:W-:Y:S01]  /*4720*/  FSEL R23, R9, -INF , !P2 ;  /* 0xff80000009177808 */ /* 0x000fe20005000000 */
[----:B------:R-:W3:Y:S01]  /*4730*/  MUFU.TANH R12, R12 ;  /* 0x0000000c000c7308 */ /* 0x000ee20000002400 */
[----:B------:R-:W-:Y:S02]  /*4740*/  ISETP.GE.AND P2, PT, R3, R20, PT ;  /* 0x000000140300720c */ /* 0x000fe40003f46270 */
[----:B------:R-:W-:Y:S02]  /*4750*/  FSEL R149, R149, -INF , !P4 ;  /* 0xff80000095957808 */ /* 0x000fe40006000000 */
[----:B----4-:R-:W-:Y:S02]  /*4760*/  FSEL R164, R14, -INF , !P2 ;  /* 0xff8000000ea47808 */ /* 0x010fe40005000000 */
[----:B------:R-:W-:Y:S01]  /*4770*/  FSEL R135, R139, -INF , !P4 ;  /* 0xff8000008b877808 */ /* 0x000fe20006000000 */
[----:B------:R-:W-:Y:S01]  /*4780*/  MUFU.TANH R13, R13 ;  /* 0x0000000d000d7308 */ /* 0x000fe20000002400 */
[----:B------:R-:W-:-:S02]  /*4790*/  FSEL R155, R155, -INF , !P4 ;  /* 0xff8000009b9b7808 */ /* 0x000fc40006000000 */
[----:B------:R-:W-:Y:S02]  /*47a0*/  FSEL R18, R159, -INF , !P4 ;  /* 0xff8000009f127808 */ /* 0x000fe40006000000 */
[----:B------:R-:W-:Y:S02]  /*47b0*/  FSEL R152, R152, -INF , !P3 ;  /* 0xff80000098987808 */ /* 0x000fe40005800000 */
[----:B------:R-:W-:Y:S01]  /*47c0*/  FSEL R144, R144, -INF , !P3 ;  /* 0xff80000090907808 */ /* 0x000fe20005800000 */
[----:B------:R-:W4:Y:S01]  /*47d0*/  MUFU.TANH R2, R2 ;  /* 0x0000000200027308 */ /* 0x000f220000002400 */
        /* <DEDUP_REMOVED lines=10> */
[----:B-1----:R-:W-:Y:S02]  /*4880*/  FSEL R123, R6, -INF , !P6 ;  /* 0xff800000067b7808 */ /* 0x002fe40007000000 */
[----:B------:R-:W-:Y:S02]  /*4890*/  FSEL R16, R8, -INF , !P6 ;  /* 0xff80000008107808 */ /* 0x000fe40007000000 */
[----:B--2---:R-:W-:Y:S02]  /*48a0*/  FSEL R134, R5, -INF , !P5 ;  /* 0xff80000005867808 */ /* 0x004fe40006800000 */
[----:B------:R-:W-:Y:S02]  /*48b0*/  FSEL R15, R4, -INF , !P5 ;  /* 0xff800000040f7808 */ /* 0x000fe40006800000 */
[----:B---3--:R-:W-:-:S02]  /*48c0*/  FSEL R17, R12, -INF , !P2 ;  /* 0xff8000000c117808 */ /* 0x008fc40005000000 */
[----:B----4-:R-:W-:Y:S02]  /*48d0*/  FSEL R165, R2, -INF , !P1 ;  /* 0xff80000002a57808 */ /* 0x010fe40004800000 */
[----:B------:R-:W-:Y:S01]  /*48e0*/  FSEL R14, R13, -INF , !P1 ;  /* 0xff8000000d0e7808 */ /* 0x000fe20004800000 */
[----:B------:R-:W-:Y:S06]  /*48f0*/  @!P0 BRA `(.L_x_766) ;  /* 0x0000000000bc8947 */ /* 0x000fec0003800000 */
        /* <DEDUP_REMOVED lines=45> */
.L_x_768:
[----:B------:R-:W-:Y:S05]  /*4bd0*/  BSYNC.RECONVERGENT B0 ;  /* 0x0000000000007941 */ /* 0x000fea0003800200 */
.L_x_767:
[----:B------:R-:W0:Y:S02]  /*4be0*/  LDGDEPBAR ;  /* 0x00000000000079af */ /* 0x000e240000000000 */
.L_x_766:
[----:B------:R-:W-:Y:S01]  /*4bf0*/  FMNMX3.FTZ R38, R51, R48, R46, !PT ;  /* 0x0000003033267276 */ /* 0x000fe2000781002e */
[----:B------:R-:W3:Y:S01]  /*4c00*/  LDCU UR5, c[0x0][0x45c] ;  /* 0x00008b80ff0577ac */ /* 0x000ee20008000800 */
[----:B------:R-:W-:Y:S02]  /*4c10*/  IADD3 R184, PT, PT, R184, R186, RZ ;  /* 0x000000bab8b87210 */ /* 0x000fe40007ffe0ff */
[----:B------:R-:W-:Y:S02]  /*4c20*/  FMNMX3.FTZ R38, R38, R47, R45, !PT ;  /* 0x0000002f26267276 */ /* 0x000fe4000781002d */
[----:B------:R-:W-:Y:S02]  /*4c30*/  LEA R184, R184, UR4, 0x1 ;  /* 0x00000004b8b87c11 */ /* 0x000fe4000f8e08ff */
[----:B------:R-:W-:Y:S02]  /*4c40*/  FMNMX3.FTZ R38, R38, R44, R43, !PT ;  /* 0x0000002c26267276 */ /* 0x000fe4000781002b */
[----:B------:R-:W-:-:S02]  /*4c50*/  IADD3 R186, PT, PT, R0, R184, RZ ;  /* 0x000000b800ba7210 */ /* 0x000fc40007ffe0ff */
        /* <DEDUP_REMOVED lines=13> */
[----:B--2---:R-:W2:Y:S02]  /*4d30*/  SHFL.BFLY PT, R2, R38, 0x2, 0x1f ;  /* 0x0c401f0026027f89 */ /* 0x004ea400000e0000 */
[----:B--2---:R-:W-:-:S05]  /*4d40*/  FMNMX.FTZ R38, R38, R2, !PT ;  /* 0x0000000226267209 */ /* 0x004fca0007810000 */
[----:B------:R-:W2:Y:S02]  /*4d50*/  SHFL.BFLY PT, R2, R38, 0x1, 0x1f ;  /* 0x0c201f0026027f89 */ /* 0x000ea400000e0000 */
[----:B--2---:R-:W-:-:S04]  /*4d60*/  FMNMX.FTZ R38, R38, R2, !PT ;  /* 0x0000000226267209 */ /* 0x004fc80007810000 */
[C---:B------:R-:W-:Y:S01]  /*4d70*/  FSETP.NEU.FTZ.AND P1, PT, R38.reuse, -INF , PT ;  /* 0xff8000002600780b */ /* 0x040fe20003f3d000 */
[----:B---3--:R-:W-:-:S05]  /*4d80*/  FMUL.FTZ R2, R38, UR5 ;  /* 0x0000000526027c20 */ /* 0x008fca0008410000 */
[----:B------:R-:W-:-:S05]  /*4d90*/  FSEL R2, R2, RZ, P1 ;  /* 0x000000ff02027208 */ /* 0x000fca0000800000 */
[----:B------:R-:W-:-:S04]  /*4da0*/  FFMA.FTZ R3, R51, UR5, -R2 ;  /* 0x0000000533037c23 */ /* 0x000fc80008010802 */
        /* <DEDUP_REMOVED lines=18> */
[----:B--2---:R-:W-:Y:S01]  /*4ed0*/  FFMA.FTZ R3, R37, UR5, -R2 ;  /* 0x0000000525037c23 */ /* 0x004fe20008010802 */
[----:B------:R-:W-:-:S05]  /*4ee0*/  FMNMX3.FTZ R37, R76, R72, R69, !PT ;  /* 0x000000484c257276 */ /* 0x000fca0007810045 */
[----:B------:R2:W-:Y:S01]  /*4ef0*/  MUFU.EX2 R222, R3 ;  /* 0x0000000300de7308 */ /* 0x0005e20000000800 */
[----:B------:R-:W-:-:S04]  /*4f00*/  FMNMX3.FTZ R37, R37, R73, R68, !PT ;  /* 0x0000004925257276 */ /* 0x000fc80007810044 */
        /* <DEDUP_REMOVED lines=17> */
[----:B------:R-:W-:Y:S01]  /*5020*/  FMNMX.FTZ R37, R165, R37, !PT ;  /* 0x00000025a5257209 */ /* 0x000fe20007810000 */
[----:B--2---:R-:W-:-:S04]  /*5030*/  FFMA.FTZ R3, R34, UR5, -R2 ;  /* 0x0000000522037c23 */ /* 0x004fc80008010802 */
[----:B------:R-:W2:Y:S01]  /*5040*/  SHFL.BFLY PT, R4, R37, 0x2, 0x1f ;  /* 0x0c401f0025047f89 */ /* 0x000ea200000e0000 */
[----:B------:R4:W-:Y:S02]  /*5050*/  MUFU.EX2 R230, R3 ;  /* 0x0000000300e67308 */ /* 0x0009e40000000800 */
[----:B----4-:R-:W-:-:S06]  /*5060*/  FFMA.FTZ R3, R33, UR5, -R2 ;  /* 0x0000000521037c23 */ /* 0x010fcc0008010802 */
[----:B------:R4:W-:Y:S01]  /*5070*/  MUFU.EX2 R229, R3 ;  /* 0x0000000300e57308 */ /* 0x0009e20000000800 */
[----:B--2---:R-:W-:-:S05]  /*5080*/  FMNMX.FTZ R37, R37, R4, !PT ;  /* 0x0000000425257209 */ /* 0x004fca0007810000 */
[----:B------:R-:W2:Y:S01]  /*5090*/  SHFL.BFLY PT, R4, R37, 0x1, 0x1f ;  /* 0x0c201f0025047f89 */ /* 0x000ea200000e0000 */
[----:B----4-:R-:W-:-:S04]  /*50a0*/  FFMA.FTZ R3, R32, UR5, -R2 ;  /* 0x0000000520037c23 */ /* 0x010fc80008010802 */
[----:B------:R4:W-:Y:S01]  /*50b0*/  MUFU.EX2 R228, R3 ;  /* 0x0000000300e47308 */ /* 0x0009e20000000800 */
[----:B--2---:R-:W-:-:S04]  /*50c0*/  FMNMX.FTZ R37, R37, R4, !PT ;  /* 0x0000000425257209 */ /* 0x004fc80007810000 */
[C---:B------:R-:W-:Y:S01]  /*50d0*/  FSETP.NEU.FTZ.AND P1, PT, R37.reuse, -INF , PT ;  /* 0xff8000002500780b */ /* 0x040fe20003f3d000 */
[----:B------:R-:W-:Y:S01]  /*50e0*/  FMUL.FTZ R5, R37, UR5 ;  /* 0x0000000525057c20 */ /* 0x000fe20008410000 */
[----:B----4-:R-:W-:-:S04]  /*50f0*/  FFMA.FTZ R3, R31, UR5, -R2 ;  /* 0x000000051f037c23 */ /* 0x010fc80008010802 */
[----:B------:R-:W-:Y:S01]  /*5100*/  FSEL R5, R5, RZ, P1 ;  /* 0x000000ff05057208 */ /* 0x000fe20000800000 */
        /* <DEDUP_REMOVED lines=32> */
[--C-:B--2---:R-:W-:Y:S01]  /*5310*/  FFMA.FTZ R3, R17, UR5, -R2.reuse ;  /* 0x0000000511037c23 */ /* 0x104fe20008010802 */
[----:B------:R-:W-:Y:S01]  /*5320*/  FFMA.FTZ R2, R14, UR5, -R2 ;  /* 0x000000050e027c23 */ /* 0x000fe20008010802 */
[----:B------:R-:W2:Y:S01]  /*5330*/  LDSM.16.MT88.4 R16, [R184+0x4000] ;  /* 0x00400000b810783b */ /* 0x000ea20000004200 */
[----:B---3--:R-:W-:-:S03]  /*5340*/  F2FP.F16.F32.PACK_AB R14, R216, R214 ;  /* 0x000000d6d80e723e */ /* 0x008fc600000000ff */
[----:B------:R3:W-:Y:S08]  /*5350*/  MUFU.EX2 R245, R3 ;  /* 0x0000000300f57308 */ /* 0x0007f00000000800 */
[----:B------:R4:W-:Y:S01]  /*5360*/  MUFU.EX2 R249, R2 ;  /* 0x0000000200f97308 */ /* 0x0009e20000000800 */
[----:B---3--:R-:W-:-:S07]  /*5370*/  FFMA.FTZ R3, R73, UR5, -R5 ;  /* 0x0000000549037c23 */ /* 0x008fce0008010805 */
[----:B------:R3:W-:Y:S01]  /*5380*/  MUFU.EX2 R194, R3 ;  /* 0x0000000300c27308 */ /* 0x0007e20000000800 */
[----:B----4-:R-:W-:-:S07]  /*5390*/  FFMA.FTZ R2, R76, UR5, -R5 ;  /* 0x000000054c027c23 */ /* 0x010fce0008010805 */
[----:B------:R4:W-:Y:S01]  /*53a0*/  MUFU.EX2 R183, R2 ;  /* 0x0000000200b77308 */ /* 0x0009e20000000800 */
[----:B---3--:R-:W-:-:S07]  /*53b0*/  FFMA.FTZ R3, R68, UR5, -R5 ;  /* 0x0000000544037c23 */ /* 0x008fce0008010805 */
[----:B------:R3:W-:Y:S01]  /*53c0*/  MUFU.EX2 R196, R3 ;  /* 0x0000000300c47308 */ /* 0x0007e20000000800 */
[----:B----4-:R-:W-:-:S07]  /*53d0*/  FFMA.FTZ R2, R72, UR5, -R5 ;  /* 0x0000000548027c23 */ /* 0x010fce0008010805 */
[----:B------:R4:W5:Y:S01]  /*53e0*/  MUFU.EX2 R182, R2 ;  /* 0x0000000200b67308 */ /* 0x0009620000000800 */
[----:B---3--:R-:W-:-:S07]  /*53f0*/  FFMA.FTZ R3, R67, UR5, -R5 ;  /* 0x0000000543037c23 */ /* 0x008fce0008010805 */
[----:B------:R3:W-:Y:S01]  /*5400*/  MUFU.EX2 R195, R3 ;  /* 0x0000000300c37308 */ /* 0x0007e20000000800 */
[----:B----4-:R-:W-:Y:S01]  /*5410*/  FFMA.FTZ R2, R69, UR5, -R5 ;  /* 0x0000000545027c23 */ /* 0x010fe20008010805 */
[----:B-----5:R-:W-:-:S06]  /*5420*/  F2FP.F16.F32.PACK_AB R13, R182, R183 ;  /* 0x000000b7b60d723e */ /* 0x020fcc00000000ff */
[----:B------:R4:W5:Y:S01]  /*5430*/  MUFU.EX2 R193, R2 ;  /* 0x0000000200c17308 */ /* 0x0009620000000800 */
[----:B---3--:R-:W-:Y:S02]  /*5440*/  FMNMX3.FTZ R3, R85, R88, R89, !PT ;  /* 0x0000005855037276 */ /* 0x008fe40007810059 */
[----:B----4-:R-:W-:Y:S02]  /*5450*/  FMNMX3.FTZ R2, R80, R75, R74, !PT ;  /* 0x0000004b50027276 */ /* 0x010fe4000781004a */
        /* <DEDUP_REMOVED lines=10> */
[----:B---3--:R-:W-:Y:S02]  /*5500*/  FMNMX3.FTZ R2, R3, R92, R94, !PT ;  /* 0x0000005c03027276 */ /* 0x008fe4000781005e */
        /* <DEDUP_REMOVED lines=13> */
[----:B---3--:R-:W-:Y:S01]  /*55e0*/  FFMA.FTZ R4, R64, UR5, -R5 ;  /* 0x0000000540047c23 */ /* 0x008fe20008010805 */
[----:B------:R-:W-:Y:S01]  /*55f0*/  FMNMX3.FTZ R2, R2, R110, R114, !PT ;  /* 0x0000006e02027276 */ /* 0x000fe20007810072 */
[----:B--2---:R-:W-:Y:S02]  /*5600*/  HMMA.16816.F32 R64, R12, R18, RZ ;  /* 0x000000120c40723c */ /* 0x004fe400000018ff */
        /* <DEDUP_REMOVED lines=23> */
[----:B---3--:R-:W-:Y:S02]  /*5780*/  FMNMX.FTZ R2, R2, R4, !PT ;  /* 0x0000000402027209 */ /* 0x008fe40007810000 */
[----:B-1----:R-:W-:Y:S01]  /*5790*/  FMNMX.FTZ R36, R36, R6, !PT ;  /* 0x0000000624247209 */ /* 0x002fe20007810000 */
[----:B--2---:R-:W-:Y:S02]  /*57a0*/  FFMA.FTZ R3, R59, UR5, -R5 ;  /* 0x000000053b037c23 */ /* 0x004fe40008010805 */
[----:B------:R-:W1:Y:S01]  /*57b0*/  SHFL.BFLY PT, R6, R2, 0x1, 0x1f ;  /* 0x0c201f0002067f89 */ /* 0x000e6200000e0000 */
[C---:B------:R-:W-:Y:S01]  /*57c0*/  FSETP.NEU.FTZ.AND P1, PT, R36.reuse, -INF , PT ;  /* 0xff8000002400780b */ /* 0x040fe20003f3d000 */
[----:B------:R2:W-:Y:S01]  /*57d0*/  MUFU.EX2 R198, R3 ;  /* 0x0000000300c67308 */ /* 0x0005e20000000800 */
[----:B------:R-:W-:-:S05]  /*57e0*/  FMUL.FTZ R4, R36, UR5 ;  /* 0x0000000524047c20 */ /* 0x000fca0008410000 */
[----:B------:R-:W-:Y:S01]  /*57f0*/  FSEL R4, R4, RZ, P1 ;  /* 0x000000ff04047208 */ /* 0x000fe20000800000 */
[----:B--2---:R-:W-:-:S04]  /*5800*/  FFMA.FTZ R3, R58, UR5, -R5 ;  /* 0x000000053a037c23 */ /* 0x004fc80008010805 */
[----:B------:R2:W-:Y:S02]  /*5810*/  MUFU.EX2 R197, R3 ;  /* 0x0000000300c57308 */ /* 0x0005e40000000800 */
[----:B--2---:R-:W-:-:S06]  /*5820*/  FFMA.FTZ R3, R57, UR5, -R5 ;  /* 0x0000000539037c23 */ /* 0x004fcc0008010805 */
[----:B------:R2:W-:Y:S02]  /*5830*/  MUFU.EX2 R204, R3 ;  /* 0x0000000300cc7308 */ /* 0x0005e40000000800 */
[--C-:B--2---:R-:W-:Y:S02]  /*5840*/  FFMA.FTZ R3, R56, UR5, -R5.reuse ;  /* 0x0000000538037c23 */ /* 0x104fe40008010805 */
[----:B------:R-:W-:Y:S04]  /*5850*/  HMMA.16816.F32 R56, R12, R16, RZ ;  /* 0x000000100c38723c */ /* 0x000fe800000018ff */
        /* <DEDUP_REMOVED lines=14> */
[----:B------:R1:W2:Y:S02]  /*5940*/  MUFU.EX2 R166, R3 ;  /* 0x0000000300a67308 */ /* 0x0002a40000000800 */
[----:B-1----:R-:W-:Y:S01]  /*5950*/  FMNMX.FTZ R3, R2, R6, !PT ;  /* 0x0000000602037209 */ /* 0x002fe20007810000 */
[--C-:B------:R-:W-:Y:S01]  /*5960*/  FFMA.FTZ R2, R74, UR5, -R4.reuse ;  /* 0x000000054a027c23 */ /* 0x100fe20008010804 */
[----:B------:R-:W-:Y:S01]  /*5970*/  FFMA.FTZ R6, R77, UR5, -R4 ;  /* 0x000000054d067c23 */ /* 0x000fe20008010804 */
[----:B--2---:R-:W-:-:S03]  /*5980*/  F2FP.F16.F32.PACK_AB R8, R166, R167 ;  /* 0x000000a7a608723e */ /* 0x004fc600000000ff */
[----:B------:R1:W-:Y:S01]  /*5990*/  MUFU.EX2 R176, R2 ;  /* 0x0000000200b07308 */ /* 0x0003e20000000800 */
[----:B------:R-:W-:-:S07]  /*59a0*/  FSETP.NEU.FTZ.AND P1, PT, R3, -INF , PT ;  /* 0xff8000000300780b */ /* 0x000fce0003f3d000 */
[----:B------:R-:W2:Y:S01]  /*59b0*/  MUFU.EX2 R177, R6 ;  /* 0x0000000600b17308 */ /* 0x000ea20000000800 */
[----:B-1----:R-:W-:-:S05]  /*59c0*/  FMUL.FTZ R2, R3, UR5 ;  /* 0x0000000503027c20 */ /* 0x002fca0008410000 */
[----:B------:R-:W-:Y:S02]  /*59d0*/  FSEL R2, R2, RZ, P1 ;  /* 0x000000ff02027208 */ /* 0x000fe40000800000 */
[----:B--2---:R-:W-:-:S03]  /*59e0*/  F2FP.F16.F32.PACK_AB R10, R177, R176 ;  /* 0x000000b0b10a723e */ /* 0x004fc600000000ff */
        /* <DEDUP_REMOVED lines=18> */
[----:B------:R-:W-:Y:S01]  /*5b10*/  LDSM.16.MT88.4 R16, [R186+0x4800] ;  /* 0x00480000ba10783b */ /* 0x000fe20000004200 */
        /* <DEDUP_REMOVED lines=17> */
[C---:B------:R-:W-:Y:S04]  /*5c30*/  HMMA.16816.F32 R52, R12.reuse, R20, RZ ;  /* 0x000000140c34723c */ /* 0x040fe800000018ff */
[----:B------:R1:W-:Y:S04]  /*5c40*/  MUFU.EX2 R181, R0 ;  /* 0x0000000000b57308 */ /* 0x0003e80000000800 */
[----:B------:R-:W-:Y:S01]  /*5c50*/  HMMA.16816.F32 R20, R12, R22, RZ ;  /* 0x000000160c14723c */ /* 0x000fe200000018ff */
[----:B------:R-:W2:Y:S07]  /*5c60*/  LDSM.16.MT88.4 R12, [R184+0x4800] ;  /* 0x00480000b80c783b */ /* 0x000eae0000004200 */
[----:B------:R-:W-:Y:S01]  /*5c70*/  HMMA.16816.F32 R136, R8, R28, R48 ;  /* 0x0000001c0888723c */ /* 0x000fe20000001830 */
[----:B-1----:R-:W-:-:S04]  /*5c80*/  FFMA.FTZ R0, R95, UR5, -R4 ;  /* 0x000000055f007c23 */ /* 0x002fc80008010804 */
[----:B------:R1:W-:Y:S03]  /*5c90*/  MUFU.EX2 R119, R0 ;  /* 0x0000000000777308 */ /* 0x0003e60000000800 */
[C---:B------:R-:W-:Y:S08]  /*5ca0*/  HMMA.16816.F32 R60, R8.reuse, R24, R40 ;  /* 0x00000018083c723c */ /* 0x040ff00000001828 */
[----:B------:R-:W-:Y:S01]  /*5cb0*/  HMMA.16816.F32 R44, R8, R30, R44 ;  /* 0x0000001e082c723c */ /* 0x000fe2000000182c */
[----:B-1----:R-:W-:-:S07]  /*5cc0*/  FFMA.FTZ R0, R86, UR5, -R4 ;  /* 0x0000000556007c23 */ /* 0x002fce0008010804 */
        /* <DEDUP_REMOVED lines=172> */
[C---:B-----5:R-:W-:Y:S08]  /*6790*/  HMMA.16816.F32 R136, R8.reuse, R12, R136 ;  /* 0x0000000c0888723c */ /* 0x060ff00000001888 */
[----:B------:R-:W-:Y:S01]  /*67a0*/  HMMA.16816.F32 R156, R8, R16, R156 ;  /* 0x00000010089c723c */ /* 0x000fe2000000189c */
[----:B-1----:R-:W-:-:S07]  /*67b0*/  FFMA.FTZ R0, R135, UR5, -R4 ;  /* 0x0000000587007c23 */ /* 0x002fce0008010804 */
[----:B------:R-:W-:Y:S01]  /*67c0*/  HMMA.16816.F32 R32, R8, R18, R32 ;  /* 0x000000120820723c */ /* 0x000fe20000001820 */
[----:B------:R1:W-:Y:S02]  /*67d0*/  MUFU.EX2 R41, R0 ;  /* 0x0000000000297308 */ /* 0x0003e40000000800 */
[----:B-1----:R-:W-:-:S06]  /*67e0*/  FFMA.FTZ R0, R144, UR5, -R4 ;  /* 0x0000000590007c23 */ /* 0x002fcc0008010804 */
[----:B------:R1:W-:Y:S02]  /*67f0*/  MUFU.EX2 R40, R0 ;  /* 0x0000000000287308 */ /* 0x0003e40000000800 */
[----:B-1----:R-:W-:Y:S02]  /*6800*/  FFMA.FTZ R0, R145, UR5, -R4 ;  /* 0x0000000591007c23 */ /* 0x002fe40008010804 */
[----:B------:R-:W-:Y:S01]  /*6810*/  HMMA.16816.F32 R144, R8, R14, R44 ;  /* 0x0000000e0890723c */ /* 0x000fe2000000182c */
[----:B------:R-:W-:-:S03]  /*6820*/  F2FP.F16.F32.PACK_AB R8, R238, R236 ;  /* 0x000000ecee08723e */ /* 0x000fc600000000ff */
[----:B------:R1:W-:Y:S01]  /*6830*/  MUFU.EX2 R39, R0 ;  /* 0x0000000000277308 */ /* 0x0003e20000000800 */
[----:B------:R-:W-:Y:S02]  /*6840*/  F2FP.F16.F32.PACK_AB R9, R76, R85 ;  /* 0x000000554c09723e */ /* 0x000fe400000000ff */
[----:B------:R-:W-:Y:S02]  /*6850*/  F2FP.F16.F32.PACK_AB R10, R240, R239 ;  /* 0x000000eff00a723e */ /* 0x000fe400000000ff */
[----:B--2---:R-:W-:-:S07]  /*6860*/  F2FP.F16.F32.PACK_AB R11, R42, R64 ;  /* 0x000000402a0b723e */ /* 0x004fce00000000ff */
[----:B------:R-:W-:Y:S01]  /*6870*/  HMMA.16816.F32 R48, R8, R16, R48 ;  /* 0x000000100830723c */ /* 0x000fe20000001830 */
[----:B-1----:R-:W-:Y:S01]  /*6880*/  FFMA.FTZ R0, R148, UR5, -R4 ;  /* 0x0000000594007c23 */ /* 0x002fe20008010804 */
[----:B------:R-:W-:Y:S01]  /*6890*/  FADD.FTZ R4, R167, R166 ;  /* 0x000000a6a7047221 */ /* 0x000fe20000010000 */
[----:B------:R-:W-:-:S05]  /*68a0*/  F2FP.F16.F32.PACK_AB R166, R249, R245 ;  /* 0x000000f5f9a6723e */ /* 0x000fca00000000ff */
[C---:B------:R-:W-:Y:S01]  /*68b0*/  HMMA.16816.F32 R140, R8.reuse, R12, R140 ;  /* 0x0000000c088c723c */ /* 0x040fe2000000188c */
[----:B------:R1:W2:Y:S07]  /*68c0*/  MUFU.EX2 R31, R0 ;  /* 0x00000000001f7308 */ /* 0x0002ae0000000800 */
[C---:B------:R-:W-:Y:S01]  /*68d0*/  HMMA.16816.F32 R20, R8.reuse, R14, R20 ;  /* 0x0000000e0814723c */ /* 0x040fe20000001814 */
[----:B------:R-:W-:Y:S07]  /*68e0*/  LDSM.16.MT88.4 R12, [R186+0x5c00] ;  /* 0x005c0000ba0c783b */ /* 0x000fee0000004200 */
[----:B------:R-:W-:Y:S01]  /*68f0*/  HMMA.16816.F32 R24, R8, R18, R24 ;  /* 0x000000120818723c */ /* 0x000fe20000001818 */
[--C-:B-1----:R-:W-:Y:S01]  /*6900*/  FFMA.FTZ R0, R149, UR5, -R2.reuse ;  /* 0x0000000595007c23 */ /* 0x102fe20008010802 */
[----:B--2---:R-:W-:Y:S01]  /*6910*/  F2FP.F16.F32.PACK_AB R162, R31, R39 ;  /* 0x000000271fa2723e */ /* 0x004fe200000000ff */
[----:B------:R-:W1:Y:S02]  /*6920*/  LDSM.16.MT88.4 R148, [R184+0x5c00] ;  /* 0x005c0000b894783b */ /* 0x000e640000004200 */
        /* <DEDUP_REMOVED lines=12> */
[----:B------:R-:W-:Y:S01]  /*69f0*/  FADD.FTZ R2, R193, R2 ;  /* 0x00000002c1027221 */ /* 0x000fe20000010000 */
[----:B--2---:R-:W-:Y:S01]  /*6a00*/  FFMA.FTZ R0, R160, UR5, -R5 ;  /* 0x00000005a0007c23 */ /* 0x004fe20008010805 */
[----:B------:R-:W-:-:S03]  /*6a10*/  F2FP.F16.F32.PACK_AB R160, R40, R41 ;  /* 0x0000002928a0723e */ /* 0x000fc600000000ff */
[----:B------:R2:W3:Y:S04]  /*6a20*/  MUFU.EX2 R11, R0 ;  /* 0x00000000000b7308 */ /* 0x0004e80000000800 */
[C---:B-1----:R-:W-:Y:S08]  /*6a30*/  HMMA.16816.F32 R136, R160.reuse, R148, R136 ;  /* 0x00000094a088723c */ /* 0x042ff00000001888 */
[----:B------:R-:W-:Y:S01]  /*6a40*/  HMMA.16816.F32 R144, R160, R150, R144 ;  /* 0x00000096a090723c */ /* 0x000fe20000001890 */
[----:B--2---:R-:W-:Y:S01]  /*6a50*/  FFMA.FTZ R0, R164, UR5, -R5 ;  /* 0x00000005a4007c23 */ /* 0x004fe20008010805 */
[----:B------:R-:W-:-:S06]  /*6a60*/  F2FP.F16.F32.PACK_AB R164, R241, R244 ;  /* 0x000000f4f1a4723e */ /* 0x000fcc00000000ff */
[C---:B------:R-:W-:Y:S01]  /*6a70*/  HMMA.16816.F32 R156, R160.reuse, R12, R156 ;  /* 0x0000000ca09c723c */ /* 0x040fe2000000189c */
[----:B------:R1:W-:Y:S07]  /*6a80*/  MUFU.EX2 R10, R0 ;  /* 0x00000000000a7308 */ /* 0x0003ee0000000800 */
[----:B------:R-:W-:Y:S01]  /*6a90*/  HMMA.16816.F32 R160, R160, R14, R32 ;  /* 0x0000000ea0a0723c */ /* 0x000fe20000001820 */
[----:B-1----:R-:W-:Y:S01]  /*6aa0*/  FFMA.FTZ R0, R165, UR5, -R5 ;  /* 0x00000005a5007c23 */ /* 0x002fe20008010805 */
[----:B------:R-:W-:Y:S01]  /*6ab0*/  FADD.FTZ R5, R7, R6 ;  /* 0x0000000607057221 */ /* 0x000fe20000010000 */
[----:B---3--:R-:W-:-:S02]  /*6ac0*/  F2FP.F16.F32.PACK_AB R165, R11, R16 ;  /* 0x000000100ba5723e */ /* 0x008fc400000000ff */
        /* <DEDUP_REMOVED lines=125> */
[----:B------:R1:W-:Y:S04]  /*72a0*/  STL [R1+0x4], R4 ;  /* 0x0000040401007387 */ /* 0x0003e80000100800 */
[----:B------:R1:W-:Y:S02]  /*72b0*/  STL [R1], R2 ;  /* 0x0000000201007387 */ /* 0x0003e40000100800 */
[----:B------:R-:W-:Y:S01]  /*72c0*/  HMMA.16816.F32 R164, R164, R14, R24 ;  /* 0x0000000ea4a4723c */ /* 0x000fe20000001818 */
[----:B------:R-:W-:-:S04]  /*72d0*/  NOP ;  /* 0x0000000000007918 */ /* 0x000fc80000000000 */
[----:B------:R-:W-:-:S15]  /*72e0*/  @!P0 BRA `(.L_x_769) ;  /* 0x0000004400c08947 */ /* 0x000fde0003800000 */
[----:B------:R-:W2:Y:S01]  /*72f0*/  LDC.64 R218, c[0x0][0x3c0] ;  /* 0x0000f000ffda7b82 */ /* 0x000ea20000000a00 */
[----:B------:R-:W3:Y:S01]  /*7300*/  LDCU UR7, c[0x0][0x440] ;  /* 0x00008800ff0777ac */ /* 0x000ee20008000800 */
[----:B------:R-:W-:Y:S01]  /*7310*/  LEA.HI.SX32 R191, R191, 0xfffffffe, 0x19 ;  /* 0xfffffffebfbf7811 */ /* 0x000fe200078fcaff */
[----:B------:R-:W-:Y:S01]  /*7320*/  IMAD.MOV.U32 R135, RZ, RZ, R3 ;  /* 0x000000ffff877224 */ /* 0x000fe200078e0003 */
[----:B------:R-:W-:Y:S01]  /*7330*/  MOV R133, R37 ;  /* 0x0000002500857202 */ /* 0x000fe20000000f00 */
[----:B------:R-:W-:Y:S01]  /*7340*/  IMAD.MOV.U32 R134, RZ, RZ, R36 ;  /* 0x000000ffff867224 */ /* 0x000fe200078e0024 */
[----:B------:R-:W4:Y:S01]  /*7350*/  LDCU UR6, c[0x0][0x440] ;  /* 0x00008800ff0677ac */ /* 0x000f220008000800 */
[----:B------:R-:W-:Y:S01]  /*7360*/  IMAD.MOV.U32 R132, RZ, RZ, R38 ;  /* 0x000000ffff847224 */ /* 0x000fe200078e0026 */
[----:B------:R-:W1:Y:S01]  /*7370*/  LDCU UR5, c[0x0][0x50c] ;  /* 0x0000a180ff0577ac */ /* 0x000e620008000800 */
[----:B------:R-:W1:Y:S01]  /*7380*/  LDCU UR4, c[0x0][0x45c] ;  /* 0x00008b80ff0477ac */ /* 0x000e620008000800 */
[----:B---3--:R-:W-:Y:S01]  /*7390*/  ISETP.GE.AND P1, PT, R192, UR7, PT ;  /* 0x00000007c0007c0c */ /* 0x008fe2000bf26270 */
[----:B------:R-:W-:-:S12]  /*73a0*/  BRA `(.L_x_770) ;  /* 0x0000000000f47947 */ /* 0x000fd80003800000 */
.L_x_772:
[C---:B------:R-:W-:Y:S01]  /*73b0*/  @!P0 VIADD R0, R191.reuse, 0xffffffff ;  /* 0xffffffffbf008836 */ /* 0x040fe20000000000 */
[----:B------:R-:W1:Y:S01]  /*73c0*/  @!P0 LDC.64 R8, c[0x0][0x3b8] ;  /* 0x0000ee00ff088b82 */ /* 0x000e620000000a00 */
[C---:B------:R-:W-:Y:S01]  /*73d0*/  @!P0 VIADD R12, R191.reuse, 0xffffffff ;  /* 0xffffffffbf0c8836 */ /* 0x040fe20000000000 */
[----:B------:R-:W-:Y:S06]  /*73e0*/  ISETP.GE.AND P1, PT, R192, UR6, PT ;  /* 0x00000006c0007c0c */ /* 0x000fec000bf26270 */
[----:B------:R-:W4:Y:S07]  /*73f0*/  @!P0 LDC.64 R14, c[0x0][0x3b8] ;  /* 0x0000ee00ff0e8b82 */ /* 0x000f2e0000000a00 */
[----:B------:R-:W-:Y:S01]  /*7400*/  @!P1 VIADD R13, R191, 0xffffffff ;  /* 0xffffffffbf0d9836 */ /* 0x000fe20000000000 */
[----:B------:R-:W5:Y:S08]  /*7410*/  @!P0 LDC.64 R10, c[0x0][0x3b8] ;  /* 0x0000ee00ff0a8b82 */ /* 0x000f700000000a00 */
[----:B------:R-:W2:Y:S02]  /*7420*/  @!P1 LDC.64 R16, c[0x0][0x3b8] ;  /* 0x0000ee00ff109b82 */ /* 0x000ea40000000a00 */
[C---:B--2---:R-:W-:Y:S04]  /*7430*/  @!P1 IMAD.WIDE.U32 R6, R13.reuse, R16, RZ ;  /* 0x000000100d069225 */ /* 0x044fe800078e00ff */
[C---:B-1----:R-:W-:Y:S04]  /*7440*/  @!P0 IMAD.WIDE.U32 R2, R0.reuse, R8, RZ ;  /* 0x0000000800028225 */ /* 0x042fe800078e00ff */
[----:B------:R-:W-:Y:S01]  /*7450*/  @!P0 IMAD R3, R0, R9, R3 ;  /* 0x0000000900038224 */ /* 0x000fe200078e0203 */
[----:B------:R-:W-:Y:S01]  /*7460*/  @!P0 SHF.L.U32 R19, R2, 0x7, RZ ;  /* 0x0000000702138819 */ /* 0x000fe200000006ff */
[----:B-----5:R-:W-:Y:S03]  /*7470*/  @!P0 IMAD.WIDE.U32 R4, R12, R10, RZ ;  /* 0x0000000a0c048225 */ /* 0x020fe600078e00ff */
[----:B------:R-:W-:Y:S01]  /*7480*/  @!P0 SHF.L.U64.HI R18, R2, 0x7, R3 ;  /* 0x0000000702128819 */ /* 0x000fe20000010203 */
[----:B----4-:R-:W-:Y:S01]  /*7490*/  @!P0 IMAD.WIDE.U32 R2, R0, R14, RZ ;  /* 0x0000000e00028225 */ /* 0x010fe200078e00ff */
[----:B------:R-:W-:Y:S03]  /*74a0*/  @!P0 LEA R16, P2, R8, R19, 0x5 ;  /* 0x0000001308108211 */ /* 0x000fe600078428ff */
[----:B------:R-:W-:Y:S01]  /*74b0*/  @!P0 IMAD R3, R0, R15, R3 ;  /* 0x0000000f00038224 */ /* 0x000fe200078e0203 */
[----:B------:R-:W-:Y:S01]  /*74c0*/  @!P0 LEA.HI.X R18, R8, R18, R9, 0x5, P2 ;  /* 0x0000001208128211 */ /* 0x000fe200010f2c09 */
[----:B------:R-:W-:Y:S01]  /*74d0*/  @!P0 IMAD R5, R12, R11, R5 ;  /* 0x0000000b0c058224 */ /* 0x000fe200078e0205 */
[----:B------:R-:W-:Y:S01]  /*74e0*/  @!P1 LEA R12, P4, R6, R243, 0x8 ;  /* 0x000000f3060c9211 */ /* 0x000fe200078840ff */
[----:B------:R-:W-:Y:S01]  /*74f0*/  @!P0 IMAD.SHL.U32 R0, R4, 0x80, RZ ;  /* 0x0000008004008824 */ /* 0x000fe200078e00ff */
[----:B------:R-:W-:Y:S01]  /*7500*/  @!P0 SHF.L.U64.HI R9, R2, 0x7, R3 ;  /* 0x0000000702098819 */ /* 0x000fe20000010203 */
[----:B------:R-:W-:Y:S01]  /*7510*/  @!P1 IMAD R7, R13, R17, R7 ;  /* 0x000000110d079224 */ /* 0x000fe200078e0207 */
[----:B------:R-:W-:Y:S01]  /*7520*/  @!P0 SHF.L.U64.HI R4, R4, 0x7, R5 ;  /* 0x0000000704048819 */ /* 0x000fe20000010205 */
[----:B------:R-:W-:Y:S01]  /*7530*/  @!P0 IMAD.SHL.U32 R8, R2, 0x80, RZ ;  /* 0x0000008002088824 */ /* 0x000fe200078e00ff */
[----:B------:R-:W-:Y:S01]  /*7540*/  @!P0 LEA R0, P2, R10, R0, 0x6 ;  /* 0x000000000a008211 */ /* 0x000fe200078430ff */
[----:B------:R-:W-:Y:S01]  /*7550*/  @!P0 IMAD R15, R15, 0x60, RZ ;  /* 0x000000600f0f8824 */ /* 0x000fe200078e02ff */
[----:B------:R-:W-:Y:S01]  /*7560*/  @!P1 LEA.HI.X R5, R6, R242, R7, 0x8, P4 ;  /* 0x000000f206059211 */ /* 0x000fe200020f4407 */
[----:B------:R-:W-:Y:S01]  /*7570*/  @!P0 IMAD.WIDE.U32 R2, R14, 0x60, R8 ;  /* 0x000000600e028825 */ /* 0x000fe200078e0008 */
[----:B------:R-:W-:Y:S02]  /*7580*/  @!P0 LEA.HI.X R10, R10, R4, R11, 0x6, P2 ;  /* 0x000000040a0a8211 */ /* 0x000fe400010f340b */
[C---:B------:R-:W-:Y:S02]  /*7590*/  @!P0 LEA R6, P2, R0.reuse, R243, 0x1 ;  /* 0x000000f300068211 */ /* 0x040fe400078408ff */
[----:B------:R-:W-:Y:S02]  /*75a0*/  @!P1 MOV R11, R5 ;  /* 0x00000005000b9202 */ /* 0x000fe40000000f00 */
[-C--:B------:R-:W-:Y:S01]  /*75b0*/  @!P0 LEA.HI.X R7, R0, R242.reuse, R10, 0x1, P2 ;  /* 0x000000f200078211 */ /* 0x080fe200010f0c0a */
[----:B------:R-:W-:Y:S01]  /*75c0*/  @!P1 IMAD.MOV.U32 R10, RZ, RZ, R12 ;  /* 0x000000ffff0a9224 */ /* 0x000fe200078e000c */
[C---:B------:R-:W-:Y:S02]  /*75d0*/  @!P0 LEA R8, P3, R16.reuse, R243, 0x1 ;  /* 0x000000f310088211 */ /* 0x040fe400078608ff */
        /* <DEDUP_REMOVED lines=26> */
.L_x_770:
[----:B------:R-:W-:Y:S04]  /*7780*/  DEPBAR.LE SB0, 0x0 ;  /* 0x000080000000791a */ /* 0x000fe80000000000 */
[----:B------:R-:W-:Y:S01]  /*7790*/  BAR.SYNC.DEFER_BLOCKING 0x0 ;  /* 0x0000000000007b1d */ /* 0x000fe20000010000 */
[----:B----4-:R-:W-:Y:S01]  /*77a0*/  ISETP.GE.AND P0, PT, R192, UR6, PT ;  /* 0x00000006c0007c0c */ /* 0x010fe2000bf06270 */
[C---:B-123--:R-:W-:Y:S04]  /*77b0*/  IMAD.WIDE.U32 R4, R191.reuse, R218, RZ ;  /* 0x000000dabf047225 */ /* 0x04efe800078e00ff */
[----:B------:R-:W-:Y:S01]  /*77c0*/  IMAD R5, R191, R219, R5 ;  /* 0x000000dbbf057224 */ /* 0x000fe200078e0205 */
[----:B------:R-:W-:Y:S04]  /*77d0*/  SHF.L.U32 R2, R4, 0x7, RZ ;  /* 0x0000000704027819 */ /* 0x000fe800000006ff */
[----:B------:R-:W-:Y:S02]  /*77e0*/  @!P1 LEA R10, P4, R2, R252, 0x1 ;  /* 0x000000fc020a9211 */ /* 0x000fe400078808ff */
[----:B------:R-:W-:Y:S02]  /*77f0*/  SHF.L.U64.HI R3, R4, 0x7, R5 ;  /* 0x0000000704037819 */ /* 0x000fe40000010205 */
[----:B------:R-:W-:Y:S02]  /*7800*/  @!P0 LEA R0, P3, R218, R2, 0x5 ;  /* 0x00000002da008211 */ /* 0x000fe400078628ff */
[----:B------:R-:W-:Y:S02]  /*7810*/  @!P1 LEA.HI.X R11, R2, R250, R3, 0x1, P4 ;  /* 0x000000fa020b9211 */ /* 0x000fe400020f0c03 */
[-C--:B------:R-:W-:Y:S02]  /*7820*/  @!P0 LEA.HI.X R5, R218, R3.reuse, R219, 0x5, P3 ;  /* 0x00000003da058211 */ /* 0x080fe400018f2cdb */
        /* <DEDUP_REMOVED lines=10> */
[C---:B------:R-:W-:Y:S03]  /*78d0*/  @!P0 LEA R6, P2, R4.reuse, R252, 0x1 ;  /* 0x000000fc04068211 */ /* 0x040fe600078408ff */
[----:B------:R-:W-:Y:S01]  /*78e0*/  @P1 STS.128 [R190+0x4000], RZ ;  /* 0x004000ffbe001388 */ /* 0x000fe20000000c00 */
[----:B------:R-:W-:Y:S02]  /*78f0*/  @!P0 LEA.HI.X R7, R4, R250, R7, 0x1, P2 ;  /* 0x000000fa04078211 */ /* 0x000fe400010f0c07 */
[----:B------:R-:W-:Y:S02]  /*7900*/  @!P0 LEA R4, P2, R2, R252, 0x1 ;  /* 0x000000fc02048211 */ /* 0x000fe400078408ff */
[----:B------:R-:W-:Y:S03]  /*7910*/  @!P0 IADD3 R0, PT, PT, R0, R3, RZ ;  /* 0x0000000300008210 */ /* 0x000fe60007ffe0ff */
[----:B------:R-:W-:Y:S01]  /*7920*/  @P0 STS.128 [R190+0x4800], RZ ;  /* 0x004800ffbe000388 */ /* 0x000fe20000000c00 */
[----:B------:R-:W-:Y:S02]  /*7930*/  @!P0 LEA.HI.X R5, R2, R250, R0, 0x1, P2 ;  /* 0x000000fa02058211 */ /* 0x000fe400010f0c00 */
[----:B------:R-:W-:Y:S05]  /*7940*/  ISETP.NE.AND P2, PT, R191, RZ, PT ;  /* 0x000000ffbf00720c */ /* 0x000fea0003f45270 */
        /* <DEDUP_REMOVED lines=15> */
[----:B------:R-:W0:Y:S08]  /*7a40*/  LDGDEPBAR ;  /* 0x00000000000079af */ /* 0x000e300000000000 */
[----:B------:R-:W1:Y:S08]  /*7a50*/  LDSM.16.M88.4 R16, [R185+0x2000] ;  /* 0x00200000b910783b */ /* 0x000e700000000200 */
[----:B------:R-:W2:Y:S08]  /*7a60*/  LDSM.16.M88.4 R124, [R188+0x1000] ;  /* 0x00100000bc7c783b */ /* 0x000eb00000000200 */
[----:B------:R-:W3:Y:S08]  /*7a70*/  LDSM.16.M88.4 R32, [R185+0x2400] ;  /* 0x00240000b920783b */ /* 0x000ef00000000200 */
[----:B------:R-:W4:Y:S08]  /*7a80*/  LDSM.16.M88.4 R48, [R185+0x2800] ;  /* 0x00280000b930783b */ /* 0x000f300000000200 */
[----:B------:R-:W5:Y:S08]  /*7a90*/  LDSM.16.M88.4 R64, [R185+0x2c00] ;  /* 0x002c0000b940783b */ /* 0x000f700000000200 */
[----:B------:R-:W5:Y:S08]  /*7aa0*/  LDSM.16.M88.4 R80, [R185+0x3000] ;  /* 0x00300000b950783b */ /* 0x000f700000000200 */
[----:B------:R-:W5:Y:S08]  /*7ab0*/  LDSM.16.M88.4 R96, [R185+0x3400] ;  /* 0x00340000b960783b */ /* 0x000f700000000200 */
[----:B------:R-:W5:Y:S08]  /*7ac0*/  LDSM.16.M88.4 R112, [R185+0x3800] ;  /* 0x00380000b970783b */ /* 0x000f700000000200 */
[----:B------:R-:W5:Y:S08]  /*7ad0*/  LDSM.16.M88.4 R168, [R185+0x3c00] ;  /* 0x003c0000b9a8783b */ /* 0x000f700000000200 */
[----:B------:R-:W-:Y:S08]  /*7ae0*/  LDSM.16.M88.4 R172, [R189] ;  /* 0x00000000bdac783b */ /* 0x000ff00000000200 */
[----:B------:R-:W5:Y:S08]  /*7af0*/  LDSM.16.M88.4 R176, [R187+0x2000] ;  /* 0x00200000bbb0783b */ /* 0x000f700000000200 */
[----:B------:R-:W5:Y:S01]  /*7b00*/  LDSM.16.M88.4 R180, [R189+0x1000] ;  /* 0x00100000bdb4783b */ /* 0x000f620000000200 */
[-C--:B-1----:R-:W-:Y:S08]  /*7b10*/  HMMA.16816.F32 R4, R128, R16.reuse, RZ ;  /* 0x000000108004723c */ /* 0x082ff000000018ff */
[C---:B--2---:R-:W-:Y:S08]  /*7b20*/  HMMA.16816.F32 R8, R124.reuse, R16, RZ ;  /* 0x000000107c08723c */ /* 0x044ff000000018ff */
[-C--:B------:R-:W-:Y:S08]  /*7b30*/  HMMA.16816.F32 R12, R124, R18.reuse, RZ ;  /* 0x000000127c0c723c */ /* 0x080ff000000018ff */
[C---:B------:R-:W-:Y:S08]  /*7b40*/  HMMA.16816.F32 R16, R128.reuse, R18, RZ ;  /* 0x000000128010723c */ /* 0x040ff000000018ff */
[-C--:B---3--:R-:W-:Y:S08]  /*7b50*/  HMMA.16816.F32 R20, R128, R32.reuse, RZ ;  /* 0x000000208014723c */ /* 0x088ff000000018ff */
[C---:B------:R-:W-:Y:S08]  /*7b60*/  HMMA.16816.F32 R24, R124.reuse, R32, RZ ;  /* 0x000000207c18723c */ /* 0x040ff000000018ff */
        /* <DEDUP_REMOVED lines=104> */
[----:B------:R-:W4:Y:S01]  /*81f0*/  MUFU.TANH R196, R25 ;  /* 0x0000001900c47308 */ /* 0x000f220000002400 */
        /* <DEDUP_REMOVED lines=39> */
[----:B------:R-:W-:Y:S01]  /*8470*/  MUFU.TANH R171, R32 ;  /* 0x0000002000ab7308 */ /* 0x000fe20000002400 */
[----:B------:R-:W-:Y:S01]  /*8480*/  FMUL.FTZ R61, R61, UR5 ;  /* 0x000000053d3d7c20 */ /* 0x000fe20008410000 */
[----:B------:R-:W-:Y:S01]  /*8490*/  FMUL.FTZ R62, R62, UR5 ;  /* 0x000000053e3e7c20 */ /* 0x000fe20008410000 */
[-C--:B-1----:R-:W-:Y:S03]  /*84a0*/  HMMA.16816.F32 R84, R172, R4.reuse, R84 ;  /* 0x00000004ac54723c */ /* 0x082fe60000001854 */
[----:B------:R-:W-:Y:S01]  /*84b0*/  FMUL.FTZ R63, R63, UR5 ;  /* 0x000000053f3f7c20 */ /* 0x000fe20008410000 */
[----:B------:R-:W-:Y:S03]  /*84c0*/  FMUL.FTZ R72, R72, UR5 ;  /* 0x0000000548487c20 */ /* 0x000fe60008410000 */
[----:B------:R-:W1:Y:S01]  /*84d0*/  MUFU.TANH R170, R33 ;  /* 0x0000002100aa7308 */ /* 0x000e620000002400 */
[----:B------:R-:W-:Y:S01]  /*84e0*/  FMUL.FTZ R73, R73, UR5 ;  /* 0x0000000549497c20 */ /* 0x000fe20008410000 */
[----:B------:R-:W-:Y:S01]  /*84f0*/  FMUL.FTZ R74, R74, UR5 ;  /* 0x000000054a4a7c20 */ /* 0x000fe20008410000 */
[C---:B------:R-:W-:Y:S04]  /*8500*/  HMMA.16816.F32 R88, R180.reuse, R4, R88 ;  /* 0x00000004b458723c */ /* 0x040fe80000001858 */
[----:B------:R-:W-:Y:S03]  /*8510*/  FMUL.FTZ R80, R80, UR5 ;  /* 0x0000000550507c20 */ /* 0x000fe60008410000 */
[----:B------:R-:W-:Y:S01]  /*8520*/  MUFU.TANH R193, R28 ;  /* 0x0000001c00c17308 */ /* 0x000fe20000002400 */
[----:B------:R-:W-:Y:S01]  /*8530*/  FMUL.FTZ R81, R81, UR5 ;  /* 0x0000000551517c20 */ /* 0x000fe20008410000 */
[----:B------:R-:W-:Y:S01]  /*8540*/  FMUL.FTZ R82, R82, UR5 ;  /* 0x0000000552527c20 */ /* 0x000fe20008410000 */
[-C--:B------:R-:W-:Y:S03]  /*8550*/  HMMA.16816.F32 R92, R180, R6.reuse, R92 ;  /* 0x00000006b45c723c */ /* 0x080fe6000000185c */
[----:B------:R-:W-:Y:S01]  /*8560*/  FMUL.FTZ R83, R83, UR5 ;  /* 0x0000000553537c20 */ /* 0x000fe20008410000 */
[----:B------:R-:W-:Y:S03]  /*8570*/  FMUL.FTZ R84, R84, UR5 ;  /* 0x0000000554547c20 */ /* 0x000fe60008410000 */
[----:B------:R-:W1:Y:S01]  /*8580*/  MUFU.TANH R179, R29 ;  /* 0x0000001d00b37308 */ /* 0x000e620000002400 */
        /* <DEDUP_REMOVED lines=64> */
[----:B-1----:R-:W-:Y:S01]  /*8990*/  FMNMX3.FTZ R4, R7, R171, R170, !PT ;  /* 0x000000ab07047276 */ /* 0x002fe200078100aa */
[----:B------:R-:W-:Y:S01]  /*89a0*/  FMUL.FTZ R95, R95, UR5 ;  /* 0x000000055f5f7c20 */ /* 0x000fe20008410000 */
[----:B------:R-:W-:Y:S01]  /*89b0*/  FMUL.FTZ R104, R104, UR5 ;  /* 0x0000000568687c20 */ /* 0x000fe20008410000 */
[----:B------:R-:W-:Y:S01]  /*89c0*/  FMUL.FTZ R105, R105, UR5 ;  /* 0x0000000569697c20 */ /* 0x000fe20008410000 */
[----:B------:R-:W-:Y:S01]  /*89d0*/  FMUL.FTZ R106, R106, UR5 ;  /* 0x000000056a6a7c20 */ /* 0x000fe20008410000 */
[----:B------:R-:W-:Y:S01]  /*89e0*/  FMUL.FTZ R107, R107, UR5 ;  /* 0x000000056b6b7c20 */ /* 0x000fe20008410000 */
[----:B------:R-:W-:Y:S03]  /*89f0*/  FMUL.FTZ R108, R108, UR5 ;  /* 0x000000056c6c7c20 */ /* 0x000fe60008410000 */
[----:B------:R1:W4:Y:S01]  /*8a00*/  MUFU.TANH R29, R43 ;  /* 0x0000002b001d7308 */ /* 0x0003220000002400 */
        /* <DEDUP_REMOVED lines=10> */
[----:B------:R-:W-:Y:S01]  /*8ab0*/  FMNMX3.FTZ R5, R6, R193, R179, !PT ;  /* 0x000000c106057276 */ /* 0x000fe200078100b3 */
[----:B------:R-:W-:Y:S01]  /*8ac0*/  FMUL.FTZ R125, R125, UR5 ;  /* 0x000000057d7d7c20 */ /* 0x000fe20008410000 */
[----:B------:R-:W-:Y:S01]  /*8ad0*/  FMNMX3.FTZ R6, R3, R178, R177, !PT ;  /* 0x000000b203067276 */ /* 0x000fe200078100b1 */
[----:B------:R-:W-:Y:S01]  /*8ae0*/  FMUL.FTZ R128, R128, UR5 ;  /* 0x0000000580807c20 */ /* 0x000fe20008410000 */
[----:B--2---:R-:W-:Y:S03]  /*8af0*/  FMNMX3.FTZ R2, R2, R169, R168, !PT ;  /* 0x000000a902027276 */ /* 0x004fe600078100a8 */
[----:B------:R-:W-:Y:S01]  /*8b00*/  MUFU.TANH R50, R50 ;  /* 0x0000003200327308 */ /* 0x000fe20000002400 */
[----:B------:R-:W-:Y:S01]  /*8b10*/  FMNMX3.FTZ R3, R4, R176, R35, !PT ;  /* 0x000000b004037276 */ /* 0x000fe20007810023 */
[----:B-1----:R-:W-:Y:S01]  /*8b20*/  FMUL.FTZ R43, R123, UR5 ;  /* 0x000000057b2b7c20 */ /* 0x002fe20008410000 */
[----:B-----5:R-:W-:Y:S01]  /*8b30*/  FMNMX3.FTZ R2, R2, R34, R33, !PT ;  /* 0x0000002202027276 */ /* 0x020fe20007810021 */
[----:B------:R-:W-:Y:S01]  /*8b40*/  FMUL.FTZ R129, R129, UR5 ;  /* 0x0000000581817c20 */ /* 0x000fe20008410000 */
[----:B------:R-:W-:Y:S01]  /*8b50*/  FMNMX3.FTZ R3, R3, R48, R49, !PT ;  /* 0x0000003003037276 */ /* 0x000fe20007810031 */
[----:B------:R-:W-:Y:S01]  /*8b60*/  FMUL.FTZ R130, R130, UR5 ;  /* 0x0000000582827c20 */ /* 0x000fe20008410000 */
[----:B------:R-:W-:Y:S03]  /*8b70*/  FMUL.FTZ R131, R131, UR5 ;  /* 0x0000000583837c20 */ /* 0x000fe60008410000 */
[----:B------:R-:W1:Y:S01]  /*8b80*/  MUFU.TANH R51, R51 ;  /* 0x0000003300337308 */ /* 0x000e620000002400 */
[----:B----4-:R-:W-:Y:S09]  /*8b90*/  FMNMX3.FTZ R0, R6, R30, R29, !PT ;  /* 0x0000001e06007276 */ /* 0x010ff2000781001d */
        /* <DEDUP_REMOVED lines=121> */
.L_x_771:
[----:B------:R-:W-:Y:S01]  /*9330*/  SHFL.BFLY PT, R38, R20, 0x2, 0x1f ;  /* 0x0c401f0014267f89 */ /* 0x000fe200000e0000 */
[----:B-123--:R-:W-:Y:S02]  /*9340*/  FMNMX3.FTZ R4, R22, R130, R131, !PT ;  /* 0x0000008216047276 */ /* 0x00efe40007810083 */
        /* <DEDUP_REMOVED lines=13> */
[----:B------:R-:W-:Y:S01]  /*9420*/  LDSM.16.MT88.4 R20, [R184+0x4000] ;  /* 0x00400000b814783b */ /* 0x000fe20000004200 */
[----:B------:R-:W-:Y:S07]  /*9430*/  FMNMX.FTZ R36, R3, R36, !PT ;  /* 0x0000002403247209 */ /* 0x000fee0007810000 */
        /* <DEDUP_REMOVED lines=19> */
[C---:B------:R-:W-:Y:S01]  /*9570*/  FSETP.NEU.FTZ.AND P0, PT, R36.reuse, -INF , PT ;  /* 0xff8000002400780b */ /* 0x040fe20003f1d000 */
[----:B------:R-:W-:Y:S01]  /*9580*/  FMUL.FTZ R68, R36, UR4 ;  /* 0x0000000424447c20 */ /* 0x000fe20008410000 */
[--C-:B------:R-:W-:Y:S01]  /*9590*/  FFMA.FTZ R17, R69, UR4, -R45.reuse ;  /* 0x0000000445117c23 */ /* 0x100fe2000801082d */
[----:B------:R3:W-:Y:S01]  /*95a0*/  MUFU.EX2 R223, R7 ;  /* 0x0000000700df7308 */ /* 0x0007e20000000800 */
[----:B------:R-:W-:Y:S01]  /*95b0*/  FFMA.FTZ R5, R198, UR4, -R46 ;  /* 0x00000004c6057c23 */ /* 0x000fe2000801082e */
[--C-:B------:R-:W-:Y:S01]  /*95c0*/  FFMA.FTZ R69, R117, UR4, -R45.reuse ;  /* 0x0000000475457c23 */ /* 0x100fe2000801082d */
[----:B------:R-:W-:Y:S01]  /*95d0*/  FSEL R68, R68, RZ, P0 ;  /* 0x000000ff44447208 */ /* 0x000fe20000000000 */
[----:B-1----:R-:W-:Y:S06]  /*95e0*/  FMUL.FTZ R3, R0, UR4 ;  /* 0x0000000400037c20 */ /* 0x002fec0008410000 */
[----:B------:R1:W-:Y:S01]  /*95f0*/  MUFU.EX2 R232, R5 ;  /* 0x0000000500e87308 */ /* 0x0003e20000000800 */
[--C-:B------:R-:W-:Y:S01]  /*9600*/  FFMA.FTZ R9, R61, UR4, -R68.reuse ;  /* 0x000000043d097c23 */ /* 0x100fe20008010844 */
[----:B--2---:R-:W-:Y:S01]  /*9610*/  FMUL.FTZ R16, R39, R148 ;  /* 0x0000009427107220 */ /* 0x004fe20000410000 */
[----:B------:R-:W-:Y:S01]  /*9620*/  FFMA.FTZ R6, R211, UR4, -R68 ;  /* 0x00000004d3067c23 */ /* 0x000fe20008010844 */
[----:B------:R-:W2:Y:S01]  /*9630*/  LDL.LU R148, [R1] ;  /* 0x0000000001947983 */ /* 0x000ea20000300800 */
[----:B------:R-:W-:Y:S05]  /*9640*/  FADD.FTZ R0, -R36, R134 ;  /* 0x0000008624007221 */ /* 0x000fea0000010100 */
[----:B------:R4:W5:Y:S01]  /*9650*/  MUFU.EX2 R40, R3 ;  /* 0x0000000300287308 */ /* 0x0009620000000800 */
[--C-:B---3--:R-:W-:Y:S09]  /*9660*/  FFMA.FTZ R7, R48, UR4, -R45.reuse ;  /* 0x0000000430077c23 */ /* 0x108ff2000801082d */
[----:B------:R3:W-:Y:S01]  /*9670*/  MUFU.EX2 R173, R6 ;  /* 0x0000000600ad7308 */ /* 0x0007e20000000800 */
[----:B-1----:R-:W-:Y:S09]  /*9680*/  FFMA.FTZ R5, R217, UR4, -R68 ;  /* 0x00000004d9057c23 */ /* 0x002ff20008010844 */
[----:B------:R1:W-:Y:S01]  /*9690*/  MUFU.EX2 R198, R5 ;  /* 0x0000000500c67308 */ /* 0x0003e20000000800 */
[----:B----4-:R-:W-:Y:S01]  /*96a0*/  FMNMX.FTZ R3, R2, R4, !PT ;  /* 0x0000000402037209 */ /* 0x010fe20007810000 */
[--C-:B------:R-:W-:Y:S01]  /*96b0*/  FFMA.FTZ R4, R216, UR4, -R45.reuse ;  /* 0x00000004d8047c23 */ /* 0x100fe2000801082d */
[C---:B-----5:R-:W-:Y:S01]  /*96c0*/  FMUL.FTZ R18, R40.reuse, R150 ;  /* 0x0000009628127220 */ /* 0x060fe20000410000 */
[----:B------:R-:W-:Y:S01]  /*96d0*/  FMUL.FTZ R19, R40, R151 ;  /* 0x0000009728137220 */ /* 0x000fe20000410000 */
[C---:B------:R-:W-:Y:S01]  /*96e0*/  FSETP.NEU.FTZ.AND P0, PT, R3.reuse, -INF , PT ;  /* 0xff8000000300780b */ /* 0x040fe20003f1d000 */
[C---:B------:R-:W-:Y:S01]  /*96f0*/  FMUL.FTZ R47, R3.reuse, UR4 ;  /* 0x00000004032f7c20 */ /* 0x040fe20008410000 */
[----:B------:R-:W-:Y:S03]  /*9700*/  FMUL.FTZ R2, R0, UR4 ;  /* 0x0000000400027c20 */ /* 0x000fe60008410000 */
[----:B------:R4:W-:Y:S01]  /*9710*/  MUFU.EX2 R216, R4 ;  /* 0x0000000400d87308 */ /* 0x0009e20000000800 */
[----:B---3--:R-:W-:Y:S01]  /*9720*/  FFMA.FTZ R6, R170, UR4, -R45 ;  /* 0x00000004aa067c23 */ /* 0x008fe2000801082d */
[----:B------:R-:W-:Y:S01]  /*9730*/  FADD.FTZ R0, -R3, R135 ;  /* 0x0000008703007221 */ /* 0x000fe20000010100 */
[----:B------:R-:W-:Y:S02]  /*9740*/  FSEL R47, R47, RZ, P0 ;  /* 0x000000ff2f2f7208 */ /* 0x000fe40000000000 */
[----:B------:R-:W-:Y:S01]  /*9750*/  ISETP.GT.AND P0, PT, R191, RZ, PT ;  /* 0x000000ffbf00720c */ /* 0x000fe20003f04270 */
[----:B------:R-:W-:Y:S04]  /*9760*/  FMUL.FTZ R0, R0, UR4 ;  /* 0x0000000400007c20 */ /* 0x000fe80008410000 */
[----:B------:R3:W-:Y:S01]  /*9770*/  MUFU.EX2 R229, R6 ;  /* 0x0000000600e57308 */ /* 0x0007e20000000800 */
[--C-:B-1----:R-:W-:Y:S01]  /*9780*/  FFMA.FTZ R5, R202, UR4, -R46.reuse ;  /* 0x00000004ca057c23 */ /* 0x102fe2000801082e */
[--C-:B------:R-:W-:Y:S01]  /*9790*/  FFMA.FTZ R12, R62, UR4, -R47.reuse ;  /* 0x000000043e0c7c23 */ /* 0x100fe2000801082f */
[----:B------:R-:W-:Y:S07]  /*97a0*/  FFMA.FTZ R13, R63, UR4, -R47 ;  /* 0x000000043f0d7c23 */ /* 0x000fee000801082f */
[----:B------:R1:W-:Y:S01]  /*97b0*/  MUFU.EX2 R241, R7 ;  /* 0x0000000700f17308 */ /* 0x0003e20000000800 */
[--C-:B----4-:R-:W-:Y:S09]  /*97c0*/  FFMA.FTZ R4, R212, UR4, -R45.reuse ;  /* 0x00000004d4047c23 */ /* 0x110ff2000801082d */
[----:B------:R4:W5:Y:S01]  /*97d0*/  MUFU.EX2 R220, R4 ;  /* 0x0000000400dc7308 */ /* 0x0009620000000800 */
[--C-:B---3--:R-:W-:Y:S09]  /*97e0*/  FFMA.FTZ R6, R49, UR4, -R45.reuse ;  /* 0x0000000431067c23 */ /* 0x108ff2000801082d */
[----:B------:R3:W-:Y:S01]  /*97f0*/  MUFU.EX2 R247, R6 ;  /* 0x0000000600f77308 */ /* 0x0007e20000000800 */
[--C-:B-1----:R-:W-:Y:S09]  /*9800*/  FFMA.FTZ R7, R53, UR4, -R45.reuse ;  /* 0x0000000435077c23 */ /* 0x102ff2000801082d */
[----:B------:R1:W-:Y:S01]  /*9810*/  MUFU.EX2 R240, R7 ;  /* 0x0000000700f07308 */ /* 0x0003e20000000800 */
[----:B----4-:R-:W-:Y:S01]  /*9820*/  FFMA.FTZ R4, R209, UR4, -R46 ;  /* 0x00000004d1047c23 */ /* 0x010fe2000801082e */
[----:B-----5:R-:W-:Y:S08]  /*9830*/  F2FP.F16.F32.PACK_AB R48, R220, R216 ;  /* 0x000000d8dc30723e */ /* 0x020ff000000000ff */
[----:B------:R4:W-:Y:S01]  /*9840*/  MUFU.EX2 R209, R4 ;  /* 0x0000000400d17308 */ /* 0x0009e20000000800 */
[----:B---3--:R-:W-:Y:S01]  /*9850*/  FFMA.FTZ R6, R64, UR4, -R45 ;  /* 0x0000000440067c23 */ /* 0x008fe2000801082d */
[----:B------:R-:W-:Y:S01]  /*9860*/  FFMA.FTZ R64, R76, UR4, -R68 ;  /* 0x000000044c407c23 */ /* 0x000fe20008010844 */
[--C-:B------:R-:W-:Y:S07]  /*9870*/  FFMA.FTZ R76, R42, UR4, -R47.reuse ;  /* 0x000000042a4c7c23 */ /* 0x100fee000801082f */
[----:B------:R3:W-:Y:S01]  /*9880*/  MUFU.EX2 R244, R6 ;  /* 0x0000000600f47308 */ /* 0x0007e20000000800 */
[----:B-1----:R-:W-:Y:S09]  /*9890*/  FMUL.FTZ R7, R40, R143 ;  /* 0x0000008f28077220 */ /* 0x002ff20000410000 */
[----:B------:R-:W-:Y:S01]  /*98a0*/  MUFU.EX2 R2, R2 ;  /* 0x0000000200027308 */ /* 0x000fe20000000800 */
[--C-:B----4-:R-:W-:Y:S09]  /*98b0*/  FFMA.FTZ R4, R207, UR4, -R46.reuse ;  /* 0x00000004cf047c23 */ /* 0x110ff2000801082e */
[----:B------:R1:W4:Y:S01]  /*98c0*/  MUFU.EX2 R207, R4 ;  /* 0x0000000400cf7308 */ /* 0x0003220000000800 */
[----:B---3--:R-:W-:Y:S09]  /*98d0*/  FFMA.FTZ R6, R58, UR4, -R47 ;  /* 0x000000043a067c23 */ /* 0x008ff2000801082f */
[----:B------:R-:W3:Y:S10]  /*98e0*/  MUFU.EX2 R0, R0 ;  /* 0x0000000000007308 */ /* 0x000ef40000000800 */
[----:B------:R5:W-:Y:S01]  /*98f0*/  MUFU.EX2 R217, R9 ;  /* 0x0000000900d97308 */ /* 0x000be20000000800 */
[--C-:B-1----:R-:W-:Y:S01]  /*9900*/  FFMA.FTZ R4, R203, UR4, -R45.reuse ;  /* 0x00000004cb047c23 */ /* 0x102fe2000801082d */
[----:B----4-:R-:W-:Y:S08]  /*9910*/  F2FP.F16.F32.PACK_AB R49, R207, R209 ;  /* 0x000000d1cf31723e */ /* 0x010ff000000000ff */
[----:B------:R1:W-:Y:S01]  /*9920*/  MUFU.EX2 R221, R4 ;  /* 0x0000000400dd7308 */ /* 0x0003e20000000800 */
[C---:B---3--:R-:W-:Y:S01]  /*9930*/  FMUL.FTZ R14, R0.reuse, R146 ;  /* 0x00000092000e7220 */ /* 0x048fe20000410000 */
[C---:B------:R-:W-:Y:S01]  /*9940*/  FMUL.FTZ R10, R0.reuse, R138 ;  /* 0x0000008a000a7220 */ /* 0x040fe20000410000 */
[C---:B------:R-:W-:Y:S01]  /*9950*/  FMUL.FTZ R11, R0.reuse, R139 ;  /* 0x0000008b000b7220 */ /* 0x040fe20000410000 */
[----:B------:R-:W-:Y:S06]  /*9960*/  FMUL.FTZ R15, R0, R147 ;  /* 0x00000093000f7220 */ /* 0x000fec0000410000 */
[----:B------:R-:W-:Y:S01]  /*9970*/  MUFU.EX2 R76, R76 ;  /* 0x0000004c004c7308 */ /* 0x000fe20000000800 */
[----:B-----5:R-:W-:Y:S01]  /*9980*/  FMUL.FTZ R9, R2, R137 ;  /* 0x0000008902097220 */ /* 0x020fe20000410000 */
[--C-:B-1----:R-:W-:Y:S08]  /*9990*/  FFMA.FTZ R4, R201, UR4, -R45.reuse ;  /* 0x00000004c9047c23 */ /* 0x102ff0000801082d */
[----:B------:R1:W-:Y:S10]  /*99a0*/  MUFU.EX2 R201, R8 ;  /* 0x0000000800c97308 */ /* 0x0003f40000000800 */
[----:B------:R3:W-:Y:S01]  /*99b0*/  MUFU.EX2 R238, R4 ;  /* 0x0000000400ee7308 */ /* 0x0007e20000000800 */
[--C-:B-1----:R-:W-:Y:S09]  /*99c0*/  FFMA.FTZ R8, R176, UR4, -R45.reuse ;  /* 0x00000004b0087c23 */ /* 0x102ff2000801082d */
[----:B------:R1:W-:Y:S01]  /*99d0*/  MUFU.EX2 R233, R8 ;  /* 0x0000000800e97308 */ /* 0x0003e20000000800 */
[----:B---3--:R-:W-:Y:S09]  /*99e0*/  FFMA.FTZ R4, R199, UR4, -R46 ;  /* 0x00000004c7047c23 */ /* 0x008ff2000801082e */
[----:B------:R3:W-:Y:S10]  /*99f0*/  MUFU.EX2 R212, R4 ;  /* 0x0000000400d47308 */ /* 0x0007f40000000800 */
[----:B------:R4:W-:Y:S01]  /*9a00*/  MUFU.EX2 R199, R5 ;  /* 0x0000000500c77308 */ /* 0x0009e20000000800 */
[----:B-1----:R-:W-:Y:S09]  /*9a10*/  FFMA.FTZ R8, R52, UR4, -R45 ;  /* 0x0000000434087c23 */ /* 0x002ff2000801082d */
[----:B------:R1:W-:Y:S01]  /*9a20*/  MUFU.EX2 R225, R8 ;  /* 0x0000000800e17308 */ /* 0x0003e20000000800 */
[--C-:B---3--:R-:W-:Y:S09]  /*9a30*/  FFMA.FTZ R4, R210, UR4, -R68.reuse ;  /* 0x00000004d2047c23 */ /* 0x108ff20008010844 */
[----:B------:R3:W-:Y:S01]  /*9a40*/  MUFU.EX2 R174, R4 ;  /* 0x0000000400ae7308 */ /* 0x0007e20000000800 */
[----:B----4-:R-:W-:Y:S09]  /*9a50*/  FFMA.FTZ R5, R193, UR4, -R68 ;  /* 0x00000004c1057c23 */ /* 0x010ff20008010844 */
[----:B------:R4:W-:Y:S01]  /*9a60*/  MUFU.EX2 R183, R5 ;  /* 0x0000000500b77308 */ /* 0x0009e20000000800 */
[----:B-1----:R-:W-:Y:S01]  /*9a70*/  FMUL.FTZ R8, R2, R136 ;  /* 0x0000008802087220 */ /* 0x002fe20000410000 */
[--C-:B---3--:R-:W-:Y:S08]  /*9a80*/  FFMA.FTZ R4, R208, UR4, -R47.reuse ;  /* 0x00000004d0047c23 */ /* 0x108ff0000801082f */
[----:B------:R1:W-:Y:S01]  /*9a90*/  MUFU.EX2 R172, R4 ;  /* 0x0000000400ac7308 */ /* 0x0003e20000000800 */
[----:B----4-:R-:W-:Y:S09]  /*9aa0*/  FFMA.FTZ R5, R34, UR4, -R46 ;  /* 0x0000000422057c23 */ /* 0x010ff2000801082e */
[----:B------:R3:W-:Y:S01]  /*9ab0*/  MUFU.EX2 R230, R5 ;  /* 0x0000000500e67308 */ /* 0x0007e20000000800 */
[----:B-1----:R-:W-:Y:S09]  /*9ac0*/  FFMA.FTZ R4, R206, UR4, -R47 ;  /* 0x00000004ce047c23 */ /* 0x002ff2000801082f */
[----:B------:R1:W-:Y:S01]  /*9ad0*/  MUFU.EX2 R180, R4 ;  /* 0x0000000400b47308 */ /* 0x0003e20000000800 */
[--C-:B---3--:R-:W-:Y:S01]  /*9ae0*/  FFMA.FTZ R5, R28, UR4, -R68.reuse ;  /* 0x000000041c057c23 */ /* 0x108fe20008010844 */
[----:B------:R-:W-:Y:S08]  /*9af0*/  FFMA.FTZ R28, R81, UR4, -R45 ;  /* 0x00000004511c7c23 */ /* 0x000ff0000801082d */
[----:B------:R3:W-:Y:S01]  /*9b00*/  MUFU.EX2 R210, R5 ;  /* 0x0000000500d27308 */ /* 0x0007e20000000800 */
[----:B-1----:R-:W-:Y:S09]  /*9b10*/  FFMA.FTZ R4, R215, UR4, -R68 ;  /* 0x00000004d7047c23 */ /* 0x002ff20008010844 */
[----:B------:R1:W4:Y:S01]  /*9b20*/  MUFU.EX2 R206, R4 ;  /* 0x0000000400ce7308 */ /* 0x0003220000000800 */
[----:B---3--:R-:W-:Y:S09]  /*9b30*/  FFMA.FTZ R5, R54, UR4, -R46 ;  /* 0x0000000436057c23 */ /* 0x008ff2000801082e */
[----:B------:R3:W-:Y:S01]  /*9b40*/  MUFU.EX2 R228, R5 ;  /* 0x0000000500e47308 */ /* 0x0007e20000000800 */
[--C-:B-1----:R-:W-:Y:S01]  /*9b50*/  FFMA.FTZ R4, R214, UR4, -R47.reuse ;  /* 0x00000004d6047c23 */ /* 0x102fe2000801082f */
[----:B----4-:R-:W-:Y:S08]  /*9b60*/  F2FP.F16.F32.PACK_AB R34, R206, R198 ;  /* 0x000000c6ce22723e */ /* 0x010ff000000000ff */
[----:B------:R1:W-:Y:S01]  /*9b70*/  MUFU.EX2 R182, R4 ;  /* 0x0000000400b67308 */ /* 0x0003e20000000800 */
[----:B---3--:R-:W-:Y:S09]  /*9b80*/  FFMA.FTZ R5, R57, UR4, -R68 ;  /* 0x0000000439057c23 */ /* 0x008ff20008010844 */
[----:B------:R3:W-:Y:S01]  /*9b90*/  MUFU.EX2 R227, R5 ;  /* 0x0000000500e37308 */ /* 0x0007e20000000800 */
[----:B-1----:R-:W-:Y:S09]  /*9ba0*/  FFMA.FTZ R4, R213, UR4, -R47 ;  /* 0x00000004d5047c23 */ /* 0x002ff2000801082f */
[----:B------:R1:W4:Y:S01]  /*9bb0*/  MUFU.EX2 R203, R4 ;  /* 0x0000000400cb7308 */ /* 0x0003220000000800 */
[----:B---3--:R-:W-:Y:S01]  /*9bc0*/  FMUL.FTZ R5, R39, R141 ;  /* 0x0000008d27057220 */ /* 0x008fe20000410000 */
[----:B-1----:R-:W-:Y:S08]  /*9bd0*/  FFMA.FTZ R4, R204, UR4, -R45 ;  /* 0x00000004cc047c23 */ /* 0x002ff0000801082d */
[----:B------:R1:W-:Y:S02]  /*9be0*/  MUFU.EX2 R205, R4 ;  /* 0x0000000400cd7308 */ /* 0x0003e40000000800 */
[--C-:B-1----:R-:W-:Y:S08]  /*9bf0*/  FFMA.FTZ R4, R200, UR4, -R46.reuse ;  /* 0x00000004c8047c23 */ /* 0x102ff0000801082e */
[----:B------:R1:W-:Y:S02]  /*9c00*/  MUFU.EX2 R200, R4 ;  /* 0x0000000400c87308 */ /* 0x0003e40000000800 */
[--C-:B-1----:R-:W-:Y:S08]  /*9c10*/  FFMA.FTZ R4, R169, UR4, -R46.reuse ;  /* 0x00000004a9047c23 */ /* 0x102ff0000801082e */
[----:B------:R1:W-:Y:S02]  /*9c20*/  MUFU.EX2 R204, R4 ;  /* 0x0000000400cc7308 */ /* 0x0003e40000000800 */
[----:B-1----:R-:W-:Y:S08]  /*9c30*/  FFMA.FTZ R4, R168, UR4, -R46 ;  /* 0x00000004a8047c23 */ /* 0x002ff0000801082e */
[----:B------:R1:W-:Y:S02]  /*9c40*/  MUFU.EX2 R215, R4 ;  /* 0x0000000400d77308 */ /* 0x0003e40000000800 */
[--C-:B-1----:R-:W-:Y:S08]  /*9c50*/  FFMA.FTZ R4, R197, UR4, -R68.reuse ;  /* 0x00000004c5047c23 */ /* 0x102ff00008010844 */
[----:B------:R1:W-:Y:S02]  /*9c60*/  MUFU.EX2 R175, R4 ;  /* 0x0000000400af7308 */ /* 0x0003e40000000800 */
[--C-:B-1----:R-:W-:Y:S08]  /*9c70*/  FFMA.FTZ R4, R196, UR4, -R68.reuse ;  /* 0x00000004c4047c23 */ /* 0x102ff00008010844 */
[----:B------:R1:W-:Y:S10]  /*9c80*/  MUFU.EX2 R196, R6 ;  /* 0x0000000600c47308 */ /* 0x0003f40000000800 */
[----:B------:R3:W-:Y:S01]  /*9c90*/  MUFU.EX2 R181, R4 ;  /* 0x0000000400b57308 */ /* 0x0007e20000000800 */
[----:B-1----:R-:W-:Y:S01]  /*9ca0*/  FMUL.FTZ R6, R40, R142 ;  /* 0x0000008e28067220 */ /* 0x002fe20000410000 */
[--C-:B---3--:R-:W-:Y:S08]  /*9cb0*/  FFMA.FTZ R4, R195, UR4, -R47.reuse ;  /* 0x00000004c3047c23 */ /* 0x108ff0000801082f */
[----:B------:R1:W-:Y:S10]  /*9cc0*/  MUFU.EX2 R195, R13 ;  /* 0x0000000d00c37308 */ /* 0x0003f40000000800 */
[----:B------:R3:W-:Y:S01]  /*9cd0*/  MUFU.EX2 R170, R4 ;  /* 0x0000000400aa7308 */ /* 0x0007e20000000800 */
[----:B-1----:R-:W-:Y:S01]  /*9ce0*/  FMUL.FTZ R13, R2, R145 ;  /* 0x00000091020d7220 */ /* 0x002fe20000410000 */
[----:B---3--:R-:W-:Y:S08]  /*9cf0*/  FFMA.FTZ R4, R194, UR4, -R47 ;  /* 0x00000004c2047c23 */ /* 0x008ff0000801082f */
[----:B------:R1:W3:Y:S02]  /*9d00*/  MUFU.EX2 R171, R4 ;  /* 0x0000000400ab7308 */ /* 0x0002e40000000800 */
[----:B-1----:R-:W-:Y:S08]  /*9d10*/  FFMA.FTZ R4, R179, UR4, -R68 ;  /* 0x00000004b3047c23 */ /* 0x002ff00008010844 */
[----:B------:R1:W-:Y:S10]  /*9d20*/  MUFU.EX2 R179, R12 ;  /* 0x0000000c00b37308 */ /* 0x0003f40000000800 */
[----:B------:R5:W3:Y:S01]  /*9d30*/  MUFU.EX2 R224, R4 ;  /* 0x0000000400e07308 */ /* 0x000ae20000000800 */
[----:B-1----:R-:W-:Y:S01]  /*9d40*/  FFMA.FTZ R12, R24, UR4, -R45 ;  /* 0x00000004180c7c23 */ /* 0x002fe2000801082d */
[----:B------:R-:W-:Y:S08]  /*9d50*/  FMUL.FTZ R24, R2, R156 ;  /* 0x0000009c02187220 */ /* 0x000ff00000410000 */
[----:B------:R1:W-:Y:S01]  /*9d60*/  MUFU.EX2 R176, R12 ;  /* 0x0000000c00b07308 */ /* 0x0003e20000000800 */
[--C-:B-----5:R-:W-:Y:S09]  /*9d70*/  FFMA.FTZ R4, R178, UR4, -R47.reuse ;  /* 0x00000004b2047c23 */ /* 0x120ff2000801082f */
[----:B------:R5:W-:Y:S01]  /*9d80*/  MUFU.EX2 R178, R4 ;  /* 0x0000000400b27308 */ /* 0x000be20000000800 */
[----:B-1----:R-:W-:Y:S01]  /*9d90*/  FMUL.FTZ R12, R2, R144 ;  /* 0x00000090020c7220 */ /* 0x002fe20000410000 */
[----:B-----5:R-:W-:Y:S08]  /*9da0*/  FFMA.FTZ R4, R177, UR4, -R47 ;  /* 0x00000004b1047c23 */ /* 0x020ff0000801082f */
[----:B------:R1:W-:Y:S10]  /*9db0*/  MUFU.EX2 R177, R17 ;  /* 0x0000001100b17308 */ /* 0x0003f40000000800 */
[----:B------:R5:W3:Y:S01]  /*9dc0*/  MUFU.EX2 R208, R4 ;  /* 0x0000000400d07308 */ /* 0x000ae20000000800 */
[----:B-1----:R-:W-:Y:S02]  /*9dd0*/  FMUL.FTZ R17, R39, R149 ;  /* 0x0000009527117220 */ /* 0x002fe40000410000 */
[----:B------:R-:W3:Y:S01]  /*9de0*/  LDL.LU R149, [R1+0x4] ;  /* 0x0000040001957983 */ /* 0x000ee20000300800 */
[----:B-----5:R-:W-:Y:S01]  /*9df0*/  FFMA.FTZ R4, R35, UR4, -R45 ;  /* 0x0000000423047c23 */ /* 0x020fe2000801082d */
[----:B----4-:R-:W-:Y:S05]  /*9e00*/  F2FP.F16.F32.PACK_AB R35, R203, R182 ;  /* 0x000000b6cb23723e */ /* 0x010fea00000000ff */
[----:B------:R1:W-:Y:S02]  /*9e10*/  MUFU.EX2 R236, R4 ;  /* 0x0000000400ec7308 */ /* 0x0003e40000000800 */
[--C-:B-1----:R-:W-:Y:S01]  /*9e20*/  FFMA.FTZ R4, R33, UR4, -R46.reuse ;  /* 0x0000000421047c23 */ /* 0x102fe2000801082e */
[----:B------:R-:W-:Y:S07]  /*9e30*/  F2FP.F16.F32.PACK_AB R33, R180, R172 ;  /* 0x000000acb421723e */ /* 0x000fee00000000ff */
        /* <DEDUP_REMOVED lines=16> */
[--C-:B-1----:R-:W-:Y:S01]  /*9f40*/  FFMA.FTZ R4, R29, UR4, -R47.reuse ;  /* 0x000000041d047c23 */ /* 0x102fe2000801082f */
[----:B------:R-:W-:Y:S07]  /*9f50*/  FMUL.FTZ R29, R2, R161 ;  /* 0x000000a1021d7220 */ /* 0x000fee0000410000 */
[----:B------:R1:W4:Y:S02]  /*9f60*/  MUFU.EX2 R202, R4 ;  /* 0x0000000400ca7308 */ /* 0x0003240000000800 */
[----:B-1----:R-:W-:Y:S01]  /*9f70*/  FFMA.FTZ R4, R27, UR4, -R68 ;  /* 0x000000041b047c23 */ /* 0x002fe20008010844 */
[----:B------:R-:W-:Y:S07]  /*9f80*/  FMUL.FTZ R27, R0, R159 ;  /* 0x0000009f001b7220 */ /* 0x000fee0000410000 */
[----:B------:R1:W5:Y:S02]  /*9f90*/  MUFU.EX2 R231, R4 ;  /* 0x0000000400e77308 */ /* 0x0003640000000800 */
[----:B-1----:R-:W-:Y:S01]  /*9fa0*/  FFMA.FTZ R4, R26, UR4, -R47 ;  /* 0x000000041a047c23 */ /* 0x002fe2000801082f */
[----:B------:R-:W-:Y:S07]  /*9fb0*/  FFMA.FTZ R26, R80, UR4, -R45 ;  /* 0x00000004501a7c23 */ /* 0x000fee000801082d */
[----:B------:R1:W-:Y:S02]  /*9fc0*/  MUFU.EX2 R213, R4 ;  /* 0x0000000400d57308 */ /* 0x0003e40000000800 */
[----:B-1----:R-:W-:Y:S01]  /*9fd0*/  FFMA.FTZ R4, R25, UR4, -R47 ;  /* 0x0000000419047c23 */ /* 0x002fe2000801082f */
[----:B------:R-:W-:Y:S07]  /*9fe0*/  FMUL.FTZ R25, R2, R157 ;  /* 0x0000009d02197220 */ /* 0x000fee0000410000 */
[----:B------:R1:W5:Y:S02]  /*9ff0*/  MUFU.EX2 R226, R4 ;  /* 0x0000000400e27308 */ /* 0x0003640000000800 */
[--C-:B-1----:R-:W-:Y:S02]  /*a000*/  FFMA.FTZ R4, R55, UR4, -R46.reuse ;  /* 0x0000000437047c23 */ /* 0x102fe4000801082e */
[----:B------:R-:W1:Y:S06]  /*a010*/  LDSM.16.MT88.4 R52, [R186+0x4000] ;  /* 0x00400000ba34783b */ /* 0x000e6c0000004200 */
        /* <DEDUP_REMOVED lines=12> */
[----:B----4-:R-:W-:Y:S02]  /*a0e0*/  FFMA.FTZ R4, R60, UR4, -R68 ;  /* 0x000000043c047c23 */ /* 0x010fe40008010844 */
[----:B------:R-:W4:Y:S06]  /*a0f0*/  LDSM.16.MT88.4 R60, [R186+0x4400] ;  /* 0x00440000ba3c783b */ /* 0x000f2c0000004200 */
[----:B------:R5:W-:Y:S02]  /*a100*/  MUFU.EX2 R222, R4 ;  /* 0x0000000400de7308 */ /* 0x000be40000000800 */
[----:B-----5:R-:W-:Y:S08]  /*a110*/  FMUL.FTZ R4, R39, R140 ;  /* 0x0000008c27047220 */ /* 0x020ff00000410000 */
[----:B------:R5:W-:Y:S01]  /*a120*/  MUFU.EX2 R140, R64 ;  /* 0x00000040008c7308 */ /* 0x000be20000000800 */
[-C--:B------:R-:W-:Y:S08]  /*a130*/  HMMA.16816.F32 R4, R48, R20.reuse, R4 ;  /* 0x000000143004723c */ /* 0x080ff00000001804 */
[C---:B------:R-:W-:Y:S04]  /*a140*/  HMMA.16816.F32 R8, R32.reuse, R20, R8 ;  /* 0x000000142008723c */ /* 0x040fe80000001808 */
[--C-:B------:R-:W-:Y:S01]  /*a150*/  FFMA.FTZ R20, R70, UR4, -R46.reuse ;  /* 0x0000000446147c23 */ /* 0x100fe2000801082e */
[----:B------:R-:W-:Y:S01]  /*a160*/  FFMA.FTZ R21, R71, UR4, -R46 ;  /* 0x0000000447157c23 */ /* 0x000fe2000801082e */
[----:B-----5:R-:W-:Y:S01]  /*a170*/  FFMA.FTZ R64, R79, UR4, -R47 ;  /* 0x000000044f407c23 */ /* 0x020fe2000801082f */
        /* <DEDUP_REMOVED lines=9> */
[C---:B-----5:R-:W-:Y:S09]  /*a210*/  FMUL.FTZ R20, R39.reuse, R152 ;  /* 0x0000009827147220 */ /* 0x060ff20000410000 */
[----:B------:R5:W-:Y:S01]  /*a220*/  MUFU.EX2 R155, R28 ;  /* 0x0000001c009b7308 */ /* 0x000be20000000800 */
[----:B---3--:R-:W-:Y:S07]  /*a230*/  FMUL.FTZ R21, R39, R153 ;  /* 0x0000009927157220 */ /* 0x008fee0000410000 */
[-C--:B-1----:R-:W-:Y:S02]  /*a240*/  HMMA.16816.F32 R20, R48, R52.reuse, R20 ;  /* 0x000000343014723c */ /* 0x082fe40000001814 */
[----:B------:R1:W-:Y:S01]  /*a250*/  MUFU.EX2 R138, R64 ;  /* 0x00000040008a7308 */ /* 0x0003e20000000800 */
[C---:B--2---:R-:W-:Y:S01]  /*a260*/  FMUL.FTZ R26, R0.reuse, R158 ;  /* 0x0000009e001a7220 */ /* 0x044fe20000410000 */
[----:B------:R-:W-:Y:S04]  /*a270*/  FFMA.FTZ R0, R0, R251, R172 ;  /* 0x000000fb00007223 */ /* 0x000fe800000100ac */
[----:B------:R-:W-:Y:S01]  /*a280*/  FADD.FTZ R0, R180, R0 ;  /* 0x00000000b4007221 */ /* 0x000fe20000010000 */
[--C-:B-----5:R-:W-:Y:S01]  /*a290*/  FFMA.FTZ R28, R82, UR4, -R46.reuse ;  /* 0x00000004521c7c23 */ /* 0x120fe2000801082e */
[C---:B------:R-:W-:Y:S02]  /*a2a0*/  HMMA.16816.F32 R24, R32.reuse, R52, R24 ;  /* 0x000000342018723c */ /* 0x040fe40000001818 */
[----:B------:R-:W-:Y:S02]  /*a2b0*/  MUFU.EX2 R70, R70 ;  /* 0x0000004600467308 */ /* 0x000fe40000000800 */
[----:B------:R-:W-:Y:S01]  /*a2c0*/  FFMA.FTZ R52, R83, UR4, -R46 ;  /* 0x0000000453347c23 */ /* 0x000fe2000801082e */
[----:B------:R-:W-:Y:S01]  /*a2d0*/  FFMA.FTZ R53, R72, UR4, -R68 ;  /* 0x0000000448357c23 */ /* 0x000fe20008010844 */
[----:B------:R-:W-:Y:S01]  /*a2e0*/  FFMA.FTZ R72, R131, UR4, -R46 ;  /* 0x0000000483487c23 */ /* 0x000fe2000801082e */
[----:B-1----:R-:W-:Y:S05]  /*a2f0*/  FFMA.FTZ R64, R84, UR4, -R45 ;  /* 0x0000000454407c23 */ /* 0x002fea000801082d */
        /* <DEDUP_REMOVED lines=9> */
[----:B------:R-:W-:Y:S01]  /*a390*/  MUFU.EX2 R72, R72 ;  /* 0x0000004800487308 */ /* 0x000fe20000000800 */
[C---:B------:R-:W-:Y:S01]  /*a3a0*/  FMUL.FTZ R34, R40.reuse, R166 ;  /* 0x000000a628227220 */ /* 0x040fe20000410000 */
[C---:B------:R-:W-:Y:S01]  /*a3b0*/  FMUL.FTZ R35, R40.reuse, R167 ;  /* 0x000000a728237220 */ /* 0x040fe20000410000 */
[C---:B------:R-:W-:Y:S01]  /*a3c0*/  FMUL.FTZ R32, R39.reuse, R164 ;  /* 0x000000a427207220 */ /* 0x040fe20000410000 */
[----:B------:R-:W-:Y:S01]  /*a3d0*/  FMUL.FTZ R33, R39, R165 ;  /* 0x000000a527217220 */ /* 0x000fe20000410000 */
[----:B------:R-:W-:Y:S01]  /*a3e0*/  FFMA.FTZ R40, R40, R149, R209 ;  /* 0x0000009528287223 */ /* 0x000fe200000100d1 */
[----:B---3--:R-:W-:Y:S01]  /*a3f0*/  F2FP.F16.F32.PACK_AB R53, R171, R170 ;  /* 0x000000aaab35723e */ /* 0x008fe200000000ff */
[--C-:B-1----:R-:W-:Y:S01]  /*a400*/  FFMA.FTZ R52, R74, UR4, -R47.reuse ;  /* 0x000000044a347c23 */ /* 0x102fe2000801082f */
[----:B------:R-:W-:Y:S01]  /*a410*/  LDSM.16.MT88.4 R148, [R184+0x5c00] ;  /* 0x005c0000b894783b */ /* 0x000fe20000004200 */
[----:B------:R-:W-:Y:S01]  /*a420*/  FFMA.FTZ R74, R43, UR4, -R47 ;  /* 0x000000042b4a7c23 */ /* 0x000fe2000801082f */
[----:B------:R1:W-:Y:S01]  /*a430*/  MUFU.EX2 R136, R64 ;  /* 0x0000004000887308 */ /* 0x0003e20000000800 */
[----:B------:R-:W-:Y:S04]  /*a440*/  HMMA.16816.F32 R32, R48, R54, R32 ;  /* 0x000000363020723c */ /* 0x000fe80000001820 */
[----:B------:R-:W-:Y:S01]  /*a450*/  F2FP.F16.F32.PACK_AB R48, R205, R201 ;  /* 0x000000c9cd30723e */ /* 0x000fe200000000ff */
[----:B------:R-:W-:Y:S01]  /*a460*/  FADD.FTZ R40, R207, R40 ;  /* 0x00000028cf287221 */ /* 0x000fe20000010000 */
[----:B------:R-:W-:Y:S03]  /*a470*/  F2FP.F16.F32.PACK_AB R49, R200, R199 ;  /* 0x000000c7c831723e */ /* 0x000fe600000000ff */
[----:B------:R2:W-:Y:S01]  /*a480*/  MUFU.EX2 R137, R52 ;  /* 0x0000003400897308 */ /* 0x0005e20000000800 */
[----:B------:R-:W-:Y:S01]  /*a490*/  F2FP.F16.F32.PACK_AB R50, R229, R223 ;  /* 0x000000dfe532723e */ /* 0x000fe200000000ff */
[----:B------:R-:W-:Y:S01]  /*a4a0*/  FADD.FTZ R40, R212, R40 ;  /* 0x00000028d4287221 */ /* 0x000fe20000010000 */
[----:B------:R-:W-:Y:S01]  /*a4b0*/  F2FP.F16.F32.PACK_AB R51, R215, R204 ;  /* 0x000000ccd733723e */ /* 0x000fe200000000ff */
[----:B------:R-:W-:Y:S01]  /*a4c0*/  FFMA.FTZ R39, R39, R249, R216 ;  /* 0x000000f927277223 */ /* 0x000fe200000100d8 */
[----:B------:R-:W-:Y:S02]  /*a4d0*/  F2FP.F16.F32.PACK_AB R54, R224, R183 ;  /* 0x000000b7e036723e */ /* 0x000fe400000000ff */
[----:B------:R-:W-:Y:S03]  /*a4e0*/  F2FP.F16.F32.PACK_AB R55, R208, R178 ;  /* 0x000000b2d037723e */ /* 0x000fe600000000ff */
[----:B------:R-:W-:Y:S01]  /*a4f0*/  MUFU.EX2 R74, R74 ;  /* 0x0000004a004a7308 */ /* 0x000fe20000000800 */
[----:B-1----:R-:W-:Y:S01]  /*a500*/  FFMA.FTZ R64, R97, UR4, -R45 ;  /* 0x0000000461407c23 */ /* 0x002fe2000801082d */
[-C--:B------:R-:W-:Y:S03]  /*a510*/  HMMA.16816.F32 R4, R48, R56.reuse, R4 ;  /* 0x000000383004723c */ /* 0x080fe60000001804 */
[----:B------:R-:W-:Y:S05]  /*a520*/  FADD.FTZ R39, R220, R39 ;  /* 0x00000027dc277221 */ /* 0x000fea0000010000 */
[----:B------:R1:W-:Y:S01]  /*a530*/  MUFU.EX2 R135, R64 ;  /* 0x0000004000877308 */ /* 0x0003e20000000800 */
[--C-:B--2---:R-:W-:Y:S01]  /*a540*/  FFMA.FTZ R52, R75, UR4, -R47.reuse ;  /* 0x000000044b347c23 */ /* 0x104fe2000801082f */
[--C-:B------:R-:W-:Y:S08]  /*a550*/  FFMA.FTZ R75, R124, UR4, -R68.reuse ;  /* 0x000000047c4b7c23 */ /* 0x100ff00008010844 */
[----:B------:R2:W-:Y:S10]  /*a560*/  MUFU.EX2 R139, R52 ;  /* 0x00000034008b7308 */ /* 0x0005f40000000800 */
[----:B------:R-:W-:Y:S01]  /*a570*/  MUFU.EX2 R75, R75 ;  /* 0x0000004b004b7308 */ /* 0x000fe20000000800 */
[--C-:B-1----:R-:W-:Y:S09]  /*a580*/  FFMA.FTZ R64, R88, UR4, -R68.reuse ;  /* 0x0000000458407c23 */ /* 0x102ff20008010844 */
[----:B------:R1:W-:Y:S01]  /*a590*/  MUFU.EX2 R127, R64 ;  /* 0x00000040007f7308 */ /* 0x0003e20000000800 */
[----:B--2---:R-:W-:Y:S07]  /*a5a0*/  F2FP.F16.F32.PACK_AB R52, R181, R175 ;  /* 0x000000afb534723e */ /* 0x004fee00000000ff */
[C---:B------:R-:W-:Y:S02]  /*a5b0*/  HMMA.16816.F32 R8, R52.reuse, R56, R8 ;  /* 0x000000383408723c */ /* 0x040fe40000001808 */
[----:B------:R-:W-:Y:S02]  /*a5c0*/  MUFU.EX2 R73, R73 ;  /* 0x0000004900497308 */ /* 0x000fe40000000800 */
[----:B------:R-:W-:Y:S01]  /*a5d0*/  FFMA.FTZ R56, R77, UR4, -R68 ;  /* 0x000000044d387c23 */ /* 0x000fe20008010844 */
[----:B------:R-:W-:Y:S01]  /*a5e0*/  FFMA.FTZ R77, R41, UR4, -R47 ;  /* 0x00000004294d7c23 */ /* 0x000fe2000801082f */
[----:B------:R-:W-:Y:S01]  /*a5f0*/  FADD.FTZ R41, R174, R2 ;  /* 0x00000002ae297221 */ /* 0x000fe20000010000 */
[----:B------:R-:W-:Y:S01]  /*a600*/  FADD.FTZ R2, R221, R39 ;  /* 0x00000027dd027221 */ /* 0x000fe20000010000 */
[-C--:B------:R-:W-:Y:S04]  /*a610*/  HMMA.16816.F32 R12, R52, R58.reuse, R12 ;  /* 0x0000003a340c723c */ /* 0x080fe8000000180c */
[----:B------:R2:W-:Y:S01]  /*a620*/  MUFU.EX2 R147, R56 ;  /* 0x0000003800937308 */ /* 0x0005e20000000800 */
[----:B-1----:R-:W-:Y:S01]  /*a630*/  FFMA.FTZ R64, R89, UR4, -R68 ;  /* 0x0000000459407c23 */ /* 0x002fe20008010844 */
        /* <DEDUP_REMOVED lines=9> */
[----:B------:R-:W-:Y:S01]  /*a6d0*/  FADD.FTZ R39, R199, R0 ;  /* 0x00000000c7277221 */ /* 0x000fe20000010000 */
[-C--:B----4-:R-:W-:Y:S05]  /*a6e0*/  HMMA.16816.F32 R20, R48, R60.reuse, R20 ;  /* 0x0000003c3014723c */ /* 0x090fea0000001814 */
[----:B------:R-:W3:Y:S01]  /*a6f0*/  MUFU.EX2 R71, R71 ;  /* 0x0000004700477308 */ /* 0x000ee20000000800 */
[----:B--2---:R-:W-:Y:S01]  /*a700*/  FFMA.FTZ R56, R78, UR4, -R47 ;  /* 0x000000044e387c23 */ /* 0x004fe2000801082f */
[----:B------:R-:W-:Y:S01]  /*a710*/  FADD.FTZ R42, R205, R42 ;  /* 0x0000002acd2a7221 */ /* 0x000fe20000010000 */
[----:B------:R-:W-:Y:S01]  /*a720*/  FADD.FTZ R2, R175, R41 ;  /* 0x00000029af027221 */ /* 0x000fe20000010000 */
[----:B------:R-:W-:Y:S01]  /*a730*/  FADD.FTZ R41, R200, R39 ;  /* 0x00000027c8297221 */ /* 0x000fe20000010000 */
[----:B------:R-:W-:Y:S01]  /*a740*/  FADD.FTZ R0, R170, R40 ;  /* 0x00000028aa007221 */ /* 0x000fe20000010000 */
[C---:B------:R-:W-:Y:S04]  /*a750*/  HMMA.16816.F32 R24, R52.reuse, R60, R24 ;  /* 0x0000003c3418723c */ /* 0x040fe80000001818 */
[----:B------:R2:W-:Y:S01]  /*a760*/  MUFU.EX2 R146, R56 ;  /* 0x0000003800927308 */ /* 0x0005e20000000800 */
[----:B------:R-:W-:Y:S01]  /*a770*/  FFMA.FTZ R60, R85, UR4, -R45 ;  /* 0x00000004553c7c23 */ /* 0x000fe2000801082d */
[----:B-1----:R-:W-:Y:S01]  /*a780*/  FFMA.FTZ R64, R94, UR4, -R47 ;  /* 0x000000045e407c23 */ /* 0x002fe2000801082f */
        /* <DEDUP_REMOVED lines=18> */
[----:B------:R-:W-:Y:S02]  /*a8b0*/  F2FP.F16.F32.PACK_AB R55, R226, R213 ;  /* 0x000000d5e237723e */ /* 0x000fe400000000ff */
[----:B---3--:R-:W-:Y:S04]  /*a8c0*/  F2FP.F16.F32.PACK_AB R166, R71, R70 ;  /* 0x0000004647a6723e */ /* 0x008fe800000000ff */
[----:B------:R3:W-:Y:S01]  /*a8d0*/  MUFU.EX2 R78, R69 ;  /* 0x00000045004e7308 */ /* 0x0007e20000000800 */
[--C-:B----4-:R-:W-:Y:S09]  /*a8e0*/  FFMA.FTZ R52, R87, UR4, -R46.reuse ;  /* 0x0000000457347c23 */ /* 0x110ff2000801082e */
[----:B------:R4:W-:Y:S01]  /*a8f0*/  MUFU.EX2 R134, R52 ;  /* 0x0000003400867308 */ /* 0x0009e20000000800 */
[----:B-----5:R-:W-:Y:S09]  /*a900*/  FFMA.FTZ R64, R101, UR4, -R45 ;  /* 0x0000000465407c23 */ /* 0x020ff2000801082d */
[----:B------:R5:W-:Y:S01]  /*a910*/  MUFU.EX2 R94, R64 ;  /* 0x00000040005e7308 */ /* 0x000be20000000800 */
[----:B---3--:R-:W-:Y:S09]  /*a920*/  FFMA.FTZ R69, R44, UR4, -R47 ;  /* 0x000000042c457c23 */ /* 0x008ff2000801082f */
[----:B------:R-:W3:Y:S01]  /*a930*/  MUFU.EX2 R69, R69 ;  /* 0x0000004500457308 */ /* 0x000ee20000000800 */
[-C--:B--2---:R-:W-:Y:S03]  /*a940*/  HMMA.16816.F32 R4, R48, R56.reuse, R4 ;  /* 0x000000383004723c */ /* 0x084fe60000001804 */
[----:B----4-:R-:W-:Y:S06]  /*a950*/  FFMA.FTZ R52, R96, UR4, -R45 ;  /* 0x0000000460347c23 */ /* 0x010fec000801082d */
[----:B------:R2:W-:Y:S01]  /*a960*/  MUFU.EX2 R152, R52 ;  /* 0x0000003400987308 */ /* 0x0005e20000000800 */
[--C-:B-----5:R-:W-:Y:S09]  /*a970*/  FFMA.FTZ R64, R102, UR4, -R46.reuse ;  /* 0x0000000466407c23 */ /* 0x120ff2000801082e */
[----:B------:R-:W4:Y:S01]  /*a980*/  MUFU.EX2 R77, R77 ;  /* 0x0000004d004d7308 */ /* 0x000f220000000800 */
[----:B---3--:R-:W-:Y:S02]  /*a990*/  F2FP.F16.F32.PACK_AB R161, R74, R69 ;  /* 0x000000454aa1723e */ /* 0x008fe400000000ff */
[----:B--2---:R-:W-:Y:S07]  /*a9a0*/  F2FP.F16.F32.PACK_AB R52, R214, R197 ;  /* 0x000000c5d634723e */ /* 0x004fee00000000ff */
[C---:B------:R-:W-:Y:S04]  /*a9b0*/  HMMA.16816.F32 R8, R52.reuse, R56, R8 ;  /* 0x000000383408723c */ /* 0x040fe80000001808 */
[--C-:B------:R-:W-:Y:S01]  /*a9c0*/  FFMA.FTZ R56, R98, UR4, -R46.reuse ;  /* 0x0000000462387c23 */ /* 0x100fe2000801082e */
[----:B----4-:R-:W-:Y:S03]  /*a9d0*/  F2FP.F16.F32.PACK_AB R163, R77, R76 ;  /* 0x0000004c4da3723e */ /* 0x010fe600000000ff */
        /* <DEDUP_REMOVED lines=100> */
[----:B------:R-:W-:Y:S01]  /*b020*/  FFMA.FTZ R68, R125, UR4, -R68 ;  /* 0x000000047d447c23 */ /* 0x000fe20008010844 */
[----:B---3--:R-:W-:Y:S01]  /*b030*/  F2FP.F16.F32.PACK_AB R164, R78, R80 ;  /* 0x000000504ea4723e */ /* 0x008fe200000000ff */
[----:B----4-:R-:W-:Y:S05]  /*b040*/  FFMA.FTZ R52, R111, UR4, -R47 ;  /* 0x000000046f347c23 */ /* 0x010fea000801082f */
[----:B------:R-:W2:Y:S10]  /*b050*/  MUFU.EX2 R68, R68 ;  /* 0x0000004400447308 */ /* 0x000eb40000000800 */
[----:B------:R3:W-:Y:S01]  /*b060*/  MUFU.EX2 R81, R52 ;  /* 0x0000003400517308 */ /* 0x0007e20000000800 */
[----:B-----5:R-:W4:Y:S09]  /*b070*/  LDSM.16.MT88.4 R44, [R184+0x5800] ;  /* 0x00580000b82c783b */ /* 0x020f320000004200 */
[----:B------:R-:W5:Y:S01]  /*b080*/  MUFU.EX2 R67, R67 ;  /* 0x0000004300437308 */ /* 0x000f620000000800 */
[----:B--2---:R-:W-:Y:S01]  /*b090*/  F2FP.F16.F32.PACK_AB R162, R68, R75 ;  /* 0x0000004b44a2723e */ /* 0x004fe200000000ff */
[-C--:B-1----:R-:W-:Y:S08]  /*b0a0*/  HMMA.16816.F32 R4, R48, R56.reuse, R4 ;  /* 0x000000383004723c */ /* 0x082ff00000001804 */
[----:B------:R-:W-:Y:S01]  /*b0b0*/  MUFU.EX2 R66, R66 ;  /* 0x0000004200427308 */ /* 0x000fe20000000800 */
[----:B---3--:R-:W-:Y:S07]  /*b0c0*/  F2FP.F16.F32.PACK_AB R52, R126, R127 ;  /* 0x0000007f7e34723e */ /* 0x008fee00000000ff */
[C---:B------:R-:W-:Y:S02]  /*b0d0*/  HMMA.16816.F32 R8, R52.reuse, R56, R8 ;  /* 0x000000383408723c */ /* 0x040fe40000001808 */
[----:B------:R-:W1:Y:S02]  /*b0e0*/  MUFU.EX2 R65, R65 ;  /* 0x0000004100417308 */ /* 0x000e640000000800 */
[----:B------:R-:W-:Y:S01]  /*b0f0*/  FADD.FTZ R57, R183, R40 ;  /* 0x00000028b7397221 */ /* 0x000fe20000010000 */
[----:B------:R-:W-:Y:S01]  /*b100*/  F2FP.F16.F32.PACK_AB R40, R94, R95 ;  /* 0x0000005f5e28723e */ /* 0x000fe200000000ff */
[----:B------:R-:W-:Y:S01]  /*b110*/  FADD.FTZ R56, R178, R39 ;  /* 0x00000027b2387221 */ /* 0x000fe20000010000 */
[----:B-----5:R-:W-:Y:S01]  /*b120*/  F2FP.F16.F32.PACK_AB R167, R72, R67 ;  /* 0x0000004348a7723e */ /* 0x020fe200000000ff */
[-C--:B------:R-:W-:Y:S04]  /*b130*/  HMMA.16816.F32 R12, R52, R58.reuse, R12 ;  /* 0x0000003a340c723c */ /* 0x080fe8000000180c */
[----:B------:R-:W2:Y:S01]  /*b140*/  MUFU.EX2 R64, R64 ;  /* 0x0000004000407308 */ /* 0x000ea20000000800 */
[----:B------:R-:W-:Y:S03]  /*b150*/  FADD.FTZ R39, R224, R57 ;  /* 0x00000039e0277221 */ /* 0x000fe60000010000 */
[C---:B------:R-:W-:Y:S04]  /*b160*/  HMMA.16816.F32 R16, R48.reuse, R58, R16 ;  /* 0x0000003a3010723c */ /* 0x040fe80000001810 */
[----:B-1----:R-:W-:Y:S01]  /*b170*/  F2FP.F16.F32.PACK_AB R160, R73, R65 ;  /* 0x0000004149a0723e */ /* 0x002fe200000000ff */
[----:B------:R-:W-:Y:S01]  /*b180*/  FADD.FTZ R59, R229, R2 ;  /* 0x00000002e53b7221 */ /* 0x000fe20000010000 */
[----:B------:R-:W-:Y:S01]  /*b190*/  FADD.FTZ R2, R208, R56 ;  /* 0x00000038d0027221 */ /* 0x000fe20000010000 */
[----:B------:R-:W-:Y:S01]  /*b1a0*/  FADD.FTZ R56, R197, R39 ;  /* 0x00000027c5387221 */ /* 0x000fe20000010000 */
[-C--:B------:R-:W-:Y:S03]  /*b1b0*/  HMMA.16816.F32 R20, R48, R60.reuse, R20 ;  /* 0x0000003c3014723c */ /* 0x080fe60000001814 */
[----:B--2---:R-:W-:Y:S01]  /*b1c0*/  F2FP.F16.F32.PACK_AB R165, R66, R64 ;  /* 0x0000004042a5723e */ /* 0x004fe200000000ff */
[----:B------:R-:W-:Y:S01]  /*b1d0*/  FADD.FTZ R39, R193, R2 ;  /* 0x00000002c1277221 */ /* 0x000fe20000010000 */
[----:B------:R-:W-:Y:S01]  /*b1e0*/  FADD.FTZ R58, R215, R0 ;  /* 0x00000000d73a7221 */ /* 0x000fe20000010000 */
[----:B------:R-:W-:Y:S02]  /*b1f0*/  FADD.FTZ R0, R233, R59 ;  /* 0x0000003be9007221 */ /* 0x000fe40000010000 */
[C---:B------:R-:W-:Y:S04]  /*b200*/  HMMA.16816.F32 R24, R52.reuse, R60, R24 ;  /* 0x0000003c3418723c */ /* 0x040fe80000001818 */
[----:B------:R-:W-:Y:S01]  /*b210*/  FADD.FTZ R39, R202, R39 ;  /* 0x00000027ca277221 */ /* 0x000fe20000010000 */
[----:B------:R-:W-:Y:S01]  /*b220*/  FADD.FTZ R57, R230, R58 ;  /* 0x0000003ae6397221 */ /* 0x000fe20000010000 */
[----:B------:R-:W-:Y:S01]  /*b230*/  FADD.FTZ R58, R236, R0 ;  /* 0x00000000ec3a7221 */ /* 0x000fe20000010000 */
[----:B------:R-:W-:Y:S01]  /*b240*/  FADD.FTZ R0, R214, R56 ;  /* 0x00000038d6007221 */ /* 0x000fe20000010000 */
[-C--:B------:R-:W-:Y:S01]  /*b250*/  HMMA.16816.F32 R28, R52, R62.reuse, R28 ;  /* 0x0000003e341c723c */ /* 0x080fe2000000181c */
[----:B------:R-:W1:Y:S02]  /*b260*/  LDSM.16.MT88.4 R52, [R186+0x5800] ;  /* 0x00580000ba34783b */ /* 0x000e640000004200 */
[----:B------:R-:W-:Y:S01]  /*b270*/  FADD.FTZ R2, R237, R57 ;  /* 0x00000039ed027221 */ /* 0x000fe20000010000 */
[----:B------:R-:W-:Y:S04]  /*b280*/  FADD.FTZ R56, R241, R58 ;  /* 0x0000003af1387221 */ /* 0x000fe80000010000 */
[----:B------:R-:W-:Y:S04]  /*b290*/  HMMA.16816.F32 R32, R48, R62, R32 ;  /* 0x0000003e3020723c */ /* 0x000fe80000001820 */
[----:B------:R-:W-:Y:S02]  /*b2a0*/  F2FP.F16.F32.PACK_AB R48, R87, R86 ;  /* 0x000000565730723e */ /* 0x000fe400000000ff */
[----:B------:R-:W-:Y:S02]  /*b2b0*/  F2FP.F16.F32.PACK_AB R49, R85, R84 ;  /* 0x000000545531723e */ /* 0x000fe400000000ff */
[-C--:B----4-:R-:W-:Y:S05]  /*b2c0*/  HMMA.16816.F32 R4, R40, R44.reuse, R4 ;  /* 0x0000002c2804723c */ /* 0x090fea0000001804 */
        /* <DEDUP_REMOVED lines=68> */
[----:B------:R-:W-:Y:S01]  /*b710*/  MOV R135, R3 ;  /* 0x0000000300877202 */ /* 0x000fe20000000f00 */
        /* <DEDUP_REMOVED lines=15> */
[----:B------:R-:W-:Y:S01]  /*b810*/  MOV R134, R36 ;  /* 0x0000002400867202 */ /* 0x000fe20000000f00 */
        /* <DEDUP_REMOVED lines=18> */
[----:B------:R-:W-:Y:S01]  /*b940*/  IADD3 R0, PT, PT, R191, -0x1, RZ ;  /* 0xffffffffbf007810 */ /* 0x000fe20007ffe0ff */
[----:B------:R-:W-:Y:S01]  /*b950*/  FADD.FTZ R5, R72, R6 ;  /* 0x0000000648057221 */ /* 0x000fe20000010000 */
[----:B------:R-:W-:Y:S01]  /*b960*/  FADD.FTZ R249, R71, R7 ;  /* 0x0000000747f97221 */ /* 0x000fe20000010000 */
[----:B------:R-:W-:Y:S01]  /*b970*/  FADD.FTZ R4, R68, R4 ;  /* 0x0000000444047221 */ /* 0x000fe20000010000 */
[----:B------:R-:W-:Y:S01]  /*b980*/  FADD.FTZ R251, R77, R2 ;  /* 0x000000024dfb7221 */ /* 0x000fe20000010000 */
[----:B------:R-:W-:Y:S01]  /*b990*/  MOV R191, R0 ;  /* 0x0000000000bf7202 */ /* 0x000fe20000000f00 */
[----:B------:R3:W-:Y:S01]  /*b9a0*/  STL [R1+0x4], R5 ;  /* 0x0000040501007387 */ /* 0x0007e20000100800 */
[----:B------:R-:W-:Y:S02]  /*b9b0*/  MOV R133, R37 ;  /* 0x0000002500857202 */ /* 0x000fe40000000f00 */
[----:B------:R-:W-:Y:S01]  /*b9c0*/  MOV R132, R38 ;  /* 0x0000002600847202 */ /* 0x000fe20000000f00 */
[----:B------:R3:W-:Y:S01]  /*b9d0*/  STL [R1], R4 ;  /* 0x0000000401007387 */ /* 0x0007e20000100800 */
[----:B------:R-:W-:Y:S05]  /*b9e0*/  @P0 BRA `(.L_x_770) ;  /* 0xffffffbc00640947 */ /* 0x000fea000383ffff */
.L_x_769:
[----:B------:R-:W1:Y:S04]  /*b9f0*/  LDL.LU R7, [R1+0x4] ;  /* 0x0000040001077983 */ /* 0x000e680000300800 */
[----:B------:R-:W2:Y:S04]  /*ba00*/  LDL.LU R6, [R1] ;  /* 0x0000000001067983 */ /* 0x000ea80000300800 */
[----:B------:R-:W4:Y:S04]  /*ba10*/  LDL R40, [R1+0x8] ;  /* 0x0000080001287983 */ /* 0x000f280000100800 */
[----:B---3--:R-:W3:Y:S04]  /*ba20*/  SHFL.BFLY PT, R5, R249, 0x2, 0x1f ;  /* 0x0c401f00f9057f89 */ /* 0x008ee800000e0000 */
[----:B------:R-:W5:Y:S01]  /*ba30*/  SHFL.BFLY PT, R0, R251, 0x2, 0x1f ;  /* 0x0c401f00fb007f89 */ /* 0x000f6200000e0000 */
[----:B------:R-:W5:Y:S01]  /*ba40*/  S2R R39, SR_TID.X ;  /* 0x0000000000277919 */ /* 0x000f620000002100 */
[----:B---3--:R-:W-:-:S05]  /*ba50*/  FADD.FTZ R5, R5, R249 ;  /* 0x000000f905057221 */ /* 0x008fca0000010000 */
[----:B------:R-:W3:Y:S01]  /*ba60*/  SHFL.BFLY PT, R20, R5, 0x1, 0x1f ;  /* 0x0c201f0005147f89 */ /* 0x000ee200000e0000 */
[----:B-----5:R-:W-:Y:S01]  /*ba70*/  FADD.FTZ R0, R0, R251 ;  /* 0x000000fb00007221 */ /* 0x020fe20000010000 */
[C---:B------:R-:W-:Y:S02]  /*ba80*/  SHF.L.U32 R8, R39.reuse, 0x1, RZ ;  /* 0x0000000127087819 */ /* 0x040fe400000006ff */
[----:B------:R-:W-:Y:S01]  /*ba90*/  SHF.L.U32 R9, R39, 0x4, RZ ;  /* 0x0000000427097819 */ /* 0x000fe200000006ff */
[----:B---3--:R-:W-:-:S04]  /*baa0*/  FADD.FTZ R20, R5, R20 ;  /* 0x0000001405147221 */ /* 0x008fc80000010000 */
[----:B------:R-:W3:Y:S01]  /*bab0*/  MUFU.RCP R5, R20 ;  /* 0x0000001400057308 */ /* 0x000ee20000001000 */
[----:B------:R-:W-:Y:S01]  /*bac0*/  SHF.R.U32.HI R31, RZ, 0x2, R39 ;  /* 0x00000002ff1f7819 */ /* 0x000fe20000011627 */
[----:B------:R-:W5:Y:S01]  /*bad0*/  S2UR UR4, SR_CgaCtaId ;  /* 0x00000000000479c3 */ /* 0x000f620000008800 */
[----:B------:R-:W-:-:S07]  /*bae0*/  FSETP.NE.FTZ.AND P6, PT, R20, RZ, PT ;  /* 0x000000ff1400720b */ /* 0x000fce0003fd5000 */
[----:B------:R-:W3:Y:S01]  /*baf0*/  LDC.U8 R27, c[0x0][0x549] ;  /* 0x00015240ff1b7b82 */ /* 0x000ee20000000000 */
[----:B------:R-:W-:Y:S01]  /*bb00*/  UMOV UR5, 0x400 ;  /* 0x0000040000057882 */ /* 0x000fe20000000000 */
[----:B------:R-:W-:-:S04]  /*bb10*/  SHF.L.U32 R26, R39, 0x2, RZ ;  /* 0x00000002271a7819 */ /* 0x000fc800000006ff */
[----:B------:R-:W-:Y:S01]  /*bb20*/  LOP3.LUT R25, R26, 0x20, RZ, 0xc0, !PT ;  /* 0x000000201a197812 */ /* 0x000fe200078ec0ff */
[----:B-----5:R-:W-:Y:S01]  /*bb30*/  ULEA UR4, UR4, UR5, 0x18 ;  /* 0x0000000504047291 */ /* 0x020fe2000f8ec0ff */
[----:B---3--:R-:W-:Y:S01]  /*bb40*/  ISETP.NE.AND P1, PT, R27, RZ, PT ;  /* 0x000000ff1b00720c */ /* 0x008fe20003f25270 */
[----:B------:R-:W3:Y:S01]  /*bb50*/  S2R R41, SR_CTAID.Y ;  /* 0x0000000000297919 */ /* 0x000ee20000002600 */
[----:B-1----:R-:W1:Y:S04]  /*bb60*/  SHFL.BFLY PT, R4, R7, 0x2, 0x1f ;  /* 0x0c401f0007047f89 */ /* 0x002e6800000e0000 */
[----:B--2---:R-:W2:Y:S01]  /*bb70*/  SHFL.BFLY PT, R2, R6, 0x2, 0x1f ;  /* 0x0c401f0006027f89 */ /* 0x004ea200000e0000 */
[----:B-1----:R-:W-:Y:S01]  /*bb80*/  FADD.FTZ R4, R4, R7 ;  /* 0x0000000704047221 */ /* 0x002fe20000010000 */
[----:B--2---:R-:W-:-:S04]  /*bb90*/  FADD.FTZ R2, R2, R6 ;  /* 0x0000000602027221 */ /* 0x004fc80000010000 */
[----:B------:R-:W1:Y:S04]  /*bba0*/  SHFL.BFLY PT, R21, R4, 0x1, 0x1f ;  /* 0x0c201f0004157f89 */ /* 0x000e6800000e0000 */
[----:B------:R-:W2:Y:S04]  /*bbb0*/  SHFL.BFLY PT, R6, R2, 0x1, 0x1f ;  /* 0x0c201f0002067f89 */ /* 0x000ea800000e0000 */
[----:B------:R-:W5:Y:S01]  /*bbc0*/  SHFL.BFLY PT, R7, R0, 0x1, 0x1f ;  /* 0x0c201f0000077f89 */ /* 0x000f6200000e0000 */
[----:B-1----:R-:W-:Y:S01]  /*bbd0*/  FADD.FTZ R21, R4, R21 ;  /* 0x0000001504157221 */ /* 0x002fe20000010000 */
[----:B------:R-:W-:-:S04]  /*bbe0*/  LOP3.LUT R4, R8, 0x6, RZ, 0xc0, !PT ;  /* 0x0000000608047812 */ /* 0x000fc800078ec0ff */
[----:B------:R-:W-:Y:S02]  /*bbf0*/  LOP3.LUT R4, R4, 0x3e00, R9, 0xf8, !PT ;  /* 0x00003e0004047812 */ /* 0x000fe400078ef809 */
[----:B------:R-:W-:Y:S01]  /*bc00*/  SHF.L.U32 R9, R39, 0x3, RZ ;  /* 0x0000000327097819 */ /* 0x000fe200000006ff */
[----:B--2---:R-:W-:Y:S01]  /*bc10*/  FADD.FTZ R22, R2, R6 ;  /* 0x0000000602167221 */ /* 0x004fe20000010000 */
[----:B-----5:R-:W-:Y:S01]  /*bc20*/  FADD.FTZ R23, R0, R7 ;  /* 0x0000000700177221 */ /* 0x020fe20000010000 */
[----:B------:R-:W-:Y:S02]  /*bc30*/  SHF.L.U32 R2, R31, 0x5, RZ ;  /* 0x000000051f027819 */ /* 0x000fe400000006ff */
[----:B------:R-:W-:Y:S01]  /*bc40*/  LOP3.LUT R0, R9, 0xc0, RZ, 0xc0, !PT ;  /* 0x000000c009007812 */ /* 0x000fe200078ec0ff */
[----:B------:R-:W1:Y:S01]  /*bc50*/  MUFU.RCP R8, R21 ;  /* 0x0000001500087308 */ /* 0x000e620000001000 */
[----:B------:R-:W-:Y:S02]  /*bc60*/  LOP3.LUT R2, R4, 0x20, R2, 0xf8, !PT ;  /* 0x0000002004027812 */ /* 0x000fe400078ef802 */
[----:B------:R-:W-:-:S02]  /*bc70*/  LOP3.LUT R4, R0, 0x18, R39, 0xf8, !PT ;  /* 0x0000001800047812 */ /* 0x000fc400078ef827 */
[----:B------:R-:W-:-:S03]  /*bc80*/  FSEL R0, R5, 1, P6 ;  /* 0x3f80000005007808 */ /* 0x000fc60003000000 */
[----:B------:R-:W2:Y:S08]  /*bc90*/  MUFU.RCP R5, R23 ;  /* 0x0000001700057308 */ /* 0x000eb00000001000 */
[----:B------:R-:W5:Y:S01]  /*bca0*/  MUFU.RCP R6, R22 ;  /* 0x0000001600067308 */ /* 0x000f620000001000 */
[----:B------:R-:W-:Y:S02]  /*bcb0*/  FSETP.NE.FTZ.AND P5, PT, R21, RZ, PT ;  /* 0x000000ff1500720b */ /* 0x000fe40003fb5000 */
[----:B------:R-:W-:-:S02]  /*bcc0*/  FSETP.NE.FTZ.AND P3, PT, R23, RZ, PT ;  /* 0x000000ff1700720b */ /* 0x000fc40003f75000 */
[----:B------:R-:W-:Y:S02]  /*bcd0*/  LOP3.LUT R24, R2, R4, RZ, 0xfc, !PT ;  /* 0x0000000402187212 */ /* 0x000fe400078efcff */
[----:B------:R-:W-:Y:S01]  /*bce0*/  FSETP.NE.FTZ.AND P4, PT, R22, RZ, PT ;  /* 0x000000ff1600720b */ /* 0x000fe20003f95000 */
[----:B------:R-:W-:Y:S01]  /*bcf0*/  FMUL.FTZ R140, R0, R140 ;  /* 0x0000008c008c7220 */ /* 0x000fe20000410000 */
[----:B-1----:R-:W-:Y:S01]  /*bd00*/  FSEL R4, R8, 1, P5 ;  /* 0x3f80000008047808 */ /* 0x002fe20002800000 */
[C---:B------:R-:W-:Y:S01]  /*bd10*/  FMUL.FTZ R8, R0.reuse, R141 ;  /* 0x0000008d00087220 */ /* 0x040fe20000410000 */
[C---:B------:R-:W-:Y:S01]  /*bd20*/  FMUL.FTZ R148, R0.reuse, R148 ;  /* 0x0000009400947220 */ /* 0x040fe20000410000 */
[C---:B------:R-:W-:Y:S01]  /*bd30*/  FMUL.FTZ R149, R0.reuse, R149 ;  /* 0x0000009500957220 */ /* 0x040fe20000410000 */
[C---:B------:R-:W-:Y:S01]  /*bd40*/  FMUL.FTZ R152, R0.reuse, R152 ;  /* 0x0000009800987220 */ /* 0x040fe20000410000 */
[C---:B------:R-:W-:Y:S01]  /*bd50*/  FMUL.FTZ R13, R0.reuse, R153 ;  /* 0x00000099000d7220 */ /* 0x040fe20000410000 */
[C---:B------:R-:W-:Y:S01]  /*bd60*/  FMUL.FTZ R164, R0.reuse, R164 ;  /* 0x000000a400a47220 */ /* 0x040fe20000410000 */
[----:B------:R-:W-:Y:S01]  /*bd70*/  FMUL.FTZ R11, R0, R165 ;  /* 0x000000a5000b7220 */ /* 0x000fe20000410000 */
[----:B--2---:R-:W-:-:S02]  /*bd80*/  FSEL R0, R5, 1, P3 ;  /* 0x3f80000005007808 */ /* 0x004fc40001800000 */
[----:B-----5:R-:W-:Y:S01]  /*bd90*/  FSEL R2, R6, 1, P4 ;  /* 0x3f80000006027808 */ /* 0x020fe20002000000 */
        /* <DEDUP_REMOVED lines=14> */
[----:B------:R-:W-:Y:S01]  /*be80*/  LEA R0, R24, UR4, 0x1 ;  /* 0x0000000418007c11 */ /* 0x000fe2000f8e08ff */
[C---:B------:R-:W-:Y:S01]  /*be90*/  FMUL.FTZ R144, R2.reuse, R144 ;  /* 0x0000009002907220 */ /* 0x040fe20000410000 */
[----:B------:R-:W-:Y:S01]  /*bea0*/  FMUL.FTZ R15, R2, R145 ;  /* 0x00000091020f7220 */ /* 0x000fe20000410000 */
        /* <DEDUP_REMOVED lines=21> */
[----:B------:R-:W-:Y:S04]  /*c000*/  STS [R0+0x1000], R6 ;  /* 0x0010000600007388 */ /* 0x000fe80000000800 */
[----:B------:R-:W-:Y:S04]  /*c010*/  STS [R0+0x1200], R9 ;  /* 0x0012000900007388 */ /* 0x000fe80000000800 */
[----:B------:R2:W-:Y:S04]  /*c020*/  STS [R4+0x1010], R15 ;  /* 0x0010100f04007388 */ /* 0x0005e80000000800 */
[----:B------:R5:W-:Y:S01]  /*c030*/  STS [R4+0x1210], R14 ;  /* 0x0012100e04007388 */ /* 0x000be20000000800 */
[----:B-1----:R-:W1:Y:S01]  /*c040*/  LDC R5, c[0x0][0x434] ;  /* 0x00010d00ff057b82 */ /* 0x002e620000000800 */
[----:B----4-:R-:W-:-:S02]  /*c050*/  ISETP.NE.AND P2, PT, R40, -0x1, PT ;  /* 0xffffffff2800780c */ /* 0x010fc40003f45270 */
[----:B------:R-:W-:-:S05]  /*c060*/  LOP3.LUT R7, R26, 0x40, RZ, 0xc0, !PT ;  /* 0x000000401a077812 */ /* 0x000fca00078ec0ff */
[----:B--2---:R-:W1:Y:S08]  /*c070*/  LDC R15, c[0x0][0x434] ;  /* 0x00010d00ff0f7b82 */ /* 0x004e700000000800 */
[----:B-----5:R-:W1:Y:S01]  /*c080*/  @P1 LDC R4, c[0x0][0x430] ;  /* 0x00010c00ff041b82 */ /* 0x020e620000000800 */
[----:B------:R-:W-:Y:S02]  /*c090*/  IADD3 R2, PT, PT, R0, -R7, RZ ;  /* 0x8000000700027210 */ /* 0x000fe40007ffe0ff */
[----:B------:R-:W-:-:S02]  /*c0a0*/  F2FP.F16.F32.PACK_AB R13, R13, R152 ;  /* 0x000000980d0d723e */ /* 0x000fc400000000ff */
[----:B------:R-:W-:Y:S02]  /*c0b0*/  F2FP.F16.F32.PACK_AB R12, R12, R154 ;  /* 0x0000009a0c0c723e */ /* 0x000fe400000000ff */
[----:B------:R-:W-:Y:S01]  /*c0c0*/  F2FP.F16.F32.PACK_AB R11, R11, R164 ;  /* 0x000000a40b0b723e */ /* 0x000fe200000000ff */
[----:B------:R-:W2:Y:S01]  /*c0d0*/  @P2 LDC.64 R8, c[0x0][0x408] ;  /* 0x00010200ff082b82 */ /* 0x000ea20000000a00 */
[----:B------:R-:W-:Y:S02]  /*c0e0*/  F2FP.F16.F32.PACK_AB R10, R10, R166 ;  /* 0x000000a60a0a723e */ /* 0x000fe400000000ff */
[----:B------:R-:W-:Y:S02]  /*c0f0*/  IADD3 R0, PT, PT, -R25, R2, RZ ;  /* 0x0000000219007210 */ /* 0x000fe40007ffe1ff */
[----:B------:R-:W-:Y:S02]  /*c100*/  F2FP.F16.F32.PACK_AB R19, R19, R156 ;  /* 0x0000009c1313723e */ /* 0x000fe400000000ff */
[----:B------:R-:W-:Y:S01]  /*c110*/  F2FP.F16.F32.PACK_AB R18, R18, R158 ;  /* 0x0000009e1212723e */ /* 0x000fe200000000ff */
[----:B------:R-:W-:Y:S01]  /*c120*/  STS [R2+0x20], R13 ;  /* 0x0000200d02007388 */ /* 0x000fe20000000800 */
[----:B------:R-:W-:-:S02]  /*c130*/  F2FP.F16.F32.PACK_AB R17, R17, R160 ;  /* 0x000000a01111723e */ /* 0x000fc400000000ff */
[----:B------:R-:W-:Y:S01]  /*c140*/  F2FP.F16.F32.PACK_AB R16, R16, R162 ;  /* 0x000000a21010723e */ /* 0x000fe200000000ff */
[----:B------:R4:W-:Y:S04]  /*c150*/  STS [R2+0x220], R12 ;  /* 0x0002200c02007388 */ /* 0x0009e80000000800 */
[----:B------:R-:W-:Y:S01]  /*c160*/  STS [R0+0x30], R11 ;  /* 0x0000300b00007388 */ /* 0x000fe20000000800 */
[----:B-1----:R-:W-:-:S03]  /*c170*/  @P1 IMAD R5, R4, R15, RZ ;  /* 0x0000000f04051224 */ /* 0x002fc600078e02ff */
[----:B------:R1:W-:Y:S01]  /*c180*/  STS [R0+0x230], R10 ;  /* 0x0002300a00007388 */ /* 0x0003e20000000800 */
[----:B------:R-:W2:Y:S03]  /*c190*/  @P1 LDC R4, c[0x0][0x430] ;  /* 0x00010c00ff041b82 */ /* 0x000ea60000000800 */
[----:B------:R-:W-:Y:S04]  /*c1a0*/  STS [R2+0x1020], R19 ;  /* 0x0010201302007388 */ /* 0x000fe80000000800 */
[----:B------:R-:W-:Y:S04]  /*c1b0*/  STS [R2+0x1220], R18 ;  /* 0x0012201202007388 */ /* 0x000fe80000000800 */
[----:B------:R-:W-:Y:S01]  /*c1c0*/  STS [R0+0x1030], R17 ;  /* 0x0010301100007388 */ /* 0x000fe20000000800 */
[----:B----4-:R-:W3:Y:S03]  /*c1d0*/  @!P2 LDC.64 R12, c[0x0][0x400] ;  /* 0x00010000ff0cab82 */ /* 0x010ee60000000a00 */
[----:B------:R4:W-:Y:S05]  /*c1e0*/  STS [R0+0x1230], R16 ;  /* 0x0012301000007388 */ /* 0x0009ea0000000800 */
[----:B-1----:R-:W1:Y:S08]  /*c1f0*/  @P5 LDC R10, c[0x0][0x458] ;  /* 0x00011600ff0a5b82 */ /* 0x002e700000000800 */
[----:B------:R-:W1:Y:S01]  /*c200*/  LDC.U8 R11, c[0x0][0x548] ;  /* 0x00015200ff0b7b82 */ /* 0x000e620000000000 */
[----:B------:R1:W1:Y:S07]  /*c210*/  @P6 MUFU.LG2 R7, R20 ;  /* 0x0000001400076308 */ /* 0x00026e0000000c00 */
[----:B----4-:R-:W4:Y:S01]  /*c220*/  @P6 LDC R0, c[0x0][0x458] ;  /* 0x00011600ff006b82 */ /* 0x010f220000000800 */
[----:B------:R1:W1:Y:S08]  /*c230*/  @P5 MUFU.LG2 R6, R21 ;  /* 0x0000001500065308 */ /* 0x0002700000000c00 */
[----:B------:R1:W1:Y:S01]  /*c240*/  @P4 MUFU.LG2 R14, R22 ;  /* 0x00000016000e4308 */ /* 0x0002620000000c00 */
[----:B---3--:R-:W-:Y:S01]  /*c250*/  @!P2 IMAD.WIDE.U32 R24, R41, R12, RZ ;  /* 0x0000000c2918a225 */ /* 0x008fe200078e00ff */
[----:B------:R-:W-:Y:S01]  /*c260*/  @P1 MOV R2, 0x1 ;  /* 0x0000000100021802 */ /* 0x000fe20000000f00 */
[----:B--2---:R-:W-:Y:S06]  /*c270*/  @P1 BRA `(.L_x_773) ;  /* 0x0000000000201947 */ /* 0x004fec0003800000 */
        /* <DEDUP_REMOVED lines=8> */
.L_x_773:
[----:B------:R-:W-:Y:S01]  /*c300*/  BAR.SYNC.DEFER_BLOCKING 0x0 ;  /* 0x0000000000007b1d */ /* 0x000fe20000010000 */
[----:B------:R-:W-:Y:S02]  /*c310*/  ISETP.NE.AND P0, PT, R40, -0x1, PT ;  /* 0xffffffff2800780c */ /* 0x000fe40003f05270 */
[----:B-1----:R-:W-:Y:S01]  /*c320*/  ISETP.NE.AND P1, PT, R11, RZ, !P1 ;  /* 0x000000ff0b00720c */ /* 0x002fe20004f25270 */
[----:B------:R-:W-:-:S04]  /*c330*/  @!P2 IMAD R28, R41, R13, R25 ;  /* 0x0000000d291ca224 */ /* 0x000fc800078e0219 */
[----:B------:R-:W1:Y:S01]  /*c340*/  @P3 LDC R12, c[0x0][0x458] ;  /* 0x00011600ff0c3b82 */ /* 0x000e620000000800 */
[----:B------:R-:W2:Y:S01]  /*c350*/  S2R R29, SR_CTAID.Z ;  /* 0x00000000001d7919 */ /* 0x000ea20000002700 */
[----:B------:R-:W3:Y:S01]  /*c360*/  S2R R16, SR_CTAID.X ;  /* 0x0000000000107919 */ /* 0x000ee20000002500 */
[----:B------:R4:W4:Y:S05]  /*c370*/  @P3 MUFU.LG2 R11, R23 ;  /* 0x00000017000b3308 */ /* 0x00092a0000000c00 */
[----:B------:R-:W2:Y:S01]  /*c380*/  @P4 LDC R13, c[0x0][0x458] ;  /* 0x00011600ff0d4b82 */ /* 0x000ea20000000800 */
[----:B------:R1:W5:Y:S01]  /*c390*/  LDL R30, [R1+0xc] ;  /* 0x00000c00011e7983 */ /* 0x0003620000100800 */
[----:B------:R-:W-:Y:S01]  /*c3a0*/  @P6 FMUL.FTZ R7, R7, 0.69314718246459960938 ;  /* 0x3f31721807076820 */ /* 0x000fe20000410000 */
[----:B------:R-:W-:Y:S01]  /*c3b0*/  MOV R27, 0x7f800000 ;  /* 0x7f800000001b7802 */ /* 0x000fe20000000f00 */
[----:B------:R-:W-:Y:S01]  /*c3c0*/  @P5 FMUL.FTZ R6, R6, 0.69314718246459960938 ;  /* 0x3f31721806065820 */ /* 0x000fe20000410000 */
[----:B------:R-:W-:Y:S01]  /*c3d0*/  MOV R26, 0x7f800000 ;  /* 0x7f800000001a7802 */ /* 0x000fe20000000f00 */
[----:B----4-:R-:W-:Y:S01]  /*c3e0*/  @P6 FFMA.FTZ R27, R38, R0, R7 ;  /* 0x00000000261b6223 */ /* 0x010fe20000010007 */
[----:B------:R-:W-:Y:S01]  /*c3f0*/  BSSY.RECONVERGENT B0, `(.L_x_774) ;  /* 0x0000040000007945 */ /* 0x000fe20003800200 */
[----:B------:R-:W-:Y:S01]  /*c400*/  @P5 FFMA.FTZ R26, R37, R10, R6 ;  /* 0x0000000a251a5223 */ /* 0x000fe20000010006 */
[----:B------:R4:W3:Y:S01]  /*c410*/  LDS.128 R32, [R190+0x1800] ;  /* 0x00180000be207984 */ /* 0x0008e20000000c00 */
[----:B------:R-:W-:-:S02]  /*c420*/  MOV R19, 0x7f800000 ;  /* 0x7f80000000137802 */ /* 0x000fc40000000f00 */
[----:B------:R-:W-:Y:S01]  /*c430*/  MOV R18, 0x7f800000 ;  /* 0x7f80000000127802 */ /* 0x000fe20000000f00 */
[----:B------:R-:W-:-:S04]  /*c440*/  @P2 IMAD.WIDE.U32 R22, R40, R8, RZ ;  /* 0x0000000828162225 */ /* 0x000fc800078e00ff */
[----:B------:R-:W-:Y:S01]  /*c450*/  @P3 FMUL.FTZ R7, R11, 0.69314718246459960938 ;  /* 0x3f3172180b073820 */ /* 0x000fe20000410000 */
[----:B------:R-:W-:Y:S02]  /*c460*/  @P2 IMAD R28, R40, R9, R23 ;  /* 0x00000009281c2224 */ /* 0x000fe400078e0217 */
[----:B------:R-:W-:Y:S01]  /*c470*/  @P4 FMUL.FTZ R9, R14, 0.69314718246459960938 ;  /* 0x3f3172180e094820 */ /* 0x000fe20000410000 */
[----:B------:R-:W-:Y:S02]  /*c480*/  @!P0 IMAD R40, R41, R15, RZ ;  /* 0x0000000f29288224 */ /* 0x000fe400078e02ff */
[----:B-1----:R-:W-:Y:S01]  /*c490*/  @P3 FFMA.FTZ R18, R3, R12, R7 ;  /* 0x0000000c03123223 */ /* 0x002fe20000010007 */
[----:B--2---:R-:W-:Y:S01]  /*c4a0*/  @P4 FFMA.FTZ R19, R36, R13, R9 ;  /* 0x0000000d24134223 */ /* 0x004fe20000010009 */
[----:B------:R-:W-:Y:S01]  /*c4b0*/  IMAD R0, R29, R5, RZ ;  /* 0x000000051d007224 */ /* 0x000fe200078e02ff */
[----:B------:R4:W-:Y:S01]  /*c4c0*/  @!P0 STL [R1+0x8], R40 ;  /* 0x0000082801008387 */ /* 0x0009e20000100800 */
[----:B------:R-:W-:-:S02]  /*c4d0*/  LOP3.LUT P0, RZ, R39, 0x3, RZ, 0xc0, !PT ;  /* 0x0000000327ff7812 */ /* 0x000fc4000780c0ff */
[----:B---3--:R-:W-:Y:S01]  /*c4e0*/  SHF.L.U32 R16, R16, 0x7, RZ ;  /* 0x0000000710107819 */ /* 0x008fe200000006ff */
[----:B------:R-:W-:Y:S01]  /*c4f0*/  @!P1 IMAD R0, R41, R2, R0 ;  /* 0x0000000229009224 */ /* 0x000fe200078e0200 */
[----:B------:R-:W-:Y:S02]  /*c500*/  SHF.R.S32.HI R5, RZ, 0x1f, R40 ;  /* 0x0000001fff057819 */ /* 0x000fe40000011428 */
[----:B------:R-:W-:Y:S01]  /*c510*/  SEL R6, R40, RZ, P1 ;  /* 0x000000ff28067207 */ /* 0x000fe20000800000 */
[----:B------:R-:W-:Y:S01]  /*c520*/  IMAD R2, R16, R4, RZ ;  /* 0x0000000410027224 */ /* 0x000fe200078e02ff */
[----:B------:R-:W-:-:S04]  /*c530*/  SEL R5, R5, RZ, P1 ;  /* 0x000000ff05057207 */ /* 0x000fc80000800000 */
        /* <DEDUP_REMOVED lines=43> */
.L_x_775:
[----:B------:R-:W-:Y:S05]  /*c7f0*/  BSYNC.RECONVERGENT B0 ;  /* 0x0000000000007941 */ /* 0x000fea0003800200 */
.L_x_774:
[----:B-1----:R1:W5:Y:S01]  /*c800*/  LDL R11, [R1+0x10] ;  /* 0x00001000010b7983 */ /* 0x0023620000100800 */
[----:B------:R-:W2:Y:S03]  /*c810*/  LDCU UR6, c[0x0][0x440] ;  /* 0x00008800ff0677ac */ /* 0x000ea60008000800 */
[----:B------:R1:W5:Y:S01]  /*c820*/  LDL R10, [R1+0x14] ;  /* 0x00001400010a7983 */ /* 0x0003620000100800 */
[----:B------:R-:W3:Y:S01]  /*c830*/  LDCU.64 UR4, c[0x0][0x410] ;  /* 0x00008200ff0477ac */ /* 0x000ee20008000a00 */
[----:B------:R-:W-:Y:S01]  /*c840*/  @!P2 IMAD.MOV.U32 R2, RZ, RZ, R24 ;  /* 0x000000ffff02a224 */ /* 0x000fe200078e0018 */
[C---:B------:R-:W-:Y:S01]  /*c850*/  IADD3 R5, PT, PT, R31.reuse, 0x20, RZ ;  /* 0x000000201f057810 */ /* 0x040fe20007ffe0ff */
[----:B------:R1:W1:Y:S01]  /*c860*/  LDS.128 R12, [R190] ;  /* 0x00000000be0c7984 */ /* 0x0002620000000c00 */
[----:B------:R-:W-:Y:S01]  /*c870*/  @P2 IMAD.MOV.U32 R2, RZ, RZ, R22 ;  /* 0x000000ffff022224 */ /* 0x000fe200078e0016 */
[C---:B------:R-:W-:Y:S01]  /*c880*/  IADD3 R0, PT, PT, R31.reuse, 0x60, RZ ;  /* 0x000000601f007810 */ /* 0x040fe20007ffe0ff */
[----:B------:R-:W-:Y:S01]  /*c890*/  VIADD R4, R31, 0x40 ;  /* 0x000000401f047836 */ /* 0x000fe20000000000 */
[----:B------:R-:W-:Y:S02]  /*c8a0*/  BSSY.RECONVERGENT B0, `(.L_x_776) ;  /* 0x0000015000007945 */ /* 0x000fe40003800200 */
[----:B------:R-:W-:-:S02]  /*c8b0*/  IADD3 R2, P1, PT, R192, R2, RZ ;  /* 0x00000002c0027210 */ /* 0x000fc40007f3e0ff */
[----:B--2---:R-:W-:-:S03]  /*c8c0*/  ISETP.GE.AND P0, PT, R192, UR6, PT ;  /* 0x00000006c0007c0c */ /* 0x004fc6000bf06270 */
[----:B------:R-:W-:Y:S01]  /*c8d0*/  IMAD.X R3, RZ, RZ, R28, P1 ;  /* 0x000000ffff037224 */ /* 0x000fe200008e061c */
[-C--:B-----5:R-:W-:Y:S01]  /*c8e0*/  ISETP.GE.OR P3, PT, R31, R30.reuse, P0 ;  /* 0x0000001e1f00720c */ /* 0x0a0fe20000766670 */
[----:B---3--:R-:W-:Y:S01]  /*c8f0*/  IMAD.WIDE.U32 R8, R29, UR4, R2 ;  /* 0x000000041d087c25 */ /* 0x008fe2000f8e0002 */
[-C--:B------:R-:W-:Y:S02]  /*c900*/  ISETP.GE.OR P2, PT, R5, R30.reuse, P0 ;  /* 0x0000001e0500720c */ /* 0x080fe40000746670 */
[-C--:B------:R-:W-:Y:S01]  /*c910*/  ISETP.GE.OR P1, PT, R4, R30.reuse, P0 ;  /* 0x0000001e0400720c */ /* 0x080fe20000726670 */
[----:B------:R-:W-:Y:S01]  /*c920*/  IMAD R7, R29, UR5, R9 ;  /* 0x000000051d077c24 */ /* 0x000fe2000f8e0209 */
[----:B------:R-:W-:-:S07]  /*c930*/  ISETP.GE.OR P0, PT, R0, R30, P0 ;  /* 0x0000001e0000720c */ /* 0x000fce0000706670 */
[----:B------:R-:W-:Y:S06]  /*c940*/  @P3 BRA `(.L_x_777) ;  /* 0x0000000000283947 */ /* 0x000fec0003800000 */
        /* <DEDUP_REMOVED lines=10> */
.L_x_777:
[----:B------:R-:W-:Y:S05]  /*c9f0*/  BSYNC.RECONVERGENT B0 ;  /* 0x0000000000007941 */ /* 0x000fea0003800200 */
.L_x_776:
[----:B-12---:R1:W2:Y:S01]  /*ca00*/  LDS.128 R12, [R190+0x800] ;  /* 0x00080000be0c7984 */ /* 0x0062a20000000c00 */
[----:B------:R-:W-:Y:S04]  /*ca10*/  BSSY.RECONVERGENT B0, `(.L_x_778) ;  /* 0x000000f000007945 */ /* 0x000fe80003800200 */
        /* <DEDUP_REMOVED lines=13> */
[----:B--2---:R3:W-:Y:S02]  /*caf0*/  STG.E.128 desc[UR14][R4.64], R12 ;  /* 0x0000000c04007986 */ /* 0x0047e4000c101d0e */
.L_x_779:
[----:B------:R-:W-:Y:S05]  /*cb00*/  BSYNC.RECONVERGENT B0 ;  /* 0x0000000000007941 */ /* 0x000fea0003800200 */
.L_x_778:
[----:B--23--:R2:W3:Y:S01]  /*cb10*/  LDS.128 R12, [R190+0x1000] ;  /* 0x00100000be0c7984 */ /* 0x00c4e20000000c00 */
[----:B------:R-:W-:Y:S04]  /*cb20*/  BSSY.RECONVERGENT B0, `(.L_x_780) ;  /* 0x000000f000007945 */ /* 0x000fe80003800200 */
[----:B------:R-:W-:Y:S05]  /*cb30*/  @P1 BRA `(.L_x_781) ;  /* 0x0000000000341947 */ /* 0x000fea0003800000 */
[----:B------:R-:W5:Y:S01]  /*cb40*/  LDCU.64 UR6, c[0x0][0x408] ;  /* 0x00008100ff0677ac */ /* 0x000f620008000a00 */
[----:B------:R-:W-:Y:S02]  /*cb50*/  IADD3 R0, P1, PT, R11, 0x40, RZ ;  /* 0x000000400b007810 */ /* 0x000fe40007f3e0ff */
[----:B------:R-:W-:Y:S01]  /*cb60*/  MOV R3, R7 ;  /* 0x0000000700037202 */ /* 0x000fe20000000f00 */
[----:B------:R-:W1:Y:S02]  /*cb70*/  LDCU.64 UR4, c[0x0][0x3f0] ;  /* 0x00007e00ff0477ac */ /* 0x000e640008000a00 */
[----:B------:R-:W-:-:S04]  /*cb80*/  IMAD.X R2, RZ, RZ, R10, P1 ;  /* 0x000000ffff027224 */ /* 0x000fc800008e060a */
[----:B-----5:R-:W-:Y:S02]  /*cb90*/  IMAD R4, R2, UR6, RZ ;  /* 0x0000000602047c24 */ /* 0x020fe4000f8e02ff */
[----:B------:R-:W-:-:S04]  /*cba0*/  IMAD.MOV.U32 R2, RZ, RZ, R8 ;  /* 0x000000ffff027224 */ /* 0x000fc800078e0008 */
[----:B------:R-:W-:-:S04]  /*cbb0*/  IMAD.WIDE.U32 R2, R0, UR6, R2 ;  /* 0x0000000600027c25 */ /* 0x000fc8000f8e0002 */
[----:B------:R-:W-:Y:S01]  /*cbc0*/  IMAD R0, R0, UR7, R4 ;  /* 0x0000000700007c24 */ /* 0x000fe2000f8e0204 */
[----:B-1----:R-:W-:-:S04]  /*cbd0*/  LEA R4, P1, R2, UR4, 0x1 ;  /* 0x0000000402047c11 */ /* 0x002fc8000f8208ff */
[----:B------:R-:W-:-:S04]  /*cbe0*/  IADD3 R0, PT, PT, R3, R0, RZ ;  /* 0x0000000003007210 */ /* 0x000fc80007ffe0ff */
[----:B------:R-:W-:-:S05]  /*cbf0*/  LEA.HI.X R5, R2, UR5, R0, 0x1, P1 ;  /* 0x0000000502057c11 */ /* 0x000fca00088f0c00 */
[----:B---3--:R1:W-:Y:S02]  /*cc00*/  STG.E.128 desc[UR14][R4.64], R12 ;  /* 0x0000000c04007986 */ /* 0x0083e4000c101d0e */
.L_x_781:
[----:B------:R-:W-:Y:S05]  /*cc10*/  BSYNC.RECONVERGENT B0 ;  /* 0x0000000000007941 */ /* 0x000fea0003800200 */
.L_x_780:
[----:B------:R-:W-:Y:S05]  /*cc20*/  @P0 EXIT ;  /* 0x000000000000094d */ /* 0x000fea0003800000 */
[----:B------:R-:W5:Y:S01]  /*cc30*/  LDCU.64 UR6, c[0x0][0x408] ;  /* 0x00008100ff0677ac */ /* 0x000f620008000a00 */
[----:B------:R-:W-:Y:S01]  /*cc40*/  IADD3 R6, P0, PT, R11, 0x60, RZ ;  /* 0x000000600b067810 */ /* 0x000fe20007f1e0ff */
[----:B------:R-:W-:Y:S01]  /*cc50*/  IMAD.MOV.U32 R2, RZ, RZ, R8 ;  /* 0x000000ffff027224 */ /* 0x000fe200078e0008 */
[----:B------:R-:W-:Y:S01]  /*cc60*/  MOV R3, R7 ;  /* 0x0000000700037202 */ /* 0x000fe20000000f00 */
[----:B------:R-:W2:Y:S02]  /*cc70*/  LDCU.64 UR4, c[0x0][0x3f0] ;  /* 0x00007e00ff0477ac */ /* 0x000ea40008000a00 */
[----:B------:R-:W-:-:S04]  /*cc80*/  IMAD.X R0, RZ, RZ, R10, P0 ;  /* 0x000000ffff007224 */ /* 0x000fc800000e060a */
[----:B-----5:R-:W-:Y:S02]  /*cc90*/  IMAD R0, R0, UR6, RZ ;  /* 0x0000000600007c24 */ /* 0x020fe4000f8e02ff */
[----:B-1----:R-:W-:-:S04]  /*cca0*/  IMAD.WIDE.U32 R4, R6, UR6, R2 ;  /* 0x0000000606047c25 */ /* 0x002fc8000f8e0002 */
[----:B------:R-:W-:Y:S01]  /*ccb0*/  IMAD R0, R6, UR7, R0 ;  /* 0x0000000706007c24 */ /* 0x000fe2000f8e0200 */
[----:B--2---:R-:W-:-:S04]  /*ccc0*/  LEA R2, P0, R4, UR4, 0x1 ;  /* 0x0000000404027c11 */ /* 0x004fc8000f8008ff */
[----:B------:R-:W-:-:S04]  /*ccd0*/  IADD3 R0, PT, PT, R5, R0, RZ ;  /* 0x0000000005007210 */ /* 0x000fc80007ffe0ff */
[----:B------:R-:W-:-:S05]  /*cce0*/  LEA.HI.X R3, R4, UR5, R0, 0x1, P0 ;  /* 0x0000000504037c11 */ /* 0x000fca00080f0c00 */
[----:B------:R-:W-:Y:S01]  /*ccf0*/  STG.E.128 desc[UR14][R2.64], R32 ;  /* 0x0000002002007986 */ /* 0x000fe2000c101d0e */
[----:B------:R-:W-:Y:S05]  /*cd00*/  EXIT ;  /* 0x000000000000794d */ /* 0x000fea0003800000 */
.L_x_782:
        /* <DEDUP_REMOVED lines=15> */
.L_x_1363:


//--------------------- .text._ZN5flash16flash_fwd_kernelI23Flash_fwd_kernel_traitsILi32ELi128ELi128ELi4ELb0ELb0EN7cutlass6half_tE19Flash_kernel_traitsILi32ELi128ELi128ELi4ES3_EELb1ELb0ELb0ELb1ELb0ELb0ELb0ELb1EEEvNS_16Flash_fwd_paramsE --------------------------
	.section	.text._ZN5flash16flash_fwd_kernelI23Flash_fwd_kernel_traitsILi32ELi128ELi128ELi4ELb0ELb0EN7cutlass6half_tE19Flash_kernel_traitsILi32ELi128ELi128ELi4ES3_EELb1ELb0ELb0ELb1ELb0ELb0ELb0ELb1EEEvNS_16Flash_fwd_paramsE,"ax",@progbits
	.align	128
        .global         _ZN5flash16flash_fwd_kernelI23Flash_fwd_kernel_traitsILi32ELi128ELi128ELi4ELb0ELb0EN7cutlass6half_tE19Flash_kernel_traitsILi32ELi128ELi128ELi4ES3_EELb1ELb0ELb0ELb1ELb0ELb0ELb0ELb1EEEvNS_16Flash_fwd_paramsE
        .type           _ZN5flash16flash_fwd_kernelI23Flash_fwd_kernel_traitsILi32ELi128ELi128ELi4ELb0ELb0EN7cutlass6half_tE19Flash_kernel_traitsILi32ELi128ELi128ELi4ES3_EELb1ELb0ELb0ELb1ELb0ELb0ELb0ELb1EEEvNS_16Flash_fwd_paramsE,@function
        .size           _ZN5flash16flash_fwd_kernelI23Flash_fwd_kernel_traitsILi32ELi128ELi128ELi4ELb0ELb0EN7cutlass6half_tE19Flash_kernel_traitsILi32ELi128ELi128ELi4ES3_EELb1ELb0ELb0ELb1ELb0ELb0ELb0ELb1EEEvNS_16Flash_fwd_paramsE,(.L_x_1364 - _ZN5flash16flash_fwd_kernelI23Flash_fwd_kernel_traitsILi32ELi128ELi128ELi4ELb0ELb0EN7cutlass6half_tE19Flash_kernel_traitsILi32ELi128ELi128ELi4ES3_EELb1ELb0ELb0ELb1ELb0ELb0ELb0ELb1EEEvNS_16Flash_fwd_paramsE)
        .other          _ZN5flash16flash_fwd_kernelI23Flash_fwd_kernel_traitsILi32ELi128ELi128ELi4ELb0ELb0EN7cutlass6half_tE19Flash_kernel_traitsILi32ELi128ELi128ELi4ES3_EELb1ELb0ELb0ELb1ELb0ELb0ELb0ELb1EEEvNS_16Flash_fwd_paramsE,@"STO_CUDA_ENTRY STV_DEFAULT"
_ZN5flash16flash_fwd_kernelI23Flash_fwd_kernel_traitsILi32ELi128ELi128ELi4ELb0ELb0EN7cutlass6half_tE19Flash_kernel_traitsILi32ELi128ELi128ELi4ES3_EELb1ELb0ELb0ELb1ELb0ELb0ELb0ELb1EEEvNS_16Flash_fwd_paramsE:
.text._ZN5flash16flash_fwd_kernelI23Flash_fwd_kernel_traitsILi32ELi128ELi128ELi4ELb0ELb0EN7cutlass6half_tE19Flash_kernel_traitsILi32ELi128ELi128ELi4ES3_EELb1ELb0ELb0ELb1ELb0ELb0ELb0ELb1EEEvNS_16Flash_fwd_paramsE:
        /* <DEDUP_REMOVED lines=67> */
[----:B------:R-:W4:Y:S01]  /*0430*/  @!UP3 LDCU UR8, c[0x0][0x43c] ;  /* 0x00008780ff08b7ac */ /* 0x000f220008000800 */
[----:B-1----:R-:W-:-:S02]  /*0440*/  IMAD.U32 R2, RZ, RZ, UR16 ;  /* 0x00000010ff027e24 */ /* 0x002fc4000f8e00ff */
[----:B------:R-:W-:-:S05]  /*0450*/  IMAD.U32 R3, RZ, RZ, UR17 ;  /* 0x00000011ff037e24 */ /* 0x000fca000f8e00ff */
[----:B------:R-:W5:Y:S04]  /*0460*/  @P4 LDG.E R7, desc[UR20][R2.64] ;  /* 0x0000001402074981 */ /* 0x000f68000c1e1900 */
[----:B------:R1:W2:Y:S02]  /*0470*/  @P2 LDG.E R6, desc[UR20][R2.64+0x4] ;  /* 0x0000041402062981 */ /* 0x0002a4000c1e1900 */
[----:B-1----:R-:W-:Y:S01]  /*0480*/  MOV R2, UR6 ;  /* 0x0000000600027c02 */ /* 0x002fe20008000f00 */
[----:B------:R-:W-:Y:S01]  /*0490*/  IMAD.U32 R3, RZ, RZ, UR7 ;  /* 0x00000007ff037e24 */ /* 0x000fe2000f8e00ff */
[----:B------:R-:W1:Y:S04]  /*04a0*/  @!UP3 LDCU.64 UR6, c[0x0][0x488] ;  /* 0x00009100ff06b7ac */ /* 0x000e680008000a00 */
[----:B------:R4:W2:Y:S02]  /*04b0*/  @P0 LDG.E R0, desc[UR20][R2.64] ;  /* 0x0000001402000981 */ /* 0x0008a4000c1e1900 */
[----:B----4-:R-:W-:-:S02]  /*04c0*/  IMAD.U32 R2, RZ, RZ, UR11 ;  /* 0x0000000bff027e24 */ /* 0x010fc4000f8e00ff */
[----:B------:R-:W-:Y:S01]  /*04d0*/  IMAD.U32 R3, RZ, RZ, UR10 ;  /* 0x0000000aff037e24 */ /* 0x000fe2000f8e00ff */
[----:B------:R-:W4:Y:S04]  /*04e0*/  LDCU UR10, c[0x0][0x3e0] ;  /* 0x00007c00ff0a77ac */ /* 0x000f280008000800 */
[----:B------:R-:W2:Y:S01]  /*04f0*/  @!P3 LDG.E R4, desc[UR20][R2.64] ;  /* 0x000000140204b981 */ /* 0x000ea2000c1e1900 */
[----:B------:R-:W-:Y:S01]  /*0500*/  UMOV UR12, URZ ;  /* 0x000000ff000c7c82 */ /* 0x000fe20008000000 */
[----:B------:R-:W-:Y:S01]  /*0510*/  USHF.L.U32 UR23, UR14, 0x7, URZ ;  /* 0x000000070e177899 */ /* 0x000fe200080006ff */
[----:B------:R-:W-:Y:S01]  /*0520*/  UMOV UR13, 0xffffffff ;  /* 0xffffffff000d7882 */ /* 0x000fe20000000000 */
[----:B-1----:R-:W-:-:S04]  /*0530*/  @!UP3 UISETP.NE.U32.AND UP2, UPT, UR6, URZ, UPT ;  /* 0x000000ff0600b28c */ /* 0x002fc8000bf45070 */
[----:B------:R-:W-:-:S04]  /*0540*/  @!UP3 UISETP.NE.AND.EX UP2, UPT, UR7, URZ, UPT, UP2 ;  /* 0x000000ff0700b28c */ /* 0x000fc8000bf45320 */
[----:B------:R-:W-:Y:S02]  /*0550*/  @!UP3 USEL UR8, UR8, URZ, UP2 ;  /* 0x000000ff0808b287 */ /* 0x000fe40009000000 */
[----:B----4-:R-:W-:Y:S01]  /*0560*/  UIMAD UR28, UR29, UR10, UR30 ;  /* 0x0000000a1d1c72a4 */ /* 0x010fe2000f8e021e */
[----:B---3--:R-:W-:Y:S02]  /*0570*/  @P1 R2UR UR12, R5 ;  /* 0x00000000050c12ca */ /* 0x008fe400000e0000 */
[----:B-----5:R-:W-:Y:S02]  /*0580*/  @P4 R2UR UR18, R7 ;  /* 0x00000000071242ca */ /* 0x020fe400000e0000 */
[----:B--2---:R-:W-:-:S13]  /*0590*/  @P2 R2UR UR9, R6 ;  /* 0x00000000060922ca */ /* 0x004fda00000e0000 */
[----:B------:R-:W-:Y:S02]  /*05a0*/  @UP0 UIADD3 UR24, UPT, UPT, UR9, -UR18, URZ ;  /* 0x8000001209180290 */ /* 0x000fe4000fffe0ff */
[----:B------:R-:W-:-:S04]  /*05b0*/  UISETP.NE.U32.AND UP0, UPT, UR4, URZ, UPT ;  /* 0x000000ff0400728c */ /* 0x000fc8000bf05070 */
[----:B------:R-:W-:Y:S02]  /*05c0*/  UISETP.NE.AND.EX UP0, UPT, UR5, URZ, UPT, UP0 ;  /* 0x000000ff0500728c */ /* 0x000fe4000bf05300 */
        /* <DEDUP_REMOVED lines=13> */
.L_x_783:
[----:B------:R-:W-:Y:S01]  /*06a0*/  @!UP3 UIADD3 UR19, UPT, UPT, UR8, UR4, -UR12 ;  /* 0x000000040813b290 */ /* 0x000fe2000fffe80c */
[----:B------:R-:W-:Y:S11]  /*06b0*/  @!P0 EXIT ;  /* 0x000000000000894d */ /* 0x000ff60003800000 */
[----:B------:R-:W-:Y:S01]  /*06c0*/  UISETP.GT.AND UP0, UPT, UR19, URZ, UPT ;  /* 0x000000ff1300728c */ /* 0x000fe2000bf04270 */
[----:B------:R-:W-:-:S08]  /*06d0*/  LOP3.LUT R204, R22, 0x1f, RZ, 0xc0, !PT ;  /* 0x0000001f16cc7812 */ /* 0x000fd000078ec0ff */
[----:B------:R-:W-:Y:S05]  /*06e0*/  BRA.U UP0, `(.L_x_784) ;  /* 0x0000000900ac7547 */ /* 0x000fea000b800000 */
        /* <DEDUP_REMOVED lines=11> */
[----:B------:R-:W-:-:S03]  /*07a0*/  @UP0 UIMAD UR9, UR18, UR7, UR15 ;  /* 0x00000007120902a4 */ /* 0x000fc6000f8e020f */
[----:B------:R-:W-:Y:S01]  /*07b0*/  @UP1 UMOV UR7, 0x1 ;  /* 0x0000000100071882 */ /* 0x000fe20000000000 */
[----:B----4-:R-:W-:Y:S01]  /*07c0*/  @UP1 UIMAD UR6, UR4, UR5, URZ ;  /* 0x00000005040612a4 */ /* 0x010fe2000f8e02ff */
[----:B------:R-:W-:Y:S01]  /*07d0*/  @UP0 UMOV UR12, UR14 ;  /* 0x0000000e000c0c82 */ /* 0x000fe20008000000 */
[----:B--23--:R-:W-:Y:S10]  /*07e0*/  BRA.U UP1, `(.L_x_785) ;  /* 0x0000000101247547 */ /* 0x00cff4000b800000 */
[----:B------:R-:W-:-:S11]  /*07f0*/  UISETP.NE.AND UP0, UPT, UR11, URZ, UPT ;  /* 0x000000ff0b00728c */ /* 0x000fd6000bf05270 */
        /* <DEDUP_REMOVED lines=8> */
.L_x_785:
[----:B------:R-:W1:Y:S01]  /*0880*/  LDCU.64 UR4, c[0x0][0x410] ;  /* 0x00008200ff0477ac */ /* 0x000e620008000a00 */
[----:B------:R-:W-:Y:S01]  /*0890*/  IMAD.SHL.U32 R8, R22, 0x8, RZ ;  /* 0x0000000816087824 */ /* 0x000fe200078e00ff */
[----:B------:R-:W2:Y:S01]  /*08a0*/  S2R R2, SR_CTAID.X ;  /* 0x0000000000027919 */ /* 0x000ea20000002500 */
[----:B------:R-:W-:Y:S01]  /*08b0*/  SHF.R.U32.HI R4, RZ, 0x2, R22 ;  /* 0x00000002ff047819 */ /* 0x000fe20000011616 */
[----:B------:R-:W4:Y:S01]  /*08c0*/  LDCU UR10, c[0x0][0x440] ;  /* 0x00008800ff0a77ac */ /* 0x000f220008000800 */
[----:B------:R-:W-:Y:S01]  /*08d0*/  IMAD.MOV.U32 R5, RZ, RZ, RZ ;  /* 0x000000ffff057224 */ /* 0x000fe200078e00ff */
[----:B------:R-:W-:Y:S01]  /*08e0*/  LOP3.LUT R8, R8, 0x18, RZ, 0xc0, !PT ;  /* 0x0000001808087812 */ /* 0x000fe200078ec0ff */
[----:B------:R-:W-:Y:S01]  /*08f0*/  BSSY.RECONVERGENT B0, `(.L_x_786) ;  /* 0x000002e000007945 */ /* 0x000fe20003800200 */
[----:B------:R-:W-:Y:S01]  /*0900*/  UISETP.NE.AND UP1, UPT, UR11, URZ, !UP1 ;  /* 0x000000ff0b00728c */ /* 0x000fe2000cf25270 */
[----:B------:R-:W-:Y:S01]  /*0910*/  VIADD R14, R4, 0x20 ;  /* 0x00000020040e7836 */ /* 0x000fe20000000000 */
[----:B------:R-:W-:Y:S01]  /*0920*/  ISETP.NE.AND P1, PT, R8, RZ, PT ;  /* 0x000000ff0800720c */ /* 0x000fe20003f25270 */
[----:B------:R-:W-:Y:S01]  /*0930*/  UIADD3 UR24, UPT, UPT, -UR23, UR24, URZ ;  /* 0x0000001817187290 */ /* 0x000fe2000fffe1ff */
[C---:B------:R-:W-:Y:S01]  /*0940*/  VIADD R15, R4.reuse, 0x40 ;  /* 0x00000040040f7836 */ /* 0x040fe20000000000 */
[----:B------:R-:W-:Y:S01]  /*0950*/  UISETP.NE.AND UP0, UPT, UR18, -0x1, UPT ;  /* 0xffffffff1200788c */ /* 0x000fe2000bf05270 */
[----:B------:R-:W-:Y:S01]  /*0960*/  VIADD R16, R4, 0x60 ;  /* 0x0000006004107836 */ /* 0x000fe20000000000 */
[----:B---3--:R-:W-:-:S02]  /*0970*/  UIMAD UR6, UR30, UR6, URZ ;  /* 0x000000061e0672a4 */ /* 0x008fc4000f8e02ff */
[----:B------:R-:W-:Y:S01]  /*0980*/  UIMAD UR23, UR23, UR8, URZ ;  /* 0x00000008171772a4 */ /* 0x000fe2000f8e02ff */
[----:B-1----:R-:W-:Y:S01]  /*0990*/  IMAD.U32 R0, RZ, RZ, UR4 ;  /* 0x00000004ff007e24 */ /* 0x002fe2000f8e00ff */
[----:B------:R-:W1:Y:S01]  /*09a0*/  LDCU UR4, c[0x0][0x434] ;  /* 0x00008680ff0477ac */ /* 0x000e620008000800 */
[----:B------:R-:W-:Y:S01]  /*09b0*/  IMAD.U32 R6, RZ, RZ, UR5 ;  /* 0x00000005ff067e24 */ /* 0x000fe2000f8e00ff */
[----:B------:R-:W-:Y:S02]  /*09c0*/  ISETP.GE.OR P4, PT, R4, UR24, P1 ;  /* 0x0000001804007c0c */ /* 0x000fe40008f86670 */
[C---:B----4-:R-:W-:Y:S01]  /*09d0*/  ISETP.GE.AND P5, PT, R8.reuse, UR10, PT ;  /* 0x0000000a08007c0c */ /* 0x050fe2000bfa6270 */
[----:B------:R-:W-:Y:S01]  /*09e0*/  @!UP1 UIMAD UR6, UR29, UR7, UR6 ;  /* 0x000000071d0692a4 */ /* 0x000fe2000f8e0206 */
[----:B------:R-:W-:Y:S01]  /*09f0*/  IADD3 R8, P0, PT, R8, UR12, RZ ;  /* 0x0000000c08087c10 */ /* 0x000fe2000ff1e0ff */
[----:B------:R-:W-:Y:S01]  /*0a00*/  USHF.R.S32.HI UR10, URZ, 0x1f, UR23 ;  /* 0x0000001fff0a7899 */ /* 0x000fe20008011417 */
[----:B------:R-:W-:Y:S01]  /*0a10*/  ISETP.GE.OR P6, PT, R4, UR24, P5 ;  /* 0x0000001804007c0c */ /* 0x000fe2000afc6670 */
[----:B------:R-:W-:Y:S01]  /*0a20*/  USHF.R.S32.HI UR5, URZ, 0x1f, UR6 ;  /* 0x0000001fff057899 */ /* 0x000fe20008011406 */
[----:B------:R-:W-:Y:S01]  /*0a30*/  ISETP.GE.OR P3, PT, R14, UR24, P1 ;  /* 0x000000180e007c0c */ /* 0x000fe20008f66670 */
[----:B------:R-:W-:Y:S01]  /*0a40*/  IMAD.X R9, RZ, RZ, UR9, P0 ;  /* 0x00000009ff097e24 */ /* 0x000fe200080e06ff */
[----:B------:R-:W-:-:S02]  /*0a50*/  ISETP.GE.OR P2, PT, R15, UR24, P1 ;  /* 0x000000180f007c0c */ /* 0x000fc40008f46670 */
[----:B------:R-:W-:Y:S01]  /*0a60*/  ISETP.GE.OR P1, PT, R16, UR24, P1 ;  /* 0x0000001810007c0c */ /* 0x000fe20008f26670 */
[----:B------:R-:W-:Y:S01]  /*0a70*/  IMAD.WIDE.U32 R8, R0, UR30, R8 ;  /* 0x0000001e00087c25 */ /* 0x000fe2000f8e0008 */
[----:B------:R-:W-:Y:S01]  /*0a80*/  ISETP.GE.OR P0, PT, R14, UR24, P5 ;  /* 0x000000180e007c0c */ /* 0x000fe2000af06670 */
[----:B-1----:R-:W-:Y:S02]  /*0a90*/  UIMAD UR4, UR29, UR4, URZ ;  /* 0x000000041d0472a4 */ /* 0x002fe4000f8e02ff */
[----:B--2---:R-:W-:Y:S02]  /*0aa0*/  IMAD.WIDE.U32 R2, R2, 0x80, R4 ;  /* 0x0000008002027825 */ /* 0x004fe400078e0004 */
[----:B------:R-:W-:Y:S02]  /*0ab0*/  USEL UR9, UR4, UR18, !UP0 ;  /* 0x0000001204097287 */ /* 0x000fe4000c000000 */
[----:B------:R-:W-:Y:S02]  /*0ac0*/  IMAD R7, R6, UR30, R9 ;  /* 0x0000001e06077c24 */ /* 0x000fe4000f8e0209 */
[----:B------:R-:W-:-:S02]  /*0ad0*/  USHF.R.S32.HI UR4, URZ, 0x1f, UR9 ;  /* 0x0000001fff047899 */ /* 0x000fc40008011409 */
        /* <DEDUP_REMOVED lines=15> */
.L_x_787:
[----:B------:R-:W-:Y:S05]  /*0bd0*/  BSYNC.RECONVERGENT B0 ;  /* 0x0000000000007941 */ /* 0x000fea0003800200 */
.L_x_786:
        /* <DEDUP_REMOVED lines=17> */
.L_x_789:
[----:B------:R-:W-:Y:S05]  /*0cf0*/  BSYNC.RECONVERGENT B0 ;  /* 0x0000000000007941 */ /* 0x000fea0003800200 */
.L_x_788:
        /* <DEDUP_REMOVED lines=15> */
.L_x_791:
[----:B------:R-:W-:Y:S05]  /*0df0*/  BSYNC.RECONVERGENT B0 ;  /* 0x0000000000007941 */ /* 0x000fea0003800200 */
.L_x_790:
        /* <DEDUP_REMOVED lines=14> */
.L_x_793:
[----:B------:R-:W-:Y:S05]  /*0ee0*/  BSYNC.RECONVERGENT B0 ;  /* 0x0000000000007941 */ /* 0x000fea0003800200 */
.L_x_792:
        /* <DEDUP_REMOVED lines=10> */
.L_x_795:
[----:B------:R-:W-:Y:S05]  /*0f90*/  BSYNC.RECONVERGENT B0 ;  /* 0x0000000000007941 */ /* 0x000fea0003800200 */
.L_x_794:
        /* <DEDUP_REMOVED lines=10> */
.L_x_797:
[----:B------:R-:W-:Y:S05]  /*1040*/  BSYNC.RECONVERGENT B0 ;  /* 0x0000000000007941 */ /* 0x000fea0003800200 */
.L_x_796:
        /* <DEDUP_REMOVED lines=10> */
.L_x_799:
[----:B------:R-:W-:Y:S05]  /*10f0*/  BSYNC.RECONVERGENT B0 ;  /* 0x0000000000007941 */ /* 0x000fea0003800200 */
.L_x_798:
        /* <DEDUP_REMOVED lines=10> */
.L_x_784:
[----:B------:R-:W-:Y:S02]  /*11a0*/  UISETP.NE.AND UP0, UPT, UR18, -0x1, UPT ;  /* 0xffffffff1200788c */ /* 0x000fe4000bf05270 */
[----:B------:R-:W-:Y:S02]  /*11b0*/  UISETP.NE.AND UP1, UPT, UR13, -0x1, UPT ;  /* 0xffffffff0d00788c */ /* 0x000fe4000bf25270 */
[----:B------:R-:W-:-:S04]  /*11c0*/  UIADD3 UR22, UPT, UPT, UR19, 0x7f, URZ ;  /* 0x0000007f13167890 */ /* 0x000fc8000fffe0ff */
[----:B------:R-:W-:-:S03]  /*11d0*/  ULEA.HI UR25, UR22, 0xffffffff, URZ, 0x19 ;  /* 0xffffffff16197891 */ /* 0x000fc6000f8fc8ff */
        /* <DEDUP_REMOVED lines=19> */
.L_x_800:
[----:B------:R-:W1:Y:S01]  /*1310*/  LDCU.64 UR10, c[0x0][0x3b8] ;  /* 0x00007700ff0a77ac */ /* 0x000e620008000a00 */
[----:B------:R-:W-:-:S04]  /*1320*/  UIADD3 UR6, UPT, UPT, UR12, UR13, URZ ;  /* 0x0000000d0c067290 */ /* 0x000fc8000fffe0ff */
[----:B-1----:R-:W-:Y:S02]  /*1330*/  UIMAD.WIDE.U32 UR14, UR6, UR10, URZ ;  /* 0x0000000a060e72a5 */ /* 0x002fe4000f8e00ff */
[----:B------:R-:W-:-:S04]  /*1340*/  UIMAD UR6, UR6, UR11, URZ ;  /* 0x0000000b060672a4 */ /* 0x000fc8000f8e02ff */
[----:B------:R-:W-:Y:S02]  /*1350*/  UIADD3 UR6, UPT, UPT, UR15, UR6, URZ ;  /* 0x000000060f067290 */ /* 0x000fe4000fffe0ff */
.L_x_801:
        /* <DEDUP_REMOVED lines=39> */
.L_x_802:
[----:B------:R-:W1:Y:S01]  /*15d0*/  LDCU.64 UR8, c[0x0][0x3c0] ;  /* 0x00007800ff0877ac */ /* 0x000e620008000a00 */
[----:B------:R-:W-:-:S04]  /*15e0*/  UIADD3 UR12, UPT, UPT, UR12, UR13, URZ ;  /* 0x0000000d0c0c7290 */ /* 0x000fc8000fffe0ff */
[----:B-1----:R-:W-:Y:S02]  /*15f0*/  UIMAD.WIDE.U32 UR16, UR12, UR8, URZ ;  /* 0x000000080c1072a5 */ /* 0x002fe4000f8e00ff */
[----:B------:R-:W-:-:S04]  /*1600*/  UIMAD UR5, UR12, UR9, URZ ;  /* 0x000000090c0572a4 */ /* 0x000fc8000f8e02ff */
[----:B------:R-:W-:Y:S01]  /*1610*/  UIADD3 UR5, UPT, UPT, UR17, UR5, URZ ;  /* 0x0000000511057290 */ /* 0x000fe2000fffe0ff */
[----:B------:R-:W-:-:S11]  /*1620*/  UMOV UR4, UR16 ;  /* 0x0000001000047c82 */ /* 0x000fd60008000000 */
.L_x_803:
[----:B------:R-:W-:Y:S01]  /*1630*/  IMAD.SHL.U32 R232, R22, 0x8, RZ ;  /* 0x0000000816e87824 */ /* 0x000fe200078e00ff */
[--C-:B------:R-:W-:Y:S01]  /*1640*/  SHF.R.U32.HI R20, RZ, 0x2, R22.reuse ;  /* 0x00000002ff147819 */ /* 0x100fe20000011616 */
[----:B------:R-:W1:Y:S01]  /*1650*/  LDCU.64 UR16, c[0x0][0x388] ;  /* 0x00007100ff1077ac */ /* 0x000e620008000a00 */
[----:B------:R-:W2:Y:S01]  /*1660*/  S2R R8, SR_CTAID.X ;  /* 0x0000000000087919 */ /* 0x000ea20000002500 */
[----:B------:R-:W3:Y:S01]  /*1670*/  S2UR UR33, SR_CgaCtaId ;  /* 0x00000000002179c3 */ /* 0x000ee20000008800 */
[C---:B------:R-:W-:Y:S01]  /*1680*/  LOP3.LUT R172, R232.reuse, 0x18, RZ, 0xc0, !PT ;  /* 0x00000018e8ac7812 */ /* 0x040fe200078ec0ff */
[----:B------:R-:W4:Y:S01]  /*1690*/  LDCU.64 UR12, c[0x0][0x3c8] ;  /* 0x00007900ff0c77ac */ /* 0x000f220008000a00 */
[----:B------:R-:W-:Y:S01]  /*16a0*/  LOP3.LUT R6, R232, 0xd8, RZ, 0xc0, !PT ;  /* 0x000000d8e8067812 */ /* 0x000fe200078ec0ff */
[----:B------:R-:W-:Y:S01]  /*16b0*/  IMAD.MOV.U32 R21, RZ, RZ, RZ ;  /* 0x000000ffff157224 */ /* 0x000fe200078e00ff */
[C---:B------:R-:W-:Y:S01]  /*16c0*/  IADD3 R4, P1, PT, R172.reuse, UR14, RZ ;  /* 0x0000000eac047c10 */ /* 0x040fe2000ff3e0ff */
[----:B------:R-:W5:Y:S01]  /*16d0*/  LDCU.64 UR14, c[0x0][0x390] ;  /* 0x00007200ff0e77ac */ /* 0x000f620008000a00 */
[----:B------:R-:W-:Y:S01]  /*16e0*/  IADD3 R2, P0, PT, R172, UR4, RZ ;  /* 0x00000004ac027c10 */ /* 0x000fe2000ff1e0ff */
[----:B------:R-:W-:Y:S01]  /*16f0*/  BSSY.RECONVERGENT B0, `(.L_x_804) ;  /* 0x000003b000007945 */ /* 0x000fe20003800200 */
[----:B------:R-:W-:Y:S01]  /*1700*/  LOP3.LUT R6, R6, 0x18, R22, 0x78, !PT ;  /* 0x0000001806067812 */ /* 0x000fe200078e7816 */
[----:B------:R-:W-:Y:S01]  /*1710*/  IMAD.X R5, RZ, RZ, UR6, P1 ;  /* 0x00000006ff057e24 */ /* 0x000fe200088e06ff */
[----:B------:R-:W-:Y:S01]  /*1720*/  IADD3.X R3, PT, PT, RZ, UR5, RZ, P0, !PT ;  /* 0x00000005ff037c10 */ /* 0x000fe200087fe4ff */
[----:B------:R-:W1:Y:S01]  /*1730*/  LDCU.128 UR4, c[0x0][0x3d0] ;  /* 0x00007a00ff0477ac */ /* 0x000e620008000c00 */
[----:B------:R-:W-:Y:S01]  /*1740*/  LOP3.LUT R232, R6, 0x1f20, R232, 0xf8, !PT ;  /* 0x00001f2006e87812 */ /* 0x000fe200078ef8e8 */
[----:B------:R-:W-:Y:S01]  /*1750*/  IMAD.WIDE.U32 R4, R20, UR10, R4 ;  /* 0x0000000a14047c25 */ /* 0x000fe2000f8e0004 */
[----:B------:R-:W-:Y:S01]  /*1760*/  SHF.R.S32.HI R6, RZ, 0x1f, R0 ;  /* 0x0000001fff067819 */ /* 0x000fe20000011400 */
[----:B------:R-:W-:Y:S01]  /*1770*/  UMOV UR34, 0x400 ;  /* 0x0000040000227882 */ /* 0x000fe20000000000 */
[----:B------:R-:W-:Y:S01]  /*1780*/  IADD3 R10, P0, PT, R172, UR32, RZ ;  /* 0x00000020ac0a7c10 */ /* 0x000fe2000ff1e0ff */
[----:B------:R-:W-:Y:S01]  /*1790*/  IMAD.WIDE.U32 R2, R20, UR8, R2 ;  /* 0x0000000814027c25 */ /* 0x000fe2000f8e0002 */
[----:B------:R-:W-:-:S02]  /*17a0*/  SHF.R.U32.HI R200, RZ, 0x5, R22 ;  /* 0x00000005ffc87819 */ /* 0x000fc40000011616 */
[----:B----4-:R-:W-:Y:S01]  /*17b0*/  MOV R12, UR12 ;  /* 0x0000000c000c7c02 */ /* 0x010fe20008000f00 */
[C---:B------:R-:W-:Y:S01]  /*17c0*/  IMAD R5, R20.reuse, UR11, R5 ;  /* 0x0000000b14057c24 */ /* 0x040fe2000f8e0205 */
[----:B------:R-:W-:Y:S01]  /*17d0*/  UIADD3 UR12, UPT, UPT, -UR23, UR24, URZ ;  /* 0x00000018170c7290 */ /* 0x000fe2000fffe1ff */
[C---:B------:R-:W-:Y:S02]  /*17e0*/  IMAD R3, R20.reuse, UR9, R3 ;  /* 0x0000000914037c24 */ /* 0x040fe4000f8e0203 */
[----:B------:R-:W-:Y:S01]  /*17f0*/  IMAD.X R11, RZ, RZ, UR31, P0 ;  /* 0x0000001fff0b7e24 */ /* 0x000fe200080e06ff */
[----:B---3--:R-:W-:Y:S02]  /*1800*/  ULEA UR31, UR33, UR34, 0x18 ;  /* 0x00000022211f7291 */ /* 0x008fe4000f8ec0ff */
[----:B------:R-:W-:Y:S01]  /*1810*/  ISETP.GE.AND P2, PT, R20, UR12, PT ;  /* 0x0000000c14007c0c */ /* 0x000fe2000bf46270 */
[C---:B-1----:R-:W-:Y:S02]  /*1820*/  IMAD R7, R6.reuse, UR4, RZ ;  /* 0x0000000406077c24 */ /* 0x042fe4000f8e02ff */
[----:B------:R-:W-:Y:S01]  /*1830*/  IMAD R6, R6, UR6, RZ ;  /* 0x0000000606067c24 */ /* 0x000fe2000f8e02ff */
[----:B------:R-:W-:Y:S01]  /*1840*/  LEA R232, R232, UR31, 0x1 ;  /* 0x0000001fe8e87c11 */ /* 0x000fe2000f8e08ff */
[----:B------:R-:W-:-:S02]  /*1850*/  IMAD R7, R0, UR5, R7 ;  /* 0x0000000500077c24 */ /* 0x000fc4000f8e0207 */
[----:B------:R-:W-:-:S04]  /*1860*/  IMAD.WIDE.U32 R4, R0, UR4, R4 ;  /* 0x0000000400047c25 */ /* 0x000fc8000f8e0004 */
[----:B------:R-:W-:Y:S01]  /*1870*/  IMAD R6, R0, UR7, R6 ;  /* 0x0000000700067c24 */ /* 0x000fe2000f8e0206 */
[----:B------:R-:W-:Y:S01]  /*1880*/  LEA R202, P1, R4, UR16, 0x1 ;  /* 0x0000001004ca7c11 */ /* 0x000fe2000f8208ff */
[----:B------:R-:W-:Y:S01]  /*1890*/  IMAD.WIDE.U32 R2, R0, UR6, R2 ;  /* 0x0000000600027c25 */ /* 0x000fe2000f8e0002 */
[----:B------:R-:W-:-:S03]  /*18a0*/  IADD3 R0, PT, PT, R5, R7, RZ ;  /* 0x0000000705007210 */ /* 0x000fc60007ffe0ff */
[----:B------:R-:W-:Y:S01]  /*18b0*/  IMAD.IADD R3, R3, 0x1, R6 ;  /* 0x0000000103037824 */ /* 0x000fe200078e0206 */
[----:B-----5:R-:W-:Y:S01]  /*18c0*/  LEA R17, P0, R2, UR14, 0x1 ;  /* 0x0000000e02117c11 */ /* 0x020fe2000f8008ff */
[----:B------:R1:W-:Y:S01]  /*18d0*/  STL [R1+0x2f4], R202 ;  /* 0x0002f4ca01007387 */ /* 0x0003e20000100800 */
[----:B------:R-:W-:Y:S01]  /*18e0*/  LEA.HI.X R201, R4, UR17, R0, 0x1, P1 ;  /* 0x0000001104c97c11 */ /* 0x000fe200088f0c00 */
[----:B------:R-:W-:Y:S01]  /*18f0*/  IMAD.WIDE.U32 R10, R12, UR30, R10 ;  /* 0x0000001e0c0a7c25 */ /* 0x000fe2000f8e000a */
[----:B------:R-:W-:Y:S01]  /*1900*/  LEA.HI.X R15, R2, UR15, R3, 0x1, P0 ;  /* 0x0000000f020f7c11 */ /* 0x000fe200080f0c03 */
[----:B------:R1:W-:Y:S01]  /*1910*/  STL [R1+0x2fc], R17 ;  /* 0x0002fc1101007387 */ /* 0x0003e20000100800 */
[----:B------:R-:W-:Y:S01]  /*1920*/  MOV R6, UR13 ;  /* 0x0000000d00067c02 */ /* 0x000fe20008000f00 */
[----:B--2---:R-:W-:Y:S02]  /*1930*/  IMAD.WIDE.U32 R8, R8, 0x80, R20 ;  /* 0x0000008008087825 */ /* 0x004fe400078e0014 */
[----:B------:R1:W-:Y:S02]  /*1940*/  STL [R1+0x2f0], R201 ;  /* 0x0002f0c901007387 */ /* 0x0003e40000100800 */
[----:B------:R-:W-:-:S02]  /*1950*/  IMAD R7, R6, UR30, R11 ;  /* 0x0000001e06077c24 */ /* 0x000fc4000f8e020b */
[----:B------:R1:W-:Y:S01]  /*1960*/  STL [R1+0x2f8], R15 ;  /* 0x0002f80f01007387 */ /* 0x0003e20000100800 */
        /* <DEDUP_REMOVED lines=18> */
.L_x_806:
[----:B------:R2:W-:Y:S02]  /*1a90*/  STS.128 [R232], RZ ;  /* 0x000000ffe8007388 */ /* 0x0005e40000000c00 */
.L_x_805:
[----:B------:R-:W-:Y:S05]  /*1aa0*/  BSYNC.RECONVERGENT B0 ;  /* 0x0000000000007941 */ /* 0x000fea0003800200 */
.L_x_804:
        /* <DEDUP_REMOVED lines=32> */
.L_x_808:
[----:B------:R-:W-:Y:S05]  /*1cb0*/  BSYNC.RECONVERGENT B0 ;  /* 0x0000000000007941 */ /* 0x000fea0003800200 */
.L_x_807:
        /* <DEDUP_REMOVED lines=22> */
.L_x_810:
[----:B------:R-:W-:Y:S05]  /*1e20*/  BSYNC.RECONVERGENT B0 ;  /* 0x0000000000007941 */ /* 0x000fea0003800200 */
.L_x_809:
        /* <DEDUP_REMOVED lines=22> */
.L_x_812:
[----:B------:R-:W-:Y:S05]  /*1f90*/  BSYNC.RECONVERGENT B0 ;  /* 0x0000000000007941 */ /* 0x000fea0003800200 */
.L_x_811:
        /* <DEDUP_REMOVED lines=11> */
[----:B---3--:R-:W-:-:S04]  /*2050*/  LEA R4, P0, R2, R202, 0x1 ;  /* 0x000000ca02047211 */ /* 0x008fc800078008ff */
[----:B------:R-:W-:-:S05]  /*2060*/  LEA.HI.X R5, R2, R201, R0, 0x1, P0 ;  /* 0x000000c902057211 */ /* 0x000fca00000f0c00 */
[----:B------:R-:W-:Y:S01]  /*2070*/  @!PT LDS RZ, [RZ] ;  /* 0x00000000fffff984 */ /* 0x000fe20000000800 */
[----:B------:R-:W-:Y:S01]  /*2080*/  @!PT LDS RZ, [RZ] ;  /* 0x00000000fffff984 */ /* 0x000fe20000000800 */
[----:B------:R-:W-:Y:S01]  /*2090*/  @!PT LDS RZ, [RZ] ;  /* 0x00000000fffff984 */ /* 0x000fe20000000800 */
[----:B------:R2:W-:Y:S01]  /*20a0*/  LDGSTS.E.BYPASS.LTC128B.128 [R232+0x2000], desc[UR20][R4.64] ;  /* 0x0200000004e87fae */ /* 0x0005e2000b981a14 */
[----:B------:R-:W-:Y:S05]  /*20b0*/  BRA `(.L_x_814) ;  /* 0x0000000000047947 */ /* 0x000fea0003800000 */
.L_x_815:
[----:B------:R1:W-:Y:S02]  /*20c0*/  STS.128 [R232+0x2000], RZ ;  /* 0x002000ffe8007388 */ /* 0x0003e40000000c00 */
.L_x_814:
[----:B------:R-:W-:Y:S05]  /*20d0*/  BSYNC.RECONVERGENT B0 ;  /* 0x0000000000007941 */ /* 0x000fea0003800200 */
.L_x_813:
        /* <DEDUP_REMOVED lines=13> */
[----:B------:R-:W-:-:S04]  /*21b0*/  IMAD.U32 R0, RZ, RZ, UR6 ;  /* 0x00000006ff007e24 */ /* 0x000fc8000f8e00ff */
[----:B--2---:R-:W-:Y:S01]  /*21c0*/  IMAD.U32 R3, RZ, RZ, UR4 ;  /* 0x00000004ff037e24 */ /* 0x004fe2000f8e00ff */
[----:B------:R-:W-:-:S04]  /*21d0*/  LEA R2, P0, R0, R202, 0x1 ;  /* 0x000000ca00027211 */ /* 0x000fc800078008ff */
[----:B------:R-:W-:-:S05]  /*21e0*/  LEA.HI.X R3, R0, R201, R3, 0x1, P0 ;  /* 0x000000c900037211 */ /* 0x000fca00000f0c03 */
[----:B------:R-:W-:Y:S01]  /*21f0*/  @!PT LDS RZ, [RZ] ;  /* 0x00000000fffff984 */ /* 0x000fe20000000800 */
[----:B------:R-:W-:Y:S01]  /*2200*/  @!PT LDS RZ, [RZ] ;  /* 0x00000000fffff984 */ /* 0x000fe20000000800 */
[----:B------:R-:W-:Y:S01]  /*2210*/  @!PT LDS RZ, [RZ] ;  /* 0x00000000fffff984 */ /* 0x000fe20000000800 */
[----:B------:R2:W-:Y:S04]  /*2220*/  LDGSTS.E.BYPASS.LTC128B.128 [R232+0x2800], desc[UR20][R2.64] ;  /* 0x0280000002e87fae */ /* 0x0005e8000b981a14 */
.L_x_817:
[----:B------:R-:W-:Y:S05]  /*2230*/  BSYNC.RECONVERGENT B0 ;  /* 0x0000000000007941 */ /* 0x000fea0003800200 */
.L_x_816:
        /* <DEDUP_REMOVED lines=16> */
.L_x_819:
[----:B------:R-:W-:Y:S05]  /*2340*/  BSYNC.RECONVERGENT B0 ;  /* 0x0000000000007941 */ /* 0x000fea0003800200 */
.L_x_818:
        /* <DEDUP_REMOVED lines=14> */
[----:B---3--:R-:W-:-:S04]  /*2430*/  LEA R4, P0, R2, R202, 0x1 ;  /* 0x000000ca02047211 */ /* 0x008fc800078008ff */
[----:B------:R-:W-:-:S05]  /*2440*/  LEA.HI.X R5, R2, R201, R0, 0x1, P0 ;  /* 0x000000c902057211 */ /* 0x000fca00000f0c00 */
[----:B------:R-:W-:Y:S01]  /*2450*/  @!PT LDS RZ, [RZ] ;  /* 0x00000000fffff984 */ /* 0x000fe20000000800 */
[----:B------:R-:W-:Y:S01]  /*2460*/  @!PT LDS RZ, [RZ] ;  /* 0x00000000fffff984 */ /* 0x000fe20000000800 */
[----:B------:R-:W-:Y:S01]  /*2470*/  @!PT LDS RZ, [RZ] ;  /* 0x00000000fffff984 */ /* 0x000fe20000000800 */
[----:B------:R2:W-:Y:S04]  /*2480*/  LDGSTS.E.BYPASS.LTC128B.128 [R232+0x3800], desc[UR20][R4.64] ;  /* 0x0380000004e87fae */ /* 0x0005e8000b981a14 */
.L_x_821:
[----:B------:R-:W-:Y:S05]  /*2490*/  BSYNC.RECONVERGENT B0 ;  /* 0x0000000000007941 */ /* 0x000fea0003800200 */
.L_x_820:
        /* <DEDUP_REMOVED lines=19> */
[----:B------:R-:W-:Y:S02]  /*25d0*/  USHF.L.U32 UR14, UR8, 0x7, URZ ;  /* 0x00000007080e7899 */ /* 0x000fe400080006ff */
[----:B------:R-:W-:Y:S02]  /*25e0*/  USHF.L.U64.HI UR5, UR8, 0x7, UR9 ;  /* 0x0000000708057899 */ /* 0x000fe40008010209 */
[----:B------:R-:W-:Y:S02]  /*25f0*/  UIMAD.WIDE.U32 UR14, UR14, UR25, URZ ;  /* 0x000000190e0e72a5 */ /* 0x000fe4000f8e00ff */
[----:B------:R-:W-:Y:S01]  /*2600*/  UIMAD UR5, UR5, UR25, URZ ;  /* 0x00000019050572a4 */ /* 0x000fe2000f8e02ff */
[----:B------:R-:W-:-:S03]  /*2610*/  UMOV UR6, URZ ;  /* 0x000000ff00067c82 */ /* 0x000fc60008000000 */
[----:B------:R-:W-:Y:S01]  /*2620*/  UIADD3 UR5, UPT, UPT, UR15, UR5, URZ ;  /* 0x000000050f057290 */ /* 0x000fe2000fffe0ff */
        /* <DEDUP_REMOVED lines=18> */
.L_x_824:
[----:B------:R2:W-:Y:S01]  /*2750*/  STS.128 [R232+0x4000], RZ ;  /* 0x004000ffe8007388 */ /* 0x0005e20000000c00 */
[----:B------:R-:W-:Y:S05]  /*2760*/  BRA `(.L_x_825) ;  /* 0x0000000000047947 */ /* 0x000fea0003800000 */
.L_x_823:
[----:B------:R2:W-:Y:S02]  /*2770*/  STS.128 [R232+0x4000], RZ ;  /* 0x004000ffe8007388 */ /* 0x0005e40000000c00 */
.L_x_825:
[----:B------:R-:W-:Y:S05]  /*2780*/  BSYNC.RECONVERGENT B0 ;  /* 0x0000000000007941 */ /* 0x000fea0003800200 */
.L_x_822:
[----:B------:R-:W-:Y:S01]  /*2790*/  ISETP.GE.AND P0, PT, R12, UR13, PT ;  /* 0x0000000d0c007c0c */ /* 0x000fe2000bf06270 */
[C---:B--23--:R-:W-:Y:S01]  /*27a0*/  IMAD.SHL.U32 R5, R22.reuse, 0x20, RZ ;  /* 0x0000002016057824 */ /* 0x04cfe200078e00ff */
[----:B------:R-:W-:Y:S01]  /*27b0*/  SHF.R.U32.HI R203, RZ, 0x1, R22 ;  /* 0x00000001ffcb7819 */ /* 0x000fe20000011616 */
[C---:B------:R-:W-:Y:S01]  /*27c0*/  IMAD.SHL.U32 R3, R22.reuse, 0x4, RZ ;  /* 0x0000000416037824 */ /* 0x040fe200078e00ff */
[----:B------:R-:W-:Y:S01]  /*27d0*/  BSSY.RECONVERGENT B0, `(.L_x_826) ;  /* 0x0000022000007945 */ /* 0x000fe20003800200 */
[----:B------:R-:W-:Y:S01]  /*27e0*/  IMAD.SHL.U32 R2, R22, 0x10, RZ ;  /* 0x0000001016027824 */ /* 0x000fe200078e00ff */
[C---:B------:R-:W-:Y:S02]  /*27f0*/  LOP3.LUT R0, R5.reuse, 0xc0, RZ, 0xc0, !PT ;  /* 0x000000c005007812 */ /* 0x040fe400078ec0ff */
[----:B------:R-:W-:Y:S02]  /*2800*/  LOP3.LUT R4, R5, 0x100, RZ, 0xc0, !PT ;  /* 0x0000010005047812 */ /* 0x000fe400078ec0ff */
[----:B------:R-:W-:-:S02]  /*2810*/  LOP3.LUT R0, R0, 0x18, R3, 0xf8, !PT ;  /* 0x0000001800007812 */ /* 0x000fc400078ef803 */
[C---:B------:R-:W-:Y:S01]  /*2820*/  LOP3.LUT R205, R2.reuse, 0x3e00, RZ, 0xc0, !PT ;  /* 0x00003e0002cd7812 */ /* 0x040fe200078ec0ff */
[----:B------:R2:W-:Y:S01]  /*2830*/  @P0 STS.128 [R232+0x4800], RZ ;  /* 0x004800ffe8000388 */ /* 0x0005e20000000c00 */
[----:B------:R-:W-:Y:S02]  /*2840*/  LOP3.LUT R3, R2, 0x100, RZ, 0xc0, !PT ;  /* 0x0000010002037812 */ /* 0x000fe400078ec0ff */
[--C-:B------:R-:W-:Y:S02]  /*2850*/  LOP3.LUT R2, R4, 0x20, R5.reuse, 0xf8, !PT ;  /* 0x0000002004027812 */ /* 0x100fe400078ef805 */
[----:B------:R-:W-:Y:S02]  /*2860*/  LOP3.LUT R5, R3, 0x20, R5, 0xf8, !PT ;  /* 0x0000002003057812 */ /* 0x000fe400078ef805 */
[----:B------:R-:W-:Y:S02]  /*2870*/  LOP3.LUT R3, R2, R205, RZ, 0xfc, !PT ;  /* 0x000000cd02037212 */ /* 0x000fe400078efcff */
[----:B------:R-:W-:-:S02]  /*2880*/  LOP3.LUT R2, R0, 0x8, R203, 0x78, !PT ;  /* 0x0000000800027812 */ /* 0x000fc400078e78cb */
[----:B------:R-:W-:Y:S02]  /*2890*/  LOP3.LUT R0, R0, 0x8, R22, 0x78, !PT ;  /* 0x0000000800007812 */ /* 0x000fe400078e7816 */
[----:B------:R-:W-:Y:S01]  /*28a0*/  ISETP.GE.AND P2, PT, R13, UR13, PT ;  /* 0x0000000d0d007c0c */ /* 0x000fe2000bf46270 */
[----:B------:R-:W-:Y:S01]  /*28b0*/  IMAD.IADD R4, R3, 0x1, R2 ;  /* 0x0000000103047824 */ /* 0x000fe200078e0202 */
[----:B------:R-:W-:Y:S01]  /*28c0*/  ISETP.GE.AND P1, PT, R14, UR13, PT ;  /* 0x0000000d0e007c0c */ /* 0x000fe2000bf26270 */
[----:B------:R-:W-:Y:S01]  /*28d0*/  IMAD.IADD R0, R0, 0x1, R5 ;  /* 0x0000000100007824 */ /* 0x000fe200078e0205 */
[----:B------:R-:W-:Y:S11]  /*28e0*/  @P0 BRA `(.L_x_827) ;  /* 0x0000000000400947 */ /* 0x000ff60003800000 */
[----:B------:R-:W3:Y:S02]  /*28f0*/  LDCU UR4, c[0x0][0x440] ;  /* 0x00008800ff0477ac */ /* 0x000ee40008000800 */
[----:B---3--:R-:W-:-:S13]  /*2900*/  ISETP.GE.AND P0, PT, R172, UR4, PT ;  /* 0x00000004ac007c0c */ /* 0x008fda000bf06270 */
        /* <DEDUP_REMOVED lines=14> */
.L_x_827:
[----:B------:R-:W-:Y:S05]  /*29f0*/  BSYNC.RECONVERGENT B0 ;  /* 0x0000000000007941 */ /* 0x000fea0003800200 */
.L_x_826:
        /* <DEDUP_REMOVED lines=19> */
.L_x_829:
[----:B------:R-:W-:Y:S05]  /*2b30*/  BSYNC.RECONVERGENT B0 ;  /* 0x0000000000007941 */ /* 0x000fea0003800200 */
.L_x_828:
        /* <DEDUP_REMOVED lines=21> */
.L_x_831:
[----:B------:R-:W-:Y:S05]  /*2c90*/  BSYNC.RECONVERGENT B0 ;  /* 0x0000000000007941 */ /* 0x000fea0003800200 */
.L_x_830:
[----:B------:R-:W-:Y:S01]  /*2ca0*/  LDSM.16.M88.4 R8, [R16] ;  /* 0x000000001008783b */ /* 0x000fe20000000200 */
[----:B-1----:R-:W-:Y:S01]  /*2cb0*/  IMAD.MOV.U32 R2, RZ, RZ, 0x20 ;  /* 0x00000020ff027424 */ /* 0x002fe200078e00ff */
[C---:B------:R-:W-:Y:S01]  /*2cc0*/  LOP3.LUT P6, RZ, R22.reuse, 0x4, RZ, 0xc0, !PT ;  /* 0x0000000416ff7812 */ /* 0x040fe200078cc0ff */
[----:B------:R-:W-:Y:S01]  /*2cd0*/  IMAD.SHL.U32 R22, R22, 0x2, RZ ;  /* 0x0000000216167824 */ /* 0x000fe200078e00ff */
[----:B------:R-:W1:Y:S01]  /*2ce0*/  LDSM.16.M88.4 R12, [R0+0x2000] ;  /* 0x00200000000c783b */ /* 0x000e620000000200 */
[----:B------:R-:W-:Y:S01]  /*2cf0*/  UISETP.GE.U32.AND UP0, UPT, UR19, 0x81, UPT ;  /* 0x000000811300788c */ /* 0x000fe2000bf06070 */
[----:B------:R-:W-:Y:S01]  /*2d00*/  SEL R2, R2, 0xffffffe0, !P6 ;  /* 0xffffffe002027807 */ /* 0x000fe20007000000 */
[----:B------:R-:W1:Y:S01]  /*2d10*/  LDCU.U8 UR4, c[0x0][0x4f8] ;  /* 0x00009f00ff0477ac */ /* 0x000e620008000000 */
[----:B------:R-:W5:Y:S03]  /*2d20*/  LDSM.16.M88.4 R4, [R16+0x1000] ;  /* 0x001000001004783b */ /* 0x000f660000000200 */
[--C-:B------:R-:W-:Y:S01]  /*2d30*/  IMAD.IADD R3, R16, 0x1, R2.reuse ;  /* 0x0000000110037824 */ /* 0x100fe200078e0202 */
[----:B------:R-:W2:Y:S04]  /*2d40*/  LDSM.16.M88.4 R40, [R0+0x2400] ;  /* 0x002400000028783b */ /* 0x000ea80000000200 */
[----:B------:R-:W3:Y:S04]  /*2d50*/  LDSM.16.M88.4 R56, [R0+0x2800] ;  /* 0x002800000038783b */ /* 0x000ee80000000200 */
[----:B------:R-:W4:Y:S04]  /*2d60*/  LDSM.16.M88.4 R52, [R0+0x2c00] ;  /* 0x002c00000034783b */ /* 0x000f280000000200 */
[----:B------:R-:W4:Y:S04]  /*2d70*/  LDSM.16.M88.4 R48, [R0+0x3000] ;  /* 0x003000000030783b */ /* 0x000f280000000200 */
[----:B------:R-:W4:Y:S04]  /*2d80*/  LDSM.16.M88.4 R44, [R0+0x3400] ;  /* 0x00340000002c783b */ /* 0x000f280000000200 */
[----:B------:R-:W4:Y:S04]  /*2d90*/  LDSM.16.M88.4 R60, [R0+0x3800] ;  /* 0x00380000003c783b */ /* 0x000f280000000200 */
[----:B------:R2:W4:Y:S04]  /*2da0*/  LDSM.16.M88.4 R64, [R0+0x3c00] ;  /* 0x003c00000040783b */ /* 0x0005280000000200 */
[----:B------:R-:W-:Y:S01]  /*2db0*/  LDSM.16.M88.4 R68, [R3+0x1000] ;  /* 0x001000000344783b */ /* 0x000fe20000000200 */
[-C--:B-1----:R-:W-:Y:S03]  /*2dc0*/  HMMA.16816.F32 R164, R8, R12.reuse, RZ ;  /* 0x0000000c08a4723c */ /* 0x082fe600000018ff */
[----:B------:R1:W-:Y:S01]  /*2dd0*/  LDSM.16.M88.4 R72, [R3] ;  /* 0x000000000348783b */ /* 0x0003e20000000200 */
[----:B------:R-:W4:Y:S04]  /*2de0*/  S2R R175, SR_CTAID.X ;  /* 0x0000000000af7919 */ /* 0x000f280000002500 */
[----:B-----5:R-:W-:Y:S01]  /*2df0*/  HMMA.16816.F32 R140, R4, R12, RZ ;  /* 0x0000000c048c723c */ /* 0x020fe200000018ff */
[----:B------:R-:W0:Y:S01]  /*2e00*/  LDGDEPBAR ;  /* 0x00000000000079af */ /* 0x000e220000000000 */
[----:B--2---:R-:W-:-:S06]  /*2e10*/  IMAD.IADD R0, R0, 0x1, R2 ;  /* 0x0000000100007824 */ /* 0x004fcc00078e0202 */
[-C--:B------:R-:W-:Y:S01]  /*2e20*/  HMMA.16816.F32 R136, R4, R14.reuse, RZ ;  /* 0x0000000e0488723c */ /* 0x080fe200000018ff */
[----:B------:R-:W-:Y:S01]  /*2e30*/  IMAD.U32 R2, RZ, RZ, UR25 ;  /* 0x00000019ff027e24 */ /* 0x000fe2000f8e00ff */
[----:B------:R-:W-:Y:S06]  /*2e40*/  LDSM.16.M88.4 R176, [R0+0x3c00] ;  /* 0x003c000000b0783b */ /* 0x000fec0000000200 */
[----:B------:R-:W-:Y:S01]  /*2e50*/  HMMA.16816.F32 R132, R8, R14, RZ ;  /* 0x0000000e0884723c */ /* 0x000fe200000018ff */
[----:B------:R-:W2:Y:S01]  /*2e60*/  LDSM.16.M88.4 R12, [R0+0x2c00] ;  /* 0x002c0000000c783b */ /* 0x000ea20000000200 */
[----:B-1----:R-:W-:-:S03]  /*2e70*/  LOP3.LUT R3, R22, 0x6, RZ, 0xc0, !PT ;  /* 0x0000000616037812 */ /* 0x002fc600078ec0ff */
[----:B------:R-:W-:Y:S03]  /*2e80*/  LDSM.16.M88.4 R32, [R0+0x2000] ;  /* 0x002000000020783b */ /* 0x000fe60000000200 */
[C---:B------:R-:W-:Y:S01]  /*2e90*/  HMMA.16816.F32 R128, R4.reuse, R40, RZ ;  /* 0x000000280480723c */ /* 0x040fe200000018ff */
[----:B------:R-:W-:Y:S04]  /*2ea0*/  LDSM.16.M88.4 R16, [R0+0x2800] ;  /* 0x002800000010783b */ /* 0x000fe80000000200 */
[----:B------:R-:W-:Y:S03]  /*2eb0*/  LDSM.16.M88.4 R36, [R0+0x3800] ;  /* 0x003800000024783b */ /* 0x000fe60000000200 */
[C---:B---3--:R-:W-:Y:S01]  /*2ec0*/  HMMA.16816.F32 R124, R4.reuse, R56, RZ ;  /* 0x00000038047c723c */ /* 0x048fe200000018ff */
[----:B------:R-:W-:Y:S07]  /*2ed0*/  LDSM.16.M88.4 R28, [R0+0x2400] ;  /* 0x00240000001c783b */ /* 0x000fee0000000200 */
        /* <DEDUP_REMOVED lines=11> */
[----:B------:R-:W-:Y:S01]  /*2f90*/  HMMA.16816.F32 R24, R4, R66, RZ ;  /* 0x000000420418723c */ /* 0x000fe200000018ff */
[----:B------:R-:W1:Y:S07]  /*2fa0*/  LDSM.16.M88.4 R4, [R0+0x3000] ;  /* 0x003000000004783b */ /* 0x000e6e0000000200 */
[C---:B------:R-:W-:Y:S08]  /*2fb0*/  HMMA.16816.F32 R76, R8.reuse, R48, RZ ;  /* 0x00000030084c723c */ /* 0x040ff000000018ff */
[----:B------:R-:W-:Y:S03]  /*2fc0*/  HMMA.16816.F32 R180, R8, R66, RZ ;  /* 0x0000004208b4723c */ /* 0x000fe600000018ff */
[----:B------:R-:W-:-:S02]  /*2fd0*/  IMAD.MOV.U32 R231, RZ, RZ, R24 ;  /* 0x000000ffffe77224 */ /* 0x000fc400078e0018 */
[----:B------:R-:W-:Y:S02]  /*2fe0*/  IMAD.MOV.U32 R230, RZ, RZ, R25 ;  /* 0x000000ffffe67224 */ /* 0x000fe400078e0019 */
[----:B------:R-:W-:Y:S01]  /*2ff0*/  IMAD.MOV.U32 R216, RZ, RZ, R26 ;  /* 0x000000ffffd87224 */ /* 0x000fe200078e001a */
[----:B------:R-:W-:Y:S01]  /*3000*/  HMMA.16816.F32 R88, R8, R56, RZ ;  /* 0x000000380858723c */ /* 0x000fe200000018ff */
[----:B------:R-:W-:Y:S02]  /*3010*/  IMAD.MOV.U32 R207, RZ, RZ, R27 ;  /* 0x000000ffffcf7224 */ /* 0x000fe400078e001b */
[----:B------:R3:W4:Y:S01]  /*3020*/  LDSM.16.M88.4 R24, [R0+0x3400] ;  /* 0x003400000018783b */ /* 0x0007220000000200 */
[----:B------:R-:W-:-:S04]  /*3030*/  DEPBAR.LE SB0, 0x0 ;  /* 0x000080000000791a */ /* 0x000fc80000000000 */
[----:B------:R-:W-:Y:S03]  /*3040*/  HMMA.16816.F32 R80, R8, R54, RZ ;  /* 0x000000360850723c */ /* 0x000fe600000018ff */
[----:B------:R-:W-:Y:S02]  /*3050*/  IMAD.MOV.U32 R225, RZ, RZ, R180 ;  /* 0x000000ffffe17224 */ /* 0x000fe400078e00b4 */
[----:B------:R-:W-:Y:S02]  /*3060*/  IMAD.MOV.U32 R224, RZ, RZ, R181 ;  /* 0x000000ffffe07224 */ /* 0x000fe400078e00b5 */
[----:B------:R-:W-:Y:S01]  /*3070*/  IMAD.MOV.U32 R219, RZ, RZ, R182 ;  /* 0x000000ffffdb7224 */ /* 0x000fe200078e00b6 */
[----:B--2---:R-:W-:Y:S01]  /*3080*/  HMMA.16816.F32 R188, R68, R12, R120 ;  /* 0x0000000c44bc723c */ /* 0x004fe20000001878 */
[----:B------:R-:W-:-:S07]  /*3090*/  IMAD.MOV.U32 R218, RZ, RZ, R183 ;  /* 0x000000ffffda7224 */ /* 0x000fce00078e00b7 */
[----:B------:R-:W-:Y:S01]  /*30a0*/  HMMA.16816.F32 R84, R8, R52, RZ ;  /* 0x000000340854723c */ /* 0x000fe200000018ff */
[----:B---3--:R-:W-:-:S05]  /*30b0*/  LOP3.LUT R0, R203, 0x1f0, RZ, 0xc0, !PT ;  /* 0x000001f0cb007812 */ /* 0x008fca00078ec0ff */
[----:B------:R2:W-:Y:S02]  /*30c0*/  STL [R1+0x130], R0 ;  /* 0x0001300001007387 */ /* 0x0005e40000100800 */
[-C--:B-1----:R-:W-:Y:S08]  /*30d0*/  HMMA.16816.F32 R120, R72, R4.reuse, R76 ;  /* 0x000000044878723c */ /* 0x082ff0000000184c */
[----:B------:R-:W-:Y:S01]  /*30e0*/  HMMA.16816.F32 R180, R68, R4, R116 ;  /* 0x0000000444b4723c */ /* 0x000fe20000001874 */
[----:B------:R-:W-:-:S05]  /*30f0*/  LOP3.LUT R4, R20, 0x7, RZ, 0xc0, !PT ;  /* 0x0000000714047812 */ /* 0x000fca00078ec0ff */
[----:B------:R1:W-:Y:S02]  /*3100*/  STL [R1+0x134], R4 ;  /* 0x0001340401007387 */ /* 0x0003e40000100800 */
[----:B------:R-:W-:Y:S01]  /*3110*/  HMMA.16816.F32 R92, R8, R58, RZ ;  /* 0x0000003a085c723c */ /* 0x000fe200000018ff */
[----:B--2---:R-:W-:-:S07]  /*3120*/  IMAD R0, R175, 0x80, R0 ;  /* 0x00000080af007824 */ /* 0x004fce00078e0200 */
[----:B------:R-:W-:Y:S01]  /*3130*/  HMMA.16816.F32 R52, R8, R50, RZ ;  /* 0x000000320834723c */ /* 0x000fe200000018ff */
[----:B------:R-:W-:-:S07]  /*3140*/  IADD3 R0, PT, PT, R0, -UR24, R4 ;  /* 0x8000001800007c10 */ /* 0x000fce000fffe004 */
[C---:B------:R-:W-:Y:S08]  /*3150*/  HMMA.16816.F32 R48, R8.reuse, R44, RZ ;  /* 0x0000002c0830723c */ /* 0x040ff000000018ff */
[C---:B------:R-:W-:Y:S08]  /*3160*/  HMMA.16816.F32 R56, R8.reuse, R46, RZ ;  /* 0x0000002e0838723c */ /* 0x040ff000000018ff */
[C---:B------:R-:W-:Y:S08]  /*3170*/  HMMA.16816.F32 R96, R8.reuse, R40, RZ ;  /* 0x000000280860723c */ /* 0x040ff000000018ff */
[C---:B------:R-:W-:Y:S08]  /*3180*/  HMMA.16816.F32 R100, R8.reuse, R42, RZ ;  /* 0x0000002a0864723c */ /* 0x040ff000000018ff */
[C---:B------:R-:W-:Y:S08]  /*3190*/  HMMA.16816.F32 R44, R8.reuse, R60, RZ ;  /* 0x0000003c082c723c */ /* 0x040ff000000018ff */
[C---:B------:R-:W-:Y:S08]  /*31a0*/  HMMA.16816.F32 R60, R8.reuse, R62, RZ ;  /* 0x0000003e083c723c */ /* 0x040ff000000018ff */
[----:B------:R-:W-:Y:S08]  /*31b0*/  HMMA.16816.F32 R40, R8, R64, RZ ;  /* 0x000000400828723c */ /* 0x000ff000000018ff */
[----:B------:R-:W-:Y:S08]  /*31c0*/  HMMA.16816.F32 R8, R68, R176, R104 ;  /* 0x000000b04408723c */ /* 0x000ff00000001868 */
[-C--:B------:R-:W-:Y:S08]  /*31d0*/  HMMA.16816.F32 R164, R72, R32.reuse, R164 ;  /* 0x0000002048a4723c */ /* 0x080ff000000018a4 */
[----:B------:R-:W-:Y:S03]  /*31e0*/  HMMA.16816.F32 R140, R68, R32, R140 ;  /* 0x00000020448c723c */ /* 0x000fe6000000188c */
[----:B------:R-:W-:-:S02]  /*31f0*/  IMAD.MOV.U32 R227, RZ, RZ, R8 ;  /* 0x000000ffffe37224 */ /* 0x000fc400078e0008 */
[----:B------:R-:W-:Y:S02]  /*3200*/  IMAD.MOV.U32 R217, RZ, RZ, R9 ;  /* 0x000000ffffd97224 */ /* 0x000fe400078e0009 */
[----:B------:R-:W-:Y:S01]  /*3210*/  IMAD.MOV.U32 R226, RZ, RZ, R10 ;  /* 0x000000ffffe27224 */ /* 0x000fe200078e000a */
[----:B------:R-:W-:Y:S01]  /*3220*/  HMMA.16816.F32 R136, R68, R34, R136 ;  /* 0x000000224488723c */ /* 0x000fe20000001888 */
[----:B------:R-:W-:-:S07]  /*3230*/  IMAD.MOV.U32 R206, RZ, RZ, R11 ;  /* 0x000000ffffce7224 */ /* 0x000fce00078e000b */
[-C--:B------:R-:W-:Y:S08]  /*3240*/  HMMA.16816.F32 R88, R72, R16.reuse, R88 ;  /* 0x000000104858723c */ /* 0x080ff00000001858 */
[----:B------:R-:W-:Y:S01]  /*3250*/  HMMA.16816.F32 R124, R68, R16, R124 ;  /* 0x00000010447c723c */ /* 0x000fe2000000187c */
[----:B------:R-:W-:-:S07]  /*3260*/  VIADD R16, R0, UR19 ;  /* 0x0000001300107c36 */ /* 0x000fce0008000000 */
[----:B------:R-:W-:Y:S08]  /*3270*/  HMMA.16816.F32 R32, R72, R34, R132 ;  /* 0x000000224820723c */ /* 0x000ff00000001884 */
[-C--:B------:R-:W-:Y:S08]  /*3280*/  HMMA.16816.F32 R152, R68, R14.reuse, R152 ;  /* 0x0000000e4498723c */ /* 0x080ff00000001898 */
[----:B------:R-:W-:Y:S01]  /*3290*/  HMMA.16816.F32 R80, R72, R14, R80 ;  /* 0x0000000e4850723c */ /* 0x000fe20000001850 */
[----:B------:R-:W-:-:S02]  /*32a0*/  IMAD R15, R2, 0x80, R3 ;  /* 0x00000080020f7824 */ /* 0x000fc400078e0203 */
[C---:B------:R-:W-:Y:S02]  /*32b0*/  VIADD R14, R16.reuse, 0x8 ;  /* 0x00000008100e7836 */ /* 0x040fe40000000000 */
[----:B------:R-:W-:Y:S01]  /*32c0*/  IMAD.IADD R0, R16, 0x1, -R15 ;  /* 0x0000000110007824 */ /* 0x000fe200078e0a0f */
[C---:B------:R-:W-:Y:S01]  /*32d0*/  ISETP.GE.U32.AND P1, PT, R15.reuse, UR19, PT ;  /* 0x000000130f007c0c */ /* 0x040fe2000bf26070 */
[C---:B------:R-:W-:Y:S01]  /*32e0*/  VIADD R8, R15.reuse, 0x1 ;  /* 0x000000010f087836 */ /* 0x040fe20000000000 */
[C---:B------:R-:W-:Y:S01]  /*32f0*/  HMMA.16816.F32 R144, R68.reuse, R6, R144 ;  /* 0x000000064490723c */ /* 0x040fe20000001890 */
[C---:B------:R-:W-:Y:S01]  /*3300*/  VIADD R17, R15.reuse, 0x8 ;  /* 0x000000080f117836 */ /* 0x040fe20000000000 */
[----:B------:R-:W-:Y:S01]  /*3310*/  IABS R0, R0 ;  /* 0x0000000000007213 */ /* 0x000fe20000000000 */
[C---:B------:R-:W-:Y:S01]  /*3320*/  VIADD R9, R15.reuse, 0x9 ;  /* 0x000000090f097836 */ /* 0x040fe20000000000 */
[----:B------:R-:W-:Y:S01]  /*3330*/  ISETP.GE.U32.AND P0, PT, R8, UR19, PT ;  /* 0x0000001308007c0c */ /* 0x000fe2000bf06070 */
[----:B------:R-:W-:Y:S01]  /*3340*/  VIADD R10, R15, 0x10 ;  /* 0x000000100f0a7836 */ /* 0x000fe20000000000 */
[----:B------:R-:W-:Y:S01]  /*3350*/  I2FP.F32.S32 R0, R0 ;  /* 0x0000000000007245 */ /* 0x000fe20000201400 */
[C---:B------:R-:W-:Y:S01]  /*3360*/  IMAD.IADD R2, R16.reuse, 0x1, -R8 ;  /* 0x0000000110027824 */ /* 0x040fe200078e0a08 */
[----:B----4-:R-:W-:Y:S01]  /*3370*/  HMMA.16816.F32 R196, R68, R24, R112 ;  /* 0x0000001844c4723c */ /* 0x010fe20000001870 */
[----:B-1----:R-:W-:Y:S01]  /*3380*/  IMAD.IADD R4, R16, 0x1, -R9 ;  /* 0x0000000110047824 */ /* 0x002fe200078e0a09 */
[----:B------:R-:W-:Y:S01]  /*3390*/  ISETP.GE.U32.AND P5, PT, R17, UR19, PT ;  /* 0x0000001311007c0c */ /* 0x000fe2000bfa6070 */
[----:B------:R-:W-:Y:S01]  /*33a0*/  FFMA.FTZ R104, R0, -UR6, R180 ;  /* 0x8000000600687c23 */ /* 0x000fe200080100b4 */
[----:B------:R-:W-:Y:S01]  /*33b0*/  IMAD.IADD R5, R16, 0x1, -R10 ;  /* 0x0000000110057824 */ /* 0x000fe200078e0a0a */
[----:B------:R-:W-:Y:S01]  /*33c0*/  ISETP.GE.U32.AND P4, PT, R9, UR19, PT ;  /* 0x0000001309007c0c */ /* 0x000fe2000bf86070 */
[C---:B------:R-:W-:Y:S01]  /*33d0*/  VIADD R11, R15.reuse, 0x18 ;  /* 0x000000180f0b7836 */ /* 0x040fe20000000000 */
[----:B------:R-:W-:Y:S01]  /*33e0*/  ISETP.GE.U32.AND P3, PT, R10, UR19, PT ;  /* 0x000000130a007c0c */ /* 0x000fe2000bf66070 */
[----:B------:R-:W-:Y:S01]  /*33f0*/  HMMA.16816.F32 R184, R72, R36, R44 ;  /* 0x0000002448b8723c */ /* 0x000fe2000000182c */
[----:B------:R-:W-:Y:S01]  /*3400*/  FFMA.FTZ R44, R0, -UR6, R164 ;  /* 0x80000006002c7c23 */ /* 0x000fe200080100a4 */
[----:B------:R-:W-:-:S02]  /*3410*/  VIADD R22, R15, 0x20 ;  /* 0x000000200f167836 */ /* 0x000fc40000000000 */
[----:B------:R-:W-:Y:S01]  /*3420*/  FFMA.FTZ R135, R0, -UR6, R146 ;  /* 0x8000000600877c23 */ /* 0x000fe20008010092 */
[C---:B------:R-:W-:Y:S02]  /*3430*/  VIADD R23, R15.reuse, 0x21 ;  /* 0x000000210f177836 */ /* 0x040fe40000000000 */
[C---:B------:R-:W-:Y:S01]  /*3440*/  VIADD R45, R15.reuse, 0x40 ;  /* 0x000000400f2d7836 */ /* 0x040fe20000000000 */
[-C--:B------:R-:W-:Y:S08]  /*3450*/  HMMA.16816.F32 R156, R68, R18.reuse, R156 ;  /* 0x00000012449c723c */ /* 0x080ff0000000189c */
[----:B------:R-:W-:Y:S01]  /*3460*/  HMMA.16816.F32 R92, R72, R18, R92 ;  /* 0x00000012485c723c */ /* 0x000fe2000000185c */
[----:B------:R-:W-:-:S02]  /*3470*/  VIADD R18, R15, 0x11 ;  /* 0x000000110f127836 */ /* 0x000fc40000000000 */
[----:B------:R-:W-:-:S03]  /*3480*/  VIADD R19, R15, 0x19 ;  /* 0x000000190f137836 */ /* 0x000fc60000000000 */
[----:B------:R-:W-:Y:S02]  /*3490*/  ISETP.GE.U32.AND P2, PT, R18, UR19, PT ;  /* 0x0000001312007c0c */ /* 0x000fe4000bf46070 */
[----:B------:R-:W-:Y:S01]  /*34a0*/  HMMA.16816.F32 R112, R72, R26, R56 ;  /* 0x0000001a4870723c */ /* 0x000fe20000001838 */
[----:B------:R-:W-:Y:S01]  /*34b0*/  FFMA.FTZ R56, R0, -UR6, R34 ;  /* 0x8000000600387c23 */ /* 0x000fe20008010022 */
[----:B------:R-:W-:-:S05]  /*34c0*/  IMAD.IADD R0, R16, 0x1, -R17 ;  /* 0x0000000110007824 */ /* 0x000fca00078e0a11 */
[----:B------:R-:W-:Y:S01]  /*34d0*/  IABS R3, R0 ;  /* 0x0000000000037213 */ /* 0x000fe20000000000 */
[C---:B------:R-:W-:Y:S01]  /*34e0*/  HMMA.16816.F32 R64, R72.reuse, R6, R52 ;  /* 0x000000064840723c */ /* 0x040fe20000001834 */
[C---:B------:R-:W-:Y:S01]  /*34f0*/  IMAD.IADD R7, R16.reuse, 0x1, -R18 ;  /* 0x0000000110077824 */ /* 0x040fe200078e0a12 */
[----:B------:R-:W-:Y:S01]  /*3500*/  IABS R6, R2 ;  /* 0x0000000200067213 */ /* 0x000fe20000000000 */
[C---:B------:R-:W-:Y:S01]  /*3510*/  VIADD R52, R15.reuse, 0x60 ;  /* 0x000000600f347836 */ /* 0x040fe20000000000 */
[----:B------:R-:W-:Y:S01]  /*3520*/  IABS R2, R4 ;  /* 0x0000000400027213 */ /* 0x000fe20000000000 */
[C---:B------:R-:W-:Y:S01]  /*3530*/  VIADD R53, R15.reuse, 0x61 ;  /* 0x000000610f357836 */ /* 0x040fe20000000000 */
[----:B------:R-:W-:Y:S01]  /*3540*/  IABS R0, R5 ;  /* 0x0000000500007213 */ /* 0x000fe20000000000 */
[----:B------:R-:W-:Y:S01]  /*3550*/  IMAD.MOV.U32 R5, RZ, RZ, R3 ;  /* 0x000000ffff057224 */ /* 0x000fe200078e0003 */
[----:B------:R-:W-:Y:S01]  /*3560*/  HMMA.16816.F32 R96, R72, R28, R96 ;  /* 0x0000001c4860723c */ /* 0x000fe20000001860 */
[----:B------:R-:W-:Y:S01]  /*3570*/  IABS R4, R7 ;  /* 0x0000000700047213 */ /* 0x000fe20000000000 */
[----:B------:R-:W-:Y:S01]  /*3580*/  IMAD.MOV.U32 R3, RZ, RZ, R2 ;  /* 0x000000ffff037224 */ /* 0x000fe200078e0002 */
[----:B------:R-:W-:Y:S01]  /*3590*/  I2FP.F32.S32 R6, R6 ;  /* 0x0000000600067245 */ /* 0x000fe20000201400 */
[----:B------:R-:W-:Y:S01]  /*35a0*/  IMAD.MOV.U32 R2, RZ, RZ, R0 ;  /* 0x000000ffff027224 */ /* 0x000fe200078e0000 */
[----:B------:R-:W-:Y:S01]  /*35b0*/  I2FP.F32.S32 R5, R5 ;  /* 0x0000000500057245 */ /* 0x000fe20000201400 */
[----:B------:R-:W-:Y:S01]  /*35c0*/  IMAD.MOV.U32 R0, RZ, RZ, R4 ;  /* 0x000000ffff007224 */ /* 0x000fe200078e0004 */
[----:B------:R-:W-:Y:S01]  /*35d0*/  I2FP.F32.S32 R3, R3 ;  /* 0x0000000300037245 */ /* 0x000fe20000201400 */
[----:B------:R-:W-:Y:S01]  /*35e0*/  HMMA.16816.F32 R192, R68, R26, R148 ;  /* 0x0000001a44c0723c */ /* 0x000fe20000001894 */
[----:B------:R-:W-:Y:S01]  /*35f0*/  I2FP.F32.S32 R2, R2 ;  /* 0x0000000200027245 */ /* 0x000fe20000201400 */
[----:B------:R-:W-:Y:S01]  /*3600*/  VIADD R26, R15, 0x28 ;  /* 0x000000280f1a7836 */ /* 0x000fe20000000000 */
[----:B------:R-:W-:Y:S01]  /*3610*/  I2FP.F32.S32 R0, R0 ;  /* 0x0000000000007245 */ /* 0x000fe20000201400 */
[----:B------:R-:W-:Y:S01]  /*3620*/  FFMA.FTZ R55, R5, -UR6, R32 ;  /* 0x8000000605377c23 */ /* 0x000fe20008010020 */
[----:B------:R-:W-:-:S02]  /*3630*/  IMAD.IADD R4, R16, 0x1, -R22 ;  /* 0x0000000110047824 */ /* 0x000fc400078e0a16 */
[----:B------:R-:W-:Y:S01]  /*3640*/  FFMA.FTZ R47, R6, -UR6, R165 ;  /* 0x80000006062f7c23 */ /* 0x000fe200080100a5 */
[C---:B------:R-:W-:Y:S02]  /*3650*/  IMAD.IADD R5, R16.reuse, 0x1, -R23 ;  /* 0x0000000110057824 */ /* 0x040fe400078e0a17 */
[----:B------:R-:W-:Y:S01]  /*3660*/  FFMA.FTZ R54, R3, -UR6, R33 ;  /* 0x8000000603367c23 */ /* 0x000fe20008010021 */
[----:B------:R-:W-:Y:S01]  /*3670*/  IMAD.IADD R7, R16, 0x1, -R26 ;  /* 0x0000000110077824 */ /* 0x000fe200078e0a1a */
[C---:B------:R-:W-:Y:S01]  /*3680*/  HMMA.16816.F32 R100, R72.reuse, R30, R100 ;  /* 0x0000001e4864723c */ /* 0x040fe20000001864 */
[----:B------:R-:W-:Y:S01]  /*3690*/  FFMA.FTZ R58, R2, -UR6, R96 ;  /* 0x80000006023a7c23 */ /* 0x000fe20008010060 */
[----:B------:R-:W-:Y:S01]  /*36a0*/  FFMA.FTZ R57, R0, -UR6, R97 ;  /* 0x8000000600397c23 */ /* 0x000fe20008010061 */
[C---:B------:R-:W-:Y:S01]  /*36b0*/  IMAD.IADD R2, R16.reuse, 0x1, -R11 ;  /* 0x0000000110027824 */ /* 0x040fe200078e0a0b */
[----:B------:R-:W-:Y:S01]  /*36c0*/  FSEL R165, R55, -INF , !P5 ;  /* 0xff80000037a57808 */ /* 0x000fe20006800000 */
[----:B------:R-:W-:Y:S01]  /*36d0*/  IMAD.IADD R0, R16, 0x1, -R19 ;  /* 0x0000000110007824 */ /* 0x000fe200078e0a13 */
[----:B------:R-:W-:Y:S01]  /*36e0*/  FSEL R148, R56, -INF , !P5 ;  /* 0xff80000038947808 */ /* 0x000fe20006800000 */
[C---:B------:R-:W-:Y:S01]  /*36f0*/  VIADD R27, R15.reuse, 0x30 ;  /* 0x000000300f1b7836 */ /* 0x040fe20000000000 */
[----:B------:R-:W-:Y:S01]  /*3700*/  IABS R6, R2 ;  /* 0x0000000200067213 */ /* 0x000fe20000000000 */
[----:B------:R-:W-:Y:S01]  /*3710*/  HMMA.16816.F32 R116, R72, R24, R48 ;  /* 0x000000184874723c */ /* 0x000fe20000001830 */
[----:B------:R-:W-:Y:S01]  /*3720*/  IABS R3, R0 ;  /* 0x0000000000037213 */ /* 0x000fe20000000000 */
[C---:B------:R-:W-:Y:S01]  /*3730*/  VIADD R24, R15.reuse, 0x29 ;  /* 0x000000290f187836 */ /* 0x040fe20000000000 */
[----:B------:R-:W-:Y:S01]  /*3740*/  IABS R2, R4 ;  /* 0x0000000400027213 */ /* 0x000fe20000000000 */
[C---:B------:R-:W-:Y:S01]  /*3750*/  VIADD R51, R15.reuse, 0x48 ;  /* 0x000000480f337836 */ /* 0x040fe20000000000 */
[----:B------:R-:W-:Y:S01]  /*3760*/  IABS R0, R5 ;  /* 0x0000000500007213 */ /* 0x000fe20000000000 */
[----:B------:R-:W-:Y:S01]  /*3770*/  IMAD.MOV.U32 R5, RZ, RZ, R3 ;  /* 0x000000ffff057224 */ /* 0x000fe200078e0003 */
[----:B------:R-:W-:Y:S01]  /*3780*/  IABS R4, R7 ;  /* 0x0000000700047213 */ /* 0x000fe20000000000 */
[----:B------:R-:W-:Y:S01]  /*3790*/  IMAD.MOV.U32 R3, RZ, RZ, R2 ;  /* 0x000000ffff037224 */ /* 0x000fe200078e0002 */
[C---:B------:R-:W-:Y:S01]  /*37a0*/  HMMA.16816.F32 R128, R68.reuse, R28, R128 ;  /* 0x0000001c4480723c */ /* 0x040fe20000001880 */
[----:B------:R-:W-:Y:S01]  /*37b0*/  IMAD.MOV.U32 R2, RZ, RZ, R0 ;  /* 0x000000ffff027224 */ /* 0x000fe200078e0000 */
[----:B------:R-:W-:Y:S01]  /*37c0*/  I2FP.F32.S32 R5, R5 ;  /* 0x0000000500057245 */ /* 0x000fe20000201400 */
[----:B------:R-:W-:Y:S01]  /*37d0*/  IMAD.MOV.U32 R0, RZ, RZ, R4 ;  /* 0x000000ffff007224 */ /* 0x000fe200078e0004 */
[----:B------:R-:W-:Y:S01]  /*37e0*/  I2FP.F32.S32 R6, R6 ;  /* 0x0000000600067245 */ /* 0x000fe20000201400 */
[C---:B------:R-:W-:Y:S01]  /*37f0*/  VIADD R28, R15.reuse, 0x31 ;  /* 0x000000310f1c7836 */ /* 0x040fe20000000000 */
[----:B------:R-:W-:Y:S01]  /*3800*/  I2FP.F32.S32 R2, R2 ;  /* 0x0000000200027245 */ /* 0x000fe20000201400 */
[C---:B------:R-:W-:Y:S01]  /*3810*/  VIADD R29, R15.reuse, 0x38 ;  /* 0x000000380f1d7836 */ /* 0x040fe20000000000 */
[----:B------:R-:W-:Y:S01]  /*3820*/  I2FP.F32.S32 R0, R0 ;  /* 0x0000000000007245 */ /* 0x000fe20000201400 */
[----:B------:R-:W-:Y:S01]  /*3830*/  HMMA.16816.F32 R160, R68, R30, R160 ;  /* 0x0000001e44a0723c */ /* 0x000fe200000018a0 */
[----:B------:R-:W-:Y:S01]  /*3840*/  I2FP.F32.S32 R3, R3 ;  /* 0x0000000300037245 */ /* 0x000fe20000201400 */
[----:B------:R-:W-:-:S02]  /*3850*/  VIADD R30, R15, 0x39 ;  /* 0x000000390f1e7836 */ /* 0x000fc40000000000 */
[----:B------:R-:W-:Y:S01]  /*3860*/  FFMA.FTZ R59, R6, -UR6, R100 ;  /* 0x80000006063b7c23 */ /* 0x000fe20008010064 */
[C---:B------:R-:W-:Y:S02]  /*3870*/  IMAD.IADD R4, R16.reuse, 0x1, -R28 ;  /* 0x0000000110047824 */ /* 0x040fe400078e0a1c */
[----:B------:R-:W-:Y:S01]  /*3880*/  IMAD.IADD R7, R16, 0x1, -R30 ;  /* 0x0000000110077824 */ /* 0x000fe200078e0a1e */
[----:B------:R-:W-:Y:S01]  /*3890*/  HMMA.16816.F32 R212, R72, R38, R60 ;  /* 0x0000002648d4723c */ /* 0x000fe2000000183c */
[----:B------:R-:W-:Y:S01]  /*38a0*/  FFMA.FTZ R63, R2, -UR6, R89 ;  /* 0x80000006023f7c23 */ /* 0x000fe20008010059 */
[----:B------:R-:W-:Y:S01]  /*38b0*/  FFMA.FTZ R62, R0, -UR6, R92 ;  /* 0x80000006003e7c23 */ /* 0x000fe2000801005c */
[C---:B------:R-:W-:Y:S02]  /*38c0*/  IMAD.IADD R2, R16.reuse, 0x1, -R24 ;  /* 0x0000000110027824 */ /* 0x040fe400078e0a18 */
[----:B------:R-:W-:Y:S01]  /*38d0*/  FFMA.FTZ R61, R5, -UR6, R101 ;  /* 0x80000006053d7c23 */ /* 0x000fe20008010065 */
[----:B------:R-:W-:-:S02]  /*38e0*/  IMAD.IADD R0, R16, 0x1, -R27 ;  /* 0x0000000110007824 */ /* 0x000fc400078e0a1b */
[----:B------:R-:W-:Y:S01]  /*38f0*/  FFMA.FTZ R60, R3, -UR6, R88 ;  /* 0x80000006033c7c23 */ /* 0x000fe20008010058 */
[C---:B------:R-:W-:Y:S01]  /*3900*/  IMAD.IADD R5, R16.reuse, 0x1, -R29 ;  /* 0x0000000110057824 */ /* 0x040fe200078e0a1d */
[----:B------:R-:W-:Y:S01]  /*3910*/  IABS R6, R2 ;  /* 0x0000000200067213 */ /* 0x000fe20000000000 */
[C---:B------:R-:W-:Y:S01]  /*3920*/  HMMA.16816.F32 R84, R72.reuse, R12, R84 ;  /* 0x0000000c4854723c */ /* 0x040fe20000001854 */
        /* <DEDUP_REMOVED lines=8> */
[----:B------:R-:W-:Y:S01]  /*39b0*/  HMMA.16816.F32 R236, R72, R176, R40 ;  /* 0x000000b048ec723c */ /* 0x000fe20000001828 */
        /* <DEDUP_REMOVED lines=8> */
[----:B------:R-:W-:Y:S01]  /*3a40*/  IMAD.IADD R4, R16, 0x1, -R51 ;  /* 0x0000000110047824 */ /* 0x000fe200078e0a33 */
[----:B------:R-:W-:Y:S01]  /*3a50*/  I2FP.F32.S32 R3, R3 ;  /* 0x0000000300037245 */ /* 0x000fe20000201400 */
[----:B------:R-:W-:Y:S01]  /*3a60*/  FFMA.FTZ R78, R2, -UR6, R80 ;  /* 0x80000006024e7c23 */ /* 0x000fe20008010050 */
[----:B------:R-:W-:-:S02]  /*3a70*/  IMAD.IADD R2, R16, 0x1, -R45 ;  /* 0x0000000110027824 */ /* 0x000fc400078e0a2d */
[----:B------:R-:W-:Y:S01]  /*3a80*/  FFMA.FTZ R81, R0, -UR6, R81 ;  /* 0x8000000600517c23 */ /* 0x000fe20008010051 */
[C---:B------:R-:W-:Y:S02]  /*3a90*/  IMAD.IADD R0, R16.reuse, 0x1, -R31 ;  /* 0x0000000110007824 */ /* 0x040fe400078e0a1f */
[----:B------:R-:W-:Y:S01]  /*3aa0*/  FFMA.FTZ R77, R5, -UR6, R84 ;  /* 0x80000006054d7c23 */ /* 0x000fe20008010054 */
[----:B------:R-:W-:Y:S02]  /*3ab0*/  IMAD.IADD R5, R16, 0x1, -R41 ;  /* 0x0000000110057824 */ /* 0x000fe400078e0a29 */
[----:B------:R-:W-:Y:S01]  /*3ac0*/  FFMA.FTZ R76, R6, -UR6, R93 ;  /* 0x80000006064c7c23 */ /* 0x000fe2000801005d */
[C---:B------:R-:W-:Y:S02]  /*3ad0*/  IMAD.IADD R7, R16.reuse, 0x1, -R42 ;  /* 0x0000000110077824 */ /* 0x040fe400078e0a2a */
[----:B------:R-:W-:Y:S01]  /*3ae0*/  FFMA.FTZ R79, R3, -UR6, R85 ;  /* 0x80000006034f7c23 */ /* 0x000fe20008010055 */
[----:B------:R-:W-:Y:S01]  /*3af0*/  IABS R6, R2 ;  /* 0x0000000200067213 */ /* 0x000fe20000000000 */
[C---:B------:R-:W-:Y:S01]  /*3b00*/  VIADD R43, R15.reuse, 0x51 ;  /* 0x000000510f2b7836 */ /* 0x040fe20000000000 */
[----:B------:R-:W-:Y:S01]  /*3b10*/  IABS R3, R0 ;  /* 0x0000000000037213 */ /* 0x000fe20000000000 */
[----:B------:R-:W-:Y:S01]  /*3b20*/  VIADD R50, R15, 0x59 ;  /* 0x000000590f327836 */ /* 0x000fe20000000000 */
[----:B------:R-:W-:Y:S01]  /*3b30*/  IABS R2, R4 ;  /* 0x0000000400027213 */ /* 0x000fe20000000000 */
[----:B------:R-:W-:Y:S01]  /*3b40*/  VIADD R13, R16, 0x40 ;  /* 0x00000040100d7836 */ /* 0x000fe20000000000 */
        /* <DEDUP_REMOVED lines=19> */
[C---:B------:R-:W-:Y:S01]  /*3c80*/  HMMA.16816.F32 R220, R68.reuse, R38, R168 ;  /* 0x0000002644dc723c */ /* 0x040fe200000018a8 */
[C---:B------:R-:W-:Y:S01]  /*3c90*/  IMAD.IADD R5, R16.reuse, 0x1, -R52 ;  /* 0x0000000110057824 */ /* 0x040fe200078e0a34 */
[----:B------:R-:W-:Y:S01]  /*3ca0*/  IABS R4, R2 ;  /* 0x0000000200047213 */ /* 0x000fe20000000000 */
[C---:B------:R-:W-:Y:S01]  /*3cb0*/  IMAD.IADD R6, R16.reuse, 0x1, -R53 ;  /* 0x0000000110067824 */ /* 0x040fe200078e0a35 */
[----:B------:R-:W-:Y:S01]  /*3cc0*/  IABS R2, R0 ;  /* 0x0000000000027213 */ /* 0x000fe20000000000 */
[----:B------:R-:W-:Y:S01]  /*3cd0*/  VIADD R12, R16, 0x48 ;  /* 0x00000048100c7836 */ /* 0x000fe20000000000 */
[----:B------:R-:W-:Y:S01]  /*3ce0*/  IABS R0, R3 ;  /* 0x0000000300007213 */ /* 0x000fe20000000000 */
[----:B------:R-:W-:Y:S01]  /*3cf0*/  IMAD.IADD R7, R14, 0x1, -R18 ;  /* 0x000000010e077824 */ /* 0x000fe200078e0a12 */
        /* <DEDUP_REMOVED lines=9> */
[----:B------:R-:W-:Y:S01]  /*3d90*/  IMAD.IADD R6, R13, 0x1, -R8 ;  /* 0x000000010d067824 */ /* 0x000fe200078e0a08 */
        /* <DEDUP_REMOVED lines=10> */
[----:B------:R-:W-:Y:S01]  /*3e40*/  IMAD.IADD R3, R12, 0x1, -R15 ;  /* 0x000000010c037824 */ /* 0x000fe200078e0a0f */
        /* <DEDUP_REMOVED lines=13> */
[----:B------:R-:W-:Y:S02]  /*3f20*/  I2FP.F32.S32 R4, R0 ;  /* 0x0000000000047245 */ /* 0x000fe40000201400 */
[----:B------:R-:W-:Y:S01]  /*3f30*/  I2FP.F32.S32 R2, R2 ;  /* 0x0000000200027245 */ /* 0x000fe20000201400 */
[----:B------:R-:W-:Y:S01]  /*3f40*/  FFMA.FTZ R25, R6, -UR6, R166 ;  /* 0x8000000606197c23 */ /* 0x000fe200080100a6 */
[----:B------:R-:W-:Y:S01]  /*3f50*/  I2FP.F32.S32 R0, R3 ;  /* 0x0000000300007245 */ /* 0x000fe20000201400 */
[----:B------:R-:W-:Y:S01]  /*3f60*/  IMAD.IADD R3, R12, 0x1, -R17 ;  /* 0x000000010c037824 */ /* 0x000fe200078e0a11 */
[----:B------:R-:W-:Y:S01]  /*3f70*/  I2FP.F32.S32 R5, R5 ;  /* 0x0000000500057245 */ /* 0x000fe20000201400 */
[----:B------:R-:W-:Y:S01]  /*3f80*/  FFMA.FTZ R38, R2, -UR6, R167 ;  /* 0x8000000602267c23 */ /* 0x000fe200080100a7 */
[----:B------:R-:W-:-:S02]  /*3f90*/  IMAD.IADD R2, R13, 0x1, -R17 ;  /* 0x000000010d027824 */ /* 0x000fc400078e0a11 */
[----:B------:R-:W-:Y:S01]  /*3fa0*/  FFMA.FTZ R34, R0, -UR6, R141 ;  /* 0x8000000600227c23 */ /* 0x000fe2000801008d */
[----:B------:R-:W-:Y:S02]  /*3fb0*/  IMAD.IADD R0, R12, 0x1, -R8 ;  /* 0x000000010c007824 */ /* 0x000fe400078e0a08 */
[----:B------:R-:W-:Y:S01]  /*3fc0*/  FFMA.FTZ R21, R5, -UR6, R140 ;  /* 0x8000000605157c23 */ /* 0x000fe2000801008c */
[--C-:B------:R-:W-:Y:S02]  /*3fd0*/  IMAD.IADD R5, R14, 0x1, -R9.reuse ;  /* 0x000000010e057824 */ /* 0x100fe400078e0a09 */
[----:B------:R-:W-:Y:S01]  /*3fe0*/  FFMA.FTZ R20, R4, -UR6, R142 ;  /* 0x8000000604147c23 */ /* 0x000fe2000801008e */
[----:B------:R-:W-:Y:S01]  /*3ff0*/  IMAD.IADD R6, R13, 0x1, -R9 ;  /* 0x000000010d067824 */ /* 0x000fe200078e0a09 */
[----:B------:R-:W-:Y:S01]  /*4000*/  IABS R4, R0 ;  /* 0x0000000000047213 */ /* 0x000fe20000000000 */
[----:B------:R-:W-:Y:S01]  /*4010*/  IMAD.MOV.U32 R141, RZ, RZ, R224 ;  /* 0x000000ffff8d7224 */ /* 0x000fe200078e00e0 */
[----:B------:R-:W-:Y:S01]  /*4020*/  IABS R2, R2 ;  /* 0x0000000200027213 */ /* 0x000fe20000000000 */
[----:B------:R-:W-:Y:S01]  /*4030*/  IMAD.MOV.U32 R142, RZ, RZ, R219 ;  /* 0x000000ffff8e7224 */ /* 0x000fe200078e00db */
[----:B------:R-:W-:Y:S01]  /*4040*/  IABS R0, R3 ;  /* 0x0000000300007213 */ /* 0x000fe20000000000 */
[----:B------:R-:W-:Y:S01]  /*4050*/  IMAD.MOV.U32 R140, RZ, RZ, R225 ;  /* 0x000000ffff8c7224 */ /* 0x000fe200078e00e1 */
        /* <DEDUP_REMOVED lines=16> */
[----:B------:R-:W-:Y:S01]  /*4160*/  FFMA.FTZ R40, R5, -UR6, R136 ;  /* 0x8000000605287c23 */ /* 0x000fe20008010088 */
[----:B------:R-:W-:Y:S01]  /*4170*/  FFMA.FTZ R33, R0, -UR6, R137 ;  /* 0x8000000600217c23 */ /* 0x000fe20008010089 */
[----:B------:R-:W-:-:S02]  /*4180*/  IMAD.IADD R0, R12, 0x1, -R9 ;  /* 0x000000010c007824 */ /* 0x000fc400078e0a09 */
[----:B------:R-:W-:Y:S01]  /*4190*/  FFMA.FTZ R35, R2, -UR6, R35 ;  /* 0x8000000602237c23 */ /* 0x000fe20008010023 */
[--C-:B------:R-:W-:Y:S01]  /*41a0*/  IMAD.IADD R2, R13, 0x1, -R10.reuse ;  /* 0x000000010d027824 */ /* 0x100fe200078e0a0a */
[----:B------:R-:W-:Y:S01]  /*41b0*/  IABS R6, R3 ;  /* 0x0000000300067213 */ /* 0x000fe20000000000 */
[----:B------:R-:W-:Y:S01]  /*41c0*/  IMAD.IADD R5, R12, 0x1, -R10 ;  /* 0x000000010c057824 */ /* 0x000fe200078e0a0a */
[----:B------:R-:W-:Y:S01]  /*41d0*/  IABS R4, R0 ;  /* 0x0000000000047213 */ /* 0x000fe20000000000 */
[----:B------:R-:W-:Y:S01]  /*41e0*/  IMAD.MOV.U32 R143, RZ, RZ, R218 ;  /* 0x000000ffff8f7224 */ /* 0x000fe200078e00da */
[----:B------:R-:W-:Y:S02]  /*41f0*/  IABS R2, R2 ;  /* 0x0000000200027213 */ /* 0x000fe40000000000 */
[----:B------:R-:W-:Y:S01]  /*4200*/  IABS R0, R5 ;  /* 0x0000000500007213 */ /* 0x000fe20000000000 */
[----:B------:R-:W-:Y:S01]  /*4210*/  IMAD.MOV.U32 R3, RZ, RZ, R4 ;  /* 0x000000ffff037224 */ /* 0x000fe200078e0004 */
[----:B------:R-:W-:Y:S01]  /*4220*/  IABS R4, R7 ;  /* 0x0000000700047213 */ /* 0x000fe20000000000 */
[----:B------:R-:W-:Y:S01]  /*4230*/  IMAD.MOV.U32 R5, RZ, RZ, R2 ;  /* 0x000000ffff057224 */ /* 0x000fe200078e0002 */
[----:B------:R-:W-:-:S02]  /*4240*/  I2FP.F32.S32 R6, R6 ;  /* 0x0000000600067245 */ /* 0x000fc40000201400 */
[----:B------:R-:W-:Y:S01]  /*4250*/  I2FP.F32.S32 R3, R3 ;  /* 0x0000000300037245 */ /* 0x000fe20000201400 */
[----:B------:R-:W-:Y:S01]  /*4260*/  IMAD.MOV.U32 R2, RZ, RZ, R4 ;  /* 0x000000ffff027224 */ /* 0x000fe200078e0004 */
[----:B------:R-:W-:Y:S01]  /*4270*/  I2FP.F32.S32 R4, R5 ;  /* 0x0000000500047245 */ /* 0x000fe20000201400 */
[----:B------:R-:W-:Y:S01]  /*4280*/  FFMA.FTZ R46, R6, -UR6, R98 ;  /* 0x80000006062e7c23 */ /* 0x000fe20008010062 */
[----:B------:R-:W-:Y:S02]  /*4290*/  IMAD.IADD R6, R12, 0x1, -R11 ;  /* 0x000000010c067824 */ /* 0x000fe400078e0a0b */
[----:B------:R-:W-:Y:S01]  /*42a0*/  FFMA.FTZ R9, R3, -UR6, R139 ;  /* 0x8000000603097c23 */ /* 0x000fe2000801008b */
[----:B------:R-:W-:Y:S01]  /*42b0*/  I2FP.F32.S32 R3, R0 ;  /* 0x0000000000037245 */ /* 0x000fe20000201400 */
[----:B------:R-:W-:Y:S01]  /*42c0*/  FFMA.FTZ R39, R4, -UR6, R128 ;  /* 0x8000000604277c23 */ /* 0x000fe20008010080 */
[----:B------:R-:W-:Y:S01]  /*42d0*/  I2FP.F32.S32 R0, R2 ;  /* 0x0000000200007245 */ /* 0x000fe20000201400 */
[C---:B------:R-:W-:Y:S01]  /*42e0*/  IMAD.IADD R2, R13.reuse, 0x1, -R18 ;  /* 0x000000010d027824 */ /* 0x040fe200078e0a12 */
[----:B------:R-:W-:Y:S01]  /*42f0*/  FSEL R250, R20, -INF , !P1 ;  /* 0xff80000014fa7808 */ /* 0x000fe20004800000 */
[----:B------:R-:W-:-:S02]  /*4300*/  IMAD.IADD R4, R13, 0x1, -R11 ;  /* 0x000000010d047824 */ /* 0x000fc400078e0a0b */
[----:B------:R-:W-:Y:S01]  /*4310*/  FFMA.FTZ R36, R3, -UR6, R130 ;  /* 0x8000000603247c23 */ /* 0x000fe20008010082 */
[----:B------:R-:W-:Y:S01]  /*4320*/  FFMA.FTZ R32, R0, -UR6, R99 ;  /* 0x8000000600207c23 */ /* 0x000fe20008010063 */
[----:B------:R-:W-:Y:S01]  /*4330*/  IMAD.IADD R0, R12, 0x1, -R18 ;  /* 0x000000010c007824 */ /* 0x000fe200078e0a12 */
[----:B------:R-:W-:Y:S01]  /*4340*/  IABS R5, R2 ;  /* 0x0000000200057213 */ /* 0x000fe20000000000 */
[C---:B------:R-:W-:Y:S01]  /*4350*/  IMAD.IADD R3, R14.reuse, 0x1, -R11 ;  /* 0x000000010e037824 */ /* 0x040fe200078e0a0b */
        /* <DEDUP_REMOVED lines=13> */
[--C-:B------:R-:W-:Y:S01]  /*4430*/  IMAD.IADD R2, R14, 0x1, -R19.reuse ;  /* 0x000000010e027824 */ /* 0x100fe200078e0a13 */
[----:B------:R-:W-:Y:S01]  /*4440*/  ISETP.GE.U32.AND P1, PT, R11, UR19, PT ;  /* 0x000000130b007c0c */ /* 0x000fe2000bf26070 */
        /* <DEDUP_REMOVED lines=8> */
[----:B------:R-:W-:Y:S02]  /*44d0*/  IABS R5, R2 ;  /* 0x0000000200057213 */ /* 0x000fe40000000000 */
        /* <DEDUP_REMOVED lines=9> */
[----:B------:R-:W-:Y:S01]  /*4570*/  FSEL R248, R17, -INF , !P0 ;  /* 0xff80000011f87808 */ /* 0x000fe20004000000 */
[----:B------:R-:W-:Y:S01]  /*4580*/  IMAD.MOV.U32 R3, RZ, RZ, R4 ;  /* 0x000000ffff037224 */ /* 0x000fe200078e0004 */
[----:B------:R-:W-:Y:S02]  /*4590*/  I2FP.F32.S32 R4, R0 ;  /* 0x0000000000047245 */ /* 0x000fe40000201400 */
[----:B------:R-:W-:-:S02]  /*45a0*/  I2FP.F32.S32 R2, R2 ;  /* 0x0000000200027245 */ /* 0x000fc40000201400 */
[----:B------:R-:W-:Y:S01]  /*45b0*/  I2FP.F32.S32 R0, R3 ;  /* 0x0000000300007245 */ /* 0x000fe20000201400 */
[----:B------:R-:W-:Y:S01]  /*45c0*/  IMAD.IADD R3, R13, 0x1, -R23 ;  /* 0x000000010d037824 */ /* 0x000fe200078e0a17 */
[----:B------:R-:W-:Y:S01]  /*45d0*/  I2FP.F32.S32 R5, R5 ;  /* 0x0000000500057245 */ /* 0x000fe20000201400 */
[----:B------:R-:W-:Y:S01]  /*45e0*/  FFMA.FTZ R21, R2, -UR6, R90 ;  /* 0x8000000602157c23 */ /* 0x000fe2000801005a */
[----:B------:R-:W-:Y:S01]  /*45f0*/  ISETP.GE.U32.AND P0, PT, R19, UR19, PT ;  /* 0x0000001313007c0c */ /* 0x000fe2000bf06070 */
[----:B------:R-:W-:Y:S01]  /*4600*/  FFMA.FTZ R19, R0, -UR6, R124 ;  /* 0x8000000600137c23 */ /* 0x000fe2000801007c */
[----:B------:R-:W-:Y:S01]  /*4610*/  I2FP.F32.S32 R6, R6 ;  /* 0x0000000600067245 */ /* 0x000fe20000201400 */
[----:B------:R-:W-:Y:S02]  /*4620*/  IMAD.IADD R0, R12, 0x1, -R22 ;  /* 0x000000010c007824 */ /* 0x000fe400078e0a16 */
[----:B------:R-:W-:Y:S01]  /*4630*/  FFMA.FTZ R47, R5, -UR6, R161 ;  /* 0x80000006052f7c23 */ /* 0x000fe200080100a1 */
[----:B------:R-:W-:-:S02]  /*4640*/  IMAD.IADD R2, R14, 0x1, -R23 ;  /* 0x000000010e027824 */ /* 0x000fc400078e0a17 */
[----:B------:R-:W-:Y:S01]  /*4650*/  FFMA.FTZ R38, R4, -UR6, R163 ;  /* 0x8000000604267c23 */ /* 0x000fe200080100a3 */
[----:B------:R-:W-:Y:S01]  /*4660*/  FFMA.FTZ R49, R6, -UR6, R103 ;  /* 0x8000000606317c23 */ /* 0x000fe20008010067 */
[----:B------:R-:W-:Y:S01]  /*4670*/  IMAD.IADD R5, R12, 0x1, -R23 ;  /* 0x000000010c057824 */ /* 0x000fe200078e0a17 */
        /* <DEDUP_REMOVED lines=15> */
[----:B------:R-:W-:Y:S01]  /*4770*/  I2FP.F32.S32 R5, R4 ;  /* 0x0000000400057245 */ /* 0x000fe20000201400 */
[----:B------:R-:W-:Y:S01]  /*4780*/  FFMA.FTZ R10, R6, -UR6, R126 ;  /* 0x80000006060a7c23 */ /* 0x000fe2000801007e */
[----:B------:R-:W-:Y:S01]  /*4790*/  I2FP.F32.S32 R4, R2 ;  /* 0x0000000200047245 */ /* 0x000fe20000201400 */
[--C-:B------:R-:W-:Y:S01]  /*47a0*/  IMAD.IADD R6, R12, 0x1, -R24.reuse ;  /* 0x000000010c067824 */ /* 0x100fe200078e0a18 */
[----:B------:R-:W-:Y:S01]  /*47b0*/  I2FP.F32.S32 R2, R3 ;  /* 0x0000000300027245 */ /* 0x000fe20000201400 */
[----:B------:R-:W-:Y:S01]  /*47c0*/  FFMA.FTZ R37, R5, -UR6, R91 ;  /* 0x8000000605257c23 */ /* 0x000fe2000801005b */
[----:B------:R-:W-:Y:S01]  /*47d0*/  I2FP.F32.S32 R0, R0 ;  /* 0x0000000000007245 */ /* 0x000fe20000201400 */
[----:B------:R-:W-:Y:S01]  /*47e0*/  FFMA.FTZ R35, R4, -UR6, R125 ;  /* 0x8000000604237c23 */ /* 0x000fe2000801007d */
[----:B------:R-:W-:-:S02]  /*47f0*/  IMAD.IADD R4, R13, 0x1, -R24 ;  /* 0x000000010d047824 */ /* 0x000fc400078e0a18 */
[----:B------:R-:W-:Y:S01]  /*4800*/  FFMA.FTZ R25, R2, -UR6, R94 ;  /* 0x8000000602197c23 */ /* 0x000fe2000801005e */
[--C-:B------:R-:W-:Y:S02]  /*4810*/  IMAD.IADD R2, R13, 0x1, -R26.reuse ;  /* 0x000000010d027824 */ /* 0x100fe400078e0a1a */
[----:B------:R-:W-:Y:S01]  /*4820*/  FFMA.FTZ R33, R0, -UR6, R127 ;  /* 0x8000000600217c23 */ /* 0x000fe2000801007f */
        /* <DEDUP_REMOVED lines=14> */
[----:B------:R-:W-:Y:S02]  /*4910*/  FSEL R136, R32, -INF , !P2 ;  /* 0xff80000020887808 */ /* 0x000fe40005000000 */
[----:B------:R-:W-:Y:S01]  /*4920*/  I2FP.F32.S32 R0, R0 ;  /* 0x0000000000007245 */ /* 0x000fe20000201400 */
[----:B------:R-:W-:Y:S01]  /*4930*/  FFMA.FTZ R34, R3, -UR6, R95 ;  /* 0x8000000603227c23 */ /* 0x000fe2000801005f */
[----:B------:R-:W-:Y:S01]  /*4940*/  FSEL R149, R8, -INF , !P2 ;  /* 0xff80000008957808 */ /* 0x000fe20005000000 */
[----:B------:R-:W-:Y:S01]  /*4950*/  IMAD.IADD R3, R12, 0x1, -R27 ;  /* 0x000000010c037824 */ /* 0x000fe200078e0a1b */
[----:B------:R-:W-:-:S02]  /*4960*/  FSEL R229, R7, -INF , !P2 ;  /* 0xff80000007e57808 */ /* 0x000fc40005000000 */
[----:B------:R-:W-:Y:S02]  /*4970*/  FSEL R168, R54, -INF , !P4 ;  /* 0xff80000036a87808 */ /* 0x000fe40006000000 */
[----:B------:R-:W-:Y:S02]  /*4980*/  FSEL R245, R9, -INF , !P4 ;  /* 0xff80000009f57808 */ /* 0x000fe40006000000 */
[----:B------:R-:W-:Y:S01]  /*4990*/  ISETP.GE.U32.AND P2, PT, R24, UR19, PT ;  /* 0x0000001318007c0c */ /* 0x000fe2000bf46070 */
[----:B------:R-:W-:Y:S01]  /*49a0*/  FFMA.FTZ R24, R2, -UR6, R157 ;  /* 0x8000000602187c23 */ /* 0x000fe2000801009d */
[----:B------:R-:W-:Y:S01]  /*49b0*/  I2FP.F32.S32 R6, R6 ;  /* 0x0000000600067245 */ /* 0x000fe20000201400 */
[----:B------:R-:W-:Y:S01]  /*49c0*/  IMAD.IADD R2, R14, 0x1, -R27 ;  /* 0x000000010e027824 */ /* 0x000fe200078e0a1b */
[----:B------:R-:W-:Y:S01]  /*49d0*/  ISETP.GE.U32.AND P4, PT, R23, UR19, PT ;  /* 0x0000001317007c0c */ /* 0x000fe2000bf86070 */
[----:B------:R-:W-:Y:S01]  /*49e0*/  FFMA.FTZ R23, R0, -UR6, R159 ;  /* 0x8000000600177c23 */ /* 0x000fe2000801009f */
[----:B------:R-:W-:Y:S01]  /*49f0*/  I2FP.F32.S32 R5, R5 ;  /* 0x0000000500057245 */ /* 0x000fe20000201400 */
[----:B------:R-:W-:-:S02]  /*4a00*/  IMAD.IADD R0, R13, 0x1, -R27 ;  /* 0x000000010d007824 */ /* 0x000fc400078e0a1b */
[----:B------:R-:W-:Y:S01]  /*4a10*/  FFMA.FTZ R18, R6, -UR6, R156 ;  /* 0x8000000606127c23 */ /* 0x000fe2000801009c */
[----:B------:R-:W-:Y:S01]  /*4a20*/  IMAD.IADD R6, R13, 0x1, -R28 ;  /* 0x000000010d067824 */ /* 0x000fe200078e0a1c */
[----:B------:R-:W-:Y:S01]  /*4a30*/  FSEL R163, R58, -INF , !P3 ;  /* 0xff8000003aa37808 */ /* 0x000fe20005800000 */
[----:B------:R-:W-:Y:S01]  /*4a40*/  FFMA.FTZ R9, R5, -UR6, R158 ;  /* 0x8000000605097c23 */ /* 0x000fe2000801009e */
        /* <DEDUP_REMOVED lines=22> */
[----:B------:R-:W-:Y:S01]  /*4bb0*/  IMAD.IADD R0, R12, 0x1, -R28 ;  /* 0x000000010c007824 */ /* 0x000fe200078e0a1c */
[----:B------:R-:W-:Y:S01]  /*4bc0*/  FSEL R133, R20, -INF , !P1 ;  /* 0xff80000014857808 */ /* 0x000fe20004800000 */
[--C-:B------:R-:W-:Y:S02]  /*4bd0*/  IMAD.IADD R2, R14, 0x1, -R29.reuse ;  /* 0x000000010e027824 */ /* 0x100fe400078e0a1d */
[----:B------:R-:W-:Y:S01]  /*4be0*/  FFMA.FTZ R17, R5, -UR6, R188 ;  /* 0x8000000605117c23 */ /* 0x000fe200080100bc */
[----:B------:R-:W-:Y:S01]  /*4bf0*/  FFMA.FTZ R20, R6, -UR6, R86 ;  /* 0x8000000606147c23 */ /* 0x000fe20008010056 */
[----:B------:R-:W-:-:S02]  /*4c00*/  IMAD.IADD R5, R12, 0x1, -R29 ;  /* 0x000000010c057824 */ /* 0x000fc400078e0a1d */
[----:B------:R-:W-:Y:S01]  /*4c10*/  FFMA.FTZ R8, R4, -UR6, R190 ;  /* 0x8000000604087c23 */ /* 0x000fe200080100be */
        /* <DEDUP_REMOVED lines=9> */
[----:B------:R-:W-:Y:S01]  /*4cb0*/  ISETP.GE.U32.AND P5, PT, R22, UR19, PT ;  /* 0x0000001316007c0c */ /* 0x000fe2000bfa6070 */
        /* <DEDUP_REMOVED lines=8> */
[----:B------:R-:W-:Y:S01]  /*4d40*/  FFMA.FTZ R19, R5, -UR6, R82 ;  /* 0x8000000605137c23 */ /* 0x000fe20008010052 */
[----:B------:R-:W-:Y:S01]  /*4d50*/  I2FP.F32.S32 R0, R0 ;  /* 0x0000000000007245 */ /* 0x000fe20000201400 */
[----:B------:R-:W-:Y:S01]  /*4d60*/  IMAD.IADD R3, R14, 0x1, -R45 ;  /* 0x000000010e037824 */ /* 0x000fe200078e0a2d */
[----:B------:R-:W-:Y:S01]  /*4d70*/  FSEL R117, R21, -INF , !P5 ;  /* 0xff80000015757808 */ /* 0x000fe20006800000 */
[----:B------:R-:W-:Y:S01]  /*4d80*/  FFMA.FTZ R22, R2, -UR6, R83 ;  /* 0x8000000602167c23 */ /* 0x000fe20008010053 */
[----:B------:R-:W-:Y:S02]  /*4d90*/  IMAD.IADD R2, R13, 0x1, -R30 ;  /* 0x000000010d027824 */ /* 0x000fe400078e0a1e */
[----:B------:R-:W-:Y:S01]  /*4da0*/  FFMA.FTZ R7, R0, -UR6, R154 ;  /* 0x8000000600077c23 */ /* 0x000fe2000801009a */
[C---:B------:R-:W-:Y:S01]  /*4db0*/  IMAD.IADD R0, R12.reuse, 0x1, -R30 ;  /* 0x000000010c007824 */ /* 0x040fe200078e0a1e */
[----:B------:R-:W-:Y:S01]  /*4dc0*/  FSEL R228, R11, -INF , !P1 ;  /* 0xff8000000be47808 */ /* 0x000fe20004800000 */
[----:B------:R-:W-:-:S02]  /*4dd0*/  IMAD.IADD R5, R12, 0x1, -R45 ;  /* 0x000000010c057824 */ /* 0x000fc400078e0a2d */
[----:B------:R-:W-:Y:S01]  /*4de0*/  FFMA.FTZ R21, R6, -UR6, R191 ;  /* 0x8000000606157c23 */ /* 0x000fe200080100bf */
        /* <DEDUP_REMOVED lines=19> */
[----:B------:R-:W-:Y:S01]  /*4f20*/  FSEL R92, R63, -INF , !P4 ;  /* 0xff8000003f5c7808 */ /* 0x000fe20006000000 */
[----:B------:R-:W-:Y:S01]  /*4f30*/  IMAD.IADD R2, R13, 0x1, -R31 ;  /* 0x000000010d027824 */ /* 0x000fe200078e0a1f */
[----:B------:R-:W-:Y:S01]  /*4f40*/  FSEL R109, R37, -INF , !P4 ;  /* 0xff800000256d7808 */ /* 0x000fe20006000000 */
[----:B------:R-:W-:Y:S01]  /*4f50*/  IMAD.IADD R3, R14, 0x1, -R51 ;  /* 0x000000010e037824 */ /* 0x000fe200078e0a33 */
[----:B------:R-:W-:-:S02]  /*4f60*/  FSEL R127, R35, -INF , !P4 ;  /* 0xff800000237f7808 */ /* 0x000fc40006000000 */
[----:B------:R-:W-:Y:S02]  /*4f70*/  FSEL R219, R33, -INF , !P4 ;  /* 0xff80000021db7808 */ /* 0x000fe40006000000 */
[----:B------:R-:W-:Y:S02]  /*4f80*/  I2FP.F32.S32 R6, R6 ;  /* 0x0000000600067245 */ /* 0x000fe40000201400 */
[----:B------:R-:W-:Y:S01]  /*4f90*/  ISETP.GE.U32.AND P4, PT, R30, UR19, PT ;  /* 0x000000131e007c0c */ /* 0x000fe2000bf86070 */
[----:B------:R-:W-:Y:S01]  /*4fa0*/  FFMA.FTZ R30, R0, -UR6, R182 ;  /* 0x80000006001e7c23 */ /* 0x000fe200080100b6 */
[----:B------:R-:W-:Y:S01]  /*4fb0*/  I2FP.F32.S32 R4, R4 ;  /* 0x0000000400047245 */ /* 0x000fe20000201400 */
[----:B------:R-:W-:Y:S01]  /*4fc0*/  IMAD.IADD R0, R12, 0x1, -R31 ;  /* 0x000000010c007824 */ /* 0x000fe200078e0a1f */
[----:B------:R-:W-:Y:S01]  /*4fd0*/  FSEL R126, R18, -INF , !P3 ;  /* 0xff800000127e7808 */ /* 0x000fe20005800000 */
[----:B------:R-:W-:Y:S01]  /*4fe0*/  FFMA.FTZ R18, R6, -UR6, R153 ;  /* 0x8000000606127c23 */ /* 0x000fe20008010099 */
[----:B------:R-:W-:Y:S01]  /*4ff0*/  FSEL R218, R9, -INF , !P3 ;  /* 0xff80000009da7808 */ /* 0x000fe20005800000 */
[----:B------:R-:W-:Y:S01]  /*5000*/  FFMA.FTZ R9, R4, -UR6, R155 ;  /* 0x8000000604097c23 */ /* 0x000fe2000801009b */
        /* <DEDUP_REMOVED lines=14> */
[----:B------:R-:W-:Y:S02]  /*50f0*/  ISETP.GE.U32.AND P1, PT, R27, UR19, PT ;  /* 0x000000131b007c0c */ /* 0x000fe4000bf26070 */
[----:B------:R-:W-:Y:S01]  /*5100*/  I2FP.F32.S32 R4, R4 ;  /* 0x0000000400047245 */ /* 0x000fe20000201400 */
[----:B------:R-:W-:Y:S01]  /*5110*/  FFMA.FTZ R27, R2, -UR6, R67 ;  /* 0x80000006021b7c23 */ /* 0x000fe20008010043 */
[----:B------:R-:W-:Y:S01]  /*5120*/  I2FP.F32.S32 R0, R0 ;  /* 0x0000000000007245 */ /* 0x000fe20000201400 */
[----:B------:R-:W-:Y:S01]  /*5130*/  IMAD.IADD R2, R13, 0x1, -R41 ;  /* 0x000000010d027824 */ /* 0x000fe200078e0a29 */
[----:B------:R-:W-:Y:S02]  /*5140*/  I2FP.F32.S32 R6, R6 ;  /* 0x0000000600067245 */ /* 0x000fe40000201400 */
[----:B------:R-:W-:Y:S01]  /*5150*/  FSEL R130, R47, -INF , !P0 ;  /* 0xff8000002f827808 */ /* 0x000fe20004000000 */
[----:B------:R-:W-:Y:S01]  /*5160*/  IMAD.MOV.U32 R47, RZ, RZ, R207 ;  /* 0x000000ffff2f7224 */ /* 0x000fe200078e00cf */
[----:B------:R-:W-:Y:S01]  /*5170*/  FSEL R132, R61, -INF , !P0 ;  /* 0xff8000003d847808 */ /* 0x000fe20004000000 */
[----:B------:R-:W-:Y:S01]  /*5180*/  FFMA.FTZ R10, R6, -UR6, R181 ;  /* 0x80000006060a7c23 */ /* 0x000fe200080100b5 */
[----:B------:R-:W-:Y:S01]  /*5190*/  FSEL R128, R49, -INF , !P0 ;  /* 0xff80000031807808 */ /* 0x000fe20004000000 */
[----:B------:R-:W-:Y:S01]  /*51a0*/  IMAD.IADD R6, R12, 0x1, -R42 ;  /* 0x000000010c067824 */ /* 0x000fe200078e0a2a */
[----:B------:R-:W-:-:S02]  /*51b0*/  FSEL R225, R38, -INF , !P0 ;  /* 0xff80000026e17808 */ /* 0x000fc40004000000 */
[----:B------:R-:W-:Y:S01]  /*51c0*/  ISETP.GE.U32.AND P0, PT, R28, UR19, PT ;  /* 0x000000131c007c0c */ /* 0x000fe2000bf06070 */
[----:B------:R-:W-:Y:S01]  /*51d0*/  FFMA.FTZ R28, R0, -UR6, R144 ;  /* 0x80000006001c7c23 */ /* 0x000fe20008010090 */
[----:B------:R-:W-:Y:S01]  /*51e0*/  FSEL R207, R8, -INF , !P1 ;  /* 0xff80000008cf7808 */ /* 0x000fe20004800000 */
[----:B------:R-:W-:Y:S01]  /*51f0*/  FFMA.FTZ R8, R4, -UR6, R183 ;  /* 0x8000000604087c23 */ /* 0x000fe200080100b7 */
[----:B------:R-:W-:Y:S01]  /*5200*/  IMAD.IADD R0, R12, 0x1, -R41 ;  /* 0x000000010c007824 */ /* 0x000fe200078e0a29 */
[----:B------:R-:W-:Y:S01]  /*5210*/  IABS R5, R2 ;  /* 0x0000000200057213 */ /* 0x000fe20000000000 */
[----:B------:R-:W-:Y:S01]  /*5220*/  IMAD.IADD R4, R13, 0x1, -R42 ;  /* 0x000000010d047824 */ /* 0x000fe200078e0a2a */
[----:B------:R-:W-:Y:S02]  /*5230*/  FSEL R94, R76, -INF , !P2 ;  /* 0xff8000004c5e7808 */ /* 0x000fe40005000000 */
[----:B------:R-:W-:Y:S02]  /*5240*/  FSEL R102, R34, -INF , !P2 ;  /* 0xff80000022667808 */ /* 0x000fe40005000000 */
[----:B------:R-:W-:-:S02]  /*5250*/  FSEL R125, R24, -INF , !P2 ;  /* 0xff800000187d7808 */ /* 0x000fc40005000000 */
[----:B------:R-:W-:Y:S02]  /*5260*/  FSEL R216, R23, -INF , !P2 ;  /* 0xff80000017d87808 */ /* 0x000fe40005000000 */
[----:B------:R-:W-:Y:S02]  /*5270*/  IABS R0, R0 ;  /* 0x0000000000007213 */ /* 0x000fe40000000000 */
[----:B------:R-:W-:Y:S02]  /*5280*/  IABS R2, R4 ;  /* 0x0000000400027213 */ /* 0x000fe40000000000 */
[----:B------:R-:W-:Y:S01]  /*5290*/  ISETP.GE.U32.AND P2, PT, R31, UR19, PT ;  /* 0x000000131f007c0c */ /* 0x000fe2000bf46070 */
[----:B------:R-:W-:Y:S01]  /*52a0*/  FFMA.FTZ R31, R3, -UR6, R66 ;  /* 0x80000006031f7c23 */ /* 0x000fe20008010042 */
[----:B------:R-:W-:Y:S01]  /*52b0*/  IABS R4, R6 ;  /* 0x0000000600047213 */ /* 0x000fe20000000000 */
[----:B------:R-:W-:Y:S01]  /*52c0*/  IMAD.IADD R3, R14, 0x1, -R42 ;  /* 0x000000010e037824 */ /* 0x000fe200078e0a2a */
[----:B------:R-:W-:Y:S01]  /*52d0*/  I2FP.F32.S32 R2, R2 ;  /* 0x0000000200027245 */ /* 0x000fe20000201400 */
[----:B------:R-:W-:Y:S01]  /*52e0*/  IMAD.MOV.U32 R6, RZ, RZ, R5 ;  /* 0x000000ffff067224 */ /* 0x000fe200078e0005 */
[----:B------:R-:W-:Y:S01]  /*52f0*/  FSEL R120, R11, -INF , !P5 ;  /* 0xff8000000b787808 */ /* 0x000fe20006800000 */
[----:B------:R-:W-:Y:S01]  /*5300*/  IMAD.MOV.U32 R5, RZ, RZ, R0 ;  /* 0x000000ffff057224 */ /* 0x000fe200078e0000 */
[----:B------:R-:W-:Y:S01]  /*5310*/  IABS R3, R3 ;  /* 0x0000000300037213 */ /* 0x000fe20000000000 */
[----:B------:R-:W-:Y:S01]  /*5320*/  IMAD.MOV.U32 R0, RZ, RZ, R4 ;  /* 0x000000ffff007224 */ /* 0x000fe200078e0004 */
[----:B------:R-:W-:Y:S01]  /*5330*/  I2FP.F32.S32 R6, R6 ;  /* 0x0000000600067245 */ /* 0x000fe20000201400 */
[----:B------:R-:W-:Y:S01]  /*5340*/  FFMA.FTZ R34, R2, -UR6, R196 ;  /* 0x8000000602227c23 */ /* 0x000fe200080100c4 */
[----:B------:R-:W-:Y:S01]  /*5350*/  I2FP.F32.S32 R3, R3 ;  /* 0x0000000300037245 */ /* 0x000fe20000201400 */
[----:B------:R-:W-:Y:S01]  /*5360*/  IMAD.IADD R2, R14, 0x1, -R43 ;  /* 0x000000010e027824 */ /* 0x000fe200078e0a2b */
[----:B------:R-:W-:Y:S01]  /*5370*/  I2FP.F32.S32 R0, R0 ;  /* 0x0000000000007245 */ /* 0x000fe20000201400 */
[----:B------:R-:W-:Y:S01]  /*5380*/  FFMA.FTZ R11, R6, -UR6, R145 ;  /* 0x80000006060b7c23 */ /* 0x000fe20008010091 */
[----:B------:R-:W-:Y:S01]  /*5390*/  I2FP.F32.S32 R5, R5 ;  /* 0x0000000500057245 */ /* 0x000fe20000201400 */
[----:B------:R-:W-:Y:S01]  /*53a0*/  FFMA.FTZ R35, R3, -UR6, R118 ;  /* 0x8000000603237c23 */ /* 0x000fe20008010076 */
[----:B------:R-:W-:-:S02]  /*53b0*/  IMAD.IADD R3, R12, 0x1, -R43 ;  /* 0x000000010c037824 */ /* 0x000fc400078e0a2b */
[----:B------:R-:W-:Y:S01]  /*53c0*/  FFMA.FTZ R33, R0, -UR6, R198 ;  /* 0x8000000600217c23 */ /* 0x000fe200080100c6 */
[----:B------:R-:W-:Y:S01]  /*53d0*/  IMAD.IADD R0, R13, 0x1, -R43 ;  /* 0x000000010d007824 */ /* 0x000fe200078e0a2b */
[----:B------:R-:W-:Y:S01]  /*53e0*/  FSEL R177, R7, -INF , !P5 ;  /* 0xff80000007b17808 */ /* 0x000fe20006800000 */
[--C-:B------:R-:W-:Y:S02]  /*53f0*/  IMAD.IADD R4, R14, 0x1, -R48.reuse ;  /* 0x000000010e047824 */ /* 0x100fe400078e0a30 */
[----:B------:R-:W-:Y:S01]  /*5400*/  FFMA.FTZ R7, R5, -UR6, R147 ;  /* 0x8000000605077c23 */ /* 0x000fe20008010093 */
[----:B------:R-:W-:Y:S01]  /*5410*/  IMAD.IADD R6, R13, 0x1, -R48 ;  /* 0x000000010d067824 */ /* 0x000fe200078e0a30 */
[----:B------:R-:W-:Y:S02]  /*5420*/  IABS R5, R2 ;  /* 0x0000000200057213 */ /* 0x000fe40000000000 */
[----:B------:R-:W-:Y:S02]  /*5430*/  IABS R2, R0 ;  /* 0x0000000000027213 */ /* 0x000fe40000000000 */
[----:B------:R-:W-:-:S02]  /*5440*/  IABS R0, R3 ;  /* 0x0000000300007213 */ /* 0x000fc40000000000 */
        /* <DEDUP_REMOVED lines=12> */
[----:B------:R-:W-:Y:S01]  /*5510*/  IMAD.IADD R3, R13, 0x1, -R50 ;  /* 0x000000010d037824 */ /* 0x000fe200078e0a32 */
[----:B------:R-:W-:Y:S01]  /*5520*/  I2FP.F32.S32 R5, R5 ;  /* 0x0000000500057245 */ /* 0x000fe20000201400 */
[----:B------:R-:W-:Y:S01]  /*5530*/  FFMA.FTZ R23, R2, -UR6, R114 ;  /* 0x8000000602177c23 */ /* 0x000fe20008010072 */
[----:B------:R-:W-:Y:S02]  /*5540*/  IMAD.IADD R2, R14, 0x1, -R50 ;  /* 0x000000010e027824 */ /* 0x000fe400078e0a32 */
[----:B------:R-:W-:Y:S01]  /*5550*/  FFMA.FTZ R22, R0, -UR6, R192 ;  /* 0x8000000600167c23 */ /* 0x000fe200080100c0 */
[----:B------:R-:W-:Y:S01]  /*5560*/  IMAD.IADD R0, R12, 0x1, -R48 ;  /* 0x000000010c007824 */ /* 0x000fe200078e0a30 */
[----:B------:R-:W-:Y:S01]  /*5570*/  FSEL R121, R26, -INF , !P0 ;  /* 0xff8000001a797808 */ /* 0x000fe20004000000 */
        /* <DEDUP_REMOVED lines=22> */
[----:B------:R-:W-:Y:S01]  /*56e0*/  IMAD.IADD R3, R14, 0x1, -R53 ;  /* 0x000000010e037824 */ /* 0x000fe200078e0a35 */
[----:B------:R-:W-:Y:S01]  /*56f0*/  I2FP.F32.S32 R0, R0 ;  /* 0x0000000000007245 */ /* 0x000fe20000201400 */
[----:B------:R-:W-:Y:S01]  /*5700*/  FFMA.FTZ R19, R4, -UR6, R193 ;  /* 0x8000000604137c23 */ /* 0x000fe200080100c1 */
[----:B------:R-:W-:Y:S01]  /*5710*/  FSEL R190, R21, -INF , !P0 ;  /* 0xff80000015be7808 */ /* 0x000fe20004000000 */
[----:B------:R-:W-:Y:S01]  /*5720*/  FFMA.FTZ R17, R2, -UR6, R186 ;  /* 0x8000000602117c23 */ /* 0x000fe200080100ba */
[C---:B------:R-:W-:Y:S02]  /*5730*/  IMAD.IADD R2, R13.reuse, 0x1, -R52 ;  /* 0x000000010d027824 */ /* 0x040fe400078e0a34 */
[----:B------:R-:W-:Y:S01]  /*5740*/  FFMA.FTZ R18, R0, -UR6, R195 ;  /* 0x8000000600127c23 */ /* 0x000fe200080100c3 */
[----:B------:R-:W-:Y:S01]  /*5750*/  FFMA.FTZ R21, R6, -UR6, R194 ;  /* 0x8000000606157c23 */ /* 0x000fe200080100c2 */
[----:B------:R-:W-:Y:S01]  /*5760*/  IMAD.IADD R0, R12, 0x1, -R52 ;  /* 0x000000010c007824 */ /* 0x000fe200078e0a34 */
[----:B------:R-:W-:Y:S01]  /*5770*/  FSEL R111, R20, -INF , !P1 ;  /* 0xff800000146f7808 */ /* 0x000fe20004800000 */
[----:B------:R-:W-:-:S02]  /*5780*/  IMAD.IADD R4, R13, 0x1, -R53 ;  /* 0x000000010d047824 */ /* 0x000fc400078e0a35 */
[----:B------:R-:W-:Y:S01]  /*5790*/  FFMA.FTZ R20, R5, -UR6, R115 ;  /* 0x8000000605147c23 */ /* 0x000fe20008010073 */
        /* <DEDUP_REMOVED lines=10> */
[----:B------:R-:W-:Y:S01]  /*5840*/  FSEL R83, R79, -INF , !P0 ;  /* 0xff8000004f537808 */ /* 0x000fe20004000000 */
[----:B------:R-:W-:Y:S01]  /*5850*/  VIADD R4, R15, 0x70 ;  /* 0x000000700f047836 */ /* 0x000fe20000000000 */
[----:B------:R-:W-:Y:S01]  /*5860*/  FSEL R96, R36, -INF , !P0 ;  /* 0xff80000024607808 */ /* 0x000fe20004000000 */
[----:B------:R-:W-:Y:S01]  /*5870*/  IMAD.MOV.U32 R45, RZ, RZ, R230 ;  /* 0x000000ffff2d7224 */ /* 0x000fe200078e00e6 */
[----:B------:R-:W-:-:S02]  /*5880*/  ISETP.GE.U32.AND P0, PT, R41, UR19, PT ;  /* 0x0000001329007c0c */ /* 0x000fc4000bf06070 */
[----:B------:R-:W-:Y:S02]  /*5890*/  I2FP.F32.S32 R0, R0 ;  /* 0x0000000000007245 */ /* 0x000fe40000201400 */
[----:B------:R-:W-:Y:S02]  /*58a0*/  IABS R3, R3 ;  /* 0x0000000300037213 */ /* 0x000fe40000000000 */
[----:B------:R-:W-:Y:S01]  /*58b0*/  I2FP.F32.S32 R6, R6 ;  /* 0x0000000600067245 */ /* 0x000fe20000201400 */
[----:B------:R-:W-:Y:S01]  /*58c0*/  HMMA.16816.F32 R68, R68, R178, R44 ;  /* 0x000000b24444723c */ /* 0x000fe2000000182c */
[----:B------:R-:W-:Y:S02]  /*58d0*/  FSEL R98, R78, -INF , !P5 ;  /* 0xff8000004e627808 */ /* 0x000fe40006800000 */
[----:B------:R-:W-:Y:S02]  /*58e0*/  FSEL R78, R80, -INF , !P3 ;  /* 0xff800000504e7808 */ /* 0x000fe40005800000 */
[----:B------:R-:W-:-:S02]  /*58f0*/  FSEL R80, R84, -INF , !P2 ;  /* 0xff80000054507808 */ /* 0x000fc40005000000 */
[----:B------:R-:W-:Y:S01]  /*5900*/  FSEL R156, R7, -INF , !P0 ;  /* 0xff800000079c7808 */ /* 0x000fe20004000000 */
[----:B------:R-:W-:Y:S01]  /*5910*/  FFMA.FTZ R7, R0, -UR6, R211 ;  /* 0x8000000600077c23 */ /* 0x000fe200080100d3 */
[----:B------:R-:W-:Y:S01]  /*5920*/  I2FP.F32.S32 R2, R2 ;  /* 0x0000000200027245 */ /* 0x000fe20000201400 */
[----:B------:R-:W-:Y:S01]  /*5930*/  VIADD R0, R15, 0x79 ;  /* 0x000000790f007836 */ /* 0x000fe20000000000 */
[----:B------:R-:W-:Y:S02]  /*5940*/  FSEL R103, R65, -INF , !P0 ;  /* 0xff80000041677808 */ /* 0x000fe40004000000 */
[----:B------:R-:W-:Y:S01]  /*5950*/  FSEL R84, R27, -INF , !P0 ;  /* 0xff8000001b547808 */ /* 0x000fe20004000000 */
[----:B------:R-:W-:Y:S01]  /*5960*/  IMAD.IADD R38, R14, 0x1, -R0 ;  /* 0x000000010e267824 */ /* 0x000fe200078e0a00 */
[----:B------:R-:W-:Y:S01]  /*5970*/  FSEL R100, R11, -INF , !P0 ;  /* 0xff8000000b647808 */ /* 0x000fe20004000000 */
[----:B------:R-:W-:Y:S01]  /*5980*/  FFMA.FTZ R11, R6, -UR6, R208 ;  /* 0x80000006060b7c23 */ /* 0x000fe200080100d0 */
[----:B------:R-:W-:Y:S01]  /*5990*/  I2FP.F32.S32 R5, R5 ;  /* 0x0000000500057245 */ /* 0x000fe20000201400 */
[----:B------:R-:W-:Y:S01]  /*59a0*/  VIADD R6, R15, 0x68 ;  /* 0x000000680f067836 */ /* 0x000fe20000000000 */
[----:B------:R-:W-:Y:S01]  /*59b0*/  I2FP.F32.S32 R3, R3 ;  /* 0x0000000300037245 */ /* 0x000fe20000201400 */
[--C-:B------:R-:W-:Y:S01]  /*59c0*/  IMAD.IADD R40, R13, 0x1, -R0.reuse ;  /* 0x000000010d287824 */ /* 0x100fe200078e0a00 */
[----:B------:R-:W-:Y:S01]  /*59d0*/  FSEL R107, R77, -INF , !P1 ;  /* 0xff8000004d6b7808 */ /* 0x000fe20004800000 */
[----:B------:R-:W-:Y:S01]  /*59e0*/  IMAD.IADD R39, R12, 0x1, -R0 ;  /* 0x000000010c277824 */ /* 0x000fe200078e0a00 */
[----:B------:R-:W-:-:S02]  /*59f0*/  ISETP.GE.U32.AND P0, PT, R53, UR19, PT ;  /* 0x0000001335007c0c */ /* 0x000fc4000bf06070 */
[----:B------:R-:W-:Y:S02]  /*5a00*/  ISETP.GE.U32.AND P1, PT, R51, UR19, PT ;  /* 0x0000001333007c0c */ /* 0x000fe4000bf26070 */
[----:B------:R-:W-:Y:S01]  /*5a10*/  FSEL R158, R8, -INF , !P2 ;  /* 0xff800000089e7808 */ /* 0x000fe20005000000 */
[----:B------:R-:W-:Y:S01]  /*5a20*/  FFMA.FTZ R8, R2, -UR6, R209 ;  /* 0x8000000602087c23 */ /* 0x000fe200080100d1 */
[----:B------:R-:W-:Y:S01]  /*5a30*/  FSEL R176, R9, -INF , !P4 ;  /* 0xff80000009b07808 */ /* 0x000fe20006000000 */
[----:B------:R-:W-:Y:S01]  /*5a40*/  FFMA.FTZ R9, R3, -UR6, R187 ;  /* 0x8000000603097c23 */ /* 0x000fe200080100bb */
[----:B------:R-:W-:Y:S01]  /*5a50*/  FSEL R113, R10, -INF , !P2 ;  /* 0xff8000000a717808 */ /* 0x000fe20005000000 */
[----:B------:R-:W-:Y:S01]  /*5a60*/  FFMA.FTZ R10, R5, -UR6, R210 ;  /* 0x80000006050a7c23 */ /* 0x000fe200080100d2 */
[----:B------:R-:W-:Y:S01]  /*5a70*/  FSEL R114, R104, -INF , !P3 ;  /* 0xff80000068727808 */ /* 0x000fe20005800000 */
[----:B------:R-:W-:Y:S01]  /*5a80*/  VIADD R5, R15, 0x69 ;  /* 0x000000690f057836 */ /* 0x000fe20000000000 */
[----:B------:R-:W-:Y:S01]  /*5a90*/  FSEL R145, R7, -INF , !P0 ;  /* 0xff80000007917808 */ /* 0x000fe20004000000 */
[----:B------:R-:W-:Y:S01]  /*5aa0*/  IMAD.IADD R7, R16, 0x1, -R6 ;  /* 0x0000000110077824 */ /* 0x000fe200078e0a06 */
[----:B------:R-:W-:Y:S01]  /*5ab0*/  FSEL R106, R64, -INF , !P1 ;  /* 0xff800000406a7808 */ /* 0x000fe20004800000 */
[----:B------:R-:W-:Y:S01]  /*5ac0*/  VIADD R3, R15, 0x71 ;  /* 0x000000710f037836 */ /* 0x000fe20000000000 */
[----:B------:R-:W-:Y:S01]  /*5ad0*/  FSEL R88, R31, -INF , !P1 ;  /* 0xff8000001f587808 */ /* 0x000fe20004800000 */
[----:B------:R-:W-:Y:S01]  /*5ae0*/  VIADD R2, R15, 0x78 ;  /* 0x000000780f027836 */ /* 0x000fe20000000000 */
[----:B------:R-:W-:Y:S01]  /*5af0*/  FSEL R104, R28, -INF , !P1 ;  /* 0xff8000001c687808 */ /* 0x000fe20004800000 */
[--C-:B------:R-:W-:Y:S01]  /*5b00*/  IMAD.IADD R31, R12, 0x1, -R3.reuse ;  /* 0x000000010c1f7824 */ /* 0x100fe200078e0a03 */
[----:B------:R-:W-:Y:S01]  /*5b10*/  FSEL R157, R135, -INF , !P1 ;  /* 0xff800000879d7808 */ /* 0x000fe20004800000 */
[--C-:B------:R-:W-:Y:S01]  /*5b20*/  IMAD.IADD R15, R16, 0x1, -R2.reuse ;  /* 0x00000001100f7824 */ /* 0x100fe200078e0a02 */
[----:B------:R-:W-:Y:S01]  /*5b30*/  FSEL R101, R32, -INF , !P3 ;  /* 0xff80000020657808 */ /* 0x000fe20005800000 */
[C-C-:B------:R-:W-:Y:S01]  /*5b40*/  IMAD.IADD R41, R13.reuse, 0x1, -R2.reuse ;  /* 0x000000010d297824 */ /* 0x140fe200078e0a02 */
[----:B------:R-:W-:Y:S01]  /*5b50*/  FSEL R159, R30, -INF , !P3 ;  /* 0xff8000001e9f7808 */ /* 0x000fe20005800000 */
[--C-:B------:R-:W-:Y:S01]  /*5b60*/  IMAD.IADD R30, R14, 0x1, -R3.reuse ;  /* 0x000000010e1e7824 */ /* 0x100fe200078e0a03 */
[----:B------:R-:W-:Y:S01]  /*5b70*/  ISETP.GE.U32.AND P1, PT, R52, UR19, PT ;  /* 0x0000001334007c0c */ /* 0x000fe2000bf26070 */
[----:B------:R-:W-:Y:S01]  /*5b80*/  IMAD.IADD R32, R13, 0x1, -R3 ;  /* 0x000000010d207824 */ /* 0x000fe200078e0a03 */
[----:B------:R-:W-:Y:S01]  /*5b90*/  ISETP.GE.U32.AND P5, PT, R42, UR19, PT ;  /* 0x000000132a007c0c */ /* 0x000fe2000bfa6070 */
[----:B------:R-:W-:Y:S01]  /*5ba0*/  IMAD.IADD R42, R12, 0x1, -R2 ;  /* 0x000000010c2a7824 */ /* 0x000fe200078e0a02 */
[----:B------:R-:W-:-:S02]  /*5bb0*/  FSEL R82, R81, -INF , !P4 ;  /* 0xff80000051527808 */ /* 0x000fc40006000000 */
[----:B------:R-:W-:Y:S02]  /*5bc0*/  ISETP.GE.U32.AND P3, PT, R48, UR19, PT ;  /* 0x0000001330007c0c */ /* 0x000fe4000bf66070 */
[----:B------:R-:W-:Y:S02]  /*5bd0*/  ISETP.GE.U32.AND P4, PT, R43, UR19, PT ;  /* 0x000000132b007c0c */ /* 0x000fe4000bf86070 */
[----:B------:R-:W-:Y:S01]  /*5be0*/  FSEL R105, R29, -INF , !P2 ;  /* 0xff8000001d697808 */ /* 0x000fe20005000000 */
[--C-:B------:R-:W-:Y:S01]  /*5bf0*/  IMAD.IADD R29, R12, 0x1, -R4.reuse ;  /* 0x000000010c1d7824 */ /* 0x100fe200078e0a04 */
[----:B------:R-:W-:Y:S01]  /*5c00*/  FSEL R65, R8, -INF , !P0 ;  /* 0xff80000008417808 */ /* 0x000fe20004000000 */
[----:B------:R-:W-:Y:S01]  /*5c10*/  IMAD.IADD R8, R16, 0x1, -R5 ;  /* 0x0000000110087824 */ /* 0x000fe200078e0a05 */
[----:B------:R-:W-:Y:S02]  /*5c20*/  ISETP.GE.U32.AND P2, PT, R50, UR19, PT ;  /* 0x0000001332007c0c */ /* 0x000fe4000bf46070 */
[----:B------:R-:W-:Y:S01]  /*5c30*/  FSEL R59, R9, -INF , !P0 ;  /* 0xff800000093b7808 */ /* 0x000fe20004000000 */
[----:B------:R-:W-:Y:S01]  /*5c40*/  IMAD.IADD R9, R16, 0x1, -R4 ;  /* 0x0000000110097824 */ /* 0x000fe200078e0a04 */
[----:B------:R-:W-:Y:S01]  /*5c50*/  FSEL R147, R10, -INF , !P1 ;  /* 0xff8000000a937808 */ /* 0x000fe20004800000 */
[----:B------:R-:W-:Y:S01]  /*5c60*/  IMAD.IADD R10, R16, 0x1, -R3 ;  /* 0x00000001100a7824 */ /* 0x000fe200078e0a03 */
[----:B------:R-:W-:-:S02]  /*5c70*/  IABS R7, R7 ;  /* 0x0000000700077213 */ /* 0x000fc40000000000 */
[----:B------:R-:W-:Y:S02]  /*5c80*/  FSEL R99, R97, -INF , !P5 ;  /* 0xff80000061637808 */ /* 0x000fe40006800000 */
[----:B------:R-:W-:Y:S02]  /*5c90*/  FSEL R95, R89, -INF , !P3 ;  /* 0xff800000595f7808 */ /* 0x000fe40005800000 */
[----:B------:R-:W-:Y:S01]  /*5ca0*/  FSEL R155, R33, -INF , !P5 ;  /* 0xff800000219b7808 */ /* 0x000fe20006800000 */
[----:B------:R-:W-:Y:S01]  /*5cb0*/  IMAD.IADD R33, R14, 0x1, -R2 ;  /* 0x000000010e217824 */ /* 0x000fe200078e0a02 */
[----:B------:R-:W-:Y:S02]  /*5cc0*/  FSEL R97, R85, -INF , !P4 ;  /* 0xff80000055617808 */ /* 0x000fe40006000000 */
[----:B------:R-:W-:Y:S02]  /*5cd0*/  FSEL R89, R93, -INF , !P1 ;  /* 0xff8000005d597808 */ /* 0x000fe40004800000 */
[----:B------:R-:W-:Y:S01]  /*5ce0*/  FSEL R60, R17, -INF , !P1 ;  /* 0xff800000113c7808 */ /* 0x000fe20004800000 */
[----:B------:R-:W-:Y:S01]  /*5cf0*/  IMAD.IADD R17, R13, 0x1, -R6 ;  /* 0x000000010d117824 */ /* 0x000fe200078e0a06 */
[----:B------:R-:W-:Y:S01]  /*5d00*/  FSEL R67, R11, -INF , !P1 ;  /* 0xff8000000b437808 */ /* 0x000fe20004800000 */
[----:B------:R-:W-:Y:S01]  /*5d10*/  IMAD.IADD R11, R16, 0x1, -R0 ;  /* 0x00000001100b7824 */ /* 0x000fe200078e0a00 */
        /* <DEDUP_REMOVED lines=8> */
[----:B------:R-:W-:-:S02]  /*5da0*/  ISETP.GE.U32.AND P1, PT, R2, UR19, PT ;  /* 0x0000001302007c0c */ /* 0x000fc4000bf26070 */
[----:B------:R-:W-:Y:S02]  /*5db0*/  FSEL R85, R134, -INF , !P0 ;  /* 0xff80000086557808 */ /* 0x000fe40004000000 */
[----:B------:R-:W-:Y:S02]  /*5dc0*/  FSEL R63, R23, -INF , !P3 ;  /* 0xff800000173f7808 */ /* 0x000fe40005800000 */
[----:B------:R-:W-:Y:S01]  /*5dd0*/  FSEL R77, R22, -INF , !P3 ;  /* 0xff800000164d7808 */ /* 0x000fe20005800000 */
[--C-:B------:R-:W-:Y:S01]  /*5de0*/  IMAD.IADD R22, R13, 0x1, -R4.reuse ;  /* 0x000000010d167824 */ /* 0x100fe200078e0a04 */
[----:B------:R-:W-:Y:S01]  /*5df0*/  FSEL R153, R21, -INF , !P3 ;  /* 0xff80000015997808 */ /* 0x000fe20005800000 */
[----:B------:R-:W-:Y:S01]  /*5e00*/  IMAD.IADD R21, R14, 0x1, -R4 ;  /* 0x000000010e157824 */ /* 0x000fe200078e0a04 */
[----:B------:R-:W-:Y:S01]  /*5e10*/  ISETP.GE.U32.AND P2, PT, R3, UR19, PT ;  /* 0x0000001303007c0c */ /* 0x000fe2000bf46070 */
[----:B------:R-:W-:Y:S01]  /*5e20*/  IMAD.MOV.U32 R3, RZ, RZ, R7 ;  /* 0x000000ffff037224 */ /* 0x000fe200078e0007 */
[----:B------:R-:W-:-:S02]  /*5e30*/  ISETP.GE.U32.AND P0, PT, R0, UR19, PT ;  /* 0x0000001300007c0c */ /* 0x000fc4000bf06070 */
[----:B------:R-:W-:Y:S02]  /*5e40*/  IABS R2, R8 ;  /* 0x0000000800027213 */ /* 0x000fe40000000000 */
[----:B------:R-:W-:Y:S02]  /*5e50*/  ISETP.GE.U32.AND P3, PT, R4, UR19, PT ;  /* 0x0000001304007c0c */ /* 0x000fe4000bf66070 */
[----:B------:R-:W-:Y:S02]  /*5e60*/  IABS R0, R9 ;  /* 0x0000000900007213 */ /* 0x000fe40000000000 */
[----:B------:R-:W-:Y:S02]  /*5e70*/  IABS R4, R10 ;  /* 0x0000000a00047213 */ /* 0x000fe40000000000 */
[----:B------:R-:W-:Y:S02]  /*5e80*/  FSEL R64, R26, -INF , !P4 ;  /* 0xff8000001a407808 */ /* 0x000fe40006000000 */
[----:B------:R-:W-:-:S02]  /*5e90*/  FSEL R79, R25, -INF , !P4 ;  /* 0xff800000194f7808 */ /* 0x000fc40006000000 */
[----:B------:R-:W-:Y:S01]  /*5ea0*/  FSEL R154, R24, -INF , !P4 ;  /* 0xff800000189a7808 */ /* 0x000fe20006000000 */
[----:B------:R-:W-:Y:S01]  /*5eb0*/  BAR.SYNC.DEFER_BLOCKING 0x0 ;  /* 0x0000000000007b1d */ /* 0x000fe20000010000 */
[----:B------:R-:W-:Y:S01]  /*5ec0*/  ISETP.GE.U32.AND P4, PT, R5, UR19, PT ;  /* 0x0000001305007c0c */ /* 0x000fe2000bf86070 */
[----:B------:R-:W-:Y:S01]  /*5ed0*/  IMAD.MOV.U32 R5, RZ, RZ, R2 ;  /* 0x000000ffff057224 */ /* 0x000fe200078e0002 */
[----:B------:R-:W-:Y:S01]  /*5ee0*/  I2FP.F32.S32 R3, R3 ;  /* 0x0000000300037245 */ /* 0x000fe20000201400 */
[----:B------:R-:W-:Y:S01]  /*5ef0*/  IMAD.MOV.U32 R2, RZ, RZ, R0 ;  /* 0x000000ffff027224 */ /* 0x000fe200078e0000 */
[----:B------:R-:W-:Y:S01]  /*5f00*/  HMMA.16816.F32 R24, R72, R178, R140 ;  /* 0x000000b24818723c */ /* 0x000fe2000000188c */
[----:B------:R-:W-:Y:S01]  /*5f10*/  IMAD.MOV.U32 R0, RZ, RZ, R4 ;  /* 0x000000ffff007224 */ /* 0x000fe200078e0004 */
[----:B------:R-:W-:Y:S01]  /*5f20*/  I2FP.F32.S32 R4, R5 ;  /* 0x0000000500047245 */ /* 0x000fe20000201400 */
[----:B------:R-:W-:Y:S01]  /*5f30*/  FFMA.FTZ R37, R3, -UR6, R212 ;  /* 0x8000000603257c23 */ /* 0x000fe200080100d4 */
[----:B------:R-:W-:-:S02]  /*5f40*/  I2FP.F32.S32 R5, R2 ;  /* 0x0000000200057245 */ /* 0x000fc40000201400 */
[----:B------:R-:W-:Y:S01]  /*5f50*/  I2FP.F32.S32 R3, R0 ;  /* 0x0000000000037245 */ /* 0x000fe20000201400 */
[----:B------:R-:W-:Y:S01]  /*5f60*/  FFMA.FTZ R36, R4, -UR6, R213 ;  /* 0x8000000604247c23 */ /* 0x000fe200080100d5 */
[----:B------:R-:W-:Y:S02]  /*5f70*/  IABS R2, R15 ;  /* 0x0000000f00027213 */ /* 0x000fe40000000000 */
[----:B------:R-:W-:Y:S01]  /*5f80*/  FSEL R66, R35, -INF , !P5 ;  /* 0xff80000023427808 */ /* 0x000fe20006800000 */
[----:B------:R-:W-:Y:S01]  /*5f90*/  FFMA.FTZ R35, R5, -UR6, R236 ;  /* 0x8000000605237c23 */ /* 0x000fe200080100ec */
[----:B------:R-:W-:Y:S01]  /*5fa0*/  FSEL R81, R34, -INF , !P5 ;  /* 0xff80000022517808 */ /* 0x000fe20006800000 */
[----:B------:R-:W-:Y:S01]  /*5fb0*/  FFMA.FTZ R34, R3, -UR6, R237 ;  /* 0x8000000603227c23 */ /* 0x000fe200080100ed */
[----:B------:R-:W-:Y:S01]  /*5fc0*/  ISETP.GE.U32.AND P5, PT, R6, UR19, PT ;  /* 0x0000001306007c0c */ /* 0x000fe2000bfa6070 */
[----:B------:R-:W-:Y:S01]  /*5fd0*/  IMAD.IADD R6, R12, 0x1, -R6 ;  /* 0x000000010c067824 */ /* 0x000fe200078e0a06 */
[----:B------:R-:W-:Y:S01]  /*5fe0*/  IABS R0, R11 ;  /* 0x0000000b00007213 */ /* 0x000fe20000000000 */
[----:B------:R-:W-:Y:S01]  /*5ff0*/  IMAD.MOV.U32 R3, RZ, RZ, R2 ;  /* 0x000000ffff037224 */ /* 0x000fe200078e0002 */
[----:B------:R-:W-:-:S02]  /*6000*/  IABS R2, R16 ;  /* 0x0000001000027213 */ /* 0x000fc40000000000 */
[----:B------:R-:W-:Y:S01]  /*6010*/  IABS R4, R6 ;  /* 0x0000000600047213 */ /* 0x000fe20000000000 */
[----:B------:R-:W-:Y:S01]  /*6020*/  IMAD.MOV.U32 R5, RZ, RZ, R0 ;  /* 0x000000ffff057224 */ /* 0x000fe200078e0000 */
[----:B------:R-:W-:Y:S02]  /*6030*/  IABS R0, R17 ;  /* 0x0000001100007213 */ /* 0x000fe40000000000 */
[----:B------:R-:W-:Y:S01]  /*6040*/  I2FP.F32.S32 R6, R3 ;  /* 0x0000000300067245 */ /* 0x000fe20000201400 */
[----:B------:R-:W-:Y:S01]  /*6050*/  IMAD.MOV.U32 R3, RZ, RZ, R2 ;  /* 0x000000ffff037224 */ /* 0x000fe200078e0002 */
[----:B------:R-:W-:Y:S01]  /*6060*/  FSEL R58, R37, -INF , !P5 ;  /* 0xff800000253a7808 */ /* 0x000fe20006800000 */
[----:B------:R-:W-:Y:S01]  /*6070*/  IMAD.MOV.U32 R2, RZ, RZ, R0 ;  /* 0x000000ffff027224 */ /* 0x000fe200078e0000 */
[----:B------:R-:W-:Y:S01]  /*6080*/  FSEL R57, R36, -INF , !P4 ;  /* 0xff80000024397808 */ /* 0x000fe20006000000 */
[----:B------:R-:W-:Y:S01]  /*6090*/  IMAD.MOV.U32 R0, RZ, RZ, R4 ;  /* 0x000000ffff007224 */ /* 0x000fe200078e0004 */
[----:B------:R-:W-:Y:S01]  /*60a0*/  I2FP.F32.S32 R3, R3 ;  /* 0x0000000300037245 */ /* 0x000fe20000201400 */
[----:B------:R-:W-:Y:S01]  /*60b0*/  FFMA.FTZ R28, R6, -UR6, R24 ;  /* 0x80000006061c7c23 */ /* 0x000fe20008010018 */
[----:B------:R-:W-:-:S02]  /*60c0*/  I2FP.F32.S32 R2, R2 ;  /* 0x0000000200027245 */ /* 0x000fc40000201400 */
[----:B------:R-:W-:Y:S01]  /*60d0*/  I2FP.F32.S32 R4, R5 ;  /* 0x0000000500047245 */ /* 0x000fe20000201400 */
[----:B------:R-:W-:Y:S01]  /*60e0*/  FFMA.FTZ R24, R3, -UR6, R214 ;  /* 0x8000000603187c23 */ /* 0x000fe200080100d6 */
[----:B------:R-:W-:Y:S01]  /*60f0*/  I2FP.F32.S32 R0, R0 ;  /* 0x0000000000007245 */ /* 0x000fe20000201400 */
[----:B------:R-:W-:Y:S01]  /*6100*/  FFMA.FTZ R23, R2, -UR6, R220 ;  /* 0x8000000602177c23 */ /* 0x000fe200080100dc */
[----:B------:R-:W-:Y:S01]  /*6110*/  IABS R3, R18 ;  /* 0x0000001200037213 */ /* 0x000fe20000000000 */
[----:B------:R-:W-:Y:S01]  /*6120*/  FFMA.FTZ R25, R4, -UR6, R25 ;  /* 0x8000000604197c23 */ /* 0x000fe20008010019 */
[----:B------:R-:W-:Y:S01]  /*6130*/  IABS R6, R22 ;  /* 0x0000001600067213 */ /* 0x000fe20000000000 */
[----:B------:R-:W-:Y:S01]  /*6140*/  FFMA.FTZ R17, R0, -UR6, R222 ;  /* 0x8000000600117c23 */ /* 0x000fe200080100de */
        /* <DEDUP_REMOVED lines=17> */
[----:B------:R-:W-:Y:S02]  /*6260*/  I2FP.F32.S32 R2, R2 ;  /* 0x0000000200027245 */ /* 0x000fe40000201400 */
[----:B------:R-:W-:Y:S01]  /*6270*/  IABS R3, R30 ;  /* 0x0000001e00037213 */ /* 0x000fe20000000000 */
[----:B------:R-:W-:Y:S01]  /*6280*/  IMAD.MOV.U32 R7, RZ, RZ, R0 ;  /* 0x000000ffff077224 */ /* 0x000fe200078e0000 */
[----:B------:R-:W-:Y:S01]  /*6290*/  IABS R6, R33 ;  /* 0x0000002100067213 */ /* 0x000fe20000000000 */
[----:B------:R-:W-:-:S02]  /*62a0*/  IMAD.MOV.U32 R0, RZ, RZ, R4 ;  /* 0x000000ffff007224 */ /* 0x000fc400078e0004 */
[----:B------:R-:W-:Y:S01]  /*62b0*/  FFMA.FTZ R13, R2, -UR6, R238 ;  /* 0x80000006020d7c23 */ /* 0x000fe200080100ee */
[----:B------:R-:W-:Y:S01]  /*62c0*/  IMAD.MOV.U32 R5, RZ, RZ, R3 ;  /* 0x000000ffff057224 */ /* 0x000fe200078e0003 */
[----:B------:R-:W-:Y:S01]  /*62d0*/  IABS R2, R32 ;  /* 0x0000002000027213 */ /* 0x000fe20000000000 */
[----:B------:R-:W-:Y:S01]  /*62e0*/  IMAD.MOV.U32 R3, RZ, RZ, R6 ;  /* 0x000000ffff037224 */ /* 0x000fe200078e0006 */
[----:B------:R-:W-:Y:S02]  /*62f0*/  I2FP.F32.S32 R0, R0 ;  /* 0x0000000000007245 */ /* 0x000fe40000201400 */
[----:B------:R-:W-:Y:S02]  /*6300*/  I2FP.F32.S32 R7, R7 ;  /* 0x0000000700077245 */ /* 0x000fe40000201400 */
[----:B------:R-:W-:Y:S01]  /*6310*/  I2FP.F32.S32 R4, R2 ;  /* 0x0000000200047245 */ /* 0x000fe20000201400 */
[----:B------:R-:W-:Y:S01]  /*6320*/  FFMA.FTZ R8, R0, -UR6, R206 ;  /* 0x8000000600087c23 */ /* 0x000fe200080100ce */
[----:B------:R-:W-:Y:S01]  /*6330*/  I2FP.F32.S32 R2, R3 ;  /* 0x0000000300027245 */ /* 0x000fe20000201400 */
[----:B------:R-:W-:Y:S01]  /*6340*/  FFMA.FTZ R11, R7, -UR6, R226 ;  /* 0x80000006070b7c23 */ /* 0x000fe200080100e2 */
[----:B------:R-:W-:Y:S01]  /*6350*/  IABS R0, R38 ;  /* 0x0000002600007213 */ /* 0x000fe20000000000 */
[----:B------:R-:W-:Y:S01]  /*6360*/  FFMA.FTZ R9, R4, -UR6, R217 ;  /* 0x8000000604097c23 */ /* 0x000fe200080100d9 */
[----:B------:R-:W-:Y:S01]  /*6370*/  I2FP.F32.S32 R5, R5 ;  /* 0x0000000500057245 */ /* 0x000fe20000201400 */
[----:B------:R-:W-:Y:S01]  /*6380*/  FFMA.FTZ R7, R2, -UR6, R26 ;  /* 0x8000000602077c23 */ /* 0x000fe2000801001a */
[----:B------:R-:W-:Y:S01]  /*6390*/  IABS R4, R41 ;  /* 0x0000002900047213 */ /* 0x000fe20000000000 */
[----:B------:R-:W-:Y:S01]  /*63a0*/  IMAD.MOV.U32 R2, RZ, RZ, R0 ;  /* 0x000000ffff027224 */ /* 0x000fe200078e0000 */
[----:B------:R-:W-:Y:S01]  /*63b0*/  IABS R0, R42 ;  /* 0x0000002a00007213 */ /* 0x000fe20000000000 */
[----:B------:R-:W-:Y:S01]  /*63c0*/  FFMA.FTZ R10, R5, -UR6, R239 ;  /* 0x80000006050a7c23 */ /* 0x000fe200080100ef */
[----:B------:R-:W-:-:S02]  /*63d0*/  IABS R5, R39 ;  /* 0x0000002700057213 */ /* 0x000fc40000000000 */
[----:B------:R-:W-:Y:S01]  /*63e0*/  I2FP.F32.S32 R6, R2 ;  /* 0x0000000200067245 */ /* 0x000fe20000201400 */
[----:B------:R-:W-:Y:S01]  /*63f0*/  IMAD.MOV.U32 R2, RZ, RZ, R0 ;  /* 0x000000ffff027224 */ /* 0x000fe200078e0000 */
[----:B------:R-:W-:Y:S01]  /*6400*/  IABS R3, R40 ;  /* 0x0000002800037213 */ /* 0x000fe20000000000 */
[----:B------:R-:W-:Y:S01]  /*6410*/  IMAD.MOV.U32 R0, RZ, RZ, R5 ;  /* 0x000000ffff007224 */ /* 0x000fe200078e0005 */
[----:B------:R-:W-:Y:S01]  /*6420*/  I2FP.F32.S32 R4, R4 ;  /* 0x0000000400047245 */ /* 0x000fe20000201400 */
[----:B------:R-:W-:Y:S01]  /*6430*/  FFMA.FTZ R6, R6, -UR6, R27 ;  /* 0x8000000606067c23 */ /* 0x000fe2000801001b */
[----:B------:R-:W-:Y:S02]  /*6440*/  I2FP.F32.S32 R3, R3 ;  /* 0x0000000300037245 */ /* 0x000fe40000201400 */
[----:B------:R-:W-:Y:S01]  /*6450*/  I2FP.F32.S32 R2, R2 ;  /* 0x0000000200027245 */ /* 0x000fe20000201400 */
[----:B------:R-:W-:Y:S01]  /*6460*/  FFMA.FTZ R4, R4, -UR6, R68 ;  /* 0x8000000604047c23 */ /* 0x000fe20008010044 */
[----:B------:R-:W-:Y:S01]  /*6470*/  I2FP.F32.S32 R0, R0 ;  /* 0x0000000000007245 */ /* 0x000fe20000201400 */
[----:B------:R-:W-:Y:S01]  /*6480*/  FFMA.FTZ R3, R3, -UR6, R69 ;  /* 0x8000000603037c23 */ /* 0x000fe20008010045 */
[----:B------:R-:W-:Y:S01]  /*6490*/  FSEL R51, R24, -INF , !P5 ;  /* 0xff80000018337808 */ /* 0x000fe20006800000 */
[----:B------:R-:W-:Y:S01]  /*64a0*/  FFMA.FTZ R2, R2, -UR6, R70 ;  /* 0x8000000602027c23 */ /* 0x000fe20008010046 */
[----:B------:R-:W-:Y:S01]  /*64b0*/  FSEL R52, R23, -INF , !P5 ;  /* 0xff80000017347808 */ /* 0x000fe20006800000 */
[----:B------:R-:W-:Y:S01]  /*64c0*/  FFMA.FTZ R0, R0, -UR6, R71 ;  /* 0x8000000600007c23 */ /* 0x000fe20008010047 */
        /* <DEDUP_REMOVED lines=19> */
[----:B------:R-:W-:Y:S01]  /*6600*/  FSEL R138, R0, -INF , !P0 ;  /* 0xff800000008a7808 */ /* 0x000fe20004000000 */
[----:B------:R-:W-:Y:S06]  /*6610*/  BRA.U !UP0, `(.L_x_832) ;  /* 0x0000000108d87547 */ /* 0x000fec000b800000 */
[----:B------:R-:W1:Y:S01]  /*6620*/  LDCU UR5, c[0x0][0x440] ;  /* 0x00008800ff0577ac */ /* 0x000e620008000800 */
[----:B------:R-:W-:Y:S01]  /*6630*/  IMAD.U32 R2, RZ, RZ, UR10 ;  /* 0x0000000aff027e24 */ /* 0x000fe2000f8e00ff */
[----:B------:R-:W-:Y:S01]  /*6640*/  BSSY.RECONVERGENT B0, `(.L_x_833) ;  /* 0x0000032000007945 */ /* 0x000fe20003800200 */
[----:B------:R-:W-:Y:S01]  /*6650*/  IMAD.U32 R0, RZ, RZ, UR11 ;  /* 0x0000000bff007e24 */ /* 0x000fe2000f8e00ff */
[----:B------:R-:W-:-:S04]  /*6660*/  ULEA.HI UR9, UR22, 0xfffffffe, URZ, 0x19 ;  /* 0xfffffffe16097891 */ /* 0x000fc8000f8fc8ff */
[----:B------:R-:W-:-:S04]  /*6670*/  UIMAD.WIDE.U32 UR14, UR9, UR10, URZ ;  /* 0x0000000a090e72a5 */ /* 0x000fc8000f8e00ff */
[----:B------:R-:W-:Y:S02]  /*6680*/  UIMAD UR9, UR9, UR11, UR15 ;  /* 0x0000000b090972a4 */ /* 0x000fe4000f8e020f */
[----:B------:R-:W-:Y:S02]  /*6690*/  USHF.L.U32 UR8, UR14, 0x7, URZ ;  /* 0x000000070e087899 */ /* 0x000fe400080006ff */
[----:B------:R-:W-:Y:S01]  /*66a0*/  USHF.L.U64.HI UR9, UR14, 0x7, UR9 ;  /* 0x000000070e097899 */ /* 0x000fe20008010209 */
[C---:B-1----:R-:W-:Y:S02]  /*66b0*/  ISETP.GE.AND P0, PT, R172.reuse, UR5, PT ;  /* 0x00000005ac007c0c */ /* 0x042fe4000bf06270 */
[----:B------:R-:W-:Y:S01]  /*66c0*/  ISETP.GE.AND P1, PT, R172, UR5, PT ;  /* 0x00000005ac007c0c */ /* 0x000fe2000bf26270 */
[----:B------:R-:W-:-:S10]  /*66d0*/  IMAD.U32 R3, RZ, RZ, UR8 ;  /* 0x00000008ff037e24 */ /* 0x000fd4000f8e00ff */
[C---:B------:R-:W-:Y:S02]  /*66e0*/  @!P0 LEA R5, P3, R2.reuse, UR8, 0x5 ;  /* 0x0000000802058c11 */ /* 0x040fe4000f8628ff */
[C---:B------:R-:W-:Y:S02]  /*66f0*/  @!P0 LEA R8, P2, R2.reuse, UR8, 0x6 ;  /* 0x0000000802088c11 */ /* 0x040fe4000f8430ff */
[C-C-:B------:R-:W-:Y:S02]  /*6700*/  @!P0 LEA.HI.X R10, R2.reuse, UR9, R0.reuse, 0x5, P3 ;  /* 0x00000009020a8c11 */ /* 0x140fe400098f2c00 */
[----:B------:R-:W-:Y:S01]  /*6710*/  @!P0 LEA.HI.X R9, R2, UR9, R0, 0x6, P2 ;  /* 0x0000000902098c11 */ /* 0x000fe200090f3400 */
[----:B------:R-:W-:Y:S01]  /*6720*/  IMAD.U32 R0, RZ, RZ, UR9 ;  /* 0x00000009ff007e24 */ /* 0x000fe2000f8e00ff */
[-C--:B------:R-:W-:Y:S02]  /*6730*/  @!P1 LEA R6, P4, R3, R202.reuse, 0x1 ;  /* 0x000000ca03069211 */ /* 0x080fe400078808ff */
[----:B------:R-:W-:-:S02]  /*6740*/  @!P0 LEA R4, P3, R5, R202, 0x1 ;  /* 0x000000ca05048211 */ /* 0x000fc400078608ff */
[C---:B------:R-:W-:Y:S02]  /*6750*/  @!P0 LEA R2, P2, R8.reuse, R202, 0x1 ;  /* 0x000000ca08028211 */ /* 0x040fe400078408ff */
        /* <DEDUP_REMOVED lines=32> */
.L_x_834:
[----:B------:R-:W-:Y:S05]  /*6960*/  BSYNC.RECONVERGENT B0 ;  /* 0x0000000000007941 */ /* 0x000fea0003800200 */
.L_x_833:
[----:B------:R-:W0:Y:S02]  /*6970*/  LDGDEPBAR ;  /* 0x00000000000079af */ /* 0x000e240000000000 */
.L_x_832:
[----:B------:R-:W-:Y:S01]  /*6980*/  FMNMX3.FTZ R0, R171, R169, R165, !PT ;  /* 0x000000a9ab007276 */ /* 0x000fe200078100a5 */
[----:B------:R-:W-:Y:S01]  /*6990*/  USHF.L.U32 UR10, UR28, 0x5, URZ ;  /* 0x000000051c0a7899 */ /* 0x000fe200080006ff */
[----:B-1----:R-:W-:Y:S01]  /*69a0*/  FMNMX3.FTZ R3, R170, R166, R160, !PT ;  /* 0x000000a6aa037276 */ /* 0x002fe200078100a0 */
[----:B------:R-:W-:Y:S01]  /*69b0*/  IMAD R172, R175, 0x8, R200 ;  /* 0x00000008afac7824 */ /* 0x000fe200078e02c8 */
[----:B------:R-:W-:Y:S01]  /*69c0*/  FMNMX3.FTZ R0, R0, R168, R163, !PT ;  /* 0x000000a800007276 */ /* 0x000fe200078100a3 */
[----:B------:R-:W-:Y:S01]  /*69d0*/  USHF.R.S32.HI UR5, URZ, 0x1f, UR10 ;  /* 0x0000001fff057899 */ /* 0x000fe2000801140a */
[----:B--2---:R-:W-:Y:S01]  /*69e0*/  FMNMX3.FTZ R4, R3, R164, R150, !PT ;  /* 0x000000a403047276 */ /* 0x004fe20007810096 */
[----:B------:R-:W-:Y:S01]  /*69f0*/  USHF.L.U32 UR29, UR25, 0x2, URZ ;  /* 0x00000002191d7899 */ /* 0x000fe200080006ff */
[----:B------:R-:W-:Y:S01]  /*6a00*/  FMNMX3.FTZ R0, R0, R161, R146, !PT ;  /* 0x000000a100007276 */ /* 0x000fe20007810092 */
[----:B------:R-:W-:Y:S01]  /*6a10*/  IMAD.WIDE.U32 R14, R172, -0x326172a9, RZ ;  /* 0xcd9e8d57ac0e7825 */ /* 0x000fe200078e00ff */
[----:B------:R-:W-:Y:S01]  /*6a20*/  IADD3 R3, P1, P0, R173, UR10, R204 ;  /* 0x0000000aad037c10 */ /* 0x000fe2000f83e0cc */
[----:B------:R-:W-:Y:S01]  /*6a30*/  UIADD3 UR9, UPT, UPT, UR29, 0x1, URZ ;  /* 0x000000011d097890 */ /* 0x000fe2000fffe0ff */
[----:B------:R-:W-:Y:S01]  /*6a40*/  FMNMX3.FTZ R2, R0, R132, R86, !PT ;  /* 0x0000008400027276 */ /* 0x000fe20007810056 */
[----:B------:R-:W-:Y:S01]  /*6a50*/  STL [R1+0x384], R212 ;  /* 0x000384d401007387 */ /* 0x000fe20000100800 */
[----:B------:R-:W-:Y:S01]  /*6a60*/  FMNMX3.FTZ R0, R167, R162, R148, !PT ;  /* 0x000000a2a7007276 */ /* 0x000fe20007810094 */
[----:B------:R-:W-:Y:S01]  /*6a70*/  IMAD.WIDE.U32 R208, R3, -0x2daee0ad, RZ ;  /* 0xd2511f5303d07825 */ /* 0x000fe200078e00ff */
[----:B------:R-:W-:Y:S01]  /*6a80*/  FMNMX3.FTZ R2, R2, R92, R110, !PT ;  /* 0x0000005c02027276 */ /* 0x000fe2000781006e */
[----:B------:R-:W-:Y:S01]  /*6a90*/  STL [R1+0x380], R215 ;  /* 0x000380d701007387 */ /* 0x000fe20000100800 */
[----:B------:R-:W-:Y:S01]  /*6aa0*/  FMNMX3.FTZ R0, R0, R151, R139, !PT ;  /* 0x0000009700007276 */ /* 0x000fe2000781008b */
[----:B------:R-:W-:Y:S01]  /*6ab0*/  IMAD.U32 R5, RZ, RZ, UR9 ;  /* 0x00000009ff057e24 */ /* 0x000fe2000f8e00ff */
[----:B------:R-:W-:Y:S01]  /*6ac0*/  FMNMX3.FTZ R2, R2, R94, R107, !PT ;  /* 0x0000005e02027276 */ /* 0x000fe2000781006b */
[----:B------:R-:W-:Y:S01]  /*6ad0*/  STL.64 [R1+0x378], R210 ;  /* 0x000378d201007387 */ /* 0x000fe20000100a00 */
[----:B------:R-:W-:Y:S01]  /*6ae0*/  FMNMX3.FTZ R0, R0, R136, R131, !PT ;  /* 0x0000008800007276 */ /* 0x000fe20007810083 */
[----:B------:R-:W-:Y:S01]  /*6af0*/  UIADD3 UR25, UPT, UPT, UR27, -0x4498517b, URZ ;  /* 0xbb67ae851b197890 */ /* 0x000fe2000fffe0ff */
[----:B------:R-:W-:Y:S01]  /*6b00*/  FMNMX3.FTZ R2, R2, R83, R98, !PT ;  /* 0x0000005302027276 */ /* 0x000fe20007810062 */
[----:B------:R-:W-:Y:S01]  /*6b10*/  STL [R1+0x35c], R203 ;  /* 0x00035ccb01007387 */ /* 0x000fe20000100800 */
[----:B------:R-:W-:Y:S01]  /*6b20*/  FMNMX3.FTZ R0, R0, R128, R117, !PT ;  /* 0x0000008000007276 */ /* 0x000fe20007810075 */
[----:B------:R-:W-:Y:S01]  /*6b30*/  UIADD3 UR7, UPT, UPT, UR26, -0x61c88647, URZ ;  /* 0x9e3779b91a077890 */ /* 0x000fe2000fffe0ff */
[----:B------:R-:W-:Y:S01]  /*6b40*/  FMNMX3.FTZ R2, R2, R82, R78, !PT ;  /* 0x0000005202027276 */ /* 0x000fe2000781004e */
[----:B------:R-:W-:Y:S01]  /*6b50*/  STL [R1+0x314], R232 ;  /* 0x000314e801007387 */ /* 0x000fe20000100800 */
[----:B------:R-:W-:Y:S01]  /*6b60*/  FMNMX3.FTZ R0, R0, R109, R112, !PT ;  /* 0x0000006d00007276 */ /* 0x000fe20007810070 */
[----:B------:R-:W-:Y:S01]  /*6b70*/  UIADD3 UR8, UPT, UPT, UR29, 0x2, URZ ;  /* 0x000000021d087890 */ /* 0x000fe2000fffe0ff */
[----:B------:R-:W-:Y:S01]  /*6b80*/  FMNMX3.FTZ R2, R2, R80, R106, !PT ;  /* 0x0000005002027276 */ /* 0x000fe2000781006a */
[----:B------:R1:W-:Y:S01]  /*6b90*/  STL [R1+0x310], R205 ;  /* 0x000310cd01007387 */ /* 0x0003e20000100800 */
[----:B------:R-:W-:Y:S01]  /*6ba0*/  FMNMX3.FTZ R0, R0, R102, R111, !PT ;  /* 0x0000006600007276 */ /* 0x000fe2000781006f */
[----:B------:R-:W-:Y:S01]  /*6bb0*/  UIADD3 UR17, UPT, UPT, UR26, 0x3c6ef372, URZ ;  /* 0x3c6ef3721a117890 */ /* 0x000fe2000fffe0ff */
[----:B------:R-:W-:Y:S01]  /*6bc0*/  FMNMX3.FTZ R2, R2, R103, R99, !PT ;  /* 0x0000006702027276 */ /* 0x000fe20007810063 */
[----:B------:R-:W-:Y:S01]  /*6bd0*/  IMAD.U32 R6, RZ, RZ, UR8 ;  /* 0x00000008ff067e24 */ /* 0x000fe2000f8e00ff */
[----:B------:R-:W-:Y:S01]  /*6be0*/  FMNMX3.FTZ R0, R0, R96, R108, !PT ;  /* 0x0000006000007276 */ /* 0x000fe2000781006c */
[----:B------:R-:W-:Y:S01]  /*6bf0*/  UIADD3 UR16, UPT, UPT, UR27, 0x76cf5d0a, URZ ;  /* 0x76cf5d0a1b107890 */ /* 0x000fe2000fffe0ff */
[----:B------:R-:W-:Y:S01]  /*6c00*/  FMNMX3.FTZ R2, R2, R97, R95, !PT ;  /* 0x0000006102027276 */ /* 0x000fe2000781005f */
[----:B------:R-:W-:Y:S01]  /*6c10*/  UIADD3 UR14, UPT, UPT, UR27, 0x32370b8f, URZ ;  /* 0x32370b8f1b0e7890 */ /* 0x000fe2000fffe0ff */
[----:B------:R-:W-:Y:S01]  /*6c20*/  FMNMX3.FTZ R0, R0, R90, R101, !PT ;  /* 0x0000005a00007276 */ /* 0x000fe20007810065 */
[----:B------:R-:W-:Y:S01]  /*6c30*/  UIADD3 UR15, UPT, UPT, UR26, -0x255992d5, URZ ;  /* 0xdaa66d2b1a0f7890 */ /* 0x000fe2000fffe0ff */
[----:B------:R-:W-:Y:S01]  /*6c40*/  FMNMX3.FTZ R2, R2, R91, R89, !PT ;  /* 0x0000005b02027276 */ /* 0x000fe20007810059 */
[----:B------:R-:W-:Y:S01]  /*6c50*/  STL.64 [R1+0x128], R14 ;  /* 0x0001280e01007387 */ /* 0x000fe20000100a00 */
[----:B------:R-:W-:Y:S01]  /*6c60*/  FMNMX3.FTZ R0, R0, R105, R88, !PT ;  /* 0x0000006900007276 */ /* 0x000fe20007810058 */
[----:B------:R-:W-:Y:S01]  /*6c70*/  UIADD3 UR11, UPT, UPT, UR27, -0x126145ec, URZ ;  /* 0xed9eba141b0b7890 */ /* 0x000fe2000fffe0ff */
[----:B------:R-:W-:Y:S01]  /*6c80*/  FMNMX3.FTZ R2, R2, R85, R58, !PT ;  /* 0x0000005502027276 */ /* 0x000fe2000781003a */
[----:B------:R-:W-:Y:S01]  /*6c90*/  UIADD3 UR13, UPT, UPT, UR26, 0x78dde6e4, URZ ;  /* 0x78dde6e41a0d7890 */ /* 0x000fe2000fffe0ff */
[----:B------:R-:W-:Y:S01]  /*6ca0*/  IADD3.X R119, PT, PT, R174, UR5, RZ, P1, P0 ;  /* 0x00000005ae777c10 */ /* 0x000fe20008fe04ff */
[----:B------:R-:W2:Y:S01]  /*6cb0*/  LDCU UR30, c[0x0][0x45c] ;  /* 0x00008b80ff1e77ac */ /* 0x000ea20008000800 */
[----:B------:R-:W-:Y:S01]  /*6cc0*/  FMNMX3.FTZ R0, R0, R84, R66, !PT ;  /* 0x0000005400007276 */ /* 0x000fe20007810042 */
[----:B------:R-:W-:Y:S01]  /*6cd0*/  STL.64 [R1+0xc0], R208 ;  /* 0x0000c0d001007387 */ /* 0x000fe20000100a00 */
[----:B------:R-:W-:Y:S01]  /*6ce0*/  FMNMX3.FTZ R2, R2, R57, R56, !PT ;  /* 0x0000003902027276 */ /* 0x000fe20007810038 */
[----:B------:R-:W-:Y:S01]  /*6cf0*/  UIADD3 UR9, UPT, UPT, UR27, -0x56f99767, URZ ;  /* 0xa90668991b097890 */ /* 0x000fe2000fffe0ff */
[----:B------:R-:W-:Y:S01]  /*6d00*/  LOP3.LUT R3, R119, UR26, R15, 0x96, !PT ;  /* 0x0000001a77037c12 */ /* 0x000fe2000f8e960f */
[----:B------:R-:W-:Y:S01]  /*6d10*/  UIADD3 UR10, UPT, UPT, UR26, 0x1715609d, URZ ;  /* 0x1715609d1a0a7890 */ /* 0x000fe2000fffe0ff */
[----:B------:R-:W-:Y:S01]  /*6d20*/  FMNMX3.FTZ R0, R0, R64, R63, !PT ;  /* 0x0000004000007276 */ /* 0x000fe2000781003f */
[----:B------:R-:W-:Y:S01]  /*6d30*/  UIADD3 UR8, UPT, UPT, UR26, -0x4ab325aa, URZ ;  /* 0xb54cda561a087890 */ /* 0x000fe2000fffe0ff */
[----:B------:R-:W-:Y:S01]  /*6d40*/  FMNMX3.FTZ R4, R4, R149, R133, !PT ;  /* 0x0000009504047276 */ /* 0x000fe20007810085 */
[----:B-1----:R-:W-:Y:S01]  /*6d50*/  IMAD.WIDE.U32 R204, R3, -0x2daee0ad, RZ ;  /* 0xd2511f5303cc7825 */ /* 0x002fe200078e00ff */
[----:B------:R-:W-:Y:S01]  /*6d60*/  FMNMX3.FTZ R2, R2, R55, R54, !PT ;  /* 0x0000003702027276 */ /* 0x000fe20007810036 */
[----:B------:R-:W-:Y:S01]  /*6d70*/  UIADD3 UR5, UPT, UPT, UR27, 0x646e171e, URZ ;  /* 0x646e171e1b057890 */ /* 0x000fe2000fffe0ff */
[----:B------:R-:W-:-:S02]  /*6d80*/  FMNMX3.FTZ R0, R0, R62, R60, !PT ;  /* 0x0000003e00007276 */ /* 0x000fc4000781003c */
[----:B------:R-:W-:Y:S01]  /*6d90*/  FMNMX3.FTZ R4, R4, R130, R129, !PT ;  /* 0x0000008204047276 */ /* 0x000fe20007810081 */
[----:B------:R-:W-:Y:S01]  /*6da0*/  STL.64 [R1+0xe8], R204 ;  /* 0x0000e8cc01007387 */ /* 0x000fe20000100a00 */
[----:B------:R-:W-:Y:S02]  /*6db0*/  LOP3.LUT R3, R5, UR27, R209, 0x96, !PT ;  /* 0x0000001b05037c12 */ /* 0x000fe4000f8e96d1 */
[----:B------:R-:W-:Y:S02]  /*6dc0*/  FMNMX.FTZ R8, R53, R2, !PT ;  /* 0x0000000235087209 */ /* 0x000fe40007810000 */
[----:B------:R-:W-:Y:S01]  /*6dd0*/  FMNMX3.FTZ R2, R0, R59, R51, !PT ;  /* 0x0000003b00027276 */ /* 0x000fe20007810033 */
[----:B------:R-:W-:Y:S01]  /*6de0*/  IMAD.WIDE.U32 R68, R3, -0x326172a9, RZ ;  /* 0xcd9e8d5703447825 */ /* 0x000fe200078e00ff */
[----:B------:R-:W-:Y:S01]  /*6df0*/  FMNMX3.FTZ R4, R4, R127, R126, !PT ;  /* 0x0000007f04047276 */ /* 0x000fe2000781007e */
[----:B------:R-:W1:Y:S01]  /*6e00*/  SHFL.BFLY PT, R10, R8, 0x2, 0x1f ;  /* 0x0c401f00080a7f89 */ /* 0x000e6200000e0000 */
[----:B------:R-:W-:-:S02]  /*6e10*/  LOP3.LUT R0, R208, UR25, R205, 0x96, !PT ;  /* 0x00000019d0007c12 */ /* 0x000fc4000f8e96cd */
[----:B------:R-:W-:Y:S01]  /*6e20*/  FMNMX3.FTZ R3, R2, R49, R47, !PT ;  /* 0x0000003102037276 */ /* 0x000fe2000781002f */
[----:B------:R-:W-:Y:S01]  /*6e30*/  STL [R1+0x3a8], R68 ;  /* 0x0003a84401007387 */ /* 0x000fe20000100800 */
[----:B------:R-:W-:Y:S01]  /*6e40*/  FMNMX3.FTZ R4, R4, R125, R124, !PT ;  /* 0x0000007d04047276 */ /* 0x000fe2000781007c */
[----:B------:R-:W-:Y:S01]  /*6e50*/  IMAD.WIDE.U32 R20, R0, -0x326172a9, RZ ;  /* 0xcd9e8d5700147825 */ /* 0x000fe200078e00ff */
[----:B------:R-:W-:Y:S01]  /*6e60*/  FMNMX3.FTZ R0, R3, R45, R43, !PT ;  /* 0x0000002d03007276 */ /* 0x000fe2000781002b */
[----:B------:R-:W-:Y:S01]  /*6e70*/  STL [R1+0x3a4], R69 ;  /* 0x0003a44501007387 */ /* 0x000fe20000100800 */
[----:B------:R-:W-:Y:S02]  /*6e80*/  FMNMX3.FTZ R4, R4, R121, R120, !PT ;  /* 0x0000007904047276 */ /* 0x000fe40007810078 */
[----:B------:R-:W-:Y:S02]  /*6e90*/  FMNMX.FTZ R9, R41, R0, !PT ;  /* 0x0000000029097209 */ /* 0x000fe40007810000 */
[----:B------:R-:W-:-:S02]  /*6ea0*/  FMNMX3.FTZ R0, R4, R118, R114, !PT ;  /* 0x0000007604007276 */ /* 0x000fc40007810072 */
[----:B------:R-:W-:Y:S01]  /*6eb0*/  LOP3.LUT R2, R14, UR7, R69, 0x96, !PT ;  /* 0x000000070e027c12 */ /* 0x000fe2000f8e9645 */
[----:B------:R-:W3:Y:S01]  /*6ec0*/  SHFL.BFLY PT, R134, R9, 0x2, 0x1f ;  /* 0x0c401f0009867f89 */ /* 0x000ee200000e0000 */
[----:B------:R-:W-:Y:S02]  /*6ed0*/  FMNMX3.FTZ R0, R0, R113, R104, !PT ;  /* 0x0000007100007276 */ /* 0x000fe40007810068 */
[----:B------:R-:W-:Y:S01]  /*6ee0*/  LOP3.LUT R5, R68, UR17, R21, 0x96, !PT ;  /* 0x0000001144057c12 */ /* 0x000fe2000f8e9615 */
[----:B------:R-:W-:Y:S01]  /*6ef0*/  IMAD.WIDE.U32 R2, R2, -0x2daee0ad, RZ ;  /* 0xd2511f5302027825 */ /* 0x000fe200078e00ff */
[----:B------:R-:W-:Y:S02]  /*6f00*/  LOP3.LUT R4, R6, UR27, R209, 0x96, !PT ;  /* 0x0000001b06047c12 */ /* 0x000fe4000f8e96d1 */
[----:B------:R-:W-:Y:S01]  /*6f10*/  FMNMX3.FTZ R0, R0, R100, R81, !PT ;  /* 0x0000006400007276 */ /* 0x000fe20007810051 */
[----:B------:R-:W-:Y:S01]  /*6f20*/  IMAD.WIDE.U32 R6, R5, -0x2daee0ad, RZ ;  /* 0xd2511f5305067825 */ /* 0x000fe200078e00ff */
[----:B------:R-:W-:-:S02]  /*6f30*/  LOP3.LUT R3, R204, UR16, R3, 0x96, !PT ;  /* 0x00000010cc037c12 */ /* 0x000fc4000f8e9603 */
[----:B------:R-:W-:Y:S01]  /*6f40*/  FMNMX3.FTZ R0, R0, R79, R77, !PT ;  /* 0x0000004f00007276 */ /* 0x000fe2000781004d */
[----:B------:R-:W-:Y:S01]  /*6f50*/  IMAD.WIDE.U32 R122, R4, -0x326172a9, RZ ;  /* 0xcd9e8d57047a7825 */ /* 0x000fe200078e00ff */
[----:B------:R-:W-:Y:S02]  /*6f60*/  LOP3.LUT R5, R2, UR14, R7, 0x96, !PT ;  /* 0x0000000e02057c12 */ /* 0x000fe4000f8e9607 */
[----:B------:R-:W-:Y:S01]  /*6f70*/  FMNMX3.FTZ R0, R0, R76, R67, !PT ;  /* 0x0000004c00007276 */ /* 0x000fe20007810043 */
[----:B------:R-:W-:Y:S01]  /*6f80*/  IMAD.WIDE.U32 R12, R3, -0x326172a9, RZ ;  /* 0xcd9e8d57030c7825 */ /* 0x000fe200078e00ff */
[----:B------:R-:W-:Y:S01]  /*6f90*/  LOP3.LUT R2, R14, UR7, R123, 0x96, !PT ;  /* 0x000000070e027c12 */ /* 0x000fe2000f8e967b */
[----:B------:R-:W-:Y:S01]  /*6fa0*/  STL [R1+0x390], R122 ;  /* 0x0003907a01007387 */ /* 0x000fe20000100800 */
[----:B------:R-:W-:Y:S02]  /*6fb0*/  LOP3.LUT R4, R122, UR17, R21, 0x96, !PT ;  /* 0x000000117a047c12 */ /* 0x000fe4000f8e9615 */
[----:B-1----:R-:W-:Y:S01]  /*6fc0*/  FMNMX.FTZ R135, R8, R10, !PT ;  /* 0x0000000a08877209 */ /* 0x002fe20007810000 */
[----:B------:R-:W-:Y:S01]  /*6fd0*/  IMAD.WIDE.U32 R2, R2, -0x2daee0ad, RZ ;  /* 0xd2511f5302027825 */ /* 0x000fe200078e00ff */
[----:B------:R-:W-:Y:S01]  /*6fe0*/  FMNMX3.FTZ R0, R0, R65, R52, !PT ;  /* 0x0000004100007276 */ /* 0x000fe20007810034 */
[----:B------:R-:W-:Y:S01]  /*6ff0*/  STL [R1+0x38c], R123 ;  /* 0x00038c7b01007387 */ /* 0x000fe20000100800 */
[----:B------:R-:W-:Y:S01]  /*7000*/  LOP3.LUT R14, R20, UR15, R13, 0x96, !PT ;  /* 0x0000000f140e7c12 */ /* 0x000fe2000f8e960d */
[----:B------:R-:W-:Y:S01]  /*7010*/  IMAD.WIDE.U32 R10, R4, -0x2daee0ad, RZ ;  /* 0xd2511f53040a7825 */ /* 0x000fe200078e00ff */
[----:B------:R-:W-:Y:S01]  /*7020*/  FMNMX3.FTZ R0, R0, R50, R48, !PT ;  /* 0x0000003200007276 */ /* 0x000fe20007810030 */
[----:B------:R-:W1:Y:S01]  /*7030*/  SHFL.BFLY PT, R18, R135, 0x1, 0x1f ;  /* 0x0c201f0087127f89 */ /* 0x000e6200000e0000 */
[----:B------:R-:W-:Y:S01]  /*7040*/  LOP3.LUT R3, R204, UR16, R3, 0x96, !PT ;  /* 0x00000010cc037c12 */ /* 0x000fe2000f8e9603 */
[----:B------:R-:W-:Y:S01]  /*7050*/  IMAD.WIDE.U32 R14, R14, -0x2daee0ad, RZ ;  /* 0xd2511f530e0e7825 */ /* 0x000fe200078e00ff */
[----:B------:R-:W-:-:S02]  /*7060*/  LOP3.LUT R7, R2, UR14, R11, 0x96, !PT ;  /* 0x0000000e02077c12 */ /* 0x000fc4000f8e960b */
[----:B------:R-:W-:Y:S01]  /*7070*/  FMNMX3.FTZ R0, R0, R46, R44, !PT ;  /* 0x0000002e00007276 */ /* 0x000fe2000781002c */
[----:B------:R-:W-:Y:S01]  /*7080*/  IMAD.WIDE.U32 R4, R5, -0x326172a9, RZ ;  /* 0xcd9e8d5705047825 */ /* 0x000fe200078e00ff */
[----:B---3--:R-:W-:Y:S02]  /*7090*/  FMNMX.FTZ R134, R9, R134, !PT ;  /* 0x0000008609867209 */ /* 0x008fe40007810000 */
[----:B------:R-:W-:Y:S01]  /*70a0*/  LOP3.LUT R11, R6, UR11, R15, 0x96, !PT ;  /* 0x0000000b060b7c12 */ /* 0x000fe2000f8e960f */
[----:B------:R-:W-:Y:S01]  /*70b0*/  IMAD.WIDE.U32 R8, R3, -0x326172a9, RZ ;  /* 0xcd9e8d5703087825 */ /* 0x000fe200078e00ff */
[----:B------:R-:W-:Y:S02]  /*70c0*/  FMNMX.FTZ R137, R42, R0, !PT ;  /* 0x000000002a897209 */ /* 0x000fe40007810000 */
[----:B------:R-:W-:Y:S01]  /*70d0*/  LOP3.LUT R12, R12, UR13, R5, 0x96, !PT ;  /* 0x0000000d0c0c7c12 */ /* 0x000fe2000f8e9605 */
[----:B------:R-:W-:Y:S01]  /*70e0*/  IMAD.WIDE.U32 R6, R7, -0x326172a9, RZ ;  /* 0xcd9e8d5707067825 */ /* 0x000fe200078e00ff */
[----:B------:R-:W-:Y:S01]  /*70f0*/  LOP3.LUT R2, R20, UR15, R9, 0x96, !PT ;  /* 0x0000000f14027c12 */ /* 0x000fe2000f8e9609 */
[----:B------:R-:W3:Y:S02]  /*7100*/  SHFL.BFLY PT, R15, R137, 0x2, 0x1f ;  /* 0x0c401f00890f7f89 */ /* 0x000ee400000e0000 */
[----:B------:R-:W-:Y:S01]  /*7110*/  IMAD.WIDE.U32 R12, R12, -0x2daee0ad, RZ ;  /* 0xd2511f530c0c7825 */ /* 0x000fe200078e00ff */
[----:B------:R-:W-:-:S02]  /*7120*/  LOP3.LUT R16, R8, UR13, R7, 0x96, !PT ;  /* 0x0000000d08107c12 */ /* 0x000fc4000f8e9607 */
[----:B------:R-:W4:Y:S01]  /*7130*/  SHFL.BFLY PT, R7, R134, 0x1, 0x1f ;  /* 0x0c201f0086077f89 */ /* 0x000f2200000e0000 */
[----:B------:R-:W-:Y:S01]  /*7140*/  IMAD.WIDE.U32 R2, R2, -0x2daee0ad, RZ ;  /* 0xd2511f5302027825 */ /* 0x000fe200078e00ff */
[----:B------:R-:W-:Y:S02]  /*7150*/  LOP3.LUT R14, R14, UR9, R13, 0x96, !PT ;  /* 0x000000090e0e7c12 */ /* 0x000fe4000f8e960d */
[----:B-1----:R-:W-:Y:S01]  /*7160*/  FMNMX.FTZ R135, R135, R18, !PT ;  /* 0x0000001287877209 */ /* 0x002fe20007810000 */
[----:B------:R-:W-:Y:S01]  /*7170*/  IMAD.WIDE.U32 R16, R16, -0x2daee0ad, RZ ;  /* 0xd2511f5310107825 */ /* 0x000fe200078e00ff */
[----:B------:R-:W-:Y:S02]  /*7180*/  LOP3.LUT R3, R10, UR11, R3, 0x96, !PT ;  /* 0x0000000b0a037c12 */ /* 0x000fe4000f8e9603 */
[C---:B------:R-:W-:Y:S01]  /*7190*/  FSETP.NEU.FTZ.AND P0, PT, R135.reuse, -INF , PT ;  /* 0xff8000008700780b */ /* 0x040fe20003f1d000 */
[----:B--2---:R-:W-:Y:S01]  /*71a0*/  FMUL.FTZ R0, R135, UR30 ;  /* 0x0000001e87007c20 */ /* 0x004fe20008410000 */
[----:B------:R-:W-:Y:S01]  /*71b0*/  LOP3.LUT R5, R2, UR9, R17, 0x96, !PT ;  /* 0x0000000902057c12 */ /* 0x000fe2000f8e9611 */
[----:B------:R-:W-:Y:S01]  /*71c0*/  IMAD.WIDE.U32 R2, R3, -0x326172a9, RZ ;  /* 0xcd9e8d5703027825 */ /* 0x000fe200078e00ff */
[----:B------:R-:W-:Y:S03]  /*71d0*/  STL [R1+0x318], R135 ;  /* 0x0003188701007387 */ /* 0x000fe60000100800 */
[----:B------:R-:W-:Y:S01]  /*71e0*/  IMAD.WIDE.U32 R8, R11, -0x326172a9, RZ ;  /* 0xcd9e8d570b087825 */ /* 0x000fe200078e00ff */
[----:B------:R-:W-:-:S02]  /*71f0*/  LOP3.LUT R6, R6, UR10, R3, 0x96, !PT ;  /* 0x0000000a06067c12 */ /* 0x000fc4000f8e9603 */
[----:B------:R-:W-:Y:S01]  /*7200*/  FSEL R3, R0, RZ, P0 ;  /* 0x000000ff00037208 */ /* 0x000fe20000000000 */
[----:B------:R-:W-:Y:S01]  /*7210*/  IMAD.WIDE.U32 R34, R14, -0x326172a9, RZ ;  /* 0xcd9e8d570e227825 */ /* 0x000fe200078e00ff */
[----:B------:R-:W-:Y:S02]  /*7220*/  LOP3.LUT R4, R4, UR10, R9, 0x96, !PT ;  /* 0x0000000a04047c12 */ /* 0x000fe4000f8e9609 */
[----:B---3--:R-:W-:Y:S01]  /*7230*/  FMNMX.FTZ R137, R137, R15, !PT ;  /* 0x0000000f89897209 */ /* 0x008fe20007810000 */
[----:B------:R-:W-:Y:S01]  /*7240*/  FFMA.FTZ R0, R86, UR30, -R3 ;  /* 0x0000001e56007c23 */ /* 0x000fe20008010803 */
[----:B----4-:R-:W-:Y:S01]  /*7250*/  FMNMX.FTZ R134, R134, R7, !PT ;  /* 0x0000000786867209 */ /* 0x010fe20007810000 */
[----:B------:R-:W-:-:S04]  /*7260*/  IMAD.WIDE.U32 R74, R4, -0x2daee0ad, RZ ;  /* 0xd2511f53044a7825 */ /* 0x000fc800078e00ff */
[----:B------:R-:W-:Y:S01]  /*7270*/  FFMA.FTZ R4, R92, UR30, -R3 ;  /* 0x0000001e5c047c23 */ /* 0x000fe20008010803 */
[----:B------:R-:W1:Y:S01]  /*7280*/  SHFL.BFLY PT, R7, R137, 0x1, 0x1f ;  /* 0x0c201f0089077f89 */ /* 0x000e6200000e0000 */
[----:B------:R2:W-:Y:S01]  /*7290*/  MUFU.EX2 R73, R0 ;  /* 0x0000000000497308 */ /* 0x0005e20000000800 */
[----:B------:R-:W-:Y:S01]  /*72a0*/  IMAD.WIDE.U32 R86, R5, -0x326172a9, RZ ;  /* 0xcd9e8d5705567825 */ /* 0x000fe200078e00ff */
[----:B------:R-:W-:Y:S01]  /*72b0*/  FSETP.NEU.FTZ.AND P0, PT, R134, -INF , PT ;  /* 0xff8000008600780b */ /* 0x000fe20003f1d000 */
[----:B------:R-:W-:Y:S01]  /*72c0*/  STL [R1+0x31c], R134 ;  /* 0x00031c8601007387 */ /* 0x000fe20000100800 */
[----:B------:R-:W-:Y:S01]  /*72d0*/  LOP3.LUT R61, R8, UR8, R35, 0x96, !PT ;  /* 0x00000008083d7c12 */ /* 0x000fe2000f8e9623 */
[----:B------:R-:W-:Y:S01]  /*72e0*/  IMAD.WIDE.U32 R92, R6, -0x2daee0ad, RZ ;  /* 0xd2511f53065c7825 */ /* 0x000fe200078e00ff */
[----:B------:R-:W-:Y:S01]  /*72f0*/  LOP3.LUT R116, R2, UR8, R87, 0x96, !PT ;  /* 0x0000000802747c12 */ /* 0x000fe2000f8e9657 */
[----:B------:R3:W-:Y:S01]  /*7300*/  STL [R1+0x39c], R117 ;  /* 0x00039c7501007387 */ /* 0x0007e20000100800 */
[----:B------:R4:W1:Y:S01]  /*7310*/  MUFU.EX2 R187, R4 ;  /* 0x0000000400bb7308 */ /* 0x0008620000000800 */
[----:B------:R-:W-:-:S02]  /*7320*/  LOP3.LUT R75, R12, UR5, R75, 0x96, !PT ;  /* 0x000000050c4b7c12 */ /* 0x000fc4000f8e964b */
[----:B------:R-:W-:Y:S01]  /*7330*/  STL [R1+0x3ac], R110 ;  /* 0x0003ac6e01007387 */ /* 0x000fe20000100800 */
[----:B------:R-:W-:-:S03]  /*7340*/  LOP3.LUT R115, R16, UR5, R93, 0x96, !PT ;  /* 0x0000000510737c12 */ /* 0x000fc6000f8e965d */
[----:B------:R-:W-:Y:S01]  /*7350*/  STL [R1+0x360], R61 ;  /* 0x0003603d01007387 */ /* 0x000fe20000100800 */
[----:B--2---:R-:W-:-:S05]  /*7360*/  FMUL.FTZ R0, R134, UR30 ;  /* 0x0000001e86007c20 */ /* 0x004fca0008410000 */
[----:B------:R-:W-:Y:S02]  /*7370*/  FSEL R2, R0, RZ, P0 ;  /* 0x000000ff00027208 */ /* 0x000fe40000000000 */
[C---:B------:R-:W-:Y:S02]  /*7380*/  PRMT R0, R34.reuse, 0x7771, RZ ;  /* 0x0000777122007816 */ /* 0x040fe400000000ff */
[----:B----4-:R-:W-:Y:S01]  /*7390*/  PRMT R4, R34, 0x7770, RZ ;  /* 0x0000777022047816 */ /* 0x010fe200000000ff */
[--C-:B------:R-:W-:Y:S01]  /*73a0*/  FFMA.FTZ R5, R117, UR30, -R2.reuse ;  /* 0x0000001e75057c23 */ /* 0x100fe20008010802 */
[----:B------:R-:W-:Y:S01]  /*73b0*/  ISETP.GT.U32.AND P1, PT, R0, UR4, PT ;  /* 0x0000000400007c0c */ /* 0x000fe2000bf24070 */
[--C-:B------:R-:W-:Y:S01]  /*73c0*/  FFMA.FTZ R6, R109, UR30, -R2.reuse ;  /* 0x0000001e6d067c23 */ /* 0x100fe20008010802 */
[----:B------:R-:W-:Y:S01]  /*73d0*/  LOP3.LUT R0, R61, 0xffff, RZ, 0xc0, !PT ;  /* 0x0000ffff3d007812 */ /* 0x000fe200078ec0ff */
[----:B------:R2:W-:Y:S01]  /*73e0*/  MUFU.EX2 R72, R5 ;  /* 0x0000000500487308 */ /* 0x0005e20000000800 */
[----:B------:R-:W-:Y:S01]  /*73f0*/  ISETP.LE.U32.AND P2, PT, R4, UR4, PT ;  /* 0x0000000404007c0c */ /* 0x000fe2000bf43070 */
[--C-:B------:R-:W-:Y:S01]  /*7400*/  FFMA.FTZ R11, R88, UR30, -R2.reuse ;  /* 0x0000001e580b7c23 */ /* 0x100fe20008010802 */
[----:B------:R-:W-:Y:S01]  /*7410*/  SHF.R.U32.HI R4, RZ, 0x18, R61 ;  /* 0x00000018ff047819 */ /* 0x000fe2000001163d */
[----:B------:R-:W-:Y:S01]  /*7420*/  FFMA.FTZ R9, R136, UR30, -R2 ;  /* 0x0000001e88097c23 */ /* 0x000fe20008010802 */
[----:B------:R-:W-:Y:S01]  /*7430*/  SHF.R.U32.HI R0, RZ, 0x8, R0 ;  /* 0x00000008ff007819 */ /* 0x000fe20000011600 */
[--C-:B------:R-:W-:Y:S01]  /*7440*/  FFMA.FTZ R14, R131, UR30, -R2.reuse ;  /* 0x0000001e830e7c23 */ /* 0x100fe20008010802 */
[----:B------:R-:W-:Y:S01]  /*7450*/  ISETP.LE.U32.AND P4, PT, R4, UR4, PT ;  /* 0x0000000404007c0c */ /* 0x000fe2000bf83070 */
[----:B------:R4:W3:Y:S01]  /*7460*/  MUFU.EX2 R184, R6 ;  /* 0x0000000600b87308 */ /* 0x0008e20000000800 */
[----:B------:R-:W-:Y:S01]  /*7470*/  LOP3.LUT R4, R0, 0xffff, RZ, 0xc0, !PT ;  /* 0x0000ffff00047812 */ /* 0x000fe200078ec0ff */
[--C-:B------:R-:W-:Y:S01]  /*7480*/  FFMA.FTZ R15, R128, UR30, -R2.reuse ;  /* 0x0000001e800f7c23 */ /* 0x100fe20008010802 */
[----:B-1----:R-:W-:Y:S01]  /*7490*/  F2FP.F16.F32.PACK_AB R0, R187, R73 ;  /* 0x00000049bb00723e */ /* 0x002fe200000000ff */
[--C-:B------:R-:W-:Y:S01]  /*74a0*/  FFMA.FTZ R10, R84, UR30, -R2.reuse ;  /* 0x0000001e540a7c23 */ /* 0x100fe20008010802 */
[----:B------:R-:W-:Y:S01]  /*74b0*/  FMNMX.FTZ R137, R137, R7, !PT ;  /* 0x0000000789897209 */ /* 0x000fe20007810000 */
[----:B------:R-:W-:Y:S01]  /*74c0*/  FFMA.FTZ R12, R66, UR30, -R2 ;  /* 0x0000001e420c7c23 */ /* 0x000fe20008010802 */
[----:B------:R-:W-:Y:S01]  /*74d0*/  ISETP.LE.U32.AND P5, PT, R4, UR4, PT ;  /* 0x0000000404007c0c */ /* 0x000fe2000bfa3070 */
[----:B------:R-:W-:Y:S01]  /*74e0*/  FFMA.FTZ R4, R110, UR30, -R3 ;  /* 0x0000001e6e047c23 */ /* 0x000fe20008010803 */
[----:B--2---:R-:W-:Y:S01]  /*74f0*/  LOP3.LUT R5, R61, 0xff, RZ, 0xc0, !PT ;  /* 0x000000ff3d057812 */ /* 0x004fe200078ec0ff */
[----:B------:R-:W-:Y:S01]  /*7500*/  STL [R1+0x320], R137 ;  /* 0x0003208901007387 */ /* 0x000fe20000100800 */
[C---:B------:R-:W-:Y:S01]  /*7510*/  PRMT R247, R0.reuse, 0x7610, R247 ;  /* 0x0000761000f77816 */ /* 0x040fe200000000f7 */
[----:B------:R1:W-:Y:S01]  /*7520*/  MUFU.EX2 R183, R4 ;  /* 0x0000000400b77308 */ /* 0x0003e20000000800 */
[----:B------:R-:W-:Y:S01]  /*7530*/  ISETP.LE.U32.AND P0, PT, R5, UR4, PT ;  /* 0x0000000405007c0c */ /* 0x000fe2000bf03070 */
[----:B------:R-:W-:Y:S01]  /*7540*/  FMUL.FTZ R5, R137, UR30 ;  /* 0x0000001e89057c20 */ /* 0x000fe20008410000 */
[----:B------:R-:W-:Y:S01]  /*7550*/  PRMT R246, R0, 0x7632, R246 ;  /* 0x0000763200f67816 */ /* 0x000fe200000000f6 */
[----:B------:R-:W-:Y:S01]  /*7560*/  STL [R1+0x388], R137 ;  /* 0x0003888901007387 */ /* 0x000fe20000100800 */
[----:B------:R-:W-:Y:S01]  /*7570*/  PRMT R0, R61, 0x7632, R0 ;  /* 0x000076323d007816 */ /* 0x000fe20000000000 */
[----:B----4-:R-:W-:Y:S01]  /*7580*/  FFMA.FTZ R6, R94, UR30, -R3 ;  /* 0x0000001e5e067c23 */ /* 0x010fe20008010803 */
[----:B------:R-:W-:Y:S01]  /*7590*/  FSETP.NEU.FTZ.AND P3, PT, R137, -INF , PT ;  /* 0xff8000008900780b */ /* 0x000fe20003f7d000 */
[----:B------:R-:W-:Y:S01]  /*75a0*/  @!P5 HADD2 R22, -R246.H0_H0, -RZ.H0_H0 ;  /* 0xa00000fff616d230 */ /* 0x000fe20000000900 */
[----:B------:R-:W-:Y:S01]  /*75b0*/  PRMT R232, R247, 0x5410, R246 ;  /* 0x00005410f7e87816 */ /* 0x000fe200000000f6 */
[----:B------:R-:W2:Y:S01]  /*75c0*/  MUFU.EX2 R181, R6 ;  /* 0x0000000600b57308 */ /* 0x000ea20000000800 */
[--C-:B------:R-:W-:Y:S01]  /*75d0*/  FFMA.FTZ R13, R64, UR30, -R2.reuse ;  /* 0x0000001e400d7c23 */ /* 0x100fe20008010802 */
[--C-:B------:R-:W-:Y:S01]  /*75e0*/  FFMA.FTZ R16, R63, UR30, -R2.reuse ;  /* 0x0000001e3f107c23 */ /* 0x100fe20008010802 */
[----:B------:R-:W-:Y:S01]  /*75f0*/  @!P5 PRMT R246, R22, 0x5410, RZ ;  /* 0x0000541016f6d816 */ /* 0x000fe200000000ff */
[----:B------:R-:W-:Y:S01]  /*7600*/  @!P0 HADD2 R19, -R247.H0_H0, -RZ.H0_H0 ;  /* 0xa00000fff7138230 */ /* 0x000fe20000000900 */
[----:B------:R-:W-:Y:S01]  /*7610*/  STL [R1+0x3b4], R232 ;  /* 0x0003b4e801007387 */ /* 0x000fe20000100800 */
[--C-:B------:R-:W-:Y:S01]  /*7620*/  FFMA.FTZ R17, R62, UR30, -R2.reuse ;  /* 0x0000001e3e117c23 */ /* 0x100fe20008010802 */
[----:B-1----:R-:W-:Y:S01]  /*7630*/  LOP3.LUT R4, R0, 0xff, RZ, 0xc0, !PT ;  /* 0x000000ff00047812 */ /* 0x002fe200078ec0ff */
[--C-:B------:R-:W-:Y:S01]  /*7640*/  FFMA.FTZ R35, R59, UR30, -R2.reuse ;  /* 0x0000001e3b237c23 */ /* 0x100fe20008010802 */
[----:B------:R-:W-:Y:S01]  /*7650*/  FSEL R0, R5, RZ, P3 ;  /* 0x000000ff05007208 */ /* 0x000fe20001800000 */
[--C-:B------:R-:W-:Y:S01]  /*7660*/  FFMA.FTZ R5, R112, UR30, -R2.reuse ;  /* 0x0000001e70057c23 */ /* 0x100fe20008010802 */
[----:B------:R-:W-:Y:S01]  /*7670*/  ISETP.LE.U32.AND P3, PT, R4, UR4, PT ;  /* 0x0000000404007c0c */ /* 0x000fe2000bf63070 */
[--C-:B------:R-:W-:Y:S01]  /*7680*/  FFMA.FTZ R87, R47, UR30, -R2.reuse ;  /* 0x0000001e2f577c23 */ /* 0x100fe20008010802 */
[----:B------:R-:W-:Y:S01]  /*7690*/  PRMT R4, R34, 0x7772, RZ ;  /* 0x0000777222047816 */ /* 0x000fe200000000ff */
[----:B------:R1:W-:Y:S01]  /*76a0*/  MUFU.EX2 R180, R5 ;  /* 0x0000000500b47308 */ /* 0x0003e20000000800 */
[----:B------:R-:W-:Y:S01]  /*76b0*/  @!P0 PRMT R247, R19, 0x5410, RZ ;  /* 0x0000541013f78816 */ /* 0x000fe200000000ff */
[--C-:B------:R-:W-:Y:S01]  /*76c0*/  FFMA.FTZ R88, R45, UR30, -R2.reuse ;  /* 0x0000001e2d587c23 */ /* 0x100fe20008010802 */
[----:B------:R-:W-:Y:S01]  /*76d0*/  ISETP.GT.U32.AND P0, PT, R4, UR4, PT ;  /* 0x0000000404007c0c */ /* 0x000fe2000bf04070 */
[----:B------:R-:W-:Y:S01]  /*76e0*/  FFMA.FTZ R93, R41, UR30, -R2 ;  /* 0x0000001e295d7c23 */ /* 0x000fe20008010802 */
[----:B---3--:R-:W-:Y:S01]  /*76f0*/  F2FP.F16.F32.PACK_AB R4, R184, R72 ;  /* 0x00000048b804723e */ /* 0x008fe200000000ff */
[----:B------:R-:W-:Y:S01]  /*7700*/  STL [R1+0x364], R247 ;  /* 0x000364f701007387 */ /* 0x000fe20000100800 */
[----:B--2---:R-:W-:Y:S01]  /*7710*/  F2FP.F16.F32.PACK_AB R6, R181, R183 ;  /* 0x000000b7b506723e */ /* 0x004fe200000000ff */
[----:B------:R-:W-:Y:S01]  /*7720*/  IMAD.MOV.U32 R22, RZ, RZ, R208 ;  /* 0x000000ffff167224 */ /* 0x000fe200078e00d0 */
[C---:B------:R-:W-:Y:S01]  /*7730*/  PRMT R242, R4.reuse, 0x7610, R242 ;  /* 0x0000761004f27816 */ /* 0x040fe200000000f2 */
[----:B------:R-:W-:Y:S01]  /*7740*/  STL [R1+0x3a0], R112 ;  /* 0x0003a07001007387 */ /* 0x000fe20000100800 */
[----:B------:R-:W-:Y:S01]  /*7750*/  PRMT R240, R4, 0x7632, R240 ;  /* 0x0000763204f07816 */ /* 0x000fe200000000f0 */
[----:B------:R-:W-:Y:S01]  /*7760*/  FFMA.FTZ R4, R102, UR30, -R2 ;  /* 0x0000001e66047c23 */ /* 0x000fe20008010802 */
[----:B------:R-:W-:Y:S01]  /*7770*/  PRMT R237, R6, 0x7610, R237 ;  /* 0x0000761006ed7816 */ /* 0x000fe200000000ed */
[----:B------:R-:W-:Y:S01]  /*7780*/  @!P3 HADD2 R24, -R242.H0_H0, -RZ.H0_H0 ;  /* 0xa00000fff218b230 */ /* 0x000fe20000000900 */
[----:B------:R-:W-:Y:S01]  /*7790*/  PRMT R8, R242, 0x5410, R240 ;  /* 0x00005410f2087816 */ /* 0x000fe200000000f0 */
[----:B------:R2:W3:Y:S01]  /*77a0*/  MUFU.EX2 R179, R4 ;  /* 0x0000000400b37308 */ /* 0x0004e20000000800 */
[----:B-1----:R-:W-:Y:S01]  /*77b0*/  PRMT R5, R34, 0x7773, RZ ;  /* 0x0000777322057816 */ /* 0x002fe200000000ff */
[----:B------:R-:W-:Y:S01]  /*77c0*/  @!P4 HADD2 R23, -R240.H0_H0, -RZ.H0_H0 ;  /* 0xa00000fff017c230 */ /* 0x000fe20000000900 */
[----:B------:R-:W-:Y:S01]  /*77d0*/  @!P3 PRMT R242, R24, 0x5410, RZ ;  /* 0x0000541018f2b816 */ /* 0x000fe200000000ff */
[----:B------:R-:W-:Y:S01]  /*77e0*/  @!P2 HADD2 R25, -R237.H0_H0, -RZ.H0_H0 ;  /* 0xa00000ffed19a230 */ /* 0x000fe20000000900 */
[----:B------:R-:W-:Y:S01]  /*77f0*/  ISETP.GT.U32.AND P5, PT, R5, UR4, PT ;  /* 0x0000000405007c0c */ /* 0x000fe2000bfa4070 */
[----:B------:R-:W-:Y:S01]  /*7800*/  FFMA.FTZ R5, R107, UR30, -R3 ;  /* 0x0000001e6b057c23 */ /* 0x000fe20008010803 */
[----:B------:R-:W-:Y:S01]  /*7810*/  @!P4 PRMT R240, R23, 0x5410, RZ ;  /* 0x0000541017f0c816 */ /* 0x000fe200000000ff */
[----:B------:R-:W-:Y:S01]  /*7820*/  STL [R1+0x368], R34 ;  /* 0x0003682201007387 */ /* 0x000fe20000100800 */
[----:B------:R-:W-:Y:S01]  /*7830*/  PRMT R235, R6, 0x7632, R235 ;  /* 0x0000763206eb7816 */ /* 0x000fe200000000eb */
[----:B------:R1:W-:Y:S01]  /*7840*/  MUFU.EX2 R188, R5 ;  /* 0x0000000500bc7308 */ /* 0x0003e20000000800 */
[----:B------:R-:W-:Y:S01]  /*7850*/  IMAD.MOV.U32 R23, RZ, RZ, R209 ;  /* 0x000000ffff177224 */ /* 0x000fe200078e00d1 */
[----:B------:R-:W-:Y:S01]  /*7860*/  STL [R1+0x370], R246 ;  /* 0x000370f601007387 */ /* 0x000fe20000100800 */
[----:B------:R-:W-:Y:S01]  /*7870*/  PRMT R135, R237, 0x5410, R235 ;  /* 0x00005410ed877816 */ /* 0x000fe200000000eb */
[----:B------:R-:W-:Y:S01]  /*7880*/  @P1 HADD2 R27, -R235.H0_H0, -RZ.H0_H0 ;  /* 0xa00000ffeb1b1230 */ /* 0x000fe20000000900 */
[----:B------:R-:W-:Y:S01]  /*7890*/  @!P2 PRMT R237, R25, 0x5410, RZ ;  /* 0x0000541019eda816 */ /* 0x000fe200000000ff */
[----:B------:R-:W-:Y:S01]  /*78a0*/  IMAD.MOV.U32 R25, RZ, RZ, R205 ;  /* 0x000000ffff197224 */ /* 0x000fe200078e00cd */
[----:B--2---:R-:W-:Y:S01]  /*78b0*/  PRMT R4, R74, 0x7771, RZ ;  /* 0x000077714a047816 */ /* 0x004fe200000000ff */
[----:B------:R-:W-:Y:S01]  /*78c0*/  STL [R1+0x394], R242 ;  /* 0x000394f201007387 */ /* 0x000fe20000100800 */
[----:B---3--:R-:W-:Y:S01]  /*78d0*/  F2FP.F16.F32.PACK_AB R6, R179, R180 ;  /* 0x000000b4b306723e */ /* 0x008fe200000000ff */
[----:B------:R-:W-:Y:S01]  /*78e0*/  IMAD.MOV.U32 R24, RZ, RZ, R204 ;  /* 0x000000ffff187224 */ /* 0x000fe200078e00cc */
[----:B------:R-:W-:Y:S01]  /*78f0*/  ISETP.GT.U32.AND P3, PT, R4, UR4, PT ;  /* 0x0000000404007c0c */ /* 0x000fe2000bf64070 */
[----:B------:R2:W-:Y:S01]  /*7900*/  STL [R1+0xb8], R8 ;  /* 0x0000b80801007387 */ /* 0x0005e20000100800 */
[----:B------:R-:W-:Y:S01]  /*7910*/  PRMT R4, R74, 0x7772, RZ ;  /* 0x000077724a047816 */ /* 0x000fe200000000ff */
[----:B------:R-:W-:Y:S01]  /*7920*/  FFMA.FTZ R102, R164, UR30, -R0 ;  /* 0x0000001ea4667c23 */ /* 0x000fe20008010800 */
[----:B------:R-:W-:Y:S01]  /*7930*/  PRMT R236, R6, 0x7610, R236 ;  /* 0x0000761006ec7816 */ /* 0x000fe200000000ec */
[----:B------:R3:W-:Y:S01]  /*7940*/  STL [R1+0x398], R240 ;  /* 0x000398f001007387 */ /* 0x0007e20000100800 */
[----:B-1----:R-:W-:Y:S01]  /*7950*/  FFMA.FTZ R5, R83, UR30, -R3 ;  /* 0x0000001e53057c23 */ /* 0x002fe20008010803 */
[----:B------:R-:W-:Y:S01]  /*7960*/  ISETP.GT.U32.AND P4, PT, R4, UR4, PT ;  /* 0x0000000404007c0c */ /* 0x000fe2000bf84070 */
[----:B------:R-:W-:Y:S01]  /*7970*/  FFMA.FTZ R149, R149, UR30, -R0 ;  /* 0x0000001e95957c23 */ /* 0x000fe20008010800 */
[C---:B------:R-:W-:Y:S01]  /*7980*/  LOP3.LUT R4, R75.reuse, 0xff, RZ, 0xc0, !PT ;  /* 0x000000ff4b047812 */ /* 0x040fe200078ec0ff */
[----:B------:R1:W4:Y:S01]  /*7990*/  MUFU.EX2 R117, R5 ;  /* 0x0000000500757308 */ /* 0x0003220000000800 */
[----:B------:R-:W-:Y:S01]  /*79a0*/  PRMT R241, R6, 0x7632, R241 ;  /* 0x0000763206f17816 */ /* 0x000fe200000000f1 */
[----:B------:R-:W-:Y:S01]  /*79b0*/  FFMA.FTZ R6, R96, UR30, -R2 ;  /* 0x0000001e60067c23 */ /* 0x000fe20008010802 */
[----:B------:R-:W-:Y:S01]  /*79c0*/  ISETP.LE.U32.AND P2, PT, R4, UR4, PT ;  /* 0x0000000404007c0c */ /* 0x000fe2000bf43070 */
[----:B------:R-:W-:Y:S01]  /*79d0*/  @P0 HADD2 R26, -R236.H0_H0, -RZ.H0_H0 ;  /* 0xa00000ffec1a0230 */ /* 0x000fe20000000900 */
[----:B------:R-:W-:Y:S01]  /*79e0*/  PRMT R4, R75, 0x7632, R4 ;  /* 0x000076324b047816 */ /* 0x000fe20000000004 */
[----:B------:R-:W-:Y:S01]  /*79f0*/  @P5 HADD2 R29, -R241.H0_H0, -RZ.H0_H0 ;  /* 0xa00000fff11d5230 */ /* 0x000fe20000000900 */
[----:B------:R-:W-:Y:S01]  /*7a00*/  PRMT R18, R236, 0x5410, R241 ;  /* 0x00005410ec127816 */ /* 0x000fe200000000f1 */
[----:B------:R4:W-:Y:S01]  /*7a10*/  MUFU.EX2 R185, R6 ;  /* 0x0000000600b97308 */ /* 0x0009e20000000800 */
[----:B------:R-:W-:Y:S01]  /*7a20*/  @P0 PRMT R236, R26, 0x5410, RZ ;  /* 0x000054101aec0816 */ /* 0x000fe200000000ff */
[--C-:B------:R-:W-:Y:S01]  /*7a30*/  FFMA.FTZ R96, R170, UR30, -R0.reuse ;  /* 0x0000001eaa607c23 */ /* 0x100fe20008010800 */
[----:B------:R-:W-:Y:S01]  /*7a40*/  @P1 PRMT R235, R27, 0x5410, RZ ;  /* 0x000054101beb1816 */ /* 0x000fe200000000ff */
[----:B------:R-:W-:Y:S01]  /*7a50*/  FFMA.FTZ R128, R133, UR30, -R0 ;  /* 0x0000001e85807c23 */ /* 0x000fe20008010800 */
[----:B------:R-:W-:Y:S01]  /*7a60*/  @P5 PRMT R241, R29, 0x5410, RZ ;  /* 0x000054101df15816 */ /* 0x000fe200000000ff */
[----:B------:R-:W-:Y:S01]  /*7a70*/  FFMA.FTZ R29, R60, UR30, -R2 ;  /* 0x0000001e3c1d7c23 */ /* 0x000fe20008010802 */
[----:B------:R-:W-:Y:S01]  /*7a80*/  FFMA.FTZ R129, R129, UR30, -R0 ;  /* 0x0000001e81817c23 */ /* 0x000fe20008010800 */
[--C-:B--2---:R-:W-:Y:S01]  /*7a90*/  FFMA.FTZ R8, R151, UR30, -R2.reuse ;  /* 0x0000001e97087c23 */ /* 0x104fe20008010802 */
[----:B-1----:R-:W-:Y:S01]  /*7aa0*/  FFMA.FTZ R5, R111, UR30, -R2 ;  /* 0x0000001e6f057c23 */ /* 0x002fe20008010802 */
[--C-:B------:R-:W-:Y:S01]  /*7ab0*/  FFMA.FTZ R127, R127, UR30, -R0.reuse ;  /* 0x0000001e7f7f7c23 */ /* 0x100fe20008010800 */
[--C-:B------:R-:W-:Y:S01]  /*7ac0*/  FFMA.FTZ R126, R126, UR30, -R0.reuse ;  /* 0x0000001e7e7e7c23 */ /* 0x100fe20008010800 */
[--C-:B------:R-:W-:Y:S01]  /*7ad0*/  FFMA.FTZ R125, R125, UR30, -R0.reuse ;  /* 0x0000001e7d7d7c23 */ /* 0x100fe20008010800 */
[----:B------:R1:W2:Y:S01]  /*7ae0*/  MUFU.EX2 R186, R5 ;  /* 0x0000000500ba7308 */ /* 0x0002a20000000800 */
[--C-:B------:R-:W-:Y:S01]  /*7af0*/  FFMA.FTZ R151, R120, UR30, -R0.reuse ;  /* 0x0000001e78977c23 */ /* 0x100fe20008010800 */
[--C-:B------:R-:W-:Y:S01]  /*7b00*/  FFMA.FTZ R206, R114, UR30, -R0.reuse ;  /* 0x0000001e72ce7c23 */ /* 0x100fe20008010800 */
[--C-:B------:R-:W-:Y:S01]  /*7b10*/  FFMA.FTZ R204, R113, UR30, -R0.reuse ;  /* 0x0000001e71cc7c23 */ /* 0x100fe20008010800 */
[----:B----4-:R-:W-:Y:S01]  /*7b20*/  FFMA.FTZ R6, R98, UR30, -R3 ;  /* 0x0000001e62067c23 */ /* 0x010fe20008010803 */
        /* <DEDUP_REMOVED lines=12> */
[----:B-1----:R-:W-:Y:S01]  /*7bf0*/  LOP3.LUT R5, R4, 0xff, RZ, 0xc0, !PT ;  /* 0x000000ff04057812 */ /* 0x002fe200078ec0ff */
[--C-:B------:R-:W-:Y:S01]  /*7c00*/  FFMA.FTZ R203, R48, UR30, -R0.reuse ;  /* 0x0000001e30cb7c23 */ /* 0x100fe20008010800 */
[----:B------:R-:W-:Y:S01]  /*7c10*/  LOP3.LUT R4, R75, 0xffff, RZ, 0xc0, !PT ;  /* 0x0000ffff4b047812 */ /* 0x000fe200078ec0ff */
[--C-:B------:R-:W-:Y:S01]  /*7c20*/  FFMA.FTZ R215, R46, UR30, -R0.reuse ;  /* 0x0000001e2ed77c23 */ /* 0x100fe20008010800 */
[----:B------:R-:W-:Y:S01]  /*7c30*/  ISETP.LE.U32.AND P1, PT, R5, UR4, PT ;  /* 0x0000000405007c0c */ /* 0x000fe2000bf23070 */
[----:B------:R-:W-:Y:S01]  /*7c40*/  FFMA.FTZ R134, R44, UR30, -R0 ;  /* 0x0000001e2c867c23 */ /* 0x000fe20008010800 */
[----:B------:R-:W-:Y:S01]  /*7c50*/  SHF.R.U32.HI R4, RZ, 0x8, R4 ;  /* 0x00000008ff047819 */ /* 0x000fe20000011604 */
[----:B------:R-:W-:Y:S01]  /*7c60*/  FFMA.FTZ R69, R42, UR30, -R0 ;  /* 0x0000001e2a457c23 */ /* 0x000fe20008010800 */
[----:B------:R-:W-:Y:S01]  /*7c70*/  F2FP.F16.F32.PACK_AB R5, R117, R188 ;  /* 0x000000bc7505723e */ /* 0x000fe200000000ff */
[----:B------:R1:W-:Y:S01]  /*7c80*/  MUFU.EX2 R107, R11 ;  /* 0x0000000b006b7308 */ /* 0x0003e20000000800 */
[----:B------:R-:W-:Y:S01]  /*7c90*/  LOP3.LUT R4, R4, 0xffff, RZ, 0xc0, !PT ;  /* 0x0000ffff04047812 */ /* 0x000fe200078ec0ff */
[----:B------:R3:W-:Y:S01]  /*7ca0*/  STL [R1+0x3b0], R237 ;  /* 0x0003b0ed01007387 */ /* 0x0007e20000100800 */
[C---:B------:R-:W-:Y:S01]  /*7cb0*/  PRMT R239, R5.reuse, 0x7610, R239 ;  /* 0x0000761005ef7816 */ /* 0x040fe200000000ef */
[----:B------:R-:W-:Y:S01]  /*7cc0*/  IMAD.MOV.U32 R136, RZ, RZ, R135 ;  /* 0x000000ffff887224 */ /* 0x000fe200078e0087 */
[----:B------:R-:W-:Y:S01]  /*7cd0*/  ISETP.LE.U32.AND P0, PT, R4, UR4, PT ;  /* 0x0000000404007c0c */ /* 0x000fe2000bf03070 */
[----:B------:R-:W-:Y:S01]  /*7ce0*/  IMAD.MOV.U32 R84, RZ, RZ, R18 ;  /* 0x000000ffff547224 */ /* 0x000fe200078e0012 */
[----:B------:R-:W-:Y:S01]  /*7cf0*/  SHF.R.U32.HI R4, RZ, 0x18, R75 ;  /* 0x00000018ff047819 */ /* 0x000fe2000001164b */
[----:B------:R-:W-:Y:S01]  /*7d00*/  @!P2 HADD2 R28, -R239.H0_H0, -RZ.H0_H0 ;  /* 0xa00000ffef1ca230 */ /* 0x000fe20000000900 */
[----:B------:R-:W-:Y:S01]  /*7d10*/  PRMT R238, R5, 0x7632, R238 ;  /* 0x0000763205ee7816 */ /* 0x000fe200000000ee */
[--C-:B------:R-:W-:Y:S01]  /*7d20*/  FFMA.FTZ R5, R82, UR30, -R3.reuse ;  /* 0x0000001e52057c23 */ /* 0x100fe20008010803 */
[----:B------:R-:W-:Y:S01]  /*7d30*/  ISETP.LE.U32.AND P5, PT, R4, UR4, PT ;  /* 0x0000000404007c0c */ /* 0x000fe2000bfa3070 */
[----:B------:R-:W-:Y:S01]  /*7d40*/  MUFU.EX2 R16, R16 ;  /* 0x0000001000107308 */ /* 0x000fe20000000800 */
[----:B--2---:R-:W-:Y:S01]  /*7d50*/  F2FP.F16.F32.PACK_AB R4, R185, R186 ;  /* 0x000000bab904723e */ /* 0x004fe200000000ff */
[--C-:B------:R-:W-:Y:S01]  /*7d60*/  FFMA.FTZ R18, R161, UR30, -R3.reuse ;  /* 0x0000001ea1127c23 */ /* 0x100fe20008010803 */
[----:B------:R-:W-:Y:S01]  /*7d70*/  PRMT R246, R239, 0x5410, R238 ;  /* 0x00005410eff67816 */ /* 0x000fe200000000ee */
[----:B------:R-:W-:Y:S01]  /*7d80*/  FFMA.FTZ R19, R146, UR30, -R3 ;  /* 0x0000001e92137c23 */ /* 0x000fe20008010803 */
[C---:B------:R-:W-:Y:S01]  /*7d90*/  PRMT R233, R4.reuse, 0x7610, R233 ;  /* 0x0000761004e97816 */ /* 0x040fe200000000e9 */
[----:B------:R-:W-:Y:S01]  /*7da0*/  @!P0 HADD2 R30, -R238.H0_H0, -RZ.H0_H0 ;  /* 0xa00000ffee1e8230 */ /* 0x000fe20000000900 */
[----:B------:R-:W-:Y:S01]  /*7db0*/  PRMT R231, R4, 0x7632, R231 ;  /* 0x0000763204e77816 */ /* 0x000fe200000000e7 */
[----:B------:R2:W3:Y:S01]  /*7dc0*/  MUFU.EX2 R205, R5 ;  /* 0x0000000500cd7308 */ /* 0x0004e20000000800 */
[----:B------:R-:W-:-:S02]  /*7dd0*/  IMAD.MOV.U32 R4, RZ, RZ, R74 ;  /* 0x000000ffff047224 */ /* 0x000fc400078e004a */
[----:B------:R-:W-:Y:S01]  /*7de0*/  @!P1 HADD2 R31, -R233.H0_H0, -RZ.H0_H0 ;  /* 0xa00000ffe91f9230 */ /* 0x000fe20000000900 */
[----:B------:R-:W-:Y:S01]  /*7df0*/  @!P0 PRMT R238, R30, 0x5410, RZ ;  /* 0x000054101eee8816 */ /* 0x000fe200000000ff */
[----:B------:R-:W-:Y:S01]  /*7e00*/  @!P5 HADD2 R32, -R231.H0_H0, -RZ.H0_H0 ;  /* 0xa00000ffe720d230 */ /* 0x000fe20000000900 */
[----:B----4-:R-:W-:Y:S01]  /*7e10*/  PRMT R6, R74, 0x7773, RZ ;  /* 0x000077734a067816 */ /* 0x010fe200000000ff */
[----:B-1----:R-:W-:Y:S01]  /*7e20*/  FFMA.FTZ R11, R163, UR30, -R3 ;  /* 0x0000001ea30b7c23 */ /* 0x002fe20008010803 */
[----:B------:R-:W-:Y:S01]  /*7e30*/  LOP3.LUT R4, R4, 0xff, RZ, 0xc0, !PT ;  /* 0x000000ff04047812 */ /* 0x000fe200078ec0ff */
[----:B------:R1:W-:Y:S01]  /*7e40*/  MUFU.EX2 R30, R8 ;  /* 0x00000008001e7308 */ /* 0x0003e20000000800 */
[----:B------:R-:W-:Y:S01]  /*7e50*/  PRMT R137, R233, 0x5410, R231 ;  /* 0x00005410e9897816 */ /* 0x000fe200000000e7 */
[--C-:B------:R-:W-:Y:S01]  /*7e60*/  FFMA.FTZ R26, R58, UR30, -R3.reuse ;  /* 0x0000001e3a1a7c23 */ /* 0x100fe20008010803 */
[----:B------:R-:W-:Y:S01]  /*7e70*/  ISETP.LE.U32.AND P0, PT, R4, UR4, PT ;  /* 0x0000000404007c0c */ /* 0x000fe2000bf03070 */
[----:B------:R-:W-:Y:S01]  /*7e80*/  IMAD.MOV.U32 R4, RZ, RZ, R86 ;  /* 0x000000ffff047224 */ /* 0x000fe200078e0056 */
[----:B------:R-:W-:Y:S01]  /*7e90*/  @!P2 PRMT R239, R28, 0x5410, RZ ;  /* 0x000054101cefa816 */ /* 0x000fe200000000ff */
[--C-:B------:R-:W-:Y:S01]  /*7ea0*/  FFMA.FTZ R27, R57, UR30, -R3.reuse ;  /* 0x0000001e391b7c23 */ /* 0x100fe20008010803 */
[----:B------:R-:W-:Y:S01]  /*7eb0*/  @!P1 PRMT R233, R31, 0x5410, RZ ;  /* 0x000054101fe99816 */ /* 0x000fe200000000ff */
[----:B------:R-:W-:Y:S01]  /*7ec0*/  MUFU.EX2 R28, R14 ;  /* 0x0000000e001c7308 */ /* 0x000fe20000000800 */
[----:B--2---:R-:W-:Y:S01]  /*7ed0*/  FFMA.FTZ R5, R108, UR30, -R2 ;  /* 0x0000001e6c057c23 */ /* 0x004fe20008010802 */
[----:B------:R-:W-:Y:S01]  /*7ee0*/  LOP3.LUT R4, R4, 0xff, RZ, 0xc0, !PT ;  /* 0x000000ff04047812 */ /* 0x000fe200078ec0ff */
[--C-:B------:R-:W-:Y:S01]  /*7ef0*/  FFMA.FTZ R76, R55, UR30, -R3.reuse ;  /* 0x0000001e374c7c23 */ /* 0x100fe20008010803 */
[----:B------:R-:W-:Y:S01]  /*7f00*/  ISETP.GT.U32.AND P2, PT, R6, UR4, PT ;  /* 0x0000000406007c0c */ /* 0x000fe2000bf44070 */
[--C-:B------:R-:W-:Y:S01]  /*7f10*/  FFMA.FTZ R6, R78, UR30, -R3.reuse ;  /* 0x0000001e4e067c23 */ /* 0x100fe20008010803 */
[----:B---3--:R-:W-:Y:S01]  /*7f20*/  F2FP.F16.F32.PACK_AB R7, R205, R252 ;  /* 0x000000fccd07723e */ /* 0x008fe200000000ff */
[--C-:B------:R-:W-:Y:S01]  /*7f30*/  FFMA.FTZ R81, R54, UR30, -R3.reuse ;  /* 0x0000001e36517c23 */ /* 0x100fe20008010803 */
[----:B------:R2:W-:Y:S01]  /*7f40*/  MUFU.EX2 R182, R5 ;  /* 0x0000000500b67308 */ /* 0x0005e20000000800 */
[----:B------:R-:W-:Y:S01]  /*7f50*/  @!P5 PRMT R231, R32, 0x5410, RZ ;  /* 0x0000541020e7d816 */ /* 0x000fe200000000ff */
[----:B------:R-:W-:Y:S01]  /*7f60*/  IMAD.MOV.U32 R32, RZ, RZ, R22 ;  /* 0x000000ffff207224 */ /* 0x000fe200078e0016 */
[----:B------:R-:W-:Y:S01]  /*7f70*/  ISETP.LE.U32.AND P5, PT, R4, UR4, PT ;  /* 0x0000000404007c0c */ /* 0x000fe2000bfa3070 */
[--C-:B------:R-:W-:Y:S01]  /*7f80*/  FFMA.FTZ R22, R132, UR30, -R3.reuse ;  /* 0x0000001e84167c23 */ /* 0x100fe20008010803 */
[----:B------:R-:W-:Y:S01]  /*7f90*/  LOP3.LUT R4, R116, 0xffff, RZ, 0xc0, !PT ;  /* 0x0000ffff74047812 */ /* 0x000fe200078ec0ff */
[----:B-1----:R-:W-:Y:S01]  /*7fa0*/  FFMA.FTZ R8, R165, UR30, -R3 ;  /* 0x0000001ea5087c23 */ /* 0x002fe20008010803 */
[----:B------:R-:W-:Y:S01]  /*7fb0*/  PRMT R226, R7, 0x7632, R226 ;  /* 0x0000763207e27816 */ /* 0x000fe200000000e2 */
[----:B------:R-:W-:Y:S01]  /*7fc0*/  MUFU.EX2 R68, R6 ;  /* 0x0000000600447308 */ /* 0x000fe20000000800 */
[----:B------:R-:W-:-:S02]  /*7fd0*/  SHF.R.U32.HI R4, RZ, 0x8, R4 ;  /* 0x00000008ff047819 */ /* 0x000fc40000011604 */
[----:B------:R-:W-:Y:S01]  /*7fe0*/  PRMT R227, R7, 0x7610, R227 ;  /* 0x0000761007e37816 */ /* 0x000fe200000000e3 */
[----:B------:R-:W-:Y:S01]  /*7ff0*/  @P3 HADD2 R37, -R226.H0_H0, -RZ.H0_H0 ;  /* 0xa00000ffe2253230 */ /* 0x000fe20000000900 */
[----:B------:R-:W-:Y:S01]  /*8000*/  LOP3.LUT R4, R4, 0xffff, RZ, 0xc0, !PT ;  /* 0x0000ffff04047812 */ /* 0x000fe200078ec0ff */
[----:B------:R-:W-:Y:S01]  /*8010*/  FFMA.FTZ R7, R139, UR30, -R2 ;  /* 0x0000001e8b077c23 */ /* 0x000fe20008010802 */
[----:B------:R-:W-:Y:S01]  /*8020*/  PRMT R109, R227, 0x5410, R226 ;  /* 0x00005410e36d7816 */ /* 0x000fe200000000e2 */
[----:B------:R-:W-:Y:S02]  /*8030*/  @!P0 HADD2 R33, -R227.H0_H0, -RZ.H0_H0 ;  /* 0xa00000ffe3218230 */ /* 0x000fe40000000900 */
[--C-:B--2---:R-:W-:Y:S01]  /*8040*/  FFMA.FTZ R5, R90, UR30, -R2.reuse ;  /* 0x0000001e5a057c23 */ /* 0x104fe20008010802 */
[----:B------:R-:W-:Y:S01]  /*8050*/  @P3 PRMT R226, R37, 0x5410, RZ ;  /* 0x0000541025e23816 */ /* 0x000fe200000000ff */
[----:B------:R-:W-:Y:S01]  /*8060*/  FFMA.FTZ R37, R51, UR30, -R2 ;  /* 0x0000001e33257c23 */ /* 0x000fe20008010802 */
[----:B------:R-:W-:Y:S01]  /*8070*/  ISETP.LE.U32.AND P3, PT, R4, UR4, PT ;  /* 0x0000000404007c0c */ /* 0x000fe2000bf63070 */
[----:B------:R1:W2:Y:S01]  /*8080*/  MUFU.EX2 R251, R5 ;  /* 0x0000000500fb7308 */ /* 0x0002a20000000800 */
[----:B------:R-:W-:Y:S01]  /*8090*/  PRMT R4, R116, 0x7632, R4 ;  /* 0x0000763274047816 */ /* 0x000fe20000000004 */
[----:B------:R-:W-:Y:S01]  /*80a0*/  FFMA.FTZ R90, R43, UR30, -R2 ;  /* 0x0000001e2b5a7c23 */ /* 0x000fe20008010802 */
[----:B------:R-:W-:Y:S01]  /*80b0*/  @!P0 PRMT R227, R33, 0x5410, RZ ;  /* 0x0000541021e38816 */ /* 0x000fe200000000ff */
[----:B------:R-:W-:-:S02]  /*80c0*/  IMAD.MOV.U32 R33, RZ, RZ, R23 ;  /* 0x000000ffff217224 */ /* 0x000fc400078e0017 */
[----:B------:R-:W-:Y:S02]  /*80d0*/  FFMA.FTZ R23, R89, UR30, -R3 ;  /* 0x0000001e59177c23 */ /* 0x000fe40008010803 */
[----:B------:R-:W-:Y:S08]  /*80e0*/  MUFU.EX2 R132, R13 ;  /* 0x0000000d00847308 */ /* 0x000ff00000000800 */
[----:B------:R-:W-:Y:S01]  /*80f0*/  MUFU.EX2 R17, R17 ;  /* 0x0000001100117308 */ /* 0x000fe20000000800 */
[----:B-1----:R-:W-:-:S02]  /*8100*/  LOP3.LUT R5, R116, 0xff, RZ, 0xc0, !PT ;  /* 0x000000ff74057812 */ /* 0x002fc400078ec0ff */
[----:B--2---:R-:W-:Y:S02]  /*8110*/  F2FP.F16.F32.PACK_AB R6, R251, R182 ;  /* 0x000000b6fb06723e */ /* 0x004fe400000000ff */
[----:B------:R-:W-:Y:S01]  /*8120*/  ISETP.LE.U32.AND P1, PT, R5, UR4, PT ;  /* 0x0000000405007c0c */ /* 0x000fe2000bf23070 */
[----:B------:R-:W-:Y:S01]  /*8130*/  FFMA.FTZ R5, R80, UR30, -R3 ;  /* 0x0000001e50057c23 */ /* 0x000fe20008010803 */
[C---:B------:R-:W-:Y:S01]  /*8140*/  PRMT R217, R6.reuse, 0x7632, R217 ;  /* 0x0000763206d97816 */ /* 0x040fe200000000d9 */
[----:B------:R-:W-:Y:S01]  /*8150*/  MUFU.EX2 R35, R35 ;  /* 0x0000002300237308 */ /* 0x000fe20000000800 */
[----:B------:R-:W-:-:S03]  /*8160*/  PRMT R221, R6, 0x7610, R221 ;  /* 0x0000761006dd7816 */ /* 0x000fc600000000dd */
[----:B------:R-:W-:Y:S01]  /*8170*/  @P2 HADD2 R39, -R217.H0_H0, -RZ.H0_H0 ;  /* 0xa00000ffd9272230 */ /* 0x000fe20000000900 */
[----:B------:R-:W-:Y:S01]  /*8180*/  PRMT R240, R221, 0x5410, R217 ;  /* 0x00005410ddf07816 */ /* 0x000fe200000000d9 */
[----:B------:R-:W-:Y:S02]  /*8190*/  @P4 HADD2 R36, -R221.H0_H0, -RZ.H0_H0 ;  /* 0xa00000ffdd244230 */ /* 0x000fe40000000900 */
[----:B------:R1:W2:Y:S01]  /*81a0*/  MUFU.EX2 R123, R5 ;  /* 0x00000005007b7308 */ /* 0x0002a20000000800 */
[----:B------:R-:W-:Y:S02]  /*81b0*/  @P2 PRMT R217, R39, 0x5410, RZ ;  /* 0x0000541027d92816 */ /* 0x000fe400000000ff */
[----:B------:R-:W-:Y:S01]  /*81c0*/  @P4 PRMT R221, R36, 0x5410, RZ ;  /* 0x0000541024dd4816 */ /* 0x000fe200000000ff */
[----:B------:R-:W-:-:S04]  /*81d0*/  FFMA.FTZ R36, R49, UR30, -R2 ;  /* 0x0000001e31247c23 */ /* 0x000fc80008010802 */
[----:B------:R3:W-:Y:S01]  /*81e0*/  MUFU.EX2 R39, R7 ;  /* 0x0000000700277308 */ /* 0x0007e20000000800 */
[----:B-1----:R-:W-:Y:S01]  /*81f0*/  IMAD.MOV.U32 R5, RZ, RZ, R92 ;  /* 0x000000ffff057224 */ /* 0x002fe200078e005c */
[----:B--2---:R-:W-:-:S04]  /*8200*/  F2FP.F16.F32.PACK_AB R6, R123, R68 ;  /* 0x000000447b06723e */ /* 0x004fc800000000ff */
[----:B------:R-:W-:Y:S02]  /*8210*/  LOP3.LUT R5, R5, 0xff, RZ, 0xc0, !PT ;  /* 0x000000ff05057812 */ /* 0x000fe400078ec0ff */
[----:B------:R-:W-:Y:S01]  /*8220*/  PRMT R230, R6, 0x7610, R230 ;  /* 0x0000761006e67816 */ /* 0x000fe200000000e6 */
[----:B---3--:R-:W-:Y:S01]  /*8230*/  FFMA.FTZ R7, R171, UR30, -R3 ;  /* 0x0000001eab077c23 */ /* 0x008fe20008010803 */
[----:B------:R-:W-:Y:S02]  /*8240*/  ISETP.LE.U32.AND P0, PT, R5, UR4, PT ;  /* 0x0000000405007c0c */ /* 0x000fe4000bf03070 */
[----:B------:R-:W-:Y:S01]  /*8250*/  LOP3.LUT R5, R4, 0xff, RZ, 0xc0, !PT ;  /* 0x000000ff04057812 */ /* 0x000fe200078ec0ff */
[----:B------:R-:W-:Y:S01]  /*8260*/  @!P1 HADD2 R38, -R230.H0_H0, -RZ.H0_H0 ;  /* 0xa00000ffe6269230 */ /* 0x000fe20000000900 */
[----:B------:R-:W-:Y:S01]  /*8270*/  PRMT R4, R115, 0x7632, R4 ;  /* 0x0000763273047816 */ /* 0x000fe20000000004 */
[----:B------:R-:W-:Y:S01]  /*8280*/  MUFU.EX2 R135, R7 ;  /* 0x0000000700877308 */ /* 0x000fe20000000800 */
[----:B------:R-:W-:Y:S01]  /*8290*/  PRMT R234, R6, 0x7632, R234 ;  /* 0x0000763206ea7816 */ /* 0x000fe200000000ea */
[----:B------:R-:W-:Y:S01]  /*82a0*/  FFMA.FTZ R6, R101, UR30, -R2 ;  /* 0x0000001e65067c23 */ /* 0x000fe20008010802 */
[----:B------:R-:W-:Y:S01]  /*82b0*/  LOP3.LUT R4, R4, 0xff, RZ, 0xc0, !PT ;  /* 0x000000ff04047812 */ /* 0x000fe200078ec0ff */
[--C-:B------:R-:W-:Y:S01]  /*82c0*/  FFMA.FTZ R101, R160, UR30, -R0.reuse ;  /* 0x0000001ea0657c23 */ /* 0x100fe20008010800 */
[----:B------:R-:W-:Y:S01]  /*82d0*/  ISETP.LE.U32.AND P4, PT, R5, UR4, PT ;  /* 0x0000000405007c0c */ /* 0x000fe2000bf83070 */
[----:B------:R-:W-:Y:S01]  /*82e0*/  @!P3 HADD2 R40, -R234.H0_H0, -RZ.H0_H0 ;  /* 0xa00000ffea28b230 */ /* 0x000fe20000000900 */
[----:B------:R-:W-:Y:S01]  /*82f0*/  ISETP.LE.U32.AND P2, PT, R4, UR4, PT ;  /* 0x0000000404007c0c */ /* 0x000fe2000bf43070 */
[----:B------:R1:W-:Y:S01]  /*8300*/  MUFU.EX2 R178, R6 ;  /* 0x0000000600b27308 */ /* 0x0003e20000000800 */
[----:B------:R-:W-:Y:S01]  /*8310*/  LOP3.LUT R4, R115, 0xffff, RZ, 0xc0, !PT ;  /* 0x0000ffff73047812 */ /* 0x000fe200078ec0ff */
[----:B------:R-:W-:Y:S01]  /*8320*/  FFMA.FTZ R160, R121, UR30, -R0 ;  /* 0x0000001e79a07c23 */ /* 0x000fe20008010800 */
[----:B------:R-:W-:-:S02]  /*8330*/  SHF.R.U32.HI R5, RZ, 0x18, R116 ;  /* 0x00000018ff057819 */ /* 0x000fc40000011674 */
[----:B------:R-:W-:Y:S02]  /*8340*/  PRMT R210, R230, 0x5410, R234 ;  /* 0x00005410e6d27816 */ /* 0x000fe400000000ea */
[----:B------:R-:W-:Y:S02]  /*8350*/  SHF.R.U32.HI R4, RZ, 0x8, R4 ;  /* 0x00000008ff047819 */ /* 0x000fe40000011604 */
[----:B------:R-:W-:Y:S02]  /*8360*/  @!P1 PRMT R230, R38, 0x5410, RZ ;  /* 0x0000541026e69816 */ /* 0x000fe400000000ff */
[----:B------:R-:W-:Y:S01]  /*8370*/  ISETP.LE.U32.AND P1, PT, R5, UR4, PT ;  /* 0x0000000405007c0c */ /* 0x000fe2000bf23070 */
[----:B------:R-:W-:Y:S01]  /*8380*/  FFMA.FTZ R5, R105, UR30, -R2 ;  /* 0x0000001e69057c23 */ /* 0x000fe20008010802 */
[----:B------:R-:W-:Y:S01]  /*8390*/  LOP3.LUT R4, R4, 0xffff, RZ, 0xc0, !PT ;  /* 0x0000ffff04047812 */ /* 0x000fe200078ec0ff */
[----:B------:R-:W-:Y:S01]  /*83a0*/  FFMA.FTZ R105, R150, UR30, -R0 ;  /* 0x0000001e96697c23 */ /* 0x000fe20008010800 */
[----:B------:R-:W-:Y:S01]  /*83b0*/  @!P3 PRMT R234, R40, 0x5410, RZ ;  /* 0x0000541028eab816 */ /* 0x000fe200000000ff */
[----:B------:R2:W3:Y:S01]  /*83c0*/  MUFU.EX2 R174, R5 ;  /* 0x0000000500ae7308 */ /* 0x0004e20000000800 */
[----:B------:R-:W-:Y:S01]  /*83d0*/  ISETP.LE.U32.AND P3, PT, R4, UR4, PT ;  /* 0x0000000404007c0c */ /* 0x000fe2000bf63070 */
[--C-:B------:R-:W-:Y:S01]  /*83e0*/  FFMA.FTZ R4, R167, UR30, -R2.reuse ;  /* 0x0000001ea7047c23 */ /* 0x100fe20008010802 */
[----:B-1----:R-:W-:Y:S01]  /*83f0*/  FFMA.FTZ R6, R162, UR30, -R2 ;  /* 0x0000001ea2067c23 */ /* 0x002fe20008010802 */
[--C-:B------:R-:W-:Y:S01]  /*8400*/  FFMA.FTZ R150, R124, UR30, -R0.reuse ;  /* 0x0000001e7c967c23 */ /* 0x100fe20008010800 */
[----:B------:R-:W-:Y:S01]  /*8410*/  FFMA.FTZ R162, R118, UR30, -R0 ;  /* 0x0000001e76a27c23 */ /* 0x000fe20008010800 */
[----:B------:R-:W-:-:S02]  /*8420*/  IMAD.MOV.U32 R40, RZ, RZ, R24 ;  /* 0x000000ffff287224 */ /* 0x000fc400078e0018 */
[--C-:B------:R-:W-:Y:S01]  /*8430*/  FFMA.FTZ R24, R85, UR30, -R3.reuse ;  /* 0x0000001e55187c23 */ /* 0x100fe20008010803 */
[----:B------:R3:W-:Y:S01]  /*8440*/  MUFU.EX2 R212, R4 ;  /* 0x0000000400d47308 */ /* 0x0007e20000000800 */
[----:B------:R-:W-:-:S07]  /*8450*/  FFMA.FTZ R85, R53, UR30, -R3 ;  /* 0x0000001e35557c23 */ /* 0x000fce0008010803 */
[----:B------:R1:W-:Y:S01]  /*8460*/  MUFU.EX2 R112, R6 ;  /* 0x0000000600707308 */ /* 0x0003e20000000800 */
[----:B--2---:R-:W-:Y:S01]  /*8470*/  FFMA.FTZ R5, R148, UR30, -R2 ;  /* 0x0000001e94057c23 */ /* 0x004fe20008010802 */
[----:B------:R-:W-:Y:S01]  /*8480*/  FFMA.FTZ R2, R106, UR30, -R3 ;  /* 0x0000001e6a027c23 */ /* 0x000fe20008010803 */
[----:B------:R-:W-:Y:S01]  /*8490*/  FFMA.FTZ R148, R130, UR30, -R0 ;  /* 0x0000001e82947c23 */ /* 0x000fe20008010800 */
[----:B------:R-:W-:-:S04]  /*84a0*/  PRMT R0, R86, 0x7771, RZ ;  /* 0x0000777156007816 */ /* 0x000fc800000000ff */
[----:B------:R2:W-:Y:S01]  /*84b0*/  MUFU.EX2 R131, R2 ;  /* 0x0000000200837308 */ /* 0x0005e20000000800 */
[----:B---3--:R-:W-:-:S04]  /*84c0*/  F2FP.F16.F32.PACK_AB R4, R174, R178 ;  /* 0x000000b2ae04723e */ /* 0x008fc800000000ff */
[C---:B------:R-:W-:Y:S02]  /*84d0*/  PRMT R214, R4.reuse, 0x7610, R214 ;  /* 0x0000761004d67816 */ /* 0x040fe400000000d6 */
[----:B------:R-:W-:Y:S01]  /*84e0*/  PRMT R213, R4, 0x7632, R213 ;  /* 0x0000763204d57816 */ /* 0x000fe200000000d5 */
[----:B------:R3:W-:Y:S01]  /*84f0*/  MUFU.EX2 R31, R5 ;  /* 0x00000005001f7308 */ /* 0x0007e20000000800 */
[----:B------:R-:W-:Y:S01]  /*8500*/  FFMA.FTZ R4, R95, UR30, -R3 ;  /* 0x0000001e5f047c23 */ /* 0x000fe20008010803 */
[----:B------:R-:W-:Y:S01]  /*8510*/  @!P4 HADD2 R43, -R214.H0_H0, -RZ.H0_H0 ;  /* 0xa00000ffd62bc230 */ /* 0x000fe20000000900 */
[----:B------:R-:W-:Y:S01]  /*8520*/  PRMT R110, R214, 0x5410, R213 ;  /* 0x00005410d66e7816 */ /* 0x000fe200000000d5 */
[----:B------:R-:W-:Y:S02]  /*8530*/  @!P1 HADD2 R41, -R213.H0_H0, -RZ.H0_H0 ;  /* 0xa00000ffd5299230 */ /* 0x000fe40000000900 */
[--C-:B-1----:R-:W-:Y:S01]  /*8540*/  FFMA.FTZ R6, R169, UR30, -R3.reuse ;  /* 0x0000001ea9067c23 */ /* 0x102fe20008010803 */
[----:B------:R-:W-:Y:S01]  /*8550*/  @!P4 PRMT R214, R43, 0x5410, RZ ;  /* 0x000054102bd6c816 */ /* 0x000fe200000000ff */
[----:B------:R1:W-:Y:S01]  /*8560*/  MUFU.EX2 R38, R9 ;  /* 0x0000000900267308 */ /* 0x0003e20000000800 */
[--C-:B--2---:R-:W-:Y:S01]  /*8570*/  FFMA.FTZ R2, R103, UR30, -R3.reuse ;  /* 0x0000001e67027c23 */ /* 0x104fe20008010803 */
[----:B------:R-:W-:Y:S01]  /*8580*/  ISETP.GT.U32.AND P4, PT, R0, UR4, PT ;  /* 0x0000000400007c0c */ /* 0x000fe2000bf84070 */
[----:B------:R-:W-:Y:S01]  /*8590*/  FFMA.FTZ R43, R56, UR30, -R3 ;  /* 0x0000001e382b7c23 */ /* 0x000fe20008010803 */
[----:B------:R-:W-:Y:S01]  /*85a0*/  PRMT R0, R86, 0x7772, RZ ;  /* 0x0000777256007816 */ /* 0x000fe200000000ff */
[----:B------:R-:W-:Y:S01]  /*85b0*/  STL [R1+0x358], R214 ;  /* 0x000358d601007387 */ /* 0x000fe20000100800 */
[----:B------:R-:W-:Y:S01]  /*85c0*/  @!P1 PRMT R213, R41, 0x5410, RZ ;  /* 0x0000541029d59816 */ /* 0x000fe200000000ff */
[----:B------:R-:W-:Y:S01]  /*85d0*/  IMAD.MOV.U32 R41, RZ, RZ, R25 ;  /* 0x000000ffff297224 */ /* 0x000fe200078e0019 */
[----:B------:R-:W2:Y:S01]  /*85e0*/  MUFU.EX2 R130, R2 ;  /* 0x0000000200827308 */ /* 0x000ea20000000800 */
[----:B------:R-:W-:Y:S01]  /*85f0*/  ISETP.GT.U32.AND P1, PT, R0, UR4, PT ;  /* 0x0000000400007c0c */ /* 0x000fe2000bf24070 */
[--C-:B------:R-:W-:Y:S01]  /*8600*/  FFMA.FTZ R0, R97, UR30, -R3.reuse ;  /* 0x0000001e61007c23 */ /* 0x100fe20008010803 */
[----:B---3--:R-:W-:-:S05]  /*8610*/  FFMA.FTZ R5, R91, UR30, -R3 ;  /* 0x0000001e5b057c23 */ /* 0x008fca0008010803 */
[----:B------:R3:W4:Y:S01]  /*8620*/  MUFU.EX2 R103, R10 ;  /* 0x0000000a00677308 */ /* 0x0007220000000800 */
[----:B-1----:R-:W-:-:S07]  /*8630*/  FFMA.FTZ R9, R168, UR30, -R3 ;  /* 0x0000001ea8097c23 */ /* 0x002fce0008010803 */
[----:B------:R4:W-:Y:S01]  /*8640*/  MUFU.EX2 R133, R0 ;  /* 0x0000000000857308 */ /* 0x0009e20000000800 */
[----:B--2---:R-:W-:-:S04]  /*8650*/  F2FP.F16.F32.PACK_AB R2, R130, R131 ;  /* 0x000000838202723e */ /* 0x004fc800000000ff */
[C---:B------:R-:W-:Y:S02]  /*8660*/  PRMT R202, R2.reuse, 0x7610, R202 ;  /* 0x0000761002ca7816 */ /* 0x040fe400000000ca */
[----:B------:R-:W-:Y:S01]  /*8670*/  PRMT R201, R2, 0x7632, R201 ;  /* 0x0000763202c97816 */ /* 0x000fe200000000c9 */
[----:B------:R-:W-:Y:S01]  /*8680*/  FFMA.FTZ R2, R99, UR30, -R3 ;  /* 0x0000001e63027c23 */ /* 0x000fe20008010803 */
[----:B---3--:R-:W-:Y:S02]  /*8690*/  IMAD.MOV.U32 R10, RZ, RZ, R109 ;  /* 0x000000ffff0a7224 */ /* 0x008fe400078e006d */
[----:B------:R-:W-:Y:S01]  /*86a0*/  @!P5 HADD2 R42, -R202.H0_H0, -RZ.H0_H0 ;  /* 0xa00000ffca2ad230 */ /* 0x000fe20000000900 */
[----:B------:R-:W-:Y:S01]  /*86b0*/  PRMT R25, R202, 0x5410, R201 ;  /* 0x00005410ca197816 */ /* 0x000fe200000000c9 */
[----:B------:R1:W2:Y:S01]  /*86c0*/  MUFU.EX2 R109, R2 ;  /* 0x00000002006d7308 */ /* 0x0002a20000000800 */
[----:B------:R-:W-:Y:S02]  /*86d0*/  @P4 HADD2 R45, -R201.H0_H0, -RZ.H0_H0 ;  /* 0xa00000ffc92d4230 */ /* 0x000fe40000000900 */
[----:B------:R-:W-:Y:S01]  /*86e0*/  IMAD.U32 R3, RZ, RZ, UR29 ;  /* 0x0000001dff037e24 */ /* 0x000fe2000f8e00ff */
[----:B------:R-:W-:Y:S01]  /*86f0*/  @!P5 PRMT R202, R42, 0x5410, RZ ;  /* 0x000054102acad816 */ /* 0x000fe200000000ff */
[----:B------:R-:W-:Y:S01]  /*8700*/  IMAD.MOV.U32 R13, RZ, RZ, R25 ;  /* 0x000000ffff0d7224 */ /* 0x000fe200078e0019 */
[----:B----4-:R-:W-:Y:S01]  /*8710*/  F2FP.F16.F32.PACK_AB R0, R103, R107 ;  /* 0x0000006b6700723e */ /* 0x010fe200000000ff */
[----:B------:R-:W-:Y:S01]  /*8720*/  UIADD3 UR29, UPT, UPT, UR29, 0x3, URZ ;  /* 0x000000031d1d7890 */ /* 0x000fe2000fffe0ff */
[----:B------:R-:W-:Y:S01]  /*8730*/  @P4 PRMT R201, R45, 0x5410, RZ ;  /* 0x000054102dc94816 */ /* 0x000fe200000000ff */
[----:B------:R-:W3:Y:S01]  /*8740*/  MUFU.EX2 R42, R12 ;  /* 0x0000000c002a7308 */ /* 0x000ee20000000800 */
[C---:B------:R-:W-:Y:S01]  /*8750*/  PRMT R193, R0.reuse, 0x7610, R193 ;  /* 0x0000761000c17816 */ /* 0x040fe200000000c1 */
[----:B------:R-:W-:Y:S01]  /*8760*/  STL [R1+0x34c], R202 ;  /* 0x00034cca01007387 */ /* 0x000fe20000100800 */
[----:B------:R-:W-:-:S02]  /*8770*/  PRMT R192, R0, 0x7632, R192 ;  /* 0x0000763200c07816 */ /* 0x000fc400000000c0 */
[----:B------:R-:W-:Y:S01]  /*8780*/  LOP3.LUT R0, R115, 0xff, RZ, 0xc0, !PT ;  /* 0x000000ff73007812 */ /* 0x000fe200078ec0ff */
[----:B------:R-:W-:Y:S01]  /*8790*/  @P1 HADD2 R44, -R193.H0_H0, -RZ.H0_H0 ;  /* 0xa00000ffc12c1230 */ /* 0x000fe20000000900 */
[----:B------:R-:W-:Y:S01]  /*87a0*/  PRMT R247, R193, 0x5410, R192 ;  /* 0x00005410c1f77816 */ /* 0x000fe200000000c0 */
[----:B------:R-:W-:Y:S01]  /*87b0*/  MUFU.EX2 R139, R5 ;  /* 0x00000005008b7308 */ /* 0x000fe20000000800 */
[----:B-1----:R-:W-:Y:S01]  /*87c0*/  PRMT R2, R86, 0x7773, RZ ;  /* 0x0000777356027816 */ /* 0x002fe200000000ff */
[----:B------:R-:W-:Y:S01]  /*87d0*/  STL [R1+0x350], R201 ;  /* 0x000350c901007387 */ /* 0x000fe20000100800 */
[----:B------:R-:W-:Y:S02]  /*87e0*/  ISETP.LE.U32.AND P4, PT, R0, UR4, PT ;  /* 0x0000000400007c0c */ /* 0x000fe4000bf83070 */
[----:B------:R-:W-:Y:S02]  /*87f0*/  ISETP.GT.U32.AND P5, PT, R2, UR4, PT ;  /* 0x0000000402007c0c */ /* 0x000fe4000bfa4070 */
[----:B--2---:R-:W-:Y:S01]  /*8800*/  F2FP.F16.F32.PACK_AB R2, R133, R109 ;  /* 0x0000006d8502723e */ /* 0x004fe200000000ff */
[----:B------:R-:W-:Y:S01]  /*8810*/  MUFU.EX2 R25, R15 ;  /* 0x0000000f00197308 */ /* 0x000fe20000000800 */
[----:B------:R-:W-:-:S02]  /*8820*/  SHF.R.U32.HI R0, RZ, 0x18, R115 ;  /* 0x00000018ff007819 */ /* 0x000fc40000011673 */
[----:B------:R-:W-:Y:S01]  /*8830*/  @P1 PRMT R193, R44, 0x5410, RZ ;  /* 0x000054102cc11816 */ /* 0x000fe200000000ff */
[----:B------:R-:W-:Y:S01]  /*8840*/  IMAD.MOV.U32 R44, RZ, RZ, R123 ;  /* 0x000000ffff2c7224 */ /* 0x000fe200078e007b */
[----:B------:R-:W-:Y:S02]  /*8850*/  ISETP.LE.U32.AND P1, PT, R0, UR4, PT ;  /* 0x0000000400007c0c */ /* 0x000fe4000bf23070 */
[----:B------:R-:W-:Y:S01]  /*8860*/  PRMT R198, R2, 0x7632, R198 ;  /* 0x0000763202c67816 */ /* 0x000fe200000000c6 */
[----:B------:R1:W-:Y:S01]  /*8870*/  MUFU.EX2 R211, R6 ;  /* 0x0000000600d37308 */ /* 0x0003e20000000800 */
[----:B---3--:R-:W-:Y:S01]  /*8880*/  F2FP.F16.F32.PACK_AB R0, R132, R42 ;  /* 0x0000002a8400723e */ /* 0x008fe200000000ff */
[----:B------:R-:W-:Y:S01]  /*8890*/  @P5 HADD2 R48, -R192.H0_H0, -RZ.H0_H0 ;  /* 0xa00000ffc0305230 */ /* 0x000fe20000000900 */
[----:B------:R-:W-:Y:S01]  /*88a0*/  PRMT R199, R2, 0x7610, R199 ;  /* 0x0000761002c77816 */ /* 0x000fe200000000c7 */
[----:B------:R-:W-:Y:S01]  /*88b0*/  @!P3 HADD2 R49, -R198.H0_H0, -RZ.H0_H0 ;  /* 0xa00000ffc631b230 */ /* 0x000fe20000000900 */
[----:B------:R-:W-:Y:S01]  /*88c0*/  PRMT R197, R0, 0x7610, R197 ;  /* 0x0000761000c57816 */ /* 0x000fe200000000c5 */
[----:B------:R-:W-:Y:S01]  /*88d0*/  STL [R1+0x354], R193 ;  /* 0x000354c101007387 */ /* 0x000fe20000100800 */
[----:B------:R-:W-:Y:S01]  /*88e0*/  @P5 PRMT R192, R48, 0x5410, RZ ;  /* 0x0000541030c05816 */ /* 0x000fe200000000ff */
[----:B------:R-:W-:Y:S01]  /*88f0*/  MUFU.EX2 R5, R8 ;  /* 0x0000000800057308 */ /* 0x000fe20000000800 */
[----:B------:R-:W-:Y:S01]  /*8900*/  PRMT R196, R0, 0x7632, R196 ;  /* 0x0000763200c47816 */ /* 0x000fe200000000c4 */
[----:B------:R-:W-:Y:S01]  /*8910*/  @!P2 HADD2 R47, -R197.H0_H0, -RZ.H0_H0 ;  /* 0xa00000ffc52fa230 */ /* 0x000fe20000000900 */
[----:B------:R-:W-:Y:S01]  /*8920*/  PRMT R0, R92, 0x7771, RZ ;  /* 0x000077715c007816 */ /* 0x000fe200000000ff */
[----:B------:R-:W-:Y:S01]  /*8930*/  @!P4 HADD2 R50, -R199.H0_H0, -RZ.H0_H0 ;  /* 0xa00000ffc732c230 */ /* 0x000fe20000000900 */
[----:B------:R-:W-:Y:S01]  /*8940*/  PRMT R237, R199, 0x5410, R198 ;  /* 0x00005410c7ed7816 */ /* 0x000fe200000000c6 */
[----:B------:R-:W-:Y:S01]  /*8950*/  @!P1 HADD2 R46, -R196.H0_H0, -RZ.H0_H0 ;  /* 0xa00000ffc42e9230 */ /* 0x000fe20000000900 */
[----:B------:R-:W-:Y:S01]  /*8960*/  @!P3 PRMT R198, R49, 0x5410, RZ ;  /* 0x0000541031c6b816 */ /* 0x000fe200000000ff */
[----:B------:R-:W2:Y:S01]  /*8970*/  MUFU.EX2 R48, R4 ;  /* 0x0000000400307308 */ /* 0x000ea20000000800 */
[----:B------:R-:W-:Y:S01]  /*8980*/  ISETP.GT.U32.AND P3, PT, R0, UR4, PT ;  /* 0x0000000400007c0c */ /* 0x000fe2000bf64070 */
[----:B-1----:R-:W-:Y:S01]  /*8990*/  IMAD.WIDE.U32 R6, R172, -0x326172a9, RZ ;  /* 0xcd9e8d57ac067825 */ /* 0x002fe200078e00ff */
[----:B------:R-:W-:-:S02]  /*89a0*/  PRMT R0, R92, 0x7772, RZ ;  /* 0x000077725c007816 */ /* 0x000fc400000000ff */
[----:B------:R-:W-:Y:S01]  /*89b0*/  PRMT R123, R197, 0x5410, R196 ;  /* 0x00005410c57b7816 */ /* 0x000fe200000000c4 */
[----:B------:R-:W-:Y:S01]  /*89c0*/  IMAD.MOV.U32 R49, RZ, RZ, R84 ;  /* 0x000000ffff317224 */ /* 0x000fe200078e0054 */
[----:B------:R-:W-:Y:S01]  /*89d0*/  @!P2 PRMT R197, R47, 0x5410, RZ ;  /* 0x000054102fc5a816 */ /* 0x000fe200000000ff */
[----:B------:R-:W1:Y:S01]  /*89e0*/  MUFU.EX2 R4, R9 ;  /* 0x0000000900047308 */ /* 0x000e620000000800 */
[----:B------:R-:W-:Y:S01]  /*89f0*/  ISETP.GT.U32.AND P2, PT, R0, UR4, PT ;  /* 0x0000000400007c0c */ /* 0x000fe2000bf44070 */
[----:B------:R-:W-:Y:S01]  /*8a00*/  IMAD.MOV.U32 R84, RZ, RZ, R117 ;  /* 0x000000ffff547224 */ /* 0x000fe200078e0075 */
[----:B------:R-:W-:Y:S02]  /*8a10*/  @!P1 PRMT R196, R46, 0x5410, RZ ;  /* 0x000054102ec49816 */ /* 0x000fe400000000ff */
[----:B------:R-:W-:Y:S02]  /*8a20*/  F2FP.F16.F32.PACK_AB R2, R17, R16 ;  /* 0x000000101102723e */ /* 0x000fe400000000ff */
[----:B------:R-:W-:Y:S01]  /*8a30*/  @!P4 PRMT R199, R50, 0x5410, RZ ;  /* 0x0000541032c7c816 */ /* 0x000fe200000000ff */
[----:B------:R-:W-:Y:S01]  /*8a40*/  IMAD.MOV.U32 R50, RZ, RZ, R68 ;  /* 0x000000ffff327224 */ /* 0x000fe200078e0044 */
[----:B--2---:R-:W-:-:S02]  /*8a50*/  F2FP.F16.F32.PACK_AB R0, R139, R48 ;  /* 0x000000308b00723e */ /* 0x004fc400000000ff */
[----:B------:R-:W-:Y:S01]  /*8a60*/  PRMT R191, R2, 0x7610, R191 ;  /* 0x0000761002bf7816 */ /* 0x000fe200000000bf */
[----:B------:R-:W-:Y:S01]  /*8a70*/  STL [R1+0x338], R199 ;  /* 0x000338c701007387 */ /* 0x000fe20000100800 */
[C---:B------:R-:W-:Y:S02]  /*8a80*/  PRMT R195, R0.reuse, 0x7610, R195 ;  /* 0x0000761000c37816 */ /* 0x040fe400000000c3 */
[----:B------:R-:W-:Y:S01]  /*8a90*/  PRMT R194, R0, 0x7632, R194 ;  /* 0x0000763200c27816 */ /* 0x000fe200000000c2 */
[----:B------:R-:W-:Y:S01]  /*8aa0*/  @P2 HADD2 R54, -R191.H0_H0, -RZ.H0_H0 ;  /* 0xa00000ffbf362230 */ /* 0x000fe20000000900 */
[----:B------:R-:W-:Y:S01]  /*8ab0*/  PRMT R0, R92, 0x7773, RZ ;  /* 0x000077735c007816 */ /* 0x000fe200000000ff */
[----:B------:R2:W-:Y:S01]  /*8ac0*/  STL [R1+0x33c], R198 ;  /* 0x00033cc601007387 */ /* 0x0005e20000100800 */
[----:B------:R-:W-:Y:S01]  /*8ad0*/  PRMT R200, R2, 0x7632, R200 ;  /* 0x0000763202c87816 */ /* 0x000fe200000000c8 */
[----:B------:R-:W-:Y:S01]  /*8ae0*/  @P3 HADD2 R51, -R194.H0_H0, -RZ.H0_H0 ;  /* 0xa00000ffc2333230 */ /* 0x000fe20000000900 */
[----:B------:R-:W-:Y:S01]  /*8af0*/  ISETP.GT.U32.AND P1, PT, R0, UR4, PT ;  /* 0x0000000400007c0c */ /* 0x000fe2000bf24070 */
[----:B------:R-:W-:Y:S01]  /*8b00*/  FADD.FTZ R0, R212, R112 ;  /* 0x00000070d4007221 */ /* 0x000fe20000010000 */
[----:B-1----:R-:W-:Y:S01]  /*8b10*/  F2FP.F16.F32.PACK_AB R8, R4, R5 ;  /* 0x000000050408723e */ /* 0x002fe200000000ff */
[----:B------:R1:W-:Y:S01]  /*8b20*/  STL [R1+0x340], R197 ;  /* 0x000340c501007387 */ /* 0x0003e20000100800 */
[----:B------:R-:W-:Y:S01]  /*8b30*/  PRMT R68, R191, 0x5410, R200 ;  /* 0x00005410bf447816 */ /* 0x000fe200000000c8 */
[----:B------:R-:W-:Y:S01]  /*8b40*/  FADD.FTZ R0, R31, R0 ;  /* 0x000000001f007221 */ /* 0x000fe20000010000 */
[----:B------:R-:W-:Y:S01]  /*8b50*/  @P2 PRMT R191, R54, 0x5410, RZ ;  /* 0x0000541036bf2816 */ /* 0x000fe200000000ff */
[----:B------:R-:W-:-:S02]  /*8b60*/  IMAD.MOV.U32 R54, RZ, RZ, R13 ;  /* 0x000000ffff367224 */ /* 0x000fc400078e000d */
[----:B------:R-:W-:Y:S02]  /*8b70*/  @!P0 HADD2 R52, -R195.H0_H0, -RZ.H0_H0 ;  /* 0xa00000ffc3348230 */ /* 0x000fe40000000900 */
[----:B------:R-:W-:Y:S01]  /*8b80*/  FADD.FTZ R0, R30, R0 ;  /* 0x000000001e007221 */ /* 0x000fe20000010000 */
[----:B------:R-:W3:Y:S01]  /*8b90*/  MUFU.EX2 R13, R11 ;  /* 0x0000000b000d7308 */ /* 0x000ee20000000800 */
[----:B------:R-:W-:Y:S01]  /*8ba0*/  PRMT R242, R195, 0x5410, R194 ;  /* 0x00005410c3f27816 */ /* 0x000fe200000000c2 */
[----:B------:R-:W-:Y:S01]  /*8bb0*/  STL [R1+0x334], R196 ;  /* 0x000334c401007387 */ /* 0x000fe20000100800 */
[----:B------:R-:W-:Y:S01]  /*8bc0*/  FADD.FTZ R0, R39, R0 ;  /* 0x0000000027007221 */ /* 0x000fe20000010000 */
[----:B------:R-:W-:Y:S01]  /*8bd0*/  @P1 HADD2 R53, -R200.H0_H0, -RZ.H0_H0 ;  /* 0xa00000ffc8351230 */ /* 0x000fe20000000900 */
[----:B------:R-:W-:Y:S01]  /*8be0*/  @P3 PRMT R194, R51, 0x5410, RZ ;  /* 0x0000541033c23816 */ /* 0x000fe200000000ff */
[----:B------:R-:W-:Y:S02]  /*8bf0*/  IMAD.MOV.U32 R51, RZ, RZ, R137 ;  /* 0x000000ffff337224 */ /* 0x000fe400078e0089 */
[----:B------:R-:W-:Y:S01]  /*8c00*/  FADD.FTZ R0, R38, R0 ;  /* 0x0000000026007221 */ /* 0x000fe20000010000 */
[----:B------:R4:W-:Y:S01]  /*8c10*/  MUFU.EX2 R11, R19 ;  /* 0x00000013000b7308 */ /* 0x0009e20000000800 */
[----:B------:R-:W-:-:S02]  /*8c20*/  @P1 PRMT R200, R53, 0x5410, RZ ;  /* 0x0000541035c81816 */ /* 0x000fc400000000ff */
[----:B------:R-:W-:Y:S01]  /*8c30*/  FADD.FTZ R0, R28, R0 ;  /* 0x000000001c007221 */ /* 0x000fe20000010000 */
[----:B--2---:R-:W-:Y:S01]  /*8c40*/  IMAD.MOV.U32 R198, RZ, RZ, R50 ;  /* 0x000000ffffc67224 */ /* 0x004fe200078e0032 */
[----:B------:R-:W-:Y:S01]  /*8c50*/  @!P0 PRMT R195, R52, 0x5410, RZ ;  /* 0x0000541034c38816 */ /* 0x000fe200000000ff */
[----:B------:R-:W-:Y:S02]  /*8c60*/  IMAD.MOV.U32 R50, RZ, RZ, R10 ;  /* 0x000000ffff327224 */ /* 0x000fe400078e000a */
[----:B------:R-:W-:Y:S01]  /*8c70*/  FADD.FTZ R0, R25, R0 ;  /* 0x0000000019007221 */ /* 0x000fe20000010000 */
[----:B------:R2:W3:Y:S01]  /*8c80*/  MUFU.EX2 R10, R18 ;  /* 0x00000012000a7308 */ /* 0x0004e20000000800 */
[----:B------:R-:W-:Y:S01]  /*8c90*/  PRMT R47, R8, 0x7610, R47 ;  /* 0x00007610082f7816 */ /* 0x000fe2000000002f */
[----:B-1----:R-:W-:Y:S02]  /*8ca0*/  IMAD.MOV.U32 R197, RZ, RZ, R44 ;  /* 0x000000ffffc57224 */ /* 0x002fe400078e002c */
[----:B------:R-:W-:Y:S01]  /*8cb0*/  FADD.FTZ R12, R72, R0 ;  /* 0x00000000480c7221 */ /* 0x000fe20000010000 */
[----:B------:R-:W-:Y:S01]  /*8cc0*/  FADD.FTZ R0, R135, R211 ;  /* 0x000000d387007221 */ /* 0x000fe20000010000 */
[----:B------:R-:W-:Y:S01]  /*8cd0*/  PRMT R46, R8, 0x7632, R46 ;  /* 0x00007632082e7816 */ /* 0x000fe2000000002e */
[----:B------:R-:W-:Y:S01]  /*8ce0*/  IMAD.MOV.U32 R52, RZ, RZ, R232 ;  /* 0x000000ffff347224 */ /* 0x000fe200078e00e8 */
[----:B------:R-:W-:Y:S01]  /*8cf0*/  STL [R1+0x32c], R195 ;  /* 0x00032cc301007387 */ /* 0x000fe20000100800 */
[----:B------:R-:W-:Y:S01]  /*8d00*/  FADD.FTZ R2, R5, R0 ;  /* 0x0000000005027221 */ /* 0x000fe20000010000 */
[--C-:B------:R-:W-:Y:S01]  /*8d10*/  LOP3.LUT R0, R3, UR27, R33.reuse, 0x96, !PT ;  /* 0x0000001b03007c12 */ /* 0x100fe2000f8e9621 */
[----:B----4-:R-:W-:Y:S01]  /*8d20*/  IMAD.MOV.U32 R19, RZ, RZ, R33 ;  /* 0x000000ffff137224 */ /* 0x010fe200078e0021 */
[----:B------:R-:W-:Y:S01]  /*8d30*/  PRMT R53, R47, 0x5410, R46 ;  /* 0x000054102f357816 */ /* 0x000fe2000000002e */
[----:B------:R-:W-:Y:S01]  /*8d40*/  FADD.FTZ R9, R4, R2 ;  /* 0x0000000204097221 */ /* 0x000fe20000010000 */
[----:B------:R-:W-:Y:S01]  /*8d50*/  STL [R1+0x330], R194 ;  /* 0x000330c201007387 */ /* 0x000fe20000100800 */
[----:B------:R-:W-:-:S03]  /*8d60*/  IMAD.WIDE.U32 R14, R0, -0x326172a9, RZ ;  /* 0xcd9e8d57000e7825 */ /* 0x000fc600078e00ff */
[----:B------:R1:W-:Y:S01]  /*8d70*/  STL [R1+0x344], R191 ;  /* 0x000344bf01007387 */ /* 0x0003e20000100800 */
[----:B--2---:R-:W-:Y:S01]  /*8d80*/  IMAD.MOV.U32 R18, RZ, RZ, R32 ;  /* 0x000000ffff127224 */ /* 0x004fe200078e0020 */
[----:B------:R-:W-:Y:S02]  /*8d90*/  LOP3.LUT R2, R6, UR7, R15, 0x96, !PT ;  /* 0x0000000706027c12 */ /* 0x000fe4000f8e960f */
[----:B------:R-:W-:Y:S01]  /*8da0*/  LOP3.LUT R4, R14, UR17, R21, 0x96, !PT ;  /* 0x000000110e047c12 */ /* 0x000fe2000f8e9615 */
[----:B------:R2:W-:Y:S02]  /*8db0*/  STL [R1+0x348], R200 ;  /* 0x000348c801007387 */ /* 0x0005e40000100800 */
[----:B------:R-:W-:-:S04]  /*8dc0*/  IMAD.WIDE.U32 R2, R2, -0x2daee0ad, RZ ;  /* 0xd2511f5302027825 */ /* 0x000fc800078e00ff */
[----:B------:R-:W-:Y:S01]  /*8dd0*/  IMAD.WIDE.U32 R4, R4, -0x2daee0ad, RZ ;  /* 0xd2511f5304047825 */ /* 0x000fe200078e00ff */
[----:B------:R-:W-:-:S04]  /*8de0*/  LOP3.LUT R6, R40, UR16, R3, 0x96, !PT ;  /* 0x0000001028067c12 */ /* 0x000fc8000f8e9603 */
[----:B------:R-:W-:Y:S01]  /*8df0*/  LOP3.LUT R5, R2, UR14, R5, 0x96, !PT ;  /* 0x0000000e02057c12 */ /* 0x000fe2000f8e9605 */
[----:B------:R-:W-:-:S05]  /*8e00*/  IMAD.WIDE.U32 R6, R6, -0x326172a9, RZ ;  /* 0xcd9e8d5706067825 */ /* 0x000fca00078e00ff */
[----:B------:R-:W-:Y:S01]  /*8e10*/  LOP3.LUT R3, R20, UR15, R7, 0x96, !PT ;  /* 0x0000000f14037c12 */ /* 0x000fe2000f8e9607 */
[----:B-1----:R-:W-:-:S04]  /*8e20*/  IMAD.MOV.U32 R191, RZ, RZ, R54 ;  /* 0x000000ffffbf7224 */ /* 0x002fc800078e0036 */
[----:B------:R-:W-:-:S04]  /*8e30*/  IMAD.WIDE.U32 R2, R3, -0x2daee0ad, RZ ;  /* 0xd2511f5303027825 */ /* 0x000fc800078e00ff */
[----:B------:R-:W-:Y:S01]  /*8e40*/  IMAD.MOV.U32 R54, RZ, RZ, R197 ;  /* 0x000000ffff367224 */ /* 0x000fe200078e00c5 */
[----:B------:R-:W-:Y:S01]  /*8e50*/  LOP3.LUT R3, R4, UR11, R3, 0x96, !PT ;  /* 0x0000000b04037c12 */ /* 0x000fe2000f8e9603 */
[----:B------:R-:W-:-:S04]  /*8e60*/  IMAD.WIDE.U32 R4, R5, -0x326172a9, RZ ;  /* 0xcd9e8d5705047825 */ /* 0x000fc800078e00ff */
[----:B------:R-:W-:Y:S01]  /*8e70*/  IMAD.MOV.U32 R197, RZ, RZ, R198 ;  /* 0x000000ffffc57224 */ /* 0x000fe200078e00c6 */
[----:B------:R-:W-:Y:S01]  /*8e80*/  LOP3.LUT R6, R6, UR13, R5, 0x96, !PT ;  /* 0x0000000d06067c12 */ /* 0x000fe2000f8e9605 */
[----:B------:R-:W-:-:S04]  /*8e90*/  IMAD.MOV.U32 R198, RZ, RZ, R205 ;  /* 0x000000ffffc67224 */ /* 0x000fc800078e00cd */
[----:B------:R-:W-:-:S05]  /*8ea0*/  IMAD.WIDE.U32 R6, R6, -0x2daee0ad, RZ ;  /* 0xd2511f5306067825 */ /* 0x000fca00078e00ff */
[----:B------:R-:W-:Y:S01]  /*8eb0*/  LOP3.LUT R0, R2, UR9, R7, 0x96, !PT ;  /* 0x0000000902007c12 */ /* 0x000fe2000f8e9607 */
[----:B------:R-:W-:Y:S01]  /*8ec0*/  IMAD.WIDE.U32 R2, R3, -0x326172a9, RZ ;  /* 0xcd9e8d5703027825 */ /* 0x000fe200078e00ff */
[----:B------:R1:W4:Y:S03]  /*8ed0*/  MUFU.EX2 R7, R22 ;  /* 0x0000001600077308 */ /* 0x0003260000000800 */
[----:B------:R-:W-:Y:S01]  /*8ee0*/  IMAD.WIDE.U32 R32, R0, -0x326172a9, RZ ;  /* 0xcd9e8d5700207825 */ /* 0x000fe200078e00ff */
[----:B------:R-:W-:Y:S02]  /*8ef0*/  LOP3.LUT R4, R4, UR10, R3, 0x96, !PT ;  /* 0x0000000a04047c12 */ /* 0x000fe4000f8e9603 */
[----:B------:R-:W-:Y:S02]  /*8f00*/  F2FP.F16.F32.PACK_AB R3, R30, R31 ;  /* 0x0000001f1e03723e */ /* 0x000fe400000000ff */
[----:B------:R-:W-:Y:S01]  /*8f10*/  LOP3.LUT R44, R2, UR8, R33, 0x96, !PT ;  /* 0x00000008022c7c12 */ /* 0x000fe2000f8e9621 */
[----:B---3--:R-:W-:Y:S01]  /*8f20*/  FADD.FTZ R2, R13, R9 ;  /* 0x000000090d027221 */ /* 0x008fe20000010000 */
[----:B------:R-:W-:Y:S01]  /*8f30*/  PRMT R0, R32, 0x7770, RZ ;  /* 0x0000777020007816 */ /* 0x000fe200000000ff */
[----:B------:R-:W-:Y:S01]  /*8f40*/  IMAD.WIDE.U32 R30, R4, -0x2daee0ad, RZ ;  /* 0xd2511f53041e7825 */ /* 0x000fe200078e00ff */
[----:B------:R-:W-:-:S02]  /*8f50*/  PRMT R165, R3, 0x7632, R165 ;  /* 0x0000763203a57816 */ /* 0x000fc400000000a5 */
[----:B------:R-:W-:Y:S01]  /*8f60*/  ISETP.LE.U32.AND P1, PT, R0, UR4, PT ;  /* 0x0000000400007c0c */ /* 0x000fe2000bf23070 */
[----:B------:R-:W-:Y:S01]  /*8f70*/  FADD.FTZ R0, R10, R2 ;  /* 0x000000020a007221 */ /* 0x000fe20000010000 */
[----:B------:R-:W-:Y:S01]  /*8f80*/  LOP3.LUT R31, R6, UR5, R31, 0x96, !PT ;  /* 0x00000005061f7c12 */ /* 0x000fe2000f8e961f */
[----:B-1----:R-:W-:Y:S01]  /*8f90*/  IMAD.MOV.U32 R22, RZ, RZ, R197 ;  /* 0x000000ffff167224 */ /* 0x002fe200078e00c5 */
[----:B------:R-:W-:Y:S01]  /*8fa0*/  PRMT R2, R32, 0x7771, RZ ;  /* 0x0000777120027816 */ /* 0x000fe200000000ff */
[----:B------:R-:W-:Y:S01]  /*8fb0*/  FADD.FTZ R0, R11, R0 ;  /* 0x000000000b007221 */ /* 0x000fe20000010000 */
[----:B------:R-:W-:Y:S02]  /*8fc0*/  PRMT R45, R3, 0x7610, R45 ;  /* 0x00007610032d7816 */ /* 0x000fe4000000002d */
[----:B------:R-:W-:Y:S01]  /*8fd0*/  ISETP.GT.U32.AND P0, PT, R2, UR4, PT ;  /* 0x0000000402007c0c */ /* 0x000fe2000bf04070 */
[----:B----4-:R-:W-:Y:S01]  /*8fe0*/  FADD.FTZ R0, R7, R0 ;  /* 0x0000000007007221 */ /* 0x010fe20000010000 */
[----:B------:R-:W-:-:S02]  /*8ff0*/  PRMT R137, R45, 0x5410, R165 ;  /* 0x000054102d897816 */ /* 0x000fc400000000a5 */
[----:B------:R-:W-:Y:S01]  /*9000*/  LOP3.LUT R2, R31, 0xff, RZ, 0xc0, !PT ;  /* 0x000000ff1f027812 */ /* 0x000fe200078ec0ff */
[----:B------:R-:W-:Y:S01]  /*9010*/  FADD.FTZ R5, R73, R0 ;  /* 0x0000000049057221 */ /* 0x000fe20000010000 */
[----:B------:R-:W-:Y:S01]  /*9020*/  PRMT R0, R32, 0x7772, RZ ;  /* 0x0000777220007816 */ /* 0x000fe200000000ff */
[----:B------:R-:W-:Y:S01]  /*9030*/  @!P1 HADD2 R56, -R47.H0_H0, -RZ.H0_H0 ;  /* 0xa00000ff2f389230 */ /* 0x000fe20000000900 */
[----:B------:R-:W-:Y:S01]  /*9040*/  ISETP.LE.U32.AND P2, PT, R2, UR4, PT ;  /* 0x0000000402007c0c */ /* 0x000fe2000bf43070 */
[----:B------:R-:W-:Y:S01]  /*9050*/  IMAD.WIDE.U32 R72, R172, -0x326172a9, RZ ;  /* 0xcd9e8d57ac487825 */ /* 0x000fe200078e00ff */
[----:B------:R-:W-:Y:S02]  /*9060*/  ISETP.GT.U32.AND P4, PT, R0, UR4, PT ;  /* 0x0000000400007c0c */ /* 0x000fe4000bf84070 */
[----:B------:R-:W-:Y:S01]  /*9070*/  PRMT R0, R32, 0x7773, RZ ;  /* 0x0000777320007816 */ /* 0x000fe200000000ff */
[----:B------:R-:W-:Y:S01]  /*9080*/  @P0 HADD2 R55, -R46.H0_H0, -RZ.H0_H0 ;  /* 0xa00000ff2e370230 */ /* 0x000fe20000000900 */
[----:B------:R-:W-:-:S02]  /*9090*/  @!P1 PRMT R47, R56, 0x5410, RZ ;  /* 0x00005410382f9816 */ /* 0x000fc400000000ff */
[----:B------:R-:W-:Y:S02]  /*90a0*/  ISETP.GT.U32.AND P3, PT, R0, UR4, PT ;  /* 0x0000000400007c0c */ /* 0x000fe4000bf64070 */
[----:B------:R-:W-:Y:S02]  /*90b0*/  LOP3.LUT R0, R31, 0xffff, RZ, 0xc0, !PT ;  /* 0x0000ffff1f007812 */ /* 0x000fe400078ec0ff */
[----:B------:R-:W-:Y:S02]  /*90c0*/  @P0 PRMT R46, R55, 0x5410, RZ ;  /* 0x00005410372e0816 */ /* 0x000fe400000000ff */
[----:B------:R-:W-:Y:S01]  /*90d0*/  SHF.R.U32.HI R0, RZ, 0x8, R0 ;  /* 0x00000008ff007819 */ /* 0x000fe20000011600 */
[----:B------:R-:W-:Y:S01]  /*90e0*/  MUFU.EX2 R55, R26 ;  /* 0x0000001a00377308 */ /* 0x000fe20000000800 */
[----:B------:R-:W-:Y:S01]  /*90f0*/  F2FP.F16.F32.PACK_AB R2, R7, R11 ;  /* 0x0000000b0702723e */ /* 0x000fe200000000ff */
[----:B------:R-:W-:Y:S01]  /*9100*/  @P4 HADD2 R60, -R45.H0_H0, -RZ.H0_H0 ;  /* 0xa00000ff2d3c4230 */ /* 0x000fe20000000900 */
[----:B------:R-:W-:-:S02]  /*9110*/  LOP3.LUT R0, R0, 0xffff, RZ, 0xc0, !PT ;  /* 0x0000ffff00007812 */ /* 0x000fc400078ec0ff */
[----:B------:R-:W-:Y:S01]  /*9120*/  PRMT R167, R2, 0x7610, R167 ;  /* 0x0000761002a77816 */ /* 0x000fe200000000a7 */
[----:B------:R-:W-:Y:S01]  /*9130*/  @P3 HADD2 R57, -R165.H0_H0, -RZ.H0_H0 ;  /* 0xa00000ffa5393230 */ /* 0x000fe20000000900 */
[----:B------:R-:W-:Y:S02]  /*9140*/  ISETP.LE.U32.AND P1, PT, R0, UR4, PT ;  /* 0x0000000400007c0c */ /* 0x000fe4000bf23070 */
[----:B------:R-:W-:Y:S02]  /*9150*/  PRMT R0, R31, 0x7632, R0 ;  /* 0x000076321f007816 */ /* 0x000fe40000000000 */
[----:B------:R-:W-:Y:S02]  /*9160*/  @P3 PRMT R165, R57, 0x5410, RZ ;  /* 0x0000541039a53816 */ /* 0x000fe400000000ff */
[----:B------:R-:W-:Y:S01]  /*9170*/  LOP3.LUT R0, R0, 0xff, RZ, 0xc0, !PT ;  /* 0x000000ff00007812 */ /* 0x000fe200078ec0ff */
[----:B------:R-:W-:Y:S01]  /*9180*/  MUFU.EX2 R57, R43 ;  /* 0x0000002b00397308 */ /* 0x000fe20000000800 */
[----:B------:R-:W-:Y:S01]  /*9190*/  PRMT R166, R2, 0x7632, R166 ;  /* 0x0000763202a67816 */ /* 0x000fe200000000a6 */
[----:B------:R-:W-:Y:S01]  /*91a0*/  FADD.FTZ R2, R187, R5 ;  /* 0x00000005bb027221 */ /* 0x000fe20000010000 */
[----:B------:R-:W-:-:S02]  /*91b0*/  ISETP.LE.U32.AND P0, PT, R0, UR4, PT ;  /* 0x0000000400007c0c */ /* 0x000fc4000bf03070 */
[----:B------:R-:W-:Y:S01]  /*91c0*/  F2FP.F16.F32.PACK_AB R0, R10, R13 ;  /* 0x0000000d0a00723e */ /* 0x000fe200000000ff */
[----:B------:R-:W-:Y:S01]  /*91d0*/  FADD.FTZ R2, R183, R2 ;  /* 0x00000002b7027221 */ /* 0x000fe20000010000 */
[----:B------:R-:W-:Y:S01]  /*91e0*/  PRMT R205, R167, 0x5410, R166 ;  /* 0x00005410a7cd7816 */ /* 0x000fe200000000a6 */
[----:B------:R-:W-:Y:S01]  /*91f0*/  MUFU.EX2 R13, R29 ;  /* 0x0000001d000d7308 */ /* 0x000fe20000000800 */
[C---:B------:R-:W-:Y:S01]  /*9200*/  PRMT R173, R0.reuse, 0x7610, R173 ;  /* 0x0000761000ad7816 */ /* 0x040fe200000000ad */
[----:B------:R-:W-:Y:S01]  /*9210*/  FADD.FTZ R9, R181, R2 ;  /* 0x00000002b5097221 */ /* 0x000fe20000010000 */
[----:B------:R-:W-:Y:S02]  /*9220*/  PRMT R171, R0, 0x7632, R171 ;  /* 0x0000763200ab7816 */ /* 0x000fe400000000ab */
[----:B------:R-:W-:Y:S01]  /*9230*/  SHF.R.U32.HI R0, RZ, 0x18, R31 ;  /* 0x00000018ff007819 */ /* 0x000fe2000001161f */
[----:B------:R-:W-:Y:S01]  /*9240*/  @!P2 HADD2 R63, -R173.H0_H0, -RZ.H0_H0 ;  /* 0xa00000ffad3fa230 */ /* 0x000fe20000000900 */
[----:B------:R-:W-:Y:S01]  /*9250*/  PRMT R232, R173, 0x5410, R171 ;  /* 0x00005410ade87816 */ /* 0x000fe200000000ab */
[----:B------:R-:W-:Y:S01]  /*9260*/  @!P1 HADD2 R59, -R171.H0_H0, -RZ.H0_H0 ;  /* 0xa00000ffab3b9230 */ /* 0x000fe20000000900 */
[----:B------:R-:W-:-:S02]  /*9270*/  ISETP.LE.U32.AND P3, PT, R0, UR4, PT ;  /* 0x0000000400007c0c */ /* 0x000fc4000bf63070 */
[----:B------:R-:W-:Y:S01]  /*9280*/  F2FP.F16.F32.PACK_AB R0, R38, R39 ;  /* 0x000000272600723e */ /* 0x000fe200000000ff */
[----:B------:R-:W-:Y:S01]  /*9290*/  IMAD.MOV.U32 R39, RZ, RZ, R136 ;  /* 0x000000ffff277224 */ /* 0x000fe200078e0088 */
[----:B------:R-:W-:Y:S01]  /*92a0*/  @!P2 PRMT R173, R63, 0x5410, RZ ;  /* 0x000054103fada816 */ /* 0x000fe200000000ff */
[----:B------:R-:W-:Y:S01]  /*92b0*/  IMAD.MOV.U32 R63, RZ, RZ, R19 ;  /* 0x000000ffff3f7224 */ /* 0x000fe200078e0013 */
[C---:B------:R-:W-:Y:S01]  /*92c0*/  PRMT R169, R0.reuse, 0x7632, R169 ;  /* 0x0000763200a97816 */ /* 0x040fe200000000a9 */
[----:B------:R-:W-:Y:S01]  /*92d0*/  IMAD.MOV.U32 R19, RZ, RZ, R41 ;  /* 0x000000ffff137224 */ /* 0x000fe200078e0029 */
[----:B------:R-:W-:Y:S01]  /*92e0*/  PRMT R170, R0, 0x7610, R170 ;  /* 0x0000761000aa7816 */ /* 0x000fe200000000aa */
[----:B------:R-:W-:Y:S01]  /*92f0*/  IMAD.MOV.U32 R19, RZ, RZ, R54 ;  /* 0x000000ffff137224 */ /* 0x000fe200078e0036 */
[----:B------:R-:W-:Y:S01]  /*9300*/  PRMT R0, R30, 0x7770, RZ ;  /* 0x000077701e007816 */ /* 0x000fe200000000ff */
[----:B------:R-:W-:Y:S01]  /*9310*/  MUFU.EX2 R54, R37 ;  /* 0x0000002500367308 */ /* 0x000fe20000000800 */
[----:B------:R-:W-:Y:S01]  /*9320*/  PRMT R117, R170, 0x5410, R169 ;  /* 0x00005410aa757816 */ /* 0x000fe200000000a9 */
[----:B------:R-:W-:Y:S01]  /*9330*/  @!P3 HADD2 R58, -R169.H0_H0, -RZ.H0_H0 ;  /* 0xa00000ffa93ab230 */ /* 0x000fe20000000900 */
[----:B------:R-:W-:Y:S01]  /*9340*/  @!P1 PRMT R171, R59, 0x5410, RZ ;  /* 0x000054103bab9816 */ /* 0x000fe200000000ff */
[----:B------:R-:W-:Y:S01]  /*9350*/  @!P0 HADD2 R62, -R170.H0_H0, -RZ.H0_H0 ;  /* 0xa00000ffaa3e8230 */ /* 0x000fe20000000900 */
[----:B------:R-:W-:-:S02]  /*9360*/  @P4 PRMT R45, R60, 0x5410, RZ ;  /* 0x000054103c2d4816 */ /* 0x000fc400000000ff */
[----:B------:R-:W-:Y:S01]  /*9370*/  @!P3 PRMT R169, R58, 0x5410, RZ ;  /* 0x000054103aa9b816 */ /* 0x000fe200000000ff */
[----:B------:R-:W-:Y:S01]  /*9380*/  MUFU.EX2 R59, R36 ;  /* 0x00000024003b7308 */ /* 0x000fe20000000800 */
[----:B------:R-:W-:Y:S02]  /*9390*/  ISETP.LE.U32.AND P3, PT, R0, UR4, PT ;  /* 0x0000000400007c0c */ /* 0x000fe4000bf63070 */
[----:B------:R-:W-:Y:S02]  /*93a0*/  PRMT R0, R30, 0x7771, RZ ;  /* 0x000077711e007816 */ /* 0x000fe400000000ff */
[----:B------:R-:W-:Y:S01]  /*93b0*/  @!P0 PRMT R170, R62, 0x5410, RZ ;  /* 0x000054103eaa8816 */ /* 0x000fe200000000ff */
[----:B------:R-:W-:Y:S01]  /*93c0*/  IMAD.MOV.U32 R62, RZ, RZ, R18 ;  /* 0x000000ffff3e7224 */ /* 0x000fe200078e0012 */
[----:B------:R-:W-:Y:S01]  /*93d0*/  ISETP.GT.U32.AND P2, PT, R0, UR4, PT ;  /* 0x0000000400007c0c */ /* 0x000fe2000bf44070 */
[----:B------:R-:W-:Y:S01]  /*93e0*/  IMAD.MOV.U32 R18, RZ, RZ, R40 ;  /* 0x000000ffff127224 */ /* 0x000fe200078e0028 */
[----:B------:R-:W-:Y:S01]  /*93f0*/  PRMT R0, R30, 0x7772, RZ ;  /* 0x000077721e007816 */ /* 0x000fe200000000ff */
[----:B------:R-:W-:Y:S03]  /*9400*/  MUFU.EX2 R58, R24 ;  /* 0x00000018003a7308 */ /* 0x000fe60000000800 */
[----:B------:R-:W-:Y:S01]  /*9410*/  ISETP.GT.U32.AND P1, PT, R0, UR4, PT ;  /* 0x0000000400007c0c */ /* 0x000fe2000bf24070 */
[----:B------:R-:W-:Y:S01]  /*9420*/  @!P3 HADD2 R67, -R167.H0_H0, -RZ.H0_H0 ;  /* 0xa00000ffa743b230 */ /* 0x000fe20000000900 */
[----:B------:R-:W-:-:S04]  /*9430*/  PRMT R0, R30, 0x7773, RZ ;  /* 0x000077731e007816 */ /* 0x000fc800000000ff */
[----:B------:R-:W-:Y:S01]  /*9440*/  ISETP.GT.U32.AND P0, PT, R0, UR4, PT ;  /* 0x0000000400007c0c */ /* 0x000fe2000bf04070 */
[----:B------:R-:W-:Y:S01]  /*9450*/  @P2 HADD2 R65, -R166.H0_H0, -RZ.H0_H0 ;  /* 0xa00000ffa6412230 */ /* 0x000fe20000000900 */
[----:B------:R-:W-:Y:S02]  /*9460*/  F2FP.F16.F32.PACK_AB R0, R25, R28 ;  /* 0x0000001c1900723e */ /* 0x000fe400000000ff */
[----:B------:R-:W-:Y:S01]  /*9470*/  @!P3 PRMT R167, R67, 0x5410, RZ ;  /* 0x0000541043a7b816 */ /* 0x000fe200000000ff */
[----:B------:R-:W-:Y:S01]  /*9480*/  IMAD.MOV.U32 R67, RZ, RZ, R135 ;  /* 0x000000ffff437224 */ /* 0x000fe200078e0087 */
[C---:B------:R-:W-:Y:S02]  /*9490*/  PRMT R164, R0.reuse, 0x7610, R164 ;  /* 0x0000761000a47816 */ /* 0x040fe400000000a4 */
[----:B------:R-:W-:Y:S01]  /*94a0*/  PRMT R175, R0, 0x7632, R175 ;  /* 0x0000763200af7816 */ /* 0x000fe200000000af */
[----:B------:R-:W-:Y:S01]  /*94b0*/  FADD.FTZ R0, R184, R12 ;  /* 0x0000000cb8007221 */ /* 0x000fe20000010000 */
[----:B------:R-:W-:Y:S01]  /*94c0*/  @P2 PRMT R166, R65, 0x5410, RZ ;  /* 0x0000541041a62816 */ /* 0x000fe200000000ff */
[----:B------:R-:W-:Y:S01]  /*94d0*/  @P1 HADD2 R66, -R164.H0_H0, -RZ.H0_H0 ;  /* 0xa00000ffa4421230 */ /* 0x000fe20000000900 */
[----:B------:R-:W-:Y:S01]  /*94e0*/  PRMT R56, R164, 0x5410, R175 ;  /* 0x00005410a4387816 */ /* 0x000fe200000000af */
[----:B------:R-:W-:Y:S01]  /*94f0*/  FADD.FTZ R3, R180, R0 ;  /* 0x00000000b4037221 */ /* 0x000fe20000010000 */
[----:B------:R-:W-:-:S02]  /*9500*/  IMAD.U32 R0, RZ, RZ, UR29 ;  /* 0x0000001dff007e24 */ /* 0x000fc4000f8e00ff */
[----:B------:R-:W-:Y:S01]  /*9510*/  @P0 HADD2 R64, -R175.H0_H0, -RZ.H0_H0 ;  /* 0xa00000ffaf400230 */ /* 0x000fe20000000900 */
[----:B------:R-:W-:Y:S01]  /*9520*/  @P1 PRMT R164, R66, 0x5410, RZ ;  /* 0x0000541042a41816 */ /* 0x000fe200000000ff */
[----:B------:R-:W-:Y:S01]  /*9530*/  FADD.FTZ R8, R179, R3 ;  /* 0x00000003b3087221 */ /* 0x000fe20000010000 */
[----:B------:R-:W-:Y:S01]  /*9540*/  IMAD.MOV.U32 R65, RZ, RZ, R134 ;  /* 0x000000ffff417224 */ /* 0x000fe200078e0086 */
[----:B------:R-:W-:Y:S02]  /*9550*/  LOP3.LUT R0, R0, UR27, R63, 0x96, !PT ;  /* 0x0000001b00007c12 */ /* 0x000fe4000f8e963f */
[----:B------:R-:W-:Y:S02]  /*9560*/  @P0 PRMT R175, R64, 0x5410, RZ ;  /* 0x0000541040af0816 */ /* 0x000fe400000000ff */
[----:B------:R-:W1:Y:S01]  /*9570*/  MUFU.EX2 R64, R27 ;  /* 0x0000001b00407308 */ /* 0x000e620000000800 */
[----:B------:R-:W-:-:S05]  /*9580*/  IMAD.WIDE.U32 R40, R0, -0x326172a9, RZ ;  /* 0xcd9e8d5700287825 */ /* 0x000fca00078e00ff */
[----:B------:R-:W-:Y:S02]  /*9590*/  LOP3.LUT R2, R72, UR7, R41, 0x96, !PT ;  /* 0x0000000748027c12 */ /* 0x000fe4000f8e9629 */
[----:B------:R-:W-:Y:S01]  /*95a0*/  LOP3.LUT R4, R40, UR17, R21, 0x96, !PT ;  /* 0x0000001128047c12 */ /* 0x000fe2000f8e9615 */
[----:B------:R-:W-:Y:S02]  /*95b0*/  IMAD.MOV.U32 R21, RZ, RZ, R56 ;  /* 0x000000ffff157224 */ /* 0x000fe400078e0038 */
[----:B------:R-:W-:Y:S01]  /*95c0*/  IMAD.WIDE.U32 R2, R2, -0x2daee0ad, RZ ;  /* 0xd2511f5302027825 */ /* 0x000fe200078e00ff */
[----:B------:R3:W-:Y:S03]  /*95d0*/  MUFU.EX2 R56, R87 ;  /* 0x0000005700387308 */ /* 0x0007e60000000800 */
[----:B------:R-:W-:Y:S01]  /*95e0*/  IMAD.WIDE.U32 R4, R4, -0x2daee0ad, RZ ;  /* 0xd2511f5304047825 */ /* 0x000fe200078e00ff */
[----:B------:R-:W-:-:S03]  /*95f0*/  LOP3.LUT R6, R18, UR16, R3, 0x96, !PT ;  /* 0x0000001012067c12 */ /* 0x000fc6000f8e9603 */
[----:B------:R-:W-:Y:S01]  /*9600*/  IMAD.MOV.U32 R18, RZ, RZ, R84 ;  /* 0x000000ffff127224 */ /* 0x000fe200078e0054 */
[----:B------:R-:W-:Y:S01]  /*9610*/  LOP3.LUT R5, R2, UR14, R5, 0x96, !PT ;  /* 0x0000000e02057c12 */ /* 0x000fe2000f8e9605 */
[----:B------:R-:W-:-:S05]  /*9620*/  IMAD.WIDE.U32 R6, R6, -0x326172a9, RZ ;  /* 0xcd9e8d5706067825 */ /* 0x000fca00078e00ff */
[----:B------:R-:W-:Y:S02]  /*9630*/  LOP3.LUT R3, R20, UR15, R7, 0x96, !PT ;  /* 0x0000000f14037c12 */ /* 0x000fe4000f8e9607 */
[----:B------:R-:W4:Y:S01]  /*9640*/  MUFU.EX2 R20, R23 ;  /* 0x0000001700147308 */ /* 0x000f220000000800 */
[----:B---3--:R-:W-:Y:S02]  /*9650*/  IMAD.MOV.U32 R87, RZ, RZ, R67 ;  /* 0x000000ffff577224 */ /* 0x008fe400078e0043 */
[----:B------:R-:W-:-:S05]  /*9660*/  IMAD.WIDE.U32 R2, R3, -0x2daee0ad, RZ ;  /* 0xd2511f5303027825 */ /* 0x000fca00078e00ff */
[----:B------:R-:W-:Y:S01]  /*9670*/  LOP3.LUT R3, R4, UR11, R3, 0x96, !PT ;  /* 0x0000000b04037c12 */ /* 0x000fe2000f8e9603 */
[----:B------:R-:W-:-:S05]  /*9680*/  IMAD.WIDE.U32 R4, R5, -0x326172a9, RZ ;  /* 0xcd9e8d5705047825 */ /* 0x000fca00078e00ff */
[----:B------:R-:W-:-:S05]  /*9690*/  LOP3.LUT R6, R6, UR13, R5, 0x96, !PT ;  /* 0x0000000d06067c12 */ /* 0x000fca000f8e9605 */
[----:B------:R-:W-:-:S05]  /*96a0*/  IMAD.WIDE.U32 R6, R6, -0x2daee0ad, RZ ;  /* 0xd2511f5306067825 */ /* 0x000fca00078e00ff */
[----:B------:R-:W-:Y:S01]  /*96b0*/  LOP3.LUT R0, R2, UR9, R7, 0x96, !PT ;  /* 0x0000000902007c12 */ /* 0x000fe2000f8e9607 */
[----:B------:R-:W-:-:S04]  /*96c0*/  IMAD.WIDE.U32 R2, R3, -0x326172a9, RZ ;  /* 0xcd9e8d5703027825 */ /* 0x000fc800078e00ff */
[----:B------:R-:W-:Y:S01]  /*96d0*/  IMAD.WIDE.U32 R72, R0, -0x326172a9, RZ ;  /* 0xcd9e8d5700487825 */ /* 0x000fe200078e00ff */
[----:B------:R-:W-:-:S03]  /*96e0*/  LOP3.LUT R7, R4, UR10, R3, 0x96, !PT ;  /* 0x0000000a04077c12 */ /* 0x000fc6000f8e9603 */
[----:B------:R-:W-:Y:S01]  /*96f0*/  FADD.FTZ R3, R188, R9 ;  /* 0x00000009bc037221 */ /* 0x000fe20000010000 */
[----:B------:R-:W-:Y:S01]  /*9700*/  LOP3.LUT R84, R2, UR8, R73, 0x96, !PT ;  /* 0x0000000802547c12 */ /* 0x000fe2000f8e9649 */
[----:B------:R-:W-:-:S03]  /*9710*/  FADD.FTZ R2, R186, R8 ;  /* 0x00000008ba027221 */ /* 0x000fc60000010000 */
[----:B------:R-:W-:Y:S01]  /*9720*/  LOP3.LUT R0, R84, 0xff, RZ, 0xc0, !PT ;  /* 0x000000ff54007812 */ /* 0x000fe200078ec0ff */
[----:B------:R-:W-:Y:S01]  /*9730*/  FADD.FTZ R4, R185, R2 ;  /* 0x00000002b9047221 */ /* 0x000fe20000010000 */
[----:B------:R-:W-:Y:S01]  /*9740*/  FADD.FTZ R2, R18, R3 ;  /* 0x0000000312027221 */ /* 0x000fe20000010000 */
[----:B------:R-:W-:Y:S01]  /*9750*/  IMAD.MOV.U32 R18, RZ, RZ, R191 ;  /* 0x000000ffff127224 */ /* 0x000fe200078e00bf */
[----:B------:R-:W-:Y:S01]  /*9760*/  ISETP.LE.U32.AND P3, PT, R0, UR4, PT ;  /* 0x0000000400007c0c */ /* 0x000fe2000bf63070 */
[----:B------:R-:W-:Y:S01]  /*9770*/  FADD.FTZ R3, R182, R4 ;  /* 0x00000004b6037221 */ /* 0x000fe20000010000 */
[----:B------:R-:W-:Y:S01]  /*9780*/  LOP3.LUT R0, R84, 0xffff, RZ, 0xc0, !PT ;  /* 0x0000ffff54007812 */ /* 0x000fe200078ec0ff */
[----:B------:R-:W-:Y:S01]  /*9790*/  FADD.FTZ R5, R252, R2 ;  /* 0x00000002fc057221 */ /* 0x000fe20000010000 */
[----:B-1----:R-:W-:Y:S01]  /*97a0*/  F2FP.F16.F32.PACK_AB R2, R64, R55 ;  /* 0x000000374002723e */ /* 0x002fe200000000ff */
[----:B------:R-:W-:Y:S01]  /*97b0*/  FADD.FTZ R4, R251, R3 ;  /* 0x00000003fb047221 */ /* 0x000fe20000010000 */
[----:B------:R-:W-:Y:S01]  /*97c0*/  SHF.R.U32.HI R0, RZ, 0x8, R0 ;  /* 0x00000008ff007819 */ /* 0x000fe20000011600 */
[----:B------:R-:W-:Y:S01]  /*97d0*/  FADD.FTZ R3, R198, R5 ;  /* 0x00000005c6037221 */ /* 0x000fe20000010000 */
[----:B------:R-:W-:-:S02]  /*97e0*/  PRMT R183, R2, 0x7632, R183 ;  /* 0x0000763202b77816 */ /* 0x000fc400000000b7 */
[----:B------:R-:W-:Y:S01]  /*97f0*/  LOP3.LUT R0, R0, 0xffff, RZ, 0xc0, !PT ;  /* 0x0000ffff00007812 */ /* 0x000fe200078ec0ff */
[----:B------:R-:W-:Y:S01]  /*9800*/  FADD.FTZ R3, R22, R3 ;  /* 0x0000000316037221 */ /* 0x000fe20000010000 */
[----:B------:R-:W-:Y:S01]  /*9810*/  PRMT R184, R2, 0x7610, R184 ;  /* 0x0000761002b87816 */ /* 0x000fe200000000b8 */
[----:B------:R-:W-:Y:S01]  /*9820*/  IMAD.MOV.U32 R22, RZ, RZ, R18 ;  /* 0x000000ffff167224 */ /* 0x000fe200078e0012 */
[----:B------:R-:W-:Y:S01]  /*9830*/  ISETP.LE.U32.AND P0, PT, R0, UR4, PT ;  /* 0x0000000400007c0c */ /* 0x000fe2000bf03070 */
[----:B------:R-:W-:Y:S01]  /*9840*/  FADD.FTZ R3, R19, R3 ;  /* 0x0000000313037221 */ /* 0x000fe20000010000 */
[----:B------:R-:W-:Y:S01]  /*9850*/  PRMT R0, R84, 0x7632, R0 ;  /* 0x0000763254007816 */ /* 0x000fe20000000000 */
[----:B------:R-:W-:Y:S01]  /*9860*/  IMAD.MOV.U32 R19, RZ, RZ, R211 ;  /* 0x000000ffff137224 */ /* 0x000fe200078e00d3 */
[----:B------:R-:W-:Y:S01]  /*9870*/  PRMT R197, R184, 0x5410, R183 ;  /* 0x00005410b8c57816 */ /* 0x000fe200000000b7 */
[----:B------:R-:W-:Y:S01]  /*9880*/  FADD.FTZ R3, R131, R3 ;  /* 0x0000000383037221 */ /* 0x000fe20000010000 */
[----:B------:R-:W-:Y:S01]  /*9890*/  LOP3.LUT R0, R0, 0xff, RZ, 0xc0, !PT ;  /* 0x000000ff00007812 */ /* 0x000fe200078ec0ff */
[----:B------:R-:W-:Y:S01]  /*98a0*/  IMAD.MOV.U32 R18, RZ, RZ, R210 ;  /* 0x000000ffff127224 */ /* 0x000fe200078e00d2 */
[----:B------:R-:W-:Y:S01]  /*98b0*/  F2FP.F16.F32.PACK_AB R2, R59, R54 ;  /* 0x000000363b02723e */ /* 0x000fe200000000ff */
[----:B------:R-:W-:Y:S01]  /*98c0*/  FADD.FTZ R3, R130, R3 ;  /* 0x0000000382037221 */ /* 0x000fe20000010000 */
[----:B------:R-:W-:Y:S01]  /*98d0*/  ISETP.LE.U32.AND P2, PT, R0, UR4, PT ;  /* 0x0000000400007c0c */ /* 0x000fe2000bf43070 */
[----:B------:R-:W-:Y:S01]  /*98e0*/  IMAD.MOV.U32 R27, RZ, RZ, R22 ;  /* 0x000000ffff1b7224 */ /* 0x000fe200078e0016 */
[----:B----4-:R-:W-:Y:S01]  /*98f0*/  F2FP.F16.F32.PACK_AB R0, R58, R20 ;  /* 0x000000143a00723e */ /* 0x010fe200000000ff */
[----:B------:R-:W-:Y:S01]  /*9900*/  FADD.FTZ R8, R109, R3 ;  /* 0x000000036d087221 */ /* 0x000fe20000010000 */
[----:B------:R-:W-:Y:S01]  /*9910*/  PRMT R182, R2, 0x7610, R182 ;  /* 0x0000761002b67816 */ /* 0x000fe200000000b6 */
[----:B------:R1:W-:Y:S01]  /*9920*/  MUFU.EX2 R109, R81 ;  /* 0x00000051006d7308 */ /* 0x0003e20000000800 */
[C---:B------:R-:W-:Y:S01]  /*9930*/  PRMT R189, R0.reuse, 0x7610, R189 ;  /* 0x0000761000bd7816 */ /* 0x040fe200000000bd */
[----:B------:R-:W-:Y:S01]  /*9940*/  IMAD.MOV.U32 R33, RZ, RZ, R19 ;  /* 0x000000ffff217224 */ /* 0x000fe200078e0013 */
[----:B------:R-:W-:Y:S01]  /*9950*/  PRMT R188, R0, 0x7632, R188 ;  /* 0x0000763200bc7816 */ /* 0x000fe200000000bc */
[----:B------:R-:W-:Y:S01]  /*9960*/  IMAD.MOV.U32 R60, RZ, RZ, R18 ;  /* 0x000000ffff3c7224 */ /* 0x000fe200078e0012 */
[----:B------:R-:W-:Y:S01]  /*9970*/  SHF.R.U32.HI R0, RZ, 0x18, R84 ;  /* 0x00000018ff007819 */ /* 0x000fe20000011654 */
[----:B------:R-:W-:Y:S01]  /*9980*/  @!P3 HADD2 R71, -R189.H0_H0, -RZ.H0_H0 ;  /* 0xa00000ffbd47b230 */ /* 0x000fe20000000900 */
[----:B--2---:R-:W-:Y:S01]  /*9990*/  PRMT R200, R189, 0x5410, R188 ;  /* 0x00005410bdc87816 */ /* 0x004fe200000000bc */
[----:B------:R-:W-:Y:S01]  /*99a0*/  @!P0 HADD2 R70, -R188.H0_H0, -RZ.H0_H0 ;  /* 0xa00000ffbc468230 */ /* 0x000fe20000000900 */
[----:B------:R-:W-:-:S02]  /*99b0*/  ISETP.LE.U32.AND P1, PT, R0, UR4, PT ;  /* 0x0000000400007c0c */ /* 0x000fc4000bf23070 */
[----:B------:R-:W-:Y:S02]  /*99c0*/  F2FP.F16.F32.PACK_AB R0, R35, R13 ;  /* 0x0000000d2300723e */ /* 0x000fe400000000ff */
[----:B------:R-:W-:Y:S02]  /*99d0*/  @!P3 PRMT R189, R71, 0x5410, RZ ;  /* 0x0000541047bdb816 */ /* 0x000fe400000000ff */
[C---:B------:R-:W-:Y:S02]  /*99e0*/  PRMT R187, R0.reuse, 0x7610, R187 ;  /* 0x0000761000bb7816 */ /* 0x040fe400000000bb */
[----:B------:R-:W-:Y:S01]  /*99f0*/  PRMT R186, R0, 0x7632, R186 ;  /* 0x0000763200ba7816 */ /* 0x000fe200000000ba */
[----:B------:R-:W-:Y:S01]  /*9a00*/  IMAD.MOV.U32 R0, RZ, RZ, R72 ;  /* 0x000000ffff007224 */ /* 0x000fe200078e0048 */
[----:B------:R-:W-:Y:S01]  /*9a10*/  @!P0 PRMT R188, R70, 0x5410, RZ ;  /* 0x0000541046bc8816 */ /* 0x000fe200000000ff */
[----:B------:R-:W-:Y:S01]  /*9a20*/  IMAD.WIDE.U32 R70, R7, -0x2daee0ad, RZ ;  /* 0xd2511f5307467825 */ /* 0x000fe200078e00ff */
[----:B------:R-:W-:-:S03]  /*9a30*/  PRMT R191, R187, 0x5410, R186 ;  /* 0x00005410bbbf7816 */ /* 0x000fc600000000ba */
[----:B------:R-:W-:Y:S01]  /*9a40*/  @!P1 HADD2 R77, -R186.H0_H0, -RZ.H0_H0 ;  /* 0xa00000ffba4d9230 */ /* 0x000fe20000000900 */
[----:B------:R-:W-:Y:S01]  /*9a50*/  LOP3.LUT R0, R0, 0xff, RZ, 0xc0, !PT ;  /* 0x000000ff00007812 */ /* 0x000fe200078ec0ff */
[----:B------:R-:W-:Y:S01]  /*9a60*/  @!P2 HADD2 R78, -R187.H0_H0, -RZ.H0_H0 ;  /* 0xa00000ffbb4ea230 */ /* 0x000fe20000000900 */
[----:B------:R-:W-:Y:S01]  /*9a70*/  LOP3.LUT R71, R6, UR5, R71, 0x96, !PT ;  /* 0x0000000506477c12 */ /* 0x000fe2000f8e9647 */
[----:B-1----:R-:W-:Y:S01]  /*9a80*/  IMAD.MOV.U32 R81, RZ, RZ, R65 ;  /* 0x000000ffff517224 */ /* 0x002fe200078e0041 */
[----:B------:R-:W-:Y:S02]  /*9a90*/  ISETP.LE.U32.AND P0, PT, R0, UR4, PT ;  /* 0x0000000400007c0c */ /* 0x000fe4000bf03070 */
[----:B------:R-:W-:Y:S02]  /*9aa0*/  PRMT R0, R72, 0x7771, RZ ;  /* 0x0000777148007816 */ /* 0x000fe400000000ff */
[----:B------:R-:W-:Y:S02]  /*9ab0*/  @!P1 PRMT R186, R77, 0x5410, RZ ;  /* 0x000054104dba9816 */ /* 0x000fe400000000ff */
[----:B------:R-:W-:-:S02]  /*9ac0*/  ISETP.GT.U32.AND P1, PT, R0, UR4, PT ;  /* 0x0000000400007c0c */ /* 0x000fc4000bf24070 */
[----:B------:R-:W-:Y:S01]  /*9ad0*/  LOP3.LUT R0, R71, 0xffff, RZ, 0xc0, !PT ;  /* 0x0000ffff47007812 */ /* 0x000fe200078ec0ff */
[----:B------:R-:W-:Y:S01]  /*9ae0*/  STL [R1+0x328], R186 ;  /* 0x000328ba01007387 */ /* 0x000fe20000100800 */
[----:B------:R-:W-:Y:S02]  /*9af0*/  @!P2 PRMT R187, R78, 0x5410, RZ ;  /* 0x000054104ebba816 */ /* 0x000fe400000000ff */
[----:B------:R-:W-:Y:S01]  /*9b00*/  SHF.R.U32.HI R0, RZ, 0x8, R0 ;  /* 0x00000008ff007819 */ /* 0x000fe20000011600 */
[----:B------:R-:W-:Y:S01]  /*9b10*/  @!P0 HADD2 R80, -R184.H0_H0, -RZ.H0_H0 ;  /* 0xa00000ffb8508230 */ /* 0x000fe20000000900 */
[----:B------:R-:W-:Y:S02]  /*9b20*/  PRMT R185, R2, 0x7632, R185 ;  /* 0x0000763202b97816 */ /* 0x000fe400000000b9 */
[----:B------:R-:W-:Y:S02]  /*9b30*/  LOP3.LUT R0, R0, 0xffff, RZ, 0xc0, !PT ;  /* 0x0000ffff00007812 */ /* 0x000fe400078ec0ff */
[----:B------:R-:W-:Y:S01]  /*9b40*/  @!P0 PRMT R184, R80, 0x5410, RZ ;  /* 0x0000541050b88816 */ /* 0x000fe200000000ff */
[----:B------:R-:W-:Y:S01]  /*9b50*/  @P1 HADD2 R79, -R183.H0_H0, -RZ.H0_H0 ;  /* 0xa00000ffb74f1230 */ /* 0x000fe20000000900 */
[----:B------:R-:W-:Y:S01]  /*9b60*/  ISETP.LE.U32.AND P5, PT, R0, UR4, PT ;  /* 0x0000000400007c0c */ /* 0x000fe2000bfa3070 */
[----:B------:R-:W-:Y:S01]  /*9b70*/  IMAD.MOV.U32 R80, RZ, RZ, R49 ;  /* 0x000000ffff507224 */ /* 0x000fe200078e0031 */
[----:B------:R-:W-:Y:S01]  /*9b80*/  PRMT R0, R72, 0x7772, RZ ;  /* 0x0000777248007816 */ /* 0x000fe200000000ff */
[----:B------:R-:W-:Y:S01]  /*9b90*/  STL [R1+0x324], R184 ;  /* 0x000324b801007387 */ /* 0x000fe20000100800 */
[----:B------:R-:W-:-:S02]  /*9ba0*/  @P1 PRMT R183, R79, 0x5410, RZ ;  /* 0x000054104fb71816 */ /* 0x000fc400000000ff */
[----:B------:R-:W-:Y:S02]  /*9bb0*/  ISETP.GT.U32.AND P3, PT, R0, UR4, PT ;  /* 0x0000000400007c0c */ /* 0x000fe4000bf64070 */
[----:B------:R-:W-:Y:S02]  /*9bc0*/  PRMT R0, R72, 0x7773, RZ ;  /* 0x0000777348007816 */ /* 0x000fe400000000ff */
[----:B------:R-:W-:Y:S02]  /*9bd0*/  PRMT R198, R182, 0x5410, R185 ;  /* 0x00005410b6c67816 */ /* 0x000fe400000000b9 */
[----:B------:R-:W-:Y:S02]  /*9be0*/  ISETP.GT.U32.AND P2, PT, R0, UR4, PT ;  /* 0x0000000400007c0c */ /* 0x000fe4000bf44070 */
[----:B------:R-:W-:-:S04]  /*9bf0*/  PRMT R0, R71, 0x7632, R0 ;  /* 0x0000763247007816 */ /* 0x000fc80000000000 */
[----:B------:R-:W-:Y:S01]  /*9c00*/  LOP3.LUT R0, R0, 0xff, RZ, 0xc0, !PT ;  /* 0x000000ff00007812 */ /* 0x000fe200078ec0ff */
[----:B------:R-:W-:-:S03]  /*9c10*/  @P3 HADD2 R83, -R182.H0_H0, -RZ.H0_H0 ;  /* 0xa00000ffb6533230 */ /* 0x000fc60000000900 */
[----:B------:R-:W-:Y:S01]  /*9c20*/  ISETP.LE.U32.AND P1, PT, R0, UR4, PT ;  /* 0x0000000400007c0c */ /* 0x000fe2000bf23070 */
[----:B------:R-:W-:Y:S01]  /*9c30*/  IMAD.MOV.U32 R0, RZ, RZ, R70 ;  /* 0x000000ffff007224 */ /* 0x000fe200078e0046 */
[----:B------:R-:W-:Y:S01]  /*9c40*/  @P3 PRMT R182, R83, 0x5410, RZ ;  /* 0x0000541053b63816 */ /* 0x000fe200000000ff */
[----:B------:R-:W-:Y:S01]  /*9c50*/  @P2 HADD2 R82, -R185.H0_H0, -RZ.H0_H0 ;  /* 0xa00000ffb9522230 */ /* 0x000fe20000000900 */
[----:B------:R1:W-:Y:S02]  /*9c60*/  MUFU.EX2 R83, R85 ;  /* 0x0000005500537308 */ /* 0x0003e40000000800 */
[----:B------:R-:W-:Y:S02]  /*9c70*/  LOP3.LUT R0, R0, 0xff, RZ, 0xc0, !PT ;  /* 0x000000ff00007812 */ /* 0x000fe400078ec0ff */
[----:B------:R-:W-:Y:S01]  /*9c80*/  @P2 PRMT R185, R82, 0x5410, RZ ;  /* 0x0000541052b92816 */ /* 0x000fe200000000ff */
[----:B------:R-:W-:Y:S01]  /*9c90*/  IMAD.MOV.U32 R82, RZ, RZ, R60 ;  /* 0x000000ffff527224 */ /* 0x000fe200078e003c */
[----:B------:R-:W-:Y:S01]  /*9ca0*/  ISETP.LE.U32.AND P0, PT, R0, UR4, PT ;  /* 0x0000000400007c0c */ /* 0x000fe2000bf03070 */
[----:B------:R-:W-:-:S04]  /*9cb0*/  FADD.FTZ R0, R178, R4 ;  /* 0x00000004b2007221 */ /* 0x000fc80000010000 */
[----:B------:R-:W-:Y:S01]  /*9cc0*/  FADD.FTZ R2, R174, R0 ;  /* 0x00000000ae027221 */ /* 0x000fe20000010000 */
[----:B------:R-:W-:-:S03]  /*9cd0*/  FMNMX3.FTZ R0, R250, R248, R244, !PT ;  /* 0x000000f8fa007276 */ /* 0x000fc600078100f4 */
[----:B------:R-:W-:Y:S01]  /*9ce0*/  FADD.FTZ R2, R107, R2 ;  /* 0x000000026b027221 */ /* 0x000fe20000010000 */
[----:B------:R-:W-:Y:S01]  /*9cf0*/  FMNMX3.FTZ R0, R0, R245, R243, !PT ;  /* 0x000000f500007276 */ /* 0x000fe200078100f3 */
[----:B------:R-:W-:Y:S01]  /*9d00*/  MUFU.EX2 R107, R76 ;  /* 0x0000004c006b7308 */ /* 0x000fe20000000800 */
[----:B-1----:R-:W-:Y:S02]  /*9d10*/  IMAD.MOV.U32 R85, RZ, RZ, R50 ;  /* 0x000000ffff557224 */ /* 0x002fe400078e0032 */
[----:B------:R-:W-:Y:S01]  /*9d20*/  FADD.FTZ R2, R103, R2 ;  /* 0x0000000267027221 */ /* 0x000fe20000010000 */
[----:B------:R-:W-:-:S03]  /*9d30*/  FMNMX3.FTZ R0, R0, R229, R228, !PT ;  /* 0x000000e500007276 */ /* 0x000fc600078100e4 */
[----:B------:R-:W-:Y:S01]  /*9d40*/  FADD.FTZ R10, R42, R2 ;  /* 0x000000022a0a7221 */ /* 0x000fe20000010000 */
[----:B------:R-:W-:Y:S01]  /*9d50*/  FMNMX3.FTZ R0, R0, R225, R224, !PT ;  /* 0x000000e100007276 */ /* 0x000fe200078100e0 */
[----:B------:R-:W-:Y:S01]  /*9d60*/  VIADD R2, R172, 0x4 ;  /* 0x00000004ac027836 */ /* 0x000fe20000000000 */
[----:B------:R1:W2:Y:S02]  /*9d70*/  MUFU.EX2 R103, R88 ;  /* 0x0000005800677308 */ /* 0x0002a40000000800 */
[----:B------:R-:W-:Y:S01]  /*9d80*/  FMNMX3.FTZ R0, R0, R219, R218, !PT ;  /* 0x000000db00007276 */ /* 0x000fe200078100da */
[----:B------:R-:W-:-:S03]  /*9d90*/  IMAD.WIDE.U32 R130, R2, -0x326172a9, RZ ;  /* 0xcd9e8d5702827825 */ /* 0x000fc600078e00ff */
[----:B------:R-:W-:Y:S02]  /*9da0*/  FMNMX3.FTZ R0, R0, R216, R207, !PT ;  /* 0x000000d800007276 */ /* 0x000fe400078100cf */
[----:B------:R-:W-:Y:S02]  /*9db0*/  LOP3.LUT R2, R119, UR26, R131, 0x96, !PT ;  /* 0x0000001a77027c12 */ /* 0x000fe4000f8e9683 */
[----:B------:R-:W-:-:S03]  /*9dc0*/  FMNMX3.FTZ R0, R0, R190, R177, !PT ;  /* 0x000000be00007276 */ /* 0x000fc600078100b1 */
[----:B------:R-:W-:Y:S01]  /*9dd0*/  IMAD.WIDE.U32 R210, R2, -0x2daee0ad, RZ ;  /* 0xd2511f5302d27825 */ /* 0x000fe200078e00ff */
[----:B------:R-:W-:-:S03]  /*9de0*/  FMNMX3.FTZ R0, R0, R176, R159, !PT ;  /* 0x000000b000007276 */ /* 0x000fc6000781009f */
[----:B-1----:R-:W-:Y:S01]  /*9df0*/  IMAD.MOV.U32 R88, RZ, RZ, R52 ;  /* 0x000000ffff587224 */ /* 0x002fe200078e0034 */
[----:B------:R-:W-:Y:S01]  /*9e00*/  FMNMX3.FTZ R0, R0, R158, R157, !PT ;  /* 0x0000009e00007276 */ /* 0x000fe2000781009d */
[----:B------:R-:W-:Y:S03]  /*9e10*/  STL.64 [R1+0xd0], R210 ;  /* 0x0000d0d201007387 */ /* 0x000fe60000100a00 */
[----:B------:R-:W-:-:S04]  /*9e20*/  FMNMX3.FTZ R0, R0, R156, R155, !PT ;  /* 0x0000009c00007276 */ /* 0x000fc8000781009b */
[----:B------:R-:W-:-:S04]  /*9e30*/  FMNMX3.FTZ R0, R0, R154, R153, !PT ;  /* 0x0000009a00007276 */ /* 0x000fc80007810099 */
[----:B------:R-:W-:-:S04]  /*9e40*/  FMNMX3.FTZ R0, R0, R152, R147, !PT ;  /* 0x0000009800007276 */ /* 0x000fc80007810093 */
[----:B------:R-:W-:Y:S02]  /*9e50*/  FMNMX3.FTZ R2, R0, R145, R144, !PT ;  /* 0x0000009100027276 */ /* 0x000fe40007810090 */
[----:B------:R-:W-:Y:S02]  /*9e60*/  LOP3.LUT R0, R62, UR25, R211, 0x96, !PT ;  /* 0x000000193e007c12 */ /* 0x000fe4000f8e96d3 */
[----:B------:R-:W-:Y:S02]  /*9e70*/  FMNMX3.FTZ R3, R2, R143, R142, !PT ;  /* 0x0000008f02037276 */ /* 0x000fe4000781008e */
[----:B------:R-:W-:Y:S01]  /*9e80*/  LOP3.LUT R2, R130, UR7, R15, 0x96, !PT ;  /* 0x0000000782027c12 */ /* 0x000fe2000f8e960f */
[----:B------:R-:W-:Y:S01]  /*9e90*/  IMAD.WIDE.U32 R62, R0, -0x326172a9, RZ ;  /* 0xcd9e8d57003e7825 */ /* 0x000fe200078e00ff */
[----:B------:R-:W-:-:S03]  /*9ea0*/  FMNMX3.FTZ R0, R3, R141, R140, !PT ;  /* 0x0000008d03007276 */ /* 0x000fc6000781008c */
[----:B------:R-:W-:Y:S01]  /*9eb0*/  IMAD.WIDE.U32 R2, R2, -0x2daee0ad, RZ ;  /* 0xd2511f5302027825 */ /* 0x000fe200078e00ff */
[----:B------:R-:W-:Y:S02]  /*9ec0*/  FMNMX.FTZ R0, R138, R0, !PT ;  /* 0x000000008a007209 */ /* 0x000fe40007810000 */
[----:B------:R-:W-:Y:S02]  /*9ed0*/  LOP3.LUT R4, R14, UR17, R63, 0x96, !PT ;  /* 0x000000110e047c12 */ /* 0x000fe4000f8e963f */
[----:B------:R-:W-:Y:S01]  /*9ee0*/  LOP3.LUT R6, R210, UR16, R3, 0x96, !PT ;  /* 0x00000010d2067c12 */ /* 0x000fe2000f8e9603 */
[----:B------:R-:W1:Y:S02]  /*9ef0*/  SHFL.BFLY PT, R136, R0, 0x2, 0x1f ;  /* 0x0c401f0000887f89 */ /* 0x000e6400000e0000 */
[----:B------:R-:W-:-:S04]  /*9f00*/  IMAD.WIDE.U32 R4, R4, -0x2daee0ad, RZ ;  /* 0xd2511f5304047825 */ /* 0x000fc800078e00ff */
[----:B------:R-:W-:Y:S01]  /*9f10*/  IMAD.WIDE.U32 R6, R6, -0x326172a9, RZ ;  /* 0xcd9e8d5706067825 */ /* 0x000fe200078e00ff */
[----:B------:R-:W-:-:S04]  /*9f20*/  LOP3.LUT R5, R2, UR14, R5, 0x96, !PT ;  /* 0x0000000e02057c12 */ /* 0x000fc8000f8e9605 */
[----:B------:R-:W-:-:S05]  /*9f30*/  LOP3.LUT R3, R62, UR15, R7, 0x96, !PT ;  /* 0x0000000f3e037c12 */ /* 0x000fca000f8e9607 */
[----:B------:R-:W-:-:S05]  /*9f40*/  IMAD.WIDE.U32 R2, R3, -0x2daee0ad, RZ ;  /* 0xd2511f5303027825 */ /* 0x000fca00078e00ff */
[----:B------:R-:W-:Y:S01]  /*9f50*/  LOP3.LUT R3, R4, UR11, R3, 0x96, !PT ;  /* 0x0000000b04037c12 */ /* 0x000fe2000f8e9603 */
[----:B------:R-:W-:Y:S01]  /*9f60*/  IMAD.WIDE.U32 R4, R5, -0x326172a9, RZ ;  /* 0xcd9e8d5705047825 */ /* 0x000fe200078e00ff */
[----:B-1----:R-:W-:Y:S02]  /*9f70*/  FMNMX.FTZ R136, R0, R136, !PT ;  /* 0x0000008800887209 */ /* 0x002fe40007810000 */
[----:B------:R-:W-:Y:S02]  /*9f80*/  LOP3.LUT R0, R71, 0xff, RZ, 0xc0, !PT ;  /* 0x000000ff47007812 */ /* 0x000fe400078ec0ff */
[----:B------:R-:W-:Y:S02]  /*9f90*/  LOP3.LUT R6, R6, UR13, R5, 0x96, !PT ;  /* 0x0000000d06067c12 */ /* 0x000fe4000f8e9605 */
[----:B------:R-:W1:Y:S01]  /*9fa0*/  SHFL.BFLY PT, R5, R136, 0x1, 0x1f ;  /* 0x0c201f0088057f89 */ /* 0x000e6200000e0000 */
[----:B------:R-:W-:Y:S02]  /*9fb0*/  ISETP.LE.U32.AND P4, PT, R0, UR4, PT ;  /* 0x0000000400007c0c */ /* 0x000fe4000bf83070 */
[----:B------:R-:W-:-:S05]  /*9fc0*/  IMAD.WIDE.U32 R6, R6, -0x2daee0ad, RZ ;  /* 0xd2511f5306067825 */ /* 0x000fca00078e00ff */
[----:B------:R-:W-:Y:S01]  /*9fd0*/  LOP3.LUT R0, R2, UR9, R7, 0x96, !PT ;  /* 0x0000000902007c12 */ /* 0x000fe2000f8e9607 */
[----:B------:R-:W-:-:S04]  /*9fe0*/  IMAD.WIDE.U32 R2, R3, -0x326172a9, RZ ;  /* 0xcd9e8d5703027825 */ /* 0x000fc800078e00ff */
[----:B------:R-:W-:Y:S01]  /*9ff0*/  IMAD.WIDE.U32 R24, R0, -0x326172a9, RZ ;  /* 0xcd9e8d5700187825 */ /* 0x000fe200078e00ff */
[----:B------:R-:W-:-:S03]  /*a000*/  LOP3.LUT R9, R4, UR10, R3, 0x96, !PT ;  /* 0x0000000a04097c12 */ /* 0x000fc6000f8e9603 */
[----:B------:R-:W-:Y:S01]  /*a010*/  FADD.FTZ R4, R133, R8 ;  /* 0x0000000885047221 */ /* 0x000fe20000010000 */
[----:B------:R-:W-:-:S03]  /*a020*/  LOP3.LUT R29, R2, UR8, R25, 0x96, !PT ;  /* 0x00000008021d7c12 */ /* 0x000fc6000f8e9619 */
[----:B------:R-:W-:Y:S01]  /*a030*/  FADD.FTZ R8, R48, R4 ;  /* 0x0000000430087221 */ /* 0x000fe20000010000 */
[----:B--2---:R-:W-:Y:S01]  /*a040*/  F2FP.F16.F32.PACK_AB R4, R103, R56 ;  /* 0x000000386704723e */ /* 0x004fe200000000ff */
[----:B------:R-:W-:Y:S01]  /*a050*/  IMAD.WIDE.U32 R22, R9, -0x2daee0ad, RZ ;  /* 0xd2511f5309167825 */ /* 0x000fe200078e00ff */
[----:B------:R-:W-:Y:S02]  /*a060*/  LOP3.LUT R0, R29, 0xffff, RZ, 0xc0, !PT ;  /* 0x0000ffff1d007812 */ /* 0x000fe400078ec0ff */
[----:B-1----:R-:W-:Y:S02]  /*a070*/  FMNMX.FTZ R136, R136, R5, !PT ;  /* 0x0000000588887209 */ /* 0x002fe40007810000 */
[----:B------:R-:W-:Y:S02]  /*a080*/  SHF.R.U32.HI R0, RZ, 0x8, R0 ;  /* 0x00000008ff007819 */ /* 0x000fe40000011600 */
[C---:B------:R-:W-:Y:S01]  /*a090*/  FSETP.NEU.FTZ.AND P2, PT, R136.reuse, -INF , PT ;  /* 0xff8000008800780b */ /* 0x040fe20003f5d000 */
[----:B------:R-:W-:Y:S01]  /*a0a0*/  FMUL.FTZ R3, R136, UR30 ;  /* 0x0000001e88037c20 */ /* 0x000fe20008410000 */
[----:B------:R-:W-:-:S02]  /*a0b0*/  LOP3.LUT R2, R0, 0xffff, RZ, 0xc0, !PT ;  /* 0x0000ffff00027812 */ /* 0x000fc400078ec0ff */
[----:B------:R-:W-:Y:S02]  /*a0c0*/  PRMT R179, R4, 0x7610, R179 ;  /* 0x0000761004b37816 */ /* 0x000fe400000000b3 */
[----:B------:R-:W-:Y:S01]  /*a0d0*/  FSEL R0, R3, RZ, P2 ;  /* 0x000000ff03007208 */ /* 0x000fe20001000000 */
[----:B------:R-:W-:Y:S01]  /*a0e0*/  FADD.FTZ R3, R132, R10 ;  /* 0x0000000a84037221 */ /* 0x000fe20000010000 */
[----:B------:R-:W-:Y:S01]  /*a0f0*/  ISETP.LE.U32.AND P2, PT, R2, UR4, PT ;  /* 0x0000000402007c0c */ /* 0x000fe2000bf43070 */
[----:B------:R-:W-:Y:S01]  /*a100*/  @!P1 HADD2 R94, -R179.H0_H0, -RZ.H0_H0 ;  /* 0xa00000ffb35e9230 */ /* 0x000fe20000000900 */
[----:B------:R-:W-:Y:S01]  /*a110*/  PRMT R2, R29, 0x7632, R2 ;  /* 0x000076321d027816 */ /* 0x000fe20000000002 */
[----:B------:R-:W-:Y:S01]  /*a120*/  FADD.FTZ R3, R16, R3 ;  /* 0x0000000310037221 */ /* 0x000fe20000010000 */
[----:B------:R-:W-:Y:S01]  /*a130*/  PRMT R178, R4, 0x7632, R178 ;  /* 0x0000763204b27816 */ /* 0x000fe200000000b2 */
[----:B------:R-:W-:Y:S01]  /*a140*/  FADD.FTZ R4, R139, R8 ;  /* 0x000000088b047221 */ /* 0x000fe20000010000 */
[----:B------:R-:W-:Y:S01]  /*a150*/  LOP3.LUT R2, R2, 0xff, RZ, 0xc0, !PT ;  /* 0x000000ff02027812 */ /* 0x000fe200078ec0ff */
[----:B------:R-:W-:Y:S01]  /*a160*/  FADD.FTZ R7, R17, R3 ;  /* 0x0000000311077221 */ /* 0x000fe20000010000 */
[----:B------:R-:W-:Y:S01]  /*a170*/  SHF.R.U32.HI R3, RZ, 0x18, R71 ;  /* 0x00000018ff037819 */ /* 0x000fe20000011647 */
[----:B------:R-:W-:Y:S01]  /*a180*/  IMAD.MOV.U32 R10, RZ, RZ, R39 ;  /* 0x000000ffff0a7224 */ /* 0x000fe200078e0027 */
[----:B------:R-:W-:Y:S01]  /*a190*/  ISETP.LE.U32.AND P3, PT, R2, UR4, PT ;  /* 0x0000000402007c0c */ /* 0x000fe2000bf63070 */
[--C-:B------:R-:W-:Y:S01]  /*a1a0*/  FFMA.FTZ R5, R250, UR30, -R0.reuse ;  /* 0x0000001efa057c23 */ /* 0x100fe20008010800 */
[----:B------:R-:W-:Y:S01]  /*a1b0*/  F2FP.F16.F32.PACK_AB R2, R107, R57 ;  /* 0x000000396b02723e */ /* 0x000fe200000000ff */
[--C-:B------:R-:W-:Y:S01]  /*a1c0*/  FFMA.FTZ R9, R244, UR30, -R0.reuse ;  /* 0x0000001ef4097c23 */ /* 0x100fe20008010800 */
[----:B------:R-:W-:Y:S01]  /*a1d0*/  LOP3.LUT R28, R6, UR5, R23, 0x96, !PT ;  /* 0x00000005061c7c12 */ /* 0x000fe2000f8e9617 */
[----:B------:R-:W-:Y:S01]  /*a1e0*/  FFMA.FTZ R6, R248, UR30, -R0 ;  /* 0x0000001ef8067c23 */ /* 0x000fe20008010800 */
[C---:B------:R-:W-:Y:S01]  /*a1f0*/  PRMT R180, R2.reuse, 0x7632, R180 ;  /* 0x0000763202b47816 */ /* 0x040fe200000000b4 */
        /* <DEDUP_REMOVED lines=12> */
[----:B------:R-:W-:Y:S01]  /*a2c0*/  IMAD.MOV.U32 R3, RZ, RZ, R53 ;  /* 0x000000ffff037224 */ /* 0x000fe200078e0035 */
[----:B------:R-:W-:Y:S01]  /*a2d0*/  @!P4 PRMT R181, R91, 0x5410, RZ ;  /* 0x000054105bb5c816 */ /* 0x000fe200000000ff */
[----:B------:R-:W-:Y:S01]  /*a2e0*/  FFMA.FTZ R15, R228, UR30, -R0 ;  /* 0x0000001ee40f7c23 */ /* 0x000fe20008010800 */
[----:B------:R-:W-:Y:S01]  /*a2f0*/  ISETP.LE.U32.AND P4, PT, R2, UR4, PT ;  /* 0x0000000402007c0c */ /* 0x000fe2000bf83070 */
[----:B------:R-:W-:-:S02]  /*a300*/  IMAD.MOV.U32 R8, RZ, RZ, R3 ;  /* 0x000000ffff087224 */ /* 0x000fc400078e0003 */
[----:B------:R-:W-:Y:S01]  /*a310*/  FADD.FTZ R3, R13, R7 ;  /* 0x000000070d037221 */ /* 0x000fe20000010000 */
[----:B------:R-:W-:Y:S01]  /*a320*/  IMAD.MOV.U32 R13, RZ, RZ, R232 ;  /* 0x000000ffff0d7224 */ /* 0x000fe200078e00e8 */
[----:B------:R-:W-:Y:S01]  /*a330*/  LOP3.LUT R2, R28, 0xffff, RZ, 0xc0, !PT ;  /* 0x0000ffff1c027812 */ /* 0x000fe200078ec0ff */
[----:B------:R-:W2:Y:S01]  /*a340*/  LDL.LU R232, [R1+0x3b4] ;  /* 0x0003b40001e87983 */ /* 0x000ea20000300800 */
[----:B------:R1:W-:Y:S01]  /*a350*/  MUFU.EX2 R91, R90 ;  /* 0x0000005a005b7308 */ /* 0x0003e20000000800 */
[----:B------:R-:W-:Y:S01]  /*a360*/  FFMA.FTZ R16, R225, UR30, -R0 ;  /* 0x0000001ee1107c23 */ /* 0x000fe20008010800 */
[----:B------:R-:W-:Y:S01]  /*a370*/  SHF.R.U32.HI R2, RZ, 0x8, R2 ;  /* 0x00000008ff027819 */ /* 0x000fe20000011602 */
[--C-:B------:R-:W-:Y:S01]  /*a380*/  FFMA.FTZ R17, R224, UR30, -R0.reuse ;  /* 0x0000001ee0117c23 */ /* 0x100fe20008010800 */
[--C-:B------:R-:W-:Y:S01]  /*a390*/  FFMA.FTZ R18, R219, UR30, -R0.reuse ;  /* 0x0000001edb127c23 */ /* 0x100fe20008010800 */
[--C-:B------:R-:W-:Y:S01]  /*a3a0*/  FFMA.FTZ R19, R218, UR30, -R0.reuse ;  /* 0x0000001eda137c23 */ /* 0x100fe20008010800 */
[----:B------:R-:W-:Y:S01]  /*a3b0*/  LOP3.LUT R2, R2, 0xffff, RZ, 0xc0, !PT ;  /* 0x0000ffff02027812 */ /* 0x000fe200078ec0ff */
        /* <DEDUP_REMOVED lines=10> */
[----:B-1----:R-:W-:-:S02]  /*a460*/  IMAD.MOV.U32 R90, RZ, RZ, R33 ;  /* 0x000000ffff5a7224 */ /* 0x002fc400078e0021 */
        /* <DEDUP_REMOVED lines=11> */
[----:B------:R-:W-:Y:S01]  /*a520*/  PRMT R135, R179, 0x5410, R178 ;  /* 0x00005410b3877816 */ /* 0x000fe200000000b2 */
[----:B------:R-:W-:Y:S01]  /*a530*/  IMAD.MOV.U32 R0, RZ, RZ, R10 ;  /* 0x000000ffff007224 */ /* 0x000fe200078e000a */
[----:B------:R-:W-:Y:S01]  /*a540*/  @!P1 PRMT R179, R94, 0x5410, RZ ;  /* 0x000054105eb39816 */ /* 0x000fe200000000ff */
[----:B------:R-:W-:Y:S01]  /*a550*/  @!P5 HADD2 R95, -R178.H0_H0, -RZ.H0_H0 ;  /* 0xa00000ffb25fd230 */ /* 0x000fe20000000900 */
[----:B------:R-:W-:Y:S01]  /*a560*/  ISETP.LE.U32.AND P1, PT, R2, UR4, PT ;  /* 0x0000000402007c0c */ /* 0x000fe2000bf23070 */
[----:B------:R1:W-:Y:S01]  /*a570*/  MUFU.EX2 R7, R98 ;  /* 0x0000006200077308 */ /* 0x0003e20000000800 */
[----:B------:R-:W-:-:S02]  /*a580*/  F2FP.F16.F32.PACK_AB R2, R83, R109 ;  /* 0x0000006d5302723e */ /* 0x000fc400000000ff */
[----:B------:R-:W-:Y:S02]  /*a590*/  @!P5 PRMT R178, R95, 0x5410, RZ ;  /* 0x000054105fb2d816 */ /* 0x000fe400000000ff */
[----:B------:R-:W-:-:S03]  /*a5a0*/  PRMT R177, R2, 0x7610, R177 ;  /* 0x0000761002b17816 */ /* 0x000fc600000000b1 */
[----:B------:R-:W3:Y:S01]  /*a5b0*/  MUFU.EX2 R94, R93 ;  /* 0x0000005d005e7308 */ /* 0x000ee20000000800 */
[----:B------:R-:W-:Y:S01]  /*a5c0*/  PRMT R176, R2, 0x7632, R176 ;  /* 0x0000763202b07816 */ /* 0x000fe200000000b0 */
[----:B------:R-:W-:-:S06]  /*a5d0*/  FADD.FTZ R20, R20, R4 ;  /* 0x0000000414147221 */ /* 0x000fcc0000010000 */
[----:B------:R-:W4:Y:S01]  /*a5e0*/  MUFU.EX2 R10, R96 ;  /* 0x00000060000a7308 */ /* 0x000f220000000800 */
[----:B-1----:R-:W-:Y:S01]  /*a5f0*/  IMAD.MOV.U32 R98, RZ, RZ, R0 ;  /* 0x000000ffff627224 */ /* 0x002fe200078e0000 */
[----:B------:R-:W-:Y:S01]  /*a600*/  PRMT R0, R70, 0x7771, RZ ;  /* 0x0000777146007816 */ /* 0x000fe200000000ff */
[----:B------:R-:W-:-:S03]  /*a610*/  @!P0 HADD2 R97, -R177.H0_H0, -RZ.H0_H0 ;  /* 0xa00000ffb1618230 */ /* 0x000fc60000000900 */
[----:B------:R-:W-:Y:S01]  /*a620*/  ISETP.GT.U32.AND P5, PT, R0, UR4, PT ;  /* 0x0000000400007c0c */ /* 0x000fe2000bfa4070 */
[----:B------:R-:W-:Y:S01]  /*a630*/  IMAD.MOV.U32 R95, RZ, RZ, R8 ;  /* 0x000000ffff5f7224 */ /* 0x000fe200078e0008 */
[----:B------:R-:W-:Y:S01]  /*a640*/  PRMT R0, R70, 0x7772, RZ ;  /* 0x0000777246007816 */ /* 0x000fe200000000ff */
[----:B------:R-:W-:Y:S02]  /*a650*/  IMAD.MOV.U32 R4, RZ, RZ, R21 ;  /* 0x000000ffff047224 */ /* 0x000fe400078e0015 */
[----:B------:R-:W-:Y:S02]  /*a660*/  FADD.FTZ R21, R35, R3 ;  /* 0x0000000323157221 */ /* 0x000fe40000010000 */
[----:B------:R1:W-:Y:S01]  /*a670*/  MUFU.EX2 R3, R6 ;  /* 0x0000000600037308 */ /* 0x0003e20000000800 */
[----:B---3--:R-:W-:-:S05]  /*a680*/  F2FP.F16.F32.PACK_AB R2, R94, R91 ;  /* 0x0000005b5e02723e */ /* 0x008fca00000000ff */
[----:B------:R-:W-:Y:S01]  /*a690*/  @P5 HADD2 R99, -R176.H0_H0, -RZ.H0_H0 ;  /* 0xa00000ffb0635230 */ /* 0x000fe20000000900 */
[C---:B------:R-:W-:Y:S02]  /*a6a0*/  PRMT R174, R2.reuse, 0x7610, R174 ;  /* 0x0000761002ae7816 */ /* 0x040fe400000000ae */
[----:B------:R-:W-:Y:S02]  /*a6b0*/  PRMT R172, R2, 0x7632, R172 ;  /* 0x0000763202ac7816 */ /* 0x000fe400000000ac */
[----:B----4-:R-:W-:Y:S01]  /*a6c0*/  F2FP.F16.F32.PACK_AB R2, R7, R10 ;  /* 0x0000000a0702723e */ /* 0x010fe200000000ff */
[----:B--2---:R-:W-:Y:S01]  /*a6d0*/  IMAD.MOV.U32 R8, RZ, RZ, R232 ;  /* 0x000000ffff087224 */ /* 0x004fe200078e00e8 */
[----:B------:R-:W-:Y:S02]  /*a6e0*/  PRMT R232, R177, 0x5410, R176 ;  /* 0x00005410b1e87816 */ /* 0x000fe400000000b0 */
[----:B------:R-:W-:Y:S02]  /*a6f0*/  @!P0 PRMT R177, R97, 0x5410, RZ ;  /* 0x0000541061b18816 */ /* 0x000fe400000000ff */
[----:B------:R-:W-:Y:S01]  /*a700*/  ISETP.GT.U32.AND P0, PT, R0, UR4, PT ;  /* 0x0000000400007c0c */ /* 0x000fe2000bf04070 */
[----:B------:R-:W-:Y:S01]  /*a710*/  IMAD.MOV.U32 R0, RZ, RZ, R237 ;  /* 0x000000ffff007224 */ /* 0x000fe200078e00ed */
[----:B------:R-:W-:Y:S01]  /*a720*/  @P5 PRMT R176, R99, 0x5410, RZ ;  /* 0x0000541063b05816 */ /* 0x000fe200000000ff */
[----:B------:R-:W2:Y:S02]  /*a730*/  LDL.LU R237, [R1+0x3b0] ;  /* 0x0003b00001ed7983 */ /* 0x000ea40000300800 */
[----:B-1----:R-:W-:Y:S01]  /*a740*/  IMAD.MOV.U32 R6, RZ, RZ, R0 ;  /* 0x000000ffff067224 */ /* 0x002fe200078e0000 */
[----:B------:R-:W-:-:S04]  /*a750*/  PRMT R0, R70, 0x7773, RZ ;  /* 0x0000777346007816 */ /* 0x000fc800000000ff */
[----:B------:R-:W-:-:S03]  /*a760*/  ISETP.GT.U32.AND P5, PT, R0, UR4, PT ;  /* 0x0000000400007c0c */ /* 0x000fc6000bfa4070 */
[----:B------:R-:W-:Y:S02]  /*a770*/  @P0 HADD2 R100, -R174.H0_H0, -RZ.H0_H0 ;  /* 0xa00000ffae640230 */ /* 0x000fe40000000900 */
[----:B------:R-:W-:Y:S01]  /*a780*/  IMAD.MOV.U32 R99, RZ, RZ, R205 ;  /* 0x000000ffff637224 */ /* 0x000fe200078e00cd */
[----:B------:R-:W-:Y:S02]  /*a790*/  PRMT R205, R174, 0x5410, R172 ;  /* 0x00005410aecd7816 */ /* 0x000fe400000000ac */
[----:B------:R-:W-:Y:S02]  /*a7a0*/  LOP3.LUT R0, R29, 0xff, RZ, 0xc0, !PT ;  /* 0x000000ff1d007812 */ /* 0x000fe400078ec0ff */
[----:B------:R-:W-:Y:S01]  /*a7b0*/  @P0 PRMT R174, R100, 0x5410, RZ ;  /* 0x0000541064ae0816 */ /* 0x000fe200000000ff */
[----:B------:R-:W-:Y:S02]  /*a7c0*/  IMAD.MOV.U32 R100, RZ, RZ, R110 ;  /* 0x000000ffff647224 */ /* 0x000fe400078e006e */
[----:B------:R1:W3:Y:S01]  /*a7d0*/  LDL.LU R110, [R1+0x3ac] ;  /* 0x0003ac00016e7983 */ /* 0x0002e20000300800 */
[----:B------:R-:W-:Y:S01]  /*a7e0*/  @P5 HADD2 R104, -R172.H0_H0, -RZ.H0_H0 ;  /* 0xa00000ffac685230 */ /* 0x000fe20000000900 */
[----:B------:R-:W-:Y:S01]  /*a7f0*/  ISETP.LE.U32.AND P0, PT, R0, UR4, PT ;  /* 0x0000000400007c0c */ /* 0x000fe2000bf03070 */
[----:B------:R-:W-:-:S02]  /*a800*/  IMAD.MOV.U32 R0, RZ, RZ, R4 ;  /* 0x000000ffff007224 */ /* 0x000fc400078e0004 */
[----:B------:R-:W-:Y:S01]  /*a810*/  FADD.FTZ R4, R10, R7 ;  /* 0x000000070a047221 */ /* 0x000fe20000010000 */
[----:B------:R-:W-:Y:S01]  /*a820*/  IMAD.MOV.U32 R10, RZ, RZ, R68 ;  /* 0x000000ffff0a7224 */ /* 0x000fe200078e0044 */
[----:B------:R-:W-:Y:S01]  /*a830*/  @P5 PRMT R172, R104, 0x5410, RZ ;  /* 0x0000541068ac5816 */ /* 0x000fe200000000ff */
[----:B------:R-:W4:Y:S01]  /*a840*/  LDL.LU R68, [R1+0x3a8] ;  /* 0x0003a80001447983 */ /* 0x000f220000300800 */
[----:B------:R-:W-:-:S03]  /*a850*/  IMAD.MOV.U32 R104, RZ, RZ, R69 ;  /* 0x000000ffff687224 */ /* 0x000fc600078e0045 */
[----:B------:R-:W2:Y:S01]  /*a860*/  LDL.LU R69, [R1+0x3a4] ;  /* 0x0003a40001457983 */ /* 0x000ea20000300800 */
[----:B------:R-:W1:Y:S01]  /*a870*/  MUFU.EX2 R5, R5 ;  /* 0x0000000500057308 */ /* 0x000e620000000800 */
[C---:B------:R-:W-:Y:S02]  /*a880*/  PRMT R38, R2.reuse, 0x7610, R38 ;  /* 0x0000761002267816 */ /* 0x040fe40000000026 */
[----:B------:R-:W-:-:S05]  /*a890*/  PRMT R37, R2, 0x7632, R37 ;  /* 0x0000763202257816 */ /* 0x000fca0000000025 */
[----:B------:R1:W-:Y:S02]  /*a8a0*/  MUFU.EX2 R2, R102 ;  /* 0x0000006600027308 */ /* 0x0003e40000000800 */
[----:B-1----:R-:W-:Y:S01]  /*a8b0*/  FADD.FTZ R7, R5, R3 ;  /* 0x0000000305077221 */ /* 0x002fe20000010000 */
[----:B------:R-:W-:-:S05]  /*a8c0*/  F2FP.F16.F32.PACK_AB R3, R3, R5 ;  /* 0x000000050303723e */ /* 0x000fca00000000ff */
[----:B------:R1:W1:Y:S01]  /*a8d0*/  MUFU.EX2 R5, R101 ;  /* 0x0000006500057308 */ /* 0x0002620000000800 */
[----:B------:R-:W-:Y:S02]  /*a8e0*/  @!P0 HADD2 R106, -R38.H0_H0, -RZ.H0_H0 ;  /* 0xa00000ff266a8230 */ /* 0x000fe40000000900 */
[----:B------:R-:W-:Y:S02]  /*a8f0*/  IMAD.MOV.U32 R102, RZ, RZ, R89 ;  /* 0x000000ffff667224 */ /* 0x000fe400078e0059 */
[----:B-1----:R-:W-:Y:S01]  /*a900*/  IMAD.MOV.U32 R101, RZ, RZ, R0 ;  /* 0x000000ffff657224 */ /* 0x002fe200078e0000 */
[----:B------:R-:W-:-:S04]  /*a910*/  SHF.R.U32.HI R0, RZ, 0x18, R29 ;  /* 0x00000018ff007819 */ /* 0x000fc8000001161d */
[----:B------:R-:W-:Y:S02]  /*a920*/  ISETP.LE.U32.AND P5, PT, R0, UR4, PT ;  /* 0x0000000400007c0c */ /* 0x000fe4000bfa3070 */
[----:B------:R-:W-:Y:S02]  /*a930*/  PRMT R0, R28, 0x7632, R0 ;  /* 0x000076321c007816 */ /* 0x000fe40000000000 */
[----:B------:R-:W-:Y:S02]  /*a940*/  PRMT R89, R38, 0x5410, R37 ;  /* 0x0000541026597816 */ /* 0x000fe40000000025 */
[----:B------:R-:W-:Y:S02]  /*a950*/  LOP3.LUT R0, R0, 0xff, RZ, 0xc0, !PT ;  /* 0x000000ff00007812 */ /* 0x000fe400078ec0ff */
[----:B------:R-:W-:Y:S01]  /*a960*/  @!P0 PRMT R38, R106, 0x5410, RZ ;  /* 0x000054106a268816 */ /* 0x000fe200000000ff */
[----:B------:R-:W-:Y:S01]  /*a970*/  IMAD.MOV.U32 R106, RZ, RZ, R27 ;  /* 0x000000ffff6a7224 */ /* 0x000fe200078e001b */
[----:B------:R-:W-:Y:S01]  /*a980*/  ISETP.LE.U32.AND P0, PT, R0, UR4, PT ;  /* 0x0000000400007c0c */ /* 0x000fe2000bf03070 */
[----:B------:R-:W-:Y:S01]  /*a990*/  FADD.FTZ R0, R5, R4 ;  /* 0x0000000405007221 */ /* 0x000fe20000010000 */
[----:B------:R1:W-:Y:S01]  /*a9a0*/  MUFU.EX2 R27, R105 ;  /* 0x00000069001b7308 */ /* 0x0003e20000000800 */
[----:B------:R-:W-:Y:S01]  /*a9b0*/  @!P2 HADD2 R108, -R37.H0_H0, -RZ.H0_H0 ;  /* 0xa00000ff256ca230 */ /* 0x000fe20000000900 */
[----:B------:R-:W-:Y:S01]  /*a9c0*/  PRMT R36, R3, 0x7610, R36 ;  /* 0x0000761003247816 */ /* 0x000fe20000000024 */
[----:B------:R-:W-:-:S03]  /*a9d0*/  IMAD.MOV.U32 R4, RZ, RZ, R13 ;  /* 0x000000ffff047224 */ /* 0x000fc600078e000d */
[----:B------:R-:W-:Y:S01]  /*a9e0*/  @!P2 PRMT R37, R108, 0x5410, RZ ;  /* 0x000054106c25a816 */ /* 0x000fe200000000ff */
[----:B-1----:R-:W-:Y:S02]  /*a9f0*/  IMAD.MOV.U32 R105, RZ, RZ, R102 ;  /* 0x000000ffff697224 */ /* 0x002fe400078e0066 */
[----:B------:R-:W-:Y:S02]  /*aa00*/  IMAD.MOV.U32 R102, RZ, RZ, R6 ;  /* 0x000000ffff667224 */ /* 0x000fe400078e0006 */
[----:B------:R-:W-:Y:S01]  /*aa10*/  FADD.FTZ R6, R2, R0 ;  /* 0x0000000002067221 */ /* 0x000fe20000010000 */
[----:B------:R-:W-:-:S04]  /*aa20*/  PRMT R0, R24, 0x7771, RZ ;  /* 0x0000777118007816 */ /* 0x000fc800000000ff */
[----:B------:R-:W-:Y:S01]  /*aa30*/  ISETP.GT.U32.AND P2, PT, R0, UR4, PT ;  /* 0x0000000400007c0c */ /* 0x000fe2000bf44070 */
[----:B------:R-:W-:Y:S01]  /*aa40*/  IMAD.MOV.U32 R0, RZ, RZ, R22 ;  /* 0x000000ffff007224 */ /* 0x000fe200078e0016 */
[----:B------:R-:W-:Y:S01]  /*aa50*/  PRMT R35, R3, 0x7632, R35 ;  /* 0x0000763203237816 */ /* 0x000fe20000000023 */
[----:B------:R-:W-:Y:S02]  /*aa60*/  IMAD.MOV.U32 R3, RZ, RZ, R4 ;  /* 0x000000ffff037224 */ /* 0x000fe400078e0004 */
[----:B------:R1:W-:Y:S01]  /*aa70*/  MUFU.EX2 R4, R11 ;  /* 0x0000000b00047308 */ /* 0x0003e20000000800 */
[----:B------:R-:W-:Y:S01]  /*aa80*/  LOP3.LUT R0, R0, 0xff, RZ, 0xc0, !PT ;  /* 0x000000ff00007812 */ /* 0x000fe200078ec0ff */
[----:B-1----:R-:W-:Y:S01]  /*aa90*/  IMAD.MOV.U32 R11, RZ, RZ, R88 ;  /* 0x000000ffff0b7224 */ /* 0x002fe200078e0058 */
[----:B------:R-:W-:Y:S02]  /*aaa0*/  PRMT R88, R36, 0x5410, R35 ;  /* 0x0000541024587816 */ /* 0x000fe40000000023 */
[----:B------:R-:W-:-:S03]  /*aab0*/  F2FP.F16.F32.PACK_AB R2, R2, R5 ;  /* 0x000000050202723e */ /* 0x000fc600000000ff */
[----:B------:R1:W1:Y:S01]  /*aac0*/  MUFU.EX2 R5, R9 ;  /* 0x0000000900057308 */ /* 0x0002620000000800 */
[C---:B------:R-:W-:Y:S02]  /*aad0*/  PRMT R142, R2.reuse, 0x7610, R142 ;  /* 0x00007610028e7816 */ /* 0x040fe4000000008e */
[----:B------:R-:W-:Y:S01]  /*aae0*/  PRMT R143, R2, 0x7632, R143 ;  /* 0x00007632028f7816 */ /* 0x000fe2000000008f */
[----:B-1----:R-:W-:Y:S01]  /*aaf0*/  IMAD.MOV.U32 R9, RZ, RZ, R10 ;  /* 0x000000ffff097224 */ /* 0x002fe200078e000a */
[----:B------:R-:W-:Y:S01]  /*ab00*/  F2FP.F16.F32.PACK_AB R2, R4, R5 ;  /* 0x000000050402723e */ /* 0x000fe200000000ff */
[----:B---3--:R-:W-:-:S05]  /*ab10*/  @!P3 HADD2 R110, -R36.H0_H0, -RZ.H0_H0 ;  /* 0xa00000ff246eb230 */ /* 0x008fca0000000900 */
[----:B------:R-:W-:Y:S02]  /*ab20*/  @!P3 PRMT R36, R110, 0x5410, RZ ;  /* 0x000054106e24b816 */ /* 0x000fe400000000ff */
[----:B------:R-:W-:Y:S01]  /*ab30*/  ISETP.LE.U32.AND P3, PT, R0, UR4, PT ;  /* 0x0000000400007c0c */ /* 0x000fe2000bf63070 */
[----:B------:R-:W-:Y:S01]  /*ab40*/  IMAD.MOV.U32 R0, RZ, RZ, R8 ;  /* 0x000000ffff007224 */ /* 0x000fe200078e0008 */
[----:B--2---:R-:W-:Y:S01]  /*ab50*/  LOP3.LUT R8, R130, UR7, R69, 0x96, !PT ;  /* 0x0000000782087c12 */ /* 0x004fe2000f8e9645 */
[----:B------:R-:W-:Y:S02]  /*ab60*/  IMAD.MOV.U32 R69, RZ, RZ, R112 ;  /* 0x000000ffff457224 */ /* 0x000fe400078e0070 */
[----:B------:R1:W2:Y:S01]  /*ab70*/  LDL.LU R112, [R1+0x3a0] ;  /* 0x0003a00001707983 */ /* 0x0002a20000300800 */
[----:B----4-:R-:W-:Y:S01]  /*ab80*/  LOP3.LUT R10, R68, UR17, R63, 0x96, !PT ;  /* 0x00000011440a7c12 */ /* 0x010fe2000f8e963f */
[----:B------:R-:W-:Y:S02]  /*ab90*/  IMAD.MOV.U32 R68, RZ, RZ, R9 ;  /* 0x000000ffff447224 */ /* 0x000fe400078e0009 */
[----:B------:R3:W-:Y:S02]  /*aba0*/  MUFU.EX2 R9, R12 ;  /* 0x0000000c00097308 */ /* 0x0007e40000000800 */
[----:B---3--:R-:W-:-:S02]  /*abb0*/  IMAD.MOV.U32 R12, RZ, RZ, R0 ;  /* 0x000000ffff0c7224 */ /* 0x008fc400078e0000 */
[----:B------:R-:W-:-:S04]  /*abc0*/  FADD.FTZ R0, R5, R7 ;  /* 0x0000000705007221 */ /* 0x000fc80000010000 */
[----:B------:R3:W-:Y:S02]  /*abd0*/  MUFU.EX2 R7, R14 ;  /* 0x0000000e00077308 */ /* 0x0007e40000000800 */
[----:B---3--:R-:W-:Y:S02]  /*abe0*/  IMAD.MOV.U32 R14, RZ, RZ, R11 ;  /* 0x000000ffff0e7224 */ /* 0x008fe400078e000b */
[----:B------:R-:W-:Y:S02]  /*abf0*/  IMAD.MOV.U32 R11, RZ, RZ, R3 ;  /* 0x000000ffff0b7224 */ /* 0x000fe400078e0003 */
[----:B------:R-:W-:Y:S01]  /*ac00*/  FADD.FTZ R3, R4, R0 ;  /* 0x0000000004037221 */ /* 0x000fe20000010000 */
[----:B------:R-:W-:Y:S02]  /*ac10*/  IMAD.MOV.U32 R4, RZ, RZ, R69 ;  /* 0x000000ffff047224 */ /* 0x000fe400078e0045 */
[----:B------:R3:W-:Y:S02]  /*ac20*/  MUFU.EX2 R69, R15 ;  /* 0x0000000f00457308 */ /* 0x0007e40000000800 */
[----:B---3--:R-:W-:-:S06]  /*ac30*/  IMAD.MOV.U32 R15, RZ, RZ, R68 ;  /* 0x000000ffff0f7224 */ /* 0x008fcc00078e0044 */
[----:B------:R3:W-:Y:S02]  /*ac40*/  MUFU.EX2 R68, R16 ;  /* 0x0000001000447308 */ /* 0x0007e40000000800 */
[----:B---3--:R-:W-:Y:S02]  /*ac50*/  IMAD.MOV.U32 R16, RZ, RZ, R117 ;  /* 0x000000ffff107224 */ /* 0x008fe400078e0075 */
[----:B------:R1:W3:Y:S01]  /*ac60*/  LDL.LU R117, [R1+0x39c] ;  /* 0x00039c0001757983 */ /* 0x0002e20000300800 */
[----:B------:R-:W-:Y:S01]  /*ac70*/  @!P5 HADD2 R111, -R35.H0_H0, -RZ.H0_H0 ;  /* 0xa00000ff236fd230 */ /* 0x000fe20000000900 */
[----:B------:R-:W-:Y:S01]  /*ac80*/  PRMT R0, R24, 0x7772, RZ ;  /* 0x0000777218007816 */ /* 0x000fe200000000ff */
[----:B------:R-:W-:-:S03]  /*ac90*/  @!P4 HADD2 R113, -R142.H0_H0, -RZ.H0_H0 ;  /* 0xa00000ff8e71c230 */ /* 0x000fc60000000900 */
[----:B------:R-:W-:Y:S02]  /*aca0*/  @!P5 PRMT R35, R111, 0x5410, RZ ;  /* 0x000054106f23d816 */ /* 0x000fe400000000ff */
[----:B------:R-:W-:Y:S01]  /*acb0*/  ISETP.GT.U32.AND P5, PT, R0, UR4, PT ;  /* 0x0000000400007c0c */ /* 0x000fe2000bfa4070 */
[----:B------:R-:W-:Y:S01]  /*acc0*/  IMAD.MOV.U32 R5, RZ, RZ, R83 ;  /* 0x000000ffff057224 */ /* 0x000fe200078e0053 */
[----:B------:R-:W-:Y:S01]  /*acd0*/  PRMT R0, R24, 0x7773, RZ ;  /* 0x0000777318007816 */ /* 0x000fe200000000ff */
[----:B------:R-:W4:Y:S01]  /*ace0*/  MUFU.EX2 R13, R149 ;  /* 0x00000095000d7308 */ /* 0x000f220000000800 */
[----:B------:R-:W-:Y:S02]  /*acf0*/  PRMT R83, R142, 0x5410, R143 ;  /* 0x000054108e537816 */ /* 0x000fe4000000008f */
[----:B------:R-:W-:Y:S02]  /*ad00*/  @!P4 PRMT R142, R113, 0x5410, RZ ;  /* 0x00005410718ec816 */ /* 0x000fe400000000ff */
[----:B------:R-:W-:-:S02]  /*ad10*/  ISETP.GT.U32.AND P4, PT, R0, UR4, PT ;  /* 0x0000000400007c0c */ /* 0x000fc4000bf84070 */
[----:B------:R-:W-:Y:S02]  /*ad20*/  LOP3.LUT R0, R28, 0xff, RZ, 0xc0, !PT ;  /* 0x000000ff1c007812 */ /* 0x000fe400078ec0ff */
[C---:B------:R-:W-:Y:S02]  /*ad30*/  PRMT R140, R2.reuse, 0x7610, R140 ;  /* 0x00007610028c7816 */ /* 0x040fe4000000008c */
[----:B------:R-:W-:-:S07]  /*ad40*/  PRMT R138, R2, 0x7632, R138 ;  /* 0x00007632028a7816 */ /* 0x000fce000000008a */
[----:B------:R-:W-:Y:S02]  /*ad50*/  @P4 HADD2 R114, -R138.H0_H0, -RZ.H0_H0 ;  /* 0xa00000ff8a724230 */ /* 0x000fe40000000900 */
[----:B--2---:R-:W-:-:S05]  /*ad60*/  @P2 HADD2 R112, -R143.H0_H0, -RZ.H0_H0 ;  /* 0xa00000ff8f702230 */ /* 0x004fca0000000900 */
[----:B------:R-:W-:Y:S02]  /*ad70*/  @P2 PRMT R143, R112, 0x5410, RZ ;  /* 0x00005410708f2816 */ /* 0x000fe400000000ff */
[----:B------:R-:W-:Y:S01]  /*ad80*/  ISETP.LE.U32.AND P2, PT, R0, UR4, PT ;  /* 0x0000000400007c0c */ /* 0x000fe2000bf43070 */
[----:B------:R-:W-:-:S04]  /*ad90*/  IMAD.MOV.U32 R0, RZ, RZ, R87 ;  /* 0x000000ffff007224 */ /* 0x000fc800078e0057 */
[----:B------:R-:W-:Y:S02]  /*ada0*/  IMAD.MOV.U32 R2, RZ, RZ, R0 ;  /* 0x000000ffff027224 */ /* 0x000fe400078e0000 */
[----:B------:R-:W-:Y:S01]  /*adb0*/  FADD.FTZ R0, R27, R6 ;  /* 0x000000061b007221 */ /* 0x000fe20000010000 */
[----:B------:R-:W-:Y:S02]  /*adc0*/  IMAD.MOV.U32 R6, RZ, RZ, R85 ;  /* 0x000000ffff067224 */ /* 0x000fe400078e0055 */
[----:B------:R2:W-:Y:S08]  /*add0*/  MUFU.EX2 R85, R18 ;  /* 0x0000001200557308 */ /* 0x0005f00000000800 */
[----:B------:R-:W1:Y:S01]  /*ade0*/  MUFU.EX2 R87, R17 ;  /* 0x0000001100577308 */ /* 0x000e620000000800 */
[----:B--2---:R-:W-:-:S02]  /*adf0*/  IMAD.MOV.U32 R18, RZ, RZ, R11 ;  /* 0x000000ffff127224 */ /* 0x004fc400078e000b */
[C---:B----4-:R-:W-:Y:S01]  /*ae00*/  FADD.FTZ R11, R13.reuse, R0 ;  /* 0x000000000d0b7221 */ /* 0x050fe20000010000 */
[----:B------:R-:W-:Y:S01]  /*ae10*/  F2FP.F16.F32.PACK_AB R0, R13, R27 ;  /* 0x0000001b0d00723e */ /* 0x000fe200000000ff */
[----:B------:R-:W-:-:S03]  /*ae20*/  IMAD.MOV.U32 R27, RZ, RZ, R90 ;  /* 0x000000ffff1b7224 */ /* 0x000fc600078e005a */
[----:B------:R2:W4:Y:S01]  /*ae30*/  MUFU.EX2 R90, R19 ;  /* 0x00000013005a7308 */ /* 0x0005220000000800 */
[C---:B------:R-:W-:Y:S02]  /*ae40*/  PRMT R141, R0.reuse, 0x7610, R141 ;  /* 0x00007610008d7816 */ /* 0x040fe4000000008d */
[----:B------:R-:W-:Y:S01]  /*ae50*/  PRMT R139, R0, 0x7632, R139 ;  /* 0x00007632008b7816 */ /* 0x000fe2000000008b */
[----:B------:R-:W-:Y:S01]  /*ae60*/  IMAD.MOV.U32 R13, RZ, RZ, R82 ;  /* 0x000000ffff0d7224 */ /* 0x000fe200078e0052 */
[----:B------:R-:W-:Y:S01]  /*ae70*/  SHF.R.U32.HI R0, RZ, 0x18, R28 ;  /* 0x00000018ff007819 */ /* 0x000fe2000001161c */
[----:B------:R-:W-:Y:S01]  /*ae80*/  @!P2 HADD2 R120, -R141.H0_H0, -RZ.H0_H0 ;  /* 0xa00000ff8d78a230 */ /* 0x000fe20000000900 */
[----:B------:R-:W-:Y:S02]  /*ae90*/  PRMT R82, R140, 0x5410, R138 ;  /* 0x000054108c527816 */ /* 0x000fe4000000008a */
[----:B------:R-:W-:Y:S01]  /*aea0*/  @P4 PRMT R138, R114, 0x5410, RZ ;  /* 0x00005410728a4816 */ /* 0x000fe200000000ff */
[----:B--2---:R-:W-:-:S02]  /*aeb0*/  IMAD.MOV.U32 R19, RZ, RZ, R2 ;  /* 0x000000ffff137224 */ /* 0x004fc400078e0002 */
[----:B------:R-:W-:Y:S01]  /*aec0*/  FADD.FTZ R2, R9, R3 ;  /* 0x0000000309027221 */ /* 0x000fe20000010000 */
[----:B------:R-:W-:-:S03]  /*aed0*/  F2FP.F16.F32.PACK_AB R3, R7, R9 ;  /* 0x000000090703723e */ /* 0x000fc600000000ff */
[----:B------:R-:W-:Y:S01]  /*aee0*/  FADD.FTZ R2, R7, R2 ;  /* 0x0000000207027221 */ /* 0x000fe20000010000 */
[----:B------:R-:W-:Y:S01]  /*aef0*/  ISETP.LE.U32.AND P4, PT, R0, UR4, PT ;  /* 0x0000000400007c0c */ /* 0x000fe2000bf83070 */
[----:B------:R-:W-:Y:S01]  /*af00*/  IMAD.MOV.U32 R7, RZ, RZ, R81 ;  /* 0x000000ffff077224 */ /* 0x000fe200078e0051 */
[----:B------:R-:W-:Y:S01]  /*af10*/  PRMT R81, R141, 0x5410, R139 ;  /* 0x000054108d517816 */ /* 0x000fe2000000008b */
[----:B------:R-:W-:Y:S01]  /*af20*/  FADD.FTZ R0, R69, R2 ;  /* 0x0000000245007221 */ /* 0x000fe20000010000 */
[----:B------:R-:W-:Y:S01]  /*af30*/  IMAD.MOV.U32 R9, RZ, RZ, R27 ;  /* 0x000000ffff097224 */ /* 0x000fe200078e001b */
[----:B------:R-:W-:Y:S01]  /*af40*/  @!P2 PRMT R141, R120, 0x5410, RZ ;  /* 0x00005410788da816 */ /* 0x000fe200000000ff */
[----:B------:R-:W2:Y:S01]  /*af50*/  MUFU.EX2 R27, R23 ;  /* 0x00000017001b7308 */ /* 0x000ea20000000800 */
[----:B------:R-:W-:Y:S02]  /*af60*/  IMAD.MOV.U32 R120, RZ, RZ, R13 ;  /* 0x000000ffff787224 */ /* 0x000fe400078e000d */
[----:B------:R-:W-:Y:S01]  /*af70*/  FADD.FTZ R0, R68, R0 ;  /* 0x0000000044007221 */ /* 0x000fe20000010000 */
[----:B------:R-:W-:-:S02]  /*af80*/  IMAD.MOV.U32 R13, RZ, RZ, R18 ;  /* 0x000000ffff0d7224 */ /* 0x000fc400078e0012 */
[----:B------:R-:W-:Y:S02]  /*af90*/  IMAD.MOV.U32 R18, RZ, RZ, R5 ;  /* 0x000000ffff127224 */ /* 0x000fe400078e0005 */
[----:B------:R-:W-:Y:S02]  /*afa0*/  IMAD.MOV.U32 R5, RZ, RZ, R4 ;  /* 0x000000ffff057224 */ /* 0x000fe400078e0004 */
[----:B-1----:R-:W-:Y:S01]  /*afb0*/  FADD.FTZ R0, R87, R0 ;  /* 0x0000000057007221 */ /* 0x002fe20000010000 */
[----:B------:R-:W1:Y:S01]  /*afc0*/  MUFU.EX2 R4, R25 ;  /* 0x0000001900047308 */ /* 0x000e620000000800 */
[C---:B------:R-:W-:Y:S02]  /*afd0*/  PRMT R133, R3.reuse, 0x7610, R133 ;  /* 0x0000761003857816 */ /* 0x040fe40000000085 */
[----:B------:R-:W-:Y:S01]  /*afe0*/  PRMT R132, R3, 0x7632, R132 ;  /* 0x0000763203847816 */ /* 0x000fe20000000084 */
[----:B------:R-:W-:-:S04]  /*aff0*/  FADD.FTZ R0, R85, R0 ;  /* 0x0000000055007221 */ /* 0x000fc80000010000 */
[----:B------:R3:W3:Y:S01]  /*b000*/  MUFU.EX2 R3, R26 ;  /* 0x0000001a00037308 */ /* 0x0006e20000000800 */
[----:B----4-:R-:W-:-:S04]  /*b010*/  FADD.FTZ R0, R90, R0 ;  /* 0x000000005a007221 */ /* 0x010fc80000010000 */
[----:B--2---:R-:W-:Y:S01]  /*b020*/  FADD.FTZ R0, R27, R0 ;  /* 0x000000001b007221 */ /* 0x004fe20000010000 */
[----:B------:R-:W-:-:S03]  /*b030*/  FADD.FTZ R2, R58, R20 ;  /* 0x000000143a027221 */ /* 0x000fc60000010000 */
[----:B-1----:R-:W-:Y:S01]  /*b040*/  FADD.FTZ R0, R4, R0 ;  /* 0x0000000004007221 */ /* 0x002fe20000010000 */
[----:B------:R-:W-:Y:S02]  /*b050*/  IMAD.MOV.U32 R25, RZ, RZ, R9 ;  /* 0x000000ffff197224 */ /* 0x000fe400078e0009 */
[----:B---3--:R-:W-:Y:S02]  /*b060*/  IMAD.MOV.U32 R26, RZ, RZ, R13 ;  /* 0x000000ffff1a7224 */ /* 0x008fe400078e000d */
[----:B------:R-:W-:Y:S01]  /*b070*/  FADD.FTZ R13, R55, R2 ;  /* 0x00000002370d7221 */ /* 0x000fe20000010000 */
[C---:B------:R-:W-:Y:S01]  /*b080*/  FADD.FTZ R9, R3.reuse, R0 ;  /* 0x0000000003097221 */ /* 0x040fe20000010000 */
[----:B------:R-:W-:Y:S01]  /*b090*/  F2FP.F16.F32.PACK_AB R97, R3, R4 ;  /* 0x000000040361723e */ /* 0x000fe200000000ff */
[----:B------:R-:W-:-:S04]  /*b0a0*/  IMAD.WIDE.U32 R2, R8, -0x2daee0ad, RZ ;  /* 0xd2511f5308027825 */ /* 0x000fc800078e00ff */
[----:B------:R-:W-:Y:S02]  /*b0b0*/  @!P0 HADD2 R124, -R133.H0_H0, -RZ.H0_H0 ;  /* 0xa00000ff857c8230 */ /* 0x000fe40000000900 */
[----:B------:R-:W-:Y:S01]  /*b0c0*/  IMAD.MOV.U32 R58, RZ, RZ, R6 ;  /* 0x000000ffff3a7224 */ /* 0x000fe200078e0006 */
[----:B------:R-:W-:Y:S01]  /*b0d0*/  LOP3.LUT R6, R210, UR16, R3, 0x96, !PT ;  /* 0x00000010d2067c12 */ /* 0x000fe2000f8e9603 */
[----:B------:R-:W-:Y:S02]  /*b0e0*/  IMAD.MOV.U32 R23, RZ, RZ, R7 ;  /* 0x000000ffff177224 */ /* 0x000fe400078e0007 */
[----:B------:R-:W-:Y:S01]  /*b0f0*/  IMAD.MOV.U32 R20, RZ, RZ, R80 ;  /* 0x000000ffff147224 */ /* 0x000fe200078e0050 */
[----:B------:R-:W-:Y:S01]  /*b100*/  PRMT R80, R133, 0x5410, R132 ;  /* 0x0000541085507816 */ /* 0x000fe20000000084 */
[----:B------:R-:W-:Y:S01]  /*b110*/  IMAD.WIDE.U32 R6, R6, -0x326172a9, RZ ;  /* 0xcd9e8d5706067825 */ /* 0x000fe200078e00ff */
[----:B------:R-:W-:-:S03]  /*b120*/  @!P0 PRMT R133, R124, 0x5410, RZ ;  /* 0x000054107c858816 */ /* 0x000fc600000000ff */
[----:B------:R-:W-:Y:S01]  /*b130*/  IMAD.MOV.U32 R124, RZ, RZ, R5 ;  /* 0x000000ffff7c7224 */ /* 0x000fe200078e0005 */
[----:B------:R-:W-:Y:S01]  /*b140*/  LOP3.LUT R3, R62, UR15, R7, 0x96, !PT ;  /* 0x0000000f3e037c12 */ /* 0x000fe2000f8e9607 */
[----:B------:R-:W-:-:S05]  /*b150*/  IMAD.WIDE.U32 R4, R10, -0x2daee0ad, RZ ;  /* 0xd2511f530a047825 */ /* 0x000fca00078e00ff */
[----:B------:R-:W-:Y:S01]  /*b160*/  LOP3.LUT R5, R2, UR14, R5, 0x96, !PT ;  /* 0x0000000e02057c12 */ /* 0x000fe2000f8e9605 */
[----:B------:R-:W-:-:S05]  /*b170*/  IMAD.WIDE.U32 R2, R3, -0x2daee0ad, RZ ;  /* 0xd2511f5303027825 */ /* 0x000fca00078e00ff */
[----:B------:R-:W-:Y:S01]  /*b180*/  LOP3.LUT R3, R4, UR11, R3, 0x96, !PT ;  /* 0x0000000b04037c12 */ /* 0x000fe2000f8e9603 */
[----:B------:R-:W-:-:S05]  /*b190*/  IMAD.WIDE.U32 R4, R5, -0x326172a9, RZ ;  /* 0xcd9e8d5705047825 */ /* 0x000fca00078e00ff */
[----:B------:R-:W-:Y:S01]  /*b1a0*/  LOP3.LUT R6, R6, UR13, R5, 0x96, !PT ;  /* 0x0000000d06067c12 */ /* 0x000fe2000f8e9605 */
[----:B------:R-:W-:-:S04]  /*b1b0*/  @!P4 HADD2 R121, -R132.H0_H0, -RZ.H0_H0 ;  /* 0xa00000ff8479c230 */ /* 0x000fc80000000900 */
[----:B------:R-:W-:Y:S01]  /*b1c0*/  IMAD.WIDE.U32 R6, R6, -0x2daee0ad, RZ ;  /* 0xd2511f5306067825 */ /* 0x000fe200078e00ff */
[----:B------:R-:W-:-:S04]  /*b1d0*/  @!P4 PRMT R132, R121, 0x5410, RZ ;  /* 0x000054107984c816 */ /* 0x000fc800000000ff */
[----:B------:R-:W-:Y:S01]  /*b1e0*/  LOP3.LUT R0, R2, UR9, R7, 0x96, !PT ;  /* 0x0000000902007c12 */ /* 0x000fe2000f8e9607 */
[----:B------:R-:W-:Y:S02]  /*b1f0*/  IMAD.MOV.U32 R121, RZ, RZ, R12 ;  /* 0x000000ffff797224 */ /* 0x000fe400078e000c */
[----:B------:R-:W-:Y:S01]  /*b200*/  FADD.FTZ R12, R54, R21 ;  /* 0x00000015360c7221 */ /* 0x000fe20000010000 */
[----:B------:R-:W-:Y:S02]  /*b210*/  IMAD.MOV.U32 R55, RZ, RZ, R20 ;  /* 0x000000ffff377224 */ /* 0x000fe400078e0014 */
[----:B------:R-:W-:-:S04]  /*b220*/  IMAD.WIDE.U32 R2, R3, -0x326172a9, RZ ;  /* 0xcd9e8d5703027825 */ /* 0x000fc800078e00ff */
[----:B------:R-:W-:-:S04]  /*b230*/  IMAD.WIDE.U32 R20, R0, -0x326172a9, RZ ;  /* 0xcd9e8d5700147825 */ /* 0x000fc800078e00ff */
[----:B------:R-:W-:Y:S02]  /*b240*/  IMAD.MOV.U32 R8, RZ, RZ, R58 ;  /* 0x000000ffff087224 */ /* 0x000fe400078e003a */
[----:B------:R-:W-:Y:S01]  /*b250*/  IMAD.MOV.U32 R58, RZ, RZ, R25 ;  /* 0x000000ffff3a7224 */ /* 0x000fe200078e0019 */
[----:B------:R-:W-:-:S04]  /*b260*/  LOP3.LUT R25, R2, UR8, R21, 0x96, !PT ;  /* 0x0000000802197c12 */ /* 0x000fc8000f8e9615 */
[----:B------:R-:W-:Y:S01]  /*b270*/  LOP3.LUT R0, R25, 0xffff, RZ, 0xc0, !PT ;  /* 0x0000ffff19007812 */ /* 0x000fe200078ec0ff */
[----:B------:R-:W-:-:S03]  /*b280*/  @P5 HADD2 R117, -R140.H0_H0, -RZ.H0_H0 ;  /* 0xa00000ff8c755230 */ /* 0x000fc60000000900 */
[----:B------:R-:W-:-:S04]  /*b290*/  SHF.R.U32.HI R0, RZ, 0x8, R0 ;  /* 0x00000008ff007819 */ /* 0x000fc80000011600 */
[----:B------:R-:W-:Y:S02]  /*b2a0*/  LOP3.LUT R0, R0, 0xffff, RZ, 0xc0, !PT ;  /* 0x0000ffff00007812 */ /* 0x000fe400078ec0ff */
[----:B------:R-:W-:Y:S02]  /*b2b0*/  @P5 PRMT R140, R117, 0x5410, RZ ;  /* 0x00005410758c5816 */ /* 0x000fe400000000ff */
[----:B------:R-:W-:Y:S01]  /*b2c0*/  ISETP.LE.U32.AND P5, PT, R0, UR4, PT ;  /* 0x0000000400007c0c */ /* 0x000fe2000bfa3070 */
[----:B------:R-:W-:Y:S01]  /*b2d0*/  IMAD.MOV.U32 R17, RZ, RZ, R240 ;  /* 0x000000ffff117224 */ /* 0x000fe200078e00f0 */
[----:B------:R-:W-:Y:S01]  /*b2e0*/  PRMT R0, R25, 0x7632, R0 ;  /* 0x0000763219007816 */ /* 0x000fe20000000000 */
[----:B------:R-:W-:Y:S01]  /*b2f0*/  IMAD.MOV.U32 R10, RZ, RZ, R121 ;  /* 0x000000ffff0a7224 */ /* 0x000fe200078e0079 */
[----:B------:R-:W-:Y:S01]  /*b300*/  LOP3.LUT R4, R4, UR10, R3, 0x96, !PT ;  /* 0x0000000a04047c12 */ /* 0x000fe2000f8e9603 */
[----:B------:R-:W-:Y:S01]  /*b310*/  IMAD.MOV.U32 R54, RZ, RZ, R17 ;  /* 0x000000ffff367224 */ /* 0x000fe200078e0011 */
[----:B------:R-:W-:Y:S01]  /*b320*/  LOP3.LUT R0, R0, 0xff, RZ, 0xc0, !PT ;  /* 0x000000ff00007812 */ /* 0x000fe200078ec0ff */
[----:B------:R-:W-:-:S02]  /*b330*/  IMAD.MOV.U32 R121, RZ, RZ, R15 ;  /* 0x000000ffff797224 */ /* 0x000fc400078e000f */
[----:B------:R-:W-:Y:S01]  /*b340*/  IMAD.MOV.U32 R5, RZ, RZ, R19 ;  /* 0x000000ffff057224 */ /* 0x000fe200078e0013 */
[----:B------:R-:W1:Y:S01]  /*b350*/  MUFU.EX2 R15, R128 ;  /* 0x00000080000f7308 */ /* 0x000e620000000800 */
[----:B------:R-:W-:Y:S01]  /*b360*/  IMAD.MOV.U32 R3, RZ, RZ, R16 ;  /* 0x000000ffff037224 */ /* 0x000fe200078e0010 */
[----:B------:R-:W-:Y:S01]  /*b370*/  ISETP.LE.U32.AND P4, PT, R0, UR4, PT ;  /* 0x0000000400007c0c */ /* 0x000fe2000bf83070 */
[----:B------:R-:W-:Y:S02]  /*b380*/  IMAD.MOV.U32 R0, RZ, RZ, R20 ;  /* 0x000000ffff007224 */ /* 0x000fe400078e0014 */
[----:B------:R-:W-:Y:S02]  /*b390*/  @!P1 HADD2 R118, -R139.H0_H0, -RZ.H0_H0 ;  /* 0xa00000ff8b769230 */ /* 0x000fe40000000900 */
[----:B------:R-:W-:Y:S01]  /*b3a0*/  IMAD.MOV.U32 R2, RZ, RZ, R14 ;  /* 0x000000ffff027224 */ /* 0x000fe200078e000e */
[----:B------:R-:W2:Y:S01]  /*b3b0*/  LDL.LU R240, [R1+0x398] ;  /* 0x0003980001f07983 */ /* 0x000ea20000300800 */
[----:B------:R3:W-:Y:S01]  /*b3c0*/  MUFU.EX2 R16, R127 ;  /* 0x0000007f00107308 */ /* 0x0007e20000000800 */
[----:B------:R-:W-:-:S07]  /*b3d0*/  LOP3.LUT R0, R0, 0xff, RZ, 0xc0, !PT ;  /* 0x000000ff00007812 */ /* 0x000fce00078ec0ff */
[----:B------:R4:W-:Y:S01]  /*b3e0*/  MUFU.EX2 R19, R126 ;  /* 0x0000007e00137308 */ /* 0x0009e20000000800 */
[----:B---3--:R-:W-:-:S07]  /*b3f0*/  IMAD.MOV.U32 R127, RZ, RZ, R55 ;  /* 0x000000ffff7f7224 */ /* 0x008fce00078e0037 */
[----:B------:R-:W3:Y:S01]  /*b400*/  MUFU.EX2 R14, R148 ;  /* 0x00000094000e7308 */ /* 0x000ee20000000800 */
[----:B----4-:R-:W-:Y:S02]  /*b410*/  IMAD.MOV.U32 R126, RZ, RZ, R54 ;  /* 0x000000ffff7e7224 */ /* 0x010fe400078e0036 */
[----:B------:R-:W-:-:S05]  /*b420*/  IMAD.WIDE.U32 R54, R4, -0x2daee0ad, RZ ;  /* 0xd2511f5304367825 */ /* 0x000fca00078e00ff */
[----:B------:R4:W4:Y:S01]  /*b430*/  MUFU.EX2 R17, R129 ;  /* 0x0000008100117308 */ /* 0x0009220000000800 */
[----:B------:R-:W-:Y:S02]  /*b440*/  ISETP.LE.U32.AND P2, PT, R0, UR4, PT ;  /* 0x0000000400007c0c */ /* 0x000fe4000bf43070 */
[----:B------:R-:W-:-:S04]  /*b450*/  LOP3.LUT R55, R6, UR5, R55, 0x96, !PT ;  /* 0x0000000506377c12 */ /* 0x000fc8000f8e9637 */
[----:B------:R-:W-:Y:S01]  /*b460*/  LOP3.LUT R0, R55, 0xffff, RZ, 0xc0, !PT ;  /* 0x0000ffff37007812 */ /* 0x000fe200078ec0ff */
[----:B------:R-:W-:Y:S02]  /*b470*/  IMAD.MOV.U32 R7, RZ, RZ, R2 ;  /* 0x000000ffff077224 */ /* 0x000fe400078e0002 */
[----:B-1----:R-:W-:Y:S01]  /*b480*/  FADD.FTZ R2, R15, R11 ;  /* 0x0000000b0f027221 */ /* 0x002fe20000010000 */
[----:B------:R-:W-:-:S03]  /*b490*/  SHF.R.U32.HI R0, RZ, 0x8, R0 ;  /* 0x00000008ff007819 */ /* 0x000fc60000011600 */
[----:B---3--:R-:W-:Y:S01]  /*b4a0*/  FADD.FTZ R2, R14, R2 ;  /* 0x000000020e027221 */ /* 0x008fe20000010000 */
[----:B----4-:R-:W-:Y:S01]  /*b4b0*/  IMAD.MOV.U32 R129, RZ, RZ, R8 ;  /* 0x000000ffff817224 */ /* 0x010fe200078e0008 */
[----:B------:R-:W-:Y:S01]  /*b4c0*/  LOP3.LUT R0, R0, 0xffff, RZ, 0xc0, !PT ;  /* 0x0000ffff00007812 */ /* 0x000fe200078ec0ff */
[----:B------:R-:W-:Y:S02]  /*b4d0*/  IMAD.MOV.U32 R8, RZ, RZ, R18 ;  /* 0x000000ffff087224 */ /* 0x000fe400078e0012 */
[----:B------:R-:W1:Y:S01]  /*b4e0*/  MUFU.EX2 R18, R125 ;  /* 0x0000007d00127308 */ /* 0x000e620000000800 */
[----:B------:R-:W-:Y:S01]  /*b4f0*/  @!P1 PRMT R139, R118, 0x5410, RZ ;  /* 0x00005410768b9816 */ /* 0x000fe200000000ff */
[----:B------:R-:W-:Y:S01]  /*b500*/  IMAD.MOV.U32 R6, RZ, RZ, R23 ;  /* 0x000000ffff067224 */ /* 0x000fe200078e0017 */
[----:B------:R-:W-:Y:S01]  /*b510*/  ISETP.LE.U32.AND P1, PT, R0, UR4, PT ;  /* 0x0000000400007c0c */ /* 0x000fe2000bf23070 */
[----:B------:R-:W-:-:S04]  /*b520*/  FADD.FTZ R0, R17, R2 ;  /* 0x0000000211007221 */ /* 0x000fc80000010000 */
[----:B------:R-:W3:Y:S01]  /*b530*/  MUFU.EX2 R23, R150 ;  /* 0x0000009600177308 */ /* 0x000ee20000000800 */
[--C-:B------:R-:W-:Y:S01]  /*b540*/  FADD.FTZ R2, R16, R0.reuse ;  /* 0x0000000010027221 */ /* 0x100fe20000010000 */
[----:B------:R-:W-:-:S06]  /*b550*/  PRMT R0, R55, 0x7632, R0 ;  /* 0x0000763237007816 */ /* 0x000fcc0000000000 */
[----:B------:R-:W4:Y:S01]  /*b560*/  MUFU.EX2 R21, R160 ;  /* 0x000000a000157308 */ /* 0x000f220000000800 */
[----:B------:R-:W-:Y:S01]  /*b570*/  FADD.FTZ R2, R19, R2 ;  /* 0x0000000213027221 */ /* 0x000fe20000010000 */
[----:B------:R-:W-:Y:S01]  /*b580*/  IMAD.MOV.U32 R11, RZ, RZ, R3 ;  /* 0x000000ffff0b7224 */ /* 0x000fe200078e0003 */
[----:B------:R-:W-:-:S05]  /*b590*/  LOP3.LUT R0, R0, 0xff, RZ, 0xc0, !PT ;  /* 0x000000ff00007812 */ /* 0x000fca00078ec0ff */
[----:B------:R-:W4:Y:S01]  /*b5a0*/  MUFU.EX2 R4, R151 ;  /* 0x0000009700047308 */ /* 0x000f220000000800 */
[----:B-1----:R-:W-:Y:S01]  /*b5b0*/  FADD.FTZ R2, R18, R2 ;  /* 0x0000000212027221 */ /* 0x002fe20000010000 */
[----:B------:R-:W-:-:S06]  /*b5c0*/  ISETP.LE.U32.AND P0, PT, R0, UR4, PT ;  /* 0x0000000400007c0c */ /* 0x000fcc000bf03070 */
[----:B------:R-:W1:Y:S01]  /*b5d0*/  MUFU.EX2 R3, R162 ;  /* 0x000000a200037308 */ /* 0x000e620000000800 */
[----:B---3--:R-:W-:-:S04]  /*b5e0*/  FADD.FTZ R0, R23, R2 ;  /* 0x0000000217007221 */ /* 0x008fc80000010000 */
[----:B----4-:R-:W-:Y:S01]  /*b5f0*/  FADD.FTZ R0, R21, R0 ;  /* 0x0000000015007221 */ /* 0x010fe20000010000 */
[----:B------:R-:W-:-:S03]  /*b600*/  IMAD.MOV.U32 R2, RZ, RZ, R8 ;  /* 0x000000ffff027224 */ /* 0x000fc600078e0008 */
[----:B------:R-:W-:-:S04]  /*b610*/  FADD.FTZ R0, R4, R0 ;  /* 0x0000000004007221 */ /* 0x000fc80000010000 */
[C---:B-1----:R-:W-:Y:S01]  /*b620*/  FADD.FTZ R8, R3.reuse, R0 ;  /* 0x0000000003087221 */ /* 0x042fe20000010000 */
[----:B------:R-:W-:Y:S01]  /*b630*/  F2FP.F16.F32.PACK_AB R96, R3, R4 ;  /* 0x000000040360723e */ /* 0x000fe200000000ff */
[----:B------:R-:W-:Y:S01]  /*b640*/  IMAD.MOV.U32 R0, RZ, RZ, R242 ;  /* 0x000000ffff007224 */ /* 0x000fe200078e00f2 */
[----:B------:R1:W3:Y:S01]  /*b650*/  MUFU.EX2 R3, R33 ;  /* 0x0000002100037308 */ /* 0x0002e20000000800 */
[----:B------:R-:W4:Y:S01]  /*b660*/  LDL.LU R242, [R1+0x394] ;  /* 0x0003940001f27983 */ /* 0x000f220000300800 */
[----:B-1----:R-:W-:-:S06]  /*b670*/  IMAD.MOV.U32 R33, RZ, RZ, R2 ;  /* 0x000000ffff217224 */ /* 0x002fcc00078e0002 */
[----:B------:R1:W3:Y:S02]  /*b680*/  MUFU.EX2 R2, R39 ;  /* 0x0000002700027308 */ /* 0x0002e40000000800 */
[----:B-1----:R-:W2:Y:S01]  /*b690*/  LDL.LU R39, [R1+0xb8] ;  /* 0x0000b80001277983 */ /* 0x002ea20000300800 */
[----:B------:R-:W-:Y:S02]  /*b6a0*/  @!P0 HADD2 R144, -R97.H0_H0, -RZ.H0_H0 ;  /* 0xa00000ff61908230 */ /* 0x000fe40000000900 */
[----:B------:R-:W-:Y:S01]  /*b6b0*/  IMAD.MOV.U32 R4, RZ, RZ, R0 ;  /* 0x000000ffff047224 */ /* 0x000fe200078e0000 */
[----:B------:R-:W-:Y:S02]  /*b6c0*/  SHF.R.U32.HI R0, RZ, 0x18, R55 ;  /* 0x00000018ff007819 */ /* 0x000fe40000011637 */
[----:B------:R-:W-:Y:S02]  /*b6d0*/  PRMT R125, R97, 0x7610, R125 ;  /* 0x00007610617d7816 */ /* 0x000fe4000000007d */
[----:B------:R-:W-:-:S02]  /*b6e0*/  @!P0 PRMT R125, R144, 0x5410, RZ ;  /* 0x00005410907d8816 */ /* 0x000fc400000000ff */
[----:B------:R-:W-:Y:S01]  /*b6f0*/  ISETP.LE.U32.AND P0, PT, R0, UR4, PT ;  /* 0x0000000400007c0c */ /* 0x000fe2000bf03070 */
[----:B------:R-:W-:Y:S01]  /*b700*/  IMAD.MOV.U32 R0, RZ, RZ, R54 ;  /* 0x000000ffff007224 */ /* 0x000fe200078e0036 */
[----:B------:R-:W-:-:S04]  /*b710*/  PRMT R162, R97, 0x7632, R162 ;  /* 0x0000763261a27816 */ /* 0x000fc800000000a2 */
[----:B------:R-:W-:-:S07]  /*b720*/  LOP3.LUT R0, R0, 0xff, RZ, 0xc0, !PT ;  /* 0x000000ff00007812 */ /* 0x000fce00078ec0ff */
[----:B------:R-:W-:-:S05]  /*b730*/  @!P0 HADD2 R145, -R97.H1_H1, -RZ.H0_H0 ;  /* 0xa00000ff61918230 */ /* 0x000fca0000000d00 */
[----:B------:R-:W-:Y:S02]  /*b740*/  @!P0 PRMT R162, R145, 0x5410, RZ ;  /* 0x0000541091a28816 */ /* 0x000fe400000000ff */
[----:B------:R-:W-:Y:S01]  /*b750*/  ISETP.LE.U32.AND P0, PT, R0, UR4, PT ;  /* 0x0000000400007c0c */ /* 0x000fe2000bf03070 */
[----:B---3--:R-:W-:Y:S01]  /*b760*/  FADD.FTZ R0, R3, R9 ;  /* 0x0000000903007221 */ /* 0x008fe20000010000 */
[----:B------:R-:W-:Y:S01]  /*b770*/  F2FP.F16.F32.PACK_AB R73, R2, R3 ;  /* 0x000000030249723e */ /* 0x000fe200000000ff */
[----:B------:R-:W-:Y:S01]  /*b780*/  IMAD.MOV.U32 R3, RZ, RZ, R123 ;  /* 0x000000ffff037224 */ /* 0x000fe200078e007b */
[----:B------:R-:W-:-:S09]  /*b790*/  PRMT R214, R96, 0x7610, R214 ;  /* 0x0000761060d67816 */ /* 0x000fd200000000d6 */
[----:B------:R-:W-:Y:S02]  /*b7a0*/  @!P0 HADD2 R146, -R96.H0_H0, -RZ.H0_H0 ;  /* 0xa00000ff60928230 */ /* 0x000fe40000000900 */
[----:B--2---:R-:W-:Y:S02]  /*b7b0*/  IMAD.MOV.U32 R9, RZ, RZ, R39 ;  /* 0x000000ffff097224 */ /* 0x004fe400078e0027 */
[----:B------:R-:W-:Y:S02]  /*b7c0*/  IMAD.MOV.U32 R39, RZ, RZ, R4 ;  /* 0x000000ffff277224 */ /* 0x000fe400078e0004 */
[----:B------:R-:W-:Y:S02]  /*b7d0*/  IMAD.MOV.U32 R4, RZ, RZ, R10 ;  /* 0x000000ffff047224 */ /* 0x000fe400078e000a */
[----:B------:R-:W-:Y:S01]  /*b7e0*/  FADD.FTZ R10, R2, R0 ;  /* 0x00000000020a7221 */ /* 0x000fe20000010000 */
[----:B------:R-:W-:Y:S02]  /*b7f0*/  IMAD.MOV.U32 R0, RZ, RZ, R122 ;  /* 0x000000ffff007224 */ /* 0x000fe400078e007a */
[----:B------:R-:W2:Y:S04]  /*b800*/  LDL.LU R122, [R1+0x390] ;  /* 0x00039000017a7983 */ /* 0x000ea80000300800 */
[----:B------:R-:W3:Y:S01]  /*b810*/  LDL.LU R123, [R1+0x38c] ;  /* 0x00038c00017b7983 */ /* 0x000ee20000300800 */
[----:B------:R-:W-:Y:S01]  /*b820*/  IMAD.MOV.U32 R2, RZ, RZ, R0 ;  /* 0x000000ffff027224 */ /* 0x000fe200078e0000 */
[----:B------:R-:W-:-:S02]  /*b830*/  PRMT R0, R54, 0x7771, RZ ;  /* 0x0000777136007816 */ /* 0x000fc400000000ff */
[----:B------:R-:W-:Y:S02]  /*b840*/  @!P0 PRMT R214, R146, 0x5410, RZ ;  /* 0x0000541092d68816 */ /* 0x000fe400000000ff */
[----:B------:R-:W-:Y:S02]  /*b850*/  ISETP.GT.U32.AND P0, PT, R0, UR4, PT ;  /* 0x0000000400007c0c */ /* 0x000fe4000bf04070 */
[----:B------:R-:W-:Y:S02]  /*b860*/  PRMT R0, R54, 0x7772, RZ ;  /* 0x0000777236007816 */ /* 0x000fe400000000ff */
[----:B------:R-:W-:-:S09]  /*b870*/  PRMT R193, R96, 0x7632, R193 ;  /* 0x0000763260c17816 */ /* 0x000fd200000000c1 */
[----:B------:R-:W-:-:S05]  /*b880*/  @P0 HADD2 R147, -R96.H1_H1, -RZ.H0_H0 ;  /* 0xa00000ff60930230 */ /* 0x000fca0000000d00 */
[----:B------:R-:W-:Y:S02]  /*b890*/  @P0 PRMT R193, R147, 0x5410, RZ ;  /* 0x0000541093c10816 */ /* 0x000fe400000000ff */
[----:B------:R-:W-:Y:S02]  /*b8a0*/  ISETP.GT.U32.AND P0, PT, R0, UR4, PT ;  /* 0x0000000400007c0c */ /* 0x000fe4000bf04070 */
[----:B------:R-:W-:Y:S02]  /*b8b0*/  PRMT R0, R54, 0x7773, RZ ;  /* 0x0000777336007816 */ /* 0x000fe400000000ff */
[----:B------:R-:W-:-:S09]  /*b8c0*/  PRMT R201, R73, 0x7610, R201 ;  /* 0x0000761049c97816 */ /* 0x000fd200000000c9 */
[----:B------:R-:W-:Y:S02]  /*b8d0*/  @P0 HADD2 R152, -R73.H0_H0, -RZ.H0_H0 ;  /* 0xa00000ff49980230 */ /* 0x000fe40000000900 */
[----:B------:R-:W-:-:S03]  /*b8e0*/  IMAD.MOV.U32 R147, RZ, RZ, R3 ;  /* 0x000000ffff937224 */ /* 0x000fc600078e0003 */
[----:B------:R-:W-:Y:S02]  /*b8f0*/  @P0 PRMT R201, R152, 0x5410, RZ ;  /* 0x0000541098c90816 */ /* 0x000fe400000000ff */
[----:B------:R-:W-:Y:S01]  /*b900*/  ISETP.GT.U32.AND P0, PT, R0, UR4, PT ;  /* 0x0000000400007c0c */ /* 0x000fe2000bf04070 */
[----:B------:R-:W-:Y:S02]  /*b910*/  IMAD.MOV.U32 R0, RZ, RZ, R7 ;  /* 0x000000ffff007224 */ /* 0x000fe400078e0007 */
[----:B------:R-:W-:Y:S01]  /*b920*/  MUFU.EX2 R7, R206 ;  /* 0x000000ce00077308 */ /* 0x000fe20000000800 */
[----:B------:R-:W-:Y:S01]  /*b930*/  FADD.FTZ R3, R59, R12 ;  /* 0x0000000c3b037221 */ /* 0x000fe20000010000 */
[----:B------:R-:W-:Y:S02]  /*b940*/  IMAD.MOV.U32 R59, RZ, RZ, R6 ;  /* 0x000000ffff3b7224 */ /* 0x000fe400078e0006 */
[----:B------:R-:W-:-:S04]  /*b950*/  IMAD.MOV.U32 R12, RZ, RZ, R2 ;  /* 0x000000ffff0c7224 */ /* 0x000fc800078e0002 */
[----:B------:R1:W4:Y:S02]  /*b960*/  MUFU.EX2 R6, R204 ;  /* 0x000000cc00067308 */ /* 0x0003240000000800 */
[----:B-1----:R-:W-:Y:S01]  /*b970*/  IMAD.MOV.U32 R204, RZ, RZ, R5 ;  /* 0x000000ffffcc7224 */ /* 0x002fe200078e0005 */
[----:B----4-:R-:W-:Y:S01]  /*b980*/  F2FP.F16.F32.PACK_AB R149, R6, R7 ;  /* 0x000000070695723e */ /* 0x010fe200000000ff */
[----:B------:R-:W-:Y:S01]  /*b990*/  @P0 HADD2 R153, -R73.H1_H1, -RZ.H0_H0 ;  /* 0xa00000ff49990230 */ /* 0x000fe20000000d00 */
[----:B------:R-:W-:-:S04]  /*b9a0*/  PRMT R202, R73, 0x7632, R202 ;  /* 0x0000763249ca7816 */ /* 0x000fc800000000ca */
[----:B------:R-:W-:Y:S02]  /*b9b0*/  @P0 PRMT R202, R153, 0x5410, RZ ;  /* 0x0000541099ca0816 */ /* 0x000fe400000000ff */
[C---:B------:R-:W-:Y:S02]  /*b9c0*/  PRMT R251, R149.reuse, 0x7610, R251 ;  /* 0x0000761095fb7816 */ /* 0x040fe400000000fb */
[----:B------:R-:W-:Y:S02]  /*b9d0*/  PRMT R245, R149, 0x7632, R245 ;  /* 0x0000763295f57816 */ /* 0x000fe400000000f5 */
[----:B--2---:R-:W-:Y:S02]  /*b9e0*/  LOP3.LUT R5, R122, UR17, R63, 0x96, !PT ;  /* 0x000000117a057c12 */ /* 0x004fe4000f8e963f */
[----:B---3--:R-:W-:Y:S01]  /*b9f0*/  LOP3.LUT R2, R130, UR7, R123, 0x96, !PT ;  /* 0x0000000782027c12 */ /* 0x008fe2000f8e967b */
[----:B------:R-:W-:Y:S02]  /*ba00*/  IMAD.MOV.U32 R123, RZ, RZ, R4 ;  /* 0x000000ffff7b7224 */ /* 0x000fe400078e0004 */
[----:B------:R-:W-:Y:S01]  /*ba10*/  FADD.FTZ R4, R64, R13 ;  /* 0x0000000d40047221 */ /* 0x000fe20000010000 */
[----:B------:R-:W-:-:S02]  /*ba20*/  IMAD.MOV.U32 R13, RZ, RZ, R12 ;  /* 0x000000ffff0d7224 */ /* 0x000fc400078e000c */
[----:B------:R-:W-:Y:S01]  /*ba30*/  FADD.FTZ R12, R56, R3 ;  /* 0x00000003380c7221 */ /* 0x000fe20000010000 */
[----:B------:R-:W-:Y:S02]  /*ba40*/  IMAD.MOV.U32 R122, RZ, RZ, R137 ;  /* 0x000000ffff7a7224 */ /* 0x000fe400078e0089 */
[----:B------:R-:W-:Y:S02]  /*ba50*/  IMAD.MOV.U32 R56, RZ, RZ, R13 ;  /* 0x000000ffff387224 */ /* 0x000fe400078e000d */
[----:B------:R-:W-:Y:S01]  /*ba60*/  FADD.FTZ R13, R57, R4 ;  /* 0x00000004390d7221 */ /* 0x000fe20000010000 */
[----:B------:R-:W-:Y:S02]  /*ba70*/  IMAD.MOV.U32 R64, RZ, RZ, R0 ;  /* 0x000000ffff407224 */ /* 0x000fe400078e0000 */
[----:B------:R-:W-:Y:S01]  /*ba80*/  FADD.FTZ R0, R7, R8 ;  /* 0x0000000807007221 */ /* 0x000fe20000010000 */
[----:B------:R-:W-:Y:S01]  /*ba90*/  IMAD.MOV.U32 R57, RZ, RZ, R122 ;  /* 0x000000ffff397224 */ /* 0x000fe200078e007a */
[----:B------:R-:W2:Y:S01]  /*baa0*/  LDL.LU R137, [R1+0x388] ;  /* 0x0003880001897983 */ /* 0x000ea20000300800 */
[----:B------:R-:W-:-:S04]  /*bab0*/  IMAD.WIDE.U32 R2, R2, -0x2daee0ad, RZ ;  /* 0xd2511f5302027825 */ /* 0x000fc800078e00ff */
[----:B------:R-:W-:Y:S02]  /*bac0*/  IMAD.MOV.U32 R122, RZ, RZ, R204 ;  /* 0x000000ffff7a7224 */ /* 0x000fe400078e00cc */
[----:B------:R-:W-:Y:S02]  /*bad0*/  IMAD.MOV.U32 R204, RZ, RZ, R39 ;  /* 0x000000ffffcc7224 */ /* 0x000fe400078e0027 */
[----:B------:R-:W-:Y:S02]  /*bae0*/  IMAD.MOV.U32 R39, RZ, RZ, R11 ;  /* 0x000000ffff277224 */ /* 0x000fe400078e000b */
[----:B------:R-:W-:Y:S01]  /*baf0*/  FADD.FTZ R11, R6, R0 ;  /* 0x00000000060b7221 */ /* 0x000fe20000010000 */
[----:B------:R-:W-:Y:S01]  /*bb00*/  LOP3.LUT R6, R210, UR16, R3, 0x96, !PT ;  /* 0x00000010d2067c12 */ /* 0x000fe2000f8e9603 */
[----:B------:R-:W-:-:S04]  /*bb10*/  IMAD.WIDE.U32 R4, R5, -0x2daee0ad, RZ ;  /* 0xd2511f5305047825 */ /* 0x000fc800078e00ff */
[----:B------:R-:W-:Y:S01]  /*bb20*/  IMAD.WIDE.U32 R6, R6, -0x326172a9, RZ ;  /* 0xcd9e8d5706067825 */ /* 0x000fe200078e00ff */
[----:B------:R-:W-:-:S04]  /*bb30*/  LOP3.LUT R5, R2, UR14, R5, 0x96, !PT ;  /* 0x0000000e02057c12 */ /* 0x000fc8000f8e9605 */
[----:B------:R-:W-:-:S05]  /*bb40*/  LOP3.LUT R3, R62, UR15, R7, 0x96, !PT ;  /* 0x0000000f3e037c12 */ /* 0x000fca000f8e9607 */
[----:B------:R-:W-:-:S05]  /*bb50*/  IMAD.WIDE.U32 R2, R3, -0x2daee0ad, RZ ;  /* 0xd2511f5303027825 */ /* 0x000fca00078e00ff */
[----:B------:R-:W-:Y:S01]  /*bb60*/  LOP3.LUT R3, R4, UR11, R3, 0x96, !PT ;  /* 0x0000000b04037c12 */ /* 0x000fe2000f8e9603 */
[----:B------:R-:W-:-:S05]  /*bb70*/  IMAD.WIDE.U32 R4, R5, -0x326172a9, RZ ;  /* 0xcd9e8d5705047825 */ /* 0x000fca00078e00ff */
[----:B------:R-:W-:Y:S01]  /*bb80*/  LOP3.LUT R6, R6, UR13, R5, 0x96, !PT ;  /* 0x0000000d06067c12 */ /* 0x000fe2000f8e9605 */
[----:B------:R-:W-:-:S04]  /*bb90*/  IMAD.MOV.U32 R0, RZ, RZ, R9 ;  /* 0x000000ffff007224 */ /* 0x000fc800078e0009 */
        /* <DEDUP_REMOVED lines=8> */
[----:B------:R-:W-:-:S05]  /*bc20*/  IMAD.WIDE.U32 R58, R0, -0x326172a9, RZ ;  /* 0xcd9e8d57003a7825 */ /* 0x000fca00078e00ff */
[----:B------:R-:W-:Y:S02]  /*bc30*/  LOP3.LUT R59, R2, UR8, R59, 0x96, !PT ;  /* 0x00000008023b7c12 */ /* 0x000fe4000f8e963b */
[----:B------:R1:W4:Y:S01]  /*bc40*/  MUFU.EX2 R2, R43 ;  /* 0x0000002b00027308 */ /* 0x0003220000000800 */
[----:B------:R-:W-:-:S04]  /*bc50*/  IMAD.MOV.U32 R0, RZ, RZ, R215 ;  /* 0x000000ffff007224 */ /* 0x000fc800078e00d7 */
        /* <DEDUP_REMOVED lines=10> */
[----:B------:R-:W-:-:S03]  /*bd00*/  LOP3.LUT R0, R0, 0xffff, RZ, 0xc0, !PT ;  /* 0x0000ffff00007812 */ /* 0x000fc600078ec0ff */
[----:B------:R-:W-:Y:S02]  /*bd10*/  @!P0 PRMT R251, R154, 0x5410, RZ ;  /* 0x000054109afb8816 */ /* 0x000fe400000000ff */
[----:B------:R-:W-:Y:S02]  /*bd20*/  ISETP.LE.U32.AND P0, PT, R0, UR4, PT ;  /* 0x0000000400007c0c */ /* 0x000fe4000bf03070 */
[----:B------:R-:W-:Y:S02]  /*bd30*/  F2FP.F16.F32.PACK_AB R146, R2, R3 ;  /* 0x000000030292723e */ /* 0x000fe400000000ff */
[----:B------:R-:W-:Y:S01]  /*bd40*/  PRMT R0, R59, 0x7632, R0 ;  /* 0x000076323b007816 */ /* 0x000fe20000000000 */
[----:B------:R-:W1:Y:S03]  /*bd50*/  MUFU.EX2 R3, R208 ;  /* 0x000000d000037308 */ /* 0x000e660000000800 */
[----:B------:R-:W-:-:S05]  /*bd60*/  LOP3.LUT R0, R0, 0xff, RZ, 0xc0, !PT ;  /* 0x000000ff00007812 */ /* 0x000fca00078ec0ff */
[----:B------:R-:W-:Y:S01]  /*bd70*/  @!P0 HADD2 R155, -R149.H1_H1, -RZ.H0_H0 ;  /* 0xa00000ff959b8230 */ /* 0x000fe20000000d00 */
[----:B------:R-:W3:Y:S04]  /*bd80*/  MUFU.EX2 R2, R209 ;  /* 0x000000d100027308 */ /* 0x000ee80000000800 */
[----:B------:R-:W-:Y:S02]  /*bd90*/  @!P0 PRMT R245, R155, 0x5410, RZ ;  /* 0x000054109bf58816 */ /* 0x000fe400000000ff */
[----:B------:R-:W-:Y:S01]  /*bda0*/  ISETP.LE.U32.AND P0, PT, R0, UR4, PT ;  /* 0x0000000400007c0c */ /* 0x000fe2000bf03070 */
[----:B------:R-:W-:Y:S02]  /*bdb0*/  IMAD.MOV.U32 R5, RZ, RZ, R212 ;  /* 0x000000ffff057224 */ /* 0x000fe400078e00d4 */
[----:B-1----:R-:W-:Y:S01]  /*bdc0*/  FADD.FTZ R0, R3, R11 ;  /* 0x0000000b03007221 */ /* 0x002fe20000010000 */
[C---:B------:R-:W-:Y:S01]  /*bdd0*/  PRMT R243, R146.reuse, 0x7610, R243 ;  /* 0x0000761092f37816 */ /* 0x040fe200000000f3 */
[----:B------:R1:W4:Y:S01]  /*bde0*/  LDL.LU R212, [R1+0x384] ;  /* 0x0003840001d47983 */ /* 0x0003220000300800 */
[----:B------:R-:W-:Y:S01]  /*bdf0*/  IMAD.MOV.U32 R11, RZ, RZ, R5 ;  /* 0x000000ffff0b7224 */ /* 0x000fe200078e0005 */
[----:B------:R-:W-:-:S02]  /*be00*/  PRMT R244, R146, 0x7632, R244 ;  /* 0x0000763292f47816 */ /* 0x000fc400000000f4 */
[----:B------:R1:W2:Y:S01]  /*be10*/  LDL.LU R215, [R1+0x380] ;  /* 0x0003800001d77983 */ /* 0x0002a20000300800 */
[----:B---3--:R-:W-:-:S03]  /*be20*/  FADD.FTZ R5, R2, R0 ;  /* 0x0000000002057221 */ /* 0x008fc60000010000 */
[----:B------:R-:W-:Y:S01]  /*be30*/  @!P0 HADD2 R156, -R146.H0_H0, -RZ.H0_H0 ;  /* 0xa00000ff929c8230 */ /* 0x000fe20000000900 */
[----:B------:R-:W-:Y:S01]  /*be40*/  SHF.R.U32.HI R0, RZ, 0x18, R59 ;  /* 0x00000018ff007819 */ /* 0x000fe2000001163b */
[----:B------:R-:W-:-:S03]  /*be50*/  IMAD.MOV.U32 R209, RZ, RZ, R4 ;  /* 0x000000ffffd17224 */ /* 0x000fc600078e0004 */
[----:B------:R-:W-:Y:S02]  /*be60*/  @!P0 PRMT R243, R156, 0x5410, RZ ;  /* 0x000054109cf38816 */ /* 0x000fe400000000ff */
[----:B------:R-:W-:Y:S01]  /*be70*/  ISETP.LE.U32.AND P0, PT, R0, UR4, PT ;  /* 0x0000000400007c0c */ /* 0x000fe2000bf03070 */
[----:B------:R3:W1:Y:S01]  /*be80*/  MUFU.EX2 R4, R48 ;  /* 0x0000003000047308 */ /* 0x0006620000000800 */
[----:B------:R-:W-:Y:S02]  /*be90*/  IMAD.MOV.U32 R0, RZ, RZ, R58 ;  /* 0x000000ffff007224 */ /* 0x000fe400078e003a */
[----:B------:R-:W-:-:S03]  /*bea0*/  IMAD.MOV.U32 R156, RZ, RZ, R42 ;  /* 0x000000ffff9c7224 */ /* 0x000fc600078e002a */
[----:B------:R-:W-:-:S06]  /*beb0*/  LOP3.LUT R0, R0, 0xff, RZ, 0xc0, !PT ;  /* 0x000000ff00007812 */ /* 0x000fcc00078ec0ff */
[----:B------:R-:W-:Y:S02]  /*bec0*/  @!P0 HADD2 R157, -R146.H1_H1, -RZ.H0_H0 ;  /* 0xa00000ff929d8230 */ /* 0x000fe40000000d00 */
[----:B------:R-:W-:-:S03]  /*bed0*/  IMAD.MOV.U32 R42, RZ, RZ, R57 ;  /* 0x000000ffff2a7224 */ /* 0x000fc600078e0039 */
[----:B------:R-:W-:Y:S01]  /*bee0*/  @!P0 PRMT R244, R157, 0x5410, RZ ;  /* 0x000054109df48816 */ /* 0x000fe200000000ff */
[----:B---3--:R-:W-:Y:S01]  /*bef0*/  IMAD.MOV.U32 R48, RZ, RZ, R10 ;  /* 0x000000ffff307224 */ /* 0x008fe200078e000a */
[----:B------:R-:W-:Y:S01]  /*bf00*/  ISETP.LE.U32.AND P0, PT, R0, UR4, PT ;  /* 0x0000000400007c0c */ /* 0x000fe2000bf03070 */
[----:B------:R-:W-:Y:S02]  /*bf10*/  IMAD.MOV.U32 R10, RZ, RZ, R56 ;  /* 0x000000ffff0a7224 */ /* 0x000fe400078e0038 */
[----:B-1----:R-:W-:Y:S01]  /*bf20*/  FADD.FTZ R0, R4, R6 ;  /* 0x0000000604007221 */ /* 0x002fe20000010000 */
[----:B------:R-:W-:-:S04]  /*bf30*/  IMAD.WIDE.U32 R56, R7, -0x2daee0ad, RZ ;  /* 0xd2511f5307387825 */ /* 0x000fc800078e00ff */
[----:B------:R-:W-:Y:S02]  /*bf40*/  IMAD.MOV.U32 R6, RZ, RZ, R210 ;  /* 0x000000ffff067224 */ /* 0x000fe400078e00d2 */
[----:B------:R-:W-:Y:S02]  /*bf50*/  IMAD.MOV.U32 R7, RZ, RZ, R211 ;  /* 0x000000ffff077224 */ /* 0x000fe400078e00d3 */
[----:B------:R1:W3:Y:S01]  /*bf60*/  LDL.LU.64 R210, [R1+0x378] ;  /* 0x0003780001d27983 */ /* 0x0002e20000300a00 */
[----:B------:R-:W-:Y:S02]  /*bf70*/  F2FP.F16.F32.PACK_AB R145, R2, R3 ;  /* 0x000000030291723e */ /* 0x000fe400000000ff */
[----:B------:R-:W1:Y:S03]  /*bf80*/  MUFU.EX2 R3, R49 ;  /* 0x0000003100037308 */ /* 0x000e660000000800 */
[----:B------:R-:W-:Y:S01]  /*bf90*/  @!P0 HADD2 R158, -R145.H0_H0, -RZ.H0_H0 ;  /* 0xa00000ff919e8230 */ /* 0x000fe20000000900 */
[----:B------:R-:W-:-:S04]  /*bfa0*/  PRMT R199, R145, 0x7610, R199 ;  /* 0x0000761091c77816 */ /* 0x000fc800000000c7 */
[----:B------:R-:W-:Y:S01]  /*bfb0*/  @!P0 PRMT R199, R158, 0x5410, RZ ;  /* 0x000054109ec78816 */ /* 0x000fe200000000ff */
[----:B-1----:R-:W-:Y:S01]  /*bfc0*/  FADD.FTZ R2, R3, R0 ;  /* 0x0000000003027221 */ /* 0x002fe20000010000 */
[----:B------:R-:W-:-:S04]  /*bfd0*/  PRMT R0, R58, 0x7771, RZ ;  /* 0x000077713a007816 */ /* 0x000fc800000000ff */
[----:B------:R-:W-:Y:S02]  /*bfe0*/  ISETP.GT.U32.AND P0, PT, R0, UR4, PT ;  /* 0x0000000400007c0c */ /* 0x000fe4000bf04070 */
[----:B------:R-:W-:Y:S02]  /*bff0*/  F2FP.F16.F32.PACK_AB R144, R3, R4 ;  /* 0x000000040390723e */ /* 0x000fe400000000ff */
[----:B------:R-:W1:Y:S01]  /*c000*/  MUFU.EX2 R4, R220 ;  /* 0x000000dc00047308 */ /* 0x000e620000000800 */
[----:B------:R-:W-:Y:S02]  /*c010*/  PRMT R0, R58, 0x7772, RZ ;  /* 0x000077723a007816 */ /* 0x000fe400000000ff */
[----:B------:R-:W-:-:S06]  /*c020*/  PRMT R196, R145, 0x7632, R196 ;  /* 0x0000763291c47816 */ /* 0x000fcc00000000c4 */
[----:B------:R-:W-:Y:S01]  /*c030*/  @P0 HADD2 R159, -R145.H1_H1, -RZ.H0_H0 ;  /* 0xa00000ff919f0230 */ /* 0x000fe20000000d00 */
[----:B------:R-:W1:Y:S04]  /*c040*/  MUFU.EX2 R3, R222 ;  /* 0x000000de00037308 */ /* 0x000e680000000800 */
[----:B------:R-:W-:Y:S02]  /*c050*/  @P0 PRMT R196, R159, 0x5410, RZ ;  /* 0x000054109fc40816 */ /* 0x000fe400000000ff */
[----:B------:R-:W-:Y:S01]  /*c060*/  ISETP.GT.U32.AND P0, PT, R0, UR4, PT ;  /* 0x0000000400007c0c */ /* 0x000fe2000bf04070 */
[----:B-1----:R-:W-:Y:S01]  /*c070*/  FADD.FTZ R0, R4, R5 ;  /* 0x0000000504007221 */ /* 0x002fe20000010000 */
[----:B------:R-:W-:-:S03]  /*c080*/  PRMT R194, R144, 0x7610, R194 ;  /* 0x0000761090c27816 */ /* 0x000fc600000000c2 */
[----:B------:R-:W-:-:S08]  /*c090*/  FADD.FTZ R5, R3, R0 ;  /* 0x0000000003057221 */ /* 0x000fd00000010000 */
[----:B------:R-:W-:Y:S01]  /*c0a0*/  @P0 HADD2 R161, -R144.H0_H0, -RZ.H0_H0 ;  /* 0xa00000ff90a10230 */ /* 0x000fe20000000900 */
[----:B------:R-:W-:-:S04]  /*c0b0*/  PRMT R0, R58, 0x7773, RZ ;  /* 0x000077733a007816 */ /* 0x000fc800000000ff */
[----:B------:R-:W-:Y:S02]  /*c0c0*/  @P0 PRMT R194, R161, 0x5410, RZ ;  /* 0x00005410a1c20816 */ /* 0x000fe400000000ff */
[----:B------:R-:W-:Y:S02]  /*c0d0*/  ISETP.GT.U32.AND P0, PT, R0, UR4, PT ;  /* 0x0000000400007c0c */ /* 0x000fe4000bf04070 */
[----:B------:R-:W-:Y:S02]  /*c0e0*/  F2FP.F16.F32.PACK_AB R155, R3, R4 ;  /* 0x00000004039b723e */ /* 0x000fe400000000ff */
[----:B------:R-:W1:Y:S01]  /*c0f0*/  MUFU.EX2 R4, R50 ;  /* 0x0000003200047308 */ /* 0x000e620000000800 */
[----:B------:R-:W-:-:S07]  /*c100*/  LOP3.LUT R57, R8, UR5, R57, 0x96, !PT ;  /* 0x0000000508397c12 */ /* 0x000fce000f8e9639 */
[----:B------:R-:W1:Y:S01]  /*c110*/  MUFU.EX2 R3, R51 ;  /* 0x0000003300037308 */ /* 0x000e620000000800 */
[----:B------:R-:W-:Y:S01]  /*c120*/  @P0 HADD2 R163, -R144.H1_H1, -RZ.H0_H0 ;  /* 0xa00000ff90a30230 */ /* 0x000fe20000000d00 */
[----:B------:R-:W-:Y:S02]  /*c130*/  LOP3.LUT R0, R57, 0xff, RZ, 0xc0, !PT ;  /* 0x000000ff39007812 */ /* 0x000fe400078ec0ff */
[----:B------:R-:W-:Y:S02]  /*c140*/  PRMT R195, R144, 0x7632, R195 ;  /* 0x0000763290c37816 */ /* 0x000fe400000000c3 */
[----:B------:R-:W-:Y:S02]  /*c150*/  @P0 PRMT R195, R163, 0x5410, RZ ;  /* 0x00005410a3c30816 */ /* 0x000fe400000000ff */
[----:B------:R-:W-:Y:S01]  /*c160*/  ISETP.LE.U32.AND P0, PT, R0, UR4, PT ;  /* 0x0000000400007c0c */ /* 0x000fe2000bf03070 */
[----:B-1----:R-:W-:Y:S01]  /*c170*/  FADD.FTZ R0, R4, R2 ;  /* 0x0000000204007221 */ /* 0x002fe20000010000 */
[----:B------:R-:W-:-:S03]  /*c180*/  IMAD.MOV.U32 R50, RZ, RZ, R6 ;  /* 0x000000ffff327224 */ /* 0x000fc600078e0006 */
[----:B------:R-:W-:Y:S01]  /*c190*/  FADD.FTZ R6, R3, R0 ;  /* 0x0000000003067221 */ /* 0x000fe20000010000 */
[----:B------:R-:W-:-:S04]  /*c1a0*/  LOP3.LUT R0, R57, 0xffff, RZ, 0xc0, !PT ;  /* 0x0000ffff39007812 */ /* 0x000fc800078ec0ff */
[----:B------:R-:W-:-:S03]  /*c1b0*/  SHF.R.U32.HI R0, RZ, 0x8, R0 ;  /* 0x00000008ff007819 */ /* 0x000fc60000011600 */
[----:B------:R-:W-:Y:S01]  /*c1c0*/  @!P0 HADD2 R168, -R155.H0_H0, -RZ.H0_H0 ;  /* 0xa00000ff9ba88230 */ /* 0x000fe20000000900 */
[----:B------:R-:W-:Y:S02]  /*c1d0*/  PRMT R252, R155, 0x7610, R252 ;  /* 0x000076109bfc7816 */ /* 0x000fe400000000fc */
[----:B------:R-:W-:Y:S02]  /*c1e0*/  LOP3.LUT R0, R0, 0xffff, RZ, 0xc0, !PT ;  /* 0x0000ffff00007812 */ /* 0x000fe400078ec0ff */
[----:B------:R-:W-:Y:S02]  /*c1f0*/  @!P0 PRMT R252, R168, 0x5410, RZ ;  /* 0x00005410a8fc8816 */ /* 0x000fe400000000ff */
[----:B------:R-:W-:Y:S02]  /*c200*/  ISETP.LE.U32.AND P0, PT, R0, UR4, PT ;  /* 0x0000000400007c0c */ /* 0x000fe4000bf03070 */
[----:B------:R-:W-:Y:S02]  /*c210*/  F2FP.F16.F32.PACK_AB R152, R3, R4 ;  /* 0x000000040398723e */ /* 0x000fe400000000ff */
[----:B------:R-:W-:Y:S01]  /*c220*/  PRMT R0, R57, 0x7632, R0 ;  /* 0x0000763239007816 */ /* 0x000fe20000000000 */
[----:B------:R-:W1:Y:S01]  /*c230*/  MUFU.EX2 R3, R223 ;  /* 0x000000df00037308 */ /* 0x000e620000000800 */
[----:B------:R-:W-:-:S02]  /*c240*/  PRMT R250, R155, 0x7632, R250 ;  /* 0x000076329bfa7816 */ /* 0x000fc400000000fa */
[----:B------:R-:W-:-:S05]  /*c250*/  LOP3.LUT R0, R0, 0xff, RZ, 0xc0, !PT ;  /* 0x000000ff00007812 */ /* 0x000fca00078ec0ff */
[----:B------:R-:W-:Y:S01]  /*c260*/  @!P0 HADD2 R190, -R155.H1_H1, -RZ.H0_H0 ;  /* 0xa00000ff9bbe8230 */ /* 0x000fe20000000d00 */
[----:B------:R-:W1:Y:S04]  /*c270*/  MUFU.EX2 R2, R249 ;  /* 0x000000f900027308 */ /* 0x000e680000000800 */
[----:B------:R-:W-:Y:S02]  /*c280*/  @!P0 PRMT R250, R190, 0x5410, RZ ;  /* 0x00005410befa8816 */ /* 0x000fe400000000ff */
[----:B------:R-:W-:Y:S01]  /*c290*/  ISETP.LE.U32.AND P0, PT, R0, UR4, PT ;  /* 0x0000000400007c0c */ /* 0x000fe2000bf03070 */
[----:B-1----:R-:W-:-:S04]  /*c2a0*/  FADD.FTZ R0, R3, R5 ;  /* 0x0000000503007221 */ /* 0x002fc80000010000 */
[----:B------:R-:W-:-:S08]  /*c2b0*/  FADD.FTZ R8, R2, R0 ;  /* 0x0000000002087221 */ /* 0x000fd00000010000 */
[----:B------:R-:W-:Y:S01]  /*c2c0*/  @!P0 HADD2 R207, -R152.H0_H0, -RZ.H0_H0 ;  /* 0xa00000ff98cf8230 */ /* 0x000fe20000000900 */
[----:B------:R-:W-:Y:S02]  /*c2d0*/  SHF.R.U32.HI R0, RZ, 0x18, R57 ;  /* 0x00000018ff007819 */ /* 0x000fe40000011639 */
[----:B------:R-:W-:Y:S02]  /*c2e0*/  PRMT R249, R152, 0x7610, R249 ;  /* 0x0000761098f97816 */ /* 0x000fe400000000f9 */
[----:B------:R-:W-:Y:S02]  /*c2f0*/  @!P0 PRMT R249, R207, 0x5410, RZ ;  /* 0x00005410cff98816 */ /* 0x000fe400000000ff */
[----:B------:R-:W-:Y:S01]  /*c300*/  ISETP.LE.U32.AND P0, PT, R0, UR4, PT ;  /* 0x0000000400007c0c */ /* 0x000fe2000bf03070 */
[----:B------:R-:W-:Y:S01]  /*c310*/  IMAD.MOV.U32 R0, RZ, RZ, R56 ;  /* 0x000000ffff007224 */ /* 0x000fe200078e0038 */
[----:B------:R-:W-:-:S04]  /*c320*/  PRMT R248, R152, 0x7632, R248 ;  /* 0x0000763298f87816 */ /* 0x000fc800000000f8 */
[----:B------:R-:W-:Y:S02]  /*c330*/  LOP3.LUT R0, R0, 0xff, RZ, 0xc0, !PT ;  /* 0x000000ff00007812 */ /* 0x000fe400078ec0ff */
[----:B------:R-:W-:-:S04]  /*c340*/  F2FP.F16.F32.PACK_AB R150, R2, R3 ;  /* 0x000000030296723e */ /* 0x000fc800000000ff */
[C---:B------:R-:W-:Y:S01]  /*c350*/  PRMT R186, R150.reuse, 0x7610, R186 ;  /* 0x0000761096ba7816 */ /* 0x040fe200000000ba */
[----:B------:R1:W4:Y:S01]  /*c360*/  MUFU.EX2 R4, R52 ;  /* 0x0000003400047308 */ /* 0x0003220000000800 */
[----:B------:R-:W-:Y:S02]  /*c370*/  IMAD.MOV.U32 R163, RZ, RZ, R10 ;  /* 0x000000ffffa37224 */ /* 0x000fe400078e000a */
[----:B------:R-:W-:Y:S02]  /*c380*/  IMAD.MOV.U32 R49, RZ, RZ, R11 ;  /* 0x000000ffff317224 */ /* 0x000fe400078e000b */
[----:B------:R-:W-:Y:S01]  /*c390*/  IMAD.MOV.U32 R51, RZ, RZ, R7 ;  /* 0x000000ffff337224 */ /* 0x000fe200078e0007 */
[----:B------:R-:W-:Y:S01]  /*c3a0*/  PRMT R184, R150, 0x7632, R184 ;  /* 0x0000763296b87816 */ /* 0x000fe200000000b8 */
[----:B------:R-:W-:Y:S02]  /*c3b0*/  IMAD.MOV.U32 R7, RZ, RZ, R163 ;  /* 0x000000ffff077224 */ /* 0x000fe400078e00a3 */
[----:B------:R-:W-:-:S02]  /*c3c0*/  IMAD.MOV.U32 R163, RZ, RZ, R49 ;  /* 0x000000ffffa37224 */ /* 0x000fc400078e0031 */
[----:B------:R-:W-:Y:S02]  /*c3d0*/  IMAD.MOV.U32 R49, RZ, RZ, R104 ;  /* 0x000000ffff317224 */ /* 0x000fe400078e0068 */
[----:B------:R-:W-:Y:S02]  /*c3e0*/  IMAD.MOV.U32 R104, RZ, RZ, R246 ;  /* 0x000000ffff687224 */ /* 0x000fe400078e00f6 */
[----:B------:R-:W2:Y:S01]  /*c3f0*/  LDL.LU R246, [R1+0x370] ;  /* 0x0003700001f67983 */ /* 0x000ea20000300800 */
[----:B-1----:R-:W-:Y:S02]  /*c400*/  IMAD.MOV.U32 R52, RZ, RZ, R50 ;  /* 0x000000ffff347224 */ /* 0x002fe400078e0032 */
[----:B------:R-:W-:Y:S02]  /*c410*/  IMAD.MOV.U32 R50, RZ, RZ, R34 ;  /* 0x000000ffff327224 */ /* 0x000fe400078e0022 */
[----:B------:R-:W2:Y:S01]  /*c420*/  LDL.LU R34, [R1+0x368] ;  /* 0x0003680001227983 */ /* 0x000ea20000300800 */
[----:B---3--:R-:W-:-:S05]  /*c430*/  @!P0 HADD2 R210, -R152.H1_H1, -RZ.H0_H0 ;  /* 0xa00000ff98d28230 */ /* 0x008fca0000000d00 */
[----:B------:R-:W-:Y:S02]  /*c440*/  @!P0 PRMT R248, R210, 0x5410, RZ ;  /* 0x00005410d2f88816 */ /* 0x000fe400000000ff */
[----:B------:R-:W-:Y:S02]  /*c450*/  ISETP.LE.U32.AND P0, PT, R0, UR4, PT ;  /* 0x0000000400007c0c */ /* 0x000fe4000bf03070 */
[----:B------:R-:W-:-:S11]  /*c460*/  PRMT R0, R56, 0x7771, RZ ;  /* 0x0000777138007816 */ /* 0x000fd600000000ff */
[----:B------:R-:W-:-:S05]  /*c470*/  @!P0 HADD2 R211, -R150.H0_H0, -RZ.H0_H0 ;  /* 0xa00000ff96d38230 */ /* 0x000fca0000000900 */
[----:B------:R-:W-:Y:S02]  /*c480*/  @!P0 PRMT R186, R211, 0x5410, RZ ;  /* 0x00005410d3ba8816 */ /* 0x000fe400000000ff */
[----:B------:R-:W-:Y:S02]  /*c490*/  ISETP.GT.U32.AND P0, PT, R0, UR4, PT ;  /* 0x0000000400007c0c */ /* 0x000fe4000bf04070 */
[----:B------:R-:W-:-:S11]  /*c4a0*/  PRMT R0, R56, 0x7772, RZ ;  /* 0x0000777238007816 */ /* 0x000fd600000000ff */
[----:B----4-:R-:W-:-:S05]  /*c4b0*/  @P0 HADD2 R212, -R150.H1_H1, -RZ.H0_H0 ;  /* 0xa00000ff96d40230 */ /* 0x010fca0000000d00 */
[----:B------:R-:W-:Y:S02]  /*c4c0*/  @P0 PRMT R184, R212, 0x5410, RZ ;  /* 0x00005410d4b80816 */ /* 0x000fe400000000ff */
[----:B------:R-:W-:Y:S01]  /*c4d0*/  ISETP.GT.U32.AND P0, PT, R0, UR4, PT ;  /* 0x0000000400007c0c */ /* 0x000fe2000bf04070 */
[----:B------:R-:W-:Y:S01]  /*c4e0*/  FADD.FTZ R0, R4, R6 ;  /* 0x0000000604007221 */ /* 0x000fe20000010000 */
[----:B------:R-:W-:Y:S02]  /*c4f0*/  LOP3.LUT R6, R40, UR17, R63, 0x96, !PT ;  /* 0x0000001128067c12 */ /* 0x000fe4000f8e963f */
[----:B------:R1:W3:Y:S01]  /*c500*/  LDL.LU.S16 R40, [R1+0x28] ;  /* 0x0000280001287983 */ /* 0x0002e20000300600 */
[----:B------:R-:W4:Y:S01]  /*c510*/  MUFU.EX2 R3, R53 ;  /* 0x0000003500037308 */ /* 0x000f220000000800 */
[----:B------:R-:W-:Y:S01]  /*c520*/  F2FP.F16.F32.PACK_AB R2, R14, R15 ;  /* 0x0000000f0e02723e */ /* 0x000fe200000000ff */
[----:B------:R-:W-:-:S03]  /*c530*/  IMAD.MOV.U32 R10, RZ, RZ, R64 ;  /* 0x000000ffff0a7224 */ /* 0x000fc600078e0040 */
[C---:B------:R-:W-:Y:S02]  /*c540*/  PRMT R128, R2.reuse, 0x7610, R128 ;  /* 0x0000761002807816 */ /* 0x040fe40000000080 */
[----:B------:R-:W-:Y:S02]  /*c550*/  PRMT R119, R2, 0x7632, R119 ;  /* 0x0000763202777816 */ /* 0x000fe40000000077 */
[----:B------:R-:W-:Y:S01]  /*c560*/  LOP3.LUT R2, R130, UR7, R41, 0x96, !PT ;  /* 0x0000000782027c12 */ /* 0x000fe2000f8e9629 */
[----:B------:R-:W1:Y:S01]  /*c570*/  MUFU.EX2 R10, R10 ;  /* 0x0000000a000a7308 */ /* 0x000e620000000800 */
[C---:B----4-:R-:W-:Y:S01]  /*c580*/  FADD.FTZ R11, R3.reuse, R0 ;  /* 0x00000000030b7221 */ /* 0x050fe20000010000 */
[----:B------:R-:W-:-:S06]  /*c590*/  F2FP.F16.F32.PACK_AB R148, R3, R4 ;  /* 0x000000040394723e */ /* 0x000fcc00000000ff */
[----:B------:R4:W2:Y:S01]  /*c5a0*/  MUFU.EX2 R9, R7 ;  /* 0x0000000700097308 */ /* 0x0008a20000000800 */
[----:B------:R-:W-:-:S05]  /*c5b0*/  IMAD.WIDE.U32 R2, R2, -0x2daee0ad, RZ ;  /* 0xd2511f5302027825 */ /* 0x000fca00078e00ff */
[----:B------:R-:W-:Y:S01]  /*c5c0*/  LOP3.LUT R0, R52, UR16, R3, 0x96, !PT ;  /* 0x0000001034007c12 */ /* 0x000fe2000f8e9603 */
[----:B----4-:R-:W-:-:S05]  /*c5d0*/  IMAD.WIDE.U32 R6, R6, -0x2daee0ad, RZ ;  /* 0xd2511f5306067825 */ /* 0x010fca00078e00ff */
[----:B------:R-:W-:Y:S01]  /*c5e0*/  LOP3.LUT R4, R2, UR14, R7, 0x96, !PT ;  /* 0x0000000e02047c12 */ /* 0x000fe2000f8e9607 */
[----:B------:R-:W-:-:S04]  /*c5f0*/  IMAD.WIDE.U32 R2, R0, -0x326172a9, RZ ;  /* 0xcd9e8d5700027825 */ /* 0x000fc800078e00ff */
[----:B------:R-:W-:Y:S01]  /*c600*/  IMAD.WIDE.U32 R4, R4, -0x326172a9, RZ ;  /* 0xcd9e8d5704047825 */ /* 0x000fe200078e00ff */
[----:B------:R-:W-:-:S03]  /*c610*/  LOP3.LUT R3, R62, UR15, R3, 0x96, !PT ;  /* 0x0000000f3e037c12 */ /* 0x000fc6000f8e9603 */
[----:B-1----:R-:W-:Y:S01]  /*c620*/  FADD.FTZ R0, R10, R8 ;  /* 0x000000080a007221 */ /* 0x002fe20000010000 */
[----:B------:R-:W-:Y:S01]  /*c630*/  LOP3.LUT R5, R2, UR13, R5, 0x96, !PT ;  /* 0x0000000d02057c12 */ /* 0x000fe2000f8e9605 */
[----:B--2---:R-:W-:Y:S02]  /*c640*/  @P0 HADD2 R215, -R148.H0_H0, -RZ.H0_H0 ;  /* 0xa00000ff94d70230 */ /* 0x004fe40000000900 */
[C---:B------:R-:W-:Y:S01]  /*c650*/  FADD.FTZ R7, R9.reuse, R0 ;  /* 0x0000000009077221 */ /* 0x040fe20000010000 */
[----:B------:R-:W-:Y:S01]  /*c660*/  F2FP.F16.F32.PACK_AB R158, R9, R10 ;  /* 0x0000000a099e723e */ /* 0x000fe200000000ff */
[----:B------:R-:W-:Y:S01]  /*c670*/  IMAD.WIDE.U32 R2, R3, -0x2daee0ad, RZ ;  /* 0xd2511f5303027825 */ /* 0x000fe200078e00ff */
[----:B------:R-:W-:-:S03]  /*c680*/  PRMT R0, R56, 0x7773, RZ ;  /* 0x0000777338007816 */ /* 0x000fc600000000ff */
[----:B------:R-:W-:Y:S01]  /*c690*/  IMAD.WIDE.U32 R8, R5, -0x2daee0ad, RZ ;  /* 0xd2511f5305087825 */ /* 0x000fe200078e00ff */
[----:B------:R-:W-:Y:S02]  /*c6a0*/  PRMT R137, R148, 0x7610, R137 ;  /* 0x0000761094897816 */ /* 0x000fe40000000089 */
[----:B------:R-:W-:Y:S02]  /*c6b0*/  @P0 PRMT R137, R215, 0x5410, RZ ;  /* 0x00005410d7890816 */ /* 0x000fe400000000ff */
[----:B------:R-:W-:Y:S02]  /*c6c0*/  ISETP.GT.U32.AND P0, PT, R0, UR4, PT ;  /* 0x0000000400007c0c */ /* 0x000fe4000bf04070 */
[----:B------:R-:W-:Y:S02]  /*c6d0*/  LOP3.LUT R3, R6, UR11, R3, 0x96, !PT ;  /* 0x0000000b06037c12 */ /* 0x000fe4000f8e9603 */
[----:B------:R-:W-:Y:S01]  /*c6e0*/  LOP3.LUT R5, R2, UR9, R9, 0x96, !PT ;  /* 0x0000000902057c12 */ /* 0x000fe2000f8e9609 */
[----:B------:R-:W-:-:S02]  /*c6f0*/  IMAD.MOV.U32 R53, RZ, RZ, R51 ;  /* 0x000000ffff357224 */ /* 0x000fc400078e0033 */
[----:B------:R-:W-:-:S04]  /*c700*/  IMAD.WIDE.U32 R2, R3, -0x326172a9, RZ ;  /* 0xcd9e8d5703027825 */ /* 0x000fc800078e00ff */
[----:B------:R-:W-:Y:S02]  /*c710*/  @!P3 HADD2 R216, -R128.H0_H0, -RZ.H0_H0 ;  /* 0xa00000ff80d8b230 */ /* 0x000fe40000000900 */
[----:B------:R-:W-:Y:S01]  /*c720*/  IMAD.WIDE.U32 R52, R5, -0x326172a9, RZ ;  /* 0xcd9e8d5705347825 */ /* 0x000fe200078e00ff */
[----:B------:R-:W-:-:S03]  /*c730*/  PRMT R0, R22, 0x7771, RZ ;  /* 0x0000777116007816 */ /* 0x000fc600000000ff */
[----:B------:R-:W-:Y:S01]  /*c740*/  @P0 HADD2 R218, -R148.H1_H1, -RZ.H0_H0 ;  /* 0xa00000ff94da0230 */ /* 0x000fe20000000d00 */
[----:B------:R-:W-:Y:S02]  /*c750*/  PRMT R64, R128, 0x5410, R119 ;  /* 0x0000541080407816 */ /* 0x000fe40000000077 */
[----:B------:R-:W-:Y:S02]  /*c760*/  LOP3.LUT R53, R2, UR8, R53, 0x96, !PT ;  /* 0x0000000802357c12 */ /* 0x000fe4000f8e9635 */
[----:B------:R-:W-:Y:S02]  /*c770*/  PRMT R223, R148, 0x7632, R223 ;  /* 0x0000763294df7816 */ /* 0x000fe400000000df */
[C---:B------:R-:W-:Y:S02]  /*c780*/  PRMT R228, R158.reuse, 0x7610, R228 ;  /* 0x000076109ee47816 */ /* 0x040fe400000000e4 */
[----:B------:R-:W-:Y:S01]  /*c790*/  PRMT R225, R158, 0x7632, R225 ;  /* 0x000076329ee17816 */ /* 0x000fe200000000e1 */
[----:B------:R-:W-:Y:S01]  /*c7a0*/  IMAD.MOV.U32 R51, RZ, RZ, R50 ;  /* 0x000000ffff337224 */ /* 0x000fe200078e0032 */
[----:B------:R-:W-:Y:S01]  /*c7b0*/  @!P3 PRMT R128, R216, 0x5410, RZ ;  /* 0x00005410d880b816 */ /* 0x000fe200000000ff */
[----:B------:R-:W-:Y:S01]  /*c7c0*/  FADD.FTZ R14, R103, R12 ;  /* 0x0000000c670e7221 */ /* 0x000fe20000010000 */
[----:B------:R-:W-:Y:S01]  /*c7d0*/  ISETP.GT.U32.AND P3, PT, R0, UR4, PT ;  /* 0x0000000400007c0c */ /* 0x000fe2000bf64070 */
[----:B------:R-:W-:Y:S01]  /*c7e0*/  FADD.FTZ R13, R107, R13 ;  /* 0x0000000d6b0d7221 */ /* 0x000fe20000010000 */
[----:B------:R-:W-:Y:S01]  /*c7f0*/  LOP3.LUT R0, R53, 0xff, RZ, 0xc0, !PT ;  /* 0x000000ff35007812 */ /* 0x000fe200078ec0ff */
[----:B------:R-:W1:Y:S01]  /*c800*/  LDCU UR8, c[0x0][0x448] ;  /* 0x00008900ff0877ac */ /* 0x000e620008000800 */
[----:B------:R-:W-:-:S02]  /*c810*/  @P0 PRMT R223, R218, 0x5410, RZ ;  /* 0x00005410dadf0816 */ /* 0x000fc400000000ff */
[----:B------:R-:W-:Y:S02]  /*c820*/  ISETP.LE.U32.AND P0, PT, R0, UR4, PT ;  /* 0x0000000400007c0c */ /* 0x000fe4000bf03070 */
[----:B------:R-:W-:-:S04]  /*c830*/  LOP3.LUT R0, R53, 0xffff, RZ, 0xc0, !PT ;  /* 0x0000ffff35007812 */ /* 0x000fc800078ec0ff */
[----:B------:R-:W-:-:S04]  /*c840*/  SHF.R.U32.HI R0, RZ, 0x8, R0 ;  /* 0x00000008ff007819 */ /* 0x000fc80000011600 */
[----:B------:R-:W-:-:S03]  /*c850*/  LOP3.LUT R0, R0, 0xffff, RZ, 0xc0, !PT ;  /* 0x0000ffff00007812 */ /* 0x000fc600078ec0ff */
[----:B------:R-:W-:-:S05]  /*c860*/  @!P0 HADD2 R219, -R158.H0_H0, -RZ.H0_H0 ;  /* 0xa00000ff9edb8230 */ /* 0x000fca0000000900 */
[----:B------:R-:W-:Y:S02]  /*c870*/  @!P0 PRMT R228, R219, 0x5410, RZ ;  /* 0x00005410dbe48816 */ /* 0x000fe400000000ff */
[----:B------:R-:W-:Y:S02]  /*c880*/  ISETP.LE.U32.AND P0, PT, R0, UR4, PT ;  /* 0x0000000400007c0c */ /* 0x000fe4000bf03070 */
[----:B------:R-:W-:Y:S02]  /*c890*/  LOP3.LUT R9, R4, UR10, R3, 0x96, !PT ;  /* 0x0000000a04097c12 */ /* 0x000fe4000f8e9603 */
[----:B------:R-:W2:Y:S01]  /*c8a0*/  MUFU.EX2 R4, R60 ;  /* 0x0000003c00047308 */ /* 0x000ea20000000800 */
[----:B------:R-:W-:-:S07]  /*c8b0*/  PRMT R0, R53, 0x7632, R0 ;  /* 0x0000763235007816 */ /* 0x000fce0000000000 */
[----:B------:R-:W4:Y:S01]  /*c8c0*/  MUFU.EX2 R3, R65 ;  /* 0x0000004100037308 */ /* 0x000f220000000800 */
[----:B------:R-:W-:Y:S01]  /*c8d0*/  @!P0 HADD2 R224, -R158.H1_H1, -RZ.H0_H0 ;  /* 0xa00000ff9ee08230 */ /* 0x000fe20000000d00 */
[----:B------:R-:W-:-:S04]  /*c8e0*/  LOP3.LUT R0, R0, 0xff, RZ, 0xc0, !PT ;  /* 0x000000ff00007812 */ /* 0x000fc800078ec0ff */
[----:B------:R-:W-:Y:S02]  /*c8f0*/  @!P0 PRMT R225, R224, 0x5410, RZ ;  /* 0x00005410e0e18816 */ /* 0x000fe400000000ff */
[----:B------:R-:W-:Y:S01]  /*c900*/  ISETP.LE.U32.AND P0, PT, R0, UR4, PT ;  /* 0x0000000400007c0c */ /* 0x000fe2000bf03070 */
[----:B--2---:R-:W-:Y:S01]  /*c910*/  FADD.FTZ R0, R4, R11 ;  /* 0x0000000b04007221 */ /* 0x004fe20000010000 */
[----:B----4-:R-:W-:-:S03]  /*c920*/  F2FP.F16.F32.PACK_AB R154, R3, R4 ;  /* 0x00000004039a723e */ /* 0x010fc600000000ff */
[----:B------:R-:W-:Y:S01]  /*c930*/  FADD.FTZ R2, R3, R0 ;  /* 0x0000000003027221 */ /* 0x000fe20000010000 */
[----:B------:R-:W-:Y:S02]  /*c940*/  IMAD.MOV.U32 R50, RZ, RZ, R48 ;  /* 0x000000ffff327224 */ /* 0x000fe400078e0030 */
[----:B------:R-:W-:Y:S02]  /*c950*/  IMAD.MOV.U32 R48, RZ, RZ, R156 ;  /* 0x000000ffff307224 */ /* 0x000fe400078e009c */
[----:B------:R-:W-:Y:S02]  /*c960*/  IMAD.MOV.U32 R156, RZ, RZ, R127 ;  /* 0x000000ffff9c7224 */ /* 0x000fe400078e007f */
[----:B------:R-:W-:Y:S01]  /*c970*/  IMAD.MOV.U32 R127, RZ, RZ, R129 ;  /* 0x000000ffff7f7224 */ /* 0x000fe200078e0081 */
[----:B------:R-:W-:Y:S01]  /*c980*/  PRMT R220, R154, 0x7610, R220 ;  /* 0x000076109adc7816 */ /* 0x000fe200000000dc */
[----:B------:R-:W-:Y:S02]  /*c990*/  IMAD.MOV.U32 R129, RZ, RZ, R105 ;  /* 0x000000ffff817224 */ /* 0x000fe400078e0069 */
[----:B------:R-:W-:-:S02]  /*c9a0*/  IMAD.MOV.U32 R105, RZ, RZ, R247 ;  /* 0x000000ffff697224 */ /* 0x000fc400078e00f7 */
[----:B------:R-:W2:Y:S01]  /*c9b0*/  LDL.LU R247, [R1+0x364] ;  /* 0x0003640001f77983 */ /* 0x000ea20000300800 */
[----:B---3--:R-:W-:-:S05]  /*c9c0*/  @!P0 HADD2 R40, -R154.H0_H0, -RZ.H0_H0 ;  /* 0xa00000ff9a288230 */ /* 0x008fca0000000900 */
[----:B------:R-:W-:-:S04]  /*c9d0*/  PRMT R3, R40, 0x7610, R3 ;  /* 0x0000761028037816 */ /* 0x000fc80000000003 */
[----:B------:R-:W-:Y:S02]  /*c9e0*/  @!P0 PRMT R220, R3, 0x5410, RZ ;  /* 0x0000541003dc8816 */ /* 0x000fe400000000ff */
[----:B------:R3:W4:Y:S01]  /*c9f0*/  LDL.LU.S16 R3, [R1+0x2c] ;  /* 0x00002c0001037983 */ /* 0x0007220000300600 */
[----:B------:R-:W-:Y:S01]  /*ca00*/  @P3 HADD2 R229, -R119.H0_H0, -RZ.H0_H0 ;  /* 0xa00000ff77e53230 */ /* 0x000fe20000000900 */
[----:B------:R-:W-:-:S04]  /*ca10*/  PRMT R0, R22, 0x7772, RZ ;  /* 0x0000777216007816 */ /* 0x000fc800000000ff */
[----:B------:R-:W-:Y:S02]  /*ca20*/  @P3 PRMT R119, R229, 0x5410, RZ ;  /* 0x00005410e5773816 */ /* 0x000fe400000000ff */
[----:B------:R-:W-:Y:S02]  /*ca30*/  ISETP.GT.U32.AND P3, PT, R0, UR4, PT ;  /* 0x0000000400007c0c */ /* 0x000fe4000bf64070 */
[----:B------:R-:W-:-:S04]  /*ca40*/  SHF.R.U32.HI R0, RZ, 0x18, R53 ;  /* 0x00000018ff007819 */ /* 0x000fc80000011635 */
[----:B------:R-:W-:Y:S01]  /*ca50*/  ISETP.LE.U32.AND P0, PT, R0, UR4, PT ;  /* 0x0000000400007c0c */ /* 0x000fe2000bf03070 */
[----:B------:R-:W1:Y:S01]  /*ca60*/  MUFU.EX2 R4, R51 ;  /* 0x0000003300047308 */ /* 0x000e620000000800 */
[----:B------:R-:W-:-:S11]  /*ca70*/  PRMT R218, R154, 0x7632, R218 ;  /* 0x000076329ada7816 */ /* 0x000fd600000000da */
[----:B----4-:R-:W-:-:S05]  /*ca80*/  @!P0 HADD2 R3, -R154.H1_H1, -RZ.H0_H0 ;  /* 0xa00000ff9a038230 */ /* 0x010fca0000000d00 */
[----:B------:R-:W-:Y:S02]  /*ca90*/  PRMT R0, R3, 0x7610, R0 ;  /* 0x0000761003007816 */ /* 0x000fe40000000000 */
[----:B------:R4:W3:Y:S02]  /*caa0*/  MUFU.EX2 R3, R61 ;  /* 0x0000003d00037308 */ /* 0x0008e40000000800 */
[----:B----4-:R-:W4:Y:S04]  /*cab0*/  LDL.LU R61, [R1+0x360] ;  /* 0x00036000013d7983 */ /* 0x010f280000300800 */
[----:B------:R2:W2:Y:S01]  /*cac0*/  LDL.LU.S16 R40, [R1+0x30] ;  /* 0x0000300001287983 */ /* 0x0004a20000300600 */
[----:B------:R-:W-:Y:S01]  /*cad0*/  @!P0 PRMT R218, R0, 0x5410, RZ ;  /* 0x0000541000da8816 */ /* 0x000fe200000000ff */
[----:B------:R-:W-:-:S05]  /*cae0*/  IMAD.MOV.U32 R0, RZ, RZ, R52 ;  /* 0x000000ffff007224 */ /* 0x000fca00078e0034 */
[----:B------:R-:W-:-:S04]  /*caf0*/  LOP3.LUT R0, R0, 0xff, RZ, 0xc0, !PT ;  /* 0x000000ff00007812 */ /* 0x000fc800078ec0ff */
[----:B------:R-:W-:Y:S01]  /*cb00*/  ISETP.LE.U32.AND P0, PT, R0, UR4, PT ;  /* 0x0000000400007c0c */ /* 0x000fe2000bf03070 */
[----:B-1----:R-:W-:Y:S01]  /*cb10*/  FADD.FTZ R0, R4, R7 ;  /* 0x0000000704007221 */ /* 0x002fe20000010000 */
[----:B---3--:R-:W-:-:S03]  /*cb20*/  F2FP.F16.F32.PACK_AB R153, R3, R4 ;  /* 0x000000040399723e */ /* 0x008fc600000000ff */
[----:B------:R-:W-:Y:S02]  /*cb30*/  FADD.FTZ R5, R3, R0 ;  /* 0x0000000003057221 */ /* 0x000fe40000010000 */
[----:B------:R1:W3:Y:S01]  /*cb40*/  LDL.LU.S16 R3, [R1+0x34] ;  /* 0x0000340001037983 */ /* 0x0002e20000300600 */
[----:B------:R-:W-:-:S04]  /*cb50*/  F2FP.F16.F32.PACK_AB R12, R68, R69 ;  /* 0x00000045440c723e */ /* 0x000fc800000000ff */
[----:B------:R-:W-:Y:S01]  /*cb60*/  PRMT R118, R12, 0x7610, R118 ;  /* 0x000076100c767816 */ /* 0x000fe20000000076 */
[----:B--2---:R-:W-:-:S05]  /*cb70*/  @!P0 HADD2 R40, -R153.H0_H0, -RZ.H0_H0 ;  /* 0xa00000ff99288230 */ /* 0x004fca0000000900 */
[----:B------:R-:W-:Y:S02]  /*cb80*/  PRMT R6, R40, 0x7610, R6 ;  /* 0x0000761028067816 */ /* 0x000fe40000000006 */
[----:B------:R1:W2:Y:S01]  /*cb90*/  LDL.LU.S16 R40, [R1+0x38] ;  /* 0x0000380001287983 */ /* 0x0002a20000300600 */
[----:B------:R-:W-:Y:S01]  /*cba0*/  PRMT R117, R12, 0x7632, R117 ;  /* 0x000076320c757816 */ /* 0x000fe20000000075 */
[----:B---3--:R-:W-:-:S03]  /*cbb0*/  @P3 HADD2 R3, -R118.H0_H0, -RZ.H0_H0 ;  /* 0xa00000ff76033230 */ /* 0x008fc60000000900 */
[----:B------:R-:W-:Y:S02]  /*cbc0*/  PRMT R62, R118, 0x5410, R117 ;  /* 0x00005410763e7816 */ /* 0x000fe40000000075 */
[----:B------:R-:W-:Y:S01]  /*cbd0*/  PRMT R0, R3, 0x7610, R0 ;  /* 0x0000761003007816 */ /* 0x000fe20000000000 */
[----:B------:R-:W3:Y:S03]  /*cbe0*/  MUFU.EX2 R4, R66 ;  /* 0x0000004200047308 */ /* 0x000ee60000000800 */
[----:B------:R-:W-:Y:S02]  /*cbf0*/  @P3 PRMT R118, R0, 0x5410, RZ ;  /* 0x0000541000763816 */ /* 0x000fe400000000ff */
[----:B------:R-:W-:Y:S02]  /*cc00*/  PRMT R0, R52, 0x7771, RZ ;  /* 0x0000777134007816 */ /* 0x000fe400000000ff */
[----:B------:R-:W-:Y:S01]  /*cc10*/  PRMT R229, R153, 0x7610, R229 ;  /* 0x0000761099e57816 */ /* 0x000fe200000000e5 */
[----:B------:R-:W4:Y:S01]  /*cc20*/  MUFU.EX2 R3, R67 ;  /* 0x0000004300037308 */ /* 0x000f220000000800 */
[----:B------:R-:W-:-:S02]  /*cc30*/  @!P0 PRMT R229, R6, 0x5410, RZ ;  /* 0x0000541006e58816 */ /* 0x000fc400000000ff */
[----:B------:R-:W-:Y:S01]  /*cc40*/  ISETP.GT.U32.AND P0, PT, R0, UR4, PT ;  /* 0x0000000400007c0c */ /* 0x000fe2000bf04070 */
[----:B---3--:R-:W-:Y:S01]  /*cc50*/  FADD.FTZ R0, R4, R2 ;  /* 0x0000000204007221 */ /* 0x008fe20000010000 */
[----:B------:R-:W-:-:S03]  /*cc60*/  PRMT R224, R153, 0x7632, R224 ;  /* 0x0000763299e07816 */ /* 0x000fc600000000e0 */
[C---:B----4-:R-:W-:Y:S01]  /*cc70*/  FADD.FTZ R6, R3.reuse, R0 ;  /* 0x0000000003067221 */ /* 0x050fe20000010000 */
[----:B------:R-:W-:-:S07]  /*cc80*/  F2FP.F16.F32.PACK_AB R151, R3, R4 ;  /* 0x000000040397723e */ /* 0x000fce00000000ff */
[----:B--2---:R-:W-:-:S05]  /*cc90*/  @P0 HADD2 R40, -R153.H1_H1, -RZ.H0_H0 ;  /* 0xa00000ff99280230 */ /* 0x004fca0000000d00 */
[----:B------:R-:W-:-:S04]  /*cca0*/  PRMT R3, R40, 0x7610, R3 ;  /* 0x0000761028037816 */ /* 0x000fc80000000003 */
[----:B------:R-:W-:Y:S02]  /*ccb0*/  @P0 PRMT R224, R3, 0x5410, RZ ;  /* 0x0000541003e00816 */ /* 0x000fe400000000ff */
[----:B------:R1:W2:Y:S01]  /*ccc0*/  LDL.LU.S16 R3, [R1+0x3c] ;  /* 0x00003c0001037983 */ /* 0x0002a20000300600 */
[----:B------:R-:W-:-:S04]  /*ccd0*/  PRMT R0, R22, 0x7773, RZ ;  /* 0x0000777316007816 */ /* 0x000fc800000000ff */
[----:B------:R-:W-:Y:S02]  /*cce0*/  ISETP.GT.U32.AND P3, PT, R0, UR4, PT ;  /* 0x0000000400007c0c */ /* 0x000fe4000bf64070 */
[----:B------:R-:W-:-:S04]  /*ccf0*/  PRMT R0, R52, 0x7772, RZ ;  /* 0x0000777234007816 */ /* 0x000fc800000000ff */
[----:B------:R-:W-:Y:S02]  /*cd00*/  ISETP.GT.U32.AND P0, PT, R0, UR4, PT ;  /* 0x0000000400007c0c */ /* 0x000fe4000bf04070 */
[----:B------:R-:W-:-:S11]  /*cd10*/  PRMT R222, R151, 0x7610, R222 ;  /* 0x0000761097de7816 */ /* 0x000fd600000000de */
[----:B--2---:R-:W-:-:S05]  /*cd20*/  @P0 HADD2 R3, -R151.H0_H0, -RZ.H0_H0 ;  /* 0xa00000ff97030230 */ /* 0x004fca0000000900 */
[----:B------:R-:W-:Y:S02]  /*cd30*/  PRMT R0, R3, 0x7610, R0 ;  /* 0x0000761003007816 */ /* 0x000fe40000000000 */
[----:B------:R1:W2:Y:S02]  /*cd40*/  LDL.LU.S16 R3, [R1+0x40] ;  /* 0x0000400001037983 */ /* 0x0002a40000300600 */
[----:B------:R-:W-:Y:S02]  /*cd50*/  @P0 PRMT R222, R0, 0x5410, RZ ;  /* 0x0000541000de0816 */ /* 0x000fe400000000ff */
[----:B------:R-:W-:-:S04]  /*cd60*/  PRMT R0, R52, 0x7773, RZ ;  /* 0x0000777334007816 */ /* 0x000fc800000000ff */
[----:B------:R-:W-:-:S13]  /*cd70*/  ISETP.GT.U32.AND P0, PT, R0, UR4, PT ;  /* 0x0000000400007c0c */ /* 0x000fda000bf04070 */
[----:B--2---:R-:W-:-:S05]  /*cd80*/  @P0 HADD2 R3, -R151.H1_H1, -RZ.H0_H0 ;  /* 0xa00000ff97030230 */ /* 0x004fca0000000d00 */
[----:B------:R-:W-:Y:S02]  /*cd90*/  PRMT R2, R3, 0x7610, R2 ;  /* 0x0000761003027816 */ /* 0x000fe40000000002 */
[----:B------:R1:W2:Y:S01]  /*cda0*/  LDL.LU.S16 R3, [R1+0x44] ;  /* 0x0000440001037983 */ /* 0x0002a20000300600 */
[----:B------:R-:W-:Y:S02]  /*cdb0*/  IMAD.MOV.U32 R168, RZ, RZ, R50 ;  /* 0x000000ffffa87224 */ /* 0x000fe400078e0032 */
[----:B------:R-:W-:Y:S02]  /*cdc0*/  IMAD.MOV.U32 R50, RZ, RZ, R49 ;  /* 0x000000ffff327224 */ /* 0x000fe400078e0031 */
[----:B------:R-:W-:Y:S01]  /*cdd0*/  IMAD.MOV.U32 R51, RZ, RZ, R48 ;  /* 0x000000ffff337224 */ /* 0x000fe200078e0030 */
[----:B------:R-:W-:Y:S01]  /*cde0*/  PRMT R219, R151, 0x7632, R219 ;  /* 0x0000763297db7816 */ /* 0x000fe200000000db */
[----:B------:R-:W-:Y:S01]  /*cdf0*/  IMAD.WIDE.U32 R48, R9, -0x2daee0ad, RZ ;  /* 0xd2511f5309307825 */ /* 0x000fe200078e00ff */
[----:B------:R-:W-:-:S02]  /*ce00*/  @P0 PRMT R219, R2, 0x5410, RZ ;  /* 0x0000541002db0816 */ /* 0x000fc400000000ff */
[----:B------:R-:W-:Y:S01]  /*ce10*/  MUFU.EX2 R2, R168 ;  /* 0x000000a800027308 */ /* 0x000fe20000000800 */
[----:B--2---:R-:W-:-:S05]  /*ce20*/  @P3 HADD2 R3, -R117.H0_H0, -RZ.H0_H0 ;  /* 0xa00000ff75033230 */ /* 0x004fca0000000900 */
[----:B------:R-:W-:Y:S02]  /*ce30*/  PRMT R0, R3, 0x7610, R0 ;  /* 0x0000761003007816 */ /* 0x000fe40000000000 */
[----:B------:R2:W3:Y:S02]  /*ce40*/  MUFU.EX2 R3, R203 ;  /* 0x000000cb00037308 */ /* 0x0004e40000000800 */
[----:B--2---:R-:W2:Y:S04]  /*ce50*/  LDL.LU R203, [R1+0x35c] ;  /* 0x00035c0001cb7983 */ /* 0x004ea80000300800 */
[----:B------:R1:W4:Y:S01]  /*ce60*/  LDL.LU.S16 R4, [R1+0x48] ;  /* 0x0000480001047983 */ /* 0x0003220000300600 */
[----:B------:R-:W-:Y:S01]  /*ce70*/  IMAD.MOV.U32 R168, RZ, RZ, R51 ;  /* 0x000000ffffa87224 */ /* 0x000fe200078e0033 */
[----:B------:R-:W-:-:S02]  /*ce80*/  LOP3.LUT R51, R8, UR5, R49, 0x96, !PT ;  /* 0x0000000508337c12 */ /* 0x000fc4000f8e9631 */
[----:B------:R-:W-:Y:S02]  /*ce90*/  @P3 PRMT R117, R0, 0x5410, RZ ;  /* 0x0000541000753816 */ /* 0x000fe400000000ff */
[----:B------:R-:W-:-:S04]  /*cea0*/  LOP3.LUT R0, R51, 0xff, RZ, 0xc0, !PT ;  /* 0x000000ff33007812 */ /* 0x000fc800078ec0ff */
[----:B------:R-:W-:Y:S02]  /*ceb0*/  ISETP.LE.U32.AND P0, PT, R0, UR4, PT ;  /* 0x0000000400007c0c */ /* 0x000fe4000bf03070 */
[----:B---3--:R-:W-:Y:S01]  /*cec0*/  F2FP.F16.F32.PACK_AB R161, R2, R3 ;  /* 0x0000000302a1723e */ /* 0x008fe200000000ff */
[----:B------:R-:W-:-:S03]  /*ced0*/  FADD.FTZ R0, R3, R5 ;  /* 0x0000000503007221 */ /* 0x000fc60000010000 */
[----:B------:R-:W-:Y:S01]  /*cee0*/  PRMT R216, R161, 0x7610, R216 ;  /* 0x00007610a1d87816 */ /* 0x000fe200000000d8 */
[----:B------:R-:W-:Y:S01]  /*cef0*/  FADD.FTZ R5, R2, R0 ;  /* 0x0000000002057221 */ /* 0x000fe20000010000 */
[----:B------:R-:W-:-:S05]  /*cf00*/  LOP3.LUT R0, R25, 0xff, RZ, 0xc0, !PT ;  /* 0x000000ff19007812 */ /* 0x000fca00078ec0ff */
[----:B----4-:R-:W-:-:S05]  /*cf10*/  @!P0 HADD2 R4, -R161.H0_H0, -RZ.H0_H0 ;  /* 0xa00000ffa1048230 */ /* 0x010fca0000000900 */
[----:B------:R-:W-:-:S04]  /*cf20*/  PRMT R3, R4, 0x7610, R3 ;  /* 0x0000761004037816 */ /* 0x000fc80000000003 */
[----:B------:R-:W-:Y:S02]  /*cf30*/  @!P0 PRMT R216, R3, 0x5410, RZ ;  /* 0x0000541003d88816 */ /* 0x000fe400000000ff */
[----:B------:R1:W3:Y:S04]  /*cf40*/  LDL.LU.S16 R3, [R1+0x50] ;  /* 0x0000500001037983 */ /* 0x0002e80000300600 */
[----:B------:R1:W4:Y:S01]  /*cf50*/  LDL.LU.S16 R9, [R1+0x54] ;  /* 0x0000540001097983 */ /* 0x0003220000300600 */
[----:B------:R-:W-:Y:S02]  /*cf60*/  ISETP.LE.U32.AND P3, PT, R0, UR4, PT ;  /* 0x0000000400007c0c */ /* 0x000fe4000bf63070 */
[----:B------:R-:W-:-:S04]  /*cf70*/  LOP3.LUT R0, R51, 0xffff, RZ, 0xc0, !PT ;  /* 0x0000ffff33007812 */ /* 0x000fc800078ec0ff */
[----:B------:R-:W-:-:S04]  /*cf80*/  SHF.R.U32.HI R0, RZ, 0x8, R0 ;  /* 0x00000008ff007819 */ /* 0x000fc80000011600 */
[----:B------:R-:W-:-:S04]  /*cf90*/  LOP3.LUT R0, R0, 0xffff, RZ, 0xc0, !PT ;  /* 0x0000ffff00007812 */ /* 0x000fc800078ec0ff */
[----:B------:R-:W-:Y:S02]  /*cfa0*/  ISETP.LE.U32.AND P0, PT, R0, UR4, PT ;  /* 0x0000000400007c0c */ /* 0x000fe4000bf03070 */
[----:B------:R-:W-:Y:S01]  /*cfb0*/  PRMT R215, R161, 0x7632, R215 ;  /* 0x00007632a1d77816 */ /* 0x000fe200000000d7 */
[----:B------:R-:W2:Y:S01]  /*cfc0*/  MUFU.EX2 R4, R76 ;  /* 0x0000004c00047308 */ /* 0x000ea20000000800 */
[----:B------:R-:W-:-:S04]  /*cfd0*/  PRMT R0, R51, 0x7632, R0 ;  /* 0x0000763233007816 */ /* 0x000fc80000000000 */
[----:B------:R-:W-:-:S05]  /*cfe0*/  LOP3.LUT R0, R0, 0xff, RZ, 0xc0, !PT ;  /* 0x000000ff00007812 */ /* 0x000fca00078ec0ff */
[----:B---3--:R-:W-:-:S05]  /*cff0*/  @!P0 HADD2 R3, -R161.H1_H1, -RZ.H0_H0 ;  /* 0xa00000ffa1038230 */ /* 0x008fca0000000d00 */
[----:B------:R-:W-:-:S04]  /*d000*/  PRMT R2, R3, 0x7610, R2 ;  /* 0x0000761003027816 */ /* 0x000fc80000000002 */
[----:B------:R-:W-:Y:S02]  /*d010*/  @!P0 PRMT R215, R2, 0x5410, RZ ;  /* 0x0000541002d78816 */ /* 0x000fe400000000ff */
[----:B------:R-:W3:Y:S01]  /*d020*/  MUFU.EX2 R2, R77 ;  /* 0x0000004d00027308 */ /* 0x000ee20000000800 */
[----:B------:R-:W-:Y:S01]  /*d030*/  ISETP.LE.U32.AND P0, PT, R0, UR4, PT ;  /* 0x0000000400007c0c */ /* 0x000fe2000bf03070 */
[----:B--2---:R-:W-:Y:S01]  /*d040*/  FADD.FTZ R0, R4, R6 ;  /* 0x0000000604007221 */ /* 0x004fe20000010000 */
[----:B---3--:R-:W-:-:S11]  /*d050*/  F2FP.F16.F32.PACK_AB R160, R2, R4 ;  /* 0x0000000402a0723e */ /* 0x008fd600000000ff */
[----:B----4-:R-:W-:-:S05]  /*d060*/  @!P0 HADD2 R9, -R160.H0_H0, -RZ.H0_H0 ;  /* 0xa00000ffa0098230 */ /* 0x010fca0000000900 */
[----:B------:R-:W-:Y:S02]  /*d070*/  PRMT R4, R9, 0x7610, R4 ;  /* 0x0000761009047816 */ /* 0x000fe40000000004 */
[----:B------:R1:W2:Y:S01]  /*d080*/  LDL.LU.S16 R9, [R1+0x58] ;  /* 0x0000580001097983 */ /* 0x0002a20000300600 */
[----:B------:R-:W-:-:S04]  /*d090*/  F2FP.F16.F32.PACK_AB R7, R16, R17 ;  /* 0x000000111007723e */ /* 0x000fc800000000ff */
[C---:B------:R-:W-:Y:S01]  /*d0a0*/  PRMT R108, R7.reuse, 0x7610, R108 ;  /* 0x00007610076c7816 */ /* 0x040fe2000000006c */
[----:B------:R-:W-:Y:S01]  /*d0b0*/  FADD.FTZ R6, R2, R0 ;  /* 0x0000000002067221 */ /* 0x000fe20000010000 */
[----:B------:R-:W-:Y:S01]  /*d0c0*/  IMAD.MOV.U32 R190, RZ, RZ, R168 ;  /* 0x000000ffffbe7224 */ /* 0x000fe200078e00a8 */
[----:B------:R-:W-:Y:S01]  /*d0d0*/  PRMT R93, R7, 0x7632, R93 ;  /* 0x00007632075d7816 */ /* 0x000fe2000000005d */
[----:B------:R-:W-:Y:S02]  /*d0e0*/  IMAD.MOV.U32 R168, RZ, RZ, R50 ;  /* 0x000000ffffa87224 */ /* 0x000fe400078e0032 */
[----:B------:R-:W-:Y:S02]  /*d0f0*/  IMAD.MOV.U32 R50, RZ, RZ, R163 ;  /* 0x000000ffff327224 */ /* 0x000fe400078e00a3 */
[----:B------:R-:W-:Y:S02]  /*d100*/  IMAD.MOV.U32 R163, RZ, RZ, R122 ;  /* 0x000000ffffa37224 */ /* 0x000fe400078e007a */
[----:B--2---:R-:W-:-:S05]  /*d110*/  @!P3 HADD2 R9, -R108.H0_H0, -RZ.H0_H0 ;  /* 0xa00000ff6c09b230 */ /* 0x004fca0000000900 */
[----:B------:R-:W-:Y:S02]  /*d120*/  PRMT R0, R9, 0x7610, R0 ;  /* 0x0000761009007816 */ /* 0x000fe40000000000 */
[----:B------:R1:W2:Y:S01]  /*d130*/  LDL.LU.S16 R9, [R1+0x5c] ;  /* 0x00005c0001097983 */ /* 0x0002a20000300600 */
[----:B------:R-:W-:Y:S01]  /*d140*/  IMAD.MOV.U32 R122, RZ, RZ, R101 ;  /* 0x000000ffff7a7224 */ /* 0x000fe200078e0065 */
[----:B------:R-:W-:Y:S02]  /*d150*/  PRMT R101, R108, 0x5410, R93 ;  /* 0x000054106c657816 */ /* 0x000fe4000000005d */
[----:B------:R-:W-:Y:S01]  /*d160*/  @!P3 PRMT R108, R0, 0x5410, RZ ;  /* 0x00005410006cb816 */ /* 0x000fe200000000ff */
[----:B------:R1:W3:Y:S01]  /*d170*/  LDL.LU.S16 R40, [R1+0x60] ;  /* 0x0000600001287983 */ /* 0x0002e20000300600 */
[----:B------:R-:W-:Y:S02]  /*d180*/  SHF.R.U32.HI R0, RZ, 0x18, R51 ;  /* 0x00000018ff007819 */ /* 0x000fe40000011633 */
[----:B------:R-:W-:-:S02]  /*d190*/  PRMT R212, R160, 0x7610, R212 ;  /* 0x00007610a0d47816 */ /* 0x000fc400000000d4 */
[----:B------:R-:W-:Y:S02]  /*d1a0*/  @!P0 PRMT R212, R4, 0x5410, RZ ;  /* 0x0000541004d48816 */ /* 0x000fe400000000ff */
[----:B------:R-:W-:Y:S02]  /*d1b0*/  ISETP.LE.U32.AND P0, PT, R0, UR4, PT ;  /* 0x0000000400007c0c */ /* 0x000fe4000bf03070 */
[----:B------:R-:W-:-:S11]  /*d1c0*/  PRMT R210, R160, 0x7632, R210 ;  /* 0x00007632a0d27816 */ /* 0x000fd600000000d2 */
[----:B--2---:R-:W-:-:S05]  /*d1d0*/  @!P0 HADD2 R9, -R160.H1_H1, -RZ.H0_H0 ;  /* 0xa00000ffa0098230 */ /* 0x004fca0000000d00 */
[----:B------:R-:W-:-:S04]  /*d1e0*/  PRMT R17, R9, 0x7610, R17 ;  /* 0x0000761009117816 */ /* 0x000fc80000000011 */
[----:B------:R-:W-:Y:S02]  /*d1f0*/  @!P0 PRMT R210, R17, 0x5410, RZ ;  /* 0x0000541011d28816 */ /* 0x000fe400000000ff */
[----:B------:R1:W2:Y:S02]  /*d200*/  LDL.LU.S16 R17, [R1+0x64] ;  /* 0x0000640001117983 */ /* 0x0002a40000300600 */
[----:B--2---:R-:W-:-:S05]  /*d210*/  @!P5 HADD2 R17, -R93.H0_H0, -RZ.H0_H0 ;  /* 0xa00000ff5d11d230 */ /* 0x004fca0000000900 */
[----:B------:R-:W-:-:S04]  /*d220*/  PRMT R16, R17, 0x7610, R16 ;  /* 0x0000761011107816 */ /* 0x000fc80000000010 */
[----:B------:R-:W-:Y:S02]  /*d230*/  @!P5 PRMT R93, R16, 0x5410, RZ ;  /* 0x00005410105dd816 */ /* 0x000fe400000000ff */
[----:B------:R1:W2:Y:S01]  /*d240*/  LDL.LU.S16 R16, [R1+0x6c] ;  /* 0x00006c0001107983 */ /* 0x0002a20000300600 */
[----:B------:R-:W-:-:S03]  /*d250*/  F2FP.F16.F32.PACK_AB R2, R85, R87 ;  /* 0x000000575502723e */ /* 0x000fc600000000ff */
[----:B------:R1:W4:Y:S01]  /*d260*/  LDL.LU.S16 R17, [R1+0x68] ;  /* 0x0000680001117983 */ /* 0x0003220000300600 */
[----:B------:R-:W-:Y:S02]  /*d270*/  PRMT R85, R2, 0x7610, R85 ;  /* 0x0000761002557816 */ /* 0x000fe40000000055 */
[----:B------:R-:W-:-:S04]  /*d280*/  SHF.R.U32.HI R0, RZ, 0x18, R25 ;  /* 0x00000018ff007819 */ /* 0x000fc80000011619 */
[----:B------:R-:W-:Y:S01]  /*d290*/  ISETP.LE.U32.AND P3, PT, R0, UR4, PT ;  /* 0x0000000400007c0c */ /* 0x000fe2000bf63070 */
[----:B------:R-:W-:-:S05]  /*d2a0*/  IMAD.MOV.U32 R0, RZ, RZ, R48 ;  /* 0x000000ffff007224 */ /* 0x000fca00078e0030 */
[----:B------:R-:W-:Y:S01]  /*d2b0*/  LOP3.LUT R0, R0, 0xff, RZ, 0xc0, !PT ;  /* 0x000000ff00007812 */ /* 0x000fe200078ec0ff */
[----:B------:R-:W-:Y:S01]  /*d2c0*/  FADD.FTZ R3, R91, R14 ;  /* 0x0000000e5b037221 */ /* 0x000fe20000010000 */
[----:B------:R3:W-:Y:S02]  /*d2d0*/  MUFU.EX2 R9, R168 ;  /* 0x000000a800097308 */ /* 0x0007e40000000800 */
[----:B------:R-:W-:Y:S02]  /*d2e0*/  ISETP.LE.U32.AND P0, PT, R0, UR4, PT ;  /* 0x0000000400007c0c */ /* 0x000fe4000bf03070 */
[----:B------:R-:W-:Y:S01]  /*d2f0*/  F2FP.F16.F32.PACK_AB R0, R18, R19 ;  /* 0x000000131200723e */ /* 0x000fe200000000ff */
[----:B--2---:R-:W-:-:S05]  /*d300*/  @!P4 HADD2 R16, -R85.H0_H0, -RZ.H0_H0 ;  /* 0xa00000ff5510c230 */ /* 0x004fca0000000900 */
[----:B------:R-:W-:Y:S02]  /*d310*/  PRMT R15, R16, 0x7610, R15 ;  /* 0x00007610100f7816 */ /* 0x000fe4000000000f */
[----:B------:R1:W2:Y:S01]  /*d320*/  LDL.LU.S16 R16, [R1+0x70] ;  /* 0x0000700001107983 */ /* 0x0002a20000300600 */
[----:B---3--:R-:W-:Y:S01]  /*d330*/  IMAD.MOV.U32 R168, RZ, RZ, R50 ;  /* 0x000000ffffa87224 */ /* 0x008fe200078e0032 */
[C---:B------:R-:W-:Y:S01]  /*d340*/  PRMT R113, R0.reuse, 0x7610, R113 ;  /* 0x0000761000717816 */ /* 0x040fe20000000071 */
[----:B------:R-:W-:Y:S01]  /*d350*/  IMAD.MOV.U32 R50, RZ, RZ, R163 ;  /* 0x000000ffff327224 */ /* 0x000fe200078e00a3 */
[----:B------:R-:W-:Y:S01]  /*d360*/  PRMT R114, R0, 0x7632, R114 ;  /* 0x0000763200727816 */ /* 0x000fe20000000072 */
[----:B------:R-:W-:Y:S01]  /*d370*/  IMAD.MOV.U32 R163, RZ, RZ, R209 ;  /* 0x000000ffffa37224 */ /* 0x000fe200078e00d1 */
[----:B------:R-:W-:Y:S01]  /*d380*/  PRMT R87, R2, 0x7632, R87 ;  /* 0x0000763202577816 */ /* 0x000fe20000000057 */
[----:B------:R-:W-:Y:S02]  /*d390*/  IMAD.MOV.U32 R209, RZ, RZ, R124 ;  /* 0x000000ffffd17224 */ /* 0x000fe400078e007c */
[----:B------:R-:W-:Y:S01]  /*d3a0*/  FADD.FTZ R0, R94, R3 ;  /* 0x000000035e007221 */ /* 0x000fe20000010000 */
[----:B------:R-:W-:-:S02]  /*d3b0*/  IMAD.MOV.U32 R124, RZ, RZ, R120 ;  /* 0x000000ffff7c7224 */ /* 0x000fc400078e0078 */
[----:B------:R-:W-:Y:S02]  /*d3c0*/  IMAD.MOV.U32 R120, RZ, RZ, R100 ;  /* 0x000000ffff787224 */ /* 0x000fe400078e0064 */
[----:B------:R-:W-:Y:S01]  /*d3d0*/  IMAD.MOV.U32 R100, RZ, RZ, R99 ;  /* 0x000000ffff647224 */ /* 0x000fe200078e0063 */
[----:B------:R-:W-:Y:S01]  /*d3e0*/  PRMT R99, R85, 0x5410, R87 ;  /* 0x0000541055637816 */ /* 0x000fe20000000057 */
[----:B------:R3:W-:Y:S01]  /*d3f0*/  STL [R1+0x300], R0 ;  /* 0x0003000001007387 */ /* 0x0007e20000100800 */
[----:B------:R-:W-:-:S03]  /*d400*/  @!P4 PRMT R85, R15, 0x5410, RZ ;  /* 0x000054100f55c816 */ /* 0x000fc600000000ff */
[----:B------:R1:W3:Y:S01]  /*d410*/  LDL.LU.S16 R15, [R1+0x74] ;  /* 0x00007400010f7983 */ /* 0x0002e20000300600 */
[----:B------:R-:W1:Y:S01]  /*d420*/  MUFU.EX2 R4, R190 ;  /* 0x000000be00047308 */ /* 0x000e620000000800 */
[----:B----4-:R-:W-:-:S05]  /*d430*/  @!P3 HADD2 R17, -R87.H0_H0, -RZ.H0_H0 ;  /* 0xa00000ff5711b230 */ /* 0x010fca0000000900 */
[----:B------:R-:W-:Y:S02]  /*d440*/  PRMT R7, R17, 0x7610, R7 ;  /* 0x0000761011077816 */ /* 0x000fe40000000007 */
[----:B------:R4:W4:Y:S01]  /*d450*/  LDL.LU.S16 R17, [R1+0x78] ;  /* 0x0000780001117983 */ /* 0x0009220000300600 */
[----:B-1----:R-:W-:Y:S01]  /*d460*/  FADD.FTZ R5, R4, R5 ;  /* 0x0000000504057221 */ /* 0x002fe20000010000 */
[----:B------:R-:W-:Y:S01]  /*d470*/  F2FP.F16.F32.PACK_AB R159, R9, R4 ;  /* 0x00000004099f723e */ /* 0x000fe200000000ff */
[----:B--2---:R-:W-:-:S05]  /*d480*/  @!P2 HADD2 R16, -R113.H0_H0, -RZ.H0_H0 ;  /* 0xa00000ff7110a230 */ /* 0x004fca0000000900 */
[----:B------:R-:W-:Y:S02]  /*d490*/  PRMT R4, R16, 0x7610, R4 ;  /* 0x0000761010047816 */ /* 0x000fe40000000004 */
[----:B------:R1:W2:Y:S01]  /*d4a0*/  LDL.LU.S16 R16, [R1+0x7c] ;  /* 0x00007c0001107983 */ /* 0x0002a20000300600 */
[----:B------:R-:W-:Y:S01]  /*d4b0*/  IMAD.MOV.U32 R190, RZ, RZ, R168 ;  /* 0x000000ffffbe7224 */ /* 0x000fe200078e00a8 */
[----:B---3--:R-:W-:Y:S01]  /*d4c0*/  PRMT R0, R48, 0x7771, RZ ;  /* 0x0000777130007816 */ /* 0x008fe200000000ff */
[----:B------:R-:W-:Y:S02]  /*d4d0*/  IMAD.MOV.U32 R168, RZ, RZ, R209 ;  /* 0x000000ffffa87224 */ /* 0x000fe400078e00d1 */
[----:B------:R-:W-:Y:S01]  /*d4e0*/  IMAD.MOV.U32 R209, RZ, RZ, R100 ;  /* 0x000000ffffd17224 */ /* 0x000fe200078e0064 */
[----:B------:R-:W-:Y:S02]  /*d4f0*/  PRMT R100, R113, 0x5410, R114 ;  /* 0x0000541071647816 */ /* 0x000fe40000000072 */
[----:B------:R-:W-:-:S02]  /*d500*/  @!P2 PRMT R113, R4, 0x5410, RZ ;  /* 0x000054100471a816 */ /* 0x000fc400000000ff */
[----:B------:R-:W-:Y:S02]  /*d510*/  ISETP.GT.U32.AND P2, PT, R0, UR4, PT ;  /* 0x0000000400007c0c */ /* 0x000fe4000bf44070 */
[----:B------:R-:W-:Y:S01]  /*d520*/  PRMT R0, R20, 0x7771, RZ ;  /* 0x0000777114007816 */ /* 0x000fe200000000ff */
[----:B------:R-:W-:Y:S01]  /*d530*/  @!P0 HADD2 R40, -R159.H0_H0, -RZ.H0_H0 ;  /* 0xa00000ff9f288230 */ /* 0x000fe20000000900 */
[----:B------:R-:W-:Y:S01]  /*d540*/  @!P3 PRMT R87, R7, 0x5410, RZ ;  /* 0x000054100757b816 */ /* 0x000fe200000000ff */
[----:B------:R-:W-:Y:S01]  /*d550*/  MUFU.EX2 R4, R78 ;  /* 0x0000004e00047308 */ /* 0x000fe20000000800 */
[----:B------:R-:W-:Y:S02]  /*d560*/  ISETP.GT.U32.AND P5, PT, R0, UR4, PT ;  /* 0x0000000400007c0c */ /* 0x000fe4000bfa4070 */
[----:B------:R-:W-:-:S05]  /*d570*/  PRMT R0, R20, 0x7772, RZ ;  /* 0x0000777214007816 */ /* 0x000fca00000000ff */
[----:B------:R-:W-:Y:S01]  /*d580*/  @P2 HADD2 R15, -R159.H1_H1, -RZ.H0_H0 ;  /* 0xa00000ff9f0f2230 */ /* 0x000fe20000000d00 */
[----:B------:R-:W3:Y:S01]  /*d590*/  MUFU.EX2 R7, R79 ;  /* 0x0000004f00077308 */ /* 0x000ee20000000800 */
[----:B------:R-:W-:Y:S02]  /*d5a0*/  PRMT R8, R40, 0x7610, R8 ;  /* 0x0000761028087816 */ /* 0x000fe40000000008 */
[----:B------:R-:W-:Y:S02]  /*d5b0*/  ISETP.GT.U32.AND P4, PT, R0, UR4, PT ;  /* 0x0000000400007c0c */ /* 0x000fe4000bf84070 */
[----:B------:R-:W-:Y:S02]  /*d5c0*/  PRMT R3, R15, 0x7610, R3 ;  /* 0x000076100f037816 */ /* 0x000fe40000000003 */
[----:B------:R-:W-:Y:S01]  /*d5d0*/  PRMT R0, R48, 0x7772, RZ ;  /* 0x0000777230007816 */ /* 0x000fe200000000ff */
[----:B------:R1:W2:Y:S01]  /*d5e0*/  LDL.LU.S16 R15, [R1+0x80] ;  /* 0x00008000010f7983 */ /* 0x0002a20000300600 */
[----:B------:R-:W-:-:S02]  /*d5f0*/  PRMT R211, R159, 0x7610, R211 ;  /* 0x000076109fd37816 */ /* 0x000fc400000000d3 */
[----:B------:R-:W-:Y:S02]  /*d600*/  @!P0 PRMT R211, R8, 0x5410, RZ ;  /* 0x0000541008d38816 */ /* 0x000fe400000000ff */
[----:B------:R-:W-:Y:S02]  /*d610*/  ISETP.GT.U32.AND P0, PT, R0, UR4, PT ;  /* 0x0000000400007c0c */ /* 0x000fe4000bf04070 */
[----:B---3--:R-:W-:Y:S01]  /*d620*/  F2FP.F16.F32.PACK_AB R157, R7, R4 ;  /* 0x00000004079d723e */ /* 0x008fe200000000ff */
[----:B------:R-:W-:-:S10]  /*d630*/  FADD.FTZ R8, R109, R13 ;  /* 0x0000000d6d087221 */ /* 0x000fd40000010000 */
[----:B----4-:R-:W-:Y:S01]  /*d640*/  @P0 HADD2 R17, -R157.H0_H0, -RZ.H0_H0 ;  /* 0xa00000ff9d110230 */ /* 0x010fe20000000900 */
[----:B------:R-:W-:-:S04]  /*d650*/  PRMT R207, R157, 0x7610, R207 ;  /* 0x000076109dcf7816 */ /* 0x000fc800000000cf */
[----:B------:R-:W-:-:S04]  /*d660*/  PRMT R14, R17, 0x7610, R14 ;  /* 0x00007610110e7816 */ /* 0x000fc8000000000e */
[----:B------:R-:W-:Y:S02]  /*d670*/  @P0 PRMT R207, R14, 0x5410, RZ ;  /* 0x000054100ecf0816 */ /* 0x000fe400000000ff */
[----:B------:R1:W3:Y:S01]  /*d680*/  LDL.LU.S16 R14, [R1+0x84] ;  /* 0x00008400010e7983 */ /* 0x0002e20000300600 */
[----:B--2---:R-:W-:-:S05]  /*d690*/  @P5 HADD2 R16, -R114.H0_H0, -RZ.H0_H0 ;  /* 0xa00000ff72105230 */ /* 0x004fca0000000900 */
[----:B------:R-:W-:-:S04]  /*d6a0*/  PRMT R13, R16, 0x7610, R13 ;  /* 0x00007610100d7816 */ /* 0x000fc8000000000d */
[----:B------:R-:W-:Y:S02]  /*d6b0*/  @P5 PRMT R114, R13, 0x5410, RZ ;  /* 0x000054100d725816 */ /* 0x000fe400000000ff */
[----:B------:R1:W2:Y:S01]  /*d6c0*/  LDL.LU.S16 R13, [R1+0x88] ;  /* 0x00008800010d7983 */ /* 0x0002a20000300600 */
[----:B------:R-:W-:Y:S02]  /*d6d0*/  F2FP.F16.F32.PACK_AB R2, R27, R90 ;  /* 0x0000005a1b02723e */ /* 0x000fe400000000ff */
[----:B------:R-:W-:Y:S02]  /*d6e0*/  PRMT R0, R20, 0x7773, RZ ;  /* 0x0000777314007816 */ /* 0x000fe400000000ff */
[----:B------:R-:W-:Y:S02]  /*d6f0*/  PRMT R111, R2, 0x7610, R111 ;  /* 0x00007610026f7816 */ /* 0x000fe4000000006f */
[----:B------:R-:W-:Y:S02]  /*d700*/  ISETP.GT.U32.AND P3, PT, R0, UR4, PT ;  /* 0x0000000400007c0c */ /* 0x000fe4000bf64070 */
[----:B------:R-:W-:-:S02]  /*d710*/  LOP3.LUT R0, R55, 0xff, RZ, 0xc0, !PT ;  /* 0x000000ff37007812 */ /* 0x000fc400078ec0ff */
[----:B------:R-:W-:Y:S02]  /*d720*/  PRMT R208, R159, 0x7632, R208 ;  /* 0x000076329fd07816 */ /* 0x000fe400000000d0 */
[----:B------:R-:W-:Y:S02]  /*d730*/  @P2 PRMT R208, R3, 0x5410, RZ ;  /* 0x0000541003d02816 */ /* 0x000fe400000000ff */
[----:B------:R-:W-:Y:S01]  /*d740*/  ISETP.LE.U32.AND P2, PT, R0, UR4, PT ;  /* 0x0000000400007c0c */ /* 0x000fe2000bf43070 */
[----:B------:R-:W-:Y:S01]  /*d750*/  @P4 HADD2 R15, -R111.H0_H0, -RZ.H0_H0 ;  /* 0xa00000ff6f0f4230 */ /* 0x000fe20000000900 */
[----:B------:R-:W-:-:S04]  /*d760*/  PRMT R109, R2, 0x7632, R109 ;  /* 0x00007632026d7816 */ /* 0x000fc8000000006d */
[----:B------:R-:W-:Y:S01]  /*d770*/  PRMT R0, R15, 0x7610, R0 ;  /* 0x000076100f007816 */ /* 0x000fe20000000000 */
[----:B------:R-:W-:Y:S02]  /*d780*/  IMAD.MOV.U32 R15, RZ, RZ, R168 ;  /* 0x000000ffff0f7224 */ /* 0x000fe400078e00a8 */
[----:B------:R-:W-:Y:S02]  /*d790*/  IMAD.MOV.U32 R168, RZ, RZ, R163 ;  /* 0x000000ffffa87224 */ /* 0x000fe400078e00a3 */
[----:B------:R-:W-:Y:S01]  /*d7a0*/  IMAD.MOV.U32 R163, RZ, RZ, R98 ;  /* 0x000000ffffa37224 */ /* 0x000fe200078e0062 */
[----:B------:R-:W-:Y:S02]  /*d7b0*/  PRMT R98, R111, 0x5410, R109 ;  /* 0x000054106f627816 */ /* 0x000fe4000000006d */
[----:B------:R-:W-:Y:S02]  /*d7c0*/  @P4 PRMT R111, R0, 0x5410, RZ ;  /* 0x00005410006f4816 */ /* 0x000fe400000000ff */
[----:B------:R-:W-:-:S04]  /*d7d0*/  PRMT R0, R48, 0x7773, RZ ;  /* 0x0000777330007816 */ /* 0x000fc800000000ff */
[----:B------:R-:W-:Y:S01]  /*d7e0*/  ISETP.GT.U32.AND P0, PT, R0, UR4, PT ;  /* 0x0000000400007c0c */ /* 0x000fe2000bf04070 */
[----:B------:R-:W-:Y:S01]  /*d7f0*/  FADD.FTZ R3, R4, R6 ;  /* 0x0000000604037221 */ /* 0x000fe20000010000 */
[----:B------:R-:W-:-:S11]  /*d800*/  PRMT R206, R157, 0x7632, R206 ;  /* 0x000076329dce7816 */ /* 0x000fd600000000ce */
[----:B---3--:R-:W-:-:S05]  /*d810*/  @P0 HADD2 R14, -R157.H1_H1, -RZ.H0_H0 ;  /* 0xa00000ff9d0e0230 */ /* 0x008fca0000000d00 */
[----:B------:R-:W-:-:S04]  /*d820*/  PRMT R12, R14, 0x7610, R12 ;  /* 0x000076100e0c7816 */ /* 0x000fc8000000000c */
[----:B------:R-:W-:Y:S01]  /*d830*/  @P0 PRMT R206, R12, 0x5410, RZ ;  /* 0x000054100cce0816 */ /* 0x000fe200000000ff */
[----:B------:R-:W-:-:S05]  /*d840*/  FADD.FTZ R12, R9, R5 ;  /* 0x00000005090c7221 */ /* 0x000fca0000010000 */
[----:B------:R3:W-:Y:S01]  /*d850*/  STL [R1+0x44], R12 ;  /* 0x0000440c01007387 */ /* 0x0007e20000100800 */
[----:B--2---:R-:W-:-:S05]  /*d860*/  @P3 HADD2 R13, -R109.H0_H0, -RZ.H0_H0 ;  /* 0xa00000ff6d0d3230 */ /* 0x004fca0000000900 */
[----:B------:R-:W-:-:S04]  /*d870*/  PRMT R0, R13, 0x7610, R0 ;  /* 0x000076100d007816 */ /* 0x000fc80000000000 */
[----:B------:R-:W-:Y:S01]  /*d880*/  @P3 PRMT R109, R0, 0x5410, RZ ;  /* 0x00005410006d3816 */ /* 0x000fe200000000ff */
[----:B------:R-:W-:-:S05]  /*d890*/  FADD.FTZ R0, R7, R3 ;  /* 0x0000000307007221 */ /* 0x000fca0000010000 */
[----:B------:R2:W-:Y:S04]  /*d8a0*/  STL [R1+0x40], R0 ;  /* 0x0000400001007387 */ /* 0x0005e80000100800 */
[----:B------:R1:W4:Y:S01]  /*d8b0*/  LDL.LU.S16 R13, [R1+0x8c] ;  /* 0x00008c00010d7983 */ /* 0x0003220000300600 */
[----:B------:R-:W-:Y:S02]  /*d8c0*/  F2FP.F16.F32.PACK_AB R2, R21, R23 ;  /* 0x000000171502723e */ /* 0x000fe400000000ff */
[----:B------:R-:W-:Y:S01]  /*d8d0*/  F2FP.F16.F32.PACK_AB R6, R168, R50 ;  /* 0x00000032a806723e */ /* 0x000fe200000000ff */
[----:B---3--:R1:W3:Y:S01]  /*d8e0*/  LDL.LU.S16 R12, [R1+0x90] ;  /* 0x00009000010c7983 */ /* 0x0082e20000300600 */
[C---:B------:R-:W-:Y:S01]  /*d8f0*/  PRMT R112, R2.reuse, 0x7610, R112 ;  /* 0x0000761002707816 */ /* 0x040fe20000000070 */
[----:B------:R-:W-:Y:S01]  /*d900*/  IMAD.MOV.U32 R50, RZ, RZ, R209 ;  /* 0x000000ffff327224 */ /* 0x000fe200078e00d1 */
[----:B------:R-:W-:Y:S01]  /*d910*/  PRMT R110, R2, 0x7632, R110 ;  /* 0x00007632026e7816 */ /* 0x000fe2000000006e */
[----:B------:R-:W-:-:S02]  /*d920*/  IMAD.MOV.U32 R209, RZ, RZ, R42 ;  /* 0x000000ffffd17224 */ /* 0x000fc400078e002a */
[----:B------:R-:W-:Y:S02]  /*d930*/  IMAD.MOV.U32 R42, RZ, RZ, R123 ;  /* 0x000000ffff2a7224 */ /* 0x000fe400078e007b */
[----:B------:R-:W-:Y:S02]  /*d940*/  IMAD.MOV.U32 R123, RZ, RZ, R147 ;  /* 0x000000ffff7b7224 */ /* 0x000fe400078e0093 */
[----:B------:R-:W-:Y:S02]  /*d950*/  IMAD.MOV.U32 R147, RZ, RZ, R125 ;  /* 0x000000ffff937224 */ /* 0x000fe400078e007d */
[----:B------:R-:W-:Y:S01]  /*d960*/  IMAD.MOV.U32 R125, RZ, RZ, R102 ;  /* 0x000000ffff7d7224 */ /* 0x000fe200078e0066 */
[----:B------:R-:W-:Y:S01]  /*d970*/  PRMT R102, R112, 0x5410, R110 ;  /* 0x0000541070667816 */ /* 0x000fe2000000006e */
[----:B----4-:R-:W-:-:S05]  /*d980*/  @!P2 HADD2 R13, -R112.H0_H0, -RZ.H0_H0 ;  /* 0xa00000ff700da230 */ /* 0x010fca0000000900 */
[----:B------:R-:W-:-:S04]  /*d990*/  PRMT R11, R13, 0x7610, R11 ;  /* 0x000076100d0b7816 */ /* 0x000fc8000000000b */
[----:B------:R-:W-:Y:S02]  /*d9a0*/  @!P2 PRMT R112, R11, 0x5410, RZ ;  /* 0x000054100b70a816 */ /* 0x000fe400000000ff */
[----:B------:R1:W4:Y:S01]  /*d9b0*/  LDL.LU.S16 R11, [R1+0x94] ;  /* 0x00009400010b7983 */ /* 0x0003220000300600 */
[----:B------:R-:W-:Y:S02]  /*d9c0*/  F2FP.F16.F32.PACK_AB R4, R15, R190 ;  /* 0x000000be0f04723e */ /* 0x000fe400000000ff */
[----:B------:R-:W-:-:S04]  /*d9d0*/  LOP3.LUT R15, R44, 0xff, RZ, 0xc0, !PT ;  /* 0x000000ff2c0f7812 */ /* 0x000fc800078ec0ff */
[----:B------:R-:W-:Y:S01]  /*d9e0*/  ISETP.LE.U32.AND P3, PT, R15, UR4, PT ;  /* 0x000000040f007c0c */ /* 0x000fe2000bf63070 */
[----:B---3--:R-:W-:Y:S01]  /*d9f0*/  @!P1 HADD2 R12, -R110.H0_H0, -RZ.H0_H0 ;  /* 0xa00000ff6e0c9230 */ /* 0x008fe20000000900 */
[----:B------:R-:W-:-:S04]  /*da00*/  PRMT R3, R6, 0x7632, R3 ;  /* 0x0000763206037816 */ /* 0x000fc80000000003 */
[----:B------:R-:W-:Y:S02]  /*da10*/  PRMT R10, R12, 0x7610, R10 ;  /* 0x000076100c0a7816 */ /* 0x000fe4000000000a */
[----:B------:R-:W-:Y:S02]  /*da20*/  PRMT R27, R6, 0x5410, R3 ;  /* 0x00005410061b7816 */ /* 0x000fe40000000003 */
[----:B------:R-:W-:Y:S02]  /*da30*/  @!P1 PRMT R110, R10, 0x5410, RZ ;  /* 0x000054100a6e9816 */ /* 0x000fe400000000ff */
[----:B------:R1:W3:Y:S01]  /*da40*/  LDL.LU.S16 R10, [R1+0x98] ;  /* 0x00009800010a7983 */ /* 0x0002e20000300600 */
[----:B--2---:R-:W-:Y:S01]  /*da50*/  LOP3.LUT R0, R44, 0xffff, RZ, 0xc0, !PT ;  /* 0x0000ffff2c007812 */ /* 0x004fe200078ec0ff */
[----:B----4-:R-:W-:-:S05]  /*da60*/  @!P3 HADD2 R11, -R6.H0_H0, -RZ.H0_H0 ;  /* 0xa00000ff060bb230 */ /* 0x010fca0000000900 */
[----:B------:R-:W-:-:S04]  /*da70*/  PRMT R5, R11, 0x7610, R5 ;  /* 0x000076100b057816 */ /* 0x000fc80000000005 */
[----:B------:R-:W-:Y:S02]  /*da80*/  @!P3 PRMT R6, R5, 0x5410, RZ ;  /* 0x000054100506b816 */ /* 0x000fe400000000ff */
[----:B------:R1:W2:Y:S01]  /*da90*/  LDL.LU.S16 R5, [R1+0x9c] ;  /* 0x00009c0001057983 */ /* 0x0002a20000300600 */
[----:B------:R-:W-:-:S04]  /*daa0*/  SHF.R.U32.HI R16, RZ, 0x8, R0 ;  /* 0x00000008ff107819 */ /* 0x000fc80000011600 */
[----:B------:R-:W-:-:S04]  /*dab0*/  LOP3.LUT R0, R16, 0xffff, RZ, 0xc0, !PT ;  /* 0x0000ffff10007812 */ /* 0x000fc800078ec0ff */
[----:B------:R-:W-:Y:S02]  /*dac0*/  ISETP.LE.U32.AND P0, PT, R0, UR4, PT ;  /* 0x0000000400007c0c */ /* 0x000fe4000bf03070 */
[----:B------:R-:W-:-:S04]  /*dad0*/  PRMT R0, R44, 0x7632, R0 ;  /* 0x000076322c007816 */ /* 0x000fc80000000000 */
[----:B------:R-:W-:-:S04]  /*dae0*/  LOP3.LUT R12, R0, 0xff, RZ, 0xc0, !PT ;  /* 0x000000ff000c7812 */ /* 0x000fc800078ec0ff */
[----:B------:R-:W-:Y:S02]  /*daf0*/  ISETP.LE.U32.AND P1, PT, R12, UR4, PT ;  /* 0x000000040c007c0c */ /* 0x000fe4000bf23070 */
[----:B------:R-:W-:-:S11]  /*db00*/  PRMT R2, R4, 0x7610, R2 ;  /* 0x0000761004027816 */ /* 0x000fd60000000002 */
[----:B--2---:R-:W-:-:S05]  /*db10*/  @!P1 HADD2 R5, -R2.H0_H0, -RZ.H0_H0 ;  /* 0xa00000ff02059230 */ /* 0x004fca0000000900 */
[----:B------:R-:W-:Y:S02]  /*db20*/  PRMT R7, R5, 0x7610, R7 ;  /* 0x0000761005077816 */ /* 0x000fe40000000007 */
[----:B------:R1:W2:Y:S01]  /*db30*/  LDL.LU.S16 R5, [R1+0xa0] ;  /* 0x0000a00001057983 */ /* 0x0002a20000300600 */
[----:B------:R-:W4:Y:S01]  /*db40*/  S2R R168, SR_TID.X ;  /* 0x0000000000a87919 */ /* 0x000f220000002100 */
[----:B------:R-:W1:Y:S01]  /*db50*/  S2R R190, SR_TID.X ;  /* 0x0000000000be7919 */ /* 0x000e620000002100 */
[----:B------:R-:W-:-:S04]  /*db60*/  SHF.R.U32.HI R11, RZ, 0x18, R44 ;  /* 0x00000018ff0b7819 */ /* 0x000fc8000001162c */
[----:B------:R-:W-:Y:S01]  /*db70*/  ISETP.LE.U32.AND P2, PT, R11, UR4, PT ;  /* 0x000000040b007c0c */ /* 0x000fe2000bf43070 */
[----:B------:R-:W4:Y:S01]  /*db80*/  LDCU UR4, c[0x0][0x444] ;  /* 0x00008880ff0477ac */ /* 0x000f220008000800 */
[----:B------:R-:W-:Y:S01]  /*db90*/  PRMT R0, R4, 0x7632, R0 ;  /* 0x0000763204007816 */ /* 0x000fe20000000000 */
[----:B------:R-:W-:-:S03]  /*dba0*/  FADD.FTZ R8, R33, R8 ;  /* 0x0000000821087221 */ /* 0x000fc60000010000 */
[----:B------:R-:W-:Y:S01]  /*dbb0*/  PRMT R33, R2, 0x5410, R0 ;  /* 0x0000541002217816 */ /* 0x000fe20000000000 */
[----:B------:R-:W-:Y:S01]  /*dbc0*/  ULOP3.LUT UR9, UR22, 0xffffff80, URZ, 0xc0, !UPT ;  /* 0xffffff8016097892 */ /* 0x000fe2000f8ec0ff */
[----:B---3--:R-:W-:Y:S01]  /*dbd0*/  @!P0 HADD2 R10, -R3.H0_H0, -RZ.H0_H0 ;  /* 0xa00000ff030a8230 */ /* 0x008fe20000000900 */
[----:B----4-:R-:W-:Y:S01]  /*dbe0*/  UIMAD UR28, UR28, UR4, UR23 ;  /* 0x000000041c1c72a4 */ /* 0x010fe2000f8e0217 */
[----:B------:R-:W3:Y:S01]  /*dbf0*/  LDCU.64 UR4, c[0x0][0x418] ;  /* 0x00008300ff0477ac */ /* 0x000ee20008000a00 */
[----:B------:R-:W-:Y:S01]  /*dc00*/  IMAD.SHL.U32 R168, R168, 0x2, RZ ;  /* 0x00000002a8a87824 */ /* 0x000fe200078e00ff */
[----:B-1----:R-:W-:Y:S01]  /*dc10*/  LOP3.LUT R190, R190, 0x1f, RZ, 0xc0, !PT ;  /* 0x0000001fbebe7812 */ /* 0x002fe200078ec0ff */
[----:B------:R-:W-:-:S03]  /*dc20*/  UIMAD UR9, UR28, UR8, UR9 ;  /* 0x000000081c0972a4 */ /* 0x000fc6000f8e0209 */
[----:B------:R-:W-:Y:S02]  /*dc30*/  LOP3.LUT R168, R168, 0x6, RZ, 0xc0, !PT ;  /* 0x00000006a8a87812 */ /* 0x000fe400078ec0ff */
[----:B------:R-:W-:Y:S01]  /*dc40*/  PRMT R9, R10, 0x7610, R9 ;  /* 0x000076100a097816 */ /* 0x000fe20000000009 */
[----:B------:R-:W-:Y:S01]  /*dc50*/  UIADD3 UR9, UPT, UPT, UR9, -0x80, URZ ;  /* 0xffffff8009097890 */ /* 0x000fe2000fffe0ff */
[----:B------:R-:W-:Y:S02]  /*dc60*/  @!P1 PRMT R2, R7, 0x5410, RZ ;  /* 0x0000541007029816 */ /* 0x000fe400000000ff */
[----:B------:R-:W-:Y:S01]  /*dc70*/  @!P0 PRMT R3, R9, 0x5410, RZ ;  /* 0x0000541009038816 */ /* 0x000fe200000000ff */
[----:B------:R-:W-:Y:S02]  /*dc80*/  IMAD.MOV.U32 R107, RZ, RZ, R95 ;  /* 0x000000ffff6b7224 */ /* 0x000fe400078e005f */
[----:B------:R-:W-:Y:S01]  /*dc90*/  IMAD.MOV.U32 R40, RZ, RZ, R26 ;  /* 0x000000ffff287224 */ /* 0x000fe200078e001a */
[----:B------:R-:W-:Y:S01]  /*dca0*/  PRMT R9, R30, 0x7771, RZ ;  /* 0x000077711e097816 */ /* 0x000fe200000000ff */
[----:B------:R1:W-:Y:S01]  /*dcb0*/  STL [R1+0x304], R8 ;  /* 0x0003040801007387 */ /* 0x0003e20000100800 */
[----:B------:R-:W-:Y:S01]  /*dcc0*/  PRMT R10, R32, 0x7771, RZ ;  /* 0x00007771200a7816 */ /* 0x000fe200000000ff */
[----:B------:R-:W-:Y:S01]  /*dcd0*/  IMAD.MOV.U32 R13, RZ, RZ, R22 ;  /* 0x000000ffff0d7224 */ /* 0x000fe200078e0016 */
[----:B------:R-:W-:-:S02]  /*dce0*/  PRMT R18, R22, 0x7771, RZ ;  /* 0x0000777116127816 */ /* 0x000fc400000000ff */
[----:B------:R-:W-:Y:S01]  /*dcf0*/  PRMT R11, R12, 0x5410, R11 ;  /* 0x000054100c0b7816 */ /* 0x000fe2000000000b */
[----:B-1----:R-:W-:-:S05]  /*dd00*/  IMAD.MOV.U32 R8, RZ, RZ, R32 ;  /* 0x000000ffff087224 */ /* 0x002fca00078e0020 */
[----:B------:R-:W-:-:S04]  /*dd10*/  LOP3.LUT R8, R8, 0xff, RZ, 0xc0, !PT ;  /* 0x000000ff08087812 */ /* 0x000fc800078ec0ff */
[----:B------:R-:W-:Y:S02]  /*dd20*/  PRMT R19, R8, 0x5410, R10 ;  /* 0x0000541008137816 */ /* 0x000fe4000000000a */
[----:B------:R-:W-:Y:S02]  /*dd30*/  PRMT R8, R22, 0x7773, RZ ;  /* 0x0000777316087816 */ /* 0x000fe400000000ff */
[----:B------:R-:W-:Y:S02]  /*dd40*/  LOP3.LUT R10, R31, 0xff, RZ, 0xc0, !PT ;  /* 0x000000ff1f0a7812 */ /* 0x000fe400078ec0ff */
[----:B------:R-:W-:Y:S01]  /*dd50*/  PRMT R15, R15, 0x5410, R16 ;  /* 0x000054100f0f7816 */ /* 0x000fe20000000010 */
[----:B------:R-:W-:Y:S01]  /*dd60*/  IMAD.MOV.U32 R14, RZ, RZ, R24 ;  /* 0x000000ffff0e7224 */ /* 0x000fe200078e0018 */
[----:B------:R-:W-:Y:S01]  /*dd70*/  PRMT R17, R24, 0x7771, RZ ;  /* 0x0000777118117816 */ /* 0x000fe200000000ff */
[----:B------:R-:W-:Y:S02]  /*dd80*/  IMAD.MOV.U32 R103, RZ, RZ, R209 ;  /* 0x000000ffff677224 */ /* 0x000fe400078e00d1 */
[----:B------:R-:W1:Y:S01]  /*dd90*/  S2R R209, SR_TID.X ;  /* 0x0000000000d17919 */ /* 0x000e620000002100 */
[----:B------:R-:W-:-:S02]  /*dda0*/  IMAD.MOV.U32 R41, RZ, RZ, R39 ;  /* 0x000000ffff297224 */ /* 0x000fc400078e0027 */
[----:B------:R-:W-:Y:S02]  /*ddb0*/  IMAD.MOV.U32 R39, RZ, RZ, R34 ;  /* 0x000000ffff277224 */ /* 0x000fe400078e0022 */
[----:B--2---:R-:W-:-:S05]  /*ddc0*/  @!P2 HADD2 R5, -R0.H0_H0, -RZ.H0_H0 ;  /* 0xa00000ff0005a230 */ /* 0x004fca0000000900 */
[----:B------:R-:W-:-:S04]  /*ddd0*/  PRMT R4, R5, 0x7610, R4 ;  /* 0x0000761005047816 */ /* 0x000fc80000000004 */
[----:B------:R-:W-:Y:S02]  /*dde0*/  @!P2 PRMT R0, R4, 0x5410, RZ ;  /* 0x000054100400a816 */ /* 0x000fe400000000ff */
[----:B------:R-:W-:-:S04]  /*ddf0*/  LOP3.LUT R4, R203, 0x30, RZ, 0xc0, !PT ;  /* 0x00000030cb047812 */ /* 0x000fc800078ec0ff */
[----:B------:R-:W-:-:S05]  /*de00*/  LEA.HI R4, R190, R4, RZ, 0x1e ;  /* 0x00000004be047211 */ /* 0x000fca00078ff0ff */
[----:B------:R-:W-:-:S05]  /*de10*/  IMAD R4, R4, UR8, R168 ;  /* 0x0000000804047c24 */ /* 0x000fca000f8e02a8 */
[----:B------:R-:W-:Y:S02]  /*de20*/  SHF.R.S32.HI R7, RZ, 0x1f, R4 ;  /* 0x0000001fff077819 */ /* 0x000fe40000011404 */
[----:B------:R-:W-:Y:S01]  /*de30*/  IADD3 R5, P0, PT, R4, UR9, RZ ;  /* 0x0000000904057c10 */ /* 0x000fe2000ff1e0ff */
[----:B------:R-:W-:-:S05]  /*de40*/  IMAD.U32 R4, RZ, RZ, UR9 ;  /* 0x00000009ff047e24 */ /* 0x000fca000f8e00ff */
[----:B------:R-:W-:Y:S02]  /*de50*/  LEA.HI.X.SX32 R7, R4, R7, 0x1, P0 ;  /* 0x0000000704077211 */ /* 0x000fe400000f0eff */
[----:B---3--:R-:W-:Y:S01]  /*de60*/  LEA R4, P0, R5, UR4, 0x1 ;  /* 0x0000000405047c11 */ /* 0x008fe2000f8008ff */
[----:B------:R-:W-:-:S03]  /*de70*/  USHF.L.U32 UR4, UR8, 0x3, URZ ;  /* 0x0000000308047899 */ /* 0x000fc600080006ff */
[----:B------:R-:W-:-:S05]  /*de80*/  LEA.HI.X R5, R5, UR5, R7, 0x1, P0 ;  /* 0x0000000505057c11 */ /* 0x000fca00080f0c07 */
[----:B------:R2:W-:Y:S01]  /*de90*/  STG.E.U16 desc[UR20][R4.64+0x2], R3 ;  /* 0x0000020304007986 */ /* 0x0005e2000c101514 */
[----:B------:R-:W-:-:S03]  /*dea0*/  IMAD.U32 R190, RZ, RZ, UR8 ;  /* 0x00000008ffbe7e24 */ /* 0x000fc6000f8e00ff */
[----:B------:R3:W-:Y:S01]  /*deb0*/  STG.E.U16 desc[UR20][R4.64], R6 ;  /* 0x0000000604007986 */ /* 0x0007e2000c101514 */
[----:B--2---:R-:W-:-:S04]  /*dec0*/  IMAD.U32 R3, RZ, RZ, UR4 ;  /* 0x00000004ff037e24 */ /* 0x004fc8000f8e00ff */
[----:B---3--:R-:W-:-:S05]  /*ded0*/  IMAD.WIDE R6, R3, 0x2, R4 ;  /* 0x0000000203067825 */ /* 0x008fca00078e0204 */
[----:B------:R-:W-:Y:S04]  /*dee0*/  STG.E.U16 desc[UR20][R6.64], R2 ;  /* 0x0000000206007986 */ /* 0x000fe8000c101514 */
[----:B------:R2:W-:Y:S02]  /*def0*/  STG.E.U16 desc[UR20][R6.64+0x2], R0 ;  /* 0x0000020006007986 */ /* 0x0005e4000c101514 */
[----:B--2---:R-:W-:Y:S01]  /*df00*/  IMAD.WIDE R6, R190, 0x70, R6 ;  /* 0x00000070be067825 */ /* 0x004fe200078e0206 */
[----:B------:R-:W-:-:S04]  /*df10*/  PRMT R0, R32, 0x7772, RZ ;  /* 0x0000777220007816 */ /* 0x000fc800000000ff */
[----:B------:R-:W-:Y:S01]  /*df20*/  STG.E.U16 desc[UR20][R6.64], R38 ;  /* 0x0000002606007986 */ /* 0x000fe2000c101514 */
[----:B------:R-:W-:-:S03]  /*df30*/  IMAD.WIDE R2, R3, 0x2, R6 ;  /* 0x0000000203027825 */ /* 0x000fc600078e0206 */
[----:B------:R2:W-:Y:S01]  /*df40*/  STG.E.U16 desc[UR20][R6.64+0x2], R37 ;  /* 0x0000022506007986 */ /* 0x0005e2000c101514 */
[----:B------:R-:W-:Y:S01]  /*df50*/  IMAD.WIDE R94, R190, -0x70, R6 ;  /* 0xffffff90be5e7825 */ /* 0x000fe200078e0206 */
[----:B--2---:R-:W-:-:S04]  /*df60*/  PRMT R6, R32, 0x7773, RZ ;  /* 0x0000777320067816 */ /* 0x004fc800000000ff */
[----:B------:R-:W-:Y:S02]  /*df70*/  PRMT R26, R0, 0x5410, R6 ;  /* 0x00005410001a7816 */ /* 0x000fe40000000006 */
[C---:B------:R-:W-:Y:S02]  /*df80*/  PRMT R6, R30.reuse, 0x7773, RZ ;  /* 0x000077731e067816 */ /* 0x040fe400000000ff */
[----:B------:R-:W-:Y:S01]  /*df90*/  PRMT R0, R30, 0x7772, RZ ;  /* 0x000077721e007816 */ /* 0x000fe200000000ff */
[----:B------:R-:W-:-:S03]  /*dfa0*/  IMAD.MOV.U32 R7, RZ, RZ, R30 ;  /* 0x000000ffff077224 */ /* 0x000fc600078e001e */
[----:B------:R-:W-:Y:S02]  /*dfb0*/  PRMT R30, R0, 0x5410, R6 ;  /* 0x00005410001e7816 */ /* 0x000fe40000000006 */
[C---:B------:R-:W-:Y:S02]  /*dfc0*/  PRMT R6, R34.reuse, 0x7773, RZ ;  /* 0x0000777322067816 */ /* 0x040fe400000000ff */
[----:B------:R-:W-:-:S04]  /*dfd0*/  PRMT R0, R34, 0x7772, RZ ;  /* 0x0000777222007816 */ /* 0x000fc800000000ff */
[----:B------:R-:W-:Y:S02]  /*dfe0*/  PRMT R60, R0, 0x5410, R6 ;  /* 0x00005410003c7816 */ /* 0x000fe40000000006 */
[C---:B------:R-:W-:Y:S02]  /*dff0*/  PRMT R6, R24.reuse, 0x7773, RZ ;  /* 0x0000777318067816 */ /* 0x040fe400000000ff */
[----:B------:R-:W-:Y:S02]  /*e000*/  PRMT R0, R24, 0x7772, RZ ;  /* 0x0000777218007816 */ /* 0x000fe400000000ff */
[----:B------:R-:W-:Y:S02]  /*e010*/  LOP3.LUT R7, R7, 0xff, RZ, 0xc0, !PT ;  /* 0x000000ff07077812 */ /* 0x000fe400078ec0ff */
[----:B------:R-:W-:Y:S02]  /*e020*/  PRMT R38, R0, 0x5410, R6 ;  /* 0x0000541000267816 */ /* 0x000fe40000000006 */
[----:B------:R-:W-:-:S02]  /*e030*/  LOP3.LUT R6, R31, 0xffff, RZ, 0xc0, !PT ;  /* 0x0000ffff1f067812 */ /* 0x000fc400078ec0ff */
[----:B------:R-:W-:Y:S02]  /*e040*/  PRMT R0, R31, 0x7632, R0 ;  /* 0x000076321f007816 */ /* 0x000fe40000000000 */
[----:B------:R-:W-:Y:S02]  /*e050*/  PRMT R23, R7, 0x5410, R9 ;  /* 0x0000541007177816 */ /* 0x000fe40000000009 */
[----:B------:R-:W-:Y:S02]  /*e060*/  PRMT R7, R22, 0x7772, RZ ;  /* 0x0000777216077816 */ /* 0x000fe400000000ff */
[----:B------:R-:W-:Y:S02]  /*e070*/  SHF.R.U32.HI R6, RZ, 0x8, R6 ;  /* 0x00000008ff067819 */ /* 0x000fe40000011606 */
[----:B------:R-:W-:Y:S02]  /*e080*/  SHF.R.U32.HI R9, RZ, 0x18, R31 ;  /* 0x00000018ff097819 */ /* 0x000fe4000001161f */
[----:B------:R-:W-:-:S02]  /*e090*/  LOP3.LUT R0, R0, 0xff, RZ, 0xc0, !PT ;  /* 0x000000ff00007812 */ /* 0x000fc400078ec0ff */
[----:B------:R-:W-:Y:S02]  /*e0a0*/  PRMT R22, R7, 0x5410, R8 ;  /* 0x0000541007167816 */ /* 0x000fe40000000008 */
[----:B------:R-:W-:Y:S01]  /*e0b0*/  PRMT R12, R10, 0x5410, R6 ;  /* 0x000054100a0c7816 */ /* 0x000fe20000000006 */
[----:B------:R-:W2:Y:S01]  /*e0c0*/  LDC R8, c[0x0][0x4f8] ;  /* 0x00013e00ff087b82 */ /* 0x000ea20000000800 */
[----:B------:R-:W-:Y:S02]  /*e0d0*/  PRMT R10, R0, 0x5410, R9 ;  /* 0x00005410000a7816 */ /* 0x000fe40000000009 */
[C---:B------:R-:W-:Y:S02]  /*e0e0*/  LOP3.LUT R0, R29.reuse, 0xffff, RZ, 0xc0, !PT ;  /* 0x0000ffff1d007812 */ /* 0x040fe400078ec0ff */
[----:B------:R-:W-:Y:S02]  /*e0f0*/  LOP3.LUT R6, R29, 0xff, RZ, 0xc0, !PT ;  /* 0x000000ff1d067812 */ /* 0x000fe400078ec0ff */
[----:B------:R-:W-:-:S04]  /*e100*/  SHF.R.U32.HI R0, RZ, 0x8, R0 ;  /* 0x00000008ff007819 */ /* 0x000fc80000011600 */
[--C-:B------:R-:W-:Y:S02]  /*e110*/  PRMT R16, R6, 0x5410, R0.reuse ;  /* 0x0000541006107816 */ /* 0x100fe40000000000 */
[----:B------:R-:W-:Y:S02]  /*e120*/  PRMT R0, R29, 0x7632, R0 ;  /* 0x000076321d007816 */ /* 0x000fe40000000000 */
[----:B------:R-:W-:Y:S02]  /*e130*/  SHF.R.U32.HI R7, RZ, 0x18, R29 ;  /* 0x00000018ff077819 */ /* 0x000fe4000001161d */
[----:B------:R-:W-:Y:S02]  /*e140*/  LOP3.LUT R0, R0, 0xff, RZ, 0xc0, !PT ;  /* 0x000000ff00007812 */ /* 0x000fe400078ec0ff */
[----:B------:R-:W-:Y:S02]  /*e150*/  LOP3.LUT R6, R14, 0xff, RZ, 0xc0, !PT ;  /* 0x000000ff0e067812 */ /* 0x000fe400078ec0ff */
[----:B------:R-:W-:-:S02]  /*e160*/  PRMT R14, R0, 0x5410, R7 ;  /* 0x00005410000e7816 */ /* 0x000fc40000000007 */
[----:B------:R-:W-:Y:S02]  /*e170*/  LOP3.LUT R0, R28, 0xffff, RZ, 0xc0, !PT ;  /* 0x0000ffff1c007812 */ /* 0x000fe400078ec0ff */
[----:B------:R-:W-:Y:S02]  /*e180*/  PRMT R21, R6, 0x5410, R17 ;  /* 0x0000541006157816 */ /* 0x000fe40000000011 */
[----:B------:R-:W-:Y:S02]  /*e190*/  SHF.R.U32.HI R0, RZ, 0x8, R0 ;  /* 0x00000008ff007819 */ /* 0x000fe40000011600 */
[----:B------:R-:W-:Y:S02]  /*e1a0*/  LOP3.LUT R6, R28, 0xff, RZ, 0xc0, !PT ;  /* 0x000000ff1c067812 */ /* 0x000fe400078ec0ff */
[----:B--2---:R-:W-:Y:S02]  /*e1b0*/  LOP3.LUT R7, R8, 0xff, RZ, 0xc0, !PT ;  /* 0x000000ff08077812 */ /* 0x004fe400078ec0ff */
[----:B------:R-:W-:-:S02]  /*e1c0*/  PRMT R17, R6, 0x5410, R0 ;  /* 0x0000541006117816 */ /* 0x000fc40000000000 */
[----:B------:R-:W-:Y:S01]  /*e1d0*/  PRMT R6, R28, 0x7632, R6 ;  /* 0x000076321c067816 */ /* 0x000fe20000000006 */
[----:B------:R-:W-:-:S03]  /*e1e0*/  IMAD R0, R7, 0x10000, R7 ;  /* 0x0001000007007824 */ /* 0x000fc600078e0207 */
[----:B------:R-:W-:Y:S02]  /*e1f0*/  LOP3.LUT R7, R6, 0xff, RZ, 0xc0, !PT ;  /* 0x000000ff06077812 */ /* 0x000fe400078ec0ff */
[----:B------:R-:W-:-:S05]  /*e200*/  HSET2.LE.AND R6, R15, R0, PT ;  /* 0x000000000f067233 */ /* 0x000fca0003803000 */
[----:B------:R-:W-:Y:S02]  /*e210*/  LOP3.LUT R32, R27, R6, RZ, 0xc0, !PT ;  /* 0x000000061b207212 */ /* 0x000fe400078ec0ff */
[----:B------:R-:W-:-:S05]  /*e220*/  HSET2.LE.AND R6, R11, R0, PT ;  /* 0x000000000b067233 */ /* 0x000fca0003803000 */
[----:B------:R-:W-:Y:S02]  /*e230*/  LOP3.LUT R33, R33, R6, RZ, 0xc0, !PT ;  /* 0x0000000621217212 */ /* 0x000fe400078ec0ff */
[----:B------:R-:W-:Y:S01]  /*e240*/  LOP3.LUT R6, R26, 0xff00ff, RZ, 0xc0, !PT ;  /* 0x00ff00ff1a067812 */ /* 0x000fe200078ec0ff */
[----:B------:R-:W-:-:S04]  /*e250*/  IMAD.MOV.U32 R168, RZ, RZ, R50 ;  /* 0x000000ffffa87224 */ /* 0x000fc800078e0032 */
[--C-:B------:R-:W-:Y:S01]  /*e260*/  HSET2.LE.AND R6, R6, R0.reuse, PT ;  /* 0x0000000006067233 */ /* 0x100fe20003803000 */
[----:B------:R2:W-:Y:S01]  /*e270*/  STG.E.U16 desc[UR20][R2.64+0x2], R35 ;  /* 0x0000022302007986 */ /* 0x0005e2000c101514 */
[----:B------:R-:W3:Y:S01]  /*e280*/  S2UR UR5, SR_CgaCtaId ;  /* 0x00000000000579c3 */ /* 0x000ee20000008800 */
[----:B------:R-:W-:Y:S01]  /*e290*/  SHF.R.U32.HI R9, RZ, 0x18, R28 ;  /* 0x00000018ff097819 */ /* 0x000fe2000001161c */
[----:B-1----:R-:W-:Y:S01]  /*e2a0*/  IMAD.SHL.U32 R11, R209, 0x20, RZ ;  /* 0x00000020d10b7824 */ /* 0x002fe200078e00ff */
[----:B------:R-:W-:Y:S02]  /*e2b0*/  LOP3.LUT R8, R13, 0xff, RZ, 0xc0, !PT ;  /* 0x000000ff0d087812 */ /* 0x000fe400078ec0ff */
[----:B------:R-:W-:Y:S02]  /*e2c0*/  PRMT R9, R7, 0x5410, R9 ;  /* 0x0000541007097816 */ /* 0x000fe40000000009 */
[----:B------:R-:W-:Y:S02]  /*e2d0*/  HSET2.LE.AND R7, R19, R0, PT ;  /* 0x0000000013077233 */ /* 0x000fe40003803000 */
[----:B------:R-:W-:-:S02]  /*e2e0*/  PRMT R18, R8, 0x5410, R18 ;  /* 0x0000541008127816 */ /* 0x000fc40000000012 */
[----:B--2---:R-:W-:Y:S01]  /*e2f0*/  LOP3.LUT R35, R103, R6, RZ, 0xc0, !PT ;  /* 0x0000000667237212 */ /* 0x004fe200078ec0ff */
[----:B------:R-:W-:Y:S02]  /*e300*/  IMAD.MOV.U32 R103, RZ, RZ, R168 ;  /* 0x000000ffff677224 */ /* 0x000fe400078e00a8 */
[----:B------:R-:W-:Y:S02]  /*e310*/  IMAD.MOV.U32 R168, RZ, RZ, R122 ;  /* 0x000000ffffa87224 */ /* 0x000fe400078e007a */
[----:B------:R-:W-:Y:S02]  /*e320*/  IMAD.MOV.U32 R122, RZ, RZ, R204 ;  /* 0x000000ffff7a7224 */ /* 0x000fe400078e00cc */
[----:B------:R-:W-:-:S05]  /*e330*/  IMAD.SHL.U32 R204, R209, 0x4, RZ ;  /* 0x00000004d1cc7824 */ /* 0x000fca00078e00ff */
[----:B------:R-:W-:-:S04]  /*e340*/  LOP3.LUT R6, R204, 0x18, RZ, 0xc0, !PT ;  /* 0x00000018cc067812 */ /* 0x000fc800078ec0ff */
[----:B------:R-:W-:Y:S02]  /*e350*/  LOP3.LUT R6, R6, 0xc0, R11, 0xf8, !PT ;  /* 0x000000c006067812 */ /* 0x000fe400078ef80b */
[----:B------:R-:W-:Y:S02]  /*e360*/  PRMT R50, R34, 0x7771, RZ ;  /* 0x0000777122327816 */ /* 0x000fe400000000ff */
[----:B------:R-:W-:Y:S02]  /*e370*/  LOP3.LUT R8, R6, 0x8, R203, 0x78, !PT ;  /* 0x0000000806087812 */ /* 0x000fe400078e78cb */
[----:B------:R-:W-:Y:S02]  /*e380*/  LOP3.LUT R34, R107, R7, RZ, 0xc0, !PT ;  /* 0x000000076b227212 */ /* 0x000fe400078ec0ff */
[--C-:B------:R-:W-:Y:S02]  /*e390*/  HSET2.LE.AND R6, R10, R0.reuse, PT ;  /* 0x000000000a067233 */ /* 0x100fe40003803000 */
[----:B------:R-:W-:Y:S01]  /*e3a0*/  HSET2.LE.AND R7, R12, R0, PT ;  /* 0x000000000c077233 */ /* 0x000fe20003803000 */
[----:B------:R-:W-:-:S02]  /*e3b0*/  UMOV UR4, 0x400 ;  /* 0x0000040000047882 */ /* 0x000fc40000000000 */
[----:B------:R-:W-:Y:S02]  /*e3c0*/  LOP3.LUT R29, R41, R6, RZ, 0xc0, !PT ;  /* 0x00000006291d7212 */ /* 0x000fe400078ec0ff */
[----:B------:R-:W-:Y:S02]  /*e3d0*/  LOP3.LUT R28, R40, R7, RZ, 0xc0, !PT ;  /* 0x00000007281c7212 */ /* 0x000fe400078ec0ff */
[----:B------:R-:W-:Y:S01]  /*e3e0*/  HSET2.LE.AND R6, R23, R0, PT ;  /* 0x0000000017067233 */ /* 0x000fe20003803000 */
[----:B---3--:R-:W-:Y:S01]  /*e3f0*/  ULEA UR5, UR5, UR4, 0x18 ;  /* 0x0000000405057291 */ /* 0x008fe2000f8ec0ff */
[----:B------:R-:W-:Y:S02]  /*e400*/  LOP3.LUT R7, R30, 0xff00ff, RZ, 0xc0, !PT ;  /* 0x00ff00ff1e077812 */ /* 0x000fe400078ec0ff */
[----:B------:R-:W-:Y:S02]  /*e410*/  LOP3.LUT R8, R8, 0x120, R11, 0xf8, !PT ;  /* 0x0000012008087812 */ /* 0x000fe400078ef80b */
[----:B------:R-:W-:-:S02]  /*e420*/  LOP3.LUT R30, R103, R6, RZ, 0xc0, !PT ;  /* 0x00000006671e7212 */ /* 0x000fc400078ec0ff */
[--C-:B------:R-:W-:Y:S02]  /*e430*/  HSET2.LE.AND R6, R7, R0.reuse, PT ;  /* 0x0000000007067233 */ /* 0x100fe40003803000 */
[----:B------:R-:W-:Y:S01]  /*e440*/  LEA R49, R8, UR5, 0x1 ;  /* 0x0000000508317c11 */ /* 0x000fe2000f8e08ff */
[----:B------:R-:W-:Y:S02]  /*e450*/  IMAD.MOV.U32 R103, RZ, RZ, R42 ;  /* 0x000000ffff677224 */ /* 0x000fe400078e002a */
[----:B------:R-:W-:Y:S01]  /*e460*/  LOP3.LUT R31, R168, R6, RZ, 0xc0, !PT ;  /* 0x00000006a81f7212 */ /* 0x000fe200078ec0ff */
[----:B------:R-:W-:Y:S02]  /*e470*/  IMAD.MOV.U32 R168, RZ, RZ, R43 ;  /* 0x000000ffffa87224 */ /* 0x000fe400078e002b */
[----:B------:R-:W1:Y:S01]  /*e480*/  LDSM.16.MT88.4 R40, [R49+0x4000] ;  /* 0x004000003128783b */ /* 0x000e620000004200 */
[----:B------:R-:W-:-:S03]  /*e490*/  HSET2.LE.AND R6, R16, R0, PT ;  /* 0x0000000010067233 */ /* 0x000fc60003803000 */
[----:B------:R2:W-:Y:S04]  /*e4a0*/  STG.E.U16 desc[UR20][R2.64], R36 ;  /* 0x0000002402007986 */ /* 0x0005e8000c101514 */
[----:B------:R-:W-:Y:S04]  /*e4b0*/  STG.E.U16 desc[UR20][R4.64+0x10], R47 ;  /* 0x0000102f04007986 */ /* 0x000fe8000c101514 */
[----:B------:R-:W-:Y:S01]  /*e4c0*/  STG.E.U16 desc[UR20][R4.64+0x12], R46 ;  /* 0x0000122e04007986 */ /* 0x000fe2000c101514 */
[----:B------:R-:W-:-:S03]  /*e4d0*/  LOP3.LUT R12, R89, R6, RZ, 0xc0, !PT ;  /* 0x00000006590c7212 */ /* 0x000fc600078ec0ff */
[----:B------:R-:W-:Y:S01]  /*e4e0*/  STG.E.U16 desc[UR20][R94.64+0x10], R45 ;  /* 0x0000102d5e007986 */ /* 0x000fe2000c101514 */
[----:B------:R-:W-:-:S03]  /*e4f0*/  HSET2.LE.AND R6, R14, R0, PT ;  /* 0x000000000e067233 */ /* 0x000fc60003803000 */
[----:B------:R-:W3:Y:S01]  /*e500*/  LDSM.16.MT88.4 R44, [R49+0x4400] ;  /* 0x00440000312c783b */ /* 0x000ee20000004200 */
[----:B------:R-:W-:Y:S02]  /*e510*/  LOP3.LUT R7, R38, 0xff00ff, RZ, 0xc0, !PT ;  /* 0x00ff00ff26077812 */ /* 0x000fe400078ec0ff */
[----:B------:R-:W-:Y:S02]  /*e520*/  LOP3.LUT R13, R88, R6, RZ, 0xc0, !PT ;  /* 0x00000006580d7212 */ /* 0x000fe400078ec0ff */
[--C-:B------:R-:W-:Y:S02]  /*e530*/  HSET2.LE.AND R6, R21, R0.reuse, PT ;  /* 0x0000000015067233 */ /* 0x100fe40003803000 */
[----:B------:R-:W-:-:S03]  /*e540*/  HSET2.LE.AND R7, R7, R0, PT ;  /* 0x0000000007077233 */ /* 0x000fc60003803000 */
[----:B------:R-:W-:Y:S02]  /*e550*/  LOP3.LUT R14, R83, R6, RZ, 0xc0, !PT ;  /* 0x00000006530e7212 */ /* 0x000fe400078ec0ff */
[----:B------:R-:W-:Y:S01]  /*e560*/  LOP3.LUT R15, R82, R7, RZ, 0xc0, !PT ;  /* 0x00000007520f7212 */ /* 0x000fe200078ec0ff */
[----:B------:R-:W-:Y:S01]  /*e570*/  IMAD.MOV.U32 R27, RZ, RZ, R20 ;  /* 0x000000ffff1b7224 */ /* 0x000fe200078e0014 */
[C---:B------:R-:W-:Y:S02]  /*e580*/  PRMT R37, R20.reuse, 0x7771, RZ ;  /* 0x0000777114257816 */ /* 0x040fe400000000ff */
[C---:B--2---:R-:W-:Y:S02]  /*e590*/  PRMT R36, R20.reuse, 0x7773, RZ ;  /* 0x0000777314247816 */ /* 0x044fe400000000ff */
[----:B------:R-:W-:Y:S02]  /*e5a0*/  PRMT R24, R20, 0x7772, RZ ;  /* 0x0000777214187816 */ /* 0x000fe400000000ff */
[----:B------:R-:W-:-:S02]  /*e5b0*/  LOP3.LUT R11, R22, 0xff00ff, RZ, 0xc0, !PT ;  /* 0x00ff00ff160b7812 */ /* 0x000fc400078ec0ff */
[--C-:B------:R-:W-:Y:S01]  /*e5c0*/  HSET2.LE.AND R8, R17, R0.reuse, PT ;  /* 0x0000000011087233 */ /* 0x100fe20003803000 */
[----:B-1----:R-:W-:Y:S01]  /*e5d0*/  HMMA.16816.F32 R20, R32, R40, RZ ;  /* 0x000000282014723c */ /* 0x002fe200000018ff */
[----:B------:R-:W-:-:S07]  /*e5e0*/  HSET2.LE.AND R7, R18, R0, PT ;  /* 0x0000000012077233 */ /* 0x000fce0003803000 */
[----:B------:R-:W-:Y:S01]  /*e5f0*/  HMMA.16816.F32 R16, R12, R40, RZ ;  /* 0x000000280c10723c */ /* 0x000fe200000018ff */
[--C-:B------:R-:W-:Y:S02]  /*e600*/  HSET2.LE.AND R6, R9, R0.reuse, PT ;  /* 0x0000000009067233 */ /* 0x100fe40003803000 */
[----:B------:R-:W-:-:S03]  /*e610*/  HSET2.LE.AND R11, R11, R0, PT ;  /* 0x000000000b0b7233 */ /* 0x000fc60003803000 */
[----:B------:R-:W-:Y:S02]  /*e620*/  LOP3.LUT R9, R80, R6, RZ, 0xc0, !PT ;  /* 0x0000000650097212 */ /* 0x000fe400078ec0ff */
[----:B------:R-:W-:Y:S02]  /*e630*/  LOP3.LUT R6, R27, 0xff, RZ, 0xc0, !PT ;  /* 0x000000ff1b067812 */ /* 0x000fe400078ec0ff */
[----:B------:R-:W-:Y:S02]  /*e640*/  LOP3.LUT R8, R81, R8, RZ, 0xc0, !PT ;  /* 0x0000000851087212 */ /* 0x000fe400078ec0ff */
[----:B------:R-:W-:Y:S02]  /*e650*/  LOP3.LUT R10, R64, R7, RZ, 0xc0, !PT ;  /* 0x00000007400a7212 */ /* 0x000fe400078ec0ff */
[----:B------:R-:W-:Y:S02]  /*e660*/  LOP3.LUT R11, R62, R11, RZ, 0xc0, !PT ;  /* 0x0000000b3e0b7212 */ /* 0x000fe400078ec0ff */
[----:B------:R-:W-:-:S02]  /*e670*/  LOP3.LUT R7, R39, 0xff, RZ, 0xc0, !PT ;  /* 0x000000ff27077812 */ /* 0x000fc400078ec0ff */
[----:B------:R-:W-:Y:S02]  /*e680*/  PRMT R68, R6, 0x5410, R37 ;  /* 0x0000541006447816 */ /* 0x000fe40000000025 */
[----:B------:R-:W-:Y:S01]  /*e690*/  PRMT R6, R61, 0x7632, R6 ;  /* 0x000076323d067816 */ /* 0x000fe20000000006 */
[----:B---3--:R-:W-:Y:S01]  /*e6a0*/  HMMA.16816.F32 R88, R28, R44, R20 ;  /* 0x0000002c1c58723c */ /* 0x008fe20000001814 */
[----:B------:R-:W-:Y:S02]  /*e6b0*/  PRMT R20, R7, 0x5410, R50 ;  /* 0x0000541007147816 */ /* 0x000fe40000000032 */
[----:B------:R-:W-:Y:S02]  /*e6c0*/  LOP3.LUT R7, R61, 0xffff, RZ, 0xc0, !PT ;  /* 0x0000ffff3d077812 */ /* 0x000fe400078ec0ff */
[----:B------:R-:W-:-:S03]  /*e6d0*/  LOP3.LUT R6, R6, 0xff, RZ, 0xc0, !PT ;  /* 0x000000ff06067812 */ /* 0x000fc600078ec0ff */
[----:B------:R-:W-:Y:S01]  /*e6e0*/  HMMA.16816.F32 R80, R8, R44, R16 ;  /* 0x0000002c0850723c */ /* 0x000fe20000001810 */
[----:B------:R-:W-:Y:S02]  /*e6f0*/  SHF.R.U32.HI R16, RZ, 0x18, R61 ;  /* 0x00000018ff107819 */ /* 0x000fe4000001163d */
[----:B------:R-:W-:Y:S02]  /*e700*/  LOP3.LUT R17, R61, 0xff, RZ, 0xc0, !PT ;  /* 0x000000ff3d117812 */ /* 0x000fe400078ec0ff */
[----:B------:R-:W-:Y:S02]  /*e710*/  SHF.R.U32.HI R7, RZ, 0x8, R7 ;  /* 0x00000008ff077819 */ /* 0x000fe40000011607 */
[----:B------:R-:W-:Y:S02]  /*e720*/  PRMT R18, R6, 0x5410, R16 ;  /* 0x0000541006127816 */ /* 0x000fe40000000010 */
[----:B------:R-:W-:Y:S02]  /*e730*/  LOP3.LUT R6, R25, 0xffff, RZ, 0xc0, !PT ;  /* 0x0000ffff19067812 */ /* 0x000fe400078ec0ff */
[----:B------:R-:W-:-:S02]  /*e740*/  PRMT R17, R17, 0x5410, R7 ;  /* 0x0000541011117816 */ /* 0x000fc40000000007 */
[----:B------:R-:W-:Y:S02]  /*e750*/  SHF.R.U32.HI R6, RZ, 0x8, R6 ;  /* 0x00000008ff067819 */ /* 0x000fe40000011606 */
[----:B------:R-:W-:-:S04]  /*e760*/  LOP3.LUT R7, R25, 0xff, RZ, 0xc0, !PT ;  /* 0x000000ff19077812 */ /* 0x000fc800078ec0ff */
[--C-:B------:R-:W-:Y:S02]  /*e770*/  PRMT R41, R7, 0x5410, R6.reuse ;  /* 0x0000541007297816 */ /* 0x100fe40000000006 */
[----:B------:R-:W-:Y:S02]  /*e780*/  PRMT R6, R25, 0x7632, R6 ;  /* 0x0000763219067816 */ /* 0x000fe40000000006 */
[----:B------:R-:W-:Y:S02]  /*e790*/  SHF.R.U32.HI R16, RZ, 0x18, R25 ;  /* 0x00000018ff107819 */ /* 0x000fe40000011619 */
[----:B------:R-:W-:Y:S02]  /*e7a0*/  LOP3.LUT R7, R6, 0xff, RZ, 0xc0, !PT ;  /* 0x000000ff06077812 */ /* 0x000fe400078ec0ff */
[----:B------:R-:W-:Y:S02]  /*e7b0*/  HSET2.LE.AND R6, R17, R0, PT ;  /* 0x0000000011067233 */ /* 0x000fe40003803000 */
[----:B------:R-:W-:-:S03]  /*e7c0*/  PRMT R40, R7, 0x5410, R16 ;  /* 0x0000541007287816 */ /* 0x000fc60000000010 */
[----:B------:R-:W-:Y:S01]  /*e7d0*/  LOP3.LUT R16, R103, R6, RZ, 0xc0, !PT ;  /* 0x0000000667107212 */ /* 0x000fe200078ec0ff */
[C---:B------:R-:W-:Y:S02]  /*e7e0*/  VIADD R6, R49.reuse, 0x4000 ;  /* 0x0000400031067836 */ /* 0x040fe40000000000 */
[----:B------:R-:W-:Y:S02]  /*e7f0*/  VIADD R50, R49, 0x4020 ;  /* 0x0000402031327836 */ /* 0x000fe40000000000 */
[----:B------:R-:W-:Y:S01]  /*e800*/  @P6 VIADD R50, R6, 0xffffffe0 ;  /* 0xffffffe006326836 */ /* 0x000fe20000000000 */
[----:B------:R-:W-:-:S04]  /*e810*/  HSET2.LE.AND R7, R20, R0, PT ;  /* 0x0000000014077233 */ /* 0x000fc80003803000 */
[----:B------:R-:W1:Y:S01]  /*e820*/  LDSM.16.MT88.4 R20, [R50] ;  /* 0x000000003214783b */ /* 0x000e620000004200 */
[----:B------:R-:W-:-:S03]  /*e830*/  PRMT R69, R24, 0x5410, R36 ;  /* 0x0000541018457816 */ /* 0x000fc60000000024 */
[----:B------:R-:W2:Y:S01]  /*e840*/  LDSM.16.MT88.4 R24, [R50+0x400] ;  /* 0x000400003218783b */ /* 0x000ea20000004200 */
        /* <DEDUP_REMOVED lines=8> */
[----:B------:R-:W-:-:S07]  /*e8d0*/  LOP3.LUT R19, R60, 0xff00ff, RZ, 0xc0, !PT ;  /* 0x00ff00ff3c137812 */ /* 0x000fce00078ec0ff */
[----:B------:R-:W-:Y:S08]  /*e8e0*/  HMMA.16816.F32 R20, R32, R22, RZ ;  /* 0x000000162014723c */ /* 0x000ff000000018ff */
[C---:B------:R-:W-:Y:S08]  /*e8f0*/  HMMA.16816.F32 R60, R8.reuse, R46, R36 ;  /* 0x0000002e083c723c */ /* 0x040ff00000001824 */
[----:B------:R-:W-:Y:S01]  /*e900*/  HMMA.16816.F32 R36, R8, R26, R12 ;  /* 0x0000001a0824723c */ /* 0x000fe2000000180c */
[----:B------:R-:W1:Y:S07]  /*e910*/  LDSM.16.MT88.4 R12, [R50+0x800] ;  /* 0x00080000320c783b */ /* 0x000e6e0000004200 */
[----:B------:R-:W-:Y:S01]  /*e920*/  HMMA.16816.F32 R8, R32, R42, RZ ;  /* 0x0000002a2008723c */ /* 0x000fe200000018ff */
[----:B------:R-:W-:-:S15]  /*e930*/  HSET2.LE.AND R6, R18, R0, PT ;  /* 0x0000000012067233 */ /* 0x000fde0003803000 */
[----:B------:R-:W-:-:S04]  /*e940*/  NOP ;  /* 0x0000000000007918 */ /* 0x000fc80000000000 */
[C---:B------:R-:W-:Y:S08]  /*e950*/  HMMA.16816.F32 R44, R28.reuse, R46, R8 ;  /* 0x0000002e1c2c723c */ /* 0x040ff00000001808 */
[----:B------:R-:W-:Y:S01]  /*e960*/  HMMA.16816.F32 R28, R28, R26, R20 ;  /* 0x0000001a1c1c723c */ /* 0x000fe20000001814 */
[----:B------:R-:W2:Y:S01]  /*e970*/  LDSM.16.MT88.4 R20, [R49+0x4800] ;  /* 0x004800003114783b */ /* 0x000ea20000004200 */
[----:B------:R-:W-:-:S02]  /*e980*/  LOP3.LUT R17, R168, R6, RZ, 0xc0, !PT ;  /* 0x00000006a8117212 */ /* 0x000fc400078ec0ff */
[--C-:B------:R-:W-:Y:S02]  /*e990*/  HSET2.LE.AND R6, R41, R0.reuse, PT ;  /* 0x0000000029067233 */ /* 0x100fe40003803000 */
[----:B------:R-:W-:Y:S02]  /*e9a0*/  LOP3.LUT R11, R69, 0xff00ff, RZ, 0xc0, !PT ;  /* 0x00ff00ff450b7812 */ /* 0x000fe400078ec0ff */
[----:B------:R-:W-:Y:S02]  /*e9b0*/  LOP3.LUT R18, R163, R7, RZ, 0xc0, !PT ;  /* 0x00000007a3127212 */ /* 0x000fe400078ec0ff */
[----:B------:R-:W-:Y:S02]  /*e9c0*/  LOP3.LUT R8, R101, R6, RZ, 0xc0, !PT ;  /* 0x0000000665087212 */ /* 0x000fe400078ec0ff */
[--C-:B------:R-:W-:Y:S02]  /*e9d0*/  HSET2.LE.AND R6, R40, R0.reuse, PT ;  /* 0x0000000028067233 */ /* 0x100fe40003803000 */
[--C-:B------:R-:W-:Y:S01]  /*e9e0*/  HSET2.LE.AND R7, R68, R0.reuse, PT ;  /* 0x0000000044077233 */ /* 0x100fe20003803000 */
[----:B------:R-:W-:Y:S01]  /*e9f0*/  LDSM.16.MT88.4 R40, [R50+0xc00] ;  /* 0x000c00003228783b */ /* 0x000fe20000004200 */
[----:B------:R-:W-:-:S02]  /*ea00*/  HSET2.LE.AND R11, R11, R0, PT ;  /* 0x000000000b0b7233 */ /* 0x000fc40003803000 */
[----:B------:R-:W-:Y:S02]  /*ea10*/  LOP3.LUT R9, R99, R6, RZ, 0xc0, !PT ;  /* 0x0000000663097212 */ /* 0x000fe400078ec0ff */
[----:B------:R-:W-:Y:S02]  /*ea20*/  LOP3.LUT R10, R100, R7, RZ, 0xc0, !PT ;  /* 0x00000007640a7212 */ /* 0x000fe400078ec0ff */
[----:B------:R-:W-:Y:S01]  /*ea30*/  LOP3.LUT R11, R98, R11, RZ, 0xc0, !PT ;  /* 0x0000000b620b7212 */ /* 0x000fe200078ec0ff */
[----:B------:R-:W-:Y:S01]  /*ea40*/  IMAD.MOV.U32 R6, RZ, RZ, R54 ;  /* 0x000000ffff067224 */ /* 0x000fe200078e0036 */
[----:B------:R-:W-:-:S04]  /*ea50*/  HSET2.LE.AND R19, R19, R0, PT ;  /* 0x0000000013137233 */ /* 0x000fc80003803000 */
[----:B------:R-:W-:Y:S01]  /*ea60*/  LOP3.LUT R6, R6, 0xff, RZ, 0xc0, !PT ;  /* 0x000000ff06067812 */ /* 0x000fe200078ec0ff */
[----:B-1----:R-:W-:Y:S01]  /*ea70*/  HMMA.16816.F32 R24, R8, R12, R64 ;  /* 0x0000000c0818723c */ /* 0x002fe20000001840 */
[----:B------:R-:W-:-:S07]  /*ea80*/  PRMT R7, R54, 0x7772, RZ ;  /* 0x0000777236077816 */ /* 0x000fce00000000ff */
[----:B------:R-:W-:Y:S01]  /*ea90*/  HMMA.16816.F32 R36, R8, R14, R36 ;  /* 0x0000000e0824723c */ /* 0x000fe20000001824 */
[----:B------:R-:W-:-:S07]  /*eaa0*/  LOP3.LUT R19, R156, R19, RZ, 0xc0, !PT ;  /* 0x000000139c137212 */ /* 0x000fce00078ec0ff */
[C---:B--2---:R-:W-:Y:S08]  /*eab0*/  HMMA.16816.F32 R32, R8.reuse, R20, R80 ;  /* 0x000000140820723c */ /* 0x044ff00000001850 */
[----:B------:R-:W-:Y:S01]  /*eac0*/  HMMA.16816.F32 R60, R8, R22, R60 ;  /* 0x00000016083c723c */ /* 0x000fe2000000183c */
[C---:B------:R-:W-:Y:S02]  /*ead0*/  PRMT R9, R54.reuse, 0x7771, RZ ;  /* 0x0000777136097816 */ /* 0x040fe400000000ff */
[----:B------:R-:W-:-:S02]  /*eae0*/  PRMT R8, R54, 0x7773, RZ ;  /* 0x0000777336087816 */ /* 0x000fc400000000ff */
        /* <DEDUP_REMOVED lines=9> */
[----:B------:R-:W-:Y:S02]  /*eb80*/  LOP3.LUT R9, R55, 0xff, RZ, 0xc0, !PT ;  /* 0x000000ff37097812 */ /* 0x000fe400078ec0ff */
[----:B------:R-:W-:-:S05]  /*eb90*/  SHF.R.U32.HI R7, RZ, 0x8, R6 ;  /* 0x00000008ff077819 */ /* 0x000fca0000011606 */
[----:B------:R-:W-:Y:S01]  /*eba0*/  HMMA.16816.F32 R20, R16, R12, R76 ;  /* 0x0000000c1014723c */ /* 0x000fe2000000184c */
[----:B------:R-:W-:-:S07]  /*ebb0*/  HSET2.LE.AND R6, R8, R0, PT ;  /* 0x0000000008067233 */ /* 0x000fce0003803000 */
[----:B------:R-:W-:Y:S01]  /*ebc0*/  HMMA.16816.F32 R76, R16, R14, R28 ;  /* 0x0000000e104c723c */ /* 0x000fe2000000181c */
[----:B------:R-:W1:Y:S01]  /*ebd0*/  LDSM.16.MT88.4 R16, [R49+0x4c00] ;  /* 0x004c00003110783b */ /* 0x000e620000004200 */
        /* <DEDUP_REMOVED lines=13> */
[----:B------:R-:W-:-:S04]  /*ecb0*/  PRMT R6, R74, 0x7772, RZ ;  /* 0x000077724a067816 */ /* 0x000fc800000000ff */
[----:B------:R-:W-:Y:S02]  /*ecc0*/  PRMT R12, R6, 0x5410, R7 ;  /* 0x00005410060c7816 */ /* 0x000fe40000000007 */
[C---:B------:R-:W-:Y:S01]  /*ecd0*/  LOP3.LUT R6, R75.reuse, 0xffff, RZ, 0xc0, !PT ;  /* 0x0000ffff4b067812 */ /* 0x040fe200078ec0ff */
[----:B------:R-:W-:Y:S01]  /*ece0*/  IMAD.MOV.U32 R81, RZ, RZ, R129 ;  /* 0x000000ffff517224 */ /* 0x000fe200078e0081 */
[----:B------:R-:W-:Y:S02]  /*ecf0*/  LOP3.LUT R7, R75, 0xff, RZ, 0xc0, !PT ;  /* 0x000000ff4b077812 */ /* 0x000fe400078ec0ff */
[----:B------:R-:W-:Y:S01]  /*ed00*/  SHF.R.U32.HI R6, RZ, 0x8, R6 ;  /* 0x00000008ff067819 */ /* 0x000fe20000011606 */
[----:B------:R-:W-:Y:S01]  /*ed10*/  IMAD.MOV.U32 R99, RZ, RZ, R122 ;  /* 0x000000ffff637224 */ /* 0x000fe200078e007a */
[----:B-1----:R-:W-:Y:S01]  /*ed20*/  HMMA.16816.F32 R100, R8, R16, R32 ;  /* 0x000000100864723c */ /* 0x002fe20000001820 */
[----:B------:R-:W-:Y:S02]  /*ed30*/  IMAD.MOV.U32 R68, RZ, RZ, R123 ;  /* 0x000000ffff447224 */ /* 0x000fe400078e007b */
[----:B------:R-:W-:-:S02]  /*ed40*/  IMAD.MOV.U32 R69, RZ, RZ, R125 ;  /* 0x000000ffff457224 */ /* 0x000fc400078e007d */
[----:B------:R-:W-:Y:S02]  /*ed50*/  IMAD.MOV.U32 R98, RZ, RZ, R126 ;  /* 0x000000ffff627224 */ /* 0x000fe400078e007e */
[----:B------:R-:W-:Y:S02]  /*ed60*/  IMAD.MOV.U32 R82, RZ, RZ, R127 ;  /* 0x000000ffff527224 */ /* 0x000fe400078e007f */
[----:B------:R-:W-:Y:S02]  /*ed70*/  IMAD.MOV.U32 R83, RZ, RZ, R121 ;  /* 0x000000ffff537224 */ /* 0x000fe400078e0079 */
[----:B------:R-:W-:Y:S02]  /*ed80*/  IMAD.MOV.U32 R129, RZ, RZ, R124 ;  /* 0x000000ffff817224 */ /* 0x000fe400078e007c */
[----:B------:R-:W-:Y:S01]  /*ed90*/  IMAD.MOV.U32 R156, RZ, RZ, R120 ;  /* 0x000000ffff9c7224 */ /* 0x000fe200078e0078 */
[----:B------:R-:W-:Y:S01]  /*eda0*/  HMMA.16816.F32 R124, R8, R42, R36 ;  /* 0x0000002a087c723c */ /* 0x000fe20000001824 */
[----:B------:R-:W-:-:S02]  /*edb0*/  IMAD.MOV.U32 R168, RZ, RZ, R105 ;  /* 0x000000ffffa87224 */ /* 0x000fc400078e0069 */
[----:B------:R-:W-:Y:S02]  /*edc0*/  IMAD.MOV.U32 R163, RZ, RZ, R106 ;  /* 0x000000ffffa37224 */ /* 0x000fe400078e006a */
[----:B------:R-:W-:-:S03]  /*edd0*/  IMAD.MOV.U32 R80, RZ, RZ, R104 ;  /* 0x000000ffff507224 */ /* 0x000fc600078e0068 */
[C---:B------:R-:W-:Y:S08]  /*ede0*/  HMMA.16816.F32 R104, R8.reuse, R18, R60 ;  /* 0x000000120868723c */ /* 0x040ff0000000183c */
[----:B------:R-:W-:Y:S01]  /*edf0*/  HMMA.16816.F32 R120, R8, R40, R24 ;  /* 0x000000280878723c */ /* 0x000fe20000001818 */
[----:B------:R-:W-:Y:S01]  /*ee00*/  IMAD.MOV.U32 R9, RZ, RZ, R74 ;  /* 0x000000ffff097224 */ /* 0x000fe200078e004a */
[----:B------:R-:W-:-:S02]  /*ee10*/  PRMT R8, R7, 0x5410, R6 ;  /* 0x0000541007087816 */ /* 0x000fc40000000006 */
[----:B------:R-:W-:Y:S02]  /*ee20*/  PRMT R6, R75, 0x7632, R6 ;  /* 0x000076324b067816 */ /* 0x000fe40000000006 */
[----:B------:R-:W-:Y:S02]  /*ee30*/  PRMT R11, R74, 0x7771, RZ ;  /* 0x000077714a0b7816 */ /* 0x000fe400000000ff */
[----:B------:R-:W-:Y:S02]  /*ee40*/  LOP3.LUT R9, R9, 0xff, RZ, 0xc0, !PT ;  /* 0x000000ff09097812 */ /* 0x000fe400078ec0ff */
[----:B------:R-:W-:Y:S02]  /*ee50*/  SHF.R.U32.HI R10, RZ, 0x18, R75 ;  /* 0x00000018ff0a7819 */ /* 0x000fe4000001164b */
[----:B------:R-:W-:Y:S02]  /*ee60*/  LOP3.LUT R7, R6, 0xff, RZ, 0xc0, !PT ;  /* 0x000000ff06077812 */ /* 0x000fe400078ec0ff */
[----:B------:R-:W-:-:S02]  /*ee70*/  HSET2.LE.AND R6, R8, R0, PT ;  /* 0x0000000008067233 */ /* 0x000fc40003803000 */
[----:B------:R-:W-:Y:S02]  /*ee80*/  PRMT R9, R9, 0x5410, R11 ;  /* 0x0000541009097816 */ /* 0x000fe4000000000b */
[----:B------:R-:W-:Y:S02]  /*ee90*/  PRMT R7, R7, 0x5410, R10 ;  /* 0x0000541007077816 */ /* 0x000fe4000000000a */
[----:B------:R-:W-:Y:S02]  /*eea0*/  LOP3.LUT R11, R12, 0xff00ff, RZ, 0xc0, !PT ;  /* 0x00ff00ff0c0b7812 */ /* 0x000fe400078ec0ff */
[----:B------:R-:W-:Y:S02]  /*eeb0*/  LOP3.LUT R8, R80, R6, RZ, 0xc0, !PT ;  /* 0x0000000650087212 */ /* 0x000fe400078ec0ff */
[--C-:B------:R-:W-:Y:S02]  /*eec0*/  HSET2.LE.AND R6, R7, R0.reuse, PT ;  /* 0x0000000007067233 */ /* 0x100fe40003803000 */
[----:B------:R-:W-:-:S02]  /*eed0*/  HSET2.LE.AND R7, R9, R0, PT ;  /* 0x0000000009077233 */ /* 0x000fc40003803000 */
[----:B------:R-:W-:Y:S02]  /*eee0*/  HSET2.LE.AND R11, R11, R0, PT ;  /* 0x000000000b0b7233 */ /* 0x000fe40003803000 */
[----:B------:R-:W-:Y:S02]  /*eef0*/  LOP3.LUT R9, R81, R6, RZ, 0xc0, !PT ;  /* 0x0000000651097212 */ /* 0x000fe400078ec0ff */
[----:B------:R-:W-:Y:S02]  /*ef00*/  LOP3.LUT R10, R82, R7, RZ, 0xc0, !PT ;  /* 0x00000007520a7212 */ /* 0x000fe400078ec0ff */
[----:B------:R-:W-:Y:S01]  /*ef10*/  LOP3.LUT R11, R98, R11, RZ, 0xc0, !PT ;  /* 0x0000000b620b7212 */ /* 0x000fe200078ec0ff */
[----:B------:R-:W-:Y:S01]  /*ef20*/  IMAD.MOV.U32 R24, RZ, RZ, R86 ;  /* 0x000000ffff187224 */ /* 0x000fe200078e0056 */
[C---:B------:R-:W-:Y:S01]  /*ef30*/  PRMT R7, R52.reuse, 0x7773, RZ ;  /* 0x0000777334077816 */ /* 0x040fe200000000ff */
[----:B------:R-:W-:Y:S01]  /*ef40*/  IMAD.MOV.U32 R63, RZ, RZ, R99 ;  /* 0x000000ffff3f7224 */ /* 0x000fe200078e0063 */
[----:B------:R-:W-:Y:S01]  /*ef50*/  PRMT R6, R52, 0x7772, RZ ;  /* 0x0000777234067816 */ /* 0x000fe200000000ff */
[----:B------:R-:W-:Y:S01]  /*ef60*/  IMAD.MOV.U32 R25, RZ, RZ, R92 ;  /* 0x000000ffff197224 */ /* 0x000fe200078e005c */
[C---:B------:R-:W-:Y:S01]  /*ef70*/  PRMT R29, R92.reuse, 0x7771, RZ ;  /* 0x000077715c1d7816 */ /* 0x040fe200000000ff */
[----:B------:R-:W-:Y:S01]  /*ef80*/  HMMA.16816.F32 R96, R8, R40, R20 ;  /* 0x000000280860723c */ /* 0x000fe20000001814 */
[----:B------:R-:W-:-:S02]  /*ef90*/  PRMT R21, R92, 0x7773, RZ ;  /* 0x000077735c157816 */ /* 0x000fc400000000ff */
[----:B------:R-:W-:Y:S02]  /*efa0*/  PRMT R20, R92, 0x7772, RZ ;  /* 0x000077725c147816 */ /* 0x000fe400000000ff */
[C---:B------:R-:W-:Y:S02]  /*efb0*/  PRMT R27, R48.reuse, 0x7773, RZ ;  /* 0x00007773301b7816 */ /* 0x040fe400000000ff */
[----:B------:R-:W-:Y:S02]  /*efc0*/  PRMT R26, R48, 0x7772, RZ ;  /* 0x00007772301a7816 */ /* 0x000fe400000000ff */
[----:B------:R-:W-:Y:S01]  /*efd0*/  PRMT R92, R6, 0x5410, R7 ;  /* 0x00005410065c7816 */ /* 0x000fe20000000007 */
[----:B------:R-:W-:Y:S01]  /*efe0*/  IMAD.MOV.U32 R82, RZ, RZ, R168 ;  /* 0x000000ffff527224 */ /* 0x000fe200078e00a8 */
[----:B------:R-:W-:Y:S01]  /*eff0*/  PRMT R30, R86, 0x7771, RZ ;  /* 0x00007771561e7816 */ /* 0x000fe200000000ff */
[----:B------:R-:W-:Y:S01]  /*f000*/  IMAD.MOV.U32 R33, RZ, RZ, R56 ;  /* 0x000000ffff217224 */ /* 0x000fe200078e0038 */
[----:B------:R-:W-:Y:S01]  /*f010*/  LOP3.LUT R7, R24, 0xff, RZ, 0xc0, !PT ;  /* 0x000000ff18077812 */ /* 0x000fe200078ec0ff */
[----:B------:R-:W-:Y:S01]  /*f020*/  IMAD.MOV.U32 R32, RZ, RZ, R58 ;  /* 0x000000ffff207224 */ /* 0x000fe200078e003a */
[----:B------:R-:W-:-:S02]  /*f030*/  PRMT R38, R56, 0x7771, RZ ;  /* 0x0000777138267816 */ /* 0x000fc400000000ff */
[C---:B------:R-:W-:Y:S02]  /*f040*/  PRMT R13, R56.reuse, 0x7773, RZ ;  /* 0x00007773380d7816 */ /* 0x040fe400000000ff */
[----:B------:R-:W-:Y:S01]  /*f050*/  PRMT R12, R56, 0x7772, RZ ;  /* 0x00007772380c7816 */ /* 0x000fe200000000ff */
[----:B------:R-:W-:Y:S01]  /*f060*/  IMAD.MOV.U32 R56, RZ, RZ, R162 ;  /* 0x000000ffff387224 */ /* 0x000fe200078e00a2 */
[----:B------:R-:W-:Y:S02]  /*f070*/  LOP3.LUT R6, R25, 0xff, RZ, 0xc0, !PT ;  /* 0x000000ff19067812 */ /* 0x000fe400078ec0ff */
[----:B------:R-:W-:Y:S02]  /*f080*/  PRMT R162, R26, 0x5410, R27 ;  /* 0x000054101aa27816 */ /* 0x000fe4000000001b */
[----:B------:R-:W-:Y:S01]  /*f090*/  PRMT R27, R7, 0x5410, R30 ;  /* 0x00005410071b7816 */ /* 0x000fe2000000001e */
[----:B------:R-:W-:Y:S01]  /*f0a0*/  IMAD.MOV.U32 R30, RZ, RZ, R82 ;  /* 0x000000ffff1e7224 */ /* 0x000fe200078e0052 */
[----:B------:R-:W-:Y:S01]  /*f0b0*/  PRMT R82, R6, 0x5410, R29 ;  /* 0x0000541006527816 */ /* 0x000fe2000000001d */
[----:B------:R-:W-:Y:S01]  /*f0c0*/  IMAD.MOV.U32 R31, RZ, RZ, R70 ;  /* 0x000000ffff1f7224 */ /* 0x000fe200078e0046 */
[----:B------:R-:W-:-:S02]  /*f0d0*/  PRMT R34, R58, 0x7771, RZ ;  /* 0x000077713a227816 */ /* 0x000fc400000000ff */
[----:B------:R-:W-:Y:S01]  /*f0e0*/  LOP3.LUT R6, R32, 0xff, RZ, 0xc0, !PT ;  /* 0x000000ff20067812 */ /* 0x000fe200078ec0ff */
[----:B------:R-:W-:Y:S01]  /*f0f0*/  IMAD.MOV.U32 R37, RZ, RZ, R52 ;  /* 0x000000ffff257224 */ /* 0x000fe200078e0034 */
[----:B------:R-:W-:Y:S01]  /*f100*/  PRMT R35, R70, 0x7771, RZ ;  /* 0x0000777146237816 */ /* 0x000fe200000000ff */
[----:B------:R-:W-:Y:S01]  /*f110*/  HMMA.16816.F32 R88, R8, R16, R64 ;  /* 0x000000100858723c */ /* 0x000fe20000001840 */
[----:B------:R-:W-:Y:S02]  /*f120*/  LOP3.LUT R7, R31, 0xff, RZ, 0xc0, !PT ;  /* 0x000000ff1f077812 */ /* 0x000fe400078ec0ff */
[----:B------:R-:W-:Y:S01]  /*f130*/  PRMT R25, R6, 0x5410, R34 ;  /* 0x0000541006197816 */ /* 0x000fe20000000022 */
[----:B------:R-:W-:Y:S01]  /*f140*/  IMAD.MOV.U32 R28, RZ, RZ, R72 ;  /* 0x000000ffff1c7224 */ /* 0x000fe200078e0048 */
[----:B------:R-:W-:-:S03]  /*f150*/  LOP3.LUT R6, R33, 0xff, RZ, 0xc0, !PT ;  /* 0x000000ff21067812 */ /* 0x000fc600078ec0ff */
[----:B------:R-:W-:Y:S01]  /*f160*/  HMMA.16816.F32 R64, R8, R18, R44 ;  /* 0x000000120840723c */ /* 0x000fe2000000182c */
[----:B------:R-:W-:Y:S01]  /*f170*/  IMAD.MOV.U32 R47, RZ, RZ, R163 ;  /* 0x000000ffff2f7224 */ /* 0x000fe200078e00a3 */
[----:B------:R-:W-:Y:S02]  /*f180*/  PRMT R163, R7, 0x5410, R35 ;  /* 0x0000541007a37816 */ /* 0x000fe40000000023 */
[----:B------:R-:W-:Y:S02]  /*f190*/  PRMT R40, R52, 0x7771, RZ ;  /* 0x0000777134287816 */ /* 0x000fe400000000ff */
[----:B------:R-:W-:Y:S02]  /*f1a0*/  LOP3.LUT R7, R37, 0xff, RZ, 0xc0, !PT ;  /* 0x000000ff25077812 */ /* 0x000fe400078ec0ff */
[----:B------:R-:W-:Y:S01]  /*f1b0*/  PRMT R61, R6, 0x5410, R38 ;  /* 0x00005410063d7816 */ /* 0x000fe20000000026 */
[----:B------:R-:W-:Y:S01]  /*f1c0*/  IMAD.MOV.U32 R39, RZ, RZ, R48 ;  /* 0x000000ffff277224 */ /* 0x000fe200078e0030 */
[----:B------:R-:W-:-:S02]  /*f1d0*/  PRMT R62, R12, 0x5410, R13 ;  /* 0x000054100c3e7816 */ /* 0x000fc4000000000d */
[----:B------:R-:W-:Y:S02]  /*f1e0*/  LOP3.LUT R6, R116, 0xffff, RZ, 0xc0, !PT ;  /* 0x0000ffff74067812 */ /* 0x000fe400078ec0ff */
[----:B------:R-:W-:Y:S02]  /*f1f0*/  PRMT R36, R72, 0x7771, RZ ;  /* 0x0000777148247816 */ /* 0x000fe400000000ff */
[----:B------:R-:W-:Y:S02]  /*f200*/  LOP3.LUT R12, R28, 0xff, RZ, 0xc0, !PT ;  /* 0x000000ff1c0c7812 */ /* 0x000fe400078ec0ff */
[C---:B------:R-:W-:Y:S02]  /*f210*/  PRMT R23, R86.reuse, 0x7773, RZ ;  /* 0x0000777356177816 */ /* 0x040fe400000000ff */
[----:B------:R-:W-:Y:S01]  /*f220*/  PRMT R22, R86, 0x7772, RZ ;  /* 0x0000777256167816 */ /* 0x000fe200000000ff */
[----:B------:R-:W-:Y:S01]  /*f230*/  IMAD.MOV.U32 R29, RZ, RZ, R129 ;  /* 0x000000ffff1d7224 */ /* 0x000fe200078e0081 */
[----:B------:R-:W-:-:S02]  /*f240*/  PRMT R86, R7, 0x5410, R40 ;  /* 0x0000541007567816 */ /* 0x000fc40000000028 */
[----:B------:R-:W-:Y:S02]  /*f250*/  SHF.R.U32.HI R6, RZ, 0x8, R6 ;  /* 0x00000008ff067819 */ /* 0x000fe40000011606 */
[----:B------:R-:W-:Y:S02]  /*f260*/  LOP3.LUT R7, R116, 0xff, RZ, 0xc0, !PT ;  /* 0x000000ff74077812 */ /* 0x000fe400078ec0ff */
[----:B------:R-:W-:Y:S02]  /*f270*/  PRMT R129, R12, 0x5410, R36 ;  /* 0x000054100c817816 */ /* 0x000fe40000000024 */
[----:B------:R-:W-:Y:S02]  /*f280*/  PRMT R41, R48, 0x7771, RZ ;  /* 0x0000777130297816 */ /* 0x000fe400000000ff */
[----:B------:R-:W-:Y:S01]  /*f290*/  LOP3.LUT R12, R39, 0xff, RZ, 0xc0, !PT ;  /* 0x000000ff270c7812 */ /* 0x000fe200078ec0ff */
[----:B------:R-:W-:Y:S01]  /*f2a0*/  IMAD.MOV.U32 R46, RZ, RZ, R156 ;  /* 0x000000ffff2e7224 */ /* 0x000fe200078e009c */
[----:B------:R-:W-:-:S02]  /*f2b0*/  PRMT R26, R7, 0x5410, R6 ;  /* 0x00005410071a7816 */ /* 0x000fc40000000006 */
[C---:B------:R-:W-:Y:S02]  /*f2c0*/  PRMT R15, R58.reuse, 0x7773, RZ ;  /* 0x000077733a0f7816 */ /* 0x040fe400000000ff */
[----:B------:R-:W-:Y:S02]  /*f2d0*/  PRMT R14, R58, 0x7772, RZ ;  /* 0x000077723a0e7816 */ /* 0x000fe400000000ff */
[----:B------:R-:W-:Y:S02]  /*f2e0*/  PRMT R7, R116, 0x7632, R7 ;  /* 0x0000763274077816 */ /* 0x000fe40000000007 */
[----:B------:R-:W-:Y:S02]  /*f2f0*/  PRMT R156, R12, 0x5410, R41 ;  /* 0x000054100c9c7816 */ /* 0x000fe40000000029 */
[C---:B------:R-:W-:Y:S02]  /*f300*/  LOP3.LUT R6, R115.reuse, 0xffff, RZ, 0xc0, !PT ;  /* 0x0000ffff73067812 */ /* 0x040fe400078ec0ff */
[----:B------:R-:W-:-:S02]  /*f310*/  PRMT R12, R115, 0x7632, R12 ;  /* 0x00007632730c7816 */ /* 0x000fc4000000000c */
[C---:B------:R-:W-:Y:S02]  /*f320*/  PRMT R17, R70.reuse, 0x7773, RZ ;  /* 0x0000777346117816 */ /* 0x040fe400000000ff */
[----:B------:R-:W-:Y:S02]  /*f330*/  PRMT R16, R70, 0x7772, RZ ;  /* 0x0000777246107816 */ /* 0x000fe400000000ff */
[----:B------:R-:W-:Y:S02]  /*f340*/  PRMT R44, R14, 0x5410, R15 ;  /* 0x000054100e2c7816 */ /* 0x000fe4000000000f */
[----:B------:R-:W-:Y:S02]  /*f350*/  LOP3.LUT R13, R7, 0xff, RZ, 0xc0, !PT ;  /* 0x000000ff070d7812 */ /* 0x000fe400078ec0ff */
[----:B------:R-:W-:Y:S02]  /*f360*/  LOP3.LUT R15, R115, 0xff, RZ, 0xc0, !PT ;  /* 0x000000ff730f7812 */ /* 0x000fe400078ec0ff */
[----:B------:R-:W-:-:S02]  /*f370*/  SHF.R.U32.HI R7, RZ, 0x8, R6 ;  /* 0x00000008ff077819 */ /* 0x000fc40000011606 */
[----:B------:R-:W-:Y:S02]  /*f380*/  SHF.R.U32.HI R14, RZ, 0x18, R115 ;  /* 0x00000018ff0e7819 */ /* 0x000fe40000011673 */
[----:B------:R-:W-:Y:S02]  /*f390*/  LOP3.LUT R6, R12, 0xff, RZ, 0xc0, !PT ;  /* 0x000000ff0c067812 */ /* 0x000fe400078ec0ff */
[C---:B------:R-:W-:Y:S02]  /*f3a0*/  PRMT R19, R72.reuse, 0x7773, RZ ;  /* 0x0000777348137816 */ /* 0x040fe400000000ff */
[----:B------:R-:W-:Y:S02]  /*f3b0*/  PRMT R18, R72, 0x7772, RZ ;  /* 0x0000777248127816 */ /* 0x000fe400000000ff */
[----:B------:R-:W-:Y:S01]  /*f3c0*/  PRMT R168, R16, 0x5410, R17 ;  /* 0x0000541010a87816 */ /* 0x000fe20000000011 */
[----:B------:R-:W-:Y:S01]  /*f3d0*/  HMMA.16816.F32 R72, R8, R42, R76 ;  /* 0x0000002a0848723c */ /* 0x000fe2000000184c */
[----:B------:R-:W-:-:S02]  /*f3e0*/  SHF.R.U32.HI R16, RZ, 0x18, R116 ;  /* 0x00000018ff107819 */ /* 0x000fc40000011674 */
[--C-:B------:R-:W-:Y:S02]  /*f3f0*/  PRMT R81, R15, 0x5410, R7.reuse ;  /* 0x000054100f517816 */ /* 0x100fe40000000007 */
[----:B------:R-:W-:Y:S02]  /*f400*/  LOP3.LUT R8, R84, 0xffff, RZ, 0xc0, !PT ;  /* 0x0000ffff54087812 */ /* 0x000fe400078ec0ff */
[----:B------:R-:W-:Y:S02]  /*f410*/  PRMT R80, R6, 0x5410, R14 ;  /* 0x0000541006507816 */ /* 0x000fe4000000000e */
[----:B------:R-:W-:Y:S02]  /*f420*/  PRMT R7, R84, 0x7632, R7 ;  /* 0x0000763254077816 */ /* 0x000fe40000000007 */
[C---:B------:R-:W-:Y:S02]  /*f430*/  LOP3.LUT R6, R71.reuse, 0xffff, RZ, 0xc0, !PT ;  /* 0x0000ffff47067812 */ /* 0x040fe400078ec0ff */
[----:B------:R-:W-:-:S02]  /*f440*/  PRMT R9, R71, 0x7632, R9 ;  /* 0x0000763247097816 */ /* 0x000fc40000000009 */
[----:B------:R-:W-:Y:S02]  /*f450*/  PRMT R24, R13, 0x5410, R16 ;  /* 0x000054100d187816 */ /* 0x000fe40000000010 */
[----:B------:R-:W-:Y:S02]  /*f460*/  SHF.R.U32.HI R10, RZ, 0x8, R8 ;  /* 0x00000008ff0a7819 */ /* 0x000fe40000011608 */
[----:B------:R-:W-:Y:S02]  /*f470*/  SHF.R.U32.HI R13, RZ, 0x18, R84 ;  /* 0x00000018ff0d7819 */ /* 0x000fe40000011654 */
[----:B------:R-:W-:Y:S02]  /*f480*/  LOP3.LUT R8, R7, 0xff, RZ, 0xc0, !PT ;  /* 0x000000ff07087812 */ /* 0x000fe400078ec0ff */
[----:B------:R-:W-:Y:S02]  /*f490*/  LOP3.LUT R12, R71, 0xff, RZ, 0xc0, !PT ;  /* 0x000000ff470c7812 */ /* 0x000fe400078ec0ff */
[----:B------:R-:W-:-:S02]  /*f4a0*/  SHF.R.U32.HI R7, RZ, 0x8, R6 ;  /* 0x00000008ff077819 */ /* 0x000fc40000011606 */
[----:B------:R-:W-:Y:S02]  /*f4b0*/  SHF.R.U32.HI R11, RZ, 0x18, R71 ;  /* 0x00000018ff0b7819 */ /* 0x000fe40000011647 */
[----:B------:R-:W-:Y:S02]  /*f4c0*/  LOP3.LUT R6, R9, 0xff, RZ, 0xc0, !PT ;  /* 0x000000ff09067812 */ /* 0x000fe400078ec0ff */
[----:B------:R-:W-:Y:S02]  /*f4d0*/  LOP3.LUT R14, R84, 0xff, RZ, 0xc0, !PT ;  /* 0x000000ff540e7812 */ /* 0x000fe400078ec0ff */
[----:B------:R-:W-:Y:S02]  /*f4e0*/  PRMT R84, R8, 0x5410, R13 ;  /* 0x0000541008547816 */ /* 0x000fe4000000000d */
[----:B------:R-:W-:Y:S02]  /*f4f0*/  PRMT R115, R12, 0x5410, R7 ;  /* 0x000054100c737816 */ /* 0x000fe40000000007 */
[----:B------:R-:W-:-:S02]  /*f500*/  LOP3.LUT R8, R59, 0xffff, RZ, 0xc0, !PT ;  /* 0x0000ffff3b087812 */ /* 0x000fc400078ec0ff */
[----:B------:R-:W-:Y:S02]  /*f510*/  PRMT R116, R6, 0x5410, R11 ;  /* 0x0000541006747816 */ /* 0x000fe4000000000b */
[----:B------:R-:W-:Y:S02]  /*f520*/  PRMT R7, R59, 0x7632, R7 ;  /* 0x000076323b077816 */ /* 0x000fe40000000007 */
[----:B------:R-:W-:Y:S02]  /*f530*/  LOP3.LUT R6, R57, 0xffff, RZ, 0xc0, !PT ;  /* 0x0000ffff39067812 */ /* 0x000fe400078ec0ff */
[----:B------:R-:W-:Y:S02]  /*f540*/  SHF.R.U32.HI R9, RZ, 0x8, R8 ;  /* 0x00000008ff097819 */ /* 0x000fe40000011608 */
[----:B------:R-:W-:Y:S02]  /*f550*/  LOP3.LUT R8, R7, 0xff, RZ, 0xc0, !PT ;  /* 0x000000ff07087812 */ /* 0x000fe400078ec0ff */
[----:B------:R-:W-:-:S02]  /*f560*/  SHF.R.U32.HI R6, RZ, 0x8, R6 ;  /* 0x00000008ff067819 */ /* 0x000fc40000011606 */
[----:B------:R-:W-:Y:S02]  /*f570*/  LOP3.LUT R7, R57, 0xff, RZ, 0xc0, !PT ;  /* 0x000000ff39077812 */ /* 0x000fe400078ec0ff */
[----:B------:R-:W-:Y:S02]  /*f580*/  PRMT R78, R14, 0x5410, R10 ;  /* 0x000054100e4e7816 */ /* 0x000fe4000000000a */
[----:B------:R-:W-:Y:S02]  /*f590*/  SHF.R.U32.HI R10, RZ, 0x18, R59 ;  /* 0x00000018ff0a7819 */ /* 0x000fe4000001163b */
[----:B------:R-:W-:Y:S02]  /*f5a0*/  LOP3.LUT R11, R59, 0xff, RZ, 0xc0, !PT ;  /* 0x000000ff3b0b7812 */ /* 0x000fe400078ec0ff */
[----:B------:R-:W-:Y:S02]  /*f5b0*/  PRMT R60, R7, 0x5410, R6 ;  /* 0x00005410073c7816 */ /* 0x000fe40000000006 */
[----:B------:R-:W-:-:S02]  /*f5c0*/  PRMT R7, R57, 0x7632, R7 ;  /* 0x0000763239077816 */ /* 0x000fc40000000007 */
[----:B------:R-:W-:Y:S02]  /*f5d0*/  PRMT R13, R8, 0x5410, R10 ;  /* 0x00005410080d7816 */ /* 0x000fe4000000000a */
[C---:B------:R-:W-:Y:S02]  /*f5e0*/  LOP3.LUT R6, R53.reuse, 0xffff, RZ, 0xc0, !PT ;  /* 0x0000ffff35067812 */ /* 0x040fe400078ec0ff */
[----:B------:R-:W-:Y:S02]  /*f5f0*/  PRMT R8, R53, 0x7632, R8 ;  /* 0x0000763235087816 */ /* 0x000fe40000000008 */
[----:B------:R-:W-:Y:S02]  /*f600*/  PRMT R14, R11, 0x5410, R9 ;  /* 0x000054100b0e7816 */ /* 0x000fe40000000009 */
[----:B------:R-:W-:Y:S02]  /*f610*/  LOP3.LUT R9, R7, 0xff, RZ, 0xc0, !PT ;  /* 0x000000ff07097812 */ /* 0x000fe400078ec0ff */
[----:B------:R-:W-:-:S02]  /*f620*/  SHF.R.U32.HI R7, RZ, 0x8, R6 ;  /* 0x00000008ff077819 */ /* 0x000fc40000011606 */
[----:B------:R-:W-:Y:S02]  /*f630*/  SHF.R.U32.HI R10, RZ, 0x18, R53 ;  /* 0x00000018ff0a7819 */ /* 0x000fe40000011635 */
[----:B------:R-:W-:Y:S01]  /*f640*/  LOP3.LUT R6, R8, 0xff, RZ, 0xc0, !PT ;  /* 0x000000ff08067812 */ /* 0x000fe200078ec0ff */
[----:B------:R-:W-:Y:S01]  /*f650*/  IMAD.MOV.U32 R8, RZ, RZ, R149 ;  /* 0x000000ffff087224 */ /* 0x000fe200078e0095 */
[----:B------:R-:W-:Y:S02]  /*f660*/  LOP3.LUT R11, R53, 0xff, RZ, 0xc0, !PT ;  /* 0x000000ff350b7812 */ /* 0x000fe400078ec0ff */
[----:B------:R-:W-:Y:S02]  /*f670*/  PRMT R76, R6, 0x5410, R10 ;  /* 0x00005410064c7816 */ /* 0x000fe4000000000a */
[----:B------:R-:W-:Y:S02]  /*f680*/  HSET2.LE.AND R6, R14, R0, PT ;  /* 0x000000000e067233 */ /* 0x000fe40003803000 */
[----:B------:R-:W-:-:S02]  /*f690*/  PRMT R77, R11, 0x5410, R7 ;  /* 0x000054100b4d7816 */ /* 0x000fc40000000007 */
[----:B------:R-:W-:Y:S02]  /*f6a0*/  SHF.R.U32.HI R12, RZ, 0x18, R57 ;  /* 0x00000018ff0c7819 */ /* 0x000fe40000011639 */
[----:B------:R-:W-:Y:S01]  /*f6b0*/  LOP3.LUT R8, R8, R6, RZ, 0xc0, !PT ;  /* 0x0000000608087212 */ /* 0x000fe200078ec0ff */
[----:B------:R-:W-:Y:S01]  /*f6c0*/  IMAD.MOV.U32 R6, RZ, RZ, R146 ;  /* 0x000000ffff067224 */ /* 0x000fe200078e0092 */
[--C-:B------:R-:W-:Y:S01]  /*f6d0*/  HSET2.LE.AND R7, R13, R0.reuse, PT ;  /* 0x000000000d077233 */ /* 0x100fe20003803000 */
[----:B------:R-:W-:Y:S01]  /*f6e0*/  IMAD.MOV.U32 R70, RZ, RZ, R83 ;  /* 0x000000ffff467224 */ /* 0x000fe200078e0053 */
[----:B------:R-:W-:Y:S01]  /*f6f0*/  PRMT R45, R22, 0x5410, R23 ;  /* 0x00005410162d7816 */ /* 0x000fe20000000017 */
[----:B------:R-:W-:Y:S01]  /*f700*/  IMAD.MOV.U32 R58, RZ, RZ, R147 ;  /* 0x000000ffff3a7224 */ /* 0x000fe200078e0093 */
[----:B------:R-:W-:Y:S02]  /*f710*/  PRMT R83, R20, 0x5410, R21 ;  /* 0x0000541014537816 */ /* 0x000fe40000000015 */
[----:B------:R-:W-:Y:S01]  /*f720*/  PRMT R147, R18, 0x5410, R19 ;  /* 0x0000541012937816 */ /* 0x000fe20000000013 */
[----:B------:R-:W-:Y:S01]  /*f730*/  LDSM.16.MT88.4 R20, [R50+0x1000] ;  /* 0x001000003214783b */ /* 0x000fe20000004200 */
[----:B------:R-:W-:Y:S01]  /*f740*/  PRMT R48, R9, 0x5410, R12 ;  /* 0x0000541009307816 */ /* 0x000fe2000000000c */
[----:B------:R-:W-:Y:S01]  /*f750*/  IMAD.MOV.U32 R10, RZ, RZ, R145 ;  /* 0x000000ffff0a7224 */ /* 0x000fe200078e0091 */
[----:B------:R-:W-:Y:S01]  /*f760*/  LOP3.LUT R9, R6, R7, RZ, 0xc0, !PT ;  /* 0x0000000706097212 */ /* 0x000fe200078ec0ff */
[----:B------:R-:W1:Y:S01]  /*f770*/  LDSM.16.MT88.4 R16, [R49+0x5000] ;  /* 0x005000003110783b */ /* 0x000e620000004200 */
[----:B------:R-:W-:-:S02]  /*f780*/  HSET2.LE.AND R6, R25, R0, PT ;  /* 0x0000000019067233 */ /* 0x000fc40003803000 */
[----:B------:R-:W-:-:S03]  /*f790*/  LOP3.LUT R7, R44, 0xff00ff, RZ, 0xc0, !PT ;  /* 0x00ff00ff2c077812 */ /* 0x000fc600078ec0ff */
[----:B------:R-:W-:Y:S01]  /*f7a0*/  LOP3.LUT R10, R10, R6, RZ, 0xc0, !PT ;  /* 0x000000060a0a7212 */ /* 0x000fe200078ec0ff */
[----:B------:R-:W-:Y:S01]  /*f7b0*/  IMAD.MOV.U32 R6, RZ, RZ, R144 ;  /* 0x000000ffff067224 */ /* 0x000fe200078e0090 */
[----:B------:R-:W-:-:S05]  /*f7c0*/  HSET2.LE.AND R7, R7, R0, PT ;  /* 0x0000000007077233 */ /* 0x000fca0003803000 */
[----:B------:R-:W-:Y:S02]  /*f7d0*/  LOP3.LUT R11, R6, R7, RZ, 0xc0, !PT ;  /* 0x00000007060b7212 */ /* 0x000fe400078ec0ff */
[C---:B------:R-:W-:Y:S02]  /*f7e0*/  PRMT R6, R51.reuse, 0x7632, R6 ;  /* 0x0000763233067816 */ /* 0x040fe40000000006 */
[----:B------:R-:W-:Y:S02]  /*f7f0*/  SHF.R.U32.HI R12, RZ, 0x18, R51 ;  /* 0x00000018ff0c7819 */ /* 0x000fe40000011633 */
[----:B------:R-:W-:Y:S02]  /*f800*/  LOP3.LUT R6, R6, 0xff, RZ, 0xc0, !PT ;  /* 0x000000ff06067812 */ /* 0x000fe400078ec0ff */
[C---:B------:R-:W-:Y:S02]  /*f810*/  LOP3.LUT R7, R51.reuse, 0xffff, RZ, 0xc0, !PT ;  /* 0x0000ffff33077812 */ /* 0x040fe400078ec0ff */
[----:B------:R-:W-:-:S02]  /*f820*/  LOP3.LUT R13, R51, 0xff, RZ, 0xc0, !PT ;  /* 0x000000ff330d7812 */ /* 0x000fc400078ec0ff */
[----:B------:R-:W-:Y:S02]  /*f830*/  PRMT R51, R6, 0x5410, R12 ;  /* 0x0000541006337816 */ /* 0x000fe4000000000c */
[----:B------:R-:W-:Y:S02]  /*f840*/  HSET2.LE.AND R6, R26, R0, PT ;  /* 0x000000001a067233 */ /* 0x000fe40003803000 */
[----:B------:R-:W-:-:S03]  /*f850*/  SHF.R.U32.HI R7, RZ, 0x8, R7 ;  /* 0x00000008ff077819 */ /* 0x000fc60000011607 */
[----:B------:R-:W-:Y:S02]  /*f860*/  LOP3.LUT R12, R29, R6, RZ, 0xc0, !PT ;  /* 0x000000061d0c7212 */ /* 0x000fe400078ec0ff */
[----:B------:R-:W-:Y:S02]  /*f870*/  PRMT R79, R13, 0x5410, R7 ;  /* 0x000054100d4f7816 */ /* 0x000fe40000000007 */
[--C-:B------:R-:W-:Y:S02]  /*f880*/  HSET2.LE.AND R7, R24, R0.reuse, PT ;  /* 0x0000000018077233 */ /* 0x100fe40003803000 */
[----:B------:R-:W-:Y:S02]  /*f890*/  LOP3.LUT R6, R45, 0xff00ff, RZ, 0xc0, !PT ;  /* 0x00ff00ff2d067812 */ /* 0x000fe400078ec0ff */
[--C-:B------:R-:W-:Y:S02]  /*f8a0*/  HSET2.LE.AND R14, R27, R0.reuse, PT ;  /* 0x000000001b0e7233 */ /* 0x100fe40003803000 */
[----:B------:R-:W-:Y:S01]  /*f8b0*/  LOP3.LUT R13, R46, R7, RZ, 0xc0, !PT ;  /* 0x000000072e0d7212 */ /* 0x000fe200078ec0ff */
[C---:B-1----:R-:W-:Y:S01]  /*f8c0*/  HMMA.16816.F32 R52, R8.reuse, R16, R100 ;  /* 0x000000100834723c */ /* 0x042fe20000001864 */
[----:B------:R-:W-:Y:S01]  /*f8d0*/  HSET2.LE.AND R15, R6, R0, PT ;  /* 0x00000000060f7233 */ /* 0x000fe20003803000 */
[----:B------:R-:W-:Y:S01]  /*f8e0*/  IMAD.WIDE R6, R190, 0x70, R94 ;  /* 0x00000070be067825 */ /* 0x000fe200078e025e */
[----:B------:R-:W-:Y:S01]  /*f8f0*/  LOP3.LUT R14, R47, R14, RZ, 0xc0, !PT ;  /* 0x0000000e2f0e7212 */ /* 0x000fe200078ec0ff */
[----:B------:R-:W-:Y:S04]  /*f900*/  STG.E.U16 desc[UR20][R94.64+0x12], R165 ;  /* 0x000012a55e007986 */ /* 0x000fe8000c101514 */
[----:B------:R-:W-:Y:S01]  /*f910*/  HMMA.16816.F32 R32, R8, R18, R104 ;  /* 0x000000120820723c */ /* 0x000fe20000001868 */
[----:B------:R-:W-:Y:S01]  /*f920*/  STG.E.U16 desc[UR20][R6.64+0x10], R142 ;  /* 0x0000108e06007986 */ /* 0x000fe2000c101514 */
[----:B------:R-:W-:-:S02]  /*f930*/  IMAD.MOV.U32 R149, RZ, RZ, R56 ;  /* 0x000000ffff957224 */ /* 0x000fc400078e0038 */
[----:B------:R-:W-:Y:S01]  /*f940*/  IMAD.MOV.U32 R146, RZ, RZ, R58 ;  /* 0x000000ffff927224 */ /* 0x000fe200078e003a */
[----:B------:R-:W1:Y:S03]  /*f950*/  LDSM.16.MT88.4 R24, [R49+0x5400] ;  /* 0x005400003118783b */ /* 0x000e660000004200 */
[C---:B------:R-:W-:Y:S01]  /*f960*/  HMMA.16816.F32 R40, R8.reuse, R20, R120 ;  /* 0x000000140828723c */ /* 0x040fe20000001878 */
[----:B------:R2:W-:Y:S07]  /*f970*/  STG.E.U16 desc[UR20][R6.64+0x12], R143 ;  /* 0x0000128f06007986 */ /* 0x0005ee000c101514 */
[----:B------:R-:W-:Y:S01]  /*f980*/  HMMA.16816.F32 R44, R8, R22, R124 ;  /* 0x00000016082c723c */ /* 0x000fe2000000187c */
[----:B------:R-:W-:Y:S01]  /*f990*/  IMAD.WIDE R8, R190, -0x70, R6 ;  /* 0xffffff90be087825 */ /* 0x000fe200078e0206 */
[----:B------:R-:W-:Y:S01]  /*f9a0*/  STG.E.U16 desc[UR20][R2.64+0x10], R140 ;  /* 0x0000108c02007986 */ /* 0x000fe2000c101514 */
[----:B------:R-:W-:-:S03]  /*f9b0*/  LOP3.LUT R15, R30, R15, RZ, 0xc0, !PT ;  /* 0x0000000f1e0f7212 */ /* 0x000fc600078ec0ff */
[----:B------:R-:W-:Y:S04]  /*f9c0*/  STG.E.U16 desc[UR20][R2.64+0x12], R138 ;  /* 0x0000128a02007986 */ /* 0x000fe8000c101514 */
[----:B------:R-:W-:Y:S04]  /*f9d0*/  STG.E.U16 desc[UR20][R4.64+0x20], R173 ;  /* 0x000020ad04007986 */ /* 0x000fe8000c101514 */
[----:B------:R-:W-:Y:S01]  /*f9e0*/  STG.E.U16 desc[UR20][R4.64+0x22], R171 ;  /* 0x000022ab04007986 */ /* 0x000fe2000c101514 */
[----:B--2---:R-:W-:-:S03]  /*f9f0*/  IMAD.WIDE R6, R190, 0x70, R8 ;  /* 0x00000070be067825 */ /* 0x004fc600078e0208 */
[----:B------:R-:W-:Y:S04]  /*fa00*/  STG.E.U16 desc[UR20][R8.64+0x20], R170 ;  /* 0x000020aa08007986 */ /* 0x000fe8000c101514 */
[----:B------:R2:W-:Y:S04]  /*fa10*/  STG.E.U16 desc[UR20][R8.64+0x22], R169 ;  /* 0x000022a908007986 */ /* 0x0005e8000c101514 */
[----:B------:R-:W-:Y:S04]  /*fa20*/  STG.E.U16 desc[UR20][R6.64+0x20], R141 ;  /* 0x0000208d06007986 */ /* 0x000fe8000c101514 */
[----:B------:R3:W-:Y:S01]  /*fa30*/  STG.E.U16 desc[UR20][R6.64+0x22], R139 ;  /* 0x0000228b06007986 */ /* 0x0007e2000c101514 */
[----:B------:R-:W-:Y:S01]  /*fa40*/  HMMA.16816.F32 R56, R12, R18, R64 ;  /* 0x000000120c38723c */ /* 0x000fe20000001840 */
[----:B------:R-:W-:-:S02]  /*fa50*/  HSET2.LE.AND R10, R60, R0, PT ;  /* 0x000000003c0a7233 */ /* 0x000fc40003803000 */
[----:B------:R-:W-:Y:S01]  /*fa60*/  HSET2.LE.AND R11, R48, R0, PT ;  /* 0x00000000300b7233 */ /* 0x000fe20003803000 */
[----:B------:R-:W-:Y:S01]  /*fa70*/  IMAD.MOV.U32 R102, RZ, RZ, R69 ;  /* 0x000000ffff667224 */ /* 0x000fe200078e0045 */
[----:B------:R-:W4:Y:S03]  /*fa80*/  LDSM.16.MT88.4 R28, [R50+0x1400] ;  /* 0x00140000321c783b */ /* 0x000f260000004200 */
[----:B------:R-:W-:Y:S01]  /*fa90*/  HMMA.16816.F32 R36, R12, R16, R88 ;  /* 0x000000100c24723c */ /* 0x000fe20000001858 */
[----:B------:R-:W-:Y:S02]  /*faa0*/  IMAD.MOV.U32 R16, RZ, RZ, R155 ;  /* 0x000000ffff107224 */ /* 0x000fe400078e009b */
[----:B------:R-:W-:Y:S02]  /*fab0*/  IMAD.MOV.U32 R17, RZ, RZ, R152 ;  /* 0x000000ffff117224 */ /* 0x000fe400078e0098 */
[----:B--2---:R-:W-:Y:S01]  /*fac0*/  IMAD.WIDE R8, R190, -0x70, R6 ;  /* 0xffffff90be087825 */ /* 0x004fe200078e0206 */
[----:B---3--:R-:W-:-:S05]  /*fad0*/  LOP3.LUT R6, R62, 0xff00ff, RZ, 0xc0, !PT ;  /* 0x00ff00ff3e067812 */ /* 0x008fca00078ec0ff */
[----:B------:R-:W-:Y:S01]  /*fae0*/  HSET2.LE.AND R19, R6, R0, PT ;  /* 0x0000000006137233 */ /* 0x000fe20003803000 */
[----:B------:R-:W-:Y:S01]  /*faf0*/  IMAD.WIDE R6, R190, 0x70, R8 ;  /* 0x00000070be067825 */ /* 0x000fe200078e0208 */
[----:B------:R-:W-:Y:S02]  /*fb00*/  LOP3.LUT R16, R16, R10, RZ, 0xc0, !PT ;  /* 0x0000000a10107212 */ /* 0x000fe400078ec0ff */
[----:B------:R-:W-:Y:S01]  /*fb10*/  LOP3.LUT R17, R17, R11, RZ, 0xc0, !PT ;  /* 0x0000000b11117212 */ /* 0x000fe200078ec0ff */
[----:B------:R-:W-:Y:S01]  /*fb20*/  STG.E.U16 desc[UR20][R2.64+0x20], R133 ;  /* 0x0000208502007986 */ /* 0x000fe2000c101514 */
[----:B------:R-:W-:-:S03]  /*fb30*/  IMAD.WIDE R10, R190, -0x70, R6 ;  /* 0xffffff90be0a7825 */ /* 0x000fc600078e0206 */
[----:B------:R-:W-:Y:S04]  /*fb40*/  STG.E.U16 desc[UR20][R2.64+0x22], R132 ;  /* 0x0000228402007986 */ /* 0x000fe8000c101514 */
        /* <DEDUP_REMOVED lines=12> */
[----:B------:R-:W-:Y:S01]  /*fc10*/  HMMA.16816.F32 R64, R12, R20, R96 ;  /* 0x000000140c40723c */ /* 0x000fe20000001860 */
[----:B------:R-:W-:Y:S02]  /*fc20*/  IMAD.MOV.U32 R145, RZ, RZ, R70 ;  /* 0x000000ffff917224 */ /* 0x000fe400078e0046 */
[----:B------:R-:W-:-:S05]  /*fc30*/  IMAD.MOV.U32 R103, RZ, RZ, R68 ;  /* 0x000000ffff677224 */ /* 0x000fca00078e0044 */
[----:B------:R-:W-:Y:S01]  /*fc40*/  HMMA.16816.F32 R72, R12, R22, R72 ;  /* 0x000000160c48723c */ /* 0x000fe20000001848 */
[----:B---3--:R-:W-:Y:S01]  /*fc50*/  IMAD.WIDE R6, R190, 0x70, R10 ;  /* 0x00000070be067825 */ /* 0x008fe200078e020a */
[----:B------:R2:W-:Y:S04]  /*fc60*/  STG.E.U16 desc[UR20][R10.64+0x42], R240 ;  /* 0x000042f00a007986 */ /* 0x0005e8000c101514 */
[----:B------:R-:W-:Y:S04]  /*fc70*/  STG.E.U16 desc[UR20][R6.64+0x40], R108 ;  /* 0x0000406c06007986 */ /* 0x000fe8000c101514 */
[----:B------:R3:W-:Y:S01]  /*fc80*/  STG.E.U16 desc[UR20][R6.64+0x42], R93 ;  /* 0x0000425d06007986 */ /* 0x0007e2000c101514 */
[----:B------:R-:W-:-:S02]  /*fc90*/  LOP3.LUT R12, R102, R8, RZ, 0xc0, !PT ;  /* 0x00000008660c7212 */ /* 0x000fc400078ec0ff */
[--C-:B------:R-:W-:Y:S01]  /*fca0*/  HSET2.LE.AND R9, R80, R0.reuse, PT ;  /* 0x0000000050097233 */ /* 0x100fe20003803000 */
[----:B------:R-:W-:Y:S04]  /*fcb0*/  STG.E.U16 desc[UR20][R2.64+0x40], R85 ;  /* 0x0000405502007986 */ /* 0x000fe8000c101514 */
[----:B------:R-:W-:Y:S01]  /*fcc0*/  LOP3.LUT R13, R103, R9, RZ, 0xc0, !PT ;  /* 0x00000009670d7212 */ /* 0x000fe200078ec0ff */
[----:B------:R-:W-:Y:S01]  /*fcd0*/  IMAD.MOV.U32 R144, RZ, RZ, R63 ;  /* 0x000000ffff907224 */ /* 0x000fe200078e003f */
[----:B------:R-:W-:Y:S01]  /*fce0*/  HSET2.LE.AND R18, R61, R0, PT ;  /* 0x000000003d127233 */ /* 0x000fe20003803000 */
[----:B------:R-:W-:Y:S01]  /*fcf0*/  LDSM.16.MT88.4 R164, [R49+0x5c00] ;  /* 0x005c000031a4783b */ /* 0x000fe20000004200 */
[----:B--2---:R-:W-:Y:S01]  /*fd00*/  LOP3.LUT R10, R83, 0xff00ff, RZ, 0xc0, !PT ;  /* 0x00ff00ff530a7812 */ /* 0x004fe200078ec0ff */
[----:B---3--:R-:W-:-:S04]  /*fd10*/  IMAD.WIDE R6, R190, -0x70, R6 ;  /* 0xffffff90be067825 */ /* 0x008fc800078e0206 */
[----:B------:R-:W-:Y:S01]  /*fd20*/  HSET2.LE.AND R8, R10, R0, PT ;  /* 0x000000000a087233 */ /* 0x000fe20003803000 */
[----:B------:R-:W-:-:S04]  /*fd30*/  IMAD.WIDE R10, R190, 0x70, R6 ;  /* 0x00000070be0a7825 */ /* 0x000fc800078e0206 */
[----:B------:R-:W-:Y:S01]  /*fd40*/  LOP3.LUT R15, R145, R8, RZ, 0xc0, !PT ;  /* 0x00000008910f7212 */ /* 0x000fe200078ec0ff */
[----:B------:R-:W-:Y:S01]  /*fd50*/  STG.E.U16 desc[UR20][R2.64+0x42], R87 ;  /* 0x0000425702007986 */ /* 0x000fe2000c101514 */
[----:B------:R-:W-:-:S03]  /*fd60*/  IMAD.WIDE R8, R190, -0x70, R10 ;  /* 0xffffff90be087825 */ /* 0x000fc600078e020a */
[----:B------:R-:W-:Y:S04]  /*fd70*/  STG.E.U16 desc[UR20][R4.64+0x50], R237 ;  /* 0x000050ed04007986 */ /* 0x000fe8000c101514 */
[----:B------:R-:W-:Y:S04]  /*fd80*/  STG.E.U16 desc[UR20][R4.64+0x52], R235 ;  /* 0x000052eb04007986 */ /* 0x000fe8000c101514 */
[----:B------:R-:W-:Y:S04]  /*fd90*/  STG.E.U16 desc[UR20][R6.64+0x50], R236 ;  /* 0x000050ec06007986 */ /* 0x000fe8000c101514 */
[----:B------:R2:W-:Y:S04]  /*fda0*/  STG.E.U16 desc[UR20][R6.64+0x52], R241 ;  /* 0x000052f106007986 */ /* 0x0005e8000c101514 */
[----:B------:R-:W-:Y:S04]  /*fdb0*/  STG.E.U16 desc[UR20][R10.64+0x50], R113 ;  /* 0x000050710a007986 */ /* 0x000fe8000c101514 */
[----:B------:R-:W-:Y:S04]  /*fdc0*/  STG.E.U16 desc[UR20][R10.64+0x52], R114 ;  /* 0x000052720a007986 */ /* 0x000fe8000c101514 */
[----:B------:R-:W-:Y:S04]  /*fdd0*/  STG.E.U16 desc[UR20][R2.64+0x50], R111 ;  /* 0x0000506f02007986 */ /* 0x000fe8000c101514 */
[----:B------:R-:W-:Y:S04]  /*fde0*/  STG.E.U16 desc[UR20][R2.64+0x52], R109 ;  /* 0x0000526d02007986 */ /* 0x000fe8000c101514 */
[----:B------:R-:W-:Y:S04]  /*fdf0*/  STG.E.U16 desc[UR20][R4.64+0x60], R239 ;  /* 0x000060ef04007986 */ /* 0x000fe8000c101514 */
[----:B------:R-:W-:Y:S01]  /*fe00*/  STG.E.U16 desc[UR20][R4.64+0x62], R238 ;  /* 0x000062ee04007986 */ /* 0x000fe2000c101514 */
[----:B--2---:R-:W-:-:S03]  /*fe10*/  IMAD.WIDE R6, R190, 0x70, R8 ;  /* 0x00000070be067825 */ /* 0x004fc600078e0208 */
        /* <DEDUP_REMOVED lines=13> */
[----:B------:R3:W-:Y:S04]  /*fef0*/  STG.E.U16 desc[UR20][R6.64+0x72], R193 ;  /* 0x000072c106007986 */ /* 0x0007e8000c101514 */
[----:B------:R1:W-:Y:S04]  /*ff00*/  STG.E.U16 desc[UR20][R2.64+0x70], R201 ;  /* 0x000070c902007986 */ /* 0x0003e8000c101514 */
[----:B------:R4:W-:Y:S04]  /*ff10*/  STG.E.U16 desc[UR20][R2.64+0x72], R202 ;  /* 0x000072ca02007986 */ /* 0x0009e8000c101514 */
[----:B--2---:R-:W2:Y:S04]  /*ff20*/  LDL.LU R214, [R1+0x358] ;  /* 0x0003580001d67983 */ /* 0x004ea80000300800 */
[----:B---3--:R-:W3:Y:S04]  /*ff30*/  LDL.LU R193, [R1+0x354] ;  /* 0x0003540001c17983 */ /* 0x008ee80000300800 */
[----:B-1----:R-:W3:Y:S04]  /*ff40*/  LDL.LU R201, [R1+0x350] ;  /* 0x0003500001c97983 */ /* 0x002ee80000300800 */
[----:B----4-:R-:W4:Y:S01]  /*ff50*/  LDL.LU R202, [R1+0x34c] ;  /* 0x00034c0001ca7983 */ /* 0x010f220000300800 */
[----:B------:R-:W-:-:S02]  /*ff60*/  IMAD.MOV.U32 R20, RZ, RZ, R150 ;  /* 0x000000ffff147224 */ /* 0x000fc400078e0096 */
[----:B------:R-:W-:-:S03]  /*ff70*/  IMAD.MOV.U32 R21, RZ, RZ, R148 ;  /* 0x000000ffff157224 */ /* 0x000fc600078e0094 */
[----:B------:R-:W-:Y:S02]  /*ff80*/  LOP3.LUT R18, R20, R18, RZ, 0xc0, !PT ;  /* 0x0000001214127212 */ /* 0x000fe400078ec0ff */
[----:B------:R-:W-:Y:S02]  /*ff90*/  LOP3.LUT R19, R21, R19, RZ, 0xc0, !PT ;  /* 0x0000001315137212 */ /* 0x000fe400078ec0ff */
[--C-:B------:R-:W-:Y:S02]  /*ffa0*/  HSET2.LE.AND R8, R77, R0.reuse, PT ;  /* 0x000000004d087233 */ /* 0x100fe40003803000 */
[--C-:B------:R-:W-:Y:S02]  /*ffb0*/  HSET2.LE.AND R9, R76, R0.reuse, PT ;  /* 0x000000004c097233 */ /* 0x100fe40003803000 */
[--C-:B------:R-:W-:Y:S01]  /*ffc0*/  HSET2.LE.AND R14, R82, R0.reuse, PT ;  /* 0x00000000520e7233 */ /* 0x100fe20003803000 */
[----:B------:R-:W-:Y:S01]  /*ffd0*/  HMMA.16816.F32 R68, R16, R24, R52 ;  /* 0x000000181044723c */ /* 0x000fe20000001834 */
[----:B------:R-:W-:Y:S01]  /*ffe0*/  LOP3.LUT R11, R92, 0xff00ff, RZ, 0xc0, !PT ;  /* 0x00ff00ff5c0b7812 */ /* 0x000fe200078ec0ff */
[----:B------:R-:W-:Y:S01]  /*fff0*/  STG.E.U16 desc[UR20][R4.64+0x80], R230 ;  /* 0x000080e604007986 */ /* 0x000fe2000c101514 */
[----:B------:R-:W-:-:S03]  /*10000*/  HSET2.LE.AND R10, R86, R0, PT ;  /* 0x00000000560a7233 */ /* 0x000fc60003803000 */
[----:B------:R-:W-:Y:S02]  /*10010*/  STG.E.U16 desc[UR20][R4.64+0x82], R234 ;  /* 0x000082ea04007986 */ /* 0x000fe4000c101514 */
[C---:B------:R-:W-:Y:S02]  /*10020*/  HMMA.16816.F32 R60, R16.reuse, R26, R32 ;  /* 0x0000001a103c723c */ /* 0x040fe40000001820 */
[----:B------:R-:W1:Y:S06]  /*10030*/  LDSM.16.MT88.4 R20, [R49+0x5800] ;  /* 0x005800003114783b */ /* 0x000e6c0000004200 */
[C---:B------:R-:W-:Y:S08]  /*10040*/  HMMA.16816.F32 R52, R16.reuse, R28, R40 ;  /* 0x0000001c1034723c */ /* 0x040ff00000001828 */
[----:B------:R-:W-:Y:S01]  /*10050*/  HMMA.16816.F32 R44, R16, R30, R44 ;  /* 0x0000001e102c723c */ /* 0x000fe2000000182c */
[----:B------:R-:W-:-:S02]  /*10060*/  IMAD.MOV.U32 R16, RZ, RZ, R158 ;  /* 0x000000ffff107224 */ /* 0x000fc400078e009e */
[----:B------:R-:W-:-:S03]  /*10070*/  IMAD.MOV.U32 R17, RZ, RZ, R154 ;  /* 0x000000ffff117224 */ /* 0x000fc600078e009a */
[----:B------:R-:W-:Y:S02]  /*10080*/  LOP3.LUT R16, R16, R8, RZ, 0xc0, !PT ;  /* 0x0000000810107212 */ /* 0x000fe400078ec0ff */
[----:B------:R-:W-:Y:S01]  /*10090*/  LOP3.LUT R17, R17, R9, RZ, 0xc0, !PT ;  /* 0x0000000911117212 */ /* 0x000fe200078ec0ff */
[----:B------:R-:W-:Y:S01]  /*100a0*/  IMAD.WIDE R8, R190, -0x70, R6 ;  /* 0xffffff90be087825 */ /* 0x000fe200078e0206 */
[----:B------:R-:W-:Y:S02]  /*100b0*/  LOP3.LUT R14, R144, R14, RZ, 0xc0, !PT ;  /* 0x0000000e900e7212 */ /* 0x000fe400078ec0ff */
[----:B------:R-:W-:Y:S01]  /*100c0*/  HSET2.LE.AND R11, R11, R0, PT ;  /* 0x000000000b0b7233 */ /* 0x000fe20003803000 */
[----:B------:R-:W-:Y:S02]  /*100d0*/  IMAD.MOV.U32 R19, RZ, RZ, R151 ;  /* 0x000000ffff137224 */ /* 0x000fe400078e0097 */
[----:B------:R-:W-:Y:S01]  /*100e0*/  IMAD.WIDE R6, R190, 0x70, R8 ;  /* 0x00000070be067825 */ /* 0x000fe200078e0208 */
[----:B------:R-:W-:Y:S02]  /*100f0*/  STG.E.U16 desc[UR20][R8.64+0x82], R213 ;  /* 0x000082d508007986 */ /* 0x000fe4000c101514 */
[----:B------:R-:W-:Y:S01]  /*10100*/  LOP3.LUT R19, R19, R11, RZ, 0xc0, !PT ;  /* 0x0000000b13137212 */ /* 0x000fe200078ec0ff */
[----:B------:R-:W-:Y:S01]  /*10110*/  IMAD.MOV.U32 R18, RZ, RZ, R153 ;  /* 0x000000ffff127224 */ /* 0x000fe200078e0099 */
[----:B------:R-:W-:Y:S01]  /*10120*/  LOP3.LUT R11, R147, 0xff00ff, RZ, 0xc0, !PT ;  /* 0x00ff00ff930b7812 */ /* 0x000fe200078ec0ff */
[----:B------:R-:W-:Y:S03]  /*10130*/  HMMA.16816.F32 R40, R12, R24, R36 ;  /* 0x000000180c28723c */ /* 0x000fe60000001824 */
[----:B------:R-:W-:-:S02]  /*10140*/  LOP3.LUT R18, R18, R10, RZ, 0xc0, !PT ;  /* 0x0000000a12127212 */ /* 0x000fc400078ec0ff */
[----:B------:R-:W-:-:S03]  /*10150*/  HSET2.LE.AND R10, R129, R0, PT ;  /* 0x00000000810a7233 */ /* 0x000fc60003803000 */
[C---:B------:R-:W-:Y:S08]  /*10160*/  HMMA.16816.F32 R36, R12.reuse, R28, R64 ;  /* 0x0000001c0c24723c */ /* 0x040ff00000001840 */
[C---:B------:R-:W-:Y:S01]  /*10170*/  HMMA.16816.F32 R32, R12.reuse, R26, R56 ;  /* 0x0000001a0c20723c */ /* 0x040fe20000001838 */
[----:B------:R-:W1:Y:S07]  /*10180*/  LDSM.16.MT88.4 R24, [R50+0x1800] ;  /* 0x001800003218783b */ /* 0x000e6e0000004200 */
[----:B------:R-:W-:Y:S01]  /*10190*/  HMMA.16816.F32 R28, R12, R30, R72 ;  /* 0x0000001e0c1c723c */ /* 0x000fe20000001848 */
[----:B------:R-:W-:Y:S01]  /*101a0*/  LOP3.LUT R14, R197, R10, RZ, 0xc0, !PT ;  /* 0x0000000ac50e7212 */ /* 0x000fe200078ec0ff */
[----:B--2---:R2:W-:Y:S04]  /*101b0*/  STG.E.U16 desc[UR20][R8.64+0x80], R214 ;  /* 0x000080d608007986 */ /* 0x0045e8000c101514 */
[----:B------:R-:W-:Y:S04]  /*101c0*/  STG.E.U16 desc[UR20][R6.64+0x80], R251 ;  /* 0x000080fb06007986 */ /* 0x000fe8000c101514 */
[----:B------:R1:W-:Y:S04]  /*101d0*/  STG.E.U16 desc[UR20][R6.64+0x82], R245 ;  /* 0x000082f506007986 */ /* 0x0003e8000c101514 */
[----:B------:R-:W-:Y:S04]  /*101e0*/  STG.E.U16 desc[UR20][R2.64+0x80], R243 ;  /* 0x000080f302007986 */ /* 0x000fe8000c101514 */
[----:B------:R-:W-:Y:S04]  /*101f0*/  STG.E.U16 desc[UR20][R2.64+0x82], R244 ;  /* 0x000082f402007986 */ /* 0x000fe8000c101514 */
[----:B----4-:R-:W-:Y:S01]  /*10200*/  STG.E.U16 desc[UR20][R4.64+0x90], R202 ;  /* 0x000090ca04007986 */ /* 0x010fe2000c101514 */
[----:B--2---:R-:W-:-:S03]  /*10210*/  HSET2.LE.AND R8, R78, R0, PT ;  /* 0x000000004e087233 */ /* 0x004fc60003803000 */
[----:B---3--:R-:W-:Y:S01]  /*10220*/  STG.E.U16 desc[UR20][R4.64+0x92], R201 ;  /* 0x000092c904007986 */ /* 0x008fe2000c101514 */
[--C-:B------:R-:W-:Y:S01]  /*10230*/  HSET2.LE.AND R9, R84, R0.reuse, PT ;  /* 0x0000000054097233 */ /* 0x100fe20003803000 */
[----:B-1----:R-:W-:Y:S01]  /*10240*/  IMAD.WIDE R6, R190, -0x70, R6 ;  /* 0xffffff90be067825 */ /* 0x002fe200078e0206 */
[----:B------:R-:W-:Y:S02]  /*10250*/  LOP3.LUT R12, R200, R8, RZ, 0xc0, !PT ;  /* 0x00000008c80c7212 */ /* 0x000fe400078ec0ff */
[----:B------:R-:W-:Y:S01]  /*10260*/  HSET2.LE.AND R8, R11, R0, PT ;  /* 0x000000000b087233 */ /* 0x000fe20003803000 */
[----:B------:R-:W2:Y:S01]  /*10270*/  LDL.LU R200, [R1+0x348] ;  /* 0x0003480001c87983 */ /* 0x000ea20000300800 */
[----:B------:R-:W-:-:S03]  /*10280*/  LOP3.LUT R13, R191, R9, RZ, 0xc0, !PT ;  /* 0x00000009bf0d7212 */ /* 0x000fc600078ec0ff */
[----:B------:R-:W-:Y:S04]  /*10290*/  STG.E.U16 desc[UR20][R6.64+0x90], R193 ;  /* 0x000090c106007986 */ /* 0x000fe8000c101514 */
[----:B------:R1:W-:Y:S01]  /*102a0*/  STG.E.U16 desc[UR20][R6.64+0x92], R192 ;  /* 0x000092c006007986 */ /* 0x0003e2000c101514 */
[----:B------:R-:W-:-:S03]  /*102b0*/  LOP3.LUT R15, R198, R8, RZ, 0xc0, !PT ;  /* 0x00000008c60f7212 */ /* 0x000fc600078ec0ff */
[----:B------:R-:W3:Y:S04]  /*102c0*/  LDL.LU R191, [R1+0x344] ;  /* 0x0003440001bf7983 */ /* 0x000ee80000300800 */
[----:B------:R-:W4:Y:S04]  /*102d0*/  LDL.LU R197, [R1+0x340] ;  /* 0x0003400001c57983 */ /* 0x000f280000300800 */
[----:B------:R-:W2:Y:S01]  /*102e0*/  LDL.LU R198, [R1+0x33c] ;  /* 0x00033c0001c67983 */ /* 0x000ea20000300800 */
[----:B-1----:R-:W-:-:S05]  /*102f0*/  IMAD.WIDE R6, R190, 0x70, R6 ;  /* 0x00000070be067825 */ /* 0x002fca00078e0206 */
[----:B------:R1:W-:Y:S04]  /*10300*/  STG.E.U16 desc[UR20][R6.64+0x90], R199 ;  /* 0x000090c706007986 */ /* 0x0003e8000c101514 */
[----:B------:R1:W-:Y:S04]  /*10310*/  STG.E.U16 desc[UR20][R6.64+0x92], R196 ;  /* 0x000092c406007986 */ /* 0x0003e8000c101514 */
[----:B------:R1:W-:Y:S04]  /*10320*/  STG.E.U16 desc[UR20][R2.64+0x90], R194 ;  /* 0x000090c202007986 */ /* 0x0003e8000c101514 */
[----:B------:R1:W-:Y:S04]  /*10330*/  STG.E.U16 desc[UR20][R2.64+0x92], R195 ;  /* 0x000092c302007986 */ /* 0x0003e8000c101514 */
[----:B-1----:R-:W3:Y:S04]  /*10340*/  LDL.LU R199, [R1+0x338] ;  /* 0x0003380001c77983 */ /* 0x002ee80000300800 */
[----:B------:R-:W4:Y:S04]  /*10350*/  LDL.LU R196, [R1+0x334] ;  /* 0x0003340001c47983 */ /* 0x000f280000300800 */
[----:B------:R-:W4:Y:S04]  /*10360*/  LDL.LU R194, [R1+0x330] ;  /* 0x0003300001c27983 */ /* 0x000f280000300800 */
[----:B------:R-:W4:Y:S01]  /*10370*/  LDL.LU R195, [R1+0x32c] ;  /* 0x00032c0001c37983 */ /* 0x000f220000300800 */
[----:B------:R-:W-:-:S04]  /*10380*/  IMAD.WIDE R8, R190, -0x70, R6 ;  /* 0xffffff90be087825 */ /* 0x000fc800078e0206 */
[C---:B------:R-:W-:Y:S01]  /*10390*/  IMAD.WIDE R6, R190.reuse, 0x70, R8 ;  /* 0x00000070be067825 */ /* 0x040fe200078e0208 */
[C---:B------:R-:W-:Y:S08]  /*103a0*/  HMMA.16816.F32 R68, R16.reuse, R20, R68 ;  /* 0x000000141044723c */ /* 0x040ff00000001844 */
[C---:B------:R-:W-:Y:S08]  /*103b0*/  HMMA.16816.F32 R60, R16.reuse, R22, R60 ;  /* 0x00000016103c723c */ /* 0x040ff0000000183c */
[C---:B------:R-:W-:Y:S08]  /*103c0*/  HMMA.16816.F32 R52, R16.reuse, R24, R52 ;  /* 0x000000181034723c */ /* 0x040ff00000001834 */
[----:B------:R-:W-:Y:S01]  /*103d0*/  HMMA.16816.F32 R44, R16, R26, R44 ;  /* 0x0000001a102c723c */ /* 0x000fe2000000182c */
[----:B--2---:R-:W-:Y:S04]  /*103e0*/  STG.E.U16 desc[UR20][R4.64+0xa2], R198 ;  /* 0x0000a2c604007986 */ /* 0x004fe8000c101514 */
[----:B---3--:R-:W-:Y:S04]  /*103f0*/  STG.E.U16 desc[UR20][R4.64+0xa0], R199 ;  /* 0x0000a0c704007986 */ /* 0x008fe8000c101514 */
[----:B----4-:R-:W-:Y:S04]  /*10400*/  STG.E.U16 desc[UR20][R8.64+0xa0], R197 ;  /* 0x0000a0c508007986 */ /* 0x010fe8000c101514 */
[----:B------:R1:W-:Y:S04]  /*10410*/  STG.E.U16 desc[UR20][R8.64+0xa2], R196 ;  /* 0x0000a2c408007986 */ /* 0x0003e8000c101514 */
[----:B------:R-:W-:Y:S04]  /*10420*/  STG.E.U16 desc[UR20][R6.64+0xa0], R252 ;  /* 0x0000a0fc06007986 */ /* 0x000fe8000c101514 */
[----:B------:R2:W-:Y:S04]  /*10430*/  STG.E.U16 desc[UR20][R6.64+0xa2], R250 ;  /* 0x0000a2fa06007986 */ /* 0x0005e8000c101514 */
[----:B------:R-:W-:Y:S04]  /*10440*/  STG.E.U16 desc[UR20][R2.64+0xa0], R249 ;  /* 0x0000a0f902007986 */ /* 0x000fe8000c101514 */
[----:B------:R-:W-:Y:S01]  /*10450*/  STG.E.U16 desc[UR20][R2.64+0xa2], R248 ;  /* 0x0000a2f802007986 */ /* 0x000fe2000c101514 */
[----:B-1----:R-:W-:Y:S01]  /*10460*/  IMAD.WIDE R8, R190, -0x70, R6 ;  /* 0xffffff90be087825 */ /* 0x002fe200078e0206 */
[----:B--2---:R-:W-:-:S02]  /*10470*/  LOP3.LUT R6, R162, 0xff00ff, RZ, 0xc0, !PT ;  /* 0x00ff00ffa2067812 */ /* 0x004fc400078ec0ff */
[----:B------:R-:W-:Y:S03]  /*10480*/  STG.E.U16 desc[UR20][R4.64+0xb0], R195 ;  /* 0x0000b0c304007986 */ /* 0x000fe6000c101514 */
[--C-:B------:R-:W-:Y:S01]  /*10490*/  HSET2.LE.AND R17, R6, R0.reuse, PT ;  /* 0x0000000006117233 */ /* 0x100fe20003803000 */
[----:B------:R-:W-:Y:S01]  /*104a0*/  IMAD.WIDE R6, R190, 0x70, R8 ;  /* 0x00000070be067825 */ /* 0x000fe200078e0208 */
[----:B------:R-:W-:Y:S04]  /*104b0*/  STG.E.U16 desc[UR20][R4.64+0xb2], R194 ;  /* 0x0000b2c204007986 */ /* 0x000fe8000c101514 */
[----:B------:R-:W-:Y:S04]  /*104c0*/  STG.E.U16 desc[UR20][R8.64+0xb0], R191 ;  /* 0x0000b0bf08007986 */ /* 0x000fe8000c101514 */
[----:B------:R-:W-:Y:S04]  /*104d0*/  STG.E.U16 desc[UR20][R8.64+0xb2], R200 ;  /* 0x0000b2c808007986 */ /* 0x000fe8000c101514 */
[----:B------:R1:W-:Y:S04]  /*104e0*/  STG.E.U16 desc[UR20][R6.64+0xb0], R186 ;  /* 0x0000b0ba06007986 */ /* 0x0003e8000c101514 */
[----:B-1----:R-:W2:Y:S04]  /*104f0*/  LDL.LU R186, [R1+0x328] ;  /* 0x0003280001ba7983 */ /* 0x002ea80000300800 */
[----:B------:R1:W-:Y:S01]  /*10500*/  STG.E.U16 desc[UR20][R6.64+0xb2], R184 ;  /* 0x0000b2b806007986 */ /* 0x0003e2000c101514 */
[----:B------:R-:W-:Y:S01]  /*10510*/  HMMA.16816.F32 R36, R12, R24, R36 ;  /* 0x000000180c24723c */ /* 0x000fe20000001824 */
[----:B------:R-:W-:Y:S01]  /*10520*/  IMAD.MOV.U32 R19, RZ, RZ, R160 ;  /* 0x000000ffff137224 */ /* 0x000fe200078e00a0 */
[--C-:B------:R-:W-:Y:S01]  /*10530*/  HSET2.LE.AND R11, R51, R0.reuse, PT ;  /* 0x00000000330b7233 */ /* 0x100fe20003803000 */
[----:B------:R-:W-:Y:S01]  /*10540*/  IMAD.MOV.U32 R24, RZ, RZ, R159 ;  /* 0x000000ffff187224 */ /* 0x000fe200078e009f */
[----:B------:R-:W-:Y:S01]  /*10550*/  HSET2.LE.AND R10, R156, R0, PT ;  /* 0x000000009c0a7233 */ /* 0x000fe20003803000 */
[----:B-1----:R-:W3:Y:S02]  /*10560*/  LDL.LU R184, [R1+0x324] ;  /* 0x0003240001b87983 */ /* 0x002ee40000300800 */
[----:B------:R-:W-:-:S02]  /*10570*/  LOP3.LUT R141, R19, R11, RZ, 0xc0, !PT ;  /* 0x0000000b138d7212 */ /* 0x000fc400078ec0ff */
[----:B------:R-:W-:Y:S01]  /*10580*/  LOP3.LUT R142, R24, R10, RZ, 0xc0, !PT ;  /* 0x0000000a188e7212 */ /* 0x000fe200078ec0ff */
[C---:B------:R-:W-:Y:S01]  /*10590*/  IMAD.WIDE R10, R190.reuse, -0x70, R6 ;  /* 0xffffff90be0a7825 */ /* 0x040fe200078e0206 */
[----:B------:R1:W-:Y:S03]  /*105a0*/  STG.E.U16 desc[UR20][R2.64+0xb0], R137 ;  /* 0x0000b08902007986 */ /* 0x0003e6000c101514 */
[C---:B------:R-:W-:Y:S01]  /*105b0*/  IMAD.WIDE R6, R190.reuse, 0x70, R10 ;  /* 0x00000070be067825 */ /* 0x040fe200078e020a */
[----:B------:R-:W-:Y:S04]  /*105c0*/  STG.E.U16 desc[UR20][R2.64+0xb2], R223 ;  /* 0x0000b2df02007986 */ /* 0x000fe8000c101514 */
[----:B------:R-:W-:Y:S01]  /*105d0*/  STG.E.U16 desc[UR20][R4.64+0xc0], R189 ;  /* 0x0000c0bd04007986 */ /* 0x000fe2000c101514 */
[----:B------:R-:W-:-:S03]  /*105e0*/  IMAD.WIDE R8, R190, -0x70, R6 ;  /* 0xffffff90be087825 */ /* 0x000fc600078e0206 */
[----:B------:R-:W-:Y:S04]  /*105f0*/  STG.E.U16 desc[UR20][R4.64+0xc2], R188 ;  /* 0x0000c2bc04007986 */ /* 0x000fe8000c101514 */
[----:B------:R-:W-:Y:S01]  /*10600*/  STG.E.U16 desc[UR20][R10.64+0xc0], R187 ;  /* 0x0000c0bb0a007986 */ /* 0x000fe2000c101514 */
[----:B------:R-:W-:-:S03]  /*10610*/  HSET2.LE.AND R16, R79, R0, PT ;  /* 0x000000004f107233 */ /* 0x000fc60003803000 */
[----:B-1----:R1:W5:Y:S04]  /*10620*/  LDL.LU R137, [R1+0x320] ;  /* 0x0003200001897983 */ /* 0x0023680000300800 */
[----:B--2---:R2:W-:Y:S04]  /*10630*/  STG.E.U16 desc[UR20][R10.64+0xc2], R186 ;  /* 0x0000c2ba0a007986 */ /* 0x0045e8000c101514 */
[----:B------:R-:W-:Y:S04]  /*10640*/  STG.E.U16 desc[UR20][R6.64+0xc0], R228 ;  /* 0x0000c0e406007986 */ /* 0x000fe8000c101514 */
[----:B------:R4:W-:Y:S01]  /*10650*/  STG.E.U16 desc[UR20][R6.64+0xc2], R225 ;  /* 0x0000c2e106007986 */ /* 0x0009e2000c101514 */
[----:B--2---:R-:W-:-:S02]  /*10660*/  HSET2.LE.AND R10, R116, R0, PT ;  /* 0x00000000740a7233 */ /* 0x004fc40003803000 */
        /* <DEDUP_REMOVED lines=18> */
[----:B---3--:R-:W-:Y:S04]  /*10790*/  STG.E.U16 desc[UR20][R4.64+0xd0], R184 ;  /* 0x0000d0b804007986 */ /* 0x008fe8000c101514 */
[----:B------:R-:W-:Y:S04]  /*107a0*/  STG.E.U16 desc[UR20][R4.64+0xd2], R183 ;  /* 0x0000d2b704007986 */ /* 0x000fe8000c101514 */
[----:B------:R-:W-:Y:S04]  /*107b0*/  STG.E.U16 desc[UR20][R8.64+0xd0], R182 ;  /* 0x0000d0b608007986 */ /* 0x000fe8000c101514 */
[----:B------:R3:W-:Y:S01]  /*107c0*/  STG.E.U16 desc[UR20][R8.64+0xd2], R185 ;  /* 0x0000d2b908007986 */ /* 0x0007e2000c101514 */
[----:B------:R-:W-:Y:S03]  /*107d0*/  HMMA.16816.F32 R12, R12, R26, R28 ;  /* 0x0000001a0c0c723c */ /* 0x000fe6000000181c */
[----:B------:R-:W-:Y:S04]  /*107e0*/  STG.E.U16 desc[UR20][R6.64+0xd0], R229 ;  /* 0x0000d0e506007986 */ /* 0x000fe8000c101514 */
[----:B------:R4:W-:Y:S01]  /*107f0*/  STG.E.U16 desc[UR20][R6.64+0xd2], R224 ;  /* 0x0000d2e006007986 */ /* 0x0009e2000c101514 */
[----:B------:R-:W-:-:S03]  /*10800*/  IMAD.MOV.U32 R18, RZ, RZ, R161 ;  /* 0x000000ffff127224 */ /* 0x000fc600078e00a1 */
[----:B------:R-:W-:Y:S01]  /*10810*/  STG.E.U16 desc[UR20][R2.64+0xd0], R222 ;  /* 0x0000d0de02007986 */ /* 0x000fe2000c101514 */
[----:B------:R-:W-:-:S03]  /*10820*/  IMAD.MOV.U32 R25, RZ, RZ, R157 ;  /* 0x000000ffff197224 */ /* 0x000fc600078e009d */
[----:B------:R-:W-:Y:S01]  /*10830*/  STG.E.U16 desc[UR20][R2.64+0xd2], R219 ;  /* 0x0000d2db02007986 */ /* 0x000fe2000c101514 */
[----:B---3--:R-:W-:-:S03]  /*10840*/  IMAD.WIDE R8, R190, -0x70, R6 ;  /* 0xffffff90be087825 */ /* 0x008fc600078e0206 */
[----:B------:R-:W-:Y:S01]  /*10850*/  STG.E.U16 desc[UR20][R4.64+0xe0], R181 ;  /* 0x0000e0b504007986 */ /* 0x000fe2000c101514 */
[----:B----4-:R-:W-:-:S03]  /*10860*/  IMAD.WIDE R6, R190, 0x70, R8 ;  /* 0x00000070be067825 */ /* 0x010fc600078e0208 */
[----:B------:R-:W-:Y:S04]  /*10870*/  STG.E.U16 desc[UR20][R4.64+0xe2], R180 ;  /* 0x0000e2b404007986 */ /* 0x000fe8000c101514 */
        /* <DEDUP_REMOVED lines=28> */
[----:B------:R-:W2:Y:S01]  /*10a40*/  LDL.LU R100, [R1+0x130] ;  /* 0x0001300001647983 */ /* 0x000ea20000300800 */
[----:B------:R-:W1:Y:S01]  /*10a50*/  LDC R211, c[0x0][0x4f8] ;  /* 0x00013e00ffd37b82 */ /* 0x000e620000000800 */
[C---:B------:R-:W-:Y:S01]  /*10a60*/  IMAD.SHL.U32 R0, R209.reuse, 0x20, RZ ;  /* 0x00000020d1007824 */ /* 0x040fe200078e00ff */
[----:B------:R-:W3:Y:S01]  /*10a70*/  LDCU UR9, c[0x0][0x440] ;  /* 0x00008800ff0977ac */ /* 0x000ee20008000800 */
[----:B------:R-:W2:Y:S01]  /*10a80*/  LDL.LU R101, [R1+0x134] ;  /* 0x0001340001657983 */ /* 0x000ea20000300800 */
[C---:B------:R-:W-:Y:S01]  /*10a90*/  IMAD.SHL.U32 R2, R209.reuse, 0x4, RZ ;  /* 0x00000004d1027824 */ /* 0x040fe200078e00ff */
[----:B------:R-:W-:Y:S01]  /*10aa0*/  SHF.R.U32.HI R3, RZ, 0x1, R209 ;  /* 0x00000001ff037819 */ /* 0x000fe200000116d1 */
[----:B------:R-:W-:Y:S01]  /*10ab0*/  IMAD.MOV.U32 R218, RZ, RZ, R4 ;  /* 0x000000ffffda7224 */ /* 0x000fe200078e0004 */
[----:B------:R-:W4:Y:S01]  /*10ac0*/  LDL.LU.64 R102, [R1+0x128] ;  /* 0x0001280001667983 */ /* 0x000f220000300a00 */
[----:B------:R-:W-:Y:S01]  /*10ad0*/  LOP3.LUT R194, R0, 0xc0, RZ, 0xc0, !PT ;  /* 0x000000c000c27812 */ /* 0x000fe200078ec0ff */
[----:B------:R-:W-:Y:S01]  /*10ae0*/  IMAD.MOV.U32 R217, RZ, RZ, R5 ;  /* 0x000000ffffd97224 */ /* 0x000fe200078e0005 */
[C---:B------:R-:W-:Y:S01]  /*10af0*/  LOP3.LUT P0, RZ, R209.reuse, 0x4, RZ, 0xc0, !PT ;  /* 0x00000004d1ff7812 */ /* 0x040fe2000780c0ff */
[C---:B------:R-:W-:Y:S01]  /*10b00*/  IMAD.SHL.U32 R4, R209.reuse, 0x8, RZ ;  /* 0x00000008d1047824 */ /* 0x040fe200078e00ff */
[----:B------:R-:W-:Y:S01]  /*10b10*/  LOP3.LUT R194, R194, 0x18, R2, 0xf8, !PT ;  /* 0x00000018c2c27812 */ /* 0x000fe200078ef802 */
[C---:B------:R-:W-:Y:S01]  /*10b20*/  IMAD.SHL.U32 R5, R209.reuse, 0x10, RZ ;  /* 0x00000010d1057824 */ /* 0x040fe200078e00ff */
[----:B------:R-:W-:Y:S01]  /*10b30*/  ULEA.HI UR22, UR22, 0xfffffffe, URZ, 0x19 ;  /* 0xfffffffe16167891 */ /* 0x000fe2000f8fc8ff */
[----:B------:R-:W-:Y:S01]  /*10b40*/  IMAD.MOV.U32 R207, RZ, RZ, 0x20 ;  /* 0x00000020ffcf7424 */ /* 0x000fe200078e00ff */
[----:B------:R-:W-:Y:S01]  /*10b50*/  LOP3.LUT R194, R194, 0x8, R3, 0x78, !PT ;  /* 0x00000008c2c27812 */ /* 0x000fe200078e7803 */
[----:B------:R-:W-:Y:S01]  /*10b60*/  IMAD.SHL.U32 R208, R209, 0x20, RZ ;  /* 0x00000020d1d07824 */ /* 0x000fe200078e00ff */
[----:B------:R-:W-:Y:S01]  /*10b70*/  LOP3.LUT R3, R130, UR7, RZ, 0x3c, !PT ;  /* 0x0000000782037c12 */ /* 0x000fe2000f8e3cff */
[----:B-----5:R-:W-:Y:S01]  /*10b80*/  IMAD.MOV.U32 R133, RZ, RZ, R134 ;  /* 0x000000ffff857224 */ /* 0x020fe200078e0086 */
[----:B------:R-:W-:Y:S01]  /*10b90*/  LOP3.LUT R194, R194, 0x120, R0, 0xf8, !PT ;  /* 0x00000120c2c27812 */ /* 0x000fe200078ef800 */
[----:B------:R-:W-:Y:S01]  /*10ba0*/  IMAD.MOV.U32 R132, RZ, RZ, R135 ;  /* 0x000000ffff847224 */ /* 0x000fe200078e0087 */
[----:B------:R-:W-:Y:S01]  /*10bb0*/  LOP3.LUT R4, R4, 0x18, RZ, 0xc0, !PT ;  /* 0x0000001804047812 */ /* 0x000fe200078ec0ff */
[----:B------:R-:W1:Y:S02]  /*10bc0*/  LDCU UR4, c[0x0][0x45c] ;  /* 0x00008b80ff0477ac */ /* 0x000e640008000800 */
[----:B-1----:R-:W-:-:S02]  /*10bd0*/  LOP3.LUT R211, R211, 0xff, RZ, 0xc0, !PT ;  /* 0x000000ffd3d37812 */ /* 0x002fc400078ec0ff */
[----:B------:R-:W-:Y:S01]  /*10be0*/  LEA R194, R194, UR5, 0x1 ;  /* 0x00000005c2c27c11 */ /* 0x000fe2000f8e08ff */
[----:B------:R-:W1:Y:S01]  /*10bf0*/  LDCU.U8 UR8, c[0x0][0x4f8] ;  /* 0x00009f00ff0877ac */ /* 0x000e620008000000 */
[----:B------:R-:W-:Y:S01]  /*10c00*/  LOP3.LUT R206, R5, 0x100, RZ, 0xc0, !PT ;  /* 0x0000010005ce7812 */ /* 0x000fe200078ec0ff */
[----:B------:R-:W-:Y:S01]  /*10c10*/  IMAD R211, R211, 0x10000, R211 ;  /* 0x00010000d3d37824 */ /* 0x000fe200078e02d3 */
[----:B------:R-:W-:Y:S02]  /*10c20*/  SEL R207, R207, 0xffffffe0, !P0 ;  /* 0xffffffe0cfcf7807 */ /* 0x000fe40004000000 */
[----:B---3--:R-:W-:Y:S02]  /*10c30*/  ISETP.GE.AND P2, PT, R4, UR9, PT ;  /* 0x0000000904007c0c */ /* 0x008fe4000bf46270 */
[----:B------:R-:W-:Y:S02]  /*10c40*/  LOP3.LUT R206, R206, 0x20, R208, 0xf8, !PT ;  /* 0x00000020cece7812 */ /* 0x000fe400078ef8d0 */
[----:B--2---:R-:W-:Y:S01]  /*10c50*/  IADD3 R2, PT, PT, R101, UR23, R100 ;  /* 0x0000001765027c10 */ /* 0x004fe2000fffe064 */
[----:B------:R-:W2:Y:S01]  /*10c60*/  LDCU UR23, c[0x0][0x448] ;  /* 0x00008900ff1777ac */ /* 0x000ea20008000800 */
[----:B----4-:R-:W3:Y:S01]  /*10c70*/  S2R R103, SR_TID.X ;  /* 0x0000000000677919 */ /* 0x010ee20000002100 */
[----:B------:R-:W-:-:S02]  /*10c80*/  LOP3.LUT R6, R102, UR7, RZ, 0x3c, !PT ;  /* 0x0000000766067c12 */ /* 0x000fc4000f8e3cff */
[----:B------:R-:W-:Y:S01]  /*10c90*/  VIADD R2, R2, UR19 ;  /* 0x0000001302027c36 */ /* 0x000fe20008000000 */
[----:B------:R-:W4:Y:S02]  /*10ca0*/  LDCU UR7, c[0x0][0x440] ;  /* 0x00008800ff0777ac */ /* 0x000f240008000800 */
[----:B------:R1:W-:Y:S04]  /*10cb0*/  STL [R1+0xd8], R6 ;  /* 0x0000d80601007387 */ /* 0x0003e80000100800 */
[----:B------:R4:W-:Y:S01]  /*10cc0*/  STL [R1+0xdc], R3 ;  /* 0x0000dc0301007387 */ /* 0x0009e20000100800 */
[----:B--2---:R-:W-:Y:S01]  /*10cd0*/  USHF.L.U32 UR23, UR23, 0x3, URZ ;  /* 0x0000000317177899 */ /* 0x004fe200080006ff */
[----:B-1----:R-:W1:Y:S01]  /*10ce0*/  LDC.64 R6, c[0x0][0x3c0] ;  /* 0x0000f000ff067b82 */ /* 0x002e620000000a00 */
[----:B---3--:R-:W-:-:S02]  /*10cf0*/  IMAD.SHL.U32 R103, R103, 0x2, RZ ;  /* 0x0000000267677824 */ /* 0x008fc400078e00ff */
[----:B----4-:R-:W-:-:S03]  /*10d00*/  IMAD.MOV.U32 R3, RZ, RZ, R136 ;  /* 0x000000ffff037224 */ /* 0x010fc600078e0088 */
[----:B------:R-:W-:-:S05]  /*10d10*/  LOP3.LUT R103, R103, 0x6, RZ, 0xc0, !PT ;  /* 0x0000000667677812 */ /* 0x000fca00078ec0ff */
[----:B------:R-:W-:-:S05]  /*10d20*/  VIADD R0, R103, UR24 ;  /* 0x0000001867007c36 */ /* 0x000fca0008000000 */
[----:B------:R2:W-:Y:S04]  /*10d30*/  STL [R1+0x30c], R0 ;  /* 0x00030c0001007387 */ /* 0x0005e80000100800 */
[----:B-1----:R-:W-:Y:S04]  /*10d40*/  STL.64 [R1+0xb0], R6 ;  /* 0x0000b00601007387 */ /* 0x002fe80000100a00 */
[----:B------:R1:W-:Y:S01]  /*10d50*/  STL [R1+0x308], R2 ;  /* 0x0003080201007387 */ /* 0x0003e20000100800 */
[----:B--2---:R-:W-:Y:S02]  /*10d60*/  IMAD.MOV.U32 R0, RZ, RZ, R137 ;  /* 0x000000ffff007224 */ /* 0x004fe400078e0089 */
[----:B-1----:R-:W-:Y:S01]  /*10d70*/  VIADD R2, R194, 0x4000 ;  /* 0x00004000c2027836 */ /* 0x002fe20000000000 */
[----:B------:R-:W-:Y:S06]  /*10d80*/  BRA `(.L_x_836) ;  /* 0x0000000000b87947 */ /* 0x000fec0003800000 */
.L_x_838:
        /* <DEDUP_REMOVED lines=46> */
.L_x_836:
[----:B--2---:R-:W2:Y:S01]  /*11070*/  LDL R18, [R1+0xb0] ;  /* 0x0000b00001127983 */ /* 0x004ea20000100800 */
[----:B------:R-:W-:Y:S01]  /*11080*/  IMAD.SHL.U32 R215, R209, 0x8, RZ ;  /* 0x00000008d1d77824 */ /* 0x000fe200078e00ff */
[----:B------:R-:W-:Y:S04]  /*11090*/  DEPBAR.LE SB0, 0x0 ;  /* 0x000080000000791a */ /* 0x000fe80000000000 */
[----:B------:R-:W3:Y:S01]  /*110a0*/  LDL R15, [R1+0xb4] ;  /* 0x0000b400010f7983 */ /* 0x000ee20000100800 */
[----:B------:R-:W-:Y:S01]  /*110b0*/  LOP3.LUT R215, R215, 0x18, RZ, 0xc0, !PT ;  /* 0x00000018d7d77812 */ /* 0x000fe200078ec0ff */
[----:B------:R-:W-:Y:S01]  /*110c0*/  IMAD.SHL.U32 R2, R209, 0x10, RZ ;  /* 0x00000010d1027824 */ /* 0x000fe200078e00ff */
[----:B-----5:R-:W-:Y:S01]  /*110d0*/  SHF.R.U32.HI R203, RZ, 0x1, R209 ;  /* 0x00000001ffcb7819 */ /* 0x020fe200000116d1 */
[----:B------:R-:W4:Y:S01]  /*110e0*/  LDL R17, [R1+0x2fc] ;  /* 0x0002fc0001117983 */ /* 0x000f220000100800 */
[----:B------:R-:W-:Y:S01]  /*110f0*/  ISETP.GE.AND P1, PT, R215, UR7, PT ;  /* 0x00000007d7007c0c */ /* 0x000fe2000bf26270 */
[----:B------:R-:W-:Y:S01]  /*11100*/  IMAD.SHL.U32 R204, R209, 0x4, RZ ;  /* 0x00000004d1cc7824 */ /* 0x000fe200078e00ff */
[----:B------:R-:W-:Y:S01]  /*11110*/  LOP3.LUT R205, R2, 0x3e00, RZ, 0xc0, !PT ;  /* 0x00003e0002cd7812 */ /* 0x000fe200078ec0ff */
[----:B------:R-:W5:Y:S01]  /*11120*/  LDL R16, [R1+0x2f8] ;  /* 0x0002f80001107983 */ /* 0x000f620000100800 */
[----:B------:R-:W-:Y:S01]  /*11130*/  IMAD.U32 R134, RZ, RZ, UR22 ;  /* 0x00000016ff867e24 */ /* 0x000fe2000f8e00ff */
[----:B------:R-:W-:Y:S01]  /*11140*/  UISETP.NE.AND UP0, UPT, UR22, URZ, UPT ;  /* 0x000000ff1600728c */ /* 0x000fe2000bf05270 */
[----:B------:R-:W-:Y:S01]  /*11150*/  LOP3.LUT R2, R204, 0x18, RZ, 0xc0, !PT ;  /* 0x00000018cc027812 */ /* 0x000fe200078ec0ff */
[----:B------:R-:W-:Y:S03]  /*11160*/  BAR.SYNC.DEFER_BLOCKING 0x0 ;  /* 0x0000000000007b1d */ /* 0x000fe60000010000 */
[--C-:B------:R-:W-:Y:S03]  /*11170*/  LOP3.LUT R2, R2, 0xc0, R208.reuse, 0xf8, !PT ;  /* 0x000000c002027812 */ /* 0x100fe600078ef8d0 */
[----:B------:R-:W5:Y:S04]  /*11180*/  LDL R188, [R1+0x30c] ;  /* 0x00030c0001bc7983 */ /* 0x000f680000100800 */
[----:B------:R-:W5:Y:S01]  /*11190*/  LDL R135, [R1+0x308] ;  /* 0x0003080001877983 */ /* 0x000f620000100800 */
[----:B--2---:R-:W-:Y:S04]  /*111a0*/  IMAD.WIDE.U32 R4, R18, UR22, RZ ;  /* 0x0000001612047c25 */ /* 0x004fe8000f8e00ff */
[----:B------:R-:W-:Y:S02]  /*111b0*/  IMAD.SHL.U32 R6, R4, 0x80, RZ ;  /* 0x0000008004067824 */ /* 0x000fe400078e00ff */
[----:B---3--:R-:W-:Y:S03]  /*111c0*/  IMAD R5, R15, UR22, R5 ;  /* 0x000000160f057c24 */ /* 0x008fe6000f8e0205 */
[-C--:B------:R-:W-:Y:S02]  /*111d0*/  @!P1 LEA R9, P4, R18, R6.reuse, 0x5 ;  /* 0x0000000612099211 */ /* 0x080fe400078828ff */
[----:B------:R-:W-:Y:S02]  /*111e0*/  SHF.L.U64.HI R7, R4, 0x7, R5 ;  /* 0x0000000704077819 */ /* 0x000fe40000010205 */
[----:B------:R-:W-:Y:S02]  /*111f0*/  LOP3.LUT R4, R203, 0x8, RZ, 0xc0, !PT ;  /* 0x00000008cb047812 */ /* 0x000fe400078ec0ff */
[----:B------:R-:W-:Y:S02]  /*11200*/  LOP3.LUT R5, R205, 0x120, R208, 0xf8, !PT ;  /* 0x00000120cd057812 */ /* 0x000fe400078ef8d0 */
[----:B------:R-:W-:Y:S02]  /*11210*/  @!P1 LEA R10, P3, R18, R6, 0x6 ;  /* 0x00000006120a9211 */ /* 0x000fe400078630ff */
[----:B----4-:R-:W-:Y:S02]  /*11220*/  @!P2 LEA R14, P5, R6, R17, 0x1 ;  /* 0x00000011060ea211 */ /* 0x010fe400078a08ff */
[----:B------:R-:W-:Y:S01]  /*11230*/  LOP3.LUT R4, R5, R2, R4, 0xf6, !PT ;  /* 0x0000000205047212 */ /* 0x000fe200078ef604 */
[----:B------:R-:W-:Y:S01]  /*11240*/  @!P1 IMAD R5, R15, 0x60, RZ ;  /* 0x000000600f059824 */ /* 0x000fe200078e02ff */
[CCC-:B------:R-:W-:Y:S02]  /*11250*/  @!P1 LEA.HI.X R11, R18.reuse, R7.reuse, R15.reuse, 0x5, P4 ;  /* 0x00000007120b9211 */ /* 0x1c0fe400020f2c0f */
[----:B------:R-:W-:Y:S01]  /*11260*/  @!P1 LEA.HI.X R13, R18, R7, R15, 0x6, P3 ;  /* 0x00000007120d9211 */ /* 0x000fe200018f340f */
[----:B-----5:R-:W-:Y:S01]  /*11270*/  IMAD R134, R134, 0x80, R188 ;  /* 0x0000008086867824 */ /* 0x020fe200078e02bc */
[-CC-:B------:R-:W-:Y:S01]  /*11280*/  @!P2 LEA.HI.X R15, R6, R16.reuse, R7.reuse, 0x1, P5 ;  /* 0x00000010060fa211 */ /* 0x180fe200028f0c07 */
[----:B------:R-:W-:Y:S01]  /*11290*/  @!P1 IMAD.WIDE.U32 R6, R18, 0x60, R6 ;  /* 0x0000006012069825 */ /* 0x000fe200078e0006 */
[CC--:B------:R-:W-:Y:S02]  /*112a0*/  @!P1 LEA R8, P4, R9.reuse, R17.reuse, 0x1 ;  /* 0x0000001109089211 */ /* 0x0c0fe400078808ff */
[CC--:B------:R-:W-:Y:S01]  /*112b0*/  @!P1 LEA R12, P3, R10.reuse, R17.reuse, 0x1 ;  /* 0x000000110a0c9211 */ /* 0x0c0fe200078608ff */
[----:B------:R-:W-:Y:S01]  /*112c0*/  @!PT LDS RZ, [RZ] ;  /* 0x00000000fffff984 */ /* 0x000fe20000000800 */
[----:B------:R-:W-:Y:S01]  /*112d0*/  @!PT LDS RZ, [RZ] ;  /* 0x00000000fffff984 */ /* 0x000fe20000000800 */
[----:B------:R-:W-:Y:S01]  /*112e0*/  @!PT LDS RZ, [RZ] ;  /* 0x00000000fffff984 */ /* 0x000fe20000000800 */
[----:B------:R-:W-:Y:S01]  /*112f0*/  @!P2 LDGSTS.E.BYPASS.LTC128B.128 [R232+0x4000], desc[UR20][R14.64] ;  /* 0x040000000ee8afae */ /* 0x000fe2000b981a14 */
[-C--:B------:R-:W-:Y:S01]  /*11300*/  @!P1 LEA.HI.X R9, R9, R16.reuse, R11, 0x1, P4 ;  /* 0x0000001009099211 */ /* 0x080fe200020f0c0b */
[----:B------:R-:W-:Y:S01]  /*11310*/  @!P1 IMAD.IADD R5, R5, 0x1, R7 ;  /* 0x0000000105059824 */ /* 0x000fe200078e0207 */
[-C--:B------:R-:W-:Y:S01]  /*11320*/  @!P1 LEA.HI.X R13, R10, R16.reuse, R13, 0x1, P3 ;  /* 0x000000100a0d9211 */ /* 0x080fe200018f0c0d */
[----:B------:R-:W-:Y:S01]  /*11330*/  IMAD.IADD R210, R135, 0x1, -R134 ;  /* 0x0000000187d27824 */ /* 0x000fe200078e0a86 */
[----:B------:R-:W-:Y:S02]  /*11340*/  @!P1 LEA R10, P3, R6, R17, 0x1 ;  /* 0x00000011060a9211 */ /* 0x000fe400078608ff */
[----:B------:R-:W-:Y:S01]  /*11350*/  LOP3.LUT R2, R2, 0x8, R209, 0x78, !PT ;  /* 0x0000000802027812 */ /* 0x000fe200078e78d1 */
[----:B------:R-:W-:Y:S01]  /*11360*/  @P2 STS.128 [R232+0x4000], RZ ;  /* 0x004000ffe8002388 */ /* 0x000fe20000000c00 */
[----:B------:R-:W-:Y:S01]  /*11370*/  @!P1 LEA.HI.X R11, R6, R16, R5, 0x1, P3 ;  /* 0x00000010060b9211 */ /* 0x000fe200018f0c05 */
[----:B------:R-:W-:Y:S01]  /*11380*/  VIADD R135, R210, 0x48 ;  /* 0x00000048d2877836 */ /* 0x000fe20000000000 */
[----:B------:R-:W-:Y:S01]  /*11390*/  LOP3.LUT R2, R206, R2, RZ, 0xfc, !PT ;  /* 0x00000002ce027212 */ /* 0x000fe200078efcff */
[C---:B------:R-:W-:Y:S01]  /*113a0*/  VIADD R190, R210.reuse, 0xffffffe8 ;  /* 0xffffffe8d2be7836 */ /* 0x040fe20000000000 */
[C---:B------:R-:W-:Y:S01]  /*113b0*/  IADD3 R134, PT, PT, R210.reuse, 0x7, RZ ;  /* 0x00000007d2867810 */ /* 0x040fe20007ffe0ff */
[----:B------:R-:W-:Y:S01]  /*113c0*/  VIADD R191, R210, 0xffffffe7 ;  /* 0xffffffe7d2bf7836 */ /* 0x000fe20000000000 */
[----:B------:R-:W-:Y:S01]  /*113d0*/  LEA R136, R2, UR5, 0x1 ;  /* 0x0000000502887c11 */ /* 0x000fe2000f8e08ff */
[----:B------:R-:W-:Y:S01]  /*113e0*/  @P1 STS.128 [R232+0x4800], RZ ;  /* 0x004800ffe8001388 */ /* 0x000fe20000000c00 */
[----:B------:R-:W-:Y:S01]  /*113f0*/  IABS R134, R134 ;  /* 0x0000008600867213 */ /* 0x000fe20000000000 */
[C---:B------:R-:W-:Y:S01]  /*11400*/  VIADD R192, R210.reuse, 0xffffffe0 ;  /* 0xffffffe0d2c07836 */ /* 0x040fe20000000000 */
[----:B------:R-:W-:Y:S01]  /*11410*/  IABS R135, R135 ;  /* 0x0000008700877213 */ /* 0x000fe20000000000 */
[C---:B------:R-:W-:Y:S01]  /*11420*/  IMAD.IADD R2, R207.reuse, 0x1, R136 ;  /* 0x00000001cf027824 */ /* 0x040fe200078e0288 */
[----:B------:R-:W-:Y:S01]  /*11430*/  I2FP.F32.S32 R201, R134 ;  /* 0x0000008600c97245 */ /* 0x000fe20000201400 */
[C---:B------:R-:W-:Y:S01]  /*11440*/  VIADD R193, R210.reuse, 0xffffffdf ;  /* 0xffffffdfd2c17836 */ /* 0x040fe20000000000 */
[----:B------:R-:W-:Y:S01]  /*11450*/  I2FP.F32.S32 R135, R135 ;  /* 0x0000008700877245 */ /* 0x000fe20000201400 */
[----:B------:R-:W-:Y:S01]  /*11460*/  @!PT LDS RZ, [RZ] ;  /* 0x00000000fffff984 */ /* 0x000fe20000000800 */
[----:B------:R-:W-:Y:S01]  /*11470*/  @!PT LDS RZ, [RZ] ;  /* 0x00000000fffff984 */ /* 0x000fe20000000800 */
[----:B------:R-:W-:Y:S01]  /*11480*/  @!PT LDS RZ, [RZ] ;  /* 0x00000000fffff984 */ /* 0x000fe20000000800 */
[----:B------:R1:W-:Y:S01]  /*11490*/  @!P1 LDGSTS.E.BYPASS.LTC128B.128 [R232+0x4800], desc[UR20][R8.64] ;  /* 0x0480000008e89fae */ /* 0x0003e2000b981a14 */
[----:B------:R-:W-:Y:S01]  /*114a0*/  IABS R190, R190 ;  /* 0x000000be00be7213 */ /* 0x000fe20000000000 */
[C---:B------:R-:W-:Y:S01]  /*114b0*/  VIADD R188, R210.reuse, 0xffffffd0 ;  /* 0xffffffd0d2bc7836 */ /* 0x040fe20000000000 */
[----:B------:R-:W-:Y:S01]  /*114c0*/  IABS R191, R191 ;  /* 0x000000bf00bf7213 */ /* 0x000fe20000000000 */
[C---:B------:R-:W-:Y:S01]  /*114d0*/  VIADD R189, R210.reuse, 0xffffffcf ;  /* 0xffffffcfd2bd7836 */ /* 0x040fe20000000000 */
[----:B------:R-:W-:Y:S01]  /*114e0*/  IABS R192, R192 ;  /* 0x000000c000c07213 */ /* 0x000fe20000000000 */
[----:B------:R-:W-:Y:S01]  /*114f0*/  VIADD R212, R210, 0xffffffbf ;  /* 0xffffffbfd2d47836 */ /* 0x000fe20000000000 */
[----:B------:R-:W-:Y:S01]  /*11500*/  IABS R193, R193 ;  /* 0x000000c100c17213 */ /* 0x000fe20000000000 */
[----:B------:R-:W-:Y:S01]  /*11510*/  @P1 STS.128 [R232+0x5000], RZ ;  /* 0x005000ffe8001388 */ /* 0x000fe20000000c00 */
[----:B------:R-:W-:Y:S02]  /*11520*/  I2FP.F32.S32 R190, R190 ;  /* 0x000000be00be7245 */ /* 0x000fe40000201400 */
[----:B------:R-:W-:Y:S02]  /*11530*/  I2FP.F32.S32 R191, R191 ;  /* 0x000000bf00bf7245 */ /* 0x000fe40000201400 */
[----:B------:R-:W-:Y:S02]  /*11540*/  I2FP.F32.S32 R192, R192 ;  /* 0x000000c000c07245 */ /* 0x000fe40000201400 */
[----:B------:R-:W-:Y:S01]  /*11550*/  I2FP.F32.S32 R193, R193 ;  /* 0x000000c100c17245 */ /* 0x000fe20000201400 */
[----:B------:R-:W-:Y:S01]  /*11560*/  @!PT LDS RZ, [RZ] ;  /* 0x00000000fffff984 */ /* 0x000fe20000000800 */
[----:B------:R-:W-:Y:S01]  /*11570*/  @!PT LDS RZ, [RZ] ;  /* 0x00000000fffff984 */ /* 0x000fe20000000800 */
[----:B------:R-:W-:Y:S01]  /*11580*/  @!PT LDS RZ, [RZ] ;  /* 0x00000000fffff984 */ /* 0x000fe20000000800 */
[----:B------:R-:W-:Y:S01]  /*11590*/  @!P1 LDGSTS.E.BYPASS.LTC128B.128 [R232+0x5000], desc[UR20][R12.64] ;  /* 0x050000000ce89fae */ /* 0x000fe2000b981a14 */
[----:B------:R-:W-:Y:S02]  /*115a0*/  IABS R188, R188 ;  /* 0x000000bc00bc7213 */ /* 0x000fe40000000000 */
[----:B------:R-:W-:Y:S02]  /*115b0*/  IABS R189, R189 ;  /* 0x000000bd00bd7213 */ /* 0x000fe40000000000 */
[----:B------:R-:W-:Y:S02]  /*115c0*/  I2FP.F32.S32 R188, R188 ;  /* 0x000000bc00bc7245 */ /* 0x000fe40000201400 */
[----:B------:R-:W-:Y:S01]  /*115d0*/  I2FP.F32.S32 R189, R189 ;  /* 0x000000bd00bd7245 */ /* 0x000fe20000201400 */
[----:B------:R-:W-:Y:S01]  /*115e0*/  @P1 STS.128 [R232+0x5800], RZ ;  /* 0x005800ffe8001388 */ /* 0x000fe20000000c00 */
[----:B------:R-:W-:Y:S02]  /*115f0*/  IABS R212, R212 ;  /* 0x000000d400d47213 */ /* 0x000fe40000000000 */
[----:B-1----:R-:W-:Y:S02]  /*11600*/  LEA R8, R4, UR5, 0x1 ;  /* 0x0000000504087c11 */ /* 0x002fe4000f8e08ff */
[----:B------:R-:W-:Y:S03]  /*11610*/  I2FP.F32.S32 R212, R212 ;  /* 0x000000d400d47245 */ /* 0x000fe60000201400 */
[----:B------:R-:W-:Y:S01]  /*11620*/  @!PT LDS RZ, [RZ] ;  /* 0x00000000fffff984 */ /* 0x000fe20000000800 */
[----:B------:R-:W-:Y:S01]  /*11630*/  @!PT LDS RZ, [RZ] ;  /* 0x00000000fffff984 */ /* 0x000fe20000000800 */
[----:B------:R-:W-:Y:S01]  /*11640*/  @!PT LDS RZ, [RZ] ;  /* 0x00000000fffff984 */ /* 0x000fe20000000800 */
[----:B------:R1:W-:Y:S01]  /*11650*/  @!P1 LDGSTS.E.BYPASS.LTC128B.128 [R232+0x5800], desc[UR20][R10.64] ;  /* 0x058000000ae89fae */ /* 0x0003e2000b981a14 */
[----:B------:R-:W-:Y:S07]  /*11660*/  IMAD.IADD R180, R207, 0x1, R8 ;  /* 0x00000001cfb47824 */ /* 0x000fee00078e0208 */
[----:B------:R-:W-:Y:S08]  /*11670*/  LDSM.16.M88.4 R128, [R8] ;  /* 0x000000000880783b */ /* 0x000ff00000000200 */
[----:B------:R-:W2:Y:S08]  /*11680*/  LDSM.16.M88.4 R16, [R136+0x2000] ;  /* 0x002000008810783b */ /* 0x000eb00000000200 */
[----:B------:R-:W1:Y:S08]  /*11690*/  LDSM.16.M88.4 R124, [R8+0x1000] ;  /* 0x00100000087c783b */ /* 0x000e700000000200 */
[----:B------:R-:W3:Y:S08]  /*116a0*/  LDSM.16.M88.4 R32, [R136+0x2400] ;  /* 0x002400008820783b */ /* 0x000ef00000000200 */
[----:B------:R-:W0:Y:S08]  /*116b0*/  LDGDEPBAR ;  /* 0x00000000000079af */ /* 0x000e300000000000 */
[----:B------:R-:W4:Y:S08]  /*116c0*/  LDSM.16.M88.4 R48, [R136+0x2800] ;  /* 0x002800008830783b */ /* 0x000f300000000200 */
[----:B------:R-:W5:Y:S01]  /*116d0*/  LDSM.16.M88.4 R64, [R136+0x2c00] ;  /* 0x002c00008840783b */ /* 0x000f620000000200 */
[-C--:B--2---:R-:W-:Y:S07]  /*116e0*/  HMMA.16816.F32 R4, R128, R16.reuse, RZ ;  /* 0x000000108004723c */ /* 0x084fee00000018ff */
[----:B------:R-:W2:Y:S01]  /*116f0*/  LDSM.16.M88.4 R80, [R136+0x3000] ;  /* 0x003000008850783b */ /* 0x000ea20000000200 */
[C---:B-1----:R-:W-:Y:S07]  /*11700*/  HMMA.16816.F32 R8, R124.reuse, R16, RZ ;  /* 0x000000107c08723c */ /* 0x042fee00000018ff */
[----:B------:R-:W1:Y:S01]  /*11710*/  LDSM.16.M88.4 R96, [R136+0x3400] ;  /* 0x003400008860783b */ /* 0x000e620000000200 */
[-C--:B------:R-:W-:Y:S07]  /*11720*/  HMMA.16816.F32 R12, R124, R18.reuse, RZ ;  /* 0x000000127c0c723c */ /* 0x080fee00000018ff */
[----:B------:R-:W1:Y:S01]  /*11730*/  LDSM.16.M88.4 R112, [R136+0x3800] ;  /* 0x003800008870783b */ /* 0x000e620000000200 */
[C---:B------:R-:W-:Y:S07]  /*11740*/  HMMA.16816.F32 R16, R128.reuse, R18, RZ ;  /* 0x000000128010723c */ /* 0x040fee00000018ff */
[----:B------:R-:W1:Y:S01]  /*11750*/  LDSM.16.M88.4 R136, [R136+0x3c00] ;  /* 0x003c00008888783b */ /* 0x000e620000000200 */
        /* <DEDUP_REMOVED lines=35> */
[C---:B------:R-:W-:Y:S02]  /*11990*/  VIADD R177, R210.reuse, 0xffffffff ;  /* 0xffffffffd2b17836 */ /* 0x040fe40000000000 */
[C---:B------:R-:W-:Y:S02]  /*119a0*/  VIADD R176, R210.reuse, 0x8 ;  /* 0x00000008d2b07836 */ /* 0x040fe40000000000 */
[-C--:B------:R-:W-:Y:S03]  /*119b0*/  HMMA.16816.F32 R12, R180, R178.reuse, R12 ;  /* 0x000000b2b40c723c */ /* 0x080fe6000000180c */
[----:B------:R-:W-:Y:S01]  /*119c0*/  IABS R177, R177 ;  /* 0x000000b100b17213 */ /* 0x000fe20000000000 */
[----:B------:R-:W-:Y:S01]  /*119d0*/  FFMA.FTZ R7, R201, -UR6, R7 ;  /* 0x80000006c9077c23 */ /* 0x000fe20008010007 */
[----:B------:R-:W-:Y:S02]  /*119e0*/  IABS R176, R176 ;  /* 0x000000b000b07213 */ /* 0x000fe40000000000 */
[----:B------:R-:W-:Y:S01]  /*119f0*/  I2FP.F32.S32 R199, R177 ;  /* 0x000000b100c77245 */ /* 0x000fe20000201400 */
[C---:B------:R-:W-:Y:S04]  /*11a00*/  HMMA.16816.F32 R16, R172.reuse, R178, R16 ;  /* 0x000000b2ac10723c */ /* 0x040fe80000001810 */
[----:B------:R-:W-:Y:S01]  /*11a10*/  IABS R179, R210 ;  /* 0x000000d200b37213 */ /* 0x000fe20000000000 */
[C---:B------:R-:W-:Y:S01]  /*11a20*/  VIADD R178, R210.reuse, 0x47 ;  /* 0x00000047d2b27836 */ /* 0x040fe20000000000 */
[----:B------:R-:W-:Y:S01]  /*11a30*/  I2FP.F32.S32 R202, R176 ;  /* 0x000000b000ca7245 */ /* 0x000fe20000201400 */
[----:B------:R-:W-:Y:S01]  /*11a40*/  FFMA.FTZ R10, R135, -UR6, R10 ;  /* 0x80000006870a7c23 */ /* 0x000fe2000801000a */
[----:B------:R-:W-:Y:S01]  /*11a50*/  I2FP.F32.S32 R200, R179 ;  /* 0x000000b300c87245 */ /* 0x000fe20000201400 */
[-C--:B------:R-:W-:Y:S03]  /*11a60*/  HMMA.16816.F32 R20, R172, R184.reuse, R20 ;  /* 0x000000b8ac14723c */ /* 0x080fe60000001814 */
[----:B------:R-:W-:Y:S01]  /*11a70*/  IABS R178, R178 ;  /* 0x000000b200b27213 */ /* 0x000fe20000000000 */
[----:B------:R-:W-:Y:S02]  /*11a80*/  VIADD R135, R210, 0x40 ;  /* 0x00000040d2877836 */ /* 0x000fe40000000000 */
[----:B------:R-:W-:Y:S01]  /*11a90*/  FFMA.FTZ R4, R200, -UR6, R4 ;  /* 0x80000006c8047c23 */ /* 0x000fe20008010004 */
[----:B------:R-:W-:Y:S01]  /*11aa0*/  FFMA.FTZ R5, R199, -UR6, R5 ;  /* 0x80000006c7057c23 */ /* 0x000fe20008010005 */
[----:B------:R-:W-:Y:S01]  /*11ab0*/  I2FP.F32.S32 R134, R178 ;  /* 0x000000b200867245 */ /* 0x000fe20000201400 */
[C---:B------:R-:W-:Y:S01]  /*11ac0*/  HMMA.16816.F32 R24, R180.reuse, R184, R24 ;  /* 0x000000b8b418723c */ /* 0x040fe20000001818 */
[----:B------:R-:W2:Y:S03]  /*11ad0*/  LDSM.16.M88.4 R176, [R2+0x2c00] ;  /* 0x002c000002b0783b */ /* 0x000ea60000000200 */
[----:B------:R-:W-:Y:S01]  /*11ae0*/  IABS R135, R135 ;  /* 0x0000008700877213 */ /* 0x000fe20000000000 */
[----:B------:R-:W-:Y:S02]  /*11af0*/  VIADD R184, R210, 0xfffffff0 ;  /* 0xfffffff0d2b87836 */ /* 0x000fe40000000000 */
[----:B------:R-:W-:Y:S01]  /*11b00*/  FFMA.FTZ R11, R134, -UR6, R11 ;  /* 0x80000006860b7c23 */ /* 0x000fe2000801000b */
[C---:B------:R-:W-:Y:S01]  /*11b10*/  VIADD R134, R210.reuse, 0x3f ;  /* 0x0000003fd2867836 */ /* 0x040fe20000000000 */
[----:B------:R-:W-:Y:S01]  /*11b20*/  I2FP.F32.S32 R135, R135 ;  /* 0x0000008700877245 */ /* 0x000fe20000201400 */
[-C--:B------:R-:W-:Y:S03]  /*11b30*/  HMMA.16816.F32 R28, R180, R186.reuse, R28 ;  /* 0x000000bab41c723c */ /* 0x080fe6000000181c */
[----:B------:R-:W-:Y:S01]  /*11b40*/  IABS R184, R184 ;  /* 0x000000b800b87213 */ /* 0x000fe20000000000 */
[C---:B------:R-:W-:Y:S01]  /*11b50*/  FFMA.FTZ R8, R135.reuse, -UR6, R8 ;  /* 0x8000000687087c23 */ /* 0x040fe20008010008 */
[----:B------:R-:W-:Y:S01]  /*11b60*/  IABS R134, R134 ;  /* 0x0000008600867213 */ /* 0x000fe20000000000 */
[----:B------:R-:W-:Y:S01]  /*11b70*/  FFMA.FTZ R14, R135, -UR6, R14 ;  /* 0x80000006870e7c23 */ /* 0x000fe2000801000e */
[----:B------:R-:W-:Y:S01]  /*11b80*/  I2FP.F32.S32 R198, R184 ;  /* 0x000000b800c67245 */ /* 0x000fe20000201400 */
[C---:B------:R-:W-:Y:S04]  /*11b90*/  HMMA.16816.F32 R32, R172.reuse, R186, R32 ;  /* 0x000000baac20723c */ /* 0x040fe80000001820 */
[----:B------:R-:W-:Y:S01]  /*11ba0*/  I2FP.F32.S32 R134, R134 ;  /* 0x0000008600867245 */ /* 0x000fe20000201400 */
[----:B------:R-:W-:Y:S02]  /*11bb0*/  VIADD R135, R210, 0xfffffff8 ;  /* 0xfffffff8d2877836 */ /* 0x000fe40000000000 */
[----:B------:R-:W-:Y:S01]  /*11bc0*/  FFMA.FTZ R18, R200, -UR6, R18 ;  /* 0x80000006c8127c23 */ /* 0x000fe20008010012 */
[C---:B------:R-:W-:Y:S01]  /*11bd0*/  VIADD R184, R210.reuse, 0x17 ;  /* 0x00000017d2b87836 */ /* 0x040fe20000000000 */
[-C--:B-1----:R-:W-:Y:S03]  /*11be0*/  HMMA.16816.F32 R36, R172, R136.reuse, R36 ;  /* 0x00000088ac24723c */ /* 0x082fe60000001824 */
[----:B------:R-:W-:Y:S01]  /*11bf0*/  IABS R135, R135 ;  /* 0x0000008700877213 */ /* 0x000fe20000000000 */
[----:B------:R-:W-:Y:S01]  /*11c00*/  VIADD R185, R210, 0x2f ;  /* 0x0000002fd2b97836 */ /* 0x000fe20000000000 */
[----:B------:R-:W-:Y:S01]  /*11c10*/  IABS R184, R184 ;  /* 0x000000b800b87213 */ /* 0x000fe20000000000 */
[----:B------:R-:W-:Y:S01]  /*11c20*/  FFMA.FTZ R9, R134, -UR6, R9 ;  /* 0x8000000686097c23 */ /* 0x000fe20008010009 */
[----:B------:R-:W-:Y:S01]  /*11c30*/  I2FP.F32.S32 R196, R135 ;  /* 0x0000008700c47245 */ /* 0x000fe20000201400 */
[C---:B------:R-:W-:Y:S04]  /*11c40*/  HMMA.16816.F32 R40, R180.reuse, R136, R40 ;  /* 0x00000088b428723c */ /* 0x040fe80000001828 */
[----:B------:R-:W-:Y:S01]  /*11c50*/  I2FP.F32.S32 R184, R184 ;  /* 0x000000b800b87245 */ /* 0x000fe20000201400 */
[C---:B------:R-:W-:Y:S01]  /*11c60*/  VIADD R137, R210.reuse, 0x38 ;  /* 0x00000038d2897836 */ /* 0x040fe20000000000 */
[----:B------:R-:W-:Y:S01]  /*11c70*/  IABS R185, R185 ;  /* 0x000000b900b97213 */ /* 0x000fe20000000000 */
[C---:B------:R-:W-:Y:S01]  /*11c80*/  VIADD R136, R210.reuse, 0x37 ;  /* 0x00000037d2887836 */ /* 0x040fe20000000000 */
[-C--:B------:R-:W-:Y:S03]  /*11c90*/  HMMA.16816.F32 R44, R180, R138.reuse, R44 ;  /* 0x0000008ab42c723c */ /* 0x080fe6000000182c */
[----:B------:R-:W-:Y:S01]  /*11ca0*/  IABS R137, R137 ;  /* 0x0000008900897213 */ /* 0x000fe20000000000 */
[----:B------:R-:W-:Y:S01]  /*11cb0*/  VIADD R186, R210, 0xffffffd8 ;  /* 0xffffffd8d2ba7836 */ /* 0x000fe20000000000 */
[----:B------:R-:W-:Y:S01]  /*11cc0*/  IABS R136, R136 ;  /* 0x0000008800887213 */ /* 0x000fe20000000000 */
[----:B------:R-:W-:Y:S01]  /*11cd0*/  FFMA.FTZ R15, R134, -UR6, R15 ;  /* 0x80000006860f7c23 */ /* 0x000fe2000801000f */
[----:B------:R-:W-:Y:S01]  /*11ce0*/  I2FP.F32.S32 R137, R137 ;  /* 0x0000008900897245 */ /* 0x000fe20000201400 */
[C---:B------:R-:W-:Y:S04]  /*11cf0*/  HMMA.16816.F32 R48, R172.reuse, R138, R48 ;  /* 0x0000008aac30723c */ /* 0x040fe80000001830 */
[C---:B------:R-:W-:Y:S01]  /*11d00*/  IADD3 R138, PT, PT, R210.reuse, 0x30, RZ ;  /* 0x00000030d28a7810 */ /* 0x040fe20007ffe0ff */
[----:B------:R-:W-:Y:S01]  /*11d10*/  VIADD R139, R210, 0xffffffef ;  /* 0xffffffefd28b7836 */ /* 0x000fe20000000000 */
[----:B------:R-:W-:Y:S01]  /*11d20*/  I2FP.F32.S32 R136, R136 ;  /* 0x0000008800887245 */ /* 0x000fe20000201400 */
[C---:B------:R-:W-:Y:S01]  /*11d30*/  FFMA.FTZ R12, R137.reuse, -UR6, R12 ;  /* 0x80000006890c7c23 */ /* 0x040fe2000801000c */
[----:B------:R-:W-:Y:S01]  /*11d40*/  IABS R138, R138 ;  /* 0x0000008a008a7213 */ /* 0x000fe20000000000 */
[----:B------:R-:W-:Y:S01]  /*11d50*/  FFMA.FTZ R26, R137, -UR6, R26 ;  /* 0x80000006891a7c23 */ /* 0x000fe2000801001a */
[----:B------:R-:W-:Y:S01]  /*11d60*/  IABS R139, R139 ;  /* 0x0000008b008b7213 */ /* 0x000fe20000000000 */
[C---:B------:R-:W-:Y:S01]  /*11d70*/  FFMA.FTZ R13, R136.reuse, -UR6, R13 ;  /* 0x80000006880d7c23 */ /* 0x040fe2000801000d */
[----:B------:R-:W-:Y:S01]  /*11d80*/  I2FP.F32.S32 R135, R138 ;  /* 0x0000008a00877245 */ /* 0x000fe20000201400 */
[----:B------:R-:W-:Y:S01]  /*11d90*/  FFMA.FTZ R27, R136, -UR6, R27 ;  /* 0x80000006881b7c23 */ /* 0x000fe2000801001b */
[----:B------:R-:W-:Y:S01]  /*11da0*/  I2FP.F32.S32 R197, R139 ;  /* 0x0000008b00c57245 */ /* 0x000fe20000201400 */
[-C--:B--2---:R-:W-:Y:S01]  /*11db0*/  HMMA.16816.F32 R52, R172, R176.reuse, R52 ;  /* 0x000000b0ac34723c */ /* 0x084fe20000001834 */
[----:B------:R-:W1:Y:S02]  /*11dc0*/  LDSM.16.M88.4 R136, [R2+0x3000] ;  /* 0x003000000288783b */ /* 0x000e640000000200 */
[----:B------:R-:W-:Y:S01]  /*11dd0*/  IABS R186, R186 ;  /* 0x000000ba00ba7213 */ /* 0x000fe20000000000 */
[----:B------:R-:W-:Y:S01]  /*11de0*/  FFMA.FTZ R45, R184, -UR6, R45 ;  /* 0x80000006b82d7c23 */ /* 0x000fe2000801002d */
[C---:B------:R-:W-:Y:S02]  /*11df0*/  VIADD R134, R210.reuse, 0xfffffff7 ;  /* 0xfffffff7d2867836 */ /* 0x040fe40000000000 */
[C---:B------:R-:W-:Y:S01]  /*11e00*/  FFMA.FTZ R24, R135.reuse, -UR6, R24 ;  /* 0x8000000687187c23 */ /* 0x040fe20008010018 */
[----:B------:R-:W-:Y:S01]  /*11e10*/  I2FP.F32.S32 R186, R186 ;  /* 0x000000ba00ba7245 */ /* 0x000fe20000201400 */
[C---:B------:R-:W-:Y:S04]  /*11e20*/  HMMA.16816.F32 R56, R180.reuse, R176, R56 ;  /* 0x000000b0b438723c */ /* 0x040fe80000001838 */
[----:B------:R-:W-:Y:S01]  /*11e30*/  IABS R134, R134 ;  /* 0x0000008600867213 */ /* 0x000fe20000000000 */
[----:B------:R-:W-:Y:S01]  /*11e40*/  FFMA.FTZ R30, R135, -UR6, R30 ;  /* 0x80000006871e7c23 */ /* 0x000fe2000801001e */
[----:B------:R-:W-:Y:S02]  /*11e50*/  VIADD R135, R210, 0x28 ;  /* 0x00000028d2877836 */ /* 0x000fe40000000000 */
[----:B------:R-:W-:Y:S01]  /*11e60*/  FFMA.FTZ R19, R199, -UR6, R19 ;  /* 0x80000006c7137c23 */ /* 0x000fe20008010013 */
[----:B------:R-:W-:Y:S01]  /*11e70*/  I2FP.F32.S32 R195, R134 ;  /* 0x0000008600c37245 */ /* 0x000fe20000201400 */
[-C--:B------:R-:W-:Y:S03]  /*11e80*/  HMMA.16816.F32 R60, R180, R178.reuse, R60 ;  /* 0x000000b2b43c723c */ /* 0x080fe6000000183c */
[----:B------:R-:W-:Y:S01]  /*11e90*/  IABS R135, R135 ;  /* 0x0000008700877213 */ /* 0x000fe20000000000 */
[----:B------:R-:W-:Y:S02]  /*11ea0*/  IMAD.MOV.U32 R134, RZ, RZ, R185 ;  /* 0x000000ffff867224 */ /* 0x000fe400078e00b9 */
[----:B------:R-:W-:Y:S01]  /*11eb0*/  FFMA.FTZ R6, R202, -UR6, R6 ;  /* 0x80000006ca067c23 */ /* 0x000fe20008010006 */
[----:B------:R-:W-:Y:S01]  /*11ec0*/  VIADD R185, R210, 0x18 ;  /* 0x00000018d2b97836 */ /* 0x000fe20000000000 */
[----:B------:R-:W-:Y:S01]  /*11ed0*/  I2FP.F32.S32 R135, R135 ;  /* 0x0000008700877245 */ /* 0x000fe20000201400 */
[C---:B------:R-:W-:Y:S01]  /*11ee0*/  HMMA.16816.F32 R64, R172.reuse, R178, R64 ;  /* 0x000000b2ac40723c */ /* 0x040fe20000001840 */
[----:B------:R-:W2:Y:S03]  /*11ef0*/  LDSM.16.M88.4 R176, [R2+0x3400] ;  /* 0x0034000002b0783b */ /* 0x000ea60000000200 */
[----:B------:R-:W-:Y:S01]  /*11f00*/  I2FP.F32.S32 R134, R134 ;  /* 0x0000008600867245 */ /* 0x000fe20000201400 */
[----:B------:R-:W-:Y:S01]  /*11f10*/  FFMA.FTZ R59, R184, -UR6, R59 ;  /* 0x80000006b83b7c23 */ /* 0x000fe2000801003b */
[----:B------:R-:W-:Y:S01]  /*11f20*/  IABS R185, R185 ;  /* 0x000000b900b97213 */ /* 0x000fe20000000000 */
[C---:B------:R-:W-:Y:S02]  /*11f30*/  VIADD R184, R210.reuse, 0xffffffc0 ;  /* 0xffffffc0d2b87836 */ /* 0x040fe40000000000 */
[C---:B------:R-:W-:Y:S01]  /*11f40*/  FFMA.FTZ R28, R135.reuse, -UR6, R28 ;  /* 0x80000006871c7c23 */ /* 0x040fe2000801001c */
[----:B------:R-:W-:Y:S01]  /*11f50*/  VIADD R187, R210, 0xffffffd7 ;  /* 0xffffffd7d2bb7836 */ /* 0x000fe20000000000 */
[----:B------:R-:W-:Y:S01]  /*11f60*/  I2FP.F32.S32 R185, R185 ;  /* 0x000000b900b97245 */ /* 0x000fe20000201400 */
[C---:B------:R-:W-:Y:S01]  /*11f70*/  FFMA.FTZ R25, R134.reuse, -UR6, R25 ;  /* 0x8000000686197c23 */ /* 0x040fe20008010019 */
[----:B------:R-:W-:Y:S01]  /*11f80*/  IABS R184, R184 ;  /* 0x000000b800b87213 */ /* 0x000fe20000000000 */
[----:B------:R-:W-:Y:S01]  /*11f90*/  FFMA.FTZ R31, R134, -UR6, R31 ;  /* 0x80000006861f7c23 */ /* 0x000fe2000801001f */
[----:B------:R-:W-:Y:S01]  /*11fa0*/  IABS R187, R187 ;  /* 0x000000bb00bb7213 */ /* 0x000fe20000000000 */
[C---:B------:R-:W-:Y:S01]  /*11fb0*/  VIADD R134, R210.reuse, 0x27 ;  /* 0x00000027d2867836 */ /* 0x040fe20000000000 */
[----:B------:R-:W-:Y:S01]  /*11fc0*/  I2FP.F32.S32 R184, R184 ;  /* 0x000000b800b87245 */ /* 0x000fe20000201400 */
[-C--:B-1----:R-:W-:Y:S03]  /*11fd0*/  HMMA.16816.F32 R68, R172, R136.reuse, R68 ;  /* 0x00000088ac44723c */ /* 0x082fe60000001844 */
[----:B------:R-:W-:Y:S01]  /*11fe0*/  IABS R134, R134 ;  /* 0x0000008600867213 */ /* 0x000fe20000000000 */
[----:B------:R-:W-:Y:S01]  /*11ff0*/  FFMA.FTZ R42, R135, -UR6, R42 ;  /* 0x80000006872a7c23 */ /* 0x000fe2000801002a */
[----:B------:R-:W-:Y:S01]  /*12000*/  I2FP.F32.S32 R187, R187 ;  /* 0x000000bb00bb7245 */ /* 0x000fe20000201400 */
[----:B------:R-:W-:Y:S01]  /*12010*/  VIADD R135, R210, 0x20 ;  /* 0x00000020d2877836 */ /* 0x000fe20000000000 */
[----:B------:R-:W-:Y:S01]  /*12020*/  I2FP.F32.S32 R134, R134 ;  /* 0x0000008600867245 */ /* 0x000fe20000201400 */
[C---:B------:R-:W-:Y:S04]  /*12030*/  HMMA.16816.F32 R72, R180.reuse, R136, R72 ;  /* 0x00000088b448723c */ /* 0x040fe80000001848 */
[----:B------:R-:W-:Y:S01]  /*12040*/  IABS R135, R135 ;  /* 0x0000008700877213 */ /* 0x000fe20000000000 */
[C---:B------:R-:W-:Y:S01]  /*12050*/  FFMA.FTZ R29, R134.reuse, -UR6, R29 ;  /* 0x80000006861d7c23 */ /* 0x040fe2000801001d */
[----:B------:R-:W-:Y:S01]  /*12060*/  FFMA.FTZ R43, R134, -UR6, R43 ;  /* 0x80000006862b7c23 */ /* 0x000fe2000801002b */
[----:B------:R-:W-:Y:S01]  /*12070*/  IADD3 R134, PT, PT, R210, 0x1f, RZ ;  /* 0x0000001fd2867810 */ /* 0x000fe20007ffe0ff */
[-C--:B------:R-:W-:Y:S03]  /*12080*/  HMMA.16816.F32 R76, R180, R138.reuse, R76 ;  /* 0x0000008ab44c723c */ /* 0x080fe6000000184c */
[----:B------:R-:W-:Y:S01]  /*12090*/  IABS R134, R134 ;  /* 0x0000008600867213 */ /* 0x000fe20000000000 */
[----:B------:R-:W-:Y:S01]  /*120a0*/  FFMA.FTZ R68, R184, -UR6, R68 ;  /* 0x80000006b8447c23 */ /* 0x000fe20008010044 */
[----:B------:R-:W-:Y:S01]  /*120b0*/  I2FP.F32.S32 R135, R135 ;  /* 0x0000008700877245 */ /* 0x000fe20000201400 */
[----:B------:R-:W-:Y:S01]  /*120c0*/  FFMA.FTZ R44, R185, -UR6, R44 ;  /* 0x80000006b92c7c23 */ /* 0x000fe2000801002c */
[----:B------:R-:W-:Y:S01]  /*120d0*/  I2FP.F32.S32 R134, R134 ;  /* 0x0000008600867245 */ /* 0x000fe20000201400 */
[C---:B------:R-:W-:Y:S01]  /*120e0*/  HMMA.16816.F32 R80, R172.reuse, R138, R80 ;  /* 0x0000008aac50723c */ /* 0x040fe20000001850 */
[----:B------:R-:W1:Y:S03]  /*120f0*/  LDSM.16.M88.4 R136, [R2+0x3800] ;  /* 0x003800000288783b */ /* 0x000e660000000200 */
[----:B------:R-:W-:Y:S01]  /*12100*/  FFMA.FTZ R72, R200, -UR6, R72 ;  /* 0x80000006c8487c23 */ /* 0x000fe20008010048 */
[C---:B------:R-:W-:Y:S01]  /*12110*/  FFMA.FTZ R41, R134.reuse, -UR6, R41 ;  /* 0x8000000686297c23 */ /* 0x040fe20008010029 */
[----:B------:R-:W-:Y:S01]  /*12120*/  FFMA.FTZ R47, R134, -UR6, R47 ;  /* 0x80000006862f7c23 */ /* 0x000fe2000801002f */
[----:B------:R-:W-:Y:S01]  /*12130*/  VIADD R134, R210, 0xf ;  /* 0x0000000fd2867836 */ /* 0x000fe20000000000 */
[-C--:B--2---:R-:W-:Y:S03]  /*12140*/  HMMA.16816.F32 R84, R172, R176.reuse, R84 ;  /* 0x000000b0ac54723c */ /* 0x084fe60000001854 */
[----:B------:R-:W-:Y:S01]  /*12150*/  FFMA.FTZ R78, R200, -UR6, R78 ;  /* 0x80000006c84e7c23 */ /* 0x000fe2000801004e */
[----:B------:R-:W-:Y:S01]  /*12160*/  IABS R134, R134 ;  /* 0x0000008600867213 */ /* 0x000fe20000000000 */
[C---:B------:R-:W-:Y:S02]  /*12170*/  VIADD R200, R210.reuse, 0xffffffaf ;  /* 0xffffffafd2c87836 */ /* 0x040fe40000000000 */
[C---:B------:R-:W-:Y:S01]  /*12180*/  FFMA.FTZ R40, R135.reuse, -UR6, R40 ;  /* 0x8000000687287c23 */ /* 0x040fe20008010028 */
[----:B------:R-:W-:Y:S01]  /*12190*/  FFMA.FTZ R46, R135, -UR6, R46 ;  /* 0x80000006872e7c23 */ /* 0x000fe2000801002e */
[----:B------:R-:W-:Y:S01]  /*121a0*/  I2FP.F32.S32 R134, R134 ;  /* 0x0000008600867245 */ /* 0x000fe20000201400 */
[C---:B------:R-:W-:Y:S04]  /*121b0*/  HMMA.16816.F32 R88, R180.reuse, R176, R88 ;  /* 0x000000b0b458723c */ /* 0x040fe80000001858 */
[----:B------:R-:W-:Y:S01]  /*121c0*/  IABS R200, R200 ;  /* 0x000000c800c87213 */ /* 0x000fe20000000000 */
[----:B------:R-:W-:Y:S02]  /*121d0*/  VIADD R176, R210, 0xffffffb7 ;  /* 0xffffffb7d2b07836 */ /* 0x000fe40000000000 */
[----:B------:R-:W-:Y:S01]  /*121e0*/  FFMA.FTZ R82, R184, -UR6, R82 ;  /* 0x80000006b8527c23 */ /* 0x000fe20008010052 */
[----:B------:R-:W-:Y:S01]  /*121f0*/  VIADD R135, R210, 0x10 ;  /* 0x00000010d2877836 */ /* 0x000fe20000000000 */
[-C--:B------:R-:W-:Y:S03]  /*12200*/  HMMA.16816.F32 R92, R180, R178.reuse, R92 ;  /* 0x000000b2b45c723c */ /* 0x080fe6000000185c */
[----:B------:R-:W-:Y:S01]  /*12210*/  IABS R184, R176 ;  /* 0x000000b000b87213 */ /* 0x000fe20000000000 */
[C---:B------:R-:W-:Y:S01]  /*12220*/  FFMA.FTZ R57, R134.reuse, -UR6, R57 ;  /* 0x8000000686397c23 */ /* 0x040fe20008010039 */
[----:B------:R-:W-:Y:S01]  /*12230*/  IABS R135, R135 ;  /* 0x0000008700877213 */ /* 0x000fe20000000000 */
[----:B------:R-:W-:Y:S01]  /*12240*/  FFMA.FTZ R63, R134, -UR6, R63 ;  /* 0x80000006863f7c23 */ /* 0x000fe2000801003f */
[----:B------:R-:W-:Y:S01]  /*12250*/  I2FP.F32.S32 R184, R184 ;  /* 0x000000b800b87245 */ /* 0x000fe20000201400 */
[C---:B------:R-:W-:Y:S01]  /*12260*/  HMMA.16816.F32 R96, R172.reuse, R178, R96 ;  /* 0x000000b2ac60723c */ /* 0x040fe20000001860 */
[----:B------:R2:W3:Y:S01]  /*12270*/  LDSM.16.M88.4 R176, [R2+0x3c00] ;  /* 0x003c000002b0783b */ /* 0x0004e20000000200 */
[----:B------:R-:W-:Y:S04]  /*12280*/  DEPBAR.LE SB0, 0x0 ;  /* 0x000080000000791a */ /* 0x000fe80000000000 */
[----:B------:R-:W-:Y:S01]  /*12290*/  I2FP.F32.S32 R135, R135 ;  /* 0x0000008700877245 */ /* 0x000fe20000201400 */
[C---:B------:R-:W-:Y:S01]  /*122a0*/  VIADD R134, R210.reuse, 0xffffffc8 ;  /* 0xffffffc8d2867836 */ /* 0x040fe20000000000 */
[-C--:B-1----:R-:W-:Y:S01]  /*122b0*/  HMMA.16816.F32 R100, R172, R136.reuse, R100 ;  /* 0x00000088ac64723c */ /* 0x082fe20000001864 */
[----:B------:R-:W-:Y:S04]  /*122c0*/  BAR.SYNC.DEFER_BLOCKING 0x0 ;  /* 0x0000000000007b1d */ /* 0x000fe80000010000 */
[----:B------:R-:W-:Y:S01]  /*122d0*/  IABS R134, R134 ;  /* 0x0000008600867213 */ /* 0x000fe20000000000 */
[----:B------:R-:W-:Y:S01]  /*122e0*/  FFMA.FTZ R58, R185, -UR6, R58 ;  /* 0x80000006b93a7c23 */ /* 0x000fe2000801003a */
[C---:B------:R-:W-:Y:S01]  /*122f0*/  FFMA.FTZ R56, R135.reuse, -UR6, R56 ;  /* 0x8000000687387c23 */ /* 0x040fe20008010038 */
[C---:B------:R-:W-:Y:S04]  /*12300*/  HMMA.16816.F32 R104, R180.reuse, R136, R104 ;  /* 0x00000088b468723c */ /* 0x040fe80000001868 */
[----:B------:R-:W-:Y:S01]  /*12310*/  I2FP.F32.S32 R134, R134 ;  /* 0x0000008600867245 */ /* 0x000fe20000201400 */
[C---:B------:R-:W-:Y:S02]  /*12320*/  VIADD R136, R210.reuse, 0xffffffa8 ;  /* 0xffffffa8d2887836 */ /* 0x040fe40000000000 */
[----:B------:R-:W-:Y:S01]  /*12330*/  FFMA.FTZ R62, R135, -UR6, R62 ;  /* 0x80000006873e7c23 */ /* 0x000fe2000801003e */
[----:B------:R-:W-:Y:S01]  /*12340*/  IADD3 R135, PT, PT, R210, -0x39, RZ ;  /* 0xffffffc7d2877810 */ /* 0x000fe20007ffe0ff */
[-C--:B------:R-:W-:Y:S03]  /*12350*/  HMMA.16816.F32 R108, R180, R138.reuse, R108 ;  /* 0x0000008ab46c723c */ /* 0x080fe6000000186c */
[----:B------:R-:W-:Y:S01]  /*12360*/  IABS R136, R136 ;  /* 0x0000008800887213 */ /* 0x000fe20000000000 */
[----:B--2---:R-:W-:Y:S01]  /*12370*/  IMAD.MOV.U32 R2, RZ, RZ, R200 ;  /* 0x000000ffff027224 */ /* 0x004fe200078e00c8 */
[----:B------:R-:W-:Y:S01]  /*12380*/  IABS R135, R135 ;  /* 0x0000008700877213 */ /* 0x000fe20000000000 */
[C---:B------:R-:W-:Y:S01]  /*12390*/  FFMA.FTZ R73, R199.reuse, -UR6, R73 ;  /* 0x80000006c7497c23 */ /* 0x040fe20008010049 */
[----:B------:R-:W-:Y:S01]  /*123a0*/  I2FP.F32.S32 R136, R136 ;  /* 0x0000008800887245 */ /* 0x000fe20000201400 */
[C---:B------:R-:W-:Y:S04]  /*123b0*/  HMMA.16816.F32 R112, R172.reuse, R138, R112 ;  /* 0x0000008aac70723c */ /* 0x040fe80000001870 */
[----:B------:R-:W-:Y:S01]  /*123c0*/  I2FP.F32.S32 R2, R2 ;  /* 0x0000000200027245 */ /* 0x000fe20000201400 */
[----:B------:R-:W-:Y:S01]  /*123d0*/  FFMA.FTZ R96, R136, -UR6, R96 ;  /* 0x8000000688607c23 */ /* 0x000fe20008010060 */
[----:B------:R-:W-:Y:S01]  /*123e0*/  IADD3 R138, PT, PT, R210, -0x60, RZ ;  /* 0xffffffa0d28a7810 */ /* 0x000fe20007ffe0ff */
[----:B------:R-:W-:Y:S01]  /*123f0*/  FFMA.FTZ R102, R136, -UR6, R102 ;  /* 0x8000000688667c23 */ /* 0x000fe20008010066 */
[----:B------:R-:W-:Y:S01]  /*12400*/  I2FP.F32.S32 R135, R135 ;  /* 0x0000008700877245 */ /* 0x000fe20000201400 */
[-C--:B---3--:R-:W-:Y:S03]  /*12410*/  HMMA.16816.F32 R116, R172, R176.reuse, R116 ;  /* 0x000000b0ac74723c */ /* 0x088fe60000001874 */
[----:B------:R-:W-:Y:S01]  /*12420*/  IABS R138, R138 ;  /* 0x0000008a008a7213 */ /* 0x000fe20000000000 */
[C---:B------:R-:W-:Y:S01]  /*12430*/  FFMA.FTZ R85, R2.reuse, -UR6, R85 ;  /* 0x8000000602557c23 */ /* 0x040fe20008010055 */
[----:B------:R-:W-:Y:S01]  /*12440*/  FFMA.FTZ R99, R2, -UR6, R99 ;  /* 0x8000000602637c23 */ /* 0x000fe20008010063 */
[C---:B------:R-:W-:Y:S01]  /*12450*/  VIADD R2, R210.reuse, 0xffffffa7 ;  /* 0xffffffa7d2027836 */ /* 0x040fe20000000000 */
[----:B------:R-:W-:Y:S01]  /*12460*/  I2FP.F32.S32 R138, R138 ;  /* 0x0000008a008a7245 */ /* 0x000fe20000201400 */
[C---:B------:R-:W-:Y:S04]  /*12470*/  HMMA.16816.F32 R120, R180.reuse, R176, R120 ;  /* 0x000000b0b478723c */ /* 0x040fe80000001878 */
[----:B------:R-:W-:Y:S01]  /*12480*/  IABS R2, R2 ;  /* 0x0000000200027213 */ /* 0x000fe20000000000 */
[C---:B------:R-:W-:Y:S02]  /*12490*/  VIADD R136, R210.reuse, 0xffffff97 ;  /* 0xffffff97d2887836 */ /* 0x040fe40000000000 */
[----:B------:R-:W-:Y:S01]  /*124a0*/  FFMA.FTZ R79, R199, -UR6, R79 ;  /* 0x80000006c74f7c23 */ /* 0x000fe2000801004f */
[----:B------:R-:W-:Y:S01]  /*124b0*/  VIADD R185, R210, 0xffffffb8 ;  /* 0xffffffb8d2b97836 */ /* 0x000fe20000000000 */
[----:B------:R-:W-:Y:S01]  /*124c0*/  I2FP.F32.S32 R2, R2 ;  /* 0x0000000200027245 */ /* 0x000fe20000201400 */
[-C--:B------:R-:W-:Y:S03]  /*124d0*/  HMMA.16816.F32 R124, R180, R178.reuse, R124 ;  /* 0x000000b2b47c723c */ /* 0x080fe6000000187c */
[----:B------:R-:W-:Y:S01]  /*124e0*/  IABS R136, R136 ;  /* 0x0000008800887213 */ /* 0x000fe20000000000 */
[C---:B------:R-:W-:Y:S01]  /*124f0*/  FFMA.FTZ R97, R2.reuse, -UR6, R97 ;  /* 0x8000000602617c23 */ /* 0x040fe20008010061 */
[----:B------:R-:W-:Y:S01]  /*12500*/  IABS R185, R185 ;  /* 0x000000b900b97213 */ /* 0x000fe20000000000 */
[----:B------:R-:W-:Y:S01]  /*12510*/  FFMA.FTZ R103, R2, -UR6, R103 ;  /* 0x8000000602677c23 */ /* 0x000fe20008010067 */
[C---:B------:R-:W-:Y:S01]  /*12520*/  VIADD R2, R210.reuse, 0xffffff98 ;  /* 0xffffff98d2027836 */ /* 0x040fe20000000000 */
[----:B------:R-:W-:Y:S04]  /*12530*/  HMMA.16816.F32 R128, R172, R178, R128 ;  /* 0x000000b2ac80723c */ /* 0x000fe80000001880 */
[----:B------:R-:W-:Y:S01]  /*12540*/  IABS R2, R2 ;  /* 0x0000000200027213 */ /* 0x000fe20000000000 */
[----:B------:R-:W-:Y:S01]  /*12550*/  IMAD.MOV.U32 R180, RZ, RZ, R136 ;  /* 0x000000ffffb47224 */ /* 0x000fe200078e0088 */
[----:B------:R-:W-:Y:S01]  /*12560*/  I2FP.F32.S32 R185, R185 ;  /* 0x000000b900b97245 */ /* 0x000fe20000201400 */
[C---:B------:R-:W-:Y:S01]  /*12570*/  VIADD R136, R210.reuse, 0xffffff88 ;  /* 0xffffff88d2887836 */ /* 0x040fe20000000000 */
[----:B------:R-:W-:Y:S01]  /*12580*/  I2FP.F32.S32 R2, R2 ;  /* 0x0000000200027245 */ /* 0x000fe20000201400 */
[C---:B------:R-:W-:Y:S01]  /*12590*/  VIADD R199, R210.reuse, 0xffffffb0 ;  /* 0xffffffb0d2c77836 */ /* 0x040fe20000000000 */
[----:B------:R-:W-:Y:S01]  /*125a0*/  I2FP.F32.S32 R180, R180 ;  /* 0x000000b400b47245 */ /* 0x000fe20000201400 */
[----:B------:R-:W-:Y:S02]  /*125b0*/  VIADD R137, R210, 0xffffff9f ;  /* 0xffffff9fd2897836 */ /* 0x000fe40000000000 */
[----:B------:R-:W-:Y:S01]  /*125c0*/  FFMA.FTZ R64, R134, -UR6, R64 ;  /* 0x8000000686407c23 */ /* 0x000fe20008010040 */
[C---:B------:R-:W-:Y:S01]  /*125d0*/  FFMA.FTZ R112, R2.reuse, -UR6, R112 ;  /* 0x8000000602707c23 */ /* 0x040fe20008010070 */
[----:B------:R-:W-:Y:S01]  /*125e0*/  IABS R199, R199 ;  /* 0x000000c700c77213 */ /* 0x000fe20000000000 */
[----:B------:R-:W-:Y:S01]  /*125f0*/  FFMA.FTZ R118, R2, -UR6, R118 ;  /* 0x8000000602767c23 */ /* 0x000fe20008010076 */
[----:B------:R-:W-:Y:S01]  /*12600*/  IABS R2, R136 ;  /* 0x0000008800027213 */ /* 0x000fe20000000000 */
[C---:B------:R-:W-:Y:S01]  /*12610*/  VIADD R175, R210.reuse, 0xffffff90 ;  /* 0xffffff90d2af7836 */ /* 0x040fe20000000000 */
[----:B------:R-:W-:Y:S01]  /*12620*/  I2FP.F32.S32 R199, R199 ;  /* 0x000000c700c77245 */ /* 0x000fe20000201400 */
[C---:B------:R-:W-:Y:S01]  /*12630*/  VIADD R174, R210.reuse, 0xffffff8f ;  /* 0xffffff8fd2ae7836 */ /* 0x040fe20000000000 */
[----:B------:R-:W-:Y:S01]  /*12640*/  I2FP.F32.S32 R2, R2 ;  /* 0x0000000200027245 */ /* 0x000fe20000201400 */
[----:B------:R-:W-:Y:S01]  /*12650*/  VIADD R210, R210, 0xffffff87 ;  /* 0xffffff87d2d27836 */ /* 0x000fe20000000000 */
[----:B------:R-:W-:Y:S01]  /*12660*/  IABS R137, R137 ;  /* 0x0000008900897213 */ /* 0x000fe20000000000 */
[----:B------:R-:W-:Y:S01]  /*12670*/  FFMA.FTZ R70, R134, -UR6, R70 ;  /* 0x8000000686467c23 */ /* 0x000fe20008010046 */
[----:B------:R-:W-:Y:S01]  /*12680*/  IABS R175, R175 ;  /* 0x000000af00af7213 */ /* 0x000fe20000000000 */
[----:B------:R-:W-:Y:S01]  /*12690*/  FFMA.FTZ R128, R2, -UR6, R128 ;  /* 0x8000000602807c23 */ /* 0x000fe20008010080 */
[----:B------:R-:W-:Y:S01]  /*126a0*/  IABS R2, R210 ;  /* 0x000000d200027213 */ /* 0x000fe20000000000 */
[----:B------:R-:W-:Y:S01]  /*126b0*/  FFMA.FTZ R124, R134, -UR6, R124 ;  /* 0x80000006867c7c23 */ /* 0x000fe2000801007c */
[----:B------:R-:W-:Y:S01]  /*126c0*/  FMNMX3.FTZ R134, R0, R8, R9, !PT ;  /* 0x0000000800867276 */ /* 0x000fe20007810009 */
[----:B------:R-:W-:Y:S01]  /*126d0*/  FFMA.FTZ R16, R196, -UR6, R16 ;  /* 0x80000006c4107c23 */ /* 0x000fe20008010010 */
[----:B------:R-:W-:Y:S01]  /*126e0*/  I2FP.F32.S32 R178, R2 ;  /* 0x0000000200b27245 */ /* 0x000fe20000201400 */
[----:B------:R-:W-:Y:S01]  /*126f0*/  FFMA.FTZ R17, R195, -UR6, R17 ;  /* 0x80000006c3117c23 */ /* 0x000fe20008010011 */
[----:B------:R-:W-:Y:S01]  /*12700*/  FMNMX3.FTZ R2, R3, R10, R11, !PT ;  /* 0x0000000a03027276 */ /* 0x000fe2000781000b */
[C---:B------:R-:W-:Y:S01]  /*12710*/  FFMA.FTZ R65, R135.reuse, -UR6, R65 ;  /* 0x8000000687417c23 */ /* 0x040fe20008010041 */
[----:B------:R-:W-:Y:S01]  /*12720*/  FMNMX3.FTZ R134, R134, R12, R13, !PT ;  /* 0x0000000c86867276 */ /* 0x000fe2000781000d */
[C---:B------:R-:W-:Y:S01]  /*12730*/  FFMA.FTZ R71, R135.reuse, -UR6, R71 ;  /* 0x8000000687477c23 */ /* 0x040fe20008010047 */
[----:B------:R-:W-:Y:S01]  /*12740*/  FMNMX3.FTZ R2, R2, R14, R15, !PT ;  /* 0x0000000e02027276 */ /* 0x000fe2000781000f */
[----:B------:R-:W-:Y:S01]  /*12750*/  FFMA.FTZ R125, R135, -UR6, R125 ;  /* 0x80000006877d7c23 */ /* 0x000fe2000801007d */
        /* <DEDUP_REMOVED lines=72> */
[----:B------:R-:W-:Y:S01]  /*12be0*/  I2FP.F32.S32 R137, R137 ;  /* 0x0000008900897245 */ /* 0x000fe20000201400 */
[----:B------:R-:W-:Y:S01]  /*12bf0*/  FFMA.FTZ R81, R184, -UR6, R81 ;  /* 0x80000006b8517c23 */ /* 0x000fe20008010051 */
[----:B------:R-:W-:Y:S01]  /*12c00*/  FMNMX3.FTZ R172, R172, R92, R93, !PT ;  /* 0x0000005cacac7276 */ /* 0x000fe2000781005d */
        /* <DEDUP_REMOVED lines=8> */
[----:B------:R-:W-:Y:S01]  /*12c90*/  FFMA.FTZ R83, R212, -UR6, R83 ;  /* 0x80000006d4537c23 */ /* 0x000fe20008010053 */
[----:B------:R-:W-:Y:S01]  /*12ca0*/  I2FP.F32.S32 R174, R174 ;  /* 0x000000ae00ae7245 */ /* 0x000fe20000201400 */
[----:B------:R-:W-:Y:S01]  /*12cb0*/  FFMA.FTZ R84, R199, -UR6, R84 ;  /* 0x80000006c7547c23 */ /* 0x000fe20008010054 */
[----:B------:R-:W-:Y:S01]  /*12cc0*/  FMNMX3.FTZ R172, R172, R104, R105, !PT ;  /* 0x00000068acac7276 */ /* 0x000fe20007810069 */
[----:B------:R-:W-:Y:S01]  /*12cd0*/  FFMA.FTZ R106, R190, -UR6, R106 ;  /* 0x80000006be6a7c23 */ /* 0x000fe2000801006a */
[----:B------:R-:W-:Y:S01]  /*12ce0*/  FMNMX3.FTZ R134, R134, R82, R83, !PT ;  /* 0x0000005286867276 */ /* 0x000fe20007810053 */
[----:B------:R-:W-:Y:S01]  /*12cf0*/  FFMA.FTZ R107, R191, -UR6, R107 ;  /* 0x80000006bf6b7c23 */ /* 0x000fe2000801006b */
[----:B------:R-:W-:Y:S01]  /*12d00*/  FMNMX3.FTZ R135, R135, R84, R85, !PT ;  /* 0x0000005487877276 */ /* 0x000fe20007810055 */
[----:B------:R-:W-:Y:S01]  /*12d10*/  FFMA.FTZ R108, R186, -UR6, R108 ;  /* 0x80000006ba6c7c23 */ /* 0x000fe2000801006c */
[----:B------:R-:W-:Y:S01]  /*12d20*/  FFMA.FTZ R109, R187, -UR6, R109 ;  /* 0x80000006bb6d7c23 */ /* 0x000fe2000801006d */
        /* <DEDUP_REMOVED lines=28> */
[----:B------:R-:W-:Y:S06]  /*12ef0*/  BRA.U.ANY UP0, `(.L_x_838) ;  /* 0xffffffdd00a47547 */ /* 0x000fec000b93ffff */
.L_x_837:
[----:B------:R-:W-:Y:S01]  /*12f00*/  FMNMX3.FTZ R135, R173, R126, R127, !PT ;  /* 0x0000007ead877276 */ /* 0x000fe2000781007f */
[----:B------:R-:W3:Y:S01]  /*12f10*/  LDL.64 R184, [R1+0xc0] ;  /* 0x0000c00001b87983 */ /* 0x000ee20000100a00 */
[----:B------:R-:W-:Y:S01]  /*12f20*/  FMNMX3.FTZ R134, R176, R112, R113, !PT ;  /* 0x00000070b0867276 */ /* 0x000fe20007810071 */
[----:B------:R-:W-:Y:S01]  /*12f30*/  FFMA.FTZ R129, R178, -UR6, R129 ;  /* 0x80000006b2817c23 */ /* 0x000fe20008010081 */
[----:B------:R-:W-:Y:S01]  /*12f40*/  FMNMX3.FTZ R2, R177, R102, R103, !PT ;  /* 0x00000066b1027276 */ /* 0x000fe20007810067 */
[----:B------:R-:W4:Y:S01]  /*12f50*/  LDL.64 R212, [R1+0xd0] ;  /* 0x0000d00001d47983 */ /* 0x000f220000100a00 */
[----:B------:R-:W-:Y:S01]  /*12f60*/  FMNMX3.FTZ R134, R134, R116, R117, !PT ;  /* 0x0000007486867276 */ /* 0x000fe20007810075 */
[----:B------:R-:W-:Y:S01]  /*12f70*/  FFMA.FTZ R119, R180, -UR6, R119 ;  /* 0x80000006b4777c23 */ /* 0x000fe20008010077 */
[----:B------:R-:W-:Y:S01]  /*12f80*/  FMNMX3.FTZ R2, R2, R114, R115, !PT ;  /* 0x0000007202027276 */ /* 0x000fe20007810073 */
[----:B------:R-:W4:Y:S01]  /*12f90*/  LDL.64 R198, [R1+0xe8] ;  /* 0x0000e80001c67983 */ /* 0x000f220000100a00 */
[----:B------:R-:W-:Y:S01]  /*12fa0*/  FMNMX3.FTZ R134, R134, R128, R129, !PT ;  /* 0x0000008086867276 */ /* 0x000fe20007810081 */
[----:B------:R-:W-:Y:S01]  /*12fb0*/  FFMA.FTZ R130, R175, -UR6, R130 ;  /* 0x80000006af827c23 */ /* 0x000fe20008010082 */
[----:B------:R-:W-:Y:S01]  /*12fc0*/  FMNMX3.FTZ R2, R2, R118, R119, !PT ;  /* 0x0000007602027276 */ /* 0x000fe20007810077 */
[----:B------:R-:W4:Y:S01]  /*12fd0*/  LDL R179, [R1+0xd8] ;  /* 0x0000d80001b37983 */ /* 0x000f220000100800 */
[----:B------:R-:W-:Y:S01]  /*12fe0*/  LOP3.LUT R216, R216, 0xffffefff, RZ, 0xc0, !PT ;  /* 0xffffefffd8d87812 */ /* 0x000fe200078ec0ff */
[----:B------:R-:W-:Y:S01]  /*12ff0*/  FFMA.FTZ R131, R174, -UR6, R131 ;  /* 0x80000006ae837c23 */ /* 0x000fe20008010083 */
[----:B------:R-:W-:Y:S01]  /*13000*/  UIADD3 UR9, UPT, UPT, UR26, 0x3c6ef372, URZ ;  /* 0x3c6ef3721a097890 */ /* 0x000fe2000fffe0ff */
[----:B------:R-:W4:Y:S01]  /*13010*/  LDL R181, [R1+0xdc] ;  /* 0x0000dc0001b57983 */ /* 0x000f220000100800 */
[----:B------:R-:W-:Y:S01]  /*13020*/  @P0 LOP3.LUT R216, R216, 0x1000, RZ, 0xfc, !PT ;  /* 0x00001000d8d80812 */ /* 0x000fe200078efcff */
[----:B------:R-:W-:Y:S01]  /*13030*/  UIADD3 UR19, UPT, UPT, UR27, 0x76cf5d0a, URZ ;  /* 0x76cf5d0a1b137890 */ /* 0x000fe2000fffe0ff */
[----:B------:R-:W-:Y:S01]  /*13040*/  FMNMX3.FTZ R2, R2, R130, R131, !PT ;  /* 0x0000008202027276 */ /* 0x000fe20007810083 */
[----:B--2---:R-:W1:Y:S01]  /*13050*/  SHFL.BFLY PT, R137, R172, 0x2, 0x1f ;  /* 0x0c401f00ac897f89 */ /* 0x004e6200000e0000 */
[----:B------:R-:W-:Y:S01]  /*13060*/  LOP3.LUT R216, R216, 0xfffff7ff, RZ, 0xc0, !PT ;  /* 0xfffff7ffd8d87812 */ /* 0x000fe200078ec0ff */
[----:B------:R-:W-:Y:S02]  /*13070*/  UIADD3 UR13, UPT, UPT, UR26, -0x255992d5, URZ ;  /* 0xdaa66d2b1a0d7890 */ /* 0x000fe4000fffe0ff */
[----:B------:R-:W2:Y:S01]  /*13080*/  SHFL.BFLY PT, R173, R135, 0x2, 0x1f ;  /* 0x0c401f0087ad7f89 */ /* 0x000ea200000e0000 */
[----:B------:R-:W-:Y:S01]  /*13090*/  @P2 LOP3.LUT R216, R216, 0x800, RZ, 0xfc, !PT ;  /* 0x00000800d8d82812 */ /* 0x000fe200078efcff */
[----:B------:R-:W-:Y:S02]  /*130a0*/  UIADD3 UR15, UPT, UPT, UR27, -0x56f99767, URZ ;  /* 0xa90668991b0f7890 */ /* 0x000fe4000fffe0ff */
[----:B------:R-:W-:Y:S01]  /*130b0*/  STL [R1+0x350], R194 ;  /* 0x000350c201007387 */ /* 0x000fe20000100800 */
[----:B------:R-:W-:Y:S02]  /*130c0*/  UIADD3 UR14, UPT, UPT, UR27, 0x646e171e, URZ ;  /* 0x646e171e1b0e7890 */ /* 0x000fe4000fffe0ff */
[----:B------:R-:W-:Y:S01]  /*130d0*/  UIADD3 UR10, UPT, UPT, UR27, -0x4498517b, URZ ;  /* 0xbb67ae851b0a7890 */ /* 0x000fe2000fffe0ff */
[----:B------:R-:W-:Y:S01]  /*130e0*/  STL [R1+0x34c], R211 ;  /* 0x00034cd301007387 */ /* 0x000fe20000100800 */
[----:B------:R-:W-:Y:S02]  /*130f0*/  UIADD3 UR17, UPT, UPT, UR27, 0x32370b8f, URZ ;  /* 0x32370b8f1b117890 */ /* 0x000fe4000fffe0ff */
[----:B------:R-:W-:Y:S01]  /*13100*/  UIADD3 UR16, UPT, UPT, UR27, -0x126145ec, URZ ;  /* 0xed9eba141b107890 */ /* 0x000fe2000fffe0ff */
[----:B------:R-:W-:Y:S01]  /*13110*/  STL [R1+0x324], R232 ;  /* 0x000324e801007387 */ /* 0x000fe20000100800 */
[----:B------:R-:W-:Y:S02]  /*13120*/  USHF.L.U32 UR24, UR22, 0x2, URZ ;  /* 0x0000000216187899 */ /* 0x000fe400080006ff */
[----:B------:R-:W-:Y:S01]  /*13130*/  UISETP.GT.AND UP0, UPT, UR22, URZ, UPT ;  /* 0x000000ff1600728c */ /* 0x000fe2000bf04270 */
[----:B------:R-:W-:Y:S01]  /*13140*/  STL [R1+0x320], R207 ;  /* 0x000320cf01007387 */ /* 0x000fe20000100800 */
[----:B------:R-:W-:Y:S02]  /*13150*/  UIADD3 UR11, UPT, UPT, UR24, 0x1, URZ ;  /* 0x00000001180b7890 */ /* 0x000fe4000fffe0ff */
[----:B------:R-:W-:Y:S01]  /*13160*/  UIADD3 UR25, UPT, UPT, UR24, 0x2, URZ ;  /* 0x0000000218197890 */ /* 0x000fe2000fffe0ff */
[----:B-1----:R-:W-:Y:S01]  /*13170*/  FMNMX.FTZ R137, R172, R137, !PT ;  /* 0x00000089ac897209 */ /* 0x002fe20007810000 */
        /* <DEDUP_REMOVED lines=19> */
[----:B------:R2:W2:Y:S02]  /*132b0*/  MUFU.EX2 R3, R2 ;  /* 0x0000000200037308 */ /* 0x0004a40000000800 */
[----:B------:R-:W2:Y:S04]  /*132c0*/  SHFL.BFLY PT, R172, R138, 0x1, 0x1f ;  /* 0x0c201f008aac7f89 */ /* 0x000ea800000e0000 */
[----:B------:R-:W-:Y:S04]  /*132d0*/  STL [R1+0x328], R137 ;  /* 0x0003288901007387 */ /* 0x000fe80000100800 */
[----:B------:R-:W-:Y:S01]  /*132e0*/  STL [R1+0x32c], R136 ;  /* 0x00032c8801007387 */ /* 0x000fe20000100800 */
[----:B-1----:R-:W-:Y:S01]  /*132f0*/  FMNMX.FTZ R135, R134, R139, !PT ;  /* 0x0000008b86877209 */ /* 0x002fe20007810000 */
[----:B--2---:R-:W-:Y:S04]  /*13300*/  FMUL.FTZ R2, R0, UR4 ;  /* 0x0000000400027c20 */ /* 0x004fe80008410000 */
[----:B------:R-:W-:Y:S02]  /*13310*/  FADD.FTZ R0, -R135, R132 ;  /* 0x0000008487007221 */ /* 0x000fe40000010100 */
[----:B------:R1:W2:Y:S01]  /*13320*/  MUFU.EX2 R132, R2 ;  /* 0x0000000200847308 */ /* 0x0002a20000000800 */
        /* <DEDUP_REMOVED lines=36> */
[--C-:B------:R-:W-:Y:S03]  /*13570*/  FFMA.FTZ R11, R11, UR4, -R8.reuse ;  /* 0x000000040b0b7c23 */ /* 0x100fe60008010808 */
[----:B------:R-:W1:Y:S01]  /*13580*/  MUFU.EX2 R187, R13 ;  /* 0x0000000d00bb7308 */ /* 0x000e620000000800 */
[----:B--2---:R-:W-:Y:S02]  /*13590*/  IMAD.U32 R9, RZ, RZ, UR27 ;  /* 0x0000001bff097e24 */ /* 0x004fe4000f8e00ff */
[--C-:B------:R-:W-:Y:S01]  /*135a0*/  FFMA.FTZ R122, R122, UR4, -R8.reuse ;  /* 0x000000047a7a7c23 */ /* 0x100fe20008010808 */
        /* <DEDUP_REMOVED lines=35> */
[----:B------:R-:W-:Y:S08]  /*137e0*/  UIADD3 UR11, UPT, UPT, UR26, -0x4ab325aa, URZ ;  /* 0xb54cda561a0b7890 */ /* 0x000ff0000fffe0ff */
[----:B------:R2:W-:Y:S10]  /*137f0*/  MUFU.EX2 R188, R28 ;  /* 0x0000001c00bc7308 */ /* 0x0005f40000000800 */
[----:B------:R1:W-:Y:S10]  /*13800*/  MUFU.EX2 R190, R29 ;  /* 0x0000001d00be7308 */ /* 0x0003f40000000800 */
[----:B------:R1:W-:Y:S01]  /*13810*/  MUFU.EX2 R186, R30 ;  /* 0x0000001e00ba7308 */ /* 0x0003e20000000800 */
[C---:B--2---:R-:W-:Y:S09]  /*13820*/  FMUL.FTZ R28, R3.reuse, R140 ;  /* 0x0000008c031c7220 */ /* 0x044ff20000410000 */
[----:B------:R2:W-:Y:S01]  /*13830*/  MUFU.EX2 R178, R15 ;  /* 0x0000000f00b27308 */ /* 0x0005e20000000800 */
[----:B-1----:R-:W-:Y:S09]  /*13840*/  FMUL.FTZ R29, R3, R141 ;  /* 0x0000008d031d7220 */ /* 0x002ff20000410000 */
[----:B------:R-:W-:Y:S01]  /*13850*/  MUFU.EX2 R183, R25 ;  /* 0x0000001900b77308 */ /* 0x000fe20000000800 */
[----:B------:R-:W-:Y:S09]  /*13860*/  FMUL.FTZ R30, R132, R142 ;  /* 0x0000008e841e7220 */ /* 0x000ff20000410000 */
[----:B------:R-:W-:Y:S10]  /*13870*/  MUFU.EX2 R57, R57 ;  /* 0x0000003900397308 */ /* 0x000ff40000000800 */
[----:B------:R-:W-:Y:S10]  /*13880*/  MUFU.EX2 R58, R58 ;  /* 0x0000003a003a7308 */ /* 0x000ff40000000800 */
[----:B------:R-:W-:Y:S10]  /*13890*/  MUFU.EX2 R59, R59 ;  /* 0x0000003b003b7308 */ /* 0x000ff40000000800 */
[----:B------:R-:W-:Y:S10]  /*138a0*/  MUFU.EX2 R60, R60 ;  /* 0x0000003c003c7308 */ /* 0x000ff40000000800 */
[----:B------:R-:W-:Y:S10]  /*138b0*/  MUFU.EX2 R62, R62 ;  /* 0x0000003e003e7308 */ /* 0x000ff40000000800 */
[----:B------:R-:W-:Y:S01]  /*138c0*/  MUFU.EX2 R90, R90 ;  /* 0x0000005a005a7308 */ /* 0x000fe20000000800 */
[----:B---3--:R-:W-:Y:S01]  /*138d0*/  LOP3.LUT R9, R185, UR24, R9, 0x96, !PT ;  /* 0x00000018b9097c12 */ /* 0x008fe2000f8e9609 */
[----:B------:R-:W-:Y:S01]  /*138e0*/  UIADD3 UR24, UPT, UPT, UR24, 0x3, URZ ;  /* 0x0000000318187890 */ /* 0x000fe2000fffe0ff */
[C---:B----4-:R-:W-:Y:S03]  /*138f0*/  LOP3.LUT R10, R184.reuse, UR10, R213, 0x96, !PT ;  /* 0x0000000ab80a7c12 */ /* 0x050fe6000f8e96d5 */
[----:B------:R-:W-:Y:S01]  /*13900*/  IMAD.WIDE.U32 R138, R9, -0x326172a9, RZ ;  /* 0xcd9e8d57098a7825 */ /* 0x000fe200078e00ff */
[----:B------:R-:W-:Y:S02]  /*13910*/  LOP3.LUT R9, R185, UR27, R12, 0x96, !PT ;  /* 0x0000001bb9097c12 */ /* 0x000fe4000f8e960c */
[----:B------:R-:W-:Y:S01]  /*13920*/  LOP3.LUT R11, R184, UR10, R199, 0x96, !PT ;  /* 0x0000000ab80b7c12 */ /* 0x000fe2000f8e96c7 */
[----:B------:R-:W-:Y:S01]  /*13930*/  IMAD.WIDE.U32 R200, R10, -0x326172a9, RZ ;  /* 0xcd9e8d570ac87825 */ /* 0x000fe200078e00ff */
[----:B------:R-:W-:Y:S01]  /*13940*/  UIADD3 UR10, UPT, UPT, UR26, 0x78dde6e4, URZ ;  /* 0x78dde6e41a0a7890 */ /* 0x000fe2000fffe0ff */
[----:B------:R1:W-:Y:S01]  /*13950*/  MUFU.EX2 R185, R24 ;  /* 0x0000001800b97308 */ /* 0x0003e20000000800 */
[----:B--2---:R-:W-:Y:S01]  /*13960*/  LOP3.LUT R15, R139, R179, RZ, 0x3c, !PT ;  /* 0x000000b38b0f7212 */ /* 0x004fe200078e3cff */
[----:B------:R-:W-:Y:S01]  /*13970*/  IMAD.WIDE.U32 R12, R9, -0x326172a9, RZ ;  /* 0xcd9e8d57090c7825 */ /* 0x000fe200078e00ff */
[----:B------:R-:W-:Y:S01]  /*13980*/  LOP3.LUT R220, R201, UR9, RZ, 0x3c, !PT ;  /* 0x00000009c9dc7c12 */ /* 0x000fe2000f8e3cff */
[----:B------:R-:W-:Y:S02]  /*13990*/  STL.64 [R1+0xe0], R200 ;  /* 0x0000e0c801007387 */ /* 0x000fe40000100a00 */
[----:B------:R-:W-:Y:S01]  /*139a0*/  FMUL.FTZ R9, R135, UR4 ;  /* 0x0000000487097c20 */ /* 0x000fe20008410000 */
[----:B------:R-:W-:Y:S01]  /*139b0*/  IMAD.WIDE.U32 R214, R11, -0x326172a9, RZ ;  /* 0xcd9e8d570bd67825 */ /* 0x000fe200078e00ff */
[C---:B------:R-:W-:Y:S02]  /*139c0*/  LOP3.LUT R176, R13.reuse, R181, RZ, 0x3c, !PT ;  /* 0x000000b50db07212 */ /* 0x040fe400078e3cff */
[----:B------:R-:W-:Y:S01]  /*139d0*/  MUFU.EX2 R184, R41 ;  /* 0x0000002900b87308 */ /* 0x000fe20000000800 */
[----:B------:R-:W-:Y:S02]  /*139e0*/  LOP3.LUT R179, R13, R179, RZ, 0x3c, !PT ;  /* 0x000000b30db37212 */ /* 0x000fe400078e3cff */
[----:B------:R-:W-:Y:S01]  /*139f0*/  FSEL R9, R9, RZ, P1 ;  /* 0x000000ff09097208 */ /* 0x000fe20000800000 */
[----:B------:R-:W-:Y:S01]  /*13a00*/  STL.64 [R1+0xc8], R214 ;  /* 0x0000c8d601007387 */ /* 0x000fe20000100a00 */
[----:B------:R-:W-:Y:S01]  /*13a10*/  LOP3.LUT R219, R215, UR9, RZ, 0x3c, !PT ;  /* 0x00000009d7db7c12 */ /* 0x000fe2000f8e3cff */
[----:B------:R-:W-:Y:S01]  /*13a20*/  UIADD3 UR9, UPT, UPT, UR26, 0x1715609d, URZ ;  /* 0x1715609d1a097890 */ /* 0x000fe2000fffe0ff */
[CC--:B------:R-:W-:Y:S01]  /*13a30*/  LOP3.LUT R173, R12.reuse, R220.reuse, RZ, 0x3c, !PT ;  /* 0x000000dc0cad7212 */ /* 0x0c0fe200078e3cff */
[--C-:B------:R-:W-:Y:S01]  /*13a40*/  FFMA.FTZ R5, R5, UR4, -R9.reuse ;  /* 0x0000000405057c23 */ /* 0x100fe20008010809 */
[----:B------:R-:W-:Y:S01]  /*13a50*/  LOP3.LUT R177, R12, R219, RZ, 0x3c, !PT ;  /* 0x000000db0cb17212 */ /* 0x000fe200078e3cff */
[--C-:B------:R-:W-:Y:S01]  /*13a60*/  FFMA.FTZ R13, R4, UR4, -R9.reuse ;  /* 0x00000004040d7c23 */ /* 0x100fe20008010809 */
[C---:B------:R-:W-:Y:S01]  /*13a70*/  FSETP.NEU.FTZ.AND P1, PT, R134.reuse, -INF , PT ;  /* 0xff8000008600780b */ /* 0x040fe20003f3d000 */
[----:B------:R2:W-:Y:S01]  /*13a80*/  MUFU.EX2 R204, R5 ;  /* 0x0000000500cc7308 */ /* 0x0005e20000000800 */
[----:B------:R-:W-:Y:S01]  /*13a90*/  LOP3.LUT R11, R139, R181, RZ, 0x3c, !PT ;  /* 0x000000b58b0b7212 */ /* 0x000fe200078e3cff */
[----:B------:R-:W-:Y:S01]  /*13aa0*/  FMUL.FTZ R12, R134, UR4 ;  /* 0x00000004860c7c20 */ /* 0x000fe20008410000 */
[C---:B------:R-:W-:Y:S01]  /*13ab0*/  LOP3.LUT R10, R138.reuse, R220, RZ, 0x3c, !PT ;  /* 0x000000dc8a0a7212 */ /* 0x040fe200078e3cff */
[----:B------:R-:W-:Y:S01]  /*13ac0*/  STL [R1+0x3b0], R220 ;  /* 0x0003b0dc01007387 */ /* 0x000fe20000100800 */
[----:B------:R-:W-:Y:S01]  /*13ad0*/  LOP3.LUT R14, R138, R219, RZ, 0x3c, !PT ;  /* 0x000000db8a0e7212 */ /* 0x000fe200078e3cff */
[----:B------:R-:W-:Y:S01]  /*13ae0*/  FFMA.FTZ R21, R21, UR4, -R9 ;  /* 0x0000000415157c23 */ /* 0x000fe20008010809 */
[----:B------:R-:W-:Y:S03]  /*13af0*/  FSEL R4, R12, RZ, P1 ;  /* 0x000000ff0c047208 */ /* 0x000fe60000800000 */
[----:B------:R3:W-:Y:S01]  /*13b00*/  MUFU.EX2 R208, R13 ;  /* 0x0000000d00d07308 */ /* 0x0007e20000000800 */
[----:B------:R-:W-:Y:S01]  /*13b10*/  IMAD.WIDE.U32 R180, R11, -0x2daee0ad, RZ ;  /* 0xd2511f530bb47825 */ /* 0x000fe200078e00ff */
[----:B------:R4:W-:Y:S03]  /*13b20*/  STL [R1+0x330], R135 ;  /* 0x0003308701007387 */ /* 0x0009e60000100800 */
[--C-:B------:R-:W-:Y:S01]  /*13b30*/  FFMA.FTZ R6, R6, UR4, -R4.reuse ;  /* 0x0000000406067c23 */ /* 0x100fe20008010804 */
[----:B-1----:R-:W-:Y:S01]  /*13b40*/  IMAD.WIDE.U32 R24, R15, -0x2daee0ad, RZ ;  /* 0xd2511f530f187825 */ /* 0x002fe200078e00ff */
[----:B------:R-:W-:Y:S01]  /*13b50*/  LOP3.LUT R138, R212, UR19, R181, 0x96, !PT ;  /* 0x00000013d48a7c12 */ /* 0x000fe2000f8e96b5 */
[----:B------:R-:W-:Y:S02]  /*13b60*/  STL [R1+0x334], R134 ;  /* 0x0003348601007387 */ /* 0x000fe40000100800 */
[----:B------:R1:W-:Y:S01]  /*13b70*/  MUFU.EX2 R203, R6 ;  /* 0x0000000600cb7308 */ /* 0x0003e20000000800 */
[--C-:B--2---:R-:W-:Y:S01]  /*13b80*/  FFMA.FTZ R5, R7, UR4, -R4.reuse ;  /* 0x0000000407057c23 */ /* 0x104fe20008010804 */
[----:B------:R-:W-:Y:S01]  /*13b90*/  LOP3.LUT R172, R198, UR19, R25, 0x96, !PT ;  /* 0x00000013c6ac7c12 */ /* 0x000fe2000f8e9619 */
[----:B------:R-:W-:Y:S04]  /*13ba0*/  IMAD.WIDE.U32 R10, R10, -0x2daee0ad, RZ ;  /* 0xd2511f530a0a7825 */ /* 0x000fe800078e00ff */
[--C-:B------:R-:W-:Y:S01]  /*13bb0*/  FFMA.FTZ R48, R48, UR4, -R9.reuse ;  /* 0x0000000430307c23 */ /* 0x100fe20008010809 */
[--C-:B------:R-:W-:Y:S01]  /*13bc0*/  FFMA.FTZ R231, R85, UR4, -R9.reuse ;  /* 0x0000000455e77c23 */ /* 0x100fe20008010809 */
[----:B------:R-:W-:Y:S01]  /*13bd0*/  FFMA.FTZ R211, R128, UR4, -R9 ;  /* 0x0000000480d37c23 */ /* 0x000fe20008010809 */
[----:B------:R-:W-:Y:S01]  /*13be0*/  LOP3.LUT R11, R180, UR17, R11, 0x96, !PT ;  /* 0x00000011b40b7c12 */ /* 0x000fe2000f8e960b */
[----:B---3--:R-:W-:Y:S01]  /*13bf0*/  IMAD.WIDE.U32 R12, R14, -0x2daee0ad, RZ ;  /* 0xd2511f530e0c7825 */ /* 0x008fe200078e00ff */
[----:B------:R2:W-:Y:S03]  /*13c00*/  MUFU.EX2 R207, R5 ;  /* 0x0000000500cf7308 */ /* 0x0005e60000000800 */
[--C-:B------:R-:W-:Y:S01]  /*13c10*/  FFMA.FTZ R51, R51, UR4, -R4.reuse ;  /* 0x0000000433337c23 */ /* 0x100fe20008010804 */
[----:B------:R-:W-:Y:S01]  /*13c20*/  FFMA.FTZ R16, R16, UR4, -R9 ;  /* 0x0000000410107c23 */ /* 0x000fe20008010809 */
[----:B------:R-:W-:Y:S01]  /*13c30*/  LOP3.LUT R139, R24, UR17, R13, 0x96, !PT ;  /* 0x00000011188b7c12 */ /* 0x000fe2000f8e960d */
[----:B------:R-:W-:Y:S04]  /*13c40*/  IMAD.WIDE.U32 R24, R173, -0x2daee0ad, RZ ;  /* 0xd2511f53ad187825 */ /* 0x000fe800078e00ff */
[----:B------:R-:W-:Y:S01]  /*13c50*/  FFMA.FTZ R17, R17, UR4, -R9 ;  /* 0x0000000411117c23 */ /* 0x000fe20008010809 */
[--C-:B------:R-:W-:Y:S01]  /*13c60*/  FFMA.FTZ R18, R18, UR4, -R4.reuse ;  /* 0x0000000412127c23 */ /* 0x100fe20008010804 */
[----:B------:R-:W-:Y:S04]  /*13c70*/  IMAD.WIDE.U32 R180, R176, -0x2daee0ad, RZ ;  /* 0xd2511f53b0b47825 */ /* 0x000fe800078e00ff */
[--C-:B----4-:R-:W-:Y:S01]  /*13c80*/  FFMA.FTZ R135, R131, UR4, -R4.reuse ;  /* 0x0000000483877c23 */ /* 0x110fe20008010804 */
[----:B------:R-:W-:Y:S01]  /*13c90*/  MUFU.EX2 R216, R48 ;  /* 0x0000003000d87308 */ /* 0x000fe20000000800 */
[--C-:B------:R-:W-:Y:S01]  /*13ca0*/  FFMA.FTZ R22, R22, UR4, -R4.reuse ;  /* 0x0000000416167c23 */ /* 0x100fe20008010804 */
[----:B------:R-:W-:Y:S01]  /*13cb0*/  IMAD.WIDE.U32 R196, R179, -0x2daee0ad, RZ ;  /* 0xd2511f53b3c47825 */ /* 0x000fe200078e00ff */
[----:B------:R-:W-:Y:S02]  /*13cc0*/  LOP3.LUT R176, R180, UR17, R25, 0x96, !PT ;  /* 0x00000011b4b07c12 */ /* 0x000fe4000f8e9619 */
[----:B------:R-:W-:Y:S01]  /*13cd0*/  LOP3.LUT R13, R212, UR19, R181, 0x96, !PT ;  /* 0x00000013d40d7c12 */ /* 0x000fe2000f8e96b5 */
[----:B-1----:R-:W-:Y:S01]  /*13ce0*/  IMAD.WIDE.U32 R6, R11, -0x326172a9, RZ ;  /* 0xcd9e8d570b067825 */ /* 0x002fe200078e00ff */
[----:B------:R-:W-:Y:S03]  /*13cf0*/  LOP3.LUT R25, R198, UR19, R197, 0x96, !PT ;  /* 0x00000013c6197c12 */ /* 0x000fe6000f8e96c5 */
[----:B------:R-:W-:Y:S01]  /*13d00*/  MUFU.EX2 R205, R17 ;  /* 0x0000001100cd7308 */ /* 0x000fe20000000800 */
[--C-:B------:R-:W-:Y:S01]  /*13d10*/  FFMA.FTZ R19, R19, UR4, -R4.reuse ;  /* 0x0000000413137c23 */ /* 0x100fe20008010804 */
[----:B------:R-:W-:Y:S04]  /*13d20*/  IMAD.WIDE.U32 R198, R138, -0x326172a9, RZ ;  /* 0xcd9e8d578ac67825 */ /* 0x000fe800078e00ff */
[--C-:B------:R-:W-:Y:S01]  /*13d30*/  FFMA.FTZ R20, R20, UR4, -R9.reuse ;  /* 0x0000000414147c23 */ /* 0x100fe20008010809 */
[----:B------:R-:W-:Y:S01]  /*13d40*/  FFMA.FTZ R32, R32, UR4, -R9 ;  /* 0x0000000420207c23 */ /* 0x000fe20008010809 */
[----:B------:R-:W-:Y:S01]  /*13d50*/  IMAD.WIDE.U32 R138, R139, -0x326172a9, RZ ;  /* 0xcd9e8d578b8a7825 */ /* 0x000fe200078e00ff */
[----:B--2---:R-:W-:Y:S01]  /*13d60*/  LOP3.LUT R5, R198, UR10, R7, 0x96, !PT ;  /* 0x0000000ac6057c12 */ /* 0x004fe2000f8e9607 */
[----:B------:R-:W-:Y:S01]  /*13d70*/  MUFU.EX2 R206, R18 ;  /* 0x0000001200ce7308 */ /* 0x000fe20000000800 */
[----:B------:R-:W-:Y:S01]  /*13d80*/  LOP3.LUT R180, R200, UR13, R199, 0x96, !PT ;  /* 0x0000000dc8b47c12 */ /* 0x000fe2000f8e96c7 */
[----:B------:R-:W-:Y:S04]  /*13d90*/  IMAD.WIDE.U32 R14, R177, -0x2daee0ad, RZ ;  /* 0xd2511f53b10e7825 */ /* 0x000fe800078e00ff */
[----:B------:R-:W-:Y:S01]  /*13da0*/  FFMA.FTZ R23, R23, UR4, -R4 ;  /* 0x0000000417177c23 */ /* 0x000fe20008010804 */
[--C-:B------:R-:W-:Y:S01]  /*13db0*/  FFMA.FTZ R221, R80, UR4, -R9.reuse ;  /* 0x0000000450dd7c23 */ /* 0x100fe20008010809 */
[----:B------:R-:W-:Y:S01]  /*13dc0*/  FFMA.FTZ R223, R81, UR4, -R9 ;  /* 0x0000000451df7c23 */ /* 0x000fe20008010809 */
[----:B------:R-:W-:Y:S01]  /*13dd0*/  LOP3.LUT R173, R196, UR17, R15, 0x96, !PT ;  /* 0x00000011c4ad7c12 */ /* 0x000fe2000f8e960f */
[----:B------:R-:W1:Y:S01]  /*13de0*/  MUFU.EX2 R7, R16 ;  /* 0x0000001000077308 */ /* 0x000e620000000800 */
[----:B------:R-:W-:Y:S04]  /*13df0*/  IMAD.WIDE.U32 R196, R172, -0x326172a9, RZ ;  /* 0xcd9e8d57acc47825 */ /* 0x000fe800078e00ff */
[--C-:B------:R-:W-:Y:S01]  /*13e00*/  FFMA.FTZ R33, R33, UR4, -R9.reuse ;  /* 0x0000000421217c23 */ /* 0x100fe20008010809 */
[----:B------:R-:W-:Y:S01]  /*13e10*/  FFMA.FTZ R36, R36, UR4, -R9 ;  /* 0x0000000424247c23 */ /* 0x000fe20008010809 */
[----:B------:R-:W-:Y:S01]  /*13e20*/  IMAD.WIDE.U32 R172, R173, -0x326172a9, RZ ;  /* 0xcd9e8d57adac7825 */ /* 0x000fe200078e00ff */
[----:B------:R-:W-:Y:S02]  /*13e30*/  LOP3.LUT R198, R214, UR13, R197, 0x96, !PT ;  /* 0x0000000dd6c67c12 */ /* 0x000fe4000f8e96c5 */
[----:B------:R-:W-:Y:S01]  /*13e40*/  LOP3.LUT R196, R196, UR10, R139, 0x96, !PT ;  /* 0x0000000ac4c47c12 */ /* 0x000fe2000f8e968b */
[----:B------:R-:W-:Y:S01]  /*13e50*/  IMAD.WIDE.U32 R180, R180, -0x2daee0ad, RZ ;  /* 0xd2511f53b4b47825 */ /* 0x000fe200078e00ff */
[----:B------:R-:W-:Y:S01]  /*13e60*/  F2FP.F16.F32.PACK_AB R139, R187, R191 ;  /* 0x000000bfbb8b723e */ /* 0x000fe200000000ff */
[----:B------:R2:W-:Y:S02]  /*13e70*/  MUFU.EX2 R209, R19 ;  /* 0x0000001300d17308 */ /* 0x0005e40000000800 */
[----:B------:R-:W-:Y:S01]  /*13e80*/  FFMA.FTZ R37, R37, UR4, -R9 ;  /* 0x0000000425257c23 */ /* 0x000fe20008010809 */
[----:B------:R-:W-:Y:S01]  /*13e90*/  IMAD.WIDE.U32 R176, R176, -0x326172a9, RZ ;  /* 0xcd9e8d57b0b07825 */ /* 0x000fe200078e00ff */
[C---:B------:R-:W-:Y:S02]  /*13ea0*/  PRMT R235, R139.reuse, 0x7632, R235 ;  /* 0x000076328beb7816 */ /* 0x040fe400000000eb */
[----:B------:R-:W-:Y:S01]  /*13eb0*/  PRMT R236, R139, 0x7610, R236 ;  /* 0x000076108bec7816 */ /* 0x000fe200000000ec */
[----:B-1----:R1:W-:Y:S01]  /*13ec0*/  STL [R1+0xa8], R7 ;  /* 0x0000a80701007387 */ /* 0x0023e20000100800 */
[----:B------:R-:W-:Y:S01]  /*13ed0*/  IMAD.WIDE.U32 R212, R13, -0x326172a9, RZ ;  /* 0xcd9e8d570dd47825 */ /* 0x000fe200078e00ff */
[----:B------:R-:W-:Y:S01]  /*13ee0*/  LOP3.LUT R13, R10, UR16, R181, 0x96, !PT ;  /* 0x000000100a0d7c12 */ /* 0x000fe2000f8e96b5 */
[----:B------:R-:W-:Y:S02]  /*13ef0*/  MUFU.EX2 R220, R23 ;  /* 0x0000001700dc7308 */ /* 0x000fe40000000800 */
[----:B------:R-:W-:Y:S01]  /*13f00*/  FFMA.FTZ R49, R49, UR4, -R9 ;  /* 0x0000000431317c23 */ /* 0x000fe20008010809 */
[----:B------:R-:W-:Y:S01]  /*13f10*/  IMAD.WIDE.U32 R198, R198, -0x2daee0ad, RZ ;  /* 0xd2511f53c6c67825 */ /* 0x000fe200078e00ff */
[----:B------:R-:W-:Y:S02]  /*13f20*/  LOP3.LUT R10, R200, UR13, R213, 0x96, !PT ;  /* 0x0000000dc80a7c12 */ /* 0x000fe4000f8e96d5 */
[----:B------:R-:W-:Y:S01]  /*13f30*/  LOP3.LUT R212, R212, UR10, R177, 0x96, !PT ;  /* 0x0000000ad4d47c12 */ /* 0x000fe2000f8e96b1 */
[----:B------:R-:W-:Y:S01]  /*13f40*/  IMAD.WIDE.U32 R200, R25, -0x326172a9, RZ ;  /* 0xcd9e8d5719c87825 */ /* 0x000fe200078e00ff */
[----:B------:R-:W-:Y:S02]  /*13f50*/  LOP3.LUT R15, R12, UR16, R199, 0x96, !PT ;  /* 0x000000100c0f7c12 */ /* 0x000fe4000f8e96c7 */
[----:B------:R-:W-:Y:S01]  /*13f60*/  MUFU.EX2 R223, R223 ;  /* 0x000000df00df7308 */ /* 0x000fe20000000800 */
[----:B------:R-:W-:Y:S01]  /*13f70*/  FFMA.FTZ R53, R53, UR4, -R9 ;  /* 0x0000000435357c23 */ /* 0x000fe20008010809 */
[----:B------:R-:W-:Y:S01]  /*13f80*/  IMAD.WIDE.U32 R196, R196, -0x2daee0ad, RZ ;  /* 0xd2511f53c4c47825 */ /* 0x000fe200078e00ff */
[----:B------:R-:W-:Y:S02]  /*13f90*/  LOP3.LUT R199, R214, UR13, R201, 0x96, !PT ;  /* 0x0000000dd6c77c12 */ /* 0x000fe4000f8e96c9 */
[----:B------:R-:W-:Y:S01]  /*13fa0*/  LOP3.LUT R18, R200, UR10, R173, 0x96, !PT ;  /* 0x0000000ac8127c12 */ /* 0x000fe2000f8e96ad */
[----:B------:R-:W-:Y:S01]  /*13fb0*/  IMAD.WIDE.U32 R16, R5, -0x2daee0ad, RZ ;  /* 0xd2511f5305107825 */ /* 0x000fe200078e00ff */
[----:B------:R-:W-:Y:S03]  /*13fc0*/  LOP3.LUT R5, R198, UR15, R197, 0x96, !PT ;  /* 0x0000000fc6057c12 */ /* 0x000fe6000f8e96c5 */
[----:B------:R-:W-:Y:S01]  /*13fd0*/  MUFU.EX2 R248, R53 ;  /* 0x0000003500f87308 */ /* 0x000fe20000000800 */
[----:B------:R-:W-:Y:S01]  /*13fe0*/  F2FP.F16.F32.PACK_AB R173, R192, R174 ;  /* 0x000000aec0ad723e */ /* 0x000fe200000000ff */
[----:B------:R-:W-:Y:S04]  /*13ff0*/  IMAD.WIDE.U32 R12, R13, -0x326172a9, RZ ;  /* 0xcd9e8d570d0c7825 */ /* 0x000fe800078e00ff */
[----:B------:R-:W-:Y:S01]  /*14000*/  FFMA.FTZ R228, R84, UR4, -R9 ;  /* 0x0000000454e47c23 */ /* 0x000fe20008010809 */
[C---:B------:R-:W-:Y:S01]  /*14010*/  PRMT R233, R173.reuse, 0x7632, R233 ;  /* 0x00007632ade97816 */ /* 0x040fe200000000e9 */
[----:B------:R-:W-:Y:S01]  /*14020*/  IMAD.WIDE.U32 R10, R10, -0x2daee0ad, RZ ;  /* 0xd2511f530a0a7825 */ /* 0x000fe200078e00ff */
[----:B-1----:R-:W-:Y:S01]  /*14030*/  LOP3.LUT R7, R180, UR15, R17, 0x96, !PT ;  /* 0x0000000fb4077c12 */ /* 0x002fe2000f8e9611 */
[----:B------:R-:W-:Y:S01]  /*14040*/  MUFU.EX2 R177, R26 ;  /* 0x0000001a00b17308 */ /* 0x000fe20000000800 */
[----:B------:R-:W-:Y:S01]  /*14050*/  LOP3.LUT R25, R6, UR9, R13, 0x96, !PT ;  /* 0x0000000906197c12 */ /* 0x000fe2000f8e960d */
[----:B------:R-:W-:Y:S01]  /*14060*/  IMAD.WIDE.U32 R212, R212, -0x2daee0ad, RZ ;  /* 0xd2511f53d4d47825 */ /* 0x000fe200078e00ff */
[----:B------:R-:W-:Y:S02]  /*14070*/  LOP3.LUT R13, R24, UR16, R11, 0x96, !PT ;  /* 0x00000010180d7c12 */ /* 0x000fe4000f8e960b */
[----:B------:R-:W-:Y:S01]  /*14080*/  PRMT R227, R173, 0x7610, R227 ;  /* 0x00007610ade37816 */ /* 0x000fe200000000e3 */
[----:B------:R-:W-:Y:S01]  /*14090*/  IMAD.WIDE.U32 R214, R5, -0x326172a9, RZ ;  /* 0xcd9e8d5705d67825 */ /* 0x000fe200078e00ff */
[----:B------:R-:W-:Y:S03]  /*140a0*/  LOP3.LUT R17, R10, UR15, R213, 0x96, !PT ;  /* 0x0000000f0a117c12 */ /* 0x000fe6000f8e96d5 */
[----:B------:R-:W-:Y:S01]  /*140b0*/  MUFU.EX2 R180, R27 ;  /* 0x0000001b00b47308 */ /* 0x000fe20000000800 */
[--C-:B------:R-:W-:Y:S01]  /*140c0*/  FFMA.FTZ R241, R96, UR4, -R9.reuse ;  /* 0x0000000460f17c23 */ /* 0x100fe20008010809 */
[----:B------:R-:W-:Y:S01]  /*140d0*/  IMAD.WIDE.U32 R198, R199, -0x2daee0ad, RZ ;  /* 0xd2511f53c7c67825 */ /* 0x000fe200078e00ff */
[----:B------:R-:W-:Y:S03]  /*140e0*/  PRMT R237, R214, 0x7770, RZ ;  /* 0x00007770d6ed7816 */ /* 0x000fe600000000ff */
[----:B------:R-:W-:Y:S01]  /*140f0*/  FFMA.FTZ R242, R97, UR4, -R9 ;  /* 0x0000000461f27c23 */ /* 0x000fe20008010809 */
[----:B------:R-:W-:Y:S01]  /*14100*/  IMAD.WIDE.U32 R10, R15, -0x326172a9, RZ ;  /* 0xcd9e8d570f0a7825 */ /* 0x000fe200078e00ff */
[----:B------:R-:W-:Y:S02]  /*14110*/  LOP3.LUT R14, R14, UR16, R199, 0x96, !PT ;  /* 0x000000100e0e7c12 */ /* 0x000fe4000f8e96c7 */
[----:B------:R1:W-:Y:S01]  /*14120*/  MUFU.EX2 R27, R21 ;  /* 0x00000015001b7308 */ /* 0x0003e20000000800 */
[----:B------:R-:W-:Y:S01]  /*14130*/  FFMA.FTZ R246, R100, UR4, -R9 ;  /* 0x0000000464f67c23 */ /* 0x000fe20008010809 */
[----:B--2---:R-:W-:Y:S01]  /*14140*/  IMAD.WIDE.U32 R18, R18, -0x2daee0ad, RZ ;  /* 0xd2511f5312127825 */ /* 0x004fe200078e00ff */
[----:B------:R-:W-:Y:S02]  /*14150*/  LOP3.LUT R195, R10, UR11, R215, 0x96, !PT ;  /* 0x0000000b0ac37c12 */ /* 0x000fe4000f8e96d7 */
[----:B------:R-:W-:Y:S01]  /*14160*/  LOP3.LUT R138, R138, UR9, R11, 0x96, !PT ;  /* 0x000000098a8a7c12 */ /* 0x000fe2000f8e960b */
[----:B------:R-:W-:Y:S01]  /*14170*/  IMAD.WIDE.U32 R6, R7, -0x326172a9, RZ ;  /* 0xcd9e8d5707067825 */ /* 0x000fe200078e00ff */
[----:B------:R-:W-:Y:S03]  /*14180*/  LOP3.LUT R198, R198, UR15, R19, 0x96, !PT ;  /* 0x0000000fc6c67c12 */ /* 0x000fe6000f8e9613 */
[----:B------:R-:W-:Y:S01]  /*14190*/  MUFU.EX2 R181, R31 ;  /* 0x0000001f00b57308 */ /* 0x000fe20000000800 */
[----:B------:R-:W-:Y:S01]  /*141a0*/  FFMA.FTZ R247, R101, UR4, -R9 ;  /* 0x0000000465f77c23 */ /* 0x000fe20008010809 */
[----:B------:R-:W-:Y:S01]  /*141b0*/  IMAD.MOV.U32 R197, RZ, RZ, R217 ;  /* 0x000000ffffc57224 */ /* 0x000fe200078e00d9 */
[----:B------:R-:W-:Y:S01]  /*141c0*/  LOP3.LUT R5, R12, UR11, R7, 0x96, !PT ;  /* 0x0000000b0c057c12 */ /* 0x000fe2000f8e9607 */
[----:B------:R-:W-:Y:S01]  /*141d0*/  IMAD.MOV.U32 R19, RZ, RZ, R6 ;  /* 0x000000ffff137224 */ /* 0x000fe200078e0006 */
[C---:B------:R-:W-:Y:S01]  /*141e0*/  PRMT R134, R6.reuse, 0x7771, RZ ;  /* 0x0000777106867816 */ /* 0x040fe200000000ff */
[----:B------:R-:W-:Y:S01]  /*141f0*/  IMAD.WIDE.U32 R12, R13, -0x326172a9, RZ ;  /* 0xcd9e8d570d0c7825 */ /* 0x000fe200078e00ff */
[C---:B------:R-:W-:Y:S03]  /*14200*/  PRMT R10, R6.reuse, 0x7772, RZ ;  /* 0x00007772060a7816 */ /* 0x040fe600000000ff */
[----:B------:R-:W-:Y:S01]  /*14210*/  MUFU.EX2 R221, R221 ;  /* 0x000000dd00dd7308 */ /* 0x000fe20000000800 */
[----:B------:R-:W-:Y:S01]  /*14220*/  PRMT R24, R6, 0x7773, RZ ;  /* 0x0000777306187816 */ /* 0x000fe200000000ff */
[----:B------:R-:W-:Y:S01]  /*14230*/  IMAD.WIDE.U32 R6, R25, -0x2daee0ad, RZ ;  /* 0xd2511f5319067825 */ /* 0x000fe200078e00ff */
[----:B------:R-:W-:Y:S01]  /*14240*/  LOP3.LUT R176, R176, UR9, R13, 0x96, !PT ;  /* 0x00000009b0b07c12 */ /* 0x000fe2000f8e960d */
[----:B-1----:R-:W1:Y:S01]  /*14250*/  LDC R21, c[0x0][0x448] ;  /* 0x00011200ff157b82 */ /* 0x002e620000000800 */
[----:B------:R2:W-:Y:S01]  /*14260*/  STL [R1+0x14], R10 ;  /* 0x0000140a01007387 */ /* 0x0005e20000100800 */
[----:B------:R-:W-:Y:S01]  /*14270*/  IMAD.MOV.U32 R224, RZ, RZ, R6 ;  /* 0x000000ffffe07224 */ /* 0x000fe200078e0006 */
[----:B------:R-:W-:Y:S03]  /*14280*/  LOP3.LUT R193, R16, UR14, R7, 0x96, !PT ;  /* 0x0000000e10c17c12 */ /* 0x000fe6000f8e9607 */
[----:B------:R-:W-:Y:S01]  /*14290*/  MUFU.EX2 R26, R20 ;  /* 0x00000014001a7308 */ /* 0x000fe20000000800 */
[----:B------:R-:W-:Y:S01]  /*142a0*/  STL [R1+0x34], R134 ;  /* 0x0000348601007387 */ /* 0x000fe20000100800 */
[----:B------:R-:W-:Y:S01]  /*142b0*/  IMAD.WIDE.U32 R14, R14, -0x326172a9, RZ ;  /* 0xcd9e8d570e0e7825 */ /* 0x000fe200078e00ff */
[----:B------:R-:W-:Y:S02]  /*142c0*/  LOP3.LUT R224, R224, 0xff, RZ, 0xc0, !PT ;  /* 0x000000ffe0e07812 */ /* 0x000fe400078ec0ff */
[----:B------:R-:W-:Y:S01]  /*142d0*/  STL [R1+0xc], R24 ;  /* 0x00000c1801007387 */ /* 0x000fe20000100800 */
[----:B------:R-:W-:Y:S02]  /*142e0*/  IMAD.U32 R200, RZ, RZ, UR23 ;  /* 0x00000017ffc87e24 */ /* 0x000fe4000f8e00ff */
[--C-:B------:R-:W-:Y:S02]  /*142f0*/  FFMA.FTZ R217, R68, UR4, -R9.reuse ;  /* 0x0000000444d97c23 */ /* 0x100fe40008010809 */
[----:B------:R-:W3:Y:S01]  /*14300*/  MUFU.EX2 R16, R22 ;  /* 0x0000001600107308 */ /* 0x000ee20000000800 */
[--C-:B------:R-:W-:Y:S01]  /*14310*/  FFMA.FTZ R252, R112, UR4, -R9.reuse ;  /* 0x0000000470fc7c23 */ /* 0x100fe20008010809 */
[--C-:B------:R-:W-:Y:S01]  /*14320*/  FFMA.FTZ R80, R113, UR4, -R9.reuse ;  /* 0x0000000471507c23 */ /* 0x100fe20008010809 */
[----:B------:R-:W-:Y:S01]  /*14330*/  FFMA.FTZ R81, R117, UR4, -R9 ;  /* 0x0000000475517c23 */ /* 0x000fe20008010809 */
[--C-:B------:R-:W-:Y:S01]  /*14340*/  FFMA.FTZ R50, R50, UR4, -R4.reuse ;  /* 0x0000000432327c23 */ /* 0x100fe20008010804 */
[--C-:B------:R-:W-:Y:S01]  /*14350*/  FFMA.FTZ R39, R39, UR4, -R4.reuse ;  /* 0x0000000427277c23 */ /* 0x100fe20008010804 */
[----:B------:R-:W-:Y:S01]  /*14360*/  FFMA.FTZ R68, R88, UR4, -R133 ;  /* 0x0000000458447c23 */ /* 0x000fe20008010885 */
[--C-:B------:R-:W-:Y:S03]  /*14370*/  FFMA.FTZ R96, R70, UR4, -R4.reuse ;  /* 0x0000000446607c23 */ /* 0x100fe60008010804 */
[----:B------:R4:W-:Y:S01]  /*14380*/  MUFU.EX2 R117, R49 ;  /* 0x0000003100757308 */ /* 0x0009e20000000800 */
[--C-:B------:R-:W-:Y:S01]  /*14390*/  FFMA.FTZ R38, R38, UR4, -R4.reuse ;  /* 0x0000000426267c23 */ /* 0x100fe20008010804 */
[--C-:B------:R-:W-:Y:S01]  /*143a0*/  FFMA.FTZ R34, R34, UR4, -R4.reuse ;  /* 0x0000000422227c23 */ /* 0x100fe20008010804 */
[--C-:B------:R-:W-:Y:S01]  /*143b0*/  FFMA.FTZ R35, R35, UR4, -R4.reuse ;  /* 0x0000000423237c23 */ /* 0x100fe20008010804 */
[--C-:B------:R-:W-:Y:S01]  /*143c0*/  FFMA.FTZ R245, R103, UR4, -R4.reuse ;  /* 0x0000000467f57c23 */ /* 0x100fe20008010804 */
[----:B------:R-:W-:Y:S01]  /*143d0*/  FFMA.FTZ R103, R119, UR4, -R4 ;  /* 0x0000000477677c23 */ /* 0x000fe20008010804 */
[----:B--2---:R-:W-:Y:S01]  /*143e0*/  IMAD.WIDE.U32 R10, R17, -0x326172a9, RZ ;  /* 0xcd9e8d57110a7825 */ /* 0x004fe200078e00ff */
[----:B------:R-:W-:Y:S03]  /*143f0*/  LOP3.LUT R17, R172, UR9, R15, 0x96, !PT ;  /* 0x00000009ac117c12 */ /* 0x000fe6000f8e960f */
[----:B------:R-:W-:Y:S01]  /*14400*/  MUFU.EX2 R70, R56 ;  /* 0x0000003800467308 */ /* 0x000fe20000000800 */
[----:B------:R-:W-:Y:S01]  /*14410*/  F2FP.F16.F32.PACK_AB R172, R189, R175 ;  /* 0x000000afbdac723e */ /* 0x000fe200000000ff */
[----:B---3--:R2:W-:Y:S01]  /*14420*/  STL [R1+0xa4], R16 ;  /* 0x0000a41001007387 */ /* 0x0085e20000100800 */
[----:B------:R-:W-:Y:S01]  /*14430*/  LOP3.LUT R202, R12, UR11, R11, 0x96, !PT ;  /* 0x0000000b0cca7c12 */ /* 0x000fe2000f8e960b */
[----:B------:R-:W-:Y:S01]  /*14440*/  IMAD.MOV.U32 R243, RZ, RZ, R10 ;  /* 0x000000fffff37224 */ /* 0x000fe200078e000a */
[----:B------:R-:W-:Y:S01]  /*14450*/  PRMT R12, R6, 0x7772, RZ ;  /* 0x00007772060c7816 */ /* 0x000fe200000000ff */
[----:B------:R-:W-:Y:S01]  /*14460*/  IMAD.U32 R11, RZ, RZ, UR23 ;  /* 0x00000017ff0b7e24 */ /* 0x000fe2000f8e00ff */
[----:B------:R-:W-:Y:S03]  /*14470*/  PRMT R136, R10, 0x7771, RZ ;  /* 0x000077710a887816 */ /* 0x000fe600000000ff */
[----:B------:R3:W-:Y:S01]  /*14480*/  MUFU.EX2 R15, R32 ;  /* 0x00000020000f7308 */ /* 0x0007e20000000800 */
[----:B------:R-:W-:Y:S01]  /*14490*/  PRMT R230, R172, 0x7610, R230 ;  /* 0x00007610ace67816 */ /* 0x000fe200000000e6 */
[----:B----4-:R-:W-:Y:S01]  /*144a0*/  FFMA.FTZ R49, R76, UR4, -R133 ;  /* 0x000000044c317c23 */ /* 0x010fe20008010885 */
[----:B------:R-:W-:Y:S01]  /*144b0*/  PRMT R229, R172, 0x7632, R229 ;  /* 0x00007632ace57816 */ /* 0x000fe200000000e5 */
[--C-:B------:R-:W-:Y:S01]  /*144c0*/  FFMA.FTZ R54, R54, UR4, -R4.reuse ;  /* 0x0000000436367c23 */ /* 0x100fe20008010804 */
[--C-:B------:R-:W-:Y:S01]  /*144d0*/  FFMA.FTZ R55, R55, UR4, -R4.reuse ;  /* 0x0000000437377c23 */ /* 0x100fe20008010804 */
[----:B------:R-:W-:Y:S01]  /*144e0*/  FFMA.FTZ R87, R87, UR4, -R4 ;  /* 0x0000000457577c23 */ /* 0x000fe20008010804 */
[----:B------:R-:W-:Y:S03]  /*144f0*/  IMAD.MOV.U32 R41, RZ, RZ, R204 ;  /* 0x000000ffff297224 */ /* 0x000fe600078e00cc */
        /* <DEDUP_REMOVED lines=8> */
[----:B------:R-:W-:Y:S02]  /*14580*/  IMAD.MOV.U32 R102, RZ, RZ, R203 ;  /* 0x000000ffff667224 */ /* 0x000fe400078e00cb */
[----:B---3--:R-:W-:Y:S01]  /*14590*/  FMUL.FTZ R32, R2, R148 ;  /* 0x0000009402207220 */ /* 0x008fe20000410000 */
[----:B------:R3:W-:Y:S01]  /*145a0*/  MUFU.EX2 R131, R54 ;  /* 0x0000003600837308 */ /* 0x0007e20000000800 */
[----:B--2---:R-:W-:Y:S01]  /*145b0*/  PRMT R16, R6, 0x7771, RZ ;  /* 0x0000777106107816 */ /* 0x004fe200000000ff */
[--C-:B------:R-:W-:Y:S01]  /*145c0*/  FFMA.FTZ R250, R114, UR4, -R4.reuse ;  /* 0x0000000472fa7c23 */ /* 0x100fe20008010804 */
[----:B------:R-:W-:Y:S01]  /*145d0*/  PRMT R6, R6, 0x7773, RZ ;  /* 0x0000777306067816 */ /* 0x000fe200000000ff */
[----:B------:R-:W-:Y:S01]  /*145e0*/  FFMA.FTZ R251, R115, UR4, -R4 ;  /* 0x0000000473fb7c23 */ /* 0x000fe20008010804 */
[----:B------:R-:W-:Y:S01]  /*145f0*/  FMUL.FTZ R31, R132, R143 ;  /* 0x0000008f841f7220 */ /* 0x000fe20000410000 */
[----:B------:R-:W-:Y:S04]  /*14600*/  STL [R1+0x68], R16 ;  /* 0x0000681001007387 */ /* 0x000fe80000100800 */
[----:B------:R2:W-:Y:S01]  /*14610*/  MUFU.EX2 R179, R40 ;  /* 0x0000002800b37308 */ /* 0x0005e20000000800 */
[----:B------:R4:W-:Y:S04]  /*14620*/  STL [R1+0x24], R12 ;  /* 0x0000240c01007387 */ /* 0x0009e80000100800 */
[----:B------:R1:W-:Y:S05]  /*14630*/  STL [R1+0x398], R237 ;  /* 0x000398ed01007387 */ /* 0x0003ea0000100800 */
[----:B------:R-:W-:Y:S01]  /*14640*/  MUFU.EX2 R49, R49 ;  /* 0x0000003100317308 */ /* 0x000fe20000000800 */
[----:B---3--:R-:W-:Y:S01]  /*14650*/  F2FP.F16.F32.PACK_AB R54, R180, R177 ;  /* 0x000000b1b436723e */ /* 0x008fe200000000ff */
[----:B------:R3:W-:Y:S04]  /*14660*/  STL [R1+0x20], R6 ;  /* 0x0000200601007387 */ /* 0x0007e80000100800 */
[----:B------:R3:W-:Y:S04]  /*14670*/  STL [R1+0x394], R214 ;  /* 0x000394d601007387 */ /* 0x0007e80000100800 */
[----:B------:R-:W-:Y:S01]  /*14680*/  MUFU.EX2 R71, R45 ;  /* 0x0000002d00477308 */ /* 0x000fe20000000800 */
[----:B--2---:R-:W-:Y:S01]  /*14690*/  FFMA.FTZ R40, R78, UR4, -R8 ;  /* 0x000000044e287c23 */ /* 0x004fe20008010808 */
[----:B------:R-:W-:Y:S04]  /*146a0*/  STL [R1+0x39c], R243 ;  /* 0x00039cf301007387 */ /* 0x000fe80000100800 */
[----:B------:R2:W-:Y:S04]  /*146b0*/  STL [R1+0x3a0], R136 ;  /* 0x0003a08801007387 */ /* 0x0005e80000100800 */
[----:B------:R-:W-:Y:S01]  /*146c0*/  MUFU.EX2 R40, R40 ;  /* 0x0000002800287308 */ /* 0x000fe20000000800 */
[C---:B----4-:R-:W-:Y:S02]  /*146d0*/  PRMT R12, R10.reuse, 0x7772, RZ ;  /* 0x000077720a0c7816 */ /* 0x050fe400000000ff */
[----:B------:R-:W-:Y:S03]  /*146e0*/  PRMT R10, R10, 0x7773, RZ ;  /* 0x000077730a0a7816 */ /* 0x000fe600000000ff */
[----:B------:R-:W-:Y:S04]  /*146f0*/  STL [R1+0x4c], R12 ;  /* 0x00004c0c01007387 */ /* 0x000fe80000100800 */
[----:B-1----:R-:W-:Y:S01]  /*14700*/  MUFU.EX2 R237, R38 ;  /* 0x0000002600ed7308 */ /* 0x002fe20000000800 */
[----:B---3--:R-:W-:Y:S01]  /*14710*/  IMAD.WIDE.U32 R6, R138, -0x2daee0ad, RZ ;  /* 0xd2511f538a067825 */ /* 0x008fe200078e00ff */
[----:B------:R-:W-:Y:S01]  /*14720*/  F2FP.F16.F32.PACK_AB R138, R178, R182 ;  /* 0x000000b6b28a723e */ /* 0x000fe200000000ff */
[----:B------:R1:W-:Y:S02]  /*14730*/  STL [R1+0x48], R10 ;  /* 0x0000480a01007387 */ /* 0x0003e40000100800 */
[----:B------:R-:W-:Y:S01]  /*14740*/  IMAD.MOV.U32 R20, RZ, RZ, R6 ;  /* 0x000000ffff147224 */ /* 0x000fe200078e0006 */
[----:B------:R-:W-:Y:S01]  /*14750*/  LOP3.LUT R210, R196, UR14, R7, 0x96, !PT ;  /* 0x0000000ec4d27c12 */ /* 0x000fe2000f8e9607 */
[----:B------:R-:W-:Y:S01]  /*14760*/  IMAD.MOV.U32 R196, RZ, RZ, R218 ;  /* 0x000000ffffc47224 */ /* 0x000fe200078e00da */
[----:B------:R-:W-:Y:S02]  /*14770*/  PRMT R226, R6, 0x7772, RZ ;  /* 0x0000777206e27816 */ /* 0x000fe400000000ff */
[----:B------:R3:W-:Y:S01]  /*14780*/  MUFU.EX2 R214, R39 ;  /* 0x0000002700d67308 */ /* 0x0007e20000000800 */
[----:B------:R-:W-:Y:S01]  /*14790*/  PRMT R234, R138, 0x7610, R234 ;  /* 0x000076108aea7816 */ /* 0x000fe200000000ea */
[----:B------:R4:W-:Y:S01]  /*147a0*/  STL [R1+0x3a4], R210 ;  /* 0x0003a4d201007387 */ /* 0x0009e20000100800 */
[----:B------:R-:W-:Y:S01]  /*147b0*/  LEA R200, P1, R200, R196, 0x1 ;  /* 0x000000c4c8c87211 */ /* 0x000fe200078208ff */
[----:B------:R-:W-:Y:S01]  /*147c0*/  FFMA.FTZ R218, R69, UR4, -R9 ;  /* 0x0000000445da7c23 */ /* 0x000fe20008010809 */
[----:B------:R-:W-:Y:S01]  /*147d0*/  PRMT R225, R138, 0x7632, R225 ;  /* 0x000076328ae17816 */ /* 0x000fe200000000e1 */
[----:B------:R4:W-:Y:S01]  /*147e0*/  STL [R1+0x3a8], R226 ;  /* 0x0003a8e201007387 */ /* 0x0009e20000100800 */
[----:B------:R-:W-:Y:S03]  /*147f0*/  LEA.HI.X.SX32 R201, R11, R197, 0x1, P1 ;  /* 0x000000c50bc97211 */ /* 0x000fe600008f0eff */
[----:B--2---:R2:W-:Y:S01]  /*14800*/  MUFU.EX2 R136, R36 ;  /* 0x0000002400887308 */ /* 0x0045e20000000800 */
[----:B------:R-:W-:Y:S09]  /*14810*/  IMAD.WIDE R238, R21, 0x70, R200 ;  /* 0x0000007015ee7825 */ /* 0x000ff200078e02c8 */
[----:B------:R-:W4:Y:S01]  /*14820*/  MUFU.EX2 R243, R37 ;  /* 0x0000002500f37308 */ /* 0x000f220000000800 */
[----:B---3--:R-:W-:Y:S01]  /*14830*/  FFMA.FTZ R39, R66, UR4, -R4 ;  /* 0x0000000442277c23 */ /* 0x008fe20008010804 */
[C---:B-1----:R-:W-:Y:S02]  /*14840*/  PRMT R10, R6.reuse, 0x7771, RZ ;  /* 0x00007771060a7816 */ /* 0x042fe400000000ff */
[----:B------:R-:W-:Y:S03]  /*14850*/  PRMT R6, R6, 0x7773, RZ ;  /* 0x0000777306067816 */ /* 0x000fe600000000ff */
[----:B------:R1:W-:Y:S01]  /*14860*/  STL [R1+0x50], R10 ;  /* 0x0000500a01007387 */ /* 0x0003e20000100800 */
[----:B--2---:R-:W-:Y:S01]  /*14870*/  FFMA.FTZ R36, R61, UR4, -R133 ;  /* 0x000000043d247c23 */ /* 0x004fe20008010885 */
[----:B------:R-:W-:Y:S01]  /*14880*/  F2FP.F16.F32.PACK_AB R61, R183, R185 ;  /* 0x000000b9b73d723e */ /* 0x000fe200000000ff */
[----:B----4-:R2:W-:Y:S01]  /*14890*/  MUFU.EX2 R210, R35 ;  /* 0x0000002300d27308 */ /* 0x0105e20000000800 */
[----:B------:R3:W4:Y:S02]  /*148a0*/  LDL.S16 R16, [R1+0x178] ;  /* 0x0001780001107983 */ /* 0x0007240000100600 */
[----:B------:R-:W-:Y:S02]  /*148b0*/  PRMT R222, R61, 0x7610, R222 ;  /* 0x000076103dde7816 */ /* 0x000fe400000000de */
[----:B------:R3:W3:Y:S05]  /*148c0*/  LDL.S16 R12, [R1+0x174] ;  /* 0x00017400010c7983 */ /* 0x0006ea0000100600 */
[----:B------:R1:W-:Y:S01]  /*148d0*/  MUFU.EX2 R226, R34 ;  /* 0x0000002200e27308 */ /* 0x0003e20000000800 */
[----:B------:R1:W-:Y:S09]  /*148e0*/  STL [R1+0x1c], R6 ;  /* 0x00001c0601007387 */ /* 0x0003f20000100800 */
[----:B------:R1:W-:Y:S01]  /*148f0*/  MUFU.EX2 R37, R42 ;  /* 0x0000002a00257308 */ /* 0x0003e20000000800 */
[----:B--2---:R-:W-:Y:S02]  /*14900*/  IMAD.MOV.U32 R35, RZ, RZ, R26 ;  /* 0x000000ffff237224 */ /* 0x004fe400078e001a */
[----:B------:R-:W-:Y:S01]  /*14910*/  FMUL.FTZ R26, R132, R146 ;  /* 0x00000092841a7220 */ /* 0x000fe20000410000 */
[----:B-1----:R-:W-:Y:S06]  /*14920*/  LOP3.LUT R10, R5, 0xffff, RZ, 0xc0, !PT ;  /* 0x0000ffff050a7812 */ /* 0x002fec00078ec0ff */
[----:B------:R1:W-:Y:S01]  /*14930*/  MUFU.EX2 R66, R44 ;  /* 0x0000002c00427308 */ /* 0x0003e20000000800 */
[----:B------:R-:W-:Y:S01]  /*14940*/  IMAD.MOV.U32 R34, RZ, RZ, R20 ;  /* 0x000000ffff227224 */ /* 0x000fe200078e0014 */
[----:B------:R-:W-:Y:S01]  /*14950*/  SHF.R.U32.HI R22, RZ, 0x8, R10 ;  /* 0x00000008ff167819 */ /* 0x000fe2000001160a */
[----:B------:R-:W-:Y:S04]  /*14960*/  FMUL.FTZ R20, R2, R160 ;  /* 0x000000a002147220 */ /* 0x000fe80000410000 */
[----:B------:R2:W-:Y:S03]  /*14970*/  STL [R1+0x18], R22 ;  /* 0x0000181601007387 */ /* 0x0005e60000100800 */
[----:B------:R-:W-:Y:S01]  /*14980*/  MUFU.EX2 R69, R47 ;  /* 0x0000002f00457308 */ /* 0x000fe20000000800 */
[----:B------:R-:W-:Y:S01]  /*14990*/  FFMA.FTZ R42, R75, UR4, -R8 ;  /* 0x000000044b2a7c23 */ /* 0x000fe20008010808 */
[----:B------:R-:W-:Y:S04]  /*149a0*/  IMAD.WIDE.U32 R6, R198, -0x326172a9, RZ ;  /* 0xcd9e8d57c6067825 */ /* 0x000fe800078e00ff */
[----:B------:R-:W-:Y:S01]  /*149b0*/  IMAD.MOV.U32 R23, RZ, RZ, R6 ;  /* 0x000000ffff177224 */ /* 0x000fe200078e0006 */
[----:B------:R-:W-:Y:S01]  /*149c0*/  LOP3.LUT R213, R14, UR11, R7, 0x96, !PT ;  /* 0x0000000b0ed57c12 */ /* 0x000fe2000f8e9607 */
[----:B------:R-:W-:Y:S01]  /*149d0*/  IMAD.U32 R198, RZ, RZ, UR23 ;  /* 0x00000017ffc67e24 */ /* 0x000fe2000f8e00ff */
[----:B------:R-:W-:Y:S01]  /*149e0*/  LOP3.LUT R14, R5, 0xff, RZ, 0xc0, !PT ;  /* 0x000000ff050e7812 */ /* 0x000fe200078ec0ff */
[----:B-1----:R-:W-:Y:S01]  /*149f0*/  FFMA.FTZ R44, R74, UR4, -R8 ;  /* 0x000000044a2c7c23 */ /* 0x002fe20008010808 */
[----:B------:R-:W-:Y:S01]  /*14a00*/  PRMT R137, R6, 0x7771, RZ ;  /* 0x0000777106897816 */ /* 0x000fe200000000ff */
[----:B------:R-:W-:Y:S01]  /*14a10*/  FMUL.FTZ R8, R3, R156 ;  /* 0x0000009c03087220 */ /* 0x000fe20000410000 */
[----:B------:R-:W-:Y:S01]  /*14a20*/  ISETP.LE.U32.AND P1, PT, R14, UR8, PT ;  /* 0x000000080e007c0c */ /* 0x000fe2000bf23070 */
[----:B------:R1:W-:Y:S01]  /*14a30*/  STL [R1+0x10], R14 ;  /* 0x0000100e01007387 */ /* 0x0003e20000100800 */
[----:B------:R-:W-:Y:S01]  /*14a40*/  LOP3.LUT R7, R22, 0xffff, RZ, 0xc0, !PT ;  /* 0x0000ffff16077812 */ /* 0x000fe200078ec0ff */
[----:B------:R-:W-:Y:S01]  /*14a50*/  MUFU.EX2 R44, R44 ;  /* 0x0000002c002c7308 */ /* 0x000fe20000000800 */
[----:B------:R-:W-:Y:S01]  /*14a60*/  LEA R198, P4, R198, R238, 0x1 ;  /* 0x000000eec6c67211 */ /* 0x000fe200078808ff */
[----:B------:R1:W-:Y:S01]  /*14a70*/  STL [R1+0x3ac], R137 ;  /* 0x0003ac8901007387 */ /* 0x0003e20000100800 */
[----:B------:R-:W-:Y:S01]  /*14a80*/  ISETP.LE.U32.AND P3, PT, R7, UR8, PT ;  /* 0x0000000807007c0c */ /* 0x000fe2000bf63070 */
[----:B------:R-:W-:Y:S02]  /*14a90*/  IMAD.MOV.U32 R83, RZ, RZ, R23 ;  /* 0x000000ffff537224 */ /* 0x000fe400078e0017 */
[----:B------:R-:W-:Y:S01]  /*14aa0*/  FMUL.FTZ R23, R0, R163 ;  /* 0x000000a300177220 */ /* 0x000fe20000410000 */
[----:B------:R-:W-:Y:S01]  /*14ab0*/  F2FP.F16.F32.PACK_AB R163, R243, R136 ;  /* 0x00000088f3a3723e */ /* 0x000fe200000000ff */
[----:B------:R1:W-:Y:S01]  /*14ac0*/  STL [R1+0x98], R15 ;  /* 0x0000980f01007387 */ /* 0x0003e20000100800 */
[----:B--2---:R-:W-:Y:S01]  /*14ad0*/  LOP3.LUT R22, R19, 0xff, RZ, 0xc0, !PT ;  /* 0x000000ff13167812 */ /* 0x004fe200078ec0ff */
[----:B------:R-:W-:Y:S01]  /*14ae0*/  IMAD.MOV.U32 R19, RZ, RZ, R207 ;  /* 0x000000ffff137224 */ /* 0x000fe200078e00cf */
[----:B------:R-:W-:Y:S10]  /*14af0*/  MUFU.EX2 R42, R42 ;  /* 0x0000002a002a7308 */ /* 0x000ff40000000800 */
[----:B------:R-:W-:Y:S01]  /*14b00*/  MUFU.EX2 R228, R228 ;  /* 0x000000e400e47308 */ /* 0x000fe20000000800 */
[C---:B-1----:R-:W-:Y:S02]  /*14b10*/  PRMT R14, R6.reuse, 0x7772, RZ ;  /* 0x00007772060e7816 */ /* 0x042fe400000000ff */
[----:B------:R-:W-:Y:S07]  /*14b20*/  PRMT R6, R6, 0x7773, RZ ;  /* 0x0000777306067816 */ /* 0x000fee00000000ff */
[----:B------:R-:W-:Y:S01]  /*14b30*/  MUFU.EX2 R68, R68 ;  /* 0x0000004400447308 */ /* 0x000fe20000000800 */
[----:B------:R1:W-:Y:S04]  /*14b40*/  STL [R1+0x3c], R14 ;  /* 0x00003c0e01007387 */ /* 0x0003e80000100800 */
[----:B------:R2:W2:Y:S05]  /*14b50*/  LDL.S16 R21, [R1+0x18c] ;  /* 0x00018c0001157983 */ /* 0x0004aa0000100600 */
[----:B------:R1:W-:Y:S01]  /*14b60*/  MUFU.EX2 R137, R33 ;  /* 0x0000002100897308 */ /* 0x0003e20000000800 */
[----:B------:R2:W2:Y:S04]  /*14b70*/  LDL.S16 R15, [R1+0x194] ;  /* 0x00019400010f7983 */ /* 0x0004a80000100600 */
[----:B------:R1:W-:Y:S02]  /*14b80*/  STL [R1+0x38], R6 ;  /* 0x0000380601007387 */ /* 0x0003e40000100800 */
[----:B-1----:R-:W-:Y:S01]  /*14b90*/  FMUL.FTZ R33, R2, R149 ;  /* 0x0000009502217220 */ /* 0x002fe20000410000 */
[----:B------:R-:W-:Y:S01]  /*14ba0*/  PRMT R149, R54, 0x7632, R149 ;  /* 0x0000763236957816 */ /* 0x000fe20000000095 */
[----:B------:R1:W2:Y:S01]  /*14bb0*/  LDL.S16 R14, [R1+0x190] ;  /* 0x00019000010e7983 */ /* 0x0002a20000100600 */
[----:B------:R-:W-:Y:S05]  /*14bc0*/  IMAD.U32 R6, RZ, RZ, UR23 ;  /* 0x00000017ff067e24 */ /* 0x000fea000f8e00ff */
[----:B------:R-:W-:Y:S02]  /*14bd0*/  LEA.HI.X.SX32 R199, R6, R239, 0x1, P4 ;  /* 0x000000ef06c77211 */ /* 0x000fe400020f0eff */
[----:B------:R-:W-:Y:S04]  /*14be0*/  PRMT R6, R5, 0x7632, R6 ;  /* 0x0000763205067816 */ /* 0x000fe80000000006 */
[----:B------:R-:W-:Y:S04]  /*14bf0*/  LOP3.LUT R194, R6, 0xff, RZ, 0xc0, !PT ;  /* 0x000000ff06c27812 */ /* 0x000fe800078ec0ff */
[----:B------:R-:W-:Y:S01]  /*14c00*/  ISETP.LE.U32.AND P5, PT, R194, UR8, PT ;  /* 0x00000008c2007c0c */ /* 0x000fe2000bfa3070 */
[C---:B----4-:R-:W-:Y:S02]  /*14c10*/  @!P1 HADD2 R16, -R173.reuse.H0_H0, -RZ.H0_H0 ;  /* 0xa00000ffad109230 */ /* 0x050fe40000000900 */
[----:B---3--:R-:W-:Y:S03]  /*14c20*/  @!P3 HADD2 R12, -R173.H1_H1, -RZ.H0_H0 ;  /* 0xa00000ffad0cb230 */ /* 0x008fe60000000d00 */
[----:B------:R-:W-:Y:S01]  /*14c30*/  PRMT R25, R16, 0x7610, R25 ;  /* 0x0000761010197816 */ /* 0x000fe20000000019 */
[----:B------:R3:W-:Y:S01]  /*14c40*/  @!P1 STL.S16 [R1+0x178], R16 ;  /* 0x0001781001009387 */ /* 0x0007e20000100600 */
[----:B------:R-:W-:Y:S03]  /*14c50*/  PRMT R7, R12, 0x7610, R7 ;  /* 0x000076100c077816 */ /* 0x000fe60000000007 */
[----:B------:R4:W-:Y:S01]  /*14c60*/  @!P3 STL.S16 [R1+0x174], R12 ;  /* 0x0001740c0100b387 */ /* 0x0009e20000100600 */
[----:B------:R-:W-:Y:S01]  /*14c70*/  @!P1 PRMT R227, R25, 0x5410, RZ ;  /* 0x0000541019e39816 */ /* 0x000fe200000000ff */
[----:B------:R-:W-:Y:S01]  /*14c80*/  FMUL.FTZ R25, R3, R145 ;  /* 0x0000009103197220 */ /* 0x000fe20000410000 */
[----:B------:R-:W-:Y:S02]  /*14c90*/  @!P3 PRMT R233, R7, 0x5410, RZ ;  /* 0x0000541007e9b816 */ /* 0x000fe400000000ff */
[----:B------:R-:W-:Y:S02]  /*14ca0*/  ISETP.LE.U32.AND P1, PT, R22, UR8, PT ;  /* 0x0000000816007c0c */ /* 0x000fe4000bf23070 */
[----:B---3--:R-:W-:Y:S02]  /*14cb0*/  SHF.R.U32.HI R16, RZ, 0x18, R5 ;  /* 0x00000018ff107819 */ /* 0x008fe40000011605 */
[----:B------:R-:W-:Y:S02]  /*14cc0*/  LOP3.LUT R5, R195, 0xffff, RZ, 0xc0, !PT ;  /* 0x0000ffffc3057812 */ /* 0x000fe400078ec0ff */
[----:B------:R-:W-:Y:S01]  /*14cd0*/  ISETP.LE.U32.AND P4, PT, R16, UR8, PT ;  /* 0x0000000810007c0c */ /* 0x000fe2000bf83070 */
[----:B------:R3:W-:Y:S01]  /*14ce0*/  STL [R1+0x8], R16 ;  /* 0x0000081001007387 */ /* 0x0007e20000100800 */
[----:B----4-:R-:W-:Y:S03]  /*14cf0*/  SHF.R.U32.HI R12, RZ, 0x8, R5 ;  /* 0x00000008ff0c7819 */ /* 0x010fe60000011605 */
[----:B------:R4:W-:Y:S01]  /*14d00*/  STL [R1], R22 ;  /* 0x0000001601007387 */ /* 0x0009e20000100800 */
[----:B------:R-:W-:Y:S03]  /*14d10*/  LOP3.LUT R5, R12, 0xffff, RZ, 0xc0, !PT ;  /* 0x0000ffff0c057812 */ /* 0x000fe600078ec0ff */
[----:B------:R-:W-:Y:S01]  /*14d20*/  STL [R1+0x4], R12 ;  /* 0x0000040c01007387 */ /* 0x000fe20000100800 */
[----:B------:R-:W-:Y:S03]  /*14d30*/  ISETP.LE.U32.AND P3, PT, R5, UR8, PT ;  /* 0x0000000805007c0c */ /* 0x000fe6000bf63070 */
[----:B------:R1:W-:Y:S01]  /*14d40*/  STL [R1+0x360], R194 ;  /* 0x000360c201007387 */ /* 0x0003e20000100800 */
[----:B---3--:R-:W-:Y:S04]  /*14d50*/  IMAD.WIDE.U32 R16, R17, -0x2daee0ad, RZ ;  /* 0xd2511f5311107825 */ /* 0x008fe800078e00ff */
[----:B----4-:R-:W-:Y:S01]  /*14d60*/  IMAD.MOV.U32 R22, RZ, RZ, R27 ;  /* 0x000000ffff167224 */ /* 0x010fe200078e001b */
[----:B------:R-:W-:Y:S01]  /*14d70*/  LOP3.LUT R215, R18, UR14, R17, 0x96, !PT ;  /* 0x0000000e12d77c12 */ /* 0x000fe2000f8e9611 */
[----:B------:R-:W-:Y:S01]  /*14d80*/  FFMA.FTZ R18, R116, UR4, -R9 ;  /* 0x0000000474127c23 */ /* 0x000fe20008010809 */
[C---:B------:R-:W-:Y:S01]  /*14d90*/  PRMT R203, R16.reuse, 0x7771, RZ ;  /* 0x0000777110cb7816 */ /* 0x040fe200000000ff */
[----:B------:R3:W-:Y:S01]  /*14da0*/  MUFU.EX2 R116, R50 ;  /* 0x0000003200747308 */ /* 0x0007e20000000800 */
[----:B------:R-:W-:Y:S01]  /*14db0*/  PRMT R207, R16, 0x7773, RZ ;  /* 0x0000777310cf7816 */ /* 0x000fe200000000ff */
[----:B------:R-:W-:Y:S01]  /*14dc0*/  FMUL.FTZ R17, R2, R165 ;  /* 0x000000a502117220 */ /* 0x000fe20000410000 */
[----:B------:R-:W-:Y:S01]  /*14dd0*/  IMAD.MOV.U32 R82, RZ, RZ, R18 ;  /* 0x000000ffff527224 */ /* 0x000fe200078e0012 */
[----:B-1----:R-:W4:Y:S01]  /*14de0*/  LDL.LU R194, [R1+0x14] ;  /* 0x0000140001c27983 */ /* 0x002f220000300800 */
[----:B------:R-:W-:Y:S01]  /*14df0*/  FMUL.FTZ R18, R0, R166 ;  /* 0x000000a600127220 */ /* 0x000fe20000410000 */
[----:B------:R-:W-:Y:S02]  /*14e00*/  FMUL.FTZ R27, R132, R147 ;  /* 0x00000093841b7220 */ /* 0x000fe40000410000 */
[----:B------:R1:W-:Y:S01]  /*14e10*/  STL [R1+0x354], R173 ;  /* 0x000354ad01007387 */ /* 0x0003e20000100800 */
[C---:B--2---:R-:W-:Y:S03]  /*14e20*/  @!P5 HADD2 R21, -R172.reuse.H0_H0, -RZ.H0_H0 ;  /* 0xa00000ffac15d230 */ /* 0x044fe60000000900 */
[----:B------:R2:W2:Y:S01]  /*14e30*/  LDL.S16 R12, [R1+0x19c] ;  /* 0x00019c00010c7983 */ /* 0x0004a20000100600 */
[----:B------:R-:W-:Y:S01]  /*14e40*/  @!P4 HADD2 R15, -R172.H1_H1, -RZ.H0_H0 ;  /* 0xa00000ffac0fc230 */ /* 0x000fe20000000d00 */
[----:B------:R-:W-:Y:S02]  /*14e50*/  PRMT R5, R21, 0x7610, R5 ;  /* 0x0000761015057816 */ /* 0x000fe40000000005 */
[----:B------:R2:W2:Y:S01]  /*14e60*/  LDL.S16 R7, [R1+0x198] ;  /* 0x0001980001077983 */ /* 0x0004a20000100600 */
[----:B---3--:R-:W-:Y:S01]  /*14e70*/  FFMA.FTZ R50, R73, UR4, -R133 ;  /* 0x0000000449327c23 */ /* 0x008fe20008010885 */
[----:B------:R-:W-:Y:S02]  /*14e80*/  PRMT R6, R15, 0x7610, R6 ;  /* 0x000076100f067816 */ /* 0x000fe40000000006 */
[----:B------:R3:W-:Y:S01]  /*14e90*/  @!P5 STL.S16 [R1+0x18c], R21 ;  /* 0x00018c150100d387 */ /* 0x0007e20000100600 */
[----:B------:R-:W-:Y:S02]  /*14ea0*/  @!P5 PRMT R230, R5, 0x5410, RZ ;  /* 0x0000541005e6d816 */ /* 0x000fe400000000ff */
[----:B------:R-:W-:Y:S01]  /*14eb0*/  ISETP.GT.U32.AND P5, PT, R134, UR8, PT ;  /* 0x0000000886007c0c */ /* 0x000fe2000bfa4070 */
[----:B------:R3:W-:Y:S01]  /*14ec0*/  @!P4 STL.S16 [R1+0x194], R15 ;  /* 0x0001940f0100c387 */ /* 0x0007e20000100600 */
[----:B------:R-:W-:Y:S01]  /*14ed0*/  @!P4 PRMT R229, R6, 0x5410, RZ ;  /* 0x0000541006e5c816 */ /* 0x000fe200000000ff */
[----:B------:R-:W-:Y:S01]  /*14ee0*/  FFMA.FTZ R134, R130, UR4, -R4 ;  /* 0x0000000482867c23 */ /* 0x000fe20008010804 */
[----:B------:R-:W-:Y:S01]  /*14ef0*/  LOP3.LUT R5, R193, 0xffff, RZ, 0xc0, !PT ;  /* 0x0000ffffc1057812 */ /* 0x000fe200078ec0ff */
[----:B------:R3:W-:Y:S01]  /*14f00*/  MUFU.EX2 R130, R55 ;  /* 0x0000003700827308 */ /* 0x0007e20000000800 */
[----:B------:R-:W-:Y:S02]  /*14f10*/  LOP3.LUT R6, R202, 0xffff, RZ, 0xc0, !PT ;  /* 0x0000ffffca067812 */ /* 0x000fe400078ec0ff */
[----:B------:R-:W-:Y:S01]  /*14f20*/  SHF.R.U32.HI R5, RZ, 0x8, R5 ;  /* 0x00000008ff057819 */ /* 0x000fe20000011605 */
[C---:B------:R-:W-:Y:S01]  /*14f30*/  @!P1 HADD2 R14, -R139.reuse.H0_H0, -RZ.H0_H0 ;  /* 0xa00000ff8b0e9230 */ /* 0x040fe20000000900 */
[----:B------:R-:W-:Y:S01]  /*14f40*/  SHF.R.U32.HI R232, RZ, 0x8, R6 ;  /* 0x00000008ffe87819 */ /* 0x000fe20000011606 */
[----:B-1----:R-:W-:Y:S04]  /*14f50*/  IMAD.MOV.U32 R173, RZ, RZ, R209 ;  /* 0x000000ffffad7224 */ /* 0x002fe800078e00d1 */
[----:B------:R-:W-:Y:S01]  /*14f60*/  MUFU.EX2 R50, R50 ;  /* 0x0000003200327308 */ /* 0x000fe20000000800 */
[----:B------:R-:W-:Y:S01]  /*14f70*/  PRMT R13, R14, 0x7610, R13 ;  /* 0x000076100e0d7816 */ /* 0x000fe2000000000d */
[----:B------:R1:W-:Y:S01]  /*14f80*/  @!P1 STL.S16 [R1+0x190], R14 ;  /* 0x0001900e01009387 */ /* 0x0003e20000100600 */
[----:B------:R-:W-:Y:S02]  /*14f90*/  IMAD.MOV.U32 R99, RZ, RZ, R173 ;  /* 0x000000ffff637224 */ /* 0x000fe400078e00ad */
[----:B------:R-:W-:Y:S01]  /*14fa0*/  @!P1 PRMT R236, R13, 0x5410, RZ ;  /* 0x000054100dec9816 */ /* 0x000fe200000000ff */
[----:B------:R1:W-:Y:S01]  /*14fb0*/  STL [R1+0x358], R172 ;  /* 0x000358ac01007387 */ /* 0x0003e20000100800 */
[----:B------:R-:W-:Y:S02]  /*14fc0*/  IMAD.MOV.U32 R173, RZ, RZ, R34 ;  /* 0x000000ffffad7224 */ /* 0x000fe400078e0022 */
[----:B------:R-:W-:Y:S01]  /*14fd0*/  FMUL.FTZ R34, R0, R150 ;  /* 0x0000009600227220 */ /* 0x000fe20000410000 */
[----:B------:R-:W-:Y:S01]  /*14fe0*/  PRMT R150, R54, 0x7610, R150 ;  /* 0x0000761036967816 */ /* 0x000fe20000000096 */
[----:B---3--:R-:W-:Y:S01]  /*14ff0*/  FMUL.FTZ R21, R2, R161 ;  /* 0x000000a102157220 */ /* 0x008fe20000410000 */
[----:B------:R-:W-:Y:S01]  /*15000*/  F2FP.F16.F32.PACK_AB R55, R190, R188 ;  /* 0x000000bcbe37723e */ /* 0x000fe200000000ff */
[----:B------:R-:W-:Y:S01]  /*15010*/  FMUL.FTZ R13, R3, R153 ;  /* 0x00000099030d7220 */ /* 0x000fe20000410000 */
[C---:B------:R-:W-:Y:S02]  /*15020*/  FMUL.FTZ R15, R132.reuse, R155 ;  /* 0x0000009b840f7220 */ /* 0x040fe40000410000 */
[C---:B------:R-:W-:Y:S02]  /*15030*/  PRMT R147, R55.reuse, 0x7610, R147 ;  /* 0x0000761037937816 */ /* 0x040fe40000000093 */
[----:B------:R-:W-:Y:S01]  /*15040*/  PRMT R146, R55, 0x7632, R146 ;  /* 0x0000763237927816 */ /* 0x000fe20000000092 */
[----:B-1----:R-:W-:Y:S01]  /*15050*/  FMUL.FTZ R14, R132, R154 ;  /* 0x0000009a840e7220 */ /* 0x002fe20000410000 */
[----:B------:R-:W-:Y:S01]  /*15060*/  IMAD.MOV.U32 R172, RZ, RZ, R206 ;  /* 0x000000ffffac7224 */ /* 0x000fe200078e00ce */
[----:B------:R-:W-:Y:S03]  /*15070*/  PRMT R206, R16, 0x7772, RZ ;  /* 0x0000777210ce7816 */ /* 0x000fe600000000ff */
[----:B------:R-:W-:Y:S02]  /*15080*/  IMAD.MOV.U32 R85, RZ, RZ, R172 ;  /* 0x000000ffff557224 */ /* 0x000fe400078e00ac */
[----:B------:R-:W-:Y:S02]  /*15090*/  IMAD.MOV.U32 R172, RZ, RZ, R22 ;  /* 0x000000ffffac7224 */ /* 0x000fe400078e0016 */
[----:B------:R-:W-:Y:S01]  /*150a0*/  FMUL.FTZ R22, R0, R162 ;  /* 0x000000a200167220 */ /* 0x000fe20000410000 */
[----:B------:R-:W-:Y:S01]  /*150b0*/  F2FP.F16.F32.PACK_AB R162, R117, R216 ;  /* 0x000000d875a2723e */ /* 0x000fe200000000ff */
[----:B------:R-:W-:Y:S01]  /*150c0*/  IMAD.MOV.U32 R114, RZ, RZ, R85 ;  /* 0x000000ffff727224 */ /* 0x000fe200078e0055 */
[----:B----4-:R-:W-:Y:S01]  /*150d0*/  ISETP.GT.U32.AND P4, PT, R194, UR8, PT ;  /* 0x00000008c2007c0c */ /* 0x010fe2000bf84070 */
[----:B------:R1:W-:Y:S04]  /*150e0*/  STL [R1+0x364], R194 ;  /* 0x000364c201007387 */ /* 0x0003e80000100800 */
[----:B------:R3:W-:Y:S01]  /*150f0*/  STL [R1+0x30], R5 ;  /* 0x0000300501007387 */ /* 0x0007e20000100800 */
[----:B--2---:R-:W-:Y:S05]  /*15100*/  @P5 HADD2 R12, -R139.H1_H1, -RZ.H0_H0 ;  /* 0xa00000ff8b0c5230 */ /* 0x004fea0000000d00 */
[----:B------:R-:W-:Y:S02]  /*15110*/  PRMT R11, R12, 0x7610, R11 ;  /* 0x000076100c0b7816 */ /* 0x000fe4000000000b */
[C---:B------:R-:W-:Y:S01]  /*15120*/  @P4 HADD2 R7, -R138.reuse.H0_H0, -RZ.H0_H0 ;  /* 0xa00000ff8a074230 */ /* 0x040fe20000000900 */
[----:B------:R2:W-:Y:S01]  /*15130*/  @P5 STL.S16 [R1+0x19c], R12 ;  /* 0x00019c0c01005387 */ /* 0x0005e20000100600 */
[----:B------:R-:W-:Y:S01]  /*15140*/  @P5 PRMT R235, R11, 0x5410, RZ ;  /* 0x000054100beb5816 */ /* 0x000fe200000000ff */
[--C-:B------:R-:W-:Y:S02]  /*15150*/  FFMA.FTZ R11, R129, UR4, -R9.reuse ;  /* 0x00000004810b7c23 */ /* 0x100fe40008010809 */
[----:B------:R-:W-:Y:S01]  /*15160*/  PRMT R10, R7, 0x7610, R10 ;  /* 0x00007610070a7816 */ /* 0x000fe2000000000a */
[----:B------:R4:W-:Y:S01]  /*15170*/  @P4 STL.S16 [R1+0x198], R7 ;  /* 0x0001980701004387 */ /* 0x0009e20000100600 */
[--C-:B------:R-:W-:Y:S01]  /*15180*/  FFMA.FTZ R129, R98, UR4, -R4.reuse ;  /* 0x0000000462817c23 */ /* 0x100fe20008010804 */
[----:B------:R-:W-:Y:S01]  /*15190*/  FFMA.FTZ R98, R118, UR4, -R4 ;  /* 0x0000000476627c23 */ /* 0x000fe20008010804 */
[----:B------:R-:W-:Y:S01]  /*151a0*/  @P4 PRMT R234, R10, 0x5410, RZ ;  /* 0x000054100aea4816 */ /* 0x000fe200000000ff */
[----:B------:R4:W-:Y:S01]  /*151b0*/  STL [R1+0x338], R232 ;  /* 0x000338e801007387 */ /* 0x0009e20000100800 */
[----:B------:R-:W-:Y:S01]  /*151c0*/  ISETP.GT.U32.AND P4, PT, R24, UR8, PT ;  /* 0x0000000818007c0c */ /* 0x000fe2000bf84070 */
[----:B-1----:R-:W-:Y:S02]  /*151d0*/  IMAD.MOV.U32 R194, RZ, RZ, R16 ;  /* 0x000000ffffc27224 */ /* 0x002fe400078e0010 */
[----:B------:R-:W-:Y:S01]  /*151e0*/  FMUL.FTZ R16, R2, R164 ;  /* 0x000000a402107220 */ /* 0x000fe20000410000 */
[----:B------:R1:W-:Y:S01]  /*151f0*/  STL [R1+0x35c], R139 ;  /* 0x00035c8b01007387 */ /* 0x0003e20000100800 */
[----:B------:R-:W-:Y:S01]  /*15200*/  IMAD.MOV.U32 R24, RZ, RZ, R208 ;  /* 0x000000ffff187224 */ /* 0x000fe200078e00d0 */
[----:B---3--:R-:W-:Y:S02]  /*15210*/  LOP3.LUT R5, R5, 0xffff, RZ, 0xc0, !PT ;  /* 0x0000ffff05057812 */ /* 0x008fe400078ec0ff */
[----:B------:R3:W3:Y:S01]  /*15220*/  LDL.S16 R10, [R1+0x1a0] ;  /* 0x0001a000010a7983 */ /* 0x0006e20000100600 */
[----:B------:R-:W-:Y:S01]  /*15230*/  IMAD.MOV.U32 R38, RZ, RZ, R24 ;  /* 0x000000ffff267224 */ /* 0x000fe200078e0018 */
[----:B------:R-:W-:Y:S01]  /*15240*/  ISETP.LE.U32.AND P1, PT, R5, UR8, PT ;  /* 0x0000000805007c0c */ /* 0x000fe2000bf23070 */
[----:B------:R-:W-:Y:S01]  /*15250*/  FMUL.FTZ R24, R3, R144 ;  /* 0x0000009003187220 */ /* 0x000fe20000410000 */
[----:B------:R-:W-:Y:S04]  /*15260*/  LOP3.LUT R5, R232, 0xffff, RZ, 0xc0, !PT ;  /* 0x0000ffffe8057812 */ /* 0x000fe800078ec0ff */
[----:B------:R-:W-:Y:S01]  /*15270*/  ISETP.LE.U32.AND P5, PT, R5, UR8, PT ;  /* 0x0000000805007c0c */ /* 0x000fe2000bfa3070 */
[----:B------:R-:W-:Y:S01]  /*15280*/  FFMA.FTZ R5, R52, UR4, -R9 ;  /* 0x0000000434057c23 */ /* 0x000fe20008010809 */
[----:B------:R-:W-:Y:S01]  /*15290*/  FFMA.FTZ R52, R72, UR4, -R133 ;  /* 0x0000000448347c23 */ /* 0x000fe20008010885 */
[----:B--2---:R-:W-:Y:S01]  /*152a0*/  FMUL.FTZ R12, R3, R152 ;  /* 0x00000098030c7220 */ /* 0x004fe20000410000 */
[----:B----4-:R-:W-:Y:S01]  /*152b0*/  IMAD.WIDE.U32 R6, R176, -0x2daee0ad, RZ ;  /* 0xd2511f53b0067825 */ /* 0x010fe200078e00ff */
[----:B------:R-:W-:Y:S02]  /*152c0*/  MUFU.EX2 R249, R5 ;  /* 0x0000000500f97308 */ /* 0x000fe40000000800 */
[----:B------:R-:W-:Y:S01]  /*152d0*/  LOP3.LUT R232, R193, 0xff, RZ, 0xc0, !PT ;  /* 0x000000ffc1e87812 */ /* 0x000fe200078ec0ff */
[----:B------:R-:W-:Y:S01]  /*152e0*/  IMAD.MOV.U32 R86, RZ, RZ, R6 ;  /* 0x000000ffff567224 */ /* 0x000fe200078e0006 */
[----:B------:R-:W-:Y:S01]  /*152f0*/  LOP3.LUT R212, R212, UR14, R7, 0x96, !PT ;  /* 0x0000000ed4d47c12 */ /* 0x000fe2000f8e9607 */
[----:B------:R-:W-:Y:S01]  /*15300*/  FFMA.FTZ R7, R64, UR4, -R9 ;  /* 0x0000000440077c23 */ /* 0x000fe20008010809 */
[----:B------:R-:W-:Y:S04]  /*15310*/  PRMT R209, R6, 0x7771, RZ ;  /* 0x0000777106d17816 */ /* 0x000fe800000000ff */
[----:B------:R2:W4:Y:S01]  /*15320*/  MUFU.EX2 R176, R43 ;  /* 0x0000002b00b07308 */ /* 0x0005220000000800 */
[----:B------:R-:W-:Y:S01]  /*15330*/  LOP3.LUT R4, R212, 0xffff, RZ, 0xc0, !PT ;  /* 0x0000ffffd4047812 */ /* 0x000fe200078ec0ff */
[--C-:B------:R-:W-:Y:S01]  /*15340*/  FFMA.FTZ R64, R89, UR4, -R133.reuse ;  /* 0x0000000459407c23 */ /* 0x100fe20008010885 */
[C---:B------:R-:W-:Y:S01]  /*15350*/  PRMT R204, R6.reuse, 0x7772, RZ ;  /* 0x0000777206cc7816 */ /* 0x040fe200000000ff */
[----:B------:R-:W-:Y:S01]  /*15360*/  FFMA.FTZ R133, R125, UR4, -R133 ;  /* 0x000000047d857c23 */ /* 0x000fe20008010885 */
[----:B------:R-:W-:Y:S01]  /*15370*/  SHF.R.U32.HI R208, RZ, 0x8, R4 ;  /* 0x00000008ffd07819 */ /* 0x000fe20000011604 */
[----:B-1----:R-:W-:Y:S01]  /*15380*/  IMAD.MOV.U32 R139, RZ, RZ, R205 ;  /* 0x000000ffff8b7224 */ /* 0x002fe200078e00cd */
[----:B------:R-:W-:Y:S03]  /*15390*/  PRMT R205, R6, 0x7773, RZ ;  /* 0x0000777306cd7816 */ /* 0x000fe600000000ff */
[----:B------:R1:W-:Y:S01]  /*153a0*/  MUFU.EX2 R165, R7 ;  /* 0x0000000700a57308 */ /* 0x0003e20000000800 */
[----:B------:R-:W-:Y:S01]  /*153b0*/  LOP3.LUT R4, R208, 0xffff, RZ, 0xc0, !PT ;  /* 0x0000ffffd0047812 */ /* 0x000fe200078ec0ff */
[----:B------:R-:W-:Y:S02]  /*153c0*/  IMAD.MOV.U32 R84, RZ, RZ, R139 ;  /* 0x000000ffff547224 */ /* 0x000fe400078e008b */
[C---:B------:R-:W-:Y:S01]  /*153d0*/  FMUL.FTZ R6, R0.reuse, R170 ;  /* 0x000000aa00067220 */ /* 0x040fe20000410000 */
[----:B------:R-:W-:Y:S02]  /*153e0*/  IMAD.MOV.U32 R139, RZ, RZ, R35 ;  /* 0x000000ffff8b7224 */ /* 0x000fe400078e0023 */
[C---:B------:R-:W-:Y:S01]  /*153f0*/  FMUL.FTZ R35, R0.reuse, R151 ;  /* 0x0000009700237220 */ /* 0x040fe20000410000 */
[----:B------:R-:W-:Y:S02]  /*15400*/  IMAD.MOV.U32 R115, RZ, RZ, R84 ;  /* 0x000000ffff737224 */ /* 0x000fe400078e0054 */
[----:B------:R-:W-:Y:S01]  /*15410*/  MUFU.EX2 R89, R218 ;  /* 0x000000da00597308 */ /* 0x000fe20000000800 */
[--C-:B--2---:R-:W-:Y:S09]  /*15420*/  FFMA.FTZ R43, R65, UR4, -R9.reuse ;  /* 0x00000004412b7c23 */ /* 0x104ff20008010809 */
[----:B------:R-:W2:Y:S01]  /*15430*/  MUFU.EX2 R65, R46 ;  /* 0x0000002e00417308 */ /* 0x000ea20000000800 */
[----:B-1----:R-:W-:Y:S09]  /*15440*/  FMUL.FTZ R7, R0, R171 ;  /* 0x000000ab00077220 */ /* 0x002ff20000410000 */
[----:B------:R1:W-:Y:S10]  /*15450*/  MUFU.EX2 R125, R43 ;  /* 0x0000002b007d7308 */ /* 0x0003f40000000800 */
[----:B------:R-:W-:Y:S10]  /*15460*/  MUFU.EX2 R52, R52 ;  /* 0x0000003400347308 */ /* 0x000ff40000000800 */
[----:B------:R-:W-:Y:S01]  /*15470*/  MUFU.EX2 R64, R64 ;  /* 0x0000004000407308 */ /* 0x000fe20000000800 */
[----:B-1----:R-:W-:Y:S01]  /*15480*/  F2FP.F16.F32.PACK_AB R43, R99, R114 ;  /* 0x00000072632b723e */ /* 0x002fe200000000ff */
[----:B---3--:R-:W-:Y:S05]  /*15490*/  @P4 HADD2 R10, -R138.H1_H1, -RZ.H0_H0 ;  /* 0xa00000ff8a0a4230 */ /* 0x008fea0000000d00 */
[----:B------:R-:W-:Y:S01]  /*154a0*/  PRMT R9, R10, 0x7610, R9 ;  /* 0x000076100a097816 */ /* 0x000fe20000000009 */
[----:B------:R1:W-:Y:S03]  /*154b0*/  @P4 STL.S16 [R1+0x1a0], R10 ;  /* 0x0001a00a01004387 */ /* 0x0003e60000100600 */
[----:B------:R-:W-:Y:S01]  /*154c0*/  @P4 PRMT R225, R9, 0x5410, RZ ;  /* 0x0000541009e14816 */ /* 0x000fe200000000ff */
[----:B------:R3:W-:Y:S01]  /*154d0*/  STL [R1+0xbc], R11 ;  /* 0x0000bc0b01007387 */ /* 0x0007e20000100800 */
[----:B------:R-:W-:Y:S03]  /*154e0*/  ISETP.LE.U32.AND P4, PT, R232, UR8, PT ;  /* 0x00000008e8007c0c */ /* 0x000fe6000bf83070 */
[----:B------:R-:W-:Y:S04]  /*154f0*/  STL [R1+0x33c], R134 ;  /* 0x00033c8601007387 */ /* 0x000fe80000100800 */
[----:B------:R-:W-:Y:S04]  /*15500*/  STL [R1+0x340], R135 ;  /* 0x0003408701007387 */ /* 0x000fe80000100800 */
[----:B------:R2:W4:Y:S04]  /*15510*/  LDL.S16 R9, [R1+0x1a8] ;  /* 0x0001a80001097983 */ /* 0x0005280000100600 */
[----:B-1----:R-:W2:Y:S04]  /*15520*/  LDL.LU R10, [R1+0x44] ;  /* 0x00004400010a7983 */ /* 0x002ea80000300800 */
[----:B------:R-:W-:Y:S01]  /*15530*/  STL.64 [R1+0x378], R120 ;  /* 0x0003787801007387 */ /* 0x000fe20000100a00 */
[----:B---3--:R-:W-:Y:S03]  /*15540*/  FMUL.FTZ R11, R132, R159 ;  /* 0x0000009f840b7220 */ /* 0x008fe60000410000 */
[----:B------:R-:W-:Y:S04]  /*15550*/  STL [R1+0x344], R124 ;  /* 0x0003447c01007387 */ /* 0x000fe80000100800 */
[----:B------:R-:W-:Y:S01]  /*15560*/  STL [R1+0x348], R133 ;  /* 0x0003488501007387 */ /* 0x000fe20000100800 */
[C---:B----4-:R-:W-:Y:S05]  /*15570*/  @!P4 HADD2 R9, -R61.reuse.H0_H0, -RZ.H0_H0 ;  /* 0xa00000ff3d09c230 */ /* 0x050fea0000000900 */
[----:B------:R-:W-:Y:S01]  /*15580*/  PRMT R5, R9, 0x7610, R5 ;  /* 0x0000761009057816 */ /* 0x000fe20000000005 */
[----:B------:R1:W-:Y:S03]  /*15590*/  @!P4 STL.S16 [R1+0x1a8], R9 ;  /* 0x0001a8090100c387 */ /* 0x0003e60000100600 */
[----:B------:R-:W-:Y:S01]  /*155a0*/  @!P4 PRMT R222, R5, 0x5410, RZ ;  /* 0x0000541005dec816 */ /* 0x000fe200000000ff */
[----:B------:R-:W-:Y:S01]  /*155b0*/  STL.64 [R1+0x370], R122 ;  /* 0x0003707a01007387 */ /* 0x000fe20000100a00 */
[----:B------:R-:W-:Y:S01]  /*155c0*/  ISETP.LE.U32.AND P4, PT, R4, UR8, PT ;  /* 0x0000000804007c0c */ /* 0x000fe2000bf83070 */
[----:B------:R-:W-:Y:S01]  /*155d0*/  FMUL.FTZ R4, R2, R168 ;  /* 0x000000a802047220 */ /* 0x000fe20000410000 */
[----:B--2---:R-:W-:Y:S01]  /*155e0*/  FFMA.FTZ R174, R3, R10, R174 ;  /* 0x0000000a03ae7223 */ /* 0x004fe200000100ae */
[----:B------:R-:W-:Y:S01]  /*155f0*/  STL.64 [R1+0x380], R126 ;  /* 0x0003807e01007387 */ /* 0x000fe20000100a00 */
[----:B------:R-:W-:Y:S01]  /*15600*/  FMUL.FTZ R10, R132, R158 ;  /* 0x0000009e840a7220 */ /* 0x000fe20000410000 */
[----:B------:R-:W-:Y:S01]  /*15610*/  PRMT R158, R61, 0x7632, R158 ;  /* 0x000076323d9e7816 */ /* 0x000fe2000000009e */
[----:B------:R-:W-:Y:S01]  /*15620*/  FADD.FTZ R174, R192, R174 ;  /* 0x000000aec0ae7221 */ /* 0x000fe20000010000 */
[----:B------:R-:W-:Y:S01]  /*15630*/  LOP3.LUT R192, R195, 0xff, RZ, 0xc0, !PT ;  /* 0x000000ffc3c07812 */ /* 0x000fe200078ec0ff */
[----:B------:R-:W2:Y:S01]  /*15640*/  LDL.LU R5, [R1+0x40] ;  /* 0x0000400001057983 */ /* 0x000ea20000300800 */
[----:B------:R-:W-:Y:S01]  /*15650*/  MUFU.EX2 R168, R39 ;  /* 0x0000002700a87308 */ /* 0x000fe20000000800 */
[----:B------:R-:W-:Y:S04]  /*15660*/  FADD.FTZ R191, R191, R174 ;  /* 0x000000aebfbf7221 */ /* 0x000fe80000010000 */
[----:B------:R-:W-:Y:S01]  /*15670*/  FADD.FTZ R187, R187, R191 ;  /* 0x000000bfbbbb7221 */ /* 0x000fe20000010000 */
[----:B------:R-:W-:Y:S03]  /*15680*/  LOP3.LUT R191, R202, 0xff, RZ, 0xc0, !PT ;  /* 0x000000ffcabf7812 */ /* 0x000fe600078ec0ff */
[----:B------:R-:W-:Y:S01]  /*15690*/  FADD.FTZ R185, R185, R187 ;  /* 0x000000bbb9b97221 */ /* 0x000fe20000010000 */
[----:B-1----:R-:W-:Y:S01]  /*156a0*/  FMUL.FTZ R9, R3, R157 ;  /* 0x0000009d03097220 */ /* 0x002fe20000410000 */
[----:B------:R-:W-:Y:S02]  /*156b0*/  F2FP.F16.F32.PACK_AB R3, R41, R38 ;  /* 0x000000262903723e */ /* 0x000fe400000000ff */
[----:B------:R-:W-:Y:S02]  /*156c0*/  FADD.FTZ R185, R183, R185 ;  /* 0x000000b9b7b97221 */ /* 0x000fe40000010000 */
[----:B------:R1:W-:Y:S02]  /*156d0*/  STL.64 [R1+0x388], R8 ;  /* 0x0003880801007387 */ /* 0x0003e40000100a00 */
[----:B------:R-:W-:Y:S02]  /*156e0*/  FADD.FTZ R188, R188, R185 ;  /* 0x000000b9bcbc7221 */ /* 0x000fe40000010000 */
[----:B------:R-:W3:Y:S02]  /*156f0*/  LDL.LU R48, [R1+0x304] ;  /* 0x0003040001307983 */ /* 0x000ee40000300800 */
[----:B------:R-:W-:Y:S02]  /*15700*/  FADD.FTZ R190, R190, R188 ;  /* 0x000000bcbebe7221 */ /* 0x000fe40000010000 */
[----:B------:R-:W4:Y:S02]  /*15710*/  LDL.LU R56, [R1+0x300] ;  /* 0x0003000001387983 */ /* 0x000f240000300800 */
[----:B------:R-:W-:Y:S02]  /*15720*/  FADD.FTZ R190, R179, R190 ;  /* 0x000000beb3be7221 */ /* 0x000fe40000010000 */
[----:B------:R2:W4:Y:S02]  /*15730*/  LDL.S16 R51, [R1+0x1b0] ;  /* 0x0001b00001337983 */ /* 0x0005240000100600 */
[----:B------:R-:W-:Y:S02]  /*15740*/  FADD.FTZ R190, R184, R190 ;  /* 0x000000beb8be7221 */ /* 0x000fe40000010000 */
[----:B-1----:R-:W4:Y:S01]  /*15750*/  LDL.64 R8, [R1+0xc0] ;  /* 0x0000c00001087983 */ /* 0x002f220000100a00 */
[----:B--2---:R-:W-:Y:S01]  /*15760*/  FFMA.FTZ R175, R132, R5, R175 ;  /* 0x0000000584af7223 */ /* 0x004fe200000100af */
[----:B------:R-:W-:Y:S03]  /*15770*/  FMUL.FTZ R5, R2, R169 ;  /* 0x000000a902057220 */ /* 0x000fe60000410000 */
[----:B------:R-:W-:Y:S04]  /*15780*/  FADD.FTZ R175, R189, R175 ;  /* 0x000000afbdaf7221 */ /* 0x000fe80000010000 */
[----:B------:R-:W-:Y:S04]  /*15790*/  FADD.FTZ R182, R182, R175 ;  /* 0x000000afb6b67221 */ /* 0x000fe80000010000 */
[----:B------:R-:W-:Y:S04]  /*157a0*/  FADD.FTZ R178, R178, R182 ;  /* 0x000000b6b2b27221 */ /* 0x000fe80000010000 */
[----:B------:R-:W-:Y:S04]  /*157b0*/  FADD.FTZ R177, R177, R178 ;  /* 0x000000b2b1b17221 */ /* 0x000fe80000010000 */
[----:B------:R-:W-:Y:S01]  /*157c0*/  FADD.FTZ R177, R180, R177 ;  /* 0x000000b1b4b17221 */ /* 0x000fe20000010000 */
[----:B---3--:R-:W-:Y:S01]  /*157d0*/  FFMA.FTZ R2, R2, R48, R38 ;  /* 0x0000003002027223 */ /* 0x008fe20000010026 */
[----:B------:R-:W-:Y:S02]  /*157e0*/  IMAD.MOV.U32 R48, RZ, RZ, R19 ;  /* 0x000000ffff307224 */ /* 0x000fe400078e0013 */
[C---:B------:R-:W-:Y:S01]  /*157f0*/  FMUL.FTZ R19, R0.reuse, R167 ;  /* 0x000000a700137220 */ /* 0x040fe20000410000 */
[----:B------:R-:W-:Y:S02]  /*15800*/  IMAD.U32 R38, RZ, RZ, UR25 ;  /* 0x00000019ff267e24 */ /* 0x000fe4000f8e00ff */
[----:B----4-:R-:W-:Y:S01]  /*15810*/  FFMA.FTZ R0, R0, R56, R102 ;  /* 0x0000003800007223 */ /* 0x010fe20000010066 */
[----:B------:R-:W-:Y:S01]  /*15820*/  FADD.FTZ R41, R41, R2 ;  /* 0x0000000229297221 */ /* 0x000fe20000010000 */
[C---:B------:R-:W-:Y:S01]  /*15830*/  F2FP.F16.F32.PACK_AB R2, R48.reuse, R102 ;  /* 0x000000663002723e */ /* 0x040fe200000000ff */
[----:B------:R1:W2:Y:S01]  /*15840*/  LDL.S16 R56, [R1+0x1ac] ;  /* 0x0001ac0001387983 */ /* 0x0002a20000100600 */
[----:B------:R-:W-:Y:S01]  /*15850*/  @!P1 HADD2 R51, -R61.H1_H1, -RZ.H0_H0 ;  /* 0xa00000ff3d339230 */ /* 0x000fe20000000d00 */
[----:B------:R-:W-:Y:S01]  /*15860*/  MUFU.EX2 R167, R217 ;  /* 0x000000d900a77308 */ /* 0x000fe20000000800 */
[--C-:B------:R-:W-:Y:S01]  /*15870*/  FADD.FTZ R48, R48, R0.reuse ;  /* 0x0000000030307221 */ /* 0x100fe20000010000 */
[----:B------:R-:W-:Y:S02]  /*15880*/  PRMT R0, R3, 0x7632, R0 ;  /* 0x0000763203007816 */ /* 0x000fe40000000000 */
[----:B------:R-:W-:Y:S01]  /*15890*/  PRMT R46, R51, 0x7610, R46 ;  /* 0x00007610332e7816 */ /* 0x000fe2000000002e */
[----:B------:R3:W-:Y:S01]  /*158a0*/  @!P1 STL.S16 [R1+0x1b0], R51 ;  /* 0x0001b03301009387 */ /* 0x0007e20000100600 */
[----:B------:R-:W-:Y:S01]  /*158b0*/  PRMT R74, R3, 0x5410, R0 ;  /* 0x00005410034a7816 */ /* 0x000fe20000000000 */
[----:B------:R-:W-:Y:S01]  /*158c0*/  FADD.FTZ R48, R114, R48 ;  /* 0x0000003072307221 */ /* 0x000fe20000010000 */
[----:B------:R-:W-:Y:S01]  /*158d0*/  @!P1 PRMT R158, R46, 0x5410, RZ ;  /* 0x000054102e9e9816 */ /* 0x000fe200000000ff */
[----:B------:R-:W-:Y:S01]  /*158e0*/  IMAD.MOV.U32 R114, RZ, RZ, R82 ;  /* 0x000000ffff727224 */ /* 0x000fe200078e0052 */
[----:B------:R-:W-:Y:S01]  /*158f0*/  ISETP.LE.U32.AND P1, PT, R192, UR8, PT ;  /* 0x00000008c0007c0c */ /* 0x000fe2000bf23070 */
[----:B------:R1:W4:Y:S01]  /*15900*/  LDL.S16 R46, [R1+0x1b4] ;  /* 0x0001b400012e7983 */ /* 0x0003220000100600 */
[----:B------:R-:W-:Y:S01]  /*15910*/  IMAD.MOV.U32 R82, RZ, RZ, R80 ;  /* 0x000000ffff527224 */ /* 0x000fe200078e0050 */
[----:B------:R3:W-:Y:S01]  /*15920*/  MUFU.EX2 R102, R67 ;  /* 0x0000004300667308 */ /* 0x0007e20000000800 */
[----:B------:R-:W-:Y:S01]  /*15930*/  LOP3.LUT R38, R9, UR27, R38, 0x96, !PT ;  /* 0x0000001b09267c12 */ /* 0x000fe2000f8e9626 */
[----:B------:R-:W4:Y:S04]  /*15940*/  LDL.LU R119, [R1+0xa8] ;  /* 0x0000a80001777983 */ /* 0x000f280000300800 */
[----:B------:R1:W4:Y:S01]  /*15950*/  LDL.S16 R72, [R1+0x1c8] ;  /* 0x0001c80001487983 */ /* 0x0003220000100600 */
[----:B------:R-:W-:Y:S01]  /*15960*/  IMAD.WIDE.U32 R84, R38, -0x326172a9, RZ ;  /* 0xcd9e8d5726547825 */ /* 0x000fe200078e00ff */
[----:B------:R-:W-:Y:S02]  /*15970*/  PRMT R38, R193, 0x7632, R38 ;  /* 0x00007632c1267816 */ /* 0x000fe40000000026 */
[----:B------:R-:W-:Y:S01]  /*15980*/  SHF.R.U32.HI R193, RZ, 0x18, R193 ;  /* 0x00000018ffc17819 */ /* 0x000fe200000116c1 */
[----:B------:R-:W4:Y:S01]  /*15990*/  LDL.64 R126, [R1+0xe8] ;  /* 0x0000e800017e7983 */ /* 0x000f220000100a00 */
[----:B------:R-:W-:Y:S02]  /*159a0*/  LOP3.LUT R189, R38, 0xff, RZ, 0xc0, !PT ;  /* 0x000000ff26bd7812 */ /* 0x000fe400078ec0ff */
[----:B---3--:R-:W-:Y:S01]  /*159b0*/  F2FP.F16.F32.PACK_AB R67, R176, R37 ;  /* 0x00000025b043723e */ /* 0x008fe200000000ff */
[----:B------:R1:W3:Y:S03]  /*159c0*/  LDL.S16 R51, [R1+0x1c4] ;  /* 0x0001c40001337983 */ /* 0x0002e60000100600 */
[----:B------:R-:W-:Y:S01]  /*159d0*/  PRMT R118, R67, 0x7610, R118 ;  /* 0x0000761043767816 */ /* 0x000fe20000000076 */
[----:B------:R-:W3:Y:S04]  /*159e0*/  LDL.LU.64 R120, [R1+0xc8] ;  /* 0x0000c80001787983 */ /* 0x000ee80000300a00 */
[----:B------:R-:W3:Y:S01]  /*159f0*/  LDL R175, [R1+0xd8] ;  /* 0x0000d80001af7983 */ /* 0x000ee20000100800 */
[----:B--2---:R-:W-:Y:S05]  /*15a00*/  @!P1 HADD2 R56, -R3.H0_H0, -RZ.H0_H0 ;  /* 0xa00000ff03389230 */ /* 0x004fea0000000900 */
[----:B------:R-:W-:Y:S01]  /*15a10*/  PRMT R53, R56, 0x7610, R53 ;  /* 0x0000761038357816 */ /* 0x000fe20000000035 */
[----:B------:R2:W-:Y:S03]  /*15a20*/  @!P1 STL.S16 [R1+0x1ac], R56 ;  /* 0x0001ac3801009387 */ /* 0x0005e60000100600 */
[----:B------:R-:W-:Y:S01]  /*15a30*/  @!P1 PRMT R3, R53, 0x5410, RZ ;  /* 0x0000541035039816 */ /* 0x000fe200000000ff */
[----:B------:R-:W-:Y:S01]  /*15a40*/  FADD.FTZ R53, R99, R48 ;  /* 0x0000003063357221 */ /* 0x000fe20000010000 */
[----:B------:R-:W-:Y:S01]  /*15a50*/  ISETP.LE.U32.AND P1, PT, R193, UR8, PT ;  /* 0x00000008c1007c0c */ /* 0x000fe2000bf23070 */
[----:B------:R-:W-:Y:S02]  /*15a60*/  IMAD.MOV.U32 R99, RZ, RZ, R81 ;  /* 0x000000ffff637224 */ /* 0x000fe400078e0051 */
[----:B----4-:R-:W-:Y:S01]  /*15a70*/  @!P3 HADD2 R46, -R0.H0_H0, -RZ.H0_H0 ;  /* 0xa00000ff002eb230 */ /* 0x010fe20000000900 */
[----:B------:R4:W-:Y:S01]  /*15a80*/  STG.E.U16 desc[UR20][R196.64+-0x100], R3 ;  /* 0xffff0003c4007986 */ /* 0x0009e2000c101514 */
[----:B------:R-:W-:Y:S03]  /*15a90*/  F2FP.F16.F32.PACK_AB R45, R115, R119 ;  /* 0x00000077732d723e */ /* 0x000fe600000000ff */
[----:B------:R-:W-:Y:S01]  /*15aa0*/  @!P3 STL.S16 [R1+0x1b4], R46 ;  /* 0x0001b42e0100b387 */ /* 0x000fe20000100600 */
[----:B------:R-:W-:Y:S01]  /*15ab0*/  PRMT R47, R46, 0x7610, R47 ;  /* 0x000076102e2f7816 */ /* 0x000fe2000000002f */
[----:B------:R-:W-:Y:S02]  /*15ac0*/  FADD.FTZ R38, R119, R41 ;  /* 0x0000002977267221 */ /* 0x000fe40000010000 */
[----:B------:R1:W4:Y:S01]  /*15ad0*/  LDL.S16 R88, [R1+0x1d0] ;  /* 0x0001d00001587983 */ /* 0x0003220000100600 */
[----:B------:R-:W-:Y:S01]  /*15ae0*/  @!P3 PRMT R0, R47, 0x5410, RZ ;  /* 0x000054102f00b816 */ /* 0x000fe200000000ff */
[----:B------:R-:W-:Y:S01]  /*15af0*/  FADD.FTZ R41, R115, R38 ;  /* 0x0000002673297221 */ /* 0x000fe20000010000 */
[----:B------:R-:W-:Y:S01]  /*15b00*/  ISETP.LE.U32.AND P3, PT, R189, UR8, PT ;  /* 0x00000008bd007c0c */ /* 0x000fe2000bf63070 */
[----:B------:R1:W4:Y:S01]  /*15b10*/  LDL.S16 R75, [R1+0x1cc] ;  /* 0x0001cc00014b7983 */ /* 0x0003220000100600 */
[----:B------:R-:W-:Y:S01]  /*15b20*/  IMAD.MOV.U32 R115, RZ, RZ, R99 ;  /* 0x000000ffff737224 */ /* 0x000fe200078e0063 */
[----:B------:R-:W-:Y:S01]  /*15b30*/  MUFU.EX2 R119, R96 ;  /* 0x0000006000777308 */ /* 0x000fe20000000800 */
[----:B------:R-:W-:Y:S01]  /*15b40*/  IMAD.MOV.U32 R99, RZ, RZ, R82 ;  /* 0x000000ffff637224 */ /* 0x000fe200078e0052 */
[----:B------:R-:W4:Y:S01]  /*15b50*/  LDL.LU R135, [R1+0x68] ;  /* 0x0000680001877983 */ /* 0x000f220000300800 */
[C---:B---3--:R-:W-:Y:S03]  /*15b60*/  @!P1 HADD2 R51, -R54.reuse.H1_H1, -RZ.H0_H0 ;  /* 0xa00000ff36339230 */ /* 0x048fe60000000d00 */
[----:B------:R3:W-:Y:S01]  /*15b70*/  STG.E.U16 desc[UR20][R196.64+-0xfe], R0 ;  /* 0xffff0200c4007986 */ /* 0x0007e2000c101514 */
[----:B------:R-:W-:Y:S03]  /*15b80*/  IMAD.MOV.U32 R133, RZ, RZ, R99 ;  /* 0x000000ffff857224 */ /* 0x000fe600078e0063 */
[----:B--2---:R2:W1:Y:S01]  /*15b90*/  MUFU.EX2 R56, R36 ;  /* 0x0000002400387308 */ /* 0x0044620000000800 */
[----:B------:R-:W-:Y:S01]  /*15ba0*/  @!P3 HADD2 R72, -R54.H0_H0, -RZ.H0_H0 ;  /* 0xa00000ff3648b230 */ /* 0x000fe20000000900 */
[----:B------:R-:W-:Y:S02]  /*15bb0*/  LOP3.LUT R39, R85, R175, RZ, 0x3c, !PT ;  /* 0x000000af55277212 */ /* 0x000fe400078e3cff */
[----:B----4-:R-:W-:Y:S02]  /*15bc0*/  PRMT R3, R195, 0x7632, R3 ;  /* 0x00007632c3037816 */ /* 0x010fe40000000003 */
[----:B------:R4:W-:Y:S01]  /*15bd0*/  @!P3 STL.S16 [R1+0x1c8], R72 ;  /* 0x0001c8480100b387 */ /* 0x0009e20000100600 */
[----:B------:R-:W-:Y:S01]  /*15be0*/  PRMT R48, R72, 0x7610, R48 ;  /* 0x0000761048307816 */ /* 0x000fe20000000030 */
[----:B------:R-:W-:Y:S01]  /*15bf0*/  IMAD.WIDE.U32 R38, R39, -0x2daee0ad, RZ ;  /* 0xd2511f5327267825 */ /* 0x000fe200078e00ff */
[----:B------:R-:W-:Y:S01]  /*15c00*/  LOP3.LUT R169, R3, 0xff, RZ, 0xc0, !PT ;  /* 0x000000ff03a97812 */ /* 0x000fe200078ec0ff */
[----:B------:R1:W-:Y:S01]  /*15c10*/  @!P1 STL.S16 [R1+0x1c4], R51 ;  /* 0x0001c43301009387 */ /* 0x0003e20000100600 */
[----:B------:R-:W-:Y:S02]  /*15c20*/  SHF.R.U32.HI R195, RZ, 0x18, R195 ;  /* 0x00000018ffc37819 */ /* 0x000fe400000116c3 */
[----:B------:R-:W-:Y:S01]  /*15c30*/  @!P3 PRMT R150, R48, 0x5410, RZ ;  /* 0x000054103096b816 */ /* 0x000fe200000000ff */
[----:B------:R-:W4:Y:S01]  /*15c40*/  LDL.LU R82, [R1+0xa4] ;  /* 0x0000a40001527983 */ /* 0x000f220000300800 */
[--C-:B--2---:R-:W-:Y:S02]  /*15c50*/  LOP3.LUT R36, R126, UR19, R39.reuse, 0x96, !PT ;  /* 0x000000137e247c12 */ /* 0x104fe4000f8e9627 */
[----:B------:R-:W-:Y:S01]  /*15c60*/  PRMT R39, R51, 0x7610, R39 ;  /* 0x0000761033277816 */ /* 0x000fe20000000027 */
[----:B------:R2:W2:Y:S01]  /*15c70*/  LDL.S16 R123, [R1+0x1d8] ;  /* 0x0001d800017b7983 */ /* 0x0004a20000100600 */
[----:B------:R-:W-:Y:S01]  /*15c80*/  ISETP.LE.U32.AND P3, PT, R169, UR8, PT ;  /* 0x00000008a9007c0c */ /* 0x000fe2000bf63070 */
[----:B------:R-:W-:Y:S01]  /*15c90*/  IMAD.WIDE.U32 R80, R36, -0x326172a9, RZ ;  /* 0xcd9e8d5724507825 */ /* 0x000fe200078e00ff */
[----:B------:R-:W-:Y:S01]  /*15ca0*/  @!P1 PRMT R149, R39, 0x5410, RZ ;  /* 0x0000541027959816 */ /* 0x000fe200000000ff */
[----:B------:R2:W2:Y:S01]  /*15cb0*/  LDL.S16 R122, [R1+0x1d4] ;  /* 0x0001d400017a7983 */ /* 0x0004a20000100600 */
[----:B------:R-:W-:Y:S01]  /*15cc0*/  ISETP.LE.U32.AND P1, PT, R195, UR8, PT ;  /* 0x00000008c3007c0c */ /* 0x000fe2000bf23070 */
[----:B---3--:R-:W-:Y:S01]  /*15cd0*/  FADD.FTZ R0, R139, R41 ;  /* 0x000000298b007221 */ /* 0x008fe20000010000 */
[----:B------:R-:W-:Y:S02]  /*15ce0*/  LOP3.LUT R46, R84, R219, RZ, 0x3c, !PT ;  /* 0x000000db542e7212 */ /* 0x000fe400078e3cff */
[C---:B------:R-:W-:Y:S01]  /*15cf0*/  F2FP.F16.F32.PACK_AB R41, R172.reuse, R139 ;  /* 0x0000008bac29723e */ /* 0x040fe200000000ff */
[--C-:B------:R-:W-:Y:S01]  /*15d00*/  FADD.FTZ R48, R172, R0.reuse ;  /* 0x00000000ac307221 */ /* 0x100fe20000010000 */
[----:B------:R-:W-:Y:S01]  /*15d10*/  PRMT R0, R2, 0x7632, R0 ;  /* 0x0000763202007816 */ /* 0x000fe20000000000 */
[----:B------:R-:W3:Y:S01]  /*15d20*/  LDL.LU R139, [R1+0x20] ;  /* 0x00002000018b7983 */ /* 0x000ee20000300800 */
[----:B----4-:R-:W-:Y:S01]  /*15d30*/  LOP3.LUT R72, R120, UR13, R81, 0x96, !PT ;  /* 0x0000000d78487c12 */ /* 0x010fe2000f8e9651 */
[----:B------:R-:W-:Y:S02]  /*15d40*/  IMAD.WIDE.U32 R46, R46, -0x2daee0ad, RZ ;  /* 0xd2511f532e2e7825 */ /* 0x000fe400078e00ff */
[----:B------:R-:W4:Y:S01]  /*15d50*/  LDL.LU R172, [R1+0x24] ;  /* 0x0000240001ac7983 */ /* 0x000f220000300800 */
[----:B-1----:R1:W3:Y:S01]  /*15d60*/  MUFU.EX2 R51, R63 ;  /* 0x0000003f00337308 */ /* 0x0022e20000000800 */
[----:B------:R-:W-:Y:S01]  /*15d70*/  IMAD.WIDE.U32 R72, R72, -0x2daee0ad, RZ ;  /* 0xd2511f5348487825 */ /* 0x000fe200078e00ff */
[----:B------:R-:W-:Y:S04]  /*15d80*/  LOP3.LUT R38, R38, UR17, R47, 0x96, !PT ;  /* 0x0000001126267c12 */ /* 0x000fe8000f8e962f */
[----:B------:R-:W-:Y:S01]  /*15d90*/  LOP3.LUT R46, R46, UR16, R73, 0x96, !PT ;  /* 0x000000102e2e7c12 */ /* 0x000fe2000f8e9649 */
[----:B------:R-:W-:Y:S01]  /*15da0*/  IMAD.WIDE.U32 R38, R38, -0x326172a9, RZ ;  /* 0xcd9e8d5726267825 */ /* 0x000fe200078e00ff */
[----:B------:R-:W-:Y:S04]  /*15db0*/  PRMT R73, R2, 0x5410, R0 ;  /* 0x0000541002497816 */ /* 0x000fe80000000000 */
[----:B------:R-:W-:Y:S02]  /*15dc0*/  LOP3.LUT R36, R80, UR10, R39, 0x96, !PT ;  /* 0x0000000a50247c12 */ /* 0x000fe4000f8e9627 */
[----:B-1----:R-:W-:Y:S01]  /*15dd0*/  F2FP.F16.F32.PACK_AB R63, R184, R179 ;  /* 0x000000b3b83f723e */ /* 0x002fe200000000ff */
[----:B------:R-:W-:Y:S02]  /*15de0*/  @!P3 HADD2 R88, -R2.H0_H0, -RZ.H0_H0 ;  /* 0xa00000ff0258b230 */ /* 0x000fe40000000900 */
[----:B------:R-:W-:Y:S03]  /*15df0*/  @!P1 HADD2 R75, -R0.H0_H0, -RZ.H0_H0 ;  /* 0xa00000ff004b9230 */ /* 0x000fe60000000900 */
[----:B------:R-:W-:Y:S01]  /*15e00*/  PRMT R47, R88, 0x7610, R47 ;  /* 0x00007610582f7816 */ /* 0x000fe2000000002f */
[----:B------:R1:W-:Y:S01]  /*15e10*/  @!P3 STL.S16 [R1+0x1d0], R88 ;  /* 0x0001d0580100b387 */ /* 0x0003e20000100600 */
[----:B------:R-:W-:Y:S03]  /*15e20*/  PRMT R3, R75, 0x7610, R3 ;  /* 0x000076104b037816 */ /* 0x000fe60000000003 */
[----:B------:R-:W-:Y:S01]  /*15e30*/  @!P1 STL.S16 [R1+0x1cc], R75 ;  /* 0x0001cc4b01009387 */ /* 0x000fe20000100600 */
[----:B------:R-:W-:Y:S02]  /*15e40*/  @!P3 PRMT R2, R47, 0x5410, RZ ;  /* 0x000054102f02b816 */ /* 0x000fe400000000ff */
[----:B------:R-:W-:Y:S01]  /*15e50*/  @!P1 PRMT R0, R3, 0x5410, RZ ;  /* 0x0000541003009816 */ /* 0x000fe200000000ff */
[----:B------:R-:W3:Y:S01]  /*15e60*/  LDL R174, [R1+0xdc] ;  /* 0x0000dc0001ae7983 */ /* 0x000ee20000100800 */
[----:B------:R-:W-:Y:S02]  /*15e70*/  ISETP.LE.U32.AND P3, PT, R224, UR8, PT ;  /* 0x00000008e0007c0c */ /* 0x000fe4000bf63070 */
[----:B------:R-:W-:Y:S01]  /*15e80*/  ISETP.GT.U32.AND P1, PT, R135, UR8, PT ;  /* 0x0000000887007c0c */ /* 0x000fe2000bf24070 */
[----:B------:R-:W-:Y:S04]  /*15e90*/  STG.E.U16 desc[UR20][R200.64+-0xfe], R0 ;  /* 0xffff0200c8007986 */ /* 0x000fe8000c101514 */
[----:B------:R4:W-:Y:S04]  /*15ea0*/  STG.E.U16 desc[UR20][R200.64+-0x100], R2 ;  /* 0xffff0002c8007986 */ /* 0x0009e8000c101514 */
[----:B------:R-:W-:Y:S01]  /*15eb0*/  STG.E.U16 desc[UR20][R238.64+-0x100], R227 ;  /* 0xffff00e3ee007986 */ /* 0x000fe2000c101514 */
[----:B------:R-:W-:Y:S01]  /*15ec0*/  F2FP.F16.F32.PACK_AB R39, R220, R82 ;  /* 0x00000052dc27723e */ /* 0x000fe200000000ff */
[----:B------:R-:W-:Y:S01]  /*15ed0*/  FADD.FTZ R3, R82, R53 ;  /* 0x0000003552037221 */ /* 0x000fe20000010000 */
[----:B------:R-:W-:Y:S01]  /*15ee0*/  F2FP.F16.F32.PACK_AB R53, R181, R186 ;  /* 0x000000bab535723e */ /* 0x000fe200000000ff */
[----:B-1----:R-:W-:Y:S02]  /*15ef0*/  IMAD.MOV.U32 R88, RZ, RZ, R98 ;  /* 0x000000ffff587224 */ /* 0x002fe400078e0062 */
[C---:B--2---:R-:W-:Y:S02]  /*15f00*/  @!P3 HADD2 R123, -R55.reuse.H0_H0, -RZ.H0_H0 ;  /* 0xa00000ff377bb230 */ /* 0x044fe40000000900 */
[----:B------:R-:W-:Y:S01]  /*15f10*/  FADD.FTZ R47, R220, R3 ;  /* 0x00000003dc2f7221 */ /* 0x000fe20000010000 */
[----:B------:R-:W-:Y:S01]  /*15f20*/  PRMT R128, R53, 0x7610, R128 ;  /* 0x0000761035807816 */ /* 0x000fe20000000080 */
[----:B------:R-:W2:Y:S01]  /*15f30*/  LDL.LU R220, [R1+0x3b0] ;  /* 0x0003b00001dc7983 */ /* 0x000ea20000300800 */
[----:B------:R-:W-:Y:S02]  /*15f40*/  @P1 HADD2 R122, -R55.H1_H1, -RZ.H0_H0 ;  /* 0xa00000ff377a1230 */ /* 0x000fe40000000d00 */
[----:B------:R-:W-:Y:S01]  /*15f50*/  IMAD.WIDE.U32 R98, R36, -0x2daee0ad, RZ ;  /* 0xd2511f5324627825 */ /* 0x000fe200078e00ff */
[----:B------:R-:W-:Y:S01]  /*15f60*/  PRMT R36, R123, 0x7610, R36 ;  /* 0x000076107b247816 */ /* 0x000fe20000000024 */
[----:B------:R1:W2:Y:S02]  /*15f70*/  LDL.S16 R80, [R1+0x1e0] ;  /* 0x0001e00001507983 */ /* 0x0002a40000100600 */
[----:B------:R-:W-:Y:S01]  /*15f80*/  FADD.FTZ R186, R186, R177 ;  /* 0x000000b1baba7221 */ /* 0x000fe20000010000 */
[----:B------:R-:W-:Y:S01]  /*15f90*/  PRMT R78, R122, 0x7610, R78 ;  /* 0x000076107a4e7816 */ /* 0x000fe2000000004e */
[----:B------:R-:W-:Y:S01]  /*15fa0*/  IMAD.MOV.U32 R157, RZ, RZ, R88 ;  /* 0x000000ffff9d7224 */ /* 0x000fe200078e0058 */
[----:B------:R-:W-:Y:S01]  /*15fb0*/  @!P3 PRMT R147, R36, 0x5410, RZ ;  /* 0x000054102493b816 */ /* 0x000fe200000000ff */
[----:B------:R-:W2:Y:S01]  /*15fc0*/  LDL.LU R152, [R1+0x98] ;  /* 0x0000980001987983 */ /* 0x000ea20000300800 */
[----:B------:R-:W-:Y:S01]  /*15fd0*/  @P1 PRMT R146, R78, 0x5410, RZ ;  /* 0x000054104e921816 */ /* 0x000fe200000000ff */
[----:B------:R-:W-:Y:S01]  /*15fe0*/  IMAD.MOV.U32 R88, RZ, RZ, R83 ;  /* 0x000000ffff587224 */ /* 0x000fe200078e0053 */
[----:B------:R-:W-:Y:S01]  /*15ff0*/  LOP3.LUT R82, R72, UR15, R99, 0x96, !PT ;  /* 0x0000000f48527c12 */ /* 0x000fe2000f8e9663 */
[----:B------:R-:W-:Y:S01]  /*16000*/  @!P3 STL.S16 [R1+0x1d8], R123 ;  /* 0x0001d87b0100b387 */ /* 0x000fe20000100600 */
[----:B----4-:R-:W-:Y:S01]  /*16010*/  ISETP.GT.U32.AND P3, PT, R172, UR8, PT ;  /* 0x00000008ac007c0c */ /* 0x010fe2000bf64070 */
[----:B------:R-:W-:Y:S01]  /*16020*/  IMAD.WIDE.U32 R2, R46, -0x326172a9, RZ ;  /* 0xcd9e8d572e027825 */ /* 0x000fe200078e00ff */
[----:B------:R-:W-:Y:S01]  /*16030*/  F2FP.F16.F32.PACK_AB R46, R210, R226 ;  /* 0x000000e2d22e723e */ /* 0x000fe200000000ff */
[----:B------:R4:W-:Y:S01]  /*16040*/  @P1 STL.S16 [R1+0x1d4], R122 ;  /* 0x0001d47a01001387 */ /* 0x0009e20000100600 */
[----:B---3--:R-:W-:Y:S01]  /*16050*/  ISETP.GT.U32.AND P1, PT, R139, UR8, PT ;  /* 0x000000088b007c0c */ /* 0x008fe2000bf24070 */
[----:B------:R-:W-:Y:S01]  /*16060*/  IMAD.WIDE.U32 R82, R82, -0x326172a9, RZ ;  /* 0xcd9e8d5752527825 */ /* 0x000fe200078e00ff */
[----:B------:R-:W-:Y:S01]  /*16070*/  LOP3.LUT R154, R38, UR9, R3, 0x96, !PT ;  /* 0x00000009269a7c12 */ /* 0x000fe2000f8e9603 */
[----:B------:R1:W3:Y:S01]  /*16080*/  LDL.S16 R36, [R1+0x1dc] ;  /* 0x0001dc0001247983 */ /* 0x0002e20000100600 */
[----:B------:R-:W-:Y:S01]  /*16090*/  PRMT R99, R53, 0x7632, R99 ;  /* 0x0000763235637816 */ /* 0x000fe20000000063 */
[----:B------:R-:W-:Y:S02]  /*160a0*/  IMAD.MOV.U32 R78, RZ, RZ, R133 ;  /* 0x000000ffff4e7224 */ /* 0x000fe400078e0085 */
[----:B------:R-:W-:Y:S01]  /*160b0*/  FADD.FTZ R186, R181, R186 ;  /* 0x000000bab5ba7221 */ /* 0x000fe20000010000 */
[----:B------:R-:W-:Y:S01]  /*160c0*/  IMAD.MOV.U32 R133, RZ, RZ, R103 ;  /* 0x000000ffff857224 */ /* 0x000fe200078e0067 */
[----:B------:R-:W-:Y:S01]  /*160d0*/  LOP3.LUT R103, R2, UR11, R83, 0x96, !PT ;  /* 0x0000000b02677c12 */ /* 0x000fe2000f8e9653 */
[----:B------:R1:W-:Y:S01]  /*160e0*/  STG.E.U16 desc[UR20][R238.64+-0xfe], R233 ;  /* 0xffff02e9ee007986 */ /* 0x0003e2000c101514 */
[----:B------:R-:W-:Y:S02]  /*160f0*/  IMAD.MOV.U32 R75, RZ, RZ, R115 ;  /* 0x000000ffff4b7224 */ /* 0x000fe400078e0073 */
[----:B------:R-:W-:Y:S01]  /*16100*/  IMAD.MOV.U32 R144, RZ, RZ, R133 ;  /* 0x000000ffff907224 */ /* 0x000fe200078e0085 */
[----:B------:R-:W-:Y:S01]  /*16110*/  STG.E.U16 desc[UR20][R198.64+-0x100], R230 ;  /* 0xffff00e6c6007986 */ /* 0x000fe2000c101514 */
[----:B------:R-:W-:Y:S01]  /*16120*/  IMAD.MOV.U32 R133, RZ, RZ, R114 ;  /* 0x000000ffff857224 */ /* 0x000fe200078e0072 */
[----:B------:R-:W-:Y:S02]  /*16130*/  MUFU.EX2 R115, R97 ;  /* 0x0000006100737308 */ /* 0x000fe40000000800 */
[----:B------:R-:W-:Y:S08]  /*16140*/  STG.E.U16 desc[UR20][R198.64+-0xfe], R229 ;  /* 0xffff02e5c6007986 */ /* 0x000ff0000c101514 */
[----:B------:R1:W-:Y:S01]  /*16150*/  MUFU.EX2 R114, R100 ;  /* 0x0000006400727308 */ /* 0x0003e20000000800 */
[----:B----4-:R-:W4:Y:S01]  /*16160*/  LDL.64 R122, [R1+0xd0] ;  /* 0x0000d000017a7983 */ /* 0x010f220000100a00 */
[----:B-1----:R-:W1:Y:S01]  /*16170*/  LDC R233, c[0x0][0x448] ;  /* 0x00011200ffe97b82 */ /* 0x002e620000000800 */
[----:B------:R-:W-:Y:S02]  /*16180*/  PRMT R100, R67, 0x7632, R100 ;  /* 0x0000763243647816 */ /* 0x000fe40000000064 */
[----:B------:R-:W-:Y:S02]  /*16190*/  LOP3.LUT R2, R85, R174, RZ, 0x3c, !PT ;  /* 0x000000ae55027212 */ /* 0x000fe400078e3cff */
[----:B--2---:R-:W-:Y:S01]  /*161a0*/  LOP3.LUT R3, R84, R220, RZ, 0x3c, !PT ;  /* 0x000000dc54037212 */ /* 0x004fe200078e3cff */
[C---:B------:R-:W-:Y:S05]  /*161b0*/  @P3 HADD2 R80, -R53.reuse.H0_H0, -RZ.H0_H0 ;  /* 0xa00000ff35503230 */ /* 0x040fea0000000900 */
[----:B------:R-:W-:Y:S01]  /*161c0*/  PRMT R76, R80, 0x7610, R76 ;  /* 0x00007610504c7816 */ /* 0x000fe2000000004c */
[----:B------:R2:W-:Y:S01]  /*161d0*/  @P3 STL.S16 [R1+0x1e0], R80 ;  /* 0x0001e05001003387 */ /* 0x0005e20000100600 */
[----:B------:R-:W-:Y:S01]  /*161e0*/  FADD.FTZ R0, R152, R48 ;  /* 0x0000003098007221 */ /* 0x000fe20000010000 */
[----:B------:R-:W-:Y:S01]  /*161f0*/  F2FP.F16.F32.PACK_AB R48, R137, R152 ;  /* 0x000000988930723e */ /* 0x000fe200000000ff */
[----:B------:R-:W-:Y:S01]  /*16200*/  IMAD.MOV.U32 R152, RZ, RZ, R157 ;  /* 0x000000ffff987224 */ /* 0x000fe200078e009d */
[----:B------:R-:W-:Y:S01]  /*16210*/  @P3 PRMT R128, R76, 0x5410, RZ ;  /* 0x000054104c803816 */ /* 0x000fe200000000ff */
[----:B------:R-:W-:Y:S01]  /*16220*/  IMAD.MOV.U32 R157, RZ, RZ, R88 ;  /* 0x000000ffff9d7224 */ /* 0x000fe200078e0058 */
[----:B------:R-:W-:Y:S01]  /*16230*/  ISETP.LE.U32.AND P3, PT, R191, UR8, PT ;  /* 0x00000008bf007c0c */ /* 0x000fe2000bf63070 */
[----:B------:R-:W-:Y:S01]  /*16240*/  IMAD.MOV.U32 R166, RZ, RZ, R152 ;  /* 0x000000ffffa67224 */ /* 0x000fe200078e0098 */
[----:B------:R-:W-:Y:S01]  /*16250*/  MUFU.EX2 R88, R101 ;  /* 0x0000006500587308 */ /* 0x000fe20000000800 */
[----:B------:R-:W-:Y:S02]  /*16260*/  IMAD.MOV.U32 R152, RZ, RZ, R78 ;  /* 0x000000ffff987224 */ /* 0x000fe400078e004e */
[----:B---3--:R-:W-:Y:S05]  /*16270*/  @P1 HADD2 R36, -R53.H1_H1, -RZ.H0_H0 ;  /* 0xa00000ff35241230 */ /* 0x008fea0000000d00 */
[----:B------:R-:W-:Y:S01]  /*16280*/  PRMT R72, R36, 0x7610, R72 ;  /* 0x0000761024487816 */ /* 0x000fe20000000048 */
[----:B------:R3:W-:Y:S03]  /*16290*/  @P1 STL.S16 [R1+0x1dc], R36 ;  /* 0x0001dc2401001387 */ /* 0x0007e60000100600 */
[----:B------:R-:W-:Y:S01]  /*162a0*/  @P1 PRMT R99, R72, 0x5410, RZ ;  /* 0x0000541048631816 */ /* 0x000fe200000000ff */
[----:B--2---:R-:W-:Y:S04]  /*162b0*/  IMAD.WIDE.U32 R80, R2, -0x2daee0ad, RZ ;  /* 0xd2511f5302507825 */ /* 0x004fe800078e00ff */
[----:B------:R-:W-:Y:S05]  /*162c0*/  IMAD.WIDE.U32 R2, R3, -0x2daee0ad, RZ ;  /* 0xd2511f5303027825 */ /* 0x000fea00078e00ff */
[----:B------:R-:W-:Y:S01]  /*162d0*/  LOP3.LUT R76, R80, UR17, R3, 0x96, !PT ;  /* 0x00000011504c7c12 */ /* 0x000fe2000f8e9603 */
[----:B---3--:R-:W-:Y:S01]  /*162e0*/  FADD.FTZ R36, R137, R0 ;  /* 0x0000000089247221 */ /* 0x008fe20000010000 */
[----:B------:R-:W-:Y:S01]  /*162f0*/  FADD.FTZ R0, R226, R47 ;  /* 0x0000002fe2007221 */ /* 0x000fe20000010000 */
[----:B----4-:R-:W-:Y:S01]  /*16300*/  LOP3.LUT R47, R122, UR19, R81, 0x96, !PT ;  /* 0x000000137a2f7c12 */ /* 0x010fe2000f8e9651 */
[----:B------:R-:W2:Y:S02]  /*16310*/  LDL.LU R137, [R1+0x3ac] ;  /* 0x0003ac0001897983 */ /* 0x000ea40000300800 */
[--C-:B------:R-:W-:Y:S01]  /*16320*/  FADD.FTZ R38, R210, R0.reuse ;  /* 0x00000000d2267221 */ /* 0x100fe20000010000 */
[----:B------:R-:W-:Y:S01]  /*16330*/  PRMT R0, R202, 0x7632, R0 ;  /* 0x00007632ca007816 */ /* 0x000fe20000000000 */
[----:B------:R-:W3:Y:S01]  /*16340*/  LDL.LU R226, [R1+0x3a8] ;  /* 0x0003a80001e27983 */ /* 0x000ee20000300800 */
[----:B------:R-:W-:Y:S02]  /*16350*/  SHF.R.U32.HI R202, RZ, 0x18, R202 ;  /* 0x00000018ffca7819 */ /* 0x000fe400000116ca */
[----:B------:R-:W-:Y:S01]  /*16360*/  LOP3.LUT R188, R0, 0xff, RZ, 0xc0, !PT ;  /* 0x000000ff00bc7812 */ /* 0x000fe200078ec0ff */
[----:B------:R-:W4:Y:S01]  /*16370*/  LDL.LU R210, [R1+0x3a4] ;  /* 0x0003a40001d27983 */ /* 0x000f220000300800 */
[----:B------:R-:W-:Y:S01]  /*16380*/  FADD.FTZ R0, R136, R36 ;  /* 0x0000002488007221 */ /* 0x000fe20000010000 */
[----:B------:R-:W-:Y:S01]  /*16390*/  FADD.FTZ R36, R37, R186 ;  /* 0x000000ba25247221 */ /* 0x000fe20000010000 */
[----:B------:R-:W-:Y:S01]  /*163a0*/  ISETP.LE.U32.AND P1, PT, R188, UR8, PT ;  /* 0x00000008bc007c0c */ /* 0x000fe2000bf23070 */
[----:B------:R-:W2:Y:S01]  /*163b0*/  LDL.LU.64 R170, [R1+0xe0] ;  /* 0x0000e00001aa7983 */ /* 0x000ea20000300a00 */
[----:B------:R-:W-:Y:S01]  /*163c0*/  F2FP.F16.F32.PACK_AB R37, R112, R116 ;  /* 0x000000747025723e */ /* 0x000fe200000000ff */
[----:B------:R-:W-:Y:S01]  /*163d0*/  FADD.FTZ R72, R243, R0 ;  /* 0x00000000f3487221 */ /* 0x000fe20000010000 */
[----:B------:R-:W-:Y:S01]  /*163e0*/  FADD.FTZ R0, R237, R38 ;  /* 0x00000026ed007221 */ /* 0x000fe20000010000 */
[----:B------:R-:W-:Y:S01]  /*163f0*/  F2FP.F16.F32.PACK_AB R38, R214, R237 ;  /* 0x000000edd626723e */ /* 0x000fe200000000ff */
[----:B------:R1:W3:Y:S01]  /*16400*/  LDL.S16 R160, [R1+0x1f4] ;  /* 0x0001f40001a07983 */ /* 0x0002e20000100600 */
[----:B------:R-:W-:Y:S01]  /*16410*/  FADD.FTZ R176, R176, R36 ;  /* 0x00000024b0b07221 */ /* 0x000fe20000010000 */
[----:B------:R-:W-:Y:S01]  /*16420*/  FADD.FTZ R3, R214, R0 ;  /* 0x00000000d6037221 */ /* 0x000fe20000010000 */
[----:B------:R-:W-:Y:S01]  /*16430*/  FADD.FTZ R0, R216, R72 ;  /* 0x00000048d8007221 */ /* 0x000fe20000010000 */
[----:B------:R1:W4:Y:S01]  /*16440*/  LDL.S16 R85, [R1+0x1f0] ;  /* 0x0001f00001557983 */ /* 0x0003220000100600 */
[----:B------:R1:W1:Y:S01]  /*16450*/  MUFU.EX2 R36, R79 ;  /* 0x0000004f00247308 */ /* 0x0002620000000800 */
[----:B------:R-:W-:Y:S01]  /*16460*/  FADD.FTZ R3, R116, R3 ;  /* 0x0000000374037221 */ /* 0x000fe20000010000 */
[----:B------:R-:W-:Y:S01]  /*16470*/  PRMT R116, R63, 0x7610, R116 ;  /* 0x000076103f747816 */ /* 0x000fe20000000074 */
[----:B------:R1:W2:Y:S01]  /*16480*/  LDL.S16 R84, [R1+0x1ec] ;  /* 0x0001ec0001547983 */ /* 0x0002a20000100600 */
[----:B------:R-:W-:Y:S01]  /*16490*/  FADD.FTZ R78, R117, R0 ;  /* 0x00000000754e7221 */ /* 0x000fe20000010000 */
[----:B------:R-:W-:Y:S01]  /*164a0*/  PRMT R117, R63, 0x7632, R117 ;  /* 0x000076323f757816 */ /* 0x000fe20000000075 */
[----:B------:R-:W-:Y:S01]  /*164b0*/  FADD.FTZ R0, R66, R190 ;  /* 0x000000be42007221 */ /* 0x000fe20000010000 */
[C---:B------:R-:W-:Y:S01]  /*164c0*/  F2FP.F16.F32.PACK_AB R66, R71.reuse, R66 ;  /* 0x000000424742723e */ /* 0x040fe200000000ff */
[----:B------:R-:W2:Y:S02]  /*164d0*/  LDL.LU R136, [R1+0x3a0] ;  /* 0x0003a00001887983 */ /* 0x000ea40000300800 */
[----:B------:R-:W-:Y:S01]  /*164e0*/  FADD.FTZ R71, R71, R0 ;  /* 0x0000000047477221 */ /* 0x000fe20000010000 */
[----:B------:R-:W-:Y:S01]  /*164f0*/  PRMT R132, R66, 0x7632, R132 ;  /* 0x0000763242847816 */ /* 0x000fe20000000084 */
[----:B------:R-:W2:Y:S01]  /*16500*/  LDL.LU R243, [R1+0x39c] ;  /* 0x00039c0001f37983 */ /* 0x000ea20000300800 */
[----:B------:R-:W-:Y:S01]  /*16510*/  FADD.FTZ R0, R65, R176 ;  /* 0x000000b041007221 */ /* 0x000fe20000010000 */
[C---:B------:R-:W-:Y:S03]  /*16520*/  F2FP.F16.F32.PACK_AB R65, R69.reuse, R65 ;  /* 0x000000414541723e */ /* 0x040fe600000000ff */
[----:B------:R-:W-:Y:S04]  /*16530*/  FADD.FTZ R69, R69, R0 ;  /* 0x0000000045457221 */ /* 0x000fe80000010000 */
[----:B------:R-:W-:Y:S04]  /*16540*/  FADD.FTZ R69, R58, R69 ;  /* 0x000000453a457221 */ /* 0x000fe80000010000 */
[----:B------:R-:W-:Y:S01]  /*16550*/  FADD.FTZ R69, R59, R69 ;  /* 0x000000453b457221 */ /* 0x000fe20000010000 */
[C---:B---3--:R-:W-:Y:S02]  /*16560*/  @!P3 HADD2 R160, -R63.reuse.H0_H0, -RZ.H0_H0 ;  /* 0xa00000ff3fa0b230 */ /* 0x048fe40000000900 */
[----:B----4-:R-:W-:Y:S03]  /*16570*/  @!P5 HADD2 R85, -R63.H1_H1, -RZ.H0_H0 ;  /* 0xa00000ff3f55d230 */ /* 0x010fe60000000d00 */
[----:B------:R-:W-:Y:S01]  /*16580*/  PRMT R124, R160, 0x7610, R124 ;  /* 0x00007610a07c7816 */ /* 0x000fe2000000007c */
[----:B------:R3:W-:Y:S01]  /*16590*/  @!P3 STL.S16 [R1+0x1f4], R160 ;  /* 0x0001f4a00100b387 */ /* 0x0007e20000100600 */
[C---:B--2---:R-:W-:Y:S02]  /*165a0*/  @!P1 HADD2 R84, -R67.reuse.H0_H0, -RZ.H0_H0 ;  /* 0xa00000ff43549230 */ /* 0x044fe40000000900 */
[----:B------:R-:W-:Y:S01]  /*165b0*/  @!P3 PRMT R116, R124, 0x5410, RZ ;  /* 0x000054107c74b816 */ /* 0x000fe200000000ff */
[----:B------:R-:W-:Y:S01]  /*165c0*/  @!P5 STL.S16 [R1+0x1f0], R85 ;  /* 0x0001f0550100d387 */ /* 0x000fe20000100600 */
[----:B------:R-:W-:Y:S02]  /*165d0*/  PRMT R218, R85, 0x7610, R218 ;  /* 0x0000761055da7816 */ /* 0x000fe400000000da */
[----:B------:R-:W-:Y:S01]  /*165e0*/  ISETP.LE.U32.AND P3, PT, R202, UR8, PT ;  /* 0x00000008ca007c0c */ /* 0x000fe2000bf63070 */
[----:B------:R2:W-:Y:S01]  /*165f0*/  @!P1 STL.S16 [R1+0x1ec], R84 ;  /* 0x0001ec5401009387 */ /* 0x0005e20000100600 */
[----:B------:R-:W-:Y:S02]  /*16600*/  @!P5 PRMT R117, R218, 0x5410, RZ ;  /* 0x00005410da75d816 */ /* 0x000fe400000000ff */
[----:B------:R-:W-:Y:S01]  /*16610*/  LOP3.LUT R178, R243, 0xff, RZ, 0xc0, !PT ;  /* 0x000000fff3b27812 */ /* 0x000fe200078ec0ff */
[----:B------:R-:W4:Y:S01]  /*16620*/  LDL.LU R237, [R1+0x398] ;  /* 0x0003980001ed7983 */ /* 0x000f220000300800 */
[----:B------:R-:W-:Y:S02]  /*16630*/  PRMT R182, R84, 0x7610, R182 ;  /* 0x0000761054b67816 */ /* 0x000fe400000000b6 */
[----:B------:R-:W-:Y:S01]  /*16640*/  ISETP.LE.U32.AND P5, PT, R178, UR8, PT ;  /* 0x00000008b2007c0c */ /* 0x000fe2000bfa3070 */
[----:B------:R-:W4:Y:S01]  /*16650*/  LDL.LU R214, [R1+0x394] ;  /* 0x0003940001d67983 */ /* 0x000f220000300800 */
[----:B------:R-:W-:Y:S01]  /*16660*/  @!P1 PRMT R118, R182, 0x5410, RZ ;  /* 0x00005410b6769816 */ /* 0x000fe200000000ff */
[----:B------:R-:W-:Y:S01]  /*16670*/  IMAD.MOV.U32 R182, RZ, RZ, R152 ;  /* 0x000000ffffb67224 */ /* 0x000fe200078e0098 */
[----:B------:R-:W-:Y:S01]  /*16680*/  ISETP.GT.U32.AND P1, PT, R136, UR8, PT ;  /* 0x0000000888007c0c */ /* 0x000fe2000bf24070 */
[----:B------:R-:W4:Y:S01]  /*16690*/  LDL.LU R216, [R1+0x390] ;  /* 0x0003900001d87983 */ /* 0x000f220000300800 */
[----:B------:R-:W-:Y:S03]  /*166a0*/  IMAD.MOV.U32 R152, RZ, RZ, R133 ;  /* 0x000000ffff987224 */ /* 0x000fe600078e0085 */
[----:B------:R-:W4:Y:S01]  /*166b0*/  LDL.LU R124, [R1+0x4c] ;  /* 0x00004c00017c7983 */ /* 0x000f220000300800 */
[----:B---3--:R-:W-:Y:S02]  /*166c0*/  IMAD.MOV.U32 R160, RZ, RZ, R144 ;  /* 0x000000ffffa07224 */ /* 0x008fe400078e0090 */
[----:B------:R-:W-:Y:S01]  /*166d0*/  IMAD.MOV.U32 R144, RZ, RZ, R75 ;  /* 0x000000ffff907224 */ /* 0x000fe200078e004b */
[----:B------:R3:W3:Y:S01]  /*166e0*/  LDL.S16 R243, [R1+0x200] ;  /* 0x0002000001f37983 */ /* 0x0006e20000100600 */
[----:B------:R-:W-:Y:S01]  /*166f0*/  FADD.FTZ R75, R112, R3 ;  /* 0x00000003704b7221 */ /* 0x000fe20000010000 */
[----:B------:R-:W-:Y:S02]  /*16700*/  F2FP.F16.F32.PACK_AB R3, R248, R249 ;  /* 0x000000f9f803723e */ /* 0x000fe400000000ff */
[----:B------:R3:W3:Y:S01]  /*16710*/  LDL.S16 R218, [R1+0x1fc] ;  /* 0x0001fc0001da7983 */ /* 0x0006e20000100600 */
[----:B--2---:R-:W-:Y:S04]  /*16720*/  IMAD.WIDE.U32 R84, R47, -0x326172a9, RZ ;  /* 0xcd9e8d572f547825 */ /* 0x004fe800078e00ff */
[----:B------:R-:W-:Y:S01]  /*16730*/  FADD.FTZ R0, R131, R75 ;  /* 0x0000004b83007221 */ /* 0x000fe20000010000 */
[----:B------:R2:W3:Y:S01]  /*16740*/  MUFU.EX2 R47, R77 ;  /* 0x0000004d002f7308 */ /* 0x0004e20000000800 */
[----:B------:R3:W3:Y:S01]  /*16750*/  LDL.S16 R112, [R1+0x1f8] ;  /* 0x0001f80001707983 */ /* 0x0006e20000100600 */
[----:B------:R-:W-:Y:S03]  /*16760*/  LOP3.LUT R80, R170, UR13, R85, 0x96, !PT ;  /* 0x0000000daa507c12 */ /* 0x000fe6000f8e9655 */
[----:B------:R-:W3:Y:S02]  /*16770*/  LDL.LU R133, [R1+0x48] ;  /* 0x0000480001857983 */ /* 0x000ee40000300800 */
[----:B------:R-:W-:Y:S05]  /*16780*/  IMAD.WIDE.U32 R80, R80, -0x2daee0ad, RZ ;  /* 0xd2511f5350507825 */ /* 0x000fea00078e00ff */
[----:B-1----:R-:W-:Y:S01]  /*16790*/  LOP3.LUT R79, R2, UR16, R81, 0x96, !PT ;  /* 0x00000010024f7c12 */ /* 0x002fe2000f8e9651 */
[----:B------:R-:W-:Y:S01]  /*167a0*/  FADD.FTZ R2, R249, R78 ;  /* 0x0000004ef9027221 */ /* 0x000fe20000010000 */
[----:B--2---:R-:W-:Y:S04]  /*167b0*/  IMAD.WIDE.U32 R76, R76, -0x326172a9, RZ ;  /* 0xcd9e8d574c4c7825 */ /* 0x004fe800078e00ff */
[----:B------:R-:W-:Y:S01]  /*167c0*/  FADD.FTZ R75, R248, R2 ;  /* 0x00000002f84b7221 */ /* 0x000fe20000010000 */
[----:B------:R-:W-:Y:S02]  /*167d0*/  F2FP.F16.F32.PACK_AB R2, R130, R131 ;  /* 0x000000838202723e */ /* 0x000fe400000000ff */
[----:B------:R-:W-:Y:S02]  /*167e0*/  PRMT R131, R66, 0x7610, R131 ;  /* 0x0000761042837816 */ /* 0x000fe40000000083 */
[----:B------:R-:W-:Y:S01]  /*167f0*/  LOP3.LUT R72, R84, UR10, R77, 0x96, !PT ;  /* 0x0000000a54487c12 */ /* 0x000fe2000f8e964d */
[----:B------:R-:W-:Y:S01]  /*16800*/  FADD.FTZ R77, R130, R0 ;  /* 0x00000000824d7221 */ /* 0x000fe20000010000 */
[----:B------:R-:W-:Y:S01]  /*16810*/  FADD.FTZ R0, R70, R71 ;  /* 0x0000004746007221 */ /* 0x000fe20000010000 */
[C---:B------:R-:W-:Y:S01]  /*16820*/  F2FP.F16.F32.PACK_AB R70, R57.reuse, R70 ;  /* 0x000000463946723e */ /* 0x040fe200000000ff */
[----:B------:R1:W-:Y:S01]  /*16830*/  MUFU.EX2 R84, R113 ;  /* 0x0000007100547308 */ /* 0x0003e20000000800 */
[----:B------:R-:W-:Y:S01]  /*16840*/  F2FP.F16.F32.PACK_AB R71, R56, R60 ;  /* 0x0000003c3847723e */ /* 0x000fe200000000ff */
[----:B------:R-:W-:Y:S01]  /*16850*/  FADD.FTZ R57, R57, R0 ;  /* 0x0000000039397221 */ /* 0x000fe20000010000 */
[C---:B------:R-:W-:Y:S01]  /*16860*/  PRMT R142, R70.reuse, 0x7610, R142 ;  /* 0x00007610468e7816 */ /* 0x040fe2000000008e */
[----:B------:R-:W-:Y:S01]  /*16870*/  FADD.FTZ R0, R165, R75 ;  /* 0x0000004ba5007221 */ /* 0x000fe20000010000 */
[----:B------:R-:W-:Y:S01]  /*16880*/  PRMT R143, R70, 0x7632, R143 ;  /* 0x00007632468f7816 */ /* 0x000fe2000000008f */
[----:B------:R-:W-:Y:S01]  /*16890*/  FADD.FTZ R57, R60, R57 ;  /* 0x000000393c397221 */ /* 0x000fe20000010000 */
[C---:B------:R-:W-:Y:S02]  /*168a0*/  PRMT R141, R71.reuse, 0x7610, R141 ;  /* 0x00007610478d7816 */ /* 0x040fe4000000008d */
[----:B------:R-:W-:Y:S02]  /*168b0*/  PRMT R140, R71, 0x7632, R140 ;  /* 0x00007632478c7816 */ /* 0x000fe4000000008c */
[----:B------:R-:W-:Y:S02]  /*168c0*/  F2FP.F16.F32.PACK_AB R165, R125, R165 ;  /* 0x000000a57da5723e */ /* 0x000fe400000000ff */
[----:B-1----:R-:W-:Y:S02]  /*168d0*/  PRMT R113, R65, 0x7610, R113 ;  /* 0x0000761041717816 */ /* 0x002fe40000000071 */
[----:B----4-:R-:W-:Y:S01]  /*168e0*/  LOP3.LUT R216, R216, 0xffffdfff, RZ, 0xc0, !PT ;  /* 0xffffdfffd8d87812 */ /* 0x010fe200078ec0ff */
[----:B---3--:R-:W-:Y:S02]  /*168f0*/  @!P3 HADD2 R243, -R67.H1_H1, -RZ.H0_H0 ;  /* 0xa00000ff43f3b230 */ /* 0x008fe40000000d00 */
[C---:B------:R-:W-:Y:S03]  /*16900*/  @!P5 HADD2 R218, -R66.reuse.H0_H0, -RZ.H0_H0 ;  /* 0xa00000ff42dad230 */ /* 0x040fe60000000900 */
[----:B------:R-:W-:Y:S01]  /*16910*/  PRMT R97, R243, 0x7610, R97 ;  /* 0x00007610f3617816 */ /* 0x000fe20000000061 */
[----:B------:R1:W-:Y:S01]  /*16920*/  @!P3 STL.S16 [R1+0x200], R243 ;  /* 0x000200f30100b387 */ /* 0x0003e20000100600 */
[----:B------:R-:W-:Y:S01]  /*16930*/  @P1 HADD2 R112, -R66.H1_H1, -RZ.H0_H0 ;  /* 0xa00000ff42701230 */ /* 0x000fe20000000d00 */
[----:B------:R-:W-:Y:S02]  /*16940*/  PRMT R83, R218, 0x7610, R83 ;  /* 0x00007610da537816 */ /* 0x000fe40000000053 */
[----:B------:R2:W-:Y:S01]  /*16950*/  @!P5 STL.S16 [R1+0x1fc], R218 ;  /* 0x0001fcda0100d387 */ /* 0x0005e20000100600 */
[----:B------:R-:W-:Y:S02]  /*16960*/  @!P3 PRMT R100, R97, 0x5410, RZ ;  /* 0x000054106164b816 */ /* 0x000fe400000000ff */
[----:B------:R-:W-:Y:S01]  /*16970*/  PRMT R96, R112, 0x7610, R96 ;  /* 0x0000761070607816 */ /* 0x000fe20000000060 */
[----:B------:R3:W-:Y:S01]  /*16980*/  @P1 STL.S16 [R1+0x1f8], R112 ;  /* 0x0001f87001001387 */ /* 0x0007e20000100600 */
[----:B------:R-:W-:Y:S02]  /*16990*/  ISETP.GT.U32.AND P3, PT, R124, UR8, PT ;  /* 0x000000087c007c0c */ /* 0x000fe4000bf64070 */
[----:B------:R-:W-:Y:S01]  /*169a0*/  @!P5 PRMT R131, R83, 0x5410, RZ ;  /* 0x000054105383d816 */ /* 0x000fe200000000ff */
[----:B------:R4:W4:Y:S01]  /*169b0*/  LDL.S16 R248, [R1+0x210] ;  /* 0x0002100001f87983 */ /* 0x0009220000100600 */
[----:B------:R-:W-:Y:S01]  /*169c0*/  ISETP.GT.U32.AND P5, PT, R133, UR8, PT ;  /* 0x0000000885007c0c */ /* 0x000fe2000bfa4070 */
[----:B------:R-:W4:Y:S01]  /*169d0*/  MUFU.EX2 R83, R87 ;  /* 0x0000005700537308 */ /* 0x000f220000000800 */
[----:B------:R-:W-:Y:S01]  /*169e0*/  @P1 PRMT R132, R96, 0x5410, RZ ;  /* 0x0000541060841816 */ /* 0x000fe200000000ff */
[----:B------:R4:W4:Y:S01]  /*169f0*/  LDL.S16 R78, [R1+0x204] ;  /* 0x00020400014e7983 */ /* 0x0009220000100600 */
[----:B------:R-:W-:Y:S01]  /*16a00*/  IMAD.WIDE.U32 R96, R72, -0x2daee0ad, RZ ;  /* 0xd2511f5348607825 */ /* 0x000fe200078e00ff */
[----:B------:R-:W-:Y:S03]  /*16a10*/  F2FP.F16.F32.PACK_AB R72, R59, R58 ;  /* 0x0000003a3b48723e */ /* 0x000fe600000000ff */
[----:B------:R-:W-:Y:S01]  /*16a20*/  FADD.FTZ R59, R56, R57 ;  /* 0x00000039383b7221 */ /* 0x000fe20000010000 */
[----:B------:R-:W-:Y:S01]  /*16a30*/  IMAD.WIDE.U32 R56, R79, -0x326172a9, RZ ;  /* 0xcd9e8d574f387825 */ /* 0x000fe200078e00ff */
[--C-:B------:R-:W-:Y:S01]  /*16a40*/  LOP3.LUT R80, R80, UR15, R97.reuse, 0x96, !PT ;  /* 0x0000000f50507c12 */ /* 0x100fe2000f8e9661 */
[----:B------:R-:W-:Y:S01]  /*16a50*/  MUFU.EX2 R58, R91 ;  /* 0x0000005b003a7308 */ /* 0x000fe20000000800 */
[----:B------:R-:W-:Y:S02]  /*16a60*/  PRMT R97, R65, 0x7632, R97 ;  /* 0x0000763241617816 */ /* 0x000fe40000000061 */
[----:B-1----:R-:W-:Y:S02]  /*16a70*/  LOP3.LUT R243, R212, 0xff, RZ, 0xc0, !PT ;  /* 0x000000ffd4f37812 */ /* 0x002fe400078ec0ff */
[----:B------:R-:W-:Y:S01]  /*16a80*/  F2FP.F16.F32.PACK_AB R79, R50, R52 ;  /* 0x00000034324f723e */ /* 0x000fe200000000ff */
[----:B--2---:R1:W2:Y:S01]  /*16a90*/  LDL.S16 R218, [R1+0x208] ;  /* 0x0002080001da7983 */ /* 0x0042a20000100600 */
[----:B------:R-:W-:Y:S02]  /*16aa0*/  ISETP.LE.U32.AND P1, PT, R243, UR8, PT ;  /* 0x00000008f3007c0c */ /* 0x000fe4000bf23070 */
[----:B------:R-:W-:Y:S01]  /*16ab0*/  PRMT R145, R79, 0x7632, R145 ;  /* 0x000076324f917816 */ /* 0x000fe20000000091 */
[----:B---3--:R3:W1:Y:S02]  /*16ac0*/  MUFU.EX2 R112, R231 ;  /* 0x000000e700707308 */ /* 0x0086640000000800 */
[----:B---3--:R3:W3:Y:S01]  /*16ad0*/  LDL.S16 R231, [R1+0x20c] ;  /* 0x00020c0001e77983 */ /* 0x0086e20000100600 */
[C---:B----4-:R-:W-:Y:S02]  /*16ae0*/  @P3 HADD2 R248, -R65.reuse.H0_H0, -RZ.H0_H0 ;  /* 0xa00000ff41f83230 */ /* 0x050fe40000000900 */
[C---:B------:R-:W-:Y:S03]  /*16af0*/  @!P4 HADD2 R78, -R70.reuse.H1_H1, -RZ.H0_H0 ;  /* 0xa00000ff464ec230 */ /* 0x040fe60000000d00 */
[----:B------:R-:W-:Y:S01]  /*16b00*/  PRMT R180, R248, 0x7610, R180 ;  /* 0x00007610f8b47816 */ /* 0x000fe200000000b4 */
[----:B------:R4:W-:Y:S01]  /*16b10*/  @P3 STL.S16 [R1+0x210], R248 ;  /* 0x000210f801003387 */ /* 0x0009e20000100600 */
[----:B------:R-:W-:Y:S02]  /*16b20*/  PRMT R81, R78, 0x7610, R81 ;  /* 0x000076104e517816 */ /* 0x000fe40000000051 */
[----:B------:R-:W-:Y:S01]  /*16b30*/  @P3 PRMT R113, R180, 0x5410, RZ ;  /* 0x00005410b4713816 */ /* 0x000fe200000000ff */
[----:B------:R-:W-:Y:S01]  /*16b40*/  IMAD.MOV.U32 R180, RZ, RZ, R182 ;  /* 0x000000ffffb47224 */ /* 0x000fe200078e00b6 */
[----:B------:R-:W-:Y:S01]  /*16b50*/  @!P4 PRMT R143, R81, 0x5410, RZ ;  /* 0x00005410518fc816 */ /* 0x000fe200000000ff */
[----:B------:R-:W-:Y:S04]  /*16b60*/  IMAD.WIDE.U32 R80, R80, -0x326172a9, RZ ;  /* 0xcd9e8d5750507825 */ /* 0x000fe800078e00ff */
[----:B--2---:R-:W-:Y:S02]  /*16b70*/  @!P1 HADD2 R218, -R70.H0_H0, -RZ.H0_H0 ;  /* 0xa00000ff46da9230 */ /* 0x004fe40000000900 */
[----:B------:R-:W-:Y:S01]  /*16b80*/  IMAD.MOV.U32 R182, RZ, RZ, R152 ;  /* 0x000000ffffb67224 */ /* 0x000fe200078e0098 */
[----:B------:R-:W-:Y:S01]  /*16b90*/  LOP3.LUT R60, R56, UR11, R81, 0x96, !PT ;  /* 0x0000000b383c7c12 */ /* 0x000fe2000f8e9651 */
[----:B------:R-:W-:Y:S01]  /*16ba0*/  FADD.FTZ R56, R62, R69 ;  /* 0x000000453e387221 */ /* 0x000fe20000010000 */
[C---:B------:R-:W-:Y:S02]  /*16bb0*/  F2FP.F16.F32.PACK_AB R69, R51.reuse, R62 ;  /* 0x0000003e3345723e */ /* 0x040fe400000000ff */
[----:B------:R-:W-:Y:S01]  /*16bc0*/  PRMT R85, R218, 0x7610, R85 ;  /* 0x00007610da557816 */ /* 0x000fe20000000055 */
[----:B------:R-:W-:Y:S01]  /*16bd0*/  FADD.FTZ R56, R51, R56 ;  /* 0x0000003833387221 */ /* 0x000fe20000010000 */
[----:B------:R-:W-:Y:S02]  /*16be0*/  LOP3.LUT R152, R76, UR9, R57, 0x96, !PT ;  /* 0x000000094c987c12 */ /* 0x000fe4000f8e9639 */
[----:B------:R-:W-:Y:S01]  /*16bf0*/  @!P1 PRMT R142, R85, 0x5410, RZ ;  /* 0x00005410558e9816 */ /* 0x000fe200000000ff */
[----:B------:R-:W-:Y:S01]  /*16c00*/  FADD.FTZ R56, R44, R56 ;  /* 0x000000382c387221 */ /* 0x000fe20000010000 */
[----:B------:R-:W-:Y:S02]  /*16c10*/  F2FP.F16.F32.PACK_AB R76, R36, R40 ;  /* 0x00000028244c723e */ /* 0x000fe400000000ff */
[----:B------:R-:W-:Y:S01]  /*16c20*/  PRMT R130, R69, 0x7610, R130 ;  /* 0x0000761045827816 */ /* 0x000fe20000000082 */
[----:B------:R-:W-:Y:S01]  /*16c30*/  FADD.FTZ R62, R42, R56 ;  /* 0x000000382a3e7221 */ /* 0x000fe20000010000 */
[C---:B------:R-:W-:Y:S01]  /*16c40*/  PRMT R159, R76.reuse, 0x7610, R159 ;  /* 0x000076104c9f7816 */ /* 0x040fe2000000009f */
[----:B------:R-:W-:Y:S01]  /*16c50*/  MUFU.EX2 R56, R94 ;  /* 0x0000005e00387308 */ /* 0x000fe20000000800 */
[----:B------:R-:W-:Y:S01]  /*16c60*/  PRMT R161, R76, 0x7632, R161 ;  /* 0x000076324ca17816 */ /* 0x000fe200000000a1 */
[----:B---3--:R-:W-:Y:S05]  /*16c70*/  @P5 HADD2 R231, -R65.H1_H1, -RZ.H0_H0 ;  /* 0xa00000ff41e75230 */ /* 0x008fea0000000d00 */
[----:B------:R-:W-:Y:S01]  /*16c80*/  PRMT R101, R231, 0x7610, R101 ;  /* 0x00007610e7657816 */ /* 0x000fe20000000065 */
[----:B------:R2:W-:Y:S03]  /*16c90*/  @P5 STL.S16 [R1+0x20c], R231 ;  /* 0x00020ce701005387 */ /* 0x0005e60000100600 */
[----:B------:R-:W-:Y:S01]  /*16ca0*/  @P5 PRMT R97, R101, 0x5410, RZ ;  /* 0x0000541065615816 */ /* 0x000fe200000000ff */
[----:B------:R-:W-:Y:S01]  /*16cb0*/  @!P1 STL.S16 [R1+0x208], R218 ;  /* 0x000208da01009387 */ /* 0x000fe20000100600 */
[----:B------:R-:W-:Y:S03]  /*16cc0*/  MUFU.EX2 R101, R242 ;  /* 0x000000f200657308 */ /* 0x000fe60000000800 */
[----:B------:R3:W-:Y:S01]  /*16cd0*/  @!P4 STL.S16 [R1+0x204], R78 ;  /* 0x0002044e0100c387 */ /* 0x0007e20000100600 */
[----:B------:R-:W-:Y:S03]  /*16ce0*/  ISETP.GT.U32.AND P4, PT, R209, UR8, PT ;  /* 0x00000008d1007c0c */ /* 0x000fe6000bf84070 */
[----:B------:R1:W3:Y:S04]  /*16cf0*/  LDL.S16 R249, [R1+0x228] ;  /* 0x0002280001f97983 */ /* 0x0002e80000100600 */
[----:B----4-:R4:W4:Y:S04]  /*16d00*/  LDL.S16 R248, [R1+0x224] ;  /* 0x0002240001f87983 */ /* 0x0109280000100600 */
[----:B------:R1:W4:Y:S01]  /*16d10*/  LDL.S16 R85, [R1+0x220] ;  /* 0x0002200001557983 */ /* 0x0003220000100600 */
[----:B--2---:R-:W-:Y:S04]  /*16d20*/  SHF.R.U32.HI R231, RZ, 0x18, R212 ;  /* 0x00000018ffe77819 */ /* 0x004fe800000116d4 */
[----:B------:R-:W-:Y:S01]  /*16d30*/  ISETP.LE.U32.AND P3, PT, R231, UR8, PT ;  /* 0x00000008e7007c0c */ /* 0x000fe2000bf63070 */
[----:B---3--:R-:W-:Y:S01]  /*16d40*/  FADD.FTZ R78, R125, R0 ;  /* 0x000000007d4e7221 */ /* 0x008fe20000010000 */
[----:B------:R-:W-:Y:S01]  /*16d50*/  PRMT R125, R69, 0x7632, R125 ;  /* 0x00007632457d7816 */ /* 0x000fe2000000007d */
[----:B------:R-:W-:Y:S01]  /*16d60*/  FADD.FTZ R0, R168, R77 ;  /* 0x0000004da8007221 */ /* 0x000fe20000010000 */
[C---:B------:R-:W-:Y:S02]  /*16d70*/  F2FP.F16.F32.PACK_AB R168, R102.reuse, R168 ;  /* 0x000000a866a8723e */ /* 0x040fe400000000ff */
[----:B------:R-:W-:Y:S01]  /*16d80*/  F2FP.F16.F32.PACK_AB R77, R47, R49 ;  /* 0x000000312f4d723e */ /* 0x000fe200000000ff */
[--C-:B------:R-:W-:Y:S01]  /*16d90*/  FADD.FTZ R75, R102, R0.reuse ;  /* 0x00000000664b7221 */ /* 0x100fe20000010000 */
[----:B------:R-:W-:Y:S01]  /*16da0*/  PRMT R0, R212, 0x7632, R0 ;  /* 0x00007632d4007816 */ /* 0x000fe20000000000 */
[----:B------:R2:W-:Y:S01]  /*16db0*/  MUFU.EX2 R102, R241 ;  /* 0x000000f100667308 */ /* 0x0005e20000000800 */
[----:B------:R-:W-:Y:S01]  /*16dc0*/  LOP3.LUT R212, R86, 0xff, RZ, 0xc0, !PT ;  /* 0x000000ff56d47812 */ /* 0x000fe200078ec0ff */
[----:B------:R-:W-:Y:S01]  /*16dd0*/  FADD.FTZ R51, R119, R75 ;  /* 0x0000004b77337221 */ /* 0x000fe20000010000 */
[----:B------:R-:W-:Y:S02]  /*16de0*/  LOP3.LUT R218, R0, 0xff, RZ, 0xc0, !PT ;  /* 0x000000ff00da7812 */ /* 0x000fe400078ec0ff */
[----:B------:R-:W-:Y:S01]  /*16df0*/  ISETP.LE.U32.AND P1, PT, R212, UR8, PT ;  /* 0x00000008d4007c0c */ /* 0x000fe2000bf23070 */
[----:B------:R3:W3:Y:S01]  /*16e00*/  LDL.S16 R0, [R1+0x21c] ;  /* 0x00021c0001007983 */ /* 0x0006e20000100600 */
[----:B------:R-:W-:Y:S01]  /*16e10*/  ISETP.LE.U32.AND P5, PT, R218, UR8, PT ;  /* 0x00000008da007c0c */ /* 0x000fe2000bfa3070 */
[----:B------:R-:W-:Y:S01]  /*16e20*/  FADD.FTZ R75, R115, R51 ;  /* 0x00000033734b7221 */ /* 0x000fe20000010000 */
[C---:B------:R-:W-:Y:S01]  /*16e30*/  PRMT R153, R77.reuse, 0x7610, R153 ;  /* 0x000076104d997816 */ /* 0x040fe20000000099 */
[----:B------:R-:W-:Y:S01]  /*16e40*/  FADD.FTZ R51, R52, R59 ;  /* 0x0000003b34337221 */ /* 0x000fe20000010000 */
[----:B------:R-:W-:Y:S01]  /*16e50*/  PRMT R155, R77, 0x7632, R155 ;  /* 0x000076324d9b7816 */ /* 0x000fe2000000009b */
[----:B------:R-:W-:Y:S02]  /*16e60*/  MUFU.EX2 R59, R92 ;  /* 0x0000005c003b7308 */ /* 0x000fe40000000800 */
[----:B------:R-:W-:Y:S01]  /*16e70*/  FADD.FTZ R51, R50, R51 ;  /* 0x0000003332337221 */ /* 0x000fe20000010000 */
[----:B--2---:R-:W-:Y:S07]  /*16e80*/  F2FP.F16.F32.PACK_AB R241, R223, R221 ;  /* 0x000000dddff1723e */ /* 0x004fee00000000ff */
[----:B------:R2:W-:Y:S10]  /*16e90*/  MUFU.EX2 R86, R129 ;  /* 0x0000008100567308 */ /* 0x0005f40000000800 */
[----:B------:R-:W-:Y:S01]  /*16ea0*/  MUFU.EX2 R50, R95 ;  /* 0x0000005f00327308 */ /* 0x000fe20000000800 */
[----:B--2---:R-:W-:Y:S01]  /*16eb0*/  PRMT R129, R79, 0x7610, R129 ;  /* 0x000076104f817816 */ /* 0x004fe20000000081 */
[C---:B------:R-:W-:Y:S02]  /*16ec0*/  @!P5 HADD2 R249, -R72.reuse.H0_H0, -RZ.H0_H0 ;  /* 0xa00000ff48f9d230 */ /* 0x040fe40000000900 */
[----:B----4-:R-:W-:Y:S03]  /*16ed0*/  @!P3 HADD2 R248, -R72.H1_H1, -RZ.H0_H0 ;  /* 0xa00000ff48f8b230 */ /* 0x010fe60000000d00 */
[----:B------:R-:W-:Y:S01]  /*16ee0*/  PRMT R87, R249, 0x7610, R87 ;  /* 0x00007610f9577816 */ /* 0x000fe20000000057 */
[----:B------:R2:W-:Y:S01]  /*16ef0*/  @!P5 STL.S16 [R1+0x228], R249 ;  /* 0x000228f90100d387 */ /* 0x0005e20000100600 */
[C---:B------:R-:W-:Y:S01]  /*16f00*/  @!P1 HADD2 R85, -R71.reuse.H0_H0, -RZ.H0_H0 ;  /* 0xa00000ff47559230 */ /* 0x040fe20000000900 */
[----:B------:R-:W-:Y:S02]  /*16f10*/  PRMT R81, R248, 0x7610, R81 ;  /* 0x00007610f8517816 */ /* 0x000fe40000000051 */
[----:B------:R-:W-:Y:S02]  /*16f20*/  @!P3 STL.S16 [R1+0x224], R248 ;  /* 0x000224f80100b387 */ /* 0x000fe40000100600 */
[----:B------:R-:W-:Y:S02]  /*16f30*/  PRMT R91, R85, 0x7610, R91 ;  /* 0x00007610555b7816 */ /* 0x000fe4000000005b */
[----:B------:R4:W-:Y:S01]  /*16f40*/  @!P1 STL.S16 [R1+0x220], R85 ;  /* 0x0002205501009387 */ /* 0x0009e20000100600 */
[----:B------:R-:W-:Y:S02]  /*16f50*/  PRMT R92, R81, 0x7610, R92 ;  /* 0x00007610515c7816 */ /* 0x000fe4000000005c */
[----:B--2---:R-:W-:Y:S01]  /*16f60*/  LOP3.LUT R249, R60, 0xff, RZ, 0xc0, !PT ;  /* 0x000000ff3cf97812 */ /* 0x004fe200078ec0ff */
[----:B---3--:R-:W-:Y:S01]  /*16f70*/  @P4 HADD2 R0, -R71.H1_H1, -RZ.H0_H0 ;  /* 0xa00000ff47004230 */ /* 0x008fe20000000d00 */
[----:B----4-:R2:W3:Y:S04]  /*16f80*/  MUFU.EX2 R85, R240 ;  /* 0x000000f000557308 */ /* 0x0104e80000000800 */
[----:B------:R-:W-:Y:S01]  /*16f90*/  PRMT R242, R0, 0x7610, R242 ;  /* 0x0000761000f27816 */ /* 0x000fe200000000f2 */
[----:B------:R4:W-:Y:S03]  /*16fa0*/  @P4 STL.S16 [R1+0x21c], R0 ;  /* 0x00021c0001004387 */ /* 0x0009e60000100600 */
[----:B------:R-:W-:Y:S01]  /*16fb0*/  @P4 PRMT R140, R242, 0x5410, RZ ;  /* 0x00005410f28c4816 */ /* 0x000fe200000000ff */
[----:B------:R1:W3:Y:S01]  /*16fc0*/  LDL.S16 R52, [R1+0x23c] ;  /* 0x00023c0001347983 */ /* 0x0002e20000100600 */
[----:B------:R-:W-:Y:S02]  /*16fd0*/  SHF.R.U32.HI R242, RZ, 0x18, R60 ;  /* 0x00000018fff27819 */ /* 0x000fe4000001163c */
[----:B--2---:R-:W-:Y:S01]  /*16fe0*/  F2FP.F16.F32.PACK_AB R240, R88, R114 ;  /* 0x0000007258f0723e */ /* 0x004fe200000000ff */
[----:B----4-:R-:W-:Y:S01]  /*16ff0*/  FADD.FTZ R0, R167, R78 ;  /* 0x0000004ea7007221 */ /* 0x010fe20000010000 */
[C---:B------:R-:W-:Y:S02]  /*17000*/  F2FP.F16.F32.PACK_AB R167, R89.reuse, R167 ;  /* 0x000000a759a7723e */ /* 0x040fe400000000ff */
[----:B------:R-:W-:Y:S01]  /*17010*/  F2FP.F16.F32.PACK_AB R78, R42, R44 ;  /* 0x0000002c2a4e723e */ /* 0x000fe200000000ff */
[----:B------:R-:W-:Y:S01]  /*17020*/  FADD.FTZ R57, R89, R0 ;  /* 0x0000000059397221 */ /* 0x000fe20000010000 */
[----:B------:R-:W-:Y:S02]  /*17030*/  PRMT R89, R91, 0x7610, R89 ;  /* 0x000076105b597816 */ /* 0x000fe40000000059 */
[----:B------:R-:W-:Y:S01]  /*17040*/  F2FP.F16.F32.PACK_AB R0, R115, R119 ;  /* 0x000000777300723e */ /* 0x000fe200000000ff */
[----:B------:R2:W4:Y:S01]  /*17050*/  LDL.S16 R91, [R1+0x244] ;  /* 0x00024400015b7983 */ /* 0x0005220000100600 */
[C---:B------:R-:W-:Y:S01]  /*17060*/  PRMT R115, R72.reuse, 0x7610, R115 ;  /* 0x0000761048737816 */ /* 0x040fe20000000073 */
[----:B------:R-:W-:Y:S01]  /*17070*/  FADD.FTZ R44, R221, R57 ;  /* 0x00000039dd2c7221 */ /* 0x000fe20000010000 */
[----:B------:R-:W-:Y:S01]  /*17080*/  @!P5 PRMT R115, R87, 0x5410, RZ ;  /* 0x000054105773d816 */ /* 0x000fe200000000ff */
[----:B------:R-:W-:Y:S01]  /*17090*/  MUFU.EX2 R57, R93 ;  /* 0x0000005d00397308 */ /* 0x000fe20000000800 */
[----:B------:R-:W-:Y:S01]  /*170a0*/  PRMT R119, R72, 0x7632, R119 ;  /* 0x0000763248777816 */ /* 0x000fe20000000077 */
[----:B------:R2:W2:Y:S01]  /*170b0*/  LDL.S16 R87, [R1+0x240] ;  /* 0x0002400001577983 */ /* 0x0004a20000100600 */
[----:B------:R-:W-:Y:S01]  /*170c0*/  @!P3 PRMT R119, R92, 0x5410, RZ ;  /* 0x000054105c77b816 */ /* 0x000fe200000000ff */
[----:B------:R-:W-:Y:S01]  /*170d0*/  FADD.FTZ R81, R223, R44 ;  /* 0x0000002cdf517221 */ /* 0x000fe20000010000 */
[----:B------:R-:W-:Y:S01]  /*170e0*/  LOP3.LUT R42, R60, 0xffff, RZ, 0xc0, !PT ;  /* 0x0000ffff3c2a7812 */ /* 0x000fe200078ec0ff */
[----:B------:R1:W2:Y:S01]  /*170f0*/  LDL.S16 R44, [R1+0x238] ;  /* 0x00023800012c7983 */ /* 0x0002a20000100600 */
[----:B------:R-:W-:Y:S02]  /*17100*/  ISETP.GT.U32.AND P3, PT, R204, UR8, PT ;  /* 0x00000008cc007c0c */ /* 0x000fe4000bf64070 */
[----:B------:R-:W-:Y:S02]  /*17110*/  @!P1 PRMT R141, R89, 0x5410, RZ ;  /* 0x00005410598d9816 */ /* 0x000fe400000000ff */
[----:B------:R-:W-:Y:S01]  /*17120*/  SHF.R.U32.HI R248, RZ, 0x8, R42 ;  /* 0x00000008fff87819 */ /* 0x000fe2000001162a */
[----:B------:R-:W-:Y:S01]  /*17130*/  MUFU.EX2 R89, R246 ;  /* 0x000000f600597308 */ /* 0x000fe20000000800 */
[----:B------:R-:W-:Y:S02]  /*17140*/  ISETP.GT.U32.AND P1, PT, R205, UR8, PT ;  /* 0x00000008cd007c0c */ /* 0x000fe4000bf24070 */
[----:B------:R-:W-:Y:S02]  /*17150*/  ISETP.LE.U32.AND P5, PT, R249, UR8, PT ;  /* 0x00000008f9007c0c */ /* 0x000fe4000bfa3070 */
[----:B------:R-:W-:Y:S02]  /*17160*/  LOP3.LUT R42, R248, 0xffff, RZ, 0xc0, !PT ;  /* 0x0000fffff82a7812 */ /* 0x000fe400078ec0ff */
[----:B------:R-:W-:Y:S02]  /*17170*/  PRMT R151, R78, 0x7610, R151 ;  /* 0x000076104e977816 */ /* 0x000fe40000000097 */
[----:B------:R-:W-:Y:S01]  /*17180*/  ISETP.LE.U32.AND P4, PT, R42, UR8, PT ;  /* 0x000000082a007c0c */ /* 0x000fe2000bf83070 */
[----:B------:R-:W-:Y:S01]  /*17190*/  FADD.FTZ R42, R114, R75 ;  /* 0x0000004b722a7221 */ /* 0x000fe20000010000 */
[----:B------:R-:W-:Y:S05]  /*171a0*/  PRMT R148, R78, 0x7632, R148 ;  /* 0x000076324e947816 */ /* 0x000fea0000000094 */
[----:B---3--:R-:W-:Y:S05]  /*171b0*/  @!P5 HADD2 R52, -R79.H0_H0, -RZ.H0_H0 ;  /* 0xa00000ff4f34d230 */ /* 0x008fea0000000900 */
[----:B------:R-:W-:Y:S04]  /*171c0*/  PRMT R177, R52, 0x7610, R177 ;  /* 0x0000761034b17816 */ /* 0x000fe800000000b1 */
[----:B------:R-:W-:Y:S01]  /*171d0*/  @!P5 PRMT R129, R177, 0x5410, RZ ;  /* 0x00005410b181d816 */ /* 0x000fe200000000ff */
[C---:B----4-:R-:W-:Y:S05]  /*171e0*/  @P3 HADD2 R91, -R69.reuse.H0_H0, -RZ.H0_H0 ;  /* 0xa00000ff455b3230 */ /* 0x050fea0000000900 */
[----:B------:R-:W-:Y:S01]  /*171f0*/  PRMT R221, R91, 0x7610, R221 ;  /* 0x000076105bdd7816 */ /* 0x000fe200000000dd */
[----:B--2---:R-:W-:Y:S01]  /*17200*/  @P1 HADD2 R87, -R69.H1_H1, -RZ.H0_H0 ;  /* 0xa00000ff45571230 */ /* 0x004fe20000000d00 */
[----:B------:R2:W-:Y:S02]  /*17210*/  @P3 STL.S16 [R1+0x244], R91 ;  /* 0x0002445b01003387 */ /* 0x0005e40000100600 */
[----:B------:R-:W-:Y:S01]  /*17220*/  @P3 PRMT R130, R221, 0x5410, RZ ;  /* 0x00005410dd823816 */ /* 0x000fe200000000ff */
[----:B------:R-:W-:Y:S01]  /*17230*/  @!P4 HADD2 R44, -R79.H1_H1, -RZ.H0_H0 ;  /* 0xa00000ff4f2cc230 */ /* 0x000fe20000000d00 */
[----:B------:R-:W-:Y:S01]  /*17240*/  PRMT R185, R87, 0x7610, R185 ;  /* 0x0000761057b97816 */ /* 0x000fe200000000b9 */
[----:B------:R3:W-:Y:S03]  /*17250*/  @P1 STL.S16 [R1+0x240], R87 ;  /* 0x0002405701001387 */ /* 0x0007e60000100600 */
[----:B------:R-:W-:Y:S01]  /*17260*/  PRMT R176, R44, 0x7610, R176 ;  /* 0x000076102cb07816 */ /* 0x000fe200000000b0 */
[----:B------:R4:W-:Y:S01]  /*17270*/  @!P5 STL.S16 [R1+0x23c], R52 ;  /* 0x00023c340100d387 */ /* 0x0009e20000100600 */
[----:B------:R-:W-:Y:S02]  /*17280*/  @P1 PRMT R125, R185, 0x5410, RZ ;  /* 0x00005410b97d1816 */ /* 0x000fe400000000ff */
[----:B------:R-:W-:Y:S01]  /*17290*/  ISETP.LE.U32.AND P1, PT, R242, UR8, PT ;  /* 0x00000008f2007c0c */ /* 0x000fe2000bf23070 */
[----:B------:R1:W-:Y:S01]  /*172a0*/  @!P4 STL.S16 [R1+0x238], R44 ;  /* 0x0002382c0100c387 */ /* 0x0003e20000100600 */
[----:B------:R-:W-:Y:S02]  /*172b0*/  ISETP.LE.U32.AND P5, PT, R237, UR8, PT ;  /* 0x00000008ed007c0c */ /* 0x000fe4000bfa3070 */
[----:B------:R-:W-:Y:S01]  /*172c0*/  @!P4 PRMT R145, R176, 0x5410, RZ ;  /* 0x00005410b091c816 */ /* 0x000fe200000000ff */
[----:B------:R1:W4:Y:S04]  /*172d0*/  LDL.S16 R92, [R1+0x24c] ;  /* 0x00024c00015c7983 */ /* 0x0003280000100600 */
[----:B------:R1:W4:Y:S01]  /*172e0*/  LDL.S16 R75, [R1+0x248] ;  /* 0x00024800014b7983 */ /* 0x0003220000100600 */
[----:B--2---:R2:W-:Y:S10]  /*172f0*/  MUFU.EX2 R91, R244 ;  /* 0x000000f4005b7308 */ /* 0x0045f40000000800 */
[----:B---3--:R-:W3:Y:S01]  /*17300*/  MUFU.EX2 R87, R245 ;  /* 0x000000f500577308 */ /* 0x008ee20000000800 */
[--C-:B----4-:R-:W-:Y:S01]  /*17310*/  FADD.FTZ R52, R88, R42.reuse ;  /* 0x0000002a58347221 */ /* 0x110fe20000010000 */
[----:B------:R-:W-:Y:S02]  /*17320*/  PRMT R42, R60, 0x7632, R42 ;  /* 0x000076323c2a7816 */ /* 0x000fe4000000002a */
[----:B------:R-:W-:Y:S01]  /*17330*/  F2FP.F16.F32.PACK_AB R60, R83, R84 ;  /* 0x00000054533c723e */ /* 0x000fe200000000ff */
[----:B-1----:R-:W-:Y:S05]  /*17340*/  FADD.FTZ R44, R49, R51 ;  /* 0x00000033312c7221 */ /* 0x002fea0000010000 */
[----:B------:R-:W-:Y:S01]  /*17350*/  MUFU.EX2 R49, R104 ;  /* 0x0000006800317308 */ /* 0x000fe20000000800 */
[----:B--2---:R-:W-:Y:S01]  /*17360*/  LOP3.LUT R244, R42, 0xff, RZ, 0xc0, !PT ;  /* 0x000000ff2af47812 */ /* 0x004fe200078ec0ff */
[----:B------:R-:W-:Y:S01]  /*17370*/  FADD.FTZ R42, R40, R62 ;  /* 0x0000003e282a7221 */ /* 0x000fe20000010000 */
[----:B------:R-:W-:Y:S01]  /*17380*/  F2FP.F16.F32.PACK_AB R62, R112, R228 ;  /* 0x000000e4703e723e */ /* 0x000fe200000000ff */
[----:B------:R-:W-:Y:S01]  /*17390*/  FADD.FTZ R51, R47, R44 ;  /* 0x0000002c2f337221 */ /* 0x000fe20000010000 */
[----:B------:R-:W-:Y:S01]  /*173a0*/  ISETP.LE.U32.AND P3, PT, R244, UR8, PT ;  /* 0x00000008f4007c0c */ /* 0x000fe2000bf63070 */
[----:B------:R-:W-:Y:S01]  /*173b0*/  FADD.FTZ R40, R36, R42 ;  /* 0x0000002a24287221 */ /* 0x000fe20000010000 */
[----:B------:R-:W-:Y:S01]  /*173c0*/  PRMT R44, R45, 0x7632, R44 ;  /* 0x000076322d2c7816 */ /* 0x000fe2000000002c */
[----:B------:R-:W-:Y:S01]  /*173d0*/  FADD.FTZ R36, R228, R81 ;  /* 0x00000051e4247221 */ /* 0x000fe20000010000 */
[----:B------:R-:W-:Y:S01]  /*173e0*/  F2FP.F16.F32.PACK_AB R228, R85, R86 ;  /* 0x0000005655e4723e */ /* 0x000fe200000000ff */
[----:B------:R3:W1:Y:S01]  /*173f0*/  MUFU.EX2 R88, R247 ;  /* 0x000000f700587308 */ /* 0x0006620000000800 */
[----:B------:R-:W-:Y:S01]  /*17400*/  PRMT R42, R43, 0x7632, R42 ;  /* 0x000076322b2a7816 */ /* 0x000fe2000000002a */
[----:B------:R-:W-:Y:S01]  /*17410*/  FADD.FTZ R81, R112, R36 ;  /* 0x0000002470517221 */ /* 0x000fe20000010000 */
[----:B------:R-:W-:Y:S01]  /*17420*/  LOP3.LUT R112, R210, 0xff, RZ, 0xc0, !PT ;  /* 0x000000ffd2707812 */ /* 0x000fe200078ec0ff */
[----:B------:R-:W-:Y:S01]  /*17430*/  FADD.FTZ R36, R84, R52 ;  /* 0x0000003454247221 */ /* 0x000fe20000010000 */
[----:B------:R-:W-:Y:S03]  /*17440*/  F2FP.F16.F32.PACK_AB R84, R64, R68 ;  /* 0x000000444054723e */ /* 0x000fe600000000ff */
[----:B------:R-:W-:Y:S01]  /*17450*/  FADD.FTZ R83, R83, R36 ;  /* 0x0000002453537221 */ /* 0x000fe20000010000 */
[----:B------:R-:W-:Y:S01]  /*17460*/  PRMT R164, R84, 0x7610, R164 ;  /* 0x0000761054a47816 */ /* 0x000fe200000000a4 */
[----:B------:R-:W-:Y:S01]  /*17470*/  FADD.FTZ R36, R68, R51 ;  /* 0x0000003344247221 */ /* 0x000fe20000010000 */
[----:B------:R-:W-:Y:S01]  /*17480*/  MUFU.EX2 R52, R106 ;  /* 0x0000006a00347308 */ /* 0x000fe20000000800 */
[----:B---3--:R-:W-:Y:S02]  /*17490*/  F2FP.F16.F32.PACK_AB R247, R87, R91 ;  /* 0x0000005b57f7723e */ /* 0x008fe400000000ff */
[----:B-1----:R-:W-:Y:S07]  /*174a0*/  F2FP.F16.F32.PACK_AB R245, R88, R89 ;  /* 0x0000005958f5723e */ /* 0x002fee00000000ff */
[----:B------:R1:W2:Y:S10]  /*174b0*/  MUFU.EX2 R51, R107 ;  /* 0x0000006b00337308 */ /* 0x0002b40000000800 */
[----:B------:R-:W3:Y:S01]  /*174c0*/  MUFU.EX2 R47, R105 ;  /* 0x00000069002f7308 */ /* 0x000ee20000000800 */
[C---:B------:R-:W-:Y:S02]  /*174d0*/  @!P3 HADD2 R92, -R78.reuse.H0_H0, -RZ.H0_H0 ;  /* 0xa00000ff4e5cb230 */ /* 0x040fe40000000900 */
[----:B------:R-:W-:Y:S03]  /*174e0*/  @!P1 HADD2 R75, -R78.H1_H1, -RZ.H0_H0 ;  /* 0xa00000ff4e4b9230 */ /* 0x000fe60000000d00 */
[----:B------:R-:W-:Y:S01]  /*174f0*/  PRMT R134, R92, 0x7610, R134 ;  /* 0x000076105c867816 */ /* 0x000fe20000000086 */
[----:B------:R4:W-:Y:S01]  /*17500*/  @!P3 STL.S16 [R1+0x24c], R92 ;  /* 0x00024c5c0100b387 */ /* 0x0009e20000100600 */
[----:B------:R-:W-:Y:S03]  /*17510*/  PRMT R114, R75, 0x7610, R114 ;  /* 0x000076104b727816 */ /* 0x000fe60000000072 */
[----:B------:R2:W-:Y:S01]  /*17520*/  @!P1 STL.S16 [R1+0x248], R75 ;  /* 0x0002484b01009387 */ /* 0x0005e20000100600 */
[----:B------:R-:W-:Y:S02]  /*17530*/  @!P3 PRMT R151, R134, 0x5410, RZ ;  /* 0x000054108697b816 */ /* 0x000fe400000000ff */
[----:B------:R-:W-:Y:S01]  /*17540*/  @!P1 PRMT R148, R114, 0x5410, RZ ;  /* 0x0000541072949816 */ /* 0x000fe200000000ff */
[----:B-1----:R1:W3:Y:S01]  /*17550*/  LDL.S16 R107, [R1+0x27c] ;  /* 0x00027c00016b7983 */ /* 0x0022e20000100600 */
[----:B------:R-:W-:Y:S03]  /*17560*/  PRMT R114, R82, 0x7772, RZ ;  /* 0x0000777252727816 */ /* 0x000fe600000000ff */
[----:B------:R1:W3:Y:S04]  /*17570*/  LDL.S16 R106, [R1+0x278] ;  /* 0x00027800016a7983 */ /* 0x0002e80000100600 */
[----:B------:R1:W3:Y:S01]  /*17580*/  LDL.S16 R104, [R1+0x294] ;  /* 0x0002940001687983 */ /* 0x0002e20000100600 */
[----:B----4-:R-:W-:Y:S01]  /*17590*/  MUFU.EX2 R92, R252 ;  /* 0x000000fc005c7308 */ /* 0x010fe20000000800 */
[----:B--2---:R-:W-:Y:S01]  /*175a0*/  FADD.FTZ R75, R64, R36 ;  /* 0x00000024404b7221 */ /* 0x004fe20000010000 */
[----:B------:R-:W-:Y:S01]  /*175b0*/  F2FP.F16.F32.PACK_AB R64, R101, R102 ;  /* 0x000000666540723e */ /* 0x000fe200000000ff */
[--C-:B------:R-:W-:Y:S01]  /*175c0*/  FADD.FTZ R36, R90, R40.reuse ;  /* 0x000000285a247221 */ /* 0x100fe20000010000 */
[C---:B------:R-:W-:Y:S01]  /*175d0*/  F2FP.F16.F32.PACK_AB R90, R58.reuse, R90 ;  /* 0x0000005a3a5a723e */ /* 0x040fe200000000ff */
[----:B------:R-:W-:Y:S01]  /*175e0*/  FADD.FTZ R75, R59, R75 ;  /* 0x0000004b3b4b7221 */ /* 0x000fe20000010000 */
[----:B------:R-:W-:Y:S01]  /*175f0*/  PRMT R40, R41, 0x7632, R40 ;  /* 0x0000763229287816 */ /* 0x000fe20000000028 */
[--C-:B------:R-:W-:Y:S01]  /*17600*/  FADD.FTZ R68, R58, R36.reuse ;  /* 0x000000243a447221 */ /* 0x100fe20000010000 */
[----:B------:R-:W-:Y:S01]  /*17610*/  PRMT R36, R39, 0x7632, R36 ;  /* 0x0000763227247816 */ /* 0x000fe20000000024 */
[----:B------:R-:W-:Y:S01]  /*17620*/  FADD.FTZ R58, R102, R81 ;  /* 0x00000051663a7221 */ /* 0x000fe20000010000 */
[----:B------:R-:W-:Y:S01]  /*17630*/  PRMT R102, R214, 0x7771, RZ ;  /* 0x00007771d6667816 */ /* 0x000fe200000000ff */
[----:B------:R-:W-:Y:S01]  /*17640*/  FADD.FTZ R68, R56, R68 ;  /* 0x0000004438447221 */ /* 0x000fe20000010000 */
[----:B------:R-:W-:Y:S01]  /*17650*/  FADD.FTZ R75, R57, R75 ;  /* 0x0000004b394b7221 */ /* 0x000fe20000010000 */
[----:B------:R-:W-:Y:S01]  /*17660*/  FADD.FTZ R81, R101, R58 ;  /* 0x0000003a65517221 */ /* 0x000fe20000010000 */
[----:B------:R-:W-:Y:S01]  /*17670*/  ISETP.GT.U32.AND P2, PT, R102, UR8, PT ;  /* 0x0000000866007c0c */ /* 0x000fe2000bf44070 */
[----:B------:R-:W-:Y:S01]  /*17680*/  FADD.FTZ R58, R86, R83 ;  /* 0x00000053563a7221 */ /* 0x000fe20000010000 */
[----:B------:R-:W-:Y:S01]  /*17690*/  F2FP.F16.F32.PACK_AB R83, R57, R59 ;  /* 0x0000003b3953723e */ /* 0x000fe200000000ff */
[----:B------:R-:W2:Y:S01]  /*176a0*/  MUFU.EX2 R86, R180 ;  /* 0x000000b400567308 */ /* 0x000ea20000000800 */
[----:B------:R-:W-:Y:S01]  /*176b0*/  PRMT R101, R214, 0x7773, RZ ;  /* 0x00007773d6657816 */ /* 0x000fe200000000ff */
[----:B------:R1:W4:Y:S01]  /*176c0*/  LDL.S16 R59, [R1+0x274] ;  /* 0x00027400013b7983 */ /* 0x0003220000100600 */
[----:B------:R-:W-:Y:S01]  /*176d0*/  FADD.FTZ R58, R85, R58 ;  /* 0x0000003a553a7221 */ /* 0x000fe20000010000 */
[C---:B------:R-:W-:Y:S01]  /*176e0*/  F2FP.F16.F32.PACK_AB R85, R50.reuse, R56 ;  /* 0x000000383255723e */ /* 0x040fe200000000ff */
[----:B------:R-:W-:Y:S01]  /*176f0*/  FADD.FTZ R68, R50, R68 ;  /* 0x0000004432447221 */ /* 0x000fe20000010000 */
[----:B------:R-:W-:Y:S01]  /*17700*/  ISETP.GT.U32.AND P6, PT, R101, UR8, PT ;  /* 0x0000000865007c0c */ /* 0x000fe2000bfc4070 */
[----:B------:R-:W-:Y:S01]  /*17710*/  FADD.FTZ R50, R91, R58 ;  /* 0x0000003a5b327221 */ /* 0x000fe20000010000 */
[----:B------:R-:W-:Y:S01]  /*17720*/  PRMT R91, R214, 0x7772, RZ ;  /* 0x00007772d65b7816 */ /* 0x000fe200000000ff */
[----:B------:R-:W-:Y:S01]  /*17730*/  FADD.FTZ R56, R89, R81 ;  /* 0x0000005159387221 */ /* 0x000fe20000010000 */
[----:B------:R-:W-:Y:S01]  /*17740*/  F2FP.F16.F32.PACK_AB R89, R51, R52 ;  /* 0x000000343359723e */ /* 0x000fe200000000ff */
[----:B------:R-:W-:Y:S01]  /*17750*/  FADD.FTZ R57, R87, R50 ;  /* 0x0000003257397221 */ /* 0x000fe20000010000 */
[----:B------:R-:W-:Y:S01]  /*17760*/  ISETP.GT.U32.AND P0, PT, R91, UR8, PT ;  /* 0x000000085b007c0c */ /* 0x000fe2000bf04070 */
[----:B------:R-:W-:Y:S01]  /*17770*/  FADD.FTZ R50, R49, R75 ;  /* 0x0000004b31327221 */ /* 0x000fe20000010000 */
[----:B------:R-:W-:Y:S01]  /*17780*/  FADD.FTZ R58, R88, R56 ;  /* 0x00000038583a7221 */ /* 0x000fe20000010000 */
[C---:B---3--:R-:W-:Y:S01]  /*17790*/  F2FP.F16.F32.PACK_AB R88, R47.reuse, R49 ;  /* 0x000000312f58723e */ /* 0x048fe200000000ff */
[----:B------:R-:W-:Y:S01]  /*177a0*/  FADD.FTZ R49, R52, R68 ;  /* 0x0000004434317221 */ /* 0x000fe20000010000 */
[----:B--2---:R-:W-:Y:S01]  /*177b0*/  F2FP.F16.F32.PACK_AB R246, R86, R92 ;  /* 0x0000005c56f6723e */ /* 0x004fe200000000ff */
[----:B------:R-:W-:Y:S02]  /*177c0*/  IMAD.MOV.U32 R180, RZ, RZ, R182 ;  /* 0x000000ffffb47224 */ /* 0x000fe400078e00b6 */
[----:B------:R-:W-:Y:S01]  /*177d0*/  FADD.FTZ R56, R47, R50 ;  /* 0x000000322f387221 */ /* 0x000fe20000010000 */
[----:B------:R-:W-:Y:S01]  /*177e0*/  PRMT R47, R48, 0x7632, R47 ;  /* 0x00007632302f7816 */ /* 0x000fe2000000002f */
[----:B------:R-:W-:Y:S01]  /*177f0*/  IMAD.MOV.U32 R182, RZ, RZ, R144 ;  /* 0x000000ffffb67224 */ /* 0x000fe200078e0090 */
[----:B------:R-:W2:Y:S01]  /*17800*/  MUFU.EX2 R50, R108 ;  /* 0x0000006c00327308 */ /* 0x000ea20000000800 */
[----:B------:R-:W-:Y:S02]  /*17810*/  IMAD.MOV.U32 R144, RZ, RZ, R173 ;  /* 0x000000ffff907224 */ /* 0x000fe400078e00ad */
[----:B------:R-:W3:Y:S02]  /*17820*/  LDL.LU R173, [R1+0x1c] ;  /* 0x00001c0001ad7983 */ /* 0x000ee40000300800 */
[----:B------:R-:W-:Y:S02]  /*17830*/  IMAD.MOV.U32 R185, RZ, RZ, R144 ;  /* 0x000000ffffb97224 */ /* 0x000fe400078e0090 */
[----:B------:R-:W3:Y:S03]  /*17840*/  LDL.LU R134, [R1+0x50] ;  /* 0x0000500001867983 */ /* 0x000ee60000300800 */
[----:B------:R-:W1:Y:S10]  /*17850*/  MUFU.EX2 R81, R250 ;  /* 0x000000fa00517308 */ /* 0x000e740000000800 */
[----:B------:R-:W1:Y:S01]  /*17860*/  MUFU.EX2 R87, R251 ;  /* 0x000000fb00577308 */ /* 0x000e620000000800 */
[----:B--2---:R-:W-:Y:S01]  /*17870*/  FADD.FTZ R56, R50, R56 ;  /* 0x0000003832387221 */ /* 0x004fe20000010000 */
[----:B-1----:R-:W-:Y:S01]  /*17880*/  FADD.FTZ R52, R81, R57 ;  /* 0x0000003951347221 */ /* 0x002fe20000010000 */
[C---:B------:R-:W-:Y:S03]  /*17890*/  F2FP.F16.F32.PACK_AB R250, R87.reuse, R81 ;  /* 0x0000005157fa723e */ /* 0x040fe600000000ff */
[----:B------:R-:W-:Y:S04]  /*178a0*/  FADD.FTZ R57, R87, R52 ;  /* 0x0000003457397221 */ /* 0x000fe80000010000 */
[----:B------:R1:W-:Y:S10]  /*178b0*/  MUFU.EX2 R81, R180 ;  /* 0x000000b400517308 */ /* 0x0003f40000000800 */
[----:B------:R-:W-:Y:S01]  /*178c0*/  MUFU.EX2 R52, R160 ;  /* 0x000000a000347308 */ /* 0x000fe20000000800 */
[----:B-1----:R-:W-:Y:S01]  /*178d0*/  PRMT R180, R82, 0x7771, RZ ;  /* 0x0000777152b47816 */ /* 0x002fe200000000ff */
[----:B------:R-:W-:Y:S02]  /*178e0*/  @!P5 HADD2 R107, -R45.H0_H0, -RZ.H0_H0 ;  /* 0xa00000ff2d6bd230 */ /* 0x000fe40000000900 */
[----:B------:R-:W-:Y:S03]  /*178f0*/  @P2 HADD2 R106, -R44.H0_H0, -RZ.H0_H0 ;  /* 0xa00000ff2c6a2230 */ /* 0x000fe60000000900 */
[----:B------:R-:W-:Y:S01]  /*17900*/  PRMT R156, R107, 0x7610, R156 ;  /* 0x000076106b9c7816 */ /* 0x000fe2000000009c */
[----:B------:R-:W-:Y:S01]  /*17910*/  @!P5 STL.S16 [R1+0x27c], R107 ;  /* 0x00027c6b0100d387 */ /* 0x000fe20000100600 */
[----:B------:R-:W-:Y:S01]  /*17920*/  @P6 HADD2 R104, -R42.H0_H0, -RZ.H0_H0 ;  /* 0xa00000ff2a686230 */ /* 0x000fe20000000900 */
[----:B------:R-:W-:Y:S02]  /*17930*/  PRMT R217, R106, 0x7610, R217 ;  /* 0x000076106ad97816 */ /* 0x000fe400000000d9 */
[----:B------:R1:W2:Y:S02]  /*17940*/  LDL.S16 R75, [R1+0x290] ;  /* 0x00029000014b7983 */ /* 0x0002a40000100600 */
[----:B------:R-:W-:Y:S02]  /*17950*/  PRMT R179, R104, 0x7610, R179 ;  /* 0x0000761068b37816 */ /* 0x000fe400000000b3 */
[----:B------:R-:W-:Y:S01]  /*17960*/  @P2 STL.S16 [R1+0x278], R106 ;  /* 0x0002786a01002387 */ /* 0x000fe20000100600 */
[----:B----4-:R-:W-:Y:S05]  /*17970*/  @P0 HADD2 R59, -R43.H0_H0, -RZ.H0_H0 ;  /* 0xa00000ff2b3b0230 */ /* 0x010fea0000000900 */
[----:B------:R-:W-:Y:S01]  /*17980*/  PRMT R190, R59, 0x7610, R190 ;  /* 0x000076103bbe7816 */ /* 0x000fe200000000be */
[----:B------:R4:W-:Y:S01]  /*17990*/  @P0 STL.S16 [R1+0x274], R59 ;  /* 0x0002743b01000387 */ /* 0x0009e20000100600 */
[----:B------:R-:W-:Y:S03]  /*179a0*/  ISETP.LE.U32.AND P0, PT, R112, UR8, PT ;  /* 0x0000000870007c0c */ /* 0x000fe6000bf03070 */
[----:B------:R1:W-:Y:S01]  /*179b0*/  @P6 STL.S16 [R1+0x294], R104 ;  /* 0x0002946801006387 */ /* 0x0003e20000100600 */
[----:B---3--:R-:W-:Y:S01]  /*179c0*/  ISETP.GT.U32.AND P6, PT, R173, UR8, PT ;  /* 0x00000008ad007c0c */ /* 0x008fe2000bfc4070 */
[----:B----4-:R-:W-:Y:S01]  /*179d0*/  FADD.FTZ R59, R51, R49 ;  /* 0x00000031333b7221 */ /* 0x010fe20000010000 */
[----:B------:R-:W-:Y:S01]  /*179e0*/  FADD.FTZ R51, R92, R58 ;  /* 0x0000003a5c337221 */ /* 0x000fe20000010000 */
[----:B------:R-:W3:Y:S03]  /*179f0*/  MUFU.EX2 R49, R109 ;  /* 0x0000006d00317308 */ /* 0x000ee60000000800 */
[----:B------:R-:W-:Y:S01]  /*17a00*/  FADD.FTZ R58, R86, R51 ;  /* 0x00000033563a7221 */ /* 0x000fe20000010000 */
[----:B------:R-:W-:Y:S04]  /*17a10*/  LOP3.LUT R51, R210, 0xffff, RZ, 0xc0, !PT ;  /* 0x0000ffffd2337812 */ /* 0x000fe800078ec0ff */
[----:B------:R-:W-:Y:S02]  /*17a20*/  SHF.R.U32.HI R144, RZ, 0x8, R51 ;  /* 0x00000008ff907819 */ /* 0x000fe40000011633 */
[----:B------:R-:W4:Y:S02]  /*17a30*/  MUFU.EX2 R92, R166 ;  /* 0x000000a6005c7308 */ /* 0x000f240000000800 */
[----:B------:R-:W-:Y:S02]  /*17a40*/  LOP3.LUT R68, R144, 0xffff, RZ, 0xc0, !PT ;  /* 0x0000ffff90447812 */ /* 0x000fe400078ec0ff */
[C---:B---3--:R-:W-:Y:S01]  /*17a50*/  F2FP.F16.F32.PACK_AB R87, R49.reuse, R50 ;  /* 0x000000323157723e */ /* 0x048fe200000000ff */
[----:B-1----:R-:W-:Y:S01]  /*17a60*/  FADD.FTZ R104, R49, R56 ;  /* 0x0000003831687221 */ /* 0x002fe20000010000 */
[----:B------:R-:W-:Y:S04]  /*17a70*/  PRMT R50, R210, 0x7632, R50 ;  /* 0x00007632d2327816 */ /* 0x000fe80000000032 */
[----:B------:R-:W1:Y:S01]  /*17a80*/  MUFU.EX2 R51, R110 ;  /* 0x0000006e00337308 */ /* 0x000e620000000800 */
[----:B------:R-:W-:Y:S02]  /*17a90*/  SHF.R.U32.HI R210, RZ, 0x18, R210 ;  /* 0x00000018ffd27819 */ /* 0x000fe400000116d2 */
[----:B------:R-:W-:Y:S02]  /*17aa0*/  LOP3.LUT R109, R50, 0xff, RZ, 0xc0, !PT ;  /* 0x000000ff326d7812 */ /* 0x000fe400078ec0ff */
[----:B------:R-:W-:Y:S02]  /*17ab0*/  PRMT R49, R46, 0x7632, R49 ;  /* 0x000076322e317816 */ /* 0x000fe40000000031 */
[----:B----4-:R-:W-:Y:S03]  /*17ac0*/  F2FP.F16.F32.PACK_AB R251, R52, R92 ;  /* 0x0000005c34fb723e */ /* 0x010fe600000000ff */
[----:B------:R-:W3:Y:S01]  /*17ad0*/  MUFU.EX2 R50, R111 ;  /* 0x0000006f00327308 */ /* 0x000ee20000000800 */
[----:B-1----:R-:W-:Y:S01]  /*17ae0*/  FADD.FTZ R56, R51, R59 ;  /* 0x0000003b33387221 */ /* 0x002fe20000010000 */
[----:B---3--:R-:W-:Y:S01]  /*17af0*/  F2FP.F16.F32.PACK_AB R86, R50, R51 ;  /* 0x000000333256723e */ /* 0x008fe200000000ff */
[----:B------:R-:W-:Y:S01]  /*17b00*/  FADD.FTZ R51, R81, R58 ;  /* 0x0000003a51337221 */ /* 0x000fe20000010000 */
[----:B------:R-:W-:Y:S01]  /*17b10*/  PRMT R111, R82, 0x7773, RZ ;  /* 0x00007773526f7816 */ /* 0x000fe200000000ff */
[----:B------:R-:W-:Y:S01]  /*17b20*/  IMAD.WIDE.U32 R58, R154, -0x2daee0ad, RZ ;  /* 0xd2511f539a3a7825 */ /* 0x000fe200078e00ff */
[----:B------:R-:W-:Y:S04]  /*17b30*/  LOP3.LUT R154, R213, 0xff, RZ, 0xc0, !PT ;  /* 0x000000ffd59a7812 */ /* 0x000fe800078ec0ff */
[----:B------:R-:W-:Y:S01]  /*17b40*/  LOP3.LUT R59, R98, UR14, R59, 0x96, !PT ;  /* 0x0000000e623b7c12 */ /* 0x000fe2000f8e963b */
[----:B--2---:R-:W-:Y:S05]  /*17b50*/  @!P0 HADD2 R75, -R41.H0_H0, -RZ.H0_H0 ;  /* 0xa00000ff294b8230 */ /* 0x004fea0000000900 */
[----:B------:R-:W-:Y:S01]  /*17b60*/  PRMT R187, R75, 0x7610, R187 ;  /* 0x000076104bbb7816 */ /* 0x000fe200000000bb */
[----:B------:R1:W-:Y:S01]  /*17b70*/  @!P0 STL.S16 [R1+0x290], R75 ;  /* 0x0002904b01008387 */ /* 0x0003e20000100600 */
[----:B------:R-:W-:Y:S03]  /*17b80*/  ISETP.LE.U32.AND P0, PT, R68, UR8, PT ;  /* 0x0000000844007c0c */ /* 0x000fe6000bf03070 */
[----:B------:R2:W3:Y:S04]  /*17b90*/  LDL.S16 R221, [R1+0x2cc] ;  /* 0x0002cc0001dd7983 */ /* 0x0004e80000100600 */
[----:B------:R2:W4:Y:S04]  /*17ba0*/  LDL.S16 R108, [R1+0x2c8] ;  /* 0x0002c800016c7983 */ /* 0x0005280000100600 */
[----:B------:R2:W2:Y:S04]  /*17bb0*/  LDL.S16 R177, [R1+0x2c4] ;  /* 0x0002c40001b17983 */ /* 0x0004a80000100600 */
[----:B------:R2:W2:Y:S04]  /*17bc0*/  LDL.S16 R176, [R1+0x2c0] ;  /* 0x0002c00001b07983 */ /* 0x0004a80000100600 */
[----:B------:R2:W2:Y:S04]  /*17bd0*/  LDL.S16 R107, [R1+0x2bc] ;  /* 0x0002bc00016b7983 */ /* 0x0004a80000100600 */
[----:B------:R2:W2:Y:S04]  /*17be0*/  LDL.S16 R106, [R1+0x2b8] ;  /* 0x0002b800016a7983 */ /* 0x0004a80000100600 */
[----:B-1----:R1:W2:Y:S01]  /*17bf0*/  LDL.S16 R75, [R1+0x2b4] ;  /* 0x0002b400014b7983 */ /* 0x0022a20000100600 */
[----:B---3--:R-:W-:Y:S05]  /*17c00*/  @!P0 HADD2 R221, -R40.H0_H0, -RZ.H0_H0 ;  /* 0xa00000ff28dd8230 */ /* 0x008fea0000000900 */
[----:B------:R-:W-:Y:S01]  /*17c10*/  PRMT R186, R221, 0x7610, R186 ;  /* 0x00007610ddba7816 */ /* 0x000fe200000000ba */
[----:B------:R-:W-:Y:S01]  /*17c20*/  @!P0 STL.S16 [R1+0x2cc], R221 ;  /* 0x0002ccdd01008387 */ /* 0x000fe20000100600 */
[----:B------:R-:W-:Y:S11]  /*17c30*/  ISETP.LE.U32.AND P0, PT, R109, UR8, PT ;  /* 0x000000086d007c0c */ /* 0x000ff6000bf03070 */
[----:B------:R-:W-:Y:S02]  /*17c40*/  @!UPT UIADD3 URZ, UPT, UPT, URZ, URZ, URZ ;  /* 0x000000fffffff290 */ /* 0x000fe4000fffe0ff */
[----:B----4-:R-:W-:Y:S02]  /*17c50*/  @!P0 HADD2 R108, -R39.H0_H0, -RZ.H0_H0 ;  /* 0xa00000ff276c8230 */ /* 0x010fe40000000900 */
[----:B--2---:R-:W-:Y:S03]  /*17c60*/  @P6 HADD2 R75, -R49.H0_H0, -RZ.H0_H0 ;  /* 0xa00000ff314b6230 */ /* 0x004fe60000000900 */
[----:B------:R-:W-:Y:S01]  /*17c70*/  PRMT R184, R108, 0x7610, R184 ;  /* 0x000076106cb87816 */ /* 0x000fe200000000b8 */
[----:B------:R2:W-:Y:S01]  /*17c80*/  @!P0 STL.S16 [R1+0x2c8], R108 ;  /* 0x0002c86c01008387 */ /* 0x0005e20000100600 */
[----:B------:R-:W-:Y:S02]  /*17c90*/  ISETP.LE.U32.AND P0, PT, R210, UR8, PT ;  /* 0x00000008d2007c0c */ /* 0x000fe4000bf03070 */
[----:B------:R-:W-:Y:S11]  /*17ca0*/  PRMT R94, R75, 0x7610, R94 ;  /* 0x000076104b5e7816 */ /* 0x000ff6000000005e */
[----:B------:R-:W-:Y:S01]  /*17cb0*/  @P0 LOP3.LUT R216, R216, 0x2000, RZ, 0xfc, !PT ;  /* 0x00002000d8d80812 */ /* 0x000fe200078efcff */
[----:B------:R-:W-:Y:S05]  /*17cc0*/  @!P0 HADD2 R177, -R36.H0_H0, -RZ.H0_H0 ;  /* 0xa00000ff24b18230 */ /* 0x000fea0000000900 */
[----:B------:R-:W-:Y:S01]  /*17cd0*/  PRMT R183, R177, 0x7610, R183 ;  /* 0x00007610b1b77816 */ /* 0x000fe200000000b7 */
[----:B------:R-:W-:Y:S01]  /*17ce0*/  @!P0 STL.S16 [R1+0x2c4], R177 ;  /* 0x0002c4b101008387 */ /* 0x000fe20000100600 */
[----:B------:R-:W-:Y:S02]  /*17cf0*/  ISETP.GT.U32.AND P0, PT, R226, UR8, PT ;  /* 0x00000008e2007c0c */ /* 0x000fe4000bf04070 */
[----:B--2---:R-:W-:Y:S04]  /*17d00*/  LOP3.LUT R108, R185, 0xff, RZ, 0xc0, !PT ;  /* 0x000000ffb96c7812 */ /* 0x004fe800078ec0ff */
[----:B------:R-:W-:Y:S07]  /*17d10*/  ISETP.LE.U32.AND P2, PT, R108, UR8, PT ;  /* 0x000000086c007c0c */ /* 0x000fee000bf43070 */
[----:B------:R-:W-:Y:S05]  /*17d20*/  @P0 HADD2 R106, -R46.H0_H0, -RZ.H0_H0 ;  /* 0xa00000ff2e6a0230 */ /* 0x000fea0000000900 */
[----:B------:R-:W-:Y:S01]  /*17d30*/  PRMT R93, R106, 0x7610, R93 ;  /* 0x000076106a5d7816 */ /* 0x000fe2000000005d */
[----:B------:R-:W-:Y:S05]  /*17d40*/  @!P2 HADD2 R176, -R48.H0_H0, -RZ.H0_H0 ;  /* 0xa00000ff30b0a230 */ /* 0x000fea0000000900 */
[----:B------:R-:W-:Y:S01]  /*17d50*/  PRMT R181, R176, 0x7610, R181 ;  /* 0x00007610b0b57816 */ /* 0x000fe200000000b5 */
[----:B------:R2:W-:Y:S01]  /*17d60*/  @!P2 STL.S16 [R1+0x2c0], R176 ;  /* 0x0002c0b00100a387 */ /* 0x0005e20000100600 */
[----:B------:R-:W-:Y:S11]  /*17d70*/  ISETP.GT.U32.AND P2, PT, R134, UR8, PT ;  /* 0x0000000886007c0c */ /* 0x000ff6000bf44070 */
[----:B------:R-:W-:Y:S02]  /*17d80*/  @!UPT UIADD3 URZ, UPT, UPT, URZ, URZ, URZ ;  /* 0x000000fffffff290 */ /* 0x000fe4000fffe0ff */
[----:B------:R-:W-:Y:S05]  /*17d90*/  @P2 HADD2 R107, -R47.H0_H0, -RZ.H0_H0 ;  /* 0xa00000ff2f6b2230 */ /* 0x000fea0000000900 */
[----:B------:R-:W-:Y:S01]  /*17da0*/  PRMT R105, R107, 0x7610, R105 ;  /* 0x000076106b697816 */ /* 0x000fe20000000069 */
[----:B------:R-:W-:Y:S04]  /*17db0*/  @P2 STL.S16 [R1+0x2bc], R107 ;  /* 0x0002bc6b01002387 */ /* 0x000fe80000100600 */
[----:B------:R3:W-:Y:S01]  /*17dc0*/  @P0 STL.S16 [R1+0x2b8], R106 ;  /* 0x0002b86a01000387 */ /* 0x0007e20000100600 */
[----:B------:R-:W-:Y:S03]  /*17dd0*/  ISETP.LE.U32.AND P0, PT, R237, UR8, PT ;  /* 0x00000008ed007c0c */ /* 0x000fe6000bf03070 */
[----:B------:R4:W-:Y:S04]  /*17de0*/  @P6 STL.S16 [R1+0x2b4], R75 ;  /* 0x0002b44b01006387 */ /* 0x0009e80000100600 */
[----:B--2---:R1:W2:Y:S04]  /*17df0*/  LDL.S16 R176, [R1+0x2ec] ;  /* 0x0002ec0001b07983 */ /* 0x0042a80000100600 */
[----:B------:R1:W2:Y:S01]  /*17e00*/  LDL.S16 R223, [R1+0x2e0] ;  /* 0x0002e00001df7983 */ /* 0x0002a20000100600 */
[----:B---3--:R-:W-:Y:S01]  /*17e10*/  FADD.FTZ R106, R50, R56 ;  /* 0x00000038326a7221 */ /* 0x008fe20000010000 */
[----:B------:R-:W-:Y:S02]  /*17e20*/  LOP3.LUT R50, R213, 0xffff, RZ, 0xc0, !PT ;  /* 0x0000ffffd5327812 */ /* 0x000fe400078ec0ff */
[----:B------:R-:W-:Y:S01]  /*17e30*/  LOP3.LUT R56, R103, 0xffff, RZ, 0xc0, !PT ;  /* 0x0000ffff67387812 */ /* 0x000fe200078ec0ff */
[----:B----4-:R-:W3:Y:S01]  /*17e40*/  MUFU.EX2 R75, R182 ;  /* 0x000000b6004b7308 */ /* 0x010ee20000000800 */
[----:B------:R-:W-:Y:S02]  /*17e50*/  SHF.R.U32.HI R160, RZ, 0x8, R50 ;  /* 0x00000008ffa07819 */ /* 0x000fe40000011632 */
[----:B------:R-:W-:Y:S02]  /*17e60*/  SHF.R.U32.HI R185, RZ, 0x8, R56 ;  /* 0x00000008ffb97819 */ /* 0x000fe40000011638 */
[----:B------:R-:W-:Y:S04]  /*17e70*/  LOP3.LUT R50, R160, 0xffff, RZ, 0xc0, !PT ;  /* 0x0000ffffa0327812 */ /* 0x000fe800078ec0ff */
[----:B------:R-:W-:Y:S02]  /*17e80*/  ISETP.LE.U32.AND P5, PT, R50, UR8, PT ;  /* 0x0000000832007c0c */ /* 0x000fe4000bfa3070 */
[----:B------:R-:W-:Y:S04]  /*17e90*/  LOP3.LUT R50, R185, 0xffff, RZ, 0xc0, !PT ;  /* 0x0000ffffb9327812 */ /* 0x000fe800078ec0ff */
[----:B------:R-:W-:Y:S02]  /*17ea0*/  ISETP.LE.U32.AND P3, PT, R50, UR8, PT ;  /* 0x0000000832007c0c */ /* 0x000fe4000bf63070 */
[----:B---3--:R-:W-:Y:S01]  /*17eb0*/  F2FP.F16.F32.PACK_AB R252, R75, R81 ;  /* 0x000000514bfc723e */ /* 0x008fe200000000ff */
[----:B------:R-:W-:Y:S01]  /*17ec0*/  IMAD.MOV.U32 R182, RZ, RZ, R157 ;  /* 0x000000ffffb67224 */ /* 0x000fe200078e009d */
[----:B------:R-:W-:Y:S01]  /*17ed0*/  PRMT R81, R48, 0x5410, R47 ;  /* 0x0000541030517816 */ /* 0x000fe2000000002f */
[----:B------:R1:W3:Y:S01]  /*17ee0*/  LDL.S16 R157, [R1+0x2e8] ;  /* 0x0002e800019d7983 */ /* 0x0002e20000100600 */
[----:B------:R-:W-:Y:S01]  /*17ef0*/  @P2 PRMT R47, R105, 0x5410, RZ ;  /* 0x00005410692f2816 */ /* 0x000fe200000000ff */
[----:B------:R-:W-:Y:S01]  /*17f00*/  FADD.FTZ R107, R75, R51 ;  /* 0x000000334b6b7221 */ /* 0x000fe20000010000 */
[----:B------:R-:W-:Y:S01]  /*17f10*/  LOP3.LUT P2, RZ, R216, 0x800, RZ, 0xc0, !PT ;  /* 0x00000800d8ff7812 */ /* 0x000fe2000784c0ff */
[----:B------:R-:W-:Y:S04]  /*17f20*/  FADD.FTZ R51, R92, R57 ;  /* 0x000000395c337221 */ /* 0x000fe80000010000 */
[----:B------:R-:W-:Y:S01]  /*17f30*/  FADD.FTZ R221, R52, R51 ;  /* 0x0000003334dd7221 */ /* 0x000fe20000010000 */
[----:B------:R-:W-:Y:S01]  /*17f40*/  LOP3.LUT R51, R215, 0xffff, RZ, 0xc0, !PT ;  /* 0x0000ffffd7337812 */ /* 0x000fe200078ec0ff */
[----:B------:R-:W-:Y:S01]  /*17f50*/  IMAD.MOV.U32 R52, RZ, RZ, R82 ;  /* 0x000000ffff347224 */ /* 0x000fe200078e0052 */
[----:B------:R-:W-:Y:S02]  /*17f60*/  PRMT R82, R46, 0x5410, R49 ;  /* 0x000054102e527816 */ /* 0x000fe40000000031 */
[----:B------:R-:W-:Y:S02]  /*17f70*/  SHF.R.U32.HI R166, RZ, 0x8, R51 ;  /* 0x00000008ffa67819 */ /* 0x000fe40000011633 */
[----:B------:R-:W-:Y:S02]  /*17f80*/  @P6 PRMT R49, R94, 0x5410, RZ ;  /* 0x000054105e316816 */ /* 0x000fe400000000ff */
[----:B------:R-:W-:Y:S04]  /*17f90*/  LOP3.LUT R50, R166, 0xffff, RZ, 0xc0, !PT ;  /* 0x0000ffffa6327812 */ /* 0x000fe800078ec0ff */
[----:B------:R-:W-:Y:S01]  /*17fa0*/  ISETP.LE.U32.AND P4, PT, R50, UR8, PT ;  /* 0x0000000832007c0c */ /* 0x000fe2000bf83070 */
[----:B------:R-:W-:Y:S05]  /*17fb0*/  IMAD.MOV.U32 R50, RZ, RZ, R80 ;  /* 0x000000ffff327224 */ /* 0x000fea00078e0050 */
[----:B------:R-:W-:Y:S04]  /*17fc0*/  LOP3.LUT R177, R50, 0xff, RZ, 0xc0, !PT ;  /* 0x000000ff32b17812 */ /* 0x000fe800078ec0ff */
[----:B------:R-:W-:Y:S11]  /*17fd0*/  ISETP.LE.U32.AND P1, PT, R177, UR8, PT ;  /* 0x00000008b1007c0c */ /* 0x000ff6000bf23070 */
[----:B------:R-:W-:Y:S02]  /*17fe0*/  @!UPT UIADD3 URZ, UPT, UPT, URZ, URZ, URZ ;  /* 0x000000fffffff290 */ /* 0x000fe4000fffe0ff */
[C---:B--2---:R-:W-:Y:S05]  /*17ff0*/  @!P1 HADD2 R176, -R77.reuse.H0_H0, -RZ.H0_H0 ;  /* 0xa00000ff4db09230 */ /* 0x044fea0000000900 */
[----:B------:R-:W-:Y:S01]  /*18000*/  PRMT R56, R176, 0x7610, R56 ;  /* 0x00007610b0387816 */ /* 0x000fe20000000038 */
[----:B------:R2:W-:Y:S03]  /*18010*/  @!P1 STL.S16 [R1+0x2ec], R176 ;  /* 0x0002ecb001009387 */ /* 0x0005e60000100600 */
[----:B------:R-:W-:Y:S02]  /*18020*/  @!P1 PRMT R153, R56, 0x5410, RZ ;  /* 0x0000541038999816 */ /* 0x000fe400000000ff */
[----:B------:R1:W4:Y:S01]  /*18030*/  LDL.S16 R56, [R1+0x2dc] ;  /* 0x0002dc0001387983 */ /* 0x0003220000100600 */
[----:B--2---:R-:W-:Y:S04]  /*18040*/  PRMT R176, R80, 0x7771, RZ ;  /* 0x0000777150b07816 */ /* 0x004fe800000000ff */
[----:B------:R-:W-:Y:S11]  /*18050*/  ISETP.GT.U32.AND P1, PT, R176, UR8, PT ;  /* 0x00000008b0007c0c */ /* 0x000ff6000bf24070 */
[----:B------:R-:W-:Y:S02]  /*18060*/  @!UPT UIADD3 URZ, UPT, UPT, URZ, URZ, URZ ;  /* 0x000000fffffff290 */ /* 0x000fe4000fffe0ff */
[----:B---3--:R-:W-:Y:S05]  /*18070*/  @P1 HADD2 R157, -R77.H1_H1, -RZ.H0_H0 ;  /* 0xa00000ff4d9d1230 */ /* 0x008fea0000000d00 */
[----:B------:R-:W-:Y:S01]  /*18080*/  PRMT R50, R157, 0x7610, R50 ;  /* 0x000076109d327816 */ /* 0x000fe20000000032 */
[----:B------:R2:W-:Y:S03]  /*18090*/  @P1 STL.S16 [R1+0x2e8], R157 ;  /* 0x0002e89d01001387 */ /* 0x0005e60000100600 */
[----:B------:R-:W-:Y:S01]  /*180a0*/  @P1 PRMT R155, R50, 0x5410, RZ ;  /* 0x00005410329b1816 */ /* 0x000fe200000000ff */
[----:B------:R1:W3:Y:S01]  /*180b0*/  LDL.S16 R75, [R1+0x2e4] ;  /* 0x0002e400014b7983 */ /* 0x0002e20000100600 */
[----:B------:R-:W-:Y:S02]  /*180c0*/  PRMT R50, R45, 0x5410, R44 ;  /* 0x000054102d327816 */ /* 0x000fe4000000002c */
[----:B------:R-:W-:Y:S02]  /*180d0*/  @!P0 PRMT R45, R156, 0x5410, RZ ;  /* 0x000054109c2d8816 */ /* 0x000fe400000000ff */
[C---:B------:R-:W-:Y:S02]  /*180e0*/  PRMT R156, R80.reuse, 0x7773, RZ ;  /* 0x00007773509c7816 */ /* 0x040fe400000000ff */
[----:B------:R-:W-:Y:S01]  /*180f0*/  ISETP.GT.U32.AND P0, PT, R91, UR8, PT ;  /* 0x000000085b007c0c */ /* 0x000fe2000bf04070 */
[----:B------:R-:W-:Y:S01]  /*18100*/  STG.E.U16 desc[UR20][R196.64+-0xf0], R45 ;  /* 0xffff102dc4007986 */ /* 0x000fe2000c101514 */
        /* <DEDUP_REMOVED lines=10> */
[----:B------:R-:W-:Y:S02]  /*181b0*/  @P1 PRMT R44, R217, 0x5410, RZ ;  /* 0x00005410d92c1816 */ /* 0x000fe400000000ff */
[----:B------:R-:W-:Y:S02]  /*181c0*/  ISETP.GT.U32.AND P1, PT, R156, UR8, PT ;  /* 0x000000089c007c0c */ /* 0x000fe4000bf24070 */
[----:B------:R-:W-:Y:S01]  /*181d0*/  PRMT R156, R157, 0x5410, R156 ;  /* 0x000054109d9c7816 */ /* 0x000fe2000000009c */
[----:B------:R2:W-:Y:S02]  /*181e0*/  STG.E.U16 desc[UR20][R196.64+-0xee], R44 ;  /* 0xffff122cc4007986 */ /* 0x0005e4000c101514 */
[----:B--2---:R-:W-:Y:S02]  /*181f0*/  PRMT R44, R43, 0x5410, R42 ;  /* 0x000054102b2c7816 */ /* 0x004fe4000000002a */
[----:B------:R-:W-:Y:S02]  /*18200*/  @P0 PRMT R43, R190, 0x5410, RZ ;  /* 0x00005410be2b0816 */ /* 0x000fe400000000ff */
[----:B------:R-:W-:Y:S02]  /*18210*/  ISETP.GT.U32.AND P0, PT, R101, UR8, PT ;  /* 0x0000000865007c0c */ /* 0x000fe4000bf04070 */
[----:B------:R-:W-:Y:S01]  /*18220*/  PRMT R190, R58, 0x7771, RZ ;  /* 0x000077713abe7816 */ /* 0x000fe200000000ff */
[----:B------:R-:W-:Y:S01]  /*18230*/  STG.E.U16 desc[UR20][R200.64+-0xf0], R43 ;  /* 0xffff102bc8007986 */ /* 0x000fe2000c101514 */
[----:B------:R-:W-:Y:S09]  /*18240*/  PRMT R101, R91, 0x5410, R101 ;  /* 0x000054105b657816 */ /* 0x000ff20000000065 */
[----:B------:R-:W-:Y:S02]  /*18250*/  @P0 PRMT R42, R179, 0x5410, RZ ;  /* 0x00005410b32a0816 */ /* 0x000fe400000000ff */
[----:B------:R-:W-:Y:S03]  /*18260*/  ISETP.LE.U32.AND P0, PT, R68, UR8, PT ;  /* 0x0000000844007c0c */ /* 0x000fe6000bf03070 */
[----:B------:R2:W-:Y:S04]  /*18270*/  STG.E.U16 desc[UR20][R200.64+-0xee], R42 ;  /* 0xffff122ac8007986 */ /* 0x0005e8000c101514 */
[----:B------:R-:W-:Y:S04]  /*18280*/  STG.E.U16 desc[UR20][R238.64+-0xf0], R236 ;  /* 0xffff10ecee007986 */ /* 0x000fe8000c101514 */
[----:B------:R-:W-:Y:S04]  /*18290*/  STG.E.U16 desc[UR20][R238.64+-0xee], R235 ;  /* 0xffff12ebee007986 */ /* 0x000fe8000c101514 */
[----:B------:R-:W-:Y:S04]  /*182a0*/  STG.E.U16 desc[UR20][R198.64+-0xf0], R234 ;  /* 0xffff10eac6007986 */ /* 0x000fe8000c101514 */
[----:B------:R-:W-:Y:S01]  /*182b0*/  STG.E.U16 desc[UR20][R198.64+-0xee], R225 ;  /* 0xffff12e1c6007986 */ /* 0x000fe2000c101514 */
[----:B--2---:R-:W-:Y:S01]  /*182c0*/  LOP3.LUT R42, R59, 0xffff, RZ, 0xc0, !PT ;  /* 0x0000ffff3b2a7812 */ /* 0x004fe200078ec0ff */
[----:B------:R-:W-:Y:S03]  /*182d0*/  IMAD.MOV.U32 R200, RZ, RZ, R58 ;  /* 0x000000ffffc87224 */ /* 0x000fe600078e003a */
[--C-:B------:R-:W-:Y:S02]  /*182e0*/  SHF.R.U32.HI R227, RZ, 0x8, R42.reuse ;  /* 0x00000008ffe37819 */ /* 0x100fe4000001162a */
[----:B------:R-:W-:Y:S02]  /*182f0*/  PRMT R42, R162, 0x7610, R42 ;  /* 0x00007610a22a7816 */ /* 0x000fe4000000002a */
[----:B------:R-:W-:Y:S04]  /*18300*/  LOP3.LUT R179, R227, 0xffff, RZ, 0xc0, !PT ;  /* 0x0000ffffe3b37812 */ /* 0x000fe800078ec0ff */
[----:B------:R-:W-:Y:S01]  /*18310*/  ISETP.LE.U32.AND P6, PT, R179, UR8, PT ;  /* 0x00000008b3007c0c */ /* 0x000fe2000bfc3070 */
[----:B----4-:R-:W-:Y:S05]  /*18320*/  @P1 HADD2 R56, -R76.H1_H1, -RZ.H0_H0 ;  /* 0xa00000ff4c381230 */ /* 0x010fea0000000d00 */
[----:B------:R2:W-:Y:S01]  /*18330*/  @P1 STL.S16 [R1+0x2dc], R56 ;  /* 0x0002dc3801001387 */ /* 0x0005e20000100600 */
[----:B------:R-:W-:Y:S04]  /*18340*/  PRMT R45, R56, 0x7610, R45 ;  /* 0x00007610382d7816 */ /* 0x000fe8000000002d */
[----:B------:R-:W-:Y:S01]  /*18350*/  @P1 PRMT R161, R45, 0x5410, RZ ;  /* 0x000054102da11816 */ /* 0x000fe200000000ff */
[----:B--2---:R-:W-:Y:S05]  /*18360*/  IMAD.WIDE.U32 R56, R152, -0x2daee0ad, RZ ;  /* 0xd2511f5398387825 */ /* 0x004fea00078e00ff */
[----:B------:R-:W-:Y:S02]  /*18370*/  LOP3.LUT R45, R96, UR14, R57, 0x96, !PT ;  /* 0x0000000e602d7c12 */ /* 0x000fe4000f8e9639 */
[----:B------:R-:W-:Y:S02]  /*18380*/  PRMT R201, R56, 0x7771, RZ ;  /* 0x0000777138c97816 */ /* 0x000fe400000000ff */
[----:B------:R-:W-:Y:S04]  /*18390*/  LOP3.LUT R223, R45, 0xff, RZ, 0xc0, !PT ;  /* 0x000000ff2ddf7812 */ /* 0x000fe800078ec0ff */
[----:B------:R-:W-:Y:S11]  /*183a0*/  ISETP.LE.U32.AND P1, PT, R223, UR8, PT ;  /* 0x00000008df007c0c */ /* 0x000ff6000bf23070 */
[----:B------:R-:W-:Y:S02]  /*183b0*/  @!UPT UIADD3 URZ, UPT, UPT, URZ, URZ, URZ ;  /* 0x000000fffffff290 */ /* 0x000fe4000fffe0ff */
[----:B---3--:R-:W-:Y:S05]  /*183c0*/  @!P1 HADD2 R75, -R84.H0_H0, -RZ.H0_H0 ;  /* 0xa00000ff544b9230 */ /* 0x008fea0000000900 */
[----:B------:R2:W-:Y:S01]  /*183d0*/  @!P1 STL.S16 [R1+0x2e4], R75 ;  /* 0x0002e44b01009387 */ /* 0x0005e20000100600 */
[----:B------:R-:W-:Y:S03]  /*183e0*/  PRMT R43, R75, 0x7610, R43 ;  /* 0x000076104b2b7816 */ /* 0x000fe6000000002b */
[----:B------:R1:W3:Y:S01]  /*183f0*/  LDL.S16 R96, [R1+0x2d8] ;  /* 0x0002d80001607983 */ /* 0x0002e20000100600 */
[----:B------:R-:W-:Y:S02]  /*18400*/  @!P1 PRMT R164, R43, 0x5410, RZ ;  /* 0x000054102ba49816 */ /* 0x000fe400000000ff */
[C---:B------:R-:W-:Y:S01]  /*18410*/  ISETP.LE.U32.AND P1, PT, R112.reuse, UR8, PT ;  /* 0x0000000870007c0c */ /* 0x040fe2000bf23070 */
[----:B------:R1:W4:Y:S01]  /*18420*/  LDL.S16 R105, [R1+0x2d4] ;  /* 0x0002d40001697983 */ /* 0x0003220000100600 */
[----:B------:R-:W-:Y:S03]  /*18430*/  PRMT R112, R112, 0x5410, R144 ;  /* 0x0000541070707816 */ /* 0x000fe60000000090 */
[----:B------:R1:W4:Y:S04]  /*18440*/  LDL.S16 R98, [R1+0x2d0] ;  /* 0x0002d00001627983 */ /* 0x0003280000100600 */
[----:B------:R1:W4:Y:S04]  /*18450*/  LDL.S16 R43, [R1+0x2b0] ;  /* 0x0002b000012b7983 */ /* 0x0003280000100600 */
[----:B------:R1:W4:Y:S01]  /*18460*/  LDL.S16 R94, [R1+0x2ac] ;  /* 0x0002ac00015e7983 */ /* 0x0003220000100600 */
[----:B--2---:R-:W-:Y:S02]  /*18470*/  PRMT R75, R41, 0x5410, R40 ;  /* 0x00005410294b7816 */ /* 0x004fe40000000028 */
[----:B------:R-:W-:Y:S02]  /*18480*/  @!P1 PRMT R41, R187, 0x5410, RZ ;  /* 0x00005410bb299816 */ /* 0x000fe400000000ff */
[C---:B------:R-:W-:Y:S02]  /*18490*/  ISETP.LE.U32.AND P1, PT, R109.reuse, UR8, PT ;  /* 0x000000086d007c0c */ /* 0x040fe4000bf23070 */
[----:B------:R-:W-:Y:S01]  /*184a0*/  @!P0 PRMT R40, R186, 0x5410, RZ ;  /* 0x00005410ba288816 */ /* 0x000fe200000000ff */
[----:B------:R-:W-:Y:S01]  /*184b0*/  STG.E.U16 desc[UR20][R196.64+-0xe0], R41 ;  /* 0xffff2029c4007986 */ /* 0x000fe2000c101514 */
[----:B------:R-:W-:Y:S02]  /*184c0*/  PRMT R109, R109, 0x5410, R210 ;  /* 0x000054106d6d7816 */ /* 0x000fe400000000d2 */
[----:B------:R-:W-:Y:S01]  /*184d0*/  LOP3.LUT P0, RZ, R216, 0x2000, RZ, 0xc0, !PT ;  /* 0x00002000d8ff7812 */ /* 0x000fe2000780c0ff */
[----:B------:R2:W-:Y:S01]  /*184e0*/  STG.E.U16 desc[UR20][R196.64+-0xde], R40 ;  /* 0xffff2228c4007986 */ /* 0x0005e2000c101514 */
[----:B------:R-:W-:Y:S05]  /*184f0*/  PRMT R187, R56, 0x7772, RZ ;  /* 0x0000777238bb7816 */ /* 0x000fea00000000ff */
[----:B------:R-:W-:Y:S02]  /*18500*/  @!P1 PRMT R39, R184, 0x5410, RZ ;  /* 0x00005410b8279816 */ /* 0x000fe400000000ff */
[----:B------:R-:W-:Y:S02]  /*18510*/  ISETP.LE.U32.AND P1, PT, R108, UR8, PT ;  /* 0x000000086c007c0c */ /* 0x000fe4000bf23070 */
[----:B------:R-:W-:Y:S02]  /*18520*/  PRMT R184, R56, 0x7773, RZ ;  /* 0x0000777338b87816 */ /* 0x000fe400000000ff */
[----:B------:R-:W-:Y:S02]  /*18530*/  @!P0 PRMT R36, R183, 0x5410, RZ ;  /* 0x00005410b7248816 */ /* 0x000fe400000000ff */
[----:B------:R-:W-:Y:S02]  /*18540*/  PRMT R183, R58, 0x7772, RZ ;  /* 0x000077723ab77816 */ /* 0x000fe400000000ff */
[----:B------:R-:W-:Y:S02]  /*18550*/  LOP3.LUT P0, RZ, R216, 0x1000, RZ, 0xc0, !PT ;  /* 0x00001000d8ff7812 */ /* 0x000fe4000780c0ff */
[----:B------:R-:W-:Y:S03]  /*18560*/  PRMT R108, R108, 0x5410, R134 ;  /* 0x000054106c6c7816 */ /* 0x000fe60000000086 */
[----:B------:R-:W-:Y:S02]  /*18570*/  @!P1 PRMT R48, R181, 0x5410, RZ ;  /* 0x00005410b5309816 */ /* 0x000fe400000000ff */
[----:B------:R-:W-:Y:S02]  /*18580*/  ISETP.GT.U32.AND P1, PT, R226, UR8, PT ;  /* 0x00000008e2007c0c */ /* 0x000fe4000bf24070 */
[----:B--2---:R-:W-:Y:S11]  /*18590*/  PRMT R40, R163, 0x7610, R40 ;  /* 0x00007610a3287816 */ /* 0x004ff60000000028 */
[----:B------:R-:W-:Y:S01]  /*185a0*/  @P1 PRMT R46, R93, 0x5410, RZ ;  /* 0x000054105d2e1816 */ /* 0x000fe200000000ff */
[----:B------:R-:W-:Y:S01]  /*185b0*/  IMAD.WIDE R92, R233, -0x70, R238 ;  /* 0xffffff90e95c7825 */ /* 0x000fe200078e02ee */
[----:B------:R-:W-:Y:S04]  /*185c0*/  ISETP.LE.U32.AND P1, PT, R154, UR8, PT ;  /* 0x000000089a007c0c */ /* 0x000fe8000bf23070 */
[----:B------:R2:W-:Y:S04]  /*185d0*/  STG.E.U16 desc[UR20][R92.64+-0xde], R36 ;  /* 0xffff22245c007986 */ /* 0x0005e8000c101514 */
[----:B------:R1:W-:Y:S01]  /*185e0*/  STG.E.U16 desc[UR20][R92.64+-0xe0], R39 ;  /* 0xffff20275c007986 */ /* 0x0003e2000c101514 */
[----:B--2---:R-:W-:Y:S02]  /*185f0*/  PRMT R36, R213, 0x7632, R36 ;  /* 0x00007632d5247816 */ /* 0x004fe40000000024 */
[----:B------:R-:W-:Y:S02]  /*18600*/  SHF.R.U32.HI R213, RZ, 0x18, R213 ;  /* 0x00000018ffd57819 */ /* 0x000fe400000116d5 */
[----:B-1----:R-:W-:Y:S01]  /*18610*/  PRMT R39, R163, 0x7632, R39 ;  /* 0x00007632a3277816 */ /* 0x002fe20000000027 */
[C---:B------:R-:W-:Y:S01]  /*18620*/  IMAD.WIDE R92, R233.reuse, 0x70, R92 ;  /* 0x00000070e95c7825 */ /* 0x040fe200078e025c */
[----:B------:R-:W-:Y:S02]  /*18630*/  LOP3.LUT R152, R36, 0xff, RZ, 0xc0, !PT ;  /* 0x000000ff24987812 */ /* 0x000fe400078ec0ff */
[----:B------:R-:W-:Y:S02]  /*18640*/  PRMT R36, R38, 0x7632, R36 ;  /* 0x0000763226247816 */ /* 0x000fe40000000024 */
[----:B------:R-:W-:Y:S04]  /*18650*/  STG.E.U16 desc[UR20][R92.64+-0xe0], R222 ;  /* 0xffff20de5c007986 */ /* 0x000fe8000c101514 */
[----:B------:R1:W-:Y:S04]  /*18660*/  STG.E.U16 desc[UR20][R92.64+-0xde], R158 ;  /* 0xffff229e5c007986 */ /* 0x0003e8000c101514 */
[----:B------:R2:W-:Y:S04]  /*18670*/  STG.E.U16 desc[UR20][R198.64+-0xde], R149 ;  /* 0xffff2295c6007986 */ /* 0x0005e8000c101514 */
[----:B------:R2:W-:Y:S04]  /*18680*/  STG.E.U16 desc[UR20][R198.64+-0xe0], R150 ;  /* 0xffff2096c6007986 */ /* 0x0005e8000c101514 */
[----:B------:R-:W-:Y:S04]  /*18690*/  STG.E.U16 desc[UR20][R196.64+-0xd0], R48 ;  /* 0xffff3030c4007986 */ /* 0x000fe8000c101514 */
[----:B------:R-:W-:Y:S01]  /*186a0*/  STG.E.U16 desc[UR20][R196.64+-0xce], R47 ;  /* 0xffff322fc4007986 */ /* 0x000fe2000c101514 */
[----:B-1----:R-:W-:Y:S01]  /*186b0*/  IMAD.WIDE R92, R233, -0x70, R92 ;  /* 0xffffff90e95c7825 */ /* 0x002fe200078e025c */
[----:B------:R-:W-:Y:S02]  /*186c0*/  PRMT R158, R90, 0x7610, R158 ;  /* 0x000076105a9e7816 */ /* 0x000fe4000000009e */
[----:B--2---:R-:W-:Y:S02]  /*186d0*/  LOP3.LUT R149, R182, 0xff, RZ, 0xc0, !PT ;  /* 0x000000ffb6957812 */ /* 0x004fe400078ec0ff */
[----:B------:R1:W-:Y:S01]  /*186e0*/  STG.E.U16 desc[UR20][R92.64+-0xce], R49 ;  /* 0xffff32315c007986 */ /* 0x0003e2000c101514 */
[----:B------:R-:W-:Y:S02]  /*186f0*/  PRMT R182, R58, 0x7773, RZ ;  /* 0x000077733ab67816 */ /* 0x000fe400000000ff */
[----:B------:R-:W-:Y:S01]  /*18700*/  LOP3.LUT R150, R215, 0xff, RZ, 0xc0, !PT ;  /* 0x000000ffd7967812 */ /* 0x000fe200078ec0ff */
[----:B------:R-:W-:Y:S01]  /*18710*/  STG.E.U16 desc[UR20][R92.64+-0xd0], R46 ;  /* 0xffff302e5c007986 */ /* 0x000fe2000c101514 */
[C---:B-1----:R-:W-:Y:S05]  /*18720*/  IMAD.WIDE R48, R233.reuse, 0x70, R92 ;  /* 0x00000070e9307825 */ /* 0x042fea00078e025c */
[----:B------:R-:W-:Y:S04]  /*18730*/  STG.E.U16 desc[UR20][R48.64+-0xd0], R147 ;  /* 0xffff309330007986 */ /* 0x000fe8000c101514 */
[----:B------:R1:W-:Y:S04]  /*18740*/  STG.E.U16 desc[UR20][R48.64+-0xce], R146 ;  /* 0xffff329230007986 */ /* 0x0003e8000c101514 */
[----:B------:R2:W-:Y:S04]  /*18750*/  STG.E.U16 desc[UR20][R198.64+-0xd0], R128 ;  /* 0xffff3080c6007986 */ /* 0x0005e8000c101514 */
[----:B------:R-:W-:Y:S01]  /*18760*/  STG.E.U16 desc[UR20][R198.64+-0xce], R99 ;  /* 0xffff3263c6007986 */ /* 0x000fe2000c101514 */
[----:B-1----:R-:W-:Y:S01]  /*18770*/  IMAD.WIDE R48, R233, -0x70, R48 ;  /* 0xffffff90e9307825 */ /* 0x002fe200078e0230 */
[----:B--2---:R-:W-:Y:S03]  /*18780*/  LOP3.LUT R128, R194, 0xff, RZ, 0xc0, !PT ;  /* 0x000000ffc2807812 */ /* 0x004fe600078ec0ff */
[----:B---3--:R-:W-:Y:S02]  /*18790*/  @!P1 HADD2 R96, -R40.H0_H0, -RZ.H0_H0 ;  /* 0xa00000ff28609230 */ /* 0x008fe40000000900 */
[----:B----4-:R-:W-:Y:S03]  /*187a0*/  @!P5 HADD2 R105, -R39.H0_H0, -RZ.H0_H0 ;  /* 0xa00000ff2769d230 */ /* 0x010fe60000000900 */
[----:B------:R-:W-:Y:S01]  /*187b0*/  PRMT R110, R96, 0x7610, R110 ;  /* 0x00007610606e7816 */ /* 0x000fe2000000006e */
[----:B------:R1:W-:Y:S01]  /*187c0*/  @!P1 STL.S16 [R1+0x2d8], R96 ;  /* 0x0002d86001009387 */ /* 0x0003e20000100600 */
[----:B------:R-:W-:Y:S03]  /*187d0*/  PRMT R95, R105, 0x7610, R95 ;  /* 0x00007610695f7816 */ /* 0x000fe6000000005f */
[----:B------:R-:W-:Y:S01]  /*187e0*/  @!P5 STL.S16 [R1+0x2d4], R105 ;  /* 0x0002d4690100d387 */ /* 0x000fe20000100600 */
[----:B-1----:R-:W-:Y:S02]  /*187f0*/  PRMT R96, R40, 0x5410, R39 ;  /* 0x0000541028607816 */ /* 0x002fe40000000027 */
[----:B------:R-:W-:Y:S02]  /*18800*/  @!P1 PRMT R40, R110, 0x5410, RZ ;  /* 0x000054106e289816 */ /* 0x000fe400000000ff */
[----:B------:R-:W-:Y:S02]  /*18810*/  ISETP.LE.U32.AND P1, PT, R152, UR8, PT ;  /* 0x0000000898007c0c */ /* 0x000fe4000bf23070 */
[----:B------:R-:W-:Y:S01]  /*18820*/  @!P5 PRMT R39, R95, 0x5410, RZ ;  /* 0x000054105f27d816 */ /* 0x000fe200000000ff */
[----:B------:R1:W-:Y:S01]  /*18830*/  STG.E.U16 desc[UR20][R196.64+-0xc0], R40 ;  /* 0xffff4028c4007986 */ /* 0x0003e2000c101514 */
[----:B------:R-:W-:Y:S02]  /*18840*/  ISETP.LE.U32.AND P5, PT, R213, UR8, PT ;  /* 0x00000008d5007c0c */ /* 0x000fe4000bfa3070 */
[----:B------:R-:W-:Y:S01]  /*18850*/  PRMT R95, R38, 0x5410, R36 ;  /* 0x00005410265f7816 */ /* 0x000fe20000000024 */
[----:B------:R-:W-:Y:S06]  /*18860*/  STG.E.U16 desc[UR20][R196.64+-0xbe], R39 ;  /* 0xffff4227c4007986 */ /* 0x000fec000c101514 */
[----:B------:R-:W-:Y:S04]  /*18870*/  @!P1 HADD2 R98, -R38.H0_H0, -RZ.H0_H0 ;  /* 0xa00000ff26629230 */ /* 0x000fe80000000900 */
[----:B------:R-:W-:Y:S01]  /*18880*/  @!P5 HADD2 R43, -R36.H0_H0, -RZ.H0_H0 ;  /* 0xa00000ff242bd230 */ /* 0x000fe20000000900 */
[----:B------:R-:W-:Y:S01]  /*18890*/  PRMT R41, R98, 0x7610, R41 ;  /* 0x0000761062297816 */ /* 0x000fe20000000029 */
[----:B------:R2:W-:Y:S03]  /*188a0*/  @!P1 STL.S16 [R1+0x2d0], R98 ;  /* 0x0002d06201009387 */ /* 0x0005e60000100600 */
[----:B------:R-:W-:Y:S02]  /*188b0*/  @!P1 PRMT R38, R41, 0x5410, RZ ;  /* 0x0000541029269816 */ /* 0x000fe400000000ff */
[----:B------:R-:W-:Y:S02]  /*188c0*/  ISETP.LE.U32.AND P1, PT, R149, UR8, PT ;  /* 0x0000000895007c0c */ /* 0x000fe4000bf23070 */
[----:B------:R-:W-:Y:S01]  /*188d0*/  LOP3.LUT R41, R45, 0xffff, RZ, 0xc0, !PT ;  /* 0x0000ffff2d297812 */ /* 0x000fe200078ec0ff */
[----:B------:R-:W-:Y:S01]  /*188e0*/  STG.E.U16 desc[UR20][R48.64+-0xc0], R38 ;  /* 0xffff402630007986 */ /* 0x000fe2000c101514 */
[----:B------:R-:W-:Y:S02]  /*188f0*/  PRMT R51, R43, 0x7610, R51 ;  /* 0x000076102b337816 */ /* 0x000fe40000000033 */
[--C-:B------:R-:W-:Y:S01]  /*18900*/  SHF.R.U32.HI R217, RZ, 0x8, R41.reuse ;  /* 0x00000008ffd97819 */ /* 0x100fe20000011629 */
[----:B-1----:R-:W-:Y:S01]  /*18910*/  IMAD.U32 R40, RZ, RZ, UR24 ;  /* 0x00000018ff287e24 */ /* 0x002fe2000f8e00ff */
[----:B------:R-:W-:Y:S02]  /*18920*/  PRMT R41, R162, 0x7632, R41 ;  /* 0x00007632a2297816 */ /* 0x000fe40000000029 */
[----:B------:R-:W-:Y:S01]  /*18930*/  @!P5 PRMT R36, R51, 0x5410, RZ ;  /* 0x000054103324d816 */ /* 0x000fe200000000ff */
[----:B------:R-:W-:Y:S01]  /*18940*/  IMAD.MOV.U32 R51, RZ, RZ, R56 ;  /* 0x000000ffff337224 */ /* 0x000fe200078e0038 */
[----:B------:R-:W-:Y:S01]  /*18950*/  LOP3.LUT R40, R9, UR27, R40, 0x96, !PT ;  /* 0x0000001b09287c12 */ /* 0x000fe2000f8e9628 */
[----:B------:R-:W-:Y:S02]  /*18960*/  @!P1 HADD2 R94, -R42.H0_H0, -RZ.H0_H0 ;  /* 0xa00000ff2a5e9230 */ /* 0x000fe40000000900 */
[----:B------:R1:W-:Y:S01]  /*18970*/  STG.E.U16 desc[UR20][R48.64+-0xbe], R36 ;  /* 0xffff422430007986 */ /* 0x0003e2000c101514 */
[----:B------:R-:W-:Y:S02]  /*18980*/  LOP3.LUT R171, R51, 0xff, RZ, 0xc0, !PT ;  /* 0x000000ff33ab7812 */ /* 0x000fe400078ec0ff */
[----:B------:R-:W-:Y:S01]  /*18990*/  PRMT R47, R94, 0x7610, R47 ;  /* 0x000076105e2f7816 */ /* 0x000fe2000000002f */
[----:B--2---:R2:W3:Y:S04]  /*189a0*/  LDL.S16 R98, [R1+0x2a8] ;  /* 0x0002a80001627983 */ /* 0x0044e80000100600 */
[----:B------:R4:W-:Y:S04]  /*189b0*/  @!P5 STL.S16 [R1+0x2b0], R43 ;  /* 0x0002b02b0100d387 */ /* 0x0009e80000100600 */
[----:B------:R2:W-:Y:S04]  /*189c0*/  @!P1 STL.S16 [R1+0x2ac], R94 ;  /* 0x0002ac5e01009387 */ /* 0x0005e80000100600 */
[----:B------:R-:W3:Y:S04]  /*189d0*/  LDL.LU R237, [R1+0x3c] ;  /* 0x00003c0001ed7983 */ /* 0x000ee80000300800 */
[----:B------:R3:W3:Y:S04]  /*189e0*/  LDL.S16 R93, [R1+0x2a4] ;  /* 0x0002a400015d7983 */ /* 0x0006e80000100600 */
[----:B------:R-:W3:Y:S01]  /*189f0*/  LDL.LU R229, [R1+0x38] ;  /* 0x0000380001e57983 */ /* 0x000ee20000300800 */
[----:B-1----:R-:W-:Y:S01]  /*18a00*/  PRMT R36, R37, 0x7632, R36 ;  /* 0x0000763225247816 */ /* 0x002fe20000000024 */
[----:B------:R-:W-:Y:S05]  /*18a10*/  IMAD.WIDE R48, R233, 0x70, R48 ;  /* 0x00000070e9307825 */ /* 0x000fea00078e0230 */
[----:B------:R-:W-:Y:S01]  /*18a20*/  STG.E.U16 desc[UR20][R48.64+-0xbe], R117 ;  /* 0xffff427530007986 */ /* 0x000fe2000c101514 */
[----:B----4-:R-:W-:Y:S03]  /*18a30*/  LOP3.LUT R43, R217, 0xffff, RZ, 0xc0, !PT ;  /* 0x0000ffffd92b7812 */ /* 0x010fe600078ec0ff */
[----:B------:R-:W-:Y:S01]  /*18a40*/  STG.E.U16 desc[UR20][R48.64+-0xc0], R116 ;  /* 0xffff407430007986 */ /* 0x000fe2000c101514 */
[----:B--2---:R-:W-:Y:S02]  /*18a50*/  PRMT R94, R42, 0x5410, R41 ;  /* 0x000054102a5e7816 */ /* 0x004fe40000000029 */
[----:B------:R-:W-:Y:S01]  /*18a60*/  @!P1 PRMT R42, R47, 0x5410, RZ ;  /* 0x000054102f2a9816 */ /* 0x000fe200000000ff */
[----:B------:R-:W-:Y:S01]  /*18a70*/  STG.E.U16 desc[UR20][R198.64+-0xbe], R100 ;  /* 0xffff4264c6007986 */ /* 0x000fe2000c101514 */
[----:B------:R-:W-:Y:S02]  /*18a80*/  ISETP.GT.U32.AND P1, PT, R137, UR8, PT ;  /* 0x0000000889007c0c */ /* 0x000fe4000bf24070 */
[----:B------:R-:W-:Y:S01]  /*18a90*/  ISETP.LE.U32.AND P5, PT, R43, UR8, PT ;  /* 0x000000082b007c0c */ /* 0x000fe2000bfa3070 */
[----:B------:R-:W-:Y:S04]  /*18aa0*/  STG.E.U16 desc[UR20][R198.64+-0xc0], R118 ;  /* 0xffff4076c6007986 */ /* 0x000fe8000c101514 */
[----:B------:R-:W-:Y:S06]  /*18ab0*/  STG.E.U16 desc[UR20][R196.64+-0xb0], R42 ;  /* 0xffff502ac4007986 */ /* 0x000fec000c101514 */
[----:B---3--:R-:W-:Y:S05]  /*18ac0*/  @P1 HADD2 R98, -R41.H0_H0, -RZ.H0_H0 ;  /* 0xa00000ff29621230 */ /* 0x008fea0000000900 */
[----:B------:R-:W-:Y:S01]  /*18ad0*/  PRMT R46, R98, 0x7610, R46 ;  /* 0x00007610622e7816 */ /* 0x000fe2000000002e */
[----:B------:R1:W-:Y:S03]  /*18ae0*/  @P1 STL.S16 [R1+0x2a8], R98 ;  /* 0x0002a86201001387 */ /* 0x0003e60000100600 */
[----:B------:R-:W-:Y:S01]  /*18af0*/  @P1 PRMT R41, R46, 0x5410, RZ ;  /* 0x000054102e291816 */ /* 0x000fe200000000ff */
[----:B------:R-:W2:Y:S01]  /*18b00*/  LDL.LU.64 R8, [R1+0x388] ;  /* 0x0003880001087983 */ /* 0x000ea20000300a00 */
[----:B------:R-:W-:Y:S03]  /*18b10*/  ISETP.GT.U32.AND P1, PT, R237, UR8, PT ;  /* 0x00000008ed007c0c */ /* 0x000fe6000bf24070 */
[----:B------:R3:W4:Y:S04]  /*18b20*/  LDL.S16 R110, [R1+0x2a0] ;  /* 0x0002a000016e7983 */ /* 0x0007280000100600 */
[----:B------:R-:W-:Y:S06]  /*18b30*/  STG.E.U16 desc[UR20][R196.64+-0xae], R41 ;  /* 0xffff5229c4007986 */ /* 0x000fec000c101514 */
[----:B------:R-:W-:Y:S02]  /*18b40*/  @P1 HADD2 R93, -R37.H0_H0, -RZ.H0_H0 ;  /* 0xa00000ff255d1230 */ /* 0x000fe40000000900 */
[----:B-1----:R-:W-:Y:S01]  /*18b50*/  IMAD.WIDE.U32 R98, R40, -0x326172a9, RZ ;  /* 0xcd9e8d5728627825 */ /* 0x002fe200078e00ff */
[----:B------:R-:W-:Y:S02]  /*18b60*/  PRMT R40, R215, 0x7632, R40 ;  /* 0x00007632d7287816 */ /* 0x000fe40000000028 */
[----:B------:R-:W-:Y:S02]  /*18b70*/  SHF.R.U32.HI R215, RZ, 0x18, R215 ;  /* 0x00000018ffd77819 */ /* 0x000fe400000116d7 */
[----:B------:R-:W-:Y:S02]  /*18b80*/  LOP3.LUT R38, R99, R175, RZ, 0x3c, !PT ;  /* 0x000000af63267212 */ /* 0x000fe400078e3cff */
[----:B------:R-:W-:Y:S03]  /*18b90*/  LOP3.LUT R46, R98, R219, RZ, 0x3c, !PT ;  /* 0x000000db622e7212 */ /* 0x000fe600078e3cff */
[----:B------:R-:W-:Y:S04]  /*18ba0*/  IMAD.WIDE.U32 R38, R38, -0x2daee0ad, RZ ;  /* 0xd2511f5326267825 */ /* 0x000fe800078e00ff */
[----:B------:R-:W-:Y:S01]  /*18bb0*/  IMAD.WIDE.U32 R46, R46, -0x2daee0ad, RZ ;  /* 0xd2511f532e2e7825 */ /* 0x000fe200078e00ff */
[----:B------:R-:W-:Y:S02]  /*18bc0*/  LOP3.LUT R56, R126, UR19, R39, 0x96, !PT ;  /* 0x000000137e387c12 */ /* 0x000fe4000f8e9627 */
[----:B------:R-:W3:Y:S02]  /*18bd0*/  LDL.LU.64 R126, [R1+0x380] ;  /* 0x00038000017e7983 */ /* 0x000ee40000300a00 */
[----:B------:R-:W-:Y:S01]  /*18be0*/  LOP3.LUT R47, R38, UR17, R47, 0x96, !PT ;  /* 0x00000011262f7c12 */ /* 0x000fe2000f8e962f */
[----:B------:R-:W-:Y:S05]  /*18bf0*/  IMAD.WIDE.U32 R56, R56, -0x326172a9, RZ ;  /* 0xcd9e8d5738387825 */ /* 0x000fea00078e00ff */
[--C-:B------:R-:W-:Y:S02]  /*18c00*/  LOP3.LUT R39, R120, UR13, R57.reuse, 0x96, !PT ;  /* 0x0000000d78277c12 */ /* 0x100fe4000f8e9639 */
[----:B------:R-:W-:Y:S01]  /*18c10*/  PRMT R57, R93, 0x7610, R57 ;  /* 0x000076105d397816 */ /* 0x000fe20000000039 */
[----:B------:R-:W2:Y:S02]  /*18c20*/  LDL.LU.64 R120, [R1+0x378] ;  /* 0x0003780001787983 */ /* 0x000ea40000300a00 */
[----:B------:R-:W-:Y:S02]  /*18c30*/  IMAD.WIDE.U32 R38, R39, -0x2daee0ad, RZ ;  /* 0xd2511f5327267825 */ /* 0x000fe400078e00ff */
[----:B------:R1:W3:Y:S04]  /*18c40*/  LDL.S16 R117, [R1+0x29c] ;  /* 0x00029c0001757983 */ /* 0x0002e80000100600 */
[----:B------:R1:W3:Y:S04]  /*18c50*/  LDL.S16 R105, [R1+0x298] ;  /* 0x0002980001697983 */ /* 0x0002e80000100600 */
        /* <DEDUP_REMOVED lines=11> */
[--C-:B------:R-:W-:Y:S02]  /*18d10*/  LOP3.LUT R47, R38, UR15, R147.reuse, 0x96, !PT ;  /* 0x0000000f262f7c12 */ /* 0x100fe4000f8e9693 */
[----:B------:R-:W-:Y:S02]  /*18d20*/  PRMT R147, R84, 0x7632, R147 ;  /* 0x0000763254937816 */ /* 0x000fe40000000093 */
[----:B------:R-:W-:Y:S01]  /*18d30*/  LOP3.LUT R219, R46, UR9, R57, 0x96, !PT ;  /* 0x000000092edb7c12 */ /* 0x000fe2000f8e9639 */
[----:B------:R-:W-:Y:S04]  /*18d40*/  IMAD.WIDE.U32 R46, R47, -0x326172a9, RZ ;  /* 0xcd9e8d572f2e7825 */ /* 0x000fe800078e00ff */
[----:B------:R-:W-:Y:S02]  /*18d50*/  IMAD.MOV.U32 R186, RZ, RZ, R46 ;  /* 0x000000ffffba7224 */ /* 0x000fe400078e002e */
[----:B----4-:R-:W-:Y:S05]  /*18d60*/  @P1 HADD2 R110, -R36.H0_H0, -RZ.H0_H0 ;  /* 0xa00000ff246e1230 */ /* 0x010fea0000000900 */
[----:B------:R-:W-:Y:S01]  /*18d70*/  PRMT R43, R110, 0x7610, R43 ;  /* 0x000076106e2b7816 */ /* 0x000fe2000000002b */
[----:B------:R1:W-:Y:S03]  /*18d80*/  @P1 STL.S16 [R1+0x2a0], R110 ;  /* 0x0002a06e01001387 */ /* 0x0003e60000100600 */
[----:B------:R-:W-:Y:S01]  /*18d90*/  @P1 PRMT R36, R43, 0x5410, RZ ;  /* 0x000054102b241816 */ /* 0x000fe200000000ff */
[----:B------:R4:W4:Y:S01]  /*18da0*/  LDL.S16 R116, [R1+0x28c] ;  /* 0x00028c0001747983 */ /* 0x0009220000100600 */
[----:B------:R-:W-:Y:S01]  /*18db0*/  ISETP.LE.U32.AND P1, PT, R181, UR8, PT ;  /* 0x00000008b5007c0c */ /* 0x000fe2000bf23070 */
[C---:B------:R-:W-:Y:S02]  /*18dc0*/  IMAD.WIDE R42, R233.reuse, -0x70, R48 ;  /* 0xffffff90e92a7825 */ /* 0x040fe400078e0230 */
[----:B------:R2:W4:Y:S04]  /*18dd0*/  LDL.S16 R100, [R1+0x288] ;  /* 0x0002880001647983 */ /* 0x0005280000100600 */
[----:B------:R-:W-:Y:S04]  /*18de0*/  STG.E.U16 desc[UR20][R42.64+-0xb0], R37 ;  /* 0xffff50252a007986 */ /* 0x000fe8000c101514 */
[----:B------:R3:W-:Y:S01]  /*18df0*/  STG.E.U16 desc[UR20][R42.64+-0xae], R36 ;  /* 0xffff52242a007986 */ /* 0x0007e2000c101514 */
[----:B-1----:R-:W-:Y:S01]  /*18e00*/  LOP3.LUT R110, R56, UR11, R47, 0x96, !PT ;  /* 0x0000000b386e7c12 */ /* 0x002fe2000f8e962f */
[----:B--2---:R-:W-:Y:S03]  /*18e10*/  MUFU.EX2 R38, R121 ;  /* 0x0000007900267308 */ /* 0x004fe60000000800 */
[----:B---3--:R-:W-:Y:S01]  /*18e20*/  LOP3.LUT R36, R110, 0xffff, RZ, 0xc0, !PT ;  /* 0x0000ffff6e247812 */ /* 0x008fe200078ec0ff */
[----:B------:R-:W-:Y:S02]  /*18e30*/  @!P5 HADD2 R117, -R84.H1_H1, -RZ.H0_H0 ;  /* 0xa00000ff5475d230 */ /* 0x000fe40000000d00 */
[----:B------:R-:W-:Y:S04]  /*18e40*/  IMAD.WIDE R42, R233, 0x70, R42 ;  /* 0x00000070e92a7825 */ /* 0x000fe800078e022a */
[----:B------:R-:W1:Y:S01]  /*18e50*/  MUFU.EX2 R39, R120 ;  /* 0x0000007800277308 */ /* 0x000e620000000800 */
[--C-:B------:R-:W-:Y:S01]  /*18e60*/  SHF.R.U32.HI R175, RZ, 0x8, R36.reuse ;  /* 0x00000008ffaf7819 */ /* 0x100fe20000011624 */
[----:B------:R-:W-:Y:S01]  /*18e70*/  @!P1 HADD2 R105, -R90.H0_H0, -RZ.H0_H0 ;  /* 0xa00000ff5a699230 */ /* 0x000fe20000000900 */
[----:B------:R-:W-:Y:S01]  /*18e80*/  PRMT R49, R117, 0x7610, R49 ;  /* 0x0000761075317816 */ /* 0x000fe20000000031 */
[----:B------:R-:W-:Y:S01]  /*18e90*/  @!P5 STL.S16 [R1+0x29c], R117 ;  /* 0x00029c750100d387 */ /* 0x000fe20000100600 */
[----:B------:R-:W-:Y:S02]  /*18ea0*/  PRMT R36, R3, 0x7632, R36 ;  /* 0x0000763203247816 */ /* 0x000fe40000000024 */
[----:B------:R-:W-:Y:S01]  /*18eb0*/  PRMT R48, R105, 0x7610, R48 ;  /* 0x0000761069307816 */ /* 0x000fe20000000030 */
[----:B------:R2:W-:Y:S01]  /*18ec0*/  @!P1 STL.S16 [R1+0x298], R105 ;  /* 0x0002986901009387 */ /* 0x0005e20000100600 */
[----:B------:R-:W-:Y:S02]  /*18ed0*/  @!P5 PRMT R147, R49, 0x5410, RZ ;  /* 0x000054103193d816 */ /* 0x000fe400000000ff */
[----:B------:R-:W-:Y:S01]  /*18ee0*/  ISETP.LE.U32.AND P5, PT, R150, UR8, PT ;  /* 0x0000000896007c0c */ /* 0x000fe2000bfa3070 */
[----:B------:R3:W3:Y:S01]  /*18ef0*/  LDL.S16 R57, [R1+0x280] ;  /* 0x0002800001397983 */ /* 0x0006e20000100600 */
[----:B------:R-:W-:Y:S03]  /*18f00*/  @!P1 PRMT R158, R48, 0x5410, RZ ;  /* 0x00005410309e9816 */ /* 0x000fe600000000ff */
[----:B------:R2:W-:Y:S01]  /*18f10*/  STG.E.U16 desc[UR20][R42.64+-0xb0], R131 ;  /* 0xffff50832a007986 */ /* 0x0005e2000c101514 */
[C---:B-1----:R-:W-:Y:S01]  /*18f20*/  F2FP.F16.F32.PACK_AB R92, R38.reuse, R39 ;  /* 0x00000027265c723e */ /* 0x042fe200000000ff */
[----:B------:R-:W-:Y:S02]  /*18f30*/  FADD.FTZ R37, R39, R104 ;  /* 0x0000006827257221 */ /* 0x000fe40000010000 */
[----:B------:R1:W-:Y:S02]  /*18f40*/  STG.E.U16 desc[UR20][R42.64+-0xae], R132 ;  /* 0xffff52842a007986 */ /* 0x0003e4000c101514 */
[----:B------:R-:W-:Y:S01]  /*18f50*/  FADD.FTZ R222, R38, R37 ;  /* 0x0000002526de7221 */ /* 0x000fe20000010000 */
[----:B------:R-:W-:Y:S01]  /*18f60*/  LOP3.LUT R38, R98, R220, RZ, 0x3c, !PT ;  /* 0x000000dc62267212 */ /* 0x000fe200078e3cff */
[----:B------:R4:W-:Y:S01]  /*18f70*/  STG.E.U16 desc[UR20][R198.64+-0xae], R97 ;  /* 0xffff5261c6007986 */ /* 0x0009e2000c101514 */
[----:B------:R-:W-:Y:S03]  /*18f80*/  LOP3.LUT R37, R175, 0xffff, RZ, 0xc0, !PT ;  /* 0x0000ffffaf257812 */ /* 0x000fe600078ec0ff */
[----:B------:R-:W-:Y:S01]  /*18f90*/  STG.E.U16 desc[UR20][R198.64+-0xb0], R113 ;  /* 0xffff5071c6007986 */ /* 0x000fe2000c101514 */
[----:B------:R-:W-:Y:S01]  /*18fa0*/  ISETP.LE.U32.AND P1, PT, R37, UR8, PT ;  /* 0x0000000825007c0c */ /* 0x000fe2000bf23070 */
[----:B------:R-:W-:Y:S01]  /*18fb0*/  IMAD.WIDE.U32 R38, R38, -0x2daee0ad, RZ ;  /* 0xd2511f5326267825 */ /* 0x000fe200078e00ff */
[----:B------:R-:W-:Y:S02]  /*18fc0*/  LOP3.LUT R37, R99, R174, RZ, 0x3c, !PT ;  /* 0x000000ae63257212 */ /* 0x000fe400078e3cff */
[----:B------:R-:W-:Y:S01]  /*18fd0*/  SHF.R.U32.HI R174, RZ, 0x18, R45 ;  /* 0x00000018ffae7819 */ /* 0x000fe2000001162d */
[----:B--2---:R2:W2:Y:S01]  /*18fe0*/  LDL.S16 R105, [R1+0x284] ;  /* 0x0002840001697983 */ /* 0x0044a20000100600 */
[----:B------:R-:W-:Y:S01]  /*18ff0*/  PRMT R117, R46, 0x7772, RZ ;  /* 0x000077722e757816 */ /* 0x000fe200000000ff */
[----:B------:R-:W-:Y:S05]  /*19000*/  IMAD.WIDE.U32 R48, R37, -0x2daee0ad, RZ ;  /* 0xd2511f5325307825 */ /* 0x000fea00078e00ff */
[----:B------:R-:W-:Y:S02]  /*19010*/  LOP3.LUT R37, R122, UR19, R49, 0x96, !PT ;  /* 0x000000137a257c12 */ /* 0x000fe4000f8e9631 */
[----:B------:R-:W-:Y:S02]  /*19020*/  LOP3.LUT R131, R40, 0xff, RZ, 0xc0, !PT ;  /* 0x000000ff28837812 */ /* 0x000fe400078ec0ff */
[----:B------:R-:W-:Y:S01]  /*19030*/  LOP3.LUT R40, R48, UR17, R39, 0x96, !PT ;  /* 0x0000001130287c12 */ /* 0x000fe2000f8e9627 */
[----:B------:R-:W-:Y:S01]  /*19040*/  IMAD.WIDE.U32 R48, R37, -0x326172a9, RZ ;  /* 0xcd9e8d5725307825 */ /* 0x000fe200078e00ff */
[----:B------:R-:W-:Y:S03]  /*19050*/  PRMT R37, R165, 0x7610, R37 ;  /* 0x00007610a5257816 */ /* 0x000fe60000000025 */
[----:B-1----:R-:W-:Y:S04]  /*19060*/  IMAD.WIDE R42, R233, -0x70, R42 ;  /* 0xffffff90e92a7825 */ /* 0x002fe800078e022a */
[----:B----4-:R-:W-:Y:S02]  /*19070*/  @!P5 HADD2 R116, -R3.H0_H0, -RZ.H0_H0 ;  /* 0xa00000ff0374d230 */ /* 0x010fe40000000900 */
[----:B------:R-:W-:Y:S03]  /*19080*/  @!P4 HADD2 R100, -R36.H0_H0, -RZ.H0_H0 ;  /* 0xa00000ff2464c230 */ /* 0x000fe60000000900 */
[----:B------:R-:W-:Y:S01]  /*19090*/  PRMT R98, R116, 0x7610, R98 ;  /* 0x0000761074627816 */ /* 0x000fe20000000062 */
[----:B------:R1:W-:Y:S01]  /*190a0*/  @!P5 STL.S16 [R1+0x28c], R116 ;  /* 0x00028c740100d387 */ /* 0x0003e20000100600 */
[----:B------:R-:W-:Y:S03]  /*190b0*/  PRMT R56, R100, 0x7610, R56 ;  /* 0x0000761064387816 */ /* 0x000fe60000000038 */
[----:B------:R4:W-:Y:S04]  /*190c0*/  @!P4 STL.S16 [R1+0x288], R100 ;  /* 0x000288640100c387 */ /* 0x0009e80000100600 */
[----:B------:R2:W2:Y:S04]  /*190d0*/  LDL.S16 R104, [R1+0x270] ;  /* 0x0002700001687983 */ /* 0x0004a80000100600 */
[----:B------:R2:W2:Y:S04]  /*190e0*/  LDL.S16 R97, [R1+0x26c] ;  /* 0x00026c0001617983 */ /* 0x0004a80000100600 */
[----:B------:R-:W2:Y:S01]  /*190f0*/  LDL.LU.64 R122, [R1+0x370] ;  /* 0x00037000017a7983 */ /* 0x000ea20000300a00 */
[----:B-1----:R-:W-:Y:S02]  /*19100*/  PRMT R116, R46, 0x7773, RZ ;  /* 0x000077732e747816 */ /* 0x002fe400000000ff */
[----:B----4-:R-:W-:Y:S02]  /*19110*/  PRMT R100, R3, 0x5410, R36 ;  /* 0x0000541003647816 */ /* 0x010fe40000000024 */
[----:B------:R-:W-:Y:S02]  /*19120*/  @!P5 PRMT R3, R98, 0x5410, RZ ;  /* 0x000054106203d816 */ /* 0x000fe400000000ff */
[----:B------:R-:W-:Y:S02]  /*19130*/  ISETP.LE.U32.AND P5, PT, R131, UR8, PT ;  /* 0x0000000883007c0c */ /* 0x000fe4000bfa3070 */
[----:B------:R-:W-:Y:S01]  /*19140*/  @!P4 PRMT R36, R56, 0x5410, RZ ;  /* 0x000054103824c816 */ /* 0x000fe200000000ff */
[----:B------:R1:W-:Y:S01]  /*19150*/  STG.E.U16 desc[UR20][R196.64+-0xa0], R3 ;  /* 0xffff6003c4007986 */ /* 0x0003e2000c101514 */
[----:B------:R-:W-:Y:S02]  /*19160*/  ISETP.LE.U32.AND P4, PT, R215, UR8, PT ;  /* 0x00000008d7007c0c */ /* 0x000fe4000bf83070 */
[----:B------:R-:W-:Y:S01]  /*19170*/  LOP3.LUT R56, R170, UR13, R49, 0x96, !PT ;  /* 0x0000000daa387c12 */ /* 0x000fe2000f8e9631 */
[----:B------:R4:W-:Y:S01]  /*19180*/  STG.E.U16 desc[UR20][R196.64+-0x9e], R36 ;  /* 0xffff6224c4007986 */ /* 0x0009e2000c101514 */
[C---:B-1----:R-:W-:Y:S04]  /*19190*/  PRMT R3, R2.reuse, 0x7632, R3 ;  /* 0x0000763202037816 */ /* 0x042fe80000000003 */
[----:B------:R-:W-:Y:S05]  /*191a0*/  PRMT R99, R2, 0x5410, R3 ;  /* 0x0000541002637816 */ /* 0x000fea0000000003 */
[----:B---3--:R-:W-:Y:S01]  /*191b0*/  @!P4 HADD2 R57, -R3.H0_H0, -RZ.H0_H0 ;  /* 0xa00000ff0339c230 */ /* 0x008fe20000000900 */
[----:B----4-:R-:W-:Y:S02]  /*191c0*/  PRMT R36, R165, 0x7632, R36 ;  /* 0x00007632a5247816 */ /* 0x010fe40000000024 */
[----:B------:R-:W-:Y:S01]  /*191d0*/  LOP3.LUT R165, R103, 0xff, RZ, 0xc0, !PT ;  /* 0x000000ff67a57812 */ /* 0x000fe200078ec0ff */
[----:B--2---:R-:W-:Y:S01]  /*191e0*/  @!P5 HADD2 R105, -R2.H0_H0, -RZ.H0_H0 ;  /* 0xa00000ff0269d230 */ /* 0x004fe20000000900 */
[----:B------:R-:W-:Y:S04]  /*191f0*/  PRMT R41, R57, 0x7610, R41 ;  /* 0x0000761039297816 */ /* 0x000fe80000000029 */
[----:B------:R-:W-:Y:S01]  /*19200*/  PRMT R47, R105, 0x7610, R47 ;  /* 0x00007610692f7816 */ /* 0x000fe2000000002f */
[----:B------:R-:W-:Y:S01]  /*19210*/  @!P5 STL.S16 [R1+0x284], R105 ;  /* 0x000284690100d387 */ /* 0x000fe20000100600 */
[----:B------:R-:W-:Y:S01]  /*19220*/  @!P4 PRMT R3, R41, 0x5410, RZ ;  /* 0x000054102903c816 */ /* 0x000fe200000000ff */
[----:B------:R-:W-:Y:S01]  /*19230*/  IMAD.WIDE.U32 R40, R40, -0x326172a9, RZ ;  /* 0xcd9e8d5728287825 */ /* 0x000fe200078e00ff */
[----:B------:R-:W-:Y:S01]  /*19240*/  @!P5 PRMT R2, R47, 0x5410, RZ ;  /* 0x000054102f02d816 */ /* 0x000fe200000000ff */
[----:B------:R1:W-:Y:S01]  /*19250*/  @!P4 STL.S16 [R1+0x280], R57 ;  /* 0x000280390100c387 */ /* 0x0003e20000100600 */
[----:B------:R-:W-:Y:S02]  /*19260*/  ISETP.LE.U32.AND P5, PT, R128, UR8, PT ;  /* 0x0000000880007c0c */ /* 0x000fe4000bfa3070 */
[----:B------:R-:W-:Y:S01]  /*19270*/  ISETP.GT.U32.AND P4, PT, R203, UR8, PT ;  /* 0x00000008cb007c0c */ /* 0x000fe2000bf84070 */
[----:B------:R-:W2:Y:S04]  /*19280*/  LDL.LU R194, [R1+0x364] ;  /* 0x0003640001c27983 */ /* 0x000ea80000300800 */
[----:B------:R3:W4:Y:S04]  /*19290*/  LDL.S16 R98, [R1+0x268] ;  /* 0x0002680001627983 */ /* 0x0007280000100600 */
[----:B------:R3:W3:Y:S04]  /*192a0*/  LDL.S16 R47, [R1+0x264] ;  /* 0x00026400012f7983 */ /* 0x0006e80000100600 */
[----:B------:R-:W2:Y:S04]  /*192b0*/  LDL.LU R170, [R1+0xc] ;  /* 0x00000c0001aa7983 */ /* 0x000ea80000300800 */
[----:B------:R1:W-:Y:S04]  /*192c0*/  STG.E.U16 desc[UR20][R42.64+-0x9e], R3 ;  /* 0xffff62032a007986 */ /* 0x0003e8000c101514 */
[----:B------:R1:W-:Y:S02]  /*192d0*/  STG.E.U16 desc[UR20][R42.64+-0xa0], R2 ;  /* 0xffff60022a007986 */ /* 0x0003e4000c101514 */
[----:B-1----:R-:W-:Y:S05]  /*192e0*/  IMAD.WIDE.U32 R56, R56, -0x2daee0ad, RZ ;  /* 0xd2511f5338387825 */ /* 0x002fea00078e00ff */
[----:B------:R-:W-:Y:S02]  /*192f0*/  LOP3.LUT R38, R38, UR16, R57, 0x96, !PT ;  /* 0x0000001026267c12 */ /* 0x000fe4000f8e9639 */
[----:B------:R-:W-:Y:S02]  /*19300*/  PRMT R3, R168, 0x7610, R3 ;  /* 0x00007610a8037816 */ /* 0x000fe40000000003 */
[----:B------:R-:W-:Y:S01]  /*19310*/  LOP3.LUT R2, R48, UR10, R41, 0x96, !PT ;  /* 0x0000000a30027c12 */ /* 0x000fe2000f8e9629 */
[C---:B------:R-:W-:Y:S04]  /*19320*/  IMAD.WIDE R48, R233.reuse, 0x70, R42 ;  /* 0x00000070e9307825 */ /* 0x040fe800078e022a */
        /* <DEDUP_REMOVED lines=10> */
[----:B------:R-:W-:Y:S01]  /*193d0*/  SHF.R.U32.HI R143, RZ, 0x18, R103 ;  /* 0x00000018ff8f7819 */ /* 0x000fe20000011667 */
[----:B------:R-:W-:Y:S01]  /*193e0*/  IMAD.WIDE R48, R233, -0x70, R48 ;  /* 0xffffff90e9307825 */ /* 0x000fe200078e0230 */
[----:B------:R-:W-:Y:S02]  /*193f0*/  PRMT R115, R226, 0x5410, R173 ;  /* 0x00005410e2737816 */ /* 0x000fe400000000ad */
[----:B------:R-:W-:Y:S01]  /*19400*/  PRMT R119, R83, 0x7632, R119 ;  /* 0x0000763253777816 */ /* 0x000fe20000000077 */
[----:B------:R-:W-:Y:S02]  /*19410*/  @!P5 HADD2 R104, -R37.H0_H0, -RZ.H0_H0 ;  /* 0xa00000ff2568d230 */ /* 0x000fe40000000900 */
[----:B------:R-:W-:Y:S03]  /*19420*/  @P4 HADD2 R97, -R36.H0_H0, -RZ.H0_H0 ;  /* 0xa00000ff24614230 */ /* 0x000fe60000000900 */
[----:B------:R-:W-:Y:S01]  /*19430*/  PRMT R68, R104, 0x7610, R68 ;  /* 0x0000761068447816 */ /* 0x000fe20000000044 */
[----:B------:R1:W-:Y:S01]  /*19440*/  @!P5 STL.S16 [R1+0x270], R104 ;  /* 0x000270680100d387 */ /* 0x0003e20000100600 */
[----:B------:R-:W-:Y:S03]  /*19450*/  PRMT R39, R97, 0x7610, R39 ;  /* 0x0000761061277816 */ /* 0x000fe60000000027 */
[----:B------:R1:W-:Y:S04]  /*19460*/  @P4 STL.S16 [R1+0x26c], R97 ;  /* 0x00026c6101004387 */ /* 0x0003e80000100600 */
[----:B------:R2:W2:Y:S04]  /*19470*/  LDL.S16 R113, [R1+0x254] ;  /* 0x0002540001717983 */ /* 0x0004a80000100600 */
[----:B-1----:R1:W2:Y:S01]  /*19480*/  LDL.S16 R104, [R1+0x260] ;  /* 0x0002600001687983 */ /* 0x0022a20000100600 */
[----:B------:R-:W-:Y:S02]  /*19490*/  PRMT R97, R37, 0x5410, R36 ;  /* 0x0000541025617816 */ /* 0x000fe40000000024 */
        /* <DEDUP_REMOVED lines=9> */
[C---:B------:R-:W-:Y:S01]  /*19530*/  PRMT R39, R167.reuse, 0x7610, R39 ;  /* 0x00007610a7277816 */ /* 0x040fe20000000027 */
[----:B------:R-:W-:Y:S01]  /*19540*/  UIADD3 UR9, UPT, UPT, UR22, -0x1, URZ ;  /* 0xffffffff16097890 */ /* 0x000fe2000fffe0ff */
[----:B------:R-:W-:Y:S02]  /*19550*/  LOP3.LUT R105, R38, UR11, R43, 0x96, !PT ;  /* 0x0000000b26697c12 */ /* 0x000fe4000f8e962b */
[----:B------:R-:W-:Y:S02]  /*19560*/  PRMT R38, R167, 0x7632, R38 ;  /* 0x00007632a7267816 */ /* 0x000fe40000000026 */
[----:B------:R-:W-:Y:S02]  /*19570*/  PRMT R167, R42, 0x7771, RZ ;  /* 0x000077712aa77816 */ /* 0x000fe400000000ff */
[----:B------:R-:W-:Y:S01]  /*19580*/  UMOV UR22, UR9 ;  /* 0x0000000900167c82 */ /* 0x000fe20008000000 */
[----:B-1----:R-:W-:Y:S04]  /*19590*/  PRMT R37, R103, 0x7632, R37 ;  /* 0x0000763267257816 */ /* 0x002fe80000000025 */
[----:B------:R-:W-:Y:S02]  /*195a0*/  LOP3.LUT R163, R37, 0xff, RZ, 0xc0, !PT ;  /* 0x000000ff25a37812 */ /* 0x000fe400078ec0ff */
[----:B----4-:R-:W-:Y:S01]  /*195b0*/  LOP3.LUT R36, R105, 0xffff, RZ, 0xc0, !PT ;  /* 0x0000ffff69247812 */ /* 0x010fe200078ec0ff */
[----:B------:R-:W-:Y:S02]  /*195c0*/  @P5 HADD2 R98, -R3.H0_H0, -RZ.H0_H0 ;  /* 0xa00000ff03625230 */ /* 0x000fe40000000900 */
[----:B---3--:R-:W-:Y:S03]  /*195d0*/  @P4 HADD2 R47, -R2.H0_H0, -RZ.H0_H0 ;  /* 0xa00000ff022f4230 */ /* 0x008fe60000000900 */
[----:B------:R-:W-:Y:S01]  /*195e0*/  PRMT R41, R98, 0x7610, R41 ;  /* 0x0000761062297816 */ /* 0x000fe20000000029 */
[----:B------:R1:W-:Y:S01]  /*195f0*/  @P5 STL.S16 [R1+0x268], R98 ;  /* 0x0002686201005387 */ /* 0x0003e20000100600 */
[----:B------:R-:W-:Y:S03]  /*19600*/  PRMT R40, R47, 0x7610, R40 ;  /* 0x000076102f287816 */ /* 0x000fe60000000028 */
[----:B------:R2:W-:Y:S01]  /*19610*/  @P4 STL.S16 [R1+0x264], R47 ;  /* 0x0002642f01004387 */ /* 0x0005e20000100600 */
[----:B-1----:R-:W-:Y:S02]  /*19620*/  PRMT R98, R3, 0x5410, R2 ;  /* 0x0000541003627816 */ /* 0x002fe40000000002 */
[----:B------:R-:W-:Y:S01]  /*19630*/  @P5 PRMT R3, R41, 0x5410, RZ ;  /* 0x0000541029035816 */ /* 0x000fe200000000ff */
[----:B------:R-:W-:Y:S01]  /*19640*/  IMAD.MOV.U32 R41, RZ, RZ, R214 ;  /* 0x000000ffff297224 */ /* 0x000fe200078e00d6 */
[----:B------:R-:W-:Y:S02]  /*19650*/  ISETP.LE.U32.AND P5, PT, R174, UR8, PT ;  /* 0x00000008ae007c0c */ /* 0x000fe4000bfa3070 */
[----:B------:R-:W-:Y:S01]  /*19660*/  @P4 PRMT R2, R40, 0x5410, RZ ;  /* 0x0000541028024816 */ /* 0x000fe200000000ff */
[----:B------:R1:W-:Y:S01]  /*19670*/  STG.E.U16 desc[UR20][R48.64+-0x90], R3 ;  /* 0xffff700330007986 */ /* 0x0003e2000c101514 */
[----:B------:R-:W-:Y:S01]  /*19680*/  ISETP.LE.U32.AND P4, PT, R165, UR8, PT ;  /* 0x00000008a5007c0c */ /* 0x000fe2000bf83070 */
[----:B------:R3:W4:Y:S01]  /*19690*/  MUFU.EX2 R40, R122 ;  /* 0x0000007a00287308 */ /* 0x0007220000000800 */
[----:B--2---:R-:W-:Y:S01]  /*196a0*/  PRMT R47, R194, 0x5410, R170 ;  /* 0x00005410c22f7816 */ /* 0x004fe200000000aa */
[----:B------:R2:W-:Y:S01]  /*196b0*/  STG.E.U16 desc[UR20][R48.64+-0x8e], R2 ;  /* 0xffff720230007986 */ /* 0x0005e2000c101514 */
[----:B------:R-:W-:Y:S02]  /*196c0*/  SHF.R.U32.HI R170, RZ, 0x8, R36 ;  /* 0x00000008ffaa7819 */ /* 0x000fe40000011624 */
[----:B------:R-:W-:Y:S01]  /*196d0*/  LOP3.LUT R47, R47, 0xff00ff, RZ, 0xc0, !PT ;  /* 0x00ff00ff2f2f7812 */ /* 0x000fe200078ec0ff */
[----:B------:R-:W2:Y:S04]  /*196e0*/  LDL.LU R194, [R1+0x360] ;  /* 0x0003600001c27983 */ /* 0x000ea80000300800 */
[----:B------:R2:W2:Y:S01]  /*196f0*/  LDL.S16 R56, [R1+0x250] ;  /* 0x0002500001387983 */ /* 0x0004a20000100600 */
[----:B---3--:R-:W-:Y:S01]  /*19700*/  PRMT R122, R90, 0x7632, R122 ;  /* 0x000076325a7a7816 */ /* 0x008fe2000000007a */
[----:B----4-:R-:W-:Y:S01]  /*19710*/  FADD.FTZ R36, R40, R106 ;  /* 0x0000006a28247221 */ /* 0x010fe20000010000 */
[----:B-1----:R1:W3:Y:S01]  /*19720*/  MUFU.EX2 R3, R123 ;  /* 0x0000007b00037308 */ /* 0x0022e20000000800 */
[----:B--2---:R-:W-:Y:S01]  /*19730*/  LOP3.LUT R2, R170, 0xffff, RZ, 0xc0, !PT ;  /* 0x0000ffffaa027812 */ /* 0x004fe200078ec0ff */
[----:B------:R-:W-:Y:S05]  /*19740*/  IMAD.WIDE R48, R233, 0x70, R48 ;  /* 0x00000070e9307825 */ /* 0x000fea00078e0230 */
[----:B------:R2:W-:Y:S04]  /*19750*/  STG.E.U16 desc[UR20][R48.64+-0x90], R141 ;  /* 0xffff708d30007986 */ /* 0x0005e8000c101514 */
[----:B------:R4:W-:Y:S01]  /*19760*/  STG.E.U16 desc[UR20][R48.64+-0x8e], R140 ;  /* 0xffff728c30007986 */ /* 0x0009e2000c101514 */
[----:B-1----:R-:W-:Y:S03]  /*19770*/  PRMT R123, R83, 0x7610, R123 ;  /* 0x00007610537b7816 */ /* 0x002fe6000000007b */
[----:B------:R1:W-:Y:S01]  /*19780*/  STG.E.U16 desc[UR20][R198.64+-0x90], R130 ;  /* 0xffff7082c6007986 */ /* 0x0003e2000c101514 */
[C---:B---3--:R-:W-:Y:S01]  /*19790*/  F2FP.F16.F32.PACK_AB R91, R3.reuse, R40 ;  /* 0x00000028035b723e */ /* 0x048fe200000000ff */
[----:B------:R-:W-:Y:S01]  /*197a0*/  FADD.FTZ R214, R3, R36 ;  /* 0x0000002403d67221 */ /* 0x000fe20000010000 */
[----:B------:R-:W-:Y:S01]  /*197b0*/  LOP3.LUT R3, R41, 0xff, RZ, 0xc0, !PT ;  /* 0x000000ff29037812 */ /* 0x000fe200078ec0ff */
[----:B------:R-:W-:Y:S01]  /*197c0*/  STG.E.U16 desc[UR20][R198.64+-0x8e], R125 ;  /* 0xffff727dc6007986 */ /* 0x000fe2000c101514 */
[----:B--2---:R-:W-:Y:S02]  /*197d0*/  PRMT R141, R42, 0x7773, RZ ;  /* 0x000077732a8d7816 */ /* 0x004fe400000000ff */
[----:B----4-:R-:W-:Y:S01]  /*197e0*/  PRMT R140, R46, 0x7771, RZ ;  /* 0x000077712e8c7816 */ /* 0x010fe200000000ff */
[----:B------:R-:W-:Y:S01]  /*197f0*/  IMAD.WIDE R48, R233, -0x70, R48 ;  /* 0xffffff90e9307825 */ /* 0x000fe200078e0230 */
[----:B-1----:R-:W-:Y:S02]  /*19800*/  LOP3.LUT R130, R52, 0xff, RZ, 0xc0, !PT ;  /* 0x000000ff34827812 */ /* 0x002fe400078ec0ff */
[----:B------:R-:W-:Y:S01]  /*19810*/  PRMT R52, R241, 0x7632, R52 ;  /* 0x00007632f1347816 */ /* 0x000fe20000000034 */
[----:B------:R-:W-:Y:S05]  /*19820*/  @!P5 HADD2 R113, -R90.H1_H1, -RZ.H0_H0 ;  /* 0xa00000ff5a71d230 */ /* 0x000fea0000000d00 */
[----:B------:R-:W-:Y:S01]  /*19830*/  PRMT R58, R113, 0x7610, R58 ;  /* 0x00007610713a7816 */ /* 0x000fe2000000003a */
[----:B------:R1:W-:Y:S03]  /*19840*/  @!P5 STL.S16 [R1+0x254], R113 ;  /* 0x000254710100d387 */ /* 0x0003e60000100600 */
[----:B------:R-:W-:Y:S02]  /*19850*/  @!P5 PRMT R122, R58, 0x5410, RZ ;  /* 0x000054103a7ad816 */ /* 0x000fe400000000ff */
[----:B------:R-:W-:Y:S01]  /*19860*/  ISETP.LE.U32.AND P5, PT, R163, UR8, PT ;  /* 0x00000008a3007c0c */ /* 0x000fe2000bfa3070 */
[----:B------:R-:W-:Y:S05]  /*19870*/  @!P4 HADD2 R104, -R39.H0_H0, -RZ.H0_H0 ;  /* 0xa00000ff2768c230 */ /* 0x000fea0000000900 */
[----:B------:R-:W-:Y:S01]  /*19880*/  PRMT R57, R104, 0x7610, R57 ;  /* 0x0000761068397816 */ /* 0x000fe20000000039 */
[----:B------:R2:W-:Y:S01]  /*19890*/  @!P4 STL.S16 [R1+0x260], R104 ;  /* 0x000260680100c387 */ /* 0x0005e20000100600 */
[----:B------:R-:W-:Y:S05]  /*198a0*/  @!P3 HADD2 R68, -R38.H0_H0, -RZ.H0_H0 ;  /* 0xa00000ff2644b230 */ /* 0x000fea0000000900 */
[----:B------:R-:W-:Y:S01]  /*198b0*/  PRMT R45, R68, 0x7610, R45 ;  /* 0x00007610442d7816 */ /* 0x000fe2000000002d */
[----:B------:R3:W-:Y:S01]  /*198c0*/  @!P3 STL.S16 [R1+0x25c], R68 ;  /* 0x00025c440100b387 */ /* 0x0007e20000100600 */
[----:B-1----:R-:W-:Y:S03]  /*198d0*/  PRMT R113, R172, 0x5410, R139 ;  /* 0x00005410ac717816 */ /* 0x002fe6000000008b */
[----:B------:R1:W4:Y:S04]  /*198e0*/  LDL.S16 R51, [R1+0x258] ;  /* 0x0002580001337983 */ /* 0x0003280000100600 */
[----:B------:R-:W4:Y:S04]  /*198f0*/  LDL.LU R239, [R1+0x34] ;  /* 0x0000340001ef7983 */ /* 0x000f280000300800 */
[----:B------:R-:W4:Y:S01]  /*19900*/  LDL.LU R225, [R1] ;  /* 0x0000000001e17983 */ /* 0x000f220000300800 */
[----:B--2---:R-:W-:Y:S03]  /*19910*/  PRMT R104, R39, 0x5410, R38 ;  /* 0x0000541027687816 */ /* 0x004fe60000000026 */
[----:B------:R-:W2:Y:S01]  /*19920*/  LDL.LU R234, [R1+0x4] ;  /* 0x0000040001ea7983 */ /* 0x000ea20000300800 */
[----:B------:R-:W-:Y:S02]  /*19930*/  @!P3 PRMT R38, R45, 0x5410, RZ ;  /* 0x000054102d26b816 */ /* 0x000fe400000000ff */
[----:B------:R-:W-:Y:S01]  /*19940*/  @!P4 PRMT R39, R57, 0x5410, RZ ;  /* 0x000054103927c816 */ /* 0x000fe200000000ff */
[----:B------:R-:W2:Y:S01]  /*19950*/  LDL.LU R235, [R1+0x18] ;  /* 0x0000180001eb7983 */ /* 0x000ea20000300800 */
[----:B------:R-:W-:Y:S02]  /*19960*/  ISETP.LE.U32.AND P4, PT, R171, UR8, PT ;  /* 0x00000008ab007c0c */ /* 0x000fe4000bf83070 */
[----:B------:R-:W-:Y:S01]  /*19970*/  ISETP.LE.U32.AND P3, PT, R2, UR8, PT ;  /* 0x0000000802007c0c */ /* 0x000fe2000bf63070 */
[----:B---3--:R-:W3:Y:S01]  /*19980*/  LDL.LU R68, [R1+0x10] ;  /* 0x0000100001447983 */ /* 0x008ee20000300800 */
[C---:B------:R-:W-:Y:S03]  /*19990*/  PRMT R2, R0.reuse, 0x7632, R2 ;  /* 0x0000763200027816 */ /* 0x040fe60000000002 */
[----:B------:R-:W3:Y:S01]  /*199a0*/  LDL.LU R236, [R1+0x8] ;  /* 0x0000080001ec7983 */ /* 0x000ee20000300800 */
[----:B------:R-:W-:Y:S03]  /*199b0*/  PRMT R103, R0, 0x5410, R2 ;  /* 0x0000541000677816 */ /* 0x000fe60000000002 */
[----:B------:R1:W3:Y:S04]  /*199c0*/  LDL.S16 R58, [R1+0x230] ;  /* 0x00023000013a7983 */ /* 0x0002e80000100600 */
[----:B------:R1:W3:Y:S04]  /*199d0*/  LDL.S16 R45, [R1+0x234] ;  /* 0x00023400012d7983 */ /* 0x0002e80000100600 */
[----:B------:R-:W-:Y:S04]  /*199e0*/  STG.E.U16 desc[UR20][R196.64+-0x80], R39 ;  /* 0xffff8027c4007986 */ /* 0x000fe8000c101514 */
[----:B------:R-:W3:Y:S04]  /*199f0*/  LDL.LU R230, [R1+0xbc] ;  /* 0x0000bc0001e67983 */ /* 0x000ee80000300800 */
[----:B------:R1:W-:Y:S02]  /*19a00*/  STG.E.U16 desc[UR20][R196.64+-0x7e], R38 ;  /* 0xffff8226c4007986 */ /* 0x0003e4000c101514 */
[----:B-1----:R-:W-:Y:S02]  /*19a10*/  PRMT R38, R3, 0x5410, R102 ;  /* 0x0000541003267816 */ /* 0x002fe40000000066 */
[----:B------:R-:W-:Y:S01]  /*19a20*/  PRMT R3, R240, 0x7610, R3 ;  /* 0x00007610f0037816 */ /* 0x000fe20000000003 */
[C---:B------:R-:W-:Y:S05]  /*19a30*/  @!P4 HADD2 R56, -R83.reuse.H0_H0, -RZ.H0_H0 ;  /* 0xa00000ff5338c230 */ /* 0x040fea0000000900 */
[----:B------:R-:W-:Y:S01]  /*19a40*/  PRMT R37, R56, 0x7610, R37 ;  /* 0x0000761038257816 */ /* 0x000fe20000000025 */
[----:B------:R3:W-:Y:S03]  /*19a50*/  @!P4 STL.S16 [R1+0x250], R56 ;  /* 0x000250380100c387 */ /* 0x0007e60000100600 */
[----:B------:R-:W-:Y:S02]  /*19a60*/  @!P4 PRMT R123, R37, 0x5410, RZ ;  /* 0x00005410257bc816 */ /* 0x000fe400000000ff */
[----:B------:R-:W-:Y:S02]  /*19a70*/  ISETP.GT.U32.AND P4, PT, R201, UR8, PT ;  /* 0x00000008c9007c0c */ /* 0x000fe4000bf84070 */
[----:B------:R-:W-:Y:S01]  /*19a80*/  PRMT R37, R169, 0x5410, R195 ;  /* 0x00005410a9257816 */ /* 0x000fe200000000c3 */
[----:B----4-:R-:W-:Y:S05]  /*19a90*/  @!P5 HADD2 R51, -R0.H0_H0, -RZ.H0_H0 ;  /* 0xa00000ff0033d230 */ /* 0x010fea0000000900 */
[----:B------:R-:W-:Y:S01]  /*19aa0*/  PRMT R36, R51, 0x7610, R36 ;  /* 0x0000761033247816 */ /* 0x000fe20000000024 */
[----:B------:R1:W-:Y:S01]  /*19ab0*/  @!P5 STL.S16 [R1+0x258], R51 ;  /* 0x000258330100d387 */ /* 0x0003e20000100600 */
[----:B------:R-:W-:Y:S02]  /*19ac0*/  PRMT R57, R225, 0x5410, R239 ;  /* 0x00005410e1397816 */ /* 0x000fe400000000ef */
[----:B------:R-:W-:Y:S01]  /*19ad0*/  @!P5 PRMT R0, R36, 0x5410, RZ ;  /* 0x000054102400d816 */ /* 0x000fe200000000ff */
[----:B------:R-:W4:Y:S01]  /*19ae0*/  LDL.LU R139, [R1+0x35c] ;  /* 0x00035c00018b7983 */ /* 0x000f220000300800 */
[----:B------:R-:W-:Y:S02]  /*19af0*/  ISETP.LE.U32.AND P5, PT, R143, UR8, PT ;  /* 0x000000088f007c0c */ /* 0x000fe4000bfa3070 */
[----:B--2---:R-:W-:Y:S01]  /*19b00*/  PRMT R36, R192, 0x5410, R234 ;  /* 0x00005410c0247816 */ /* 0x004fe200000000ea */
[----:B------:R-:W2:Y:S04]  /*19b10*/  LDL.LU R172, [R1+0x358] ;  /* 0x0003580001ac7983 */ /* 0x000ea80000300800 */
[----:B------:R-:W4:Y:S04]  /*19b20*/  LDL.LU R173, [R1+0x354] ;  /* 0x0003540001ad7983 */ /* 0x000f280000300800 */
[----:B------:R2:W2:Y:S01]  /*19b30*/  LDL.S16 R39, [R1+0x22c] ;  /* 0x00022c0001277983 */ /* 0x0004a20000100600 */
[----:B---3--:R-:W-:Y:S03]  /*19b40*/  PRMT R56, R194, 0x5410, R236 ;  /* 0x00005410c2387816 */ /* 0x008fe600000000ec */
[----:B------:R-:W3:Y:S01]  /*19b50*/  LDL.LU R194, [R1+0x350] ;  /* 0x0003500001c27983 */ /* 0x000ee20000300800 */
[----:B------:R-:W-:Y:S01]  /*19b60*/  @P4 HADD2 R58, -R83.H1_H1, -RZ.H0_H0 ;  /* 0xa00000ff533a4230 */ /* 0x000fe20000000d00 */
[----:B-1----:R-:W-:Y:S02]  /*19b70*/  PRMT R51, R68, 0x5410, R235 ;  /* 0x0000541044337816 */ /* 0x002fe400000000eb */
[----:B------:R1:W-:Y:S01]  /*19b80*/  STG.E.U16 desc[UR20][R48.64+-0x80], R0 ;  /* 0xffff800030007986 */ /* 0x0003e2000c101514 */
[----:B------:R-:W-:Y:S01]  /*19b90*/  @!P5 HADD2 R45, -R2.H0_H0, -RZ.H0_H0 ;  /* 0xa00000ff022dd230 */ /* 0x000fe20000000900 */
[----:B------:R-:W-:Y:S02]  /*19ba0*/  PRMT R102, R58, 0x7610, R102 ;  /* 0x000076103a667816 */ /* 0x000fe40000000066 */
[----:B------:R1:W-:Y:S02]  /*19bb0*/  @P4 STL.S16 [R1+0x230], R58 ;  /* 0x0002303a01004387 */ /* 0x0003e40000100600 */
[----:B------:R-:W-:Y:S02]  /*19bc0*/  PRMT R40, R45, 0x7610, R40 ;  /* 0x000076102d287816 */ /* 0x000fe40000000028 */
[----:B------:R-:W-:Y:S01]  /*19bd0*/  @P4 PRMT R119, R102, 0x5410, RZ ;  /* 0x0000541066774816 */ /* 0x000fe200000000ff */
[----:B------:R1:W-:Y:S01]  /*19be0*/  @!P5 STL.S16 [R1+0x234], R45 ;  /* 0x0002342d0100d387 */ /* 0x0003e20000100600 */
[----:B------:R-:W-:Y:S02]  /*19bf0*/  @!P5 PRMT R2, R40, 0x5410, RZ ;  /* 0x000054102802d816 */ /* 0x000fe400000000ff */
[----:B------:R-:W-:Y:S02]  /*19c00*/  ISETP.LE.U32.AND P5, PT, R130, UR8, PT ;  /* 0x0000000882007c0c */ /* 0x000fe4000bfa3070 */
[----:B------:R-:W-:Y:S01]  /*19c10*/  ISETP.GT.U32.AND P4, PT, R180, UR8, PT ;  /* 0x00000008b4007c0c */ /* 0x000fe2000bf84070 */
[----:B------:R1:W-:Y:S02]  /*19c20*/  STG.E.U16 desc[UR20][R48.64+-0x7e], R2 ;  /* 0xffff820230007986 */ /* 0x0003e4000c101514 */
[----:B-1----:R-:W-:Y:S01]  /*19c30*/  PRMT R0, R241, 0x7610, R0 ;  /* 0x00007610f1007816 */ /* 0x002fe20000000000 */
[----:B------:R1:W1:Y:S03]  /*19c40*/  MUFU.EX2 R58, R211 ;  /* 0x000000d3003a7308 */ /* 0x0002660000000800 */
[----:B------:R-:W-:Y:S07]  /*19c50*/  PRMT R102, R0, 0x5410, R52 ;  /* 0x0000541000667816 */ /* 0x000fee0000000034 */
[----:B------:R-:W1:Y:S01]  /*19c60*/  MUFU.EX2 R45, R230 ;  /* 0x000000e6002d7308 */ /* 0x000e620000000800 */
[----:B------:R-:W-:Y:S01]  /*19c70*/  PRMT R2, R240, 0x7632, R2 ;  /* 0x00007632f0027816 */ /* 0x000fe20000000002 */
[----:B-1----:R-:W4:Y:S01]  /*19c80*/  LDL.LU R211, [R1+0x34c] ;  /* 0x00034c0001d37983 */ /* 0x002f220000300800 */
[----:B------:R-:W-:Y:S01]  /*19c90*/  FADD.FTZ R46, R58, R107 ;  /* 0x0000006b3a2e7221 */ /* 0x000fe20000010000 */
[----:B------:R-:W-:Y:S02]  /*19ca0*/  IMAD.WIDE R106, R233, 0x70, R48 ;  /* 0x00000070e96a7825 */ /* 0x000fe400078e0230 */
[----:B------:R1:W4:Y:S01]  /*19cb0*/  LDL.S16 R121, [R1+0x218] ;  /* 0x0002180001797983 */ /* 0x0003220000100600 */
[C---:B------:R-:W-:Y:S03]  /*19cc0*/  F2FP.F16.F32.PACK_AB R169, R45.reuse, R58 ;  /* 0x0000003a2da9723e */ /* 0x040fe600000000ff */
[----:B------:R1:W4:Y:S01]  /*19cd0*/  LDL.S16 R118, [R1+0x214] ;  /* 0x0002140001767983 */ /* 0x0003220000100600 */
[----:B------:R-:W-:Y:S01]  /*19ce0*/  PRMT R58, R224, 0x5410, R135 ;  /* 0x00005410e03a7816 */ /* 0x000fe20000000087 */
[----:B------:R-:W-:Y:S02]  /*19cf0*/  FADD.FTZ R45, R45, R46 ;  /* 0x0000002e2d2d7221 */ /* 0x000fe40000010000 */
[----:B------:R-:W-:Y:S04]  /*19d00*/  STG.E.U16 desc[UR20][R106.64+-0x80], R129 ;  /* 0xffff80816a007986 */ /* 0x000fe8000c101514 */
[----:B------:R1:W-:Y:S04]  /*19d10*/  STG.E.U16 desc[UR20][R106.64+-0x7e], R145 ;  /* 0xffff82916a007986 */ /* 0x0003e8000c101514 */
[----:B------:R-:W-:Y:S04]  /*19d20*/  STG.E.U16 desc[UR20][R198.64+-0x80], R151 ;  /* 0xffff8097c6007986 */ /* 0x000fe8000c101514 */
[----:B------:R-:W-:Y:S01]  /*19d30*/  STG.E.U16 desc[UR20][R198.64+-0x7e], R148 ;  /* 0xffff8294c6007986 */ /* 0x000fe2000c101514 */
[----:B-1----:R-:W-:Y:S04]  /*19d40*/  IMAD.WIDE R106, R233, -0x70, R106 ;  /* 0xffffff90e96a7825 */ /* 0x002fe800078e026a */
[----:B--2---:R-:W-:Y:S02]  /*19d50*/  @!P5 HADD2 R39, -R0.H0_H0, -RZ.H0_H0 ;  /* 0xa00000ff0027d230 */ /* 0x004fe40000000900 */
[C---:B---3--:R-:W-:Y:S03]  /*19d60*/  VIADD R120, R194.reuse, 0x4000 ;  /* 0x00004000c2787836 */ /* 0x048fe60000000000 */
[----:B------:R-:W-:Y:S01]  /*19d70*/  PRMT R125, R39, 0x7610, R125 ;  /* 0x00007610277d7816 */ /* 0x000fe2000000007d */
[----:B------:R1:W-:Y:S01]  /*19d80*/  @!P5 STL.S16 [R1+0x22c], R39 ;  /* 0x00022c270100d387 */ /* 0x0003e20000100600 */
[----:B------:R-:W-:Y:S02]  /*19d90*/  VIADD R68, R194, 0x4020 ;  /* 0x00004020c2447836 */ /* 0x000fe40000000000 */
[----:B------:R-:W-:Y:S01]  /*19da0*/  @!P5 PRMT R0, R125, 0x5410, RZ ;  /* 0x000054107d00d816 */ /* 0x000fe200000000ff */
[----:B------:R-:W-:Y:S01]  /*19db0*/  STL [R1+0x304], R45 ;  /* 0x0003042d01007387 */ /* 0x000fe20000100800 */
[----:B------:R-:W-:Y:S01]  /*19dc0*/  ISETP.GT.U32.AND P5, PT, R114, UR8, PT ;  /* 0x0000000872007c0c */ /* 0x000fe2000bfa4070 */
[----:B------:R-:W-:Y:S01]  /*19dd0*/  @P0 VIADD R68, R120, 0xffffffe0 ;  /* 0xffffffe078440836 */ /* 0x000fe20000000000 */
[----:B------:R-:W-:Y:S01]  /*19de0*/  PRMT R125, R237, 0x5410, R229 ;  /* 0x00005410ed7d7816 */ /* 0x000fe200000000e5 */
[----:B------:R-:W2:Y:S04]  /*19df0*/  LDL.LU R230, [R1+0x30] ;  /* 0x0000300001e67983 */ /* 0x000ea80000300800 */
[----:B------:R3:W3:Y:S04]  /*19e00*/  LDL.S16 R120, [R1+0x1e4] ;  /* 0x0001e40001787983 */ /* 0x0006e80000100600 */
[----:B------:R-:W4:Y:S04]  /*19e10*/  LDSM.16.MT88.4 R40, [R194+0x4000] ;  /* 0x00400000c228783b */ /* 0x000f280000004200 */
[----:B------:R4:W-:Y:S01]  /*19e20*/  STG.E.U16 desc[UR20][R196.64+-0x70], R0 ;  /* 0xffff9000c4007986 */ /* 0x0009e2000c101514 */
[----:B-1----:R-:W-:Y:S02]  /*19e30*/  LOP3.LUT R39, R101, 0xff00ff, RZ, 0xc0, !PT ;  /* 0x00ff00ff65277812 */ /* 0x002fe400078ec0ff */
[----:B----4-:R-:W-:Y:S02]  /*19e40*/  PRMT R0, R60, 0x7632, R0 ;  /* 0x000076323c007816 */ /* 0x010fe40000000000 */
[--C-:B------:R-:W-:Y:S02]  /*19e50*/  HSET2.LE.AND R37, R37, R211.reuse, PT ;  /* 0x000000d325257233 */ /* 0x100fe40003803000 */
[--C-:B------:R-:W-:Y:S02]  /*19e60*/  HSET2.LE.AND R45, R56, R211.reuse, PT ;  /* 0x000000d3382d7233 */ /* 0x100fe40003803000 */
[--C-:B------:R-:W-:Y:S01]  /*19e70*/  HSET2.LE.AND R36, R36, R211.reuse, PT ;  /* 0x000000d324247233 */ /* 0x100fe20003803000 */
[----:B------:R-:W-:Y:S01]  /*19e80*/  @P4 HADD2 R121, -R52.H0_H0, -RZ.H0_H0 ;  /* 0xa00000ff34794230 */ /* 0x000fe20000000900 */
[----:B------:R-:W-:Y:S02]  /*19e90*/  LOP3.LUT R37, R73, R37, RZ, 0xc0, !PT ;  /* 0x0000002549257212 */ /* 0x000fe400078ec0ff */
[--C-:B------:R-:W-:Y:S01]  /*19ea0*/  HSET2.LE.AND R46, R57, R211.reuse, PT ;  /* 0x000000d3392e7233 */ /* 0x100fe20003803000 */
[----:B------:R1:W4:Y:S01]  /*19eb0*/  LDL.S16 R73, [R1+0x1e8] ;  /* 0x0001e80001497983 */ /* 0x0003220000100600 */
[----:B------:R-:W-:Y:S01]  /*19ec0*/  LOP3.LUT R36, R74, R36, RZ, 0xc0, !PT ;  /* 0x000000244a247212 */ /* 0x000fe200078ec0ff */
[----:B------:R-:W-:Y:S01]  /*19ed0*/  @P5 HADD2 R118, -R3.H0_H0, -RZ.H0_H0 ;  /* 0xa00000ff03765230 */ /* 0x000fe20000000900 */
[----:B------:R-:W-:Y:S01]  /*19ee0*/  PRMT R74, R3, 0x5410, R2 ;  /* 0x00005410034a7816 */ /* 0x000fe20000000002 */
[----:B------:R-:W-:Y:S01]  /*19ef0*/  @P4 STL.S16 [R1+0x218], R121 ;  /* 0x0002187901004387 */ /* 0x000fe20000100600 */
[----:B------:R-:W-:Y:S02]  /*19f00*/  PRMT R57, R121, 0x7610, R57 ;  /* 0x0000761079397816 */ /* 0x000fe40000000039 */
[----:B------:R-:W-:Y:S01]  /*19f10*/  PRMT R56, R118, 0x7610, R56 ;  /* 0x0000761076387816 */ /* 0x000fe20000000038 */
[----:B------:R1:W-:Y:S01]  /*19f20*/  @P5 STL.S16 [R1+0x214], R118 ;  /* 0x0002147601005387 */ /* 0x0003e20000100600 */
[----:B------:R-:W-:Y:S02]  /*19f30*/  @P4 PRMT R52, R57, 0x5410, RZ ;  /* 0x0000541039344816 */ /* 0x000fe400000000ff */
[----:B------:R-:W-:Y:S02]  /*19f40*/  @P5 PRMT R3, R56, 0x5410, RZ ;  /* 0x0000541038035816 */ /* 0x000fe400000000ff */
[----:B------:R-:W-:Y:S01]  /*19f50*/  ISETP.GT.U32.AND P4, PT, R187, UR8, PT ;  /* 0x00000008bb007c0c */ /* 0x000fe2000bf84070 */
[----:B------:R-:W-:Y:S01]  /*19f60*/  STG.E.U16 desc[UR20][R196.64+-0x6e], R52 ;  /* 0xffff9234c4007986 */ /* 0x000fe2000c101514 */
[--C-:B------:R-:W-:Y:S02]  /*19f70*/  HSET2.LE.AND R38, R38, R211.reuse, PT ;  /* 0x000000d326267233 */ /* 0x100fe40003803000 */
[--C-:B------:R-:W-:Y:S01]  /*19f80*/  HSET2.LE.AND R39, R39, R211.reuse, PT ;  /* 0x000000d327277233 */ /* 0x100fe20003803000 */
[----:B------:R1:W-:Y:S01]  /*19f90*/  STG.E.U16 desc[UR20][R106.64+-0x70], R3 ;  /* 0xffff90036a007986 */ /* 0x0003e2000c101514 */
[--C-:B------:R-:W-:Y:S02]  /*19fa0*/  HSET2.LE.AND R47, R47, R211.reuse, PT ;  /* 0x000000d32f2f7233 */ /* 0x100fe40003803000 */
[----:B------:R-:W-:Y:S02]  /*19fb0*/  LOP3.LUT R38, R50, R38, RZ, 0xc0, !PT ;  /* 0x0000002632267212 */ /* 0x000fe400078ec0ff */
[----:B------:R-:W-:Y:S02]  /*19fc0*/  LOP3.LUT R39, R44, R39, RZ, 0xc0, !PT ;  /* 0x000000272c277212 */ /* 0x000fe400078ec0ff */
[--C-:B------:R-:W-:Y:S02]  /*19fd0*/  HSET2.LE.AND R44, R51, R211.reuse, PT ;  /* 0x000000d3332c7233 */ /* 0x100fe40003803000 */
[----:B------:R-:W-:Y:S01]  /*19fe0*/  ISETP.GT.U32.AND P5, PT, R111, UR8, PT ;  /* 0x000000086f007c0c */ /* 0x000fe2000bfa4070 */
[----:B------:R-:W1:Y:S01]  /*19ff0*/  LDSM.16.MT88.4 R48, [R68] ;  /* 0x000000004430783b */ /* 0x000e620000004200 */
[----:B------:R-:W-:Y:S01]  /*1a000*/  LOP3.LUT R45, R172, R45, RZ, 0xc0, !PT ;  /* 0x0000002dac2d7212 */ /* 0x000fe200078ec0ff */
[-C--:B------:R-:W-:Y:S05]  /*1a010*/  HMMA.16816.F32 R4, R36, R40.reuse, R4 ;  /* 0x000000282404723c */ /* 0x080fea0000001804 */
[----:B-1----:R-:W-:Y:S02]  /*1a020*/  PRMT R118, R124, 0x5410, R133 ;  /* 0x000054107c767816 */ /* 0x002fe40000000085 */
[----:B------:R-:W-:Y:S01]  /*1a030*/  LOP3.LUT R44, R173, R44, RZ, 0xc0, !PT ;  /* 0x0000002cad2c7212 */ /* 0x000fe200078ec0ff */
[----:B------:R-:W4:Y:S01]  /*1a040*/  LDL.LU R133, [R1+0x348] ;  /* 0x0003480001857983 */ /* 0x000f220000300800 */
[----:B------:R-:W-:Y:S02]  /*1a050*/  LOP3.LUT R46, R139, R46, RZ, 0xc0, !PT ;  /* 0x0000002e8b2e7212 */ /* 0x000fe400078ec0ff */
[----:B------:R-:W-:Y:S01]  /*1a060*/  LOP3.LUT R47, R138, R47, RZ, 0xc0, !PT ;  /* 0x0000002f8a2f7212 */ /* 0x000fe200078ec0ff */
[----:B------:R-:W4:Y:S01]  /*1a070*/  LDL.LU R124, [R1+0x344] ;  /* 0x00034400017c7983 */ /* 0x000f220000300800 */
[C---:B------:R-:W-:Y:S02]  /*1a080*/  LOP3.LUT R138, R59.reuse, 0xff, RZ, 0xc0, !PT ;  /* 0x000000ff3b8a7812 */ /* 0x040fe400078ec0ff */
[----:B------:R-:W-:Y:S01]  /*1a090*/  PRMT R3, R59, 0x7632, R3 ;  /* 0x000076323b037816 */ /* 0x000fe20000000003 */
[----:B------:R-:W4:Y:S01]  /*1a0a0*/  LDL.LU R135, [R1+0x340] ;  /* 0x0003400001877983 */ /* 0x000f220000300800 */
[----:B------:R-:W-:Y:S01]  /*1a0b0*/  PRMT R139, R114, 0x5410, R111 ;  /* 0x00005410728b7816 */ /* 0x000fe2000000006f */
[C---:B------:R-:W-:Y:S02]  /*1a0c0*/  HMMA.16816.F32 R8, R44.reuse, R40, R8 ;  /* 0x000000282c08723c */ /* 0x040fe40000001808 */
[----:B------:R-:W4:Y:S02]  /*1a0d0*/  LDL.LU R134, [R1+0x33c] ;  /* 0x00033c0001867983 */ /* 0x000f240000300800 */
[----:B------:R-:W-:Y:S01]  /*1a0e0*/  LOP3.LUT R132, R3, 0xff, RZ, 0xc0, !PT ;  /* 0x000000ff03847812 */ /* 0x000fe200078ec0ff */
[--C-:B------:R-:W-:Y:S01]  /*1a0f0*/  IMAD.MOV.U32 R40, RZ, RZ, R61.reuse ;  /* 0x000000ffff287224 */ /* 0x100fe200078e003d */
[----:B------:R-:W-:Y:S02]  /*1a100*/  PRMT R61, R62, 0x7632, R61 ;  /* 0x000076323e3d7816 */ /* 0x000fe4000000003d */
[----:B------:R-:W-:Y:S01]  /*1a110*/  PRMT R111, R85, 0x7610, R111 ;  /* 0x00007610556f7816 */ /* 0x000fe2000000006f */
[-C--:B------:R-:W-:Y:S03]  /*1a120*/  HMMA.16816.F32 R12, R44, R42.reuse, R12 ;  /* 0x0000002a2c0c723c */ /* 0x080fe6000000180c */
[--C-:B------:R-:W-:Y:S02]  /*1a130*/  HSET2.LE.AND R58, R58, R211.reuse, PT ;  /* 0x000000d33a3a7233 */ /* 0x100fe40003803000 */
[----:B------:R-:W-:Y:S02]  /*1a140*/  PRMT R57, R189, 0x5410, R193 ;  /* 0x00005410bd397816 */ /* 0x000fe400000000c1 */
[----:B------:R-:W-:Y:S01]  /*1a150*/  PRMT R114, R87, 0x7610, R114 ;  /* 0x0000761057727816 */ /* 0x000fe20000000072 */
[C---:B------:R-:W-:Y:S04]  /*1a160*/  HMMA.16816.F32 R16, R36.reuse, R42, R16 ;  /* 0x0000002a2410723c */ /* 0x040fe80000001810 */
[--C-:B------:R-:W-:Y:S01]  /*1a170*/  HSET2.LE.AND R57, R57, R211.reuse, PT ;  /* 0x000000d339397233 */ /* 0x100fe20003803000 */
[----:B------:R-:W-:Y:S03]  /*1a180*/  IMAD.MOV.U32 R42, RZ, RZ, R55 ;  /* 0x000000ffff2a7224 */ /* 0x000fe600078e0037 */
[-C--:B------:R-:W-:Y:S03]  /*1a190*/  HMMA.16816.F32 R20, R36, R48.reuse, R20 ;  /* 0x000000302414723c */ /* 0x080fe60000001814 */
[----:B------:R-:W-:Y:S02]  /*1a1a0*/  LOP3.LUT R58, R42, R58, RZ, 0xc0, !PT ;  /* 0x0000003a2a3a7212 */ /* 0x000fe400078ec0ff */
[--C-:B------:R-:W-:Y:S03]  /*1a1b0*/  HSET2.LE.AND R42, R108, R211.reuse, PT ;  /* 0x000000d36c2a7233 */ /* 0x100fe60003803000 */
[C---:B------:R-:W-:Y:S04]  /*1a1c0*/  HMMA.16816.F32 R24, R44.reuse, R48, R24 ;  /* 0x000000302c18723c */ /* 0x040fe80000001818 */
[----:B------:R-:W-:Y:S04]  /*1a1d0*/  LOP3.LUT R42, R81, R42, RZ, 0xc0, !PT ;  /* 0x0000002a512a7212 */ /* 0x000fe800078ec0ff */
[-C--:B------:R-:W-:Y:S03]  /*1a1e0*/  HMMA.16816.F32 R28, R44, R50.reuse, R28 ;  /* 0x000000322c1c723c */ /* 0x080fe6000000181c */
[----:B------:R-:W-:Y:S05]  /*1a1f0*/  IMAD.WIDE R44, R233, 0x70, R106 ;  /* 0x00000070e92c7825 */ /* 0x000fea00078e026a */
[----:B------:R-:W-:Y:S01]  /*1a200*/  HMMA.16816.F32 R32, R36, R50, R32 ;  /* 0x000000322420723c */ /* 0x000fe20000001820 */
[----:B------:R-:W-:Y:S03]  /*1a210*/  LDSM.16.MT88.4 R36, [R68+0x400] ;  /* 0x000400004424783b */ /* 0x000fe60000004200 */
[----:B--2---:R-:W-:Y:S02]  /*1a220*/  PRMT R56, R232, 0x5410, R230 ;  /* 0x00005410e8387816 */ /* 0x004fe400000000e6 */
[----:B------:R-:W2:Y:S01]  /*1a230*/  LDL.LU R232, [R1+0x338] ;  /* 0x0003380001e87983 */ /* 0x000ea20000300800 */
[----:B---3--:R-:W-:Y:S02]  /*1a240*/  @P4 HADD2 R120, -R85.H0_H0, -RZ.H0_H0 ;  /* 0xa00000ff55784230 */ /* 0x008fe40000000900 */
[--C-:B------:R-:W-:Y:S01]  /*1a250*/  HSET2.LE.AND R56, R56, R211.reuse, PT ;  /* 0x000000d338387233 */ /* 0x100fe20003803000 */
[----:B------:R1:W3:Y:S02]  /*1a260*/  LDL.S16 R129, [R1+0x1c0] ;  /* 0x0001c00001817983 */ /* 0x0002e40000100600 */
[----:B------:R-:W-:Y:S02]  /*1a270*/  PRMT R101, R120, 0x7610, R101 ;  /* 0x0000761078657816 */ /* 0x000fe40000000065 */
[----:B------:R1:W-:Y:S01]  /*1a280*/  @P4 STL.S16 [R1+0x1e4], R120 ;  /* 0x0001e47801004387 */ /* 0x0003e20000100600 */
[----:B------:R-:W-:Y:S02]  /*1a290*/  LOP3.LUT R56, R40, R56, RZ, 0xc0, !PT ;  /* 0x0000003828387212 */ /* 0x000fe400078ec0ff */
[----:B------:R-:W-:Y:S02]  /*1a2a0*/  @P4 PRMT R111, R101, 0x5410, RZ ;  /* 0x00005410656f4816 */ /* 0x000fe400000000ff */
[----:B------:R-:W-:Y:S02]  /*1a2b0*/  ISETP.LE.U32.AND P4, PT, R132, UR8, PT ;  /* 0x0000000884007c0c */ /* 0x000fe4000bf83070 */
[----:B------:R-:W-:Y:S01]  /*1a2c0*/  PRMT R101, R62, 0x5410, R61 ;  /* 0x000054103e657816 */ /* 0x000fe2000000003d */
[----:B----4-:R-:W-:Y:S05]  /*1a2d0*/  @P5 HADD2 R73, -R2.H0_H0, -RZ.H0_H0 ;  /* 0xa00000ff02495230 */ /* 0x010fea0000000900 */
[----:B------:R-:W-:Y:S01]  /*1a2e0*/  PRMT R41, R73, 0x7610, R41 ;  /* 0x0000761049297816 */ /* 0x000fe20000000029 */
[----:B------:R4:W-:Y:S03]  /*1a2f0*/  @P5 STL.S16 [R1+0x1e8], R73 ;  /* 0x0001e84901005387 */ /* 0x0009e60000100600 */
[----:B------:R-:W-:Y:S01]  /*1a300*/  @P5 PRMT R2, R41, 0x5410, RZ ;  /* 0x0000541029025816 */ /* 0x000fe200000000ff */
[----:B------:R2:W2:Y:S01]  /*1a310*/  LDL.S16 R121, [R1+0x1bc] ;  /* 0x0001bc0001797983 */ /* 0x0004a20000100600 */
[----:B------:R-:W-:Y:S01]  /*1a320*/  ISETP.LE.U32.AND P5, PT, R138, UR8, PT ;  /* 0x000000088a007c0c */ /* 0x000fe2000bfa3070 */
[----:B------:R-:W-:Y:S02]  /*1a330*/  IMAD.MOV.U32 R41, RZ, RZ, R53 ;  /* 0x000000ffff297224 */ /* 0x000fe400078e0035 */
[----:B------:R2:W2:Y:S04]  /*1a340*/  LDL.S16 R43, [R1+0x1b8] ;  /* 0x0001b800012b7983 */ /* 0x0004a80000100600 */
[----:B-1----:R1:W2:Y:S04]  /*1a350*/  LDL.S16 R120, [R1+0x1a4] ;  /* 0x0001a40001787983 */ /* 0x0022a80000100600 */
[----:B------:R1:W-:Y:S04]  /*1a360*/  STG.E.U16 desc[UR20][R106.64+-0x6e], R2 ;  /* 0xffff92026a007986 */ /* 0x0003e8000c101514 */
[----:B------:R-:W-:Y:S04]  /*1a370*/  STG.E.U16 desc[UR20][R44.64+-0x70], R153 ;  /* 0xffff90992c007986 */ /* 0x000fe8000c101514 */
[----:B------:R-:W-:Y:S01]  /*1a380*/  STG.E.U16 desc[UR20][R44.64+-0x6e], R155 ;  /* 0xffff929b2c007986 */ /* 0x000fe2000c101514 */
[----:B----4-:R-:W-:Y:S03]  /*1a390*/  IMAD.MOV.U32 R73, RZ, RZ, R54 ;  /* 0x000000ffff497224 */ /* 0x010fe600078e0036 */
[----:B------:R-:W4:Y:S02]  /*1a3a0*/  LDSM.16.MT88.4 R52, [R194+0x4400] ;  /* 0x00440000c234783b */ /* 0x000f240000004200 */
[----:B------:R-:W-:Y:S02]  /*1a3b0*/  LOP3.LUT R57, R73, R57, RZ, 0xc0, !PT ;  /* 0x0000003949397212 */ /* 0x000fe400078ec0ff */
[----:B------:R-:W-:Y:S01]  /*1a3c0*/  STG.E.U16 desc[UR20][R198.64+-0x70], R159 ;  /* 0xffff909fc6007986 */ /* 0x000fe2000c101514 */
[----:B------:R-:W-:Y:S03]  /*1a3d0*/  MUFU.EX2 R133, R133 ;  /* 0x0000008500857308 */ /* 0x000fe60000000800 */
[----:B------:R-:W-:Y:S01]  /*1a3e0*/  STG.E.U16 desc[UR20][R198.64+-0x6e], R161 ;  /* 0xffff92a1c6007986 */ /* 0x000fe2000c101514 */
[----:B-1----:R-:W-:Y:S06]  /*1a3f0*/  LOP3.LUT R2, R113, 0xff00ff, RZ, 0xc0, !PT ;  /* 0x00ff00ff71027812 */ /* 0x002fec00078ec0ff */
[----:B------:R-:W1:Y:S01]  /*1a400*/  MUFU.EX2 R3, R134 ;  /* 0x0000008600037308 */ /* 0x000e620000000800 */
[----:B------:R-:W-:Y:S02]  /*1a410*/  PRMT R107, R149, 0x5410, R137 ;  /* 0x00005410956b7816 */ /* 0x000fe40000000089 */
[----:B------:R-:W-:Y:S02]  /*1a420*/  PRMT R113, R88, 0x7632, R113 ;  /* 0x0000763258717816 */ /* 0x000fe40000000071 */
[----:B------:R-:W-:Y:S01]  /*1a430*/  PRMT R106, R152, 0x5410, R213 ;  /* 0x00005410986a7816 */ /* 0x000fe200000000d5 */
[----:B-1----:R-:W-:Y:S01]  /*1a440*/  FADD.FTZ R46, R3, R221 ;  /* 0x000000dd032e7221 */ /* 0x002fe20000010000 */
[----:B---3--:R-:W-:Y:S05]  /*1a450*/  @!P5 HADD2 R129, -R62.H0_H0, -RZ.H0_H0 ;  /* 0xa00000ff3e81d230 */ /* 0x008fea0000000900 */
[----:B------:R-:W-:Y:S01]  /*1a460*/  PRMT R40, R129, 0x7610, R40 ;  /* 0x0000761081287816 */ /* 0x000fe20000000028 */
[----:B------:R1:W-:Y:S03]  /*1a470*/  @!P5 STL.S16 [R1+0x1c0], R129 ;  /* 0x0001c0810100d387 */ /* 0x0003e60000100600 */
[----:B------:R-:W-:Y:S01]  /*1a480*/  @!P5 PRMT R62, R40, 0x5410, RZ ;  /* 0x00005410283ed816 */ /* 0x000fe200000000ff */
[----:B------:R-:W3:Y:S01]  /*1a490*/  LDL.LU R134, [R1+0x334] ;  /* 0x0003340001867983 */ /* 0x000ee20000300800 */
[--C-:B------:R-:W-:Y:S02]  /*1a4a0*/  HSET2.LE.AND R40, R112, R211.reuse, PT ;  /* 0x000000d370287233 */ /* 0x100fe40003803000 */
[----:B------:R-:W-:Y:S01]  /*1a4b0*/  PRMT R112, R88, 0x7610, R112 ;  /* 0x0000761058707816 */ /* 0x000fe20000000070 */
[----:B------:R-:W-:Y:S02]  /*1a4c0*/  STG.E.U16 desc[UR20][R196.64+-0x60], R62 ;  /* 0xffffa03ec4007986 */ /* 0x000fe4000c101514 */
[----:B------:R-:W-:Y:S02]  /*1a4d0*/  LOP3.LUT R40, R75, R40, RZ, 0xc0, !PT ;  /* 0x000000284b287212 */ /* 0x000fe400078ec0ff */
[----:B------:R-:W-:Y:S02]  /*1a4e0*/  PRMT R75, R154, 0x5410, R160 ;  /* 0x000054109a4b7816 */ /* 0x000fe400000000a0 */
[----:B-1----:R-:W-:Y:S02]  /*1a4f0*/  SHF.R.U32.HI R129, RZ, 0x18, R59 ;  /* 0x00000018ff817819 */ /* 0x002fe4000001163b */
[--C-:B------:R-:W-:Y:S02]  /*1a500*/  HSET2.LE.AND R59, R2, R211.reuse, PT ;  /* 0x000000d3023b7233 */ /* 0x100fe40003803000 */
[----:B------:R-:W-:Y:S01]  /*1a510*/  ISETP.LE.U32.AND P5, PT, R129, UR8, PT ;  /* 0x0000000881007c0c */ /* 0x000fe2000bfa3070 */
[----:B------:R-:W1:Y:S02]  /*1a520*/  MUFU.EX2 R2, R135 ;  /* 0x0000008700027308 */ /* 0x000e640000000800 */
[----:B------:R-:W-:Y:S02]  /*1a530*/  LOP3.LUT R59, R41, R59, RZ, 0xc0, !PT ;  /* 0x0000003b293b7212 */ /* 0x000fe400078ec0ff */
[--C-:B------:R-:W-:Y:S05]  /*1a540*/  HSET2.LE.AND R41, R109, R211.reuse, PT ;  /* 0x000000d36d297233 */ /* 0x100fea0003803000 */
[----:B------:R-:W-:Y:S02]  /*1a550*/  LOP3.LUT R41, R80, R41, RZ, 0xc0, !PT ;  /* 0x0000002950297212 */ /* 0x000fe400078ec0ff */
[C---:B-1----:R-:W-:Y:S01]  /*1a560*/  F2FP.F16.F32.PACK_AB R144, R2.reuse, R3 ;  /* 0x000000030290723e */ /* 0x042fe200000000ff */
[----:B--2---:R-:W-:Y:S01]  /*1a570*/  @!P6 HADD2 R121, -R61.H0_H0, -RZ.H0_H0 ;  /* 0xa00000ff3d79e230 */ /* 0x004fe20000000900 */
[----:B------:R-:W2:Y:S01]  /*1a580*/  LDL.LU R135, [R1+0x330] ;  /* 0x0003300001877983 */ /* 0x000ea20000300800 */
[----:B------:R-:W-:Y:S01]  /*1a590*/  FADD.FTZ R3, R2, R46 ;  /* 0x0000002e02037221 */ /* 0x000fe20000010000 */
[----:B------:R-:W-:Y:S01]  /*1a5a0*/  PRMT R2, R105, 0x7632, R2 ;  /* 0x0000763269027816 */ /* 0x000fe20000000002 */
[----:B------:R-:W-:Y:S01]  /*1a5b0*/  @!P4 HADD2 R43, -R60.H0_H0, -RZ.H0_H0 ;  /* 0xa00000ff3c2bc230 */ /* 0x000fe20000000900 */
[----:B------:R-:W-:Y:S01]  /*1a5c0*/  PRMT R73, R121, 0x7610, R73 ;  /* 0x0000761079497816 */ /* 0x000fe20000000049 */
[----:B------:R1:W-:Y:S01]  /*1a5d0*/  @!P6 STL.S16 [R1+0x1bc], R121 ;  /* 0x0001bc790100e387 */ /* 0x0003e20000100600 */
[----:B------:R-:W-:Y:S01]  /*1a5e0*/  PRMT R46, R191, 0x5410, R232 ;  /* 0x00005410bf2e7816 */ /* 0x000fe200000000e8 */
[----:B------:R-:W-:Y:S01]  /*1a5f0*/  @!P5 HADD2 R120, -R0.H0_H0, -RZ.H0_H0 ;  /* 0xa00000ff0078d230 */ /* 0x000fe20000000900 */
[----:B------:R-:W-:Y:S01]  /*1a600*/  PRMT R145, R43, 0x7610, R145 ;  /* 0x000076102b917816 */ /* 0x000fe20000000091 */
[----:B------:R4:W-:Y:S01]  /*1a610*/  @!P4 STL.S16 [R1+0x1b8], R43 ;  /* 0x0001b82b0100c387 */ /* 0x0009e20000100600 */
[----:B------:R-:W-:Y:S02]  /*1a620*/  @!P6 PRMT R61, R73, 0x5410, RZ ;  /* 0x00005410493de816 */ /* 0x000fe400000000ff */
[----:B------:R-:W-:Y:S01]  /*1a630*/  PRMT R47, R120, 0x7610, R47 ;  /* 0x00007610782f7816 */ /* 0x000fe2000000002f */
[----:B------:R4:W-:Y:S01]  /*1a640*/  @!P5 STL.S16 [R1+0x1a4], R120 ;  /* 0x0001a4780100d387 */ /* 0x0009e20000100600 */
[----:B------:R-:W-:Y:S02]  /*1a650*/  PRMT R73, R60, 0x5410, R0 ;  /* 0x000054103c497816 */ /* 0x000fe40000000000 */
[----:B------:R-:W-:Y:S01]  /*1a660*/  @!P4 PRMT R60, R145, 0x5410, RZ ;  /* 0x00005410913cc816 */ /* 0x000fe200000000ff */
[----:B------:R2:W3:Y:S01]  /*1a670*/  LDL.S16 R151, [R1+0x188] ;  /* 0x0001880001977983 */ /* 0x0004e20000100600 */
[----:B------:R-:W-:Y:S02]  /*1a680*/  ISETP.GT.U32.AND P4, PT, R184, UR8, PT ;  /* 0x00000008b8007c0c */ /* 0x000fe4000bf84070 */
[----:B------:R-:W-:Y:S01]  /*1a690*/  @!P5 PRMT R0, R47, 0x5410, RZ ;  /* 0x000054102f00d816 */ /* 0x000fe200000000ff */
[----:B------:R2:W2:Y:S01]  /*1a6a0*/  LDL.S16 R81, [R1+0x184] ;  /* 0x0001840001517983 */ /* 0x0004a20000100600 */
[----:B------:R-:W-:Y:S03]  /*1a6b0*/  PRMT R47, R188, 0x5410, R202 ;  /* 0x00005410bc2f7816 */ /* 0x000fe600000000ca */
[----:B------:R4:W-:Y:S04]  /*1a6c0*/  STL [R1+0x300], R3 ;  /* 0x0003000301007387 */ /* 0x0009e80000100800 */
[----:B------:R2:W2:Y:S01]  /*1a6d0*/  LDL.S16 R80, [R1+0x180] ;  /* 0x0001800001507983 */ /* 0x0004a20000100600 */
[----:B-1----:R-:W-:Y:S03]  /*1a6e0*/  LOP3.LUT R121, R105, 0xff, RZ, 0xc0, !PT ;  /* 0x000000ff69797812 */ /* 0x002fe600078ec0ff */
[----:B------:R-:W-:Y:S01]  /*1a6f0*/  STG.E.U16 desc[UR20][R196.64+-0x5e], R61 ;  /* 0xffffa23dc4007986 */ /* 0x000fe2000c101514 */
[----:B------:R-:W-:Y:S02]  /*1a700*/  ISETP.LE.U32.AND P6, PT, R121, UR8, PT ;  /* 0x0000000879007c0c */ /* 0x000fe4000bfc3070 */
[----:B----4-:R-:W-:Y:S02]  /*1a710*/  LOP3.LUT R43, R115, 0xff00ff, RZ, 0xc0, !PT ;  /* 0x00ff00ff732b7812 */ /* 0x010fe400078ec0ff */
[----:B------:R-:W-:Y:S02]  /*1a720*/  LOP3.LUT R120, R2, 0xff, RZ, 0xc0, !PT ;  /* 0x000000ff02787812 */ /* 0x000fe400078ec0ff */
[----:B------:R-:W-:Y:S02]  /*1a730*/  PRMT R2, R178, 0x5410, R136 ;  /* 0x00005410b2027816 */ /* 0x000fe40000000088 */
[----:B------:R-:W-:Y:S02]  /*1a740*/  ISETP.LE.U32.AND P5, PT, R120, UR8, PT ;  /* 0x0000000878007c0c */ /* 0x000fe4000bfa3070 */
[--C-:B------:R-:W-:Y:S02]  /*1a750*/  HSET2.LE.AND R43, R43, R211.reuse, PT ;  /* 0x000000d32b2b7233 */ /* 0x100fe40003803000 */
[----:B------:R-:W-:Y:S03]  /*1a760*/  PRMT R115, R89, 0x7610, R115 ;  /* 0x0000761059737816 */ /* 0x000fe60000000073 */
[----:B------:R-:W-:Y:S01]  /*1a770*/  LOP3.LUT R43, R82, R43, RZ, 0xc0, !PT ;  /* 0x0000002b522b7212 */ /* 0x000fe200078ec0ff */
[----:B------:R1:W4:Y:S01]  /*1a780*/  LDL.S16 R3, [R1+0x17c] ;  /* 0x00017c0001037983 */ /* 0x0003220000100600 */
[----:B------:R-:W-:Y:S03]  /*1a790*/  PRMT R82, R85, 0x7632, R82 ;  /* 0x0000763255527816 */ /* 0x000fe60000000052 */
[----:B------:R-:W4:Y:S02]  /*1a7a0*/  LDL.LU R136, [R1+0x32c] ;  /* 0x00032c0001887983 */ /* 0x000f240000300800 */
[-C--:B------:R-:W-:Y:S02]  /*1a7b0*/  HMMA.16816.F32 R4, R40, R52.reuse, R4 ;  /* 0x000000342804723c */ /* 0x080fe40000001804 */
[----:B------:R-:W4:Y:S04]  /*1a7c0*/  LDL.LU R137, [R1+0x328] ;  /* 0x0003280001897983 */ /* 0x000f280000300800 */
[----:B------:R1:W5:Y:S02]  /*1a7d0*/  LDL.LU R232, [R1+0x324] ;  /* 0x0003240001e87983 */ /* 0x0003640000300800 */
[C---:B------:R-:W-:Y:S02]  /*1a7e0*/  HMMA.16816.F32 R8, R56.reuse, R52, R8 ;  /* 0x000000343808723c */ /* 0x040fe40000001808 */
[----:B------:R1:W4:Y:S02]  /*1a7f0*/  LDL.S16 R148, [R1+0x170] ;  /* 0x0001700001947983 */ /* 0x0003240000100600 */
[--C-:B------:R-:W-:Y:S02]  /*1a800*/  HSET2.LE.AND R53, R47, R211.reuse, PT ;  /* 0x000000d32f357233 */ /* 0x100fe40003803000 */
[----:B------:R-:W-:Y:S01]  /*1a810*/  LOP3.LUT R47, R125, 0xff00ff, RZ, 0xc0, !PT ;  /* 0x00ff00ff7d2f7812 */ /* 0x000fe200078ec0ff */
[----:B------:R1:W4:Y:S01]  /*1a820*/  LDL.S16 R145, [R1+0x16c] ;  /* 0x00016c0001917983 */ /* 0x0003220000100600 */
[--C-:B------:R-:W-:Y:S01]  /*1a830*/  HSET2.LE.AND R52, R46, R211.reuse, PT ;  /* 0x000000d32e347233 */ /* 0x100fe20003803000 */
[-C--:B------:R-:W-:Y:S02]  /*1a840*/  HMMA.16816.F32 R12, R56, R54.reuse, R12 ;  /* 0x00000036380c723c */ /* 0x080fe4000000180c */
[----:B------:R1:W4:Y:S01]  /*1a850*/  LDL.S16 R109, [R1+0x168] ;  /* 0x00016800016d7983 */ /* 0x0003220000100600 */
[----:B------:R-:W-:Y:S02]  /*1a860*/  LOP3.LUT R53, R67, R53, RZ, 0xc0, !PT ;  /* 0x0000003543357212 */ /* 0x000fe400078ec0ff */
[--C-:B------:R-:W-:Y:S01]  /*1a870*/  HSET2.LE.AND R46, R107, R211.reuse, PT ;  /* 0x000000d36b2e7233 */ /* 0x100fe20003803000 */
[----:B------:R1:W4:Y:S01]  /*1a880*/  LDL.S16 R108, [R1+0x164] ;  /* 0x00016400016c7983 */ /* 0x0003220000100600 */
[--C-:B------:R-:W-:Y:S01]  /*1a890*/  HSET2.LE.AND R47, R47, R211.reuse, PT ;  /* 0x000000d32f2f7233 */ /* 0x100fe20003803000 */
[C---:B------:R-:W-:Y:S04]  /*1a8a0*/  HMMA.16816.F32 R16, R40.reuse, R54, R16 ;  /* 0x000000362810723c */ /* 0x040fe80000001810 */
[----:B------:R-:W-:Y:S02]  /*1a8b0*/  LOP3.LUT R55, R118, 0xff00ff, RZ, 0xc0, !PT ;  /* 0x00ff00ff76377812 */ /* 0x000fe400078ec0ff */
[----:B------:R-:W-:Y:S02]  /*1a8c0*/  LOP3.LUT R118, R200, 0xff, RZ, 0xc0, !PT ;  /* 0x000000ffc8767812 */ /* 0x000fe400078ec0ff */
[--C-:B------:R-:W-:Y:S01]  /*1a8d0*/  HSET2.LE.AND R54, R2, R211.reuse, PT ;  /* 0x000000d302367233 */ /* 0x100fe20003803000 */
[-C--:B------:R-:W-:Y:S03]  /*1a8e0*/  HMMA.16816.F32 R20, R40, R36.reuse, R20 ;  /* 0x000000242814723c */ /* 0x080fe60000001814 */
[----:B------:R-:W-:Y:S02]  /*1a8f0*/  PRMT R2, R228, 0x7610, R2 ;  /* 0x00007610e4027816 */ /* 0x000fe40000000002 */
[--C-:B------:R-:W-:Y:S02]  /*1a900*/  HSET2.LE.AND R55, R55, R211.reuse, PT ;  /* 0x000000d337377233 */ /* 0x100fe40003803000 */
[----:B------:R-:W-:Y:S01]  /*1a910*/  LOP3.LUT R54, R66, R54, RZ, 0xc0, !PT ;  /* 0x0000003642367212 */ /* 0x000fe200078ec0ff */
[C---:B------:R-:W-:Y:S04]  /*1a920*/  HMMA.16816.F32 R24, R56.reuse, R36, R24 ;  /* 0x000000243818723c */ /* 0x040fe80000001818 */
[----:B------:R-:W-:Y:S02]  /*1a930*/  LOP3.LUT R55, R65, R55, RZ, 0xc0, !PT ;  /* 0x0000003741377212 */ /* 0x000fe400078ec0ff */
[----:B------:R-:W-:Y:S02]  /*1a940*/  LOP3.LUT R46, R94, R46, RZ, 0xc0, !PT ;  /* 0x0000002e5e2e7212 */ /* 0x000fe400078ec0ff */
[----:B------:R-:W-:Y:S01]  /*1a950*/  LOP3.LUT R47, R93, R47, RZ, 0xc0, !PT ;  /* 0x0000002f5d2f7212 */ /* 0x000fe200078ec0ff */
[-C--:B------:R-:W-:Y:S03]  /*1a960*/  HMMA.16816.F32 R28, R56, R38.reuse, R28 ;  /* 0x00000026381c723c */ /* 0x080fe6000000181c */
[----:B------:R-:W-:Y:S02]  /*1a970*/  PRMT R93, R89, 0x7632, R93 ;  /* 0x00007632595d7816 */ /* 0x000fe4000000005d */
[----:B------:R-:W-:Y:S02]  /*1a980*/  PRMT R56, R245, 0x7632, R56 ;  /* 0x00007632f5387816 */ /* 0x000fe40000000038 */
[----:B------:R-:W-:Y:S01]  /*1a990*/  PRMT R57, R246, 0x7632, R57 ;  /* 0x00007632f6397816 */ /* 0x000fe20000000039 */
[----:B------:R-:W-:Y:S04]  /*1a9a0*/  HMMA.16816.F32 R32, R40, R38, R32 ;  /* 0x000000262820723c */ /* 0x000fe80000001820 */
[----:B------:R-:W-:Y:S02]  /*1a9b0*/  PRMT R43, R206, 0x5410, R207 ;  /* 0x00005410ce2b7816 */ /* 0x000fe400000000cf */
[----:B------:R-:W-:Y:S02]  /*1a9c0*/  PRMT R42, R110, 0x7632, R42 ;  /* 0x000076326e2a7816 */ /* 0x000fe4000000002a */
[----:B------:R-:W-:Y:S02]  /*1a9d0*/  PRMT R107, R212, 0x5410, R209 ;  /* 0x00005410d46b7816 */ /* 0x000fe400000000d1 */
[----:B------:R-:W-:Y:S01]  /*1a9e0*/  LOP3.LUT R94, R42, 0xff, RZ, 0xc0, !PT ;  /* 0x000000ff2a5e7812 */ /* 0x000fe200078ec0ff */
[----:B------:R-:W1:Y:S01]  /*1a9f0*/  S2R R209, SR_TID.X ;  /* 0x0000000000d17919 */ /* 0x000e620000002100 */
[----:B------:R-:W-:Y:S05]  /*1aa00*/  LOP3.LUT R43, R43, 0xff00ff, RZ, 0xc0, !PT ;  /* 0x00ff00ff2b2b7812 */ /* 0x000fea00078ec0ff */
[--C-:B------:R-:W-:Y:S05]  /*1aa10*/  HSET2.LE.AND R43, R43, R211.reuse, PT ;  /* 0x000000d32b2b7233 */ /* 0x100fea0003803000 */
[----:B------:R-:W-:Y:S01]  /*1aa20*/  LOP3.LUT R43, R98, R43, RZ, 0xc0, !PT ;  /* 0x0000002b622b7212 */ /* 0x000fe200078ec0ff */
[----:B---3--:R-:W-:Y:S02]  /*1aa30*/  @P4 HADD2 R151, -R85.H1_H1, -RZ.H0_H0 ;  /* 0xa00000ff55974230 */ /* 0x008fe40000000d00 */
        /* <DEDUP_REMOVED lines=8> */
[----:B------:R-:W-:Y:S02]  /*1aac0*/  @!P6 PRMT R112, R50, 0x5410, RZ ;  /* 0x000054103270e816 */ /* 0x000fe400000000ff */
[----:B------:R-:W-:Y:S01]  /*1aad0*/  PRMT R49, R80, 0x7610, R49 ;  /* 0x0000761050317816 */ /* 0x000fe20000000031 */
[----:B------:R2:W-:Y:S01]  /*1aae0*/  @!P3 STL.S16 [R1+0x180], R80 ;  /* 0x000180500100b387 */ /* 0x0005e20000100600 */
[----:B------:R-:W-:Y:S02]  /*1aaf0*/  ISETP.GT.U32.AND P6, PT, R183, UR8, PT ;  /* 0x00000008b7007c0c */ /* 0x000fe4000bfc4070 */
[----:B------:R-:W-:Y:S02]  /*1ab00*/  @!P3 PRMT R113, R49, 0x5410, RZ ;  /* 0x000054103171b816 */ /* 0x000fe400000000ff */
[----:B------:R-:W-:Y:S01]  /*1ab10*/  ISETP.GT.U32.AND P3, PT, R182, UR8, PT ;  /* 0x00000008b6007c0c */ /* 0x000fe2000bf64070 */
[----:B----4-:R-:W-:Y:S05]  /*1ab20*/  @!P5 HADD2 R3, -R89.H0_H0, -RZ.H0_H0 ;  /* 0xa00000ff5903d230 */ /* 0x010fea0000000900 */
[----:B------:R-:W-:Y:S01]  /*1ab30*/  PRMT R48, R3, 0x7610, R48 ;  /* 0x0000761003307816 */ /* 0x000fe20000000030 */
[----:B------:R3:W-:Y:S03]  /*1ab40*/  @!P5 STL.S16 [R1+0x17c], R3 ;  /* 0x00017c030100d387 */ /* 0x0007e60000100600 */
[----:B------:R-:W-:Y:S01]  /*1ab50*/  @!P5 PRMT R115, R48, 0x5410, RZ ;  /* 0x000054103073d816 */ /* 0x000fe200000000ff */
[C---:B--2---:R-:W-:Y:S01]  /*1ab60*/  IMAD.WIDE R80, R233.reuse, -0x70, R44 ;  /* 0xffffff90e9507825 */ /* 0x044fe200078e022c */
[----:B------:R-:W-:Y:S01]  /*1ab70*/  ISETP.LE.U32.AND P5, PT, R118, UR8, PT ;  /* 0x0000000876007c0c */ /* 0x000fe2000bfa3070 */
[----:B------:R2:W4:Y:S01]  /*1ab80*/  LDL.S16 R61, [R1+0x160] ;  /* 0x00016000013d7983 */ /* 0x0005220000100600 */
[--C-:B------:R-:W-:Y:S02]  /*1ab90*/  HSET2.LE.AND R45, R106, R211.reuse, PT ;  /* 0x000000d36a2d7233 */ /* 0x100fe40003803000 */
[----:B------:R-:W-:Y:S01]  /*1aba0*/  PRMT R106, R204, 0x5410, R205 ;  /* 0x00005410cc6a7816 */ /* 0x000fe200000000cd */
[----:B------:R1:W-:Y:S01]  /*1abb0*/  STG.E.U16 desc[UR20][R80.64+-0x60], R60 ;  /* 0xffffa03c50007986 */ /* 0x0003e2000c101514 */
[--C-:B------:R-:W-:Y:S01]  /*1abc0*/  HSET2.LE.AND R44, R75, R211.reuse, PT ;  /* 0x000000d34b2c7233 */ /* 0x100fe20003803000 */
[----:B------:R-:W-:Y:S01]  /*1abd0*/  IMAD.WIDE R58, R233, 0x70, R80 ;  /* 0x00000070e93a7825 */ /* 0x000fe200078e0250 */
[----:B------:R-:W-:Y:S01]  /*1abe0*/  PRMT R75, R128, 0x5410, R203 ;  /* 0x00005410804b7816 */ /* 0x000fe200000000cb */
[----:B------:R2:W-:Y:S01]  /*1abf0*/  STG.E.U16 desc[UR20][R80.64+-0x5e], R0 ;  /* 0xffffa20050007986 */ /* 0x0005e2000c101514 */
[----:B------:R-:W-:Y:S02]  /*1ac00*/  LOP3.LUT R45, R95, R45, RZ, 0xc0, !PT ;  /* 0x0000002d5f2d7212 */ /* 0x000fe400078ec0ff */
[----:B------:R-:W-:Y:S01]  /*1ac10*/  LOP3.LUT R44, R96, R44, RZ, 0xc0, !PT ;  /* 0x0000002c602c7212 */ /* 0x000fe200078ec0ff */
[----:B------:R-:W-:Y:S01]  /*1ac20*/  @!P5 HADD2 R148, -R64.H0_H0, -RZ.H0_H0 ;  /* 0xa00000ff4094d230 */ /* 0x000fe20000000900 */
[----:B------:R-:W-:Y:S01]  /*1ac30*/  LOP3.LUT R95, R110, 0xff, RZ, 0xc0, !PT ;  /* 0x000000ff6e5f7812 */ /* 0x000fe200078ec0ff */
[----:B------:R-:W2:Y:S01]  /*1ac40*/  LDSM.16.MT88.4 R48, [R194+0x4800] ;  /* 0x00480000c230783b */ /* 0x000ea20000004200 */
[--C-:B------:R-:W-:Y:S01]  /*1ac50*/  HSET2.LE.AND R42, R75, R211.reuse, PT ;  /* 0x000000d34b2a7233 */ /* 0x100fe20003803000 */
[----:B------:R-:W-:Y:S01]  /*1ac60*/  @P6 HADD2 R109, -R2.H0_H0, -RZ.H0_H0 ;  /* 0xa00000ff026d6230 */ /* 0x000fe20000000900 */
[----:B------:R-:W-:Y:S01]  /*1ac70*/  PRMT R36, R148, 0x7610, R36 ;  /* 0x0000761094247816 */ /* 0x000fe20000000024 */
[----:B------:R-:W-:Y:S01]  /*1ac80*/  STG.E.U16 desc[UR20][R58.64+-0x60], R164 ;  /* 0xffffa0a43a007986 */ /* 0x000fe2000c101514 */
[----:B------:R-:W-:Y:S01]  /*1ac90*/  SHF.R.U32.HI R75, RZ, 0x18, R110 ;  /* 0x00000018ff4b7819 */ /* 0x000fe2000001166e */
[--C-:B---3--:R-:W-:Y:S01]  /*1aca0*/  IMAD.MOV.U32 R3, RZ, RZ, R63.reuse ;  /* 0x000000ffff037224 */ /* 0x108fe200078e003f */
[C---:B------:R-:W-:Y:S01]  /*1acb0*/  PRMT R63, R64.reuse, 0x7632, R63 ;  /* 0x00007632403f7816 */ /* 0x040fe2000000003f */
[----:B------:R3:W-:Y:S01]  /*1acc0*/  STG.E.U16 desc[UR20][R58.64+-0x5e], R147 ;  /* 0xffffa2933a007986 */ /* 0x0007e2000c101514 */
[----:B------:R-:W-:Y:S01]  /*1acd0*/  PRMT R67, R109, 0x7610, R67 ;  /* 0x000076106d437816 */ /* 0x000fe20000000043 */
[----:B------:R-:W-:Y:S01]  /*1ace0*/  IMAD.WIDE R40, R233, -0x70, R58 ;  /* 0xffffff90e9287825 */ /* 0x000fe200078e023a */
[----:B------:R-:W-:Y:S01]  /*1acf0*/  PRMT R65, R64, 0x5410, R63 ;  /* 0x0000541040417816 */ /* 0x000fe2000000003f */
[----:B------:R-:W-:Y:S01]  /*1ad00*/  STG.E.U16 desc[UR20][R198.64+-0x5e], R122 ;  /* 0xffffa27ac6007986 */ /* 0x000fe2000c101514 */
[----:B------:R-:W-:Y:S01]  /*1ad10*/  @!P5 PRMT R64, R36, 0x5410, RZ ;  /* 0x000054102440d816 */ /* 0x000fe200000000ff */
[----:B------:R-:W-:Y:S01]  /*1ad20*/  @P4 HADD2 R145, -R63.H0_H0, -RZ.H0_H0 ;  /* 0xa00000ff3f914230 */ /* 0x000fe20000000900 */
[----:B------:R-:W-:Y:S01]  /*1ad30*/  LOP3.LUT R52, R3, R52, RZ, 0xc0, !PT ;  /* 0x0000003403347212 */ /* 0x000fe200078ec0ff */
[----:B------:R-:W3:Y:S01]  /*1ad40*/  LDSM.16.MT88.4 R36, [R68+0x800] ;  /* 0x000800004424783b */ /* 0x000ee20000004200 */
[----:B------:R-:W-:Y:S02]  /*1ad50*/  PRMT R3, R245, 0x7610, R3 ;  /* 0x00007610f5037816 */ /* 0x000fe40000000003 */
[----:B------:R-:W-:Y:S01]  /*1ad60*/  PRMT R66, R145, 0x7610, R66 ;  /* 0x0000761091427816 */ /* 0x000fe20000000042 */
[----:B-1----:R1:W4:Y:S01]  /*1ad70*/  LDL.S16 R60, [R1+0x15c] ;  /* 0x00015c00013c7983 */ /* 0x0023220000100600 */
[----:B--2---:R-:W-:Y:S01]  /*1ad80*/  PRMT R0, R228, 0x7632, R0 ;  /* 0x00007632e4007816 */ /* 0x004fe20000000000 */
[----:B------:R-:W-:Y:S01]  /*1ad90*/  IMAD.WIDE.U32 R80, R219, -0x2daee0ad, RZ ;  /* 0xd2511f53db507825 */ /* 0x000fe200078e00ff */
[----:B------:R-:W-:Y:S01]  /*1ada0*/  @P4 PRMT R63, R66, 0x5410, RZ ;  /* 0x00005410423f4816 */ /* 0x000fe200000000ff */
[----:B------:R-:W-:Y:S01]  /*1adb0*/  @!P5 STL.S16 [R1+0x170], R148 ;  /* 0x000170940100d387 */ /* 0x000fe20000100600 */
[----:B------:R-:W-:Y:S01]  /*1adc0*/  PRMT R66, R2, 0x5410, R0 ;  /* 0x0000541002427816 */ /* 0x000fe20000000000 */
[----:B------:R-:W-:Y:S01]  /*1add0*/  @P3 HADD2 R108, -R0.H0_H0, -RZ.H0_H0 ;  /* 0xa00000ff006c3230 */ /* 0x000fe20000000900 */
[----:B------:R-:W-:Y:S01]  /*1ade0*/  @P6 PRMT R2, R67, 0x5410, RZ ;  /* 0x0000541043026816 */ /* 0x000fe200000000ff */
[----:B------:R-:W-:Y:S01]  /*1adf0*/  @P4 STL.S16 [R1+0x16c], R145 ;  /* 0x00016c9101004387 */ /* 0x000fe20000100600 */
[----:B------:R-:W-:Y:S02]  /*1ae00*/  PRMT R67, R131, 0x5410, R215 ;  /* 0x0000541083437816 */ /* 0x000fe400000000d7 */
[----:B------:R-:W-:Y:S01]  /*1ae10*/  PRMT R62, R108, 0x7610, R62 ;  /* 0x000076106c3e7816 */ /* 0x000fe2000000003e */
[----:B------:R2:W-:Y:S01]  /*1ae20*/  @P6 STL.S16 [R1+0x168], R109 ;  /* 0x0001686d01006387 */ /* 0x0005e20000100600 */
[----:B------:R-:W-:Y:S02]  /*1ae30*/  ISETP.GT.U32.AND P4, PT, R116, UR8, PT ;  /* 0x0000000874007c0c */ /* 0x000fe4000bf84070 */
[----:B------:R-:W-:Y:S01]  /*1ae40*/  @P3 PRMT R0, R62, 0x5410, RZ ;  /* 0x000054103e003816 */ /* 0x000fe200000000ff */
[----:B------:R1:W-:Y:S01]  /*1ae50*/  @P3 STL.S16 [R1+0x164], R108 ;  /* 0x0001646c01003387 */ /* 0x0003e20000100600 */
[C---:B------:R-:W-:Y:S02]  /*1ae60*/  ISETP.GT.U32.AND P5, PT, R117.reuse, UR8, PT ;  /* 0x0000000875007c0c */ /* 0x040fe4000bfa4070 */
[----:B------:R-:W-:Y:S01]  /*1ae70*/  PRMT R116, R117, 0x5410, R116 ;  /* 0x0000541075747816 */ /* 0x000fe20000000074 */
[----:B------:R4:W5:Y:S01]  /*1ae80*/  LDL.LU R207, [R1+0x320] ;  /* 0x0003200001cf7983 */ /* 0x0009620000300800 */
[----:B---3--:R-:W-:Y:S01]  /*1ae90*/  PRMT R58, R246, 0x7610, R58 ;  /* 0x00007610f63a7816 */ /* 0x008fe2000000003a */
[-C--:B------:R-:W-:Y:S02]  /*1aea0*/  HMMA.16816.F32 R4, R44, R48.reuse, R4 ;  /* 0x000000302c04723c */ /* 0x080fe40000001804 */
[----:B------:R3:W5:Y:S03]  /*1aeb0*/  LDL.LU R206, [R1+0x31c] ;  /* 0x00031c0001ce7983 */ /* 0x0007660000300800 */
[----:B------:R-:W-:Y:S01]  /*1aec0*/  PRMT R62, R150, 0x5410, R166 ;  /* 0x00005410963e7816 */ /* 0x000fe200000000a6 */
[----:B------:R3:W5:Y:S01]  /*1aed0*/  LDL.LU R205, [R1+0x318] ;  /* 0x0003180001cd7983 */ /* 0x0007620000300800 */
[----:B------:R-:W-:Y:S01]  /*1aee0*/  PRMT R96, R243, 0x5410, R208 ;  /* 0x00005410f3607816 */ /* 0x000fe200000000d0 */
[C---:B------:R-:W-:Y:S02]  /*1aef0*/  HMMA.16816.F32 R8, R52.reuse, R48, R8 ;  /* 0x000000303408723c */ /* 0x040fe40000001808 */
[----:B------:R3:W5:Y:S02]  /*1af00*/  LDL.LU R204, [R1+0x314] ;  /* 0x0003140001cc7983 */ /* 0x0007640000300800 */
[----:B------:R-:W-:Y:S01]  /*1af10*/  LOP3.LUT R42, R97, R42, RZ, 0xc0, !PT ;  /* 0x0000002a612a7212 */ /* 0x000fe200078ec0ff */
[----:B------:R-:W-:Y:S01]  /*1af20*/  IMAD.SHL.U32 R208, R209, 0x20, RZ ;  /* 0x00000020d1d07824 */ /* 0x000fe200078e00ff */
[----:B------:R-:W-:Y:S01]  /*1af30*/  LOP3.LUT R81, R146, UR14, R81, 0x96, !PT ;  /* 0x0000000e92517c12 */ /* 0x000fe2000f8e9651 */
[----:B------:R3:W5:Y:S01]  /*1af40*/  LDL.LU R203, [R1+0x310] ;  /* 0x0003100001cb7983 */ /* 0x0007620000300800 */
[----:B--2---:R-:W-:Y:S01]  /*1af50*/  SHF.R.U32.HI R109, RZ, 0x18, R105 ;  /* 0x00000018ff6d7819 */ /* 0x004fe20000011669 */
[-C--:B------:R-:W-:Y:S02]  /*1af60*/  HMMA.16816.F32 R12, R52, R50.reuse, R12 ;  /* 0x00000032340c723c */ /* 0x080fe4000000180c */
[----:B------:R3:W2:Y:S01]  /*1af70*/  LDL.S16 R145, [R1+0x158] ;  /* 0x0001580001917983 */ /* 0x0006a20000100600 */
[----:B-1----:R-:W-:Y:S02]  /*1af80*/  LOP3.LUT R108, R168, 0xff, RZ, 0xc0, !PT ;  /* 0x000000ffa86c7812 */ /* 0x002fe400078ec0ff */
[----:B------:R-:W-:Y:S01]  /*1af90*/  ISETP.LE.U32.AND P6, PT, R109, UR8, PT ;  /* 0x000000086d007c0c */ /* 0x000fe2000bfc3070 */
[----:B------:R3:W3:Y:S01]  /*1afa0*/  LDL.S16 R131, [R1+0x154] ;  /* 0x0001540001837983 */ /* 0x0006e20000100600 */
[----:B------:R-:W-:Y:S01]  /*1afb0*/  ISETP.LE.U32.AND P3, PT, R108, UR8, PT ;  /* 0x000000086c007c0c */ /* 0x000fe2000bf63070 */
[C---:B------:R-:W-:Y:S02]  /*1afc0*/  HMMA.16816.F32 R16, R44.reuse, R50, R16 ;  /* 0x000000322c10723c */ /* 0x040fe40000001810 */
[----:B------:R1:W3:Y:S02]  /*1afd0*/  LDL.S16 R128, [R1+0x150] ;  /* 0x0001500001807983 */ /* 0x0002e40000100600 */
[----:B------:R-:W-:Y:S02]  /*1afe0*/  PRMT R105, R218, 0x5410, R231 ;  /* 0x00005410da697816 */ /* 0x000fe400000000e7 */
[C---:B------:R-:W-:Y:S01]  /*1aff0*/  LOP3.LUT R148, R81.reuse, 0xff, RZ, 0xc0, !PT ;  /* 0x000000ff51947812 */ /* 0x040fe200078ec0ff */
[----:B------:R-:W-:Y:S01]  /*1b000*/  STG.E.U16 desc[UR20][R198.64+-0x60], R158 ;  /* 0xffffa09ec6007986 */ /* 0x000fe2000c101514 */
[----:B------:R-:W-:Y:S01]  /*1b010*/  PRMT R151, R80, 0x7772, RZ ;  /* 0x0000777250977816 */ /* 0x000fe200000000ff */
[-C--:B------:R-:W-:Y:S02]  /*1b020*/  HMMA.16816.F32 R20, R44, R36.reuse, R20 ;  /* 0x000000242c14723c */ /* 0x080fe40000001814 */
[----:B------:R-:W-:Y:S01]  /*1b030*/  STG.E.U16 desc[UR20][R196.64+-0x50], R64 ;  /* 0xffffb040c4007986 */ /* 0x000fe2000c101514 */
[----:B------:R-:W-:Y:S02]  /*1b040*/  PRMT R108, R108, 0x5410, R167 ;  /* 0x000054106c6c7816 */ /* 0x000fe400000000a7 */
[----:B------:R-:W-:Y:S01]  /*1b050*/  PRMT R109, R120, 0x5410, R109 ;  /* 0x00005410786d7816 */ /* 0x000fe2000000006d */
[----:B------:R1:W-:Y:S02]  /*1b060*/  STG.E.U16 desc[UR20][R196.64+-0x4e], R63 ;  /* 0xffffb23fc4007986 */ /* 0x0003e4000c101514 */
[C---:B------:R-:W-:Y:S02]  /*1b070*/  HMMA.16816.F32 R24, R52.reuse, R36, R24 ;  /* 0x000000243418723c */ /* 0x040fe40000001818 */
[----:B------:R1:W-:Y:S04]  /*1b080*/  STG.E.U16 desc[UR20][R40.64+-0x4e], R0 ;  /* 0xffffb20028007986 */ /* 0x0003e8000c101514 */
[----:B------:R1:W-:Y:S02]  /*1b090*/  STG.E.U16 desc[UR20][R40.64+-0x50], R2 ;  /* 0xffffb00228007986 */ /* 0x0003e4000c101514 */
[-C--:B------:R-:W-:Y:S03]  /*1b0a0*/  HMMA.16816.F32 R28, R52, R38.reuse, R28 ;  /* 0x00000026341c723c */ /* 0x080fe6000000181c */
[----:B------:R-:W-:Y:S02]  /*1b0b0*/  LOP3.LUT R52, R186, 0xff, RZ, 0xc0, !PT ;  /* 0x000000ffba347812 */ /* 0x000fe400078ec0ff */
[----:B------:R-:W-:Y:S03]  /*1b0c0*/  LOP3.LUT R53, R81, 0xffff, RZ, 0xc0, !PT ;  /* 0x0000ffff51357812 */ /* 0x000fe600078ec0ff */
[----:B------:R-:W-:Y:S01]  /*1b0d0*/  HMMA.16816.F32 R32, R44, R38, R32 ;  /* 0x000000262c20723c */ /* 0x000fe20000001820 */
[----:B------:R-:W-:Y:S03]  /*1b0e0*/  LDSM.16.MT88.4 R44, [R68+0xc00] ;  /* 0x000c0000442c783b */ /* 0x000fe60000004200 */
[--C-:B------:R-:W-:Y:S02]  /*1b0f0*/  HSET2.LE.AND R38, R107, R211.reuse, PT ;  /* 0x000000d36b267233 */ /* 0x100fe40003803000 */
[----:B------:R-:W-:Y:S02]  /*1b100*/  LOP3.LUT R39, R106, 0xff00ff, RZ, 0xc0, !PT ;  /* 0x00ff00ff6a277812 */ /* 0x000fe400078ec0ff */
[----:B-1----:R-:W-:Y:S03]  /*1b110*/  PRMT R63, R3, 0x5410, R56 ;  /* 0x00005410033f7816 */ /* 0x002fe60000000038 */
[--C-:B------:R-:W-:Y:S02]  /*1b120*/  HSET2.LE.AND R39, R39, R211.reuse, PT ;  /* 0x000000d327277233 */ /* 0x100fe40003803000 */
[----:B------:R-:W-:Y:S02]  /*1b130*/  PRMT R0, R247, 0x7610, R0 ;  /* 0x00007610f7007816 */ /* 0x000fe40000000000 */
[----:B------:R-:W-:Y:S02]  /*1b140*/  LOP3.LUT R38, R71, R38, RZ, 0xc0, !PT ;  /* 0x0000002647267212 */ /* 0x000fe400078ec0ff */
[----:B------:R-:W-:Y:S02]  /*1b150*/  PRMT R2, R247, 0x7632, R2 ;  /* 0x00007632f7027816 */ /* 0x000fe40000000002 */
[----:B------:R-:W-:Y:S02]  /*1b160*/  LOP3.LUT R39, R69, R39, RZ, 0xc0, !PT ;  /* 0x0000002745277212 */ /* 0x000fe400078ec0ff */
[----:B------:R-:W-:Y:S01]  /*1b170*/  PRMT R69, R130, 0x5410, R180 ;  /* 0x0000541082457816 */ /* 0x000fe200000000b4 */
[----:B----4-:R-:W-:Y:S05]  /*1b180*/  @!P6 HADD2 R61, -R89.H1_H1, -RZ.H0_H0 ;  /* 0xa00000ff593de230 */ /* 0x010fea0000000d00 */
[----:B------:R-:W-:Y:S01]  /*1b190*/  PRMT R49, R61, 0x7610, R49 ;  /* 0x000076103d317816 */ /* 0x000fe20000000031 */
[----:B------:R-:W-:Y:S03]  /*1b1a0*/  @!P6 STL.S16 [R1+0x160], R61 ;  /* 0x0001603d0100e387 */ /* 0x000fe60000100600 */
[----:B------:R-:W-:Y:S02]  /*1b1b0*/  @!P6 PRMT R93, R49, 0x5410, RZ ;  /* 0x00005410315de816 */ /* 0x000fe400000000ff */
[C---:B------:R-:W-:Y:S02]  /*1b1c0*/  ISETP.LE.U32.AND P6, PT, R95.reuse, UR8, PT ;  /* 0x000000085f007c0c */ /* 0x040fe4000bfc3070 */
[----:B------:R-:W-:Y:S01]  /*1b1d0*/  PRMT R95, R95, 0x5410, R175 ;  /* 0x000054105f5f7816 */ /* 0x000fe200000000af */
[----:B------:R-:W-:Y:S05]  /*1b1e0*/  @!P3 HADD2 R60, -R87.H0_H0, -RZ.H0_H0 ;  /* 0xa00000ff573cb230 */ /* 0x000fea0000000900 */
[----:B------:R-:W-:Y:S01]  /*1b1f0*/  PRMT R48, R60, 0x7610, R48 ;  /* 0x000076103c307816 */ /* 0x000fe20000000030 */
[----:B------:R1:W-:Y:S03]  /*1b200*/  @!P3 STL.S16 [R1+0x15c], R60 ;  /* 0x00015c3c0100b387 */ /* 0x0003e60000100600 */
[----:B------:R-:W-:Y:S01]  /*1b210*/  @!P3 PRMT R114, R48, 0x5410, RZ ;  /* 0x000054103072b816 */ /* 0x000fe200000000ff */
[----:B------:R4:W4:Y:S01]  /*1b220*/  LDL.S16 R125, [R1+0x14c] ;  /* 0x00014c00017d7983 */ /* 0x0009220000100600 */
        /* <DEDUP_REMOVED lines=10> */
[----:B------:R-:W-:Y:S02]  /*1b2d0*/  LOP3.LUT R40, R100, R40, RZ, 0xc0, !PT ;  /* 0x0000002864287212 */ /* 0x000fe400078ec0ff */
[----:B------:R-:W-:Y:S01]  /*1b2e0*/  LOP3.LUT R41, R99, R41, RZ, 0xc0, !PT ;  /* 0x0000002963297212 */ /* 0x000fe200078ec0ff */
[----:B--2---:R-:W-:Y:S01]  /*1b2f0*/  @!P6 HADD2 R145, -R3.H0_H0, -RZ.H0_H0 ;  /* 0xa00000ff0391e230 */ /* 0x004fe20000000900 */
[----:B------:R-:W-:Y:S01]  /*1b300*/  PRMT R67, R163, 0x5410, R143 ;  /* 0x00005410a3437816 */ /* 0x000fe2000000008f */
[----:B------:R1:W-:Y:S01]  /*1b310*/  STG.E.U16 desc[UR20][R60.64+-0x4e], R119 ;  /* 0xffffb2773c007986 */ /* 0x0003e2000c101514 */
[----:B------:R-:W-:Y:S01]  /*1b320*/  PRMT R99, R52, 0x5410, R140 ;  /* 0x0000541034637816 */ /* 0x000fe2000000008c */
[----:B---3--:R-:W-:Y:S01]  /*1b330*/  @!P1 HADD2 R131, -R56.H0_H0, -RZ.H0_H0 ;  /* 0xa00000ff38839230 */ /* 0x008fe20000000900 */
[----:B------:R-:W-:Y:S01]  /*1b340*/  PRMT R64, R145, 0x7610, R64 ;  /* 0x0000761091407816 */ /* 0x000fe20000000040 */
[----:B------:R-:W-:Y:S01]  /*1b350*/  @!P6 STL.S16 [R1+0x158], R145 ;  /* 0x000158910100e387 */ /* 0x000fe20000100600 */
[----:B------:R-:W-:Y:S02]  /*1b360*/  @!P3 HADD2 R128, -R0.H0_H0, -RZ.H0_H0 ;  /* 0xa00000ff0080b230 */ /* 0x000fe40000000900 */
[----:B------:R-:W-:Y:S01]  /*1b370*/  PRMT R37, R131, 0x7610, R37 ;  /* 0x0000761083257816 */ /* 0x000fe20000000025 */
[----:B------:R-:W-:Y:S01]  /*1b380*/  @!P1 STL.S16 [R1+0x154], R131 ;  /* 0x0001548301009387 */ /* 0x000fe20000100600 */
[----:B------:R-:W-:Y:S02]  /*1b390*/  @!P6 PRMT R3, R64, 0x5410, RZ ;  /* 0x000054104003e816 */ /* 0x000fe400000000ff */
[----:B------:R-:W-:Y:S01]  /*1b3a0*/  PRMT R36, R128, 0x7610, R36 ;  /* 0x0000761080247816 */ /* 0x000fe20000000024 */
[----:B------:R-:W-:Y:S01]  /*1b3b0*/  @!P3 STL.S16 [R1+0x150], R128 ;  /* 0x000150800100b387 */ /* 0x000fe20000100600 */
[----:B------:R-:W-:Y:S02]  /*1b3c0*/  @!P1 PRMT R56, R37, 0x5410, RZ ;  /* 0x0000541025389816 */ /* 0x000fe400000000ff */
[----:B------:R-:W-:Y:S01]  /*1b3d0*/  ISETP.LE.U32.AND P1, PT, R75, UR8, PT ;  /* 0x000000084b007c0c */ /* 0x000fe2000bf23070 */
[----:B------:R-:W-:Y:S01]  /*1b3e0*/  STG.E.U16 desc[UR20][R198.64+-0x50], R111 ;  /* 0xffffb06fc6007986 */ /* 0x000fe2000c101514 */
[----:B------:R-:W-:Y:S02]  /*1b3f0*/  PRMT R64, R0, 0x5410, R2 ;  /* 0x0000541000407816 */ /* 0x000fe40000000002 */
[----:B------:R-:W-:Y:S01]  /*1b400*/  @!P3 PRMT R0, R36, 0x5410, RZ ;  /* 0x000054102400b816 */ /* 0x000fe200000000ff */
[----:B------:R-:W-:Y:S01]  /*1b410*/  STG.E.U16 desc[UR20][R198.64+-0x4e], R82 ;  /* 0xffffb252c6007986 */ /* 0x000fe2000c101514 */
[----:B------:R-:W-:Y:S01]  /*1b420*/  ISETP.LE.U32.AND P3, PT, R52, UR8, PT ;  /* 0x0000000834007c0c */ /* 0x000fe2000bf63070 */
[-C--:B------:R-:W-:Y:S02]  /*1b430*/  HMMA.16816.F32 R4, R40, R48.reuse, R4 ;  /* 0x000000302804723c */ /* 0x080fe40000001804 */
[----:B------:R2:W-:Y:S03]  /*1b440*/  STG.E.U16 desc[UR20][R196.64+-0x3e], R56 ;  /* 0xffffc238c4007986 */ /* 0x0005e6000c101514 */
[----:B------:R-:W-:Y:S01]  /*1b450*/  ISETP.GT.U32.AND P6, PT, R140, UR8, PT ;  /* 0x000000088c007c0c */ /* 0x000fe2000bfc4070 */
[----:B------:R3:W-:Y:S01]  /*1b460*/  STG.E.U16 desc[UR20][R196.64+-0x40], R3 ;  /* 0xffffc003c4007986 */ /* 0x0007e2000c101514 */
[--C-:B------:R-:W-:Y:S02]  /*1b470*/  HSET2.LE.AND R36, R96, R211.reuse, PT ;  /* 0x000000d360247233 */ /* 0x100fe40003803000 */
[--C-:B------:R-:W-:Y:S02]  /*1b480*/  HSET2.LE.AND R37, R105, R211.reuse, PT ;  /* 0x000000d369257233 */ /* 0x100fe40003803000 */
[----:B------:R-:W-:Y:S02]  /*1b490*/  SHF.R.U32.HI R96, RZ, 0x8, R53 ;  /* 0x00000008ff607819 */ /* 0x000fe40000011635 */
[----:B------:R-:W-:Y:S01]  /*1b4a0*/  LOP3.LUT R36, R70, R36, RZ, 0xc0, !PT ;  /* 0x0000002446247212 */ /* 0x000fe200078ec0ff */
[----:B------:R-:W-:Y:S01]  /*1b4b0*/  IMAD.WIDE R70, R233, -0x70, R60 ;  /* 0xffffff90e9467825 */ /* 0x000fe200078e023c */
[----:B------:R-:W-:Y:S02]  /*1b4c0*/  LOP3.LUT R37, R72, R37, RZ, 0xc0, !PT ;  /* 0x0000002548257212 */ /* 0x000fe400078ec0ff */
[----:B-1----:R-:W-:Y:S01]  /*1b4d0*/  PRMT R61, R165, 0x5410, R185 ;  /* 0x00005410a53d7816 */ /* 0x002fe200000000b9 */
[----:B------:R-:W-:Y:S01]  /*1b4e0*/  IMAD.MOV.U32 R60, RZ, RZ, R76 ;  /* 0x000000ffff3c7224 */ /* 0x000fe200078e004c */
[----:B------:R-:W-:Y:S01]  /*1b4f0*/  LOP3.LUT R53, R96, 0xffff, RZ, 0xc0, !PT ;  /* 0x0000ffff60357812 */ /* 0x000fe200078ec0ff */
[----:B------:R1:W-:Y:S01]  /*1b500*/  STG.E.U16 desc[UR20][R70.64+-0x40], R0 ;  /* 0xffffc00046007986 */ /* 0x0003e2000c101514 */
[----:B------:R-:W-:Y:S01]  /*1b510*/  PRMT R52, R249, 0x5410, R248 ;  /* 0x00005410f9347816 */ /* 0x000fe200000000f8 */
[C---:B------:R-:W-:Y:S04]  /*1b520*/  HMMA.16816.F32 R8, R36.reuse, R48, R8 ;  /* 0x000000302408723c */ /* 0x040fe80000001808 */
[--C-:B------:R-:W-:Y:S01]  /*1b530*/  HSET2.LE.AND R52, R52, R211.reuse, PT ;  /* 0x000000d334347233 */ /* 0x100fe20003803000 */
[----:B------:R-:W-:Y:S01]  /*1b540*/  IMAD.WIDE.U32 R48, R220, -0x2daee0ad, RZ ;  /* 0xd2511f53dc307825 */ /* 0x000fe200078e00ff */
[----:B------:R-:W-:Y:S02]  /*1b550*/  PRMT R76, R187, 0x5410, R184 ;  /* 0x00005410bb4c7816 */ /* 0x000fe400000000b8 */
[C---:B--2---:R-:W-:Y:S01]  /*1b560*/  PRMT R56, R250.reuse, 0x7610, R56 ;  /* 0x00007610fa387816 */ /* 0x044fe20000000038 */
[-C--:B------:R-:W-:Y:S03]  /*1b570*/  HMMA.16816.F32 R12, R36, R50.reuse, R12 ;  /* 0x00000032240c723c */ /* 0x080fe6000000180c */
[----:B---3--:R-:W-:Y:S01]  /*1b580*/  PRMT R3, R250, 0x7632, R3 ;  /* 0x00007632fa037816 */ /* 0x008fe20000000003 */
[----:B------:R-:W-:Y:S01]  /*1b590*/  IMAD.MOV.U32 R100, RZ, RZ, R48 ;  /* 0x000000ffff647224 */ /* 0x000fe200078e0030 */
[----:B------:R-:W-:Y:S02]  /*1b5a0*/  LOP3.LUT R72, R162, UR14, R49, 0x96, !PT ;  /* 0x0000000ea2487c12 */ /* 0x000fe4000f8e9631 */
[C---:B------:R-:W-:Y:S01]  /*1b5b0*/  PRMT R97, R48.reuse, 0x7772, RZ ;  /* 0x0000777230617816 */ /* 0x040fe200000000ff */
[C---:B------:R-:W-:Y:S04]  /*1b5c0*/  HMMA.16816.F32 R16, R40.reuse, R50, R16 ;  /* 0x000000322810723c */ /* 0x040fe80000001810 */
[C---:B------:R-:W-:Y:S02]  /*1b5d0*/  PRMT R98, R48.reuse, 0x7773, RZ ;  /* 0x0000777330627816 */ /* 0x040fe400000000ff */
[----:B------:R-:W-:Y:S02]  /*1b5e0*/  PRMT R82, R48, 0x7771, RZ ;  /* 0x0000777130527816 */ /* 0x000fe400000000ff */
[----:B------:R-:W-:Y:S01]  /*1b5f0*/  PRMT R75, R171, 0x5410, R201 ;  /* 0x00005410ab4b7816 */ /* 0x000fe200000000c9 */
[-C--:B------:R-:W-:Y:S01]  /*1b600*/  HMMA.16816.F32 R20, R40, R44.reuse, R20 ;  /* 0x0000002c2814723c */ /* 0x080fe20000001814 */
[----:B------:R-:W2:Y:S02]  /*1b610*/  LDSM.16.MT88.4 R48, [R194+0x5000] ;  /* 0x00500000c230783b */ /* 0x000ea40000004200 */
[----:B------:R-:W-:Y:S01]  /*1b620*/  PRMT R143, R97, 0x5410, R98 ;  /* 0x00005410618f7816 */ /* 0x000fe20000000062 */
[----:B-1----:R-:W-:Y:S01]  /*1b630*/  IMAD.MOV.U32 R0, RZ, RZ, R79 ;  /* 0x000000ffff007224 */ /* 0x002fe200078e004f */
[----:B------:R-:W-:Y:S02]  /*1b640*/  PRMT R79, R80, 0x7773, RZ ;  /* 0x00007773504f7816 */ /* 0x000fe400000000ff */
[----:B------:R-:W-:Y:S01]  /*1b650*/  LOP3.LUT R143, R143, 0xff00ff, RZ, 0xc0, !PT ;  /* 0x00ff00ff8f8f7812 */ /* 0x000fe200078ec0ff */
[C---:B------:R-:W-:Y:S04]  /*1b660*/  HMMA.16816.F32 R24, R36.reuse, R44, R24 ;  /* 0x0000002c2418723c */ /* 0x040fe80000001818 */
[----:B------:R-:W-:Y:S02]  /*1b670*/  LOP3.LUT R52, R0, R52, RZ, 0xc0, !PT ;  /* 0x0000003400347212 */ /* 0x000fe400078ec0ff */
[----:B------:R-:W-:Y:S02]  /*1b680*/  LOP3.LUT R0, R72, 0xffff, RZ, 0xc0, !PT ;  /* 0x0000ffff48007812 */ /* 0x000fe400078ec0ff */
[--C-:B------:R-:W-:Y:S01]  /*1b690*/  HSET2.LE.AND R143, R143, R211.reuse, PT ;  /* 0x000000d38f8f7233 */ /* 0x100fe20003803000 */
[-C--:B------:R-:W-:Y:S03]  /*1b6a0*/  HMMA.16816.F32 R28, R36, R46.reuse, R28 ;  /* 0x0000002e241c723c */ /* 0x080fe6000000181c */
[--C-:B------:R-:W-:Y:S02]  /*1b6b0*/  HSET2.LE.AND R36, R61, R211.reuse, PT ;  /* 0x000000d33d247233 */ /* 0x100fe40003803000 */
[----:B------:R-:W-:Y:S02]  /*1b6c0*/  PRMT R61, R56, 0x5410, R3 ;  /* 0x00005410383d7816 */ /* 0x000fe40000000003 */
[--C-:B------:R-:W-:Y:S01]  /*1b6d0*/  HSET2.LE.AND R37, R67, R211.reuse, PT ;  /* 0x000000d343257233 */ /* 0x100fe20003803000 */
[----:B------:R-:W-:Y:S01]  /*1b6e0*/  HMMA.16816.F32 R32, R40, R46, R32 ;  /* 0x0000002e2820723c */ /* 0x000fe20000001820 */
[----:B------:R-:W1:Y:S03]  /*1b6f0*/  LDSM.16.MT88.4 R40, [R68+0x1000] ;  /* 0x001000004428783b */ /* 0x000e660000004200 */
        /* <DEDUP_REMOVED lines=12> */
[-C--:B--2---:R-:W-:Y:S05]  /*1b7c0*/  HMMA.16816.F32 R4, R36, R48.reuse, R4 ;  /* 0x000000302404723c */ /* 0x084fea0000001804 */
[----:B----4-:R-:W-:Y:S02]  /*1b7d0*/  @!P1 HADD2 R125, -R2.H0_H0, -RZ.H0_H0 ;  /* 0xa00000ff027d9230 */ /* 0x010fe40000000900 */
[----:B------:R-:W-:Y:S03]  /*1b7e0*/  @!P3 HADD2 R122, -R58.H0_H0, -RZ.H0_H0 ;  /* 0xa00000ff3a7ab230 */ /* 0x000fe60000000900 */
        /* <DEDUP_REMOVED lines=12> */
[----:B------:R2:W3:Y:S01]  /*1b8b0*/  LDL.S16 R110, [R1+0x140] ;  /* 0x00014000016e7983 */ /* 0x0004e20000100600 */
        /* <DEDUP_REMOVED lines=19> */
[----:B-1----:R-:W-:Y:S04]  /*1b9f0*/  IMAD.WIDE R70, R233, 0x70, R70 ;  /* 0x00000070e9467825 */ /* 0x002fe800078e0246 */
        /* <DEDUP_REMOVED lines=9> */
[----:B------:R-:W1:Y:S04]  /*1ba90*/  LDSM.16.MT88.4 R48, [R194+0x5400] ;  /* 0x00540000c230783b */ /* 0x000e680000004200 */
[----:B------:R2:W-:Y:S01]  /*1baa0*/  STG.E.U16 desc[UR20][R196.64+-0x2e], R57 ;  /* 0xffffd239c4007986 */ /* 0x0005e2000c101514 */
[-C--:B------:R-:W-:Y:S08]  /*1bab0*/  HMMA.16816.F32 R20, R36, R40.reuse, R20 ;  /* 0x000000282414723c */ /* 0x080ff00000001814 */
[C---:B------:R-:W-:Y:S08]  /*1bac0*/  HMMA.16816.F32 R24, R52.reuse, R40, R24 ;  /* 0x000000283418723c */ /* 0x040ff00000001818 */
[-C--:B------:R-:W-:Y:S01]  /*1bad0*/  HMMA.16816.F32 R28, R52, R42.reuse, R28 ;  /* 0x0000002a341c723c */ /* 0x080fe2000000181c */
[----:B------:R-:W1:Y:S02]  /*1bae0*/  MUFU.EX2 R53, R124 ;  /* 0x0000007c00357308 */ /* 0x000e640000000800 */
[----:B------:R-:W-:Y:S01]  /*1baf0*/  PRMT R52, R251, 0x7632, R52 ;  /* 0x00007632fb347816 */ /* 0x000fe20000000034 */
[----:B------:R-:W-:Y:S04]  /*1bb00*/  IMAD.WIDE R54, R233, -0x70, R70 ;  /* 0xffffff90e9367825 */ /* 0x000fe800078e0246 */
[----:B------:R-:W-:Y:S01]  /*1bb10*/  HMMA.16816.F32 R32, R36, R42, R32 ;  /* 0x0000002a2420723c */ /* 0x000fe20000001820 */
[----:B------:R-:W1:Y:S03]  /*1bb20*/  LDSM.16.MT88.4 R36, [R68+0x1400] ;  /* 0x001400004424783b */ /* 0x000e660000004200 */
[----:B--2---:R-:W-:Y:S01]  /*1bb30*/  PRMT R57, R86, 0x7610, R57 ;  /* 0x0000761056397816 */ /* 0x004fe20000000039 */
[----:B---3--:R-:W-:Y:S02]  /*1bb40*/  @P5 HADD2 R110, -R56.H0_H0, -RZ.H0_H0 ;  /* 0xa00000ff386e5230 */ /* 0x008fe40000000900 */
[----:B----4-:R-:W-:Y:S03]  /*1bb50*/  @P4 HADD2 R107, -R3.H0_H0, -RZ.H0_H0 ;  /* 0xa00000ff036b4230 */ /* 0x010fe60000000900 */
[----:B------:R-:W-:Y:S01]  /*1bb60*/  PRMT R44, R110, 0x7610, R44 ;  /* 0x000076106e2c7816 */ /* 0x000fe2000000002c */
[----:B------:R-:W-:Y:S03]  /*1bb70*/  @P5 STL.S16 [R1+0x140], R110 ;  /* 0x0001406e01005387 */ /* 0x000fe60000100600 */
[----:B------:R-:W-:Y:S01]  /*1bb80*/  @P5 PRMT R56, R44, 0x5410, RZ ;  /* 0x000054102c385816 */ /* 0x000fe200000000ff */
[----:B------:R-:W-:Y:S01]  /*1bb90*/  @P4 STL.S16 [R1+0x13c], R107 ;  /* 0x00013c6b01004387 */ /* 0x000fe20000100600 */
[----:B------:R-:W-:Y:S02]  /*1bba0*/  ISETP.GT.U32.AND P5, PT, R167, UR8, PT ;  /* 0x00000008a7007c0c */ /* 0x000fe4000bfa4070 */
[----:B------:R-:W-:Y:S01]  /*1bbb0*/  PRMT R2, R107, 0x7610, R2 ;  /* 0x000076106b027816 */ /* 0x000fe20000000002 */
[----:B------:R2:W3:Y:S01]  /*1bbc0*/  LDL.S16 R59, [R1+0x138] ;  /* 0x00013800013b7983 */ /* 0x0004e20000100600 */
[----:B------:R-:W-:Y:S02]  /*1bbd0*/  PRMT R44, R138, 0x5410, R227 ;  /* 0x000054108a2c7816 */ /* 0x000fe400000000e3 */
[----:B------:R-:W-:Y:S01]  /*1bbe0*/  @P4 PRMT R3, R2, 0x5410, RZ ;  /* 0x0000541002034816 */ /* 0x000fe200000000ff */
[----:B------:R2:W4:Y:S01]  /*1bbf0*/  LDL.S16 R46, [R1+0x134] ;  /* 0x00013400012e7983 */ /* 0x0005220000100600 */
[----:B------:R-:W-:Y:S02]  /*1bc00*/  ISETP.LE.U32.AND P4, PT, R0, UR8, PT ;  /* 0x0000000800007c0c */ /* 0x000fe4000bf83070 */
[----:B------:R-:W-:Y:S01]  /*1bc10*/  PRMT R0, R223, 0x5410, R217 ;  /* 0x00005410df007816 */ /* 0x000fe200000000d9 */
[----:B------:R2:W2:Y:S01]  /*1bc20*/  LDL.S16 R45, [R1+0x130] ;  /* 0x00013000012d7983 */ /* 0x0004a20000100600 */
[----:B------:R-:W-:Y:S02]  /*1bc30*/  PRMT R2, R181, 0x5410, R174 ;  /* 0x00005410b5027816 */ /* 0x000fe400000000ae */
[--C-:B------:R-:W-:Y:S01]  /*1bc40*/  HSET2.LE.AND R44, R44, R211.reuse, PT ;  /* 0x000000d32c2c7233 */ /* 0x100fe20003803000 */
[----:B------:R1:W-:Y:S01]  /*1bc50*/  STG.E.U16 desc[UR20][R54.64+-0x30], R56 ;  /* 0xffffd03836007986 */ /* 0x0003e2000c101514 */
[--C-:B------:R-:W-:Y:S02]  /*1bc60*/  HSET2.LE.AND R0, R0, R211.reuse, PT ;  /* 0x000000d300007233 */ /* 0x100fe40003803000 */
[--C-:B------:R-:W-:Y:S01]  /*1bc70*/  HSET2.LE.AND R2, R2, R211.reuse, PT ;  /* 0x000000d302027233 */ /* 0x100fe20003803000 */
[----:B------:R1:W-:Y:S01]  /*1bc80*/  STG.E.U16 desc[UR20][R54.64+-0x2e], R3 ;  /* 0xffffd20336007986 */ /* 0x0003e2000c101514 */
[----:B------:R-:W-:Y:S03]  /*1bc90*/  LOP3.LUT R44, R101, R44, RZ, 0xc0, !PT ;  /* 0x0000002c652c7212 */ /* 0x000fe600078ec0ff */
[----:B------:R-:W-:Y:S01]  /*1bca0*/  LDSM.16.MT88.4 R164, [R194+0x5c00] ;  /* 0x005c0000c2a4783b */ /* 0x000fe20000004200 */
[----:B-1----:R-:W-:Y:S02]  /*1bcb0*/  PRMT R56, R87, 0x7632, R56 ;  /* 0x0000763257387816 */ /* 0x002fe40000000038 */
[----:B------:R-:W-:Y:S01]  /*1bcc0*/  PRMT R3, R252, 0x7632, R3 ;  /* 0x00007632fc037816 */ /* 0x000fe20000000003 */
[----:B---3--:R-:W-:Y:S02]  /*1bcd0*/  @P5 HADD2 R59, -R87.H1_H1, -RZ.H0_H0 ;  /* 0xa00000ff573b5230 */ /* 0x008fe40000000d00 */
[C---:B----4-:R-:W-:Y:S03]  /*1bce0*/  @P3 HADD2 R46, -R86.reuse.H0_H0, -RZ.H0_H0 ;  /* 0xa00000ff562e3230 */ /* 0x050fe60000000900 */
[----:B------:R-:W-:Y:S01]  /*1bcf0*/  PRMT R106, R59, 0x7610, R106 ;  /* 0x000076103b6a7816 */ /* 0x000fe2000000006a */
[----:B------:R1:W-:Y:S01]  /*1bd00*/  @P5 STL.S16 [R1+0x138], R59 ;  /* 0x0001383b01005387 */ /* 0x0003e20000100600 */
[----:B--2---:R-:W-:Y:S01]  /*1bd10*/  @P6 HADD2 R45, -R86.H1_H1, -RZ.H0_H0 ;  /* 0xa00000ff562d6230 */ /* 0x004fe20000000d00 */
        /* <DEDUP_REMOVED lines=24> */
[--C-:B------:R-:W-:Y:S01]  /*1bea0*/  HSET2.LE.AND R0, R75, R211.reuse, PT ;  /* 0x000000d34b007233 */ /* 0x100fe20003803000 */
[----:B------:R1:W2:Y:S01]  /*1beb0*/  LDL.S16 R65, [R1+0x11c] ;  /* 0x00011c0001417983 */ /* 0x0002a20000100600 */
[----:B------:R-:W-:Y:S01]  /*1bec0*/  LOP3.LUT R47, R66, R47, RZ, 0xc0, !PT ;  /* 0x0000002f422f7212 */ /* 0x000fe200078ec0ff */
[----:B------:R-:W-:Y:S01]  /*1bed0*/  IMAD.WIDE R66, R233, 0x70, R54 ;  /* 0x00000070e9427825 */ /* 0x000fe200078e0236 */
[--C-:B------:R-:W-:Y:S01]  /*1bee0*/  HSET2.LE.AND R2, R2, R211.reuse, PT ;  /* 0x000000d302027233 */ /* 0x100fe20003803000 */
[----:B------:R1:W3:Y:S01]  /*1bef0*/  LDL.S16 R54, [R1+0x120] ;  /* 0x0001200001367983 */ /* 0x0002e20000100600 */
[----:B------:R-:W-:Y:S02]  /*1bf00*/  LOP3.LUT R42, R60, R0, RZ, 0xc0, !PT ;  /* 0x000000003c2a7212 */ /* 0x000fe400078ec0ff */
[----:B------:R-:W-:Y:S01]  /*1bf10*/  PRMT R60, R72, 0x7632, R60 ;  /* 0x00007632483c7816 */ /* 0x000fe2000000003c */
[----:B------:R-:W-:Y:S01]  /*1bf20*/  STG.E.U16 desc[UR20][R66.64+-0x30], R114 ;  /* 0xffffd07242007986 */ /* 0x000fe2000c101514 */
[----:B------:R-:W-:Y:S01]  /*1bf30*/  PRMT R0, R81, 0x7632, R0 ;  /* 0x0000763251007816 */ /* 0x000fe20000000000 */
[-C--:B------:R-:W-:Y:S02]  /*1bf40*/  HMMA.16816.F32 R4, R44, R48.reuse, R4 ;  /* 0x000000302c04723c */ /* 0x080fe40000001804 */
[----:B------:R1:W-:Y:S03]  /*1bf50*/  STG.E.U16 desc[UR20][R66.64+-0x2e], R56 ;  /* 0xffffd23842007986 */ /* 0x0003e6000c101514 */
[----:B------:R-:W-:Y:S01]  /*1bf60*/  LOP3.LUT R60, R60, 0xff, RZ, 0xc0, !PT ;  /* 0x000000ff3c3c7812 */ /* 0x000fe200078ec0ff */
[----:B------:R1:W-:Y:S01]  /*1bf70*/  STG.E.U16 desc[UR20][R198.64+-0x30], R57 ;  /* 0xffffd039c6007986 */ /* 0x0003e2000c101514 */
[----:B------:R-:W-:Y:S02]  /*1bf80*/  LOP3.LUT R43, R59, R2, RZ, 0xc0, !PT ;  /* 0x000000023b2b7212 */ /* 0x000fe400078ec0ff */
        /* <DEDUP_REMOVED lines=14> */
[----:B-1----:R-:W-:Y:S01]  /*1c070*/  PRMT R56, R2, 0x5410, R52 ;  /* 0x0000541002387816 */ /* 0x002fe20000000034 */
[C---:B------:R-:W-:Y:S04]  /*1c080*/  HMMA.16816.F32 R16, R44.reuse, R50, R16 ;  /* 0x000000322c10723c */ /* 0x040fe80000001810 */
[----:B------:R-:W-:Y:S01]  /*1c090*/  LOP3.LUT R148, R55, R148, RZ, 0xc0, !PT ;  /* 0x0000009437947212 */ /* 0x000fe200078ec0ff */
[----:B------:R-:W-:Y:S02]  /*1c0a0*/  IMAD.MOV.U32 R57, RZ, RZ, R87 ;  /* 0x000000ffff397224 */ /* 0x000fe400078e0057 */
[----:B------:R-:W-:Y:S01]  /*1c0b0*/  IMAD.MOV.U32 R133, RZ, RZ, R134 ;  /* 0x000000ffff857224 */ /* 0x000fe200078e0086 */
[-C--:B------:R-:W-:Y:S08]  /*1c0c0*/  HMMA.16816.F32 R20, R44, R36.reuse, R20 ;  /* 0x000000242c14723c */ /* 0x080ff00000001814 */
        /* <DEDUP_REMOVED lines=16> */
[----:B------:R-:W-:Y:S02]  /*1c1d0*/  PRMT R61, R92, 0x7610, R61 ;  /* 0x000076105c3d7816 */ /* 0x000fe4000000003d */
[----:B------:R-:W-:Y:S02]  /*1c1e0*/  LOP3.LUT R42, R62, R42, RZ, 0xc0, !PT ;  /* 0x0000002a3e2a7212 */ /* 0x000fe400078ec0ff */
[--C-:B------:R-:W-:Y:S02]  /*1c1f0*/  HSET2.LE.AND R38, R108, R211.reuse, PT ;  /* 0x000000d36c267233 */ /* 0x100fe40003803000 */
[--C-:B------:R-:W-:Y:S02]  /*1c200*/  HSET2.LE.AND R36, R80, R211.reuse, PT ;  /* 0x000000d350247233 */ /* 0x100fe40003803000 */
        /* <DEDUP_REMOVED lines=29> */
[--C-:B------:R-:W-:Y:S05]  /*1c3e0*/  HSET2.LE.AND R149, R149, R211.reuse, PT ;  /* 0x000000d395957233 */ /* 0x100fea0003803000 */
[----:B------:R-:W-:Y:S01]  /*1c3f0*/  LOP3.LUT R149, R56, R149, RZ, 0xc0, !PT ;  /* 0x0000009538957212 */ /* 0x000fe200078ec0ff */
[----:B--2---:R-:W-:Y:S02]  /*1c400*/  @!P1 HADD2 R65, -R52.H0_H0, -RZ.H0_H0 ;  /* 0xa00000ff34419230 */ /* 0x004fe40000000900 */
[----:B---3--:R-:W-:Y:S05]  /*1c410*/  @!P6 HADD2 R54, -R92.H0_H0, -RZ.H0_H0 ;  /* 0xa00000ff5c36e230 */ /* 0x008fea0000000900 */
[----:B------:R2:W-:Y:S01]  /*1c420*/  @!P6 STL.S16 [R1+0x120], R54 ;  /* 0x000120360100e387 */ /* 0x0005e20000100600 */
[----:B------:R-:W-:Y:S03]  /*1c430*/  PRMT R76, R54, 0x7610, R76 ;  /* 0x00007610364c7816 */ /* 0x000fe6000000004c */
[----:B------:R3:W-:Y:S01]  /*1c440*/  @!P1 STL.S16 [R1+0x11c], R65 ;  /* 0x00011c4101009387 */ /* 0x0007e20000100600 */
[----:B------:R-:W-:Y:S02]  /*1c450*/  @!P6 PRMT R61, R76, 0x5410, RZ ;  /* 0x000054104c3de816 */ /* 0x000fe400000000ff */
[----:B------:R-:W-:Y:S02]  /*1c460*/  ISETP.LE.U32.AND P6, PT, R60, UR8, PT ;  /* 0x000000083c007c0c */ /* 0x000fe4000bfc3070 */
[----:B-1----:R-:W-:Y:S02]  /*1c470*/  SHF.R.U32.HI R3, RZ, 0x18, R72 ;  /* 0x00000018ff037819 */ /* 0x002fe40000011648 */
[----:B------:R-:W-:Y:S02]  /*1c480*/  LOP3.LUT R0, R78, 0xff, RZ, 0xc0, !PT ;  /* 0x000000ff4e007812 */ /* 0x000fe400078ec0ff */
[----:B------:R-:W-:Y:S02]  /*1c490*/  PRMT R141, R60, 0x5410, R3 ;  /* 0x000054103c8d7816 */ /* 0x000fe40000000003 */
[C-C-:B------:R-:W-:Y:S02]  /*1c4a0*/  PRMT R150, R0.reuse, 0x5410, R74.reuse ;  /* 0x0000541000967816 */ /* 0x140fe4000000004a */
[----:B------:R-:W-:Y:S02]  /*1c4b0*/  PRMT R74, R65, 0x7610, R74 ;  /* 0x00007610414a7816 */ /* 0x000fe4000000004a */
[----:B------:R-:W-:Y:S02]  /*1c4c0*/  ISETP.LE.U32.AND P3, PT, R0, UR8, PT ;  /* 0x0000000800007c0c */ /* 0x000fe4000bf63070 */
[----:B------:R-:W-:Y:S02]  /*1c4d0*/  @!P1 PRMT R52, R74, 0x5410, RZ ;  /* 0x000054104a349816 */ /* 0x000fe400000000ff */
[----:B------:R-:W-:Y:S02]  /*1c4e0*/  ISETP.LE.U32.AND P1, PT, R3, UR8, PT ;  /* 0x0000000803007c0c */ /* 0x000fe4000bf23070 */
[--C-:B------:R-:W-:Y:S01]  /*1c4f0*/  HSET2.LE.AND R0, R95, R211.reuse, PT ;  /* 0x000000d35f007233 */ /* 0x100fe20003803000 */
[----:B--2---:R-:W-:Y:S01]  /*1c500*/  IMAD.MOV.U32 R54, RZ, RZ, R89 ;  /* 0x000000ffff367224 */ /* 0x004fe200078e0059 */
[--C-:B------:R-:W-:Y:S01]  /*1c510*/  HSET2.LE.AND R141, R141, R211.reuse, PT ;  /* 0x000000d38d8d7233 */ /* 0x100fe20003803000 */
[----:B---3--:R-:W-:Y:S03]  /*1c520*/  IMAD.WIDE R64, R233, -0x70, R66 ;  /* 0xffffff90e9407825 */ /* 0x008fe600078e0242 */
[----:B------:R-:W-:Y:S02]  /*1c530*/  LOP3.LUT R40, R63, R0, RZ, 0xc0, !PT ;  /* 0x000000003f287212 */ /* 0x000fe400078ec0ff */
[----:B------:R-:W-:Y:S01]  /*1c540*/  LOP3.LUT R37, R54, R37, RZ, 0xc0, !PT ;  /* 0x0000002536257212 */ /* 0x000fe200078ec0ff */
[----:B------:R-:W-:Y:S01]  /*1c550*/  IMAD.MOV.U32 R54, RZ, RZ, R92 ;  /* 0x000000ffff367224 */ /* 0x000fe200078e005c */
[----:B------:R1:W-:Y:S01]  /*1c560*/  STG.E.U16 desc[UR20][R64.64+-0x20], R2 ;  /* 0xffffe00240007986 */ /* 0x0003e2000c101514 */
[----:B------:R-:W2:Y:S01]  /*1c570*/  MUFU.EX2 R0, R126 ;  /* 0x0000007e00007308 */ /* 0x000ea20000000800 */
[--C-:B------:R-:W-:Y:S01]  /*1c580*/  HSET2.LE.AND R150, R150, R211.reuse, PT ;  /* 0x000000d396967233 */ /* 0x100fe20003803000 */
[-C--:B------:R-:W-:Y:S01]  /*1c590*/  HMMA.16816.F32 R4, R40, R48.reuse, R4 ;  /* 0x000000302804723c */ /* 0x080fe20000001804 */
[----:B------:R3:W-:Y:S04]  /*1c5a0*/  STG.E.U16 desc[UR20][R64.64+-0x1e], R52 ;  /* 0xffffe23440007986 */ /* 0x0007e8000c101514 */
[----:B------:R-:W-:Y:S03]  /*1c5b0*/  LOP3.LUT R140, R54, R140, RZ, 0xc0, !PT ;  /* 0x0000008c368c7212 */ /* 0x000fe600078ec0ff */
[C---:B------:R-:W-:Y:S04]  /*1c5c0*/  HMMA.16816.F32 R8, R36.reuse, R48, R8 ;  /* 0x000000302408723c */ /* 0x040fe80000001808 */
[----:B------:R-:W-:Y:S01]  /*1c5d0*/  PRMT R48, R144, 0x7632, R48 ;  /* 0x0000763290307816 */ /* 0x000fe20000000030 */
[----:B--2---:R-:W-:Y:S03]  /*1c5e0*/  FADD.FTZ R3, R0, R214 ;  /* 0x000000d600037221 */ /* 0x004fe60000010000 */
[-C--:B------:R-:W-:Y:S01]  /*1c5f0*/  HMMA.16816.F32 R12, R36, R50.reuse, R12 ;  /* 0x00000032240c723c */ /* 0x080fe2000000180c */
[----:B-1----:R-:W1:Y:S07]  /*1c600*/  MUFU.EX2 R2, R127 ;  /* 0x0000007f00027308 */ /* 0x002e6e0000000800 */
[C---:B------:R-:W-:Y:S04]  /*1c610*/  HMMA.16816.F32 R16, R40.reuse, R50, R16 ;  /* 0x000000322810723c */ /* 0x040fe80000001810 */
[----:B---3--:R-:W-:Y:S04]  /*1c620*/  IMAD.WIDE R64, R233, 0x70, R64 ;  /* 0x00000070e9407825 */ /* 0x008fe800078e0240 */
[-C--:B------:R-:W-:Y:S01]  /*1c630*/  HMMA.16816.F32 R20, R40, R44.reuse, R20 ;  /* 0x0000002c2814723c */ /* 0x080fe20000001814 */
[----:B------:R-:W-:Y:S02]  /*1c640*/  STG.E.U16 desc[UR20][R64.64+-0x20], R61 ;  /* 0xffffe03d40007986 */ /* 0x000fe4000c101514 */
[C-C-:B-1----:R-:W-:Y:S01]  /*1c650*/  FADD.FTZ R52, R2.reuse, R3.reuse ;  /* 0x0000000302347221 */ /* 0x142fe20000010000 */
[----:B------:R-:W-:Y:S04]  /*1c660*/  F2FP.F16.F32.PACK_AB R49, R2, R0 ;  /* 0x000000000231723e */ /* 0x000fe800000000ff */
[C---:B------:R-:W-:Y:S04]  /*1c670*/  HMMA.16816.F32 R24, R36.reuse, R44, R24 ;  /* 0x0000002c2418723c */ /* 0x040fe80000001818 */
[C---:B------:R-:W-:Y:S02]  /*1c680*/  PRMT R2, R169.reuse, 0x7610, R2 ;  /* 0x00007610a9027816 */ /* 0x040fe40000000002 */
[----:B------:R-:W-:Y:S02]  /*1c690*/  PRMT R0, R169, 0x7632, R0 ;  /* 0x00007632a9007816 */ /* 0x000fe40000000000 */
[-C--:B------:R-:W-:Y:S01]  /*1c6a0*/  HMMA.16816.F32 R28, R36, R46.reuse, R28 ;  /* 0x0000002e241c723c */ /* 0x080fe2000000181c */
[----:B------:R-:W1:Y:S02]  /*1c6b0*/  LDSM.16.MT88.4 R36, [R68+0x1c00] ;  /* 0x001c00004424783b */ /* 0x000e640000004200 */
[----:B------:R-:W-:Y:S02]  /*1c6c0*/  PRMT R44, R2, 0x5410, R0 ;  /* 0x00005410022c7816 */ /* 0x000fe40000000000 */
[----:B------:R-:W-:Y:S02]  /*1c6d0*/  PRMT R3, R144, 0x7610, R3 ;  /* 0x0000761090037816 */ /* 0x000fe40000000003 */
[----:B------:R-:W-:Y:S01]  /*1c6e0*/  LOP3.LUT R45, R100, 0xff, RZ, 0xc0, !PT ;  /* 0x000000ff642d7812 */ /* 0x000fe200078ec0ff */
[----:B------:R-:W-:Y:S04]  /*1c6f0*/  HMMA.16816.F32 R32, R40, R46, R32 ;  /* 0x0000002e2820723c */ /* 0x000fe80000001820 */
[----:B------:R-:W-:Y:S02]  /*1c700*/  LOP3.LUT R143, R49, R143, RZ, 0xc0, !PT ;  /* 0x0000008f318f7212 */ /* 0x000fe400078ec0ff */
[----:B------:R-:W-:Y:S02]  /*1c710*/  LOP3.LUT R150, R44, R150, RZ, 0xc0, !PT ;  /* 0x000000962c967212 */ /* 0x000fe400078ec0ff */
[----:B------:R-:W-:Y:S02]  /*1c720*/  PRMT R44, R3, 0x5410, R48 ;  /* 0x00005410032c7816 */ /* 0x000fe40000000030 */
        /* <DEDUP_REMOVED lines=12> */
[----:B------:R2:W3:Y:S01]  /*1c7f0*/  LDL.S16 R66, [R1+0x10c] ;  /* 0x00010c0001427983 */ /* 0x0004e20000100600 */
        /* <DEDUP_REMOVED lines=26> */
[----:B---3--:R-:W-:Y:S05]  /*1c9a0*/  @!P3 HADD2 R66, -R2.H0_H0, -RZ.H0_H0 ;  /* 0xa00000ff0242b230 */ /* 0x008fea0000000900 */
[----:B------:R-:W-:Y:S01]  /*1c9b0*/  @!P3 STL.S16 [R1+0x10c], R66 ;  /* 0x00010c420100b387 */ /* 0x000fe20000100600 */
[----:B------:R-:W-:Y:S01]  /*1c9c0*/  PRMT R59, R66, 0x7610, R59 ;  /* 0x00007610423b7816 */ /* 0x000fe2000000003b */
[----:B----4-:R-:W-:Y:S03]  /*1c9d0*/  @P5 HADD2 R63, -R0.H0_H0, -RZ.H0_H0 ;  /* 0xa00000ff003f5230 */ /* 0x010fe60000000900 */
[----:B------:R-:W-:Y:S02]  /*1c9e0*/  @!P3 PRMT R2, R59, 0x5410, RZ ;  /* 0x000054103b02b816 */ /* 0x000fe400000000ff */
[----:B------:R-:W-:Y:S01]  /*1c9f0*/  ISETP.GT.U32.AND P3, PT, R82, UR8, PT ;  /* 0x0000000852007c0c */ /* 0x000fe2000bf64070 */
[----:B------:R-:W-:Y:S01]  /*1ca00*/  @P5 STL.S16 [R1+0x108], R63 ;  /* 0x0001083f01005387 */ /* 0x000fe20000100600 */
[----:B------:R-:W-:Y:S03]  /*1ca10*/  PRMT R58, R63, 0x7610, R58 ;  /* 0x000076103f3a7816 */ /* 0x000fe6000000003a */
[----:B------:R2:W3:Y:S01]  /*1ca20*/  LDL.S16 R54, [R1+0x104] ;  /* 0x0001040001367983 */ /* 0x0004e20000100600 */
[----:B------:R-:W-:Y:S02]  /*1ca30*/  @P5 PRMT R0, R58, 0x5410, RZ ;  /* 0x000054103a005816 */ /* 0x000fe400000000ff */
[----:B------:R-:W-:Y:S01]  /*1ca40*/  ISETP.LE.U32.AND P5, PT, R45, UR8, PT ;  /* 0x000000082d007c0c */ /* 0x000fe2000bfa3070 */
[----:B------:R2:W4:Y:S04]  /*1ca50*/  LDL.S16 R50, [R1+0xf8] ;  /* 0x0000f80001327983 */ /* 0x0005280000100600 */
[----:B------:R2:W2:Y:S04]  /*1ca60*/  LDL.S16 R52, [R1+0x100] ;  /* 0x0001000001347983 */ /* 0x0004a80000100600 */
[----:B------:R1:W2:Y:S04]  /*1ca70*/  LDL.S16 R51, [R1+0xfc] ;  /* 0x0000fc0001337983 */ /* 0x0002a80000100600 */
[----:B------:R1:W2:Y:S04]  /*1ca80*/  LDL.S16 R40, [R1+0xf0] ;  /* 0x0000f00001287983 */ /* 0x0002a80000100600 */
[----:B------:R1:W2:Y:S04]  /*1ca90*/  LDL.S16 R41, [R1+0xf4] ;  /* 0x0000f40001297983 */ /* 0x0002a80000100600 */
[----:B------:R1:W-:Y:S04]  /*1caa0*/  STG.E.U16 desc[UR20][R196.64+-0x10], R2 ;  /* 0xfffff002c4007986 */ /* 0x0003e8000c101514 */
[----:B------:R1:W-:Y:S02]  /*1cab0*/  STG.E.U16 desc[UR20][R196.64+-0xe], R0 ;  /* 0xfffff200c4007986 */ /* 0x0003e4000c101514 */
[----:B-1----:R-:W-:Y:S02]  /*1cac0*/  PRMT R2, R53, 0x7632, R2 ;  /* 0x0000763235027816 */ /* 0x002fe40000000002 */
[----:B------:R-:W-:Y:S01]  /*1cad0*/  PRMT R0, R49, 0x7632, R0 ;  /* 0x0000763231007816 */ /* 0x000fe20000000000 */
[----:B---3--:R-:W-:Y:S02]  /*1cae0*/  @P4 HADD2 R54, -R3.H0_H0, -RZ.H0_H0 ;  /* 0xa00000ff03364230 */ /* 0x008fe40000000900 */
[----:B----4-:R-:W-:Y:S03]  /*1caf0*/  @P6 HADD2 R50, -R48.H0_H0, -RZ.H0_H0 ;  /* 0xa00000ff30326230 */ /* 0x010fe60000000900 */
[----:B------:R-:W-:Y:S01]  /*1cb00*/  @P4 STL.S16 [R1+0x104], R54 ;  /* 0x0001043601004387 */ /* 0x000fe20000100600 */
[----:B------:R-:W-:Y:S01]  /*1cb10*/  PRMT R4, R54, 0x7610, R4 ;  /* 0x0000761036047816 */ /* 0x000fe20000000004 */
[C---:B--2---:R-:W-:Y:S01]  /*1cb20*/  @!P5 HADD2 R52, -R53.reuse.H0_H0, -RZ.H0_H0 ;  /* 0xa00000ff3534d230 */ /* 0x044fe20000000900 */
        /* <DEDUP_REMOVED lines=33> */
.L_x_835:
[----:B------:R-:W3:Y:S01]  /*1cd40*/  LDL.LU R4, [R1+0x44] ;  /* 0x0000440001047983 */ /* 0x000ee20000300800 */
[----:B------:R-:W1:Y:S03]  /*1cd50*/  LDCU UR4, c[0x0][0x4fc] ;  /* 0x00009f80ff0477ac */ /* 0x000e660008000800 */
[----:B------:R-:W4:Y:S01]  /*1cd60*/  LDL.LU R2, [R1+0x40] ;  /* 0x0000400001027983 */ /* 0x000f220000300800 */
[----:B------:R-:W2:Y:S01]  /*1cd70*/  S2R R25, SR_TID.X ;  /* 0x0000000000197919 */ /* 0x000ea20000002100 */
[----:B------:R-:W-:Y:S01]  /*1cd80*/  UISETP.NE.AND UP3, UPT, UR18, -0x1, UPT ;  /* 0xffffffff1200788c */ /* 0x000fe2000bf65270 */
[----:B------:R-:W1:Y:S08]  /*1cd90*/  S2UR UR8, SR_CgaCtaId ;  /* 0x00000000000879c3 */ /* 0x000e700000008800 */
[----:B------:R-:W4:Y:S01]  /*1cda0*/  S2UR UR9, SR_CTAID.Y ;  /* 0x00000000000979c3 */ /* 0x000f220000002600 */
[----:B------:R-:W4:Y:S01]  /*1cdb0*/  LDL.LU R8, [R1+0x304] ;  /* 0x0003040001087983 */ /* 0x000f220000300800 */
[----:B------:R-:W-:Y:S01]  /*1cdc0*/  UMOV UR6, 0x400 ;  /* 0x0000040000067882 */ /* 0x000fe20000000000 */
[----:B------:R-:W2:Y:S02]  /*1cdd0*/  LDCU.U8 UR11, c[0x0][0x549] ;  /* 0x0000a920ff0b77ac */ /* 0x000ea40008000000 */
[----:B------:R-:W4:Y:S01]  /*1cde0*/  LDL.LU R5, [R1+0x300] ;  /* 0x0003000001057983 */ /* 0x000f220000300800 */
[----:B------:R-:W2:Y:S02]  /*1cdf0*/  LDCU.U8 UR7, c[0x0][0x548] ;  /* 0x0000a900ff0777ac */ /* 0x000ea40008000000 */
[----:B------:R-:W3:Y:S01]  /*1ce00*/  S2UR UR14, SR_CTAID.Z ;  /* 0x00000000000e79c3 */ /* 0x000ee20000002700 */
[----:B------:R-:W3:Y:S01]  /*1ce10*/  S2R R26, SR_CTAID.X ;  /* 0x00000000001a7919 */ /* 0x000ee20000002500 */
[----:B------:R-:W-:-:S02]  /*1ce20*/  UISETP.NE.AND UP2, UPT, UR18, -0x1, UPT ;  /* 0xffffffff1200788c */ /* 0x000fc4000bf45270 */
[----:B-1----:R-:W-:Y:S01]  /*1ce30*/  ULEA UR8, UR8, UR6, 0x18 ;  /* 0x0000000608087291 */ /* 0x002fe2000f8ec0ff */
[----:B------:R-:W1:Y:S01]  /*1ce40*/  LDCU UR6, c[0x0][0x434] ;  /* 0x00008680ff0677ac */ /* 0x000e620008000800 */
[----:B--2---:R-:W-:Y:S01]  /*1ce50*/  SHF.L.U32 R24, R25, 0x3, RZ ;  /* 0x0000000319187819 */ /* 0x004fe200000006ff */
[----:B------:R-:W-:Y:S01]  /*1ce60*/  UISETP.NE.AND UP1, UPT, UR11, URZ, UPT ;  /* 0x000000ff0b00728c */ /* 0x000fe2000bf25270 */
[----:B------:R-:W1:Y:S03]  /*1ce70*/  LDCU UR11, c[0x0][0x434] ;  /* 0x00008680ff0b77ac */ /* 0x000e660008000800 */
[----:B------:R-:W-:-:S07]  /*1ce80*/  UISETP.NE.AND UP0, UPT, UR7, URZ, !UP1 ;  /* 0x000000ff0700728c */ /* 0x000fce000cf05270 */
[----:B------:R-:W1:Y:S01]  /*1ce90*/  @UP1 LDCU UR13, c[0x0][0x430] ;  /* 0x00008600ff0d17ac */ /* 0x000e620008000800 */
[----:B------:R-:W2:Y:S01]  /*1cea0*/  @UP1 LDCU UR15, c[0x0][0x430] ;  /* 0x00008600ff0f17ac */ /* 0x000ea20008000800 */
[----:B-1----:R-:W-:Y:S01]  /*1ceb0*/  @UP1 UIMAD UR11, UR13, UR6, URZ ;  /* 0x000000060d0b12a4 */ /* 0x002fe2000f8e02ff */
[----:B---3--:R-:W-:Y:S02]  /*1cec0*/  MOV R7, R4 ;  /* 0x0000000400077202 */ /* 0x008fe40000000f00 */
[----:B----4-:R-:W-:-:S03]  /*1ced0*/  MOV R6, R2 ;  /* 0x0000000200067202 */ /* 0x010fc60000000f00 */
[----:B------:R-:W1:Y:S04]  /*1cee0*/  SHFL.BFLY PT, R2, R7, 0x2, 0x1f ;  /* 0x0c401f0007027f89 */ /* 0x000e6800000e0000 */
[----:B------:R-:W3:Y:S04]  /*1cef0*/  SHFL.BFLY PT, R0, R6, 0x2, 0x1f ;  /* 0x0c401f0006007f89 */ /* 0x000ee800000e0000 */
[----:B------:R-:W4:Y:S04]  /*1cf00*/  SHFL.BFLY PT, R4, R8, 0x2, 0x1f ;  /* 0x0c401f0008047f89 */ /* 0x000f2800000e0000 */
[----:B------:R-:W2:Y:S01]  /*1cf10*/  SHFL.BFLY PT, R3, R5, 0x2, 0x1f ;  /* 0x0c401f0005037f89 */ /* 0x000ea200000e0000 */
[----:B-1----:R-:W-:Y:S01]  /*1cf20*/  FADD.FTZ R2, R2, R7 ;  /* 0x0000000702027221 */ /* 0x002fe20000010000 */
[----:B---3--:R-:W-:-:S04]  /*1cf30*/  FADD.FTZ R0, R0, R6 ;  /* 0x0000000600007221 */ /* 0x008fc80000010000 */
[----:B------:R-:W1:Y:S04]  /*1cf40*/  SHFL.BFLY PT, R22, R2, 0x1, 0x1f ;  /* 0x0c201f0002167f89 */ /* 0x000e6800000e0000 */
[----:B------:R-:W3:Y:S01]  /*1cf50*/  SHFL.BFLY PT, R23, R0, 0x1, 0x1f ;  /* 0x0c201f0000177f89 */ /* 0x000ee200000e0000 */
[----:B----4-:R-:W-:Y:S01]  /*1cf60*/  FADD.FTZ R4, R4, R8 ;  /* 0x0000000804047221 */ /* 0x010fe20000010000 */
[C---:B-----5:R-:W-:Y:S02]  /*1cf70*/  LOP3.LUT R8, R204.reuse, 0x20, RZ, 0xc0, !PT ;  /* 0x00000020cc087812 */ /* 0x060fe400078ec0ff */
[----:B------:R-:W-:Y:S01]  /*1cf80*/  LOP3.LUT R204, R204, 0x40, RZ, 0xc0, !PT ;  /* 0x00000040cccc7812 */ /* 0x000fe200078ec0ff */
[----:B--2---:R-:W-:Y:S02]  /*1cf90*/  FADD.FTZ R3, R3, R5 ;  /* 0x0000000503037221 */ /* 0x004fe40000010000 */
[----:B------:R-:W2:Y:S04]  /*1cfa0*/  SHFL.BFLY PT, R5, R4, 0x1, 0x1f ;  /* 0x0c201f0004057f89 */ /* 0x000ea800000e0000 */
[----:B------:R-:W4:Y:S01]  /*1cfb0*/  SHFL.BFLY PT, R20, R3, 0x1, 0x1f ;  /* 0x0c201f0003147f89 */ /* 0x000f2200000e0000 */
[----:B-1----:R-:W-:Y:S01]  /*1cfc0*/  FADD.FTZ R22, R2, R22 ;  /* 0x0000001602167221 */ /* 0x002fe20000010000 */
[----:B---3--:R-:W-:-:S04]  /*1cfd0*/  FADD.FTZ R23, R0, R23 ;  /* 0x0000001700177221 */ /* 0x008fc80000010000 */
[----:B------:R-:W-:Y:S02]  /*1cfe0*/  FSETP.NE.FTZ.AND P1, PT, R22, RZ, PT ;  /* 0x000000ff1600720b */ /* 0x000fe40003f35000 */
[----:B------:R-:W-:Y:S01]  /*1cff0*/  FSETP.NE.FTZ.AND P0, PT, R23, RZ, PT ;  /* 0x000000ff1700720b */ /* 0x000fe20003f15000 */
[----:B--2---:R-:W-:Y:S02]  /*1d000*/  FADD.FTZ R21, R4, R5 ;  /* 0x0000000504157221 */ /* 0x004fe40000010000 */
        /* <DEDUP_REMOVED lines=123> */
.L_x_839:
        /* <DEDUP_REMOVED lines=62> */
.L_x_841:
[----:B------:R-:W-:Y:S05]  /*1dba0*/  BSYNC.RECONVERGENT B0 ;  /* 0x0000000000007941 */ /* 0x000fea0003800200 */
.L_x_840:
        /* <DEDUP_REMOVED lines=34> */
.L_x_843:
[----:B------:R-:W-:Y:S05]  /*1ddd0*/  BSYNC.RECONVERGENT B0 ;  /* 0x0000000000007941 */ /* 0x000fea0003800200 */
.L_x_842:
        /* <DEDUP_REMOVED lines=16> */
.L_x_845:
[----:B------:R-:W-:Y:S05]  /*1dee0*/  BSYNC.RECONVERGENT B0 ;  /* 0x0000000000007941 */ /* 0x000fea0003800200 */
.L_x_844:
        /* <DEDUP_REMOVED lines=16> */
.L_x_847:
[----:B------:R-:W-:Y:S05]  /*1dff0*/  BSYNC.RECONVERGENT B0 ;  /* 0x0000000000007941 */ /* 0x000fea0003800200 */
.L_x_846:
        /* <DEDUP_REMOVED lines=15> */
.L_x_848:
        /* <DEDUP_REMOVED lines=9> */
.L_x_1364:


//--------------------- .text._ZN5flash16flash_fwd_kernelI23Flash_fwd_kernel_traitsILi32ELi128ELi128ELi4ELb0ELb0EN7cutlass6half_tE19Flash_kernel_traitsILi32ELi128ELi128ELi4ES3_EELb0ELb0ELb0ELb1ELb0ELb0ELb1ELb0EEEvNS_16Flash_fwd_paramsE --------------------------
	.section	.text._ZN5flash16flash_fwd_kernelI23Flash_fwd_kernel_traitsILi32ELi128ELi128ELi4ELb0ELb0EN7cutlass6half_tE19Flash_kernel_traitsILi32ELi128ELi128ELi4ES3_EELb0ELb0ELb0ELb1ELb0ELb0ELb1ELb0EEEvNS_16Flash_fwd_paramsE,"ax",@progbits
	.align	128
        .global         _ZN5flash16flash_fwd_kernelI23Flash_fwd_kernel_traitsILi32ELi128ELi128ELi4ELb0ELb0EN7cutlass6half_tE19Flash_kernel_traitsILi32ELi128ELi128ELi4ES3_EELb0ELb0ELb0ELb1ELb0ELb0ELb1ELb0EEEvNS_16Flash_fwd_paramsE
        .type           _ZN5flash16flash_fwd_kernelI23Flash_fwd_kernel_traitsILi32ELi128ELi128ELi4ELb0ELb0EN7cutlass6half_tE19Flash_kernel_traitsILi32ELi128ELi128ELi4ES3_EELb0ELb0ELb0ELb1ELb0ELb0ELb1ELb0EEEvNS_16Flash_fwd_paramsE,@function
        .size           _ZN5flash16flash_fwd_kernelI23Flash_fwd_kernel_traitsILi32ELi128ELi128ELi4ELb0ELb0EN7cutlass6half_tE19Flash_kernel_traitsILi32ELi128ELi128ELi4ES3_EELb0ELb0ELb0ELb1ELb0ELb0ELb1ELb0EEEvNS_16Flash_fwd_paramsE,(.L_x_1365 - _ZN5flash16flash_fwd_kernelI23Flash_fwd_kernel_traitsILi32ELi128ELi128ELi4ELb0ELb0EN7cutlass6half_tE19Flash_kernel_traitsILi32ELi128ELi128ELi4ES3_EELb0ELb0ELb0ELb1ELb0ELb0ELb1ELb0EEEvNS_16Flash_fwd_paramsE)
        .other          _ZN5flash16flash_fwd_kernelI23Flash_fwd_kernel_traitsILi32ELi128ELi128ELi4ELb0ELb0EN7cutlass6half_tE19Flash_kernel_traitsILi32ELi128ELi128ELi4ES3_EELb0ELb0ELb0ELb1ELb0ELb0ELb1ELb0EEEvNS_16Flash_fwd_paramsE,@"STO_CUDA_ENTRY STV_DEFAULT"
_ZN5flash16flash_fwd_kernelI23Flash_fwd_kernel_traitsILi32ELi128ELi128ELi4ELb0ELb0EN7cutlass6half_tE19Flash_kernel_traitsILi32ELi128ELi128ELi4ES3_EELb0ELb0ELb0ELb1ELb0ELb0ELb1ELb0EEEvNS_16Flash_fwd_paramsE:
.text._ZN5flash16flash_fwd_kernelI23Flash_fwd_kernel_traitsILi32ELi128ELi128ELi4ELb0ELb0EN7cutlass6half_tE19Flash_kernel_traitsILi32ELi128ELi128ELi4ES3_EELb0ELb0ELb0ELb1ELb0ELb0ELb1ELb0EEEvNS_16Flash_fwd_paramsE:
[----:B------:R-:W-:Y:S01]  /*0000*/  LDC R1, c[0x0][0x37c] ;  /* 0x0000df00ff017b82 */ /* 0x000fe20000000800 */
[----:B------:R-:W1:Y:S01]  /*0010*/  S2R R230, SR_CTAID.Y ;  /* 0x0000000000e67919 */ /* 0x000e620000002600 */
[----:B------:R-:W2:Y:S06]  /*0020*/  LDCU.64 UR8, c[0x0][0x460] ;  /* 0x00008c00ff0877ac */ /* 0x000eac0008000a00 */
[----:B------:R-:W1:Y:S01]  /*0030*/  LDC.64 R6, c[0x0][0x460] ;  /* 0x00011800ff067b82 */ /* 0x000e620000000a00 */
[----:B------:R-:W-:Y:S01]  /*0040*/  IMAD.MOV.U32 R228, RZ, RZ, -0x1 ;  /* 0xffffffffffe47424 */ /* 0x000fe200078e00ff */
[----:B------:R-:W3:Y:S01]  /*0050*/  LDCU.64 UR14, c[0x0][0x358] ;  /* 0x00006b00ff0e77ac */ /* 0x000ee20008000a00 */
[----:B------:R-:W4:Y:S05]  /*0060*/  LDCU.64 UR4, c[0x0][0x478] ;  /* 0x00008f00ff0477ac */ /* 0x000f2a0008000a00 */
[----:B------:R-:W3:Y:S01]  /*0070*/  LDC.64 R8, c[0x0][0x468] ;  /* 0x00011a00ff087b82 */ /* 0x000ee20000000a00 */
[----:B------:R-:W4:Y:S01]  /*0080*/  LDCU.64 UR6, c[0x0][0x470] ;  /* 0x00008e00ff0677ac */ /* 0x000f220008000a00 */
[----:B--2---:R-:W-:-:S02]  /*0090*/  ISETP.NE.U32.AND P1, PT, RZ, UR8, PT ;  /* 0x00000008ff007c0c */ /* 0x004fc4000bf25070 */
[----:B------:R-:W-:Y:S02]  /*00a0*/  ISETP.NE.U32.AND P0, PT, RZ, UR8, PT ;  /* 0x00000008ff007c0c */ /* 0x000fe4000bf05070 */
[----:B------:R-:W-:Y:S02]  /*00b0*/  ISETP.NE.AND.EX P1, PT, RZ, UR9, PT, P1 ;  /* 0x00000009ff007c0c */ /* 0x000fe4000bf25310 */
[----:B------:R-:W-:Y:S02]  /*00c0*/  ISETP.NE.AND.EX P0, PT, RZ, UR9, PT, P0 ;  /* 0x00000009ff007c0c */ /* 0x000fe4000bf05300 */
[----:B----4-:R-:W-:Y:S02]  /*00d0*/  ISETP.NE.U32.AND P2, PT, RZ, UR4, PT ;  /* 0x00000004ff007c0c */ /* 0x010fe4000bf45070 */
[----:B------:R-:W-:Y:S01]  /*00e0*/  ISETP.NE.U32.AND P4, PT, RZ, UR6, PT ;  /* 0x00000006ff007c0c */ /* 0x000fe2000bf85070 */
[----:B-1----:R-:W-:Y:S01]  /*00f0*/  IMAD.WIDE.U32 R6, R230, 0x4, R6 ;  /* 0x00000004e6067825 */ /* 0x002fe200078e0006 */
[----:B------:R-:W-:-:S02]  /*0100*/  ISETP.NE.AND.EX P2, PT, RZ, UR5, PT, P2 ;  /* 0x00000005ff007c0c */ /* 0x000fc4000bf45320 */
[----:B------:R-:W-:Y:S01]  /*0110*/  ISETP.NE.AND.EX P4, PT, RZ, UR7, PT, P4 ;  /* 0x00000007ff007c0c */ /* 0x000fe2000bf85340 */
[----:B------:R-:W-:Y:S02]  /*0120*/  IMAD.SHL.U32 R15, R230, 0x4, RZ ;  /* 0x00000004e60f7824 */ /* 0x000fe400078e00ff */
[----:B---3--:R1:W2:Y:S01]  /*0130*/  @P1 LDG.E R228, desc[UR14][R6.64] ;  /* 0x0000000e06e41981 */ /* 0x0082a2000c1e1900 */
[----:B------:R-:W-:-:S03]  /*0140*/  SHF.R.U32.HI R0, RZ, 0x1e, R230 ;  /* 0x0000001eff007819 */ /* 0x000fc600000116e6 */
[----:B------:R-:W2:Y:S01]  /*0150*/  @P0 LDG.E R17, desc[UR14][R6.64+0x4] ;  /* 0x0000040e06110981 */ /* 0x000ea2000c1e1900 */
[----:B------:R-:W-:-:S03]  /*0160*/  IMAD.MOV.U32 R4, RZ, RZ, RZ ;  /* 0x000000ffff047224 */ /* 0x000fc600078e00ff */
[C---:B------:R-:W-:Y:S02]  /*0170*/  @P2 IADD3 R12, P1, PT, R15.reuse, UR4, RZ ;  /* 0x000000040f0c2c10 */ /* 0x040fe4000ff3e0ff */
[----:B------:R-:W-:Y:S02]  /*0180*/  @P4 IADD3 R2, P3, PT, R15, UR6, RZ ;  /* 0x000000060f024c10 */ /* 0x000fe4000ff7e0ff */
[C---:B------:R-:W-:Y:S02]  /*0190*/  @P2 IADD3.X R13, PT, PT, R0.reuse, UR5, RZ, P1, !PT ;  /* 0x00000005000d2c10 */ /* 0x040fe40008ffe4ff */
[----:B------:R-:W-:-:S04]  /*01a0*/  @P4 IADD3.X R3, PT, PT, R0, UR7, RZ, P3, !PT ;  /* 0x0000000700034c10 */ /* 0x000fc80009ffe4ff */
[----:B------:R-:W3:Y:S04]  /*01b0*/  @P2 LDG.E R13, desc[UR14][R12.64] ;  /* 0x0000000e0c0d2981 */ /* 0x000ee8000c1e1900 */
[----:B------:R4:W3:Y:S01]  /*01c0*/  @P4 LDG.E R4, desc[UR14][R2.64] ;  /* 0x0000000e02044981 */ /* 0x0008e2000c1e1900 */
[----:B------:R-:W4:Y:S01]  /*01d0*/  LDCU.U8 UR4, c[0x0][0x532] ;  /* 0x0000a640ff0477ac */ /* 0x000f220008000000 */
[----:B------:R-:W-:Y:S01]  /*01e0*/  ISETP.EQ.U32.AND P3, PT, R8, RZ, PT ;  /* 0x000000ff0800720c */ /* 0x000fe20003f62070 */
[----:B-1----:R-:W1:Y:S01]  /*01f0*/  @!P0 LDC R7, c[0x0][0x434] ;  /* 0x00010d00ff078b82 */ /* 0x002e620000000800 */
[----:B------:R-:W-:Y:S01]  /*0200*/  IADD3 R14, P1, PT, R15, R8, RZ ;  /* 0x000000080f0e7210 */ /* 0x000fe20007f3e0ff */
[----:B------:R-:W-:Y:S01]  /*0210*/  IMAD.MOV.U32 R11, RZ, RZ, -0x1 ;  /* 0xffffffffff0b7424 */ /* 0x000fe200078e00ff */
[----:B----4-:R-:W-:-:S04]  /*0220*/  ISETP.NE.AND P4, PT, RZ, UR4, PT ;  /* 0x00000004ff007c0c */ /* 0x010fc8000bf85270 */
[----:B------:R-:W-:Y:S01]  /*0230*/  ISETP.EQ.OR.EX P3, PT, R9, RZ, !P4, P3 ;  /* 0x000000ff0900720c */ /* 0x000fe20006762730 */
[----:B------:R-:W4:Y:S01]  /*0240*/  @!P2 LDC.64 R2, c[0x0][0x488] ;  /* 0x00012200ff02ab82 */ /* 0x000f220000000a00 */
[----:B------:R-:W-:-:S07]  /*0250*/  IMAD.X R15, R0, 0x1, R9, P1 ;  /* 0x00000001000f7824 */ /* 0x000fce00008e0609 */
[----:B------:R-:W1:Y:S01]  /*0260*/  @!P2 LDC R0, c[0x0][0x43c] ;  /* 0x00010f00ff00ab82 */ /* 0x000e620000000800 */
[----:B------:R-:W4:Y:S03]  /*0270*/  S2R R5, SR_CTAID.X ;  /* 0x0000000000057919 */ /* 0x000f260000002500 */
[----:B------:R1:W5:Y:S01]  /*0280*/  @!P3 LDG.E R11, desc[UR14][R14.64] ;  /* 0x0000000e0e0bb981 */ /* 0x000362000c1e1900 */
[----:B------:R-:W-:-:S04]  /*0290*/  ISETP.NE.U32.AND P3, PT, R8, RZ, PT ;  /* 0x000000ff0800720c */ /* 0x000fc80003f65070 */
[----:B------:R-:W-:Y:S01]  /*02a0*/  ISETP.NE.AND.EX P3, PT, R9, RZ, PT, P3 ;  /* 0x000000ff0900720c */ /* 0x000fe20003f65330 */
[----:B------:R-:W1:Y:S01]  /*02b0*/  S2R R229, SR_TID.X ;  /* 0x0000000000e57919 */ /* 0x000e620000002100 */
[----:B------:R-:W1:Y:S01]  /*02c0*/  S2R R234, SR_CTAID.Z ;  /* 0x0000000000ea7919 */ /* 0x000e620000002700 */
[----:B----4-:R-:W-:Y:S02]  /*02d0*/  IMAD.SHL.U32 R232, R5, 0x80, RZ ;  /* 0x0000008005e87824 */ /* 0x010fe400078e00ff */
[----:B--2---:R-:W-:Y:S01]  /*02e0*/  @P0 IMAD.IADD R7, R17, 0x1, -R228 ;  /* 0x0000000111070824 */ /* 0x004fe200078e0ae4 */
[----:B------:R-:W-:-:S04]  /*02f0*/  @!P2 ISETP.NE.U32.AND P0, PT, R2, RZ, PT ;  /* 0x000000ff0200a20c */ /* 0x000fc80003f05070 */
[----:B------:R-:W-:-:S04]  /*0300*/  @!P2 ISETP.NE.AND.EX P0, PT, R3, RZ, PT, P0 ;  /* 0x000000ff0300a20c */ /* 0x000fc80003f05300 */
[----:B-1----:R-:W-:Y:S02]  /*0310*/  @!P2 SEL R3, R0, RZ, P0 ;  /* 0x000000ff0003a207 */ /* 0x002fe40000000000 */
[----:B------:R-:W1:Y:S01]  /*0320*/  @!P3 LDC R0, c[0x0][0x438] ;  /* 0x00010e00ff00bb82 */ /* 0x000e620000000800 */
[----:B------:R-:W-:Y:S01]  /*0330*/  ISETP.GT.AND P1, PT, R7, R232, PT ;  /* 0x000000e80700720c */ /* 0x000fe20003f24270 */
[----:B---3--:R-:W-:Y:S01]  /*0340*/  @P2 IMAD.IADD R6, R13, 0x1, -R4 ;  /* 0x000000010d062824 */ /* 0x008fe200078e0a04 */
[----:B------:R-:W-:Y:S11]  /*0350*/  @!P3 BRA `(.L_x_849) ;  /* 0x00000000000cb947 */ /* 0x000ff60003800000 */
[----:B-1----:R-:W2:Y:S02]  /*0360*/  @P4 LDG.E R0, desc[UR14][R14.64+0x4] ;  /* 0x0000040e0e004981 */ /* 0x002ea4000c1e1900 */
[----:B--2--5:R-:W-:-:S06]  /*0370*/  @P4 IADD3 R0, PT, PT, R0, -R11, RZ ;  /* 0x8000000b00004210 */ /* 0x024fcc0007ffe0ff */
[----:B------:R2:W5:Y:S02]  /*0380*/  @!P4 LDG.E R0, desc[UR14][R14.64] ;  /* 0x0000000e0e00c981 */ /* 0x000564000c1e1900 */
.L_x_849:
[----:B-1---5:R-:W-:Y:S01]  /*0390*/  @!P2 IADD3 R6, PT, PT, R3, R0, -R4 ;  /* 0x000000000306a210 */ /* 0x022fe20007ffe804 */
[----:B------:R-:W-:Y:S06]  /*03a0*/  @!P1 EXIT ;  /* 0x000000000000994d */ /* 0x000fec0003800000 */
[----:B------:R-:W-:-:S13]  /*03b0*/  ISETP.GT.AND P0, PT, R6, RZ, PT ;  /* 0x000000ff0600720c */ /* 0x000fda0003f04270 */
[----:B------:R-:W-:Y:S05]  /*03c0*/  @P0 BRA `(.L_x_850) ;  /* 0x0000000800a80947 */ /* 0x000fea0003800000 */
[----:B------:R-:W1:Y:S01]  /*03d0*/  LDC.U8 R0, c[0x0][0x549] ;  /* 0x00015240ff007b82 */ /* 0x000e620000000000 */
[----:B------:R-:W-:-:S07]  /*03e0*/  ISETP.NE.AND P1, PT, R228, -0x1, PT ;  /* 0xffffffffe400780c */ /* 0x000fce0003f25270 */
[----:B------:R-:W3:Y:S08]  /*03f0*/  LDC R13, c[0x0][0x434] ;  /* 0x00010d00ff0d7b82 */ /* 0x000ef00000000800 */
[----:B------:R-:W4:Y:S01]  /*0400*/  @!P1 LDC.64 R10, c[0x0][0x400] ;  /* 0x00010000ff0a9b82 */ /* 0x000f220000000a00 */
[----:B-1----:R-:W-:-:S07]  /*0410*/  ISETP.NE.AND P0, PT, R0, RZ, PT ;  /* 0x000000ff0000720c */ /* 0x002fce0003f05270 */
[----:B------:R-:W1:Y:S08]  /*0420*/  @P1 LDC.64 R8, c[0x0][0x408] ;  /* 0x00010200ff081b82 */ /* 0x000e700000000a00 */
[----:B------:R-:W5:Y:S08]  /*0430*/  LDC.U8 R0, c[0x0][0x548] ;  /* 0x00015200ff007b82 */ /* 0x000f700000000000 */
[----:B------:R-:W2:Y:S08]  /*0440*/  @P0 LDC.64 R2, c[0x0][0x430] ;  /* 0x00010c00ff020b82 */ /* 0x000eb00000000a00 */
[----:B------:R-:W1:Y:S01]  /*0450*/  @P0 LDC R17, c[0x0][0x430] ;  /* 0x00010c00ff110b82 */ /* 0x000e620000000800 */
[----:B-----5:R-:W-:Y:S01]  /*0460*/  ISETP.NE.AND P2, PT, R0, RZ, !P0 ;  /* 0x000000ff0000720c */ /* 0x020fe20004745270 */
[----:B--2---:R-:W-:-:S02]  /*0470*/  @P0 IMAD R15, R2, R3, RZ ;  /* 0x00000003020f0224 */ /* 0x004fc400078e02ff */
[----:B------:R-:W-:Y:S01]  /*0480*/  @P0 IMAD.MOV.U32 R3, RZ, RZ, 0x1 ;  /* 0x00000001ff030424 */ /* 0x000fe200078e00ff */
[----:B---34-:R-:W-:Y:S09]  /*0490*/  @P0 BRA `(.L_x_851) ;  /* 0x0000000000280947 */ /* 0x018ff20003800000 */
        /* <DEDUP_REMOVED lines=10> */
.L_x_851:
[----:B------:R-:W2:Y:S01]  /*0540*/  LDCU UR4, c[0x0][0x440] ;  /* 0x00008800ff0477ac */ /* 0x000ea20008000800 */
[----:B------:R-:W-:Y:S01]  /*0550*/  @!P1 IMAD.WIDE.U32 R20, R230, R10, RZ ;  /* 0x0000000ae6149225 */ /* 0x000fe200078e00ff */
[----:B------:R-:W-:Y:S01]  /*0560*/  ISETP.NE.AND P4, PT, R228, -0x1, PT ;  /* 0xffffffffe400780c */ /* 0x000fe20003f85270 */
[----:B------:R-:W-:Y:S01]  /*0570*/  BSSY.RECONVERGENT B0, `(.L_x_852) ;  /* 0x000002e000007945 */ /* 0x000fe20003800200 */
[----:B------:R-:W-:Y:S01]  /*0580*/  IADD3 R7, PT, PT, -R232, R7, RZ ;  /* 0x00000007e8077210 */ /* 0x000fe20007ffe1ff */
[----:B-1----:R-:W-:Y:S01]  /*0590*/  @P1 IMAD.WIDE.U32 R18, R228, R8, RZ ;  /* 0x00000008e4121225 */ /* 0x002fe200078e00ff */
[----:B------:R-:W-:-:S03]  /*05a0*/  SHF.R.U32.HI R8, RZ, 0x2, R229 ;  /* 0x00000002ff087819 */ /* 0x000fc600000116e5 */
[----:B------:R-:W-:Y:S01]  /*05b0*/  IMAD.SHL.U32 R0, R229, 0x8, RZ ;  /* 0x00000008e5007824 */ /* 0x000fe200078e00ff */
[----:B------:R-:W-:Y:S01]  /*05c0*/  IADD3 R2, PT, PT, R8, 0x60, RZ ;  /* 0x0000006008027810 */ /* 0x000fe20007ffe0ff */
[----:B------:R-:W-:Y:S02]  /*05d0*/  @!P1 IMAD R11, R230, R11, R21 ;  /* 0x0000000be60b9224 */ /* 0x000fe400078e0215 */
[----:B------:R-:W-:Y:S01]  /*05e0*/  @P1 IMAD R11, R228, R9, R19 ;  /* 0x00000009e40b1224 */ /* 0x000fe200078e0213 */
[----:B------:R-:W-:Y:S01]  /*05f0*/  LOP3.LUT R9, R0, 0x18, RZ, 0xc0, !PT ;  /* 0x0000001800097812 */ /* 0x000fe200078ec0ff */
[----:B------:R-:W-:Y:S02]  /*0600*/  IMAD R13, R230, R13, RZ ;  /* 0x0000000de60d7224 */ /* 0x000fe400078e02ff */
[----:B----4-:R-:W-:Y:S01]  /*0610*/  IMAD R15, R234, R15, RZ ;  /* 0x0000000fea0f7224 */ /* 0x010fe200078e02ff */
[----:B--2---:R-:W-:Y:S01]  /*0620*/  ISETP.GE.AND P0, PT, R9, UR4, PT ;  /* 0x0000000409007c0c */ /* 0x004fe2000bf06270 */
[----:B------:R-:W1:Y:S01]  /*0630*/  LDCU.64 UR4, c[0x0][0x410] ;  /* 0x00008200ff0477ac */ /* 0x000e620008000a00 */
[----:B------:R-:W-:Y:S01]  /*0640*/  SEL R0, R13, R228, !P4 ;  /* 0x000000e40d007207 */ /* 0x000fe20006000000 */
[----:B------:R-:W-:Y:S01]  /*0650*/  @!P1 IMAD.MOV.U32 R10, RZ, RZ, R20 ;  /* 0x000000ffff0a9224 */ /* 0x000fe200078e0014 */
[----:B------:R-:W-:Y:S01]  /*0660*/  ISETP.NE.AND P3, PT, R9, RZ, PT ;  /* 0x000000ff0900720c */ /* 0x000fe20003f65270 */
[----:B------:R-:W-:-:S02]  /*0670*/  @P1 IMAD.MOV.U32 R10, RZ, RZ, R18 ;  /* 0x000000ffff0a1224 */ /* 0x000fc400078e0012 */
[----:B------:R-:W-:Y:S01]  /*0680*/  @!P2 IMAD R15, R230, R3, R15 ;  /* 0x00000003e60fa224 */ /* 0x000fe200078e020f */
[----:B------:R-:W-:Y:S01]  /*0690*/  SHF.R.S32.HI R3, RZ, 0x1f, R0 ;  /* 0x0000001fff037819 */ /* 0x000fe20000011400 */
[C---:B------:R-:W-:Y:S01]  /*06a0*/  VIADD R6, R8.reuse, 0x20 ;  /* 0x0000002008067836 */ /* 0x040fe20000000000 */
[----:B------:R-:W-:Y:S01]  /*06b0*/  IADD3 R10, P1, PT, R9, R10, RZ ;  /* 0x0000000a090a7210 */ /* 0x000fe20007f3e0ff */
[----:B------:R-:W-:Y:S01]  /*06c0*/  VIADD R4, R8, 0x40 ;  /* 0x0000004008047836 */ /* 0x000fe20000000000 */
[----:B------:R-:W-:Y:S02]  /*06d0*/  SEL R0, R0, RZ, P2 ;  /* 0x000000ff00007207 */ /* 0x000fe40001000000 */
[----:B------:R-:W-:Y:S01]  /*06e0*/  SEL R3, R3, RZ, P2 ;  /* 0x000000ff03037207 */ /* 0x000fe20001000000 */
[----:B------:R-:W-:Y:S01]  /*06f0*/  IMAD.X R11, RZ, RZ, R11, P1 ;  /* 0x000000ffff0b7224 */ /* 0x000fe200008e060b */
[-C--:B------:R-:W-:Y:S02]  /*0700*/  ISETP.GE.OR P2, PT, R8, R7.reuse, P0 ;  /* 0x000000070800720c */ /* 0x080fe40000746670 */
[----:B------:R-:W-:Y:S01]  /*0710*/  MOV R9, RZ ;  /* 0x000000ff00097202 */ /* 0x000fe20000000f00 */
        /* <DEDUP_REMOVED lines=19> */
.L_x_853:
[----:B------:R-:W-:Y:S05]  /*0850*/  BSYNC.RECONVERGENT B0 ;  /* 0x0000000000007941 */ /* 0x000fea0003800200 */
.L_x_852:
[----:B------:R-:W-:Y:S01]  /*0860*/  BSSY.RECONVERGENT B0, `(.L_x_854) ;  /* 0x0000012000007945 */ /* 0x000fe20003800200 */
[----:B------:R-:W-:Y:S01]  /*0870*/  ISETP.GE.OR P2, PT, R4, R7, P0 ;  /* 0x000000070400720c */ /* 0x000fe20000746670 */
[----:B------:R-:W-:Y:S01]  /*0880*/  IMAD R232, R232, R17, RZ ;  /* 0x00000011e8e87224 */ /* 0x000fe200078e02ff */
[----:B------:R-:W-:Y:S01]  /*0890*/  ISETP.GE.OR P0, PT, R2, R7, P0 ;  /* 0x000000070200720c */ /* 0x000fe20000706670 */
        /* <DEDUP_REMOVED lines=14> */
.L_x_855:
[----:B------:R-:W-:Y:S05]  /*0980*/  BSYNC.RECONVERGENT B0 ;  /* 0x0000000000007941 */ /* 0x000fea0003800200 */
.L_x_854:
        /* <DEDUP_REMOVED lines=15> */
.L_x_857:
[----:B------:R-:W-:Y:S05]  /*0a80*/  BSYNC.RECONVERGENT B0 ;  /* 0x0000000000007941 */ /* 0x000fea0003800200 */
.L_x_856:
        /* <DEDUP_REMOVED lines=17> */
.L_x_859:
[----:B------:R-:W-:Y:S05]  /*0ba0*/  BSYNC.RECONVERGENT B0 ;  /* 0x0000000000007941 */ /* 0x000fea0003800200 */
.L_x_858:
[----:B------:R-:W-:Y:S01]  /*0bb0*/  BSSY.RECONVERGENT B0, `(.L_x_860) ;  /* 0x000000b000007945 */ /* 0x000fe20003800200 */
[----:B------:R-:W-:-:S03]  /*0bc0*/  IADD3.X R3, PT, PT, R232, R3, R15, P2, P1 ;  /* 0x00000003e8037210 */ /* 0x000fc600017e240f */
[----:B------:R-:W-:Y:S05]  /*0bd0*/  @P6 BRA `(.L_x_861) ;  /* 0x0000000000206947 */ /* 0x000fea0003800000 */
[----:B------:R-:W5:Y:S01]  /*0be0*/  LDCU.64 UR4, c[0x0][0x420] ;  /* 0x00008400ff0477ac */ /* 0x000f620008000a00 */
[----:B------:R-:W-:-:S05]  /*0bf0*/  IMAD R5, R8, R17, RZ ;  /* 0x0000001108057224 */ /* 0x000fca00078e02ff */
[----:B------:R-:W-:-:S04]  /*0c00*/  IADD3 R8, P0, PT, R5, R0, RZ ;  /* 0x0000000005087210 */ /* 0x000fc80007f1e0ff */
[----:B------:R-:W-:Y:S02]  /*0c10*/  LEA.HI.X.SX32 R5, R5, R3, 0x1, P0 ;  /* 0x0000000305057211 */ /* 0x000fe400000f0eff */
[----:B-----5:R-:W-:-:S04]  /*0c20*/  LEA R10, P0, R8, UR4, 0x2 ;  /* 0x00000004080a7c11 */ /* 0x020fc8000f8010ff */
[----:B------:R-:W-:Y:S01]  /*0c30*/  LEA.HI.X R11, R8, UR5, R5, 0x2, P0 ;  /* 0x00000005080b7c11 */ /* 0x000fe200080f1405 */
[----:B------:R-:W-:-:S05]  /*0c40*/  IMAD.MOV.U32 R5, RZ, RZ, 0x7f800000 ;  /* 0x7f800000ff057424 */ /* 0x000fca00078e00ff */
[----:B------:R1:W-:Y:S03]  /*0c50*/  STG.E desc[UR14][R10.64], R5 ;  /* 0x000000050a007986 */ /* 0x0003e6000c10190e */
.L_x_861:
[----:B------:R-:W-:Y:S05]  /*0c60*/  BSYNC.RECONVERGENT B0 ;  /* 0x0000000000007941 */ /* 0x000fea0003800200 */
.L_x_860:
[----:B------:R-:W-:Y:S04]  /*0c70*/  BSSY.RECONVERGENT B0, `(.L_x_862) ;  /* 0x000000a000007945 */ /* 0x000fe80003800200 */
[----:B------:R-:W-:Y:S05]  /*0c80*/  @P5 BRA `(.L_x_863) ;  /* 0x0000000000205947 */ /* 0x000fea0003800000 */
[----:B------:R-:W5:Y:S01]  /*0c90*/  LDCU.64 UR4, c[0x0][0x420] ;  /* 0x00008400ff0477ac */ /* 0x000f620008000a00 */
[----:B-1----:R-:W-:-:S05]  /*0ca0*/  IMAD R5, R6, R17, RZ ;  /* 0x0000001106057224 */ /* 0x002fca00078e02ff */
[----:B------:R-:W-:-:S04]  /*0cb0*/  IADD3 R6, P0, PT, R5, R0, RZ ;  /* 0x0000000005067210 */ /* 0x000fc80007f1e0ff */
[----:B------:R-:W-:Y:S02]  /*0cc0*/  LEA.HI.X.SX32 R5, R5, R3, 0x1, P0 ;  /* 0x0000000305057211 */ /* 0x000fe400000f0eff */
[----:B-----5:R-:W-:-:S04]  /*0cd0*/  LEA R8, P0, R6, UR4, 0x2 ;  /* 0x0000000406087c11 */ /* 0x020fc8000f8010ff */
[----:B------:R-:W-:Y:S01]  /*0ce0*/  LEA.HI.X R9, R6, UR5, R5, 0x2, P0 ;  /* 0x0000000506097c11 */ /* 0x000fe200080f1405 */
[----:B------:R-:W-:-:S05]  /*0cf0*/  IMAD.MOV.U32 R5, RZ, RZ, 0x7f800000 ;  /* 0x7f800000ff057424 */ /* 0x000fca00078e00ff */
[----:B------:R1:W-:Y:S03]  /*0d00*/  STG.E desc[UR14][R8.64], R5 ;  /* 0x0000000508007986 */ /* 0x0003e6000c10190e */
.L_x_863:
[----:B------:R-:W-:Y:S05]  /*0d10*/  BSYNC.RECONVERGENT B0 ;  /* 0x0000000000007941 */ /* 0x000fea0003800200 */
.L_x_862:
[----:B------:R-:W-:Y:S04]  /*0d20*/  BSSY.RECONVERGENT B0, `(.L_x_864) ;  /* 0x000000a000007945 */ /* 0x000fe80003800200 */
[----:B------:R-:W-:Y:S05]  /*0d30*/  @P4 BRA `(.L_x_865) ;  /* 0x0000000000204947 */ /* 0x000fea0003800000 */
[----:B------:R-:W5:Y:S01]  /*0d40*/  LDCU.64 UR4, c[0x0][0x420] ;  /* 0x00008400ff0477ac */ /* 0x000f620008000a00 */
[----:B------:R-:W-:-:S05]  /*0d50*/  IMAD R4, R4, R17, RZ ;  /* 0x0000001104047224 */ /* 0x000fca00078e02ff */
[----:B-1----:R-:W-:-:S04]  /*0d60*/  IADD3 R5, P0, PT, R4, R0, RZ ;  /* 0x0000000004057210 */ /* 0x002fc80007f1e0ff */
[----:B------:R-:W-:Y:S02]  /*0d70*/  LEA.HI.X.SX32 R4, R4, R3, 0x1, P0 ;  /* 0x0000000304047211 */ /* 0x000fe400000f0eff */
[----:B-----5:R-:W-:-:S04]  /*0d80*/  LEA R6, P0, R5, UR4, 0x2 ;  /* 0x0000000405067c11 */ /* 0x020fc8000f8010ff */
[----:B------:R-:W-:Y:S01]  /*0d90*/  LEA.HI.X R7, R5, UR5, R4, 0x2, P0 ;  /* 0x0000000505077c11 */ /* 0x000fe200080f1404 */
[----:B------:R-:W-:-:S05]  /*0da0*/  IMAD.MOV.U32 R5, RZ, RZ, 0x7f800000 ;  /* 0x7f800000ff057424 */ /* 0x000fca00078e00ff */
[----:B------:R1:W-:Y:S03]  /*0db0*/  STG.E desc[UR14][R6.64], R5 ;  /* 0x0000000506007986 */ /* 0x0003e6000c10190e */
.L_x_865:
[----:B------:R-:W-:Y:S05]  /*0dc0*/  BSYNC.RECONVERGENT B0 ;  /* 0x0000000000007941 */ /* 0x000fea0003800200 */
.L_x_864:
[----:B------:R-:W-:Y:S05]  /*0dd0*/  @P3 EXIT ;  /* 0x000000000000394d */ /* 0x000fea0003800000 */
[----:B------:R-:W5:Y:S01]  /*0de0*/  LDCU.64 UR4, c[0x0][0x420] ;  /* 0x00008400ff0477ac */ /* 0x000f620008000a00 */
[----:B------:R-:W-:Y:S02]  /*0df0*/  IMAD R2, R2, R17, RZ ;  /* 0x0000001102027224 */ /* 0x000fe400078e02ff */
[----:B-1----:R-:W-:-:S03]  /*0e00*/  IMAD.MOV.U32 R5, RZ, RZ, 0x7f800000 ;  /* 0x7f800000ff057424 */ /* 0x002fc600078e00ff */
[----:B------:R-:W-:-:S04]  /*0e10*/  IADD3 R0, P0, PT, R2, R0, RZ ;  /* 0x0000000002007210 */ /* 0x000fc80007f1e0ff */
[----:B------:R-:W-:Y:S02]  /*0e20*/  LEA.HI.X.SX32 R3, R2, R3, 0x1, P0 ;  /* 0x0000000302037211 */ /* 0x000fe400000f0eff */
[----:B-----5:R-:W-:-:S04]  /*0e30*/  LEA R2, P0, R0, UR4, 0x2 ;  /* 0x0000000400027c11 */ /* 0x020fc8000f8010ff */
[----:B------:R-:W-:-:S05]  /*0e40*/  LEA.HI.X R3, R0, UR5, R3, 0x2, P0 ;  /* 0x0000000500037c11 */ /* 0x000fca00080f1403 */
[----:B------:R-:W-:Y:S01]  /*0e50*/  STG.E desc[UR14][R2.64], R5 ;  /* 0x0000000502007986 */ /* 0x000fe2000c10190e */
[----:B------:R-:W-:Y:S05]  /*0e60*/  EXIT ;  /* 0x000000000000794d */ /* 0x000fea0003800000 */
.L_x_850:
[----:B------:R-:W-:Y:S02]  /*0e70*/  ISETP.NE.AND P0, PT, R228, -0x1, PT ;  /* 0xffffffffe400780c */ /* 0x000fe40003f05270 */
[----:B------:R-:W-:-:S11]  /*0e80*/  ISETP.NE.AND P2, PT, R11, -0x1, PT ;  /* 0xffffffff0b00780c */ /* 0x000fd60003f45270 */
[----:B------:R-:W1:Y:S08]  /*0e90*/  @!P0 LDC.64 R8, c[0x0][0x398] ;  /* 0x0000e600ff088b82 */ /* 0x000e700000000a00 */
[----:B------:R-:W3:Y:S01]  /*0ea0*/  @P0 LDC.64 R2, c[0x0][0x3b0] ;  /* 0x0000ec00ff020b82 */ /* 0x000ee20000000a00 */
[----:B-1----:R-:W-:-:S04]  /*0eb0*/  @!P0 IMAD.WIDE.U32 R18, R230, R8, RZ ;  /* 0x00000008e6128225 */ /* 0x002fc800078e00ff */
[----:B------:R-:W-:Y:S02]  /*0ec0*/  @!P0 IMAD R0, R230, R9, R19 ;  /* 0x00000009e6008224 */ /* 0x000fe400078e0213 */
[----:B---3--:R-:W-:-:S04]  /*0ed0*/  @P0 IMAD.WIDE.U32 R12, R228, R2, RZ ;  /* 0x00000002e40c0225 */ /* 0x008fc800078e00ff */
[----:B------:R-:W-:Y:S01]  /*0ee0*/  @P0 IMAD R0, R228, R3, R13 ;  /* 0x00000003e4000224 */ /* 0x000fe200078e020d */
[----:B------:R-:W-:Y:S01]  /*0ef0*/  @P0 MOV R18, R12 ;  /* 0x0000000c00120202 */ /* 0x000fe20000000f00 */
[----:B------:R-:W-:Y:S06]  /*0f00*/  @P2 BRA `(.L_x_866) ;  /* 0x0000000000302947 */ /* 0x000fec0003800000 */
[----:B------:R-:W1:Y:S01]  /*0f10*/  LDCU.64 UR4, c[0x0][0x3b8] ;  /* 0x00007700ff0477ac */ /* 0x000e620008000a00 */
[----:B------:R-:W-:Y:S01]  /*0f20*/  SHF.R.S32.HI R9, RZ, 0x1f, R4 ;  /* 0x0000001fff097819 */ /* 0x000fe20000011404 */
[----:B------:R-:W3:Y:S01]  /*0f30*/  LDCU.64 UR6, c[0x0][0x3a0] ;  /* 0x00007400ff0677ac */ /* 0x000ee20008000a00 */
[----:B-1----:R-:W-:Y:S02]  /*0f40*/  MOV R2, UR4 ;  /* 0x0000000400027c02 */ /* 0x002fe40008000f00 */
[----:B------:R-:W-:-:S03]  /*0f50*/  MOV R3, UR5 ;  /* 0x0000000500037c02 */ /* 0x000fc60008000f00 */
[-C--:B------:R-:W-:Y:S02]  /*0f60*/  IMAD R8, R9, R2.reuse, RZ ;  /* 0x0000000209087224 */ /* 0x080fe400078e02ff */
[----:B------:R-:W-:-:S04]  /*0f70*/  IMAD.WIDE.U32 R12, R4, R2, RZ ;  /* 0x00000002040c7225 */ /* 0x000fc800078e00ff */
[----:B------:R-:W-:-:S05]  /*0f80*/  IMAD R8, R4, R3, R8 ;  /* 0x0000000304087224 */ /* 0x000fca00078e0208 */
[----:B------:R-:W-:-:S03]  /*0f90*/  IADD3 R13, PT, PT, R13, R8, RZ ;  /* 0x000000080d0d7210 */ /* 0x000fc60007ffe0ff */
[----:B---3--:R-:W-:-:S04]  /*0fa0*/  IMAD.WIDE.U32 R20, R230, UR6, R12 ;  /* 0x00000006e6147c25 */ /* 0x008fc8000f8e000c */
[----:B--2---:R-:W-:Y:S01]  /*0fb0*/  IMAD R15, R230, UR7, R21 ;  /* 0x00000007e60f7c24 */ /* 0x004fe2000f8e0215 */
[----:B------:R-:W-:Y:S06]  /*0fc0*/  BRA `(.L_x_867) ;  /* 0x0000000000147947 */ /* 0x000fec0003800000 */
.L_x_866:
[----:B------:R-:W2:Y:S01]  /*0fd0*/  LDC.64 R2, c[0x0][0x3b8] ;  /* 0x0000ee00ff027b82 */ /* 0x000ea20000000a00 */
[----:B------:R-:W-:-:S05]  /*0fe0*/  IADD3 R20, PT, PT, R4, R11, RZ ;  /* 0x0000000b04147210 */ /* 0x000fca0007ffe0ff */
[C---:B--2---:R-:W-:Y:S02]  /*0ff0*/  IMAD R15, R20.reuse, R3, RZ ;  /* 0x00000003140f7224 */ /* 0x044fe400078e02ff */
[----:B------:R-:W-:-:S05]  /*1000*/  IMAD.WIDE.U32 R20, R20, R2, RZ ;  /* 0x0000000214147225 */ /* 0x000fca00078e00ff */
[----:B------:R-:W-:Y:S02]  /*1010*/  IADD3 R15, PT, PT, R21, R15, RZ ;  /* 0x0000000f150f7210 */ /* 0x000fe40007ffe0ff */
.L_x_867:
        /* <DEDUP_REMOVED lines=37> */
.L_x_868:
[----:B------:R-:W1:Y:S01]  /*1270*/  LDC.64 R8, c[0x0][0x3c0] ;  /* 0x0000f000ff087b82 */ /* 0x000e620000000a00 */
[----:B------:R-:W-:-:S05]  /*1280*/  IADD3 R4, PT, PT, R4, R11, RZ ;  /* 0x0000000b04047210 */ /* 0x000fca0007ffe0ff */
[C---:B-1----:R-:W-:Y:S02]  /*1290*/  IMAD R11, R4.reuse, R9, RZ ;  /* 0x00000009040b7224 */ /* 0x042fe400078e02ff */
[----:B------:R-:W-:-:S05]  /*12a0*/  IMAD.WIDE.U32 R16, R4, R8, RZ ;  /* 0x0000000804107225 */ /* 0x000fca00078e00ff */
[----:B------:R-:W-:-:S07]  /*12b0*/  IADD3 R4, PT, PT, R17, R11, RZ ;  /* 0x0000000b11047210 */ /* 0x000fce0007ffe0ff */
.L_x_869:
[C---:B------:R-:W-:Y:S01]  /*12c0*/  IMAD.SHL.U32 R231, R229.reuse, 0x8, RZ ;  /* 0x00000008e5e77824 */ /* 0x040fe200078e00ff */
[----:B------:R-:W1:Y:S01]  /*12d0*/  LDCU.128 UR4, c[0x0][0x3d0] ;  /* 0x00007a00ff0477ac */ /* 0x000e620008000c00 */
[----:B------:R-:W-:Y:S01]  /*12e0*/  IMAD.SHL.U32 R13, R229, 0x20, RZ ;  /* 0x00000020e50d7824 */ /* 0x000fe200078e00ff */
[--C-:B------:R-:W-:Y:S01]  /*12f0*/  SHF.R.U32.HI R222, RZ, 0x2, R229.reuse ;  /* 0x00000002ffde7819 */ /* 0x100fe200000116e5 */
[----:B------:R-:W2:Y:S01]  /*1300*/  S2UR UR16, SR_CgaCtaId ;  /* 0x00000000001079c3 */ /* 0x000ea20000008800 */
[C---:B------:R-:W-:Y:S01]  /*1310*/  LOP3.LUT R220, R231.reuse, 0x18, RZ, 0xc0, !PT ;  /* 0x00000018e7dc7812 */ /* 0x040fe200078ec0ff */
[----:B------:R-:W3:Y:S01]  /*1320*/  LDCU.64 UR12, c[0x0][0x388] ;  /* 0x00007100ff0c77ac */ /* 0x000ee20008000a00 */
[----:B------:R-:W-:Y:S01]  /*1330*/  LOP3.LUT R14, R231, 0xd8, RZ, 0xc0, !PT ;  /* 0x000000d8e70e7812 */ /* 0x000fe200078ec0ff */
[----:B------:R-:W-:Y:S01]  /*1340*/  IMAD.SHL.U32 R12, R229, 0x4, RZ ;  /* 0x00000004e50c7824 */ /* 0x000fe200078e00ff */
[----:B------:R-:W-:Y:S01]  /*1350*/  IADD3 R20, P0, PT, R220, R20, RZ ;  /* 0x00000014dc147210 */ /* 0x000fe20007f1e0ff */
[----:B------:R-:W4:Y:S01]  /*1360*/  LDCU.64 UR10, c[0x0][0x390] ;  /* 0x00007200ff0a77ac */ /* 0x000f220008000a00 */
[----:B------:R-:W-:Y:S01]  /*1370*/  LOP3.LUT R14, R14, 0x18, R229, 0x78, !PT ;  /* 0x000000180e0e7812 */ /* 0x000fe200078e78e5 */
[----:B------:R-:W-:Y:S01]  /*1380*/  IMAD.IADD R219, R7, 0x1, -R232 ;  /* 0x0000000107db7824 */ /* 0x000fe200078e0ae8 */
[----:B------:R-:W-:Y:S01]  /*1390*/  LOP3.LUT R11, R13, 0xc0, RZ, 0xc0, !PT ;  /* 0x000000c00d0b7812 */ /* 0x000fe200078ec0ff */
[----:B------:R-:W-:Y:S01]  /*13a0*/  IMAD.X R21, RZ, RZ, R15, P0 ;  /* 0x000000ffff157224 */ /* 0x000fe200000e060f */
[----:B------:R-:W-:Y:S01]  /*13b0*/  IADD3 R16, P0, PT, R220, R16, RZ ;  /* 0x00000010dc107210 */ /* 0x000fe20007f1e0ff */
[----:B------:R-:W5:Y:S01]  /*13c0*/  LDCU.64 UR8, c[0x0][0x3c8] ;  /* 0x00007900ff0877ac */ /* 0x000f620008000a00 */
[----:B------:R-:W-:Y:S01]  /*13d0*/  LOP3.LUT R231, R14, 0x1f20, R231, 0xf8, !PT ;  /* 0x00001f200ee77812 */ /* 0x000fe200078ef8e7 */
[----:B------:R-:W-:Y:S01]  /*13e0*/  IMAD.WIDE.U32 R14, R222, R2, R20 ;  /* 0x00000002de0e7225 */ /* 0x000fe200078e0014 */
[----:B------:R-:W-:Y:S01]  /*13f0*/  SHF.R.S32.HI R221, RZ, 0x1f, R10 ;  /* 0x0000001fffdd7819 */ /* 0x000fe2000001140a */
[----:B------:R-:W-:Y:S01]  /*1400*/  BSSY.RECONVERGENT B0, `(.L_x_870) ;  /* 0x0000031000007945 */ /* 0x000fe20003800200 */
[----:B------:R-:W-:Y:S01]  /*1410*/  LOP3.LUT R12, R11, 0x18, R12, 0xf8, !PT ;  /* 0x000000180b0c7812 */ /* 0x000fe200078ef80c */
[----:B------:R-:W-:Y:S01]  /*1420*/  IMAD.X R17, RZ, RZ, R4, P0 ;  /* 0x000000ffff117224 */ /* 0x000fe200000e0604 */
[----:B------:R-:W-:Y:S01]  /*1430*/  IADD3 R18, P0, PT, R220, R18, RZ ;  /* 0x00000012dc127210 */ /* 0x000fe20007f1e0ff */
[C---:B------:R-:W-:Y:S01]  /*1440*/  IMAD R15, R222.reuse, R3, R15 ;  /* 0x00000003de0f7224 */ /* 0x040fe200078e020f */
[C---:B------:R-:W-:Y:S01]  /*1450*/  ISETP.GE.AND P2, PT, R222.reuse, R219, PT ;  /* 0x000000dbde00720c */ /* 0x040fe20003f46270 */
[----:B-1----:R-:W-:Y:S01]  /*1460*/  IMAD R11, R221, UR4, RZ ;  /* 0x00000004dd0b7c24 */ /* 0x002fe2000f8e02ff */
[----:B------:R-:W-:Y:S01]  /*1470*/  SHF.R.U32.HI R182, RZ, 0x1, R229 ;  /* 0x00000001ffb67819 */ /* 0x000fe200000116e5 */
[----:B------:R-:W-:-:S03]  /*1480*/  IMAD.WIDE.U32 R16, R222, R8, R16 ;  /* 0x00000008de107225 */ /* 0x000fc600078e0010 */
[----:B------:R-:W-:Y:S01]  /*1490*/  LOP3.LUT R181, R12, 0x8, R182, 0x78, !PT ;  /* 0x000000080cb57812 */ /* 0x000fe200078e78b6 */
[----:B------:R-:W-:Y:S02]  /*14a0*/  IMAD R221, R221, UR6, RZ ;  /* 0x00000006dddd7c24 */ /* 0x000fe4000f8e02ff */
[C---:B------:R-:W-:Y:S02]  /*14b0*/  IMAD R224, R10.reuse, UR5, R11 ;  /* 0x000000050ae07c24 */ /* 0x040fe4000f8e020b */
[----:B------:R-:W-:Y:S01]  /*14c0*/  IMAD.WIDE.U32 R14, R10, UR4, R14 ;  /* 0x000000040a0e7c25 */ /* 0x000fe2000f8e000e */
[----:B------:R-:W-:Y:S02]  /*14d0*/  UMOV UR4, 0x400 ;  /* 0x0000040000047882 */ /* 0x000fe40000000000 */
[----:B--2---:R-:W-:Y:S01]  /*14e0*/  ULEA UR4, UR16, UR4, 0x18 ;  /* 0x0000000410047291 */ /* 0x004fe2000f8ec0ff */
[----:B------:R-:W-:Y:S01]  /*14f0*/  IMAD R17, R222, R9, R17 ;  /* 0x00000009de117224 */ /* 0x000fe200078e0211 */
[----:B---3--:R-:W-:Y:S01]  /*1500*/  LEA R225, P1, R14, UR12, 0x1 ;  /* 0x0000000c0ee17c11 */ /* 0x008fe2000f8208ff */
[----:B------:R-:W-:-:S02]  /*1510*/  IMAD R221, R10, UR7, R221 ;  /* 0x000000070add7c24 */ /* 0x000fc4000f8e02dd */
[----:B------:R-:W-:Y:S01]  /*1520*/  IMAD.IADD R224, R15, 0x1, R224 ;  /* 0x000000010fe07824 */ /* 0x000fe200078e02e0 */
[----:B------:R-:W-:Y:S01]  /*1530*/  LEA R231, R231, UR4, 0x1 ;  /* 0x00000004e7e77c11 */ /* 0x000fe2000f8e08ff */
[----:B------:R-:W-:-:S03]  /*1540*/  IMAD.WIDE.U32 R10, R10, UR6, R16 ;  /* 0x000000060a0a7c25 */ /* 0x000fc6000f8e0010 */
[----:B------:R-:W-:Y:S01]  /*1550*/  LEA.HI.X R224, R14, UR13, R224, 0x1, P1 ;  /* 0x0000000d0ee07c11 */ /* 0x000fe200088f0ce0 */
[----:B------:R-:W-:Y:S01]  /*1560*/  IMAD.X R19, RZ, RZ, R0, P0 ;  /* 0x000000ffff137224 */ /* 0x000fe200000e0600 */
[----:B----4-:R-:W-:Y:S01]  /*1570*/  LEA R223, P1, R10, UR10, 0x1 ;  /* 0x0000000a0adf7c11 */ /* 0x010fe2000f8208ff */
[----:B------:R-:W-:Y:S01]  /*1580*/  IMAD.IADD R221, R11, 0x1, R221 ;  /* 0x000000010bdd7824 */ /* 0x000fe200078e02dd */
[----:B------:R-:W-:Y:S01]  /*1590*/  LEA R227, P0, R5, R222, 0x7 ;  /* 0x000000de05e37211 */ /* 0x000fe200078038ff */
[----:B-----5:R-:W-:-:S03]  /*15a0*/  IMAD.WIDE.U32 R18, R234, UR8, R18 ;  /* 0x00000008ea127c25 */ /* 0x020fc6000f8e0012 */
        /* <DEDUP_REMOVED lines=21> */
.L_x_872:
[----:B------:R1:W-:Y:S02]  /*1700*/  STS.128 [R231], RZ ;  /* 0x000000ffe7007388 */ /* 0x0003e40000000c00 */
.L_x_871:
[----:B------:R-:W-:Y:S05]  /*1710*/  BSYNC.RECONVERGENT B0 ;  /* 0x0000000000007941 */ /* 0x000fea0003800200 */
.L_x_870:
[----:B------:R-:W-:Y:S01]  /*1720*/  VIADD R5, R6, 0x7f ;  /* 0x0000007f06057836 */ /* 0x000fe20000000000 */
[----:B------:R-:W-:Y:S01]  /*1730*/  SHF.L.U64.HI R14, R2, 0x7, R3 ;  /* 0x00000007020e7819 */ /* 0x000fe20000010203 */
[C---:B------:R-:W-:Y:S01]  /*1740*/  VIADD R218, R222.reuse, 0x20 ;  /* 0x00000020deda7836 */ /* 0x040fe20000000000 */
[----:B------:R-:W-:Y:S01]  /*1750*/  BSSY.RECONVERGENT B0, `(.L_x_873) ;  /* 0x0000025000007945 */ /* 0x000fe20003800200 */
[C---:B------:R-:W-:Y:S01]  /*1760*/  VIADD R217, R222.reuse, 0x40 ;  /* 0x00000040ded97836 */ /* 0x040fe20000000000 */
[----:B------:R-:W-:Y:S01]  /*1770*/  SHF.R.S32.HI R4, RZ, 0x1f, R5 ;  /* 0x0000001fff047819 */ /* 0x000fe20000011405 */
[----:B------:R-:W-:Y:S01]  /*1780*/  VIADD R216, R222, 0x60 ;  /* 0x00000060ded87836 */ /* 0x000fe20000000000 */
[----:B------:R-:W-:Y:S01]  /*1790*/  ISETP.GE.AND P0, PT, R218, R219, PT ;  /* 0x000000dbda00720c */ /* 0x000fe20003f06270 */
[----:B--2---:R-:W-:Y:S01]  /*17a0*/  IMAD.SHL.U32 R10, R2, 0x80, RZ ;  /* 0x00000080020a7824 */ /* 0x004fe200078e00ff */
[----:B------:R-:W-:Y:S02]  /*17b0*/  LEA.HI R4, R4, R5, RZ, 0x7 ;  /* 0x0000000504047211 */ /* 0x000fe400078f38ff */
[----:B------:R-:W-:-:S02]  /*17c0*/  ISETP.GE.AND P2, PT, R217, R219, PT ;  /* 0x000000dbd900720c */ /* 0x000fc40003f46270 */
[----:B------:R-:W-:Y:S02]  /*17d0*/  LEA.HI.SX32 R183, R4, 0xffffffff, 0x19 ;  /* 0xffffffff04b77811 */ /* 0x000fe400078fcaff */
[----:B------:R-:W-:Y:S02]  /*17e0*/  ISETP.GE.AND P1, PT, R216, R219, PT ;  /* 0x000000dbd800720c */ /* 0x000fe40003f26270 */
[----:B------:R-:W-:Y:S01]  /*17f0*/  SHF.R.S32.HI R0, RZ, 0x1f, R183 ;  /* 0x0000001fff007819 */ /* 0x000fe200000114b7 */
[----:B------:R-:W-:Y:S02]  /*1800*/  IMAD R5, R183, -0x80, R6 ;  /* 0xffffff80b7057824 */ /* 0x000fe400078e0206 */
[----:B------:R-:W-:-:S03]  /*1810*/  IMAD R15, R14, R183, RZ ;  /* 0x000000b70e0f7224 */ /* 0x000fc600078e02ff */
[----:B------:R-:W-:Y:S01]  /*1820*/  ISETP.GE.AND P3, PT, R222, R5, PT ;  /* 0x00000005de00720c */ /* 0x000fe20003f66270 */
[----:B------:R-:W-:Y:S02]  /*1830*/  IMAD R15, R0, R10, R15 ;  /* 0x0000000a000f7224 */ /* 0x000fe400078e020f */
[----:B------:R-:W-:Y:S01]  /*1840*/  IMAD.WIDE.U32 R10, R10, R183, RZ ;  /* 0x000000b70a0a7225 */ /* 0x000fe200078e00ff */
        /* <DEDUP_REMOVED lines=21> */
.L_x_874:
[----:B------:R-:W-:Y:S05]  /*19a0*/  BSYNC.RECONVERGENT B0 ;  /* 0x0000000000007941 */ /* 0x000fea0003800200 */
.L_x_873:
        /* <DEDUP_REMOVED lines=22> */
.L_x_876:
[----:B------:R-:W-:Y:S05]  /*1b10*/  BSYNC.RECONVERGENT B0 ;  /* 0x0000000000007941 */ /* 0x000fea0003800200 */
.L_x_875:
[----:B------:R-:W-:Y:S04]  /*1b20*/  BSSY.RECONVERGENT B0, `(.L_x_877) ;  /* 0x0000015000007945 */ /* 0x000fe80003800200 */
[----:B------:R-:W-:Y:S05]  /*1b30*/  @P1 BRA `(.L_x_878) ;  /* 0x00000000004c1947 */ /* 0x000fea0003800000 */
[----:B------:R-:W5:Y:S02]  /*1b40*/  LDCU UR5, c[0x0][0x440] ;  /* 0x00008800ff0577ac */ /* 0x000f640008000800 */
[----:B-----5:R-:W-:-:S13]  /*1b50*/  ISETP.GE.AND P0, PT, R220, UR5, PT ;  /* 0x00000005dc007c0c */ /* 0x020fda000bf06270 */
[----:B------:R1:W-:Y:S01]  /*1b60*/  @P0 STS.128 [R231+0x1800], RZ ;  /* 0x001800ffe7000388 */ /* 0x0003e20000000c00 */
[----:B------:R-:W-:Y:S05]  /*1b70*/  @P0 BRA `(.L_x_878) ;  /* 0x00000000003c0947 */ /* 0x000fea0003800000 */
[----:B------:R-:W5:Y:S01]  /*1b80*/  LDCU.64 UR8, c[0x0][0x3b0] ;  /* 0x00007600ff0877ac */ /* 0x000f620008000a00 */
[----:B---3--:R-:W-:Y:S02]  /*1b90*/  IADD3 R17, P0, PT, R227, 0x60, RZ ;  /* 0x00000060e3117810 */ /* 0x008fe40007f1e0ff */
[----:B------:R-:W-:Y:S01]  /*1ba0*/  MOV R19, R21 ;  /* 0x0000001500137202 */ /* 0x000fe20000000f00 */
[----:B------:R-:W3:Y:S01]  /*1bb0*/  LDCU.64 UR6, c[0x0][0x380] ;  /* 0x00007000ff0677ac */ /* 0x000ee20008000a00 */
[----:B------:R-:W-:-:S05]  /*1bc0*/  IADD3.X R14, PT, PT, RZ, R226, RZ, P0, !PT ;  /* 0x000000e2ff0e7210 */ /* 0x000fca00007fe4ff */
        /* <DEDUP_REMOVED lines=10> */
.L_x_878:
[----:B------:R-:W-:Y:S05]  /*1c70*/  BSYNC.RECONVERGENT B0 ;  /* 0x0000000000007941 */ /* 0x000fea0003800200 */
.L_x_877:
        /* <DEDUP_REMOVED lines=13> */
.L_x_881:
[----:B------:R3:W-:Y:S02]  /*1d50*/  STS.128 [R231+0x2000], RZ ;  /* 0x002000ffe7007388 */ /* 0x0007e40000000c00 */
.L_x_880:
[----:B------:R-:W-:Y:S05]  /*1d60*/  BSYNC.RECONVERGENT B0 ;  /* 0x0000000000007941 */ /* 0x000fea0003800200 */
.L_x_879:
        /* <DEDUP_REMOVED lines=11> */
[----:B---3--:R-:W-:-:S05]  /*1e20*/  IADD3 R14, P0, PT, R186, R10, RZ ;  /* 0x0000000aba0e7210 */ /* 0x008fca0007f1e0ff */
[----:B------:R-:W-:Y:S01]  /*1e30*/  IMAD.X R15, R184, 0x1, R17, P0 ;  /* 0x00000001b80f7824 */ /* 0x000fe200000e0611 */
[----:B------:R-:W-:-:S04]  /*1e40*/  LEA R18, P0, R14, R225, 0x1 ;  /* 0x000000e10e127211 */ /* 0x000fc800078008ff */
[----:B------:R-:W-:-:S05]  /*1e50*/  LEA.HI.X R19, R14, R224, R15, 0x1, P0 ;  /* 0x000000e00e137211 */ /* 0x000fca00000f0c0f */
[----:B------:R-:W-:Y:S01]  /*1e60*/  @!PT LDS RZ, [RZ] ;  /* 0x00000000fffff984 */ /* 0x000fe20000000800 */
[----:B------:R-:W-:Y:S01]  /*1e70*/  @!PT LDS RZ, [RZ] ;  /* 0x00000000fffff984 */ /* 0x000fe20000000800 */
[----:B------:R-:W-:Y:S01]  /*1e80*/  @!PT LDS RZ, [RZ] ;  /* 0x00000000fffff984 */ /* 0x000fe20000000800 */
[----:B------:R3:W-:Y:S04]  /*1e90*/  LDGSTS.E.BYPASS.LTC128B.128 [R231+0x2800], desc[UR14][R18.64] ;  /* 0x0280000012e77fae */ /* 0x0007e8000b981a0e */
.L_x_883:
[----:B------:R-:W-:Y:S05]  /*1ea0*/  BSYNC.RECONVERGENT B0 ;  /* 0x0000000000007941 */ /* 0x000fea0003800200 */
.L_x_882:
[----:B------:R-:W-:Y:S04]  /*1eb0*/  BSSY.RECONVERGENT B0, `(.L_x_884) ;  /* 0x000000e000007945 */ /* 0x000fe80003800200 */
[----:B------:R-:W-:Y:S05]  /*1ec0*/  @P2 BRA `(.L_x_885) ;  /* 0x0000000000302947 */ /* 0x000fea0003800000 */
[----:B------:R-:W5:Y:S02]  /*1ed0*/  LDCU UR5, c[0x0][0x440] ;  /* 0x00008800ff0577ac */ /* 0x000f640008000800 */
[----:B-----5:R-:W-:-:S13]  /*1ee0*/  ISETP.GE.AND P0, PT, R220, UR5, PT ;  /* 0x00000005dc007c0c */ /* 0x020fda000bf06270 */
[----:B------:R1:W-:Y:S01]  /*1ef0*/  @P0 STS.128 [R231+0x3000], RZ ;  /* 0x003000ffe7000388 */ /* 0x0003e20000000c00 */
[----:B------:R-:W-:Y:S05]  /*1f00*/  @P0 BRA `(.L_x_885) ;  /* 0x0000000000200947 */ /* 0x000fea0003800000 */
[----:B---3--:R-:W-:-:S04]  /*1f10*/  LEA R14, P0, R2, R10, 0x6 ;  /* 0x0000000a020e7211 */ /* 0x008fc800078030ff */
[----:B------:R-:W-:Y:S02]  /*1f20*/  LEA.HI.X R15, R2, R17, R3, 0x6, P0 ;  /* 0x00000011020f7211 */ /* 0x000fe400000f3403 */
[----:B------:R-:W-:-:S04]  /*1f30*/  LEA R18, P0, R14, R225, 0x1 ;  /* 0x000000e10e127211 */ /* 0x000fc800078008ff */
[----:B------:R-:W-:-:S05]  /*1f40*/  LEA.HI.X R19, R14, R224, R15, 0x1, P0 ;  /* 0x000000e00e137211 */ /* 0x000fca00000f0c0f */
[----:B------:R-:W-:Y:S01]  /*1f50*/  @!PT LDS RZ, [RZ] ;  /* 0x00000000fffff984 */ /* 0x000fe20000000800 */
[----:B------:R-:W-:Y:S01]  /*1f60*/  @!PT LDS RZ, [RZ] ;  /* 0x00000000fffff984 */ /* 0x000fe20000000800 */
[----:B------:R-:W-:Y:S01]  /*1f70*/  @!PT LDS RZ, [RZ] ;  /* 0x00000000fffff984 */ /* 0x000fe20000000800 */
[----:B------:R3:W-:Y:S04]  /*1f80*/  LDGSTS.E.BYPASS.LTC128B.128 [R231+0x3000], desc[UR14][R18.64] ;  /* 0x0300000012e77fae */ /* 0x0007e8000b981a0e */
.L_x_885:
[----:B------:R-:W-:Y:S05]  /*1f90*/  BSYNC.RECONVERGENT B0 ;  /* 0x0000000000007941 */ /* 0x000fea0003800200 */
.L_x_884:
        /* <DEDUP_REMOVED lines=16> */
.L_x_887:
[----:B------:R-:W-:Y:S05]  /*20a0*/  BSYNC.RECONVERGENT B0 ;  /* 0x0000000000007941 */ /* 0x000fea0003800200 */
.L_x_886:
[----:B------:R-:W5:Y:S01]  /*20b0*/  LDCU.64 UR6, c[0x0][0x538] ;  /* 0x0000a700ff0677ac */ /* 0x000f620008000a00 */
[----:B------:R-:W0:Y:S01]  /*20c0*/  LDGDEPBAR ;  /* 0x00000000000079af */ /* 0x000e220000000000 */
[----:B-----5:R-:W-:-:S04]  /*20d0*/  ISETP.NE.U32.AND P1, PT, RZ, UR6, PT ;  /* 0x00000006ff007c0c */ /* 0x020fc8000bf25070 */
[----:B------:R-:W-:Y:S02]  /*20e0*/  ISETP.NE.AND.EX P1, PT, RZ, UR7, PT, P1 ;  /* 0x00000007ff007c0c */ /* 0x000fe4000bf25310 */
[----:B------:R-:W-:Y:S01]  /*20f0*/  SHF.L.U64.HI R16, R8, 0x7, R9 ;  /* 0x0000000708107819 */ /* 0x000fe20000010209 */
[----:B------:R-:W-:-:S10]  /*2100*/  DEPBAR.LE SB0, 0x0 ;  /* 0x000080000000791a */ /* 0x000fd40000000000 */
[----:B-1----:R-:W1:Y:S01]  /*2110*/  @P1 LDC.64 R10, c[0x0][0x540] ;  /* 0x00015000ff0a1b82 */ /* 0x002e620000000a00 */
[----:B------:R-:W-:-:S07]  /*2120*/  @P1 MOV R235, RZ ;  /* 0x000000ff00eb1202 */ /* 0x000fce0000000f00 */
[----:B---3--:R-:W3:Y:S01]  /*2130*/  @P1 LDC R18, c[0x0][0x458] ;  /* 0x00011600ff121b82 */ /* 0x008ee20000000800 */
[----:B-1----:R-:W-:-:S04]  /*2140*/  @P1 IMAD.WIDE.U32 R14, R230, R10, R234 ;  /* 0x0000000ae60e1225 */ /* 0x002fc800078e00ea */
[----:B------:R-:W-:Y:S01]  /*2150*/  @P1 IMAD R11, R230, R11, R15 ;  /* 0x0000000be60b1224 */ /* 0x000fe200078e020f */
[----:B------:R-:W-:-:S04]  /*2160*/  @P1 LEA R20, P0, R14, UR6, 0x2 ;  /* 0x000000060e141c11 */ /* 0x000fc8000f8010ff */
[----:B------:R-:W-:-:S05]  /*2170*/  @P1 LEA.HI.X R21, R14, UR7, R11, 0x2, P0 ;  /* 0x000000070e151c11 */ /* 0x000fca00080f140b */
[----:B------:R-:W5:Y:S01]  /*2180*/  @P1 LDG.E R17, desc[UR14][R20.64] ;  /* 0x0000000e14111981 */ /* 0x000f62000c1e1900 */
[----:B---3--:R-:W5:Y:S01]  /*2190*/  @P1 MUFU.RCP R14, R18 ;  /* 0x00000012000e1308 */ /* 0x008f620000001000 */
[----:B------:R-:W-:Y:S01]  /*21a0*/  SHF.L.U32 R10, R8, 0x7, RZ ;  /* 0x00000007080a7819 */ /* 0x000fe200000006ff */
[-C--:B------:R-:W-:Y:S01]  /*21b0*/  IMAD R15, R16, R183.reuse, RZ ;  /* 0x000000b7100f7224 */ /* 0x080fe200078e02ff */
[----:B------:R-:W-:Y:S03]  /*21c0*/  BSSY.RECONVERGENT B0, `(.L_x_888) ;  /* 0x0000015000007945 */ /* 0x000fe60003800200 */
[----:B------:R-:W-:Y:S01]  /*21d0*/  IMAD R15, R0, R10, R15 ;  /* 0x0000000a000f7224 */ /* 0x000fe200078e020f */
[----:B------:R-:W-:Y:S01]  /*21e0*/  MOV R0, RZ ;  /* 0x000000ff00007202 */ /* 0x000fe20000000f00 */
[----:B------:R-:W-:-:S05]  /*21f0*/  IMAD.WIDE.U32 R10, R10, R183, RZ ;  /* 0x000000b70a0a7225 */ /* 0x000fca00078e00ff */
[----:B------:R-:W-:Y:S01]  /*2200*/  IADD3 R15, PT, PT, R11, R15, RZ ;  /* 0x0000000f0b0f7210 */ /* 0x000fe20007ffe0ff */
[----:B------:R-:W-:Y:S01]  /*2210*/  BAR.SYNC.DEFER_BLOCKING 0x0 ;  /* 0x0000000000007b1d */ /* 0x000fe20000010000 */
[----:B-----5:R-:W-:-:S05]  /*2220*/  @P1 FMUL.FTZ R0, R17, R14 ;  /* 0x0000000e11001220 */ /* 0x020fca0000410000 */
[----:B------:R-:W-:Y:S05]  /*2230*/  @P3 BRA `(.L_x_889) ;  /* 0x0000000000303947 */ /* 0x000fea0003800000 */
        /* <DEDUP_REMOVED lines=10> */
.L_x_890:
[----:B------:R3:W-:Y:S01]  /*22e0*/  STS.128 [R231+0x4000], RZ ;  /* 0x004000ffe7007388 */ /* 0x0007e20000000c00 */
[----:B------:R-:W-:Y:S05]  /*22f0*/  BRA `(.L_x_891) ;  /* 0x0000000000047947 */ /* 0x000fea0003800000 */
.L_x_889:
[----:B------:R1:W-:Y:S02]  /*2300*/  STS.128 [R231+0x4000], RZ ;  /* 0x004000ffe7007388 */ /* 0x0003e40000000c00 */
.L_x_891:
[----:B------:R-:W-:Y:S05]  /*2310*/  BSYNC.RECONVERGENT B0 ;  /* 0x0000000000007941 */ /* 0x000fea0003800200 */
.L_x_888:
[-C--:B------:R-:W-:Y:S01]  /*2320*/  ISETP.GE.AND P0, PT, R218, R5.reuse, PT ;  /* 0x00000005da00720c */ /* 0x080fe20003f06270 */
[----:B-1----:R-:W-:Y:S01]  /*2330*/  IMAD.SHL.U32 R17, R229, 0x10, RZ ;  /* 0x00000010e5117824 */ /* 0x002fe200078e00ff */
[----:B------:R-:W-:Y:S01]  /*2340*/  LOP3.LUT R180, R13, 0x120, RZ, 0xc0, !PT ;  /* 0x000001200db47812 */ /* 0x000fe200078ec0ff */
[----:B------:R-:W-:Y:S01]  /*2350*/  BSSY.RECONVERGENT B0, `(.L_x_892) ;  /* 0x0000019000007945 */ /* 0x000fe20003800200 */
[-C--:B------:R-:W-:Y:S02]  /*2360*/  ISETP.GE.AND P2, PT, R217, R5.reuse, PT ;  /* 0x00000005d900720c */ /* 0x080fe40003f46270 */
[----:B------:R-:W-:Y:S02]  /*2370*/  LOP3.LUT R16, R17, 0x100, RZ, 0xc0, !PT ;  /* 0x0000010011107812 */ /* 0x000fe400078ec0ff */
[----:B------:R-:W-:Y:S02]  /*2380*/  ISETP.GE.AND P1, PT, R216, R5, PT ;  /* 0x00000005d800720c */ /* 0x000fe40003f26270 */
[----:B------:R-:W-:-:S02]  /*2390*/  LOP3.LUT R5, R12, 0x8, R229, 0x78, !PT ;  /* 0x000000080c057812 */ /* 0x000fc400078e78e5 */
[----:B------:R-:W-:Y:S01]  /*23a0*/  LOP3.LUT R16, R16, 0x20, R13, 0xf8, !PT ;  /* 0x0000002010107812 */ /* 0x000fe200078ef80d */
[----:B------:R1:W-:Y:S01]  /*23b0*/  @P0 STS.128 [R231+0x4800], RZ ;  /* 0x004800ffe7000388 */ /* 0x0003e20000000c00 */
[----:B------:R-:W-:-:S03]  /*23c0*/  LOP3.LUT R12, R180, 0x3e00, R17, 0xf8, !PT ;  /* 0x00003e00b40c7812 */ /* 0x000fc600078ef811 */
        /* <DEDUP_REMOVED lines=17> */
.L_x_893:
[----:B------:R-:W-:Y:S05]  /*24e0*/  BSYNC.RECONVERGENT B0 ;  /* 0x0000000000007941 */ /* 0x000fea0003800200 */
.L_x_892:
        /* <DEDUP_REMOVED lines=9> */
[----:B-1----:R-:W-:-:S04]  /*2580*/  LEA R16, P0, R8, R10, 0x6 ;  /* 0x0000000a08107211 */ /* 0x002fc800078030ff */
[----:B------:R-:W-:Y:S02]  /*2590*/  LEA.HI.X R12, R8, R15, R9, 0x6, P0 ;  /* 0x0000000f080c7211 */ /* 0x000fe400000f3409 */
[----:B------:R-:W-:-:S04]  /*25a0*/  LEA R18, P0, R16, R223, 0x1 ;  /* 0x000000df10127211 */ /* 0x000fc800078008ff */
[----:B------:R-:W-:-:S05]  /*25b0*/  LEA.HI.X R19, R16, R221, R12, 0x1, P0 ;  /* 0x000000dd10137211 */ /* 0x000fca00000f0c0c */
[----:B------:R-:W-:Y:S01]  /*25c0*/  @!PT LDS RZ, [RZ] ;  /* 0x00000000fffff984 */ /* 0x000fe20000000800 */
[----:B------:R-:W-:Y:S01]  /*25d0*/  @!PT LDS RZ, [RZ] ;  /* 0x00000000fffff984 */ /* 0x000fe20000000800 */
[----:B------:R-:W-:Y:S01]  /*25e0*/  @!PT LDS RZ, [RZ] ;  /* 0x00000000fffff984 */ /* 0x000fe20000000800 */
[----:B------:R1:W-:Y:S04]  /*25f0*/  LDGSTS.E.BYPASS.LTC128B.128 [R231+0x5000], desc[UR14][R18.64] ;  /* 0x0500000012e77fae */ /* 0x0003e8000b981a0e */
.L_x_895:
[----:B------:R-:W-:Y:S05]  /*2600*/  BSYNC.RECONVERGENT B0 ;  /* 0x0000000000007941 */ /* 0x000fea0003800200 */
.L_x_894:
        /* <DEDUP_REMOVED lines=17> */
.L_x_897:
[----:B------:R-:W-:Y:S05]  /*2720*/  BSYNC.RECONVERGENT B0 ;  /* 0x0000000000007941 */ /* 0x000fea0003800200 */
.L_x_896:
[----:B------:R-:W-:Y:S01]  /*2730*/  LDSM.16.M88.4 R172, [R213] ;  /* 0x00000000d5ac783b */ /* 0x000fe20000000200 */
[----:B------:R-:W-:Y:S01]  /*2740*/  IMAD.MOV.U32 R5, RZ, RZ, 0x20 ;  /* 0x00000020ff057424 */ /* 0x000fe200078e00ff */
[----:B------:R-:W-:Y:S01]  /*2750*/  LOP3.LUT P0, RZ, R229, 0x4, RZ, 0xc0, !PT ;  /* 0x00000004e5ff7812 */ /* 0x000fe2000780c0ff */
[----:B------:R-:W5:Y:S01]  /*2760*/  LDCU UR5, c[0x0][0x50c] ;  /* 0x0000a180ff0577ac */ /* 0x000f620008000800 */
[----:B------:R-:W2:Y:S01]  /*2770*/  LDSM.16.M88.4 R116, [R212+0x2000] ;  /* 0x00200000d474783b */ /* 0x000ea20000000200 */
[----:B------:R-:W-:Y:S02]  /*2780*/  LOP3.LUT R182, R182, 0x1f0, RZ, 0xc0, !PT ;  /* 0x000001f0b6b67812 */ /* 0x000fe400078ec0ff */
[----:B------:R-:W-:Y:S01]  /*2790*/  SEL R5, R5, 0xffffffe0, !P0 ;  /* 0xffffffe005057807 */ /* 0x000fe20004000000 */
[----:B-1----:R-:W-:Y:S04]  /*27a0*/  LDSM.16.M88.4 R8, [R213+0x1000] ;  /* 0x00100000d508783b */ /* 0x002fe80000000200 */
[----:B------:R-:W1:Y:S01]  /*27b0*/  LDSM.16.M88.4 R84, [R212+0x2800] ;  /* 0x00280000d454783b */ /* 0x000e620000000200 */
[----:B------:R-:W-:-:S02]  /*27c0*/  IMAD.IADD R209, R212, 0x1, R5 ;  /* 0x00000001d4d17824 */ /* 0x000fc400078e0205 */
[----:B------:R-:W-:Y:S01]  /*27d0*/  IMAD.IADD R211, R213, 0x1, R5 ;  /* 0x00000001d5d37824 */ /* 0x000fe200078e0205 */
[----:B------:R-:W3:Y:S04]  /*27e0*/  LDSM.16.M88.4 R52, [R212+0x3000] ;  /* 0x00300000d434783b */ /* 0x000ee80000000200 */
[----:B------:R-:W4:Y:S04]  /*27f0*/  LDSM.16.M88.4 R20, [R212+0x3800] ;  /* 0x00380000d414783b */ /* 0x000f280000000200 */
[----:B------:R-:W5:Y:S04]  /*2800*/  LDSM.16.M88.4 R68, [R212+0x2c00] ;  /* 0x002c0000d444783b */ /* 0x000f680000000200 */
[----:B------:R-:W5:Y:S04]  /*2810*/  LDSM.16.M88.4 R176, [R212+0x3c00] ;  /* 0x003c0000d4b0783b */ /* 0x000f680000000200 */
[----:B------:R-:W5:Y:S04]  /*2820*/  LDSM.16.M88.4 R36, [R212+0x3400] ;  /* 0x00340000d424783b */ /* 0x000f680000000200 */
[----:B------:R-:W5:Y:S04]  /*2830*/  LDSM.16.M88.4 R100, [R212+0x2400] ;  /* 0x00240000d464783b */ /* 0x000f680000000200 */
[----:B------:R-:W-:Y:S04]  /*2840*/  LDSM.16.M88.4 R160, [R209+0x2000] ;  /* 0x00200000d1a0783b */ /* 0x000fe80000000200 */
[----:B------:R-:W5:Y:S01]  /*2850*/  LDSM.16.M88.4 R168, [R211] ;  /* 0x00000000d3a8783b */ /* 0x000f620000000200 */
[----:B--2---:R-:W-:Y:S03]  /*2860*/  HMMA.16816.F32 R128, R172, R116, RZ ;  /* 0x00000074ac80723c */ /* 0x004fe600000018ff */
[----:B------:R-:W-:Y:S04]  /*2870*/  LDSM.16.M88.4 R164, [R211+0x1000] ;  /* 0x00100000d3a4783b */ /* 0x000fe80000000200 */
[----:B------:R-:W2:Y:S01]  /*2880*/  LDSM.16.M88.4 R152, [R209+0x2800] ;  /* 0x00280000d198783b */ /* 0x000ea20000000200 */
[C---:B-1----:R-:W-:Y:S03]  /*2890*/  HMMA.16816.F32 R92, R8.reuse, R84, RZ ;  /* 0x00000054085c723c */ /* 0x042fe600000018ff */
[----:B------:R-:W1:Y:S04]  /*28a0*/  LDSM.16.M88.4 R144, [R209+0x3000] ;  /* 0x00300000d190783b */ /* 0x000e680000000200 */
[----:B------:R-:W1:Y:S01]  /*28b0*/  LDSM.16.M88.4 R136, [R209+0x3800] ;  /* 0x00380000d188783b */ /* 0x000e620000000200 */
[C---:B---3--:R-:W-:Y:S03]  /*28c0*/  HMMA.16816.F32 R60, R8.reuse, R52, RZ ;  /* 0x00000034083c723c */ /* 0x048fe600000018ff */
[----:B------:R-:W3:Y:S04]  /*28d0*/  LDSM.16.M88.4 R148, [R209+0x2c00] ;  /* 0x002c0000d194783b */ /* 0x000ee80000000200 */
[----:B------:R-:W3:Y:S01]  /*28e0*/  LDSM.16.M88.4 R132, [R209+0x3c00] ;  /* 0x003c0000d184783b */ /* 0x000ee20000000200 */
[----:B----4-:R-:W-:Y:S03]  /*28f0*/  HMMA.16816.F32 R28, R8, R20, RZ ;  /* 0x00000014081c723c */ /* 0x010fe600000018ff */
[----:B------:R-:W4:Y:S04]  /*2900*/  LDSM.16.M88.4 R140, [R209+0x3400] ;  /* 0x00340000d18c783b */ /* 0x000f280000000200 */
[----:B------:R-:W4:Y:S01]  /*2910*/  LDSM.16.M88.4 R156, [R209+0x2400] ;  /* 0x00240000d19c783b */ /* 0x000f220000000200 */
[C---:B-----5:R-:W-:Y:S03]  /*2920*/  HMMA.16816.F32 R80, R172.reuse, R68, RZ ;  /* 0x00000044ac50723c */ /* 0x060fe600000018ff */
[----:B------:R-:W0:Y:S05]  /*2930*/  LDGDEPBAR ;  /* 0x00000000000079af */ /* 0x000e2a0000000000 */
[----:B------:R-:W-:Y:S08]  /*2940*/  HMMA.16816.F32 R64, R172, R52, RZ ;  /* 0x00000034ac40723c */ /* 0x000ff000000018ff */
[----:B------:R-:W-:Y:S08]  /*2950*/  HMMA.16816.F32 R124, R8, R116, RZ ;  /* 0x00000074087c723c */ /* 0x000ff000000018ff */
[----:B------:R-:W-:Y:S01]  /*2960*/  HMMA.16816.F32 R16, R172, R176, RZ ;  /* 0x000000b0ac10723c */ /* 0x000fe200000018ff */
[----:B------:R-:W-:-:S07]  /*2970*/  DEPBAR.LE SB0, 0x0 ;  /* 0x000080000000791a */ /* 0x000fce0000000000 */
        /* <DEDUP_REMOVED lines=21> */
[----:B------:R-:W-:Y:S08]  /*2ad0*/  HMMA.16816.F32 R20, R172, R22, RZ ;  /* 0x00000016ac14723c */ /* 0x000ff000000018ff */
[-C--:B------:R-:W-:Y:S08]  /*2ae0*/  HMMA.16816.F32 R8, R8, R178.reuse, RZ ;  /* 0x000000b20808723c */ /* 0x080ff000000018ff */
[----:B------:R-:W-:Y:S08]  /*2af0*/  HMMA.16816.F32 R172, R172, R178, RZ ;  /* 0x000000b2acac723c */ /* 0x000ff000000018ff */
[----:B------:R-:W-:Y:S08]  /*2b00*/  HMMA.16816.F32 R128, R168, R160, R128 ;  /* 0x000000a0a880723c */ /* 0x000ff00000001880 */
[C---:B--2---:R-:W-:Y:S08]  /*2b10*/  HMMA.16816.F32 R92, R164.reuse, R152, R92 ;  /* 0x00000098a45c723c */ /* 0x044ff0000000185c */
[----:B-1----:R-:W-:Y:S03]  /*2b20*/  HMMA.16816.F32 R60, R164, R144, R60 ;  /* 0x00000090a43c723c */ /* 0x002fe6000000183c */
[----:B------:R-:W-:Y:S01]  /*2b30*/  FMUL.FTZ R128, R128, UR5 ;  /* 0x0000000580807c20 */ /* 0x000fe20008410000 */
[----:B------:R-:W-:-:S04]  /*2b40*/  FMUL.FTZ R129, R129, UR5 ;  /* 0x0000000581817c20 */ /* 0x000fc80008410000 */
[----:B------:R-:W-:Y:S08]  /*2b50*/  HMMA.16816.F32 R28, R164, R136, R28 ;  /* 0x00000088a41c723c */ /* 0x000ff0000000181c */
[C---:B---3--:R-:W-:Y:S08]  /*2b60*/  HMMA.16816.F32 R80, R168.reuse, R148, R80 ;  /* 0x00000094a850723c */ /* 0x048ff00000001850 */
[----:B------:R-:W-:Y:S03]  /*2b70*/  HMMA.16816.F32 R64, R168, R144, R64 ;  /* 0x00000090a840723c */ /* 0x000fe60000001840 */
[----:B------:R-:W-:-:S05]  /*2b80*/  FMUL.FTZ R31, R31, UR5 ;  /* 0x000000051f1f7c20 */ /* 0x000fca0008410000 */
[----:B------:R-:W-:Y:S03]  /*2b90*/  HMMA.16816.F32 R124, R164, R160, R124 ;  /* 0x000000a0a47c723c */ /* 0x000fe6000000187c */
[----:B------:R-:W-:-:S05]  /*2ba0*/  FMUL.FTZ R82, R82, UR5 ;  /* 0x0000000552527c20 */ /* 0x000fca0008410000 */
[----:B------:R-:W-:Y:S08]  /*2bb0*/  HMMA.16816.F32 R16, R168, R132, R16 ;  /* 0x00000084a810723c */ /* 0x000ff00000001810 */
[C---:B------:R-:W-:Y:S08]  /*2bc0*/  HMMA.16816.F32 R88, R164.reuse, R154, R88 ;  /* 0x0000009aa458723c */ /* 0x040ff00000001858 */
[----:B----4-:R-:W-:Y:S08]  /*2bd0*/  HMMA.16816.F32 R40, R164, R142, R40 ;  /* 0x0000008ea428723c */ /* 0x010ff00000001828 */
[C---:B------:R-:W-:Y:S08]  /*2be0*/  HMMA.16816.F32 R48, R168.reuse, R140, R48 ;  /* 0x0000008ca830723c */ /* 0x040ff00000001830 */
[----:B------:R-:W-:Y:S08]  /*2bf0*/  HMMA.16816.F32 R84, R168, R154, R84 ;  /* 0x0000009aa854723c */ /* 0x000ff00000001854 */
[----:B------:R-:W-:Y:S03]  /*2c00*/  HMMA.16816.F32 R120, R164, R162, R120 ;  /* 0x000000a2a478723c */ /* 0x000fe60000001878 */
[----:B------:R-:W-:-:S05]  /*2c10*/  FMUL.FTZ R51, R51, UR5 ;  /* 0x0000000533337c20 */ /* 0x000fca0008410000 */
[C---:B------:R-:W-:Y:S08]  /*2c20*/  HMMA.16816.F32 R104, R164.reuse, R158, R104 ;  /* 0x0000009ea468723c */ /* 0x040ff00000001868 */
[----:B------:R-:W-:Y:S03]  /*2c30*/  HMMA.16816.F32 R56, R164, R146, R56 ;  /* 0x00000092a438723c */ /* 0x000fe60000001838 */
[----:B------:R-:W-:Y:S01]  /*2c40*/  FMUL.FTZ R144, R121, UR5 ;  /* 0x0000000579907c20 */ /* 0x000fe20008410000 */
[----:B------:R-:W-:Y:S01]  /*2c50*/  FMUL.FTZ R121, R88, UR5 ;  /* 0x0000000558797c20 */ /* 0x000fe20008410000 */
[----:B------:R-:W-:-:S03]  /*2c60*/  FMUL.FTZ R145, R122, UR5 ;  /* 0x000000057a917c20 */ /* 0x000fc60008410000 */
[----:B------:R-:W-:Y:S01]  /*2c70*/  HMMA.16816.F32 R36, R168, R142, R36 ;  /* 0x0000008ea824723c */ /* 0x000fe20000001824 */
[----:B------:R-:W-:Y:S01]  /*2c80*/  FMUL.FTZ R142, R125, UR5 ;  /* 0x000000057d8e7c20 */ /* 0x000fe20008410000 */
[----:B------:R-:W-:Y:S06]  /*2c90*/  MUFU.TANH R121, R121 ;  /* 0x0000007900797308 */ /* 0x000fec0000002400 */
[----:B------:R-:W-:Y:S01]  /*2ca0*/  HMMA.16816.F32 R76, R164, R148, R76 ;  /* 0x00000094a44c723c */ /* 0x000fe2000000184c */
[----:B------:R-:W-:Y:S01]  /*2cb0*/  FMUL.FTZ R149, R106, UR5 ;  /* 0x000000056a957c20 */ /* 0x000fe20008410000 */
[----:B------:R1:W2:Y:S01]  /*2cc0*/  MUFU.TANH R125, R128 ;  /* 0x00000080007d7308 */ /* 0x0002a20000002400 */
[----:B------:R-:W-:Y:S01]  /*2cd0*/  FMUL.FTZ R88, R58, UR5 ;  /* 0x000000053a587c20 */ /* 0x000fe20008410000 */
[----:B------:R-:W-:Y:S01]  /*2ce0*/  FMUL.FTZ R58, R86, UR5 ;  /* 0x00000005563a7c20 */ /* 0x000fe20008410000 */
[----:B------:R-:W-:Y:S01]  /*2cf0*/  FMUL.FTZ R148, R105, UR5 ;  /* 0x0000000569947c20 */ /* 0x000fe20008410000 */
[----:B------:R-:W-:-:S02]  /*2d00*/  FMUL.FTZ R105, R59, UR5 ;  /* 0x000000053b697c20 */ /* 0x000fc40008410000 */
[----:B------:R-:W-:Y:S02]  /*2d10*/  HMMA.16816.F32 R112, R168, R156, R112 ;  /* 0x0000009ca870723c */ /* 0x000fe40000001870 */
[----:B------:R3:W-:Y:S01]  /*2d20*/  MUFU.TANH R197, R88 ;  /* 0x0000005800c57308 */ /* 0x0007e20000002400 */
[----:B------:R-:W-:Y:S01]  /*2d30*/  FMUL.FTZ R37, R37, UR5 ;  /* 0x0000000525257c20 */ /* 0x000fe20008410000 */
[----:B------:R-:W-:-:S04]  /*2d40*/  FMUL.FTZ R38, R38, UR5 ;  /* 0x0000000526267c20 */ /* 0x000fc80008410000 */
[----:B------:R-:W-:Y:S02]  /*2d50*/  HMMA.16816.F32 R116, R168, R162, R116 ;  /* 0x000000a2a874723c */ /* 0x000fe40000001874 */
[----:B------:R-:W-:Y:S01]  /*2d60*/  MUFU.TANH R37, R37 ;  /* 0x0000002500257308 */ /* 0x000fe20000002400 */
[----:B-1----:R-:W-:Y:S01]  /*2d70*/  FMUL.FTZ R128, R83, UR5 ;  /* 0x0000000553807c20 */ /* 0x002fe20008410000 */
[----:B------:R-:W-:Y:S01]  /*2d80*/  FMUL.FTZ R76, R76, UR5 ;  /* 0x000000054c4c7c20 */ /* 0x000fe20008410000 */
[----:B------:R-:W-:-:S03]  /*2d90*/  FMUL.FTZ R77, R77, UR5 ;  /* 0x000000054d4d7c20 */ /* 0x000fc60008410000 */
[-C--:B------:R-:W-:Y:S02]  /*2da0*/  HMMA.16816.F32 R8, R164, R134.reuse, R8 ;  /* 0x00000086a408723c */ /* 0x080fe40000001808 */
[----:B------:R-:W-:Y:S01]  /*2db0*/  MUFU.TANH R145, R145 ;  /* 0x0000009100917308 */ /* 0x000fe20000002400 */
[----:B------:R-:W-:Y:S01]  /*2dc0*/  FMUL.FTZ R115, R115, UR5 ;  /* 0x0000000573737c20 */ /* 0x000fe20008410000 */
[----:B------:R-:W-:Y:S01]  /*2dd0*/  FMUL.FTZ R112, R112, UR5 ;  /* 0x0000000570707c20 */ /* 0x000fe20008410000 */
[----:B------:R-:W-:Y:S01]  /*2de0*/  FMUL.FTZ R114, R114, UR5 ;  /* 0x0000000572727c20 */ /* 0x000fe20008410000 */
[----:B------:R-:W-:Y:S02]  /*2df0*/  FMUL.FTZ R113, R113, UR5 ;  /* 0x0000000571717c20 */ /* 0x000fe40008410000 */
[----:B------:R-:W-:Y:S01]  /*2e00*/  HMMA.16816.F32 R172, R168, R134, R172 ;  /* 0x00000086a8ac723c */ /* 0x000fe200000018ac */
[----:B------:R-:W-:Y:S01]  /*2e10*/  FMUL.FTZ R135, R130, UR5 ;  /* 0x0000000582877c20 */ /* 0x000fe20008410000 */
[----:B------:R-:W-:Y:S01]  /*2e20*/  FMUL.FTZ R130, R92, UR5 ;  /* 0x000000055c827c20 */ /* 0x000fe20008410000 */
[----:B------:R-:W-:Y:S01]  /*2e30*/  FMUL.FTZ R92, R61, UR5 ;  /* 0x000000053d5c7c20 */ /* 0x000fe20008410000 */
[----:B------:R-:W-:Y:S01]  /*2e40*/  FMUL.FTZ R61, R28, UR5 ;  /* 0x000000051c3d7c20 */ /* 0x000fe20008410000 */
[----:B------:R-:W-:-:S02]  /*2e50*/  IMAD.SHL.U32 R28, R229, 0x2, RZ ;  /* 0x00000002e51c7824 */ /* 0x000fc400078e00ff */
[----:B------:R-:W-:Y:S01]  /*2e60*/  FMUL.FTZ R134, R81, UR5 ;  /* 0x0000000551867c20 */ /* 0x000fe20008410000 */
[----:B------:R-:W-:Y:S01]  /*2e70*/  FMUL.FTZ R81, R66, UR5 ;  /* 0x0000000542517c20 */ /* 0x000fe20008410000 */
[C---:B------:R-:W-:Y:S01]  /*2e80*/  HMMA.16816.F32 R100, R168.reuse, R158, R100 ;  /* 0x0000009ea864723c */ /* 0x040fe20000001864 */
[----:B------:R-:W-:Y:S01]  /*2e90*/  FMUL.FTZ R66, R60, UR5 ;  /* 0x000000053c427c20 */ /* 0x000fe20008410000 */
[----:B------:R-:W-:Y:S01]  /*2ea0*/  FMUL.FTZ R60, R16, UR5 ;  /* 0x00000005103c7c20 */ /* 0x000fe20008410000 */
[----:B------:R-:W-:Y:S01]  /*2eb0*/  LOP3.LUT R28, R28, 0x6, RZ, 0xc0, !PT ;  /* 0x000000061c1c7812 */ /* 0x000fe200078ec0ff */
[----:B------:R-:W-:Y:S01]  /*2ec0*/  FMUL.FTZ R16, R89, UR5 ;  /* 0x0000000559107c20 */ /* 0x000fe20008410000 */
[----:B------:R-:W-:Y:S01]  /*2ed0*/  FMUL.FTZ R89, R42, UR5 ;  /* 0x000000052a597c20 */ /* 0x000fe20008410000 */
[----:B------:R-:W-:Y:S01]  /*2ee0*/  FMUL.FTZ R42, R85, UR5 ;  /* 0x00000005552a7c20 */ /* 0x000fe20008410000 */
[----:B------:R-:W-:Y:S01]  /*2ef0*/  FMUL.FTZ R122, R116, UR5 ;  /* 0x00000005747a7c20 */ /* 0x000fe20008410000 */
[----:B------:R-:W-:Y:S01]  /*2f00*/  HMMA.16816.F32 R52, R168, R146, R52 ;  /* 0x00000092a834723c */ /* 0x000fe20000001834 */
[----:B------:R-:W-:Y:S01]  /*2f10*/  FMUL.FTZ R147, R104, UR5 ;  /* 0x0000000568937c20 */ /* 0x000fe20008410000 */
[----:B------:R-:W-:-:S02]  /*2f20*/  IMAD R104, R183, 0x80, R28 ;  /* 0x00000080b7687824 */ /* 0x000fc400078e021c */
[----:B------:R-:W-:Y:S01]  /*2f30*/  FMUL.FTZ R118, R118, UR5 ;  /* 0x0000000576767c20 */ /* 0x000fe20008410000 */
[----:B------:R-:W-:Y:S01]  /*2f40*/  FMUL.FTZ R117, R117, UR5 ;  /* 0x0000000575757c20 */ /* 0x000fe20008410000 */
[----:B------:R-:W-:Y:S01]  /*2f50*/  MUFU.TANH R113, R113 ;  /* 0x0000007100717308 */ /* 0x000fe20000002400 */
[----:B---3--:R-:W-:Y:S02]  /*2f60*/  VIADD R88, R104, 0x8 ;  /* 0x0000000868587836 */ /* 0x008fe40000000000 */
[----:B------:R-:W-:Y:S01]  /*2f70*/  FMUL.FTZ R146, R123, UR5 ;  /* 0x000000057b927c20 */ /* 0x000fe20008410000 */
[----:B------:R-:W-:Y:S01]  /*2f80*/  HMMA.16816.F32 R32, R168, R136, R32 ;  /* 0x00000088a820723c */ /* 0x000fe20000001820 */
[----:B------:R-:W-:Y:S01]  /*2f90*/  FMUL.FTZ R137, R124, UR5 ;  /* 0x000000057c897c20 */ /* 0x000fe20008410000 */
[----:B------:R-:W-:Y:S01]  /*2fa0*/  FMUL.FTZ R124, R127, UR5 ;  /* 0x000000057f7c7c20 */ /* 0x000fe20008410000 */
[----:B------:R-:W-:Y:S01]  /*2fb0*/  FMUL.FTZ R116, R100, UR5 ;  /* 0x0000000564747c20 */ /* 0x000fe20008410000 */
[----:B------:R-:W-:Y:S01]  /*2fc0*/  FMUL.FTZ R136, R65, UR5 ;  /* 0x0000000541887c20 */ /* 0x000fe20008410000 */
[----:B------:R1:W-:Y:S01]  /*2fd0*/  MUFU.TANH R127, R129 ;  /* 0x00000081007f7308 */ /* 0x0003e20000002400 */
[----:B------:R-:W-:-:S02]  /*2fe0*/  VIADD R86, R104, 0x9 ;  /* 0x0000000968567836 */ /* 0x000fc40000000000 */
[----:B------:R-:W-:Y:S01]  /*2ff0*/  FMUL.FTZ R101, R101, UR5 ;  /* 0x0000000565657c20 */ /* 0x000fe20008410000 */
[C---:B------:R-:W-:Y:S01]  /*3000*/  HMMA.16816.F32 R12, R164.reuse, R132, R12 ;  /* 0x00000084a40c723c */ /* 0x040fe2000000180c */
[----:B------:R-:W-:Y:S01]  /*3010*/  FMUL.FTZ R133, R94, UR5 ;  /* 0x000000055e857c20 */ /* 0x000fe20008410000 */
[----:B------:R-:W-:Y:S01]  /*3020*/  FMUL.FTZ R94, R78, UR5 ;  /* 0x000000054e5e7c20 */ /* 0x000fe20008410000 */
[----:B------:R-:W-:Y:S01]  /*3030*/  FMUL.FTZ R78, R50, UR5 ;  /* 0x00000005324e7c20 */ /* 0x000fe20008410000 */
[----:B------:R-:W-:Y:S01]  /*3040*/  FMUL.FTZ R50, R17, UR5 ;  /* 0x0000000511327c20 */ /* 0x000fe20008410000 */
[----:B------:R-:W-:Y:S01]  /*3050*/  FMUL.FTZ R17, R91, UR5 ;  /* 0x000000055b117c20 */ /* 0x000fe20008410000 */
[----:B------:R-:W-:Y:S01]  /*3060*/  FMUL.FTZ R100, R53, UR5 ;  /* 0x0000000535647c20 */ /* 0x000fe20008410000 */
[----:B------:R-:W-:Y:S01]  /*3070*/  FMUL.FTZ R91, R57, UR5 ;  /* 0x00000005395b7c20 */ /* 0x000fe20008410000 */
[----:B------:R-:W-:Y:S01]  /*3080*/  HMMA.16816.F32 R108, R164, R156, R108 ;  /* 0x0000009ca46c723c */ /* 0x000fe2000000186c */
[----:B------:R-:W3:Y:S01]  /*3090*/  MUFU.TANH R53, R122 ;  /* 0x0000007a00357308 */ /* 0x000ee20000002400 */
[----:B------:R-:W-:Y:S01]  /*30a0*/  FMUL.FTZ R132, R93, UR5 ;  /* 0x000000055d847c20 */ /* 0x000fe20008410000 */
[----:B------:R-:W-:Y:S01]  /*30b0*/  FMUL.FTZ R93, R62, UR5 ;  /* 0x000000053e5d7c20 */ /* 0x000fe20008410000 */
[----:B------:R-:W-:Y:S01]  /*30c0*/  FMUL.FTZ R62, R30, UR5 ;  /* 0x000000051e3e7c20 */ /* 0x000fe20008410000 */
[----:B------:R-:W-:-:S02]  /*30d0*/  VIADD R176, R104, 0x18 ;  /* 0x0000001868b07836 */ /* 0x000fc40000000000 */
[----:B-1----:R-:W-:Y:S01]  /*30e0*/  FMUL.FTZ R129, R95, UR5 ;  /* 0x000000055f817c20 */ /* 0x002fe20008410000 */
[----:B------:R-:W-:Y:S01]  /*30f0*/  FMUL.FTZ R95, R80, UR5 ;  /* 0x00000005505f7c20 */ /* 0x000fe20008410000 */
[C---:B------:R-:W-:Y:S01]  /*3100*/  HMMA.16816.F32 R44, R164.reuse, R140, R44 ;  /* 0x0000008ca42c723c */ /* 0x040fe2000000182c */
[----:B------:R-:W-:Y:S01]  /*3110*/  FMUL.FTZ R140, R32, UR5 ;  /* 0x00000005208c7c20 */ /* 0x000fe20008410000 */
[----:B------:R-:W-:Y:S01]  /*3120*/  MUFU.TANH R57, R115 ;  /* 0x0000007300397308 */ /* 0x000fe20000002400 */
[----:B------:R-:W-:Y:S01]  /*3130*/  FMUL.FTZ R32, R14, UR5 ;  /* 0x000000050e207c20 */ /* 0x000fe20008410000 */
[----:B------:R-:W-:Y:S01]  /*3140*/  FMUL.FTZ R30, R15, UR5 ;  /* 0x000000050f1e7c20 */ /* 0x000fe20008410000 */
[----:B------:R-:W-:Y:S01]  /*3150*/  FMUL.FTZ R80, R67, UR5 ;  /* 0x0000000543507c20 */ /* 0x000fe20008410000 */
[----:B------:R-:W-:Y:S01]  /*3160*/  FMUL.FTZ R141, R126, UR5 ;  /* 0x000000057e8d7c20 */ /* 0x000fe20008410000 */
[C---:B------:R-:W-:Y:S01]  /*3170*/  VIADD R162, R104.reuse, 0x21 ;  /* 0x0000002168a27836 */ /* 0x040fe20000000000 */
[----:B------:R-:W-:Y:S01]  /*3180*/  HMMA.16816.F32 R72, R164, R150, R72 ;  /* 0x00000096a448723c */ /* 0x000fe20000001848 */
[C---:B------:R-:W-:Y:S01]  /*3190*/  VIADD R156, R104.reuse, 0x31 ;  /* 0x00000031689c7836 */ /* 0x040fe20000000000 */
[----:B------:R1:W-:Y:S01]  /*31a0*/  MUFU.TANH R115, R66 ;  /* 0x0000004200737308 */ /* 0x0003e20000002400 */
[----:B------:R-:W-:-:S02]  /*31b0*/  VIADD R160, R104, 0x28 ;  /* 0x0000002868a07836 */ /* 0x000fc40000000000 */
[----:B------:R-:W-:Y:S01]  /*31c0*/  FMUL.FTZ R59, R119, UR5 ;  /* 0x00000005773b7c20 */ /* 0x000fe20008410000 */
[----:B------:R-:W-:Y:S02]  /*31d0*/  VIADD R158, R104, 0x30 ;  /* 0x00000030689e7836 */ /* 0x000fe40000000000 */
[----:B------:R-:W-:Y:S01]  /*31e0*/  FMUL.FTZ R108, R108, UR5 ;  /* 0x000000056c6c7c20 */ /* 0x000fe20008410000 */
[----:B------:R-:W-:Y:S01]  /*31f0*/  VIADD R178, R104, 0x11 ;  /* 0x0000001168b27836 */ /* 0x000fe20000000000 */
[----:B------:R-:W-:Y:S01]  /*3200*/  HMMA.16816.F32 R24, R164, R138, R24 ;  /* 0x0000008aa418723c */ /* 0x000fe20000001818 */
[----:B------:R-:W-:Y:S01]  /*3210*/  LOP3.LUT R165, R222, 0x7, RZ, 0xc0, !PT ;  /* 0x00000007dea57812 */ /* 0x000fe200078ec0ff */
[----:B------:R4:W-:Y:S01]  /*3220*/  MUFU.TANH R67, R142 ;  /* 0x0000008e00437308 */ /* 0x0009e20000002400 */
[----:B------:R-:W-:Y:S01]  /*3230*/  FMUL.FTZ R65, R45, UR5 ;  /* 0x000000052d417c20 */ /* 0x000fe20008410000 */
[----:B------:R-:W-:Y:S01]  /*3240*/  FMUL.FTZ R45, R33, UR5 ;  /* 0x00000005212d7c20 */ /* 0x000fe20008410000 */
[----:B------:R-:W-:Y:S01]  /*3250*/  IADD3 R165, PT, PT, R165, R182, R232 ;  /* 0x000000b6a5a57210 */ /* 0x000fe20007ffe0e8 */
[----:B------:R-:W-:Y:S01]  /*3260*/  FMUL.FTZ R33, R34, UR5 ;  /* 0x0000000522217c20 */ /* 0x000fe20008410000 */
[----:B------:R-:W-:Y:S01]  /*3270*/  FMUL.FTZ R34, R13, UR5 ;  /* 0x000000050d227c20 */ /* 0x000fe20008410000 */
[----:B------:R-:W-:Y:S01]  /*3280*/  HMMA.16816.F32 R68, R168, R150, R68 ;  /* 0x00000096a844723c */ /* 0x000fe20000001844 */
[----:B------:R-:W-:Y:S01]  /*3290*/  IADD3 R85, PT, PT, R6, R165, -R7 ;  /* 0x000000a506557210 */ /* 0x000fe20007ffe807 */
[----:B------:R-:W-:Y:S01]  /*32a0*/  MUFU.TANH R151, R114 ;  /* 0x0000007200977308 */ /* 0x000fe20000002400 */
[----:B------:R-:W-:Y:S01]  /*32b0*/  FMUL.FTZ R14, R72, UR5 ;  /* 0x00000005480e7c20 */ /* 0x000fe20008410000 */
[----:B------:R-:W-:Y:S01]  /*32c0*/  FMUL.FTZ R72, R43, UR5 ;  /* 0x000000052b487c20 */ /* 0x000fe20008410000 */
[----:B------:R-:W-:Y:S01]  /*32d0*/  FMUL.FTZ R13, R75, UR5 ;  /* 0x000000054b0d7c20 */ /* 0x000fe20008410000 */
[----:B-1----:R-:W-:-:S02]  /*32e0*/  IMAD.IADD R66, R85, 0x1, -R88 ;  /* 0x0000000155427824 */ /* 0x002fc400078e0a58 */
[----:B------:R-:W-:Y:S01]  /*32f0*/  FMUL.FTZ R15, R73, UR5 ;  /* 0x00000005490f7c20 */ /* 0x000fe20008410000 */
[C---:B------:R-:W-:Y:S01]  /*3300*/  HMMA.16816.F32 R20, R168.reuse, R138, R20 ;  /* 0x0000008aa814723c */ /* 0x040fe20000001814 */
[----:B------:R-:W-:Y:S01]  /*3310*/  FMUL.FTZ R138, R131, UR5 ;  /* 0x00000005838a7c20 */ /* 0x000fe20008410000 */
[----:B------:R-:W-:Y:S01]  /*3320*/  FMUL.FTZ R75, R103, UR5 ;  /* 0x00000005674b7c20 */ /* 0x000fe20008410000 */
[----:B------:R-:W-:Y:S01]  /*3330*/  FMUL.FTZ R73, R102, UR5 ;  /* 0x0000000566497c20 */ /* 0x000fe20008410000 */
[----:B------:R-:W-:Y:S01]  /*3340*/  FMUL.FTZ R103, R52, UR5 ;  /* 0x0000000534677c20 */ /* 0x000fe20008410000 */
[----:B------:R1:W-:Y:S01]  /*3350*/  MUFU.TANH R83, R138 ;  /* 0x0000008a00537308 */ /* 0x0003e20000002400 */
[----:B------:R-:W-:Y:S01]  /*3360*/  IABS R66, R66 ;  /* 0x0000004200427213 */ /* 0x000fe20000000000 */
[----:B----4-:R-:W-:Y:S01]  /*3370*/  FMUL.FTZ R142, R120, UR5 ;  /* 0x00000005788e7c20 */ /* 0x010fe20008410000 */
[----:B------:R-:W-:Y:S01]  /*3380*/  HMMA.16816.F32 R96, R168, R152, R96 ;  /* 0x00000098a860723c */ /* 0x000fe20000001860 */
[----:B------:R-:W-:-:S02]  /*3390*/  VIADD R168, R104, 0x1 ;  /* 0x0000000168a87836 */ /* 0x000fc40000000000 */
[----:B------:R-:W-:Y:S01]  /*33a0*/  FMUL.FTZ R120, R54, UR5 ;  /* 0x0000000536787c20 */ /* 0x000fe20008410000 */
[----:B------:R-:W-:Y:S01]  /*33b0*/  FMUL.FTZ R43, R70, UR5 ;  /* 0x00000005462b7c20 */ /* 0x000fe20008410000 */
[----:B------:R-:W-:Y:S01]  /*33c0*/  FMUL.FTZ R102, R69, UR5 ;  /* 0x0000000545667c20 */ /* 0x000fe20008410000 */
[----:B------:R4:W-:Y:S01]  /*33d0*/  MUFU.TANH R153, R112 ;  /* 0x0000007000997308 */ /* 0x0009e20000002400 */
[C---:B------:R-:W-:Y:S01]  /*33e0*/  IMAD.IADD R70, R85.reuse, 0x1, -R168 ;  /* 0x0000000155467824 */ /* 0x040fe200078e0aa8 */
[----:B------:R-:W-:Y:S01]  /*33f0*/  I2FP.F32.S32 R66, R66 ;  /* 0x0000004200427245 */ /* 0x000fe20000201400 */
[----:B------:R-:W-:Y:S02]  /*3400*/  IMAD.IADD R54, R85, 0x1, -R86 ;  /* 0x0000000155367824 */ /* 0x000fe400078e0a56 */
[----:B------:R-:W-:Y:S01]  /*3410*/  FMUL.FTZ R106, R74, UR5 ;  /* 0x000000054a6a7c20 */ /* 0x000fe20008410000 */
[----:B------:R-:W-:Y:S01]  /*3420*/  VIADD R170, R104, 0x19 ;  /* 0x0000001968aa7836 */ /* 0x000fe20000000000 */
[----:B------:R-:W-:Y:S01]  /*3430*/  IABS R70, R70 ;  /* 0x0000004600467213 */ /* 0x000fe20000000000 */
[----:B------:R-:W-:Y:S01]  /*3440*/  FMUL.FTZ R74, R41, UR5 ;  /* 0x00000005294a7c20 */ /* 0x000fe20008410000 */
[----:B------:R5:W-:Y:S01]  /*3450*/  MUFU.TANH R131, R135 ;  /* 0x0000008700837308 */ /* 0x000be20000002400 */
[----:B-1----:R-:W-:Y:S01]  /*3460*/  FMUL.FTZ R138, R48, UR5 ;  /* 0x00000005308a7c20 */ /* 0x002fe20008410000 */
[----:B------:R-:W-:Y:S01]  /*3470*/  FMUL.FTZ R48, R29, UR5 ;  /* 0x000000051d307c20 */ /* 0x000fe20008410000 */
[----:B------:R-:W-:Y:S01]  /*3480*/  FMUL.FTZ R29, R18, UR5 ;  /* 0x00000005121d7c20 */ /* 0x000fe20008410000 */
[----:B------:R-:W-:Y:S01]  /*3490*/  FMUL.FTZ R18, R90, UR5 ;  /* 0x000000055a127c20 */ /* 0x000fe20008410000 */
[----:B------:R-:W-:Y:S01]  /*34a0*/  FMUL.FTZ R90, R36, UR5 ;  /* 0x00000005245a7c20 */ /* 0x000fe20008410000 */
[----:B------:R-:W-:Y:S01]  /*34b0*/  FMUL.FTZ R36, R39, UR5 ;  /* 0x0000000527247c20 */ /* 0x000fe20008410000 */
[----:B------:R-:W-:Y:S01]  /*34c0*/  IMAD.IADD R39, R85, 0x1, -R104 ;  /* 0x0000000155277824 */ /* 0x000fe200078e0a68 */
[----:B------:R-:W-:Y:S01]  /*34d0*/  MUFU.TANH R69, R117 ;  /* 0x0000007500457308 */ /* 0x000fe20000002400 */
[----:B----4-:R-:W-:Y:S01]  /*34e0*/  FMUL.FTZ R112, R68, UR5 ;  /* 0x0000000544707c20 */ /* 0x010fe20008410000 */
[----:B------:R-:W-:-:S02]  /*34f0*/  VIADD R68, R104, 0x10 ;  /* 0x0000001068447836 */ /* 0x000fc40000000000 */
[----:B------:R-:W-:Y:S01]  /*3500*/  FMUL.FTZ R126, R96, UR5 ;  /* 0x00000005607e7c20 */ /* 0x000fe20008410000 */
[----:B------:R-:W-:Y:S01]  /*3510*/  IABS R122, R39 ;  /* 0x00000027007a7213 */ /* 0x000fe20000000000 */
[----:B------:R-:W-:Y:S01]  /*3520*/  FMUL.FTZ R96, R79, UR5 ;  /* 0x000000054f607c20 */ /* 0x000fe20008410000 */
[----:B------:R-:W-:Y:S01]  /*3530*/  IMAD.IADD R52, R85, 0x1, -R68 ;  /* 0x0000000155347824 */ /* 0x000fe200078e0a44 */
[----:B------:R-:W-:Y:S01]  /*3540*/  I2FP.F32.S32 R70, R70 ;  /* 0x0000004600467245 */ /* 0x000fe20000201400 */
[----:B------:R-:W1:Y:S01]  /*3550*/  MUFU.TANH R39, R118 ;  /* 0x0000007600277308 */ /* 0x000e620000002400 */
[----:B-----5:R-:W-:Y:S01]  /*3560*/  FMUL.FTZ R135, R64, UR5 ;  /* 0x0000000540877c20 */ /* 0x020fe20008410000 */
[----:B------:R-:W-:Y:S01]  /*3570*/  I2FP.F32.S32 R122, R122 ;  /* 0x0000007a007a7245 */ /* 0x000fe20000201400 */
[----:B------:R-:W-:Y:S01]  /*3580*/  FMUL.FTZ R64, R44, UR5 ;  /* 0x000000052c407c20 */ /* 0x000fe20008410000 */
[----:B------:R-:W-:Y:S01]  /*3590*/  FMUL.FTZ R44, R12, UR5 ;  /* 0x000000050c2c7c20 */ /* 0x000fe20008410000 */
[----:B------:R-:W-:Y:S01]  /*35a0*/  FMUL.FTZ R12, R56, UR5 ;  /* 0x00000005380c7c20 */ /* 0x000fe20008410000 */
[----:B------:R-:W-:Y:S01]  /*35b0*/  IABS R52, R52 ;  /* 0x0000003400347213 */ /* 0x000fe20000000000 */
[----:B------:R-:W-:Y:S01]  /*35c0*/  FMUL.FTZ R56, R87, UR5 ;  /* 0x0000000557387c20 */ /* 0x000fe20008410000 */
[----:B------:R-:W-:Y:S01]  /*35d0*/  FMUL.FTZ R79, R63, UR5 ;  /* 0x000000053f4f7c20 */ /* 0x000fe20008410000 */
[-C--:B--2---:R-:W-:Y:S01]  /*35e0*/  FFMA.FTZ R87, R122, -R0.reuse, R125 ;  /* 0x800000007a577223 */ /* 0x084fe2000001007d */
[----:B------:R-:W-:Y:S01]  /*35f0*/  FMUL.FTZ R97, R97, UR5 ;  /* 0x0000000561617c20 */ /* 0x000fe20008410000 */
[----:B------:R-:W-:Y:S01]  /*3600*/  FMUL.FTZ R63, R47, UR5 ;  /* 0x000000052f3f7c20 */ /* 0x000fe20008410000 */
[----:B---3--:R-:W-:Y:S01]  /*3610*/  FFMA.FTZ R66, R66, -R0, R53 ;  /* 0x8000000042427223 */ /* 0x008fe20000010035 */
[----:B------:R-:W2:Y:S01]  /*3620*/  MUFU.TANH R125, R101 ;  /* 0x00000065007d7308 */ /* 0x000ea20000002400 */
[----:B------:R-:W-:Y:S01]  /*3630*/  FMUL.FTZ R47, R35, UR5 ;  /* 0x00000005232f7c20 */ /* 0x000fe20008410000 */
[----:B------:R-:W-:Y:S01]  /*3640*/  FMUL.FTZ R41, R71, UR5 ;  /* 0x0000000547297c20 */ /* 0x000fe20008410000 */
[----:B------:R-:W-:Y:S01]  /*3650*/  IABS R54, R54 ;  /* 0x0000003600367213 */ /* 0x000fe20000000000 */
[----:B------:R-:W-:Y:S01]  /*3660*/  FMUL.FTZ R35, R40, UR5 ;  /* 0x0000000528237c20 */ /* 0x000fe20008410000 */
[----:B------:R-:W-:Y:S01]  /*3670*/  I2FP.F32.S32 R52, R52 ;  /* 0x0000003400347245 */ /* 0x000fe20000201400 */
[----:B------:R-:W-:Y:S01]  /*3680*/  FMUL.FTZ R114, R84, UR5 ;  /* 0x0000000554727c20 */ /* 0x000fe20008410000 */
[-C--:B------:R-:W-:Y:S01]  /*3690*/  FFMA.FTZ R71, R70, -R0.reuse, R127 ;  /* 0x8000000046477223 */ /* 0x080fe2000001007f */
[----:B------:R3:W4:Y:S01]  /*36a0*/  MUFU.TANH R53, R116 ;  /* 0x0000007400357308 */ /* 0x0007220000002400 */
[----:B------:R-:W-:Y:S01]  /*36b0*/  FMUL.FTZ R40, R55, UR5 ;  /* 0x0000000537287c20 */ /* 0x000fe20008410000 */
[----:B-1----:R-:W-:Y:S01]  /*36c0*/  FFMA.FTZ R84, R122, -R0, R39 ;  /* 0x800000007a547223 */ /* 0x002fe20000010027 */
[----:B------:R-:W-:-:S02]  /*36d0*/  IMAD.IADD R70, R85, 0x1, -R170 ;  /* 0x0000000155467824 */ /* 0x000fc400078e0aaa */
[----:B------:R-:W-:Y:S01]  /*36e0*/  FMUL.FTZ R139, R49, UR5 ;  /* 0x00000005318b7c20 */ /* 0x000fe20008410000 */
[----:B------:R-:W-:Y:S02]  /*36f0*/  IMAD.IADD R39, R85, 0x1, -R176 ;  /* 0x0000000155277824 */ /* 0x000fe400078e0ab0 */
[----:B------:R-:W-:Y:S01]  /*3700*/  FMUL.FTZ R49, R46, UR5 ;  /* 0x000000052e317c20 */ /* 0x000fe20008410000 */
[----:B------:R-:W-:Y:S01]  /*3710*/  I2FP.F32.S32 R54, R54 ;  /* 0x0000003600367245 */ /* 0x000fe20000201400 */
[----:B------:R1:W5:Y:S01]  /*3720*/  MUFU.TANH R55, R97 ;  /* 0x0000006100377308 */ /* 0x0003620000002400 */
[----:B------:R-:W-:Y:S01]  /*3730*/  FMUL.FTZ R46, R19, UR5 ;  /* 0x00000005132e7c20 */ /* 0x000fe20008410000 */
[----:B------:R-:W-:Y:S01]  /*3740*/  FFMA.FTZ R155, R52, -R0, R153 ;  /* 0x80000000349b7223 */ /* 0x000fe20000010099 */
[----:B------:R-:W-:Y:S01]  /*3750*/  FMUL.FTZ R19, R107, UR5 ;  /* 0x000000056b137c20 */ /* 0x000fe20008410000 */
[----:B------:R-:W-:Y:S01]  /*3760*/  VIADD R164, R104, 0x20 ;  /* 0x0000002068a47836 */ /* 0x000fe20000000000 */
[----:B------:R-:W-:Y:S01]  /*3770*/  IABS R70, R70 ;  /* 0x0000004600467213 */ /* 0x000fe20000000000 */
[----:B------:R-:W-:-:S02]  /*3780*/  IMAD.IADD R52, R85, 0x1, -R162 ;  /* 0x0000000155347824 */ /* 0x000fc400078e0aa2 */
[----:B------:R-:W-:Y:S01]  /*3790*/  FFMA.FTZ R69, R54, -R0, R69 ;  /* 0x8000000036457223 */ /* 0x000fe20000010045 */
[----:B------:R-:W5:Y:S01]  /*37a0*/  MUFU.TANH R107, R126 ;  /* 0x0000007e006b7308 */ /* 0x000f620000002400 */
[----:B---3--:R-:W-:Y:S01]  /*37b0*/  IABS R116, R39 ;  /* 0x0000002700747213 */ /* 0x008fe20000000000 */
[C---:B------:R-:W-:Y:S01]  /*37c0*/  IMAD.IADD R54, R85.reuse, 0x1, -R164 ;  /* 0x0000000155367824 */ /* 0x040fe200078e0aa4 */
[----:B------:R-:W-:Y:S01]  /*37d0*/  IABS R52, R52 ;  /* 0x0000003400347213 */ /* 0x000fe20000000000 */
[----:B------:R-:W-:Y:S01]  /*37e0*/  FFMA.FTZ R166, R122, -R0, R115 ;  /* 0x800000007aa67223 */ /* 0x000fe20000010073 */
[----:B------:R-:W-:Y:S01]  /*37f0*/  I2FP.F32.S32 R70, R70 ;  /* 0x0000004600467245 */ /* 0x000fe20000201400 */
[C---:B------:R-:W-:Y:S01]  /*3800*/  IMAD.IADD R118, R85.reuse, 0x1, -R178 ;  /* 0x0000000155767824 */ /* 0x040fe200078e0ab2 */
[----:B------:R-:W-:Y:S01]  /*3810*/  I2FP.F32.S32 R116, R116 ;  /* 0x0000007400747245 */ /* 0x000fe20000201400 */
[----:B------:R-:W-:Y:S01]  /*3820*/  MUFU.TANH R39, R134 ;  /* 0x0000008600277308 */ /* 0x000fe20000002400 */
[----:B------:R-:W-:Y:S01]  /*3830*/  IABS R54, R54 ;  /* 0x0000003600367213 */ /* 0x000fe20000000000 */
[----:B--2---:R-:W-:Y:S01]  /*3840*/  FFMA.FTZ R125, R70, -R0, R125 ;  /* 0x80000000467d7223 */ /* 0x004fe2000001007d */
[----:B------:R-:W-:Y:S01]  /*3850*/  I2FP.F32.S32 R52, R52 ;  /* 0x0000003400347245 */ /* 0x000fe20000201400 */
[----:B----4-:R-:W-:Y:S01]  /*3860*/  FFMA.FTZ R101, R116, -R0, R53 ;  /* 0x8000000074657223 */ /* 0x010fe20000010035 */
[----:B------:R-:W-:Y:S01]  /*3870*/  VIADD R70, R104, 0x29 ;  /* 0x0000002968467836 */ /* 0x000fe20000000000 */
[----:B------:R-:W-:Y:S01]  /*3880*/  I2FP.F32.S32 R54, R54 ;  /* 0x0000003600367245 */ /* 0x000fe20000201400 */
[C---:B-1----:R-:W-:Y:S01]  /*3890*/  IMAD.IADD R97, R85.reuse, 0x1, -R156 ;  /* 0x0000000155617824 */ /* 0x042fe200078e0a9c */
[----:B------:R1:W2:Y:S01]  /*38a0*/  MUFU.TANH R53, R42 ;  /* 0x0000002a00357308 */ /* 0x0002a20000002400 */
[----:B-----5:R-:W-:Y:S01]  /*38b0*/  FFMA.FTZ R55, R52, -R0, R55 ;  /* 0x8000000034377223 */ /* 0x020fe20000010037 */
[----:B------:R-:W-:-:S02]  /*38c0*/  IMAD.IADD R52, R85, 0x1, -R70 ;  /* 0x0000000155347824 */ /* 0x000fc400078e0a46 */
[----:B------:R-:W-:Y:S01]  /*38d0*/  FFMA.FTZ R54, R54, -R0, R107 ;  /* 0x8000000036367223 */ /* 0x000fe2000001006b */
[C---:B------:R-:W-:Y:S01]  /*38e0*/  IMAD.IADD R107, R85.reuse, 0x1, -R160 ;  /* 0x00000001556b7824 */ /* 0x040fe200078e0aa0 */
[----:B------:R-:W-:Y:S01]  /*38f0*/  IABS R118, R118 ;  /* 0x0000007600767213 */ /* 0x000fe20000000000 */
[C---:B------:R-:W-:Y:S01]  /*3900*/  IMAD.IADD R116, R85.reuse, 0x1, -R158 ;  /* 0x0000000155747824 */ /* 0x040fe200078e0a9e */
[----:B------:R-:W-:Y:S01]  /*3910*/  IABS R52, R52 ;  /* 0x0000003400347213 */ /* 0x000fe20000000000 */
[----:B------:R3:W-:Y:S01]  /*3920*/  MUFU.TANH R115, R114 ;  /* 0x0000007200737308 */ /* 0x0007e20000002400 */
[----:B------:R-:W-:Y:S01]  /*3930*/  I2FP.F32.S32 R118, R118 ;  /* 0x0000007600767245 */ /* 0x000fe20000201400 */
[C---:B------:R-:W-:Y:S01]  /*3940*/  VIADD R152, R104.reuse, 0x39 ;  /* 0x0000003968987836 */ /* 0x040fe20000000000 */
[----:B------:R-:W-:Y:S01]  /*3950*/  I2FP.F32.S32 R52, R52 ;  /* 0x0000003400347245 */ /* 0x000fe20000201400 */
[----:B------:R-:W-:Y:S01]  /*3960*/  VIADD R154, R104, 0x38 ;  /* 0x00000038689a7836 */ /* 0x000fe20000000000 */
[----:B------:R-:W-:Y:S01]  /*3970*/  IABS R116, R116 ;  /* 0x0000007400747213 */ /* 0x000fe20000000000 */
[-C--:B------:R-:W-:Y:S01]  /*3980*/  FFMA.FTZ R153, R118, -R0.reuse, R113 ;  /* 0x8000000076997223 */ /* 0x080fe20000010071 */
[C---:B------:R-:W-:Y:S01]  /*3990*/  IMAD.IADD R118, R85.reuse, 0x1, -R152 ;  /* 0x0000000155767824 */ /* 0x040fe200078e0a98 */
[----:B------:R-:W4:Y:S01]  /*39a0*/  MUFU.TANH R95, R95 ;  /* 0x0000005f005f7308 */ /* 0x000f220000002400 */
[----:B-1----:R-:W-:Y:S01]  /*39b0*/  IABS R42, R97 ;  /* 0x00000061002a7213 */ /* 0x002fe20000000000 */
[----:B--2---:R-:W-:Y:S01]  /*39c0*/  FFMA.FTZ R53, R52, -R0, R53 ;  /* 0x8000000034357223 */ /* 0x004fe20000010035 */
[----:B------:R-:W-:Y:S01]  /*39d0*/  I2FP.F32.S32 R116, R116 ;  /* 0x0000007400747245 */ /* 0x000fe20000201400 */
[----:B------:R-:W-:Y:S01]  /*39e0*/  VIADD R52, R104, 0x40 ;  /* 0x0000004068347836 */ /* 0x000fe20000000000 */
[----:B------:R-:W-:Y:S01]  /*39f0*/  I2FP.F32.S32 R42, R42 ;  /* 0x0000002a002a7245 */ /* 0x000fe20000201400 */
[-C--:B------:R-:W-:Y:S01]  /*3a00*/  FFMA.FTZ R197, R122, -R0.reuse, R197 ;  /* 0x800000007ac57223 */ /* 0x080fe200000100c5 */
[C---:B------:R-:W-:Y:S01]  /*3a10*/  IMAD.IADD R122, R85.reuse, 0x1, -R154 ;  /* 0x00000001557a7824 */ /* 0x040fe200078e0a9a */
[----:B------:R-:W1:Y:S01]  /*3a20*/  MUFU.TANH R135, R135 ;  /* 0x0000008700877308 */ /* 0x000e620000002400 */
[----:B---3--:R-:W-:Y:S01]  /*3a30*/  IABS R114, R107 ;  /* 0x0000006b00727213 */ /* 0x008fe20000000000 */
[----:B------:R-:W-:Y:S01]  /*3a40*/  FFMA.FTZ R39, R42, -R0, R39 ;  /* 0x800000002a277223 */ /* 0x000fe20000010027 */
[C---:B------:R-:W-:Y:S01]  /*3a50*/  VIADD R42, R104.reuse, 0x48 ;  /* 0x00000048682a7836 */ /* 0x040fe20000000000 */
[----:B------:R-:W-:Y:S01]  /*3a60*/  IABS R118, R118 ;  /* 0x0000007600767213 */ /* 0x000fe20000000000 */
[C---:B------:R-:W-:Y:S01]  /*3a70*/  VIADD R134, R104.reuse, 0x50 ;  /* 0x0000005068867836 */ /* 0x040fe20000000000 */
[----:B------:R-:W-:Y:S01]  /*3a80*/  I2FP.F32.S32 R114, R114 ;  /* 0x0000007200727245 */ /* 0x000fe20000201400 */
[----:B------:R-:W-:Y:S01]  /*3a90*/  VIADD R150, R104, 0x41 ;  /* 0x0000004168967836 */ /* 0x000fe20000000000 */
[----:B------:R-:W-:Y:S01]  /*3aa0*/  MUFU.TANH R103, R103 ;  /* 0x0000006700677308 */ /* 0x000fe20000002400 */
[----:B----4-:R-:W-:Y:S01]  /*3ab0*/  FFMA.FTZ R116, R116, -R0, R95 ;  /* 0x8000000074747223 */ /* 0x010fe2000001005f */
[C---:B------:R-:W-:Y:S01]  /*3ac0*/  IADD3 R95, PT, PT, R85.reuse, -R42, RZ ;  /* 0x8000002a555f7210 */ /* 0x040fe20007ffe0ff */
[----:B------:R-:W-:Y:S01]  /*3ad0*/  FFMA.FTZ R115, R114, -R0, R115 ;  /* 0x8000000072737223 */ /* 0x000fe20000010073 */
[----:B------:R-:W-:Y:S01]  /*3ae0*/  IMAD.IADD R114, R85, 0x1, -R52 ;  /* 0x0000000155727824 */ /* 0x000fe200078e0a34 */
[----:B------:R-:W-:Y:S01]  /*3af0*/  IABS R122, R122 ;  /* 0x0000007a007a7213 */ /* 0x000fe20000000000 */
[----:B------:R-:W-:Y:S01]  /*3b00*/  VIADD R126, R104, 0x51 ;  /* 0x00000051687e7836 */ /* 0x000fe20000000000 */
[----:B------:R-:W-:Y:S01]  /*3b10*/  I2FP.F32.S32 R118, R118 ;  /* 0x0000007600767245 */ /* 0x000fe20000201400 */
[----:B------:R2:W3:Y:S01]  /*3b20*/  MUFU.TANH R123, R102 ;  /* 0x00000066007b7308 */ /* 0x0004e20000002400 */
[----:B------:R-:W-:Y:S01]  /*3b30*/  IABS R114, R114 ;  /* 0x0000007200727213 */ /* 0x000fe20000000000 */
[----:B------:R-:W-:Y:S01]  /*3b40*/  FMUL.FTZ R110, R110, UR5 ;  /* 0x000000056e6e7c20 */ /* 0x000fe20008410000 */
[----:B------:R-:W-:Y:S01]  /*3b50*/  I2FP.F32.S32 R122, R122 ;  /* 0x0000007a007a7245 */ /* 0x000fe20000201400 */
[----:B------:R-:W-:Y:S01]  /*3b60*/  FMUL.FTZ R109, R109, UR5 ;  /* 0x000000056d6d7c20 */ /* 0x000fe20008410000 */
[----:B------:R-:W-:Y:S01]  /*3b70*/  I2FP.F32.S32 R114, R114 ;  /* 0x0000007200727245 */ /* 0x000fe20000201400 */
[----:B------:R-:W-:Y:S01]  /*3b80*/  FMUL.FTZ R99, R99, UR5 ;  /* 0x0000000563637c20 */ /* 0x000fe20008410000 */
[-C--:B------:R-:W-:Y:S01]  /*3b90*/  ISETP.GE.AND P2, PT, R88, R6.reuse, PT ;  /* 0x000000065800720c */ /* 0x080fe20003f46270 */
[----:B------:R4:W5:Y:S01]  /*3ba0*/  MUFU.TANH R127, R112 ;  /* 0x00000070007f7308 */ /* 0x0009620000002400 */
[----:B------:R-:W-:Y:S01]  /*3bb0*/  ISETP.GE.AND P1, PT, R86, R6, PT ;  /* 0x000000065600720c */ /* 0x000fe20003f26270 */
[----:B-1----:R-:W-:Y:S01]  /*3bc0*/  FFMA.FTZ R107, R114, -R0, R135 ;  /* 0x80000000726b7223 */ /* 0x002fe20000010087 */
[-C--:B------:R-:W-:Y:S01]  /*3bd0*/  ISETP.GE.AND P0, PT, R68, R6.reuse, PT ;  /* 0x000000064400720c */ /* 0x080fe20003f06270 */
[----:B------:R-:W-:Y:S01]  /*3be0*/  FMUL.FTZ R98, R98, UR5 ;  /* 0x0000000562627c20 */ /* 0x000fe20008410000 */
[----:B------:R-:W-:Y:S01]  /*3bf0*/  FMUL.FTZ R111, R111, UR5 ;  /* 0x000000056f6f7c20 */ /* 0x000fe20008410000 */
[----:B------:R-:W-:Y:S01]  /*3c00*/  ISETP.GE.AND P4, PT, R104, R6, PT ;  /* 0x000000066800720c */ /* 0x000fe20003f86270 */
[----:B------:R-:W-:Y:S01]  /*3c10*/  FMUL.FTZ R21, R21, UR5 ;  /* 0x0000000515157c20 */ /* 0x000fe20008410000 */
[----:B------:R1:W1:Y:S01]  /*3c20*/  MUFU.TANH R119, R136 ;  /* 0x0000008800777308 */ /* 0x0002620000002400 */
[----:B--2---:R-:W-:Y:S01]  /*3c30*/  IABS R102, R95 ;  /* 0x0000005f00667213 */ /* 0x004fe20000000000 */
[----:B---3--:R-:W-:Y:S01]  /*3c40*/  FFMA.FTZ R123, R118, -R0, R123 ;  /* 0x80000000767b7223 */ /* 0x008fe2000001007b */
[----:B------:R-:W-:Y:S01]  /*3c50*/  IMAD.IADD R118, R85, 0x1, -R134 ;  /* 0x0000000155767824 */ /* 0x000fe200078e0a86 */
[----:B------:R-:W-:Y:S01]  /*3c60*/  ISETP.GE.AND P3, PT, R168, R6, PT ;  /* 0x00000006a800720c */ /* 0x000fe20003f66270 */
[----:B------:R-:W-:Y:S01]  /*3c70*/  FMUL.FTZ R172, R172, UR5 ;  /* 0x00000005acac7c20 */ /* 0x000fe20008410000 */
[----:B------:R-:W-:Y:S01]  /*3c80*/  I2FP.F32.S32 R102, R102 ;  /* 0x0000006600667245 */ /* 0x000fe20000201400 */
[----:B------:R-:W-:Y:S01]  /*3c90*/  FMUL.FTZ R23, R23, UR5 ;  /* 0x0000000517177c20 */ /* 0x000fe20008410000 */
[----:B------:R2:W3:Y:S01]  /*3ca0*/  MUFU.TANH R95, R100 ;  /* 0x00000064005f7308 */ /* 0x0004e20000002400 */
[----:B----4-:R-:W-:-:S02]  /*3cb0*/  IMAD.IADD R112, R85, 0x1, -R150 ;  /* 0x0000000155707824 */ /* 0x010fc400078e0a96 */
[-C--:B-----5:R-:W-:Y:S01]  /*3cc0*/  FFMA.FTZ R127, R122, -R0.reuse, R127 ;  /* 0x800000007a7f7223 */ /* 0x0a0fe2000001007f */
[----:B------:R-:W-:Y:S01]  /*3cd0*/  FFMA.FTZ R117, R102, -R0, R103 ;  /* 0x8000000066757223 */ /* 0x000fe20000010067 */
[----:B------:R-:W-:Y:S01]  /*3ce0*/  VIADD R122, R104, 0x59 ;  /* 0x00000059687a7836 */ /* 0x000fe20000000000 */
[----:B------:R-:W-:Y:S01]  /*3cf0*/  FSEL R71, R71, -INF , !P3 ;  /* 0xff80000047477808 */ /* 0x000fe20005800000 */
[----:B------:R-:W-:Y:S01]  /*3d00*/  FMUL.FTZ R24, R24, UR5 ;  /* 0x0000000518187c20 */ /* 0x000fe20008410000 */
[----:B------:R-:W-:Y:S01]  /*3d10*/  IABS R112, R112 ;  /* 0x0000007000707213 */ /* 0x000fe20000000000 */
[----:B------:R4:W-:Y:S01]  /*3d20*/  MUFU.TANH R143, R124 ;  /* 0x0000007c008f7308 */ /* 0x0009e20000002400 */
[----:B-1----:R-:W-:Y:S01]  /*3d30*/  VIADD R136, R104, 0x49 ;  /* 0x0000004968887836 */ /* 0x002fe20000000000 */
[----:B------:R-:W-:Y:S01]  /*3d40*/  FSEL R69, R69, -INF , !P1 ;  /* 0xff80000045457808 */ /* 0x000fe20004800000 */
[C---:B------:R-:W-:Y:S01]  /*3d50*/  IMAD.IADD R102, R85.reuse, 0x1, -R122 ;  /* 0x0000000155667824 */ /* 0x040fe200078e0a7a */
[----:B------:R-:W-:Y:S01]  /*3d60*/  I2FP.F32.S32 R112, R112 ;  /* 0x0000007000707245 */ /* 0x000fe20000201400 */
[C---:B------:R-:W-:Y:S01]  /*3d70*/  IMAD.IADD R114, R85.reuse, 0x1, -R136 ;  /* 0x0000000155727824 */ /* 0x040fe200078e0a88 */
[----:B------:R-:W-:Y:S01]  /*3d80*/  FSEL R66, R66, -INF , !P2 ;  /* 0xff80000042427808 */ /* 0x000fe20005000000 */
[----:B------:R-:W-:Y:S01]  /*3d90*/  FMUL.FTZ R22, R22, UR5 ;  /* 0x0000000516167c20 */ /* 0x000fe20008410000 */
[----:B------:R1:W-:Y:S01]  /*3da0*/  MUFU.TANH R103, R90 ;  /* 0x0000005a00677308 */ /* 0x0003e20000002400 */
[----:B--2---:R-:W-:Y:S01]  /*3db0*/  IABS R100, R118 ;  /* 0x0000007600647213 */ /* 0x004fe20000000000 */
[----:B------:R-:W-:Y:S01]  /*3dc0*/  VIADD R118, R104, 0x60 ;  /* 0x0000006068767836 */ /* 0x000fe20000000000 */
[----:B------:R-:W-:Y:S01]  /*3dd0*/  IABS R114, R114 ;  /* 0x0000007200727213 */ /* 0x000fe20000000000 */
[----:B------:R-:W-:Y:S01]  /*3de0*/  FFMA.FTZ R119, R112, -R0, R119 ;  /* 0x8000000070777223 */ /* 0x000fe20000010077 */
[----:B------:R-:W-:Y:S01]  /*3df0*/  IABS R102, R102 ;  /* 0x0000006600667213 */ /* 0x000fe20000000000 */
[----:B------:R-:W-:Y:S01]  /*3e00*/  IMAD.IADD R112, R85, 0x1, -R126 ;  /* 0x0000000155707824 */ /* 0x000fe200078e0a7e */
[----:B------:R-:W-:Y:S01]  /*3e10*/  I2FP.F32.S32 R114, R114 ;  /* 0x0000007200727245 */ /* 0x000fe20000201400 */
[----:B------:R2:W5:Y:S01]  /*3e20*/  MUFU.TANH R113, R138 ;  /* 0x0000008a00717308 */ /* 0x0005620000002400 */
[----:B----4-:R-:W-:Y:S01]  /*3e30*/  VIADD R124, R104, 0x58 ;  /* 0x00000058687c7836 */ /* 0x010fe20000000000 */
[----:B------:R-:W-:Y:S01]  /*3e40*/  I2FP.F32.S32 R100, R100 ;  /* 0x0000006400647245 */ /* 0x000fe20000201400 */
[----:B------:R-:W-:Y:S01]  /*3e50*/  FMUL.FTZ R27, R27, UR5 ;  /* 0x000000051b1b7c20 */ /* 0x000fe20008410000 */
[----:B---3--:R-:W-:Y:S01]  /*3e60*/  FFMA.FTZ R114, R114, -R0, R95 ;  /* 0x8000000072727223 */ /* 0x008fe2000001005f */
[----:B------:R-:W-:Y:S01]  /*3e70*/  IMAD.IADD R97, R85, 0x1, -R124 ;  /* 0x0000000155617824 */ /* 0x000fe200078e0a7c */
[----:B------:R-:W-:Y:S01]  /*3e80*/  I2FP.F32.S32 R102, R102 ;  /* 0x0000006600667245 */ /* 0x000fe20000201400 */
[----:B------:R-:W-:Y:S01]  /*3e90*/  FMUL.FTZ R25, R25, UR5 ;  /* 0x0000000519197c20 */ /* 0x000fe20008410000 */
[----:B------:R-:W-:Y:S01]  /*3ea0*/  MUFU.TANH R95, R140 ;  /* 0x0000008c005f7308 */ /* 0x000fe20000002400 */
[----:B------:R-:W-:Y:S01]  /*3eb0*/  IABS R112, R112 ;  /* 0x0000007000707213 */ /* 0x000fe20000000000 */
[----:B------:R-:W-:Y:S01]  /*3ec0*/  FMUL.FTZ R8, R8, UR5 ;  /* 0x0000000508087c20 */ /* 0x000fe20008410000 */
[----:B-1----:R-:W-:Y:S01]  /*3ed0*/  IABS R90, R97 ;  /* 0x00000061005a7213 */ /* 0x002fe20000000000 */
[----:B------:R-:W-:-:S02]  /*3ee0*/  VIADD R97, R85, 0x40 ;  /* 0x0000004055617836 */ /* 0x000fc40000000000 */
[----:B------:R-:W-:Y:S01]  /*3ef0*/  FFMA.FTZ R102, R102, -R0, R37 ;  /* 0x8000000066667223 */ /* 0x000fe20000010025 */
[----:B------:R-:W-:Y:S01]  /*3f00*/  VIADD R37, R85, 0x48 ;  /* 0x0000004855257836 */ /* 0x000fe20000000000 */
[----:B------:R-:W-:Y:S01]  /*3f10*/  I2FP.F32.S32 R90, R90 ;  /* 0x0000005a005a7245 */ /* 0x000fe20000201400 */
[----:B------:R-:W1:Y:S01]  /*3f20*/  MUFU.TANH R137, R137 ;  /* 0x0000008900897308 */ /* 0x000e620000002400 */
[----:B--2---:R-:W-:Y:S02]  /*3f30*/  IMAD.IADD R138, R97, 0x1, -R104 ;  /* 0x00000001618a7824 */ /* 0x004fe400078e0a68 */
[-C--:B-----5:R-:W-:Y:S01]  /*3f40*/  FFMA.FTZ R113, R100, -R0.reuse, R113 ;  /* 0x8000000064717223 */ /* 0x0a0fe20000010071 */
[C---:B------:R-:W-:Y:S02]  /*3f50*/  VIADD R100, R85.reuse, 0x8 ;  /* 0x0000000855647836 */ /* 0x040fe40000000000 */
[----:B------:R-:W-:Y:S01]  /*3f60*/  FFMA.FTZ R103, R90, -R0, R103 ;  /* 0x800000005a677223 */ /* 0x000fe20000010067 */
[----:B------:R-:W-:Y:S01]  /*3f70*/  IMAD.IADD R90, R85, 0x1, -R118 ;  /* 0x00000001555a7824 */ /* 0x000fe200078e0a76 */
[----:B------:R-:W-:Y:S01]  /*3f80*/  IABS R138, R138 ;  /* 0x0000008a008a7213 */ /* 0x000fe20000000000 */
[----:B------:R-:W-:Y:S01]  /*3f90*/  IMAD.IADD R135, R100, 0x1, -R104 ;  /* 0x0000000164877824 */ /* 0x000fe200078e0a68 */
[----:B------:R-:W2:Y:S01]  /*3fa0*/  MUFU.TANH R139, R139 ;  /* 0x0000008b008b7308 */ /* 0x000ea20000002400 */
[----:B------:R-:W-:Y:S01]  /*3fb0*/  I2FP.F32.S32 R112, R112 ;  /* 0x0000007000707245 */ /* 0x000fe20000201400 */
[C---:B------:R-:W-:Y:S01]  /*3fc0*/  IMAD.IADD R196, R97.reuse, 0x1, -R150 ;  /* 0x0000000161c47824 */ /* 0x040fe200078e0a96 */
[----:B------:R-:W-:Y:S01]  /*3fd0*/  IABS R90, R90 ;  /* 0x0000005a005a7213 */ /* 0x000fe20000000000 */
[C---:B------:R-:W-:Y:S01]  /*3fe0*/  IMAD.IADD R190, R97.reuse, 0x1, -R126 ;  /* 0x0000000161be7824 */ /* 0x040fe200078e0a7e */
[----:B------:R-:W-:Y:S01]  /*3ff0*/  I2FP.F32.S32 R138, R138 ;  /* 0x0000008a008a7245 */ /* 0x000fe20000201400 */
[----:B------:R-:W-:Y:S01]  /*4000*/  IMAD.IADD R188, R97, 0x1, -R124 ;  /* 0x0000000161bc7824 */ /* 0x000fe200078e0a7c */
[----:B------:R-:W-:Y:S01]  /*4010*/  I2FP.F32.S32 R90, R90 ;  /* 0x0000005a005a7245 */ /* 0x000fe20000201400 */
[----:B------:R-:W3:Y:S01]  /*4020*/  MUFU.TANH R141, R141 ;  /* 0x0000008d008d7308 */ /* 0x000ee20000002400 */
[----:B------:R-:W-:Y:S01]  /*4030*/  IABS R135, R135 ;  /* 0x0000008700877213 */ /* 0x000fe20000000000 */
[----:B-1----:R-:W-:Y:S01]  /*4040*/  FFMA.FTZ R137, R138, -R0, R137 ;  /* 0x800000008a897223 */ /* 0x002fe20000010089 */
[----:B------:R-:W-:-:S02]  /*4050*/  IMAD.IADD R138, R100, 0x1, -R168 ;  /* 0x00000001648a7824 */ /* 0x000fc400078e0aa8 */
[-C--:B------:R-:W-:Y:S01]  /*4060*/  FFMA.FTZ R90, R90, -R0.reuse, R95 ;  /* 0x800000005a5a7223 */ /* 0x080fe2000001005f */
[C---:B------:R-:W-:Y:S01]  /*4070*/  IMAD.IADD R95, R97.reuse, 0x1, -R168 ;  /* 0x00000001615f7824 */ /* 0x040fe200078e0aa8 */
[----:B------:R-:W-:Y:S01]  /*4080*/  I2FP.F32.S32 R140, R135 ;  /* 0x00000087008c7245 */ /* 0x000fe20000201400 */
[----:B------:R-:W-:Y:S01]  /*4090*/  IMAD.IADD R192, R97, 0x1, -R134 ;  /* 0x0000000161c07824 */ /* 0x000fe200078e0a86 */
[----:B------:R1:W-:Y:S01]  /*40a0*/  MUFU.TANH R159, R108 ;  /* 0x0000006c009f7308 */ /* 0x0003e20000002400 */
[-C--:B--2---:R-:W-:Y:S01]  /*40b0*/  FFMA.FTZ R112, R112, -R0.reuse, R139 ;  /* 0x8000000070707223 */ /* 0x084fe2000001008b */
[----:B------:R-:W-:Y:S01]  /*40c0*/  IABS R95, R95 ;  /* 0x0000005f005f7213 */ /* 0x000fe20000000000 */
[----:B------:R-:W-:Y:S01]  /*40d0*/  FFMA.FTZ R131, R140, -R0, R131 ;  /* 0x800000008c837223 */ /* 0x000fe20000010083 */
[----:B------:R-:W-:Y:S01]  /*40e0*/  IABS R138, R138 ;  /* 0x0000008a008a7213 */ /* 0x000fe20000000000 */
[----:B------:R-:W-:Y:S01]  /*40f0*/  IMAD.IADD R140, R37, 0x1, -R88 ;  /* 0x00000001258c7824 */ /* 0x000fe200078e0a58 */
[----:B------:R-:W-:Y:S01]  /*4100*/  ISETP.GE.AND P5, PT, R176, R6, PT ;  /* 0x00000006b000720c */ /* 0x000fe20003fa6270 */
[----:B------:R-:W-:Y:S01]  /*4110*/  FMUL.FTZ R11, R11, UR5 ;  /* 0x000000050b0b7c20 */ /* 0x000fe20008410000 */
[----:B------:R2:W-:Y:S01]  /*4120*/  MUFU.TANH R167, R110 ;  /* 0x0000006e00a77308 */ /* 0x0005e20000002400 */
[----:B------:R-:W-:Y:S01]  /*4130*/  I2FP.F32.S32 R138, R138 ;  /* 0x0000008a008a7245 */ /* 0x000fe20000201400 */
[----:B------:R-:W-:Y:S01]  /*4140*/  FMUL.FTZ R173, R173, UR5 ;  /* 0x00000005adad7c20 */ /* 0x000fe20008410000 */
[----:B------:R-:W-:Y:S01]  /*4150*/  IABS R140, R140 ;  /* 0x0000008c008c7213 */ /* 0x000fe20000000000 */
[----:B------:R-:W-:Y:S01]  /*4160*/  FMUL.FTZ R174, R174, UR5 ;  /* 0x00000005aeae7c20 */ /* 0x000fe20008410000 */
[----:B------:R-:W-:Y:S01]  /*4170*/  ISETP.GE.AND P6, PT, R178, R6, PT ;  /* 0x00000006b200720c */ /* 0x000fe20003fc6270 */
[----:B------:R-:W-:Y:S01]  /*4180*/  FMUL.FTZ R26, R26, UR5 ;  /* 0x000000051a1a7c20 */ /* 0x000fe20008410000 */
[----:B------:R-:W-:Y:S01]  /*4190*/  I2FP.F32.S32 R140, R140 ;  /* 0x0000008c008c7245 */ /* 0x000fe20000201400 */
[----:B------:R4:W-:Y:S01]  /*41a0*/  MUFU.TANH R139, R142 ;  /* 0x0000008e008b7308 */ /* 0x0009e20000002400 */
[----:B-1----:R-:W-:Y:S01]  /*41b0*/  IMAD.IADD R108, R37, 0x1, -R104 ;  /* 0x00000001256c7824 */ /* 0x002fe200078e0a68 */
[----:B------:R-:W-:Y:S01]  /*41c0*/  IABS R196, R196 ;  /* 0x000000c400c47213 */ /* 0x000fe20000000000 */
[----:B------:R-:W-:Y:S01]  /*41d0*/  FMUL.FTZ R20, R20, UR5 ;  /* 0x0000000514147c20 */ /* 0x000fe20008410000 */
[----:B------:R-:W-:Y:S01]  /*41e0*/  FFMA.FTZ R145, R140, -R0, R145 ;  /* 0x800000008c917223 */ /* 0x000fe20000010091 */
[----:B------:R-:W-:Y:S01]  /*41f0*/  IABS R190, R190 ;  /* 0x000000be00be7213 */ /* 0x000fe20000000000 */
[----:B------:R-:W-:Y:S01]  /*4200*/  FMUL.FTZ R9, R9, UR5 ;  /* 0x0000000509097c20 */ /* 0x000fe20008410000 */
[----:B------:R-:W-:Y:S01]  /*4210*/  IABS R108, R108 ;  /* 0x0000006c006c7213 */ /* 0x000fe20000000000 */
[----:B------:R-:W1:Y:S01]  /*4220*/  MUFU.TANH R59, R59 ;  /* 0x0000003b003b7308 */ /* 0x000e620000002400 */
[----:B--2---:R-:W-:Y:S01]  /*4230*/  IMAD.IADD R110, R37, 0x1, -R168 ;  /* 0x00000001256e7824 */ /* 0x004fe200078e0aa8 */
[----:B------:R-:W-:Y:S01]  /*4240*/  I2FP.F32.S32 R196, R196 ;  /* 0x000000c400c47245 */ /* 0x000fe20000201400 */
[----:B------:R-:W-:Y:S01]  /*4250*/  FMUL.FTZ R10, R10, UR5 ;  /* 0x000000050a0a7c20 */ /* 0x000fe20008410000 */
[----:B------:R-:W-:Y:S01]  /*4260*/  I2FP.F32.S32 R108, R108 ;  /* 0x0000006c006c7245 */ /* 0x000fe20000201400 */
[----:B------:R-:W-:Y:S01]  /*4270*/  FMUL.FTZ R175, R175, UR5 ;  /* 0x00000005afaf7c20 */ /* 0x000fe20008410000 */
[----:B------:R-:W-:-:S02]  /*4280*/  IABS R110, R110 ;  /* 0x0000006e006e7213 */ /* 0x000fc40000000000 */
[----:B------:R2:W-:Y:S01]  /*4290*/  MUFU.TANH R135, R144 ;  /* 0x0000009000877308 */ /* 0x0005e20000002400 */
[----:B----4-:R-:W-:Y:S01]  /*42a0*/  I2FP.F32.S32 R142, R95 ;  /* 0x0000005f008e7245 */ /* 0x010fe20000201400 */
[----:B---3--:R-:W-:Y:S01]  /*42b0*/  FFMA.FTZ R141, R108, -R0, R141 ;  /* 0x800000006c8d7223 */ /* 0x008fe2000001008d */
[----:B------:R-:W-:Y:S01]  /*42c0*/  I2FP.F32.S32 R110, R110 ;  /* 0x0000006e006e7245 */ /* 0x000fe20000201400 */
[-C--:B------:R-:W-:Y:S01]  /*42d0*/  FFMA.FTZ R95, R138, -R0.reuse, R83 ;  /* 0x800000008a5f7223 */ /* 0x080fe20000010053 */
[----:B------:R-:W-:Y:S02]  /*42e0*/  IMAD.IADD R108, R97, 0x1, -R88 ;  /* 0x00000001616c7824 */ /* 0x000fe400078e0a58 */
[----:B------:R-:W-:Y:S01]  /*42f0*/  FFMA.FTZ R142, R142, -R0, R67 ;  /* 0x800000008e8e7223 */ /* 0x000fe20000010043 */
[--C-:B------:R-:W-:Y:S01]  /*4300*/  IMAD.IADD R138, R100, 0x1, -R86.reuse ;  /* 0x00000001648a7824 */ /* 0x100fe200078e0a56 */
[----:B------:R-:W3:Y:S01]  /*4310*/  MUFU.TANH R67, R146 ;  /* 0x0000009200437308 */ /* 0x000ee20000002400 */
[----:B------:R-:W-:-:S02]  /*4320*/  IMAD.IADD R88, R37, 0x1, -R86 ;  /* 0x0000000125587824 */ /* 0x000fc400078e0a56 */
[----:B------:R-:W-:Y:S01]  /*4330*/  FFMA.FTZ R83, R110, -R0, R143 ;  /* 0x800000006e537223 */ /* 0x000fe2000001008f */
[----:B------:R-:W-:Y:S01]  /*4340*/  IMAD.IADD R110, R97, 0x1, -R86 ;  /* 0x00000001616e7824 */ /* 0x000fe200078e0a56 */
[----:B------:R-:W-:Y:S01]  /*4350*/  IABS R138, R138 ;  /* 0x0000008a008a7213 */ /* 0x000fe20000000000 */
[C---:B------:R-:W-:Y:S01]  /*4360*/  IMAD.IADD R86, R100.reuse, 0x1, -R68 ;  /* 0x0000000164567824 */ /* 0x040fe200078e0a44 */
[----:B------:R-:W-:Y:S02]  /*4370*/  IABS R88, R88 ;  /* 0x0000005800587213 */ /* 0x000fe40000000000 */
[----:B------:R-:W-:Y:S01]  /*4380*/  IABS R108, R108 ;  /* 0x0000006c006c7213 */ /* 0x000fe20000000000 */
[----:B------:R-:W-:Y:S01]  /*4390*/  MUFU.TANH R109, R109 ;  /* 0x0000006d006d7308 */ /* 0x000fe20000002400 */
[----:B------:R-:W-:Y:S01]  /*43a0*/  IABS R86, R86 ;  /* 0x0000005600567213 */ /* 0x000fe20000000000 */
[----:B--2---:R-:W-:Y:S01]  /*43b0*/  IMAD.IADD R144, R100, 0x1, -R176 ;  /* 0x0000000164907824 */ /* 0x004fe200078e0ab0 */
[----:B------:R-:W-:-:S02]  /*43c0*/  I2FP.F32.S32 R138, R138 ;  /* 0x0000008a008a7245 */ /* 0x000fc40000201400 */
[----:B------:R-:W-:Y:S02]  /*43d0*/  I2FP.F32.S32 R88, R88 ;  /* 0x0000005800587245 */ /* 0x000fe40000201400 */
[----:B------:R-:W-:Y:S01]  /*43e0*/  I2FP.F32.S32 R108, R108 ;  /* 0x0000006c006c7245 */ /* 0x000fe20000201400 */
[----:B-1----:R-:W-:Y:S01]  /*43f0*/  FFMA.FTZ R138, R138, -R0, R59 ;  /* 0x800000008a8a7223 */ /* 0x002fe2000001003b */
[----:B------:R-:W-:Y:S01]  /*4400*/  I2FP.F32.S32 R86, R86 ;  /* 0x0000005600567245 */ /* 0x000fe20000201400 */
[-C--:B---3--:R-:W-:Y:S01]  /*4410*/  FFMA.FTZ R59, R88, -R0.reuse, R67 ;  /* 0x80000000583b7223 */ /* 0x088fe20000010043 */
[--C-:B------:R-:W-:Y:S02]  /*4420*/  IMAD.IADD R67, R97, 0x1, -R68.reuse ;  /* 0x0000000161437824 */ /* 0x100fe400078e0a44 */
[-C--:B------:R-:W-:Y:S01]  /*4430*/  FFMA.FTZ R108, R108, -R0.reuse, R139 ;  /* 0x800000006c6c7223 */ /* 0x080fe2000001008b */
[----:B------:R-:W-:Y:S02]  /*4440*/  IMAD.IADD R68, R37, 0x1, -R68 ;  /* 0x0000000125447824 */ /* 0x000fe400078e0a44 */
[----:B------:R-:W-:Y:S01]  /*4450*/  FFMA.FTZ R139, R86, -R0, R151 ;  /* 0x80000000568b7223 */ /* 0x000fe20000010097 */
[--C-:B------:R-:W-:Y:S01]  /*4460*/  IMAD.IADD R88, R100, 0x1, -R178.reuse ;  /* 0x0000000164587824 */ /* 0x100fe200078e0ab2 */
[----:B------:R-:W-:Y:S01]  /*4470*/  IABS R110, R110 ;  /* 0x0000006e006e7213 */ /* 0x000fe20000000000 */
[----:B------:R-:W-:Y:S01]  /*4480*/  IMAD.IADD R86, R97, 0x1, -R178 ;  /* 0x0000000161567824 */ /* 0x000fe200078e0ab2 */
[----:B------:R-:W-:Y:S01]  /*4490*/  IABS R68, R68 ;  /* 0x0000004400447213 */ /* 0x000fe20000000000 */
[----:B------:R1:W-:Y:S01]  /*44a0*/  MUFU.TANH R161, R98 ;  /* 0x0000006200a17308 */ /* 0x0003e20000002400 */
[----:B------:R-:W-:-:S02]  /*44b0*/  IABS R88, R88 ;  /* 0x0000005800587213 */ /* 0x000fc40000000000 */
[----:B------:R-:W-:Y:S02]  /*44c0*/  IABS R86, R86 ;  /* 0x0000005600567213 */ /* 0x000fe40000000000 */
[----:B------:R-:W-:Y:S02]  /*44d0*/  I2FP.F32.S32 R68, R68 ;  /* 0x0000004400447245 */ /* 0x000fe40000201400 */
[----:B------:R-:W-:Y:S01]  /*44e0*/  I2FP.F32.S32 R88, R88 ;  /* 0x0000005800587245 */ /* 0x000fe20000201400 */
[----:B------:R-:W-:Y:S01]  /*44f0*/  MUFU.TANH R163, R99 ;  /* 0x0000006300a37308 */ /* 0x000fe20000002400 */
[----:B------:R-:W-:Y:S01]  /*4500*/  I2FP.F32.S32 R110, R110 ;  /* 0x0000006e006e7245 */ /* 0x000fe20000201400 */
[----:B------:R-:W-:Y:S01]  /*4510*/  FFMA.FTZ R140, R68, -R0, R167 ;  /* 0x80000000448c7223 */ /* 0x000fe200000100a7 */
[----:B------:R-:W-:Y:S01]  /*4520*/  I2FP.F32.S32 R86, R86 ;  /* 0x0000005600567245 */ /* 0x000fe20000201400 */
[--C-:B------:R-:W-:Y:S01]  /*4530*/  IMAD.IADD R68, R37, 0x1, -R176.reuse ;  /* 0x0000000125447824 */ /* 0x100fe200078e0ab0 */
[----:B------:R-:W-:Y:S01]  /*4540*/  IABS R144, R144 ;  /* 0x0000009000907213 */ /* 0x000fe20000000000 */
[----:B------:R-:W-:Y:S01]  /*4550*/  FFMA.FTZ R135, R110, -R0, R135 ;  /* 0x800000006e877223 */ /* 0x000fe20000010087 */
[----:B------:R-:W-:Y:S01]  /*4560*/  IMAD.IADD R110, R97, 0x1, -R176 ;  /* 0x00000001616e7824 */ /* 0x000fe200078e0ab0 */
[----:B------:R-:W-:Y:S01]  /*4570*/  MUFU.TANH R149, R149 ;  /* 0x0000009500957308 */ /* 0x000fe20000002400 */
[----:B-1----:R-:W-:-:S02]  /*4580*/  IABS R98, R67 ;  /* 0x0000004300627213 */ /* 0x002fc40000000000 */
[----:B------:R-:W-:Y:S02]  /*4590*/  IABS R68, R68 ;  /* 0x0000004400447213 */ /* 0x000fe40000000000 */
[----:B------:R-:W-:Y:S02]  /*45a0*/  I2FP.F32.S32 R98, R98 ;  /* 0x0000006200627245 */ /* 0x000fe40000201400 */
[----:B------:R-:W-:Y:S01]  /*45b0*/  IABS R110, R110 ;  /* 0x0000006e006e7213 */ /* 0x000fe20000000000 */
[----:B------:R-:W1:Y:S01]  /*45c0*/  MUFU.TANH R73, R73 ;  /* 0x0000004900497308 */ /* 0x000e620000002400 */
[----:B------:R-:W-:Y:S01]  /*45d0*/  I2FP.F32.S32 R144, R144 ;  /* 0x0000009000907245 */ /* 0x000fe20000201400 */
[----:B------:R-:W-:Y:S01]  /*45e0*/  FFMA.FTZ R146, R98, -R0, R159 ;  /* 0x8000000062927223 */ /* 0x000fe2000001009f */
[----:B------:R-:W-:Y:S02]  /*45f0*/  I2FP.F32.S32 R68, R68 ;  /* 0x0000004400447245 */ /* 0x000fe40000201400 */
[----:B------:R-:W-:-:S02]  /*4600*/  I2FP.F32.S32 R110, R110 ;  /* 0x0000006e006e7245 */ /* 0x000fc40000201400 */
[----:B------:R-:W-:Y:S01]  /*4610*/  FSEL R143, R131, -INF , !P4 ;  /* 0xff800000838f7808 */ /* 0x000fe20006000000 */
[----:B------:R2:W-:Y:S01]  /*4620*/  MUFU.TANH R99, R148 ;  /* 0x0000009400637308 */ /* 0x0005e20000002400 */
[----:B------:R-:W-:Y:S02]  /*4630*/  FSEL R95, R95, -INF , !P3 ;  /* 0xff8000005f5f7808 */ /* 0x000fe40005800000 */
[----:B------:R-:W-:Y:S02]  /*4640*/  FSEL R83, R83, -INF , !P3 ;  /* 0xff80000053537808 */ /* 0x000fe40005800000 */
[----:B------:R-:W-:Y:S02]  /*4650*/  IADD3 R178, PT, PT, -R178, R37, RZ ;  /* 0x00000025b2b27210 */ /* 0x000fe40007ffe1ff */
[----:B------:R-:W-:Y:S01]  /*4660*/  FSEL R139, R139, -INF , !P0 ;  /* 0xff8000008b8b7808 */ /* 0x000fe20004000000 */
[----:B------:R3:W-:Y:S01]  /*4670*/  MUFU.TANH R151, R130 ;  /* 0x0000008200977308 */ /* 0x0007e20000002400 */
[----:B-1----:R-:W-:Y:S01]  /*4680*/  FFMA.FTZ R144, R144, -R0, R73 ;  /* 0x8000000090907223 */ /* 0x002fe20000010049 */
[----:B------:R-:W-:-:S02]  /*4690*/  IABS R178, R178 ;  /* 0x000000b200b27213 */ /* 0x000fc40000000000 */
[----:B------:R-:W-:Y:S02]  /*46a0*/  I2FP.F32.S32 R190, R190 ;  /* 0x000000be00be7245 */ /* 0x000fe40000201400 */
[----:B------:R-:W-:Y:S02]  /*46b0*/  I2FP.F32.S32 R178, R178 ;  /* 0x000000b200b27245 */ /* 0x000fe40000201400 */
[----:B------:R-:W1:Y:S01]  /*46c0*/  MUFU.TANH R67, R147 ;  /* 0x0000009300437308 */ /* 0x000e620000002400 */
[----:B--2---:R-:W-:Y:S01]  /*46d0*/  IMAD.IADD R148, R97, 0x1, -R164 ;  /* 0x0000000161947824 */ /* 0x004fe200078e0aa4 */
[----:B------:R-:W-:Y:S02]  /*46e0*/  IABS R188, R188 ;  /* 0x000000bc00bc7213 */ /* 0x000fe40000000000 */
[----:B------:R-:W-:Y:S02]  /*46f0*/  IABS R192, R192 ;  /* 0x000000c000c07213 */ /* 0x000fe40000000000 */
[----:B------:R-:W-:-:S02]  /*4700*/  IABS R148, R148 ;  /* 0x0000009400947213 */ /* 0x000fc40000000000 */
[----:B------:R-:W-:Y:S01]  /*4710*/  MUFU.TANH R75, R75 ;  /* 0x0000004b004b7308 */ /* 0x000fe20000002400 */
[----:B---3--:R-:W-:Y:S01]  /*4720*/  FFMA.FTZ R130, R88, -R0, R57 ;  /* 0x8000000058827223 */ /* 0x008fe20000010039 */
[----:B------:R-:W-:Y:S01]  /*4730*/  IMAD.IADD R57, R97, 0x1, -R170 ;  /* 0x0000000161397824 */ /* 0x000fe200078e0aaa */
[----:B------:R-:W-:Y:S02]  /*4740*/  FSEL R88, R137, -INF , !P4 ;  /* 0xff80000089587808 */ /* 0x000fe40006000000 */
[----:B------:R-:W-:Y:S02]  /*4750*/  I2FP.F32.S32 R148, R148 ;  /* 0x0000009400947245 */ /* 0x000fe40000201400 */
[----:B------:R-:W-:Y:S01]  /*4760*/  IABS R57, R57 ;  /* 0x0000003900397213 */ /* 0x000fe20000000000 */
[----:B------:R2:W3:Y:S01]  /*4770*/  MUFU.TANH R157, R111 ;  /* 0x0000006f009d7308 */ /* 0x0004e20000002400 */
[-C--:B-1----:R-:W-:Y:S01]  /*4780*/  FFMA.FTZ R110, R110, -R0.reuse, R67 ;  /* 0x800000006e6e7223 */ /* 0x082fe20000010043 */
[-C--:B------:R-:W-:Y:S01]  /*4790*/  FFMA.FTZ R151, R148, -R0.reuse, R151 ;  /* 0x8000000094977223 */ /* 0x080fe20000010097 */
[----:B------:R-:W-:Y:S01]  /*47a0*/  I2FP.F32.S32 R98, R57 ;  /* 0x0000003900627245 */ /* 0x000fe20000201400 */
[----:B------:R-:W-:Y:S01]  /*47b0*/  FFMA.FTZ R57, R68, -R0, R149 ;  /* 0x8000000044397223 */ /* 0x000fe20000010095 */
[----:B------:R-:W-:-:S02]  /*47c0*/  FSEL R68, R87, -INF , !P4 ;  /* 0xff80000057447808 */ /* 0x000fc40006000000 */
[----:B------:R-:W-:Y:S01]  /*47d0*/  FSEL R87, R138, -INF , !P1 ;  /* 0xff8000008a577808 */ /* 0x000fe20004800000 */
[----:B------:R-:W-:Y:S01]  /*47e0*/  FFMA.FTZ R98, R98, -R0, R99 ;  /* 0x8000000062627223 */ /* 0x000fe20000010063 */
[----:B------:R-:W1:Y:S01]  /*47f0*/  MUFU.TANH R19, R19 ;  /* 0x0000001300137308 */ /* 0x000e620000002400 */
[----:B------:R-:W-:Y:S01]  /*4800*/  FSEL R99, R141, -INF , !P4 ;  /* 0xff8000008d637808 */ /* 0x000fe20006000000 */
[----:B------:R-:W-:Y:S01]  /*4810*/  IMAD.IADD R138, R100, 0x1, -R158 ;  /* 0x00000001648a7824 */ /* 0x000fe200078e0a9e */
[----:B------:R-:W-:Y:S02]  /*4820*/  ISETP.GE.AND P4, PT, R170, R6, PT ;  /* 0x00000006aa00720c */ /* 0x000fe40003f86270 */
[----:B------:R-:W-:Y:S02]  /*4830*/  FSEL R141, R84, -INF , !P2 ;  /* 0xff800000548d7808 */ /* 0x000fe40005000000 */
[----:B------:R-:W-:Y:S01]  /*4840*/  FSEL R84, R108, -INF , !P2 ;  /* 0xff8000006c547808 */ /* 0x000fe20005000000 */
[----:B--2---:R-:W-:Y:S01]  /*4850*/  FFMA.FTZ R111, R86, -R0, R109 ;  /* 0x80000000566f7223 */ /* 0x004fe2000001006d */
[--C-:B------:R-:W-:Y:S01]  /*4860*/  IMAD.IADD R86, R100, 0x1, -R170.reuse ;  /* 0x0000000164567824 */ /* 0x100fe200078e0aaa */
[----:B------:R-:W2:Y:S01]  /*4870*/  MUFU.TANH R73, R133 ;  /* 0x0000008500497308 */ /* 0x000ea20000002400 */
[----:B------:R-:W-:-:S02]  /*4880*/  IMAD.IADD R170, R37, 0x1, -R170 ;  /* 0x0000000125aa7824 */ /* 0x000fc400078e0aaa */
[----:B---3--:R-:W-:Y:S01]  /*4890*/  FFMA.FTZ R109, R178, -R0, R157 ;  /* 0x80000000b26d7223 */ /* 0x008fe2000001009d */
[C---:B------:R-:W-:Y:S01]  /*48a0*/  IMAD.IADD R108, R97.reuse, 0x1, -R162 ;  /* 0x00000001616c7824 */ /* 0x040fe200078e0aa2 */
[----:B------:R-:W-:Y:S01]  /*48b0*/  IABS R86, R86 ;  /* 0x0000005600567213 */ /* 0x000fe20000000000 */
[C---:B------:R-:W-:Y:S01]  /*48c0*/  IMAD.IADD R178, R97.reuse, 0x1, -R136 ;  /* 0x0000000161b27824 */ /* 0x040fe200078e0a88 */
[----:B------:R-:W-:Y:S01]  /*48d0*/  IABS R168, R170 ;  /* 0x000000aa00a87213 */ /* 0x000fe20000000000 */
[----:B------:R-:W-:Y:S01]  /*48e0*/  IMAD.IADD R170, R97, 0x1, -R118 ;  /* 0x0000000161aa7824 */ /* 0x000fe200078e0a76 */
[----:B------:R-:W-:Y:S01]  /*48f0*/  I2FP.F32.S32 R86, R86 ;  /* 0x0000005600567245 */ /* 0x000fe20000201400 */
[----:B------:R3:W-:Y:S01]  /*4900*/  MUFU.TANH R147, R132 ;  /* 0x0000008400937308 */ /* 0x0007e20000002400 */
[----:B------:R-:W-:Y:S02]  /*4910*/  I2FP.F32.S32 R168, R168 ;  /* 0x000000a800a87245 */ /* 0x000fe40000201400 */
[----:B------:R-:W-:Y:S01]  /*4920*/  IABS R138, R138 ;  /* 0x0000008a008a7213 */ /* 0x000fe20000000000 */
[----:B------:R-:W-:Y:S01]  /*4930*/  FFMA.FTZ R67, R86, -R0, R75 ;  /* 0x8000000056437223 */ /* 0x000fe2000001004b */
[----:B------:R-:W-:Y:S01]  /*4940*/  FSEL R86, R142, -INF , !P3 ;  /* 0xff8000008e567808 */ /* 0x000fe20005800000 */
[----:B------:R-:W-:-:S02]  /*4950*/  IMAD.IADD R142, R37, 0x1, -R164 ;  /* 0x00000001258e7824 */ /* 0x000fc400078e0aa4 */
[----:B-1----:R-:W-:Y:S01]  /*4960*/  FFMA.FTZ R131, R168, -R0, R19 ;  /* 0x80000000a8837223 */ /* 0x002fe20000010013 */
[----:B------:R-:W-:Y:S01]  /*4970*/  IMAD.IADD R75, R100, 0x1, -R164 ;  /* 0x00000001644b7824 */ /* 0x000fe200078e0aa4 */
[----:B------:R1:W4:Y:S01]  /*4980*/  MUFU.TANH R137, R82 ;  /* 0x0000005200897308 */ /* 0x0003220000002400 */
[----:B------:R-:W-:Y:S02]  /*4990*/  ISETP.GE.AND P3, PT, R164, R6, PT ;  /* 0x00000006a400720c */ /* 0x000fe40003f66270 */
[----:B------:R-:W-:Y:S02]  /*49a0*/  IABS R142, R142 ;  /* 0x0000008e008e7213 */ /* 0x000fe40000000000 */
[----:B------:R-:W-:Y:S02]  /*49b0*/  IABS R164, R75 ;  /* 0x0000004b00a47213 */ /* 0x000fe40000000000 */
[----:B------:R-:W-:Y:S01]  /*49c0*/  I2FP.F32.S32 R142, R142 ;  /* 0x0000008e008e7245 */ /* 0x000fe20000201400 */
[----:B---3--:R-:W-:Y:S01]  /*49d0*/  IMAD.IADD R132, R100, 0x1, -R162 ;  /* 0x0000000164847824 */ /* 0x008fe200078e0aa2 */
[----:B------:R2:W3:Y:S01]  /*49e0*/  MUFU.TANH R149, R129 ;  /* 0x0000008100957308 */ /* 0x0004e20000002400 */
[----:B------:R-:W-:-:S02]  /*49f0*/  FSEL R75, R145, -INF , !P2 ;  /* 0xff800000914b7808 */ /* 0x000fc40005000000 */
[----:B------:R-:W-:Y:S01]  /*4a00*/  ISETP.GE.AND P2, PT, R162, R6, PT ;  /* 0x00000006a200720c */ /* 0x000fe20003f46270 */
[----:B------:R-:W-:Y:S01]  /*4a10*/  IMAD.IADD R162, R37, 0x1, -R162 ;  /* 0x0000000125a27824 */ /* 0x000fe200078e0aa2 */
[----:B------:R-:W-:Y:S02]  /*4a20*/  IABS R132, R132 ;  /* 0x0000008400847213 */ /* 0x000fe40000000000 */
[----:B------:R-:W-:Y:S01]  /*4a30*/  I2FP.F32.S32 R164, R164 ;  /* 0x000000a400a47245 */ /* 0x000fe20000201400 */
[----:B------:R5:W-:Y:S01]  /*4a40*/  MUFU.TANH R19, R18 ;  /* 0x0000001200137308 */ /* 0x000be20000002400 */
[----:B------:R-:W-:Y:S02]  /*4a50*/  I2FP.F32.S32 R132, R132 ;  /* 0x0000008400847245 */ /* 0x000fe40000201400 */
[----:B-1----:R-:W-:Y:S01]  /*4a60*/  FSEL R82, R135, -INF , !P1 ;  /* 0xff80000087527808 */ /* 0x002fe20004800000 */
[----:B------:R-:W-:Y:S01]  /*4a70*/  FFMA.FTZ R161, R164, -R0, R161 ;  /* 0x80000000a4a17223 */ /* 0x000fe200000100a1 */
[----:B------:R-:W-:Y:S01]  /*4a80*/  I2FP.F32.S32 R138, R138 ;  /* 0x0000008a008a7245 */ /* 0x000fe20000201400 */
[----:B------:R-:W-:Y:S01]  /*4a90*/  FFMA.FTZ R163, R132, -R0, R163 ;  /* 0x8000000084a37223 */ /* 0x000fe200000100a3 */
[----:B------:R-:W-:Y:S01]  /*4aa0*/  IABS R132, R108 ;  /* 0x0000006c00847213 */ /* 0x000fe20000000000 */
[----:B------:R1:W3:Y:S01]  /*4ab0*/  MUFU.TANH R135, R58 ;  /* 0x0000003a00877308 */ /* 0x0002e20000002400 */
[----:B--2---:R-:W-:Y:S01]  /*4ac0*/  FFMA.FTZ R129, R142, -R0, R73 ;  /* 0x800000008e817223 */ /* 0x004fe20000010049 */
[----:B------:R-:W-:Y:S01]  /*4ad0*/  FSEL R73, R59, -INF , !P1 ;  /* 0xff8000003b497808 */ /* 0x000fe20004800000 */
[----:B------:R-:W-:Y:S01]  /*4ae0*/  IMAD.IADD R59, R97, 0x1, -R160 ;  /* 0x00000001613b7824 */ /* 0x000fe200078e0aa0 */
[----:B------:R-:W-:Y:S01]  /*4af0*/  ISETP.GE.AND P1, PT, R160, R6, PT ;  /* 0x00000006a000720c */ /* 0x000fe20003f26270 */
[----:B----4-:R-:W-:Y:S01]  /*4b00*/  FFMA.FTZ R138, R138, -R0, R137 ;  /* 0x800000008a8a7223 */ /* 0x010fe20000010089 */
[----:B------:R-:W-:-:S02]  /*4b10*/  IABS R142, R162 ;  /* 0x000000a2008e7213 */ /* 0x000fc40000000000 */
[----:B------:R2:W-:Y:S01]  /*4b20*/  MUFU.TANH R133, R128 ;  /* 0x0000008000857308 */ /* 0x0005e20000002400 */
[----:B-----5:R-:W-:Y:S02]  /*4b30*/  IABS R18, R59 ;  /* 0x0000003b00127213 */ /* 0x020fe40000000000 */
[----:B------:R-:W-:Y:S02]  /*4b40*/  I2FP.F32.S32 R142, R142 ;  /* 0x0000008e008e7245 */ /* 0x000fe40000201400 */
[----:B------:R-:W-:Y:S02]  /*4b50*/  FSEL R54, R54, -INF , !P3 ;  /* 0xff80000036367808 */ /* 0x000fe40005800000 */
[----:B------:R-:W-:Y:S01]  /*4b60*/  FSEL R137, R144, -INF , !P5 ;  /* 0xff80000090897808 */ /* 0x000fe20006800000 */
[----:B------:R4:W5:Y:S01]  /*4b70*/  MUFU.TANH R145, R16 ;  /* 0x0000001000917308 */ /* 0x0009620000002400 */
[----:B-1----:R-:W-:Y:S01]  /*4b80*/  I2FP.F32.S32 R58, R132 ;  /* 0x00000084003a7245 */ /* 0x002fe20000201400 */
[----:B---3--:R-:W-:Y:S01]  /*4b90*/  FFMA.FTZ R142, R142, -R0, R149 ;  /* 0x800000008e8e7223 */ /* 0x008fe20000010095 */
[----:B------:R-:W-:Y:S01]  /*4ba0*/  IMAD.IADD R132, R97, 0x1, -R158 ;  /* 0x0000000161847824 */ /* 0x000fe200078e0a9e */
[----:B------:R-:W-:-:S02]  /*4bb0*/  I2FP.F32.S32 R18, R18 ;  /* 0x0000001200127245 */ /* 0x000fc40000201400 */
[----:B------:R-:W-:Y:S01]  /*4bc0*/  FFMA.FTZ R147, R58, -R0, R147 ;  /* 0x800000003a937223 */ /* 0x000fe20000010093 */
[----:B------:R-:W-:Y:S01]  /*4bd0*/  FSEL R58, R155, -INF , !P0 ;  /* 0xff8000009b3a7808 */ /* 0x000fe20004000000 */
[----:B------:R-:W-:Y:S01]  /*4be0*/  MUFU.TANH R17, R17 ;  /* 0x0000001100117308 */ /* 0x000fe20000002400 */
[--C-:B--2---:R-:W-:Y:S01]  /*4bf0*/  IMAD.IADD R128, R100, 0x1, -R160.reuse ;  /* 0x0000000164807824 */ /* 0x104fe200078e0aa0 */
[----:B------:R-:W-:Y:S01]  /*4c00*/  IABS R132, R132 ;  /* 0x0000008400847213 */ /* 0x000fe20000000000 */
[----:B------:R-:W-:Y:S02]  /*4c10*/  IMAD.IADD R160, R37, 0x1, -R160 ;  /* 0x0000000125a07824 */ /* 0x000fe400078e0aa0 */
[----:B------:R-:W-:Y:S01]  /*4c20*/  FFMA.FTZ R121, R18, -R0, R121 ;  /* 0x8000000012797223 */ /* 0x000fe20000010079 */
[----:B------:R-:W-:Y:S02]  /*4c30*/  FSEL R55, R55, -INF , !P2 ;  /* 0xff80000037377808 */ /* 0x000fe40005000000 */
[----:B------:R-:W-:Y:S01]  /*4c40*/  IABS R128, R128 ;  /* 0x0000008000807213 */ /* 0x000fe20000000000 */
[----:B------:R1:W-:Y:S01]  /*4c50*/  MUFU.TANH R155, R56 ;  /* 0x00000038009b7308 */ /* 0x0003e20000002400 */
[----:B----4-:R-:W-:Y:S01]  /*4c60*/  IMAD.IADD R16, R97, 0x1, -R70 ;  /* 0x0000000161107824 */ /* 0x010fe200078e0a46 */
[----:B------:R-:W-:-:S02]  /*4c70*/  IABS R108, R160 ;  /* 0x000000a0006c7213 */ /* 0x000fc40000000000 */
[----:B------:R-:W-:Y:S02]  /*4c80*/  I2FP.F32.S32 R128, R128 ;  /* 0x0000008000807245 */ /* 0x000fe40000201400 */
[----:B------:R-:W-:Y:S02]  /*4c90*/  IABS R16, R16 ;  /* 0x0000001000107213 */ /* 0x000fe40000000000 */
[----:B------:R-:W-:Y:S01]  /*4ca0*/  I2FP.F32.S32 R108, R108 ;  /* 0x0000006c006c7245 */ /* 0x000fe20000201400 */
[----:B------:R-:W2:Y:S01]  /*4cb0*/  MUFU.TANH R59, R76 ;  /* 0x0000004c003b7308 */ /* 0x000ea20000002400 */
[----:B------:R-:W-:Y:S01]  /*4cc0*/  I2FP.F32.S32 R16, R16 ;  /* 0x0000001000107245 */ /* 0x000fe20000201400 */
[----:B------:R-:W-:Y:S01]  /*4cd0*/  FFMA.FTZ R128, R128, -R0, R135 ;  /* 0x8000000080807223 */ /* 0x000fe20000010087 */
[----:B------:R-:W-:Y:S01]  /*4ce0*/  I2FP.F32.S32 R132, R132 ;  /* 0x0000008400847245 */ /* 0x000fe20000201400 */
[----:B------:R-:W-:Y:S01]  /*4cf0*/  FFMA.FTZ R108, R108, -R0, R19 ;  /* 0x800000006c6c7223 */ /* 0x000fe20000010013 */
[----:B------:R-:W-:Y:S01]  /*4d00*/  FSEL R19, R140, -INF , !P0 ;  /* 0xff8000008c137808 */ /* 0x000fe20004000000 */
[----:B------:R-:W-:-:S02]  /*4d10*/  IMAD.IADD R140, R37, 0x1, -R70 ;  /* 0x00000001258c7824 */ /* 0x000fc400078e0a46 */
[----:B-----5:R-:W-:Y:S01]  /*4d20*/  FFMA.FTZ R145, R16, -R0, R145 ;  /* 0x8000000010917223 */ /* 0x020fe20000010091 */
[----:B-1----:R-:W-:Y:S01]  /*4d30*/  FSEL R56, R101, -INF , !P5 ;  /* 0xff80000065387808 */ /* 0x002fe20006800000 */
[----:B------:R1:W-:Y:S01]  /*4d40*/  MUFU.TANH R135, R77 ;  /* 0x0000004d00877308 */ /* 0x0003e20000002400 */
[----:B------:R-:W-:Y:S01]  /*4d50*/  FSEL R101, R57, -INF , !P5 ;  /* 0xff80000039657808 */ /* 0x000fe20006800000 */
[----:B------:R-:W-:Y:S01]  /*4d60*/  IMAD.IADD R16, R37, 0x1, -R156 ;  /* 0x0000000125107824 */ /* 0x000fe200078e0a9c */
[----:B------:R-:W-:Y:S02]  /*4d70*/  IABS R140, R140 ;  /* 0x0000008c008c7213 */ /* 0x000fe40000000000 */
[----:B------:R-:W-:Y:S02]  /*4d80*/  FSEL R18, R110, -INF , !P5 ;  /* 0xff8000006e127808 */ /* 0x000fe40006800000 */
[----:B------:R-:W-:Y:S01]  /*4d90*/  IABS R16, R16 ;  /* 0x0000001000107213 */ /* 0x000fe20000000000 */
[----:B------:R3:W4:Y:S01]  /*4da0*/  MUFU.TANH R205, R96 ;  /* 0x0000006000cd7308 */ /* 0x0007220000002400 */
[----:B------:R-:W-:Y:S01]  /*4db0*/  I2FP.F32.S32 R140, R140 ;  /* 0x0000008c008c7245 */ /* 0x000fe20000201400 */
[----:B--2---:R-:W-:Y:S01]  /*4dc0*/  FFMA.FTZ R132, R132, -R0, R59 ;  /* 0x8000000084847223 */ /* 0x004fe2000001003b */
[----:B------:R-:W-:-:S02]  /*4dd0*/  I2FP.F32.S32 R16, R16 ;  /* 0x0000001000107245 */ /* 0x000fc40000201400 */
[----:B------:R-:W-:Y:S01]  /*4de0*/  FSEL R59, R153, -INF , !P6 ;  /* 0xff800000993b7808 */ /* 0x000fe20007000000 */
[----:B------:R-:W-:Y:S01]  /*4df0*/  FFMA.FTZ R140, R140, -R0, R17 ;  /* 0x800000008c8c7223 */ /* 0x000fe20000010011 */
[----:B------:R-:W-:Y:S01]  /*4e00*/  FSEL R17, R109, -INF , !P6 ;  /* 0xff8000006d117808 */ /* 0x000fe20007000000 */
[----:B------:R-:W2:Y:S01]  /*4e10*/  MUFU.TANH R57, R43 ;  /* 0x0000002b00397308 */ /* 0x000ea20000002400 */
[----:B-1----:R-:W-:Y:S01]  /*4e20*/  FSEL R77, R130, -INF , !P6 ;  /* 0xff800000824d7808 */ /* 0x002fe20007000000 */
[----:B------:R-:W-:Y:S01]  /*4e30*/  IMAD.IADD R130, R97, 0x1, -R156 ;  /* 0x0000000161827824 */ /* 0x000fe200078e0a9c */
[----:B------:R-:W-:Y:S01]  /*4e40*/  FSEL R76, R146, -INF , !P0 ;  /* 0xff800000924c7808 */ /* 0x000fe20004000000 */
[----:B------:R-:W-:Y:S01]  /*4e50*/  IMAD.IADD R146, R100, 0x1, -R70 ;  /* 0x0000000164927824 */ /* 0x000fe200078e0a46 */
[----:B------:R-:W-:Y:S02]  /*4e60*/  ISETP.GE.AND P0, PT, R70, R6, PT ;  /* 0x000000064600720c */ /* 0x000fe40003f06270 */
[----:B------:R-:W-:Y:S01]  /*4e70*/  IABS R130, R130 ;  /* 0x0000008200827213 */ /* 0x000fe20000000000 */
[----:B------:R1:W5:Y:S01]  /*4e80*/  MUFU.TANH R149, R94 ;  /* 0x0000005e00957308 */ /* 0x0003620000002400 */
[----:B---3--:R-:W-:-:S02]  /*4e90*/  IMAD.IADD R96, R100, 0x1, -R154 ;  /* 0x0000000164607824 */ /* 0x008fc400078e0a9a */
[----:B----4-:R-:W-:Y:S01]  /*4ea0*/  FFMA.FTZ R205, R16, -R0, R205 ;  /* 0x8000000010cd7223 */ /* 0x010fe200000100cd */
[----:B------:R-:W-:Y:S02]  /*4eb0*/  I2FP.F32.S32 R130, R130 ;  /* 0x0000008200827245 */ /* 0x000fe40000201400 */
[----:B------:R-:W-:Y:S01]  /*4ec0*/  FSEL R16, R98, -INF , !P4 ;  /* 0xff80000062107808 */ /* 0x000fe20006000000 */
[----:B------:R-:W-:Y:S01]  /*4ed0*/  IMAD.IADD R98, R100, 0x1, -R152 ;  /* 0x0000000164627824 */ /* 0x000fe200078e0a98 */
[----:B------:R-:W-:Y:S01]  /*4ee0*/  IABS R96, R96 ;  /* 0x0000006000607213 */ /* 0x000fe20000000000 */
[----:B------:R3:W-:Y:S01]  /*4ef0*/  MUFU.TANH R43, R15 ;  /* 0x0000000f002b7308 */ /* 0x0007e20000002400 */
[----:B------:R-:W-:Y:S01]  /*4f00*/  FFMA.FTZ R130, R130, -R0, R135 ;  /* 0x8000000082827223 */ /* 0x000fe20000010087 */
[----:B------:R-:W-:Y:S02]  /*4f10*/  FSEL R135, R161, -INF , !P3 ;  /* 0xff800000a1877808 */ /* 0x000fe40005800000 */
[----:B------:R-:W-:-:S02]  /*4f20*/  I2FP.F32.S32 R96, R96 ;  /* 0x0000006000607245 */ /* 0x000fc40000201400 */
[----:B------:R-:W-:Y:S02]  /*4f30*/  IABS R98, R98 ;  /* 0x0000006200627213 */ /* 0x000fe40000000000 */
[----:B------:R-:W-:Y:S01]  /*4f40*/  MUFU.TANH R13, R13 ;  /* 0x0000000d000d7308 */ /* 0x000fe20000002400 */
[----:B-1----:R-:W-:Y:S02]  /*4f50*/  IMAD.IADD R94, R100, 0x1, -R156 ;  /* 0x00000001645e7824 */ /* 0x002fe400078e0a9c */
[----:B--2---:R-:W-:Y:S01]  /*4f60*/  FFMA.FTZ R96, R96, -R0, R57 ;  /* 0x8000000060607223 */ /* 0x004fe20000010039 */
[----:B------:R-:W-:Y:S02]  /*4f70*/  FSEL R57, R125, -INF , !P4 ;  /* 0xff8000007d397808 */ /* 0x000fe40006000000 */
[----:B------:R-:W-:Y:S02]  /*4f80*/  I2FP.F32.S32 R98, R98 ;  /* 0x0000006200627245 */ /* 0x000fe40000201400 */
[----:B------:R-:W-:Y:S01]  /*4f90*/  IABS R94, R94 ;  /* 0x0000005e005e7213 */ /* 0x000fe20000000000 */
[----:B------:R1:W-:Y:S01]  /*4fa0*/  MUFU.TANH R153, R14 ;  /* 0x0000000e00997308 */ /* 0x0003e20000002400 */
[----:B---3--:R-:W-:-:S02]  /*4fb0*/  FSEL R15, R129, -INF , !P3 ;  /* 0xff800000810f7808 */ /* 0x008fc40005800000 */
[----:B------:R-:W-:Y:S02]  /*4fc0*/  I2FP.F32.S32 R94, R94 ;  /* 0x0000005e005e7245 */ /* 0x000fe40000201400 */
[----:B------:R-:W-:Y:S02]  /*4fd0*/  FSEL R70, R111, -INF , !P6 ;  /* 0xff8000006f467808 */ /* 0x000fe40007000000 */
[----:B------:R-:W-:Y:S01]  /*4fe0*/  ISETP.GE.AND P6, PT, R158, R6, PT ;  /* 0x000000069e00720c */ /* 0x000fe20003fc6270 */
[----:B------:R-:W-:Y:S01]  /*4ff0*/  FFMA.FTZ R109, R94, -R0, R133 ;  /* 0x800000005e6d7223 */ /* 0x000fe20000010085 */
[----:B------:R2:W-:Y:S01]  /*5000*/  MUFU.TANH R203, R106 ;  /* 0x0000006a00cb7308 */ /* 0x0005e20000002400 */
[----:B------:R-:W-:Y:S01]  /*5010*/  FSEL R94, R151, -INF , !P3 ;  /* 0xff800000975e7808 */ /* 0x000fe20005800000 */
[----:B------:R-:W-:Y:S01]  /*5020*/  IMAD.IADD R158, R37, 0x1, -R158 ;  /* 0x00000001259e7824 */ /* 0x000fe200078e0a9e */
[----:B------:R-:W-:Y:S02]  /*5030*/  ISETP.GE.AND P3, PT, R152, R6, PT ;  /* 0x000000069800720c */ /* 0x000fe40003f66270 */
[----:B------:R-:W-:-:S02]  /*5040*/  FSEL R133, R128, -INF , !P1 ;  /* 0xff80000080857808 */ /* 0x000fc40004800000 */
[----:B------:R-:W-:Y:S01]  /*5050*/  IABS R146, R146 ;  /* 0x0000009200927213 */ /* 0x000fe20000000000 */
[C---:B-1----:R-:W-:Y:S01]  /*5060*/  IMAD.IADD R14, R97.reuse, 0x1, -R154 ;  /* 0x00000001610e7824 */ /* 0x042fe200078e0a9a */
[----:B------:R-:W1:Y:S01]  /*5070*/  MUFU.TANH R125, R41 ;  /* 0x00000029007d7308 */ /* 0x000e620000002400 */
[----:B------:R-:W-:Y:S02]  /*5080*/  IABS R110, R158 ;  /* 0x0000009e006e7213 */ /* 0x000fe40000000000 */
[----:B------:R-:W-:Y:S02]  /*5090*/  I2FP.F32.S32 R146, R146 ;  /* 0x0000009200927245 */ /* 0x000fe40000201400 */
[----:B------:R-:W-:Y:S02]  /*50a0*/  IABS R144, R14 ;  /* 0x0000000e00907213 */ /* 0x000fe40000000000 */
[----:B------:R-:W-:Y:S01]  /*50b0*/  I2FP.F32.S32 R110, R110 ;  /* 0x0000006e006e7245 */ /* 0x000fe20000201400 */
[--C-:B--2---:R-:W-:Y:S01]  /*50c0*/  IMAD.IADD R106, R97, 0x1, -R152.reuse ;  /* 0x00000001616a7824 */ /* 0x104fe200078e0a98 */
[----:B------:R2:W-:Y:S01]  /*50d0*/  MUFU.TANH R129, R80 ;  /* 0x0000005000817308 */ /* 0x0005e20000002400 */
[----:B------:R-:W-:-:S02]  /*50e0*/  IMAD.IADD R152, R37, 0x1, -R152 ;  /* 0x0000000125987824 */ /* 0x000fc400078e0a98 */
[-C--:B------:R-:W-:Y:S01]  /*50f0*/  FFMA.FTZ R146, R146, -R0.reuse, R155 ;  /* 0x8000000092927223 */ /* 0x080fe2000001009b */
[----:B-----5:R-:W-:Y:S01]  /*5100*/  FFMA.FTZ R110, R110, -R0, R149 ;  /* 0x800000006e6e7223 */ /* 0x020fe20000010095 */
[----:B------:R-:W-:Y:S02]  /*5110*/  IABS R106, R106 ;  /* 0x0000006a006a7213 */ /* 0x000fe40000000000 */
[----:B------:R-:W-:Y:S02]  /*5120*/  IABS R14, R152 ;  /* 0x00000098000e7213 */ /* 0x000fe40000000000 */
[----:B------:R-:W-:Y:S01]  /*5130*/  I2FP.F32.S32 R106, R106 ;  /* 0x0000006a006a7245 */ /* 0x000fe20000201400 */
[----:B------:R3:W-:Y:S01]  /*5140*/  MUFU.TANH R111, R81 ;  /* 0x00000051006f7308 */ /* 0x0007e20000002400 */
[----:B------:R-:W-:Y:S01]  /*5150*/  I2FP.F32.S32 R14, R14 ;  /* 0x0000000e000e7245 */ /* 0x000fe20000201400 */
[----:B-1----:R-:W-:Y:S01]  /*5160*/  FFMA.FTZ R98, R98, -R0, R125 ;  /* 0x8000000062627223 */ /* 0x002fe2000001007d */
[----:B------:R-:W-:-:S02]  /*5170*/  FSEL R125, R108, -INF , !P1 ;  /* 0xff8000006c7d7808 */ /* 0x000fc40004800000 */
[----:B------:R-:W-:Y:S01]  /*5180*/  FSEL R53, R53, -INF , !P0 ;  /* 0xff80000035357808 */ /* 0x000fe20004000000 */
[-C--:B------:R-:W-:Y:S01]  /*5190*/  FFMA.FTZ R171, R14, -R0.reuse, R13 ;  /* 0x800000000eab7223 */ /* 0x080fe2000001000d */
[----:B------:R-:W-:Y:S01]  /*51a0*/  FSEL R13, R142, -INF , !P2 ;  /* 0xff8000008e0d7808 */ /* 0x000fe20005000000 */
[----:B--2---:R-:W-:Y:S01]  /*51b0*/  FFMA.FTZ R80, R106, -R0, R43 ;  /* 0x800000006a507223 */ /* 0x004fe2000001002b */
[----:B------:R1:W2:Y:S01]  /*51c0*/  MUFU.TANH R41, R92 ;  /* 0x0000005c00297308 */ /* 0x0002a20000002400 */
[----:B------:R-:W-:Y:S02]  /*51d0*/  FSEL R43, R163, -INF , !P2 ;  /* 0xff800000a32b7808 */ /* 0x000fe40005000000 */
[----:B------:R-:W-:Y:S02]  /*51e0*/  FSEL R106, R147, -INF , !P2 ;  /* 0xff800000936a7808 */ /* 0x000fe40005000000 */
[----:B------:R-:W-:Y:S02]  /*51f0*/  ISETP.GE.AND P2, PT, R52, R6, PT ;  /* 0x000000063400720c */ /* 0x000fe40003f46270 */
[----:B------:R-:W-:Y:S01]  /*5200*/  FSEL R14, R121, -INF , !P1 ;  /* 0xff800000790e7808 */ /* 0x000fe20004800000 */
[----:B------:R-:W4:Y:S01]  /*5210*/  MUFU.TANH R93, R93 ;  /* 0x0000005d005d7308 */ /* 0x000f220000002400 */
[----:B---3--:R-:W-:-:S02]  /*5220*/  FSEL R81, R131, -INF , !P4 ;  /* 0xff80000083517808 */ /* 0x008fc40006000000 */
[----:B------:R-:W-:Y:S02]  /*5230*/  IADD3 R131, PT, PT, -R52, R37, RZ ;  /* 0x0000002534837210 */ /* 0x000fe40007ffe1ff */
[----:B------:R-:W-:Y:S02]  /*5240*/  FSEL R67, R67, -INF , !P4 ;  /* 0xff80000043437808 */ /* 0x000fe40006000000 */
[----:B------:R-:W-:Y:S01]  /*5250*/  IABS R108, R131 ;  /* 0x00000083006c7213 */ /* 0x000fe20000000000 */
[----:B------:R-:W3:Y:S01]  /*5260*/  MUFU.TANH R201, R79 ;  /* 0x0000004f00c97308 */ /* 0x000ee20000002400 */
[C---:B-1----:R-:W-:Y:S01]  /*5270*/  IMAD.IADD R92, R100.reuse, 0x1, -R52 ;  /* 0x00000001645c7824 */ /* 0x042fe200078e0a34 */
[----:B------:R-:W-:Y:S01]  /*5280*/  FSEL R52, R115, -INF , !P1 ;  /* 0xff80000073347808 */ /* 0x000fe20004800000 */
[--C-:B------:R-:W-:Y:S01]  /*5290*/  IMAD.IADD R115, R100, 0x1, -R150.reuse ;  /* 0x0000000164737824 */ /* 0x100fe200078e0a96 */
[----:B------:R-:W-:Y:S01]  /*52a0*/  ISETP.GE.AND P1, PT, R150, R6, PT ;  /* 0x000000069600720c */ /* 0x000fe20003f26270 */
[----:B------:R-:W-:Y:S01]  /*52b0*/  IMAD.IADD R150, R37, 0x1, -R150 ;  /* 0x0000000125967824 */ /* 0x000fe200078e0a96 */
[----:B------:R-:W-:Y:S01]  /*52c0*/  IABS R128, R92 ;  /* 0x0000005c00807213 */ /* 0x000fe20000000000 */
[----:B--2---:R-:W-:Y:S01]  /*52d0*/  FFMA.FTZ R196, R196, -R0, R41 ;  /* 0x80000000c4c47223 */ /* 0x004fe20000010029 */
[----:B------:R-:W-:Y:S01]  /*52e0*/  IABS R115, R115 ;  /* 0x0000007300737213 */ /* 0x000fe20000000000 */
[----:B------:R1:W-:Y:S01]  /*52f0*/  MUFU.TANH R121, R78 ;  /* 0x0000004e00797308 */ /* 0x0003e20000002400 */
[----:B------:R-:W-:-:S02]  /*5300*/  IABS R92, R150 ;  /* 0x00000096005c7213 */ /* 0x000fc40000000000 */
[----:B------:R-:W-:Y:S02]  /*5310*/  I2FP.F32.S32 R108, R108 ;  /* 0x0000006c006c7245 */ /* 0x000fe40000201400 */
[----:B------:R-:W-:Y:S02]  /*5320*/  I2FP.F32.S32 R92, R92 ;  /* 0x0000005c005c7245 */ /* 0x000fe40000201400 */
[----:B------:R-:W-:Y:S01]  /*5330*/  I2FP.F32.S32 R128, R128 ;  /* 0x0000008000807245 */ /* 0x000fe20000201400 */
[----:B------:R2:W5:Y:S01]  /*5340*/  MUFU.TANH R79, R12 ;  /* 0x0000000c004f7308 */ /* 0x0005620000002400 */
[-C--:B----4-:R-:W-:Y:S01]  /*5350*/  FFMA.FTZ R187, R108, -R0.reuse, R93 ;  /* 0x800000006cbb7223 */ /* 0x090fe2000001005d */
[-C--:B---3--:R-:W-:Y:S01]  /*5360*/  FFMA.FTZ R201, R92, -R0.reuse, R201 ;  /* 0x800000005cc97223 */ /* 0x088fe200000100c9 */
[----:B------:R-:W-:Y:S01]  /*5370*/  FSEL R41, R146, -INF , !P0 ;  /* 0xff80000092297808 */ /* 0x000fe20004000000 */
[--C-:B------:R-:W-:Y:S02]  /*5380*/  IMAD.IADD R92, R100, 0x1, -R42.reuse ;  /* 0x00000001645c7824 */ /* 0x100fe400078e0a2a */
[----:B------:R-:W-:Y:S01]  /*5390*/  FFMA.FTZ R111, R128, -R0, R111 ;  /* 0x80000000806f7223 */ /* 0x000fe2000001006f */
[----:B------:R-:W-:Y:S01]  /*53a0*/  IMAD.IADD R108, R97, 0x1, -R42 ;  /* 0x00000001616c7824 */ /* 0x000fe200078e0a2a */
[----:B------:R-:W-:Y:S01]  /*53b0*/  FSEL R131, R110, -INF , !P6 ;  /* 0xff8000006e837808 */ /* 0x000fe20007000000 */
[----:B------:R-:W3:Y:S01]  /*53c0*/  MUFU.TANH R105, R105 ;  /* 0x0000006900697308 */ /* 0x000ee20000002400 */
[----:B-1----:R-:W-:Y:S01]  /*53d0*/  I2FP.F32.S32 R78, R115 ;  /* 0x00000073004e7245 */ /* 0x002fe20000201400 */
[----:B------:R-:W-:Y:S01]  /*53e0*/  IMAD.IADD R128, R100, 0x1, -R136 ;  /* 0x0000000164807824 */ /* 0x000fe200078e0a88 */
[----:B------:R-:W-:-:S02]  /*53f0*/  FSEL R115, R140, -INF , !P0 ;  /* 0xff8000008c737808 */ /* 0x000fc40004000000 */
[----:B------:R-:W-:Y:S01]  /*5400*/  IABS R110, R92 ;  /* 0x0000005c006e7213 */ /* 0x000fe20000000000 */
[----:B------:R-:W-:Y:S01]  /*5410*/  FFMA.FTZ R78, R78, -R0, R129 ;  /* 0x800000004e4e7223 */ /* 0x000fe20000010081 */
[----:B------:R-:W-:Y:S01]  /*5420*/  FSEL R129, R138, -INF , !P6 ;  /* 0xff8000008a817808 */ /* 0x000fe20007000000 */
[----:B------:R1:W4:Y:S01]  /*5430*/  MUFU.TANH R149, R40 ;  /* 0x0000002800957308 */ /* 0x0003220000002400 */
[----:B--2---:R-:W-:Y:S02]  /*5440*/  FSEL R12, R145, -INF , !P0 ;  /* 0xff800000910c7808 */ /* 0x004fe40004000000 */
[-C--:B------:R-:W-:Y:S02]  /*5450*/  ISETP.GE.AND P0, PT, R42, R6.reuse, PT ;  /* 0x000000062a00720c */ /* 0x080fe40003f06270 */
[----:B------:R-:W-:Y:S02]  /*5460*/  FSEL R42, R116, -INF , !P6 ;  /* 0xff800000742a7808 */ /* 0x000fe40007000000 */
[----:B------:R-:W-:Y:S01]  /*5470*/  FSEL R116, R132, -INF , !P6 ;  /* 0xff80000084747808 */ /* 0x000fe20007000000 */
[----:B------:R-:W2:Y:S01]  /*5480*/  MUFU.TANH R91, R91 ;  /* 0x0000005b005b7308 */ /* 0x000ea20000002400 */
[----:B------:R-:W-:Y:S01]  /*5490*/  ISETP.GE.AND P6, PT, R136, R6, PT ;  /* 0x000000068800720c */ /* 0x000fe20003fc6270 */
[----:B------:R-:W-:Y:S01]  /*54a0*/  IMAD.IADD R136, R37, 0x1, -R136 ;  /* 0x0000000125887824 */ /* 0x000fe200078e0a88 */
[----:B------:R-:W-:Y:S01]  /*54b0*/  IABS R194, R108 ;  /* 0x0000006c00c27213 */ /* 0x000fe20000000000 */
[----:B------:R-:W-:Y:S01]  /*54c0*/  IMAD.MOV.U32 R108, RZ, RZ, R110 ;  /* 0x000000ffff6c7224 */ /* 0x000fe200078e006e */
[----:B------:R-:W-:Y:S01]  /*54d0*/  IABS R92, R128 ;  /* 0x00000080005c7213 */ /* 0x000fe20000000000 */
[----:B------:R-:W-:Y:S01]  /*54e0*/  VIADD R128, R104, 0x68 ;  /* 0x0000006868807836 */ /* 0x000fe20000000000 */
[----:B------:R-:W-:Y:S01]  /*54f0*/  I2FP.F32.S32 R194, R194 ;  /* 0x000000c200c27245 */ /* 0x000fe20000201400 */
[----:B------:R-:W-:Y:S01]  /*5500*/  MUFU.TANH R145, R51 ;  /* 0x0000003300917308 */ /* 0x000fe20000002400 */
[----:B-1----:R-:W-:-:S02]  /*5510*/  IABS R40, R136 ;  /* 0x0000008800287213 */ /* 0x002fc40000000000 */
[----:B------:R-:W-:Y:S01]  /*5520*/  ISETP.GE.AND P4, PT, R154, R6, PT ;  /* 0x000000069a00720c */ /* 0x000fe20003f86270 */
[C---:B------:R-:W-:Y:S01]  /*5530*/  IMAD.IADD R154, R37.reuse, 0x1, -R154 ;  /* 0x00000001259a7824 */ /* 0x040fe200078e0a9a */
[----:B------:R-:W-:Y:S01]  /*5540*/  I2FP.F32.S32 R40, R40 ;  /* 0x0000002800287245 */ /* 0x000fe20000201400 */
[----:B-----5:R-:W-:Y:S01]  /*5550*/  FFMA.FTZ R194, R194, -R0, R79 ;  /* 0x80000000c2c27223 */ /* 0x020fe2000001004f */
[----:B------:R-:W-:Y:S01]  /*5560*/  IABS R178, R178 ;  /* 0x000000b200b27213 */ /* 0x000fe20000000000 */
[----:B------:R-:W1:Y:S01]  /*5570*/  MUFU.TANH R49, R49 ;  /* 0x0000003100317308 */ /* 0x000e620000002400 */
[----:B------:R-:W-:Y:S01]  /*5580*/  I2FP.F32.S32 R92, R92 ;  /* 0x0000005c005c7245 */ /* 0x000fe20000201400 */
[----:B---3--:R-:W-:Y:S01]  /*5590*/  FFMA.FTZ R193, R40, -R0, R105 ;  /* 0x8000000028c17223 */ /* 0x008fe20000010069 */
[----:B------:R-:W-:Y:S01]  /*55a0*/  I2FP.F32.S32 R178, R178 ;  /* 0x000000b200b27245 */ /* 0x000fe20000201400 */
[----:B------:R-:W-:Y:S01]  /*55b0*/  IMAD.IADD R40, R100, 0x1, -R126 ;  /* 0x0000000164287824 */ /* 0x000fe200078e0a7e */
[----:B------:R-:W-:Y:S01]  /*55c0*/  IABS R148, R154 ;  /* 0x0000009a00947213 */ /* 0x000fe20000000000 */
[----:B----4-:R-:W-:Y:S01]  /*55d0*/  FFMA.FTZ R79, R92, -R0, R149 ;  /* 0x800000005c4f7223 */ /* 0x010fe20000010095 */
[----:B------:R-:W-:-:S02]  /*55e0*/  IMAD.IADD R92, R37, 0x1, -R134 ;  /* 0x00000001255c7824 */ /* 0x000fc400078e0a86 */
[----:B--2---:R-:W-:Y:S01]  /*55f0*/  FFMA.FTZ R178, R178, -R0, R91 ;  /* 0x80000000b2b27223 */ /* 0x004fe2000001005b */
[----:B------:R-:W-:Y:S01]  /*5600*/  IABS R40, R40 ;  /* 0x0000002800287213 */ /* 0x000fe20000000000 */
[----:B------:R-:W2:Y:S01]  /*5610*/  MUFU.TANH R91, R65 ;  /* 0x00000041005b7308 */ /* 0x000ea20000002400 */
[----:B------:R-:W-:Y:S02]  /*5620*/  I2FP.F32.S32 R144, R144 ;  /* 0x0000009000907245 */ /* 0x000fe40000201400 */
[----:B------:R-:W-:Y:S02]  /*5630*/  I2FP.F32.S32 R148, R148 ;  /* 0x0000009400947245 */ /* 0x000fe40000201400 */
[----:B------:R-:W-:Y:S01]  /*5640*/  IABS R92, R92 ;  /* 0x0000005c005c7213 */ /* 0x000fe20000000000 */
[----:B------:R-:W-:Y:S01]  /*5650*/  FFMA.FTZ R144, R144, -R0, R153 ;  /* 0x8000000090907223 */ /* 0x000fe20000010099 */
[----:B------:R-:W-:Y:S01]  /*5660*/  I2FP.F32.S32 R40, R40 ;  /* 0x0000002800287245 */ /* 0x000fe20000201400 */
[----:B------:R-:W-:Y:S01]  /*5670*/  FFMA.FTZ R203, R148, -R0, R203 ;  /* 0x8000000094cb7223 */ /* 0x000fe200000100cb */
[----:B------:R-:W-:Y:S01]  /*5680*/  I2FP.F32.S32 R92, R92 ;  /* 0x0000005c005c7245 */ /* 0x000fe20000201400 */
[----:B------:R3:W-:Y:S01]  /*5690*/  MUFU.TANH R191, R63 ;  /* 0x0000003f00bf7308 */ /* 0x0007e20000002400 */
[----:B------:R-:W-:-:S02]  /*56a0*/  ISETP.GE.AND P5, PT, R156, R6, PT ;  /* 0x000000069c00720c */ /* 0x000fc40003fa6270 */
[----:B------:R-:W-:Y:S01]  /*56b0*/  FSEL R203, R203, -INF , !P4 ;  /* 0xff800000cbcb7808 */ /* 0x000fe20006000000 */
[-C--:B-1----:R-:W-:Y:S01]  /*56c0*/  FFMA.FTZ R195, R92, -R0.reuse, R49 ;  /* 0x800000005cc37223 */ /* 0x082fe20000010031 */
[----:B------:R-:W-:Y:S01]  /*56d0*/  IMAD.IADD R92, R37, 0x1, -R126 ;  /* 0x00000001255c7824 */ /* 0x000fe200078e0a7e */
[----:B------:R-:W-:Y:S01]  /*56e0*/  FSEL R49, R123, -INF , !P3 ;  /* 0xff8000007b317808 */ /* 0x000fe20005800000 */
[----:B--2---:R-:W-:Y:S01]  /*56f0*/  FFMA.FTZ R190, R190, -R0, R91 ;  /* 0x80000000bebe7223 */ /* 0x004fe2000001005b */
[----:B------:R1:W-:Y:S01]  /*5700*/  MUFU.TANH R93, R120 ;  /* 0x00000078005d7308 */ /* 0x0003e20000002400 */
[----:B------:R-:W-:Y:S02]  /*5710*/  FSEL R171, R171, -INF , !P3 ;  /* 0xff800000abab7808 */ /* 0x000fe40005800000 */
[----:B------:R-:W-:Y:S02]  /*5720*/  FSEL R51, R39, -INF , !P5 ;  /* 0xff80000027337808 */ /* 0x000fe40006800000 */
[----:B------:R-:W-:-:S02]  /*5730*/  FSEL R39, R109, -INF , !P5 ;  /* 0xff8000006d277808 */ /* 0x000fc40006800000 */
[----:B------:R-:W-:Y:S01]  /*5740*/  I2FP.F32.S32 R188, R188 ;  /* 0x000000bc00bc7245 */ /* 0x000fe20000201400 */
[----:B------:R2:W4:Y:S01]  /*5750*/  MUFU.TANH R65, R35 ;  /* 0x0000002300417308 */ /* 0x0005220000002400 */
[----:B---3--:R-:W-:Y:S01]  /*5760*/  FFMA.FTZ R63, R40, -R0, R145 ;  /* 0x80000000283f7223 */ /* 0x008fe20000010091 */
[----:B------:R-:W-:Y:S02]  /*5770*/  FSEL R40, R127, -INF , !P4 ;  /* 0xff8000007f287808 */ /* 0x000fe40006000000 */
[----:B------:R-:W-:Y:S01]  /*5780*/  FSEL R127, R96, -INF , !P4 ;  /* 0xff800000607f7808 */ /* 0x000fe20006000000 */
[----:B------:R-:W-:Y:S01]  /*5790*/  IMAD.IADD R96, R100, 0x1, -R122 ;  /* 0x0000000164607824 */ /* 0x000fe200078e0a7a */
[----:B------:R-:W-:Y:S02]  /*57a0*/  FSEL R166, R166, -INF , !P2 ;  /* 0xff800000a6a67808 */ /* 0x000fe40005000000 */
[----:B------:R-:W3:Y:S01]  /*57b0*/  MUFU.TANH R89, R89 ;  /* 0x0000005900597308 */ /* 0x000ee20000002400 */
[----:B-1----:R-:W-:-:S02]  /*57c0*/  FSEL R120, R144, -INF , !P4 ;  /* 0xff80000090787808 */ /* 0x002fc40006000000 */
[----:B------:R-:W-:Y:S02]  /*57d0*/  ISETP.GE.AND P4, PT, R126, R6, PT ;  /* 0x000000067e00720c */ /* 0x000fe40003f86270 */
[----:B------:R-:W-:Y:S01]  /*57e0*/  FSEL R126, R80, -INF , !P3 ;  /* 0xff800000507e7808 */ /* 0x000fe20005800000 */
[--C-:B------:R-:W-:Y:S01]  /*57f0*/  IMAD.IADD R80, R100, 0x1, -R124.reuse ;  /* 0x0000000164507824 */ /* 0x100fe200078e0a7c */
[----:B------:R-:W-:Y:S01]  /*5800*/  FSEL R187, R187, -INF , !P2 ;  /* 0xff800000bbbb7808 */ /* 0x000fe20005000000 */
[----:B------:R1:W-:Y:S01]  /*5810*/  MUFU.TANH R91, R38 ;  /* 0x00000026005b7308 */ /* 0x0003e20000002400 */
[----:B--2---:R-:W-:Y:S01]  /*5820*/  FSEL R35, R98, -INF , !P3 ;  /* 0xff80000062237808 */ /* 0x004fe20005800000 */
[----:B----4-:R-:W-:Y:S01]  /*5830*/  FFMA.FTZ R188, R188, -R0, R65 ;  /* 0x80000000bcbc7223 */ /* 0x010fe20000010041 */
[----:B------:R-:W-:Y:S01]  /*5840*/  ISETP.GE.AND P3, PT, R124, R6, PT ;  /* 0x000000067c00720c */ /* 0x000fe20003f66270 */
[----:B------:R-:W-:Y:S01]  /*5850*/  IMAD.IADD R124, R37, 0x1, -R124 ;  /* 0x00000001257c7824 */ /* 0x000fe200078e0a7c */
[----:B------:R-:W-:Y:S01]  /*5860*/  IABS R170, R170 ;  /* 0x000000aa00aa7213 */ /* 0x000fe20000000000 */
[----:B------:R-:W-:Y:S01]  /*5870*/  VIADD R98, R104, 0x61 ;  /* 0x0000006168627836 */ /* 0x000fe20000000000 */
[----:B------:R-:W-:Y:S01]  /*5880*/  IABS R92, R92 ;  /* 0x0000005c005c7213 */ /* 0x000fe20000000000 */
[----:B------:R2:W4:Y:S01]  /*5890*/  MUFU.TANH R109, R36 ;  /* 0x00000024006d7308 */ /* 0x0005220000002400 */
[----:B------:R-:W-:Y:S01]  /*58a0*/  I2FP.F32.S32 R170, R170 ;  /* 0x000000aa00aa7245 */ /* 0x000fe20000201400 */
[----:B------:R-:W-:Y:S01]  /*58b0*/  IMAD.IADD R110, R100, 0x1, -R98 ;  /* 0x00000001646e7824 */ /* 0x000fe200078e0a62 */
[----:B------:R-:W-:-:S02]  /*58c0*/  IABS R80, R80 ;  /* 0x0000005000507213 */ /* 0x000fc40000000000 */
[----:B------:R-:W-:Y:S02]  /*58d0*/  FSEL R196, R196, -INF , !P1 ;  /* 0xff800000c4c47808 */ /* 0x000fe40004800000 */
[----:B------:R-:W-:Y:S01]  /*58e0*/  FSEL R201, R201, -INF , !P1 ;  /* 0xff800000c9c97808 */ /* 0x000fe20004800000 */
[----:B------:R5:W4:Y:S01]  /*58f0*/  MUFU.TANH R105, R61 ;  /* 0x0000003d00697308 */ /* 0x000b220000002400 */
[----:B-1----:R-:W-:Y:S01]  /*5900*/  IABS R38, R124 ;  /* 0x0000007c00267213 */ /* 0x002fe20000000000 */
[----:B------:R-:W-:Y:S01]  /*5910*/  VIADD R124, R104, 0x69 ;  /* 0x00000069687c7836 */ /* 0x000fe20000000000 */
[----:B------:R-:W-:Y:S02]  /*5920*/  I2FP.F32.S32 R92, R92 ;  /* 0x0000005c005c7245 */ /* 0x000fe40000201400 */
[----:B------:R-:W-:Y:S02]  /*5930*/  I2FP.F32.S32 R38, R38 ;  /* 0x0000002600267245 */ /* 0x000fe40000201400 */
[----:B------:R-:W-:Y:S01]  /*5940*/  I2FP.F32.S32 R80, R80 ;  /* 0x0000005000507245 */ /* 0x000fe20000201400 */
[----:B------:R-:W-:Y:S01]  /*5950*/  MUFU.TANH R183, R72 ;  /* 0x0000004800b77308 */ /* 0x000fe20000002400 */
[----:B--2---:R-:W-:Y:S01]  /*5960*/  IABS R36, R96 ;  /* 0x0000006000247213 */ /* 0x004fe20000000000 */
[----:B---3--:R-:W-:Y:S01]  /*5970*/  FFMA.FTZ R185, R38, -R0, R89 ;  /* 0x8000000026b97223 */ /* 0x008fe20000010059 */
[----:B------:R-:W-:Y:S01]  /*5980*/  FSEL R38, R107, -INF , !P2 ;  /* 0xff8000006b267808 */ /* 0x000fe20005000000 */
[----:B------:R-:W-:Y:S01]  /*5990*/  VIADD R96, R104, 0x78 ;  /* 0x0000007868607836 */ /* 0x000fe20000000000 */
[----:B------:R-:W-:Y:S01]  /*59a0*/  I2FP.F32.S32 R36, R36 ;  /* 0x0000002400247245 */ /* 0x000fe20000201400 */
[----:B------:R-:W-:Y:S01]  /*59b0*/  FFMA.FTZ R191, R92, -R0, R191 ;  /* 0x800000005cbf7223 */ /* 0x000fe200000100bf */
[----:B------:R-:W-:Y:S01]  /*59c0*/  FSEL R107, R111, -INF , !P2 ;  /* 0xff8000006f6b7808 */ /* 0x000fe20005000000 */
[----:B------:R-:W-:Y:S01]  /*59d0*/  MUFU.TANH R21, R21 ;  /* 0x0000001500157308 */ /* 0x000fe20000002400 */
[----:B------:R-:W-:Y:S01]  /*59e0*/  ISETP.GE.AND P2, PT, R122, R6, PT ;  /* 0x000000067a00720c */ /* 0x000fe20003f46270 */
[----:B-----5:R-:W-:-:S02]  /*59f0*/  IMAD.IADD R61, R97, 0x1, -R122 ;  /* 0x00000001613d7824 */ /* 0x020fc400078e0a7a */
[-C--:B----4-:R-:W-:Y:S01]  /*5a00*/  FFMA.FTZ R65, R36, -R0.reuse, R109 ;  /* 0x8000000024417223 */ /* 0x090fe2000001006d */
[----:B------:R-:W-:Y:S02]  /*5a10*/  IMAD.IADD R122, R37, 0x1, -R122 ;  /* 0x00000001257a7824 */ /* 0x000fe400078e0a7a */
[-C--:B------:R-:W-:Y:S01]  /*5a20*/  FFMA.FTZ R170, R170, -R0.reuse, R105 ;  /* 0x80000000aaaa7223 */ /* 0x080fe20000010069 */
[----:B------:R-:W-:Y:S01]  /*5a30*/  FSEL R36, R119, -INF , !P1 ;  /* 0xff80000077247808 */ /* 0x000fe20004800000 */
[----:B------:R-:W-:Y:S01]  /*5a40*/  FFMA.FTZ R91, R80, -R0, R91 ;  /* 0x80000000505b7223 */ /* 0x000fe2000001005b */
[----:B------:R1:W2:Y:S01]  /*5a50*/  MUFU.TANH R109, R74 ;  /* 0x0000004a006d7308 */ /* 0x0002a20000002400 */
[----:B------:R-:W-:Y:S01]  /*5a60*/  IABS R182, R61 ;  /* 0x0000003d00b67213 */ /* 0x000fe20000000000 */
[----:B------:R-:W-:Y:S01]  /*5a70*/  IMAD.IADD R132, R100, 0x1, -R96 ;  /* 0x0000000164847824 */ /* 0x000fe200078e0a60 */
[----:B------:R-:W-:Y:S02]  /*5a80*/  I2FP.F32.S32 R192, R192 ;  /* 0x000000c000c07245 */ /* 0x000fe40000201400 */
[----:B------:R-:W-:-:S02]  /*5a90*/  I2FP.F32.S32 R182, R182 ;  /* 0x000000b600b67245 */ /* 0x000fc40000201400 */
[----:B------:R-:W-:Y:S01]  /*5aa0*/  FSEL R130, R130, -INF , !P5 ;  /* 0xff80000082827808 */ /* 0x000fe20006800000 */
[----:B------:R-:W-:Y:S01]  /*5ab0*/  MUFU.TANH R159, R172 ;  /* 0x000000ac009f7308 */ /* 0x000fe20000002400 */
[----:B------:R-:W-:Y:S02]  /*5ac0*/  FSEL R205, R205, -INF , !P5 ;  /* 0xff800000cdcd7808 */ /* 0x000fe40006800000 */
[----:B------:R-:W-:Y:S02]  /*5ad0*/  ISETP.GE.AND P5, PT, R134, R6, PT ;  /* 0x000000068600720c */ /* 0x000fe40003fa6270 */
[----:B------:R-:W-:Y:S02]  /*5ae0*/  I2FP.F32.S32 R108, R108 ;  /* 0x0000006c006c7245 */ /* 0x000fe40000201400 */
[----:B------:R-:W-:Y:S01]  /*5af0*/  IADD3 R80, PT, PT, R85, -R98, RZ ;  /* 0x8000006255507210 */ /* 0x000fe20007ffe0ff */
[----:B------:R3:W4:Y:S01]  /*5b00*/  MUFU.TANH R147, R64 ;  /* 0x0000004000937308 */ /* 0x0007220000002400 */
[----:B-1----:R-:W-:Y:S01]  /*5b10*/  IABS R74, R122 ;  /* 0x0000007a004a7213 */ /* 0x002fe20000000000 */
[----:B------:R-:W-:-:S02]  /*5b20*/  VIADD R122, R104, 0x70 ;  /* 0x00000070687a7836 */ /* 0x000fc40000000000 */
[-C--:B--2---:R-:W-:Y:S01]  /*5b30*/  FFMA.FTZ R182, R182, -R0.reuse, R109 ;  /* 0x80000000b6b67223 */ /* 0x084fe2000001006d */
[----:B------:R-:W-:Y:S01]  /*5b40*/  FFMA.FTZ R93, R108, -R0, R93 ;  /* 0x800000006c5d7223 */ /* 0x000fe2000001005d */
[----:B------:R-:W-:Y:S01]  /*5b50*/  I2FP.F32.S32 R74, R74 ;  /* 0x0000004a004a7245 */ /* 0x000fe20000201400 */
[----:B------:R-:W-:Y:S01]  /*5b60*/  IMAD.IADD R108, R97, 0x1, -R98 ;  /* 0x00000001616c7824 */ /* 0x000fe200078e0a62 */
[----:B------:R-:W-:Y:S01]  /*5b70*/  FSEL R114, R114, -INF , !P6 ;  /* 0xff80000072727808 */ /* 0x000fe20007000000 */
[----:B------:R1:W2:Y:S01]  /*5b80*/  MUFU.TANH R179, R33 ;  /* 0x0000002100b37308 */ /* 0x0002a20000002400 */
[----:B------:R-:W-:Y:S01]  /*5b90*/  FSEL R178, R178, -INF , !P6 ;  /* 0xff800000b2b27808 */ /* 0x000fe20007000000 */
[----:B------:R-:W-:Y:S01]  /*5ba0*/  FFMA.FTZ R183, R74, -R0, R183 ;  /* 0x800000004ab77223 */ /* 0x000fe200000100b7 */
[----:B------:R-:W-:Y:S01]  /*5bb0*/  IMAD.IADD R74, R85, 0x1, -R124 ;  /* 0x00000001554a7824 */ /* 0x000fe200078e0a7c */
[----:B------:R-:W-:Y:S02]  /*5bc0*/  FSEL R193, R193, -INF , !P6 ;  /* 0xff800000c1c17808 */ /* 0x000fe40007000000 */
[----:B------:R-:W-:-:S02]  /*5bd0*/  FSEL R195, R195, -INF , !P5 ;  /* 0xff800000c3c37808 */ /* 0x000fc40006800000 */
[----:B------:R5:W2:Y:S01]  /*5be0*/  MUFU.TANH R177, R62 ;  /* 0x0000003e00b17308 */ /* 0x000aa20000002400 */
[----:B---3--:R-:W-:Y:S01]  /*5bf0*/  IMAD.IADD R64, R100, 0x1, -R134 ;  /* 0x0000000164407824 */ /* 0x008fe200078e0a86 */
[----:B------:R-:W-:Y:S01]  /*5c00*/  IABS R74, R74 ;  /* 0x0000004a004a7213 */ /* 0x000fe20000000000 */
[----:B----4-:R-:W-:Y:S01]  /*5c10*/  FFMA.FTZ R192, R192, -R0, R147 ;  /* 0x80000000c0c07223 */ /* 0x010fe20000010093 */
[----:B------:R-:W-:Y:S01]  /*5c20*/  FSEL R93, R93, -INF , !P0 ;  /* 0xff8000005d5d7808 */ /* 0x000fe20004000000 */
[----:B------:R-:W-:Y:S01]  /*5c30*/  IMAD.IADD R134, R97, 0x1, -R96 ;  /* 0x0000000161867824 */ /* 0x000fe200078e0a60 */
[----:B------:R-:W-:Y:S02]  /*5c40*/  IABS R64, R64 ;  /* 0x0000004000407213 */ /* 0x000fe40000000000 */
[----:B------:R3:W-:Y:S01]  /*5c50*/  MUFU.TANH R105, R48 ;  /* 0x0000003000697308 */ /* 0x0007e20000002400 */
[----:B-1----:R-:W-:Y:S01]  /*5c60*/  FSEL R33, R78, -INF , !P1 ;  /* 0xff8000004e217808 */ /* 0x002fe20004800000 */
[----:B------:R-:W-:Y:S01]  /*5c70*/  IMAD.IADD R78, R100, 0x1, -R118 ;  /* 0x00000001644e7824 */ /* 0x000fe200078e0a76 */
[----:B------:R-:W-:-:S02]  /*5c80*/  I2FP.F32.S32 R64, R64 ;  /* 0x0000004000407245 */ /* 0x000fc40000201400 */
[----:B------:R-:W-:Y:S02]  /*5c90*/  ISETP.GE.AND P1, PT, R118, R6, PT ;  /* 0x000000067600720c */ /* 0x000fe40003f26270 */
[----:B------:R-:W-:Y:S01]  /*5ca0*/  IABS R78, R78 ;  /* 0x0000004e004e7213 */ /* 0x000fe20000000000 */
[----:B------:R1:W-:Y:S01]  /*5cb0*/  MUFU.TANH R153, R30 ;  /* 0x0000001e00997308 */ /* 0x0003e20000002400 */
[----:B-----5:R-:W-:Y:S02]  /*5cc0*/  IMAD.IADD R62, R37, 0x1, -R118 ;  /* 0x00000001253e7824 */ /* 0x020fe400078e0a76 */
[----:B------:R-:W-:Y:S01]  /*5cd0*/  FFMA.FTZ R64, R64, -R0, R121 ;  /* 0x8000000040407223 */ /* 0x000fe20000010079 */
[----:B------:R-:W-:Y:S01]  /*5ce0*/  I2FP.F32.S32 R72, R78 ;  /* 0x0000004e00487245 */ /* 0x000fe20000201400 */
[----:B------:R-:W-:Y:S01]  /*5cf0*/  VIADD R118, R104, 0x71 ;  /* 0x0000007168767836 */ /* 0x000fe20000000000 */
[----:B------:R-:W-:Y:S01]  /*5d00*/  FSEL R192, R192, -INF , !P5 ;  /* 0xff800000c0c07808 */ /* 0x000fe20006800000 */
[----:B------:R-:W-:Y:S01]  /*5d10*/  VIADD R104, R104, 0x79 ;  /* 0x0000007968687836 */ /* 0x000fe20000000000 */
[----:B------:R-:W-:Y:S01]  /*5d20*/  IABS R62, R62 ;  /* 0x0000003e003e7213 */ /* 0x000fe20000000000 */
[----:B------:R-:W-:Y:S01]  /*5d30*/  MUFU.TANH R157, R24 ;  /* 0x00000018009d7308 */ /* 0x000fe20000002400 */
[----:B---3--:R-:W-:-:S02]  /*5d40*/  IMAD.IADD R48, R85, 0x1, -R96 ;  /* 0x0000000155307824 */ /* 0x008fc400078e0a60 */
[----:B--2---:R-:W-:Y:S01]  /*5d50*/  FFMA.FTZ R179, R72, -R0, R179 ;  /* 0x8000000048b37223 */ /* 0x004fe200000100b3 */
[----:B------:R-:W-:Y:S01]  /*5d60*/  I2FP.F32.S32 R62, R62 ;  /* 0x0000003e003e7245 */ /* 0x000fe20000201400 */
[C---:B------:R-:W-:Y:S01]  /*5d70*/  IMAD.IADD R78, R85.reuse, 0x1, -R128 ;  /* 0x00000001554e7824 */ /* 0x040fe200078e0a80 */
[----:B------:R-:W-:Y:S01]  /*5d80*/  FSEL R194, R194, -INF , !P0 ;  /* 0xff800000c2c27808 */ /* 0x000fe20004000000 */
[C---:B------:R-:W-:Y:S01]  /*5d90*/  IMAD.IADD R72, R85.reuse, 0x1, -R122 ;  /* 0x0000000155487824 */ /* 0x040fe200078e0a7a */
[----:B------:R-:W-:Y:S01]  /*5da0*/  IABS R48, R48 ;  /* 0x0000003000307213 */ /* 0x000fe20000000000 */
[----:B------:R-:W-:Y:S01]  /*5db0*/  FFMA.FTZ R177, R62, -R0, R177 ;  /* 0x800000003eb17223 */ /* 0x000fe200000100b1 */
[----:B-1----:R-:W-:Y:S01]  /*5dc0*/  I2FP.F32.S32 R30, R74 ;  /* 0x0000004a001e7245 */ /* 0x002fe20000201400 */
[----:B------:R1:W-:Y:S01]  /*5dd0*/  MUFU.TANH R109, R31 ;  /* 0x0000001f006d7308 */ /* 0x0003e20000002400 */
[----:B------:R-:W-:Y:S01]  /*5de0*/  I2FP.F32.S32 R48, R48 ;  /* 0x0000003000307245 */ /* 0x000fe20000201400 */
[----:B------:R-:W-:Y:S01]  /*5df0*/  IMAD.IADD R62, R85, 0x1, -R118 ;  /* 0x00000001553e7824 */ /* 0x000fe200078e0a76 */
[----:B------:R-:W-:Y:S01]  /*5e00*/  FSEL R197, R197, -INF , !P0 ;  /* 0xff800000c5c57808 */ /* 0x000fe20004000000 */
[----:B------:R-:W-:Y:S01]  /*5e10*/  FFMA.FTZ R30, R30, -R0, R21 ;  /* 0x800000001e1e7223 */ /* 0x000fe20000010015 */
[----:B------:R-:W-:-:S02]  /*5e20*/  IMAD.IADD R92, R85, 0x1, -R104 ;  /* 0x00000001555c7824 */ /* 0x000fc400078e0a68 */
[----:B------:R-:W-:Y:S01]  /*5e30*/  FFMA.FTZ R21, R48, -R0, R159 ;  /* 0x8000000030157223 */ /* 0x000fe2000001009f */
[----:B------:R-:W-:Y:S01]  /*5e40*/  IMAD.IADD R121, R100, 0x1, -R128 ;  /* 0x0000000164797824 */ /* 0x000fe200078e0a80 */
[----:B------:R-:W2:Y:S01]  /*5e50*/  MUFU.TANH R159, R22 ;  /* 0x00000016009f7308 */ /* 0x000ea20000002400 */
[----:B------:R-:W-:Y:S01]  /*5e60*/  FSEL R85, R64, -INF , !P5 ;  /* 0xff80000040557808 */ /* 0x000fe20006800000 */
[C---:B------:R-:W-:Y:S01]  /*5e70*/  IMAD.IADD R64, R100.reuse, 0x1, -R124 ;  /* 0x0000000164407824 */ /* 0x040fe200078e0a7c */
[----:B------:R-:W-:Y:S01]  /*5e80*/  FSEL R145, R103, -INF , !P3 ;  /* 0xff80000067917808 */ /* 0x000fe20005800000 */
[----:B------:R-:W-:Y:S01]  /*5e90*/  IMAD.IADD R103, R100, 0x1, -R118 ;  /* 0x0000000164677824 */ /* 0x000fe200078e0a76 */
[----:B------:R-:W-:Y:S02]  /*5ea0*/  IABS R121, R121 ;  /* 0x0000007900797213 */ /* 0x000fe40000000000 */
[----:B------:R-:W-:Y:S01]  /*5eb0*/  IABS R64, R64 ;  /* 0x0000004000407213 */ /* 0x000fe20000000000 */
[----:B------:R-:W3:Y:S01]  /*5ec0*/  MUFU.TANH R23, R23 ;  /* 0x0000001700177308 */ /* 0x000ee20000002400 */
[----:B-1----:R-:W-:Y:S01]  /*5ed0*/  FSEL R31, R79, -INF , !P6 ;  /* 0xff8000004f1f7808 */ /* 0x002fe20007000000 */
[----:B------:R-:W-:Y:S01]  /*5ee0*/  IMAD.IADD R79, R97, 0x1, -R128 ;  /* 0x00000001614f7824 */ /* 0x000fe200078e0a80 */
[----:B------:R-:W-:-:S02]  /*5ef0*/  ISETP.GE.AND P6, PT, R128, R6, PT ;  /* 0x000000068000720c */ /* 0x000fc40003fc6270 */
[----:B------:R-:W-:Y:S02]  /*5f00*/  I2FP.F32.S32 R24, R121 ;  /* 0x0000007900187245 */ /* 0x000fe40000201400 */
[----:B------:R-:W-:Y:S01]  /*5f10*/  IABS R79, R79 ;  /* 0x0000004f004f7213 */ /* 0x000fe20000000000 */
[----:B------:R1:W4:Y:S01]  /*5f20*/  MUFU.TANH R61, R45 ;  /* 0x0000002d003d7308 */ /* 0x0003220000002400 */
[----:B------:R-:W-:Y:S01]  /*5f30*/  I2FP.F32.S32 R64, R64 ;  /* 0x0000004000407245 */ /* 0x000fe20000201400 */
[----:B--2---:R-:W-:Y:S01]  /*5f40*/  FFMA.FTZ R159, R24, -R0, R159 ;  /* 0x80000000189f7223 */ /* 0x004fe2000001009f */
[----:B------:R-:W-:Y:S02]  /*5f50*/  I2FP.F32.S32 R22, R79 ;  /* 0x0000004f00167245 */ /* 0x000fe40000201400 */
[----:B------:R-:W-:Y:S02]  /*5f60*/  IABS R80, R80 ;  /* 0x0000005000507213 */ /* 0x000fe40000000000 */
[----:B------:R-:W-:Y:S01]  /*5f70*/  IABS R110, R110 ;  /* 0x0000006e006e7213 */ /* 0x000fe20000000000 */
[----:B------:R2:W5:Y:S01]  /*5f80*/  MUFU.TANH R89, R47 ;  /* 0x0000002f00597308 */ /* 0x0005620000002400 */
[----:B------:R-:W-:Y:S01]  /*5f90*/  IABS R108, R108 ;  /* 0x0000006c006c7213 */ /* 0x000fe20000000000 */
[-C--:B------:R-:W-:Y:S01]  /*5fa0*/  FFMA.FTZ R157, R22, -R0.reuse, R157 ;  /* 0x80000000169d7223 */ /* 0x080fe2000001009d */
[----:B------:R-:W-:Y:S01]  /*5fb0*/  FSEL R119, R65, -INF , !P2 ;  /* 0xff80000041777808 */ /* 0x000fe20005000000 */
[----:B---3--:R-:W-:Y:S01]  /*5fc0*/  FFMA.FTZ R167, R64, -R0, R23 ;  /* 0x8000000040a77223 */ /* 0x008fe20000010017 */
[----:B------:R-:W-:-:S02]  /*5fd0*/  IABS R103, R103 ;  /* 0x0000006700677213 */ /* 0x000fc40000000000 */
[----:B------:R-:W-:Y:S01]  /*5fe0*/  FSEL R112, R112, -INF , !P4 ;  /* 0xff80000070707808 */ /* 0x000fe20006000000 */
[----:B------:R-:W-:Y:S01]  /*5ff0*/  MUFU.TANH R27, R27 ;  /* 0x0000001b001b7308 */ /* 0x000fe20000002400 */
[----:B-1----:R-:W-:Y:S02]  /*6000*/  FSEL R45, R117, -INF , !P0 ;  /* 0xff800000752d7808 */ /* 0x002fe40004000000 */
[----:B------:R-:W-:Y:S01]  /*6010*/  ISETP.GE.AND P0, PT, R98, R6, PT ;  /* 0x000000066200720c */ /* 0x000fe20003f06270 */
[----:B------:R-:W-:Y:S01]  /*6020*/  IMAD.IADD R98, R37, 0x1, -R98 ;  /* 0x0000000125627824 */ /* 0x000fe200078e0a62 */
[----:B------:R-:W-:Y:S02]  /*6030*/  FSEL R190, R190, -INF , !P4 ;  /* 0xff800000bebe7808 */ /* 0x000fe40006000000 */
[----:B------:R-:W-:Y:S01]  /*6040*/  FSEL R191, R191, -INF , !P4 ;  /* 0xff800000bfbf7808 */ /* 0x000fe20006000000 */
[----:B------:R1:W-:Y:S01]  /*6050*/  MUFU.TANH R111, R60 ;  /* 0x0000003c006f7308 */ /* 0x0003e20000002400 */
[----:B--2---:R-:W-:-:S02]  /*6060*/  FSEL R47, R113, -INF , !P5 ;  /* 0xff800000712f7808 */ /* 0x004fc40006800000 */
[----:B------:R-:W-:Y:S02]  /*6070*/  ISETP.GE.AND P5, PT, R124, R6, PT ;  /* 0x000000067c00720c */ /* 0x000fe40003fa6270 */
[----:B------:R-:W-:Y:S02]  /*6080*/  IABS R98, R98 ;  /* 0x0000006200627213 */ /* 0x000fe40000000000 */
[----:B------:R-:W-:Y:S01]  /*6090*/  FSEL R91, R91, -INF , !P3 ;  /* 0xff8000005b5b7808 */ /* 0x000fe20005800000 */
[----:B------:R2:W-:Y:S01]  /*60a0*/  MUFU.TANH R117, R50 ;  /* 0x0000003200757308 */ /* 0x0005e20000002400 */
[----:B------:R-:W-:Y:S02]  /*60b0*/  FSEL R188, R188, -INF , !P3 ;  /* 0xff800000bcbc7808 */ /* 0x000fe40005800000 */
[----:B------:R-:W-:Y:S02]  /*60c0*/  FSEL R185, R185, -INF , !P3 ;  /* 0xff800000b9b97808 */ /* 0x000fe40005800000 */
[----:B------:R-:W-:-:S02]  /*60d0*/  ISETP.GE.AND P3, PT, R118, R6, PT ;  /* 0x000000067600720c */ /* 0x000fc40003f66270 */
[----:B------:R-:W-:Y:S01]  /*60e0*/  I2FP.F32.S32 R80, R80 ;  /* 0x0000005000507245 */ /* 0x000fe20000201400 */
[----:B------:R-:W3:Y:S01]  /*60f0*/  MUFU.TANH R25, R25 ;  /* 0x0000001900197308 */ /* 0x000ee20000002400 */
[----:B-1----:R-:W-:Y:S01]  /*6100*/  IMAD.IADD R60, R37, 0x1, -R128 ;  /* 0x00000001253c7824 */ /* 0x002fe200078e0a80 */
[----:B------:R-:W-:Y:S01]  /*6110*/  I2FP.F32.S32 R110, R110 ;  /* 0x0000006e006e7245 */ /* 0x000fe20000201400 */
[----:B------:R-:W-:Y:S01]  /*6120*/  IMAD.IADD R128, R100, 0x1, -R122 ;  /* 0x0000000164807824 */ /* 0x000fe200078e0a7a */
[----:B------:R-:W-:Y:S01]  /*6130*/  I2FP.F32.S32 R108, R108 ;  /* 0x0000006c006c7245 */ /* 0x000fe20000201400 */
[----:B----4-:R-:W-:Y:S01]  /*6140*/  FFMA.FTZ R61, R80, -R0, R61 ;  /* 0x80000000503d7223 */ /* 0x010fe2000001003d */
[----:B------:R-:W-:Y:S01]  /*6150*/  I2FP.F32.S32 R98, R98 ;  /* 0x0000006200627245 */ /* 0x000fe20000201400 */
[----:B-----5:R-:W-:Y:S01]  /*6160*/  FFMA.FTZ R89, R110, -R0, R89 ;  /* 0x800000006e597223 */ /* 0x020fe20000010059 */
[----:B------:R1:W-:Y:S01]  /*6170*/  MUFU.TANH R123, R29 ;  /* 0x0000001d007b7308 */ /* 0x0003e20000002400 */
[--C-:B--2---:R-:W-:Y:S01]  /*6180*/  IMAD.IADD R50, R97, 0x1, -R124.reuse ;  /* 0x0000000161327824 */ /* 0x104fe200078e0a7c */
[----:B------:R-:W-:Y:S01]  /*6190*/  IABS R128, R128 ;  /* 0x0000008000807213 */ /* 0x000fe20000000000 */
[----:B------:R-:W-:Y:S01]  /*61a0*/  IMAD.IADD R124, R37, 0x1, -R124 ;  /* 0x00000001257c7824 */ /* 0x000fe200078e0a7c */
[----:B------:R-:W-:Y:S01]  /*61b0*/  FSEL R182, R182, -INF , !P2 ;  /* 0xff800000b6b67808 */ /* 0x000fe20005000000 */
[----:B------:R-:W-:Y:S01]  /*61c0*/  FFMA.FTZ R105, R108, -R0, R105 ;  /* 0x800000006c697223 */ /* 0x000fe20000010069 */
[----:B------:R-:W-:Y:S01]  /*61d0*/  IABS R50, R50 ;  /* 0x0000003200327213 */ /* 0x000fe20000000000 */
[----:B------:R-:W-:Y:S01]  /*61e0*/  IMAD.MOV.U32 R23, RZ, RZ, R128 ;  /* 0x000000ffff177224 */ /* 0x000fe200078e0080 */
[----:B------:R-:W-:Y:S01]  /*61f0*/  IABS R124, R124 ;  /* 0x0000007c007c7213 */ /* 0x000fe20000000000 */
[----:B------:R-:W2:Y:S01]  /*6200*/  MUFU.TANH R65, R32 ;  /* 0x0000002000417308 */ /* 0x000ea20000002400 */
[----:B------:R-:W-:Y:S01]  /*6210*/  I2FP.F32.S32 R50, R50 ;  /* 0x0000003200327245 */ /* 0x000fe20000201400 */
[----:B------:R-:W-:Y:S01]  /*6220*/  FFMA.FTZ R109, R98, -R0, R109 ;  /* 0x80000000626d7223 */ /* 0x000fe2000001006d */
[----:B------:R-:W-:Y:S01]  /*6230*/  I2FP.F32.S32 R24, R124 ;  /* 0x0000007c00187245 */ /* 0x000fe20000201400 */
[----:B------:R-:W-:Y:S01]  /*6240*/  IMAD.IADD R100, R100, 0x1, -R104 ;  /* 0x0000000164647824 */ /* 0x000fe200078e0a68 */
[----:B------:R-:W-:Y:S01]  /*6250*/  FSEL R183, R183, -INF , !P2 ;  /* 0xff800000b7b77808 */ /* 0x000fe20005000000 */
[----:B---3--:R-:W-:Y:S01]  /*6260*/  FFMA.FTZ R168, R50, -R0, R25 ;  /* 0x8000000032a87223 */ /* 0x008fe20000010019 */
[----:B------:R-:W-:Y:S01]  /*6270*/  IABS R72, R72 ;  /* 0x0000004800487213 */ /* 0x000fe20000000000 */
[----:B------:R3:W-:Y:S01]  /*6280*/  MUFU.TANH R113, R46 ;  /* 0x0000002e00717308 */ /* 0x0007e20000002400 */
[----:B-1----:R-:W-:Y:S01]  /*6290*/  FSEL R29, R63, -INF , !P4 ;  /* 0xff8000003f1d7808 */ /* 0x002fe20006000000 */
[--C-:B------:R-:W-:Y:S01]  /*62a0*/  IMAD.IADD R63, R97, 0x1, -R122.reuse ;  /* 0x00000001613f7824 */ /* 0x100fe200078e0a7a */
[----:B------:R-:W-:Y:S01]  /*62b0*/  ISETP.GE.AND P4, PT, R122, R6, PT ;  /* 0x000000067a00720c */ /* 0x000fe20003f86270 */
[----:B------:R-:W-:-:S02]  /*62c0*/  IMAD.IADD R122, R37, 0x1, -R122 ;  /* 0x00000001257a7824 */ /* 0x000fc400078e0a7a */
[----:B------:R-:W-:Y:S01]  /*62d0*/  FFMA.FTZ R169, R24, -R0, R27 ;  /* 0x8000000018a97223 */ /* 0x000fe2000001001b */
[----:B------:R-:W-:Y:S02]  /*62e0*/  FSEL R24, R61, -INF , !P0 ;  /* 0xff8000003d187808 */ /* 0x000fe40004000000 */
[----:B------:R-:W-:Y:S01]  /*62f0*/  IABS R22, R63 ;  /* 0x0000003f00167213 */ /* 0x000fe20000000000 */
[----:B------:R1:W-:Y:S01]  /*6300*/  MUFU.TANH R149, R44 ;  /* 0x0000002c00957308 */ /* 0x0003e20000002400 */
[----:B------:R-:W-:Y:S02]  /*6310*/  IABS R122, R122 ;  /* 0x0000007a007a7213 */ /* 0x000fe40000000000 */
[----:B------:R-:W-:Y:S01]  /*6320*/  FSEL R199, R89, -INF , !P0 ;  /* 0xff80000059c77808 */ /* 0x000fe20004000000 */
[----:B------:R-:W-:Y:S01]  /*6330*/  IMAD.MOV.U32 R128, RZ, RZ, R22 ;  /* 0x000000ffff807224 */ /* 0x000fe200078e0016 */
[----:B------:R-:W-:Y:S02]  /*6340*/  I2FP.F32.S32 R22, R23 ;  /* 0x0000001700167245 */ /* 0x000fe40000201400 */
[----:B------:R-:W-:Y:S01]  /*6350*/  I2FP.F32.S32 R122, R122 ;  /* 0x0000007a007a7245 */ /* 0x000fe20000201400 */
[--C-:B---3--:R-:W-:Y:S01]  /*6360*/  IMAD.IADD R46, R97, 0x1, -R118.reuse ;  /* 0x00000001612e7824 */ /* 0x108fe200078e0a76 */
[----:B------:R3:W-:Y:S01]  /*6370*/  MUFU.TANH R63, R8 ;  /* 0x00000008003f7308 */ /* 0x0007e20000002400 */
[----:B------:R-:W-:Y:S01]  /*6380*/  IMAD.IADD R118, R37, 0x1, -R118 ;  /* 0x0000000125767824 */ /* 0x000fe200078e0a76 */
[----:B------:R-:W-:Y:S01]  /*6390*/  FSEL R176, R105, -INF , !P0 ;  /* 0xff80000069b07808 */ /* 0x000fe20004000000 */
[----:B------:R-:W-:Y:S01]  /*63a0*/  IMAD.IADD R97, R97, 0x1, -R104 ;  /* 0x0000000161617824 */ /* 0x000fe200078e0a68 */
[----:B------:R-:W-:Y:S01]  /*63b0*/  IABS R62, R62 ;  /* 0x0000003e003e7213 */ /* 0x000fe20000000000 */
[----:B--2---:R-:W-:Y:S01]  /*63c0*/  FFMA.FTZ R65, R122, -R0, R65 ;  /* 0x800000007a417223 */ /* 0x004fe20000010041 */
[----:B------:R-:W-:Y:S01]  /*63d0*/  IABS R118, R118 ;  /* 0x0000007600767213 */ /* 0x000fe20000000000 */
[----:B------:R-:W-:Y:S01]  /*63e0*/  FFMA.FTZ R123, R22, -R0, R123 ;  /* 0x80000000167b7223 */ /* 0x000fe2000001007b */
[----:B------:R-:W-:Y:S01]  /*63f0*/  MUFU.TANH R27, R174 ;  /* 0x000000ae001b7308 */ /* 0x000fe20000002400 */
[----:B-1----:R-:W-:-:S02]  /*6400*/  FSEL R44, R102, -INF , !P2 ;  /* 0xff800000662c7808 */ /* 0x002fc40005000000 */
[----:B------:R-:W-:Y:S01]  /*6410*/  ISETP.GE.AND P2, PT, R96, R6, PT ;  /* 0x000000066000720c */ /* 0x000fe20003f46270 */
[C---:B------:R-:W-:Y:S01]  /*6420*/  IMAD.IADD R96, R37.reuse, 0x1, -R96 ;  /* 0x0000000125607824 */ /* 0x040fe200078e0a60 */
[----:B------:R-:W-:Y:S01]  /*6430*/  I2FP.F32.S32 R118, R118 ;  /* 0x0000007600767245 */ /* 0x000fe20000201400 */
[----:B------:R-:W-:Y:S01]  /*6440*/  IMAD.IADD R37, R37, 0x1, -R104 ;  /* 0x0000000125257824 */ /* 0x000fe200078e0a68 */
[----:B------:R-:W-:Y:S01]  /*6450*/  IABS R132, R132 ;  /* 0x0000008400847213 */ /* 0x000fe20000000000 */
[----:B------:R-:W-:Y:S01]  /*6460*/  MUFU.TANH R151, R34 ;  /* 0x0000002200977308 */ /* 0x000fe20000002400 */
[----:B---3--:R-:W-:Y:S01]  /*6470*/  I2FP.F32.S32 R8, R103 ;  /* 0x0000006700087245 */ /* 0x008fe20000201400 */
[----:B------:R-:W-:Y:S01]  /*6480*/  FFMA.FTZ R121, R118, -R0, R153 ;  /* 0x8000000076797223 */ /* 0x000fe20000010099 */
[----:B------:R-:W-:Y:S02]  /*6490*/  IABS R78, R78 ;  /* 0x0000004e004e7213 */ /* 0x000fe40000000000 */
[----:B------:R-:W-:-:S02]  /*64a0*/  IABS R92, R92 ;  /* 0x0000005c005c7213 */ /* 0x000fc40000000000 */
[----:B------:R-:W-:Y:S01]  /*64b0*/  IABS R60, R60 ;  /* 0x0000003c003c7213 */ /* 0x000fe20000000000 */
[----:B------:R1:W2:Y:S01]  /*64c0*/  MUFU.TANH R155, R20 ;  /* 0x00000014009b7308 */ /* 0x0002a20000002400 */
[----:B------:R-:W-:Y:S02]  /*64d0*/  IABS R46, R46 ;  /* 0x0000002e002e7213 */ /* 0x000fe40000000000 */
[----:B------:R-:W-:Y:S02]  /*64e0*/  IABS R100, R100 ;  /* 0x0000006400647213 */ /* 0x000fe40000000000 */
[----:B------:R-:W-:Y:S02]  /*64f0*/  IABS R134, R134 ;  /* 0x0000008600867213 */ /* 0x000fe40000000000 */
[----:B------:R-:W-:Y:S01]  /*6500*/  IABS R97, R97 ;  /* 0x0000006100617213 */ /* 0x000fe20000000000 */
[----:B------:R-:W3:Y:S01]  /*6510*/  MUFU.TANH R173, R173 ;  /* 0x000000ad00ad7308 */ /* 0x000ee20000002400 */
[----:B------:R-:W-:-:S02]  /*6520*/  IABS R96, R96 ;  /* 0x0000006000607213 */ /* 0x000fc40000000000 */
[----:B------:R-:W-:Y:S02]  /*6530*/  IABS R37, R37 ;  /* 0x0000002500257213 */ /* 0x000fe40000000000 */
[----:B------:R-:W-:Y:S02]  /*6540*/  I2FP.F32.S32 R62, R62 ;  /* 0x0000003e003e7245 */ /* 0x000fe40000201400 */
[----:B------:R-:W-:Y:S01]  /*6550*/  I2FP.F32.S32 R132, R132 ;  /* 0x0000008400847245 */ /* 0x000fe20000201400 */
[----:B------:R-:W4:Y:S01]  /*6560*/  MUFU.TANH R161, R26 ;  /* 0x0000001a00a17308 */ /* 0x000f220000002400 */
[----:B-1----:R-:W-:Y:S01]  /*6570*/  I2FP.F32.S32 R20, R72 ;  /* 0x0000004800147245 */ /* 0x002fe20000201400 */
[----:B------:R-:W-:Y:S01]  /*6580*/  FFMA.FTZ R117, R62, -R0, R117 ;  /* 0x800000003e757223 */ /* 0x000fe20000010075 */
[----:B------:R-:W-:Y:S02]  /*6590*/  I2FP.F32.S32 R32, R78 ;  /* 0x0000004e00207245 */ /* 0x000fe40000201400 */
[----:B------:R-:W-:Y:S01]  /*65a0*/  I2FP.F32.S32 R60, R60 ;  /* 0x0000003c003c7245 */ /* 0x000fe20000201400 */
[----:B------:R-:W-:Y:S01]  /*65b0*/  FFMA.FTZ R111, R20, -R0, R111 ;  /* 0x80000000146f7223 */ /* 0x000fe2000001006f */
[----:B------:R-:W-:Y:S01]  /*65c0*/  I2FP.F32.S32 R20, R92 ;  /* 0x0000005c00147245 */ /* 0x000fe20000201400 */
[----:B------:R1:W5:Y:S01]  /*65d0*/  MUFU.TANH R23, R9 ;  /* 0x0000000900177308 */ /* 0x0003620000002400 */
[----:B------:R-:W-:Y:S01]  /*65e0*/  I2FP.F32.S32 R128, R128 ;  /* 0x0000008000807245 */ /* 0x000fe20000201400 */
[----:B--2---:R-:W-:Y:S01]  /*65f0*/  FFMA.FTZ R155, R32, -R0, R155 ;  /* 0x80000000209b7223 */ /* 0x004fe2000001009b */
[----:B------:R-:W-:Y:S01]  /*6600*/  I2FP.F32.S32 R46, R46 ;  /* 0x0000002e002e7245 */ /* 0x000fe20000201400 */
[----:B---3--:R-:W-:Y:S01]  /*6610*/  FFMA.FTZ R20, R20, -R0, R173 ;  /* 0x8000000014147223 */ /* 0x008fe200000100ad */
[----:B------:R-:W-:Y:S01]  /*6620*/  I2FP.F32.S32 R100, R100 ;  /* 0x0000006400647245 */ /* 0x000fe20000201400 */
[----:B------:R-:W-:Y:S01]  /*6630*/  FFMA.FTZ R128, R128, -R0, R149 ;  /* 0x8000000080807223 */ /* 0x000fe20000010095 */
[----:B------:R-:W-:Y:S01]  /*6640*/  I2FP.F32.S32 R122, R134 ;  /* 0x00000086007a7245 */ /* 0x000fe20000201400 */
[----:B------:R2:W3:Y:S01]  /*6650*/  MUFU.TANH R25, R10 ;  /* 0x0000000a00197308 */ /* 0x0004e20000002400 */
[----:B------:R-:W-:Y:S01]  /*6660*/  I2FP.F32.S32 R118, R97 ;  /* 0x0000006100767245 */ /* 0x000fe20000201400 */
[----:B----4-:R-:W-:Y:S01]  /*6670*/  FFMA.FTZ R161, R60, -R0, R161 ;  /* 0x800000003ca17223 */ /* 0x010fe200000100a1 */
[----:B------:R-:W-:Y:S01]  /*6680*/  I2FP.F32.S32 R96, R96 ;  /* 0x0000006000607245 */ /* 0x000fe20000201400 */
[-C--:B------:R-:W-:Y:S01]  /*6690*/  FFMA.FTZ R124, R46, -R0.reuse, R151 ;  /* 0x800000002e7c7223 */ /* 0x080fe20000010097 */
[----:B------:R-:W-:Y:S01]  /*66a0*/  FSEL R147, R90, -INF , !P1 ;  /* 0xff8000005a937808 */ /* 0x000fe20004800000 */
[-C--:B------:R-:W-:Y:S01]  /*66b0*/  FFMA.FTZ R122, R122, -R0.reuse, R63 ;  /* 0x800000007a7a7223 */ /* 0x080fe2000001003f */
[----:B------:R-:W-:Y:S01]  /*66c0*/  FSEL R179, R179, -INF , !P1 ;  /* 0xff800000b3b37808 */ /* 0x000fe20004800000 */
[----:B------:R4:W4:Y:S01]  /*66d0*/  MUFU.TANH R103, R175 ;  /* 0x000000af00677308 */ /* 0x0009220000002400 */
[-C--:B-1----:R-:W-:Y:S01]  /*66e0*/  FFMA.FTZ R9, R8, -R0.reuse, R113 ;  /* 0x8000000008097223 */ /* 0x082fe20000010071 */
[-C--:B------:R-:W-:Y:S01]  /*66f0*/  FFMA.FTZ R8, R132, -R0.reuse, R27 ;  /* 0x8000000084087223 */ /* 0x080fe2000001001b */
[----:B------:R-:W-:Y:S01]  /*6700*/  FSEL R170, R170, -INF , !P1 ;  /* 0xff800000aaaa7808 */ /* 0x000fe20004800000 */
[----:B-----5:R-:W-:Y:S01]  /*6710*/  FFMA.FTZ R118, R118, -R0, R23 ;  /* 0x8000000076767223 */ /* 0x020fe20000010017 */
[----:B------:R-:W-:-:S02]  /*6720*/  FSEL R177, R177, -INF , !P1 ;  /* 0xff800000b1b17808 */ /* 0x000fc40004800000 */
[----:B------:R-:W-:Y:S01]  /*6730*/  ISETP.GE.AND P1, PT, R104, R6, PT ;  /* 0x000000066800720c */ /* 0x000fe20003f26270 */
[----:B------:R-:W1:Y:S01]  /*6740*/  MUFU.TANH R11, R11 ;  /* 0x0000000b000b7308 */ /* 0x000e620000002400 */
[----:B--2---:R-:W-:Y:S01]  /*6750*/  I2FP.F32.S32 R10, R37 ;  /* 0x00000025000a7245 */ /* 0x004fe20000201400 */
[-C--:B---3--:R-:W-:Y:S01]  /*6760*/  FFMA.FTZ R25, R96, -R0.reuse, R25 ;  /* 0x8000000060197223 */ /* 0x088fe20000010019 */
[----:B------:R-:W-:Y:S02]  /*6770*/  FSEL R105, R8, -INF , !P2 ;  /* 0xff80000008697808 */ /* 0x000fe40005000000 */
[----:B------:R-:W-:Y:S02]  /*6780*/  FSEL R23, R155, -INF , !P6 ;  /* 0xff8000009b177808 */ /* 0x000fe40007000000 */
[----:B------:R-:W-:Y:S02]  /*6790*/  FSEL R189, R159, -INF , !P6 ;  /* 0xff8000009fbd7808 */ /* 0x000fe40007000000 */
[----:B----4-:R-:W-:Y:S01]  /*67a0*/  FSEL R175, R109, -INF , !P0 ;  /* 0xff8000006daf7808 */ /* 0x010fe20004000000 */
[----:B------:R-:W-:Y:S01]  /*67b0*/  FFMA.FTZ R103, R100, -R0, R103 ;  /* 0x8000000064677223 */ /* 0x000fe20000010067 */
[----:B------:R-:W-:-:S02]  /*67c0*/  ISETP.GE.U32.AND P0, PT, R6, 0x81, PT ;  /* 0x000000810600780c */ /* 0x000fc40003f06070 */
[----:B------:R-:W-:Y:S02]  /*67d0*/  FSEL R109, R9, -INF , !P3 ;  /* 0xff800000096d7808 */ /* 0x000fe40005800000 */
[----:B------:R-:W-:Y:S01]  /*67e0*/  FSEL R174, R157, -INF , !P6 ;  /* 0xff8000009dae7808 */ /* 0x000fe20007000000 */
[----:B-1----:R-:W-:Y:S01]  /*67f0*/  FFMA.FTZ R113, R10, -R0, R11 ;  /* 0x800000000a717223 */ /* 0x002fe2000001000b */
        /* <DEDUP_REMOVED lines=66> */
.L_x_900:
[----:B------:R-:W-:Y:S05]  /*6c20*/  BSYNC.RECONVERGENT B0 ;  /* 0x0000000000007941 */ /* 0x000fea0003800200 */
.L_x_899:
[----:B------:R-:W0:Y:S02]  /*6c30*/  LDGDEPBAR ;  /* 0x00000000000079af */ /* 0x000e240000000000 */
.L_x_898:
        /* <DEDUP_REMOVED lines=35> */
[----:B------:R-:W-:-:S04]  /*6e70*/  LEA R210, R210, UR4, 0x1 ;  /* 0x00000004d2d27c11 */ /* 0x000fc8000f8e08ff */
[----:B------:R-:W-:Y:S01]  /*6e80*/  IADD3 R208, PT, PT, R5, R210, RZ ;  /* 0x000000d205d07210 */ /* 0x000fe20007ffe0ff */
[----:B------:R-:W-:Y:S01]  /*6e90*/  LDSM.16.MT88.4 R148, [R210+0x4000] ;  /* 0x00400000d294783b */ /* 0x000fe20000004200 */
[----:B--2---:R-:W-:-:S03]  /*6ea0*/  FMNMX.FTZ R2, R21, R2, !PT ;  /* 0x0000000215027209 */ /* 0x004fc60007810000 */
[----:B------:R-:W-:Y:S04]  /*6eb0*/  SHFL.BFLY PT, R21, R20, 0x2, 0x1f ;  /* 0x0c401f0014157f89 */ /* 0x000fe800000e0000 */
[----:B------:R-:W2:Y:S02]  /*6ec0*/  SHFL.BFLY PT, R37, R2, 0x1, 0x1f ;  /* 0x0c201f0002257f89 */ /* 0x000ea400000e0000 */
[----:B--2---:R-:W-:Y:S02]  /*6ed0*/  FMNMX.FTZ R37, R2, R37, !PT ;  /* 0x0000002502257209 */ /* 0x004fe40007810000 */
[----:B------:R-:W-:Y:S02]  /*6ee0*/  FMNMX.FTZ R2, R20, R21, !PT ;  /* 0x0000001514027209 */ /* 0x000fe40007810000 */
[C---:B------:R-:W-:Y:S01]  /*6ef0*/  FSETP.NEU.FTZ.AND P1, PT, R37.reuse, -INF , PT ;  /* 0xff8000002500780b */ /* 0x040fe20003f3d000 */
[----:B---3--:R-:W-:-:S02]  /*6f00*/  FMUL.FTZ R3, R37, UR5 ;  /* 0x0000000525037c20 */ /* 0x008fc40008410000 */
[----:B------:R-:W2:Y:S03]  /*6f10*/  SHFL.BFLY PT, R21, R2, 0x1, 0x1f ;  /* 0x0c201f0002157f89 */ /* 0x000ea600000e0000 */
[----:B------:R-:W-:-:S05]  /*6f20*/  FSEL R3, R3, RZ, P1 ;  /* 0x000000ff03037208 */ /* 0x000fca0000800000 */
[--C-:B------:R-:W-:Y:S01]  /*6f30*/  FFMA.FTZ R97, R71, UR5, -R3.reuse ;  /* 0x0000000547617c23 */ /* 0x100fe20008010803 */
[--C-:B------:R-:W-:Y:S01]  /*6f40*/  FFMA.FTZ R100, R66, UR5, -R3.reuse ;  /* 0x0000000542647c23 */ /* 0x100fe20008010803 */
[--C-:B------:R-:W-:Y:S01]  /*6f50*/  FFMA.FTZ R89, R69, UR5, -R3.reuse ;  /* 0x0000000545597c23 */ /* 0x100fe20008010803 */
[--C-:B------:R-:W-:Y:S01]  /*6f60*/  FFMA.FTZ R71, R57, UR5, -R3.reuse ;  /* 0x0000000539477c23 */ /* 0x100fe20008010803 */
[--C-:B------:R-:W-:Y:S01]  /*6f70*/  FFMA.FTZ R66, R55, UR5, -R3.reuse ;  /* 0x0000000537427c23 */ /* 0x100fe20008010803 */
        /* <DEDUP_REMOVED lines=29> */
[----:B--2---:R-:W-:Y:S01]  /*7150*/  FMNMX.FTZ R36, R2, R21, !PT ;  /* 0x0000001502247209 */ /* 0x004fe20007810000 */
[----:B------:R-:W-:Y:S01]  /*7160*/  MUFU.EX2 R102, R102 ;  /* 0x0000006600667308 */ /* 0x000fe20000000800 */
[----:B------:R-:W-:Y:S01]  /*7170*/  FMNMX3.FTZ R3, R3, R82, R76, !PT ;  /* 0x0000005203037276 */ /* 0x000fe2000781004c */
[----:B------:R-:W-:Y:S01]  /*7180*/  LDSM.16.MT88.4 R20, [R210+0x4800] ;  /* 0x00480000d214783b */ /* 0x000fe20000004200 */
[----:B------:R-:W-:Y:S01]  /*7190*/  FMNMX3.FTZ R2, R99, R83, R75, !PT ;  /* 0x0000005363027276 */ /* 0x000fe2000781004b */
[----:B------:R-:W-:Y:S01]  /*71a0*/  FMUL.FTZ R108, R36, UR5 ;  /* 0x00000005246c7c20 */ /* 0x000fe20008410000 */
[----:B------:R-:W-:-:S02]  /*71b0*/  FMNMX3.FTZ R3, R3, R70, R18, !PT ;  /* 0x0000004603037276 */ /* 0x000fc40007810012 */
[----:B------:R-:W-:Y:S01]  /*71c0*/  FMNMX3.FTZ R2, R2, R73, R19, !PT ;  /* 0x0000004902027276 */ /* 0x000fe20007810013 */
[----:B------:R-:W1:Y:S01]  /*71d0*/  MUFU.EX2 R97, R97 ;  /* 0x0000006100617308 */ /* 0x000e620000000800 */
[----:B------:R-:W-:Y:S02]  /*71e0*/  FMNMX3.FTZ R3, R3, R16, R94, !PT ;  /* 0x0000001003037276 */ /* 0x000fe4000781005e */
[----:B------:R-:W-:Y:S02]  /*71f0*/  FMNMX3.FTZ R2, R2, R17, R101, !PT ;  /* 0x0000001102027276 */ /* 0x000fe40007810065 */
[----:B------:R-:W-:Y:S02]  /*7200*/  FMNMX3.FTZ R3, R3, R106, R14, !PT ;  /* 0x0000006a03037276 */ /* 0x000fe4000781000e */
[----:B------:R-:W-:Y:S01]  /*7210*/  FMNMX3.FTZ R2, R2, R81, R15, !PT ;  /* 0x0000005102027276 */ /* 0x000fe2000781000f */
[----:B------:R-:W-:Y:S01]  /*7220*/  MUFU.EX2 R100, R100 ;  /* 0x0000006400647308 */ /* 0x000fe20000000800 */
[----:B------:R-:W-:-:S02]  /*7230*/  FMNMX3.FTZ R3, R3, R12, R116, !PT ;  /* 0x0000000c03037276 */ /* 0x000fc40007810074 */
[----:B------:R-:W-:Y:S02]  /*7240*/  FMNMX3.FTZ R2, R2, R13, R125, !PT ;  /* 0x0000000d02027276 */ /* 0x000fe4000781007d */
[----:B------:R-:W-:Y:S02]  /*7250*/  FMNMX3.FTZ R3, R3, R130, R120, !PT ;  /* 0x0000008203037276 */ /* 0x000fe40007810078 */
[----:B------:R-:W-:Y:S01]  /*7260*/  FMNMX3.FTZ R2, R2, R115, R131, !PT ;  /* 0x0000007302027276 */ /* 0x000fe20007810083 */
[----:B------:R-:W2:Y:S01]  /*7270*/  MUFU.EX2 R89, R89 ;  /* 0x0000005900597308 */ /* 0x000ea20000000800 */
[----:B------:R-:W-:Y:S02]  /*7280*/  FMNMX3.FTZ R3, R3, R126, R166, !PT ;  /* 0x0000007e03037276 */ /* 0x000fe400078100a6 */
[----:B------:R-:W-:Y:S02]  /*7290*/  FMNMX3.FTZ R2, R2, R205, R203, !PT ;  /* 0x000000cd02027276 */ /* 0x000fe400078100cb */
[----:B------:R-:W-:-:S02]  /*72a0*/  FMNMX3.FTZ R3, R3, R196, R194, !PT ;  /* 0x000000c403037276 */ /* 0x000fc400078100c2 */
[----:B------:R-:W-:Y:S01]  /*72b0*/  FMNMX3.FTZ R2, R2, R171, R187, !PT ;  /* 0x000000ab02027276 */ /* 0x000fe200078100bb */
[----:B------:R-:W-:Y:S01]  /*72c0*/  MUFU.EX2 R80, R80 ;  /* 0x0000005000507308 */ /* 0x000fe20000000800 */
        /* <DEDUP_REMOVED lines=15> */
[----:B------:R-:W-:Y:S02]  /*73c0*/  FMNMX.FTZ R8, R118, R3, !PT ;  /* 0x0000000376087209 */ /* 0x000fe40007810000 */
[----:B------:R-:W-:Y:S02]  /*73d0*/  FMNMX3.FTZ R2, R2, R121, R117, !PT ;  /* 0x0000007902027276 */ /* 0x000fe40007810075 */
[----:B------:R-:W-:Y:S01]  /*73e0*/  FSETP.NEU.FTZ.AND P1, PT, R36, -INF , PT ;  /* 0xff8000002400780b */ /* 0x000fe20003f3d000 */
[----:B------:R-:W3:Y:S01]  /*73f0*/  SHFL.BFLY PT, R3, R8, 0x2, 0x1f ;  /* 0x0c401f0008037f89 */ /* 0x000ee200000e0000 */
[----:B------:R-:W-:Y:S01]  /*7400*/  FMNMX.FTZ R2, R113, R2, !PT ;  /* 0x0000000271027209 */ /* 0x000fe20007810000 */
[----:B------:R-:W-:Y:S01]  /*7410*/  MUFU.EX2 R69, R69 ;  /* 0x0000004500457308 */ /* 0x000fe20000000800 */
[----:B------:R-:W-:-:S02]  /*7420*/  FSEL R108, R108, RZ, P1 ;  /* 0x000000ff6c6c7208 */ /* 0x000fc40000800000 */
[----:B-1----:R-:W-:Y:S01]  /*7430*/  F2FP.F16.F32.PACK_AB R132, R97, R102 ;  /* 0x000000666184723e */ /* 0x002fe200000000ff */
[----:B------:R-:W1:Y:S01]  /*7440*/  SHFL.BFLY PT, R9, R2, 0x2, 0x1f ;  /* 0x0c401f0002097f89 */ /* 0x000e6200000e0000 */
[----:B--2---:R-:W-:Y:S01]  /*7450*/  F2FP.F16.F32.PACK_AB R134, R89, R100 ;  /* 0x000000645986723e */ /* 0x004fe200000000ff */
        /* <DEDUP_REMOVED lines=16> */
[----:B---3--:R-:W-:Y:S01]  /*7560*/  FMNMX.FTZ R3, R8, R3, !PT ;  /* 0x0000000308037209 */ /* 0x008fe20007810000 */
[----:B------:R-:W2:Y:S01]  /*7570*/  MUFU.EX2 R95, R95 ;  /* 0x0000005f005f7308 */ /* 0x000ea20000000800 */
[--C-:B------:R-:W-:Y:S01]  /*7580*/  FFMA.FTZ R41, R41, UR5, -R108.reuse ;  /* 0x0000000529297c23 */ /* 0x100fe2000801086c */
[--C-:B------:R-:W-:Y:S01]  /*7590*/  FFMA.FTZ R40, R129, UR5, -R108.reuse ;  /* 0x0000000581287c23 */ /* 0x100fe2000801086c */
[--C-:B------:R-:W-:Y:S01]  /*75a0*/  FFMA.FTZ R39, R39, UR5, -R108.reuse ;  /* 0x0000000527277c23 */ /* 0x100fe2000801086c */
[----:B------:R-:W3:Y:S01]  /*75b0*/  SHFL.BFLY PT, R8, R3, 0x1, 0x1f ;  /* 0x0c201f0003087f89 */ /* 0x000ee200000e0000 */
[----:B-1----:R-:W-:Y:S01]  /*75c0*/  FMNMX.FTZ R2, R2, R9, !PT ;  /* 0x0000000902027209 */ /* 0x002fe20007810000 */
[--C-:B------:R-:W-:Y:S01]  /*75d0*/  FFMA.FTZ R35, R35, UR5, -R108.reuse ;  /* 0x0000000523237c23 */ /* 0x100fe2000801086c */
[--C-:B------:R-:W-:Y:S01]  /*75e0*/  FFMA.FTZ R164, R179, UR5, -R108.reuse ;  /* 0x00000005b3a47c23 */ /* 0x100fe2000801086c */
[----:B------:R-:W-:Y:S01]  /*75f0*/  MUFU.EX2 R90, R90 ;  /* 0x0000005a005a7308 */ /* 0x000fe20000000800 */
[--C-:B------:R-:W-:Y:S01]  /*7600*/  FFMA.FTZ R33, R33, UR5, -R108.reuse ;  /* 0x0000000521217c23 */ /* 0x100fe2000801086c */
[----:B------:R-:W1:Y:S01]  /*7610*/  SHFL.BFLY PT, R9, R2, 0x1, 0x1f ;  /* 0x0c201f0002097f89 */ /* 0x000e6200000e0000 */
[--C-:B------:R-:W-:Y:S01]  /*7620*/  FFMA.FTZ R31, R31, UR5, -R108.reuse ;  /* 0x000000051f1f7c23 */ /* 0x100fe2000801086c */
[--C-:B------:R-:W-:Y:S01]  /*7630*/  FFMA.FTZ R29, R29, UR5, -R108.reuse ;  /* 0x000000051d1d7c23 */ /* 0x100fe2000801086c */
[----:B------:R-:W-:Y:S01]  /*7640*/  FFMA.FTZ R119, R119, UR5, -R108 ;  /* 0x0000000577777c23 */ /* 0x000fe2000801086c */
[----:B------:R-:W-:-:S02]  /*7650*/  FADD.FTZ R97, R102, R97 ;  /* 0x0000006166617221 */ /* 0x000fc40000010000 */
[----:B------:R-:W4:Y:S01]  /*7660*/  MUFU.EX2 R87, R87 ;  /* 0x0000005700577308 */ /* 0x000f220000000800 */
[----:B--2---:R-:W-:Y:S01]  /*7670*/  F2FP.F16.F32.PACK_AB R133, R95, R98 ;  /* 0x000000625f85723e */ /* 0x004fe200000000ff */
[----:B------:R-:W-:Y:S01]  /*7680*/  FADD.FTZ R95, R98, R95 ;  /* 0x0000005f625f7221 */ /* 0x000fe20000010000 */
[----:B------:R-:W-:-:S04]  /*7690*/  FADD.FTZ R100, R100, R97 ;  /* 0x0000006164647221 */ /* 0x000fc80000010000 */
[----:B------:R-:W-:Y:S01]  /*76a0*/  FADD.FTZ R89, R89, R100 ;  /* 0x0000006459597221 */ /* 0x000fe20000010000 */
[----:B------:R-:W-:Y:S01]  /*76b0*/  MUFU.EX2 R78, R78 ;  /* 0x0000004e004e7308 */ /* 0x000fe20000000800 */
[----:B---3--:R-:W-:-:S04]  /*76c0*/  FMNMX.FTZ R3, R3, R8, !PT ;  /* 0x0000000803037209 */ /* 0x008fc80007810000 */
[C---:B------:R-:W-:Y:S01]  /*76d0*/  FSETP.NEU.FTZ.AND P1, PT, R3.reuse, -INF , PT ;  /* 0xff8000000300780b */ /* 0x040fe20003f3d000 */
[----:B------:R-:W-:Y:S01]  /*76e0*/  FMUL.FTZ R127, R3, UR5 ;  /* 0x00000005037f7c20 */ /* 0x000fe20008410000 */
[----:B-1----:R-:W-:Y:S01]  /*76f0*/  FMNMX.FTZ R2, R2, R9, !PT ;  /* 0x0000000902027209 */ /* 0x002fe20007810000 */
[----:B------:R-:W-:Y:S01]  /*7700*/  MUFU.EX2 R77, R77 ;  /* 0x0000004d004d7308 */ /* 0x000fe20000000800 */
[----:B------:R-:W1:Y:S01]  /*7710*/  LDSM.16.MT88.4 R8, [R208+0x4000] ;  /* 0x00400000d008783b */ /* 0x000e620000004200 */
[----:B----4-:R-:W-:Y:S01]  /*7720*/  F2FP.F16.F32.PACK_AB R135, R87, R90 ;  /* 0x0000005a5787723e */ /* 0x010fe200000000ff */
[----:B------:R-:W-:Y:S01]  /*7730*/  FADD.FTZ R90, R90, R95 ;  /* 0x0000005f5a5a7221 */ /* 0x000fe20000010000 */
[----:B------:R-:W-:Y:S01]  /*7740*/  FSEL R127, R127, RZ, P1 ;  /* 0x000000ff7f7f7208 */ /* 0x000fe20000800000 */
[C---:B------:R-:W-:Y:S01]  /*7750*/  FMUL.FTZ R114, R2.reuse, UR5 ;  /* 0x0000000502727c20 */ /* 0x040fe20008410000 */
[----:B------:R-:W-:Y:S01]  /*7760*/  FSETP.NEU.FTZ.AND P1, PT, R2, -INF , PT ;  /* 0xff8000000200780b */ /* 0x000fe20003f3d000 */
[----:B------:R-:W-:Y:S01]  /*7770*/  FADD.FTZ R87, R87, R90 ;  /* 0x0000005a57577221 */ /* 0x000fe20000010000 */
[----:B------:R-:W-:Y:S01]  /*7780*/  MUFU.EX2 R72, R72 ;  /* 0x0000004800487308 */ /* 0x000fe20000000800 */
[--C-:B------:R-:W-:Y:S01]  /*7790*/  FFMA.FTZ R96, R88, UR5, -R127.reuse ;  /* 0x0000000558607c23 */ /* 0x100fe2000801087f */
[----:B------:R-:W-:Y:S01]  /*77a0*/  FSEL R114, R114, RZ, P1 ;  /* 0x000000ff72727208 */ /* 0x000fe20000800000 */
        /* <DEDUP_REMOVED lines=14> */
[----:B------:R-:W2:Y:S01]  /*7890*/  LDSM.16.MT88.4 R16, [R208+0x4400] ;  /* 0x00440000d010783b */ /* 0x000ea20000004200 */
[--C-:B------:R-:W-:Y:S01]  /*78a0*/  FFMA.FTZ R86, R101, UR5, -R114.reuse ;  /* 0x0000000565567c23 */ /* 0x100fe20008010872 */
[----:B------:R-:W3:Y:S01]  /*78b0*/  MUFU.EX2 R93, R93 ;  /* 0x0000005d005d7308 */ /* 0x000ee20000000800 */
[----:B------:R-:W-:Y:S01]  /*78c0*/  FFMA.FTZ R81, R81, UR5, -R114 ;  /* 0x0000000551517c23 */ /* 0x000fe20008010872 */
[C---:B------:R-:W-:Y:S01]  /*78d0*/  HMMA.16816.F32 R156, R132.reuse, R148, RZ ;  /* 0x00000094849c723c */ /* 0x040fe200000018ff */
[----:B------:R-:W-:Y:S01]  /*78e0*/  FFMA.FTZ R70, R91, UR5, -R108 ;  /* 0x000000055b467c23 */ /* 0x000fe2000801086c */
[--C-:B------:R-:W-:Y:S01]  /*78f0*/  FFMA.FTZ R91, R106, UR5, -R127.reuse ;  /* 0x000000056a5b7c23 */ /* 0x100fe2000801087f */
[--C-:B------:R-:W-:Y:S01]  /*7900*/  FFMA.FTZ R101, R14, UR5, -R127.reuse ;  /* 0x000000050e657c23 */ /* 0x100fe2000801087f */
[--C-:B------:R-:W-:Y:S01]  /*7910*/  FFMA.FTZ R106, R12, UR5, -R127.reuse ;  /* 0x000000050c6a7c23 */ /* 0x100fe2000801087f */
[--C-:B------:R-:W-:Y:S01]  /*7920*/  FFMA.FTZ R110, R15, UR5, -R114.reuse ;  /* 0x000000050f6e7c23 */ /* 0x100fe20008010872 */
[----:B------:R-:W-:Y:S01]  /*7930*/  MUFU.EX2 R88, R88 ;  /* 0x0000005800587308 */ /* 0x000fe20000000800 */
[--C-:B------:R-:W-:Y:S01]  /*7940*/  FFMA.FTZ R107, R13, UR5, -R114.reuse ;  /* 0x000000050d6b7c23 */ /* 0x100fe20008010872 */
[--C-:B------:R-:W-:Y:S01]  /*7950*/  FFMA.FTZ R94, R94, UR5, -R127.reuse ;  /* 0x000000055e5e7c23 */ /* 0x100fe2000801087f */
[----:B------:R-:W4:Y:S01]  /*7960*/  LDSM.16.MT88.4 R12, [R208+0x4800] ;  /* 0x00480000d00c783b */ /* 0x000f220000004200 */
[--C-:B------:R-:W-:Y:S01]  /*7970*/  FFMA.FTZ R112, R125, UR5, -R114.reuse ;  /* 0x000000057d707c23 */ /* 0x100fe20008010872 */
[--C-:B------:R-:W-:Y:S01]  /*7980*/  FFMA.FTZ R115, R115, UR5, -R114.reuse ;  /* 0x0000000573737c23 */ /* 0x100fe20008010872 */
[----:B-1----:R-:W-:Y:S01]  /*7990*/  HMMA.16816.F32 R144, R132, R8, RZ ;  /* 0x000000088490723c */ /* 0x002fe200000018ff */
[--C-:B------:R-:W-:Y:S01]  /*79a0*/  FFMA.FTZ R125, R130, UR5, -R127.reuse ;  /* 0x00000005827d7c23 */ /* 0x100fe2000801087f */
[----:B------:R-:W1:Y:S01]  /*79b0*/  MUFU.EX2 R85, R85 ;  /* 0x0000005500557308 */ /* 0x000e620000000800 */
[----:B---3--:R-:W-:Y:S01]  /*79c0*/  F2FP.F16.F32.PACK_AB R136, R93, R96 ;  /* 0x000000605d88723e */ /* 0x008fe200000000ff */
        /* <DEDUP_REMOVED lines=14> */
[----:B------:R-:W3:Y:S01]  /*7ab0*/  MUFU.EX2 R104, R104 ;  /* 0x0000006800687308 */ /* 0x000ee20000000800 */
[----:B-1----:R-:W-:Y:S01]  /*7ac0*/  F2FP.F16.F32.PACK_AB R138, R85, R88 ;  /* 0x00000058558a723e */ /* 0x002fe200000000ff */
[--C-:B------:R-:W-:Y:S01]  /*7ad0*/  FFMA.FTZ R180, R197, UR5, -R114.reuse ;  /* 0x00000005c5b47c23 */ /* 0x100fe20008010872 */
[----:B------:R-:W-:Y:S01]  /*7ae0*/  FFMA.FTZ R193, R193, UR5, -R114 ;  /* 0x00000005c1c17c23 */ /* 0x000fe20008010872 */
        /* <DEDUP_REMOVED lines=10> */
[----:B------:R-:W-:Y:S01]  /*7b90*/  FADD.FTZ R93, R96, R93 ;  /* 0x0000005d605d7221 */ /* 0x000fe20000010000 */
[----:B------:R-:W-:Y:S01]  /*7ba0*/  FFMA.FTZ R183, R189, UR5, -R108 ;  /* 0x00000005bdb77c23 */ /* 0x000fe2000801086c */
[----:B------:R-:W1:Y:S01]  /*7bb0*/  MUFU.EX2 R83, R83 ;  /* 0x0000005300537308 */ /* 0x000e620000000800 */
[----:B---3--:R-:W-:Y:S01]  /*7bc0*/  F2FP.F16.F32.PACK_AB R137, R104, R99 ;  /* 0x000000636889723e */ /* 0x008fe200000000ff */
[----:B------:R-:W-:Y:S01]  /*7bd0*/  FADD.FTZ R99, R99, R104 ;  /* 0x0000006863637221 */ /* 0x000fe20000010000 */
[----:B------:R-:W-:Y:S01]  /*7be0*/  FADD.FTZ R88, R88, R93 ;  /* 0x0000005d58587221 */ /* 0x000fe20000010000 */
[--C-:B------:R-:W-:Y:S01]  /*7bf0*/  FFMA.FTZ R195, R168, UR5, -R127.reuse ;  /* 0x00000005a8c37c23 */ /* 0x100fe2000801087f */
[--C-:B------:R-:W-:Y:S01]  /*7c00*/  FFMA.FTZ R170, R170, UR5, -R127.reuse ;  /* 0x00000005aaaa7c23 */ /* 0x100fe2000801087f */
[--C-:B------:R-:W-:Y:S01]  /*7c10*/  FFMA.FTZ R189, R176, UR5, -R127.reuse ;  /* 0x00000005b0bd7c23 */ /* 0x100fe2000801087f */
[----:B------:R-:W-:Y:S01]  /*7c20*/  FADD.FTZ R85, R85, R88 ;  /* 0x0000005855557221 */ /* 0x000fe20000010000 */
[----:B------:R-:W-:Y:S01]  /*7c30*/  MUFU.EX2 R84, R84 ;  /* 0x0000005400547308 */ /* 0x000fe20000000800 */
[--C-:B------:R-:W-:Y:S01]  /*7c40*/  FFMA.FTZ R174, R174, UR5, -R127.reuse ;  /* 0x00000005aeae7c23 */ /* 0x100fe2000801087f */
[--C-:B------:R-:W-:Y:S01]  /*7c50*/  FFMA.FTZ R168, R177, UR5, -R114.reuse ;  /* 0x00000005b1a87c23 */ /* 0x100fe20008010872 */
[--C-:B------:R-:W-:Y:S01]  /*7c60*/  FFMA.FTZ R175, R175, UR5, -R114.reuse ;  /* 0x00000005afaf7c23 */ /* 0x100fe20008010872 */
[--C-:B------:R-:W-:Y:S01]  /*7c70*/  FFMA.FTZ R124, R124, UR5, -R127.reuse ;  /* 0x000000057c7c7c23 */ /* 0x100fe2000801087f */
[----:B------:R-:W-:Y:S01]  /*7c80*/  FFMA.FTZ R122, R122, UR5, -R127 ;  /* 0x000000057a7a7c23 */ /* 0x000fe2000801087f */
[--C-:B------:R-:W-:Y:S01]  /*7c90*/  FFMA.FTZ R121, R121, UR5, -R114.reuse ;  /* 0x0000000579797c23 */ /* 0x100fe20008010872 */
[----:B------:R-:W-:Y:S01]  /*7ca0*/  FFMA.FTZ R117, R117, UR5, -R114 ;  /* 0x0000000575757c23 */ /* 0x000fe20008010872 */
[----:B------:R-:W3:Y:S01]  /*7cb0*/  MUFU.EX2 R75, R75 ;  /* 0x0000004b004b7308 */ /* 0x000ee20000000800 */
[----:B-1----:R-:W-:Y:S01]  /*7cc0*/  F2FP.F16.F32.PACK_AB R139, R83, R92 ;  /* 0x0000005c538b723e */ /* 0x002fe200000000ff */
[----:B------:R-:W-:-:S04]  /*7cd0*/  FADD.FTZ R92, R92, R99 ;  /* 0x000000635c5c7221 */ /* 0x000fc80000010000 */
[----:B------:R-:W-:Y:S02]  /*7ce0*/  FADD.FTZ R83, R83, R92 ;  /* 0x0000005c53537221 */ /* 0x000fe40000010000 */
[----:B------:R-:W-:Y:S01]  /*7cf0*/  MUFU.EX2 R76, R76 ;  /* 0x0000004c004c7308 */ /* 0x000fe20000000800 */
[C---:B------:R-:W-:Y:S07]  /*7d00*/  HMMA.16816.F32 R160, R136.reuse, R148, RZ ;  /* 0x0000009488a0723c */ /* 0x040fee00000018ff */
[----:B------:R-:W-:Y:S01]  /*7d10*/  MUFU.EX2 R5, R5 ;  /* 0x0000000500057308 */ /* 0x000fe20000000800 */
[----:B------:R-:W-:Y:S01]  /*7d20*/  HMMA.16816.F32 R140, R136, R8, RZ ;  /* 0x00000008888c723c */ /* 0x000fe200000018ff */
[----:B---3--:R-:W-:Y:S01]  /*7d30*/  F2FP.F16.F32.PACK_AB R8, R75, R84 ;  /* 0x000000544b08723e */ /* 0x008fe200000000ff */
[----:B------:R-:W-:-:S04]  /*7d40*/  FADD.FTZ R84, R84, R85 ;  /* 0x0000005554547221 */ /* 0x000fc80000010000 */
[----:B------:R-:W-:Y:S01]  /*7d50*/  FADD.FTZ R75, R75, R84 ;  /* 0x000000544b4b7221 */ /* 0x000fe20000010000 */
[----:B------:R-:W-:Y:S01]  /*7d60*/  MUFU.EX2 R82, R82 ;  /* 0x0000005200527308 */ /* 0x000fe20000000800 */
[C---:B------:R-:W-:Y:S07]  /*7d70*/  HMMA.16816.F32 R152, R136.reuse, R150, RZ ;  /* 0x000000968898723c */ /* 0x040fee00000018ff */
[----:B------:R-:W1:Y:S01]  /*7d80*/  MUFU.EX2 R73, R73 ;  /* 0x0000004900497308 */ /* 0x000e620000000800 */
[----:B------:R-:W-:Y:S07]  /*7d90*/  HMMA.16816.F32 R136, R136, R10, RZ ;  /* 0x0000000a8888723c */ /* 0x000fee00000018ff */
[----:B------:R-:W-:Y:S01]  /*7da0*/  MUFU.EX2 R86, R86 ;  /* 0x0000005600567308 */ /* 0x000fe20000000800 */
[C---:B------:R-:W-:Y:S07]  /*7db0*/  HMMA.16816.F32 R148, R132.reuse, R150, RZ ;  /* 0x000000968494723c */ /* 0x040fee00000018ff */
[----:B------:R-:W3:Y:S01]  /*7dc0*/  MUFU.EX2 R81, R81 ;  /* 0x0000005100517308 */ /* 0x000ee20000000800 */
[----:B------:R-:W-:Y:S01]  /*7dd0*/  HMMA.16816.F32 R132, R132, R10, RZ ;  /* 0x0000000a8484723c */ /* 0x000fe200000018ff */
[----:B-1----:R-:W-:Y:S01]  /*7de0*/  F2FP.F16.F32.PACK_AB R9, R73, R82 ;  /* 0x000000524909723e */ /* 0x002fe200000000ff */
[----:B------:R-:W-:Y:S01]  /*7df0*/  FADD.FTZ R82, R82, R83 ;  /* 0x0000005352527221 */ /* 0x000fe20000010000 */
[----:B------:R-:W-:Y:S01]  /*7e00*/  F2FP.F16.F32.PACK_AB R10, R5, R76 ;  /* 0x0000004c050a723e */ /* 0x000fe200000000ff */
[----:B------:R-:W-:-:S02]  /*7e10*/  FADD.FTZ R76, R76, R75 ;  /* 0x0000004b4c4c7221 */ /* 0x000fc40000010000 */
[----:B------:R-:W-:Y:S01]  /*7e20*/  FADD.FTZ R73, R73, R82 ;  /* 0x0000005249497221 */ /* 0x000fe20000010000 */
[----:B------:R-:W1:Y:S01]  /*7e30*/  MUFU.EX2 R67, R67 ;  /* 0x0000004300437308 */ /* 0x000e620000000800 */
[----:B------:R-:W-:-:S07]  /*7e40*/  FADD.FTZ R5, R5, R76 ;  /* 0x0000004c05057221 */ /* 0x000fce0000010000 */
[----:B------:R-:W-:Y:S01]  /*7e50*/  MUFU.EX2 R94, R94 ;  /* 0x0000005e005e7308 */ /* 0x000fe20000000800 */
[----:B---3--:R-:W-:Y:S01]  /*7e60*/  F2FP.F16.F32.PACK_AB R11, R81, R86 ;  /* 0x00000056510b723e */ /* 0x008fe200000000ff */
[----:B------:R-:W-:-:S04]  /*7e70*/  FADD.FTZ R86, R86, R73 ;  /* 0x0000004956567221 */ /* 0x000fc80000010000 */
[----:B------:R-:W-:Y:S02]  /*7e80*/  FADD.FTZ R81, R81, R86 ;  /* 0x0000005651517221 */ /* 0x000fe40000010000 */
[C---:B------:R-:W-:Y:S01]  /*7e90*/  HMMA.16816.F32 R160, R8.reuse, R24, R160 ;  /* 0x0000001808a0723c */ /* 0x040fe200000018a0 */
[----:B------:R-:W3:Y:S07]  /*7ea0*/  MUFU.EX2 R91, R91 ;  /* 0x0000005b005b7308 */ /* 0x000eee0000000800 */
[C---:B--2---:R-:W-:Y:S01]  /*7eb0*/  HMMA.16816.F32 R140, R8.reuse, R16, R140 ;  /* 0x00000010088c723c */ /* 0x044fe2000000188c */
[----:B------:R-:W-:Y:S07]  /*7ec0*/  MUFU.EX2 R101, R101 ;  /* 0x0000006500657308 */ /* 0x000fee0000000800 */
        /* <DEDUP_REMOVED lines=9> */
[----:B-1----:R-:W-:Y:S01]  /*7f60*/  F2FP.F16.F32.PACK_AB R11, R67, R72 ;  /* 0x00000048430b723e */ /* 0x002fe200000000ff */
[----:B------:R-:W-:-:S02]  /*7f70*/  FADD.FTZ R79, R79, R80 ;  /* 0x000000504f4f7221 */ /* 0x000fc40000010000 */
[----:B------:R-:W1:Y:S01]  /*7f80*/  MUFU.EX2 R107, R107 ;  /* 0x0000006b006b7308 */ /* 0x000e620000000800 */
[----:B------:R-:W-:Y:S01]  /*7f90*/  FADD.FTZ R77, R77, R78 ;  /* 0x0000004e4d4d7221 */ /* 0x000fe20000010000 */
[----:B------:R-:W-:Y:S02]  /*7fa0*/  FADD.FTZ R74, R74, R79 ;  /* 0x0000004f4a4a7221 */ /* 0x000fe40000010000 */
[----:B------:R-:W-:Y:S01]  /*7fb0*/  HMMA.16816.F32 R156, R8, R24, R156 ;  /* 0x00000018089c723c */ /* 0x000fe2000000189c */
[----:B------:R-:W-:Y:S01]  /*7fc0*/  FADD.FTZ R72, R72, R77 ;  /* 0x0000004d48487221 */ /* 0x000fe20000010000 */
[----:B------:R-:W-:Y:S02]  /*7fd0*/  FADD.FTZ R74, R71, R74 ;  /* 0x0000004a474a7221 */ /* 0x000fe40000010000 */
[----:B------:R-:W-:Y:S01]  /*7fe0*/  MUFU.EX2 R112, R112 ;  /* 0x0000007000707308 */ /* 0x000fe20000000800 */
[----:B------:R-:W-:-:S03]  /*7ff0*/  FADD.FTZ R67, R67, R72 ;  /* 0x0000004843437221 */ /* 0x000fc60000010000 */
[C---:B------:R-:W-:Y:S04]  /*8000*/  HMMA.16816.F32 R144, R8.reuse, R16, R144 ;  /* 0x000000100890723c */ /* 0x040fe80000001890 */
[----:B------:R-:W2:Y:S04]  /*8010*/  MUFU.EX2 R115, R115 ;  /* 0x0000007300737308 */ /* 0x000ea80000000800 */
[C---:B------:R-:W-:Y:S01]  /*8020*/  HMMA.16816.F32 R148, R8.reuse, R26, R148 ;  /* 0x0000001a0894723c */ /* 0x040fe20000001894 */
[----:B------:R-:W5:Y:S03]  /*8030*/  LDSM.16.MT88.4 R24, [R210+0x4c00] ;  /* 0x004c0000d218783b */ /* 0x000f660000004200 */
[----:B------:R-:W4:Y:S04]  /*8040*/  MUFU.EX2 R66, R66 ;  /* 0x0000004200427308 */ /* 0x000f280000000800 */
[----:B------:R-:W-:Y:S01]  /*8050*/  HMMA.16816.F32 R132, R8, R18, R132 ;  /* 0x000000120884723c */ /* 0x000fe20000001884 */
[----:B------:R-:W5:Y:S01]  /*8060*/  LDSM.16.MT88.4 R16, [R208+0x4c00] ;  /* 0x004c0000d010783b */ /* 0x000f620000004200 */
[----:B---3--:R-:W-:Y:S01]  /*8070*/  F2FP.F16.F32.PACK_AB R8, R91, R94 ;  /* 0x0000005e5b08723e */ /* 0x008fe200000000ff */
[----:B------:R-:W-:Y:S01]  /*8080*/  FADD.FTZ R94, R94, R5 ;  /* 0x000000055e5e7221 */ /* 0x000fe20000010000 */
[----:B------:R-:W-:Y:S01]  /*8090*/  MUFU.EX2 R65, R65 ;  /* 0x0000004100417308 */ /* 0x000fe20000000800 */
[----:B-1----:R-:W-:Y:S01]  /*80a0*/  F2FP.F16.F32.PACK_AB R9, R107, R110 ;  /* 0x0000006e6b09723e */ /* 0x002fe200000000ff */
[----:B------:R-:W-:Y:S01]  /*80b0*/  FADD.FTZ R110, R110, R81 ;  /* 0x000000516e6e7221 */ /* 0x000fe20000010000 */
[----:B------:R-:W-:Y:S01]  /*80c0*/  F2FP.F16.F32.PACK_AB R10, R106, R101 ;  /* 0x000000656a0a723e */ /* 0x000fe200000000ff */
[----:B------:R-:W-:Y:S01]  /*80d0*/  FADD.FTZ R94, R91, R94 ;  /* 0x0000005e5b5e7221 */ /* 0x000fe20000010000 */
[----:B--2---:R-:W-:Y:S01]  /*80e0*/  F2FP.F16.F32.PACK_AB R11, R115, R112 ;  /* 0x00000070730b723e */ /* 0x004fe200000000ff */
[----:B------:R-:W-:-:S02]  /*80f0*/  FADD.FTZ R107, R107, R110 ;  /* 0x0000006e6b6b7221 */ /* 0x000fc40000010000 */
[----:B------:R-:W1:Y:S01]  /*8100*/  MUFU.EX2 R64, R64 ;  /* 0x0000004000407308 */ /* 0x000e620000000800 */
[----:B------:R-:W-:Y:S01]  /*8110*/  FADD.FTZ R101, R101, R94 ;  /* 0x0000005e65657221 */ /* 0x000fe20000010000 */
[----:B------:R-:W-:Y:S02]  /*8120*/  FADD.FTZ R112, R112, R107 ;  /* 0x0000006b70707221 */ /* 0x000fe40000010000 */
[C---:B------:R-:W-:Y:S01]  /*8130*/  HMMA.16816.F32 R160, R8.reuse, R20, R160 ;  /* 0x0000001408a0723c */ /* 0x040fe200000018a0 */
[----:B------:R-:W-:Y:S01]  /*8140*/  FADD.FTZ R101, R106, R101 ;  /* 0x000000656a657221 */ /* 0x000fe20000010000 */
[----:B------:R-:W-:Y:S02]  /*8150*/  FADD.FTZ R112, R115, R112 ;  /* 0x0000007073707221 */ /* 0x000fe40000010000 */
[----:B------:R-:W-:Y:S04]  /*8160*/  MUFU.EX2 R68, R68 ;  /* 0x0000004400447308 */ /* 0x000fe80000000800 */
[C---:B----4-:R-:W-:Y:S04]  /*8170*/  HMMA.16816.F32 R140, R8.reuse, R12, R140 ;  /* 0x0000000c088c723c */ /* 0x050fe8000000188c */
[----:B------:R-:W2:Y:S04]  /*8180*/  MUFU.EX2 R43, R43 ;  /* 0x0000002b002b7308 */ /* 0x000ea80000000800 */
[C---:B------:R-:W-:Y:S04]  /*8190*/  HMMA.16816.F32 R152, R8.reuse, R22, R152 ;  /* 0x000000160898723c */ /* 0x040fe80000001898 */
[----:B------:R-:W-:Y:S04]  /*81a0*/  MUFU.EX2 R42, R42 ;  /* 0x0000002a002a7308 */ /* 0x000fe80000000800 */
[----:B------:R-:W-:Y:S01]  /*81b0*/  HMMA.16816.F32 R136, R8, R14, R136 ;  /* 0x0000000e0888723c */ /* 0x000fe20000001888 */
[----:B------:R-:W-:Y:S01]  /*81c0*/  F2FP.F16.F32.PACK_AB R8, R66, R69 ;  /* 0x000000454208723e */ /* 0x000fe200000000ff */
[----:B------:R-:W-:Y:S01]  /*81d0*/  FADD.FTZ R69, R69, R74 ;  /* 0x0000004a45457221 */ /* 0x000fe20000010000 */
[----:B-1----:R-:W-:Y:S01]  /*81e0*/  F2FP.F16.F32.PACK_AB R10, R64, R65 ;  /* 0x00000041400a723e */ /* 0x002fe200000000ff */
[----:B------:R-:W1:Y:S01]  /*81f0*/  MUFU.EX2 R41, R41 ;  /* 0x0000002900297308 */ /* 0x000e620000000800 */
[----:B--2---:R-:W-:Y:S01]  /*8200*/  F2FP.F16.F32.PACK_AB R9, R43, R68 ;  /* 0x000000442b09723e */ /* 0x004fe200000000ff */
[----:B------:R-:W-:Y:S01]  /*8210*/  FADD.FTZ R68, R68, R67 ;  /* 0x0000004344447221 */ /* 0x000fe20000010000 */
[----:B------:R-:W-:-:S03]  /*8220*/  FADD.FTZ R66, R66, R69 ;  /* 0x0000004542427221 */ /* 0x000fc60000010000 */
[----:B------:R-:W-:Y:S01]  /*8230*/  FADD.FTZ R43, R43, R68 ;  /* 0x000000442b2b7221 */ /* 0x000fe20000010000 */
[----:B------:R-:W-:Y:S01]  /*8240*/  FADD.FTZ R65, R65, R66 ;  /* 0x0000004241417221 */ /* 0x000fe20000010000 */
[----:B------:R-:W-:Y:S03]  /*8250*/  MUFU.EX2 R116, R116 ;  /* 0x0000007400747308 */ /* 0x000fe60000000800 */
[----:B------:R-:W-:-:S05]  /*8260*/  FADD.FTZ R64, R64, R65 ;  /* 0x0000004140407221 */ /* 0x000fca0000010000 */
        /* <DEDUP_REMOVED lines=11> */
[----:B------:R-:W4:Y:S01]  /*8320*/  MUFU.EX2 R126, R126 ;  /* 0x0000007e007e7308 */ /* 0x000f220000000800 */
        /* <DEDUP_REMOVED lines=19> */
[C---:B-----5:R-:W-:Y:S07]  /*8460*/  HMMA.16816.F32 R160, R8.reuse, R24, R160 ;  /* 0x0000001808a0723c */ /* 0x060fee00000018a0 */
        /* <DEDUP_REMOVED lines=26> */
[----:B------:R-:W4:Y:S06]  /*8610*/  LDSM.16.MT88.4 R24, [R210+0x5400] ;  /* 0x00540000d218783b */ /* 0x000f2c0000004200 */
[----:B------:R-:W-:Y:S01]  /*8620*/  MUFU.EX2 R187, R187 ;  /* 0x000000bb00bb7308 */ /* 0x000fe20000000800 */
[C---:B------:R-:W-:Y:S07]  /*8630*/  HMMA.16816.F32 R144, R8.reuse, R16, R144 ;  /* 0x000000100890723c */ /* 0x040fee0000001890 */
[----:B------:R-:W5:Y:S01]  /*8640*/  MUFU.EX2 R178, R178 ;  /* 0x000000b200b27308 */ /* 0x000f620000000800 */
[----:B------:R-:W-:Y:S01]  /*8650*/  HMMA.16816.F32 R132, R8, R18, R132 ;  /* 0x000000120884723c */ /* 0x000fe20000001884 */
[----:B------:R-:W4:Y:S01]  /*8660*/  LDSM.16.MT88.4 R16, [R208+0x5400] ;  /* 0x00540000d010783b */ /* 0x000f220000004200 */
        /* <DEDUP_REMOVED lines=47> */
[----:B------:R-:W3:Y:S01]  /*8960*/  MUFU.EX2 R191, R191 ;  /* 0x000000bf00bf7308 */ /* 0x000ee20000000800 */
        /* <DEDUP_REMOVED lines=9> */
[----:B---3--:R-:W-:Y:S01]  /*8a00*/  F2FP.F16.F32.PACK_AB R9, R191, R182 ;  /* 0x000000b6bf09723e */ /* 0x008fe200000000ff */
[----:B------:R-:W-:Y:S01]  /*8a10*/  FADD.FTZ R182, R182, R193 ;  /* 0x000000c1b6b67221 */ /* 0x000fe20000010000 */
[----:B------:R-:W-:-:S03]  /*8a20*/  FADD.FTZ R201, R201, R186 ;  /* 0x000000bac9c97221 */ /* 0x000fc60000010000 */
[----:B------:R-:W-:Y:S02]  /*8a30*/  FADD.FTZ R182, R191, R182 ;  /* 0x000000b6bfb67221 */ /* 0x000fe40000010000 */
[----:B------:R-:W-:Y:S08]  /*8a40*/  MUFU.EX2 R55, R55 ;  /* 0x0000003700377308 */ /* 0x000ff00000000800 */
[----:B------:R-:W3:Y:S01]  /*8a50*/  MUFU.EX2 R54, R54 ;  /* 0x0000003600367308 */ /* 0x000ee20000000800 */
        /* <DEDUP_REMOVED lines=33> */
[--C-:B------:R-:W-:Y:S01]  /*8c70*/  FFMA.FTZ R27, R128, UR5, -R127.reuse ;  /* 0x00000005801b7c23 */ /* 0x100fe2000801087f */
[----:B------:R-:W1:Y:S01]  /*8c80*/  MUFU.EX2 R195, R195 ;  /* 0x000000c300c37308 */ /* 0x000e620000000800 */
[----:B------:R-:W-:Y:S01]  /*8c90*/  FFMA.FTZ R127, R118, UR5, -R127 ;  /* 0x00000005767f7c23 */ /* 0x000fe2000801087f */
[--C-:B------:R-:W-:Y:S01]  /*8ca0*/  FFMA.FTZ R118, R123, UR5, -R114.reuse ;  /* 0x000000057b767c23 */ /* 0x100fe20008010872 */
[----:B------:R-:W-:-:S02]  /*8cb0*/  FFMA.FTZ R114, R113, UR5, -R114 ;  /* 0x0000000571727c23 */ /* 0x000fc40008010872 */
        /* <DEDUP_REMOVED lines=84> */
[----:B--2---:R-:W-:Y:S01]  /*9200*/  F2FP.F16.F32.PACK_AB R9, R21, R20 ;  /* 0x000000141509723e */ /* 0x004fe200000000ff */
[----:B------:R-:W-:-:S02]  /*9210*/  FADD.FTZ R20, R20, R183 ;  /* 0x000000b714147221 */ /* 0x000fc40000010000 */
[----:B------:R-:W-:Y:S01]  /*9220*/  FADD.FTZ R46, R46, R47 ;  /* 0x0000002f2e2e7221 */ /* 0x000fe20000010000 */
[----:B------:R-:W-:Y:S01]  /*9230*/  MUFU.EX2 R22, R22 ;  /* 0x0000001600167308 */ /* 0x000fe20000000800 */
[----:B------:R-:W-:-:S07]  /*9240*/  FADD.FTZ R21, R21, R20 ;  /* 0x0000001415157221 */ /* 0x000fce0000010000 */
[----:B------:R-:W2:Y:S01]  /*9250*/  MUFU.EX2 R23, R23 ;  /* 0x0000001700177308 */ /* 0x000ea20000000800 */
[----:B-1----:R-:W-:Y:S01]  /*9260*/  F2FP.F16.F32.PACK_AB R10, R44, R45 ;  /* 0x0000002d2c0a723e */ /* 0x002fe200000000ff */
[----:B------:R-:W-:-:S04]  /*9270*/  FADD.FTZ R45, R45, R46 ;  /* 0x0000002e2d2d7221 */ /* 0x000fc80000010000 */
[----:B------:R-:W-:Y:S01]  /*9280*/  FADD.FTZ R241, R44, R45 ;  /* 0x0000002d2cf17221 */ /* 0x000fe20000010000 */
[----:B--2---:R-:W-:Y:S01]  /*9290*/  F2FP.F16.F32.PACK_AB R11, R23, R22 ;  /* 0x00000016170b723e */ /* 0x004fe200000000ff */
[----:B------:R-:W-:-:S04]  /*92a0*/  FADD.FTZ R22, R22, R21 ;  /* 0x0000001516167221 */ /* 0x000fc80000010000 */
[----:B------:R-:W-:Y:S02]  /*92b0*/  FADD.FTZ R238, R23, R22 ;  /* 0x0000001617ee7221 */ /* 0x000fe40000010000 */
[C---:B------:R-:W-:Y:S08]  /*92c0*/  HMMA.16816.F32 R156, R8.reuse, R16, R156 ;  /* 0x00000010089c723c */ /* 0x040ff0000000189c */
[C---:B------:R-:W-:Y:S08]  /*92d0*/  HMMA.16816.F32 R148, R8.reuse, R18, R148 ;  /* 0x000000120894723c */ /* 0x040ff00000001894 */
[C---:B------:R-:W-:Y:S08]  /*92e0*/  HMMA.16816.F32 R144, R8.reuse, R12, R144 ;  /* 0x0000000c0890723c */ /* 0x040ff00000001890 */
[----:B------:R-:W-:Y:S01]  /*92f0*/  HMMA.16816.F32 R132, R8, R14, R132 ;  /* 0x0000000e0884723c */ /* 0x000fe20000001884 */
[----:B------:R-:W-:-:S04]  /*9300*/  NOP ;  /* 0x0000000000007918 */ /* 0x000fc80000000000 */
[----:B------:R-:W-:-:S15]  /*9310*/  @!P0 BRA `(.L_x_901) ;  /* 0x00000058001c8947 */ /* 0x000fde0003800000 */
[----:B------:R-:W1:Y:S01]  /*9320*/  LDC.64 R214, c[0x0][0x3c0] ;  /* 0x0000f000ffd67b82 */ /* 0x000e620000000a00 */
[----:B------:R-:W2:Y:S01]  /*9330*/  LDCU UR7, c[0x0][0x440] ;  /* 0x00008800ff0777ac */ /* 0x000ea20008000800 */
[----:B------:R-:W-:Y:S01]  /*9340*/  IMAD.IADD R233, R165, 0x1, R6 ;  /* 0x00000001a5e97824 */ /* 0x000fe200078e0206 */
[----:B------:R-:W-:Y:S01]  /*9350*/  LEA.HI.SX32 R237, R4, 0xfffffffe, 0x19 ;  /* 0xfffffffe04ed7811 */ /* 0x000fe200078fcaff */
[----:B------:R-:W-:Y:S01]  /*9360*/  IMAD.IADD R236, R28, 0x1, R7 ;  /* 0x000000011cec7824 */ /* 0x000fe200078e0207 */
[----:B------:R-:W-:Y:S01]  /*9370*/  MOV R167, R2 ;  /* 0x0000000200a77202 */ /* 0x000fe20000000f00 */
[----:B------:R-:W-:Y:S01]  /*9380*/  IMAD.MOV.U32 R166, RZ, RZ, R3 ;  /* 0x000000ffffa67224 */ /* 0x000fe200078e0003 */
[----:B------:R-:W-:Y:S01]  /*9390*/  MOV R165, R36 ;  /* 0x0000002400a57202 */ /* 0x000fe20000000f00 */
[----:B------:R-:W-:Y:S01]  /*93a0*/  IMAD.MOV.U32 R164, RZ, RZ, R37 ;  /* 0x000000ffffa47224 */ /* 0x000fe200078e0025 */
[----:B------:R-:W3:Y:S01]  /*93b0*/  LDCU UR6, c[0x0][0x440] ;  /* 0x00008800ff0677ac */ /* 0x000ee20008000800 */
[----:B------:R-:W4:Y:S01]  /*93c0*/  LDCU UR5, c[0x0][0x50c] ;  /* 0x0000a180ff0577ac */ /* 0x000f220008000800 */
[----:B------:R-:W1:Y:S01]  /*93d0*/  LDCU UR4, c[0x0][0x45c] ;  /* 0x00008b80ff0477ac */ /* 0x000e620008000800 */
[----:B--2---:R-:W-:Y:S01]  /*93e0*/  ISETP.GE.AND P1, PT, R220, UR7, PT ;  /* 0x00000007dc007c0c */ /* 0x004fe2000bf26270 */
[----:B------:R-:W-:-:S12]  /*93f0*/  BRA `(.L_x_902) ;  /* 0x0000000000ec7947 */ /* 0x000fd80003800000 */
.L_x_904:
[C---:B------:R-:W-:Y:S01]  /*9400*/  @!P0 VIADD R91, R237.reuse, 0xffffffff ;  /* 0xffffffffed5b8836 */ /* 0x040fe20000000000 */
[----:B------:R-:W-:Y:S01]  /*9410*/  ISETP.GE.AND P1, PT, R220, UR6, PT ;  /* 0x00000006dc007c0c */ /* 0x000fe2000bf26270 */
[C---:B------:R-:W-:Y:S01]  /*9420*/  @!P0 VIADD R93, R237.reuse, 0xffffffff ;  /* 0xffffffffed5d8836 */ /* 0x040fe20000000000 */
[----:B------:R-:W4:Y:S08]  /*9430*/  @!P0 LDC.64 R14, c[0x0][0x3b8] ;  /* 0x0000ee00ff0e8b82 */ /* 0x000f300000000a00 */
[----:B------:R-:W5:Y:S03]  /*9440*/  @!P0 LDC.64 R8, c[0x0][0x3b8] ;  /* 0x0000ee00ff088b82 */ /* 0x000f660000000a00 */
[----:B------:R-:W-:Y:S05]  /*9450*/  @!P1 VIADD R96, R237, 0xffffffff ;  /* 0xffffffffed609836 */ /* 0x000fea0000000000 */
[----:B------:R-:W1:Y:S08]  /*9460*/  @!P1 LDC.64 R16, c[0x0][0x3b8] ;  /* 0x0000ee00ff109b82 */ /* 0x000e700000000a00 */
[----:B------:R-:W3:Y:S01]  /*9470*/  @!P0 LDC.64 R4, c[0x0][0x3b8] ;  /* 0x0000ee00ff048b82 */ /* 0x000ee20000000a00 */
[C---:B----4-:R-:W-:Y:S04]  /*9480*/  @!P0 IMAD.WIDE.U32 R98, R91.reuse, R14, RZ ;  /* 0x0000000e5b628225 */ /* 0x050fe800078e00ff */
[----:B------:R-:W-:Y:S01]  /*9490*/  @!P0 IMAD R94, R91, R15, R99 ;  /* 0x0000000f5b5e8224 */ /* 0x000fe200078e0263 */
[----:B------:R-:W-:Y:S01]  /*94a0*/  @!P0 SHF.L.U32 R95, R98, 0x7, RZ ;  /* 0x00000007625f8819 */ /* 0x000fe200000006ff */
[C---:B-----5:R-:W-:Y:S03]  /*94b0*/  @!P0 IMAD.WIDE.U32 R100, R93.reuse, R8, RZ ;  /* 0x000000085d648225 */ /* 0x060fe600078e00ff */
[----:B------:R-:W-:Y:S01]  /*94c0*/  @!P0 LEA R95, P2, R14, R95, 0x5 ;  /* 0x0000005f0e5f8211 */ /* 0x000fe200078428ff */
[----:B------:R-:W-:Y:S01]  /*94d0*/  @!P0 IMAD R101, R93, R9, R101 ;  /* 0x000000095d658224 */ /* 0x000fe200078e0265 */
[----:B------:R-:W-:Y:S01]  /*94e0*/  @!P0 SHF.L.U64.HI R94, R98, 0x7, R94 ;  /* 0x00000007625e8819 */ /* 0x000fe2000001025e */
[----:B-1----:R-:W-:Y:S03]  /*94f0*/  @!P1 IMAD.WIDE.U32 R102, R96, R16, RZ ;  /* 0x0000001060669225 */ /* 0x002fe600078e00ff */
[----:B------:R-:W-:Y:S02]  /*9500*/  @!P0 LEA.HI.X R94, R14, R94, R15, 0x5, P2 ;  /* 0x0000005e0e5e8211 */ /* 0x000fe400010f2c0f */
[C---:B------:R-:W-:Y:S01]  /*9510*/  @!P0 SHF.L.U64.HI R101, R100.reuse, 0x7, R101 ;  /* 0x0000000764658819 */ /* 0x040fe20000010265 */
[----:B------:R-:W-:Y:S01]  /*9520*/  @!P0 IMAD.SHL.U32 R15, R100, 0x80, RZ ;  /* 0x00000080640f8824 */ /* 0x000fe200078e00ff */
[----:B------:R-:W-:Y:S01]  /*9530*/  @!P1 LEA R14, P4, R102, R225, 0x8 ;  /* 0x000000e1660e9211 */ /* 0x000fe200078840ff */
[----:B------:R-:W-:Y:S02]  /*9540*/  @!P1 IMAD R103, R96, R17, R103 ;  /* 0x0000001160679224 */ /* 0x000fe400078e0267 */
[C---:B---3--:R-:W-:Y:S04]  /*9550*/  @!P0 IMAD.WIDE.U32 R98, R91.reuse, R4, RZ ;  /* 0x000000045b628225 */ /* 0x048fe800078e00ff */
[----:B------:R-:W-:Y:S01]  /*9560*/  @!P0 IMAD R99, R91, R5, R99 ;  /* 0x000000055b638224 */ /* 0x000fe200078e0263 */
[----:B------:R-:W-:Y:S01]  /*9570*/  @!P0 LEA R91, P2, R8, R15, 0x6 ;  /* 0x0000000f085b8211 */ /* 0x000fe200078430ff */
[----:B------:R-:W-:Y:S01]  /*9580*/  @!P0 IMAD.SHL.U32 R16, R98, 0x80, RZ ;  /* 0x0000008062108824 */ /* 0x000fe200078e00ff */
[-C--:B------:R-:W-:Y:S01]  /*9590*/  @!P1 LEA.HI.X R15, R102, R224.reuse, R103, 0x8, P4 ;  /* 0x000000e0660f9211 */ /* 0x080fe200020f4467 */
[----:B------:R-:W-:Y:S01]  /*95a0*/  @!P0 IMAD R5, R5, 0x60, RZ ;  /* 0x0000006005058824 */ /* 0x000fe200078e02ff */
[----:B------:R-:W-:Y:S02]  /*95b0*/  @!P0 SHF.L.U64.HI R17, R98, 0x7, R99 ;  /* 0x0000000762118819 */ /* 0x000fe40000010263 */
[C---:B------:R-:W-:Y:S01]  /*95c0*/  @!P0 LEA R98, P3, R95.reuse, R225, 0x1 ;  /* 0x000000e15f628211 */ /* 0x040fe200078608ff */
[----:B------:R-:W-:Y:S01]  /*95d0*/  @!PT LDS RZ, [RZ] ;  /* 0x00000000fffff984 */ /* 0x000fe20000000800 */
[----:B------:R-:W-:Y:S01]  /*95e0*/  @!PT LDS RZ, [RZ] ;  /* 0x00000000fffff984 */ /* 0x000fe20000000800 */
[----:B------:R-:W-:Y:S01]  /*95f0*/  @!PT LDS RZ, [RZ] ;  /* 0x00000000fffff984 */ /* 0x000fe20000000800 */
[----:B------:R4:W-:Y:S01]  /*9600*/  @!P1 LDGSTS.E.BYPASS.LTC128B.128 [R231+0x2000], desc[UR14][R14.64] ;  /* 0x020000000ee79fae */ /* 0x0009e2000b981a0e */
[----:B------:R-:W-:Y:S01]  /*9610*/  @!P0 LEA.HI.X R101, R8, R101, R9, 0x6, P2 ;  /* 0x0000006508658211 */ /* 0x000fe200010f3409 */
[----:B------:R-:W-:Y:S01]  /*9620*/  @!P0 IMAD.WIDE.U32 R16, R4, 0x60, R16 ;  /* 0x0000006004108825 */ /* 0x000fe200078e0010 */
[-C--:B------:R-:W-:Y:S02]  /*9630*/  @!P0 LEA.HI.X R99, R95, R224.reuse, R94, 0x1, P3 ;  /* 0x000000e05f638211 */ /* 0x080fe400018f0c5e */
[----:B------:R4:W-:Y:S01]  /*9640*/  @P1 STS.128 [R231+0x2000], RZ ;  /* 0x002000ffe7001388 */ /* 0x0009e20000000c00 */
[CC--:B------:R-:W-:Y:S02]  /*9650*/  @!P0 LEA R8, P2, R91.reuse, R225.reuse, 0x1 ;  /* 0x000000e15b088211 */ /* 0x0c0fe400078408ff */
[C---:B------:R-:W-:Y:S02]  /*9660*/  @!P0 LEA R4, P3, R16.reuse, R225, 0x1 ;  /* 0x000000e110048211 */ /* 0x040fe400078608ff */
[----:B------:R4:W-:Y:S01]  /*9670*/  @P0 STS.128 [R231+0x2800], RZ ;  /* 0x002800ffe7000388 */ /* 0x0009e20000000c00 */
[-C--:B------:R-:W-:Y:S02]  /*9680*/  @!P0 LEA.HI.X R9, R91, R224.reuse, R101, 0x1, P2 ;  /* 0x000000e05b098211 */ /* 0x080fe400010f0c65 */
[----:B------:R-:W-:Y:S02]  /*9690*/  @!P0 IADD3 R5, PT, PT, R5, R17, RZ ;  /* 0x0000001105058210 */ /* 0x000fe40007ffe0ff */
[----:B------:R-:W-:Y:S01]  /*96a0*/  @!PT LDS RZ, [RZ] ;  /* 0x00000000fffff984 */ /* 0x000fe20000000800 */
[----:B------:R-:W-:Y:S01]  /*96b0*/  @!PT LDS RZ, [RZ] ;  /* 0x00000000fffff984 */ /* 0x000fe20000000800 */
[----:B------:R-:W-:Y:S01]  /*96c0*/  @!PT LDS RZ, [RZ] ;  /* 0x00000000fffff984 */ /* 0x000fe20000000800 */
[----:B------:R4:W-:Y:S02]  /*96d0*/  @!P0 LDGSTS.E.BYPASS.LTC128B.128 [R231+0x2800], desc[UR14][R98.64] ;  /* 0x0280000062e78fae */ /* 0x0009e4000b981a0e */
        /* <DEDUP_REMOVED lines=13> */
.L_x_902:
[----:B------:R-:W-:Y:S04]  /*97b0*/  DEPBAR.LE SB0, 0x0 ;  /* 0x000080000000791a */ /* 0x000fe80000000000 */
[----:B------:R-:W-:Y:S01]  /*97c0*/  BAR.SYNC.DEFER_BLOCKING 0x0 ;  /* 0x0000000000007b1d */ /* 0x000fe20000010000 */
[----:B---3--:R-:W-:Y:S01]  /*97d0*/  ISETP.GE.AND P0, PT, R220, UR6, PT ;  /* 0x00000006dc007c0c */ /* 0x008fe2000bf06270 */
[C---:B-1----:R-:W-:Y:S04]  /*97e0*/  IMAD.WIDE.U32 R24, R237.reuse, R214, RZ ;  /* 0x000000d6ed187225 */ /* 0x042fe800078e00ff */
[----:B------:R-:W-:Y:S01]  /*97f0*/  IMAD R2, R237, R215, R25 ;  /* 0x000000d7ed027224 */ /* 0x000fe200078e0219 */
[C---:B------:R-:W-:Y:S04]  /*9800*/  SHF.L.U32 R32, R24.reuse, 0x7, RZ ;  /* 0x0000000718207819 */ /* 0x040fe800000006ff */
[----:B------:R-:W-:Y:S02]  /*9810*/  SHF.L.U64.HI R33, R24, 0x7, R2 ;  /* 0x0000000718217819 */ /* 0x000fe40000010202 */
[----:B------:R-:W-:Y:S01]  /*9820*/  @!P1 LEA R2, P4, R32, R223, 0x1 ;  /* 0x000000df20029211 */ /* 0x000fe200078808ff */
[----:B------:R-:W-:Y:S01]  /*9830*/  @!P0 IMAD R25, R215, 0x60, RZ ;  /* 0x00000060d7198824 */ /* 0x000fe200078e02ff */
[-C--:B------:R-:W-:Y:S02]  /*9840*/  @!P0 LEA R26, P3, R214, R32.reuse, 0x5 ;  /* 0x00000020d61a8211 */ /* 0x080fe400078628ff */
        /* <DEDUP_REMOVED lines=8> */
[----:B------:R-:W-:Y:S02]  /*98d0*/  @!P0 LEA.HI.X R37, R26, R221, R24, 0x1, P3 ;  /* 0x000000dd1a258211 */ /* 0x000fe400018f0c18 */
[C---:B------:R-:W-:Y:S01]  /*98e0*/  @!P0 LEA.HI.X R28, R214.reuse, R33, R215, 0x6, P2 ;  /* 0x00000021d61c8211 */ /* 0x040fe200010f34d7 */
[----:B------:R-:W-:Y:S01]  /*98f0*/  @!P0 IMAD.WIDE.U32 R32, R214, 0x60, R32 ;  /* 0x00000060d6208825 */ /* 0x000fe200078e0020 */
[C---:B------:R-:W-:Y:S03]  /*9900*/  @!P0 LEA R34, P2, R30.reuse, R223, 0x1 ;  /* 0x000000df1e228211 */ /* 0x040fe600078408ff */
[----:B------:R-:W-:Y:S01]  /*9910*/  @P1 STS.128 [R231+0x4000], RZ ;  /* 0x004000ffe7001388 */ /* 0x000fe20000000c00 */
[----:B------:R-:W-:Y:S02]  /*9920*/  @!P0 LEA.HI.X R35, R30, R221, R28, 0x1, P2 ;  /* 0x000000dd1e238211 */ /* 0x000fe400010f0c1c */
[C---:B------:R-:W-:Y:S02]  /*9930*/  @!P0 LEA R24, P2, R32.reuse, R223, 0x1 ;  /* 0x000000df20188211 */ /* 0x040fe400078408ff */
        /* <DEDUP_REMOVED lines=20> */
[----:B------:R-:W2:Y:S08]  /*9a80*/  LDSM.16.M88.4 R172, [R212+0x2000] ;  /* 0x00200000d4ac783b */ /* 0x000eb00000000200 */
[----:B------:R-:W3:Y:S08]  /*9a90*/  LDSM.16.M88.4 R176, [R213+0x1000] ;  /* 0x00100000d5b0783b */ /* 0x000ef00000000200 */
[----:B------:R-:W5:Y:S08]  /*9aa0*/  LDSM.16.M88.4 R180, [R212+0x2400] ;  /* 0x00240000d4b4783b */ /* 0x000f700000000200 */
[----:B------:R-:W4:Y:S08]  /*9ab0*/  LDSM.16.M88.4 R184, [R212+0x2800] ;  /* 0x00280000d4b8783b */ /* 0x000f300000000200 */
[----:B------:R-:W4:Y:S08]  /*9ac0*/  LDSM.16.M88.4 R188, [R212+0x2c00] ;  /* 0x002c0000d4bc783b */ /* 0x000f300000000200 */
[----:B------:R-:W4:Y:S08]  /*9ad0*/  LDSM.16.M88.4 R192, [R212+0x3000] ;  /* 0x00300000d4c0783b */ /* 0x000f300000000200 */
[----:B------:R-:W4:Y:S08]  /*9ae0*/  LDSM.16.M88.4 R196, [R212+0x3400] ;  /* 0x00340000d4c4783b */ /* 0x000f300000000200 */
[----:B------:R-:W-:Y:S08]  /*9af0*/  LDSM.16.M88.4 R128, [R212+0x3c00] ;  /* 0x003c0000d480783b */ /* 0x000ff00000000200 */
[----:B------:R-:W-:Y:S08]  /*9b00*/  LDSM.16.M88.4 R200, [R211] ;  /* 0x00000000d3c8783b */ /* 0x000ff00000000200 */
[----:B------:R-:W-:Y:S01]  /*9b10*/  LDSM.16.M88.4 R204, [R209+0x2000] ;  /* 0x00200000d1cc783b */ /* 0x000fe20000000200 */
[-C--:B--2---:R-:W-:Y:S08]  /*9b20*/  HMMA.16816.F32 R4, R168, R172.reuse, RZ ;  /* 0x000000aca804723c */ /* 0x084ff000000018ff */
[C---:B---3--:R-:W-:Y:S08]  /*9b30*/  HMMA.16816.F32 R8, R176.reuse, R172, RZ ;  /* 0x000000acb008723c */ /* 0x048ff000000018ff */
[-C--:B------:R-:W-:Y:S08]  /*9b40*/  HMMA.16816.F32 R12, R176, R174.reuse, RZ ;  /* 0x000000aeb00c723c */ /* 0x080ff000000018ff */
[C---:B------:R-:W-:Y:S01]  /*9b50*/  HMMA.16816.F32 R16, R168.reuse, R174, RZ ;  /* 0x000000aea810723c */ /* 0x040fe200000018ff */
[----:B------:R-:W2:Y:S07]  /*9b60*/  LDSM.16.M88.4 R172, [R212+0x3800] ;  /* 0x00380000d4ac783b */ /* 0x000eae0000000200 */
[-C--:B-----5:R-:W-:Y:S08]  /*9b70*/  HMMA.16816.F32 R20, R168, R180.reuse, RZ ;  /* 0x000000b4a814723c */ /* 0x0a0ff000000018ff */
[C---:B-1----:R-:W-:Y:S08]  /*9b80*/  HMMA.16816.F32 R24, R176.reuse, R180, RZ ;  /* 0x000000b4b018723c */ /* 0x042ff000000018ff */
[-C--:B------:R-:W-:Y:S08]  /*9b90*/  HMMA.16816.F32 R28, R176, R182.reuse, RZ ;  /* 0x000000b6b01c723c */ /* 0x080ff000000018ff */
[C---:B------:R-:W-:Y:S01]  /*9ba0*/  HMMA.16816.F32 R32, R168.reuse, R182, RZ ;  /* 0x000000b6a820723c */ /* 0x040fe200000018ff */
[----:B------:R-:W1:Y:S07]  /*9bb0*/  LDSM.16.M88.4 R180, [R211+0x1000] ;  /* 0x00100000d3b4783b */ /* 0x000e6e0000000200 */
        /* <DEDUP_REMOVED lines=16> */
[-C--:B--2---:R-:W-:Y:S08]  /*9cc0*/  HMMA.16816.F32 R100, R168, R172.reuse, RZ ;  /* 0x000000aca864723c */ /* 0x084ff000000018ff */
[C---:B------:R-:W-:Y:S08]  /*9cd0*/  HMMA.16816.F32 R104, R176.reuse, R172, RZ ;  /* 0x000000acb068723c */ /* 0x040ff000000018ff */
[-C--:B------:R-:W-:Y:S08]  /*9ce0*/  HMMA.16816.F32 R108, R176, R174.reuse, RZ ;  /* 0x000000aeb06c723c */ /* 0x080ff000000018ff */
[C---:B------:R-:W-:Y:S01]  /*9cf0*/  HMMA.16816.F32 R112, R168.reuse, R174, RZ ;  /* 0x000000aea870723c */ /* 0x040fe200000018ff */
[----:B------:R-:W-:Y:S07]  /*9d00*/  LDSM.16.M88.4 R172, [R209+0x2800] ;  /* 0x00280000d1ac783b */ /* 0x000fee0000000200 */
[-C--:B------:R-:W-:Y:S08]  /*9d10*/  HMMA.16816.F32 R116, R168, R128.reuse, RZ ;  /* 0x00000080a874723c */ /* 0x080ff000000018ff */
[C---:B------:R-:W-:Y:S08]  /*9d20*/  HMMA.16816.F32 R120, R176.reuse, R128, RZ ;  /* 0x00000080b078723c */ /* 0x040ff000000018ff */
[-C--:B------:R-:W-:Y:S08]  /*9d30*/  HMMA.16816.F32 R124, R176, R130.reuse, RZ ;  /* 0x00000082b07c723c */ /* 0x080ff000000018ff */
[----:B------:R-:W-:Y:S01]  /*9d40*/  HMMA.16816.F32 R128, R168, R130, RZ ;  /* 0x00000082a880723c */ /* 0x000fe200000018ff */
[----:B------:R-:W2:Y:S07]  /*9d50*/  LDSM.16.M88.4 R168, [R209+0x2400] ;  /* 0x00240000d1a8783b */ /* 0x000eae0000000200 */
[-C--:B------:R-:W-:Y:S08]  /*9d60*/  HMMA.16816.F32 R4, R200, R204.reuse, R4 ;  /* 0x000000ccc804723c */ /* 0x080ff00000001804 */
[C---:B-1----:R-:W-:Y:S08]  /*9d70*/  HMMA.16816.F32 R8, R180.reuse, R204, R8 ;  /* 0x000000ccb408723c */ /* 0x042ff00000001808 */
[-C--:B------:R-:W-:Y:S03]  /*9d80*/  HMMA.16816.F32 R12, R180, R206.reuse, R12 ;  /* 0x000000ceb40c723c */ /* 0x080fe6000000180c */
[----:B------:R-:W-:Y:S01]  /*9d90*/  FMUL.FTZ R2, R4, UR5 ;  /* 0x0000000504027c20 */ /* 0x000fe20008410000 */
[----:B------:R-:W-:Y:S01]  /*9da0*/  FMUL.FTZ R244, R5, UR5 ;  /* 0x0000000505f47c20 */ /* 0x000fe20008410000 */
[----:B------:R-:W-:Y:S01]  /*9db0*/  FMUL.FTZ R3, R6, UR5 ;  /* 0x0000000506037c20 */ /* 0x000fe20008410000 */
[----:B------:R-:W-:Y:S02]  /*9dc0*/  FMUL.FTZ R246, R7, UR5 ;  /* 0x0000000507f67c20 */ /* 0x000fe40008410000 */
[C---:B------:R-:W-:Y:S01]  /*9dd0*/  HMMA.16816.F32 R16, R200.reuse, R206, R16 ;  /* 0x000000cec810723c */ /* 0x040fe20000001810 */
[----:B------:R-:W-:Y:S03]  /*9de0*/  MUFU.TANH R2, R2 ;  /* 0x0000000200027308 */ /* 0x000fe60000002400 */
[----:B------:R-:W-:Y:S01]  /*9df0*/  FMUL.FTZ R247, R8, UR5 ;  /* 0x0000000508f77c20 */ /* 0x000fe20008410000 */
[----:B------:R-:W-:Y:S01]  /*9e00*/  FMUL.FTZ R242, R11, UR5 ;  /* 0x000000050bf27c20 */ /* 0x000fe20008410000 */
[----:B------:R-:W-:Y:S01]  /*9e10*/  FMUL.FTZ R204, R9, UR5 ;  /* 0x0000000509cc7c20 */ /* 0x000fe20008410000 */
[----:B------:R-:W-:Y:S04]  /*9e20*/  FMUL.FTZ R205, R10, UR5 ;  /* 0x000000050acd7c20 */ /* 0x000fe80008410000 */
[----:B------:R1:W-:Y:S01]  /*9e30*/  MUFU.TANH R177, R247 ;  /* 0x000000f700b17308 */ /* 0x0003e20000002400 */
[-C--:B--2---:R-:W-:Y:S03]  /*9e40*/  HMMA.16816.F32 R20, R200, R168.reuse, R20 ;  /* 0x000000a8c814723c */ /* 0x084fe60000001814 */
[----:B------:R-:W-:Y:S01]  /*9e50*/  FMUL.FTZ R245, R14, UR5 ;  /* 0x000000050ef57c20 */ /* 0x000fe20008410000 */
[----:B------:R-:W-:Y:S01]  /*9e60*/  FMUL.FTZ R243, R12, UR5 ;  /* 0x000000050cf37c20 */ /* 0x000fe20008410000 */
[----:B------:R-:W-:Y:S04]  /*9e70*/  FMUL.FTZ R206, R15, UR5 ;  /* 0x000000050fce7c20 */ /* 0x000fe80008410000 */
[----:B------:R2:W-:Y:S01]  /*9e80*/  MUFU.TANH R178, R245 ;  /* 0x000000f500b27308 */ /* 0x0005e20000002400 */
[C---:B------:R-:W-:Y:S04]  /*9e90*/  HMMA.16816.F32 R24, R180.reuse, R168, R24 ;  /* 0x000000a8b418723c */ /* 0x040fe80000001818 */
[----:B------:R-:W-:Y:S01]  /*9ea0*/  FMUL.FTZ R207, R19, UR5 ;  /* 0x0000000513cf7c20 */ /* 0x000fe20008410000 */
[----:B------:R-:W-:Y:S04]  /*9eb0*/  FMUL.FTZ R249, R16, UR5 ;  /* 0x0000000510f97c20 */ /* 0x000fe80008410000 */
[----:B------:R-:W-:Y:S01]  /*9ec0*/  MUFU.TANH R204, R204 ;  /* 0x000000cc00cc7308 */ /* 0x000fe20000002400 */
[-C--:B------:R-:W-:Y:S03]  /*9ed0*/  HMMA.16816.F32 R28, R180, R170.reuse, R28 ;  /* 0x000000aab41c723c */ /* 0x080fe6000000181c */
[----:B------:R-:W-:Y:S01]  /*9ee0*/  FMUL.FTZ R248, R22, UR5 ;  /* 0x0000000516f87c20 */ /* 0x000fe20008410000 */
[----:B-1----:R-:W-:Y:S01]  /*9ef0*/  FMUL.FTZ R247, R18, UR5 ;  /* 0x0000000512f77c20 */ /* 0x002fe20008410000 */
[----:B------:R-:W-:Y:S01]  /*9f00*/  FMUL.FTZ R250, R23, UR5 ;  /* 0x0000000517fa7c20 */ /* 0x000fe20008410000 */
[----:B------:R-:W-:Y:S03]  /*9f10*/  FMUL.FTZ R251, R21, UR5 ;  /* 0x0000000515fb7c20 */ /* 0x000fe60008410000 */
[----:B------:R-:W-:Y:S01]  /*9f20*/  MUFU.TANH R179, R206 ;  /* 0x000000ce00b37308 */ /* 0x000fe20000002400 */
[C---:B------:R-:W-:Y:S04]  /*9f30*/  HMMA.16816.F32 R32, R200.reuse, R170, R32 ;  /* 0x000000aac820723c */ /* 0x040fe80000001820 */
[----:B------:R-:W-:Y:S01]  /*9f40*/  FMUL.FTZ R27, R27, UR5 ;  /* 0x000000051b1b7c20 */ /* 0x000fe20008410000 */
[----:B--2---:R-:W-:Y:S01]  /*9f50*/  FMUL.FTZ R245, R17, UR5 ;  /* 0x0000000511f57c20 */ /* 0x004fe20008410000 */
[----:B------:R-:W-:Y:S03]  /*9f60*/  FMUL.FTZ R252, R20, UR5 ;  /* 0x0000000514fc7c20 */ /* 0x000fe60008410000 */
[----:B------:R1:W-:Y:S01]  /*9f70*/  MUFU.TANH R15, R247 ;  /* 0x000000f7000f7308 */ /* 0x0003e20000002400 */
[-C--:B------:R-:W-:Y:S03]  /*9f80*/  HMMA.16816.F32 R36, R200, R172.reuse, R36 ;  /* 0x000000acc824723c */ /* 0x080fe60000001824 */
[----:B------:R-:W-:Y:S01]  /*9f90*/  FMUL.FTZ R31, R31, UR5 ;  /* 0x000000051f1f7c20 */ /* 0x000fe20008410000 */
[----:B------:R-:W-:Y:S01]  /*9fa0*/  FMUL.FTZ R29, R29, UR5 ;  /* 0x000000051d1d7c20 */ /* 0x000fe20008410000 */
[----:B------:R-:W-:Y:S04]  /*9fb0*/  FMUL.FTZ R28, R28, UR5 ;  /* 0x000000051c1c7c20 */ /* 0x000fe80008410000 */
[----:B------:R2:W-:Y:S01]  /*9fc0*/  MUFU.TANH R5, R245 ;  /* 0x000000f500057308 */ /* 0x0005e20000002400 */
[C---:B------:R-:W-:Y:S04]  /*9fd0*/  HMMA.16816.F32 R40, R180.reuse, R172, R40 ;  /* 0x000000acb428723c */ /* 0x040fe80000001828 */
[----:B------:R-:W-:Y:S05]  /*9fe0*/  FMUL.FTZ R35, R35, UR5 ;  /* 0x0000000523237c20 */ /* 0x000fea0008410000 */
[----:B------:R3:W-:Y:S01]  /*9ff0*/  MUFU.TANH R22, R28 ;  /* 0x0000001c00167308 */ /* 0x0007e20000002400 */
[----:B-1----:R-:W-:Y:S01]  /*a000*/  FMUL.FTZ R247, R24, UR5 ;  /* 0x0000000518f77c20 */ /* 0x002fe20008410000 */
[----:B------:R-:W-:Y:S01]  /*a010*/  FMUL.FTZ R24, R30, UR5 ;  /* 0x000000051e187c20 */ /* 0x000fe20008410000 */
[-C--:B------:R-:W-:Y:S03]  /*a020*/  HMMA.16816.F32 R44, R180, R174.reuse, R44 ;  /* 0x000000aeb42c723c */ /* 0x080fe6000000182c */
[----:B------:R-:W-:Y:S01]  /*a030*/  FMUL.FTZ R36, R36, UR5 ;  /* 0x0000000524247c20 */ /* 0x000fe20008410000 */
[----:B------:R-:W-:Y:S03]  /*a040*/  FMUL.FTZ R37, R37, UR5 ;  /* 0x0000000525257c20 */ /* 0x000fe60008410000 */
[----:B------:R-:W-:Y:S01]  /*a050*/  MUFU.TANH R4, R27 ;  /* 0x0000001b00047308 */ /* 0x000fe20000002400 */
[----:B--2---:R-:W-:Y:S01]  /*a060*/  FMUL.FTZ R245, R26, UR5 ;  /* 0x000000051af57c20 */ /* 0x004fe20008410000 */
[----:B------:R-:W-:Y:S01]  /*a070*/  FMUL.FTZ R26, R25, UR5 ;  /* 0x00000005191a7c20 */ /* 0x000fe20008410000 */
[----:B------:R-:W-:Y:S01]  /*a080*/  FMUL.FTZ R25, R34, UR5 ;  /* 0x0000000522197c20 */ /* 0x000fe20008410000 */
[C---:B------:R-:W-:Y:S06]  /*a090*/  HMMA.16816.F32 R48, R200.reuse, R174, R48 ;  /* 0x000000aec830723c */ /* 0x040fec0000001830 */
[----:B------:R-:W-:Y:S01]  /*a0a0*/  MUFU.TANH R169, R26 ;  /* 0x0000001a00a97308 */ /* 0x000fe20000002400 */
[----:B---3--:R-:W-:Y:S01]  /*a0b0*/  FMUL.FTZ R28, R38, UR5 ;  /* 0x00000005261c7c20 */ /* 0x008fe20008410000 */
[----:B------:R-:W-:Y:S01]  /*a0c0*/  FMUL.FTZ R38, R42, UR5 ;  /* 0x000000052a267c20 */ /* 0x000fe20008410000 */
[----:B------:R-:W-:Y:S01]  /*a0d0*/  FMUL.FTZ R34, R32, UR5 ;  /* 0x0000000520227c20 */ /* 0x000fe20008410000 */
[----:B------:R-:W-:Y:S01]  /*a0e0*/  FMUL.FTZ R32, R33, UR5 ;  /* 0x0000000521207c20 */ /* 0x000fe20008410000 */
[----:B------:R-:W-:Y:S01]  /*a0f0*/  FMUL.FTZ R33, R41, UR5 ;  /* 0x0000000529217c20 */ /* 0x000fe20008410000 */
[----:B------:R-:W-:Y:S01]  /*a100*/  FMUL.FTZ R41, R45, UR5 ;  /* 0x000000052d297c20 */ /* 0x000fe20008410000 */
[----:B------:R-:W-:Y:S03]  /*a110*/  FMUL.FTZ R47, R47, UR5 ;  /* 0x000000052f2f7c20 */ /* 0x000fe60008410000 */
[----:B------:R1:W-:Y:S03]  /*a120*/  MUFU.TANH R195, R28 ;  /* 0x0000001c00c37308 */ /* 0x0003e60000002400 */
[----:B------:R-:W-:Y:S07]  /*a130*/  FMUL.FTZ R48, R48, UR5 ;  /* 0x0000000530307c20 */ /* 0x000fee0008410000 */
[----:B------:R-:W-:Y:S01]  /*a140*/  MUFU.TANH R12, R24 ;  /* 0x00000018000c7308 */ /* 0x000fe20000002400 */
[----:B------:R-:W-:Y:S01]  /*a150*/  FMUL.FTZ R49, R49, UR5 ;  /* 0x0000000531317c20 */ /* 0x000fe20008410000 */
[----:B------:R-:W-:Y:S08]  /*a160*/  FMUL.FTZ R51, R51, UR5 ;  /* 0x0000000533337c20 */ /* 0x000ff00008410000 */
[----:B------:R2:W-:Y:S01]  /*a170*/  MUFU.TANH R14, R25 ;  /* 0x00000019000e7308 */ /* 0x0005e20000002400 */
[----:B-1----:R-:W-:Y:S01]  /*a180*/  FMUL.FTZ R28, R40, UR5 ;  /* 0x00000005281c7c20 */ /* 0x002fe20008410000 */
[----:B------:R-:W-:Y:S08]  /*a190*/  FMUL.FTZ R40, R46, UR5 ;  /* 0x000000052e287c20 */ /* 0x000ff00008410000 */
[----:B------:R1:W-:Y:S10]  /*a1a0*/  MUFU.TANH R171, R29 ;  /* 0x0000001d00ab7308 */ /* 0x0003f40000002400 */
[----:B------:R3:W-:Y:S01]  /*a1b0*/  MUFU.TANH R6, R28 ;  /* 0x0000001c00067308 */ /* 0x0007e20000002400 */
[----:B--2---:R-:W2:Y:S09]  /*a1c0*/  LDSM.16.M88.4 R24, [R209+0x2c00] ;  /* 0x002c0000d118783b */ /* 0x004eb20000000200 */
[----:B------:R-:W-:Y:S01]  /*a1d0*/  MUFU.TANH R8, R31 ;  /* 0x0000001f00087308 */ /* 0x000fe20000002400 */
[----:B-1----:R-:W-:Y:S09]  /*a1e0*/  FMUL.FTZ R29, R39, UR5 ;  /* 0x00000005271d7c20 */ /* 0x002ff20008410000 */
[----:B------:R-:W-:Y:S01]  /*a1f0*/  MUFU.TANH R193, R29 ;  /* 0x0000001d00c17308 */ /* 0x000fe20000002400 */
[----:B---3--:R-:W-:Y:S09]  /*a200*/  FMUL.FTZ R28, R50, UR5 ;  /* 0x00000005321c7c20 */ /* 0x008ff20008410000 */
[----:B------:R1:W-:Y:S10]  /*a210*/  MUFU.TANH R191, R28 ;  /* 0x0000001c00bf7308 */ /* 0x0003f40000002400 */
[----:B------:R3:W-:Y:S10]  /*a220*/  MUFU.TANH R39, R36 ;  /* 0x0000002400277308 */ /* 0x0007f40000002400 */
[----:B------:R-:W-:Y:S01]  /*a230*/  MUFU.TANH R11, R250 ;  /* 0x000000fa000b7308 */ /* 0x000fe20000002400 */
[----:B-1----:R-:W1:Y:S01]  /*a240*/  LDSM.16.M88.4 R28, [R209+0x3000] ;  /* 0x00300000d11c783b */ /* 0x002e620000000200 */
[-C--:B--2---:R-:W-:Y:S08]  /*a250*/  HMMA.16816.F32 R52, R200, R24.reuse, R52 ;  /* 0x00000018c834723c */ /* 0x084ff00000001834 */
[----:B------:R-:W-:Y:S01]  /*a260*/  MUFU.TANH R9, R251 ;  /* 0x000000fb00097308 */ /* 0x000fe20000002400 */
[C---:B------:R-:W-:Y:S09]  /*a270*/  HMMA.16816.F32 R56, R180.reuse, R24, R56 ;  /* 0x00000018b438723c */ /* 0x040ff20000001838 */
[----:B------:R-:W-:Y:S01]  /*a280*/  MUFU.TANH R18, R245 ;  /* 0x000000f500127308 */ /* 0x000fe20000002400 */
[-C--:B------:R-:W-:Y:S03]  /*a290*/  HMMA.16816.F32 R60, R180, R26.reuse, R60 ;  /* 0x0000001ab43c723c */ /* 0x080fe6000000183c */
[----:B------:R-:W-:Y:S01]  /*a2a0*/  FMUL.FTZ R24, R53, UR5 ;  /* 0x0000000535187c20 */ /* 0x000fe20008410000 */
[----:B---3--:R-:W-:Y:S01]  /*a2b0*/  FMUL.FTZ R36, R54, UR5 ;  /* 0x0000000536247c20 */ /* 0x008fe20008410000 */
[----:B------:R-:W-:Y:S04]  /*a2c0*/  FMUL.FTZ R55, R55, UR5 ;  /* 0x0000000537377c20 */ /* 0x000fe80008410000 */
[----:B------:R-:W-:Y:S01]  /*a2d0*/  MUFU.TANH R194, R48 ;  /* 0x0000003000c27308 */ /* 0x000fe20000002400 */
[----:B------:R-:W-:Y:S01]  /*a2e0*/  FMUL.FTZ R52, R52, UR5 ;  /* 0x0000000534347c20 */ /* 0x000fe20008410000 */
[C---:B------:R-:W-:Y:S04]  /*a2f0*/  HMMA.16816.F32 R64, R200.reuse, R26, R64 ;  /* 0x0000001ac840723c */ /* 0x040fe80000001840 */
[----:B------:R-:W-:Y:S01]  /*a300*/  FMUL.FTZ R42, R58, UR5 ;  /* 0x000000053a2a7c20 */ /* 0x000fe20008410000 */
[----:B------:R-:W-:Y:S03]  /*a310*/  FMUL.FTZ R45, R57, UR5 ;  /* 0x00000005392d7c20 */ /* 0x000fe60008410000 */
[----:B------:R2:W-:Y:S01]  /*a320*/  MUFU.TANH R197, R24 ;  /* 0x0000001800c57308 */ /* 0x0005e20000002400 */
[----:B------:R-:W-:Y:S01]  /*a330*/  FMUL.FTZ R53, R56, UR5 ;  /* 0x0000000538357c20 */ /* 0x000fe20008410000 */
[----:B------:R-:W-:Y:S08]  /*a340*/  FMUL.FTZ R57, R63, UR5 ;  /* 0x000000053f397c20 */ /* 0x000ff00008410000 */
[----:B------:R3:W-:Y:S01]  /*a350*/  MUFU.TANH R189, R36 ;  /* 0x0000002400bd7308 */ /* 0x0007e20000002400 */
[-C--:B-1----:R-:W-:Y:S03]  /*a360*/  HMMA.16816.F32 R68, R200, R28.reuse, R68 ;  /* 0x0000001cc844723c */ /* 0x082fe60000001844 */
[----:B------:R-:W-:Y:S01]  /*a370*/  FMUL.FTZ R67, R67, UR5 ;  /* 0x0000000543437c20 */ /* 0x000fe20008410000 */
[----:B------:R-:W-:Y:S01]  /*a380*/  FMUL.FTZ R65, R65, UR5 ;  /* 0x0000000541417c20 */ /* 0x000fe20008410000 */
[----:B------:R-:W-:Y:S04]  /*a390*/  FMUL.FTZ R66, R66, UR5 ;  /* 0x0000000542427c20 */ /* 0x000fe80008410000 */
[----:B------:R1:W4:Y:S01]  /*a3a0*/  MUFU.TANH R198, R205 ;  /* 0x000000cd00c67308 */ /* 0x0003220000002400 */
[----:B--2---:R-:W-:Y:S01]  /*a3b0*/  FMUL.FTZ R24, R64, UR5 ;  /* 0x0000000540187c20 */ /* 0x004fe20008410000 */
[C---:B------:R-:W-:Y:S08]  /*a3c0*/  HMMA.16816.F32 R72, R180.reuse, R28, R72 ;  /* 0x0000001cb448723c */ /* 0x040ff00000001848 */
[----:B------:R-:W-:Y:S01]  /*a3d0*/  MUFU.TANH R250, R65 ;  /* 0x0000004100fa7308 */ /* 0x000fe20000002400 */
[----:B---3--:R-:W-:Y:S01]  /*a3e0*/  LEA R36, R237, R236, 0x7 ;  /* 0x000000eced247211 */ /* 0x008fe200078e38ff */
[-C--:B------:R-:W-:Y:S03]  /*a3f0*/  HMMA.16816.F32 R76, R180, R30.reuse, R76 ;  /* 0x0000001eb44c723c */ /* 0x080fe6000000184c */
[----:B------:R-:W-:Y:S01]  /*a400*/  FMUL.FTZ R69, R69, UR5 ;  /* 0x0000000545457c20 */ /* 0x000fe20008410000 */
[----:B------:R-:W-:Y:S01]  /*a410*/  IADD3 R36, PT, PT, R233, -R36, RZ ;  /* 0x80000024e9247210 */ /* 0x000fe20007ffe0ff */
[----:B------:R-:W-:Y:S03]  /*a420*/  FMUL.FTZ R70, R70, UR5 ;  /* 0x0000000546467c20 */ /* 0x000fe60008410000 */
[----:B------:R2:W-:Y:S01]  /*a430*/  MUFU.TANH R185, R24 ;  /* 0x0000001800b97308 */ /* 0x0005e20000002400 */
[----:B-1----:R-:W-:Y:S01]  /*a440*/  FMUL.FTZ R205, R13, UR5 ;  /* 0x000000050dcd7c20 */ /* 0x002fe20008410000 */
[C---:B------:R-:W-:Y:S01]  /*a450*/  IADD3 R27, PT, PT, R36.reuse, 0x3f, RZ ;  /* 0x0000003f241b7810 */ /* 0x040fe20007ffe0ff */
[C---:B------:R-:W-:Y:S04]  /*a460*/  HMMA.16816.F32 R80, R200.reuse, R30, R80 ;  /* 0x0000001ec850723c */ /* 0x040fe80000001850 */
[----:B------:R-:W-:Y:S03]  /*a470*/  IABS R27, R27 ;  /* 0x0000001b001b7213 */ /* 0x000fe60000000000 */
[----:B------:R1:W-:Y:S01]  /*a480*/  MUFU.TANH R251, R67 ;  /* 0x0000004300fb7308 */ /* 0x0003e20000002400 */
[C---:B------:R-:W-:Y:S01]  /*a490*/  IADD3 R26, PT, PT, R36.reuse, 0x48, RZ ;  /* 0x00000048241a7810 */ /* 0x040fe20007ffe0ff */
[----:B------:R-:W-:Y:S01]  /*a4a0*/  FMUL.FTZ R29, R75, UR5 ;  /* 0x000000054b1d7c20 */ /* 0x000fe20008410000 */
[----:B------:R-:W-:Y:S01]  /*a4b0*/  IADD3 R30, PT, PT, R36, 0x28, RZ ;  /* 0x00000028241e7810 */ /* 0x000fe20007ffe0ff */
[----:B------:R-:W-:Y:S01]  /*a4c0*/  FMUL.FTZ R63, R74, UR5 ;  /* 0x000000054a3f7c20 */ /* 0x000fe20008410000 */
[----:B------:R-:W-:Y:S01]  /*a4d0*/  IABS R26, R26 ;  /* 0x0000001a001a7213 */ /* 0x000fe20000000000 */
[----:B------:R-:W-:Y:S01]  /*a4e0*/  FMUL.FTZ R77, R77, UR5 ;  /* 0x000000054d4d7c20 */ /* 0x000fe20008410000 */
[----:B------:R-:W-:Y:S03]  /*a4f0*/  IABS R30, R30 ;  /* 0x0000001e001e7213 */ /* 0x000fe60000000000 */
[----:B------:R3:W-:Y:S01]  /*a500*/  MUFU.TANH R245, R69 ;  /* 0x0000004500f57308 */ /* 0x0007e20000002400 */
[C---:B--2---:R-:W-:Y:S01]  /*a510*/  IADD3 R24, PT, PT, R36.reuse, 0x40, RZ ;  /* 0x0000004024187810 */ /* 0x044fe20007ffe0ff */
[----:B------:R-:W-:Y:S01]  /*a520*/  FMUL.FTZ R79, R79, UR5 ;  /* 0x000000054f4f7c20 */ /* 0x000fe20008410000 */
[----:B------:R-:W-:Y:S01]  /*a530*/  IADD3 R25, PT, PT, R36, 0x47, RZ ;  /* 0x0000004724197810 */ /* 0x000fe20007ffe0ff */
[----:B------:R-:W-:Y:S01]  /*a540*/  FMUL.FTZ R72, R72, UR5 ;  /* 0x0000000548487c20 */ /* 0x000fe20008410000 */
[----:B------:R-:W-:Y:S01]  /*a550*/  IABS R50, R24 ;  /* 0x0000001800327213 */ /* 0x000fe20000000000 */
[----:B------:R-:W-:Y:S01]  /*a560*/  FMUL.FTZ R80, R80, UR5 ;  /* 0x0000000550507c20 */ /* 0x000fe20008410000 */
[----:B------:R-:W-:Y:S03]  /*a570*/  IABS R25, R25 ;  /* 0x0000001900197213 */ /* 0x000fe60000000000 */
[----:B------:R2:W5:Y:S01]  /*a580*/  MUFU.TANH R10, R247 ;  /* 0x000000f7000a7308 */ /* 0x0005620000002400 */
[----:B-1----:R-:W-:Y:S01]  /*a590*/  I2FP.F32.S32 R67, R26 ;  /* 0x0000001a00437245 */ /* 0x002fe20000201400 */
[----:B------:R-:W-:Y:S01]  /*a5a0*/  FMUL.FTZ R64, R82, UR5 ;  /* 0x0000000552407c20 */ /* 0x000fe20008410000 */
[----:B------:R-:W-:Y:S01]  /*a5b0*/  I2FP.F32.S32 R65, R25 ;  /* 0x0000001900417245 */ /* 0x000fe20000201400 */
[----:B------:R-:W-:Y:S01]  /*a5c0*/  FMUL.FTZ R76, R76, UR5 ;  /* 0x000000054c4c7c20 */ /* 0x000fe20008410000 */
[----:B------:R-:W-:Y:S01]  /*a5d0*/  I2FP.F32.S32 R25, R27 ;  /* 0x0000001b00197245 */ /* 0x000fe20000201400 */
[----:B----4-:R-:W-:Y:S01]  /*a5e0*/  FFMA.FTZ R58, R67, -R0, R198 ;  /* 0x80000000433a7223 */ /* 0x010fe200000100c6 */
[----:B------:R-:W-:Y:S03]  /*a5f0*/  I2FP.F32.S32 R67, R30 ;  /* 0x0000001e00437245 */ /* 0x000fe60000201400 */
[----:B------:R1:W-:Y:S01]  /*a600*/  MUFU.TANH R17, R35 ;  /* 0x0000002300117308 */ /* 0x0003e20000002400 */
[----:B------:R-:W-:Y:S01]  /*a610*/  I2FP.F32.S32 R50, R50 ;  /* 0x0000003200327245 */ /* 0x000fe20000201400 */
[CC--:B---3--:R-:W-:Y:S01]  /*a620*/  FFMA.FTZ R69, R25.reuse, -R0.reuse, R204 ;  /* 0x8000000019457223 */ /* 0x0c8fe200000100cc */
[-C--:B------:R-:W-:Y:S01]  /*a630*/  FFMA.FTZ R48, R25, -R0.reuse, R179 ;  /* 0x8000000019307223 */ /* 0x080fe200000100b3 */
[C---:B------:R-:W-:Y:S01]  /*a640*/  IADD3 R28, PT, PT, R36.reuse, 0x27, RZ ;  /* 0x00000027241c7810 */ /* 0x040fe20007ffe0ff */
[----:B------:R-:W3:Y:S01]  /*a650*/  LDSM.16.M88.4 R24, [R209+0x3400] ;  /* 0x00340000d118783b */ /* 0x000ee20000000200 */
[C---:B------:R-:W-:Y:S01]  /*a660*/  IADD3 R46, PT, PT, R36.reuse, 0x20, RZ ;  /* 0x00000020242e7810 */ /* 0x040fe20007ffe0ff */
[----:B------:R-:W-:Y:S03]  /*a670*/  FFMA.FTZ R22, R67, -R0, R22 ;  /* 0x8000000043167223 */ /* 0x000fe60000010016 */
[----:B------:R-:W-:Y:S01]  /*a680*/  MUFU.TANH R206, R249 ;  /* 0x000000f900ce7308 */ /* 0x000fe20000002400 */
[----:B------:R-:W-:Y:S01]  /*a690*/  IADD3 R74, PT, PT, R36, 0x38, RZ ;  /* 0x00000038244a7810 */ /* 0x000fe20007ffe0ff */
[----:B--2---:R-:W-:Y:S01]  /*a6a0*/  FMUL.FTZ R247, R68, UR5 ;  /* 0x0000000544f77c20 */ /* 0x004fe20008410000 */
[----:B------:R-:W-:Y:S02]  /*a6b0*/  IABS R46, R46 ;  /* 0x0000002e002e7213 */ /* 0x000fe40000000000 */
[----:B------:R-:W-:Y:S02]  /*a6c0*/  IABS R74, R74 ;  /* 0x0000004a004a7213 */ /* 0x000fe40000000000 */
[----:B------:R-:W-:Y:S03]  /*a6d0*/  IADD3 R31, PT, PT, R36, 0x30, RZ ;  /* 0x00000030241f7810 */ /* 0x000fe60007ffe0ff */
[----:B------:R-:W-:Y:S01]  /*a6e0*/  MUFU.TANH R13, R252 ;  /* 0x000000fc000d7308 */ /* 0x000fe20000002400 */
[----:B-1----:R-:W-:Y:S01]  /*a6f0*/  FMUL.FTZ R35, R43, UR5 ;  /* 0x000000052b237c20 */ /* 0x002fe20008410000 */
[----:B------:R-:W-:Y:S01]  /*a700*/  I2FP.F32.S32 R74, R74 ;  /* 0x0000004a004a7245 */ /* 0x000fe20000201400 */
[----:B------:R-:W-:Y:S01]  /*a710*/  FMUL.FTZ R43, R44, UR5 ;  /* 0x000000052c2b7c20 */ /* 0x000fe20008410000 */
[----:B------:R-:W-:Y:S01]  /*a720*/  IABS R31, R31 ;  /* 0x0000001f001f7213 */ /* 0x000fe20000000000 */
[----:B------:R-:W-:Y:S01]  /*a730*/  FMUL.FTZ R44, R78, UR5 ;  /* 0x000000054e2c7c20 */ /* 0x000fe20008410000 */
[C---:B------:R-:W-:Y:S04]  /*a740*/  IADD3 R68, PT, PT, R36.reuse, 0x37, RZ ;  /* 0x0000003724447810 */ /* 0x040fe80007ffe0ff */
[----:B------:R1:W-:Y:S01]  /*a750*/  MUFU.TANH R187, R51 ;  /* 0x0000003300bb7308 */ /* 0x0003e20000002400 */
[----:B------:R-:W-:Y:S02]  /*a760*/  I2FP.F32.S32 R31, R31 ;  /* 0x0000001f001f7245 */ /* 0x000fe40000201400 */
[----:B------:R-:W-:Y:S02]  /*a770*/  IABS R68, R68 ;  /* 0x0000004400447213 */ /* 0x000fe40000000000 */
[C---:B------:R-:W-:Y:S01]  /*a780*/  IADD3 R78, PT, PT, R36.reuse, 0x17, RZ ;  /* 0x00000017244e7810 */ /* 0x040fe20007ffe0ff */
[----:B-----5:R-:W-:Y:S01]  /*a790*/  FFMA.FTZ R10, R31, -R0, R10 ;  /* 0x800000001f0a7223 */ /* 0x020fe2000001000a */
[----:B------:R-:W-:Y:S03]  /*a7a0*/  I2FP.F32.S32 R68, R68 ;  /* 0x0000004400447245 */ /* 0x000fe60000201400 */
[----:B------:R2:W-:Y:S01]  /*a7b0*/  MUFU.TANH R186, R49 ;  /* 0x0000003100ba7308 */ /* 0x0005e20000002400 */
[----:B------:R-:W-:Y:S02]  /*a7c0*/  IABS R78, R78 ;  /* 0x0000004e004e7213 */ /* 0x000fe40000000000 */
[----:B------:R-:W-:Y:S02]  /*a7d0*/  IADD3 R56, PT, PT, R36, 0x2f, RZ ;  /* 0x0000002f24387810 */ /* 0x000fe40007ffe0ff */
[----:B------:R-:W-:Y:S02]  /*a7e0*/  I2FP.F32.S32 R78, R78 ;  /* 0x0000004e004e7245 */ /* 0x000fe40000201400 */
[----:B------:R-:W-:Y:S03]  /*a7f0*/  IABS R56, R56 ;  /* 0x0000003800387213 */ /* 0x000fe60000000000 */
[----:B------:R4:W-:Y:S01]  /*a800*/  MUFU.TANH R252, R55 ;  /* 0x0000003700fc7308 */ /* 0x0009e20000002400 */
[----:B-1----:R-:W-:Y:S01]  /*a810*/  FMUL.FTZ R51, R59, UR5 ;  /* 0x000000053b337c20 */ /* 0x002fe20008410000 */
[----:B------:R-:W-:Y:S01]  /*a820*/  FMUL.FTZ R59, R62, UR5 ;  /* 0x000000053e3b7c20 */ /* 0x000fe20008410000 */
[----:B------:R-:W-:Y:S01]  /*a830*/  FFMA.FTZ R62, R31, -R0, R12 ;  /* 0x800000001f3e7223 */ /* 0x000fe2000001000c */
[----:B------:R-:W-:Y:S01]  /*a840*/  IADD3 R31, PT, PT, R36, 0x1f, RZ ;  /* 0x0000001f241f7810 */ /* 0x000fe20007ffe0ff */
[-C--:B---3--:R-:W-:Y:S05]  /*a850*/  HMMA.16816.F32 R84, R200, R24.reuse, R84 ;  /* 0x00000018c854723c */ /* 0x088fea0000001854 */
[----:B------:R-:W-:Y:S01]  /*a860*/  MUFU.TANH R249, R70 ;  /* 0x0000004600f97308 */ /* 0x000fe20000002400 */
[----:B--2---:R-:W-:Y:S01]  /*a870*/  FMUL.FTZ R49, R61, UR5 ;  /* 0x000000053d317c20 */ /* 0x004fe20008410000 */
[----:B------:R-:W-:Y:S01]  /*a880*/  FMUL.FTZ R61, R73, UR5 ;  /* 0x00000005493d7c20 */ /* 0x000fe20008410000 */
[----:B------:R-:W-:Y:S01]  /*a890*/  IABS R54, R31 ;  /* 0x0000001f00367213 */ /* 0x000fe20000000000 */
[C---:B------:R-:W-:Y:S06]  /*a8a0*/  HMMA.16816.F32 R88, R180.reuse, R24, R88 ;  /* 0x00000018b458723c */ /* 0x040fec0000001858 */
[----:B------:R-:W1:Y:S01]  /*a8b0*/  MUFU.TANH R243, R243 ;  /* 0x000000f300f37308 */ /* 0x000e620000002400 */
[----:B----4-:R-:W-:Y:S01]  /*a8c0*/  FMUL.FTZ R55, R60, UR5 ;  /* 0x000000053c377c20 */ /* 0x010fe20008410000 */
[----:B------:R-:W-:Y:S02]  /*a8d0*/  MOV R31, R46 ;  /* 0x0000002e001f7202 */ /* 0x000fe40000000f00 */
[----:B------:R-:W-:Y:S01]  /*a8e0*/  IADD3 R24, PT, PT, R36, 0x7, RZ ;  /* 0x0000000724187810 */ /* 0x000fe20007ffe0ff */
[-C--:B------:R-:W-:Y:S05]  /*a8f0*/  HMMA.16816.F32 R92, R180, R26.reuse, R92 ;  /* 0x0000001ab45c723c */ /* 0x080fea000000185c */
[----:B------:R2:W-:Y:S01]  /*a900*/  MUFU.TANH R190, R37 ;  /* 0x0000002500be7308 */ /* 0x0005e20000002400 */
[----:B------:R-:W-:Y:S01]  /*a910*/  FMUL.FTZ R86, R86, UR5 ;  /* 0x0000000556567c20 */ /* 0x000fe20008410000 */
[----:B------:R-:W-:Y:S01]  /*a920*/  I2FP.F32.S32 R31, R31 ;  /* 0x0000001f001f7245 */ /* 0x000fe20000201400 */
[----:B------:R-:W-:Y:S01]  /*a930*/  FMUL.FTZ R87, R87, UR5 ;  /* 0x0000000557577c20 */ /* 0x000fe20008410000 */
[----:B------:R-:W-:Y:S01]  /*a940*/  IABS R24, R24 ;  /* 0x0000001800187213 */ /* 0x000fe20000000000 */
[C---:B------:R-:W-:Y:S05]  /*a950*/  HMMA.16816.F32 R96, R200.reuse, R26, R96 ;  /* 0x0000001ac860723c */ /* 0x040fea0000001860 */
[----:B------:R-:W3:Y:S01]  /*a960*/  MUFU.TANH R205, R205 ;  /* 0x000000cd00cd7308 */ /* 0x000ee20000002400 */
[----:B------:R-:W-:Y:S01]  /*a970*/  FMUL.FTZ R90, R90, UR5 ;  /* 0x000000055a5a7c20 */ /* 0x000fe20008410000 */
[-C--:B------:R-:W-:Y:S01]  /*a980*/  FFMA.FTZ R6, R31, -R0.reuse, R6 ;  /* 0x800000001f067223 */ /* 0x080fe20000010006 */
[----:B-1----:R-:W-:Y:S01]  /*a990*/  FFMA.FTZ R19, R74, -R0, R243 ;  /* 0x800000004a137223 */ /* 0x002fe200000100f3 */
[----:B------:R-:W-:Y:S01]  /*a9a0*/  I2FP.F32.S32 R54, R54 ;  /* 0x0000003600367245 */ /* 0x000fe20000201400 */
[----:B------:R-:W-:Y:S01]  /*a9b0*/  FMUL.FTZ R88, R88, UR5 ;  /* 0x0000000558587c20 */ /* 0x000fe20008410000 */
[----:B------:R-:W-:Y:S01]  /*a9c0*/  FMUL.FTZ R25, R91, UR5 ;  /* 0x000000055b197c20 */ /* 0x000fe20008410000 */
[----:B------:R-:W-:Y:S03]  /*a9d0*/  IABS R70, R28 ;  /* 0x0000001c00467213 */ /* 0x000fe60000000000 */
[----:B------:R-:W1:Y:S01]  /*a9e0*/  MUFU.TANH R40, R40 ;  /* 0x0000002800287308 */ /* 0x000e620000002400 */
[----:B------:R-:W-:Y:S01]  /*a9f0*/  FMUL.FTZ R93, R93, UR5 ;  /* 0x000000055d5d7c20 */ /* 0x000fe20008410000 */
[----:B------:R-:W-:Y:S01]  /*aa00*/  FMUL.FTZ R94, R94, UR5 ;  /* 0x000000055e5e7c20 */ /* 0x000fe20008410000 */
[----:B------:R-:W-:Y:S01]  /*aa10*/  I2FP.F32.S32 R70, R70 ;  /* 0x0000004600467245 */ /* 0x000fe20000201400 */
[----:B------:R-:W-:Y:S01]  /*aa20*/  FMUL.FTZ R95, R95, UR5 ;  /* 0x000000055f5f7c20 */ /* 0x000fe20008410000 */
[----:B------:R-:W-:Y:S01]  /*aa30*/  IADD3 R28, PT, PT, R36, 0x18, RZ ;  /* 0x00000018241c7810 */ /* 0x000fe20007ffe0ff */
[-C--:B------:R-:W-:Y:S01]  /*aa40*/  FFMA.FTZ R74, R74, -R0.reuse, R18 ;  /* 0x800000004a4a7223 */ /* 0x080fe20000010012 */
[----:B--2---:R-:W-:Y:S03]  /*aa50*/  FMUL.FTZ R37, R71, UR5 ;  /* 0x0000000547257c20 */ /* 0x004fe60008410000 */
[----:B------:R2:W-:Y:S01]  /*aa60*/  MUFU.TANH R21, R79 ;  /* 0x0000004f00157308 */ /* 0x0005e20000002400 */
[-C--:B---3--:R-:W-:Y:S01]  /*aa70*/  FFMA.FTZ R18, R68, -R0.reuse, R205 ;  /* 0x8000000044127223 */ /* 0x088fe200000100cd */
[CC--:B------:R-:W-:Y:S01]  /*aa80*/  FFMA.FTZ R71, R50.reuse, -R0.reuse, R177 ;  /* 0x8000000032477223 */ /* 0x0c0fe200000100b1 */
[----:B------:R-:W-:Y:S01]  /*aa90*/  FFMA.FTZ R50, R50, -R0, R178 ;  /* 0x8000000032327223 */ /* 0x000fe200000100b2 */
[----:B------:R-:W-:Y:S01]  /*aaa0*/  IABS R82, R28 ;  /* 0x0000001c00527213 */ /* 0x000fe20000000000 */
[----:B------:R-:W-:Y:S01]  /*aab0*/  FMUL.FTZ R85, R85, UR5 ;  /* 0x0000000555557c20 */ /* 0x000fe20008410000 */
[----:B------:R-:W-:Y:S01]  /*aac0*/  IADD3 R28, PT, PT, R36, 0x8, RZ ;  /* 0x00000008241c7810 */ /* 0x000fe20007ffe0ff */
[----:B------:R-:W-:Y:S03]  /*aad0*/  FMUL.FTZ R97, R97, UR5 ;  /* 0x0000000561617c20 */ /* 0x000fe60008410000 */
[----:B------:R-:W3:Y:S01]  /*aae0*/  MUFU.TANH R35, R35 ;  /* 0x0000002300237308 */ /* 0x000ee20000002400 */
[----:B-1----:R-:W-:Y:S01]  /*aaf0*/  FFMA.FTZ R60, R31, -R0, R40 ;  /* 0x800000001f3c7223 */ /* 0x002fe20000010028 */
[----:B------:R-:W-:Y:S01]  /*ab00*/  I2FP.F32.S32 R31, R24 ;  /* 0x00000018001f7245 */ /* 0x000fe20000201400 */
[----:B------:R-:W-:Y:S01]  /*ab10*/  FMUL.FTZ R40, R89, UR5 ;  /* 0x0000000559287c20 */ /* 0x000fe20008410000 */
[----:B------:R-:W-:Y:S01]  /*ab20*/  IABS R28, R28 ;  /* 0x0000001c001c7213 */ /* 0x000fe20000000000 */
[----:B------:R-:W-:Y:S01]  /*ab30*/  FMUL.FTZ R96, R96, UR5 ;  /* 0x0000000560607c20 */ /* 0x000fe20008410000 */
[----:B------:R-:W-:Y:S01]  /*ab40*/  IADD3 R26, PT, PT, R36, -0x41, RZ ;  /* 0xffffffbf241a7810 */ /* 0x000fe20007ffe0ff */
[----:B------:R-:W-:Y:S03]  /*ab50*/  FFMA.FTZ R68, R68, -R0, R4 ;  /* 0x8000000044447223 */ /* 0x000fe60000010004 */
[----:B------:R-:W1:Y:S01]  /*ab60*/  MUFU.TANH R3, R3 ;  /* 0x0000000300037308 */ /* 0x000e620000002400 */
[----:B------:R-:W-:Y:S01]  /*ab70*/  I2FP.F32.S32 R28, R28 ;  /* 0x0000001c001c7245 */ /* 0x000fe20000201400 */
[----:B--2---:R-:W-:Y:S01]  /*ab80*/  FFMA.FTZ R79, R70, -R0, R171 ;  /* 0x80000000464f7223 */ /* 0x004fe200000100ab */
[----:B------:R-:W-:Y:S02]  /*ab90*/  IABS R26, R26 ;  /* 0x0000001a001a7213 */ /* 0x000fe40000000000 */
[----:B------:R-:W-:Y:S02]  /*aba0*/  IADD3 R24, PT, PT, R36, -0x40, RZ ;  /* 0xffffffc024187810 */ /* 0x000fe40007ffe0ff */
[----:B------:R-:W-:Y:S03]  /*abb0*/  I2FP.F32.S32 R26, R26 ;  /* 0x0000001a001a7245 */ /* 0x000fe60000201400 */
[----:B------:R-:W2:Y:S01]  /*abc0*/  MUFU.TANH R33, R33 ;  /* 0x0000002100217308 */ /* 0x000ea20000002400 */
[----:B---3--:R-:W-:Y:S01]  /*abd0*/  FFMA.FTZ R70, R70, -R0, R35 ;  /* 0x8000000046467223 */ /* 0x008fe20000010023 */
[----:B------:R-:W-:Y:S01]  /*abe0*/  IABS R24, R24 ;  /* 0x0000001800187213 */ /* 0x000fe20000000000 */
[----:B------:R-:W-:Y:S01]  /*abf0*/  FFMA.FTZ R245, R26, -R0, R245 ;  /* 0x800000001af57223 */ /* 0x000fe200000100f5 */
[----:B------:R-:W-:Y:S02]  /*ac00*/  I2FP.F32.S32 R82, R82 ;  /* 0x0000005200527245 */ /* 0x000fe40000201400 */
[----:B------:R-:W-:Y:S04]  /*ac10*/  I2FP.F32.S32 R24, R24 ;  /* 0x0000001800187245 */ /* 0x000fe80000201400 */
[----:B------:R-:W3:Y:S01]  /*ac20*/  MUFU.TANH R246, R246 ;  /* 0x000000f600f67308 */ /* 0x000ee20000002400 */
[----:B-1----:R-:W-:Y:S01]  /*ac30*/  FFMA.FTZ R35, R28, -R0, R3 ;  /* 0x800000001c237223 */ /* 0x002fe20000010003 */
[----:B------:R-:W-:Y:S02]  /*ac40*/  IABS R3, R36 ;  /* 0x0000002400037213 */ /* 0x000fe40000000000 */
[----:B------:R-:W-:Y:S02]  /*ac50*/  I2FP.F32.S32 R56, R56 ;  /* 0x0000003800387245 */ /* 0x000fe40000201400 */
[----:B------:R-:W-:Y:S04]  /*ac60*/  I2FP.F32.S32 R3, R3 ;  /* 0x0000000300037245 */ /* 0x000fe80000201400 */
[----:B------:R-:W-:Y:S01]  /*ac70*/  MUFU.TANH R55, R55 ;  /* 0x0000003700377308 */ /* 0x000fe20000002400 */
[-C--:B--2---:R-:W-:Y:S01]  /*ac80*/  FFMA.FTZ R73, R54, -R0.reuse, R33 ;  /* 0x8000000036497223 */ /* 0x084fe20000010021 */
[CC--:B------:R-:W-:Y:S01]  /*ac90*/  FFMA.FTZ R75, R56.reuse, -R0.reuse, R169 ;  /* 0x80000000384b7223 */ /* 0x0c0fe200000100a9 */
[-C--:B------:R-:W-:Y:S07]  /*aca0*/  FFMA.FTZ R56, R56, -R0.reuse, R8 ;  /* 0x8000000038387223 */ /* 0x080fee0000010008 */
[----:B------:R-:W1:Y:S01]  /*acb0*/  MUFU.TANH R49, R49 ;  /* 0x0000003100317308 */ /* 0x000e620000002400 */
[CC--:B---3--:R-:W-:Y:S09]  /*acc0*/  FFMA.FTZ R33, R31.reuse, -R0.reuse, R246 ;  /* 0x800000001f217223 */ /* 0x0c8ff200000100f6 */
[----:B------:R-:W2:Y:S10]  /*acd0*/  MUFU.TANH R63, R63 ;  /* 0x0000003f003f7308 */ /* 0x000eb40000002400 */
[----:B------:R-:W3:Y:S01]  /*ace0*/  MUFU.TANH R29, R29 ;  /* 0x0000001d001d7308 */ /* 0x000ee20000002400 */
[-C--:B-1----:R-:W-:Y:S01]  /*acf0*/  FFMA.FTZ R89, R31, -R0.reuse, R49 ;  /* 0x800000001f597223 */ /* 0x082fe20000010031 */
[-C--:B------:R-:W-:Y:S08]  /*ad00*/  FFMA.FTZ R49, R3, -R0.reuse, R15 ;  /* 0x8000000003317223 */ /* 0x080ff0000001000f */
[----:B------:R2:W-:Y:S10]  /*ad10*/  MUFU.TANH R243, R80 ;  /* 0x0000005000f37308 */ /* 0x0005f40000002400 */
[----:B------:R3:W-:Y:S10]  /*ad20*/  MUFU.TANH R205, R86 ;  /* 0x0000005600cd7308 */ /* 0x0007f40000002400 */
[----:B------:R1:W-:Y:S01]  /*ad30*/  MUFU.TANH R178, R90 ;  /* 0x0000005a00b27308 */ /* 0x0003e20000002400 */
[CC--:B--2---:R-:W-:Y:S09]  /*ad40*/  FFMA.FTZ R80, R28.reuse, -R0.reuse, R63 ;  /* 0x800000001c507223 */ /* 0x0c4ff2000001003f */
[----:B------:R-:W2:Y:S01]  /*ad50*/  MUFU.TANH R242, R242 ;  /* 0x000000f200f27308 */ /* 0x000ea20000002400 */
[-C--:B---3--:R-:W-:Y:S09]  /*ad60*/  FFMA.FTZ R86, R31, -R0.reuse, R29 ;  /* 0x800000001f567223 */ /* 0x088ff2000001001d */
[----:B------:R2:W-:Y:S01]  /*ad70*/  MUFU.TANH R199, R52 ;  /* 0x0000003400c77308 */ /* 0x0005e20000002400 */
[-C--:B-1----:R-:W-:Y:S01]  /*ad80*/  FFMA.FTZ R90, R28, -R0.reuse, R55 ;  /* 0x800000001c5a7223 */ /* 0x082fe20000010037 */
[-C--:B------:R-:W-:Y:S01]  /*ad90*/  FFMA.FTZ R55, R3, -R0.reuse, R2 ;  /* 0x8000000003377223 */ /* 0x080fe20000010002 */
[----:B------:R-:W1:Y:S01]  /*ada0*/  LDSM.16.M88.4 R28, [R209+0x3800] ;  /* 0x00380000d11c783b */ /* 0x000e620000000200 */
[----:B------:R-:W-:Y:S06]  /*adb0*/  FMUL.FTZ R2, R92, UR5 ;  /* 0x000000055c027c20 */ /* 0x000fec0008410000 */
[----:B------:R-:W3:Y:S10]  /*adc0*/  MUFU.TANH R38, R38 ;  /* 0x0000002600267308 */ /* 0x000ef40000002400 */
[----:B------:R3:W4:Y:S01]  /*add0*/  MUFU.TANH R23, R72 ;  /* 0x0000004800177308 */ /* 0x0007220000002400 */
[-C--:B--2---:R-:W-:Y:S01]  /*ade0*/  FFMA.FTZ R52, R65, -R0.reuse, R242 ;  /* 0x8000000041347223 */ /* 0x084fe200000100f2 */
[----:B------:R-:W-:Y:S08]  /*adf0*/  FMUL.FTZ R65, R83, UR5 ;  /* 0x0000000553417c20 */ /* 0x000ff00008410000 */
[----:B------:R2:W-:Y:S10]  /*ae00*/  MUFU.TANH R177, R76 ;  /* 0x0000004c00b17308 */ /* 0x0005f40000002400 */
[----:B------:R-:W-:Y:S01]  /*ae10*/  MUFU.TANH R7, R248 ;  /* 0x000000f800077308 */ /* 0x000fe20000002400 */
[-C--:B---3--:R-:W-:Y:S01]  /*ae20*/  FFMA.FTZ R72, R67, -R0.reuse, R38 ;  /* 0x8000000043487223 */ /* 0x088fe20000010026 */
[----:B------:R-:W-:Y:S01]  /*ae30*/  IADD3 R38, PT, PT, R36, -0x1, RZ ;  /* 0xffffffff24267810 */ /* 0x000fe20007ffe0ff */
[----:B------:R-:W-:Y:S01]  /*ae40*/  FMUL.FTZ R67, R84, UR5 ;  /* 0x0000000554437c20 */ /* 0x000fe20008410000 */
[C---:B------:R-:W-:Y:S01]  /*ae50*/  IADD3 R84, PT, PT, R36.reuse, 0xf, RZ ;  /* 0x0000000f24547810 */ /* 0x040fe20007ffe0ff */
[----:B----4-:R-:W-:Y:S01]  /*ae60*/  FFMA.FTZ R23, R3, -R0, R23 ;  /* 0x8000000003177223 */ /* 0x010fe20000010017 */
[----:B------:R-:W-:Y:S04]  /*ae70*/  IABS R38, R38 ;  /* 0x0000002600267213 */ /* 0x000fe80000000000 */
[----:B------:R3:W-:Y:S01]  /*ae80*/  MUFU.TANH R248, R66 ;  /* 0x0000004200f87308 */ /* 0x0007e20000002400 */
[----:B------:R-:W-:Y:S01]  /*ae90*/  IABS R84, R84 ;  /* 0x0000005400547213 */ /* 0x000fe20000000000 */
[-C--:B-1----:R-:W-:Y:S03]  /*aea0*/  HMMA.16816.F32 R100, R200, R28.reuse, R100 ;  /* 0x0000001cc864723c */ /* 0x082fe60000001864 */
[----:B------:R-:W-:Y:S05]  /*aeb0*/  I2FP.F32.S32 R27, R38 ;  /* 0x00000026001b7245 */ /* 0x000fea0000201400 */
[----:B------:R-:W1:Y:S01]  /*aec0*/  MUFU.TANH R247, R247 ;  /* 0x000000f700f77308 */ /* 0x000e620000002400 */
[----:B------:R-:W-:Y:S01]  /*aed0*/  I2FP.F32.S32 R84, R84 ;  /* 0x0000005400547245 */ /* 0x000fe20000201400 */
[C---:B------:R-:W-:Y:S04]  /*aee0*/  HMMA.16816.F32 R104, R180.reuse, R28, R104 ;  /* 0x0000001cb468723c */ /* 0x040fe80000001868 */
[----:B--2---:R-:W-:Y:S04]  /*aef0*/  IADD3 R76, PT, PT, R36, 0x10, RZ ;  /* 0x00000010244c7810 */ /* 0x004fe80007ffe0ff */
[----:B------:R-:W2:Y:S01]  /*af00*/  MUFU.TANH R64, R64 ;  /* 0x0000004000407308 */ /* 0x000ea20000002400 */
[----:B---3--:R-:W-:Y:S01]  /*af10*/  FMUL.FTZ R66, R81, UR5 ;  /* 0x0000000551427c20 */ /* 0x008fe20008410000 */
[----:B------:R-:W-:Y:S01]  /*af20*/  FFMA.FTZ R21, R27, -R0, R21 ;  /* 0x800000001b157223 */ /* 0x000fe20000010015 */
[----:B------:R-:W-:Y:S01]  /*af30*/  IABS R76, R76 ;  /* 0x0000004c004c7213 */ /* 0x000fe20000000000 */
[-C--:B------:R-:W-:Y:S03]  /*af40*/  HMMA.16816.F32 R108, R180, R30.reuse, R108 ;  /* 0x0000001eb46c723c */ /* 0x080fe6000000186c */
[----:B------:R-:W-:Y:S03]  /*af50*/  I2FP.F32.S32 R76, R76 ;  /* 0x0000004c004c7245 */ /* 0x000fe60000201400 */
[----:B------:R-:W3:Y:S01]  /*af60*/  MUFU.TANH R41, R41 ;  /* 0x0000002900297308 */ /* 0x000ee20000002400 */
[-C--:B-1----:R-:W-:Y:S01]  /*af70*/  FFMA.FTZ R247, R24, -R0.reuse, R247 ;  /* 0x8000000018f77223 */ /* 0x082fe200000100f7 */
[----:B------:R-:W-:Y:S01]  /*af80*/  IADD3 R38, PT, PT, R36, -0x59, RZ ;  /* 0xffffffa724267810 */ /* 0x000fe20007ffe0ff */
[----:B------:R-:W-:Y:S01]  /*af90*/  FMUL.FTZ R46, R102, UR5 ;  /* 0x00000005662e7c20 */ /* 0x000fe20008410000 */
[C---:B------:R-:W-:Y:S06]  /*afa0*/  HMMA.16816.F32 R112, R200.reuse, R30, R112 ;  /* 0x0000001ec870723c */ /* 0x040fec0000001870 */
[----:B------:R-:W1:Y:S01]  /*afb0*/  MUFU.TANH R51, R51 ;  /* 0x0000003300337308 */ /* 0x000e620000002400 */
[----:B--2---:R-:W-:Y:S01]  /*afc0*/  FFMA.FTZ R64, R24, -R0, R64 ;  /* 0x8000000018407223 */ /* 0x004fe20000010040 */
[----:B------:R-:W-:Y:S01]  /*afd0*/  IADD3 R24, PT, PT, R36, -0x48, RZ ;  /* 0xffffffb824187810 */ /* 0x000fe20007ffe0ff */
[----:B------:R-:W-:Y:S01]  /*afe0*/  FMUL.FTZ R91, R106, UR5 ;  /* 0x000000056a5b7c20 */ /* 0x000fe20008410000 */
[----:B------:R-:W-:Y:S01]  /*aff0*/  IABS R38, R38 ;  /* 0x0000002600267213 */ /* 0x000fe20000000000 */
[----:B------:R-:W-:Y:S01]  /*b000*/  FMUL.FTZ R63, R107, UR5 ;  /* 0x000000056b3f7c20 */ /* 0x000fe20008410000 */
[----:B------:R-:W-:Y:S01]  /*b010*/  IABS R24, R24 ;  /* 0x0000001800187213 */ /* 0x000fe20000000000 */
[----:B------:R-:W-:Y:S03]  /*b020*/  FMUL.FTZ R109, R109, UR5 ;  /* 0x000000056d6d7c20 */ /* 0x000fe60008410000 */
[----:B------:R-:W2:Y:S01]  /*b030*/  MUFU.TANH R53, R53 ;  /* 0x0000003500357308 */ /* 0x000ea20000002400 */
[----:B---3--:R-:W-:Y:S01]  /*b040*/  FFMA.FTZ R81, R78, -R0, R41 ;  /* 0x800000004e517223 */ /* 0x008fe20000010029 */
[----:B------:R-:W-:Y:S01]  /*b050*/  I2FP.F32.S32 R24, R24 ;  /* 0x0000001800187245 */ /* 0x000fe20000201400 */
[----:B------:R-:W-:Y:S01]  /*b060*/  FMUL.FTZ R41, R101, UR5 ;  /* 0x0000000565297c20 */ /* 0x000fe20008410000 */
[----:B------:R-:W-:Y:S01]  /*b070*/  IADD3 R30, PT, PT, R36, -0x18, RZ ;  /* 0xffffffe8241e7810 */ /* 0x000fe20007ffe0ff */
[----:B------:R-:W-:Y:S01]  /*b080*/  FMUL.FTZ R105, R105, UR5 ;  /* 0x0000000569697c20 */ /* 0x000fe20008410000 */
[----:B------:R-:W-:Y:S01]  /*b090*/  I2FP.F32.S32 R31, R38 ;  /* 0x00000026001f7245 */ /* 0x000fe20000201400 */
[CC--:B------:R-:W-:Y:S03]  /*b0a0*/  FFMA.FTZ R243, R24.reuse, -R0.reuse, R243 ;  /* 0x8000000018f37223 */ /* 0x0c0fe600000100f3 */
[----:B------:R2:W-:Y:S01]  /*b0b0*/  MUFU.TANH R184, R77 ;  /* 0x0000004d00b87308 */ /* 0x0005e20000002400 */
[-C--:B------:R-:W-:Y:S01]  /*b0c0*/  FFMA.FTZ R205, R24, -R0.reuse, R205 ;  /* 0x8000000018cd7223 */ /* 0x080fe200000100cd */
[----:B------:R-:W-:Y:S01]  /*b0d0*/  IADD3 R24, PT, PT, R36, -0x11, RZ ;  /* 0xffffffef24187810 */ /* 0x000fe20007ffe0ff */
[----:B-1----:R-:W-:Y:S01]  /*b0e0*/  FFMA.FTZ R78, R78, -R0, R51 ;  /* 0x800000004e4e7223 */ /* 0x002fe20000010033 */
[----:B------:R-:W-:Y:S01]  /*b0f0*/  IABS R101, R30 ;  /* 0x0000001e00657213 */ /* 0x000fe20000000000 */
[----:B------:R-:W-:Y:S01]  /*b100*/  FMUL.FTZ R115, R115, UR5 ;  /* 0x0000000573737c20 */ /* 0x000fe20008410000 */
[----:B------:R-:W-:Y:S01]  /*b110*/  IABS R24, R24 ;  /* 0x0000001800187213 */ /* 0x000fe20000000000 */
[----:B------:R-:W-:Y:S03]  /*b120*/  FMUL.FTZ R112, R112, UR5 ;  /* 0x0000000570707c20 */ /* 0x000fe60008410000 */
[----:B------:R-:W1:Y:S01]  /*b130*/  MUFU.TANH R244, R244 ;  /* 0x000000f400f47308 */ /* 0x000e620000002400 */
[----:B------:R-:W-:Y:S02]  /*b140*/  I2FP.F32.S32 R101, R101 ;  /* 0x0000006500657245 */ /* 0x000fe40000201400 */
[----:B------:R-:W-:Y:S03]  /*b150*/  IADD3 R38, PT, PT, R36, -0x60, RZ ;  /* 0xffffffa024267810 */ /* 0x000fe60007ffe0ff */
[----:B------:R-:W-:Y:S01]  /*b160*/  FFMA.FTZ R195, R101, -R0, R195 ;  /* 0x8000000065c37223 */ /* 0x000fe200000100c3 */
[----:B------:R-:W-:Y:S03]  /*b170*/  IABS R38, R38 ;  /* 0x0000002600267213 */ /* 0x000fe60000000000 */
[----:B------:R-:W3:Y:S01]  /*b180*/  MUFU.TANH R207, R207 ;  /* 0x000000cf00cf7308 */ /* 0x000ee20000002400 */
[----:B--2---:R-:W-:Y:S01]  /*b190*/  FFMA.FTZ R77, R76, -R0, R53 ;  /* 0x800000004c4d7223 */ /* 0x004fe20000010035 */
[----:B------:R-:W-:Y:S08]  /*b1a0*/  I2FP.F32.S32 R38, R38 ;  /* 0x0000002600267245 */ /* 0x000ff00000201400 */
[----:B------:R-:W2:Y:S01]  /*b1b0*/  MUFU.TANH R61, R61 ;  /* 0x0000003d003d7308 */ /* 0x000ea20000002400 */
[-C--:B-1----:R-:W-:Y:S01]  /*b1c0*/  FFMA.FTZ R53, R27, -R0.reuse, R244 ;  /* 0x800000001b357223 */ /* 0x082fe200000100f4 */
[----:B------:R-:W-:Y:S08]  /*b1d0*/  FMUL.FTZ R244, R113, UR5 ;  /* 0x0000000571f47c20 */ /* 0x000ff00008410000 */
[----:B------:R-:W1:Y:S01]  /*b1e0*/  MUFU.TANH R65, R65 ;  /* 0x0000004100417308 */ /* 0x000e620000002400 */
[CC--:B---3--:R-:W-:Y:S09]  /*b1f0*/  FFMA.FTZ R51, R27.reuse, -R0.reuse, R207 ;  /* 0x800000001b337223 */ /* 0x0c8ff200000100cf */
[----:B------:R3:W4:Y:S01]  /*b200*/  MUFU.TANH R188, R2 ;  /* 0x0000000200bc7308 */ /* 0x0007220000002400 */
[-C--:B--2---:R-:W-:Y:S01]  /*b210*/  FFMA.FTZ R92, R27, -R0.reuse, R61 ;  /* 0x800000001b5c7223 */ /* 0x084fe2000001003d */
[----:B------:R-:W-:Y:S08]  /*b220*/  IADD3 R27, PT, PT, R36, -0x49, RZ ;  /* 0xffffffb7241b7810 */ /* 0x000ff00007ffe0ff */
[----:B------:R-:W2:Y:S01]  /*b230*/  MUFU.TANH R44, R44 ;  /* 0x0000002c002c7308 */ /* 0x000ea20000002400 */
[----:B-1----:R-:W-:Y:S01]  /*b240*/  FFMA.FTZ R65, R26, -R0, R65 ;  /* 0x800000001a417223 */ /* 0x002fe20000010041 */
[C---:B------:R-:W-:Y:S04]  /*b250*/  IADD3 R26, PT, PT, R36.reuse, -0x9, RZ ;  /* 0xfffffff7241a7810 */ /* 0x040fe80007ffe0ff */
[----:B------:R-:W-:Y:S04]  /*b260*/  IABS R26, R26 ;  /* 0x0000001a001a7213 */ /* 0x000fe80000000000 */
[----:B------:R2:W-:Y:S01]  /*b270*/  MUFU.TANH R20, R88 ;  /* 0x0000005800147308 */ /* 0x0005e20000002400 */
[----:B---3--:R-:W-:Y:S01]  /*b280*/  IABS R2, R27 ;  /* 0x0000001b00027213 */ /* 0x008fe20000000000 */
[----:B----4-:R-:W-:Y:S01]  /*b290*/  FFMA.FTZ R188, R101, -R0, R188 ;  /* 0x8000000065bc7223 */ /* 0x010fe200000100bc */
[----:B------:R-:W-:Y:S02]  /*b2a0*/  I2FP.F32.S32 R26, R26 ;  /* 0x0000001a001a7245 */ /* 0x000fe40000201400 */
[----:B------:R-:W-:Y:S02]  /*b2b0*/  I2FP.F32.S32 R27, R2 ;  /* 0x00000002001b7245 */ /* 0x000fe40000201400 */
[----:B------:R-:W-:Y:S03]  /*b2c0*/  IADD3 R2, PT, PT, R36, -0x50, RZ ;  /* 0xffffffb024027810 */ /* 0x000fe60007ffe0ff */
[----:B------:R-:W1:Y:S01]  /*b2d0*/  MUFU.TANH R66, R66 ;  /* 0x0000004200427308 */ /* 0x000e620000002400 */
[----:B------:R-:W-:Y:S01]  /*b2e0*/  FFMA.FTZ R184, R26, -R0, R184 ;  /* 0x800000001ab87223 */ /* 0x000fe200000100b8 */
[----:B------:R-:W-:Y:S04]  /*b2f0*/  IABS R2, R2 ;  /* 0x0000000200027213 */ /* 0x000fe80000000000 */
[----:B------:R-:W-:Y:S04]  /*b300*/  I2FP.F32.S32 R2, R2 ;  /* 0x0000000200027245 */ /* 0x000fe80000201400 */
[----:B------:R-:W3:Y:S01]  /*b310*/  MUFU.TANH R204, R87 ;  /* 0x0000005700cc7308 */ /* 0x000ee20000002400 */
[-C--:B--2---:R-:W-:Y:S01]  /*b320*/  FFMA.FTZ R88, R3, -R0.reuse, R44 ;  /* 0x8000000003587223 */ /* 0x084fe2000001002c */
[C---:B------:R-:W-:Y:S04]  /*b330*/  IADD3 R3, PT, PT, R36.reuse, -0x8, RZ ;  /* 0xfffffff824037810 */ /* 0x040fe80007ffe0ff */
[----:B------:R-:W-:Y:S04]  /*b340*/  IABS R3, R3 ;  /* 0x0000000300037213 */ /* 0x000fe80000000000 */
[----:B------:R-:W2:Y:S01]  /*b350*/  MUFU.TANH R45, R45 ;  /* 0x0000002d002d7308 */ /* 0x000ea20000002400 */
[-C--:B-1----:R-:W-:Y:S01]  /*b360*/  FFMA.FTZ R66, R27, -R0.reuse, R66 ;  /* 0x800000001b427223 */ /* 0x082fe20000010042 */
[----:B------:R-:W-:Y:S05]  /*b370*/  I2FP.F32.S32 R3, R3 ;  /* 0x0000000300037245 */ /* 0x000fea0000201400 */
[-C--:B------:R-:W-:Y:S03]  /*b380*/  FFMA.FTZ R177, R3, -R0.reuse, R177 ;  /* 0x8000000003b17223 */ /* 0x080fe600000100b1 */
[----:B------:R-:W1:Y:S01]  /*b390*/  MUFU.TANH R57, R57 ;  /* 0x0000003900397308 */ /* 0x000e620000002400 */
[-C--:B---3--:R-:W-:Y:S01]  /*b3a0*/  FFMA.FTZ R204, R27, -R0.reuse, R204 ;  /* 0x800000001bcc7223 */ /* 0x088fe200000100cc */
[----:B------:R-:W-:Y:S01]  /*b3b0*/  IADD3 R27, PT, PT, R36, -0x10, RZ ;  /* 0xfffffff0241b7810 */ /* 0x000fe20007ffe0ff */
[-C--:B------:R-:W-:Y:S03]  /*b3c0*/  FFMA.FTZ R178, R3, -R0.reuse, R178 ;  /* 0x8000000003b27223 */ /* 0x080fe600000100b2 */
[----:B------:R-:W-:Y:S04]  /*b3d0*/  IABS R27, R27 ;  /* 0x0000001b001b7213 */ /* 0x000fe80000000000 */
[----:B------:R-:W3:Y:S01]  /*b3e0*/  MUFU.TANH R25, R25 ;  /* 0x0000001900197308 */ /* 0x000ee20000002400 */
[-C--:B--2---:R-:W-:Y:S01]  /*b3f0*/  FFMA.FTZ R83, R84, -R0.reuse, R45 ;  /* 0x8000000054537223 */ /* 0x084fe2000001002d */
[----:B------:R-:W-:Y:S01]  /*b400*/  I2FP.F32.S32 R27, R27 ;  /* 0x0000001b001b7245 */ /* 0x000fe20000201400 */
[----:B------:R-:W-:Y:S04]  /*b410*/  FMUL.FTZ R45, R104, UR5 ;  /* 0x00000005682d7c20 */ /* 0x000fe80008410000 */
[CC--:B------:R-:W-:Y:S03]  /*b420*/  FFMA.FTZ R13, R27.reuse, -R0.reuse, R13 ;  /* 0x800000001b0d7223 */ /* 0x0c0fe6000001000d */
[----:B------:R-:W2:Y:S01]  /*b430*/  MUFU.TANH R59, R59 ;  /* 0x0000003b003b7308 */ /* 0x000ea20000002400 */
[CC--:B------:R-:W-:Y:S01]  /*b440*/  FFMA.FTZ R29, R27.reuse, -R0.reuse, R14 ;  /* 0x800000001b1d7223 */ /* 0x0c0fe2000001000e */
[-C--:B------:R-:W-:Y:S01]  /*b450*/  FFMA.FTZ R20, R27, -R0.reuse, R20 ;  /* 0x800000001b147223 */ /* 0x080fe20000010014 */
[-C--:B-1----:R-:W-:Y:S01]  /*b460*/  FFMA.FTZ R84, R84, -R0.reuse, R57 ;  /* 0x8000000054547223 */ /* 0x082fe20000010039 */
[CC--:B------:R-:W-:Y:S06]  /*b470*/  FFMA.FTZ R57, R26.reuse, -R0.reuse, R11 ;  /* 0x800000001a397223 */ /* 0x0c0fec000001000b */
[----:B------:R-:W1:Y:S01]  /*b480*/  MUFU.TANH R174, R40 ;  /* 0x0000002800ae7308 */ /* 0x000e620000002400 */
[----:B---3--:R-:W-:Y:S01]  /*b490*/  FFMA.FTZ R11, R26, -R0, R25 ;  /* 0x800000001a0b7223 */ /* 0x008fe20000010019 */
[----:B------:R-:W-:Y:S02]  /*b4a0*/  I2FP.F32.S32 R25, R24 ;  /* 0x0000001800197245 */ /* 0x000fe40000201400 */
[----:B------:R-:W-:Y:S03]  /*b4b0*/  IADD3 R24, PT, PT, R36, -0x51, RZ ;  /* 0xffffffaf24187810 */ /* 0x000fe60007ffe0ff */
[C---:B------:R-:W-:Y:S03]  /*b4c0*/  FFMA.FTZ R28, R25.reuse, -R0, R9 ;  /* 0x80000000191c7223 */ /* 0x040fe60000010009 */
[----:B------:R-:W3:Y:S01]  /*b4d0*/  MUFU.TANH R179, R94 ;  /* 0x0000005e00b37308 */ /* 0x000ee20000002400 */
[----:B------:R-:W-:Y:S01]  /*b4e0*/  IABS R24, R24 ;  /* 0x0000001800187213 */ /* 0x000fe20000000000 */
[-C--:B------:R-:W-:Y:S01]  /*b4f0*/  FFMA.FTZ R61, R25, -R0.reuse, R17 ;  /* 0x80000000193d7223 */ /* 0x080fe20000010011 */
[-C--:B--2---:R-:W-:Y:S01]  /*b500*/  FFMA.FTZ R76, R76, -R0.reuse, R59 ;  /* 0x800000004c4c7223 */ /* 0x084fe2000001003b */
[-C--:B------:R-:W-:Y:S01]  /*b510*/  FFMA.FTZ R59, R3, -R0.reuse, R7 ;  /* 0x80000000033b7223 */ /* 0x080fe20000010007 */
[-C--:B------:R-:W-:Y:S05]  /*b520*/  FFMA.FTZ R7, R26, -R0.reuse, R5 ;  /* 0x800000001a077223 */ /* 0x080fea0000010005 */
[----:B------:R-:W2:Y:S01]  /*b530*/  MUFU.TANH R12, R95 ;  /* 0x0000005f000c7308 */ /* 0x000ea20000002400 */
[----:B-1----:R-:W-:Y:S01]  /*b540*/  FFMA.FTZ R174, R25, -R0, R174 ;  /* 0x8000000019ae7223 */ /* 0x002fe200000100ae */
[----:B------:R-:W-:Y:S04]  /*b550*/  IADD3 R40, PT, PT, R36, -0x68, RZ ;  /* 0xffffff9824287810 */ /* 0x000fe80007ffe0ff */
[----:B------:R-:W-:Y:S04]  /*b560*/  IABS R40, R40 ;  /* 0x0000002800287213 */ /* 0x000fe80000000000 */
[----:B------:R1:W-:Y:S01]  /*b570*/  MUFU.TANH R192, R93 ;  /* 0x0000005d00c07308 */ /* 0x0003e20000002400 */
[-C--:B---3--:R-:W-:Y:S01]  /*b580*/  FFMA.FTZ R179, R27, -R0.reuse, R179 ;  /* 0x800000001bb37223 */ /* 0x088fe200000100b3 */
[----:B------:R-:W-:Y:S04]  /*b590*/  FMNMX3.FTZ R94, R166, R71, R69, !PT ;  /* 0x00000047a65e7276 */ /* 0x000fe80007810045 */
[----:B------:R-:W-:Y:S04]  /*b5a0*/  FMNMX3.FTZ R94, R94, R19, R18, !PT ;  /* 0x000000135e5e7276 */ /* 0x000fe80007810012 */
[----:B------:R3:W-:Y:S01]  /*b5b0*/  MUFU.TANH R242, R85 ;  /* 0x0000005500f27308 */ /* 0x0007e20000002400 */
[----:B--2---:R-:W-:Y:S01]  /*b5c0*/  FFMA.FTZ R12, R25, -R0, R12 ;  /* 0x80000000190c7223 */ /* 0x004fe2000001000c */
[----:B------:R-:W-:Y:S01]  /*b5d0*/  FMUL.FTZ R95, R110, UR5 ;  /* 0x000000056e5f7c20 */ /* 0x000fe20008410000 */
[----:B------:R-:W-:Y:S04]  /*b5e0*/  FMNMX3.FTZ R94, R94, R10, R75, !PT ;  /* 0x0000000a5e5e7276 */ /* 0x000fe8000781004b */
[----:B------:R-:W-:Y:S03]  /*b5f0*/  FMNMX3.FTZ R94, R94, R22, R79, !PT ;  /* 0x000000165e5e7276 */ /* 0x000fe6000781004f */
[----:B------:R-:W2:Y:S01]  /*b600*/  MUFU.TANH R47, R47 ;  /* 0x0000002f002f7308 */ /* 0x000ea20000002400 */
[----:B-1----:R-:W-:Y:S02]  /*b610*/  I2FP.F32.S32 R93, R24 ;  /* 0x00000018005d7245 */ /* 0x002fe40000201400 */
[----:B------:R-:W1:Y:S01]  /*b620*/  LDSM.16.M88.4 R24, [R209+0x3c00] ;  /* 0x003c0000d118783b */ /* 0x000e620000000200 */
[----:B------:R-:W-:Y:S06]  /*b630*/  DEPBAR.LE SB0, 0x0 ;  /* 0x000080000000791a */ /* 0x000fec0000000000 */
[----:B------:R-:W4:Y:S01]  /*b640*/  MUFU.TANH R67, R67 ;  /* 0x0000004300437308 */ /* 0x000f220000002400 */
[----:B------:R-:W-:Y:S01]  /*b650*/  FMNMX3.FTZ R94, R94, R6, R73, !PT ;  /* 0x000000065e5e7276 */ /* 0x000fe20007810049 */
[-C--:B---3--:R-:W-:Y:S08]  /*b660*/  FFMA.FTZ R85, R3, -R0.reuse, R206 ;  /* 0x8000000003557223 */ /* 0x088ff000000100ce */
[----:B------:R-:W3:Y:S01]  /*b670*/  MUFU.TANH R43, R43 ;  /* 0x0000002b002b7308 */ /* 0x000ee20000002400 */
[----:B------:R-:W-:Y:S01]  /*b680*/  BAR.SYNC.DEFER_BLOCKING 0x0 ;  /* 0x0000000000007b1d */ /* 0x000fe20000010000 */
[-C--:B--2---:R-:W-:Y:S01]  /*b690*/  FFMA.FTZ R54, R54, -R0.reuse, R47 ;  /* 0x8000000036367223 */ /* 0x084fe2000001002f */
[----:B------:R-:W-:Y:S01]  /*b6a0*/  FMUL.FTZ R47, R98, UR5 ;  /* 0x00000005622f7c20 */ /* 0x000fe20008410000 */
[----:B------:R-:W-:Y:S01]  /*b6b0*/  FMUL.FTZ R3, R100, UR5 ;  /* 0x0000000564037c20 */ /* 0x000fe20008410000 */
[-C--:B------:R-:W-:Y:S05]  /*b6c0*/  FFMA.FTZ R242, R93, -R0.reuse, R242 ;  /* 0x800000005df27223 */ /* 0x080fea00000100f2 */
[----:B------:R2:W5:Y:S01]  /*b6d0*/  MUFU.TANH R206, R97 ;  /* 0x0000006100ce7308 */ /* 0x0005620000002400 */
[-C--:B----4-:R-:W-:Y:S09]  /*b6e0*/  FFMA.FTZ R67, R2, -R0.reuse, R67 ;  /* 0x8000000002437223 */ /* 0x090ff20000010043 */
[----:B------:R-:W4:Y:S01]  /*b6f0*/  MUFU.TANH R47, R47 ;  /* 0x0000002f002f7308 */ /* 0x000f220000002400 */
[-C--:B---3--:R-:W-:Y:S01]  /*b700*/  FFMA.FTZ R87, R82, -R0.reuse, R43 ;  /* 0x8000000052577223 */ /* 0x088fe2000001002b */
[----:B------:R-:W-:Y:S01]  /*b710*/  FMUL.FTZ R43, R99, UR5 ;  /* 0x00000005632b7c20 */ /* 0x000fe20008410000 */
[----:B------:R-:W-:Y:S03]  /*b720*/  IADD3 R99, PT, PT, R36, -0x19, RZ ;  /* 0xffffffe724637810 */ /* 0x000fe60007ffe0ff */
[----:B------:R-:W-:Y:S04]  /*b730*/  FMNMX3.FTZ R94, R94, R87, R81, !PT ;  /* 0x000000575e5e7276 */ /* 0x000fe80007810051 */
[----:B------:R-:W3:Y:S01]  /*b740*/  MUFU.TANH R34, R34 ;  /* 0x0000002200227308 */ /* 0x000ee20000002400 */
[----:B--2---:R-:W-:Y:S01]  /*b750*/  FMUL.FTZ R97, R103, UR5 ;  /* 0x0000000567617c20 */ /* 0x004fe20008410000 */
[-C--:B-----5:R-:W-:Y:S01]  /*b760*/  FFMA.FTZ R206, R31, -R0.reuse, R206 ;  /* 0x800000001fce7223 */ /* 0x0a0fe200000100ce */
[-C--:B-1----:R-:W-:Y:S07]  /*b770*/  HMMA.16816.F32 R116, R200, R24.reuse, R116 ;  /* 0x00000018c874723c */ /* 0x082fee0000001874 */
[----:B------:R-:W1:Y:S01]  /*b780*/  MUFU.TANH R97, R97 ;  /* 0x0000006100617308 */ /* 0x000e620000002400 */
[----:B----4-:R-:W-:Y:S01]  /*b790*/  FFMA.FTZ R47, R2, -R0, R47 ;  /* 0x80000000022f7223 */ /* 0x010fe2000001002f */
[C---:B------:R-:W-:Y:S01]  /*b7a0*/  IADD3 R2, PT, PT, R36.reuse, -0x58, RZ ;  /* 0xffffffa824027810 */ /* 0x040fe20007ffe0ff */
[C---:B------:R-:W-:Y:S04]  /*b7b0*/  HMMA.16816.F32 R120, R180.reuse, R24, R120 ;  /* 0x00000018b478723c */ /* 0x040fe80000001878 */
[----:B------:R-:W-:Y:S03]  /*b7c0*/  IABS R2, R2 ;  /* 0x0000000200027213 */ /* 0x000fe60000000000 */
[----:B------:R-:W2:Y:S01]  /*b7d0*/  MUFU.TANH R207, R96 ;  /* 0x0000006000cf7308 */ /* 0x000ea20000002400 */
[----:B------:R-:W-:Y:S01]  /*b7e0*/  IABS R99, R99 ;  /* 0x0000006300637213 */ /* 0x000fe20000000000 */
[----:B---3--:R-:W-:Y:S01]  /*b7f0*/  FFMA.FTZ R107, R101, -R0, R34 ;  /* 0x80000000656b7223 */ /* 0x008fe20000010022 */
[----:B------:R-:W-:Y:S01]  /*b800*/  I2FP.F32.S32 R2, R2 ;  /* 0x0000000200027245 */ /* 0x000fe20000201400 */
[-C--:B------:R-:W-:Y:S03]  /*b810*/  HMMA.16816.F32 R124, R180, R26.reuse, R124 ;  /* 0x0000001ab47c723c */ /* 0x080fe6000000187c */
[----:B------:R-:W-:Y:S03]  /*b820*/  I2FP.F32.S32 R99, R99 ;  /* 0x0000006300637245 */ /* 0x000fe60000201400 */
[----:B------:R-:W3:Y:S01]  /*b830*/  MUFU.TANH R46, R46 ;  /* 0x0000002e002e7308 */ /* 0x000ee20000002400 */
[-C--:B-1----:R-:W-:Y:S01]  /*b840*/  FFMA.FTZ R97, R31, -R0.reuse, R97 ;  /* 0x800000001f617223 */ /* 0x082fe20000010061 */
[----:B------:R-:W-:Y:S01]  /*b850*/  IADD3 R31, PT, PT, R36, -0x20, RZ ;  /* 0xffffffe0241f7810 */ /* 0x000fe20007ffe0ff */
[----:B------:R-:W-:Y:S01]  /*b860*/  FMUL.FTZ R116, R116, UR5 ;  /* 0x0000000574747c20 */ /* 0x000fe20008410000 */
[CC--:B------:R-:W-:Y:S01]  /*b870*/  FFMA.FTZ R193, R99.reuse, -R0.reuse, R193 ;  /* 0x8000000063c17223 */ /* 0x0c0fe200000100c1 */
[-C--:B------:R-:W-:Y:S01]  /*b880*/  FFMA.FTZ R192, R99, -R0.reuse, R192 ;  /* 0x8000000063c07223 */ /* 0x080fe200000100c0 */
[----:B------:R-:W-:Y:S01]  /*b890*/  IABS R31, R31 ;  /* 0x0000001f001f7213 */ /* 0x000fe20000000000 */
[----:B------:R-:W-:Y:S03]  /*b8a0*/  FMUL.FTZ R44, R123, UR5 ;  /* 0x000000057b2c7c20 */ /* 0x000fe60008410000 */
[----:B------:R-:W1:Y:S01]  /*b8b0*/  MUFU.TANH R91, R91 ;  /* 0x0000005b005b7308 */ /* 0x000e620000002400 */
[C---:B--2---:R-:W-:Y:S01]  /*b8c0*/  FFMA.FTZ R207, R2.reuse, -R0, R207 ;  /* 0x8000000002cf7223 */ /* 0x044fe200000100cf */
[----:B------:R-:W-:Y:S01]  /*b8d0*/  MOV R34, R31 ;  /* 0x0000001f00227202 */ /* 0x000fe20000000f00 */
[----:B------:R-:W-:Y:S04]  /*b8e0*/  HMMA.16816.F32 R128, R200, R26, R128 ;  /* 0x0000001ac880723c */ /* 0x000fe80000001880 */
[----:B------:R-:W-:Y:S03]  /*b8f0*/  I2FP.F32.S32 R34, R34 ;  /* 0x0000002200227245 */ /* 0x000fe60000201400 */
[----:B------:R-:W2:Y:S01]  /*b900*/  MUFU.TANH R32, R32 ;  /* 0x0000002000207308 */ /* 0x000ea20000002400 */
[----:B---3--:R-:W-:Y:S01]  /*b910*/  FFMA.FTZ R46, R2, -R0, R46 ;  /* 0x80000000022e7223 */ /* 0x008fe2000001002e */
[----:B------:R-:W-:Y:S01]  /*b920*/  IADD3 R2, PT, PT, R36, -0x21, RZ ;  /* 0xffffffdf24027810 */ /* 0x000fe20007ffe0ff */
[----:B------:R-:W-:Y:S01]  /*b930*/  FMUL.FTZ R124, R124, UR5 ;  /* 0x000000057c7c7c20 */ /* 0x000fe20008410000 */
[----:B------:R-:W-:Y:S01]  /*b940*/  FMUL.FTZ R121, R121, UR5 ;  /* 0x0000000579797c20 */ /* 0x000fe20008410000 */
[----:B------:R-:W-:Y:S01]  /*b950*/  FMUL.FTZ R125, R125, UR5 ;  /* 0x000000057d7d7c20 */ /* 0x000fe20008410000 */
[----:B------:R-:W-:Y:S01]  /*b960*/  IABS R2, R2 ;  /* 0x0000000200027213 */ /* 0x000fe20000000000 */
[-C--:B------:R-:W-:Y:S03]  /*b970*/  FFMA.FTZ R191, R34, -R0.reuse, R191 ;  /* 0x8000000022bf7223 */ /* 0x080fe600000100bf */
[----:B------:R-:W3:Y:S01]  /*b980*/  MUFU.TANH R63, R63 ;  /* 0x0000003f003f7308 */ /* 0x000ee20000002400 */
[-C--:B-1----:R-:W-:Y:S01]  /*b990*/  FFMA.FTZ R30, R101, -R0.reuse, R91 ;  /* 0x80000000651e7223 */ /* 0x082fe2000001005b */
[----:B------:R-:W-:Y:S01]  /*b9a0*/  FMUL.FTZ R91, R114, UR5 ;  /* 0x00000005725b7c20 */ /* 0x000fe20008410000 */
[----:B------:R-:W-:Y:S01]  /*b9b0*/  FMUL.FTZ R114, R118, UR5 ;  /* 0x0000000576727c20 */ /* 0x000fe20008410000 */
[----:B------:R-:W-:Y:S01]  /*b9c0*/  FMUL.FTZ R120, R120, UR5 ;  /* 0x0000000578787c20 */ /* 0x000fe20008410000 */
[----:B------:R-:W-:Y:S01]  /*b9d0*/  FMUL.FTZ R117, R117, UR5 ;  /* 0x0000000575757c20 */ /* 0x000fe20008410000 */
[----:B------:R-:W-:Y:S01]  /*b9e0*/  FMUL.FTZ R128, R128, UR5 ;  /* 0x0000000580807c20 */ /* 0x000fe20008410000 */
[----:B------:R-:W-:Y:S03]  /*b9f0*/  FMUL.FTZ R119, R119, UR5 ;  /* 0x0000000577777c20 */ /* 0x000fe60008410000 */
[----:B------:R-:W1:Y:S01]  /*ba00*/  MUFU.TANH R43, R43 ;  /* 0x0000002b002b7308 */ /* 0x000e620000002400 */
[-C--:B--2---:R-:W-:Y:S01]  /*ba10*/  FFMA.FTZ R31, R99, -R0.reuse, R32 ;  /* 0x80000000631f7223 */ /* 0x084fe20000010020 */
[----:B------:R-:W-:Y:S01]  /*ba20*/  FMUL.FTZ R126, R126, UR5 ;  /* 0x000000057e7e7c20 */ /* 0x000fe20008410000 */
[----:B------:R-:W-:Y:S07]  /*ba30*/  FMUL.FTZ R129, R129, UR5 ;  /* 0x0000000581817c20 */ /* 0x000fee0008410000 */
[----:B------:R-:W2:Y:S01]  /*ba40*/  MUFU.TANH R45, R45 ;  /* 0x0000002d002d7308 */ /* 0x000ea20000002400 */
[-C--:B---3--:R-:W-:Y:S01]  /*ba50*/  FFMA.FTZ R32, R99, -R0.reuse, R63 ;  /* 0x8000000063207223 */ /* 0x088fe2000001003f */
[----:B------:R-:W-:Y:S01]  /*ba60*/  FFMA.FTZ R63, R34, -R0, R39 ;  /* 0x80000000223f7223 */ /* 0x000fe20000010027 */
[----:B------:R-:W-:Y:S02]  /*ba70*/  I2FP.F32.S32 R99, R2 ;  /* 0x0000000200637245 */ /* 0x000fe40000201400 */
[----:B------:R-:W-:Y:S05]  /*ba80*/  IADD3 R2, PT, PT, R36, -0x61, RZ ;  /* 0xffffff9f24027810 */ /* 0x000fea0007ffe0ff */
[----:B------:R-:W3:Y:S01]  /*ba90*/  MUFU.TANH R3, R3 ;  /* 0x0000000300037308 */ /* 0x000ee20000002400 */
[----:B-1----:R-:W-:Y:S01]  /*baa0*/  FFMA.FTZ R104, R93, -R0, R43 ;  /* 0x800000005d687223 */ /* 0x002fe2000001002b */
[----:B------:R-:W-:Y:S01]  /*bab0*/  FMUL.FTZ R43, R108, UR5 ;  /* 0x000000056c2b7c20 */ /* 0x000fe20008410000 */
[----:B------:R-:W-:Y:S01]  /*bac0*/  IABS R2, R2 ;  /* 0x0000000200027213 */ /* 0x000fe20000000000 */
[----:B------:R-:W-:Y:S01]  /*bad0*/  FMUL.FTZ R93, R111, UR5 ;  /* 0x000000056f5d7c20 */ /* 0x000fe20008410000 */
[CC--:B------:R-:W-:Y:S01]  /*bae0*/  FFMA.FTZ R190, R99.reuse, -R0.reuse, R190 ;  /* 0x8000000063be7223 */ /* 0x0c0fe200000100be */
[----:B------:R-:W-:Y:S01]  /*baf0*/  FFMA.FTZ R187, R99, -R0, R187 ;  /* 0x8000000063bb7223 */ /* 0x000fe200000100bb */
[----:B------:R-:W-:Y:S03]  /*bb00*/  I2FP.F32.S32 R2, R2 ;  /* 0x0000000200027245 */ /* 0x000fe60000201400 */
[----:B------:R-:W1:Y:S01]  /*bb10*/  MUFU.TANH R41, R41 ;  /* 0x0000002900297308 */ /* 0x000e620000002400 */
[-C--:B--2---:R-:W-:Y:S01]  /*bb20*/  FFMA.FTZ R25, R34, -R0.reuse, R45 ;  /* 0x8000000022197223 */ /* 0x084fe2000001002d */
[----:B------:R-:W-:Y:S08]  /*bb30*/  FMUL.FTZ R45, R122, UR5 ;  /* 0x000000057a2d7c20 */ /* 0x000ff00008410000 */
[----:B------:R1:W2:Y:S01]  /*bb40*/  MUFU.TANH R113, R115 ;  /* 0x0000007300717308 */ /* 0x0002a20000002400 */
[-C--:B---3--:R-:W-:Y:S01]  /*bb50*/  FFMA.FTZ R122, R38, -R0.reuse, R3 ;  /* 0x80000000267a7223 */ /* 0x088fe20000010003 */
[----:B------:R-:W-:Y:S04]  /*bb60*/  IADD3 R3, PT, PT, R36, -0x28, RZ ;  /* 0xffffffd824037810 */ /* 0x000fe80007ffe0ff */
[----:B------:R-:W-:Y:S04]  /*bb70*/  IABS R3, R3 ;  /* 0x0000000300037213 */ /* 0x000fe80000000000 */
[----:B------:R-:W3:Y:S10]  /*bb80*/  MUFU.TANH R91, R91 ;  /* 0x0000005b005b7308 */ /* 0x000ef40000002400 */
[----:B------:R3:W4:Y:S01]  /*bb90*/  MUFU.TANH R39, R112 ;  /* 0x0000007000277308 */ /* 0x0007220000002400 */
[CC--:B-1----:R-:W-:Y:S01]  /*bba0*/  FFMA.FTZ R115, R2.reuse, -R0.reuse, R41 ;  /* 0x8000000002737223 */ /* 0x0c2fe20000010029 */
[----:B--2---:R-:W-:Y:S01]  /*bbb0*/  FFMA.FTZ R113, R2, -R0, R113 ;  /* 0x8000000002717223 */ /* 0x004fe20000010071 */
[----:B------:R-:W-:Y:S07]  /*bbc0*/  I2FP.F32.S32 R2, R40 ;  /* 0x0000002800027245 */ /* 0x000fee0000201400 */
[----:B------:R-:W1:Y:S10]  /*bbd0*/  MUFU.TANH R114, R114 ;  /* 0x0000007200727308 */ /* 0x000e740000002400 */
[----:B------:R-:W2:Y:S01]  /*bbe0*/  MUFU.TANH R43, R43 ;  /* 0x0000002b002b7308 */ /* 0x000ea20000002400 */
[-C--:B---3--:R-:W-:Y:S01]  /*bbf0*/  FFMA.FTZ R112, R38, -R0.reuse, R91 ;  /* 0x8000000026707223 */ /* 0x088fe2000001005b */
[----:B------:R-:W-:Y:S01]  /*bc00*/  IADD3 R38, PT, PT, R36, -0x29, RZ ;  /* 0xffffffd724267810 */ /* 0x000fe20007ffe0ff */
[C---:B----4-:R-:W-:Y:S01]  /*bc10*/  FFMA.FTZ R123, R2.reuse, -R0, R39 ;  /* 0x80000000027b7223 */ /* 0x050fe20000010027 */
[----:B------:R-:W-:Y:S02]  /*bc20*/  I2FP.F32.S32 R39, R3 ;  /* 0x0000000300277245 */ /* 0x000fe40000201400 */
[----:B------:R-:W-:Y:S04]  /*bc30*/  IABS R27, R38 ;  /* 0x00000026001b7213 */ /* 0x000fe80000000000 */
[----:B------:R-:W3:Y:S01]  /*bc40*/  MUFU.TANH R45, R45 ;  /* 0x0000002d002d7308 */ /* 0x000ee20000002400 */
[-C--:B-1----:R-:W-:Y:S01]  /*bc50*/  FFMA.FTZ R114, R2, -R0.reuse, R114 ;  /* 0x8000000002727223 */ /* 0x082fe20000010072 */
[C---:B------:R-:W-:Y:S01]  /*bc60*/  IADD3 R2, PT, PT, R36.reuse, -0x38, RZ ;  /* 0xffffffc824027810 */ /* 0x040fe20007ffe0ff */
[CC--:B------:R-:W-:Y:S01]  /*bc70*/  FFMA.FTZ R194, R39.reuse, -R0.reuse, R194 ;  /* 0x8000000027c27223 */ /* 0x0c0fe200000100c2 */
[----:B------:R-:W-:Y:S01]  /*bc80*/  IADD3 R38, PT, PT, R36, -0x39, RZ ;  /* 0xffffffc724267810 */ /* 0x000fe20007ffe0ff */
[CC--:B------:R-:W-:Y:S01]  /*bc90*/  FFMA.FTZ R189, R39.reuse, -R0.reuse, R189 ;  /* 0x8000000027bd7223 */ /* 0x0c0fe200000100bd */
[----:B------:R-:W-:Y:S04]  /*bca0*/  I2FP.F32.S32 R3, R27 ;  /* 0x0000001b00037245 */ /* 0x000fe80000201400 */
[----:B------:R-:W1:Y:S01]  /*bcb0*/  MUFU.TANH R42, R42 ;  /* 0x0000002a002a7308 */ /* 0x000e620000002400 */
[----:B--2---:R-:W-:Y:S01]  /*bcc0*/  FFMA.FTZ R27, R39, -R0, R43 ;  /* 0x80000000271b7223 */ /* 0x004fe2000001002b */
[----:B------:R-:W-:Y:S01]  /*bcd0*/  IABS R2, R2 ;  /* 0x0000000200027213 */ /* 0x000fe20000000000 */
[C---:B------:R-:W-:Y:S01]  /*bce0*/  FFMA.FTZ R186, R3.reuse, -R0, R186 ;  /* 0x8000000003ba7223 */ /* 0x040fe200000100ba */
[----:B------:R-:W-:Y:S01]  /*bcf0*/  IABS R38, R38 ;  /* 0x0000002600267213 */ /* 0x000fe20000000000 */
[-C--:B------:R-:W-:Y:S01]  /*bd00*/  FFMA.FTZ R252, R3, -R0.reuse, R252 ;  /* 0x8000000003fc7223 */ /* 0x080fe200000100fc */
[----:B------:R-:W-:Y:S04]  /*bd10*/  FMNMX3.FTZ R91, R94, R77, R83, !PT ;  /* 0x0000004d5e5b7276 */ /* 0x000fe80007810053 */
[----:B------:R-:W2:Y:S01]  /*bd20*/  MUFU.TANH R175, R109 ;  /* 0x0000006d00af7308 */ /* 0x000ea20000002400 */
[----:B---3--:R-:W-:Y:S01]  /*bd30*/  FFMA.FTZ R45, R39, -R0, R45 ;  /* 0x80000000272d7223 */ /* 0x008fe2000001002d */
[----:B------:R-:W-:Y:S02]  /*bd40*/  IADD3 R39, PT, PT, R36, -0x30, RZ ;  /* 0xffffffd024277810 */ /* 0x000fe40007ffe0ff */
[----:B------:R-:W-:Y:S02]  /*bd50*/  FMNMX3.FTZ R91, R91, R90, R89, !PT ;  /* 0x0000005a5b5b7276 */ /* 0x000fe40007810059 */
[----:B------:R-:W-:Y:S04]  /*bd60*/  IABS R40, R39 ;  /* 0x0000002700287213 */ /* 0x000fe80000000000 */
[----:B------:R-:W3:Y:S01]  /*bd70*/  MUFU.TANH R44, R44 ;  /* 0x0000002c002c7308 */ /* 0x000ee20000002400 */
[----:B-1----:R-:W-:Y:S01]  /*bd80*/  FFMA.FTZ R82, R82, -R0, R42 ;  /* 0x8000000052527223 */ /* 0x002fe2000001002a */
[----:B------:R-:W-:Y:S01]  /*bd90*/  FMUL.FTZ R42, R127, UR5 ;  /* 0x000000057f2a7c20 */ /* 0x000fe20008410000 */
[----:B------:R-:W-:Y:S02]  /*bda0*/  MOV R39, R38 ;  /* 0x0000002600277202 */ /* 0x000fe40000000f00 */
[----:B------:R-:W-:Y:S02]  /*bdb0*/  IADD3 R38, PT, PT, R36, -0x78, RZ ;  /* 0xffffff8824267810 */ /* 0x000fe40007ffe0ff */
[----:B------:R-:W-:Y:S03]  /*bdc0*/  I2FP.F32.S32 R39, R39 ;  /* 0x0000002700277245 */ /* 0x000fe60000201400 */
[----:B------:R-:W1:Y:S01]  /*bdd0*/  MUFU.TANH R182, R124 ;  /* 0x0000007c00b67308 */ /* 0x000e620000002400 */
[----:B--2---:R-:W-:Y:S01]  /*bde0*/  FFMA.FTZ R175, R3, -R0, R175 ;  /* 0x8000000003af7223 */ /* 0x004fe200000100af */
[----:B------:R-:W-:Y:S01]  /*bdf0*/  IABS R38, R38 ;  /* 0x0000002600267213 */ /* 0x000fe20000000000 */
[----:B------:R-:W-:Y:S01]  /*be00*/  FFMA.FTZ R250, R39, -R0, R250 ;  /* 0x8000000027fa7223 */ /* 0x000fe200000100fa */
[----:B------:R-:W-:Y:S02]  /*be10*/  I2FP.F32.S32 R5, R40 ;  /* 0x0000002800057245 */ /* 0x000fe40000201400 */
[----:B------:R-:W-:Y:S04]  /*be20*/  FMNMX3.FTZ R40, R165, R35, R33, !PT ;  /* 0x00000023a5287276 */ /* 0x000fe80007810021 */
[----:B------:R-:W2:Y:S01]  /*be30*/  MUFU.TANH R37, R37 ;  /* 0x0000002500257308 */ /* 0x000ea20000002400 */
[----:B------:R-:W-:Y:S01]  /*be40*/  FMNMX3.FTZ R91, R91, R23, R92, !PT ;  /* 0x000000175b5b7276 */ /* 0x000fe2000781005c */
[----:B---3--:R-:W-:Y:S01]  /*be50*/  FFMA.FTZ R44, R3, -R0, R44 ;  /* 0x80000000032c7223 */ /* 0x008fe2000001002c */
[----:B------:R-:W-:Y:S01]  /*be60*/  I2FP.F32.S32 R3, R2 ;  /* 0x0000000200037245 */ /* 0x000fe20000201400 */
[-C--:B------:R-:W-:Y:S01]  /*be70*/  FFMA.FTZ R199, R5, -R0.reuse, R199 ;  /* 0x8000000005c77223 */ /* 0x080fe200000100c7 */
[----:B------:R-:W-:Y:S01]  /*be80*/  FMNMX3.FTZ R40, R40, R49, R51, !PT ;  /* 0x0000003128287276 */ /* 0x000fe20007810033 */
[----:B------:R-:W-:Y:S01]  /*be90*/  FMUL.FTZ R2, R130, UR5 ;  /* 0x0000000582027c20 */ /* 0x000fe20008410000 */
[----:B------:R-:W-:Y:S03]  /*bea0*/  FMUL.FTZ R130, R131, UR5 ;  /* 0x0000000583827c20 */ /* 0x000fe60008410000 */
[----:B------:R-:W3:Y:S01]  /*beb0*/  MUFU.TANH R95, R95 ;  /* 0x0000005f005f7308 */ /* 0x000ee20000002400 */
[----:B------:R-:W-:Y:S01]  /*bec0*/  FMNMX3.FTZ R40, R40, R59, R57, !PT ;  /* 0x0000003b28287276 */ /* 0x000fe20007810039 */
[-C--:B------:R-:W-:Y:S01]  /*bed0*/  FFMA.FTZ R185, R3, -R0.reuse, R185 ;  /* 0x8000000003b97223 */ /* 0x080fe200000100b9 */
[----:B------:R-:W-:Y:S01]  /*bee0*/  FMNMX3.FTZ R91, R91, R177, R184, !PT ;  /* 0x000000b15b5b7276 */ /* 0x000fe200078100b8 */
[CC--:B------:R-:W-:Y:S01]  /*bef0*/  FFMA.FTZ R249, R3.reuse, -R0.reuse, R249 ;  /* 0x8000000003f97223 */ /* 0x0c0fe200000100f9 */
[-C--:B-1----:R-:W-:Y:S01]  /*bf00*/  FFMA.FTZ R182, R3, -R0.reuse, R182 ;  /* 0x8000000003b67223 */ /* 0x082fe200000100b6 */
[----:B------:R-:W-:Y:S01]  /*bf10*/  IADD3 R3, PT, PT, R36, -0x31, RZ ;  /* 0xffffffcf24037810 */ /* 0x000fe20007ffe0ff */
[-C--:B------:R-:W-:Y:S03]  /*bf20*/  FFMA.FTZ R248, R5, -R0.reuse, R248 ;  /* 0x8000000005f87223 */ /* 0x080fe600000100f8 */
[----:B------:R-:W1:Y:S01]  /*bf30*/  MUFU.TANH R93, R93 ;  /* 0x0000005d005d7308 */ /* 0x000e620000002400 */
[----:B------:R-:W-:Y:S01]  /*bf40*/  FMNMX3.FTZ R40, R40, R29, R61, !PT ;  /* 0x0000001d28287276 */ /* 0x000fe2000781003d */
[----:B--2---:R-:W-:Y:S01]  /*bf50*/  FFMA.FTZ R203, R39, -R0, R37 ;  /* 0x8000000027cb7223 */ /* 0x004fe20000010025 */
[----:B------:R-:W-:Y:S02]  /*bf60*/  IABS R3, R3 ;  /* 0x0000000300037213 */ /* 0x000fe40000000000 */
[----:B------:R-:W-:Y:S02]  /*bf70*/  MOV R37, R38 ;  /* 0x0000002600257202 */ /* 0x000fe40000000f00 */
[----:B------:R-:W-:Y:S03]  /*bf80*/  I2FP.F32.S32 R3, R3 ;  /* 0x0000000300037245 */ /* 0x000fe60000201400 */
[----:B------:R-:W2:Y:S01]  /*bf90*/  MUFU.TANH R198, R121 ;  /* 0x0000007900c67308 */ /* 0x000ea20000002400 */
[----:B------:R-:W-:Y:S01]  /*bfa0*/  I2FP.F32.S32 R37, R37 ;  /* 0x0000002500257245 */ /* 0x000fe20000201400 */
[-C--:B---3--:R-:W-:Y:S01]  /*bfb0*/  FFMA.FTZ R24, R34, -R0.reuse, R95 ;  /* 0x8000000022187223 */ /* 0x088fe2000001005f */
[----:B------:R-:W-:Y:S01]  /*bfc0*/  IADD3 R38, PT, PT, R36, -0x79, RZ ;  /* 0xffffff8724267810 */ /* 0x000fe20007ffe0ff */
[CC--:B------:R-:W-:Y:S01]  /*bfd0*/  FFMA.FTZ R197, R3.reuse, -R0.reuse, R197 ;  /* 0x8000000003c57223 */ /* 0x0c0fe200000100c5 */
[----:B------:R-:W-:Y:S01]  /*bfe0*/  FMNMX3.FTZ R40, R40, R195, R193, !PT ;  /* 0x000000c328287276 */ /* 0x000fe200078100c1 */
[----:B------:R-:W-:Y:S01]  /*bff0*/  FFMA.FTZ R251, R3, -R0, R251 ;  /* 0x8000000003fb7223 */ /* 0x000fe200000100fb */
[----:B------:R-:W-:Y:S03]  /*c000*/  FMNMX3.FTZ R91, R91, R20, R174, !PT ;  /* 0x000000145b5b7276 */ /* 0x000fe600078100ae */
[----:B------:R-:W3:Y:S01]  /*c010*/  MUFU.TANH R246, R125 ;  /* 0x0000007d00f67308 */ /* 0x000ee20000002400 */
[----:B------:R-:W-:Y:S01]  /*c020*/  FMNMX3.FTZ R40, R40, R191, R187, !PT ;  /* 0x000000bf28287276 */ /* 0x000fe200078100bb */
[----:B-1----:R-:W-:Y:S01]  /*c030*/  FFMA.FTZ R34, R99, -R0, R93 ;  /* 0x8000000063227223 */ /* 0x002fe2000001005d */
[----:B------:R-:W-:Y:S02]  /*c040*/  FMNMX3.FTZ R93, R167, R58, R52, !PT ;  /* 0x0000003aa75d7276 */ /* 0x000fe40007810034 */
[----:B------:R-:W-:Y:S02]  /*c050*/  FMNMX3.FTZ R40, R40, R189, R252, !PT ;  /* 0x000000bd28287276 */ /* 0x000fe400078100fc */
[----:B------:R-:W-:Y:S03]  /*c060*/  FMNMX3.FTZ R93, R93, R50, R48, !PT ;  /* 0x000000325d5d7276 */ /* 0x000fe60007810030 */
[----:B------:R-:W1:Y:S01]  /*c070*/  MUFU.TANH R42, R42 ;  /* 0x0000002a002a7308 */ /* 0x000e620000002400 */
[----:B------:R-:W-:Y:S01]  /*c080*/  FMNMX3.FTZ R40, R40, R248, R251, !PT ;  /* 0x000000f828287276 */ /* 0x000fe200078100fb */
[----:B--2---:R-:W-:Y:S01]  /*c090*/  FFMA.FTZ R198, R3, -R0, R198 ;  /* 0x8000000003c67223 */ /* 0x004fe200000100c6 */
[----:B------:R-:W-:Y:S02]  /*c0a0*/  FMNMX3.FTZ R93, R93, R74, R68, !PT ;  /* 0x0000004a5d5d7276 */ /* 0x000fe40007810044 */
[----:B------:R-:W-:Y:S02]  /*c0b0*/  FMNMX3.FTZ R40, R40, R249, R203, !PT ;  /* 0x000000f928287276 */ /* 0x000fe400078100cb */
[----:B------:R-:W-:Y:S03]  /*c0c0*/  FMNMX3.FTZ R93, R93, R62, R56, !PT ;  /* 0x0000003e5d5d7276 */ /* 0x000fe60007810038 */
[----:B------:R-:W2:Y:S01]  /*c0d0*/  MUFU.TANH R200, R128 ;  /* 0x0000008000c87308 */ /* 0x000ea20000002400 */
[----:B------:R-:W-:Y:S01]  /*c0e0*/  FMNMX3.FTZ R40, R40, R64, R65, !PT ;  /* 0x0000004028287276 */ /* 0x000fe20007810041 */
[----:B---3--:R-:W-:Y:S01]  /*c0f0*/  FFMA.FTZ R246, R39, -R0, R246 ;  /* 0x8000000027f67223 */ /* 0x008fe200000100f6 */
[C---:B------:R-:W-:Y:S02]  /*c100*/  IADD3 R39, PT, PT, R36.reuse, -0x69, RZ ;  /* 0xffffff9724277810 */ /* 0x040fe40007ffe0ff */
[----:B------:R-:W-:Y:S02]  /*c110*/  FMNMX3.FTZ R93, R93, R72, R70, !PT ;  /* 0x000000485d5d7276 */ /* 0x000fe40007810046 */
[----:B------:R-:W-:Y:S03]  /*c120*/  IABS R39, R39 ;  /* 0x0000002700277213 */ /* 0x000fe60000000000 */
[----:B------:R-:W3:Y:S01]  /*c130*/  MUFU.TANH R196, R105 ;  /* 0x0000006900c47308 */ /* 0x000ee20000002400 */
[----:B------:R-:W-:Y:S01]  /*c140*/  FMNMX3.FTZ R93, R93, R60, R54, !PT ;  /* 0x0000003c5d5d7276 */ /* 0x000fe20007810036 */
[----:B-1----:R-:W-:Y:S01]  /*c150*/  FFMA.FTZ R42, R3, -R0, R42 ;  /* 0x80000000032a7223 */ /* 0x002fe2000001002a */
[C---:B------:R-:W-:Y:S02]  /*c160*/  IADD3 R3, PT, PT, R36.reuse, -0x71, RZ ;  /* 0xffffff8f24037810 */ /* 0x040fe40007ffe0ff */
[----:B------:R-:W-:Y:S02]  /*c170*/  FMNMX3.FTZ R93, R93, R82, R78, !PT ;  /* 0x000000525d5d7276 */ /* 0x000fe4000781004e */
[----:B------:R-:W-:Y:S03]  /*c180*/  IABS R3, R3 ;  /* 0x0000000300037213 */ /* 0x000fe60000000000 */
[----:B------:R-:W1:Y:S01]  /*c190*/  MUFU.TANH R26, R120 ;  /* 0x00000078001a7308 */ /* 0x000e620000002400 */
[----:B------:R-:W-:Y:S01]  /*c1a0*/  FMNMX3.FTZ R93, R93, R76, R84, !PT ;  /* 0x0000004c5d5d7276 */ /* 0x000fe20007810054 */
[----:B--2---:R-:W-:Y:S01]  /*c1b0*/  FFMA.FTZ R200, R37, -R0, R200 ;  /* 0x8000000025c87223 */ /* 0x004fe200000100c8 */
[----:B------:R-:W-:Y:S02]  /*c1c0*/  IADD3 R37, PT, PT, R36, -0x70, RZ ;  /* 0xffffff9024257810 */ /* 0x000fe40007ffe0ff */
[----:B------:R-:W-:Y:S02]  /*c1d0*/  FMNMX3.FTZ R36, R164, R55, R53, !PT ;  /* 0x00000037a4247276 */ /* 0x000fe40007810035 */
[----:B------:R-:W-:Y:S03]  /*c1e0*/  FMNMX3.FTZ R93, R93, R80, R86, !PT ;  /* 0x000000505d5d7276 */ /* 0x000fe60007810056 */
[----:B------:R-:W-:Y:S01]  /*c1f0*/  MUFU.TANH R131, R2 ;  /* 0x0000000200837308 */ /* 0x000fe20000002400 */
[----:B------:R-:W-:Y:S01]  /*c200*/  FMNMX3.FTZ R36, R36, R85, R7, !PT ;  /* 0x0000005524247276 */ /* 0x000fe20007810007 */
[----:B---3--:R-:W-:Y:S01]  /*c210*/  FFMA.FTZ R196, R99, -R0, R196 ;  /* 0x8000000063c47223 */ /* 0x008fe200000100c4 */
[----:B------:R-:W-:Y:S02]  /*c220*/  FMNMX3.FTZ R93, R93, R88, R21, !PT ;  /* 0x000000585d5d7276 */ /* 0x000fe40007810015 */
[----:B------:R-:W-:Y:S02]  /*c230*/  FMNMX3.FTZ R36, R36, R13, R28, !PT ;  /* 0x0000000d24247276 */ /* 0x000fe4000781001c */
[----:B------:R-:W-:Y:S03]  /*c240*/  FMNMX3.FTZ R93, R93, R178, R11, !PT ;  /* 0x000000b25d5d7276 */ /* 0x000fe6000781000b */
[----:B------:R-:W2:Y:S01]  /*c250*/  MUFU.TANH R43, R126 ;  /* 0x0000007e002b7308 */ /* 0x000ea20000002400 */
[----:B------:R-:W-:Y:S01]  /*c260*/  FMNMX3.FTZ R41, R36, R107, R31, !PT ;  /* 0x0000006b24297276 */ /* 0x000fe2000781001f */
[----:B-1----:R-:W-:Y:S01]  /*c270*/  FFMA.FTZ R26, R5, -R0, R26 ;  /* 0x80000000051a7223 */ /* 0x002fe2000001001a */
[----:B------:R-:W-:Y:S02]  /*c280*/  FMNMX3.FTZ R93, R93, R179, R12, !PT ;  /* 0x000000b35d5d7276 */ /* 0x000fe4000781000c */
[----:B------:R-:W-:Y:S02]  /*c290*/  FMNMX3.FTZ R41, R41, R63, R190, !PT ;  /* 0x0000003f29297276 */ /* 0x000fe400078100be */
[----:B------:R-:W-:Y:S03]  /*c2a0*/  IABS R37, R37 ;  /* 0x0000002500257213 */ /* 0x000fe60000000000 */
[----:B------:R-:W1:Y:S01]  /*c2b0*/  MUFU.TANH R244, R244 ;  /* 0x000000f400f47308 */ /* 0x000e620000002400 */
[----:B------:R-:W-:Y:S02]  /*c2c0*/  FMNMX3.FTZ R36, R41, R194, R186, !PT ;  /* 0x000000c229247276 */ /* 0x000fe400078100ba */
[----:B------:R-:W-:Y:S02]  /*c2d0*/  FMNMX3.FTZ R93, R93, R30, R32, !PT ;  /* 0x0000001e5d5d7276 */ /* 0x000fe40007810020 */
[----:B------:R-:W-:Y:S02]  /*c2e0*/  FMNMX3.FTZ R36, R36, R199, R197, !PT ;  /* 0x000000c724247276 */ /* 0x000fe400078100c5 */
[----:B------:R-:W-:Y:S03]  /*c2f0*/  I2FP.F32.S32 R39, R39 ;  /* 0x0000002700277245 */ /* 0x000fe60000201400 */
[----:B------:R-:W3:Y:S01]  /*c300*/  MUFU.TANH R202, R116 ;  /* 0x0000007400ca7308 */ /* 0x000ee20000002400 */
[----:B------:R-:W-:Y:S01]  /*c310*/  FMNMX3.FTZ R36, R36, R185, R250, !PT ;  /* 0x000000b924247276 */ /* 0x000fe200078100fa */
[----:B--2---:R-:W-:Y:S01]  /*c320*/  FFMA.FTZ R43, R5, -R0, R43 ;  /* 0x80000000052b7223 */ /* 0x004fe2000001002b */
[----:B------:R-:W-:Y:S02]  /*c330*/  I2FP.F32.S32 R37, R37 ;  /* 0x0000002500257245 */ /* 0x000fe40000201400 */
[----:B------:R-:W-:Y:S02]  /*c340*/  FMNMX3.FTZ R41, R36, R247, R245, !PT ;  /* 0x000000f724297276 */ /* 0x000fe400078100f5 */
[----:B------:R-:W-:Y:S03]  /*c350*/  FMNMX3.FTZ R36, R91, R188, R192, !PT ;  /* 0x000000bc5b247276 */ /* 0x000fe600078100c0 */
[----:B------:R-:W2:Y:S01]  /*c360*/  MUFU.TANH R201, R117 ;  /* 0x0000007500c97308 */ /* 0x000ea20000002400 */
[----:B------:R-:W-:Y:S01]  /*c370*/  FMNMX3.FTZ R41, R41, R243, R66, !PT ;  /* 0x000000f329297276 */ /* 0x000fe20007810042 */
[-C--:B-1----:R-:W-:Y:S01]  /*c380*/  FFMA.FTZ R244, R39, -R0.reuse, R244 ;  /* 0x8000000027f47223 */ /* 0x082fe200000100f4 */
[----:B------:R-:W-:Y:S02]  /*c390*/  FMNMX3.FTZ R36, R36, R25, R196, !PT ;  /* 0x0000001924247276 */ /* 0x000fe400078100c4 */
[----:B------:R-:W-:Y:S02]  /*c3a0*/  FMNMX3.FTZ R41, R41, R67, R242, !PT ;  /* 0x0000004329297276 */ /* 0x000fe400078100f2 */
[----:B------:R-:W-:Y:S03]  /*c3b0*/  FMNMX3.FTZ R91, R36, R27, R175, !PT ;  /* 0x0000001b245b7276 */ /* 0x000fe600078100af */
[----:B------:R1:W4:Y:S01]  /*c3c0*/  MUFU.TANH R169, R119 ;  /* 0x0000007700a97308 */ /* 0x0003220000002400 */
[----:B------:R-:W-:Y:S01]  /*c3d0*/  I2FP.F32.S32 R3, R3 ;  /* 0x0000000300037245 */ /* 0x000fe20000201400 */
[----:B---3--:R-:W-:Y:S01]  /*c3e0*/  FFMA.FTZ R202, R37, -R0, R202 ;  /* 0x8000000025ca7223 */ /* 0x008fe200000100ca */
[----:B------:R-:W-:Y:S02]  /*c3f0*/  IABS R38, R38 ;  /* 0x0000002600267213 */ /* 0x000fe40000000000 */
[----:B------:R-:W-:Y:S02]  /*c400*/  FMNMX3.FTZ R40, R40, R205, R204, !PT ;  /* 0x000000cd28287276 */ /* 0x000fe400078100cc */
[----:B------:R-:W-:Y:S03]  /*c410*/  FMNMX3.FTZ R41, R41, R207, R206, !PT ;  /* 0x000000cf29297276 */ /* 0x000fe600078100ce */
[----:B------:R1:W3:Y:S01]  /*c420*/  MUFU.TANH R171, R129 ;  /* 0x0000008100ab7308 */ /* 0x0002e20000002400 */
[----:B------:R-:W-:Y:S01]  /*c430*/  FMNMX3.FTZ R2, R93, R24, R34, !PT ;  /* 0x000000185d027276 */ /* 0x000fe20007810022 */
[----:B--2---:R-:W-:Y:S01]  /*c440*/  FFMA.FTZ R201, R3, -R0, R201 ;  /* 0x8000000003c97223 */ /* 0x004fe200000100c9 */
[----:B------:R-:W-:Y:S02]  /*c450*/  FMNMX3.FTZ R91, R91, R26, R198, !PT ;  /* 0x0000001a5b5b7276 */ /* 0x000fe400078100c6 */
[----:B------:R-:W-:Y:S02]  /*c460*/  I2FP.F32.S32 R38, R38 ;  /* 0x0000002600267245 */ /* 0x000fe40000201400 */
[----:B------:R-:W-:Y:S03]  /*c470*/  FMNMX3.FTZ R40, R40, R47, R104, !PT ;  /* 0x0000002f28287276 */ /* 0x000fe60007810068 */
[----:B------:R-:W2:Y:S01]  /*c480*/  MUFU.TANH R130, R130 ;  /* 0x0000008200827308 */ /* 0x000ea20000002400 */
[----:B------:R-:W-:Y:S02]  /*c490*/  FMNMX3.FTZ R41, R41, R122, R115, !PT ;  /* 0x0000007a29297276 */ /* 0x000fe40007810073 */
[----:B------:R-:W-:Y:S02]  /*c4a0*/  FMNMX3.FTZ R2, R2, R45, R44, !PT ;  /* 0x0000002d02027276 */ /* 0x000fe4000781002c */
[----:B------:R-:W-:Y:S01]  /*c4b0*/  FMNMX3.FTZ R36, R91, R182, R246, !PT ;  /* 0x000000b65b247276 */ /* 0x000fe200078100f6 */
[----:B----4-:R-:W-:Y:S06]  /*c4c0*/  @P2 BRA `(.L_x_904) ;  /* 0xffffffcc00cc2947 */ /* 0x010fec000383ffff */
.L_x_903:
[----:B------:R-:W-:Y:S01]  /*c4d0*/  FMNMX3.FTZ R2, R2, R43, R42, !PT ;  /* 0x0000002b02027276 */ /* 0x000fe2000781002a */
[----:B----4-:R-:W-:Y:S01]  /*c4e0*/  SHFL.BFLY PT, R9, R36, 0x2, 0x1f ;  /* 0x0c401f0024097f89 */ /* 0x010fe200000e0000 */
[----:B------:R-:W-:Y:S01]  /*c4f0*/  FMNMX3.FTZ R8, R40, R46, R97, !PT ;  /* 0x0000002e28087276 */ /* 0x000fe20007810061 */
[----:B------:R-:W-:Y:S01]  /*c500*/  FFMA.FTZ R169, R39, -R0, R169 ;  /* 0x8000000027a97223 */ /* 0x000fe200000100a9 */
[----:B------:R-:W-:Y:S05]  /*c510*/  FMNMX3.FTZ R41, R41, R123, R244, !PT ;  /* 0x0000007b29297276 */ /* 0x000fea00078100f4 */
[----:B------:R-:W-:Y:S01]  /*c520*/  SHFL.BFLY PT, R5, R2, 0x2, 0x1f ;  /* 0x0c401f0002057f89 */ /* 0x000fe200000e0000 */
[----:B------:R-:W-:Y:S01]  /*c530*/  FMNMX3.FTZ R8, R8, R112, R113, !PT ;  /* 0x0000007008087276 */ /* 0x000fe20007810071 */
[-C--:B------:R-:W-:Y:S01]  /*c540*/  FFMA.FTZ R131, R37, -R0.reuse, R131 ;  /* 0x8000000025837223 */ /* 0x080fe20000010083 */
[-C--:B--2---:R-:W-:Y:S01]  /*c550*/  FFMA.FTZ R130, R3, -R0.reuse, R130 ;  /* 0x8000000003827223 */ /* 0x084fe20000010082 */
[----:B---3--:R-:W-:Y:S01]  /*c560*/  FFMA.FTZ R171, R38, -R0, R171 ;  /* 0x8000000026ab7223 */ /* 0x008fe200000100ab */
[----:B------:R-:W-:Y:S02]  /*c570*/  FMNMX3.FTZ R3, R8, R114, R169, !PT ;  /* 0x0000007208037276 */ /* 0x000fe400078100a9 */
[----:B------:R-:W-:Y:S02]  /*c580*/  FMNMX3.FTZ R41, R41, R202, R201, !PT ;  /* 0x000000ca29297276 */ /* 0x000fe400078100c9 */
[----:B------:R-:W-:Y:S02]  /*c590*/  FMNMX3.FTZ R16, R3, R131, R130, !PT ;  /* 0x0000008303107276 */ /* 0x000fe40007810082 */
[----:B------:R-:W-:Y:S03]  /*c5a0*/  FMNMX3.FTZ R4, R41, R200, R171, !PT ;  /* 0x000000c829047276 */ /* 0x000fe600078100ab */
[----:B------:R-:W-:Y:S08]  /*c5b0*/  SHFL.BFLY PT, R15, R16, 0x2, 0x1f ;  /* 0x0c401f00100f7f89 */ /* 0x000ff000000e0000 */
[----:B------:R-:W2:Y:S02]  /*c5c0*/  SHFL.BFLY PT, R17, R4, 0x2, 0x1f ;  /* 0x0c401f0004117f89 */ /* 0x000ea400000e0000 */
[----:B--2---:R-:W-:Y:S02]  /*c5d0*/  FMNMX.FTZ R8, R4, R17, !PT ;  /* 0x0000001104087209 */ /* 0x004fe40007810000 */
[----:B------:R-:W-:Y:S02]  /*c5e0*/  FMNMX.FTZ R5, R2, R5, !PT ;  /* 0x0000000502057209 */ /* 0x000fe40007810000 */
[----:B------:R-:W-:Y:S02]  /*c5f0*/  FMNMX.FTZ R14, R36, R9, !PT ;  /* 0x00000009240e7209 */ /* 0x000fe40007810000 */
[----:B------:R-:W2:Y:S01]  /*c600*/  SHFL.BFLY PT, R37, R8, 0x1, 0x1f ;  /* 0x0c201f0008257f89 */ /* 0x000ea200000e0000 */
[----:B------:R-:W-:Y:S07]  /*c610*/  FMNMX.FTZ R9, R16, R15, !PT ;  /* 0x0000000f10097209 */ /* 0x000fee0007810000 */
[----:B------:R-:W3:Y:S08]  /*c620*/  SHFL.BFLY PT, R2, R5, 0x1, 0x1f ;  /* 0x0c201f0005027f89 */ /* 0x000ef000000e0000 */
[----:B------:R-:W4:Y:S08]  /*c630*/  SHFL.BFLY PT, R3, R14, 0x1, 0x1f ;  /* 0x0c201f000e037f89 */ /* 0x000f3000000e0000 */
[----:B------:R-:W5:Y:S01]  /*c640*/  SHFL.BFLY PT, R36, R9, 0x1, 0x1f ;  /* 0x0c201f0009247f89 */ /* 0x000f6200000e0000 */
[----:B--2---:R-:W-:Y:S02]  /*c650*/  FMNMX.FTZ R37, R8, R37, !PT ;  /* 0x0000002508257209 */ /* 0x004fe40007810000 */
[----:B---3--:R-:W-:Y:S03]  /*c660*/  FMNMX.FTZ R2, R5, R2, !PT ;  /* 0x0000000205027209 */ /* 0x008fe60007810000 */
[----:B------:R-:W-:Y:S01]  /*c670*/  FMUL.FTZ R180, R37, UR4 ;  /* 0x0000000425b47c20 */ /* 0x000fe20008410000 */
[----:B----4-:R-:W-:Y:S01]  /*c680*/  FMNMX.FTZ R3, R14, R3, !PT ;  /* 0x000000030e037209 */ /* 0x010fe20007810000 */
[----:B------:R-:W-:Y:S03]  /*c690*/  FMUL.FTZ R181, R2, UR4 ;  /* 0x0000000402b57c20 */ /* 0x000fe60008410000 */
[C---:B------:R-:W-:Y:S01]  /*c6a0*/  FSETP.NEU.FTZ.AND P0, PT, R3.reuse, -INF , PT ;  /* 0xff8000000300780b */ /* 0x040fe20003f1d000 */
[----:B------:R-:W-:Y:S01]  /*c6b0*/  FMUL.FTZ R183, R3, UR4 ;  /* 0x0000000403b77c20 */ /* 0x000fe20008410000 */
[----:B-----5:R-:W-:Y:S01]  /*c6c0*/  FMNMX.FTZ R36, R9, R36, !PT ;  /* 0x0000002409247209 */ /* 0x020fe20007810000 */
[----:B------:R-:W-:Y:S03]  /*c6d0*/  FADD.FTZ R4, -R3, R166 ;  /* 0x000000a603047221 */ /* 0x000fe60000010100 */
[----:B------:R-:W-:Y:S01]  /*c6e0*/  FSEL R183, R183, RZ, P0 ;  /* 0x000000ffb7b77208 */ /* 0x000fe20000000000 */
[----:B------:R-:W-:Y:S01]  /*c6f0*/  FMUL.FTZ R41, R4, UR4 ;  /* 0x0000000404297c20 */ /* 0x000fe20008410000 */
[C---:B------:R-:W-:Y:S01]  /*c700*/  FSETP.NEU.FTZ.AND P0, PT, R2.reuse, -INF , PT ;  /* 0xff8000000200780b */ /* 0x040fe20003f1d000 */
[----:B------:R-:W-:Y:S02]  /*c710*/  FADD.FTZ R4, -R2, R167 ;  /* 0x000000a702047221 */ /* 0x000fe40000010100 */
[--C-:B-1----:R-:W-:Y:S01]  /*c720*/  FFMA.FTZ R119, R22, UR4, -R183.reuse ;  /* 0x0000000416777c23 */ /* 0x102fe200080108b7 */
[--C-:B------:R-:W-:Y:S01]  /*c730*/  FFMA.FTZ R93, R23, UR4, -R183.reuse ;  /* 0x00000004175d7c23 */ /* 0x100fe200080108b7 */
[----:B------:R-:W1:Y:S01]  /*c740*/  MUFU.EX2 R41, R41 ;  /* 0x0000002900297308 */ /* 0x000e620000000800 */
[----:B------:R-:W-:Y:S01]  /*c750*/  FSEL R181, R181, RZ, P0 ;  /* 0x000000ffb5b57208 */ /* 0x000fe20000000000 */
[--C-:B------:R-:W-:Y:S01]  /*c760*/  FFMA.FTZ R121, R75, UR4, -R183.reuse ;  /* 0x000000044b797c23 */ /* 0x100fe200080108b7 */
[--C-:B------:R-:W-:Y:S01]  /*c770*/  FFMA.FTZ R99, R83, UR4, -R183.reuse ;  /* 0x0000000453637c23 */ /* 0x100fe200080108b7 */
[--C-:B------:R-:W-:Y:S01]  /*c780*/  FFMA.FTZ R83, R20, UR4, -R183.reuse ;  /* 0x0000000414537c23 */ /* 0x100fe200080108b7 */
[----:B------:R-:W-:Y:S01]  /*c790*/  FFMA.FTZ R127, R18, UR4, -R183 ;  /* 0x00000004127f7c23 */ /* 0x000fe200080108b7 */
        /* <DEDUP_REMOVED lines=9> */
[----:B------:R-:W-:Y:S03]  /*c830*/  FFMA.FTZ R43, R43, UR4, -R181 ;  /* 0x000000042b2b7c23 */ /* 0x000fe600080108b5 */
[----:B------:R-:W-:Y:S01]  /*c840*/  MUFU.EX2 R127, R127 ;  /* 0x0000007f007f7308 */ /* 0x000fe20000000800 */
[----:B-1----:R-:W-:Y:S01]  /*c850*/  FMUL.FTZ R8, R41, R160 ;  /* 0x000000a029087220 */ /* 0x002fe20000410000 */
[----:B------:R-:W-:Y:S01]  /*c860*/  FSETP.NEU.FTZ.AND P0, PT, R37, -INF , PT ;  /* 0xff8000002500780b */ /* 0x000fe20003f1d000 */
[--C-:B------:R-:W-:Y:S01]  /*c870*/  FFMA.FTZ R108, R87, UR4, -R183.reuse ;  /* 0x00000004576c7c23 */ /* 0x100fe200080108b7 */
[----:B------:R-:W-:Y:S01]  /*c880*/  FFMA.FTZ R87, R177, UR4, -R183 ;  /* 0x00000004b1577c23 */ /* 0x000fe200080108b7 */
[----:B------:R-:W-:Y:S01]  /*c890*/  FFMA.FTZ R96, R76, UR4, -R181 ;  /* 0x000000044c607c23 */ /* 0x000fe200080108b5 */
[----:B------:R-:W-:Y:S01]  /*c8a0*/  FSEL R180, R180, RZ, P0 ;  /* 0x000000ffb4b47208 */ /* 0x000fe20000000000 */
[----:B------:R-:W-:Y:S03]  /*c8b0*/  FFMA.FTZ R76, R175, UR4, -R183 ;  /* 0x00000004af4c7c23 */ /* 0x000fe600080108b7 */
[----:B------:R-:W-:Y:S01]  /*c8c0*/  MUFU.EX2 R173, R173 ;  /* 0x000000ad00ad7308 */ /* 0x000fe20000000800 */
[----:B------:R-:W-:Y:S01]  /*c8d0*/  FSETP.NEU.FTZ.AND P0, PT, R36, -INF , PT ;  /* 0xff8000002400780b */ /* 0x000fe20003f1d000 */
[----:B------:R-:W-:Y:S01]  /*c8e0*/  FFMA.FTZ R124, R48, UR4, -R181 ;  /* 0x00000004307c7c23 */ /* 0x000fe200080108b5 */
[--C-:B------:R-:W-:Y:S01]  /*c8f0*/  FFMA.FTZ R177, R55, UR4, -R180.reuse ;  /* 0x0000000437b17c23 */ /* 0x100fe200080108b4 */
[--C-:B------:R-:W-:Y:S01]  /*c900*/  FFMA.FTZ R175, R53, UR4, -R180.reuse ;  /* 0x0000000435af7c23 */ /* 0x100fe200080108b4 */
[--C-:B------:R-:W-:Y:S01]  /*c910*/  FFMA.FTZ R160, R66, UR4, -R180.reuse ;  /* 0x0000000442a07c23 */ /* 0x100fe200080108b4 */
[----:B------:R-:W1:Y:S01]  /*c920*/  LDSM.16.MT88.4 R52, [R208+0x4000] ;  /* 0x00400000d034783b */ /* 0x000e620000004200 */
[--C-:B------:R-:W-:Y:S03]  /*c930*/  FFMA.FTZ R28, R28, UR4, -R180.reuse ;  /* 0x000000041c1c7c23 */ /* 0x100fe600080108b4 */
[----:B------:R-:W3:Y:S01]  /*c940*/  MUFU.EX2 R170, R170 ;  /* 0x000000aa00aa7308 */ /* 0x000ee20000000800 */
[----:B------:R-:W-:Y:S01]  /*c950*/  FFMA.FTZ R126, R10, UR4, -R183 ;  /* 0x000000040a7e7c23 */ /* 0x000fe200080108b7 */
[----:B------:R-:W-:Y:S01]  /*c960*/  FMUL.FTZ R9, R41, R161 ;  /* 0x000000a129097220 */ /* 0x000fe20000410000 */
        /* <DEDUP_REMOVED lines=8> */
[----:B------:R-:W-:Y:S01]  /*c9f0*/  FMUL.FTZ R178, R36, UR4 ;  /* 0x0000000424b27c20 */ /* 0x000fe20008410000 */
[----:B------:R-:W-:Y:S01]  /*ca00*/  FMUL.FTZ R38, R4, UR4 ;  /* 0x0000000404267c20 */ /* 0x000fe20008410000 */
[----:B------:R-:W-:Y:S01]  /*ca10*/  FADD.FTZ R4, -R37, R164 ;  /* 0x000000a425047221 */ /* 0x000fe20000010100 */
[----:B------:R-:W-:Y:S01]  /*ca20*/  FFMA.FTZ R101, R82, UR4, -R181 ;  /* 0x0000000452657c23 */ /* 0x000fe200080108b5 */
[----:B------:R-:W-:Y:S03]  /*ca30*/  FFMA.FTZ R82, R174, UR4, -R183 ;  /* 0x00000004ae527c23 */ /* 0x000fe600080108b7 */
[----:B------:R-:W4:Y:S01]  /*ca40*/  MUFU.EX2 R175, R175 ;  /* 0x000000af00af7308 */ /* 0x000f220000000800 */
[----:B------:R-:W-:Y:S01]  /*ca50*/  FSEL R178, R178, RZ, P0 ;  /* 0x000000ffb2b27208 */ /* 0x000fe20000000000 */
[----:B------:R-:W-:Y:S01]  /*ca60*/  FMUL.FTZ R40, R4, UR4 ;  /* 0x0000000404287c20 */ /* 0x000fe20008410000 */
[----:B------:R-:W-:Y:S01]  /*ca70*/  FADD.FTZ R4, -R36, R165 ;  /* 0x000000a524047221 */ /* 0x000fe20000010100 */
[----:B------:R-:W-:Y:S01]  /*ca80*/  FFMA.FTZ R129, R7, UR4, -R180 ;  /* 0x0000000407817c23 */ /* 0x000fe200080108b4 */
[----:B------:R-:W-:Y:S01]  /*ca90*/  FFMA.FTZ R176, R71, UR4, -R183 ;  /* 0x0000000447b07c23 */ /* 0x000fe200080108b7 */
[--C-:B------:R-:W-:Y:S01]  /*caa0*/  FFMA.FTZ R59, R59, UR4, -R178.reuse ;  /* 0x000000043b3b7c23 */ /* 0x100fe200080108b2 */
[--C-:B------:R-:W-:Y:S03]  /*cab0*/  FFMA.FTZ R30, R57, UR4, -R178.reuse ;  /* 0x00000004391e7c23 */ /* 0x100fe600080108b2 */
[----:B------:R-:W5:Y:S01]  /*cac0*/  MUFU.EX2 R40, R40 ;  /* 0x0000002800287308 */ /* 0x000f620000000800 */
[----:B------:R-:W-:Y:S01]  /*cad0*/  FMUL.FTZ R39, R4, UR4 ;  /* 0x0000000404277c20 */ /* 0x000fe20008410000 */
[----:B------:R-:W-:Y:S01]  /*cae0*/  FFMA.FTZ R71, R12, UR4, -R181 ;  /* 0x000000040c477c23 */ /* 0x000fe200080108b5 */
[----:B------:R-:W-:Y:S01]  /*caf0*/  FMUL.FTZ R12, R41, R152 ;  /* 0x00000098290c7220 */ /* 0x000fe20000410000 */
[--C-:B------:R-:W-:Y:S01]  /*cb00*/  FFMA.FTZ R113, R113, UR4, -R178.reuse ;  /* 0x0000000471717c23 */ /* 0x100fe200080108b2 */
[--C-:B------:R-:W-:Y:S01]  /*cb10*/  FFMA.FTZ R174, R35, UR4, -R178.reuse ;  /* 0x0000000423ae7c23 */ /* 0x100fe200080108b2 */
[--C-:B------:R-:W-:Y:S01]  /*cb20*/  FFMA.FTZ R168, R33, UR4, -R178.reuse ;  /* 0x0000000421a87c23 */ /* 0x100fe200080108b2 */
[----:B---3--:R-:W-:Y:S03]  /*cb30*/  F2FP.F16.F32.PACK_AB R33, R170, R173 ;  /* 0x000000adaa21723e */ /* 0x008fe600000000ff */
[----:B------:R-:W3:Y:S01]  /*cb40*/  MUFU.EX2 R39, R39 ;  /* 0x0000002700277308 */ /* 0x000ee20000000800 */
[----:B----4-:R-:W-:Y:S01]  /*cb50*/  F2FP.F16.F32.PACK_AB R48, R175, R177 ;  /* 0x000000b1af30723e */ /* 0x010fe200000000ff */
[--C-:B------:R-:W-:Y:S01]  /*cb60*/  FFMA.FTZ R165, R49, UR4, -R178.reuse ;  /* 0x0000000431a57c23 */ /* 0x100fe200080108b2 */
[----:B------:R-:W-:Y:S01]  /*cb70*/  FFMA.FTZ R128, R51, UR4, -R178 ;  /* 0x0000000433807c23 */ /* 0x000fe200080108b2 */
[--C-:B------:R-:W-:Y:S01]  /*cb80*/  FFMA.FTZ R172, R69, UR4, -R183.reuse ;  /* 0x0000000445ac7c23 */ /* 0x100fe200080108b7 */
[----:B------:R-:W-:Y:S01]  /*cb90*/  FFMA.FTZ R166, R19, UR4, -R183 ;  /* 0x0000000413a67c23 */ /* 0x000fe200080108b7 */
[----:B------:R-:W-:Y:S01]  /*cba0*/  FFMA.FTZ R167, R50, UR4, -R181 ;  /* 0x0000000432a77c23 */ /* 0x000fe200080108b5 */
[----:B------:R-:W-:Y:S03]  /*cbb0*/  FFMA.FTZ R111, R6, UR4, -R183 ;  /* 0x00000004066f7c23 */ /* 0x000fe600080108b7 */
[----:B------:R-:W-:Y:S01]  /*cbc0*/  MUFU.EX2 R174, R174 ;  /* 0x000000ae00ae7308 */ /* 0x000fe20000000800 */
[C---:B-----5:R-:W-:Y:S01]  /*cbd0*/  FMUL.FTZ R4, R40.reuse, R156 ;  /* 0x0000009c28047220 */ /* 0x060fe20000410000 */
[C---:B------:R-:W-:Y:S01]  /*cbe0*/  FMUL.FTZ R5, R40.reuse, R157 ;  /* 0x0000009d28057220 */ /* 0x040fe20000410000 */
[C---:B------:R-:W-:Y:S01]  /*cbf0*/  FMUL.FTZ R16, R40.reuse, R148 ;  /* 0x0000009428107220 */ /* 0x040fe20000410000 */
[C---:B------:R-:W-:Y:S01]  /*cc00*/  FMUL.FTZ R17, R40.reuse, R149 ;  /* 0x0000009528117220 */ /* 0x040fe20000410000 */
[----:B------:R-:W-:Y:S01]  /*cc10*/  FFMA.FTZ R177, R40, R241, R177 ;  /* 0x000000f128b17223 */ /* 0x000fe200000100b1 */
[----:B------:R-:W-:Y:S01]  /*cc20*/  FFMA.FTZ R110, R73, UR4, -R183 ;  /* 0x00000004496e7c23 */ /* 0x000fe200080108b7 */
[--C-:B------:R-:W-:Y:S03]  /*cc30*/  FFMA.FTZ R73, R11, UR4, -R181.reuse ;  /* 0x000000040b497c23 */ /* 0x100fe600080108b5 */
[----:B------:R-:W4:Y:S01]  /*cc40*/  MUFU.EX2 R168, R168 ;  /* 0x000000a800a87308 */ /* 0x000f220000000800 */
[C---:B---3--:R-:W-:Y:S01]  /*cc50*/  FMUL.FTZ R18, R39.reuse, R150 ;  /* 0x0000009627127220 */ /* 0x048fe20000410000 */
[C---:B------:R-:W-:Y:S01]  /*cc60*/  FMUL.FTZ R6, R39.reuse, R158 ;  /* 0x0000009e27067220 */ /* 0x040fe20000410000 */
[C---:B------:R-:W-:Y:S01]  /*cc70*/  FMUL.FTZ R7, R39.reuse, R159 ;  /* 0x0000009f27077220 */ /* 0x040fe20000410000 */
[----:B------:R-:W-:Y:S01]  /*cc80*/  FMUL.FTZ R19, R39, R151 ;  /* 0x0000009727137220 */ /* 0x000fe20000410000 */
[--C-:B------:R-:W-:Y:S01]  /*cc90*/  FFMA.FTZ R151, R199, UR4, -R180.reuse ;  /* 0x00000004c7977c23 */ /* 0x100fe200080108b4 */
[--C-:B------:R-:W-:Y:S01]  /*cca0*/  FFMA.FTZ R69, R32, UR4, -R181.reuse ;  /* 0x0000000420457c23 */ /* 0x100fe200080108b5 */
[--C-:B------:R-:W-:Y:S03]  /*ccb0*/  FFMA.FTZ R120, R68, UR4, -R181.reuse ;  /* 0x0000000444787c23 */ /* 0x100fe600080108b5 */
[----:B------:R-:W-:Y:S01]  /*ccc0*/  MUFU.EX2 R129, R129 ;  /* 0x0000008100817308 */ /* 0x000fe20000000800 */
[----:B------:R-:W-:Y:S01]  /*ccd0*/  FFMA.FTZ R68, R24, UR4, -R181 ;  /* 0x0000000418447c23 */ /* 0x000fe200080108b5 */
[----:B------:R-:W-:Y:S01]  /*cce0*/  FFMA.FTZ R24, R13, UR4, -R180 ;  /* 0x000000040d187c23 */ /* 0x000fe200080108b4 */
[----:B------:R-:W-:Y:S01]  /*ccf0*/  FMUL.FTZ R13, R41, R153 ;  /* 0x00000099290d7220 */ /* 0x000fe20000410000 */
[--C-:B------:R-:W-:Y:S01]  /*cd00*/  FFMA.FTZ R118, R79, UR4, -R183.reuse ;  /* 0x000000044f767c23 */ /* 0x100fe200080108b7 */
[--C-:B------:R-:W-:Y:S01]  /*cd10*/  FFMA.FTZ R79, R25, UR4, -R183.reuse ;  /* 0x00000004194f7c23 */ /* 0x100fe200080108b7 */
[----:B------:R-:W-:Y:S01]  /*cd20*/  FMUL.FTZ R25, R41, R141 ;  /* 0x0000008d29197220 */ /* 0x000fe20000410000 */
[----:B------:R-:W-:Y:S03]  /*cd30*/  FFMA.FTZ R94, R89, UR4, -R183 ;  /* 0x00000004595e7c23 */ /* 0x000fe600080108b7 */
[----:B------:R-:W-:Y:S01]  /*cd40*/  MUFU.EX2 R165, R165 ;  /* 0x000000a500a57308 */ /* 0x000fe20000000800 */
[----:B----4-:R-:W-:Y:S01]  /*cd50*/  F2FP.F16.F32.PACK_AB R49, R168, R174 ;  /* 0x000000aea831723e */ /* 0x010fe200000000ff */
[--C-:B------:R-:W-:Y:S01]  /*cd60*/  FFMA.FTZ R89, R86, UR4, -R181.reuse ;  /* 0x0000000456597c23 */ /* 0x100fe200080108b5 */
[----:B------:R-:W-:Y:S01]  /*cd70*/  FFMA.FTZ R86, R88, UR4, -R181 ;  /* 0x0000000458567c23 */ /* 0x000fe200080108b5 */
[----:B------:R-:W-:Y:S01]  /*cd80*/  FFMA.FTZ R174, R39, R238, R174 ;  /* 0x000000ee27ae7223 */ /* 0x000fe200000100ae */
[--C-:B------:R-:W-:Y:S01]  /*cd90*/  FFMA.FTZ R102, R77, UR4, -R183.reuse ;  /* 0x000000044d667c23 */ /* 0x100fe200080108b7 */
[--C-:B------:R-:W-:Y:S01]  /*cda0*/  FFMA.FTZ R77, R27, UR4, -R183.reuse ;  /* 0x000000041b4d7c23 */ /* 0x100fe200080108b7 */
[--C-:B------:R-:W-:Y:S03]  /*cdb0*/  FFMA.FTZ R88, R26, UR4, -R183.reuse ;  /* 0x000000041a587c23 */ /* 0x100fe600080108b7 */
[----:B------:R-:W3:Y:S01]  /*cdc0*/  MUFU.EX2 R128, R128 ;  /* 0x0000008000807308 */ /* 0x000ee20000000800 */
[--C-:B------:R-:W-:Y:S01]  /*cdd0*/  FFMA.FTZ R103, R81, UR4, -R183.reuse ;  /* 0x0000000451677c23 */ /* 0x100fe200080108b7 */
[----:B------:R-:W-:Y:S01]  /*cde0*/  FFMA.FTZ R81, R188, UR4, -R183 ;  /* 0x00000004bc517c23 */ /* 0x000fe200080108b7 */
[--C-:B------:R-:W-:Y:S01]  /*cdf0*/  FFMA.FTZ R109, R72, UR4, -R181.reuse ;  /* 0x00000004486d7c23 */ /* 0x100fe200080108b5 */
[----:B------:R-:W-:Y:S01]  /*ce00*/  FFMA.FTZ R72, R179, UR4, -R181 ;  /* 0x00000004b3487c23 */ /* 0x000fe200080108b5 */
[----:B------:R-:W-:Y:S01]  /*ce10*/  FFMA.FTZ R152, R252, UR4, -R178 ;  /* 0x00000004fc987c23 */ /* 0x000fe200080108b2 */
[----:B------:R-:W-:Y:S01]  /*ce20*/  FFMA.FTZ R153, R185, UR4, -R180 ;  /* 0x00000004b9997c23 */ /* 0x000fe200080108b4 */
[----:B------:R-:W-:Y:S03]  /*ce30*/  FFMA.FTZ R156, R251, UR4, -R178 ;  /* 0x00000004fb9c7c23 */ /* 0x000fe600080108b2 */
[----:B------:R-:W4:Y:S01]  /*ce40*/  MUFU.EX2 R38, R38 ;  /* 0x0000002600267308 */ /* 0x000f220000000800 */
[--C-:B------:R-:W-:Y:S01]  /*ce50*/  FFMA.FTZ R95, R90, UR4, -R183.reuse ;  /* 0x000000045a5f7c23 */ /* 0x100fe200080108b7 */
[----:B------:R-:W-:Y:S01]  /*ce60*/  FFMA.FTZ R90, R92, UR4, -R183 ;  /* 0x000000045c5a7c23 */ /* 0x000fe200080108b7 */
[----:B------:R-:W-:Y:S01]  /*ce70*/  FFMA.FTZ R92, R80, UR4, -R181 ;  /* 0x00000004505c7c23 */ /* 0x000fe200080108b5 */
[----:B------:R-:W-:Y:S01]  /*ce80*/  FFMA.FTZ R80, R192, UR4, -R183 ;  /* 0x00000004c0507c23 */ /* 0x000fe200080108b7 */
[--C-:B------:R-:W-:Y:S01]  /*ce90*/  FFMA.FTZ R98, R78, UR4, -R181.reuse ;  /* 0x000000044e627c23 */ /* 0x100fe200080108b5 */
[----:B------:R-:W-:Y:S01]  /*cea0*/  FFMA.FTZ R91, R84, UR4, -R181 ;  /* 0x00000004545b7c23 */ /* 0x000fe200080108b5 */
[----:B------:R-:W-:Y:S03]  /*ceb0*/  FFMA.FTZ R84, R184, UR4, -R183 ;  /* 0x00000004b8547c23 */ /* 0x000fe600080108b7 */
[----:B------:R-:W-:Y:S01]  /*cec0*/  MUFU.EX2 R176, R176 ;  /* 0x000000b000b07308 */ /* 0x000fe20000000800 */
[----:B---3--:R-:W-:Y:S01]  /*ced0*/  F2FP.F16.F32.PACK_AB R51, R128, R165 ;  /* 0x000000a58033723e */ /* 0x008fe200000000ff */
[--C-:B------:R-:W-:Y:S01]  /*cee0*/  FFMA.FTZ R157, R247, UR4, -R180.reuse ;  /* 0x00000004f79d7c23 */ /* 0x100fe200080108b4 */
[----:B------:R-:W-:Y:S01]  /*cef0*/  FFMA.FTZ R158, R245, UR4, -R180 ;  /* 0x00000004f59e7c23 */ /* 0x000fe200080108b4 */
[--C-:B------:R-:W-:Y:S01]  /*cf00*/  FFMA.FTZ R159, R249, UR4, -R178.reuse ;  /* 0x00000004f99f7c23 */ /* 0x100fe200080108b2 */
[----:B------:R-:W-:Y:S01]  /*cf10*/  FFMA.FTZ R184, R203, UR4, -R178 ;  /* 0x00000004cbb87c23 */ /* 0x000fe200080108b2 */
[--C-:B------:R-:W-:Y:S01]  /*cf20*/  FFMA.FTZ R161, R243, UR4, -R180.reuse ;  /* 0x00000004f3a17c23 */ /* 0x100fe200080108b4 */
[----:B------:R-:W-:Y:S03]  /*cf30*/  FFMA.FTZ R185, R207, UR4, -R180 ;  /* 0x00000004cfb97c23 */ /* 0x000fe600080108b4 */
[----:B------:R-:W3:Y:S01]  /*cf40*/  MUFU.EX2 R172, R172 ;  /* 0x000000ac00ac7308 */ /* 0x000ee20000000800 */
[----:B----4-:R-:W-:Y:S01]  /*cf50*/  FMUL.FTZ R10, R38, R162 ;  /* 0x000000a2260a7220 */ /* 0x010fe20000410000 */
[----:B------:R-:W-:Y:S01]  /*cf60*/  FFMA.FTZ R162, R64, UR4, -R178 ;  /* 0x0000000440a27c23 */ /* 0x000fe200080108b2 */
[C---:B------:R-:W-:Y:S01]  /*cf70*/  FMUL.FTZ R11, R38.reuse, R163 ;  /* 0x000000a3260b7220 */ /* 0x040fe20000410000 */
[C---:B------:R-:W-:Y:S01]  /*cf80*/  FMUL.FTZ R14, R38.reuse, R154 ;  /* 0x0000009a260e7220 */ /* 0x040fe20000410000 */
[C---:B------:R-:W-:Y:S01]  /*cf90*/  FMUL.FTZ R15, R38.reuse, R155 ;  /* 0x0000009b260f7220 */ /* 0x040fe20000410000 */
[C---:B------:R-:W-:Y:S01]  /*cfa0*/  FMUL.FTZ R26, R38.reuse, R142 ;  /* 0x0000008e261a7220 */ /* 0x040fe20000410000 */
[C---:B------:R-:W-:Y:S03]  /*cfb0*/  FMUL.FTZ R27, R38.reuse, R143 ;  /* 0x0000008f261b7220 */ /* 0x040fe60000410000 */
[----:B------:R-:W4:Y:S01]  /*cfc0*/  MUFU.EX2 R166, R166 ;  /* 0x000000a600a67308 */ /* 0x000f220000000800 */
[----:B------:R-:W-:Y:S01]  /*cfd0*/  FFMA.FTZ R143, R107, UR4, -R180 ;  /* 0x000000046b8f7c23 */ /* 0x000fe200080108b4 */
[----:B------:R-:W-:Y:S01]  /*cfe0*/  FFMA.FTZ R173, R38, R239, R173 ;  /* 0x000000ef26ad7223 */ /* 0x000fe200000100ad */
[----:B------:R-:W-:Y:S01]  /*cff0*/  FFMA.FTZ R142, R191, UR4, -R178 ;  /* 0x00000004bf8e7c23 */ /* 0x000fe200080108b2 */
[----:B------:R-:W-:Y:S01]  /*d000*/  FFMA.FTZ R154, R250, UR4, -R180 ;  /* 0x00000004fa9a7c23 */ /* 0x000fe200080108b4 */
[----:B------:R-:W-:Y:S01]  /*d010*/  FFMA.FTZ R155, R248, UR4, -R178 ;  /* 0x00000004f89b7c23 */ /* 0x000fe200080108b2 */
[--C-:B------:R-:W-:Y:S01]  /*d020*/  FFMA.FTZ R188, R206, UR4, -R180.reuse ;  /* 0x00000004cebc7c23 */ /* 0x100fe200080108b4 */
[----:B------:R-:W-:Y:S03]  /*d030*/  FFMA.FTZ R164, R85, UR4, -R180 ;  /* 0x0000000455a47c23 */ /* 0x000fe600080108b4 */
[----:B------:R-:W-:Y:S01]  /*d040*/  MUFU.EX2 R167, R167 ;  /* 0x000000a700a77308 */ /* 0x000fe20000000800 */
[----:B---3--:R-:W-:Y:S01]  /*d050*/  F2FP.F16.F32.PACK_AB R32, R172, R176 ;  /* 0x000000b0ac20723e */ /* 0x008fe200000000ff */
[----:B------:R-:W-:Y:S01]  /*d060*/  FFMA.FTZ R176, R41, R240, R176 ;  /* 0x000000f029b07223 */ /* 0x000fe200000100b0 */
[----:B------:R-:W-:Y:S01]  /*d070*/  FFMA.FTZ R85, R34, UR4, -R181 ;  /* 0x0000000422557c23 */ /* 0x000fe200080108b5 */
[----:B------:R-:W-:Y:S01]  /*d080*/  FFMA.FTZ R78, R196, UR4, -R183 ;  /* 0x00000004c44e7c23 */ /* 0x000fe200080108b7 */
[----:B------:R-:W-:Y:S01]  /*d090*/  FADD.FTZ R177, R175, R177 ;  /* 0x000000b1afb17221 */ /* 0x000fe20000010000 */
[--C-:B------:R-:W-:Y:S01]  /*d0a0*/  FFMA.FTZ R107, R198, UR4, -R183.reuse ;  /* 0x00000004c66b7c23 */ /* 0x100fe200080108b7 */
[--C-:B------:R-:W-:Y:S03]  /*d0b0*/  FFMA.FTZ R179, R182, UR4, -R183.reuse ;  /* 0x00000004b6b37c23 */ /* 0x100fe600080108b7 */
[----:B------:R-:W3:Y:S01]  /*d0c0*/  MUFU.EX2 R164, R164 ;  /* 0x000000a400a47308 */ /* 0x000ee20000000800 */
[----:B----4-:R-:W-:Y:S01]  /*d0d0*/  F2FP.F16.F32.PACK_AB R34, R127, R166 ;  /* 0x000000a67f22723e */ /* 0x010fe200000000ff */
[----:B------:R-:W-:Y:S01]  /*d0e0*/  FFMA.FTZ R183, R246, UR4, -R183 ;  /* 0x00000004f6b77c23 */ /* 0x000fe200080108b7 */
[----:B------:R-:W-:Y:S01]  /*d0f0*/  FADD.FTZ R174, R168, R174 ;  /* 0x000000aea8ae7221 */ /* 0x000fe20000010000 */
[----:B------:R-:W-:Y:S01]  /*d100*/  ISETP.GT.AND P0, PT, R237, RZ, PT ;  /* 0x000000ffed00720c */ /* 0x000fe20003f04270 */
[----:B------:R-:W-:Y:S01]  /*d110*/  FADD.FTZ R170, R170, R173 ;  /* 0x000000adaaaa7221 */ /* 0x000fe20000010000 */
[----:B------:R-:W-:Y:S01]  /*d120*/  FFMA.FTZ R114, R114, UR4, -R178 ;  /* 0x0000000472727c23 */ /* 0x000fe200080108b2 */
[----:B------:R-:W-:Y:S03]  /*d130*/  FADD.FTZ R165, R165, R174 ;  /* 0x000000aea5a57221 */ /* 0x000fe60000010000 */
[----:B------:R-:W4:Y:S01]  /*d140*/  MUFU.EX2 R124, R124 ;  /* 0x0000007c007c7308 */ /* 0x000f220000000800 */
[--C-:B------:R-:W-:Y:S01]  /*d150*/  FFMA.FTZ R169, R169, UR4, -R178.reuse ;  /* 0x00000004a9a97c23 */ /* 0x100fe200080108b2 */
[----:B------:R-:W-:Y:S01]  /*d160*/  FFMA.FTZ R131, R131, UR4, -R178 ;  /* 0x0000000483837c23 */ /* 0x000fe200080108b2 */
[----:B------:R-:W-:Y:S01]  /*d170*/  FADD.FTZ R165, R128, R165 ;  /* 0x000000a580a57221 */ /* 0x000fe20000010000 */
[--C-:B------:R-:W-:Y:S01]  /*d180*/  FFMA.FTZ R202, R202, UR4, -R180.reuse ;  /* 0x00000004caca7c23 */ /* 0x100fe200080108b4 */
[--C-:B------:R-:W-:Y:S01]  /*d190*/  FFMA.FTZ R201, R201, UR4, -R180.reuse ;  /* 0x00000004c9c97c23 */ /* 0x100fe200080108b4 */
[----:B------:R-:W-:Y:S01]  /*d1a0*/  FFMA.FTZ R200, R200, UR4, -R180 ;  /* 0x00000004c8c87c23 */ /* 0x000fe200080108b4 */
[----:B------:R-:W-:Y:S03]  /*d1b0*/  IADD3 R237, PT, PT, R237, -0x1, RZ ;  /* 0xffffffffeded7810 */ /* 0x000fe60007ffe0ff */
[----:B------:R5:W-:Y:S01]  /*d1c0*/  MUFU.EX2 R148, R24 ;  /* 0x0000001800947308 */ /* 0x000be20000000800 */
[C---:B---3--:R-:W-:Y:S01]  /*d1d0*/  F2FP.F16.F32.PACK_AB R50, R129.reuse, R164 ;  /* 0x000000a48132723e */ /* 0x048fe200000000ff */
[----:B------:R-:W-:Y:S04]  /*d1e0*/  FADD.FTZ R164, R164, R177 ;  /* 0x000000b1a4a47221 */ /* 0x000fe80000010000 */
[----:B------:R-:W-:Y:S01]  /*d1f0*/  FADD.FTZ R129, R129, R164 ;  /* 0x000000a481817221 */ /* 0x000fe20000010000 */
[----:B------:R-:W-:Y:S03]  /*d200*/  MOV R164, R37 ;  /* 0x0000002500a47202 */ /* 0x000fe60000000f00 */
[----:B------:R3:W1:Y:S01]  /*d210*/  MUFU.EX2 R149, R28 ;  /* 0x0000001c00957308 */ /* 0x0006620000000800 */
[-C--:B--2---:R-:W-:Y:S05]  /*d220*/  HMMA.16816.F32 R4, R48, R20.reuse, R4 ;  /* 0x000000143004723c */ /* 0x084fea0000001804 */
[----:B----4-:R-:W-:Y:S01]  /*d230*/  F2FP.F16.F32.PACK_AB R35, R124, R167 ;  /* 0x000000a77c23723e */ /* 0x010fe200000000ff */
[----:B------:R-:W-:Y:S03]  /*d240*/  FADD.FTZ R167, R167, R170 ;  /* 0x000000aaa7a77221 */ /* 0x000fe60000010000 */
[----:B------:R2:W-:Y:S01]  /*d250*/  MUFU.EX2 R141, R30 ;  /* 0x0000001e008d7308 */ /* 0x0005e20000000800 */
[----:B-----5:R-:W-:Y:S01]  /*d260*/  FMUL.FTZ R24, R41, R140 ;  /* 0x0000008c29187220 */ /* 0x020fe20000410000 */
[--C-:B------:R-:W-:Y:S01]  /*d270*/  FFMA.FTZ R140, R31, UR4, -R180.reuse ;  /* 0x000000041f8c7c23 */ /* 0x100fe200080108b4 */
[----:B------:R-:W-:Y:S01]  /*d280*/  FMUL.FTZ R31, R38, R139 ;  /* 0x0000008b261f7220 */ /* 0x000fe20000410000 */
[----:B------:R-:W-:Y:S01]  /*d290*/  FFMA.FTZ R139, R186, UR4, -R180 ;  /* 0x00000004ba8b7c23 */ /* 0x000fe200080108b4 */
[C---:B------:R-:W-:Y:S05]  /*d2a0*/  HMMA.16816.F32 R8, R32.reuse, R20, R8 ;  /* 0x000000142008723c */ /* 0x040fea0000001808 */
[----:B------:R-:W-:Y:S01]  /*d2b0*/  MUFU.EX2 R143, R143 ;  /* 0x0000008f008f7308 */ /* 0x000fe20000000800 */
[C---:B------:R-:W-:Y:S01]  /*d2c0*/  FMUL.FTZ R20, R40.reuse, R144 ;  /* 0x0000009028147220 */ /* 0x040fe20000410000 */
[----:B------:R-:W-:Y:S01]  /*d2d0*/  FMUL.FTZ R21, R40, R145 ;  /* 0x0000009128157220 */ /* 0x000fe20000410000 */
[----:B---3--:R-:W-:Y:S01]  /*d2e0*/  FMUL.FTZ R28, R41, R136 ;  /* 0x00000088291c7220 */ /* 0x008fe20000410000 */
[----:B------:R-:W-:Y:S01]  /*d2f0*/  FFMA.FTZ R136, R61, UR4, -R178 ;  /* 0x000000043d887c23 */ /* 0x000fe200080108b2 */
[-C--:B------:R-:W-:Y:S05]  /*d300*/  HMMA.16816.F32 R12, R32, R22.reuse, R12 ;  /* 0x00000016200c723c */ /* 0x080fea000000180c */
[----:B------:R3:W4:Y:S01]  /*d310*/  MUFU.EX2 R144, R59 ;  /* 0x0000003b00907308 */ /* 0x0007220000000800 */
[----:B--2---:R-:W-:Y:S01]  /*d320*/  FMUL.FTZ R30, R38, R138 ;  /* 0x0000008a261e7220 */ /* 0x004fe20000410000 */
[----:B------:R-:W-:Y:S01]  /*d330*/  FFMA.FTZ R138, R194, UR4, -R180 ;  /* 0x00000004c28a7c23 */ /* 0x000fe200080108b4 */
[--C-:B------:R-:W-:Y:S01]  /*d340*/  FFMA.FTZ R145, R187, UR4, -R178.reuse ;  /* 0x00000004bb917c23 */ /* 0x100fe200080108b2 */
[----:B------:R-:W-:Y:S01]  /*d350*/  FFMA.FTZ R187, R47, UR4, -R178 ;  /* 0x000000042fbb7c23 */ /* 0x000fe200080108b2 */
[C---:B------:R-:W-:Y:S05]  /*d360*/  HMMA.16816.F32 R16, R48.reuse, R22, R16 ;  /* 0x000000163010723c */ /* 0x040fea0000001810 */
[----:B------:R-:W2:Y:S01]  /*d370*/  MUFU.EX2 R140, R140 ;  /* 0x0000008c008c7308 */ /* 0x000ea20000000800 */
[C---:B------:R-:W-:Y:S01]  /*d380*/  FMUL.FTZ R22, R39.reuse, R146 ;  /* 0x0000009227167220 */ /* 0x040fe20000410000 */
[----:B------:R-:W-:Y:S01]  /*d390*/  FMUL.FTZ R23, R39, R147 ;  /* 0x0000009327177220 */ /* 0x000fe20000410000 */
[----:B------:R-:W-:Y:S01]  /*d3a0*/  FFMA.FTZ R146, R197, UR4, -R180 ;  /* 0x00000004c5927c23 */ /* 0x000fe200080108b4 */
[--C-:B------:R-:W-:Y:S01]  /*d3b0*/  FFMA.FTZ R147, R189, UR4, -R178.reuse ;  /* 0x00000004bd937c23 */ /* 0x100fe200080108b2 */
[--C-:B------:R-:W-:Y:S01]  /*d3c0*/  FFMA.FTZ R186, R204, UR4, -R178.reuse ;  /* 0x00000004ccba7c23 */ /* 0x100fe200080108b2 */
[----:B------:R-:W-:Y:S01]  /*d3d0*/  FADD.FTZ R124, R124, R167 ;  /* 0x000000a77c7c7221 */ /* 0x000fe20000010000 */
[----:B------:R-:W-:Y:S03]  /*d3e0*/  MOV R167, R2 ;  /* 0x0000000200a77202 */ /* 0x000fe60000000f00 */
[----:B------:R-:W-:Y:S01]  /*d3f0*/  MUFU.EX2 R136, R136 ;  /* 0x0000008800887308 */ /* 0x000fe20000000800 */
[----:B---3--:R-:W3:Y:S01]  /*d400*/  LDSM.16.MT88.4 R56, [R210+0x4400] ;  /* 0x00440000d238783b */ /* 0x008ee20000004200 */
[-C--:B-1----:R-:W-:Y:S08]  /*d410*/  HMMA.16816.F32 R20, R48, R52.reuse, R20 ;  /* 0x000000343014723c */ /* 0x082ff00000001814 */
[----:B------:R-:W-:Y:S01]  /*d420*/  MUFU.EX2 R126, R126 ;  /* 0x0000007e007e7308 */ /* 0x000fe20000000800 */
[C---:B------:R-:W-:Y:S04]  /*d430*/  HMMA.16816.F32 R24, R32.reuse, R52, R24 ;  /* 0x000000342018723c */ /* 0x040fe80000001818 */
[----:B------:R-:W-:Y:S01]  /*d440*/  FFMA.FTZ R52, R29, UR4, -R178 ;  /* 0x000000041d347c23 */ /* 0x000fe200080108b2 */
[----:B------:R-:W-:Y:S04]  /*d450*/  FMUL.FTZ R29, R41, R137 ;  /* 0x00000089291d7220 */ /* 0x000fe80000410000 */
[----:B------:R-:W-:Y:S01]  /*d460*/  MUFU.EX2 R119, R119 ;  /* 0x0000007700777308 */ /* 0x000fe20000000800 */
[----:B------:R-:W-:Y:S04]  /*d470*/  FADD.FTZ R41, R172, R176 ;  /* 0x000000b0ac297221 */ /* 0x000fe80000010000 */
[----:B------:R-:W-:Y:S01]  /*d480*/  FADD.FTZ R166, R166, R41 ;  /* 0x00000029a6a67221 */ /* 0x000fe20000010000 */
[-C--:B------:R-:W-:Y:S04]  /*d490*/  HMMA.16816.F32 R28, R32, R54.reuse, R28 ;  /* 0x00000036201c723c */ /* 0x080fe8000000181c */
[----:B------:R-:W1:Y:S01]  /*d4a0*/  MUFU.EX2 R137, R52 ;  /* 0x0000003400897308 */ /* 0x000e620000000800 */
[C---:B------:R-:W-:Y:S01]  /*d4b0*/  FMUL.FTZ R32, R40.reuse, R132 ;  /* 0x0000008428207220 */ /* 0x040fe20000410000 */
[----:B------:R-:W-:Y:S01]  /*d4c0*/  FMUL.FTZ R33, R40, R133 ;  /* 0x0000008528217220 */ /* 0x000fe20000410000 */
[--C-:B------:R-:W-:Y:S01]  /*d4d0*/  FFMA.FTZ R133, R63, UR4, -R180.reuse ;  /* 0x000000043f857c23 */ /* 0x100fe200080108b4 */
[C---:B------:R-:W-:Y:S01]  /*d4e0*/  FMUL.FTZ R34, R39.reuse, R134 ;  /* 0x0000008627227220 */ /* 0x040fe20000410000 */
[----:B------:R-:W5:Y:S01]  /*d4f0*/  LDSM.16.MT88.4 R60, [R208+0x4400] ;  /* 0x00440000d03c783b */ /* 0x000f620000004200 */
[----:B------:R-:W-:Y:S01]  /*d500*/  FMUL.FTZ R35, R39, R135 ;  /* 0x0000008727237220 */ /* 0x000fe20000410000 */
[----:B------:R-:W-:Y:S03]  /*d510*/  FFMA.FTZ R132, R190, UR4, -R180 ;  /* 0x00000004be847c23 */ /* 0x000fe600080108b4 */
[----:B------:R-:W3:Y:S01]  /*d520*/  MUFU.EX2 R118, R118 ;  /* 0x0000007600767308 */ /* 0x000ee20000000800 */
[--C-:B------:R-:W-:Y:S01]  /*d530*/  FFMA.FTZ R134, R195, UR4, -R178.reuse ;  /* 0x00000004c3867c23 */ /* 0x100fe200080108b2 */
[----:B------:R-:W-:Y:S01]  /*d540*/  FFMA.FTZ R135, R193, UR4, -R178 ;  /* 0x00000004c1877c23 */ /* 0x000fe200080108b2 */
[----:B------:R-:W-:Y:S01]  /*d550*/  FADD.FTZ R127, R127, R166 ;  /* 0x000000a67f7f7221 */ /* 0x000fe20000010000 */
[----:B------:R-:W-:Y:S01]  /*d560*/  MOV R166, R3 ;  /* 0x0000000300a67202 */ /* 0x000fe20000000f00 */
[----:B------:R-:W-:Y:S05]  /*d570*/  HMMA.16816.F32 R32, R48, R54, R32 ;  /* 0x000000363020723c */ /* 0x000fea0000001820 */
[----:B------:R-:W-:Y:S01]  /*d580*/  MUFU.EX2 R125, R125 ;  /* 0x0000007d007d7308 */ /* 0x000fe20000000800 */
[----:B------:R-:W-:Y:S01]  /*d590*/  F2FP.F16.F32.PACK_AB R48, R149, R148 ;  /* 0x000000949530723e */ /* 0x000fe200000000ff */
[----:B------:R-:W-:Y:S01]  /*d5a0*/  FADD.FTZ R148, R148, R129 ;  /* 0x0000008194947221 */ /* 0x000fe20000010000 */
[----:B----4-:R-:W-:Y:S01]  /*d5b0*/  F2FP.F16.F32.PACK_AB R49, R141, R144 ;  /* 0x000000908d31723e */ /* 0x010fe200000000ff */
[----:B------:R-:W-:Y:S01]  /*d5c0*/  FADD.FTZ R144, R144, R165 ;  /* 0x000000a590907221 */ /* 0x000fe20000010000 */
[----:B--2---:R-:W-:Y:S01]  /*d5d0*/  F2FP.F16.F32.PACK_AB R50, R140, R143 ;  /* 0x0000008f8c32723e */ /* 0x004fe200000000ff */
[----:B------:R-:W-:Y:S01]  /*d5e0*/  FADD.FTZ R148, R149, R148 ;  /* 0x0000009495947221 */ /* 0x000fe20000010000 */
[----:B-1----:R-:W-:Y:S03]  /*d5f0*/  F2FP.F16.F32.PACK_AB R51, R136, R137 ;  /* 0x000000898833723e */ /* 0x002fe600000000ff */
[----:B------:R-:W1:Y:S01]  /*d600*/  MUFU.EX2 R120, R120 ;  /* 0x0000007800787308 */ /* 0x000e620000000800 */
[----:B------:R-:W-:Y:S01]  /*d610*/  F2FP.F16.F32.PACK_AB R52, R121, R126 ;  /* 0x0000007e7934723e */ /* 0x000fe200000000ff */
[----:B------:R-:W-:Y:S01]  /*d620*/  FADD.FTZ R143, R143, R148 ;  /* 0x000000948f8f7221 */ /* 0x000fe20000010000 */
[----:B---3--:R-:W-:Y:S01]  /*d630*/  F2FP.F16.F32.PACK_AB R54, R118, R119 ;  /* 0x000000777636723e */ /* 0x008fe200000000ff */
[----:B------:R-:W-:Y:S01]  /*d640*/  FADD.FTZ R144, R141, R144 ;  /* 0x000000908d907221 */ /* 0x000fe20000010000 */
[----:B------:R-:W-:Y:S01]  /*d650*/  MOV R165, R36 ;  /* 0x0000002400a57202 */ /* 0x000fe20000000f00 */
[-C--:B------:R-:W-:Y:S04]  /*d660*/  HMMA.16816.F32 R4, R48, R56.reuse, R4 ;  /* 0x000000383004723c */ /* 0x080fe80000001804 */
[----:B------:R-:W-:Y:S01]  /*d670*/  MUFU.EX2 R117, R117 ;  /* 0x0000007500757308 */ /* 0x000fe20000000800 */
[----:B------:R-:W-:Y:S01]  /*d680*/  FADD.FTZ R140, R140, R143 ;  /* 0x0000008f8c8c7221 */ /* 0x000fe20000010000 */
[----:B------:R-:W-:Y:S01]  /*d690*/  FADD.FTZ R137, R137, R144 ;  /* 0x0000009089897221 */ /* 0x000fe20000010000 */
[----:B------:R-:W-:Y:S03]  /*d6a0*/  FADD.FTZ R126, R126, R127 ;  /* 0x0000007f7e7e7221 */ /* 0x000fe60000010000 */
[----:B------:R-:W-:Y:S01]  /*d6b0*/  FADD.FTZ R137, R136, R137 ;  /* 0x0000008988897221 */ /* 0x000fe20000010000 */
[----:B------:R-:W-:Y:S03]  /*d6c0*/  FADD.FTZ R126, R121, R126 ;  /* 0x0000007e797e7221 */ /* 0x000fe60000010000 */
[----:B------:R-:W2:Y:S01]  /*d6d0*/  MUFU.EX2 R116, R116 ;  /* 0x0000007400747308 */ /* 0x000ea20000000800 */
[C---:B-1----:R-:W-:Y:S01]  /*d6e0*/  F2FP.F16.F32.PACK_AB R53, R120.reuse, R125 ;  /* 0x0000007d7835723e */ /* 0x042fe200000000ff */
[----:B------:R-:W-:Y:S01]  /*d6f0*/  FADD.FTZ R125, R125, R124 ;  /* 0x0000007c7d7d7221 */ /* 0x000fe20000010000 */
[----:B------:R-:W-:Y:S03]  /*d700*/  FADD.FTZ R119, R119, R126 ;  /* 0x0000007e77777221 */ /* 0x000fe60000010000 */
[----:B------:R-:W-:Y:S01]  /*d710*/  FADD.FTZ R120, R120, R125 ;  /* 0x0000007d78787221 */ /* 0x000fe20000010000 */
[----:B------:R-:W-:Y:S03]  /*d720*/  FADD.FTZ R118, R118, R119 ;  /* 0x0000007776767221 */ /* 0x000fe60000010000 */
[----:B------:R-:W-:Y:S10]  /*d730*/  MUFU.EX2 R133, R133 ;  /* 0x0000008500857308 */ /* 0x000ff40000000800 */
        /* <DEDUP_REMOVED lines=15> */
[----:B------:R-:W5:Y:S01]  /*d830*/  MUFU.EX2 R145, R145 ;  /* 0x0000009100917308 */ /* 0x000f620000000800 */
[-C--:B------:R-:W-:Y:S09]  /*d840*/  HMMA.16816.F32 R28, R52, R62.reuse, R28 ;  /* 0x0000003e341c723c */ /* 0x080ff2000000181c */
[----:B------:R-:W-:Y:S01]  /*d850*/  MUFU.EX2 R111, R111 ;  /* 0x0000006f006f7308 */ /* 0x000fe20000000800 */
[----:B------:R-:W-:Y:S01]  /*d860*/  HMMA.16816.F32 R32, R48, R62, R32 ;  /* 0x0000003e3020723c */ /* 0x000fe20000001820 */
[----:B------:R-:W3:Y:S03]  /*d870*/  LDSM.16.MT88.4 R60, [R208+0x4800] ;  /* 0x00480000d03c783b */ /* 0x000ee60000004200 */
[C---:B-1----:R-:W-:Y:S01]  /*d880*/  F2FP.F16.F32.PACK_AB R48, R132.reuse, R133 ;  /* 0x000000858430723e */ /* 0x042fe200000000ff */
        /* <DEDUP_REMOVED lines=11> */
[----:B------:R-:W-:Y:S05]  /*d940*/  FADD.FTZ R138, R139, R138 ;  /* 0x0000008a8b8a7221 */ /* 0x000fea0000010000 */
[----:B------:R-:W2:Y:S01]  /*d950*/  MUFU.EX2 R103, R103 ;  /* 0x0000006700677308 */ /* 0x000ea20000000800 */
[C---:B-1----:R-:W-:Y:S01]  /*d960*/  F2FP.F16.F32.PACK_AB R52, R110.reuse, R111 ;  /* 0x0000006f6e34723e */ /* 0x042fe200000000ff */
[----:B------:R-:W-:Y:S04]  /*d970*/  FADD.FTZ R111, R111, R118 ;  /* 0x000000766f6f7221 */ /* 0x000fe80000010000 */
        /* <DEDUP_REMOVED lines=32> */
[----:B-1----:R-:W-:Y:S02]  /*db80*/  F2FP.F16.F32.PACK_AB R48, R146, R151 ;  /* 0x000000979230723e */ /* 0x002fe400000000ff */
[----:B--2---:R-:W-:Y:S03]  /*db90*/  F2FP.F16.F32.PACK_AB R49, R152, R147 ;  /* 0x000000939831723e */ /* 0x004fe600000000ff */
[----:B------:R-:W1:Y:S01]  /*dba0*/  MUFU.EX2 R99, R99 ;  /* 0x0000006300637308 */ /* 0x000e620000000800 */
[----:B----4-:R-:W-:Y:S02]  /*dbb0*/  F2FP.F16.F32.PACK_AB R50, R154, R153 ;  /* 0x000000999a32723e */ /* 0x010fe400000000ff */
[----:B-----5:R-:W-:Y:S07]  /*dbc0*/  F2FP.F16.F32.PACK_AB R51, R156, R155 ;  /* 0x0000009b9c33723e */ /* 0x020fee00000000ff */
[----:B------:R-:W-:Y:S01]  /*dbd0*/  MUFU.EX2 R95, R95 ;  /* 0x0000005f005f7308 */ /* 0x000fe20000000800 */
[-C--:B---3--:R-:W-:Y:S09]  /*dbe0*/  HMMA.16816.F32 R4, R48, R56.reuse, R4 ;  /* 0x000000383004723c */ /* 0x088ff20000001804 */
        /* <DEDUP_REMOVED lines=30> */
[----:B------:R-:W-:Y:S01]  /*ddd0*/  FFMA.FTZ R61, R65, UR4, -R178 ;  /* 0x00000004413d7c23 */ /* 0x000fe200080108b2 */
[----:B------:R-:W-:Y:S01]  /*dde0*/  FFMA.FTZ R60, R45, UR4, -R181 ;  /* 0x000000042d3c7c23 */ /* 0x000fe200080108b5 */
[--C-:B------:R-:W-:Y:S03]  /*ddf0*/  FFMA.FTZ R45, R67, UR4, -R180.reuse ;  /* 0x00000004432d7c23 */ /* 0x100fe600080108b4 */
[----:B------:R-:W-:Y:S01]  /*de00*/  MUFU.EX2 R93, R93 ;  /* 0x0000005d005d7308 */ /* 0x000fe20000000800 */
[----:B------:R-:W5:Y:S01]  /*de10*/  LDSM.16.MT88.4 R64, [R208+0x5000] ;  /* 0x00500000d040783b */ /* 0x000f620000004200 */
[-C--:B------:R-:W-:Y:S08]  /*de20*/  HMMA.16816.F32 R28, R52, R62.reuse, R28 ;  /* 0x0000003e341c723c */ /* 0x080ff0000000181c */
[----:B------:R-:W3:Y:S01]  /*de30*/  MUFU.EX2 R61, R61 ;  /* 0x0000003d003d7308 */ /* 0x000ee20000000800 */
[----:B------:R-:W-:Y:S04]  /*de40*/  HMMA.16816.F32 R32, R48, R62, R32 ;  /* 0x0000003e3020723c */ /* 0x000fe80000001820 */
[----:B-1----:R-:W-:Y:S01]  /*de50*/  F2FP.F16.F32.PACK_AB R48, R158, R157 ;  /* 0x0000009d9e30723e */ /* 0x002fe200000000ff */
[----:B------:R-:W-:Y:S04]  /*de60*/  FFMA.FTZ R63, R242, UR4, -R180 ;  /* 0x00000004f23f7c23 */ /* 0x000fe800080108b4 */
[----:B------:R-:W1:Y:S01]  /*de70*/  MUFU.EX2 R90, R90 ;  /* 0x0000005a005a7308 */ /* 0x000e620000000800 */
[----:B--2---:R-:W-:Y:S02]  /*de80*/  F2FP.F16.F32.PACK_AB R49, R184, R159 ;  /* 0x0000009fb831723e */ /* 0x004fe400000000ff */
[----:B----4-:R-:W-:Y:S07]  /*de90*/  F2FP.F16.F32.PACK_AB R50, R160, R161 ;  /* 0x000000a1a032723e */ /* 0x010fee00000000ff */
[----:B------:R-:W-:Y:S01]  /*dea0*/  MUFU.EX2 R87, R87 ;  /* 0x0000005700577308 */ /* 0x000fe20000000800 */
[----:B---3--:R-:W-:Y:S09]  /*deb0*/  F2FP.F16.F32.PACK_AB R51, R61, R162 ;  /* 0x000000a23d33723e */ /* 0x008ff200000000ff */
[----:B------:R-:W2:Y:S01]  /*dec0*/  MUFU.EX2 R84, R84 ;  /* 0x0000005400547308 */ /* 0x000ea20000000800 */
[-C--:B------:R-:W-:Y:S03]  /*ded0*/  HMMA.16816.F32 R4, R48, R56.reuse, R4 ;  /* 0x000000383004723c */ /* 0x080fe60000001804 */
[C---:B-1----:R-:W-:Y:S01]  /*dee0*/  F2FP.F16.F32.PACK_AB R52, R90.reuse, R93 ;  /* 0x0000005d5a34723e */ /* 0x042fe200000000ff */
[----:B------:R-:W-:Y:S05]  /*def0*/  FADD.FTZ R93, R93, R94 ;  /* 0x0000005e5d5d7221 */ /* 0x000fea0000010000 */
[----:B------:R-:W-:Y:S01]  /*df00*/  MUFU.EX2 R92, R92 ;  /* 0x0000005c005c7308 */ /* 0x000fe20000000800 */
[----:B------:R-:W-:Y:S09]  /*df10*/  FADD.FTZ R90, R90, R93 ;  /* 0x0000005d5a5a7221 */ /* 0x000ff20000010000 */
        /* <DEDUP_REMOVED lines=9> */
[----:B------:R1:W-:Y:S10]  /*dfb0*/  MUFU.EX2 R182, R183 ;  /* 0x000000b700b67308 */ /* 0x0003f40000000800 */
[----:B------:R-:W-:Y:S01]  /*dfc0*/  MUFU.EX2 R62, R45 ;  /* 0x0000002d003e7308 */ /* 0x000fe20000000800 */
[C---:B--2---:R-:W-:Y:S01]  /*dfd0*/  F2FP.F16.F32.PACK_AB R55, R75.reuse, R86 ;  /* 0x000000564b37723e */ /* 0x044fe200000000ff */
[----:B------:R-:W-:Y:S04]  /*dfe0*/  FADD.FTZ R86, R86, R89 ;  /* 0x0000005956567221 */ /* 0x000fe80000010000 */
[----:B------:R-:W-:Y:S04]  /*dff0*/  FADD.FTZ R75, R75, R86 ;  /* 0x000000564b4b7221 */ /* 0x000fe80000010000 */
[----:B------:R-:W-:Y:S01]  /*e000*/  MUFU.EX2 R63, R63 ;  /* 0x0000003f003f7308 */ /* 0x000fe20000000800 */
[C---:B------:R-:W-:Y:S04]  /*e010*/  HMMA.16816.F32 R8, R52.reuse, R56, R8 ;  /* 0x000000383408723c */ /* 0x040fe80000001808 */
[--C-:B-1----:R-:W-:Y:S05]  /*e020*/  FFMA.FTZ R183, R205, UR4, -R178.reuse ;  /* 0x00000004cdb77c23 */ /* 0x102fea00080108b2 */
[----:B------:R-:W-:Y:S01]  /*e030*/  MUFU.EX2 R186, R186 ;  /* 0x000000ba00ba7308 */ /* 0x000fe20000000800 */
[-C--:B------:R-:W-:Y:S09]  /*e040*/  HMMA.16816.F32 R12, R52, R58.reuse, R12 ;  /* 0x0000003a340c723c */ /* 0x080ff2000000180c */
[----:B------:R-:W1:Y:S01]  /*e050*/  MUFU.EX2 R183, R183 ;  /* 0x000000b700b77308 */ /* 0x000e620000000800 */
[C---:B------:R-:W-:Y:S01]  /*e060*/  HMMA.16816.F32 R16, R48.reuse, R58, R16 ;  /* 0x0000003a3010723c */ /* 0x040fe20000001810 */
[----:B------:R-:W2:Y:S08]  /*e070*/  LDSM.16.MT88.4 R56, [R210+0x5400] ;  /* 0x00540000d238783b */ /* 0x000eb00000004200 */
[----:B------:R-:W-:Y:S01]  /*e080*/  MUFU.EX2 R185, R185 ;  /* 0x000000b900b97308 */ /* 0x000fe20000000800 */
[-C--:B-----5:R-:W-:Y:S09]  /*e090*/  HMMA.16816.F32 R20, R48, R64.reuse, R20 ;  /* 0x000000403014723c */ /* 0x0a0ff20000001814 */
[----:B------:R-:W3:Y:S01]  /*e0a0*/  MUFU.EX2 R188, R188 ;  /* 0x000000bc00bc7308 */ /* 0x000ee20000000800 */
[C---:B------:R-:W-:Y:S04]  /*e0b0*/  HMMA.16816.F32 R24, R52.reuse, R64, R24 ;  /* 0x000000403418723c */ /* 0x040fe80000001818 */
[----:B-1----:R-:W-:Y:S01]  /*e0c0*/  F2FP.F16.F32.PACK_AB R45, R186, R183 ;  /* 0x000000b7ba2d723e */ /* 0x002fe200000000ff */
[--C-:B------:R-:W-:Y:S01]  /*e0d0*/  FFMA.FTZ R65, R44, UR4, -R181.reuse ;  /* 0x000000042c417c23 */ /* 0x100fe200080108b5 */
[----:B------:R-:W-:Y:S03]  /*e0e0*/  F2FP.F16.F32.PACK_AB R44, R63, R62 ;  /* 0x0000003e3f2c723e */ /* 0x000fe600000000ff */
[----:B------:R-:W-:Y:S01]  /*e0f0*/  MUFU.EX2 R187, R187 ;  /* 0x000000bb00bb7308 */ /* 0x000fe20000000800 */
[-C--:B------:R-:W-:Y:S01]  /*e100*/  HMMA.16816.F32 R28, R52, R66.reuse, R28 ;  /* 0x00000042341c723c */ /* 0x080fe2000000181c */
[----:B------:R-:W1:Y:S02]  /*e110*/  LDSM.16.MT88.4 R52, [R208+0x5400] ;  /* 0x00540000d034783b */ /* 0x000e640000004200 */
[----:B------:R-:W-:Y:S01]  /*e120*/  FFMA.FTZ R181, R42, UR4, -R181 ;  /* 0x000000042ab57c23 */ /* 0x000fe200080108b5 */
[--C-:B------:R-:W-:Y:S01]  /*e130*/  FFMA.FTZ R42, R112, UR4, -R178.reuse ;  /* 0x00000004702a7c23 */ /* 0x100fe200080108b2 */
[--C-:B------:R-:W-:Y:S01]  /*e140*/  FFMA.FTZ R64, R104, UR4, -R178.reuse ;  /* 0x0000000468407c23 */ /* 0x100fe200080108b2 */
[----:B------:R-:W-:Y:S03]  /*e150*/  FFMA.FTZ R104, R97, UR4, -R178 ;  /* 0x0000000461687c23 */ /* 0x000fe600080108b2 */
[----:B------:R-:W-:Y:S01]  /*e160*/  MUFU.EX2 R83, R83 ;  /* 0x0000005300537308 */ /* 0x000fe20000000800 */
[----:B------:R-:W-:Y:S04]  /*e170*/  HMMA.16816.F32 R32, R48, R66, R32 ;  /* 0x000000423020723c */ /* 0x000fe80000001820 */
[----:B------:R-:W-:Y:S01]  /*e180*/  FFMA.FTZ R66, R115, UR4, -R180 ;  /* 0x0000000473427c23 */ /* 0x000fe200080108b4 */
[--C-:B------:R-:W-:Y:S01]  /*e190*/  FFMA.FTZ R115, R46, UR4, -R178.reuse ;  /* 0x000000042e737c23 */ /* 0x100fe200080108b2 */
[----:B---3--:R-:W-:Y:S03]  /*e1a0*/  F2FP.F16.F32.PACK_AB R46, R188, R185 ;  /* 0x000000b9bc2e723e */ /* 0x008fe600000000ff */
[----:B------:R-:W3:Y:S01]  /*e1b0*/  MUFU.EX2 R64, R64 ;  /* 0x0000004000407308 */ /* 0x000ee20000000800 */
[----:B------:R-:W-:Y:S01]  /*e1c0*/  FFMA.FTZ R178, R130, UR4, -R178 ;  /* 0x0000000482b27c23 */ /* 0x000fe200080108b2 */
[----:B------:R-:W-:Y:S08]  /*e1d0*/  FFMA.FTZ R180, R171, UR4, -R180 ;  /* 0x00000004abb47c23 */ /* 0x000ff000080108b4 */
[----:B------:R-:W4:Y:S10]  /*e1e0*/  MUFU.EX2 R82, R82 ;  /* 0x0000005200527308 */ /* 0x000f340000000800 */
[----:B------:R-:W-:Y:S01]  /*e1f0*/  MUFU.EX2 R81, R81 ;  /* 0x0000005100517308 */ /* 0x000fe20000000800 */
[----:B---3--:R-:W-:Y:S09]  /*e200*/  F2FP.F16.F32.PACK_AB R47, R64, R187 ;  /* 0x000000bb402f723e */ /* 0x008ff200000000ff */
[----:B------:R-:W3:Y:S01]  /*e210*/  MUFU.EX2 R80, R80 ;  /* 0x0000005000507308 */ /* 0x000ee20000000800 */
[-C--:B--2---:R-:W-:Y:S05]  /*e220*/  HMMA.16816.F32 R4, R44, R56.reuse, R4 ;  /* 0x000000382c04723c */ /* 0x084fea0000001804 */
[C---:B----4-:R-:W-:Y:S01]  /*e230*/  F2FP.F16.F32.PACK_AB R48, R82.reuse, R83 ;  /* 0x000000535230723e */ /* 0x050fe200000000ff */
[----:B------:R-:W-:Y:S03]  /*e240*/  FADD.FTZ R83, R83, R84 ;  /* 0x0000005453537221 */ /* 0x000fe60000010000 */
[----:B------:R-:W-:Y:S01]  /*e250*/  MUFU.EX2 R74, R74 ;  /* 0x0000004a004a7308 */ /* 0x000fe20000000800 */
[----:B------:R-:W-:Y:S09]  /*e260*/  FADD.FTZ R82, R82, R83 ;  /* 0x0000005352527221 */ /* 0x000ff20000010000 */
[----:B------:R-:W2:Y:S01]  /*e270*/  MUFU.EX2 R73, R73 ;  /* 0x0000004900497308 */ /* 0x000ea20000000800 */
[C---:B---3--:R-:W-:Y:S01]  /*e280*/  F2FP.F16.F32.PACK_AB R50, R80.reuse, R81 ;  /* 0x000000515032723e */ /* 0x048fe200000000ff */
[----:B------:R-:W-:Y:S04]  /*e290*/  FADD.FTZ R81, R81, R82 ;  /* 0x0000005251517221 */ /* 0x000fe80000010000 */
[----:B------:R-:W-:Y:S04]  /*e2a0*/  FADD.FTZ R80, R80, R81 ;  /* 0x0000005150507221 */ /* 0x000fe80000010000 */
[----:B------:R-:W-:Y:S10]  /*e2b0*/  MUFU.EX2 R72, R72 ;  /* 0x0000004800487308 */ /* 0x000ff40000000800 */
[----:B------:R-:W3:Y:S01]  /*e2c0*/  MUFU.EX2 R71, R71 ;  /* 0x0000004700477308 */ /* 0x000ee20000000800 */
[C---:B--2---:R-:W-:Y:S01]  /*e2d0*/  F2FP.F16.F32.PACK_AB R49, R73.reuse, R74 ;  /* 0x0000004a4931723e */ /* 0x044fe200000000ff */
[----:B------:R-:W-:Y:S04]  /*e2e0*/  FADD.FTZ R74, R74, R75 ;  /* 0x0000004b4a4a7221 */ /* 0x000fe80000010000 */
[----:B------:R-:W-:Y:S04]  /*e2f0*/  FADD.FTZ R73, R73, R74 ;  /* 0x0000004a49497221 */ /* 0x000fe80000010000 */
[----:B------:R-:W-:Y:S10]  /*e300*/  MUFU.EX2 R67, R122 ;  /* 0x0000007a00437308 */ /* 0x000ff40000000800 */
[----:B------:R-:W2:Y:S01]  /*e310*/  MUFU.EX2 R66, R66 ;  /* 0x0000004200427308 */ /* 0x000ea20000000800 */
[C---:B---3--:R-:W-:Y:S01]  /*e320*/  F2FP.F16.F32.PACK_AB R51, R71.reuse, R72 ;  /* 0x000000484733723e */ /* 0x048fe200000000ff */
[----:B------:R-:W-:Y:S04]  /*e330*/  FADD.FTZ R72, R72, R73 ;  /* 0x0000004948487221 */ /* 0x000fe80000010000 */
[----:B------:R-:W-:Y:S04]  /*e340*/  FADD.FTZ R71, R71, R72 ;  /* 0x0000004847477221 */ /* 0x000fe80000010000 */
[----:B------:R-:W-:Y:S01]  /*e350*/  MUFU.EX2 R97, R115 ;  /* 0x0000007300617308 */ /* 0x000fe20000000800 */
[C---:B------:R-:W-:Y:S09]  /*e360*/  HMMA.16816.F32 R8, R48.reuse, R56, R8 ;  /* 0x000000383008723c */ /* 0x040ff20000001808 */
[----:B------:R-:W3:Y:S01]  /*e370*/  MUFU.EX2 R104, R104 ;  /* 0x0000006800687308 */ /* 0x000ee20000000800 */
[-C--:B------:R-:W-:Y:S03]  /*e380*/  HMMA.16816.F32 R12, R48, R58.reuse, R12 ;  /* 0x0000003a300c723c */ /* 0x080fe6000000180c */
[----:B--2---:R-:W-:Y:S06]  /*e390*/  F2FP.F16.F32.PACK_AB R40, R66, R67 ;  /* 0x000000434228723e */ /* 0x004fec00000000ff */
[----:B------:R-:W-:Y:S01]  /*e3a0*/  MUFU.EX2 R112, R123 ;  /* 0x0000007b00707308 */ /* 0x000fe20000000800 */
[C---:B------:R-:W-:Y:S01]  /*e3b0*/  HMMA.16816.F32 R16, R44.reuse, R58, R16 ;  /* 0x0000003a2c10723c */ /* 0x040fe20000001810 */
[----:B------:R-:W2:Y:S08]  /*e3c0*/  LDSM.16.MT88.4 R56, [R210+0x5800] ;  /* 0x00580000d238783b */ /* 0x000eb00000004200 */
[----:B------:R-:W4:Y:S01]  /*e3d0*/  MUFU.EX2 R39, R244 ;  /* 0x000000f400277308 */ /* 0x000f220000000800 */
[----:B---3--:R-:W-:Y:S01]  /*e3e0*/  F2FP.F16.F32.PACK_AB R41, R104, R97 ;  /* 0x000000616829723e */ /* 0x008fe200000000ff */
[-C--:B-1----:R-:W-:Y:S08]  /*e3f0*/  HMMA.16816.F32 R20, R44, R52.reuse, R20 ;  /* 0x000000342c14723c */ /* 0x082ff00000001814 */
[----:B------:R4:W-:Y:S01]  /*e400*/  MUFU.EX2 R38, R42 ;  /* 0x0000002a00267308 */ /* 0x0009e20000000800 */
[C---:B------:R-:W-:Y:S09]  /*e410*/  HMMA.16816.F32 R24, R48.reuse, R52, R24 ;  /* 0x000000343018723c */ /* 0x040ff20000001818 */
[----:B------:R-:W1:Y:S01]  /*e420*/  MUFU.EX2 R53, R113 ;  /* 0x0000007100357308 */ /* 0x000e620000000800 */
[-C--:B------:R-:W-:Y:S01]  /*e430*/  HMMA.16816.F32 R28, R48, R54.reuse, R28 ;  /* 0x00000036301c723c */ /* 0x080fe2000000181c */
[----:B------:R-:W3:Y:S08]  /*e440*/  LDSM.16.MT88.4 R48, [R208+0x5800] ;  /* 0x00580000d030783b */ /* 0x000ef00000004200 */
[----:B------:R1:W-:Y:S01]  /*e450*/  MUFU.EX2 R52, R43 ;  /* 0x0000002b00347308 */ /* 0x0003e20000000800 */
[----:B----4-:R-:W-:Y:S01]  /*e460*/  F2FP.F16.F32.PACK_AB R42, R39, R112 ;  /* 0x00000070272a723e */ /* 0x010fe200000000ff */
[----:B------:R-:W-:Y:S04]  /*e470*/  HMMA.16816.F32 R32, R44, R54, R32 ;  /* 0x000000362c20723c */ /* 0x000fe80000001820 */
[----:B------:R-:W-:Y:S01]  /*e480*/  FADD.FTZ R55, R151, R138 ;  /* 0x0000008a97377221 */ /* 0x000fe20000010000 */
[----:B------:R-:W-:Y:S03]  /*e490*/  FADD.FTZ R54, R142, R135 ;  /* 0x000000878e367221 */ /* 0x000fe60000010000 */
[----:B------:R-:W-:Y:S01]  /*e4a0*/  MUFU.EX2 R79, R79 ;  /* 0x0000004f004f7308 */ /* 0x000fe20000000800 */
[----:B------:R-:W4:Y:S01]  /*e4b0*/  LDSM.16.MT88.4 R148, [R210+0x5c00] ;  /* 0x005c0000d294783b */ /* 0x000f220000004200 */
[----:B------:R-:W-:Y:S01]  /*e4c0*/  FADD.FTZ R146, R146, R55 ;  /* 0x0000003792927221 */ /* 0x000fe20000010000 */
[----:B------:R-:W-:Y:S03]  /*e4d0*/  FADD.FTZ R54, R145, R54 ;  /* 0x0000003691367221 */ /* 0x000fe60000010000 */
[----:B------:R-:W-:Y:S01]  /*e4e0*/  FADD.FTZ R153, R153, R146 ;  /* 0x0000009299997221 */ /* 0x000fe20000010000 */
[----:B------:R-:W-:Y:S03]  /*e4f0*/  FADD.FTZ R147, R147, R54 ;  /* 0x0000003693937221 */ /* 0x000fe60000010000 */
[----:B------:R-:W5:Y:S01]  /*e500*/  MUFU.EX2 R78, R78 ;  /* 0x0000004e004e7308 */ /* 0x000f620000000800 */
[----:B-1----:R-:W-:Y:S01]  /*e510*/  F2FP.F16.F32.PACK_AB R43, R53, R38 ;  /* 0x00000026352b723e */ /* 0x002fe200000000ff */
[----:B------:R-:W-:Y:S01]  /*e520*/  FADD.FTZ R154, R154, R153 ;  /* 0x000000999a9a7221 */ /* 0x000fe20000010000 */
[----:B------:R-:W-:Y:S03]  /*e530*/  FADD.FTZ R152, R152, R147 ;  /* 0x0000009398987221 */ /* 0x000fe60000010000 */
[----:B------:R-:W-:Y:S01]  /*e540*/  FADD.FTZ R157, R157, R154 ;  /* 0x0000009a9d9d7221 */ /* 0x000fe20000010000 */
[----:B------:R-:W-:Y:S03]  /*e550*/  FADD.FTZ R155, R155, R152 ;  /* 0x000000989b9b7221 */ /* 0x000fe60000010000 */
[----:B------:R-:W-:Y:S01]  /*e560*/  MUFU.EX2 R77, R77 ;  /* 0x0000004d004d7308 */ /* 0x000fe20000000800 */
[-C--:B--2---:R-:W-:Y:S05]  /*e570*/  HMMA.16816.F32 R4, R40, R56.reuse, R4 ;  /* 0x000000382804723c */ /* 0x084fea0000001804 */
[----:B------:R-:W-:Y:S01]  /*e580*/  FADD.FTZ R156, R156, R155 ;  /* 0x0000009b9c9c7221 */ /* 0x000fe20000010000 */
[----:B------:R-:W-:Y:S03]  /*e590*/  FADD.FTZ R158, R158, R157 ;  /* 0x0000009d9e9e7221 */ /* 0x000fe60000010000 */
[----:B------:R-:W1:Y:S01]  /*e5a0*/  MUFU.EX2 R76, R76 ;  /* 0x0000004c004c7308 */ /* 0x000e620000000800 */
[C---:B-----5:R-:W-:Y:S01]  /*e5b0*/  F2FP.F16.F32.PACK_AB R44, R78.reuse, R79 ;  /* 0x0000004f4e2c723e */ /* 0x060fe200000000ff */
[----:B------:R-:W-:Y:S01]  /*e5c0*/  FADD.FTZ R79, R79, R80 ;  /* 0x000000504f4f7221 */ /* 0x000fe20000010000 */
[----:B------:R-:W-:Y:S03]  /*e5d0*/  FADD.FTZ R161, R161, R158 ;  /* 0x0000009ea1a17221 */ /* 0x000fe60000010000 */
        /* <DEDUP_REMOVED lines=15> */
[----:B------:R-:W-:Y:S02]  /*e6d0*/  FADD.FTZ R85, R85, R68 ;  /* 0x0000004455557221 */ /* 0x000fe40000010000 */
[C---:B------:R-:W-:Y:S02]  /*e6e0*/  HMMA.16816.F32 R8, R44.reuse, R56, R8 ;  /* 0x000000382c08723c */ /* 0x040fe40000001808 */
[----:B------:R-:W-:Y:S06]  /*e6f0*/  MUFU.EX2 R114, R114 ;  /* 0x0000007200727308 */ /* 0x000fec0000000800 */
[-C--:B------:R-:W-:Y:S04]  /*e700*/  HMMA.16816.F32 R12, R44, R58.reuse, R12 ;  /* 0x0000003a2c0c723c */ /* 0x080fe8000000180c */
[----:B------:R-:W1:Y:S01]  /*e710*/  MUFU.EX2 R169, R169 ;  /* 0x000000a900a97308 */ /* 0x000e620000000800 */
[----:B--2---:R-:W-:Y:S03]  /*e720*/  F2FP.F16.F32.PACK_AB R132, R201, R202 ;  /* 0x000000cac984723e */ /* 0x004fe600000000ff */
[C---:B------:R-:W-:Y:S06]  /*e730*/  HMMA.16816.F32 R16, R40.reuse, R58, R16 ;  /* 0x0000003a2810723c */ /* 0x040fec0000001810 */
[----:B------:R-:W-:Y:S02]  /*e740*/  MUFU.EX2 R200, R200 ;  /* 0x000000c800c87308 */ /* 0x000fe40000000800 */
[-C--:B---3--:R-:W-:Y:S08]  /*e750*/  HMMA.16816.F32 R20, R40, R48.reuse, R20 ;  /* 0x000000302814723c */ /* 0x088ff00000001814 */
[----:B------:R-:W2:Y:S01]  /*e760*/  MUFU.EX2 R241, R180 ;  /* 0x000000b400f17308 */ /* 0x000ea20000000800 */
[----:B-1----:R-:W-:Y:S01]  /*e770*/  F2FP.F16.F32.PACK_AB R133, R169, R114 ;  /* 0x00000072a985723e */ /* 0x002fe200000000ff */
[C---:B------:R-:W-:Y:S08]  /*e780*/  HMMA.16816.F32 R24, R44.reuse, R48, R24 ;  /* 0x000000302c18723c */ /* 0x040ff00000001818 */
[----:B------:R-:W-:Y:S01]  /*e790*/  MUFU.EX2 R131, R131 ;  /* 0x0000008300837308 */ /* 0x000fe20000000800 */
[-C--:B------:R-:W-:Y:S09]  /*e7a0*/  HMMA.16816.F32 R28, R44, R50.reuse, R28 ;  /* 0x000000322c1c723c */ /* 0x080ff2000000181c */
[----:B------:R-:W1:Y:S01]  /*e7b0*/  MUFU.EX2 R178, R178 ;  /* 0x000000b200b27308 */ /* 0x000e620000000800 */
[----:B--2---:R-:W-:Y:S01]  /*e7c0*/  F2FP.F16.F32.PACK_AB R134, R241, R200 ;  /* 0x000000c8f186723e */ /* 0x004fe200000000ff */
[----:B------:R-:W-:Y:S01]  /*e7d0*/  FADD.FTZ R45, R159, R156 ;  /* 0x0000009c9f2d7221 */ /* 0x000fe20000010000 */
[----:B------:R-:W-:Y:S07]  /*e7e0*/  HMMA.16816.F32 R32, R40, R50, R32 ;  /* 0x000000322820723c */ /* 0x000fee0000001820 */
[----:B------:R-:W-:Y:S01]  /*e7f0*/  MUFU.EX2 R88, R88 ;  /* 0x0000005800587308 */ /* 0x000fe20000000800 */
[----:B------:R-:W2:Y:S01]  /*e800*/  LDSM.16.MT88.4 R40, [R208+0x5c00] ;  /* 0x005c0000d028783b */ /* 0x000ea20000004200 */
[----:B------:R-:W-:Y:S04]  /*e810*/  FADD.FTZ R45, R184, R45 ;  /* 0x0000002db82d7221 */ /* 0x000fe80000010000 */
[----:B------:R-:W-:Y:S04]  /*e820*/  FADD.FTZ R162, R162, R45 ;  /* 0x0000002da2a27221 */ /* 0x000fe80000010000 */
[----:B------:R-:W3:Y:S01]  /*e830*/  MUFU.EX2 R107, R107 ;  /* 0x0000006b006b7308 */ /* 0x000ee20000000800 */
[----:B-1----:R-:W-:Y:S07]  /*e840*/  F2FP.F16.F32.PACK_AB R135, R178, R131 ;  /* 0x00000083b287723e */ /* 0x002fee00000000ff */
[-C--:B----4-:R-:W-:Y:S02]  /*e850*/  HMMA.16816.F32 R156, R132, R148.reuse, R4 ;  /* 0x00000094849c723c */ /* 0x090fe40000001804 */
[----:B------:R-:W1:Y:S03]  /*e860*/  MUFU.EX2 R179, R179 ;  /* 0x000000b300b37308 */ /* 0x000e660000000800 */
[----:B------:R-:W-:Y:S01]  /*e870*/  FADD.FTZ R5, R160, R161 ;  /* 0x000000a1a0057221 */ /* 0x000fe20000010000 */
[----:B------:R-:W-:Y:S06]  /*e880*/  FADD.FTZ R4, R61, R162 ;  /* 0x000000a23d047221 */ /* 0x000fec0000010000 */
[----:B------:R-:W-:Y:S01]  /*e890*/  MUFU.EX2 R60, R60 ;  /* 0x0000003c003c7308 */ /* 0x000fe20000000800 */
[----:B---3--:R-:W-:Y:S01]  /*e8a0*/  F2FP.F16.F32.PACK_AB R136, R107, R88 ;  /* 0x000000586b88723e */ /* 0x008fe200000000ff */
[----:B------:R-:W-:Y:S01]  /*e8b0*/  FADD.FTZ R62, R62, R5 ;  /* 0x000000053e3e7221 */ /* 0x000fe20000010000 */
[----:B------:R-:W-:Y:S01]  /*e8c0*/  FADD.FTZ R183, R183, R4 ;  /* 0x00000004b7b77221 */ /* 0x000fe20000010000 */
[----:B------:R-:W-:Y:S02]  /*e8d0*/  FADD.FTZ R88, R88, R77 ;  /* 0x0000004d58587221 */ /* 0x000fe40000010000 */
[----:B------:R-:W-:Y:S01]  /*e8e0*/  FADD.FTZ R62, R63, R62 ;  /* 0x0000003e3f3e7221 */ /* 0x000fe20000010000 */
[----:B------:R-:W-:Y:S03]  /*e8f0*/  FADD.FTZ R186, R186, R183 ;  /* 0x000000b7baba7221 */ /* 0x000fe60000010000 */
[----:B------:R-:W3:Y:S01]  /*e900*/  MUFU.EX2 R65, R65 ;  /* 0x0000004100417308 */ /* 0x000ee20000000800 */
[----:B-1----:R-:W-:Y:S01]  /*e910*/  F2FP.F16.F32.PACK_AB R138, R182, R179 ;  /* 0x000000b3b68a723e */ /* 0x002fe200000000ff */
[----:B------:R-:W-:Y:S01]  /*e920*/  FADD.FTZ R185, R185, R62 ;  /* 0x0000003eb9b97221 */ /* 0x000fe20000010000 */
[----:B------:R-:W-:Y:S01]  /*e930*/  FADD.FTZ R187, R187, R186 ;  /* 0x000000babbbb7221 */ /* 0x000fe20000010000 */
[----:B------:R-:W-:Y:S02]  /*e940*/  FADD.FTZ R88, R107, R88 ;  /* 0x000000586b587221 */ /* 0x000fe40000010000 */
[----:B------:R-:W-:Y:S01]  /*e950*/  FADD.FTZ R188, R188, R185 ;  /* 0x000000b9bcbc7221 */ /* 0x000fe20000010000 */
[----:B------:R-:W-:Y:S03]  /*e960*/  FADD.FTZ R64, R64, R187 ;  /* 0x000000bb40407221 */ /* 0x000fe60000010000 */
[----:B------:R-:W1:Y:S01]  /*e970*/  MUFU.EX2 R181, R181 ;  /* 0x000000b500b57308 */ /* 0x000e620000000800 */
[----:B------:R-:W-:Y:S01]  /*e980*/  FADD.FTZ R179, R179, R88 ;  /* 0x00000058b3b37221 */ /* 0x000fe20000010000 */
[----:B------:R-:W-:Y:S01]  /*e990*/  FADD.FTZ R67, R67, R188 ;  /* 0x000000bc43437221 */ /* 0x000fe20000010000 */
[----:B------:R-:W-:Y:S02]  /*e9a0*/  FADD.FTZ R97, R97, R64 ;  /* 0x0000004061617221 */ /* 0x000fe40000010000 */
[----:B------:R-:W-:Y:S01]  /*e9b0*/  FADD.FTZ R240, R182, R179 ;  /* 0x000000b3b6f07221 */ /* 0x000fe20000010000 */
[----:B------:R-:W-:Y:S01]  /*e9c0*/  FADD.FTZ R67, R66, R67 ;  /* 0x0000004342437221 */ /* 0x000fe20000010000 */
[----:B------:R-:W-:Y:S01]  /*e9d0*/  FADD.FTZ R97, R104, R97 ;  /* 0x0000006168617221 */ /* 0x000fe20000010000 */
[----:B---3--:R-:W-:Y:S02]  /*e9e0*/  F2FP.F16.F32.PACK_AB R137, R65, R60 ;  /* 0x0000003c4189723e */ /* 0x008fe400000000ff */
[----:B------:R-:W-:Y:S01]  /*e9f0*/  FADD.FTZ R112, R112, R67 ;  /* 0x0000004370707221 */ /* 0x000fe20000010000 */
[----:B------:R-:W-:Y:S01]  /*ea00*/  FADD.FTZ R38, R38, R97 ;  /* 0x0000006126267221 */ /* 0x000fe20000010000 */
[----:B------:R-:W-:Y:S02]  /*ea10*/  FADD.FTZ R60, R60, R85 ;  /* 0x000000553c3c7221 */ /* 0x000fe40000010000 */
[----:B------:R-:W-:Y:S01]  /*ea20*/  FADD.FTZ R39, R39, R112 ;  /* 0x0000007027277221 */ /* 0x000fe20000010000 */
[----:B------:R-:W-:Y:S01]  /*ea30*/  FADD.FTZ R53, R53, R38 ;  /* 0x0000002635357221 */ /* 0x000fe20000010000 */
[----:B------:R-:W-:Y:S01]  /*ea40*/  FADD.FTZ R65, R65, R60 ;  /* 0x0000003c41417221 */ /* 0x000fe20000010000 */
[----:B-1----:R-:W-:Y:S01]  /*ea50*/  F2FP.F16.F32.PACK_AB R139, R181, R52 ;  /* 0x00000034b58b723e */ /* 0x002fe200000000ff */
[----:B------:R-:W-:Y:S01]  /*ea60*/  FADD.FTZ R202, R202, R39 ;  /* 0x00000027caca7221 */ /* 0x000fe20000010000 */
[----:B------:R-:W-:Y:S01]  /*ea70*/  FADD.FTZ R114, R114, R53 ;  /* 0x0000003572727221 */ /* 0x000fe20000010000 */
[----:B------:R-:W-:Y:S02]  /*ea80*/  FADD.FTZ R52, R52, R65 ;  /* 0x0000004134347221 */ /* 0x000fe40000010000 */
        /* <DEDUP_REMOVED lines=8> */
[----:B------:R-:W-:Y:S04]  /*eb10*/  FADD.FTZ R238, R178, R131 ;  /* 0x00000083b2ee7221 */ /* 0x000fe80000010000 */
[C---:B------:R-:W-:Y:S08]  /*eb20*/  HMMA.16816.F32 R148, R132.reuse, R150, R16 ;  /* 0x000000968494723c */ /* 0x040ff00000001810 */
[-C--:B--2---:R-:W-:Y:S08]  /*eb30*/  HMMA.16816.F32 R144, R132, R40.reuse, R20 ;  /* 0x000000288490723c */ /* 0x084ff00000001814 */
[C---:B------:R-:W-:Y:S08]  /*eb40*/  HMMA.16816.F32 R140, R136.reuse, R40, R24 ;  /* 0x00000028888c723c */ /* 0x040ff00000001818 */
[-C--:B------:R-:W-:Y:S08]  /*eb50*/  HMMA.16816.F32 R136, R136, R42.reuse, R28 ;  /* 0x0000002a8888723c */ /* 0x080ff0000000181c */
[----:B------:R-:W-:Y:S01]  /*eb60*/  HMMA.16816.F32 R132, R132, R42, R32 ;  /* 0x0000002a8484723c */ /* 0x000fe20000001820 */
[----:B------:R-:W-:Y:S08]  /*eb70*/  @!UPT UIADD3 URZ, UPT, UPT, URZ, URZ, URZ ;  /* 0x000000fffffff290 */ /* 0x000ff0000fffe0ff */
[----:B------:R-:W-:Y:S11]  /*eb80*/  @P0 BRA `(.L_x_902) ;  /* 0xffffffac00080947 */ /* 0x000ff6000383ffff */
.L_x_901:
[----:B------:R-:W1:Y:S01]  /*eb90*/  SHFL.BFLY PT, R0, R241, 0x2, 0x1f ;  /* 0x0c401f00f1007f89 */ /* 0x000e6200000e0000 */
[----:B------:R-:W2:Y:S01]  /*eba0*/  S2UR UR4, SR_CgaCtaId ;  /* 0x00000000000479c3 */ /* 0x000ea20000008800 */
[----:B------:R-:W-:Y:S01]  /*ebb0*/  UMOV UR5, 0x400 ;  /* 0x0000040000057882 */ /* 0x000fe20000000000 */
[----:B------:R-:W-:Y:S01]  /*ebc0*/  ISETP.NE.AND P2, PT, R228, -0x1, PT ;  /* 0xffffffffe400780c */ /* 0x000fe20003f45270 */
[----:B------:R-:W3:Y:S04]  /*ebd0*/  SHFL.BFLY PT, R7, R238, 0x2, 0x1f ;  /* 0x0c401f00ee077f89 */ /* 0x000ee800000e0000 */
[----:B------:R-:W4:Y:S01]  /*ebe0*/  SHFL.BFLY PT, R9, R240, 0x2, 0x1f ;  /* 0x0c401f00f0097f89 */ /* 0x000f2200000e0000 */
[----:B------:R-:W5:Y:S03]  /*ebf0*/  LDC R21, c[0x0][0x434] ;  /* 0x00010d00ff157b82 */ /* 0x000f660000000800 */
[----:B------:R-:W4:Y:S05]  /*ec00*/  SHFL.BFLY PT, R8, R239, 0x2, 0x1f ;  /* 0x0c401f00ef087f89 */ /* 0x000f2a00000e0000 */
[----:B------:R-:W5:Y:S01]  /*ec10*/  LDC R23, c[0x0][0x434] ;  /* 0x00010d00ff177b82 */ /* 0x000f620000000800 */
        /* <DEDUP_REMOVED lines=12> */
[----:B------:R-:W-:Y:S01]  /*ece0*/  LOP3.LUT R5, R0, 0x6, RZ, 0xc0, !PT ;  /* 0x0000000600057812 */ /* 0x000fe200078ec0ff */
[----:B------:R-:W-:Y:S01]  /*ecf0*/  MUFU.RCP R12, R10 ;  /* 0x0000000a000c7308 */ /* 0x000fe20000001000 */
[----:B------:R-:W-:Y:S01]  /*ed00*/  SHF.L.U32 R4, R229, 0x4, RZ ;  /* 0x00000004e5047819 */ /* 0x000fe200000006ff */
[----:B---3--:R-:W-:Y:S01]  /*ed10*/  FADD.FTZ R11, R6, R11 ;  /* 0x0000000b060b7221 */ /* 0x008fe20000010000 */
[----:B------:R-:W-:Y:S02]  /*ed20*/  FSETP.NE.FTZ.AND P5, PT, R13, RZ, PT ;  /* 0x000000ff0d00720b */ /* 0x000fe40003fb5000 */
[----:B------:R-:W-:Y:S01]  /*ed30*/  LOP3.LUT R5, R5, 0x3e00, R4, 0xf8, !PT ;  /* 0x00003e0005057812 */ /* 0x000fe200078ef804 */
[----:B----4-:R-:W-:Y:S01]  /*ed40*/  FADD.FTZ R6, R9, R8 ;  /* 0x0000000809067221 */ /* 0x010fe20000010000 */
[----:B------:R-:W-:Y:S01]  /*ed50*/  SHF.L.U32 R4, R229, 0x3, RZ ;  /* 0x00000003e5047819 */ /* 0x000fe200000006ff */
[----:B------:R-:W1:Y:S01]  /*ed60*/  MUFU.RCP R0, R13 ;  /* 0x0000000d00007308 */ /* 0x000e620000001000 */
[----:B------:R-:W-:-:S02]  /*ed70*/  SHF.L.U32 R8, R222, 0x5, RZ ;  /* 0x00000005de087819 */ /* 0x000fc400000006ff */
[----:B------:R-:W-:Y:S02]  /*ed80*/  LOP3.LUT R4, R4, 0xc0, RZ, 0xc0, !PT ;  /* 0x000000c004047812 */ /* 0x000fe400078ec0ff */
[----:B------:R-:W-:Y:S02]  /*ed90*/  LOP3.LUT R5, R5, 0x20, R8, 0xf8, !PT ;  /* 0x0000002005057812 */ /* 0x000fe400078ef808 */
[----:B------:R-:W-:Y:S01]  /*eda0*/  LOP3.LUT R4, R4, 0x18, R229, 0xf8, !PT ;  /* 0x0000001804047812 */ /* 0x000fe200078ef8e5 */
[----:B------:R-:W2:Y:S01]  /*edb0*/  MUFU.RCP R7, R11 ;  /* 0x0000000b00077308 */ /* 0x000ea20000001000 */
[----:B------:R-:W-:Y:S01]  /*edc0*/  FSETP.NE.FTZ.AND P6, PT, R10, RZ, PT ;  /* 0x000000ff0a00720b */ /* 0x000fe20003fd5000 */
[----:B------:R-:W3:Y:S01]  /*edd0*/  @P5 LDC R27, c[0x0][0x458] ;  /* 0x00011600ff1b5b82 */ /* 0x000ee20000000800 */
[----:B------:R-:W-:Y:S02]  /*ede0*/  LOP3.LUT R4, R5, R4, RZ, 0xfc, !PT ;  /* 0x0000000405047212 */ /* 0x000fe400078efcff */
[----:B------:R-:W-:-:S02]  /*edf0*/  FSETP.NE.FTZ.AND P4, PT, R11, RZ, PT ;  /* 0x000000ff0b00720b */ /* 0x000fc40003f95000 */
[----:B------:R-:W-:Y:S01]  /*ee00*/  FSETP.NE.FTZ.AND P3, PT, R6, RZ, PT ;  /* 0x000000ff0600720b */ /* 0x000fe20003f75000 */
[----:B------:R-:W4:Y:S01]  /*ee10*/  MUFU.RCP R5, R6 ;  /* 0x0000000600057308 */ /* 0x000f220000001000 */
[----:B-1----:R-:W-:Y:S02]  /*ee20*/  FSEL R0, R0, 1, P5 ;  /* 0x3f80000000007808 */ /* 0x002fe40002800000 */
[----:B------:R-:W-:Y:S02]  /*ee30*/  FSEL R12, R12, 1, P6 ;  /* 0x3f8000000c0c7808 */ /* 0x000fe40003000000 */
[----:B------:R-:W-:Y:S01]  /*ee40*/  SHF.L.U32 R8, R229, 0x2, RZ ;  /* 0x00000002e5087819 */ /* 0x000fe200000006ff */
        /* <DEDUP_REMOVED lines=8> */
[----:B--2---:R-:W-:Y:S01]  /*eed0*/  FSEL R7, R7, 1, P4 ;  /* 0x3f80000007077808 */ /* 0x004fe20002000000 */
[----:B------:R-:W1:Y:S01]  /*eee0*/  LDC.U8 R0, c[0x0][0x549] ;  /* 0x00015240ff007b82 */ /* 0x000e620000000000 */
[C---:B------:R-:W-:Y:S01]  /*eef0*/  FMUL.FTZ R156, R12.reuse, R156 ;  /* 0x0000009c0c9c7220 */ /* 0x040fe20000410000 */
[----:B----4-:R-:W-:Y:S01]  /*ef00*/  FSEL R5, R5, 1, P3 ;  /* 0x3f80000005057808 */ /* 0x010fe20001800000 */
[C---:B------:R-:W-:Y:S01]  /*ef10*/  FMUL.FTZ R157, R12.reuse, R157 ;  /* 0x0000009d0c9d7220 */ /* 0x040fe20000410000 */
[C---:B------:R-:W-:Y:S01]  /*ef20*/  FMUL.FTZ R148, R12.reuse, R148 ;  /* 0x000000940c947220 */ /* 0x040fe20000410000 */
[----:B------:R-:W-:Y:S01]  /*ef30*/  FMUL.FTZ R149, R12, R149 ;  /* 0x000000950c957220 */ /* 0x000fe20000410000 */
[----:B------:R-:W-:Y:S01]  /*ef40*/  LOP3.LUT R9, R8, 0x20, RZ, 0xc0, !PT ;  /* 0x0000002008097812 */ /* 0x000fe200078ec0ff */
[C---:B------:R-:W-:Y:S01]  /*ef50*/  FMUL.FTZ R160, R7.reuse, R160 ;  /* 0x000000a007a07220 */ /* 0x040fe20000410000 */
[----:B------:R-:W-:Y:S01]  /*ef60*/  FMUL.FTZ R161, R7, R161 ;  /* 0x000000a107a17220 */ /* 0x000fe20000410000 */
[C---:B------:R-:W-:Y:S01]  /*ef70*/  FMUL.FTZ R162, R5.reuse, R162 ;  /* 0x000000a205a27220 */ /* 0x040fe20000410000 */
[----:B------:R-:W-:Y:S01]  /*ef80*/  FMUL.FTZ R163, R5, R163 ;  /* 0x000000a305a37220 */ /* 0x000fe20000410000 */
[----:B------:R-:W-:Y:S01]  /*ef90*/  LEA R15, R4, UR4, 0x1 ;  /* 0x00000004040f7c11 */ /* 0x000fe2000f8e08ff */
[C---:B------:R-:W-:Y:S01]  /*efa0*/  FMUL.FTZ R152, R7.reuse, R152 ;  /* 0x0000009807987220 */ /* 0x040fe20000410000 */
[----:B------:R-:W-:Y:S01]  /*efb0*/  LOP3.LUT R8, R8, 0x40, RZ, 0xc0, !PT ;  /* 0x0000004008087812 */ /* 0x000fe200078ec0ff */
[----:B------:R-:W-:Y:S01]  /*efc0*/  FMUL.FTZ R153, R7, R153 ;  /* 0x0000009907997220 */ /* 0x000fe20000410000 */
[C---:B------:R-:W-:Y:S01]  /*efd0*/  FMUL.FTZ R154, R5.reuse, R154 ;  /* 0x0000009a059a7220 */ /* 0x040fe20000410000 */
[----:B------:R-:W-:Y:S01]  /*efe0*/  FMUL.FTZ R155, R5, R155 ;  /* 0x0000009b059b7220 */ /* 0x000fe20000410000 */
[C---:B------:R-:W-:Y:S01]  /*eff0*/  FMUL.FTZ R144, R12.reuse, R144 ;  /* 0x000000900c907220 */ /* 0x040fe20000410000 */
[C---:B------:R-:W-:Y:S01]  /*f000*/  FMUL.FTZ R145, R12.reuse, R145 ;  /* 0x000000910c917220 */ /* 0x040fe20000410000 */
[C---:B------:R-:W-:Y:S01]  /*f010*/  FMUL.FTZ R132, R12.reuse, R132 ;  /* 0x000000840c847220 */ /* 0x040fe20000410000 */
[----:B------:R-:W-:Y:S01]  /*f020*/  FMUL.FTZ R133, R12, R133 ;  /* 0x000000850c857220 */ /* 0x000fe20000410000 */
[----:B------:R-:W-:Y:S01]  /*f030*/  F2FP.F16.F32.PACK_AB R156, R157, R156 ;  /* 0x0000009c9d9c723e */ /* 0x000fe200000000ff */
[----:B------:R-:W-:Y:S01]  /*f040*/  FMUL.FTZ R140, R7, R140 ;  /* 0x0000008c078c7220 */ /* 0x000fe20000410000 */
[----:B------:R-:W-:Y:S01]  /*f050*/  F2FP.F16.F32.PACK_AB R158, R159, R158 ;  /* 0x0000009e9f9e723e */ /* 0x000fe200000000ff */
[----:B------:R-:W-:Y:S01]  /*f060*/  FMUL.FTZ R141, R7, R141 ;  /* 0x0000008d078d7220 */ /* 0x000fe20000410000 */
[----:B-1----:R-:W-:Y:S01]  /*f070*/  ISETP.NE.AND P1, PT, R0, RZ, PT ;  /* 0x000000ff0000720c */ /* 0x002fe20003f25270 */
[C---:B------:R-:W-:Y:S01]  /*f080*/  FMUL.FTZ R142, R5.reuse, R142 ;  /* 0x0000008e058e7220 */ /* 0x040fe20000410000 */
[C---:B------:R-:W-:Y:S01]  /*f090*/  FMUL.FTZ R143, R5.reuse, R143 ;  /* 0x0000008f058f7220 */ /* 0x040fe20000410000 */
[----:B------:R-:W-:Y:S01]  /*f0a0*/  FMUL.FTZ R138, R5, R138 ;  /* 0x0000008a058a7220 */ /* 0x000fe20000410000 */
[----:B------:R-:W-:Y:S01]  /*f0b0*/  F2FP.F16.F32.PACK_AB R148, R149, R148 ;  /* 0x000000949594723e */ /* 0x000fe200000000ff */
[----:B------:R-:W-:Y:S01]  /*f0c0*/  FMUL.FTZ R5, R5, R139 ;  /* 0x0000008b05057220 */ /* 0x000fe20000410000 */
[----:B------:R-:W-:Y:S01]  /*f0d0*/  F2FP.F16.F32.PACK_AB R150, R151, R150 ;  /* 0x000000969796723e */ /* 0x000fe200000000ff */
[----:B------:R-:W-:Y:S01]  /*f0e0*/  STS [R15], R156 ;  /* 0x0000009c0f007388 */ /* 0x000fe20000000800 */
[C---:B------:R-:W-:Y:S01]  /*f0f0*/  IADD3 R17, PT, PT, R15.reuse, -R9, RZ ;  /* 0x800000090f117210 */ /* 0x040fe20007ffe0ff */
[----:B------:R-:W1:Y:S01]  /*f100*/  @P6 LDC R16, c[0x0][0x458] ;  /* 0x00011600ff106b82 */ /* 0x000e620000000800 */
[----:B------:R-:W-:Y:S01]  /*f110*/  IADD3 R19, PT, PT, R15, -R8, RZ ;  /* 0x800000080f137210 */ /* 0x000fe20007ffe0ff */
[----:B------:R-:W-:Y:S01]  /*f120*/  STS [R15+0x200], R158 ;  /* 0x0002009e0f007388 */ /* 0x000fe20000000800 */
[----:B------:R-:W-:Y:S01]  /*f130*/  F2FP.F16.F32.PACK_AB R160, R161, R160 ;  /* 0x000000a0a1a0723e */ /* 0x000fe200000000ff */
[----:B------:R-:W-:Y:S01]  /*f140*/  FMUL.FTZ R136, R7, R136 ;  /* 0x0000008807887220 */ /* 0x000fe20000410000 */
[----:B------:R-:W-:Y:S01]  /*f150*/  F2FP.F16.F32.PACK_AB R162, R163, R162 ;  /* 0x000000a2a3a2723e */ /* 0x000fe200000000ff */
[----:B------:R-:W-:Y:S01]  /*f160*/  STS [R17+0x10], R148 ;  /* 0x0000109411007388 */ /* 0x000fe20000000800 */
[----:B------:R-:W-:Y:S01]  /*f170*/  F2FP.F16.F32.PACK_AB R152, R153, R152 ;  /* 0x000000989998723e */ /* 0x000fe200000000ff */
[----:B------:R-:W5:Y:S01]  /*f180*/  @P1 LDC R12, c[0x0][0x430] ;  /* 0x00010c00ff0c1b82 */ /* 0x000f620000000800 */
[----:B------:R-:W-:Y:S01]  /*f190*/  F2FP.F16.F32.PACK_AB R154, R155, R154 ;  /* 0x0000009a9b9a723e */ /* 0x000fe200000000ff */
[----:B------:R-:W-:Y:S01]  /*f1a0*/  STS [R17+0x210], R150 ;  /* 0x0002109611007388 */ /* 0x000fe20000000800 */
[----:B------:R-:W-:Y:S01]  /*f1b0*/  F2FP.F16.F32.PACK_AB R144, R145, R144 ;  /* 0x000000909190723e */ /* 0x000fe200000000ff */
[----:B------:R-:W2:Y:S01]  /*f1c0*/  @P6 MUFU.LG2 R10, R10 ;  /* 0x0000000a000a6308 */ /* 0x000ea20000000c00 */
[----:B------:R-:W-:Y:S01]  /*f1d0*/  F2FP.F16.F32.PACK_AB R146, R147, R146 ;  /* 0x000000929392723e */ /* 0x000fe200000000ff */
[----:B------:R-:W-:Y:S01]  /*f1e0*/  STS [R15+0x1000], R160 ;  /* 0x001000a00f007388 */ /* 0x000fe20000000800 */
[----:B------:R-:W-:Y:S01]  /*f1f0*/  F2FP.F16.F32.PACK_AB R132, R133, R132 ;  /* 0x000000848584723e */ /* 0x000fe200000000ff */
[----:B------:R-:W4:Y:S01]  /*f200*/  LDC.U8 R0, c[0x0][0x548] ;  /* 0x00015200ff007b82 */ /* 0x000f220000000000 */
[----:B------:R-:W-:Y:S01]  /*f210*/  F2FP.F16.F32.PACK_AB R134, R135, R134 ;  /* 0x000000868786723e */ /* 0x000fe200000000ff */
[----:B------:R-:W-:Y:S01]  /*f220*/  STS [R15+0x1200], R162 ;  /* 0x001200a20f007388 */ /* 0x000fe20000000800 */
[----:B------:R-:W-:Y:S01]  /*f230*/  IADD3 R29, PT, PT, -R9, R19, RZ ;  /* 0x00000013091d7210 */ /* 0x000fe20007ffe1ff */
[----:B------:R1:W1:Y:S01]  /*f240*/  @P5 MUFU.LG2 R18, R13 ;  /* 0x0000000d00125308 */ /* 0x0002620000000c00 */
[----:B------:R-:W-:Y:S01]  /*f250*/  F2FP.F16.F32.PACK_AB R140, R141, R140 ;  /* 0x0000008c8d8c723e */ /* 0x000fe200000000ff */
[----:B------:R-:W-:Y:S01]  /*f260*/  STS [R17+0x1010], R152 ;  /* 0x0010109811007388 */ /* 0x000fe20000000800 */
[----:B------:R-:W-:Y:S01]  /*f270*/  F2FP.F16.F32.PACK_AB R142, R143, R142 ;  /* 0x0000008e8f8e723e */ /* 0x000fe200000000ff */
[----:B------:R-:W3:Y:S01]  /*f280*/  @!P2 LDC.64 R8, c[0x0][0x400] ;  /* 0x00010000ff08ab82 */ /* 0x000ee20000000a00 */
[----:B------:R-:W-:Y:S01]  /*f290*/  F2FP.F16.F32.PACK_AB R138, R5, R138 ;  /* 0x0000008a058a723e */ /* 0x000fe200000000ff */
[----:B------:R2:W-:Y:S01]  /*f2a0*/  STS [R17+0x1210], R154 ;  /* 0x0012109a11007388 */ /* 0x0005e20000000800 */
[----:B------:R-:W-:Y:S01]  /*f2b0*/  FMUL.FTZ R7, R7, R137 ;  /* 0x0000008907077220 */ /* 0x000fe20000410000 */
[----:B------:R1:W1:Y:S02]  /*f2c0*/  @P4 MUFU.LG2 R20, R11 ;  /* 0x0000000b00144308 */ /* 0x0002640000000c00 */
[----:B------:R-:W-:Y:S02]  /*f2d0*/  STS [R19+0x20], R144 ;  /* 0x0000209013007388 */ /* 0x000fe40000000800 */
[----:B------:R-:W1:Y:S01]  /*f2e0*/  @P2 LDC.64 R4, c[0x0][0x408] ;  /* 0x00010200ff042b82 */ /* 0x000e620000000a00 */
[----:B------:R-:W-:Y:S01]  /*f2f0*/  F2FP.F16.F32.PACK_AB R7, R7, R136 ;  /* 0x000000880707723e */ /* 0x000fe200000000ff */
[----:B------:R-:W-:Y:S01]  /*f300*/  STS [R19+0x220], R146 ;  /* 0x0002209213007388 */ /* 0x000fe20000000800 */
[----:B-----5:R-:W-:-:S03]  /*f310*/  @P1 IMAD R23, R12, R21, RZ ;  /* 0x000000150c171224 */ /* 0x020fc600078e02ff */
[----:B------:R-:W-:Y:S04]  /*f320*/  STS [R29+0x30], R132 ;  /* 0x000030841d007388 */ /* 0x000fe80000000800 */
[----:B------:R-:W-:Y:S04]  /*f330*/  STS [R29+0x230], R134 ;  /* 0x000230861d007388 */ /* 0x000fe80000000800 */
[----:B------:R-:W-:Y:S01]  /*f340*/  STS [R19+0x1020], R140 ;  /* 0x0010208c13007388 */ /* 0x000fe20000000800 */
[----:B---3--:R-:W-:-:S03]  /*f350*/  @!P2 IMAD.WIDE.U32 R24, R230, R8, RZ ;  /* 0x00000008e618a225 */ /* 0x008fc600078e00ff */
[----:B------:R-:W-:Y:S01]  /*f360*/  STS [R19+0x1220], R142 ;  /* 0x0012208e13007388 */ /* 0x000fe20000000800 */
[----:B--2---:R-:W2:Y:S03]  /*f370*/  @P1 LDC R17, c[0x0][0x430] ;  /* 0x00010c00ff111b82 */ /* 0x004ea60000000800 */
[----:B------:R-:W-:Y:S04]  /*f380*/  STS [R29+0x1230], R138 ;  /* 0x0012308a1d007388 */ /* 0x000fe80000000800 */
[----:B------:R3:W-:Y:S02]  /*f390*/  STS [R29+0x1030], R7 ;  /* 0x001030071d007388 */ /* 0x0007e40000000800 */
[----:B---3--:R-:W-:Y:S01]  /*f3a0*/  @P1 MOV R7, 0x1 ;  /* 0x0000000100071802 */ /* 0x008fe20000000f00 */
[----:B-1--4-:R-:W-:Y:S06]  /*f3b0*/  @P1 BRA `(.L_x_905) ;  /* 0x0000000000201947 */ /* 0x012fec0003800000 */
[----:B------:R-:W-:Y:S01]  /*f3c0*/  ISETP.NE.AND P0, PT, R0, RZ, PT ;  /* 0x000000ff0000720c */ /* 0x000fe20003f05270 */
[----:B------:R-:W1:-:S12]  /*f3d0*/  LDC R8, c[0x0][0x3e0] ;  /* 0x0000f800ff087b82 */ /* 0x000e580000000800 */
[----:B------:R-:W1:Y:S01]  /*f3e0*/  @P0 LDC R7, c[0x0][0x454] ;  /* 0x00011500ff070b82 */ /* 0x000e620000000800 */
[----:B--2---:R-:W-:Y:S02]  /*f3f0*/  @P0 MOV R17, 0x1 ;  /* 0x0000000100110802 */ /* 0x004fe40000000f00 */
[----:B------:R-:W-:-:S05]  /*f400*/  @!P0 MOV R17, 0x1 ;  /* 0x0000000100118802 */ /* 0x000fca0000000f00 */
[----:B------:R-:W3:Y:S01]  /*f410*/  @P0 LDC R23, c[0x0][0x454] ;  /* 0x00011500ff170b82 */ /* 0x000ee20000000800 */
[-C--:B-1----:R-:W-:Y:S02]  /*f420*/  @P0 IMAD R7, R7, R8.reuse, RZ ;  /* 0x0000000807070224 */ /* 0x082fe400078e02ff */
[----:B------:R-:W-:-:S07]  /*f430*/  @!P0 IMAD R7, R21, R8, RZ ;  /* 0x0000000815078224 */ /* 0x000fce00078e02ff */
.L_x_905:
[----:B------:R-:W-:Y:S01]  /*f440*/  BAR.SYNC.DEFER_BLOCKING 0x0 ;  /* 0x0000000000007b1d */ /* 0x000fe20000010000 */
[----:B------:R-:W-:Y:S01]  /*f450*/  ISETP.NE.AND P0, PT, R228, -0x1, PT ;  /* 0xffffffffe400780c */ /* 0x000fe20003f05270 */
[----:B------:R-:W-:Y:S01]  /*f460*/  @P5 FMUL.FTZ R29, R18, 0.69314718246459960938 ;  /* 0x3f317218121d5820 */ /* 0x000fe20000410000 */
[----:B------:R-:W-:Y:S01]  /*f470*/  ISETP.NE.AND P1, PT, R0, RZ, !P1 ;  /* 0x000000ff0000720c */ /* 0x000fe20004f25270 */
[----:B------:R-:W-:Y:S02]  /*f480*/  @!P2 IMAD R0, R230, R9, R25 ;  /* 0x00000009e600a224 */ /* 0x000fe400078e0219 */
[----:B------:R-:W-:Y:S02]  /*f490*/  @P6 FMUL.FTZ R22, R10, 0.69314718246459960938 ;  /* 0x3f3172180a166820 */ /* 0x000fe40000410000 */
[----:B------:R-:W1:Y:S01]  /*f4a0*/  @P4 LDC R8, c[0x0][0x458] ;  /* 0x00011600ff084b82 */ /* 0x000e620000000800 */
[----:B------:R-:W4:Y:S01]  /*f4b0*/  @P3 MUFU.LG2 R6, R6 ;  /* 0x0000000600063308 */ /* 0x000f220000000c00 */
[----:B------:R-:W-:Y:S01]  /*f4c0*/  @P2 IMAD.WIDE.U32 R18, R228, R4, RZ ;  /* 0x00000004e4122225 */ /* 0x000fe200078e00ff */
[----:B------:R-:W-:-:S03]  /*f4d0*/  MOV R11, 0x7f800000 ;  /* 0x7f800000000b7802 */ /* 0x000fc60000000f00 */
[----:B------:R-:W-:Y:S01]  /*f4e0*/  @P6 FFMA.FTZ R11, R37, R16, R22 ;  /* 0x00000010250b6223 */ /* 0x000fe20000010016 */
[----:B------:R-:W-:Y:S01]  /*f4f0*/  MOV R10, 0x7f800000 ;  /* 0x7f800000000a7802 */ /* 0x000fe20000000f00 */
[----:B------:R-:W-:Y:S02]  /*f500*/  @P2 IMAD R0, R228, R5, R19 ;  /* 0x00000005e4002224 */ /* 0x000fe400078e0213 */
[----:B------:R-:W-:Y:S01]  /*f510*/  @P5 FFMA.FTZ R10, R36, R27, R29 ;  /* 0x0000001b240a5223 */ /* 0x000fe2000001001d */
[----:B------:R-:W5:Y:S01]  /*f520*/  @P3 LDC R9, c[0x0][0x458] ;  /* 0x00011600ff093b82 */ /* 0x000f620000000800 */
[----:B------:R-:W-:Y:S01]  /*f530*/  @!P0 IMAD R228, R230, R21, RZ ;  /* 0x00000015e6e48224 */ /* 0x000fe200078e02ff */
[----:B------:R-:W-:Y:S01]  /*f540*/  LOP3.LUT P0, RZ, R229, 0x3, RZ, 0xc0, !PT ;  /* 0x00000003e5ff7812 */ /* 0x000fe2000780c0ff */
[----:B---3--:R-:W-:Y:S02]  /*f550*/  IMAD R23, R234, R23, RZ ;  /* 0x00000017ea177224 */ /* 0x008fe400078e02ff */
[----:B------:R-:W-:Y:S01]  /*f560*/  @P4 FMUL.FTZ R22, R20, 0.69314718246459960938 ;  /* 0x3f31721814164820 */ /* 0x000fe20000410000 */
[----:B--2---:R-:W-:Y:S01]  /*f570*/  IMAD R232, R232, R17, RZ ;  /* 0x00000011e8e87224 */ /* 0x004fe200078e02ff */
[----:B------:R-:W-:Y:S01]  /*f580*/  SHF.R.S32.HI R4, RZ, 0x1f, R228 ;  /* 0x0000001fff047819 */ /* 0x000fe200000114e4 */
[----:B------:R-:W-:Y:S01]  /*f590*/  @!P1 IMAD R23, R230, R7, R23 ;  /* 0x00000007e6179224 */ /* 0x000fe200078e0217 */
[----:B------:R-:W-:Y:S01]  /*f5a0*/  SEL R228, R228, RZ, P1 ;  /* 0x000000ffe4e47207 */ /* 0x000fe20000800000 */
[----:B------:R-:W-:Y:S01]  /*f5b0*/  BSSY.RECONVERGENT B0, `(.L_x_906) ;  /* 0x0000033000007945 */ /* 0x000fe20003800200 */
[----:B------:R2:W3:Y:S01]  /*f5c0*/  LDS.128 R12, [R231+0x1800] ;  /* 0x00180000e70c7984 */ /* 0x0004e20000000c00 */
[----:B------:R-:W-:Y:S01]  /*f5d0*/  SEL R4, R4, RZ, P1 ;  /* 0x000000ff04047207 */ /* 0x000fe20000800000 */
[----:B----4-:R-:W-:Y:S01]  /*f5e0*/  @P3 FMUL.FTZ R5, R6, 0.69314718246459960938 ;  /* 0x3f31721806053820 */ /* 0x010fe20000410000 */
[----:B------:R-:W-:-:S02]  /*f5f0*/  IADD3 R20, P5, P1, R232, R228, R23 ;  /* 0x000000e4e8147210 */ /* 0x000fc400079be017 */
[----:B------:R-:W-:Y:S02]  /*f600*/  SHF.R.S32.HI R7, RZ, 0x1f, R232 ;  /* 0x0000001fff077819 */ /* 0x000fe400000114e8 */
[----:B------:R-:W-:Y:S02]  /*f610*/  SHF.R.S32.HI R23, RZ, 0x1f, R23 ;  /* 0x0000001fff177819 */ /* 0x000fe40000011417 */
[----:B------:R-:W-:Y:S01]  /*f620*/  MOV R21, 0x7f800000 ;  /* 0x7f80000000157802 */ /* 0x000fe20000000f00 */
[----:B-1----:R-:W-:Y:S01]  /*f630*/  @P4 FFMA.FTZ R21, R3, R8, R22 ;  /* 0x0000000803154223 */ /* 0x002fe20000010016 */
[----:B------:R-:W-:Y:S02]  /*f640*/  MOV R16, 0x7f800000 ;  /* 0x7f80000000107802 */ /* 0x000fe40000000f00 */
[----:B------:R-:W-:Y:S01]  /*f650*/  IADD3.X R22, PT, PT, R7, R4, R23, P5, P1 ;  /* 0x0000000407167210 */ /* 0x000fe20002fe2417 */
[----:B-----5:R-:W-:Y:S01]  /*f660*/  @P3 FFMA.FTZ R16, R2, R9, R5 ;  /* 0x0000000902103223 */ /* 0x020fe20000010005 */
[----:B--2---:R-:W-:Y:S06]  /*f670*/  @P0 BRA `(.L_x_907) ;  /* 0x0000000000980947 */ /* 0x004fec0003800000 */
        /* <DEDUP_REMOVED lines=14> */
[----:B------:R-:W2:Y:S02]  /*f760*/  @!P5 LDC.64 R6, c[0x0][0x420] ;  /* 0x00010800ff06db82 */ /* 0x000ea40000000a00 */
[----:B------:R-:W-:Y:S01]  /*f770*/  @!P6 LEA.HI.X.SX32 R26, R29, R22, 0x1, P0 ;  /* 0x000000161d1ae211 */ /* 0x000fe200000f0eff */
[-C--:B------:R-:W-:Y:S02]  /*f780*/  @!P4 IMAD R29, R30, R17.reuse, RZ ;  /* 0x000000111e1dc224 */ /* 0x080fe400078e02ff */
[----:B------:R-:W-:-:S03]  /*f790*/  @!P3 IMAD R17, R28, R17, RZ ;  /* 0x000000111c11b224 */ /* 0x000fc600078e02ff */
        /* <DEDUP_REMOVED lines=8> */
[-C--:B------:R-:W-:Y:S02]  /*f820*/  @!P4 IADD3 R6, P1, PT, R29, R20.reuse, RZ ;  /* 0x000000141d06c210 */ /* 0x080fe40007f3e0ff */
[----:B------:R-:W-:Y:S02]  /*f830*/  @!P5 LEA.HI.X R27, R8, R7, R27, 0x2, P0 ;  /* 0x00000007081bd211 */ /* 0x000fe400000f141b */
[----:B------:R-:W-:-:S02]  /*f840*/  @!P3 IADD3 R20, P0, PT, R17, R20, RZ ;  /* 0x000000141114b210 */ /* 0x000fc40007f1e0ff */
[----:B------:R-:W-:Y:S01]  /*f850*/  @!P4 LEA.HI.X.SX32 R29, R29, R22, 0x1, P1 ;  /* 0x000000161d1dc211 */ /* 0x000fe200008f0eff */
[----:B------:R1:W-:Y:S01]  /*f860*/  @!P5 STG.E desc[UR14][R26.64], R10 ;  /* 0x0000000a1a00d986 */ /* 0x0003e2000c10190e */
[C---:B----4-:R-:W-:Y:S02]  /*f870*/  @!P4 LEA R4, P1, R6.reuse, R4, 0x2 ;  /* 0x000000040604c211 */ /* 0x050fe400078210ff */
[----:B------:R-:W-:Y:S02]  /*f880*/  @!P3 LEA.HI.X.SX32 R17, R17, R22, 0x1, P0 ;  /* 0x000000161111b211 */ /* 0x000fe400000f0eff */
[----:B------:R-:W-:Y:S02]  /*f890*/  @!P4 LEA.HI.X R5, R6, R5, R29, 0x2, P1 ;  /* 0x000000050605c211 */ /* 0x000fe400008f141d */
[----:B-----5:R-:W-:-:S03]  /*f8a0*/  @!P3 LEA R2, P0, R20, R2, 0x2 ;  /* 0x000000021402b211 */ /* 0x020fc600078010ff */
[----:B------:R1:W-:Y:S01]  /*f8b0*/  @!P4 STG.E desc[UR14][R4.64], R21 ;  /* 0x000000150400c986 */ /* 0x0003e2000c10190e */
[----:B------:R-:W-:-:S05]  /*f8c0*/  @!P3 LEA.HI.X R3, R20, R3, R17, 0x2, P0 ;  /* 0x000000031403b211 */ /* 0x000fca00000f1411 */
[----:B------:R1:W-:Y:S04]  /*f8d0*/  @!P3 STG.E desc[UR14][R2.64], R16 ;  /* 0x000000100200b986 */ /* 0x0003e8000c10190e */
.L_x_907:
[----:B------:R-:W-:Y:S05]  /*f8e0*/  BSYNC.RECONVERGENT B0 ;  /* 0x0000000000007941 */ /* 0x000fea0003800200 */
.L_x_906:
[----:B------:R-:W2:Y:S01]  /*f8f0*/  LDCU UR6, c[0x0][0x440] ;  /* 0x00008800ff0677ac */ /* 0x000ea20008000800 */
[----:B-1----:R1:W4:Y:S01]  /*f900*/  LDS.128 R4, [R231] ;  /* 0x00000000e7047984 */ /* 0x0023220000000c00 */
[----:B------:R-:W-:Y:S01]  /*f910*/  @P2 IMAD.MOV.U32 R24, RZ, RZ, R18 ;  /* 0x000000ffff182224 */ /* 0x000fe200078e0012 */
[----:B------:R-:W-:Y:S01]  /*f920*/  BSSY.RECONVERGENT B0, `(.L_x_908) ;  /* 0x0000016000007945 */ /* 0x000fe20003800200 */
[----:B------:R-:W5:Y:S03]  /*f930*/  LDCU.64 UR4, c[0x0][0x410] ;  /* 0x00008200ff0477ac */ /* 0x000f660008000a00 */
[----:B------:R-:W-:-:S05]  /*f940*/  IADD3 R8, P1, PT, R220, R24, RZ ;  /* 0x00000018dc087210 */ /* 0x000fca0007f3e0ff */
[----:B------:R-:W-:Y:S01]  /*f950*/  IMAD.X R9, RZ, RZ, R0, P1 ;  /* 0x000000ffff097224 */ /* 0x000fe200008e0600 */
[----:B--2---:R-:W-:-:S04]  /*f960*/  ISETP.GE.AND P0, PT, R220, UR6, PT ;  /* 0x00000006dc007c0c */ /* 0x004fc8000bf06270 */
[-C--:B------:R-:W-:Y:S01]  /*f970*/  ISETP.GE.OR P3, PT, R222, R219.reuse, P0 ;  /* 0x000000dbde00720c */ /* 0x080fe20000766670 */
[----:B-----5:R-:W-:Y:S01]  /*f980*/  IMAD.WIDE.U32 R8, R234, UR4, R8 ;  /* 0x00000004ea087c25 */ /* 0x020fe2000f8e0008 */
[-C--:B------:R-:W-:Y:S02]  /*f990*/  ISETP.GE.OR P2, PT, R218, R219.reuse, P0 ;  /* 0x000000dbda00720c */ /* 0x080fe40000746670 */
[-C--:B------:R-:W-:Y:S01]  /*f9a0*/  ISETP.GE.OR P1, PT, R217, R219.reuse, P0 ;  /* 0x000000dbd900720c */ /* 0x080fe20000726670 */
[----:B------:R-:W-:Y:S01]  /*f9b0*/  IMAD R11, R234, UR5, R9 ;  /* 0x00000005ea0b7c24 */ /* 0x000fe2000f8e0209 */
[----:B------:R-:W-:-:S07]  /*f9c0*/  ISETP.GE.OR P0, PT, R216, R219, P0 ;  /* 0x000000dbd800720c */ /* 0x000fce0000706670 */
        /* <DEDUP_REMOVED lines=11> */
.L_x_909:
[----:B------:R-:W-:Y:S05]  /*fa80*/  BSYNC.RECONVERGENT B0 ;  /* 0x0000000000007941 */ /* 0x000fea0003800200 */
.L_x_908:
[----:B-1--4-:R1:W2:Y:S01]  /*fa90*/  LDS.128 R4, [R231+0x800] ;  /* 0x00080000e7047984 */ /* 0x0122a20000000c00 */
        /* <DEDUP_REMOVED lines=15> */
.L_x_911:
[----:B------:R-:W-:Y:S05]  /*fb90*/  BSYNC.RECONVERGENT B0 ;  /* 0x0000000000007941 */ /* 0x000fea0003800200 */
.L_x_910:
        /* <DEDUP_REMOVED lines=16> */
.L_x_913:
[----:B------:R-:W-:Y:S05]  /*fca0*/  BSYNC.RECONVERGENT B0 ;  /* 0x0000000000007941 */ /* 0x000fea0003800200 */
.L_x_912:
[----:B------:R-:W-:Y:S05]  /*fcb0*/  @P0 EXIT ;  /* 0x000000000000094d */ /* 0x000fea0003800000 */
[----:B------:R-:W5:Y:S01]  /*fcc0*/  LDCU.64 UR6, c[0x0][0x408] ;  /* 0x00008100ff0677ac */ /* 0x000f620008000a00 */
[----:B------:R-:W-:Y:S01]  /*fcd0*/  IADD3 R227, P0, PT, R227, 0x60, RZ ;  /* 0x00000060e3e37810 */ /* 0x000fe20007f1e0ff */
[----:B---3--:R-:W-:Y:S01]  /*fce0*/  IMAD.MOV.U32 R2, RZ, RZ, R8 ;  /* 0x000000ffff027224 */ /* 0x008fe200078e0008 */
        /* <DEDUP_REMOVED lines=9> */
[----:B------:R-:W-:Y:S01]  /*fd80*/  STG.E.128 desc[UR14][R4.64], R12 ;  /* 0x0000000c04007986 */ /* 0x000fe2000c101d0e */
[----:B------:R-:W-:Y:S05]  /*fd90*/  EXIT ;  /* 0x000000000000794d */ /* 0x000fea0003800000 */
.L_x_914:
        /* <DEDUP_REMOVED lines=14> */
.L_x_1365:


//--------------------- .text._ZN5flash16flash_fwd_kernelI23Flash_fwd_kernel_traitsILi32ELi128ELi128ELi4ELb0ELb0EN7cutlass6half_tE19Flash_kernel_traitsILi32ELi128ELi128ELi4ES3_EELb1ELb0ELb1ELb0ELb0ELb1ELb0ELb0EEEvNS_16Flash_fwd_paramsE --------------------------
	.section	.text._ZN5flash16flash_fwd_kernelI23Flash_fwd_kernel_traitsILi32ELi128ELi128ELi4ELb0ELb0EN7cutlass6half_tE19Flash_kernel_traitsILi32ELi128ELi128ELi4ES3_EELb1ELb0ELb1ELb0ELb0ELb1ELb0ELb0EEEvNS_16Flash_fwd_paramsE,"ax",@progbits
	.align	128
        .global         _ZN5flash16flash_fwd_kernelI23Flash_fwd_kernel_traitsILi32ELi128ELi128ELi4ELb0ELb0EN7cutlass6half_tE19Flash_kernel_traitsILi32ELi128ELi128ELi4ES3_EELb1ELb0ELb1ELb0ELb0ELb1ELb0ELb0EEEvNS_16Flash_fwd_paramsE
        .type           _ZN5flash16flash_fwd_kernelI23Flash_fwd_kernel_traitsILi32ELi128ELi128ELi4ELb0ELb0EN7cutlass6half_tE19Flash_kernel_traitsILi32ELi128ELi128ELi4ES3_EELb1ELb0ELb1ELb0ELb0ELb1ELb0ELb0EEEvNS_16Flash_fwd_paramsE,@function
        .size           _ZN5flash16flash_fwd_kernelI23Flash_fwd_kernel_traitsILi32ELi128ELi128ELi4ELb0ELb0EN7cutlass6half_tE19Flash_kernel_traitsILi32ELi128ELi128ELi4ES3_EELb1ELb0ELb1ELb0ELb0ELb1ELb0ELb0EEEvNS_16Flash_fwd_paramsE,(.L_x_1366 - _ZN5flash16flash_fwd_kernelI23Flash_fwd_kernel_traitsILi32ELi128ELi128ELi4ELb0ELb0EN7cutlass6half_tE19Flash_kernel_traitsILi32ELi128ELi128ELi4ES3_EELb1ELb0ELb1ELb0ELb0ELb1ELb0ELb0EEEvNS_16Flash_fwd_paramsE)
        .other          _ZN5flash16flash_fwd_kernelI23Flash_fwd_kernel_traitsILi32ELi128ELi128ELi4ELb0ELb0EN7cutlass6half_tE19Flash_kernel_traitsILi32ELi128ELi128ELi4ES3_EELb1ELb0ELb1ELb0ELb0ELb1ELb0ELb0EEEvNS_16Flash_fwd_paramsE,@"STO_CUDA_ENTRY STV_DEFAULT"
_ZN5flash16flash_fwd_kernelI23Flash_fwd_kernel_traitsILi32ELi128ELi128ELi4ELb0ELb0EN7cutlass6half_tE19Flash_kernel_traitsILi32ELi128ELi128ELi4ES3_EELb1ELb0ELb1ELb0ELb0ELb1ELb0ELb0EEEvNS_16Flash_fwd_paramsE:
.text._ZN5flash16flash_fwd_kernelI23Flash_fwd_kernel_traitsILi32ELi128ELi128ELi4ELb0ELb0EN7cutlass6half_tE19Flash_kernel_traitsILi32ELi128ELi128ELi4ES3_EELb1ELb0ELb1ELb0ELb0ELb1ELb0ELb0EEEvNS_16Flash_fwd_paramsE:
        /* <DEDUP_REMOVED lines=9> */
[----:B------:R-:W3:Y:S01]  /*0090*/  S2R R194, SR_CTAID.Z ;  /* 0x0000000000c27919 */ /* 0x000ee20000002700 */
[----:B------:R-:W3:Y:S01]  /*00a0*/  S2R R251, SR_TID.X ;  /* 0x0000000000fb7919 */ /* 0x000ee20000002100 */
[----:B--2---:R-:W-:-:S03]  /*00b0*/  ISETP.NE.AND P2, PT, RZ, UR4, PT ;  /* 0x00000004ff007c0c */ /* 0x004fc6000bf45270 */
[----:B------:R-:W2:Y:S01]  /*00c0*/  S2UR UR13, SR_CTAID.X ;  /* 0x00000000000d79c3 */ /* 0x000ea20000002500 */
[----:B------:R-:W2:Y:S01]  /*00d0*/  LDCU.64 UR4, c[0x0][0x460] ;  /* 0x00008c00ff0477ac */ /* 0x000ea20008000a00 */
[----:B-1----:R-:W-:Y:S02]  /*00e0*/  IMAD.U32 R2, RZ, RZ, UR18 ;  /* 0x00000012ff027e24 */ /* 0x002fe4000f8e00ff */
[----:B------:R-:W-:-:S04]  /*00f0*/  IMAD.U32 R3, RZ, RZ, UR19 ;  /* 0x00000013ff037e24 */ /* 0x000fc8000f8e00ff */
[----:B------:R-:W1:Y:S02]  /*0100*/  LDC.64 R6, c[0x0][0x460] ;  /* 0x00011800ff067b82 */ /* 0x000e640000000a00 */
[----:B----4-:R3:W4:Y:S02]  /*0110*/  @P2 LDG.E.64 R4, desc[UR20][R2.64] ;  /* 0x0000001402042981 */ /* 0x010724000c1e1b00 */
[----:B---3--:R-:W-:Y:S02]  /*0120*/  @P2 IMAD.MOV.U32 R2, RZ, RZ, R77 ;  /* 0x000000ffff022224 */ /* 0x008fe400078e004d */
[----:B------:R-:W-:-:S06]  /*0130*/  @P2 IMAD.MOV.U32 R3, RZ, RZ, R78 ;  /* 0x000000ffff032224 */ /* 0x000fcc00078e004e */
[----:B------:R-:W3:Y:S01]  /*0140*/  @P2 LDG.E.64 R2, desc[UR20][R2.64] ;  /* 0x0000001402022981 */ /* 0x000ee2000c1e1b00 */
[----:B--2---:R-:W-:Y:S01]  /*0150*/  LOP3.LUT R0, R194, UR13, R190, 0xfe, !PT ;  /* 0x0000000dc2007c12 */ /* 0x004fe2000f8efebe */
[----:B------:R-:W-:Y:S01]  /*0160*/  UISETP.NE.U32.AND UP0, UPT, UR4, URZ, UPT ;  /* 0x000000ff0400728c */ /* 0x000fe2000bf05070 */
[----:B-1----:R-:W-:Y:S01]  /*0170*/  IMAD.WIDE.U32 R6, R190, 0x4, R6 ;  /* 0x00000004be067825 */ /* 0x002fe200078e0006 */
[----:B------:R-:W-:Y:S02]  /*0180*/  ISETP.NE.U32.AND P5, PT, RZ, UR4, PT ;  /* 0x00000004ff007c0c */ /* 0x000fe4000bfa5070 */
[----:B------:R-:W-:Y:S01]  /*0190*/  LOP3.LUT P3, RZ, R0, R251, RZ, 0xfc, !PT ;  /* 0x000000fb00ff7212 */ /* 0x000fe2000786fcff */
[----:B------:R-:W-:Y:S01]  /*01a0*/  UISETP.NE.AND.EX UP0, UPT, UR5, URZ, UPT, UP0 ;  /* 0x000000ff0500728c */ /* 0x000fe2000bf05300 */
[----:B------:R-:W3:Y:S01]  /*01b0*/  @P2 LDC R0, c[0x0][0x520] ;  /* 0x00014800ff002b82 */ /* 0x000ee20000000800 */
[----:B------:R-:W-:Y:S01]  /*01c0*/  ISETP.NE.AND.EX P5, PT, RZ, UR5, PT, P5 ;  /* 0x00000005ff007c0c */ /* 0x000fe2000bfa5350 */
[----:B------:R-:W1:Y:S03]  /*01d0*/  LDCU.64 UR4, c[0x0][0x478] ;  /* 0x00008f00ff0477ac */ /* 0x000e660008000a00 */
[----:B------:R-:W-:-:S06]  /*01e0*/  PLOP3.LUT P0, PT, PT, PT, UP0, 0x80, 0x8 ;  /* 0x000000000008781c */ /* 0x000fcc0003f0f008 */
[----:B------:R-:W2:Y:S01]  /*01f0*/  @!P3 LDC.64 R8, c[0x0][0x528] ;  /* 0x00014a00ff08bb82 */ /* 0x000ea20000000a00 */
[----:B----4-:R-:W-:Y:S02]  /*0200*/  @P2 R2UR UR18, R4 ;  /* 0x00000000041222ca */ /* 0x010fe400000e0000 */
[----:B------:R-:W-:-:S11]  /*0210*/  @P2 R2UR UR19, R5 ;  /* 0x00000000051322ca */ /* 0x000fd600000e0000 */
[----:B------:R-:W-:Y:S02]  /*0220*/  IMAD.U32 R4, RZ, RZ, UR18 ;  /* 0x00000012ff047e24 */ /* 0x000fe4000f8e00ff */
[----:B------:R-:W-:-:S05]  /*0230*/  IMAD.U32 R5, RZ, RZ, UR19 ;  /* 0x00000013ff057e24 */ /* 0x000fca000f8e00ff */
[----:B--2---:R-:W-:Y:S01]  /*0240*/  @!P3 STG.E.64 desc[UR20][R8.64], R4 ;  /* 0x000000040800b986 */ /* 0x004fe2000c101b14 */
[----:B---3--:R-:W-:-:S05]  /*0250*/  @P2 IADD3 R77, P1, PT, R2, R0, RZ ;  /* 0x00000000024d2210 */ /* 0x008fca0007f3e0ff */
[----:B------:R-:W-:Y:S02]  /*0260*/  @P2 IMAD.X R78, RZ, RZ, R3, P1 ;  /* 0x000000ffff4e2224 */ /* 0x000fe400008e0603 */
[----:B------:R-:W-:Y:S02]  /*0270*/  @!P3 IMAD.MOV.U32 R2, RZ, RZ, R77 ;  /* 0x000000ffff02b224 */ /* 0x000fe400078e004d */
[----:B------:R-:W-:-:S05]  /*0280*/  @!P3 IMAD.MOV.U32 R3, RZ, RZ, R78 ;  /* 0x000000ffff03b224 */ /* 0x000fca00078e004e */
[----:B------:R2:W-:Y:S04]  /*0290*/  @!P3 STG.E.64 desc[UR20][R8.64+0x8], R2 ;  /* 0x000008020800b986 */ /* 0x0005e8000c101b14 */
[----:B------:R-:W3:Y:S04]  /*02a0*/  @P0 LDG.E R0, desc[UR20][R6.64+0x4] ;  /* 0x0000041406000981 */ /* 0x000ee8000c1e1900 */
[----:B--2---:R2:W4:Y:S01]  /*02b0*/  @P5 LDG.E R9, desc[UR20][R6.64] ;  /* 0x0000001406095981 */ /* 0x004522000c1e1900 */
[----:B------:R-:W-:-:S04]  /*02c0*/  ISETP.NE.U32.AND P4, PT, RZ, UR6, PT ;  /* 0x00000006ff007c0c */ /* 0x000fc8000bf85070 */
[----:B------:R-:W-:Y:S01]  /*02d0*/  ISETP.NE.AND.EX P4, PT, RZ, UR7, PT, P4 ;  /* 0x00000007ff007c0c */ /* 0x000fe2000bf85340 */
[----:B------:R-:W-:Y:S01]  /*02e0*/  IMAD.MOV.U32 R11, RZ, RZ, RZ ;  /* 0x000000ffff0b7224 */ /* 0x000fe200078e00ff */
[----:B-1----:R-:W-:-:S04]  /*02f0*/  ISETP.NE.U32.AND P3, PT, RZ, UR4, PT ;  /* 0x00000004ff007c0c */ /* 0x002fc8000bf65070 */
[----:B------:R-:W-:Y:S01]  /*0300*/  ISETP.NE.AND.EX P3, PT, RZ, UR5, PT, P3 ;  /* 0x00000005ff007c0c */ /* 0x000fe2000bf65330 */
[----:B--2---:R-:W-:Y:S01]  /*0310*/  IMAD.SHL.U32 R6, R190, 0x4, RZ ;  /* 0x00000004be067824 */ /* 0x004fe200078e00ff */
[----:B------:R-:W-:-:S05]  /*0320*/  SHF.R.U32.HI R7, RZ, 0x1e, R190 ;  /* 0x0000001eff077819 */ /* 0x000fca00000116be */
[----:B------:R-:W-:-:S04]  /*0330*/  @P4 IADD3 R4, P2, PT, R6, UR6, RZ ;  /* 0x0000000606044c10 */ /* 0x000fc8000ff5e0ff */
[----:B------:R-:W-:-:S05]  /*0340*/  @P4 IADD3.X R5, PT, PT, R7, UR7, RZ, P2, !PT ;  /* 0x0000000707054c10 */ /* 0x000fca00097fe4ff */
[----:B------:R1:W5:Y:S01]  /*0350*/  @P4 LDG.E R11, desc[UR20][R4.64] ;  /* 0x00000014040b4981 */ /* 0x000362000c1e1900 */
[----:B------:R-:W-:Y:S01]  /*0360*/  @P3 IADD3 R2, P1, PT, R6, UR4, RZ ;  /* 0x0000000406023c10 */ /* 0x000fe2000ff3e0ff */
[----:B------:R-:W2:Y:S03]  /*0370*/  LDCU.U8 UR4, c[0x0][0x532] ;  /* 0x0000a640ff0477ac */ /* 0x000ea60008000000 */
[----:B------:R-:W-:-:S05]  /*0380*/  @P3 IADD3.X R3, PT, PT, R7, UR5, RZ, P1, !PT ;  /* 0x0000000507033c10 */ /* 0x000fca0008ffe4ff */
[----:B------:R2:W5:Y:S01]  /*0390*/  @P3 LDG.E R8, desc[UR20][R2.64] ;  /* 0x0000001402083981 */ /* 0x000562000c1e1900 */
[----:B-1----:R-:W1:Y:S01]  /*03a0*/  LDC.64 R4, c[0x0][0x468] ;  /* 0x00011a00ff047b82 */ /* 0x002e620000000a00 */
[----:B--2---:R-:W-:Y:S01]  /*03b0*/  ISETP.NE.AND P2, PT, RZ, UR4, PT ;  /* 0x00000004ff007c0c */ /* 0x004fe2000bf45270 */
[----:B------:R-:W-:Y:S01]  /*03c0*/  IMAD.MOV.U32 R12, RZ, RZ, -0x1 ;  /* 0xffffffffff0c7424 */ /* 0x000fe200078e00ff */
[----:B-1----:R-:W-:Y:S02]  /*03d0*/  IADD3 R2, P1, PT, R6, R4, RZ ;  /* 0x0000000406027210 */ /* 0x002fe40007f3e0ff */
[----:B------:R-:W-:-:S03]  /*03e0*/  ISETP.EQ.U32.AND P4, PT, R4, RZ, PT ;  /* 0x000000ff0400720c */ /* 0x000fc60003f82070 */
[----:B------:R-:W-:Y:S02]  /*03f0*/  IMAD.X R3, R7, 0x1, R5, P1 ;  /* 0x0000000107037824 */ /* 0x000fe400008e0605 */
[----:B------:R-:W1:Y:S01]  /*0400*/  @!P3 LDC.64 R6, c[0x0][0x488] ;  /* 0x00012200ff06bb82 */ /* 0x000e620000000a00 */
[----:B------:R-:W-:Y:S01]  /*0410*/  ISETP.EQ.OR.EX P4, PT, R5, RZ, !P2, P4 ;  /* 0x000000ff0500720c */ /* 0x000fe20005782740 */
[----:B------:R-:W2:-:S12]  /*0420*/  @!UP0 LDCU UR16, c[0x0][0x434] ;  /* 0x00008680ff1087ac */ /* 0x000e980008000800 */
[----:B------:R1:W5:Y:S01]  /*0430*/  @!P4 LDG.E R12, desc[UR20][R2.64] ;  /* 0x00000014020cc981 */ /* 0x000362000c1e1900 */
[----:B------:R-:W-:-:S04]  /*0440*/  ISETP.NE.U32.AND P4, PT, R4, RZ, PT ;  /* 0x000000ff0400720c */ /* 0x000fc80003f85070 */
[----:B------:R-:W-:Y:S01]  /*0450*/  ISETP.NE.AND.EX P4, PT, R5, RZ, PT, P4 ;  /* 0x000000ff0500720c */ /* 0x000fe20003f85340 */
[----:B------:R-:W-:Y:S01]  /*0460*/  UMOV UR12, 0xffffffff ;  /* 0xffffffff000c7882 */ /* 0x000fe20000000000 */
[----:B-1----:R-:W-:-:S04]  /*0470*/  @!P3 ISETP.NE.U32.AND P1, PT, R6, RZ, PT ;  /* 0x000000ff0600b20c */ /* 0x002fc80003f25070 */
[----:B------:R-:W-:Y:S01]  /*0480*/  @!P3 ISETP.NE.AND.EX P1, PT, R7, RZ, PT, P1 ;  /* 0x000000ff0700b20c */ /* 0x000fe20003f25310 */
[----:B------:R-:W-:Y:S01]  /*0490*/  USHF.L.U32 UR13, UR13, 0x7, URZ ;  /* 0x000000070d0d7899 */ /* 0x000fe200080006ff */
[----:B---3--:R-:W-:Y:S02]  /*04a0*/  @P0 R2UR UR4, R0 ;  /* 0x00000000000402ca */ /* 0x008fe400000e0000 */
[----:B------:R-:W1:Y:S01]  /*04b0*/  @!P3 LDC R0, c[0x0][0x43c] ;  /* 0x00010f00ff00bb82 */ /* 0x000e620000000800 */
[----:B----4-:R-:W-:Y:S02]  /*04c0*/  @P5 R2UR UR12, R9 ;  /* 0x00000000090c52ca */ /* 0x010fe400000e0000 */
[----:B-1----:R-:W-:-:S05]  /*04d0*/  @!P3 SEL R4, R0, RZ, P1 ;  /* 0x000000ff0004b207 */ /* 0x002fca0000800000 */
[----:B------:R-:W1:Y:S06]  /*04e0*/  @!P4 LDC R0, c[0x0][0x438] ;  /* 0x00010e00ff00cb82 */ /* 0x000e6c0000000800 */
[----:B--2---:R-:W-:-:S04]  /*04f0*/  @UP0 UIADD3 UR16, UPT, UPT, UR4, -UR12, URZ ;  /* 0x8000000c04100290 */ /* 0x004fc8000fffe0ff */
[----:B------:R-:W-:-:S06]  /*0500*/  UISETP.GT.AND UP0, UPT, UR16, UR13, UPT ;  /* 0x0000000d1000728c */ /* 0x000fcc000bf04270 */
[----:B------:R-:W-:Y:S01]  /*0510*/  PLOP3.LUT P0, PT, PT, PT, UP0, 0x80, 0x8 ;  /* 0x000000000008781c */ /* 0x000fe20003f0f008 */
[----:B------:R-:W-:-:S12]  /*0520*/  @!P4 BRA `(.L_x_915) ;  /* 0x00000000000cc947 */ /* 0x000fd80003800000 */
[----:B-1----:R-:W2:Y:S02]  /*0530*/  @P2 LDG.E R0, desc[UR20][R2.64+0x4] ;  /* 0x0000041402002981 */ /* 0x002ea4000c1e1900 */
[----:B--2--5:R-:W-:-:S06]  /*0540*/  @P2 IADD3 R0, PT, PT, R0, -R12, RZ ;  /* 0x8000000c00002210 */ /* 0x024fcc0007ffe0ff */
[----:B------:R2:W5:Y:S02]  /*0550*/  @!P2 LDG.E R0, desc[UR20][R2.64] ;  /* 0x000000140200a981 */ /* 0x000564000c1e1900 */
.L_x_915:
[----:B--2--5:R-:W-:Y:S02]  /*0560*/  @P3 IADD3 R2, PT, PT, R8, -R11, RZ ;  /* 0x8000000b08023210 */ /* 0x024fe40007ffe0ff */
[----:B-1----:R-:W-:Y:S01]  /*0570*/  @!P3 IADD3 R0, PT, PT, R4, R0, -R11 ;  /* 0x000000000400b210 */ /* 0x002fe20007ffe80b */
[----:B------:R-:W-:Y:S06]  /*0580*/  @!P0 EXIT ;  /* 0x000000000000894d */ /* 0x000fec0003800000 */
[----:B------:R-:W1:Y:S01]  /*0590*/  LDC R79, c[0x0][0x504] ;  /* 0x00014100ff4f7b82 */ /* 0x000e620000000800 */
[----:B------:R-:W-:Y:S01]  /*05a0*/  @P3 R2UR UR15, R2 ;  /* 0x00000000020f32ca */ /* 0x000fe200000e0000 */
[----:B------:R-:W2:Y:S01]  /*05b0*/  LDCU UR14, c[0x0][0x508] ;  /* 0x0000a100ff0e77ac */ /* 0x000ea20008000800 */
[----:B------:R-:W-:-:S13]  /*05c0*/  @!P3 R2UR UR15, R0 ;  /* 0x00000000000fb2ca */ /* 0x000fda00000e0000 */
[----:B------:R-:W-:Y:S01]  /*05d0*/  UIADD3 UR7, UPT, UPT, UR15, 0x7f, URZ ;  /* 0x0000007f0f077890 */ /* 0x000fe2000fffe0ff */
[----:B------:R-:W-:-:S03]  /*05e0*/  IMAD.U32 R0, RZ, RZ, UR15 ;  /* 0x0000000fff007e24 */ /* 0x000fc6000f8e00ff */
[----:B------:R-:W-:Y:S02]  /*05f0*/  UIADD3 UR5, UPT, UPT, UR7, UR13, -UR16 ;  /* 0x0000000d07057290 */ /* 0x000fe4000fffe810 */
[----:B------:R-:W-:Y:S02]  /*0600*/  USHF.R.S32.HI UR6, URZ, 0x1f, UR7 ;  /* 0x0000001fff067899 */ /* 0x000fe40008011407 */
[----:B--2---:R-:W-:Y:S01]  /*0610*/  UIADD3 UR5, UPT, UPT, UR5, 0x80, UR14 ;  /* 0x0000008005057890 */ /* 0x004fe2000fffe00e */
[----:B-1----:R-:W-:-:S03]  /*0620*/  VIADD R79, R79, UR16 ;  /* 0x000000104f4f7c36 */ /* 0x002fc60008000000 */
[----:B------:R-:W-:Y:S01]  /*0630*/  USHF.R.S32.HI UR4, URZ, 0x1f, UR5 ;  /* 0x0000001fff047899 */ /* 0x000fe20008011405 */
[----:B------:R-:W-:Y:S01]  /*0640*/  IMAD.U32 R3, RZ, RZ, UR6 ;  /* 0x00000006ff037e24 */ /* 0x000fe2000f8e00ff */
[----:B------:R-:W-:-:S04]  /*0650*/  IADD3 R0, PT, PT, -R79, UR13, R0 ;  /* 0x0000000d4f007c10 */ /* 0x000fc8000fffe100 */
[----:B------:R-:W-:Y:S01]  /*0660*/  SHF.R.S32.HI R2, RZ, 0x1f, R0 ;  /* 0x0000001fff027819 */ /* 0x000fe20000011400 */
[----:B------:R-:W-:Y:S01]  /*0670*/  IMAD.U32 R4, RZ, RZ, UR4 ;  /* 0x00000004ff047e24 */ /* 0x000fe2000f8e00ff */
[----:B------:R-:W-:Y:S02]  /*0680*/  LEA.HI R3, R3, UR7, RZ, 0x7 ;  /* 0x0000000703037c11 */ /* 0x000fe4000f8f38ff */
[----:B------:R-:W-:Y:S02]  /*0690*/  LEA.HI R2, R2, R0, RZ, 0x7 ;  /* 0x0000000002027211 */ /* 0x000fe400078f38ff */
[----:B------:R-:W-:Y:S02]  /*06a0*/  LEA.HI R0, R4, UR5, RZ, 0x7 ;  /* 0x0000000504007c11 */ /* 0x000fe4000f8f38ff */
[----:B------:R-:W-:Y:S02]  /*06b0*/  SHF.R.S32.HI R2, RZ, 0x7, R2 ;  /* 0x00000007ff027819 */ /* 0x000fe40000011402 */
[----:B------:R-:W-:-:S02]  /*06c0*/  SHF.R.S32.HI R3, RZ, 0x7, R3 ;  /* 0x00000007ff037819 */ /* 0x000fc40000011403 */
[----:B------:R-:W-:Y:S02]  /*06d0*/  SHF.R.S32.HI R0, RZ, 0x7, R0 ;  /* 0x00000007ff007819 */ /* 0x000fe40000011400 */
[----:B------:R-:W-:Y:S02]  /*06e0*/  VIMNMX R249, PT, PT, RZ, R2, !PT ;  /* 0x00000002fff97248 */ /* 0x000fe40007fe0100 */
[----:B------:R-:W-:-:S03]  /*06f0*/  VIMNMX R40, PT, PT, R3, R0, PT ;  /* 0x0000000003287248 */ /* 0x000fc60003fe0100 */
[----:B------:R1:W-:Y:S01]  /*0700*/  STL [R1+0x78], R249 ;  /* 0x000078f901007387 */ /* 0x0003e20000100800 */
[----:B------:R-:W-:-:S03]  /*0710*/  ISETP.GT.AND P0, PT, R40, R249, PT ;  /* 0x000000f92800720c */ /* 0x000fc60003f04270 */
[----:B------:R1:W-:Y:S10]  /*0720*/  STL [R1+0x38], R40 ;  /* 0x0000382801007387 */ /* 0x0003f40000100800 */
[----:B------:R-:W-:Y:S05]  /*0730*/  @P0 BRA `(.L_x_916) ;  /* 0x0000000800a80947 */ /* 0x000fea0003800000 */
[----:B------:R-:W2:Y:S01]  /*0740*/  LDC.U8 R0, c[0x0][0x549] ;  /* 0x00015240ff007b82 */ /* 0x000ea20000000000 */
[----:B------:R-:W-:-:S06]  /*0750*/  UISETP.NE.AND UP0, UPT, UR12, -0x1, UPT ;  /* 0xffffffff0c00788c */ /* 0x000fcc000bf05270 */
[----:B------:R-:W-:Y:S01]  /*0760*/  PLOP3.LUT P2, PT, PT, PT, UP0, 0x80, 0x8 ;  /* 0x000000000008781c */ /* 0x000fe20003f4f008 */
[----:B------:R-:W3:Y:S08]  /*0770*/  LDC.U8 R15, c[0x0][0x548] ;  /* 0x00015200ff0f7b82 */ /* 0x000ef00000000000 */
[----:B------:R-:W4:Y:S01]  /*0780*/  LDC R13, c[0x0][0x434] ;  /* 0x00010d00ff0d7b82 */ /* 0x000f220000000800 */
[----:B--2---:R-:W-:-:S07]  /*0790*/  ISETP.NE.AND P1, PT, R0, RZ, PT ;  /* 0x000000ff0000720c */ /* 0x004fce0003f25270 */
[----:B------:R-:W2:Y:S01]  /*07a0*/  @!P2 LDC.64 R2, c[0x0][0x400] ;  /* 0x00010000ff02ab82 */ /* 0x000ea20000000a00 */
[----:B---3--:R-:W-:-:S07]  /*07b0*/  ISETP.NE.AND P0, PT, R15, RZ, !P1 ;  /* 0x000000ff0f00720c */ /* 0x008fce0004f05270 */
[----:B------:R-:W3:Y:S08]  /*07c0*/  @P2 LDC.64 R8, c[0x0][0x408] ;  /* 0x00010200ff082b82 */ /* 0x000ef00000000a00 */
[----:B------:R-:W5:Y:S08]  /*07d0*/  @P1 LDC.64 R10, c[0x0][0x430] ;  /* 0x00010c00ff0a1b82 */ /* 0x000f700000000a00 */
[----:B------:R-:W1:Y:S01]  /*07e0*/  @P1 LDC R14, c[0x0][0x430] ;  /* 0x00010c00ff0e1b82 */ /* 0x000e620000000800 */
[----:B--2---:R-:W-:Y:S01]  /*07f0*/  @!P2 IMAD.WIDE.U32 R4, R190, R2, RZ ;  /* 0x00000002be04a225 */ /* 0x004fe200078e00ff */
[----:B------:R-:W-:-:S03]  /*0800*/  @P1 MOV R2, 0x1 ;  /* 0x0000000100021802 */ /* 0x000fc60000000f00 */
[----:B------:R-:W-:Y:S02]  /*0810*/  @!P2 IMAD R12, R190, R3, R5 ;  /* 0x00000003be0ca224 */ /* 0x000fe400078e0205 */
[----:B---3--:R-:W-:-:S04]  /*0820*/  @P2 IMAD.WIDE.U32 R6, R8, UR12, RZ ;  /* 0x0000000c08062c25 */ /* 0x008fc8000f8e00ff */
[----:B------:R-:W-:Y:S02]  /*0830*/  @P2 IMAD R12, R9, UR12, R7 ;  /* 0x0000000c090c2c24 */ /* 0x000fe4000f8e0207 */
[----:B-----5:R-:W-:Y:S01]  /*0840*/  @P1 IMAD R0, R10, R11, RZ ;  /* 0x0000000b0a001224 */ /* 0x020fe200078e02ff */
[----:B----4-:R-:W-:Y:S06]  /*0850*/  @P1 BRA `(.L_x_917) ;  /* 0x0000000000281947 */ /* 0x010fec0003800000 */
        /* <DEDUP_REMOVED lines=10> */
.L_x_917:
[----:B------:R-:W-:Y:S01]  /*0900*/  UISETP.NE.AND UP0, UPT, UR12, -0x1, UPT ;  /* 0xffffffff0c00788c */ /* 0x000fe2000bf05270 */
[----:B------:R-:W2:Y:S01]  /*0910*/  S2R R7, SR_CTAID.X ;  /* 0x0000000000077919 */ /* 0x000ea20000002500 */
[----:B------:R-:W-:Y:S01]  /*0920*/  IMAD R3, R190, R13, RZ ;  /* 0x0000000dbe037224 */ /* 0x000fe200078e02ff */
[----:B------:R-:W3:Y:S01]  /*0930*/  LDCU.64 UR4, c[0x0][0x410] ;  /* 0x00008200ff0477ac */ /* 0x000ee20008000a00 */
[----:B------:R-:W-:Y:S01]  /*0940*/  IMAD.SHL.U32 R8, R251, 0x8, RZ ;  /* 0x00000008fb087824 */ /* 0x000fe200078e00ff */
[----:B------:R-:W-:Y:S01]  /*0950*/  BSSY.RECONVERGENT B0, `(.L_x_918) ;  /* 0x000002c000007945 */ /* 0x000fe20003800200 */
[----:B------:R-:W-:Y:S01]  /*0960*/  PLOP3.LUT P1, PT, PT, PT, UP0, 0x80, 0x8 ;  /* 0x000000000008781c */ /* 0x000fe20003f2f008 */
[----:B----4-:R-:W-:Y:S02]  /*0970*/  IMAD R0, R194, R0, RZ ;  /* 0x00000000c2007224 */ /* 0x010fe400078e02ff */
[----:B------:R-:W-:Y:S01]  /*0980*/  @P2 IMAD.MOV.U32 R4, RZ, RZ, R6 ;  /* 0x000000ffff042224 */ /* 0x000fe200078e0006 */
[----:B------:R-:W-:Y:S01]  /*0990*/  SEL R3, R3, UR12, !P1 ;  /* 0x0000000c03037c07 */ /* 0x000fe2000c800000 */
[----:B------:R-:W-:Y:S01]  /*09a0*/  @!P0 IMAD R0, R190, R2, R0 ;  /* 0x00000002be008224 */ /* 0x000fe200078e0200 */
[----:B------:R-:W-:Y:S01]  /*09b0*/  LOP3.LUT R8, R8, 0x18, RZ, 0xc0, !PT ;  /* 0x0000001808087812 */ /* 0x000fe200078ec0ff */
[----:B-1----:R-:W-:Y:S01]  /*09c0*/  IMAD R2, R14, UR13, RZ ;  /* 0x0000000d0e027c24 */ /* 0x002fe2000f8e02ff */
[----:B------:R-:W-:Y:S01]  /*09d0*/  SEL R5, R3, RZ, P0 ;  /* 0x000000ff03057207 */ /* 0x000fe20000000000 */
[----:B------:R-:W-:Y:S01]  /*09e0*/  UIADD3 UR13, UPT, UPT, -UR13, UR16, URZ ;  /* 0x000000100d0d7290 */ /* 0x000fe2000fffe1ff */
[----:B------:R-:W-:-:S02]  /*09f0*/  SHF.R.S32.HI R3, RZ, 0x1f, R3 ;  /* 0x0000001fff037819 */ /* 0x000fc40000011403 */
[----:B------:R-:W-:Y:S01]  /*0a00*/  IADD3 R16, P2, P1, R2, R5, R0 ;  /* 0x0000000502107210 */ /* 0x000fe2000795e000 */
[----:B------:R-:W-:Y:S01]  /*0a10*/  IMAD.MOV.U32 R5, RZ, RZ, RZ ;  /* 0x000000ffff057224 */ /* 0x000fe200078e00ff */
[----:B------:R-:W-:Y:S02]  /*0a20*/  SEL R3, R3, RZ, P0 ;  /* 0x000000ff03037207 */ /* 0x000fe40000000000 */
[----:B------:R-:W-:Y:S02]  /*0a30*/  IADD3 R8, P0, PT, R8, R4, RZ ;  /* 0x0000000408087210 */ /* 0x000fe40007f1e0ff */
[----:B------:R-:W-:Y:S02]  /*0a40*/  SHF.R.U32.HI R4, RZ, 0x2, R251 ;  /* 0x00000002ff047819 */ /* 0x000fe400000116fb */
[----:B------:R-:W-:Y:S01]  /*0a50*/  SHF.R.S32.HI R2, RZ, 0x1f, R2 ;  /* 0x0000001fff027819 */ /* 0x000fe20000011402 */
[----:B------:R-:W-:Y:S01]  /*0a60*/  IMAD.X R9, RZ, RZ, R12, P0 ;  /* 0x000000ffff097224 */ /* 0x000fe200000e060c */
[C---:B------:R-:W-:Y:S01]  /*0a70*/  ISETP.GE.AND P3, PT, R4.reuse, UR13, PT ;  /* 0x0000000d04007c0c */ /* 0x040fe2000bf66270 */
[C---:B------:R-:W-:Y:S01]  /*0a80*/  VIADD R17, R4.reuse, 0x20 ;  /* 0x0000002004117836 */ /* 0x040fe20000000000 */
[----:B------:R-:W-:Y:S01]  /*0a90*/  SHF.R.S32.HI R0, RZ, 0x1f, R0 ;  /* 0x0000001fff007819 */ /* 0x000fe20000011400 */
[----:B------:R-:W-:-:S02]  /*0aa0*/  VIADD R18, R4, 0x40 ;  /* 0x0000004004127836 */ /* 0x000fc40000000000 */
[----:B---3--:R-:W-:Y:S01]  /*0ab0*/  IMAD.WIDE.U32 R8, R194, UR4, R8 ;  /* 0x00000004c2087c25 */ /* 0x008fe2000f8e0008 */
[----:B------:R-:W-:Y:S02]  /*0ac0*/  IADD3.X R15, PT, PT, R2, R3, R0, P2, P1 ;  /* 0x00000003020f7210 */ /* 0x000fe400017e2400 */
[----:B------:R-:W-:Y:S01]  /*0ad0*/  LOP3.LUT P6, R0, R251, 0x3, RZ, 0xc0, !PT ;  /* 0x00000003fb007812 */ /* 0x000fe200078cc0ff */
[----:B------:R-:W-:Y:S01]  /*0ae0*/  VIADD R19, R4, 0x60 ;  /* 0x0000006004137836 */ /* 0x000fe20000000000 */
[----:B------:R-:W-:Y:S01]  /*0af0*/  ISETP.GE.AND P0, PT, R17, UR13, PT ;  /* 0x0000000d11007c0c */ /* 0x000fe2000bf06270 */
[----:B--2---:R-:W-:Y:S01]  /*0b00*/  IMAD.WIDE.U32 R2, R7, 0x80, R4 ;  /* 0x0000008007027825 */ /* 0x004fe200078e0004 */
[----:B------:R-:W-:Y:S02]  /*0b10*/  ISETP.GE.AND P2, PT, R18, UR13, PT ;  /* 0x0000000d12007c0c */ /* 0x000fe4000bf46270 */
[----:B------:R-:W-:Y:S01]  /*0b20*/  ISETP.GE.AND P1, PT, R19, UR13, PT ;  /* 0x0000000d13007c0c */ /* 0x000fe2000bf26270 */
[----:B------:R-:W-:Y:S01]  /*0b30*/  IMAD R7, R194, UR5, R9 ;  /* 0x00000005c2077c24 */ /* 0x000fe2000f8e0209 */
[----:B------:R-:W-:-:S02]  /*0b40*/  ISETP.NE.OR P5, PT, R0, RZ, P0 ;  /* 0x000000ff0000720c */ /* 0x000fc400007a5670 */
        /* <DEDUP_REMOVED lines=12> */
.L_x_919:
[----:B------:R-:W-:Y:S05]  /*0c10*/  BSYNC.RECONVERGENT B0 ;  /* 0x0000000000007941 */ /* 0x000fea0003800200 */
.L_x_918:
[----:B------:R-:W-:Y:S01]  /*0c20*/  BSSY.RECONVERGENT B0, `(.L_x_920) ;  /* 0x0000011000007945 */ /* 0x000fe20003800200 */
[----:B------:R-:W-:Y:S02]  /*0c30*/  ISETP.NE.OR P3, PT, R0, RZ, P1 ;  /* 0x000000ff0000720c */ /* 0x000fe40000f65670 */
        /* <DEDUP_REMOVED lines=15> */
.L_x_921:
[----:B------:R-:W-:Y:S05]  /*0d30*/  BSYNC.RECONVERGENT B0 ;  /* 0x0000000000007941 */ /* 0x000fea0003800200 */
.L_x_920:
        /* <DEDUP_REMOVED lines=15> */
.L_x_923:
[----:B------:R-:W-:Y:S05]  /*0e30*/  BSYNC.RECONVERGENT B0 ;  /* 0x0000000000007941 */ /* 0x000fea0003800200 */
.L_x_922:
        /* <DEDUP_REMOVED lines=14> */
.L_x_925:
[----:B------:R-:W-:Y:S05]  /*0f20*/  BSYNC.RECONVERGENT B0 ;  /* 0x0000000000007941 */ /* 0x000fea0003800200 */
.L_x_924:
[----:B------:R-:W-:Y:S04]  /*0f30*/  BSSY.RECONVERGENT B0, `(.L_x_926) ;  /* 0x000000a000007945 */ /* 0x000fe80003800200 */
        /* <DEDUP_REMOVED lines=9> */
.L_x_927:
[----:B------:R-:W-:Y:S05]  /*0fd0*/  BSYNC.RECONVERGENT B0 ;  /* 0x0000000000007941 */ /* 0x000fea0003800200 */
.L_x_926:
        /* <DEDUP_REMOVED lines=10> */
.L_x_929:
[----:B------:R-:W-:Y:S05]  /*1080*/  BSYNC.RECONVERGENT B0 ;  /* 0x0000000000007941 */ /* 0x000fea0003800200 */
.L_x_928:
        /* <DEDUP_REMOVED lines=10> */
.L_x_931:
[----:B------:R-:W-:Y:S05]  /*1130*/  BSYNC.RECONVERGENT B0 ;  /* 0x0000000000007941 */ /* 0x000fea0003800200 */
.L_x_930:
        /* <DEDUP_REMOVED lines=10> */
.L_x_916:
[----:B------:R-:W-:Y:S01]  /*11e0*/  UISETP.NE.AND UP0, UPT, UR12, -0x1, UPT ;  /* 0xffffffff0c00788c */ /* 0x000fe2000bf05270 */
[----:B------:R-:W-:-:S05]  /*11f0*/  ISETP.NE.AND P2, PT, R12, -0x1, PT ;  /* 0xffffffff0c00780c */ /* 0x000fca0003f45270 */
[----:B------:R-:W-:-:S13]  /*1200*/  PLOP3.LUT P0, PT, PT, PT, UP0, 0x80, 0x8 ;  /* 0x000000000008781c */ /* 0x000fda0003f0f008 */
[----:B------:R-:W2:Y:S08]  /*1210*/  @!P0 LDC.64 R6, c[0x0][0x398] ;  /* 0x0000e600ff068b82 */ /* 0x000eb00000000a00 */
[----:B------:R-:W3:Y:S01]  /*1220*/  @P0 LDC.64 R8, c[0x0][0x3b0] ;  /* 0x0000ec00ff080b82 */ /* 0x000ee20000000a00 */
[----:B--2---:R-:W-:-:S04]  /*1230*/  @!P0 IMAD.WIDE.U32 R4, R190, R6, RZ ;  /* 0x00000006be048225 */ /* 0x004fc800078e00ff */
[----:B---3--:R-:W-:-:S04]  /*1240*/  @P0 IMAD.WIDE.U32 R2, R8, UR12, RZ ;  /* 0x0000000c08020c25 */ /* 0x008fc8000f8e00ff */
[----:B------:R-:W-:Y:S01]  /*1250*/  @!P0 IMAD R8, R190, R7, R5 ;  /* 0x00000007be088224 */ /* 0x000fe200078e0205 */
[----:B------:R-:W-:Y:S01]  /*1260*/  @!P0 MOV R7, R4 ;  /* 0x0000000400078202 */ /* 0x000fe20000000f00 */
[----:B------:R-:W-:Y:S01]  /*1270*/  @P0 IMAD R8, R9, UR12, R3 ;  /* 0x0000000c09080c24 */ /* 0x000fe2000f8e0203 */
        /* <DEDUP_REMOVED lines=15> */
.L_x_932:
[----:B------:R-:W2:Y:S01]  /*1370*/  LDC.64 R200, c[0x0][0x3b8] ;  /* 0x0000ee00ffc87b82 */ /* 0x000ea20000000a00 */
[----:B------:R-:W-:-:S05]  /*1380*/  IADD3 R2, PT, PT, R11, R12, RZ ;  /* 0x0000000c0b027210 */ /* 0x000fca0007ffe0ff */
[C---:B--2---:R-:W-:Y:S02]  /*1390*/  IMAD R0, R2.reuse, R201, RZ ;  /* 0x000000c902007224 */ /* 0x044fe400078e02ff */
[----:B------:R-:W-:-:S05]  /*13a0*/  IMAD.WIDE.U32 R2, R2, R200, RZ ;  /* 0x000000c802027225 */ /* 0x000fca00078e00ff */
[----:B------:R-:W-:Y:S02]  /*13b0*/  IADD3 R5, PT, PT, R3, R0, RZ ;  /* 0x0000000003057210 */ /* 0x000fe40007ffe0ff */
[----:B------:R-:W-:-:S07]  /*13c0*/  MOV R6, R2 ;  /* 0x0000000200067202 */ /* 0x000fce0000000f00 */
.L_x_933:
        /* <DEDUP_REMOVED lines=39> */
.L_x_934:
[----:B------:R-:W2:Y:S01]  /*1640*/  LDC.64 R202, c[0x0][0x3c0] ;  /* 0x0000f000ffca7b82 */ /* 0x000ea20000000a00 */
[----:B------:R-:W-:-:S05]  /*1650*/  IADD3 R0, PT, PT, R11, R12, RZ ;  /* 0x0000000c0b007210 */ /* 0x000fca0007ffe0ff */
[C---:B--2---:R-:W-:Y:S02]  /*1660*/  IMAD R4, R0.reuse, R203, RZ ;  /* 0x000000cb00047224 */ /* 0x044fe400078e02ff */
[----:B------:R-:W-:-:S05]  /*1670*/  IMAD.WIDE.U32 R2, R0, R202, RZ ;  /* 0x000000ca00027225 */ /* 0x000fca00078e00ff */
[----:B------:R-:W-:-:S07]  /*1680*/  IADD3 R0, PT, PT, R3, R4, RZ ;  /* 0x0000000403007210 */ /* 0x000fce0007ffe0ff */
.L_x_935:
[----:B------:R-:W-:Y:S01]  /*1690*/  UIADD3 UR17, UPT, UPT, -UR13, UR16, URZ ;  /* 0x000000100d117290 */ /* 0x000fe2000fffe1ff */
[----:B------:R-:W-:Y:S01]  /*16a0*/  SHF.R.U32.HI R180, RZ, 0x2, R251 ;  /* 0x00000002ffb47819 */ /* 0x000fe200000116fb */
[----:B------:R-:W2:Y:S01]  /*16b0*/  S2R R12, SR_CTAID.X ;  /* 0x00000000000c7919 */ /* 0x000ea20000002500 */
[----:B------:R-:W-:Y:S01]  /*16c0*/  IMAD.SHL.U32 R250, R251, 0x8, RZ ;  /* 0x00000008fbfa7824 */ /* 0x000fe200078e00ff */
[----:B------:R-:W3:Y:S01]  /*16d0*/  LDCU.64 UR8, c[0x0][0x3c8] ;  /* 0x00007900ff0877ac */ /* 0x000ee20008000a00 */
[----:B------:R-:W-:Y:S01]  /*16e0*/  SHF.R.S32.HI R11, RZ, 0x1f, R10 ;  /* 0x0000001fff0b7819 */ /* 0x000fe2000001140a */
[C---:B------:R-:W-:Y:S01]  /*16f0*/  VIADD R34, R180.reuse, 0x20 ;  /* 0x00000020b4227836 */ /* 0x040fe20000000000 */
[----:B------:R-:W-:Y:S01]  /*1700*/  ISETP.GE.AND P6, PT, R180, UR17, PT ;  /* 0x00000011b4007c0c */ /* 0x000fe2000bfc6270 */
[----:B------:R-:W4:Y:S01]  /*1710*/  LDCU.128 UR4, c[0x0][0x3d0] ;  /* 0x00007a00ff0477ac */ /* 0x000f220008000c00 */
[----:B------:R-:W-:Y:S01]  /*1720*/  LOP3.LUT R3, R250, 0x18, RZ, 0xc0, !PT ;  /* 0x00000018fa037812 */ /* 0x000fe200078ec0ff */
[----:B------:R-:W-:Y:S01]  /*1730*/  VIADD R29, R180, 0x40 ;  /* 0x00000040b41d7836 */ /* 0x000fe20000000000 */
[----:B------:R-:W-:Y:S01]  /*1740*/  ISETP.GE.AND P2, PT, R34, UR17, PT ;  /* 0x0000001122007c0c */ /* 0x000fe2000bf46270 */
[----:B------:R-:W5:Y:S01]  /*1750*/  LDCU.64 UR10, c[0x0][0x388] ;  /* 0x00007100ff0a77ac */ /* 0x000f620008000a00 */
[C---:B------:R-:W-:Y:S01]  /*1760*/  IADD3 R6, P3, PT, R3.reuse, R6, RZ ;  /* 0x0000000603067210 */ /* 0x040fe20007f7e0ff */
[----:B------:R-:W-:Y:S01]  /*1770*/  VIADD R35, R180, 0x60 ;  /* 0x00000060b4237836 */ /* 0x000fe20000000000 */
[C---:B------:R-:W-:Y:S01]  /*1780*/  IADD3 R4, P1, PT, R3.reuse, R2, RZ ;  /* 0x0000000203047210 */ /* 0x040fe20007f3e0ff */
[----:B------:R-:W-:Y:S01]  /*1790*/  IMAD.MOV.U32 R181, RZ, RZ, RZ ;  /* 0x000000ffffb57224 */ /* 0x000fe200078e00ff */
[----:B------:R-:W-:Y:S01]  /*17a0*/  IADD3 R2, P0, PT, R3, R7, RZ ;  /* 0x0000000703027210 */ /* 0x000fe20007f1e0ff */
[----:B------:R-:W-:Y:S01]  /*17b0*/  IMAD.X R7, RZ, RZ, R5, P3 ;  /* 0x000000ffff077224 */ /* 0x000fe200018e0605 */
[----:B------:R-:W-:Y:S01]  /*17c0*/  ISETP.GE.AND P5, PT, R29, UR17, PT ;  /* 0x000000111d007c0c */ /* 0x000fe2000bfa6270 */
[----:B------:R-:W1:Y:S01]  /*17d0*/  @!P6 LDC.64 R22, c[0x0][0x3b0] ;  /* 0x0000ec00ff16eb82 */ /* 0x000e620000000a00 */
[----:B------:R-:W-:Y:S01]  /*17e0*/  IMAD.X R5, RZ, RZ, R0, P1 ;  /* 0x000000ffff057224 */ /* 0x000fe200008e0600 */
[----:B------:R-:W-:Y:S01]  /*17f0*/  ISETP.GE.AND P4, PT, R35, UR17, PT ;  /* 0x0000001123007c0c */ /* 0x000fe2000bf86270 */
[----:B------:R-:W-:Y:S01]  /*1800*/  IMAD.X R3, RZ, RZ, R8, P0 ;  /* 0x000000ffff037224 */ /* 0x000fe200000e0608 */
[----:B------:R-:W-:Y:S01]  /*1810*/  LOP3.LUT R14, R250, 0xd8, RZ, 0xc0, !PT ;  /* 0x000000d8fa0e7812 */ /* 0x000fe200078ec0ff */
[C---:B------:R-:W-:Y:S01]  /*1820*/  IMAD.WIDE.U32 R8, R180.reuse, R200, R6 ;  /* 0x000000c8b4087225 */ /* 0x040fe200078e0006 */
[----:B------:R-:W-:Y:S01]  /*1830*/  SHF.R.U32.HI R248, RZ, 0x1, R251 ;  /* 0x00000001fff87819 */ /* 0x000fe200000116fb */
[----:B------:R-:W-:Y:S01]  /*1840*/  STL.64 [R1+0x80], R180 ;  /* 0x000080b401007387 */ /* 0x000fe20000100a00 */
[----:B------:R-:W1:Y:S01]  /*1850*/  @!P2 LDC.64 R18, c[0x0][0x3b0] ;  /* 0x0000ec00ff12ab82 */ /* 0x000e620000000a00 */
[----:B------:R-:W-:Y:S01]  /*1860*/  IMAD.WIDE.U32 R6, R180, R202, R4 ;  /* 0x000000cab4067225 */ /* 0x000fe200078e0004 */
[----:B------:R-:W-:Y:S01]  /*1870*/  LOP3.LUT R14, R14, 0x18, R251, 0x78, !PT ;  /* 0x000000180e0e7812 */ /* 0x000fe200078e78fb */
[----:B------:R-:W-:-:S02]  /*1880*/  UIADD3 UR14, UPT, UPT, UR15, UR14, -UR16 ;  /* 0x0000000e0f0e7290 */ /* 0x000fc4000fffe810 */
[----:B---3--:R-:W-:Y:S01]  /*1890*/  IMAD.WIDE.U32 R2, R194, UR8, R2 ;  /* 0x00000008c2027c25 */ /* 0x008fe2000f8e0002 */
[----:B------:R-:W-:Y:S02]  /*18a0*/  LOP3.LUT R250, R14, 0x1f20, R250, 0xf8, !PT ;  /* 0x00001f200efa7812 */ /* 0x000fe400078ef8fa */
[----:B------:R-:W3:Y:S01]  /*18b0*/  S2UR UR22, SR_CgaCtaId ;  /* 0x00000000001679c3 */ /* 0x000ee20000008800 */
[----:B------:R-:W-:Y:S02]  /*18c0*/  IMAD R5, R180, R201, R9 ;  /* 0x000000c9b4057224 */ /* 0x000fe400078e0209 */
[----:B------:R-:W-:Y:S02]  /*18d0*/  IMAD.MOV.U32 R4, RZ, RZ, R8 ;  /* 0x000000ffff047224 */ /* 0x000fe400078e0008 */
[----:B----4-:R-:W-:Y:S02]  /*18e0*/  IMAD R0, R11, UR4, RZ ;  /* 0x000000040b007c24 */ /* 0x010fe4000f8e02ff */
[----:B------:R-:W-:Y:S01]  /*18f0*/  IMAD R3, R194, UR9, R3 ;  /* 0x00000009c2037c24 */ /* 0x000fe2000f8e0203 */
[----:B------:R-:W4:Y:S01]  /*1900*/  LDCU.64 UR8, c[0x0][0x390] ;  /* 0x00007200ff0877ac */ /* 0x000f220008000a00 */
[C---:B------:R-:W-:Y:S01]  /*1910*/  IMAD R8, R10.reuse, UR5, R0 ;  /* 0x000000050a087c24 */ /* 0x040fe2000f8e0200 */
[----:B------:R-:W4:Y:S01]  /*1920*/  @!P6 LDC.64 R26, c[0x0][0x380] ;  /* 0x0000e000ff1aeb82 */ /* 0x000f220000000a00 */
[----:B------:R-:W-:Y:S01]  /*1930*/  IMAD.WIDE.U32 R4, R10, UR4, R4 ;  /* 0x000000040a047c25 */ /* 0x000fe2000f8e0004 */
[----:B------:R-:W-:Y:S01]  /*1940*/  UMOV UR4, 0x400 ;  /* 0x0000040000047882 */ /* 0x000fe20000000000 */
[----:B------:R-:W4:Y:S02]  /*1950*/  LDCU UR5, c[0x0][0x3e0] ;  /* 0x00007c00ff0577ac */ /* 0x000f240008000800 */
[----:B--2---:R-:W-:Y:S01]  /*1960*/  IMAD.WIDE.U32 R12, R12, 0x80, R180 ;  /* 0x000000800c0c7825 */ /* 0x004fe200078e00b4 */
[----:B-----5:R-:W-:-:S02]  /*1970*/  LEA R39, P0, R4, UR10, 0x1 ;  /* 0x0000000a04277c11 */ /* 0x020fc4000f8008ff */
[----:B------:R-:W2:Y:S01]  /*1980*/  @!P5 LDC.64 R16, c[0x0][0x3b0] ;  /* 0x0000ec00ff10db82 */ /* 0x000ea20000000a00 */
[----:B------:R-:W-:Y:S01]  /*1990*/  IMAD R0, R11, UR6, RZ ;  /* 0x000000060b007c24 */ /* 0x000fe2000f8e02ff */
[----:B------:R-:W-:Y:S01]  /*19a0*/  @!P5 IADD3 R14, P1, PT, R12, 0x40, RZ ;  /* 0x000000400c0ed810 */ /* 0x000fe20007f3e0ff */
[----:B------:R-:W-:Y:S01]  /*19b0*/  IMAD.IADD R8, R5, 0x1, R8 ;  /* 0x0000000105087824 */ /* 0x000fe200078e0208 */
[----:B------:R-:W-:Y:S01]  /*19c0*/  STL [R1+0x48], R39 ;  /* 0x0000482701007387 */ /* 0x000fe20000100800 */
[----:B------:R-:W-:Y:S01]  /*19d0*/  IMAD R11, R10, UR7, R0 ;  /* 0x000000070a0b7c24 */ /* 0x000fe2000f8e0200 */
[----:B------:R-:W-:Y:S01]  /*19e0*/  @!P2 IADD3 R0, P3, PT, R12, 0x20, RZ ;  /* 0x000000200c00a810 */ /* 0x000fe20007f7e0ff */
[----:B------:R-:W-:Y:S01]  /*19f0*/  IMAD R7, R180, R203, R7 ;  /* 0x000000cbb4077224 */ /* 0x000fe200078e0207 */
[----:B------:R-:W-:Y:S01]  /*1a00*/  LEA.HI.X R38, R4, UR11, R8, 0x1, P0 ;  /* 0x0000000b04267c11 */ /* 0x000fe200080f0c08 */
[----:B-1----:R-:W-:Y:S01]  /*1a10*/  @!P6 IMAD R9, R13, R22, RZ ;  /* 0x000000160d09e224 */ /* 0x002fe200078e02ff */
[----:B------:R-:W-:Y:S01]  /*1a20*/  @!P4 IADD3 R15, P0, PT, R12, 0x60, RZ ;  /* 0x000000600c0fc810 */ /* 0x000fe20007f1e0ff */
[----:B------:R-:W-:Y:S01]  /*1a30*/  IMAD.WIDE.U32 R6, R10, UR6, R6 ;  /* 0x000000060a067c25 */ /* 0x000fe2000f8e0006 */
[----:B------:R-:W1:Y:S01]  /*1a40*/  @!P2 LDC.64 R24, c[0x0][0x380] ;  /* 0x0000e000ff18ab82 */ /* 0x000e620000000a00 */
[----:B---3--:R-:W-:Y:S01]  /*1a50*/  ULEA UR4, UR22, UR4, 0x18 ;  /* 0x0000000416047291 */ /* 0x008fe2000f8ec0ff */
[----:B------:R-:W-:Y:S01]  /*1a60*/  STL [R1+0x44], R38 ;  /* 0x0000442601007387 */ /* 0x000fe20000100800 */
[----:B------:R-:W-:-:S02]  /*1a70*/  @!P6 IMAD R9, R12, R23, R9 ;  /* 0x000000170c09e224 */ /* 0x000fc400078e0209 */
[--C-:B------:R-:W-:Y:S02]  /*1a80*/  @!P2 IMAD.X R8, RZ, RZ, R13.reuse, P3 ;  /* 0x000000ffff08a224 */ /* 0x100fe400018e060d */
[--C-:B------:R-:W-:Y:S01]  /*1a90*/  @!P5 IMAD.X R23, RZ, RZ, R13.reuse, P1 ;  /* 0x000000ffff17d224 */ /* 0x100fe200008e060d */
[----:B----4-:R-:W-:Y:S01]  /*1aa0*/  LEA R37, P1, R6, UR8, 0x1 ;  /* 0x0000000806257c11 */ /* 0x010fe2000f8208ff */
[----:B------:R-:W-:Y:S01]  /*1ab0*/  @!P4 IMAD.X R28, RZ, RZ, R13, P0 ;  /* 0x000000ffff1cc224 */ /* 0x000fe200000e060d */
[----:B------:R-:W-:Y:S01]  /*1ac0*/  LEA R250, R250, UR4, 0x1 ;  /* 0x00000004fafa7c11 */ /* 0x000fe2000f8e08ff */
[----:B------:R-:W-:Y:S01]  /*1ad0*/  @!P6 IMAD.WIDE.U32 R4, R12, R22, R2 ;  /* 0x000000160c04e225 */ /* 0x000fe200078e0002 */
[----:B------:R-:W-:Y:S01]  /*1ae0*/  SHF.L.U64.HI R22, R200, 0x5, R201 ;  /* 0x00000005c8167819 */ /* 0x000fe200000102c9 */
[----:B------:R-:W3:Y:S01]  /*1af0*/  @!P4 LDC.64 R12, c[0x0][0x3b0] ;  /* 0x0000ec00ff0ccb82 */ /* 0x000ee20000000a00 */
[----:B------:R-:W-:Y:S01]  /*1b00*/  STL [R1+0x58], R37 ;  /* 0x0000582501007387 */ /* 0x000fe20000100800 */
[----:B------:R-:W-:-:S02]  /*1b10*/  @!P2 IMAD.MOV.U32 R21, RZ, RZ, R3 ;  /* 0x000000ffff15a224 */ /* 0x000fc400078e0003 */
[--C-:B------:R-:W-:Y:S02]  /*1b20*/  @!P5 IMAD.MOV.U32 R31, RZ, RZ, R3.reuse ;  /* 0x000000ffff1fd224 */ /* 0x100fe400078e0003 */
[----:B------:R-:W-:Y:S02]  /*1b30*/  @!P4 IMAD.MOV.U32 R33, RZ, RZ, R3 ;  /* 0x000000ffff21c224 */ /* 0x000fe400078e0003 */
[--C-:B------:R-:W-:Y:S02]  /*1b40*/  @!P2 IMAD.MOV.U32 R20, RZ, RZ, R2.reuse ;  /* 0x000000ffff14a224 */ /* 0x100fe400078e0002 */
[--C-:B------:R-:W-:Y:S02]  /*1b50*/  @!P5 IMAD.MOV.U32 R30, RZ, RZ, R2.reuse ;  /* 0x000000ffff1ed224 */ /* 0x100fe400078e0002 */
[----:B------:R-:W-:Y:S02]  /*1b60*/  @!P4 IMAD.MOV.U32 R32, RZ, RZ, R2 ;  /* 0x000000ffff20c224 */ /* 0x000fe400078e0002 */
[----:B------:R-:W-:-:S02]  /*1b70*/  IMAD.IADD R3, R7, 0x1, R11 ;  /* 0x0000000107037824 */ /* 0x000fc400078e020b */
[----:B------:R-:W-:Y:S01]  /*1b80*/  @!P2 IMAD R2, R8, R18, RZ ;  /* 0x000000120802a224 */ /* 0x000fe200078e02ff */
[----:B------:R-:W-:Y:S01]  /*1b90*/  @!P6 LEA R8, P0, R4, R26, 0x1 ;  /* 0x0000001a0408e211 */ /* 0x000fe200078008ff */
[----:B------:R-:W-:Y:S01]  /*1ba0*/  @!P6 IMAD.IADD R9, R5, 0x1, R9 ;  /* 0x000000010509e824 */ /* 0x000fe200078e0209 */
[----:B------:R-:W-:Y:S01]  /*1bb0*/  LEA.HI.X R36, R6, UR9, R3, 0x1, P1 ;  /* 0x0000000906247c11 */ /* 0x000fe200088f0c03 */
[C---:B------:R-:W-:Y:S02]  /*1bc0*/  @!P2 IMAD R5, R0.reuse, R19, R2 ;  /* 0x000000130005a224 */ /* 0x040fe400078e0202 */
[----:B------:R-:W-:Y:S01]  /*1bd0*/  @!P2 IMAD.WIDE.U32 R2, R0, R18, R20 ;  /* 0x000000120002a225 */ /* 0x000fe200078e0014 */
[----:B------:R-:W-:Y:S01]  /*1be0*/  @!P6 LEA.HI.X R9, R4, R27, R9, 0x1, P0 ;  /* 0x0000001b0409e211 */ /* 0x000fe200000f0c09 */
[----:B------:R-:W4:Y:S01]  /*1bf0*/  @!P5 LDC.64 R18, c[0x0][0x380] ;  /* 0x0000e000ff12db82 */ /* 0x000f220000000a00 */
[----:B------:R-:W-:Y:S01]  /*1c00*/  STL [R1+0x54], R36 ;  /* 0x0000542401007387 */ /* 0x000fe20000100800 */
[----:B------:R-:W-:Y:S01]  /*1c10*/  @!P2 IMAD.IADD R5, R3, 0x1, R5 ;  /* 0x000000010305a824 */ /* 0x000fe200078e0205 */
[----:B-1----:R-:W-:Y:S01]  /*1c20*/  @!P2 LEA R10, P0, R2, R24, 0x1 ;  /* 0x00000018020aa211 */ /* 0x002fe200078008ff */
[----:B------:R-:W-:Y:S01]  /*1c30*/  VIADD R188, R40, 0xffffffff ;  /* 0xffffffff28bc7836 */ /* 0x000fe20000000000 */
[----:B------:R-:W-:Y:S01]  /*1c40*/  @!PT LDS RZ, [RZ] ;  /* 0x00000000fffff984 */ /* 0x000fe20000000800 */
[----:B------:R-:W-:Y:S01]  /*1c50*/  @!PT LDS RZ, [RZ] ;  /* 0x00000000fffff984 */ /* 0x000fe20000000800 */
[----:B------:R-:W-:Y:S01]  /*1c60*/  @!PT LDS RZ, [RZ] ;  /* 0x00000000fffff984 */ /* 0x000fe20000000800 */
[----:B------:R1:W-:Y:S01]  /*1c70*/  @!P6 LDGSTS.E.BYPASS.LTC128B.128 [R250], desc[UR20][R8.64] ;  /* 0x0000000008faefae */ /* 0x0003e2000b981a14 */
[----:B------:R-:W-:Y:S01]  /*1c80*/  IMAD.MOV.U32 R3, RZ, RZ, -0x80 ;  /* 0xffffff80ff037424 */ /* 0x000fe200078e00ff */
[----:B------:R-:W-:Y:S01]  /*1c90*/  @!P2 LEA.HI.X R11, R2, R25, R5, 0x1, P0 ;  /* 0x00000019020ba211 */ /* 0x000fe200000f0c05 */
[----:B------:R-:W5:Y:S01]  /*1ca0*/  @!P4 LDC.64 R20, c[0x0][0x380] ;  /* 0x0000e000ff14cb82 */ /* 0x000f620000000a00 */
[-C--:B--2---:R-:W-:Y:S01]  /*1cb0*/  @!P5 IMAD R0, R23, R16.reuse, RZ ;  /* 0x000000101700d224 */ /* 0x084fe200078e02ff */
[----:B------:R-:W-:Y:S01]  /*1cc0*/  SHF.L.U64.HI R2, R200, 0x7, R201 ;  /* 0x00000007c8027819 */ /* 0x000fe200000102c9 */
[----:B------:R-:W-:Y:S01]  /*1cd0*/  @!P5 IMAD.WIDE.U32 R6, R14, R16, R30 ;  /* 0x000000100e06d225 */ /* 0x000fe200078e001e */
[----:B------:R2:W-:Y:S03]  /*1ce0*/  @!P2 LDGSTS.E.BYPASS.LTC128B.128 [R250+0x800], desc[UR20][R10.64] ;  /* 0x008000000afaafae */ /* 0x0005e6000b981a14 */
[----:B------:R-:W-:-:S02]  /*1cf0*/  IMAD R16, R188, R3, UR15 ;  /* 0x0000000fbc107e24 */ /* 0x000fc4000f8e0203 */
[----:B------:R-:W-:Y:S02]  /*1d00*/  IMAD.SHL.U32 R3, R200, 0x80, RZ ;  /* 0x00000080c8037824 */ /* 0x000fe400078e00ff */
[----:B---3--:R-:W-:Y:S01]  /*1d10*/  @!P4 IMAD.WIDE.U32 R4, R15, R12, R32 ;  /* 0x0000000c0f04c225 */ /* 0x008fe200078e0020 */
[-C--:B------:R-:W-:Y:S02]  /*1d20*/  ISETP.GE.AND P6, PT, R180, R16.reuse, PT ;  /* 0x00000010b400720c */ /* 0x080fe40003fc6270 */
[-C--:B------:R-:W-:Y:S01]  /*1d30*/  ISETP.GE.AND P3, PT, R34, R16.reuse, PT ;  /* 0x000000102200720c */ /* 0x080fe20003f66270 */
[----:B------:R-:W-:Y:S01]  /*1d40*/  IMAD.SHL.U32 R23, R200, 0x20, RZ ;  /* 0x00000020c8177824 */ /* 0x000fe200078e00ff */
[----:B------:R-:W-:-:S04]  /*1d50*/  ISETP.GE.AND P2, PT, R29, R16, PT ;  /* 0x000000101d00720c */ /* 0x000fc80003f46270 */
[----:B------:R-:W-:Y:S01]  /*1d60*/  STL [R1+0x40], R23 ;  /* 0x0000401701007387 */ /* 0x000fe20000100800 */
[----:B-1----:R-:W-:Y:S01]  /*1d70*/  @!P5 IMAD R8, R14, R17, R0 ;  /* 0x000000110e08d224 */ /* 0x002fe200078e0200 */
[----:B----4-:R-:W-:Y:S01]  /*1d80*/  @!P5 LEA R14, P1, R6, R18, 0x1 ;  /* 0x00000012060ed211 */ /* 0x010fe200078208ff */
[----:B------:R-:W-:Y:S01]  /*1d90*/  @!P4 IMAD R0, R28, R12, RZ ;  /* 0x0000000c1c00c224 */ /* 0x000fe200078e02ff */
[----:B------:R-:W-:Y:S01]  /*1da0*/  STL [R1+0x3c], R22 ;  /* 0x00003c1601007387 */ /* 0x000fe20000100800 */
[----:B------:R-:W-:Y:S02]  /*1db0*/  IMAD R12, R2, R188, RZ ;  /* 0x000000bc020c7224 */ /* 0x000fe400078e02ff */
[----:B------:R-:W-:Y:S02]  /*1dc0*/  @!P4 IMAD R0, R15, R13, R0 ;  /* 0x0000000d0f00c224 */ /* 0x000fe400078e0200 */
[----:B------:R-:W-:Y:S01]  /*1dd0*/  @!P5 IMAD.IADD R7, R7, 0x1, R8 ;  /* 0x000000010707d824 */ /* 0x000fe200078e0208 */
[----:B-----5:R-:W-:Y:S01]  /*1de0*/  @!P4 LEA R8, P0, R4, R20, 0x1 ;  /* 0x000000140408c211 */ /* 0x020fe200078008ff */
[----:B------:R-:W-:-:S03]  /*1df0*/  IMAD.WIDE.U32 R2, R3, R188, RZ ;  /* 0x000000bc03027225 */ /* 0x000fc600078e00ff */
[----:B------:R-:W-:Y:S01]  /*1e00*/  @!P5 LEA.HI.X R15, R6, R19, R7, 0x1, P1 ;  /* 0x00000013060fd211 */ /* 0x000fe200008f0c07 */
[----:B------:R-:W-:Y:S02]  /*1e10*/  @!P4 IMAD.IADD R0, R5, 0x1, R0 ;  /* 0x000000010500c824 */ /* 0x000fe400078e0200 */
[----:B------:R-:W-:Y:S01]  /*1e20*/  IMAD.IADD R3, R3, 0x1, R12 ;  /* 0x0000000103037824 */ /* 0x000fe200078e020c */
[----:B------:R-:W-:Y:S01]  /*1e30*/  @!P6 LEA R12, P1, R2, R39, 0x1 ;  /* 0x00000027020ce211 */ /* 0x000fe200078208ff */
[----:B------:R-:W-:Y:S01]  /*1e40*/  @!P5 LDGSTS.E.BYPASS.LTC128B.128 [R250+0x1000], desc[UR20][R14.64] ;  /* 0x010000000efadfae */ /* 0x000fe2000b981a14 */
[----:B------:R-:W-:Y:S01]  /*1e50*/  @!P4 LEA.HI.X R9, R4, R21, R0, 0x1, P0 ;  /* 0x000000150409c211 */ /* 0x000fe200000f0c00 */
[----:B------:R-:W-:Y:S01]  /*1e60*/  IMAD.WIDE.U32 R4, R200, 0x40, RZ ;  /* 0x00000040c8047825 */ /* 0x000fe200078e00ff */
[----:B------:R-:W-:Y:S02]  /*1e70*/  @!P3 IADD3 R0, P0, PT, R23, R2, RZ ;  /* 0x000000021700b210 */ /* 0x000fe40007f1e0ff */
[--C-:B------:R-:W-:Y:S01]  /*1e80*/  @!P6 LEA.HI.X R13, R2, R38, R3.reuse, 0x1, P1 ;  /* 0x00000026020de211 */ /* 0x100fe200008f0c03 */
[----:B------:R1:W-:Y:S01]  /*1e90*/  @!P4 LDGSTS.E.BYPASS.LTC128B.128 [R250+0x1800], desc[UR20][R8.64] ;  /* 0x0180000008facfae */ /* 0x0003e2000b981a14 */
[-C--:B------:R-:W-:Y:S01]  /*1ea0*/  ISETP.GE.AND P1, PT, R35, R16.reuse, PT ;  /* 0x000000102300720c */ /* 0x080fe20003f26270 */
[--C-:B------:R-:W-:Y:S01]  /*1eb0*/  @!P3 IMAD.X R6, R22, 0x1, R3.reuse, P0 ;  /* 0x000000011606b824 */ /* 0x100fe200000e0603 */
[----:B--2---:R-:W-:Y:S01]  /*1ec0*/  @!P3 LEA R10, P0, R0, R39, 0x1 ;  /* 0x00000027000ab211 */ /* 0x004fe200078008ff */
[----:B------:R2:W-:Y:S01]  /*1ed0*/  @!P6 LDGSTS.E.BYPASS.LTC128B.128 [R250+0x2000], desc[UR20][R12.64] ;  /* 0x020000000cfaefae */ /* 0x0005e2000b981a14 */
[----:B------:R-:W-:Y:S01]  /*1ee0*/  ISETP.GE.AND P5, PT, R34, R16, PT ;  /* 0x000000102200720c */ /* 0x000fe20003fa6270 */
[----:B------:R-:W-:Y:S01]  /*1ef0*/  IMAD.SHL.U32 R17, R251, 0x20, RZ ;  /* 0x00000020fb117824 */ /* 0x000fe200078e00ff */
[----:B------:R-:W-:Y:S01]  /*1f00*/  @!P3 LEA.HI.X R11, R0, R38, R6, 0x1, P0 ;  /* 0x00000026000bb211 */ /* 0x000fe200000f0c06 */
[----:B------:R-:W-:Y:S01]  /*1f10*/  IMAD.SHL.U32 R0, R201, 0x40, RZ ;  /* 0x00000040c9007824 */ /* 0x000fe200078e00ff */
[----:B------:R-:W-:Y:S01]  /*1f20*/  @!P2 IADD3 R4, P0, PT, R2, R4, RZ ;  /* 0x000000040204a210 */ /* 0x000fe20007f1e0ff */
[----:B------:R-:W-:Y:S01]  /*1f30*/  IMAD.SHL.U32 R18, R251, 0x10, RZ ;  /* 0x00000010fb127824 */ /* 0x000fe200078e00ff */
[----:B------:R-:W-:Y:S01]  /*1f40*/  LOP3.LUT R195, R17, 0x120, RZ, 0xc0, !PT ;  /* 0x0000012011c37812 */ /* 0x000fe200078ec0ff */
[----:B------:R3:W-:Y:S01]  /*1f50*/  @!P3 LDGSTS.E.BYPASS.LTC128B.128 [R250+0x2800], desc[UR20][R10.64] ;  /* 0x028000000afabfae */ /* 0x0007e2000b981a14 */
[----:B------:R-:W-:Y:S01]  /*1f60*/  @!P2 IADD3.X R5, PT, PT, R3, R5, R0, P0, !PT ;  /* 0x000000050305a210 */ /* 0x000fe200007fe400 */
[----:B------:R-:W-:Y:S01]  /*1f70*/  @!P1 IMAD R0, R201, 0x60, RZ ;  /* 0x00000060c9009824 */ /* 0x000fe200078e02ff */
[----:B------:R-:W-:Y:S01]  /*1f80*/  ISETP.GE.AND P3, PT, R35, R16, PT ;  /* 0x000000102300720c */ /* 0x000fe20003f66270 */
[----:B------:R-:W-:-:S04]  /*1f90*/  @!P1 IMAD.WIDE.U32 R2, R200, 0x60, R2 ;  /* 0x00000060c8029825 */ /* 0x000fc800078e0002 */
[----:B------:R-:W-:Y:S01]  /*1fa0*/  @!P1 IMAD.IADD R0, R3, 0x1, R0 ;  /* 0x0000000103009824 */ /* 0x000fe200078e0200 */
[----:B------:R-:W-:-:S04]  /*1fb0*/  @!P1 LEA R6, P0, R2, R39, 0x1 ;  /* 0x0000002702069211 */ /* 0x000fc800078008ff */
[----:B------:R-:W-:Y:S01]  /*1fc0*/  @!P1 LEA.HI.X R7, R2, R38, R0, 0x1, P0 ;  /* 0x0000002602079211 */ /* 0x000fe200000f0c00 */
[----:B------:R-:W-:Y:S01]  /*1fd0*/  IMAD.SHL.U32 R2, R202, 0x80, RZ ;  /* 0x00000080ca027824 */ /* 0x000fe200078e00ff */
[----:B-1----:R-:W-:Y:S02]  /*1fe0*/  @!P2 LEA R8, P4, R4, R39, 0x1 ;  /* 0x000000270408a211 */ /* 0x002fe400078808ff */
[----:B------:R-:W-:Y:S01]  /*1ff0*/  SHF.L.U64.HI R0, R202, 0x7, R203 ;  /* 0x00000007ca007819 */ /* 0x000fe200000102cb */
[----:B------:R-:W-:Y:S01]  /*2000*/  IMAD.WIDE.U32 R2, R2, R188, RZ ;  /* 0x000000bc02027225 */ /* 0x000fe200078e00ff */
[----:B------:R-:W-:Y:S02]  /*2010*/  @!P2 LEA.HI.X R9, R4, R38, R5, 0x1, P4 ;  /* 0x000000260409a211 */ /* 0x000fe400020f0c05 */
[----:B------:R-:W-:Y:S01]  /*2020*/  ISETP.GE.AND P4, PT, R29, R16, PT ;  /* 0x000000101d00720c */ /* 0x000fe20003f86270 */
[----:B------:R-:W-:Y:S01]  /*2030*/  IMAD R0, R0, R188, RZ ;  /* 0x000000bc00007224 */ /* 0x000fe200078e02ff */
[----:B--2---:R-:W-:Y:S01]  /*2040*/  LOP3.LUT R13, R17, 0xc0, RZ, 0xc0, !PT ;  /* 0x000000c0110d7812 */ /* 0x004fe200078ec0ff */
[----:B------:R1:W-:Y:S01]  /*2050*/  @!P2 LDGSTS.E.BYPASS.LTC128B.128 [R250+0x3000], desc[UR20][R8.64] ;  /* 0x0300000008faafae */ /* 0x0003e2000b981a14 */
[----:B------:R-:W-:-:S03]  /*2060*/  IMAD.WIDE.U32 R4, R202, 0x40, RZ ;  /* 0x00000040ca047825 */ /* 0x000fc600078e00ff */
[----:B------:R2:W-:Y:S01]  /*2070*/  @!P1 LDGSTS.E.BYPASS.LTC128B.128 [R250+0x3800], desc[UR20][R6.64] ;  /* 0x0380000006fa9fae */ /* 0x0005e2000b981a14 */
[----:B---3--:R-:W-:Y:S02]  /*2080*/  IMAD.SHL.U32 R10, R203, 0x40, RZ ;  /* 0x00000040cb0a7824 */ /* 0x008fe400078e00ff */
[----:B------:R-:W-:Y:S01]  /*2090*/  IMAD.SHL.U32 R11, R251, 0x4, RZ ;  /* 0x00000004fb0b7824 */ /* 0x000fe200078e00ff */
[----:B------:R-:W0:Y:S01]  /*20a0*/  LDGDEPBAR ;  /* 0x00000000000079af */ /* 0x000e220000000000 */
[----:B------:R-:W-:Y:S01]  /*20b0*/  IMAD.IADD R3, R3, 0x1, R0 ;  /* 0x0000000103037824 */ /* 0x000fe200078e0200 */
[----:B------:R-:W-:Y:S01]  /*20c0*/  @!P4 IADD3 R14, P0, PT, R2, R4, RZ ;  /* 0x00000004020ec210 */ /* 0x000fe20007f1e0ff */
[----:B------:R-:W-:Y:S01]  /*20d0*/  @!P3 IMAD R0, R203, 0x60, RZ ;  /* 0x00000060cb00b824 */ /* 0x000fe200078e02ff */
[----:B------:R-:W-:Y:S02]  /*20e0*/  LOP3.LUT R13, R13, 0x18, R11, 0xf8, !PT ;  /* 0x000000180d0d7812 */ /* 0x000fe400078ef80b */
[----:B------:R-:W-:Y:S01]  /*20f0*/  @!P4 IADD3.X R15, PT, PT, R3, R5, R10, P0, !PT ;  /* 0x00000005030fc210 */ /* 0x000fe200007fe40a */
[----:B------:R-:W-:Y:S01]  /*2100*/  @!P3 IMAD.WIDE.U32 R4, R202, 0x60, R2 ;  /* 0x00000060ca04b825 */ /* 0x000fe200078e0002 */
[----:B------:R-:W-:-:S02]  /*2110*/  LOP3.LUT R11, R18, 0x100, RZ, 0xc0, !PT ;  /* 0x00000100120b7812 */ /* 0x000fc400078ec0ff */
[----:B------:R-:W-:Y:S02]  /*2120*/  LOP3.LUT R16, R13, 0x8, R251, 0x78, !PT ;  /* 0x000000080d107812 */ /* 0x000fe400078e78fb */
[----:B------:R-:W-:Y:S02]  /*2130*/  LOP3.LUT R11, R11, 0x20, R17, 0xf8, !PT ;  /* 0x000000200b0b7812 */ /* 0x000fe400078ef811 */
[----:B------:R-:W-:Y:S02]  /*2140*/  LOP3.LUT R76, R13, 0x8, R248, 0x78, !PT ;  /* 0x000000080d4c7812 */ /* 0x000fe400078e78f8 */
[----:B-1----:R-:W-:Y:S02]  /*2150*/  @!P6 LEA R8, P1, R2, R37, 0x1 ;  /* 0x000000250208e211 */ /* 0x002fe400078208ff */
[----:B--2---:R-:W-:Y:S01]  /*2160*/  @!P5 LEA R7, P0, R202, R2, 0x5 ;  /* 0x00000002ca07d211 */ /* 0x004fe200078028ff */
[----:B------:R-:W-:-:S04]  /*2170*/  DEPBAR.LE SB0, 0x0 ;  /* 0x000080000000791a */ /* 0x000fc80000000000 */
[-C--:B------:R-:W-:Y:S01]  /*2180*/  @!P6 LEA.HI.X R9, R2, R36.reuse, R3, 0x1, P1 ;  /* 0x000000240209e211 */ /* 0x080fe200008f0c03 */
[----:B------:R-:W-:Y:S01]  /*2190*/  BAR.SYNC.DEFER_BLOCKING 0x0 ;  /* 0x0000000000007b1d */ /* 0x000fe20000010000 */
[----:B------:R-:W-:Y:S01]  /*21a0*/  @!P5 LEA.HI.X R12, R202, R3, R203, 0x5, P0 ;  /* 0x00000003ca0cd211 */ /* 0x000fe200000f2ccb */
[----:B------:R-:W-:Y:S01]  /*21b0*/  @!P3 IMAD.IADD R3, R5, 0x1, R0 ;  /* 0x000000010503b824 */ /* 0x000fe200078e0200 */
[-C--:B------:R-:W-:Y:S01]  /*21c0*/  @!P3 LEA R10, P0, R4, R37.reuse, 0x1 ;  /* 0x00000025040ab211 */ /* 0x080fe200078008ff */
[----:B------:R-:W-:Y:S01]  /*21d0*/  IMAD.IADD R0, R16, 0x1, R11 ;  /* 0x0000000110007824 */ /* 0x000fe200078e020b */
[C---:B------:R-:W-:Y:S02]  /*21e0*/  @!P5 LEA R2, P2, R7.reuse, R37, 0x1 ;  /* 0x000000250702d211 */ /* 0x040fe400078408ff */
[-C--:B------:R-:W-:Y:S02]  /*21f0*/  @!P3 LEA.HI.X R11, R4, R36.reuse, R3, 0x1, P0 ;  /* 0x00000024040bb211 */ /* 0x080fe400000f0c03 */
[----:B------:R-:W-:-:S02]  /*2200*/  @!P5 LEA.HI.X R3, R7, R36, R12, 0x1, P2 ;  /* 0x000000240703d211 */ /* 0x000fc400010f0c0c */
[----:B------:R-:W-:Y:S02]  /*2210*/  LOP3.LUT R4, R195, 0x3e00, R18, 0xf8, !PT ;  /* 0x00003e00c3047812 */ /* 0x000fe400078ef812 */
[----:B------:R-:W-:Y:S02]  /*2220*/  @!P4 LEA R6, P1, R14, R37, 0x1 ;  /* 0x000000250e06c211 */ /* 0x000fe400078208ff */
[----:B------:R-:W-:Y:S01]  /*2230*/  LEA R189, R0, UR4, 0x1 ;  /* 0x0000000400bd7c11 */ /* 0x000fe2000f8e08ff */
[----:B------:R-:W-:Y:S01]  /*2240*/  IMAD.MOV.U32 R0, RZ, RZ, 0x20 ;  /* 0x00000020ff007424 */ /* 0x000fe200078e00ff */
[----:B------:R-:W-:Y:S02]  /*2250*/  @!P4 LEA.HI.X R7, R14, R36, R15, 0x1, P1 ;  /* 0x000000240e07c211 */ /* 0x000fe400008f0c0f */
[----:B------:R-:W-:-:S04]  /*2260*/  LOP3.LUT P0, RZ, R251, 0x4, RZ, 0xc0, !PT ;  /* 0x00000004fbff7812 */ /* 0x000fc8000780c0ff */
[----:B------:R-:W-:Y:S01]  /*2270*/  SEL R0, R0, 0xffffffe0, !P0 ;  /* 0xffffffe000007807 */ /* 0x000fe20004000000 */
[----:B------:R-:W-:Y:S01]  /*2280*/  @!PT LDS RZ, [RZ] ;  /* 0x00000000fffff984 */ /* 0x000fe20000000800 */
[----:B------:R-:W-:Y:S01]  /*2290*/  @!PT LDS RZ, [RZ] ;  /* 0x00000000fffff984 */ /* 0x000fe20000000800 */
[----:B------:R-:W-:Y:S01]  /*22a0*/  @!PT LDS RZ, [RZ] ;  /* 0x00000000fffff984 */ /* 0x000fe20000000800 */
[----:B------:R-:W-:Y:S04]  /*22b0*/  @!P6 LDGSTS.E.BYPASS.LTC128B.128 [R250+0x4000], desc[UR20][R8.64] ;  /* 0x0400000008faefae */ /* 0x000fe8000b981a14 */
[----:B------:R-:W-:Y:S01]  /*22c0*/  @P6 STS.128 [R250+0x4000], RZ ;  /* 0x004000fffa006388 */ /* 0x000fe20000000c00 */
        /* <DEDUP_REMOVED lines=18> */
[----:B-1----:R-:W-:-:S03]  /*23f0*/  IMAD.IADD R2, R76, 0x1, R4 ;  /* 0x000000014c027824 */ /* 0x002fc600078e0204 */
[----:B------:R-:W-:Y:S02]  /*2400*/  LDSM.16.M88.4 R32, [R189+0x2800] ;  /* 0x00280000bd20783b */ /* 0x000fe40000000200 */
[----:B------:R-:W-:Y:S02]  /*2410*/  LEA R192, R2, UR4, 0x1 ;  /* 0x0000000402c07c11 */ /* 0x000fe4000f8e08ff */
[----:B------:R-:W-:Y:S01]  /*2420*/  LDSM.16.M88.4 R28, [R189+0x2c00] ;  /* 0x002c0000bd1c783b */ /* 0x000fe20000000200 */
[----:B------:R-:W-:-:S03]  /*2430*/  IMAD R2, R190, UR5, R194 ;  /* 0x00000005be027c24 */ /* 0x000fc6000f8e02c2 */
[----:B------:R-:W1:Y:S01]  /*2440*/  LDSM.16.M88.4 R12, [R192] ;  /* 0x00000000c00c783b */ /* 0x000e620000000200 */
[----:B------:R-:W-:Y:S02]  /*2450*/  IMAD.IADD R193, R192, 0x1, R0 ;  /* 0x00000001c0c17824 */ /* 0x000fe400078e0200 */
[----:B------:R-:W-:Y:S01]  /*2460*/  IMAD.SHL.U32 R2, R2, 0x20, RZ ;  /* 0x0000002002027824 */ /* 0x000fe200078e00ff */
[----:B--2---:R-:W2:Y:S04]  /*2470*/  LDSM.16.M88.4 R4, [R189+0x2000] ;  /* 0x00200000bd04783b */ /* 0x004ea80000000200 */
[----:B---3--:R-:W3:Y:S04]  /*2480*/  LDSM.16.M88.4 R8, [R192+0x1000] ;  /* 0x00100000c008783b */ /* 0x008ee80000000200 */
[----:B------:R-:W4:Y:S04]  /*2490*/  LDSM.16.M88.4 R24, [R189+0x3000] ;  /* 0x00300000bd18783b */ /* 0x000f280000000200 */
        /* <DEDUP_REMOVED lines=36> */
[----:B------:R1:W-:Y:S05]  /*26e0*/  STL.64 [R1+0x8], R186 ;  /* 0x000008ba01007387 */ /* 0x0003ea0000100a00 */
        /* <DEDUP_REMOVED lines=11> */
[----:B------:R-:W-:-:S02]  /*27a0*/  IMAD.MOV.U32 R14, RZ, RZ, R180 ;  /* 0x000000ffff0e7224 */ /* 0x000fc400078e00b4 */
[----:B------:R-:W-:-:S03]  /*27b0*/  IMAD.MOV.U32 R15, RZ, RZ, R181 ;  /* 0x000000ffff0f7224 */ /* 0x000fc600078e00b5 */
[----:B------:R-:W-:Y:S02]  /*27c0*/  LOP3.LUT R3, R14, 0x7, RZ, 0xc0, !PT ;  /* 0x000000070e037812 */ /* 0x000fe400078ec0ff */
[----:B------:R-:W-:Y:S01]  /*27d0*/  HMMA.16816.F32 R216, R4, R52, R140 ;  /* 0x0000003404d8723c */ /* 0x000fe2000000188c */
[----:B------:R-:W-:-:S07]  /*27e0*/  IMAD.MOV.U32 R142, RZ, RZ, R184 ;  /* 0x000000ffff8e7224 */ /* 0x000fce00078e00b8 */
[----:B------:R-:W-:Y:S01]  /*27f0*/  HMMA.16816.F32 R224, R4, R48, R132 ;  /* 0x0000003004e0723c */ /* 0x000fe20000001884 */
[----:B------:R-:W-:-:S07]  /*2800*/  IMAD.MOV.U32 R133, RZ, RZ, R185 ;  /* 0x000000ffff857224 */ /* 0x000fce00078e00b9 */
[C---:B------:R-:W-:Y:S08]  /*2810*/  HMMA.16816.F32 R196, R4.reuse, R56, R148 ;  /* 0x0000003804c4723c */ /* 0x040ff00000001894 */
[C---:B------:R-:W-:Y:S08]  /*2820*/  HMMA.16816.F32 R228, R4.reuse, R44, R124 ;  /* 0x0000002c04e4723c */ /* 0x040ff0000000187c */
[C---:B------:R-:W-:Y:S08]  /*2830*/  HMMA.16816.F32 R232, R4.reuse, R60, R116 ;  /* 0x0000003c04e8723c */ /* 0x040ff00000001874 */
[C---:B------:R-:W-:Y:S08]  /*2840*/  HMMA.16816.F32 R236, R4.reuse, R64, R108 ;  /* 0x0000004004ec723c */ /* 0x040ff0000000186c */
[C---:B------:R-:W-:Y:S08]  /*2850*/  HMMA.16816.F32 R244, R4.reuse, R80, R92 ;  /* 0x0000005004f4723c */ /* 0x040ff0000000185c */
[----:B------:R-:W-:Y:S01]  /*2860*/  HMMA.16816.F32 R148, R4, R58, R144 ;  /* 0x0000003a0494723c */ /* 0x000fe20000001890 */
[----:B------:R-:W-:-:S04]  /*2870*/  LOP3.LUT R146, R251, 0x1f, RZ, 0xc0, !PT ;  /* 0x0000001ffb927812 */ /* 0x000fc800078ec0ff */
[----:B------:R-:W-:Y:S02]  /*2880*/  IADD3 R146, P1, P0, R2, R77, R146 ;  /* 0x0000004d02927210 */ /* 0x000fe4000783e092 */
[----:B------:R-:W-:Y:S01]  /*2890*/  SHF.R.S32.HI R2, RZ, 0x1f, R2 ;  /* 0x0000001fff027819 */ /* 0x000fe20000011402 */
[----:B------:R-:W-:Y:S03]  /*28a0*/  HMMA.16816.F32 R180, R4, R54, R136 ;  /* 0x0000003604b4723c */ /* 0x000fe60000001888 */
[----:B------:R-:W-:Y:S01]  /*28b0*/  IADD3.X R78, PT, PT, R2, R78, RZ, P1, P0 ;  /* 0x0000004e024e7210 */ /* 0x000fe20000fe04ff */
[----:B------:R-:W-:-:S04]  /*28c0*/  IMAD.IADD R2, R195, 0x1, R76 ;  /* 0x00000001c3027824 */ /* 0x000fc800078e024c */
[C---:B-1----:R-:W-:Y:S08]  /*28d0*/  HMMA.16816.F32 R184, R4.reuse, R50, R128 ;  /* 0x0000003204b8723c */ /* 0x042ff00000001880 */
[C---:B------:R-:W-:Y:S08]  /*28e0*/  HMMA.16816.F32 R204, R4.reuse, R46, R120 ;  /* 0x0000002e04cc723c */ /* 0x040ff00000001878 */
[C---:B------:R-:W-:Y:S08]  /*28f0*/  HMMA.16816.F32 R208, R4.reuse, R62, R112 ;  /* 0x0000003e04d0723c */ /* 0x040ff00000001870 */
[C---:B------:R-:W-:Y:S08]  /*2900*/  HMMA.16816.F32 R212, R4.reuse, R66, R104 ;  /* 0x0000004204d4723c */ /* 0x040ff00000001868 */
[C---:B------:R-:W-:Y:S08]  /*2910*/  HMMA.16816.F32 R240, R4.reuse, R74, R96 ;  /* 0x0000004a04f0723c */ /* 0x040ff00000001860 */
[----:B------:R-:W-:Y:S01]  /*2920*/  HMMA.16816.F32 R68, R4, R82, R88 ;  /* 0x000000520444723c */ /* 0x000fe20000001858 */
[----:B------:R-:W1:Y:S01]  /*2930*/  S2R R6, SR_CTAID.X ;  /* 0x0000000000067919 */ /* 0x000e620000002500 */
[----:B------:R-:W-:Y:S01]  /*2940*/  LOP3.LUT R4, R248, 0x1f0, RZ, 0xc0, !PT ;  /* 0x000001f0f8047812 */ /* 0x000fe200078ec0ff */
[----:B------:R-:W-:-:S03]  /*2950*/  IMAD.SHL.U32 R5, R251, 0x2, RZ ;  /* 0x00000002fb057824 */ /* 0x000fc600078e00ff */
[----:B------:R-:W-:Y:S01]  /*2960*/  IADD3 R3, PT, PT, R3, UR13, R4 ;  /* 0x0000000d03037c10 */ /* 0x000fe2000fffe004 */
[----:B------:R-:W-:Y:S01]  /*2970*/  IMAD.U32 R4, RZ, RZ, UR14 ;  /* 0x0000000eff047e24 */ /* 0x000fe2000f8e00ff */
[----:B------:R-:W-:Y:S01]  /*2980*/  HMMA.16816.F32 R120, R16, R48, R36 ;  /* 0x000000301078723c */ /* 0x000fe20000001824 */
[----:B------:R-:W-:Y:S02]  /*2990*/  SHF.R.U32.HI R49, RZ, 0x5, R251 ;  /* 0x00000005ff317819 */ /* 0x000fe400000116fb */
[C---:B------:R-:W-:Y:S02]  /*29a0*/  IADD3 R194, PT, PT, R3.reuse, UR15, -R79 ;  /* 0x0000000f03c27c10 */ /* 0x040fe4000fffe84f */
[----:B------:R-:W-:-:S03]  /*29b0*/  IADD3 R15, PT, PT, R3, 0x1, R4 ;  /* 0x00000001030f7810 */ /* 0x000fc60007ffe004 */
[C---:B------:R-:W-:Y:S01]  /*29c0*/  HMMA.16816.F32 R108, R16.reuse, R56, R152 ;  /* 0x00000038106c723c */ /* 0x040fe20000001898 */
[C---:B------:R-:W-:Y:S01]  /*29d0*/  VIADD R14, R194.reuse, 0x8 ;  /* 0x00000008c20e7836 */ /* 0x040fe20000000000 */
[----:B------:R-:W-:Y:S01]  /*29e0*/  VIMNMX R195, PT, PT, R15, UR15, PT ;  /* 0x0000000f0fc37c48 */ /* 0x000fe2000bfe0100 */
[C---:B------:R-:W-:Y:S01]  /*29f0*/  VIADD R13, R194.reuse, 0x40 ;  /* 0x00000040c20d7836 */ /* 0x040fe20000000000 */
[----:B------:R-:W-:Y:S01]  /*2a00*/  STL.64 [R1+0x30], R70 ;  /* 0x0000304601007387 */ /* 0x000fe20000100a00 */
[----:B------:R-:W-:Y:S02]  /*2a10*/  IMAD.MOV.U32 R132, RZ, RZ, R68 ;  /* 0x000000ffff847224 */ /* 0x000fe400078e0044 */
[----:B------:R-:W-:Y:S01]  /*2a20*/  IMAD.MOV.U32 R134, RZ, RZ, R69 ;  /* 0x000000ffff867224 */ /* 0x000fe200078e0045 */
[----:B------:R-:W-:Y:S01]  /*2a30*/  HMMA.16816.F32 R124, R16, R52, R84 ;  /* 0x00000034107c723c */ /* 0x000fe20000001854 */
[----:B------:R-:W-:-:S07]  /*2a40*/  VIADD R3, R194, 0x48 ;  /* 0x00000048c2037836 */ /* 0x000fce0000000000 */
[----:B------:R-:W-:Y:S01]  /*2a50*/  HMMA.16816.F32 R116, R16, R44, R32 ;  /* 0x0000002c1074723c */ /* 0x000fe20000001820 */
[----:B-1----:R-:W-:Y:S01]  /*2a60*/  IMAD R49, R6, 0x8, R49 ;  /* 0x0000000806317824 */ /* 0x002fe200078e0231 */
[----:B------:R-:W-:-:S05]  /*2a70*/  LOP3.LUT R6, R5, 0x6, RZ, 0xc0, !PT ;  /* 0x0000000605067812 */ /* 0x000fca00078ec0ff */
[----:B------:R-:W-:Y:S01]  /*2a80*/  IMAD R4, R188, 0x80, R6 ;  /* 0x00000080bc047824 */ /* 0x000fe200078e0206 */
[C---:B------:R-:W-:Y:S01]  /*2a90*/  HMMA.16816.F32 R104, R16.reuse, R64, R24 ;  /* 0x000000401068723c */ /* 0x040fe20000001818 */
[----:B------:R1:W-:Y:S02]  /*2aa0*/  STL [R1+0x6c], R6 ;  /* 0x00006c0601007387 */ /* 0x0003e40000100800 */
[----:B------:R-:W-:Y:S01]  /*2ab0*/  VIADD R37, R4, 0x10 ;  /* 0x0000001004257836 */ /* 0x000fe20000000000 */
[-C--:B------:R-:W-:Y:S01]  /*2ac0*/  ISETP.GT.AND P0, PT, R14, R4.reuse, PT ;  /* 0x000000040e00720c */ /* 0x080fe20003f04270 */
[----:B------:R-:W-:Y:S01]  /*2ad0*/  VIADD R33, R4, 0x20 ;  /* 0x0000002004217836 */ /* 0x000fe20000000000 */
[----:B------:R-:W-:Y:S01]  /*2ae0*/  ISETP.GT.AND P3, PT, R194, R4, PT ;  /* 0x00000004c200720c */ /* 0x000fe20003f64270 */
[----:B------:R-:W-:Y:S01]  /*2af0*/  VIADD R32, R4, 0x21 ;  /* 0x0000002104207836 */ /* 0x000fe20000000000 */
[----:B------:R-:W-:Y:S01]  /*2b00*/  HMMA.16816.F32 R96, R16, R72, R20 ;  /* 0x000000481060723c */ /* 0x000fe20000001814 */
[----:B------:R-:W-:Y:S01]  /*2b10*/  ISETP.GT.AND P1, PT, R14, R37, PT ;  /* 0x000000250e00720c */ /* 0x000fe20003f24270 */
[----:B------:R-:W-:Y:S01]  /*2b20*/  VIADD R21, R4, 0x50 ;  /* 0x0000005004157836 */ /* 0x000fe20000000000 */
[----:B------:R-:W-:Y:S01]  /*2b30*/  ISETP.GT.AND P4, PT, R14, R33, PT ;  /* 0x000000210e00720c */ /* 0x000fe20003f84270 */
[----:B------:R-:W-:Y:S01]  /*2b40*/  VIADD R20, R4, 0x51 ;  /* 0x0000005104147836 */ /* 0x000fe20000000000 */
[----:B------:R-:W-:Y:S01]  /*2b50*/  FSEL R77, R126, -INF , !P1 ;  /* 0xff8000007e4d7808 */ /* 0x000fe20004800000 */
[----:B------:R-:W-:-:S02]  /*2b60*/  VIADD R5, R4, 0x71 ;  /* 0x0000007104057836 */ /* 0x000fc40000000000 */
[C---:B------:R-:W-:Y:S01]  /*2b70*/  HMMA.16816.F32 R72, R16.reuse, R74, R40 ;  /* 0x0000004a1048723c */ /* 0x040fe20000001828 */
[----:B------:R-:W-:Y:S01]  /*2b80*/  VIADD R40, R4, 0x1 ;  /* 0x0000000104287836 */ /* 0x000fe20000000000 */
[----:B------:R-:W-:Y:S01]  /*2b90*/  FSEL R43, R108, -INF , !P3 ;  /* 0xff8000006c2b7808 */ /* 0x000fe20005800000 */
[C---:B------:R-:W-:Y:S02]  /*2ba0*/  VIADD R24, R4.reuse, 0x41 ;  /* 0x0000004104187836 */ /* 0x040fe40000000000 */
[----:B------:R-:W-:Y:S01]  /*2bb0*/  VIADD R36, R4, 0x11 ;  /* 0x0000001104247836 */ /* 0x000fe20000000000 */
[----:B------:R-:W-:Y:S01]  /*2bc0*/  ISETP.GT.AND P2, PT, R14, R40, PT ;  /* 0x000000280e00720c */ /* 0x000fe20003f44270 */
[C---:B------:R-:W-:Y:S01]  /*2bd0*/  VIADD R35, R4.reuse, 0x18 ;  /* 0x0000001804237836 */ /* 0x040fe20000000000 */
[C---:B------:R-:W-:Y:S01]  /*2be0*/  HMMA.16816.F32 R112, R16.reuse, R60, R28 ;  /* 0x0000003c1070723c */ /* 0x040fe2000000181c */
[----:B------:R-:W-:Y:S01]  /*2bf0*/  VIADD R28, R4, 0x31 ;  /* 0x00000031041c7836 */ /* 0x000fe20000000000 */
[----:B------:R-:W-:Y:S01]  /*2c00*/  ISETP.GT.AND P6, PT, R14, R36, PT ;  /* 0x000000240e00720c */ /* 0x000fe20003fc4270 */
[----:B------:R-:W-:Y:S01]  /*2c10*/  VIADD R29, R4, 0x30 ;  /* 0x00000030041d7836 */ /* 0x000fe20000000000 */
[----:B------:R-:W-:Y:S01]  /*2c20*/  ISETP.GT.AND P5, PT, R194, R40, PT ;  /* 0x00000028c200720c */ /* 0x000fe20003fa4270 */
[----:B-1----:R-:W-:Y:S01]  /*2c30*/  VIADD R6, R4, 0x70 ;  /* 0x0000007004067836 */ /* 0x002fe20000000000 */
[----:B------:R-:W-:Y:S01]  /*2c40*/  ISETP.GT.AND P1, PT, R14, R28, PT ;  /* 0x0000001c0e00720c */ /* 0x000fe20003f24270 */
[C---:B------:R-:W-:Y:S01]  /*2c50*/  VIADD R30, R4.reuse, 0x29 ;  /* 0x00000029041e7836 */ /* 0x040fe20000000000 */
[----:B------:R-:W-:Y:S01]  /*2c60*/  HMMA.16816.F32 R92, R16, R80, R8 ;  /* 0x00000050105c723c */ /* 0x000fe20000001808 */
[C---:B------:R-:W-:Y:S01]  /*2c70*/  VIADD R8, R4.reuse, 0x60 ;  /* 0x0000006004087836 */ /* 0x040fe20000000000 */
[----:B------:R-:W-:Y:S01]  /*2c80*/  FSEL R100, R127, -INF , !P6 ;  /* 0xff8000007f647808 */ /* 0x000fe20007000000 */
[----:B------:R-:W-:-:S02]  /*2c90*/  VIADD R25, R4, 0x40 ;  /* 0x0000004004197836 */ /* 0x000fc40000000000 */
[C---:B------:R-:W-:Y:S02]  /*2ca0*/  VIADD R31, R4.reuse, 0x28 ;  /* 0x00000028041f7836 */ /* 0x040fe40000000000 */
[----:B------:R-:W-:Y:S01]  /*2cb0*/  VIADD R27, R4, 0x38 ;  /* 0x00000038041b7836 */ /* 0x000fe20000000000 */
[C---:B------:R-:W-:Y:S01]  /*2cc0*/  HMMA.16816.F32 R88, R16.reuse, R46, R156 ;  /* 0x0000002e1058723c */ /* 0x040fe2000000189c */
[----:B------:R-:W-:Y:S01]  /*2cd0*/  FSEL R47, R110, -INF , !P0 ;  /* 0xff8000006e2f7808 */ /* 0x000fe20004000000 */
[----:B------:R-:W-:Y:S01]  /*2ce0*/  VIADD R7, R4, 0x61 ;  /* 0x0000006104077836 */ /* 0x000fe20000000000 */
[----:B------:R-:W-:Y:S01]  /*2cf0*/  ISETP.GT.AND P0, PT, R14, R32, PT ;  /* 0x000000200e00720c */ /* 0x000fe20003f04270 */
[----:B------:R-:W-:Y:S01]  /*2d00*/  VIADD R38, R4, 0x9 ;  /* 0x0000000904267836 */ /* 0x000fe20000000000 */
[----:B------:R-:W-:Y:S01]  /*2d10*/  FSEL R110, R122, -INF , !P4 ;  /* 0xff8000007a6e7808 */ /* 0x000fe20006000000 */
[C---:B------:R-:W-:Y:S01]  /*2d20*/  VIADD R39, R4.reuse, 0x8 ;  /* 0x0000000804277836 */ /* 0x040fe20000000000 */
[----:B------:R-:W-:Y:S01]  /*2d30*/  FSEL R122, R119, -INF , !P1 ;  /* 0xff800000777a7808 */ /* 0x000fe20004800000 */
[C---:B------:R-:W-:Y:S01]  /*2d40*/  HMMA.16816.F32 R84, R16.reuse, R50, R160 ;  /* 0x000000321054723c */ /* 0x040fe200000018a0 */
[----:B------:R-:W-:Y:S01]  /*2d50*/  FSEL R50, R111, -INF , !P2 ;  /* 0xff8000006f327808 */ /* 0x000fe20005000000 */
[C---:B------:R-:W-:Y:S01]  /*2d60*/  VIADD R26, R4.reuse, 0x39 ;  /* 0x00000039041a7836 */ /* 0x040fe20000000000 */
[----:B------:R-:W-:Y:S01]  /*2d70*/  FSEL R111, R123, -INF , !P0 ;  /* 0xff8000007b6f7808 */ /* 0x000fe20004000000 */
[----:B------:R-:W-:Y:S01]  /*2d80*/  VIADD R22, R4, 0x49 ;  /* 0x0000004904167836 */ /* 0x000fe20000000000 */
[----:B------:R-:W-:Y:S01]  /*2d90*/  ISETP.GT.AND P2, PT, R14, R29, PT ;  /* 0x0000001d0e00720c */ /* 0x000fe20003f44270 */
[----:B------:R-:W-:Y:S01]  /*2da0*/  VIADD R34, R4, 0x19 ;  /* 0x0000001904227836 */ /* 0x000fe20000000000 */
[C---:B------:R-:W-:Y:S01]  /*2db0*/  ISETP.GT.AND P0, PT, R14.reuse, R21, PT ;  /* 0x000000150e00720c */ /* 0x040fe20003f04270 */
[C---:B------:R-:W-:Y:S01]  /*2dc0*/  HMMA.16816.F32 R68, R16.reuse, R54, R164 ;  /* 0x000000361044723c */ /* 0x040fe200000018a4 */
[----:B------:R-:W-:Y:S01]  /*2dd0*/  ISETP.GT.AND P1, PT, R14, R8, PT ;  /* 0x000000080e00720c */ /* 0x000fe20003f24270 */
[----:B------:R-:W-:Y:S01]  /*2de0*/  VIADD R9, R4, 0x78 ;  /* 0x0000007804097836 */ /* 0x000fe20000000000 */
[----:B------:R-:W-:Y:S01]  /*2df0*/  FSEL R118, R118, -INF , !P2 ;  /* 0xff80000076767808 */ /* 0x000fe20005000000 */
[----:B------:R-:W-:Y:S01]  /*2e00*/  VIADD R23, R4, 0x48 ;  /* 0x0000004804177836 */ /* 0x000fe20000000000 */
[----:B------:R-:W-:Y:S01]  /*2e10*/  FSEL R135, R106, -INF , !P0 ;  /* 0xff8000006a877808 */ /* 0x000fe20004000000 */
[----:B------:R-:W-:Y:S01]  /*2e20*/  VIADD R11, R4, 0x68 ;  /* 0x00000068040b7836 */ /* 0x000fe20000000000 */
[----:B------:R-:W-:Y:S01]  /*2e30*/  FSEL R141, R98, -INF , !P1 ;  /* 0xff800000628d7808 */ /* 0x000fe20004800000 */
[C---:B------:R-:W-:Y:S01]  /*2e40*/  HMMA.16816.F32 R56, R16.reuse, R58, R172 ;  /* 0x0000003a1038723c */ /* 0x040fe200000018ac */
[----:B------:R-:W-:Y:S01]  /*2e50*/  ISETP.GT.AND P2, PT, R14, R20, PT ;  /* 0x000000140e00720c */ /* 0x000fe20003f44270 */
[----:B------:R-:W-:Y:S01]  /*2e60*/  VIADD R10, R4, 0x69 ;  /* 0x00000069040a7836 */ /* 0x000fe20000000000 */
[----:B------:R-:W-:Y:S01]  /*2e70*/  ISETP.GT.AND P0, PT, R14, R5, PT ;  /* 0x000000050e00720c */ /* 0x000fe20003f04270 */
[C---:B------:R-:W-:Y:S01]  /*2e80*/  VIADD R12, R4.reuse, 0x79 ;  /* 0x00000079040c7836 */ /* 0x040fe20000000000 */
[----:B------:R-:W-:Y:S01]  /*2e90*/  ISETP.GT.AND P1, PT, R13, R40, PT ;  /* 0x000000280d00720c */ /* 0x000fe20003f24270 */
[----:B------:R-:W-:Y:S01]  /*2ea0*/  VIADD R42, R4, 0x59 ;  /* 0x00000059042a7836 */ /* 0x000fe20000000000 */
[----:B------:R-:W-:Y:S01]  /*2eb0*/  ISETP.GT.AND P4, PT, R14, R24, PT ;  /* 0x000000180e00720c */ /* 0x000fe20003f84270 */
[----:B------:R-:W-:Y:S01]  /*2ec0*/  HMMA.16816.F32 R64, R16, R66, R176 ;  /* 0x000000421040723c */ /* 0x000fe200000018b0 */
[----:B------:R-:W-:Y:S01]  /*2ed0*/  FSEL R137, R107, -INF , !P2 ;  /* 0xff8000006b897808 */ /* 0x000fe20005000000 */
[----:B------:R-:W-:Y:S01]  /*2ee0*/  VIADD R41, R4, 0x58 ;  /* 0x0000005804297836 */ /* 0x000fe20000000000 */
[----:B------:R-:W-:-:S02]  /*2ef0*/  FSEL R144, R95, -INF , !P0 ;  /* 0xff8000005f907808 */ /* 0x000fc40004000000 */
[----:B------:R-:W-:Y:S01]  /*2f00*/  FSEL R51, R197, -INF , !P1 ;  /* 0xff800000c5337808 */ /* 0x000fe20004800000 */
[----:B------:R-:W-:Y:S01]  /*2f10*/  IMAD.MOV.U32 R197, RZ, RZ, 0x40 ;  /* 0x00000040ffc57424 */ /* 0x000fe200078e00ff */
[C---:B------:R-:W-:Y:S01]  /*2f20*/  ISETP.GT.AND P2, PT, R13.reuse, R4, PT ;  /* 0x000000040d00720c */ /* 0x040fe20003f44270 */
[C---:B------:R-:W-:Y:S01]  /*2f30*/  HMMA.16816.F32 R80, R16.reuse, R82, R220 ;  /* 0x000000521050723c */ /* 0x040fe200000018dc */
[C---:B------:R-:W-:Y:S02]  /*2f40*/  ISETP.GT.AND P0, PT, R13.reuse, R37, PT ;  /* 0x000000250d00720c */ /* 0x040fe40003f04270 */
[----:B------:R-:W-:Y:S02]  /*2f50*/  ISETP.GT.AND P1, PT, R13, R35, PT ;  /* 0x000000230d00720c */ /* 0x000fe40003f24270 */
[----:B------:R-:W-:Y:S02]  /*2f60*/  FSEL R129, R115, -INF , !P4 ;  /* 0xff80000073817808 */ /* 0x000fe40006000000 */
[----:B------:R-:W-:Y:S01]  /*2f70*/  ISETP.GT.AND P4, PT, R14, R6, PT ;  /* 0x000000060e00720c */ /* 0x000fe20003f84270 */
[----:B------:R-:W-:Y:S01]  /*2f80*/  HMMA.16816.F32 R60, R16, R62, R168 ;  /* 0x0000003e103c723c */ /* 0x000fe200000018a8 */
[----:B------:R-:W-:Y:S01]  /*2f90*/  FSEL R55, R196, -INF , !P2 ;  /* 0xff800000c4377808 */ /* 0x000fe20005000000 */
[----:B------:R-:W-:Y:S01]  /*2fa0*/  IMAD.MOV.U32 R196, RZ, RZ, 0x8 ;  /* 0x00000008ffc47424 */ /* 0x000fe200078e00ff */
[----:B------:R-:W-:-:S02]  /*2fb0*/  FSEL R79, R216, -INF , !P0 ;  /* 0xff800000d84f7808 */ /* 0x000fc40004000000 */
[----:B------:R-:W-:Y:S02]  /*2fc0*/  FSEL R95, R180, -INF , !P1 ;  /* 0xff800000b45f7808 */ /* 0x000fe40004800000 */
[----:B------:R-:W-:Y:S02]  /*2fd0*/  ISETP.GT.AND P6, PT, R14, R25, PT ;  /* 0x000000190e00720c */ /* 0x000fe40003fc4270 */
        /* <DEDUP_REMOVED lines=8> */
[----:B------:R-:W-:Y:S02]  /*3060*/  ISETP.GT.AND P6, PT, R14, R7, PT ;  /* 0x000000070e00720c */ /* 0x000fe40003fc4270 */
[----:B------:R-:W-:-:S02]  /*3070*/  ISETP.GT.AND P2, PT, R13, R31, PT ;  /* 0x0000001f0d00720c */ /* 0x000fc40003f44270 */
[C---:B------:R-:W-:Y:S02]  /*3080*/  ISETP.GT.AND P0, PT, R13.reuse, R27, PT ;  /* 0x0000001b0d00720c */ /* 0x040fe40003f04270 */
[C---:B------:R-:W-:Y:S02]  /*3090*/  ISETP.GT.AND P1, PT, R13.reuse, R25, PT ;  /* 0x000000190d00720c */ /* 0x040fe40003f24270 */
        /* <DEDUP_REMOVED lines=19> */
[----:B------:R-:W-:Y:S02]  /*31d0*/  FSEL R99, R224, -INF , !P4 ;  /* 0xff800000e0637808 */ /* 0x000fe40006000000 */
[----:B------:R-:W-:Y:S02]  /*31e0*/  ISETP.GT.AND P4, PT, R13, R28, PT ;  /* 0x0000001c0d00720c */ /* 0x000fe40003f84270 */
[----:B------:R-:W-:-:S02]  /*31f0*/  FSEL R98, R181, -INF , !P6 ;  /* 0xff800000b5627808 */ /* 0x000fc40007000000 */
[----:B------:R-:W-:Y:S02]  /*3200*/  FSEL R130, R236, -INF , !P2 ;  /* 0xff800000ec827808 */ /* 0x000fe40005000000 */
[----:B------:R-:W-:Y:S02]  /*3210*/  FSEL R138, R142, -INF , !P0 ;  /* 0xff8000008e8a7808 */ /* 0x000fe40004000000 */
[----:B------:R-:W-:Y:S02]  /*3220*/  FSEL R143, R244, -INF , !P1 ;  /* 0xff800000f48f7808 */ /* 0x000fe40004800000 */
[C---:B------:R-:W-:Y:S02]  /*3230*/  ISETP.GT.AND P6, PT, R13.reuse, R29, PT ;  /* 0x0000001d0d00720c */ /* 0x040fe40003fc4270 */
[C---:B------:R-:W-:Y:S02]  /*3240*/  ISETP.GT.AND P2, PT, R13.reuse, R7, PT ;  /* 0x000000070d00720c */ /* 0x040fe40003f44270 */
[----:B------:R-:W-:-:S02]  /*3250*/  ISETP.GT.AND P0, PT, R13, R5, PT ;  /* 0x000000050d00720c */ /* 0x000fc40003f04270 */
[----:B------:R-:W-:Y:S02]  /*3260*/  ISETP.GT.AND P1, PT, R3, R4, PT ;  /* 0x000000040300720c */ /* 0x000fe40003f24270 */
[----:B------:R-:W-:Y:S02]  /*3270*/  FSEL R107, R229, -INF , !P4 ;  /* 0xff800000e56b7808 */ /* 0x000fe40006000000 */
[C---:B------:R-:W-:Y:S02]  /*3280*/  ISETP.GT.AND P3, PT, R13.reuse, R9, PT ;  /* 0x000000090d00720c */ /* 0x040fe40003f64270 */
[----:B------:R-:W-:Y:S02]  /*3290*/  ISETP.GT.AND P4, PT, R13, R23, PT ;  /* 0x000000170d00720c */ /* 0x000fe40003f84270 */
[----:B------:R-:W-:Y:S02]  /*32a0*/  FSEL R106, R228, -INF , !P6 ;  /* 0xff800000e46a7808 */ /* 0x000fe40007000000 */
[----:B------:R-:W-:-:S02]  /*32b0*/  FSEL R139, R133, -INF , !P2 ;  /* 0xff800000858b7808 */ /* 0x000fc40005000000 */
[----:B------:R-:W-:Y:S02]  /*32c0*/  FSEL R142, R245, -INF , !P0 ;  /* 0xff800000f58e7808 */ /* 0x000fe40004000000 */
[----:B------:R-:W-:Y:S01]  /*32d0*/  FSEL R44, R198, -INF , !P1 ;  /* 0xff800000c62c7808 */ /* 0x000fe20004800000 */
[----:B------:R-:W-:Y:S01]  /*32e0*/  IMAD.MOV.U32 R198, RZ, RZ, 0x48 ;  /* 0x00000048ffc67424 */ /* 0x000fe200078e00ff */
[C---:B------:R-:W-:Y:S02]  /*32f0*/  ISETP.GT.AND P6, PT, R13.reuse, R24, PT ;  /* 0x000000180d00720c */ /* 0x040fe40003fc4270 */
[C---:B------:R-:W-:Y:S02]  /*3300*/  ISETP.GT.AND P2, PT, R13.reuse, R11, PT ;  /* 0x0000000b0d00720c */ /* 0x040fe40003f44270 */
[C---:B------:R-:W-:Y:S02]  /*3310*/  ISETP.GT.AND P0, PT, R13.reuse, R10, PT ;  /* 0x0000000a0d00720c */ /* 0x040fe40003f04270 */
[----:B------:R-:W-:-:S02]  /*3320*/  ISETP.GT.AND P1, PT, R13, R12, PT ;  /* 0x0000000c0d00720c */ /* 0x000fc40003f24270 */
[----:B------:R-:W-:Y:S02]  /*3330*/  FSEL R132, R132, -INF , !P3 ;  /* 0xff80000084847808 */ /* 0x000fe40005800000 */
[----:B------:R-:W-:Y:S02]  /*3340*/  FSEL R126, R208, -INF , !P4 ;  /* 0xff800000d07e7808 */ /* 0x000fe40006000000 */
[----:B------:R-:W-:Y:S02]  /*3350*/  ISETP.GT.AND P3, PT, R14, R35, PT ;  /* 0x000000230e00720c */ /* 0x000fe40003f64270 */
[----:B------:R-:W-:Y:S02]  /*3360*/  ISETP.GT.AND P4, PT, R13, R42, PT ;  /* 0x0000002a0d00720c */ /* 0x000fe40003f84270 */
[----:B------:R-:W-:Y:S02]  /*3370*/  FSEL R123, R233, -INF , !P6 ;  /* 0xff800000e97b7808 */ /* 0x000fe40007000000 */
[----:B------:R-:W-:-:S02]  /*3380*/  FSEL R131, R240, -INF , !P2 ;  /* 0xff800000f0837808 */ /* 0x000fc40005000000 */
[----:B------:R-:W-:Y:S02]  /*3390*/  FSEL R133, R241, -INF , !P0 ;  /* 0xff800000f1857808 */ /* 0x000fe40004000000 */
[----:B------:R-:W-:Y:S02]  /*33a0*/  FSEL R134, R134, -INF , !P1 ;  /* 0xff80000086867808 */ /* 0x000fe40004800000 */
[----:B------:R-:W-:Y:S02]  /*33b0*/  ISETP.GT.AND P6, PT, R13, R41, PT ;  /* 0x000000290d00720c */ /* 0x000fe40003fc4270 */
[----:B------:R-:W-:Y:S02]  /*33c0*/  FSEL R16, R109, -INF , !P5 ;  /* 0xff8000006d107808 */ /* 0x000fe40006800000 */
[C---:B------:R-:W-:Y:S02]  /*33d0*/  ISETP.GT.AND P2, PT, R14.reuse, R39, PT ;  /* 0x000000270e00720c */ /* 0x040fe40003f44270 */
[----:B------:R-:W-:-:S02]  /*33e0*/  ISETP.GT.AND P0, PT, R14, R38, PT ;  /* 0x000000260e00720c */ /* 0x000fc40003f04270 */
[----:B------:R-:W-:Y:S02]  /*33f0*/  ISETP.GT.AND P1, PT, R14, R34, PT ;  /* 0x000000220e00720c */ /* 0x000fe40003f24270 */
[----:B------:R-:W-:Y:S02]  /*3400*/  FSEL R48, R70, -INF , !P3 ;  /* 0xff80000046307808 */ /* 0x000fe40005800000 */
[----:B------:R-:W-:Y:S02]  /*3410*/  FSEL R109, R213, -INF , !P4 ;  /* 0xff800000d56d7808 */ /* 0x000fe40006000000 */
[----:B------:R-:W-:Y:S02]  /*3420*/  ISETP.GT.AND P3, PT, R14, R27, PT ;  /* 0x0000001b0e00720c */ /* 0x000fe40003f64270 */
[----:B------:R-:W-:Y:S02]  /*3430*/  ISETP.GT.AND P4, PT, R3, R39, PT ;  /* 0x000000270300720c */ /* 0x000fe40003f84270 */
[----:B------:R-:W-:-:S02]  /*3440*/  FSEL R108, R212, -INF , !P6 ;  /* 0xff800000d46c7808 */ /* 0x000fc40007000000 */
[----:B------:R-:W-:Y:S02]  /*3450*/  FSEL R45, R58, -INF , !P2 ;  /* 0xff8000003a2d7808 */ /* 0x000fe40005000000 */
[----:B------:R-:W-:Y:S02]  /*3460*/  FSEL R46, R59, -INF , !P0 ;  /* 0xff8000003b2e7808 */ /* 0x000fe40004000000 */
[----:B------:R-:W-:Y:S02]  /*3470*/  FSEL R52, R71, -INF , !P1 ;  /* 0xff80000047347808 */ /* 0x000fe40004800000 */
[----:B------:R-:W-:Y:S02]  /*3480*/  ISETP.GT.AND P6, PT, R194, R39, PT ;  /* 0x00000027c200720c */ /* 0x000fe40003fc4270 */
[C---:B------:R-:W-:Y:S02]  /*3490*/  ISETP.GT.AND P2, PT, R14.reuse, R31, PT ;  /* 0x0000001f0e00720c */ /* 0x040fe40003f44270 */
[----:B------:R-:W-:-:S02]  /*34a0*/  ISETP.GT.AND P0, PT, R14, R30, PT ;  /* 0x0000001e0e00720c */ /* 0x000fc40003f04270 */
[----:B------:R-:W-:Y:S02]  /*34b0*/  ISETP.GT.AND P1, PT, R14, R26, PT ;  /* 0x0000001a0e00720c */ /* 0x000fe40003f24270 */
[----:B------:R-:W-:Y:S02]  /*34c0*/  FSEL R59, R90, -INF , !P3 ;  /* 0xff8000005a3b7808 */ /* 0x000fe40005800000 */
[----:B------:R-:W-:Y:S02]  /*34d0*/  ISETP.GT.AND P3, PT, R14, R41, PT ;  /* 0x000000290e00720c */ /* 0x000fe40003f64270 */
[----:B------:R-:W-:Y:S02]  /*34e0*/  FSEL R19, R150, -INF , !P4 ;  /* 0xff80000096137808 */ /* 0x000fe40006000000 */
[----:B------:R-:W-:Y:S02]  /*34f0*/  ISETP.GT.AND P4, PT, R14, R12, PT ;  /* 0x0000000c0e00720c */ /* 0x000fe40003f84270 */
[----:B------:R-:W-:-:S02]  /*3500*/  VIADDMNMX R196, R15, R196, UR15, PT ;  /* 0x0000000f0fc47e46 */ /* 0x000fc4000b8001c4 */
[C---:B------:R-:W-:Y:S02]  /*3510*/  VIADDMNMX R197, R15.reuse, R197, UR15, PT ;  /* 0x0000000f0fc57e46 */ /* 0x040fe4000b8001c5 */
[----:B------:R-:W-:Y:S02]  /*3520*/  VIADDMNMX R198, R15, R198, UR15, PT ;  /* 0x0000000f0fc67e46 */ /* 0x000fe4000b8001c6 */
[----:B------:R-:W-:Y:S02]  /*3530*/  FSEL R54, R86, -INF , !P2 ;  /* 0xff80000056367808 */ /* 0x000fe40005000000 */
[----:B------:R-:W-:Y:S02]  /*3540*/  FSEL R58, R87, -INF , !P0 ;  /* 0xff800000573a7808 */ /* 0x000fe40004000000 */
[----:B------:R-:W-:Y:S02]  /*3550*/  FSEL R70, R91, -INF , !P1 ;  /* 0xff8000005b467808 */ /* 0x000fe40004800000 */
[----:B------:R-:W-:Y:S01]  /*3560*/  FSEL R15, R56, -INF , !P6 ;  /* 0xff800000380f7808 */ /* 0x000fe20007000000 */
[----:B------:R-:W-:Y:S01]  /*3570*/  BAR.SYNC.DEFER_BLOCKING 0x0 ;  /* 0x0000000000007b1d */ /* 0x000fe20000010000 */
[----:B------:R-:W-:-:S02]  /*3580*/  ISETP.GT.AND P2, PT, R14, R23, PT ;  /* 0x000000170e00720c */ /* 0x000fc40003f44270 */
[C---:B------:R-:W-:Y:S02]  /*3590*/  ISETP.GT.AND P0, PT, R14.reuse, R22, PT ;  /* 0x000000160e00720c */ /* 0x040fe40003f04270 */
[----:B------:R-:W-:Y:S02]  /*35a0*/  ISETP.GT.AND P1, PT, R14, R42, PT ;  /* 0x0000002a0e00720c */ /* 0x000fe40003f24270 */
[----:B------:R-:W-:Y:S02]  /*35b0*/  FSEL R56, R66, -INF , !P3 ;  /* 0xff80000042387808 */ /* 0x000fe40005800000 */
[----:B------:R-:W-:Y:S02]  /*35c0*/  ISETP.GE.AND P3, PT, R4, R195, PT ;  /* 0x000000c30400720c */ /* 0x000fe40003f66270 */
        /* <DEDUP_REMOVED lines=8> */
[----:B------:R-:W-:Y:S02]  /*3650*/  ISETP.GT.AND P6, PT, R14, R9, PT ;  /* 0x000000090e00720c */ /* 0x000fe40003fc4270 */
[----:B------:R-:W-:Y:S02]  /*3660*/  ISETP.GE.AND P1, PT, R4, R196, PT ;  /* 0x000000c40400720c */ /* 0x000fe40003f26270 */
[----:B------:R-:W-:Y:S02]  /*3670*/  FSEL R149, R43, -INF , !P3 ;  /* 0xff8000002b957808 */ /* 0x000fe40005800000 */
[----:B------:R-:W-:Y:S02]  /*3680*/  FSEL R43, R218, -INF , !P4 ;  /* 0xff800000da2b7808 */ /* 0x000fe40006000000 */
[----:B------:R-:W-:Y:S02]  /*3690*/  FSEL R17, R199, -INF , !P5 ;  /* 0xff800000c7117808 */ /* 0x000fe40006800000 */
[----:B------:R-:W-:-:S02]  /*36a0*/  ISETP.GE.AND P4, PT, R40, R198, PT ;  /* 0x000000c62800720c */ /* 0x000fc40003f86270 */
[----:B------:R-:W-:Y:S02]  /*36b0*/  ISETP.GT.AND P5, PT, R194, R38, PT ;  /* 0x00000026c200720c */ /* 0x000fe40003fa4270 */
[----:B------:R-:W-:Y:S02]  /*36c0*/  FSEL R74, R74, -INF , !P2 ;  /* 0xff8000004a4a7808 */ /* 0x000fe40005000000 */
[----:B------:R-:W-:Y:S02]  /*36d0*/  FSEL R75, R75, -INF , !P0 ;  /* 0xff8000004b4b7808 */ /* 0x000fe40004000000 */
[----:B------:R-:W-:Y:S02]  /*36e0*/  FSEL R82, R82, -INF , !P6 ;  /* 0xff80000052527808 */ /* 0x000fe40007000000 */
[----:B------:R-:W-:Y:S02]  /*36f0*/  FSEL R174, R47, -INF , !P1 ;  /* 0xff8000002fae7808 */ /* 0x000fe40004800000 */
[----:B------:R-:W-:-:S02]  /*3700*/  ISETP.GE.AND P2, PT, R4, R197, PT ;  /* 0x000000c50400720c */ /* 0x000fc40003f46270 */
[----:B------:R-:W-:Y:S02]  /*3710*/  ISETP.GE.AND P0, PT, R4, R198, PT ;  /* 0x000000c60400720c */ /* 0x000fe40003f06270 */
[----:B------:R-:W-:Y:S02]  /*3720*/  ISETP.GT.AND P6, PT, R194, R37, PT ;  /* 0x00000025c200720c */ /* 0x000fe40003fc4270 */
[C---:B------:R-:W-:Y:S02]  /*3730*/  ISETP.GE.AND P3, PT, R40.reuse, R195, PT ;  /* 0x000000c32800720c */ /* 0x040fe40003f66270 */
[----:B------:R-:W-:Y:S02]  /*3740*/  ISETP.GE.AND P1, PT, R40, R196, PT ;  /* 0x000000c42800720c */ /* 0x000fe40003f26270 */
[----:B------:R-:W-:Y:S02]  /*3750*/  FSEL R229, R17, -INF , !P4 ;  /* 0xff80000011e57808 */ /* 0x000fe40006000000 */
[----:B------:R-:W-:-:S02]  /*3760*/  FSEL R14, R57, -INF , !P5 ;  /* 0xff800000390e7808 */ /* 0x000fc40006800000 */
[C---:B------:R-:W-:Y:S02]  /*3770*/  ISETP.GT.AND P4, PT, R3.reuse, R35, PT ;  /* 0x000000230300720c */ /* 0x040fe40003f84270 */
[----:B------:R-:W-:Y:S02]  /*3780*/  ISETP.GT.AND P5, PT, R3, R38, PT ;  /* 0x000000260300720c */ /* 0x000fe40003fa4270 */
[----:B------:R-:W-:Y:S02]  /*3790*/  FSEL R13, R124, -INF , !P6 ;  /* 0xff8000007c0d7808 */ /* 0x000fe40007000000 */
[----:B------:R-:W-:Y:S02]  /*37a0*/  FSEL R212, R55, -INF , !P2 ;  /* 0xff80000037d47808 */ /* 0x000fe40005000000 */
[----:B------:R-:W-:Y:S02]  /*37b0*/  FSEL R232, R44, -INF , !P0 ;  /* 0xff8000002ce87808 */ /* 0x000fe40004000000 */
[----:B------:R-:W-:-:S02]  /*37c0*/  FSEL R147, R16, -INF , !P3 ;  /* 0xff80000010937808 */ /* 0x000fc40005800000 */
[----:B------:R-:W-:Y:S02]  /*37d0*/  FSEL R161, R50, -INF , !P1 ;  /* 0xff80000032a17808 */ /* 0x000fe40004800000 */
[----:B------:R-:W-:Y:S02]  /*37e0*/  ISETP.GE.AND P6, PT, R40, R197, PT ;  /* 0x000000c52800720c */ /* 0x000fe40003fc6270 */
[C---:B------:R-:W-:Y:S02]  /*37f0*/  ISETP.GE.AND P2, PT, R39.reuse, R195, PT ;  /* 0x000000c32700720c */ /* 0x040fe40003f46270 */
[C---:B------:R-:W-:Y:S02]  /*3800*/  ISETP.GE.AND P0, PT, R39.reuse, R196, PT ;  /* 0x000000c42700720c */ /* 0x040fe40003f06270 */
[C---:B------:R-:W-:Y:S02]  /*3810*/  ISETP.GE.AND P3, PT, R39.reuse, R197, PT ;  /* 0x000000c52700720c */ /* 0x040fe40003f66270 */
[----:B------:R-:W-:-:S02]  /*3820*/  ISETP.GE.AND P1, PT, R39, R198, PT ;  /* 0x000000c62700720c */ /* 0x000fc40003f26270 */
[----:B------:R-:W-:Y:S02]  /*3830*/  FSEL R39, R182, -INF , !P4 ;  /* 0xff800000b6277808 */ /* 0x000fe40006000000 */
[----:B------:R-:W-:Y:S02]  /*3840*/  FSEL R4, R151, -INF , !P5 ;  /* 0xff80000097047808 */ /* 0x000fe40006800000 */
[----:B------:R-:W-:Y:S02]  /*3850*/  ISETP.GE.AND P4, PT, R38, R198, PT ;  /* 0x000000c62600720c */ /* 0x000fe40003f86270 */
[----:B------:R-:W-:Y:S02]  /*3860*/  ISETP.GT.AND P5, PT, R194, R36, PT ;  /* 0x00000024c200720c */ /* 0x000fe40003fa4270 */
[----:B------:R-:W-:Y:S02]  /*3870*/  FSEL R213, R51, -INF , !P6 ;  /* 0xff80000033d57808 */ /* 0x000fe40007000000 */
[----:B------:R-:W-:-:S02]  /*3880*/  FSEL R124, R15, -INF , !P2 ;  /* 0xff8000000f7c7808 */ /* 0x000fc40005000000 */
[----:B------:R-:W-:Y:S02]  /*3890*/  FSEL R175, R45, -INF , !P0 ;  /* 0xff8000002daf7808 */ /* 0x000fe40004000000 */
        /* <DEDUP_REMOVED lines=42> */
[----:B------:R-:W-:Y:S01]  /*3b40*/  FSEL R16, R183, -INF , !P5 ;  /* 0xff800000b7107808 */ /* 0x000fe20006800000 */
[----:B------:R-:W-:Y:S01]  /*3b50*/  IMAD.MOV.U32 R183, RZ, RZ, R188 ;  /* 0x000000ffffb77224 */ /* 0x000fe200078e00bc */
        /* <DEDUP_REMOVED lines=34> */
[----:B------:R-:W-:Y:S02]  /*3d80*/  FSEL R19, R85, -INF , !P5 ;  /* 0xff80000055137808 */ /* 0x000fe40006800000 */
[C---:B------:R-:W-:Y:S02]  /*3d90*/  ISETP.GT.AND P4, PT, R3.reuse, R27, PT ;  /* 0x0000001b0300720c */ /* 0x040fe40003f84270 */
[----:B------:R-:W-:Y:S02]  /*3da0*/  ISETP.GT.AND P5, PT, R3, R30, PT ;  /* 0x0000001e0300720c */ /* 0x000fe40003fa4270 */
        /* <DEDUP_REMOVED lines=36> */
[C---:B------:R-:W-:Y:S02]  /*3ff0*/  ISETP.GT.AND P5, PT, R194.reuse, R26, PT ;  /* 0x0000001ac200720c */ /* 0x040fe40003fa4270 */
[----:B------:R-:W-:Y:S02]  /*4000*/  FSEL R117, R103, -INF , !P6 ;  /* 0xff80000067757808 */ /* 0x000fe40007000000 */
[----:B------:R-:W-:-:S02]  /*4010*/  ISETP.GT.AND P6, PT, R194, R25, PT ;  /* 0x00000019c200720c */ /* 0x000fc40003fc4270 */
[----:B------:R-:W-:Y:S02]  /*4020*/  FSEL R241, R118, -INF , !P1 ;  /* 0xff80000076f17808 */ /* 0x000fe40004800000 */
[----:B------:R-:W-:Y:S02]  /*4030*/  ISETP.GE.AND P1, PT, R28, R196, PT ;  /* 0x000000c41c00720c */ /* 0x000fe40003f26270 */
[----:B------:R-:W-:Y:S02]  /*4040*/  FSEL R36, R13, -INF , !P4 ;  /* 0xff8000000d247808 */ /* 0x000fe40006000000 */
[----:B------:R-:W-:Y:S02]  /*4050*/  FSEL R16, R89, -INF , !P5 ;  /* 0xff80000059107808 */ /* 0x000fe40006800000 */
[C---:B------:R-:W-:Y:S02]  /*4060*/  ISETP.GT.AND P4, PT, R3.reuse, R23, PT ;  /* 0x000000170300720c */ /* 0x040fe40003f84270 */
[----:B------:R-:W-:-:S02]  /*4070*/  ISETP.GT.AND P5, PT, R3, R26, PT ;  /* 0x0000001a0300720c */ /* 0x000fc40003fa4270 */
[----:B------:R-:W-:Y:S02]  /*4080*/  FSEL R103, R15, -INF , !P3 ;  /* 0xff8000000f677808 */ /* 0x000fe40005800000 */
[----:B------:R-:W-:Y:S02]  /*4090*/  FSEL R15, R112, -INF , !P6 ;  /* 0xff800000700f7808 */ /* 0x000fe40007000000 */
[----:B------:R-:W-:Y:S02]  /*40a0*/  ISETP.GE.AND P6, PT, R28, R197, PT ;  /* 0x000000c51c00720c */ /* 0x000fe40003fc6270 */
[----:B------:R-:W-:Y:S01]  /*40b0*/  FSEL R231, R122, -INF , !P1 ;  /* 0xff8000007ae77808 */ /* 0x000fe20004800000 */
[----:B------:R-:W-:Y:S01]  /*40c0*/  IMAD.MOV.U32 R122, RZ, RZ, R249 ;  /* 0x000000ffff7a7224 */ /* 0x000fe200078e00f9 */
[----:B------:R-:W-:Y:S02]  /*40d0*/  ISETP.GE.AND P3, PT, R28, R195, PT ;  /* 0x000000c31c00720c */ /* 0x000fe40003f66270 */
[----:B------:R-:W-:-:S02]  /*40e0*/  ISETP.GE.AND P1, PT, R27, R197, PT ;  /* 0x000000c51b00720c */ /* 0x000fc40003f26270 */
[----:B------:R-:W-:Y:S02]  /*40f0*/  FSEL R19, R210, -INF , !P4 ;  /* 0xff800000d2137808 */ /* 0x000fe40006000000 */
[----:B------:R-:W-:Y:S02]  /*4100*/  FSEL R4, R207, -INF , !P5 ;  /* 0xff800000cf047808 */ /* 0x000fe40006800000 */
[----:B------:R-:W-:Y:S02]  /*4110*/  ISETP.GE.AND P4, PT, R26, R198, PT ;  /* 0x000000c61a00720c */ /* 0x000fe40003f86270 */
[----:B------:R-:W-:Y:S02]  /*4120*/  ISETP.GT.AND P5, PT, R194, R24, PT ;  /* 0x00000018c200720c */ /* 0x000fe40003fa4270 */
[----:B------:R-:W-:Y:S02]  /*4130*/  FSEL R37, R107, -INF , !P6 ;  /* 0xff8000006b257808 */ /* 0x000fe40007000000 */
[----:B------:R-:W-:-:S02]  /*4140*/  FSEL R112, R18, -INF , !P3 ;  /* 0xff80000012707808 */ /* 0x000fc40005800000 */
[----:B------:R-:W-:Y:S02]  /*4150*/  ISETP.GT.AND P6, PT, R194, R23, PT ;  /* 0x00000017c200720c */ /* 0x000fe40003fc4270 */
[----:B------:R-:W-:Y:S02]  /*4160*/  FSEL R43, R114, -INF , !P1 ;  /* 0xff800000722b7808 */ /* 0x000fe40004800000 */
[----:B------:R-:W-:Y:S02]  /*4170*/  ISETP.GE.AND P3, PT, R27, R198, PT ;  /* 0x000000c61b00720c */ /* 0x000fe40003f66270 */
[----:B------:R-:W-:Y:S02]  /*4180*/  FSEL R114, R4, -INF , !P4 ;  /* 0xff80000004727808 */ /* 0x000fe40006000000 */
[----:B------:R-:W-:Y:S02]  /*4190*/  FSEL R28, R113, -INF , !P5 ;  /* 0xff800000711c7808 */ /* 0x000fe40006800000 */
[----:B------:R-:W-:-:S02]  /*41a0*/  ISETP.GT.AND P4, PT, R3, R21, PT ;  /* 0x000000150300720c */ /* 0x000fc40003f84270 */
[----:B------:R-:W-:Y:S02]  /*41b0*/  ISETP.GT.AND P5, PT, R3, R24, PT ;  /* 0x000000180300720c */ /* 0x000fe40003fa4270 */
[----:B------:R-:W-:Y:S02]  /*41c0*/  FSEL R17, R60, -INF , !P6 ;  /* 0xff8000003c117808 */ /* 0x000fe40007000000 */
[----:B------:R-:W-:Y:S02]  /*41d0*/  FSEL R118, R106, -INF , !P2 ;  /* 0xff8000006a767808 */ /* 0x000fe40005000000 */
[----:B------:R-:W-:Y:S02]  /*41e0*/  FSEL R102, R33, -INF , !P0 ;  /* 0xff80000021667808 */ /* 0x000fe40004000000 */
[----:B------:R-:W-:Y:S02]  /*41f0*/  ISETP.GE.AND P6, PT, R26, R197, PT ;  /* 0x000000c51a00720c */ /* 0x000fe40003fc6270 */
[----:B------:R-:W-:-:S02]  /*4200*/  FSEL R31, R31, -INF , !P3 ;  /* 0xff8000001f1f7808 */ /* 0x000fc40005800000 */
[CC--:B------:R-:W-:Y:S02]  /*4210*/  ISETP.GE.AND P2, PT, R27.reuse, R195.reuse, PT ;  /* 0x000000c31b00720c */ /* 0x0c0fe40003f46270 */
[-C--:B------:R-:W-:Y:S02]  /*4220*/  ISETP.GE.AND P0, PT, R27, R196.reuse, PT ;  /* 0x000000c41b00720c */ /* 0x080fe40003f06270 */
[C---:B------:R-:W-:Y:S02]  /*4230*/  ISETP.GE.AND P1, PT, R25.reuse, R195, PT ;  /* 0x000000c31900720c */ /* 0x040fe40003f26270 */
[----:B------:R-:W-:Y:S02]  /*4240*/  ISETP.GE.AND P3, PT, R25, R196, PT ;  /* 0x000000c41900720c */ /* 0x000fe40003f66270 */
[----:B------:R-:W-:Y:S02]  /*4250*/  FSEL R13, R238, -INF , !P4 ;  /* 0xff800000ee0d7808 */ /* 0x000fe40006000000 */
[----:B------:R-:W-:-:S02]  /*4260*/  FSEL R27, R235, -INF , !P5 ;  /* 0xff800000eb1b7808 */ /* 0x000fc40006800000 */
[----:B------:R-:W-:Y:S02]  /*4270*/  ISETP.GE.AND P4, PT, R24, R198, PT ;  /* 0x000000c61800720c */ /* 0x000fe40003f86270 */
[C---:B------:R-:W-:Y:S02]  /*4280*/  ISETP.GT.AND P5, PT, R194.reuse, R22, PT ;  /* 0x00000016c200720c */ /* 0x040fe40003fa4270 */
[----:B------:R-:W-:Y:S02]  /*4290*/  FSEL R249, R115, -INF , !P6 ;  /* 0xff80000073f97808 */ /* 0x000fe40007000000 */
[----:B------:R-:W-:Y:S02]  /*42a0*/  ISETP.GT.AND P6, PT, R194, R21, PT ;  /* 0x00000015c200720c */ /* 0x000fe40003fc4270 */
[----:B------:R-:W-:Y:S02]  /*42b0*/  FSEL R111, R15, -INF , !P1 ;  /* 0xff8000000f6f7808 */ /* 0x000fe40004800000 */
[----:B------:R-:W-:-:S02]  /*42c0*/  FSEL R221, R127, -INF , !P3 ;  /* 0xff8000007fdd7808 */ /* 0x000fc40005800000 */
[----:B------:R-:W-:Y:S02]  /*42d0*/  ISETP.GE.AND P1, PT, R24, R195, PT ;  /* 0x000000c31800720c */ /* 0x000fe40003f26270 */
[----:B------:R-:W-:Y:S02]  /*42e0*/  FSEL R127, R27, -INF , !P4 ;  /* 0xff8000001b7f7808 */ /* 0x000fe40006000000 */
[----:B------:R-:W-:Y:S02]  /*42f0*/  FSEL R18, R61, -INF , !P5 ;  /* 0xff8000003d127808 */ /* 0x000fe40006800000 */
[C---:B------:R-:W-:Y:S02]  /*4300*/  ISETP.GT.AND P4, PT, R3.reuse, R41, PT ;  /* 0x000000290300720c */ /* 0x040fe40003f84270 */
[----:B------:R-:W-:Y:S02]  /*4310*/  ISETP.GT.AND P5, PT, R3, R22, PT ;  /* 0x000000160300720c */ /* 0x000fe40003fa4270 */
[----:B------:R-:W-:-:S02]  /*4320*/  FSEL R107, R14, -INF , !P2 ;  /* 0xff8000000e6b7808 */ /* 0x000fc40005000000 */
[----:B------:R-:W-:Y:S02]  /*4330*/  FSEL R15, R104, -INF , !P6 ;  /* 0xff800000680f7808 */ /* 0x000fe40007000000 */
[----:B------:R-:W-:Y:S02]  /*4340*/  ISETP.GE.AND P2, PT, R26, R195, PT ;  /* 0x000000c31a00720c */ /* 0x000fe40003f46270 */
[C---:B------:R-:W-:Y:S02]  /*4350*/  ISETP.GE.AND P3, PT, R24.reuse, R196, PT ;  /* 0x000000c41800720c */ /* 0x040fe40003f66270 */
[----:B------:R-:W-:Y:S02]  /*4360*/  ISETP.GE.AND P6, PT, R24, R197, PT ;  /* 0x000000c51800720c */ /* 0x000fe40003fc6270 */
[----:B------:R-:W-:Y:S02]  /*4370*/  FSEL R104, R28, -INF , !P1 ;  /* 0xff8000001c687808 */ /* 0x000fe40004800000 */
[----:B------:R-:W-:-:S02]  /*4380*/  ISETP.GT.AND P1, PT, R3, R20, PT ;  /* 0x000000140300720c */ /* 0x000fc40003f24270 */
[----:B------:R-:W-:Y:S02]  /*4390*/  FSEL R24, R214, -INF , !P4 ;  /* 0xff800000d6187808 */ /* 0x000fe40006000000 */
[----:B------:R-:W-:Y:S02]  /*43a0*/  FSEL R227, R59, -INF , !P0 ;  /* 0xff8000003be37808 */ /* 0x000fe40004000000 */
[----:B------:R-:W-:Y:S02]  /*43b0*/  FSEL R14, R211, -INF , !P5 ;  /* 0xff800000d30e7808 */ /* 0x000fe40006800000 */
[----:B------:R-:W-:Y:S02]  /*43c0*/  ISETP.GE.AND P4, PT, R22, R198, PT ;  /* 0x000000c61600720c */ /* 0x000fe40003f86270 */
[----:B------:R-:W-:Y:S02]  /*43d0*/  ISETP.GE.AND P0, PT, R26, R196, PT ;  /* 0x000000c41a00720c */ /* 0x000fe40003f06270 */
[----:B------:R-:W-:-:S02]  /*43e0*/  ISETP.GT.AND P5, PT, R194, R20, PT ;  /* 0x00000014c200720c */ /* 0x000fc40003fa4270 */
[----:B------:R-:W-:Y:S02]  /*43f0*/  FSEL R106, R16, -INF , !P2 ;  /* 0xff800000106a7808 */ /* 0x000fe40005000000 */
[----:B------:R-:W-:Y:S02]  /*4400*/  FSEL R16, R239, -INF , !P1 ;  /* 0xff800000ef107808 */ /* 0x000fe40004800000 */
[----:B------:R-:W-:Y:S02]  /*4410*/  FSEL R239, R14, -INF , !P4 ;  /* 0xff8000000eef7808 */ /* 0x000fe40006000000 */
[----:B------:R-:W-:Y:S02]  /*4420*/  FSEL R224, R70, -INF , !P0 ;  /* 0xff80000046e07808 */ /* 0x000fe40004000000 */
[----:B------:R-:W-:Y:S02]  /*4430*/  FSEL R4, R105, -INF , !P5 ;  /* 0xff80000069047808 */ /* 0x000fe40006800000 */
[----:B------:R-:W-:-:S02]  /*4440*/  ISETP.GE.AND P4, PT, R20, R195, PT ;  /* 0x000000c31400720c */ /* 0x000fc40003f86270 */
[----:B------:R-:W-:Y:S02]  /*4450*/  ISETP.GE.AND P0, PT, R25, R198, PT ;  /* 0x000000c61900720c */ /* 0x000fe40003f06270 */
[----:B------:R-:W-:Y:S02]  /*4460*/  FSEL R162, R4, -INF , !P4 ;  /* 0xff80000004a27808 */ /* 0x000fe40006000000 */
[----:B------:R-:W-:Y:S02]  /*4470*/  FSEL R94, R29, -INF , !P0 ;  /* 0xff8000001d5e7808 */ /* 0x000fe40004000000 */
[----:B------:R-:W-:Y:S02]  /*4480*/  FMNMX3.FTZ R4, R149, R147, R124, !PT ;  /* 0x0000009395047276 */ /* 0x000fe4000781007c */
[----:B------:R-:W-:Y:S02]  /*4490*/  ISETP.GE.AND P2, PT, R25, R197, PT ;  /* 0x000000c51900720c */ /* 0x000fe40003f46270 */
[----:B------:R-:W-:-:S02]  /*44a0*/  ISETP.GE.AND P0, PT, R23, R196, PT ;  /* 0x000000c41700720c */ /* 0x000fc40003f06270 */
[----:B------:R-:W-:Y:S02]  /*44b0*/  FMNMX3.FTZ R4, R4, R152, R151, !PT ;  /* 0x0000009804047276 */ /* 0x000fe40007810097 */
[----:B------:R-:W-:Y:S02]  /*44c0*/  FSEL R238, R119, -INF , !P2 ;  /* 0xff80000077ee7808 */ /* 0x000fe40005000000 */
[----:B------:R-:W-:Y:S02]  /*44d0*/  FSEL R210, R62, -INF , !P0 ;  /* 0xff8000003ed27808 */ /* 0x000fe40004000000 */
[----:B------:R-:W-:Y:S02]  /*44e0*/  ISETP.GE.AND P2, PT, R23, R195, PT ;  /* 0x000000c31700720c */ /* 0x000fe40003f46270 */
[----:B------:R-:W-:Y:S02]  /*44f0*/  ISETP.GE.AND P0, PT, R22, R196, PT ;  /* 0x000000c41600720c */ /* 0x000fe40003f06270 */
[----:B------:R-:W-:-:S02]  /*4500*/  ISETP.GT.AND P1, PT, R194, R41, PT ;  /* 0x00000029c200720c */ /* 0x000fc40003f24270 */
[----:B------:R-:W-:Y:S02]  /*4510*/  FMNMX3.FTZ R4, R4, R150, R148, !PT ;  /* 0x0000009604047276 */ /* 0x000fe40007810094 */
[-C--:B------:R-:W-:Y:S02]  /*4520*/  ISETP.GE.AND P5, PT, R23, R197.reuse, PT ;  /* 0x000000c51700720c */ /* 0x080fe40003fa6270 */
[----:B------:R-:W-:Y:S02]  /*4530*/  FSEL R105, R17, -INF , !P2 ;  /* 0xff80000011697808 */ /* 0x000fe40005000000 */
[----:B------:R-:W-:Y:S02]  /*4540*/  FSEL R208, R63, -INF , !P0 ;  /* 0xff8000003fd07808 */ /* 0x000fe40004000000 */
[----:B------:R-:W-:Y:S02]  /*4550*/  FSEL R17, R64, -INF , !P1 ;  /* 0xff80000040117808 */ /* 0x000fe40004800000 */
[----:B------:R-:W-:-:S02]  /*4560*/  ISETP.GE.AND P0, PT, R21, R197, PT ;  /* 0x000000c51500720c */ /* 0x000fc40003f06270 */
[----:B------:R-:W-:Y:S02]  /*4570*/  ISETP.GE.AND P1, PT, R22, R197, PT ;  /* 0x000000c51600720c */ /* 0x000fe40003f26270 */
[----:B------:R-:W-:Y:S02]  /*4580*/  FMNMX3.FTZ R4, R4, R120, R121, !PT ;  /* 0x0000007804047276 */ /* 0x000fe40007810079 */
[----:B------:R-:W-:Y:S02]  /*4590*/  FSEL R218, R129, -INF , !P3 ;  /* 0xff80000081da7808 */ /* 0x000fe40005800000 */
[----:B------:R-:W-:Y:S02]  /*45a0*/  FSEL R230, R126, -INF , !P5 ;  /* 0xff8000007ee67808 */ /* 0x000fe40006800000 */
[----:B------:R-:W-:Y:S02]  /*45b0*/  ISETP.GE.AND P3, PT, R23, R198, PT ;  /* 0x000000c61700720c */ /* 0x000fe40003f66270 */
[----:B------:R-:W-:-:S02]  /*45c0*/  ISETP.GE.AND P2, PT, R22, R195, PT ;  /* 0x000000c31600720c */ /* 0x000fc40003f46270 */
[----:B------:R-:W-:Y:S02]  /*45d0*/  ISETP.GT.AND P5, PT, R194, R8, PT ;  /* 0x00000008c200720c */ /* 0x000fe40003fa4270 */
[----:B------:R-:W-:Y:S02]  /*45e0*/  FSEL R222, R130, -INF , !P0 ;  /* 0xff80000082de7808 */ /* 0x000fe40004000000 */
[----:B------:R-:W-:Y:S02]  /*45f0*/  FSEL R234, R123, -INF , !P6 ;  /* 0xff8000007bea7808 */ /* 0x000fe40007000000 */
[----:B------:R-:W-:Y:S02]  /*4600*/  FSEL R226, R128, -INF , !P1 ;  /* 0xff80000080e27808 */ /* 0x000fe40004800000 */
[----:B------:R-:W-:Y:S02]  /*4610*/  ISETP.GT.AND P0, PT, R194, R6, PT ;  /* 0x00000006c200720c */ /* 0x000fe40003f04270 */
[----:B------:R-:W-:-:S02]  /*4620*/  FMNMX3.FTZ R4, R4, R110, R116, !PT ;  /* 0x0000006e04047276 */ /* 0x000fc40007810074 */
[C---:B------:R-:W-:Y:S02]  /*4630*/  ISETP.GT.AND P6, PT, R194.reuse, R42, PT ;  /* 0x0000002ac200720c */ /* 0x040fe40003fc4270 */
[----:B------:R-:W-:Y:S02]  /*4640*/  ISETP.GT.AND P1, PT, R194, R11, PT ;  /* 0x0000000bc200720c */ /* 0x000fe40003f24270 */
[----:B------:R-:W-:Y:S02]  /*4650*/  FSEL R252, R19, -INF , !P3 ;  /* 0xff80000013fc7808 */ /* 0x000fe40005800000 */
[----:B------:R-:W-:Y:S02]  /*4660*/  FSEL R101, R18, -INF , !P2 ;  /* 0xff80000012657808 */ /* 0x000fe40005000000 */
[----:B------:R-:W-:Y:S02]  /*4670*/  FSEL R23, R96, -INF , !P5 ;  /* 0xff80000060177808 */ /* 0x000fe40006800000 */
[----:B------:R-:W-:-:S02]  /*4680*/  ISETP.GE.AND P3, PT, R21, R195, PT ;  /* 0x000000c31500720c */ /* 0x000fc40003f66270 */
[C---:B------:R-:W-:Y:S02]  /*4690*/  ISETP.GE.AND P2, PT, R21.reuse, R196, PT ;  /* 0x000000c41500720c */ /* 0x040fe40003f46270 */
[----:B------:R-:W-:Y:S02]  /*46a0*/  ISETP.GE.AND P5, PT, R21, R198, PT ;  /* 0x000000c61500720c */ /* 0x000fe40003fa6270 */
[----:B------:R-:W-:Y:S02]  /*46b0*/  FSEL R18, R92, -INF , !P0 ;  /* 0xff8000005c127808 */ /* 0x000fe40004000000 */
[----:B------:R-:W-:Y:S02]  /*46c0*/  FMNMX3.FTZ R4, R4, R100, R103, !PT ;  /* 0x0000006404047276 */ /* 0x000fe40007810067 */
[----:B------:R-:W-:Y:S02]  /*46d0*/  FSEL R25, R65, -INF , !P6 ;  /* 0xff80000041197808 */ /* 0x000fe40007000000 */
[----:B------:R-:W-:-:S02]  /*46e0*/  FSEL R21, R72, -INF , !P1 ;  /* 0xff80000048157808 */ /* 0x000fc40004800000 */
[-C--:B------:R-:W-:Y:S02]  /*46f0*/  ISETP.GE.AND P0, PT, R41, R198.reuse, PT ;  /* 0x000000c62900720c */ /* 0x080fe40003f06270 */
[----:B------:R-:W-:Y:S02]  /*4700*/  ISETP.GT.AND P6, PT, R194, R7, PT ;  /* 0x00000007c200720c */ /* 0x000fe40003fc4270 */
[----:B------:R-:W-:Y:S02]  /*4710*/  ISETP.GE.AND P1, PT, R20, R198, PT ;  /* 0x000000c61400720c */ /* 0x000fe40003f26270 */
[----:B------:R-:W-:Y:S02]  /*4720*/  FMNMX3.FTZ R4, R4, R112, R107, !PT ;  /* 0x0000007004047276 */ /* 0x000fe4000781006b */
[----:B------:R-:W-:Y:S02]  /*4730*/  FSEL R225, R24, -INF , !P0 ;  /* 0xff80000018e17808 */ /* 0x000fe40004000000 */
[----:B------:R-:W-:-:S02]  /*4740*/  FSEL R22, R97, -INF , !P6 ;  /* 0xff80000061167808 */ /* 0x000fc40007000000 */
[----:B------:R-:W-:Y:S02]  /*4750*/  FSEL R233, R16, -INF , !P1 ;  /* 0xff80000010e97808 */ /* 0x000fe40004800000 */
[----:B------:R-:W-:Y:S02]  /*4760*/  ISETP.GE.AND P0, PT, R7, R195, PT ;  /* 0x000000c30700720c */ /* 0x000fe40003f06270 */
[C---:B------:R-:W-:Y:S02]  /*4770*/  ISETP.GT.AND P6, PT, R194.reuse, R10, PT ;  /* 0x0000000ac200720c */ /* 0x040fe40003fc4270 */
[----:B------:R-:W-:Y:S02]  /*4780*/  ISETP.GT.AND P1, PT, R194, R12, PT ;  /* 0x0000000cc200720c */ /* 0x000fe40003f24270 */
[----:B------:R-:W-:Y:S02]  /*4790*/  FMNMX3.FTZ R4, R4, R106, R111, !PT ;  /* 0x0000006a04047276 */ /* 0x000fe4000781006f */
[----:B------:R-:W-:-:S02]  /*47a0*/  FSEL R235, R13, -INF , !P5 ;  /* 0xff8000000deb7808 */ /* 0x000fc40006800000 */
[----:B------:R-:W-:Y:S02]  /*47b0*/  FSEL R157, R22, -INF , !P0 ;  /* 0xff800000169d7808 */ /* 0x000fe40004000000 */
[----:B------:R-:W-:Y:S02]  /*47c0*/  FSEL R19, R73, -INF , !P6 ;  /* 0xff80000049137808 */ /* 0x000fe40007000000 */
[-C--:B------:R-:W-:Y:S02]  /*47d0*/  ISETP.GE.AND P5, PT, R41, R195.reuse, PT ;  /* 0x000000c32900720c */ /* 0x080fe40003fa6270 */
[----:B------:R-:W-:Y:S02]  /*47e0*/  FSEL R13, R81, -INF , !P1 ;  /* 0xff800000510d7808 */ /* 0x000fe40004800000 */
[----:B------:R-:W-:Y:S02]  /*47f0*/  ISETP.GE.AND P0, PT, R10, R195, PT ;  /* 0x000000c30a00720c */ /* 0x000fe40003f06270 */
[----:B------:R-:W-:-:S02]  /*4800*/  FSEL R163, R15, -INF , !P3 ;  /* 0xff8000000fa37808 */ /* 0x000fc40005800000 */
[----:B------:R-:W-:Y:S02]  /*4810*/  ISETP.GT.AND P6, PT, R194, R5, PT ;  /* 0x00000005c200720c */ /* 0x000fe40003fc4270 */
[----:B------:R-:W-:Y:S02]  /*4820*/  ISETP.GE.AND P1, PT, R8, R195, PT ;  /* 0x000000c30800720c */ /* 0x000fe40003f26270 */
[----:B------:R-:W-:Y:S02]  /*4830*/  FMNMX3.FTZ R4, R4, R104, R105, !PT ;  /* 0x0000006804047276 */ /* 0x000fe40007810069 */
[----:B------:R-:W-:Y:S02]  /*4840*/  FSEL R160, R17, -INF , !P5 ;  /* 0xff80000011a07808 */ /* 0x000fe40006800000 */
[----:B------:R-:W-:Y:S02]  /*4850*/  FSEL R155, R19, -INF , !P0 ;  /* 0xff800000139b7808 */ /* 0x000fe40004000000 */
[----:B------:R-:W-:-:S02]  /*4860*/  FSEL R15, R93, -INF , !P6 ;  /* 0xff8000005d0f7808 */ /* 0x000fc40007000000 */
[----:B------:R-:W-:Y:S02]  /*4870*/  ISETP.GE.AND P5, PT, R42, R195, PT ;  /* 0x000000c32a00720c */ /* 0x000fe40003fa6270 */
[----:B------:R-:W-:Y:S02]  /*4880*/  FSEL R158, R23, -INF , !P1 ;  /* 0xff800000179e7808 */ /* 0x000fe40004800000 */
[----:B------:R-:W-:Y:S02]  /*4890*/  FMNMX3.FTZ R4, R4, R101, R163, !PT ;  /* 0x0000006504047276 */ /* 0x000fe400078100a3 */
[-C--:B------:R-:W-:Y:S02]  /*48a0*/  ISETP.GE.AND P0, PT, R5, R195.reuse, PT ;  /* 0x000000c30500720c */ /* 0x080fe40003f06270 */
[----:B------:R-:W-:Y:S02]  /*48b0*/  FSEL R207, R135, -INF , !P2 ;  /* 0xff80000087cf7808 */ /* 0x000fe40005000000 */
[----:B------:R-:W-:-:S02]  /*48c0*/  ISETP.GE.AND P1, PT, R11, R195, PT ;  /* 0x000000c30b00720c */ /* 0x000fc40003f26270 */
[----:B------:R-:W-:Y:S02]  /*48d0*/  ISETP.GE.AND P2, PT, R20, R197, PT ;  /* 0x000000c51400720c */ /* 0x000fe40003f46270 */
[----:B------:R-:W-:Y:S02]  /*48e0*/  FSEL R159, R25, -INF , !P5 ;  /* 0xff800000199f7808 */ /* 0x000fe40006800000 */
[----:B------:R-:W-:Y:S02]  /*48f0*/  FMNMX3.FTZ R4, R4, R162, R160, !PT ;  /* 0x000000a204047276 */ /* 0x000fe400078100a0 */
[----:B------:R-:W-:Y:S02]  /*4900*/  FSEL R153, R15, -INF , !P0 ;  /* 0xff8000000f997808 */ /* 0x000fe40004000000 */
[----:B------:R-:W-:Y:S02]  /*4910*/  FSEL R156, R21, -INF , !P1 ;  /* 0xff800000159c7808 */ /* 0x000fe40004800000 */
[----:B------:R-:W-:-:S02]  /*4920*/  ISETP.GT.AND P0, PT, R183, R122, PT ;  /* 0x0000007ab700720c */ /* 0x000fc40003f04270 */
[----:B------:R-:W-:Y:S02]  /*4930*/  FSEL R214, R136, -INF , !P2 ;  /* 0xff80000088d67808 */ /* 0x000fe40005000000 */
[----:B------:R-:W-:Y:S02]  /*4940*/  ISETP.GE.AND P1, PT, R6, R195, PT ;  /* 0x000000c30600720c */ /* 0x000fe40003f26270 */
[----:B------:R-:W-:Y:S02]  /*4950*/  ISETP.GT.AND P2, PT, R194, R9, PT ;  /* 0x00000009c200720c */ /* 0x000fe40003f44270 */
[----:B------:R-:W-:Y:S02]  /*4960*/  FMNMX3.FTZ R4, R4, R159, R158, !PT ;  /* 0x0000009f04047276 */ /* 0x000fe4000781009e */
[----:B------:R-:W-:Y:S02]  /*4970*/  ISETP.GE.AND P3, PT, R20, R196, PT ;  /* 0x000000c41400720c */ /* 0x000fe40003f66270 */
[----:B------:R-:W-:-:S02]  /*4980*/  FSEL R154, R18, -INF , !P1 ;  /* 0xff800000129a7808 */ /* 0x000fc40004800000 */
[----:B------:R-:W-:Y:S02]  /*4990*/  FSEL R14, R80, -INF , !P2 ;  /* 0xff800000500e7808 */ /* 0x000fe40005000000 */
[----:B------:R-:W-:Y:S02]  /*49a0*/  ISETP.GE.AND P1, PT, R9, R195, PT ;  /* 0x000000c30900720c */ /* 0x000fe40003f26270 */
[----:B------:R-:W-:Y:S02]  /*49b0*/  FMNMX3.FTZ R4, R4, R157, R156, !PT ;  /* 0x0000009d04047276 */ /* 0x000fe4000781009c */
[----:B------:R-:W-:Y:S02]  /*49c0*/  FSEL R182, R137, -INF , !P3 ;  /* 0xff80000089b67808 */ /* 0x000fe40005800000 */
[C---:B------:R-:W-:Y:S02]  /*49d0*/  ISETP.GE.AND P4, PT, R41.reuse, R196, PT ;  /* 0x000000c42900720c */ /* 0x040fe40003f86270 */
[----:B------:R-:W-:-:S02]  /*49e0*/  ISETP.GE.AND P3, PT, R41, R197, PT ;  /* 0x000000c52900720c */ /* 0x000fc40003f66270 */
[----:B------:R-:W-:Y:S02]  /*49f0*/  FSEL R135, R14, -INF , !P1 ;  /* 0xff8000000e877808 */ /* 0x000fe40004800000 */
[----:B------:R-:W-:Y:S02]  /*4a00*/  ISETP.GE.AND P1, PT, R12, R195, PT ;  /* 0x000000c30c00720c */ /* 0x000fe40003f26270 */
[----:B------:R-:W-:Y:S02]  /*4a10*/  FMNMX3.FTZ R4, R4, R155, R154, !PT ;  /* 0x0000009b04047276 */ /* 0x000fe4000781009a */
[----:B------:R-:W-:Y:S02]  /*4a20*/  FSEL R177, R56, -INF , !P4 ;  /* 0xff80000038b17808 */ /* 0x000fe40006000000 */
[----:B------:R-:W-:Y:S02]  /*4a30*/  FSEL R211, R108, -INF , !P3 ;  /* 0xff8000006cd37808 */ /* 0x000fe40005800000 */
[----:B------:R-:W-:-:S02]  /*4a40*/  ISETP.GE.AND P6, PT, R42, R196, PT ;  /* 0x000000c42a00720c */ /* 0x000fc40003fc6270 */
[C---:B------:R-:W-:Y:S02]  /*4a50*/  ISETP.GE.AND P4, PT, R42.reuse, R197, PT ;  /* 0x000000c52a00720c */ /* 0x040fe40003f86270 */
[----:B------:R-:W-:Y:S02]  /*4a60*/  ISETP.GT.AND P3, PT, R3, R42, PT ;  /* 0x0000002a0300720c */ /* 0x000fe40003f64270 */
[----:B------:R-:W-:Y:S02]  /*4a70*/  ISETP.GE.AND P2, PT, R42, R198, PT ;  /* 0x000000c62a00720c */ /* 0x000fe40003f46270 */
[----:B------:R-:W-:Y:S02]  /*4a80*/  ISETP.GE.AND P5, PT, R8, R196, PT ;  /* 0x000000c40800720c */ /* 0x000fe40003fa6270 */
[----:B------:R-:W-:Y:S02]  /*4a90*/  FSEL R108, R13, -INF , !P1 ;  /* 0xff8000000d6c7808 */ /* 0x000fe40004800000 */
[----:B------:R-:W-:Y:S01]  /*4aa0*/  FMNMX3.FTZ R40, R4, R153, R135, !PT ;  /* 0x0000009904287276 */ /* 0x000fe20007810087 */
[----:B------:R-:W-:Y:S08]  /*4ab0*/  @!P0 BRA `(.L_x_936) ;  /* 0x0000000000788947 */ /* 0x000ff00003800000 */
[----:B------:R-:W2:Y:S04]  /*4ac0*/  LDL R165, [R1+0x38] ;  /* 0x0000380001a57983 */ /* 0x000ea80000100800 */
[----:B------:R-:W3:Y:S04]  /*4ad0*/  LDL R172, [R1+0x48] ;  /* 0x0000480001ac7983 */ /* 0x000ee80000100800 */
[----:B------:R-:W4:Y:S04]  /*4ae0*/  LDL R166, [R1+0x40] ;  /* 0x0000400001a67983 */ /* 0x000f280000100800 */
[----:B------:R-:W5:Y:S04]  /*4af0*/  LDL R173, [R1+0x44] ;  /* 0x0000440001ad7983 */ /* 0x000f680000100800 */
[----:B------:R-:W5:Y:S01]  /*4b00*/  LDL R167, [R1+0x3c] ;  /* 0x00003c0001a77983 */ /* 0x000f620000100800 */
[----:B--2---:R-:W-:-:S04]  /*4b10*/  VIADD R4, R165, 0xfffffffe ;  /* 0xfffffffea5047836 */ /* 0x004fc80000000000 */
[----:B------:R-:W-:-:S04]  /*4b20*/  IMAD.WIDE.U32 R14, R4, R200, RZ ;  /* 0x000000c8040e7225 */ /* 0x000fc800078e00ff */
[----:B------:R-:W-:Y:S01]  /*4b30*/  IMAD R13, R4, R201, R15 ;  /* 0x000000c9040d7224 */ /* 0x000fe200078e020f */
[C---:B---3--:R-:W-:Y:S02]  /*4b40*/  LEA R20, P1, R14.reuse, R172, 0x8 ;  /* 0x000000ac0e147211 */ /* 0x048fe400078240ff */
[C---:B----4-:R-:W-:Y:S02]  /*4b50*/  LEA R4, P0, R14.reuse, R166, 0x7 ;  /* 0x000000a60e047211 */ /* 0x050fe400078038ff */
[C-C-:B-----5:R-:W-:Y:S02]  /*4b60*/  LEA.HI.X R21, R14.reuse, R173, R13.reuse, 0x8, P1 ;  /* 0x000000ad0e157211 */ /* 0x160fe400008f440d */
[----:B------:R-:W-:Y:S02]  /*4b70*/  LEA.HI.X R14, R14, R167, R13, 0x7, P0 ;  /* 0x000000a70e0e7211 */ /* 0x000fe400000f3c0d */
[----:B------:R-:W-:Y:S01]  /*4b80*/  LEA R18, P0, R4, R172, 0x1 ;  /* 0x000000ac04127211 */ /* 0x000fe200078008ff */
[----:B------:R-:W-:Y:S01]  /*4b90*/  @!PT LDS RZ, [RZ] ;  /* 0x00000000fffff984 */ /* 0x000fe20000000800 */
[----:B------:R-:W-:Y:S01]  /*4ba0*/  @!PT LDS RZ, [RZ] ;  /* 0x00000000fffff984 */ /* 0x000fe20000000800 */
[----:B------:R-:W-:Y:S01]  /*4bb0*/  @!PT LDS RZ, [RZ] ;  /* 0x00000000fffff984 */ /* 0x000fe20000000800 */
[----:B------:R1:W-:Y:S01]  /*4bc0*/  LDGSTS.E.BYPASS.LTC128B.128 [R250+0x2000], desc[UR20][R20.64] ;  /* 0x0200000014fa7fae */ /* 0x0003e2000b981a14 */
[----:B------:R-:W-:-:S02]  /*4bd0*/  IADD3 R13, P1, PT, R166, R4, RZ ;  /* 0x00000004a60d7210 */ /* 0x000fc40007f3e0ff */
[-CC-:B------:R-:W-:Y:S02]  /*4be0*/  LEA.HI.X R19, R4, R173.reuse, R14.reuse, 0x1, P0 ;  /* 0x000000ad04137211 */ /* 0x180fe400000f0c0e */
[C---:B------:R-:W-:Y:S01]  /*4bf0*/  LEA R4, P0, R200.reuse, R4, 0x6 ;  /* 0x00000004c8047211 */ /* 0x040fe200078030ff */
[----:B------:R-:W-:Y:S01]  /*4c00*/  IMAD.X R17, R167, 0x1, R14, P1 ;  /* 0x00000001a7117824 */ /* 0x000fe200008e060e */
[C---:B------:R-:W-:Y:S01]  /*4c10*/  LEA R16, P1, R13.reuse, R172, 0x1 ;  /* 0x000000ac0d107211 */ /* 0x040fe200078208ff */
        /* <DEDUP_REMOVED lines=8> */
.L_x_936:
[----:B-1----:R-:W2:Y:S01]  /*4ca0*/  LDL.LU R16, [R1+0x8] ;  /* 0x0000080001107983 */ /* 0x002ea20000300800 */
[----:B------:R-:W-:Y:S01]  /*4cb0*/  FMNMX.FTZ R40, R108, R40, !PT ;  /* 0x000000286c287209 */ /* 0x000fe20007810000 */
[----:B------:R-:W1:Y:S02]  /*4cc0*/  LDCU UR6, c[0x0][0x45c] ;  /* 0x00008b80ff0677ac */ /* 0x000e640008000800 */
[----:B------:R-:W3:Y:S04]  /*4cd0*/  LDL.LU R15, [R1+0xc] ;  /* 0x00000c00010f7983 */ /* 0x000ee80000300800 */
[----:B------:R-:W4:Y:S04]  /*4ce0*/  LDL.LU R13, [R1+0x34] ;  /* 0x00003400010d7983 */ /* 0x000f280000300800 */
[----:B------:R-:W4:Y:S01]  /*4cf0*/  LDL.LU R14, [R1+0x30] ;  /* 0x00003000010e7983 */ /* 0x000f220000300800 */
[----:B------:R-:W-:Y:S01]  /*4d00*/  FSEL R172, R67, -INF , !P6 ;  /* 0xff80000043ac7808 */ /* 0x000fe20007000000 */
[----:B------:R-:W-:Y:S01]  /*4d10*/  IMAD.WIDE.U32 R20, R49, -0x326172a9, RZ ;  /* 0xcd9e8d5731147825 */ /* 0x000fe200078e00ff */
[C---:B------:R-:W-:Y:S01]  /*4d20*/  ISETP.GE.AND P1, PT, R8.reuse, R197, PT ;  /* 0x000000c50800720c */ /* 0x040fe20003f26270 */
[----:B------:R-:W-:Y:S01]  /*4d30*/  UIADD3 UR8, UPT, UPT, UR19, -0x4498517b, URZ ;  /* 0xbb67ae8513087890 */ /* 0x000fe2000fffe0ff */
[----:B------:R-:W-:Y:S01]  /*4d40*/  ISETP.GT.AND P0, PT, R3, R8, PT ;  /* 0x000000080300720c */ /* 0x000fe20003f04270 */
[----:B------:R-:W-:Y:S01]  /*4d50*/  UIADD3 UR7, UPT, UPT, UR18, -0x61c88647, URZ ;  /* 0x9e3779b912077890 */ /* 0x000fe2000fffe0ff */
[----:B------:R-:W-:Y:S01]  /*4d60*/  ISETP.GE.AND P6, PT, R8, R198, PT ;  /* 0x000000c60800720c */ /* 0x000fe20003fc6270 */
[----:B------:R-:W-:Y:S01]  /*4d70*/  UIADD3 UR5, UPT, UPT, UR18, 0x3c6ef372, URZ ;  /* 0x3c6ef37212057890 */ /* 0x000fe2000fffe0ff */
[----:B------:R-:W-:Y:S01]  /*4d80*/  FSEL R4, R215, -INF , !P3 ;  /* 0xff800000d7047808 */ /* 0x000fe20005800000 */
[----:B------:R-:W1:Y:S01]  /*4d90*/  SHFL.BFLY PT, R8, R40, 0x2, 0x1f ;  /* 0x0c401f0028087f89 */ /* 0x000e6200000e0000 */
[----:B------:R-:W-:Y:S01]  /*4da0*/  FSEL R205, R109, -INF , !P4 ;  /* 0xff8000006dcd7808 */ /* 0x000fe20006000000 */
[----:B------:R-:W-:Y:S01]  /*4db0*/  UIADD3 UR16, UPT, UPT, UR19, 0x76cf5d0a, URZ ;  /* 0x76cf5d0a13107890 */ /* 0x000fe2000fffe0ff */
[----:B------:R-:W-:Y:S01]  /*4dc0*/  FSEL R206, R4, -INF , !P2 ;  /* 0xff80000004ce7808 */ /* 0x000fe20005000000 */
[----:B------:R1:W-:Y:S01]  /*4dd0*/  STL [R1+0x90], R192 ;  /* 0x000090c001007387 */ /* 0x0003e20000100800 */
[----:B------:R-:W-:Y:S01]  /*4de0*/  ISETP.GT.AND P2, PT, R3, R7, PT ;  /* 0x000000070300720c */ /* 0x000fe20003f44270 */
[----:B------:R-:W-:Y:S01]  /*4df0*/  UIADD3 UR15, UPT, UPT, UR19, 0x32370b8f, URZ ;  /* 0x32370b8f130f7890 */ /* 0x000fe2000fffe0ff */
[----:B------:R-:W-:Y:S01]  /*4e00*/  ISETP.GE.AND P4, PT, R7, R196, PT ;  /* 0x000000c40700720c */ /* 0x000fe20003f86270 */
[----:B------:R-:W-:Y:S01]  /*4e10*/  STL [R1+0x8c], R191 ;  /* 0x00008cbf01007387 */ /* 0x000fe20000100800 */
[----:B------:R-:W-:Y:S01]  /*4e20*/  FSEL R171, R141, -INF , !P5 ;  /* 0xff8000008dab7808 */ /* 0x000fe20006800000 */
[----:B------:R-:W-:Y:S01]  /*4e30*/  UIADD3 UR10, UPT, UPT, UR18, -0x255992d5, URZ ;  /* 0xdaa66d2b120a7890 */ /* 0x000fe2000fffe0ff */
[C---:B------:R-:W-:Y:S01]  /*4e40*/  ISETP.GE.AND P5, PT, R7.reuse, R198, PT ;  /* 0x000000c60700720c */ /* 0x040fe20003fa6270 */
[----:B------:R1:W-:Y:S01]  /*4e50*/  STL [R1+0x88], R189 ;  /* 0x000088bd01007387 */ /* 0x0003e20000100800 */
[----:B------:R-:W-:Y:S01]  /*4e60*/  ISETP.GE.AND P3, PT, R7, R197, PT ;  /* 0x000000c50700720c */ /* 0x000fe20003f66270 */
[----:B------:R-:W-:Y:S01]  /*4e70*/  UIADD3 UR14, UPT, UPT, UR19, -0x126145ec, URZ ;  /* 0xed9eba14130e7890 */ /* 0x000fe2000fffe0ff */
[----:B------:R-:W-:Y:S01]  /*4e80*/  FSEL R170, R140, -INF , !P4 ;  /* 0xff8000008caa7808 */ /* 0x000fe20006000000 */
        /* <DEDUP_REMOVED lines=8> */
[----:B------:R-:W-:Y:S01]  /*4f10*/  UIADD3 UR9, UPT, UPT, UR18, 0x78dde6e4, URZ ;  /* 0x78dde6e412097890 */ /* 0x000fe2000fffe0ff */
[----:B-1----:R-:W-:Y:S01]  /*4f20*/  FMNMX.FTZ R40, R40, R8, !PT ;  /* 0x0000000828287209 */ /* 0x002fe20007810000 */
[----:B------:R-:W-:Y:S01]  /*4f30*/  UIADD3 UR11, UPT, UPT, UR19, -0x56f99767, URZ ;  /* 0xa9066899130b7890 */ /* 0x000fe2000fffe0ff */
[----:B------:R-:W-:Y:S01]  /*4f40*/  ISETP.GT.AND P3, PT, R3, R6, PT ;  /* 0x000000060300720c */ /* 0x000fe20003f64270 */
[----:B------:R-:W-:Y:S01]  /*4f50*/  IMAD.MOV.U32 R129, RZ, RZ, R87 ;  /* 0x000000ffff817224 */ /* 0x000fe200078e0057 */
[----:B------:R-:W-:Y:S01]  /*4f60*/  ISETP.GE.AND P1, PT, R11, R196, PT ;  /* 0x000000c40b00720c */ /* 0x000fe20003f26270 */
[----:B------:R-:W-:Y:S01]  /*4f70*/  IMAD.MOV.U32 R128, RZ, RZ, R86 ;  /* 0x000000ffff807224 */ /* 0x000fe200078e0056 */
[----:B------:R-:W-:Y:S01]  /*4f80*/  FSEL R246, R246, -INF , !P3 ;  /* 0xff800000f6f67808 */ /* 0x000fe20005800000 */
[----:B------:R-:W-:Y:S01]  /*4f90*/  IMAD.MOV.U32 R96, RZ, RZ, R66 ;  /* 0x000000ffff607224 */ /* 0x000fe200078e0042 */
[-C--:B------:R-:W-:Y:S01]  /*4fa0*/  ISETP.GE.AND P3, PT, R5, R198.reuse, PT ;  /* 0x000000c60500720c */ /* 0x080fe20003f66270 */
[----:B------:R-:W-:Y:S01]  /*4fb0*/  IMAD.MOV.U32 R93, RZ, RZ, R71 ;  /* 0x000000ffff5d7224 */ /* 0x000fe200078e0047 */
[----:B------:R-:W-:Y:S01]  /*4fc0*/  FSEL R169, R74, -INF , !P1 ;  /* 0xff8000004aa97808 */ /* 0x000fe20004800000 */
[----:B------:R-:W-:Y:S01]  /*4fd0*/  IMAD.MOV.U32 R97, RZ, RZ, R57 ;  /* 0x000000ffff617224 */ /* 0x000fe200078e0039 */
[-C--:B------:R-:W-:Y:S01]  /*4fe0*/  ISETP.GE.AND P1, PT, R10, R198.reuse, PT ;  /* 0x000000c60a00720c */ /* 0x080fe20003f26270 */
[----:B------:R-:W-:Y:S01]  /*4ff0*/  IMAD.MOV.U32 R192, RZ, RZ, R127 ;  /* 0x000000ffffc07224 */ /* 0x000fe200078e007f */
[----:B------:R-:W-:Y:S01]  /*5000*/  ISETP.GE.AND P4, PT, R11, R198, PT ;  /* 0x000000c60b00720c */ /* 0x000fe20003f86270 */
[----:B------:R-:W-:-:S02]  /*5010*/  IMAD.MOV.U32 R130, RZ, RZ, R97 ;  /* 0x000000ffff827224 */ /* 0x000fc400078e0061 */
[----:B------:R-:W-:Y:S02]  /*5020*/  IMAD.MOV.U32 R189, RZ, RZ, R94 ;  /* 0x000000ffffbd7224 */ /* 0x000fe400078e005e */
[----:B------:R-:W-:Y:S02]  /*5030*/  IMAD.MOV.U32 R188, RZ, RZ, R130 ;  /* 0x000000ffffbc7224 */ /* 0x000fe400078e0082 */
[----:B------:R-:W-:Y:S02]  /*5040*/  IMAD.MOV.U32 R141, RZ, RZ, R129 ;  /* 0x000000ffff8d7224 */ /* 0x000fe400078e0081 */
[----:B------:R-:W-:Y:S02]  /*5050*/  IMAD.MOV.U32 R129, RZ, RZ, R115 ;  /* 0x000000ffff817224 */ /* 0x000fe400078e0073 */
[----:B------:R-:W-:Y:S02]  /*5060*/  IMAD.MOV.U32 R115, RZ, RZ, R93 ;  /* 0x000000ffff737224 */ /* 0x000fe400078e005d */
[----:B------:R-:W-:Y:S01]  /*5070*/  IMAD.MOV.U32 R191, RZ, RZ, R114 ;  /* 0x000000ffffbf7224 */ /* 0x000fe200078e0072 */
[----:B--2---:R-:W-:Y:S01]  /*5080*/  FSEL R4, R16, -INF , !P0 ;  /* 0xff80000010047808 */ /* 0x004fe20004000000 */
[----:B------:R-:W-:Y:S01]  /*5090*/  IMAD.WIDE.U32 R16, R146, -0x2daee0ad, RZ ;  /* 0xd2511f5392107825 */ /* 0x000fe200078e00ff */
[----:B------:R-:W-:-:S02]  /*50a0*/  ISETP.GE.AND P0, PT, R11, R197, PT ;  /* 0x000000c50b00720c */ /* 0x000fc40003f06270 */
[----:B------:R-:W-:Y:S02]  /*50b0*/  FSEL R109, R4, -INF , !P6 ;  /* 0xff800000046d7808 */ /* 0x000fe40007000000 */
[----:B------:R-:W-:Y:S01]  /*50c0*/  ISETP.GT.AND P6, PT, R3, R11, PT ;  /* 0x0000000b0300720c */ /* 0x000fe20003fc4270 */
[----:B------:R-:W-:Y:S01]  /*50d0*/  STL.64 [R1+0x18], R16 ;  /* 0x0000181001007387 */ /* 0x000fe20000100a00 */
[----:B---3--:R-:W-:Y:S01]  /*50e0*/  FSEL R4, R15, -INF , !P2 ;  /* 0xff8000000f047808 */ /* 0x008fe20005000000 */
[----:B----4-:R-:W-:Y:S01]  /*50f0*/  IMAD.MOV.U32 R15, RZ, RZ, R13 ;  /* 0x000000ffff0f7224 */ /* 0x010fe200078e000d */
[----:B------:R-:W-:Y:S02]  /*5100*/  FSEL R242, R242, -INF , !P6 ;  /* 0xff800000f2f27808 */ /* 0x000fe40007000000 */
[----:B------:R-:W-:Y:S02]  /*5110*/  ISETP.GE.AND P6, PT, R6, R197, PT ;  /* 0x000000c50600720c */ /* 0x000fe40003fc6270 */
[----:B------:R-:W-:-:S02]  /*5120*/  FSEL R190, R131, -INF , !P0 ;  /* 0xff80000083be7808 */ /* 0x000fc40004000000 */
[----:B------:R-:W-:Y:S02]  /*5130*/  FSEL R186, R143, -INF , !P6 ;  /* 0xff8000008fba7808 */ /* 0x000fe40007000000 */
[----:B------:R-:W-:Y:S02]  /*5140*/  ISETP.GT.AND P6, PT, R3, R5, PT ;  /* 0x000000050300720c */ /* 0x000fe40003fc4270 */
[----:B------:R-:W-:Y:S02]  /*5150*/  ISETP.GE.AND P0, PT, R6, R196, PT ;  /* 0x000000c40600720c */ /* 0x000fe40003f06270 */
[----:B------:R-:W-:Y:S02]  /*5160*/  FSEL R247, R247, -INF , !P6 ;  /* 0xff800000f7f77808 */ /* 0x000fe40007000000 */
[----:B------:R-:W-:Y:S02]  /*5170*/  ISETP.GE.AND P6, PT, R9, R197, PT ;  /* 0x000000c50900720c */ /* 0x000fe40003fc6270 */
[----:B------:R-:W-:-:S02]  /*5180*/  FSEL R140, R4, -INF , !P5 ;  /* 0xff800000048c7808 */ /* 0x000fc40006800000 */
[----:B------:R-:W1:Y:S01]  /*5190*/  SHFL.BFLY PT, R4, R40, 0x1, 0x1f ;  /* 0x0c201f0028047f89 */ /* 0x000e6200000e0000 */
[----:B------:R-:W-:Y:S02]  /*51a0*/  FSEL R167, R145, -INF , !P0 ;  /* 0xff80000091a77808 */ /* 0x000fe40004000000 */
[----:B------:R-:W-:Y:S01]  /*51b0*/  FSEL R184, R132, -INF , !P6 ;  /* 0xff80000084b87808 */ /* 0x000fe20007000000 */
[----:B------:R-:W-:Y:S01]  /*51c0*/  IMAD.MOV.U32 R132, RZ, RZ, R128 ;  /* 0x000000ffff847224 */ /* 0x000fe200078e0080 */
[----:B------:R-:W-:Y:S01]  /*51d0*/  ISETP.GE.AND P0, PT, R5, R197, PT ;  /* 0x000000c50500720c */ /* 0x000fe20003f06270 */
[----:B------:R-:W-:Y:S01]  /*51e0*/  IMAD.MOV.U32 R128, RZ, RZ, R125 ;  /* 0x000000ffff807224 */ /* 0x000fe200078e007d */
[----:B------:R-:W-:Y:S02]  /*51f0*/  ISETP.GE.AND P6, PT, R12, R196, PT ;  /* 0x000000c40c00720c */ /* 0x000fe40003fc6270 */
[----:B------:R-:W-:Y:S01]  /*5200*/  FSEL R185, R142, -INF , !P0 ;  /* 0xff8000008eb97808 */ /* 0x000fe20004000000 */
[----:B------:R-:W-:Y:S01]  /*5210*/  IMAD.MOV.U32 R142, RZ, RZ, R126 ;  /* 0x000000ffff8e7224 */ /* 0x000fe200078e007e */
[----:B------:R-:W-:Y:S01]  /*5220*/  FSEL R164, R83, -INF , !P6 ;  /* 0xff80000053a47808 */ /* 0x000fe20007000000 */
[----:B------:R-:W-:Y:S01]  /*5230*/  IMAD.MOV.U32 R126, RZ, RZ, R98 ;  /* 0x000000ffff7e7224 */ /* 0x000fe200078e0062 */
[----:B------:R-:W-:-:S02]  /*5240*/  ISETP.GT.AND P5, PT, R3, R10, PT ;  /* 0x0000000a0300720c */ /* 0x000fc40003fa4270 */
[C---:B------:R-:W-:Y:S02]  /*5250*/  ISETP.GT.AND P0, PT, R3.reuse, R9, PT ;  /* 0x000000090300720c */ /* 0x040fe40003f04270 */
[----:B------:R-:W-:Y:S01]  /*5260*/  ISETP.GT.AND P6, PT, R3, R12, PT ;  /* 0x0000000c0300720c */ /* 0x000fe20003fc4270 */
[----:B------:R-:W-:Y:S01]  /*5270*/  VIADD R3, R49, 0x4 ;  /* 0x0000000431037836 */ /* 0x000fe20000000000 */
[----:B------:R-:W-:Y:S02]  /*5280*/  ISETP.GE.AND P2, PT, R10, R197, PT ;  /* 0x000000c50a00720c */ /* 0x000fe40003f46270 */
[----:B------:R-:W-:Y:S01]  /*5290*/  FSEL R243, R243, -INF , !P5 ;  /* 0xff800000f3f37808 */ /* 0x000fe20006800000 */
[----:B------:R-:W-:Y:S01]  /*52a0*/  IMAD.WIDE.U32 R22, R3, -0x326172a9, RZ ;  /* 0xcd9e8d5703167825 */ /* 0x000fe200078e00ff */
[----:B------:R-:W-:Y:S02]  /*52b0*/  FSEL R187, R133, -INF , !P2 ;  /* 0xff80000085bb7808 */ /* 0x000fe40005000000 */
[----:B------:R-:W-:Y:S01]  /*52c0*/  ISETP.GE.AND P2, PT, R6, R198, PT ;  /* 0x000000c60600720c */ /* 0x000fe20003f46270 */
[----:B------:R-:W-:Y:S01]  /*52d0*/  IMAD.SHL.U32 R3, R183, 0x4, RZ ;  /* 0x00000004b7037824 */ /* 0x000fe200078e00ff */
[----:B------:R-:W-:Y:S01]  /*52e0*/  ISETP.GE.AND P5, PT, R5, R196, PT ;  /* 0x000000c40500720c */ /* 0x000fe20003fa6270 */
[----:B------:R-:W-:Y:S01]  /*52f0*/  IMAD.MOV.U32 R133, RZ, RZ, R122 ;  /* 0x000000ffff857224 */ /* 0x000fe200078e007a */
[C---:B------:R-:W-:Y:S01]  /*5300*/  LOP3.LUT R6, R78.reuse, UR18, R21, 0x96, !PT ;  /* 0x000000124e067c12 */ /* 0x040fe2000f8e9615 */
[C---:B------:R-:W-:Y:S01]  /*5310*/  VIADD R7, R3.reuse, 0x1 ;  /* 0x0000000103077836 */ /* 0x040fe20000000000 */
[----:B------:R-:W-:Y:S01]  /*5320*/  LOP3.LUT R5, R78, UR18, R23, 0x96, !PT ;  /* 0x000000124e057c12 */ /* 0x000fe2000f8e9617 */
[----:B------:R-:W-:Y:S01]  /*5330*/  VIADD R10, R3, 0x2 ;  /* 0x00000002030a7836 */ /* 0x000fe20000000000 */
[----:B------:R-:W-:Y:S01]  /*5340*/  FSEL R166, R144, -INF , !P5 ;  /* 0xff80000090a67808 */ /* 0x000fe20006800000 */
[----:B------:R-:W-:Y:S01]  /*5350*/  IMAD.WIDE.U32 R26, R6, -0x2daee0ad, RZ ;  /* 0xd2511f53061a7825 */ /* 0x000fe200078e00ff */
[----:B-1----:R-:W-:-:S02]  /*5360*/  FMNMX.FTZ R40, R40, R4, !PT ;  /* 0x0000000428287209 */ /* 0x002fc40007810000 */
[----:B------:R-:W-:Y:S01]  /*5370*/  FSEL R113, R14, -INF , !P0 ;  /* 0xff8000000e717808 */ /* 0x000fe20004000000 */
[----:B------:R-:W-:Y:S01]  /*5380*/  IMAD.WIDE.U32 R136, R5, -0x2daee0ad, RZ ;  /* 0xd2511f5305887825 */ /* 0x000fe200078e00ff */
[----:B------:R-:W-:-:S03]  /*5390*/  ISETP.GE.AND P5, PT, R9, R196, PT ;  /* 0x000000c40900720c */ /* 0x000fc60003fa6270 */
[----:B------:R-:W-:Y:S01]  /*53a0*/  FMUL.FTZ R4, R40, UR6 ;  /* 0x0000000628047c20 */ /* 0x000fe20008410000 */
[----:B------:R-:W-:Y:S01]  /*53b0*/  ISETP.GE.AND P0, PT, R12, R197, PT ;  /* 0x000000c50c00720c */ /* 0x000fe20003f06270 */
[C---:B------:R-:W-:Y:S01]  /*53c0*/  VIADD R13, R3.reuse, 0x3 ;  /* 0x00000003030d7836 */ /* 0x040fe20000000000 */
[----:B------:R-:W-:Y:S01]  /*53d0*/  LOP3.LUT R8, R3, UR19, R17, 0x96, !PT ;  /* 0x0000001303087c12 */ /* 0x000fe2000f8e9611 */
[----:B------:R-:W-:Y:S01]  /*53e0*/  IMAD.MOV.U32 R23, RZ, RZ, R15 ;  /* 0x000000ffff177224 */ /* 0x000fe200078e000f */
[C---:B------:R-:W-:Y:S01]  /*53f0*/  LOP3.LUT R5, R16.reuse, UR8, R27, 0x96, !PT ;  /* 0x0000000810057c12 */ /* 0x040fe2000f8e961b */
[----:B------:R1:W-:Y:S01]  /*5400*/  STL.64 [R1+0x28], R26 ;  /* 0x0000281a01007387 */ /* 0x0003e20000100a00 */
[----:B------:R-:W-:Y:S01]  /*5410*/  LOP3.LUT R3, R16, UR8, R137, 0x96, !PT ;  /* 0x0000000810037c12 */ /* 0x000fe2000f8e9689 */
[----:B------:R-:W-:Y:S01]  /*5420*/  IMAD.MOV.U32 R92, RZ, RZ, R23 ;  /* 0x000000ffff5c7224 */ /* 0x000fe200078e0017 */
[--C-:B------:R-:W-:Y:S01]  /*5430*/  LOP3.LUT R6, R7, UR19, R17.reuse, 0x96, !PT ;  /* 0x0000001307067c12 */ /* 0x100fe2000f8e9611 */
[----:B------:R-:W-:Y:S01]  /*5440*/  IMAD.WIDE.U32 R32, R5, -0x326172a9, RZ ;  /* 0xcd9e8d5705207825 */ /* 0x000fe200078e00ff */
[----:B------:R-:W-:Y:S01]  /*5450*/  FSEL R165, R82, -INF , !P5 ;  /* 0xff80000052a57808 */ /* 0x000fe20006800000 */
[----:B------:R-:W-:Y:S01]  /*5460*/  UIADD3 UR8, UPT, UPT, UR18, 0x1715609d, URZ ;  /* 0x1715609d12087890 */ /* 0x000fe2000fffe0ff */
[----:B------:R-:W-:Y:S01]  /*5470*/  FSEL R173, R134, -INF , !P0 ;  /* 0xff80000086ad7808 */ /* 0x000fe20004000000 */
[----:B------:R-:W-:Y:S01]  /*5480*/  IMAD.WIDE.U32 R88, R3, -0x326172a9, RZ ;  /* 0xcd9e8d5703587825 */ /* 0x000fe200078e00ff */
[----:B------:R-:W-:Y:S01]  /*5490*/  ISETP.GE.AND P5, PT, R9, R198, PT ;  /* 0x000000c60900720c */ /* 0x000fe20003fa6270 */
[----:B------:R2:W-:Y:S01]  /*54a0*/  STL.64 [R1+0x20], R136 ;  /* 0x0000208801007387 */ /* 0x0005e20000100a00 */
[----:B------:R-:W-:Y:S01]  /*54b0*/  FSETP.NEU.FTZ.AND P0, PT, R40, -INF , PT ;  /* 0xff8000002800780b */ /* 0x000fe20003f1d000 */
[----:B------:R-:W-:Y:S01]  /*54c0*/  IMAD.WIDE.U32 R8, R8, -0x326172a9, RZ ;  /* 0xcd9e8d5708087825 */ /* 0x000fe200078e00ff */
[----:B------:R-:W-:-:S02]  /*54d0*/  LOP3.LUT R10, R10, UR19, R17, 0x96, !PT ;  /* 0x000000130a0a7c12 */ /* 0x000fc4000f8e9611 */
[----:B------:R-:W-:Y:S01]  /*54e0*/  LOP3.LUT R3, R13, UR19, R17, 0x96, !PT ;  /* 0x000000130d037c12 */ /* 0x000fe2000f8e9611 */
[----:B------:R-:W-:Y:S01]  /*54f0*/  IMAD.WIDE.U32 R6, R6, -0x326172a9, RZ ;  /* 0xcd9e8d5706067825 */ /* 0x000fe200078e00ff */
[----:B------:R-:W-:Y:S02]  /*5500*/  FSEL R4, R4, RZ, P0 ;  /* 0x000000ff04047208 */ /* 0x000fe40000000000 */
[----:B------:R-:W-:Y:S01]  /*5510*/  ISETP.GE.AND P0, PT, R12, R198, PT ;  /* 0x000000c60c00720c */ /* 0x000fe20003f06270 */
[----:B------:R-:W-:Y:S01]  /*5520*/  IMAD.MOV.U32 R134, RZ, RZ, R123 ;  /* 0x000000ffff867224 */ /* 0x000fe200078e007b */
[--C-:B------:R-:W-:Y:S01]  /*5530*/  LOP3.LUT R11, R20, UR7, R9.reuse, 0x96, !PT ;  /* 0x00000007140b7c12 */ /* 0x100fe2000f8e9609 */
[----:B------:R-:W-:Y:S01]  /*5540*/  IMAD.MOV.U32 R139, RZ, RZ, R92 ;  /* 0x000000ffff8b7224 */ /* 0x000fe200078e005c */
[----:B------:R-:W-:Y:S02]  /*5550*/  LOP3.LUT R5, R22, UR7, R9, 0x96, !PT ;  /* 0x0000000716057c12 */ /* 0x000fe4000f8e9609 */
[----:B------:R-:W-:-:S02]  /*5560*/  LOP3.LUT R12, R8, UR5, R33, 0x96, !PT ;  /* 0x00000005080c7c12 */ /* 0x000fc4000f8e9621 */
[----:B------:R-:W-:Y:S01]  /*5570*/  LOP3.LUT R14, R8, UR5, R89, 0x96, !PT ;  /* 0x00000005080e7c12 */ /* 0x000fe2000f8e9659 */
[----:B------:R-:W-:Y:S01]  /*5580*/  IMAD.WIDE.U32 R8, R10, -0x326172a9, RZ ;  /* 0xcd9e8d570a087825 */ /* 0x000fe200078e00ff */
[--C-:B------:R-:W-:Y:S02]  /*5590*/  LOP3.LUT R17, R20, UR7, R7.reuse, 0x96, !PT ;  /* 0x0000000714117c12 */ /* 0x100fe4000f8e9607 */
[----:B------:R-:W-:Y:S01]  /*55a0*/  LOP3.LUT R16, R22, UR7, R7, 0x96, !PT ;  /* 0x0000000716107c12 */ /* 0x000fe2000f8e9607 */
[----:B------:R-:W-:Y:S01]  /*55b0*/  IMAD.WIDE.U32 R10, R11, -0x2daee0ad, RZ ;  /* 0xd2511f530b0a7825 */ /* 0x000fe200078e00ff */
[C---:B------:R-:W-:Y:S02]  /*55c0*/  LOP3.LUT R24, R6.reuse, UR5, R33, 0x96, !PT ;  /* 0x0000000506187c12 */ /* 0x040fe4000f8e9621 */
[----:B------:R-:W-:Y:S01]  /*55d0*/  LOP3.LUT R28, R6, UR5, R89, 0x96, !PT ;  /* 0x00000005061c7c12 */ /* 0x000fe2000f8e9659 */
[----:B------:R-:W-:Y:S01]  /*55e0*/  IMAD.WIDE.U32 R6, R3, -0x326172a9, RZ ;  /* 0xcd9e8d5703067825 */ /* 0x000fe200078e00ff */
[----:B------:R-:W-:-:S02]  /*55f0*/  LOP3.LUT R41, R22, UR7, R9, 0x96, !PT ;  /* 0x0000000716297c12 */ /* 0x000fc4000f8e9609 */
[----:B------:R-:W-:Y:S01]  /*5600*/  LOP3.LUT R90, R8, UR5, R89, 0x96, !PT ;  /* 0x00000005085a7c12 */ /* 0x000fe2000f8e9659 */
[----:B------:R-:W-:Y:S01]  /*5610*/  IMAD.WIDE.U32 R12, R12, -0x2daee0ad, RZ ;  /* 0xd2511f530c0c7825 */ /* 0x000fe200078e00ff */
[----:B------:R-:W-:Y:S02]  /*5620*/  LOP3.LUT R91, R22, UR7, R7, 0x96, !PT ;  /* 0x00000007165b7c12 */ /* 0x000fe4000f8e9607 */
[----:B------:R-:W-:Y:S01]  /*5630*/  LOP3.LUT R3, R20, UR7, R9, 0x96, !PT ;  /* 0x0000000714037c12 */ /* 0x000fe2000f8e9609 */
[----:B------:R-:W-:Y:S01]  /*5640*/  IMAD.WIDE.U32 R14, R14, -0x2daee0ad, RZ ;  /* 0xd2511f530e0e7825 */ /* 0x000fe200078e00ff */
[----:B------:R-:W-:Y:S02]  /*5650*/  LOP3.LUT R18, R8, UR5, R33, 0x96, !PT ;  /* 0x0000000508127c12 */ /* 0x000fe4000f8e9621 */
[----:B------:R-:W-:Y:S01]  /*5660*/  LOP3.LUT R21, R20, UR7, R7, 0x96, !PT ;  /* 0x0000000714157c12 */ /* 0x000fe2000f8e9607 */
[----:B------:R-:W-:Y:S01]  /*5670*/  IMAD.WIDE.U32 R8, R5, -0x2daee0ad, RZ ;  /* 0xd2511f5305087825 */ /* 0x000fe200078e00ff */
[C---:B------:R-:W-:Y:S01]  /*5680*/  LOP3.LUT R22, R6.reuse, UR5, R33, 0x96, !PT ;  /* 0x0000000506167c12 */ /* 0x040fe2000f8e9621 */
[----:B------:R-:W-:Y:S01]  /*5690*/  UIADD3 UR7, UPT, UPT, UR19, 0x646e171e, URZ ;  /* 0x646e171e13077890 */ /* 0x000fe2000fffe0ff */
[----:B------:R-:W-:Y:S01]  /*56a0*/  LOP3.LUT R89, R6, UR5, R89, 0x96, !PT ;  /* 0x0000000506597c12 */ /* 0x000fe2000f8e9659 */
[----:B------:R-:W-:Y:S01]  /*56b0*/  IMAD.WIDE.U32 R6, R16, -0x2daee0ad, RZ ;  /* 0xd2511f5310067825 */ /* 0x000fe200078e00ff */
[----:B------:R-:W-:Y:S01]  /*56c0*/  LOP3.LUT R20, R26, UR16, R11, 0x96, !PT ;  /* 0x000000101a147c12 */ /* 0x000fe2000f8e960b */
[----:B------:R-:W-:Y:S01]  /*56d0*/  UIADD3 UR5, UPT, UPT, UR18, -0x4ab325aa, URZ ;  /* 0xb54cda5612057890 */ /* 0x000fe2000fffe0ff */
        /* <DEDUP_REMOVED lines=8> */
[----:B------:R-:W-:-:S03]  /*5760*/  LOP3.LUT R5, R26, UR16, R11, 0x96, !PT ;  /* 0x000000101a057c12 */ /* 0x000fc6000f8e960b */
[----:B------:R-:W-:Y:S01]  /*5770*/  IMAD.WIDE.U32 R6, R21, -0x2daee0ad, RZ ;  /* 0xd2511f5315067825 */ /* 0x000fe200078e00ff */
[----:B------:R-:W-:-:S03]  /*5780*/  LOP3.LUT R3, R26, UR16, R9, 0x96, !PT ;  /* 0x000000101a037c12 */ /* 0x000fc6000f8e9609 */
[----:B------:R-:W-:Y:S01]  /*5790*/  IMAD.WIDE.U32 R38, R20, -0x326172a9, RZ ;  /* 0xcd9e8d5714267825 */ /* 0x000fe200078e00ff */
[----:B------:R-:W-:-:S03]  /*57a0*/  LOP3.LUT R20, R26, UR16, R7, 0x96, !PT ;  /* 0x000000101a147c12 */ /* 0x000fc6000f8e9607 */
[----:B------:R-:W-:Y:S01]  /*57b0*/  IMAD.WIDE.U32 R24, R24, -0x2daee0ad, RZ ;  /* 0xd2511f5318187825 */ /* 0x000fe200078e00ff */
[----:B-1----:R-:W-:-:S03]  /*57c0*/  LOP3.LUT R26, R32, UR10, R39, 0x96, !PT ;  /* 0x0000000a201a7c12 */ /* 0x002fc6000f8e9627 */
[----:B------:R-:W-:Y:S01]  /*57d0*/  IMAD.WIDE.U32 R36, R13, -0x326172a9, RZ ;  /* 0xcd9e8d570d247825 */ /* 0x000fe200078e00ff */
[----:B------:R-:W-:-:S03]  /*57e0*/  LOP3.LUT R35, R10, UR15, R25, 0x96, !PT ;  /* 0x0000000f0a237c12 */ /* 0x000fc6000f8e9619 */
[----:B------:R-:W-:-:S04]  /*57f0*/  IMAD.WIDE.U32 R26, R26, -0x2daee0ad, RZ ;  /* 0xd2511f531a1a7825 */ /* 0x000fc800078e00ff */
[----:B------:R-:W-:Y:S01]  /*5800*/  IMAD.WIDE.U32 R18, R18, -0x2daee0ad, RZ ;  /* 0xd2511f5312127825 */ /* 0x000fe200078e00ff */
[----:B------:R-:W-:Y:S02]  /*5810*/  LOP3.LUT R25, R12, UR14, R27, 0x96, !PT ;  /* 0x0000000e0c197c12 */ /* 0x000fe4000f8e961b */
[----:B------:R-:W-:Y:S01]  /*5820*/  LOP3.LUT R12, R88, UR10, R37, 0x96, !PT ;  /* 0x0000000a580c7c12 */ /* 0x000fe2000f8e9625 */
        /* <DEDUP_REMOVED lines=55> */
[----:B------:R-:W-:Y:S01]  /*5ba0*/  LOP3.LUT R30, R30, UR8, R13, 0x96, !PT ;  /* 0x000000081e1e7c12 */ /* 0x000fe2000f8e960d */
[----:B------:R-:W-:Y:S01]  /*5bb0*/  IMAD.WIDE.U32 R8, R9, -0x2daee0ad, RZ ;  /* 0xd2511f5309087825 */ /* 0x000fe200078e00ff */
[----:B------:R-:W-:-:S02]  /*5bc0*/  LOP3.LUT R13, R38, UR11, R21, 0x96, !PT ;  /* 0x0000000b260d7c12 */ /* 0x000fc4000f8e9615 */
[----:B------:R-:W-:Y:S01]  /*5bd0*/  LOP3.LUT R36, R36, UR11, R45, 0x96, !PT ;  /* 0x0000000b24247c12 */ /* 0x000fe2000f8e962d */
[----:B------:R-:W-:Y:S01]  /*5be0*/  IMAD.MOV.U32 R86, RZ, RZ, R6 ;  /* 0x000000ffff567224 */ /* 0x000fe200078e0006 */
[----:B------:R-:W-:Y:S01]  /*5bf0*/  LOP3.LUT R21, R42, UR7, R9, 0x96, !PT ;  /* 0x000000072a157c12 */ /* 0x000fe2000f8e9609 */
[----:B------:R-:W-:Y:S01]  /*5c00*/  IMAD.WIDE.U32 R6, R5, -0x326172a9, RZ ;  /* 0xcd9e8d5705067825 */ /* 0x000fe200078e00ff */
[C---:B------:R-:W-:Y:S02]  /*5c10*/  PRMT R84, R8.reuse, 0x7771, RZ ;  /* 0x0000777108547816 */ /* 0x040fe400000000ff */
[C---:B------:R-:W-:Y:S01]  /*5c20*/  PRMT R81, R8.reuse, 0x7773, RZ ;  /* 0x0000777308517816 */ /* 0x040fe200000000ff */
[----:B------:R-:W-:Y:S01]  /*5c30*/  IMAD.WIDE.U32 R16, R17, -0x326172a9, RZ ;  /* 0xcd9e8d5711107825 */ /* 0x000fe200078e00ff */
[----:B------:R-:W-:Y:S02]  /*5c40*/  PRMT R79, R8, 0x7772, RZ ;  /* 0x00007772084f7816 */ /* 0x000fe400000000ff */
[----:B------:R-:W-:Y:S01]  /*5c50*/  LOP3.LUT R28, R28, UR5, R7, 0x96, !PT ;  /* 0x000000051c1c7c12 */ /* 0x000fe2000f8e9607 */
[----:B------:R-:W-:Y:S01]  /*5c60*/  IMAD.MOV.U32 R82, RZ, RZ, R8 ;  /* 0x000000ffff527224 */ /* 0x000fe200078e0008 */
[C---:B------:R-:W-:Y:S01]  /*5c70*/  PRMT R80, R6.reuse, 0x7771, RZ ;  /* 0x0000777106507816 */ /* 0x040fe200000000ff */
[----:B------:R-:W-:Y:S01]  /*5c80*/  IMAD.WIDE.U32 R8, R19, -0x2daee0ad, RZ ;  /* 0xd2511f5313087825 */ /* 0x000fe200078e00ff */
[----:B------:R-:W-:-:S02]  /*5c90*/  PRMT R77, R6, 0x7773, RZ ;  /* 0x00007773064d7816 */ /* 0x000fc400000000ff */
[----:B------:R-:W-:Y:S01]  /*5ca0*/  PRMT R75, R6, 0x7772, RZ ;  /* 0x00007772064b7816 */ /* 0x000fe200000000ff */
[----:B------:R-:W-:Y:S01]  /*5cb0*/  IMAD.MOV.U32 R78, RZ, RZ, R6 ;  /* 0x000000ffff4e7224 */ /* 0x000fe200078e0006 */
[----:B------:R-:W-:Y:S01]  /*5cc0*/  LOP3.LUT R17, R14, UR8, R17, 0x96, !PT ;  /* 0x000000080e117c12 */ /* 0x000fe2000f8e9611 */
[----:B------:R-:W-:Y:S01]  /*5cd0*/  IMAD.WIDE.U32 R6, R3, -0x326172a9, RZ ;  /* 0xcd9e8d5703067825 */ /* 0x000fe200078e00ff */
[----:B------:R-:W-:Y:S02]  /*5ce0*/  LOP3.LUT R22, R22, UR7, R9, 0x96, !PT ;  /* 0x0000000716167c12 */ /* 0x000fe4000f8e9609 */
[C---:B------:R-:W-:Y:S01]  /*5cf0*/  PRMT R76, R8.reuse, 0x7771, RZ ;  /* 0x00007771084c7816 */ /* 0x040fe200000000ff */
[----:B------:R-:W-:Y:S01]  /*5d00*/  IMAD.MOV.U32 R74, RZ, RZ, R8 ;  /* 0x000000ffff4a7224 */ /* 0x000fe200078e0008 */
[C---:B------:R-:W-:Y:S01]  /*5d10*/  PRMT R72, R8.reuse, 0x7773, RZ ;  /* 0x0000777308487816 */ /* 0x040fe200000000ff */
[----:B------:R-:W-:Y:S01]  /*5d20*/  IMAD.MOV.U32 R69, RZ, RZ, R6 ;  /* 0x000000ffff457224 */ /* 0x000fe200078e0006 */
[----:B------:R-:W-:Y:S01]  /*5d30*/  PRMT R68, R8, 0x7772, RZ ;  /* 0x0000777208447816 */ /* 0x000fe200000000ff */
[----:B------:R-:W-:Y:S01]  /*5d40*/  IMAD.WIDE.U32 R8, R11, -0x2daee0ad, RZ ;  /* 0xd2511f530b087825 */ /* 0x000fe200078e00ff */
[----:B------:R-:W-:-:S02]  /*5d50*/  LOP3.LUT R23, R10, UR5, R7, 0x96, !PT ;  /* 0x000000050a177c12 */ /* 0x000fc4000f8e9607 */
[C---:B------:R-:W-:Y:S01]  /*5d60*/  PRMT R71, R6.reuse, 0x7771, RZ ;  /* 0x0000777106477816 */ /* 0x040fe200000000ff */
[----:B------:R-:W-:Y:S01]  /*5d70*/  IMAD.MOV.U32 R65, RZ, RZ, R8 ;  /* 0x000000ffff417224 */ /* 0x000fe200078e0008 */
[----:B------:R-:W-:Y:S01]  /*5d80*/  PRMT R66, R6, 0x7773, RZ ;  /* 0x0000777306427816 */ /* 0x000fe200000000ff */
[----:B------:R-:W-:Y:S01]  /*5d90*/  IMAD.WIDE.U32 R10, R36, -0x326172a9, RZ ;  /* 0xcd9e8d57240a7825 */ /* 0x000fe200078e00ff */
[----:B------:R-:W-:Y:S02]  /*5da0*/  PRMT R64, R6, 0x7772, RZ ;  /* 0x0000777206407816 */ /* 0x000fe400000000ff */
[----:B------:R-:W-:Y:S01]  /*5db0*/  LOP3.LUT R25, R32, UR7, R9, 0x96, !PT ;  /* 0x0000000720197c12 */ /* 0x000fe2000f8e9609 */
[----:B------:R-:W-:Y:S01]  /*5dc0*/  IMAD.WIDE.U32 R6, R17, -0x2daee0ad, RZ ;  /* 0xd2511f5311067825 */ /* 0x000fe200078e00ff */
[C---:B------:R-:W-:Y:S02]  /*5dd0*/  PRMT R70, R8.reuse, 0x7771, RZ ;  /* 0x0000777108467816 */ /* 0x040fe400000000ff */
[C---:B------:R-:W-:Y:S01]  /*5de0*/  PRMT R60, R8.reuse, 0x7773, RZ ;  /* 0x00007773083c7816 */ /* 0x040fe200000000ff */
[----:B------:R-:W-:Y:S01]  /*5df0*/  IMAD.MOV.U32 R56, RZ, RZ, R6 ;  /* 0x000000ffff387224 */ /* 0x000fe200078e0006 */
[----:B------:R-:W-:Y:S01]  /*5e00*/  PRMT R57, R8, 0x7772, RZ ;  /* 0x0000777208397816 */ /* 0x000fe200000000ff */
[----:B------:R-:W-:Y:S01]  /*5e10*/  IMAD.WIDE.U32 R8, R30, -0x2daee0ad, RZ ;  /* 0xd2511f531e087825 */ /* 0x000fe200078e00ff */
[----:B------:R-:W-:-:S02]  /*5e20*/  LOP3.LUT R29, R44, UR7, R7, 0x96, !PT ;  /* 0x000000072c1d7c12 */ /* 0x000fc4000f8e9607 */
[C---:B------:R-:W-:Y:S01]  /*5e30*/  PRMT R61, R6.reuse, 0x7771, RZ ;  /* 0x00007771063d7816 */ /* 0x040fe200000000ff */
[----:B------:R-:W-:Y:S01]  /*5e40*/  IMAD.WIDE.U32 R14, R15, -0x326172a9, RZ ;  /* 0xcd9e8d570f0e7825 */ /* 0x000fe200078e00ff */
[C---:B------:R-:W-:Y:S02]  /*5e50*/  PRMT R54, R6.reuse, 0x7773, RZ ;  /* 0x0000777306367816 */ /* 0x040fe400000000ff */
[----:B------:R-:W-:Y:S01]  /*5e60*/  PRMT R50, R6, 0x7772, RZ ;  /* 0x0000777206327816 */ /* 0x000fe200000000ff */
        /* <DEDUP_REMOVED lines=11> */
[C---:B------:R-:W-:Y:S01]  /*5f20*/  PRMT R63, R10.reuse, 0x7773, RZ ;  /* 0x000077730a3f7816 */ /* 0x040fe200000000ff */
[----:B--2---:R-:W-:Y:S01]  /*5f30*/  IMAD.MOV.U32 R137, RZ, RZ, R119 ;  /* 0x000000ffff897224 */ /* 0x004fe200078e0077 */
        /* <DEDUP_REMOVED lines=10> */
[C---:B------:R-:W-:Y:S02]  /*5fe0*/  PRMT R62, R10.reuse, 0x7771, RZ ;  /* 0x000077710a3e7816 */ /* 0x040fe400000000ff */
[C---:B------:R-:W-:Y:S02]  /*5ff0*/  PRMT R52, R10.reuse, 0x7773, RZ ;  /* 0x000077730a347816 */ /* 0x040fe400000000ff */
[----:B------:R-:W-:Y:S02]  /*6000*/  PRMT R49, R10, 0x7772, RZ ;  /* 0x000077720a317816 */ /* 0x000fe400000000ff */
[----:B------:R-:W-:Y:S01]  /*6010*/  LOP3.LUT R10, R8, UR15, R7, 0x96, !PT ;  /* 0x0000000f080a7c12 */ /* 0x000fe2000f8e9607 */
[----:B------:R-:W-:Y:S01]  /*6020*/  IMAD.WIDE.U32 R8, R3, -0x326172a9, RZ ;  /* 0xcd9e8d5703087825 */ /* 0x000fe200078e00ff */
[----:B------:R-:W-:Y:S02]  /*6030*/  LOP3.LUT R27, R12, UR5, R11, 0x96, !PT ;  /* 0x000000050c1b7c12 */ /* 0x000fe4000f8e960b */
[----:B------:R-:W-:Y:S01]  /*6040*/  LOP3.LUT R15, R18, UR8, R15, 0x96, !PT ;  /* 0x00000008120f7c12 */ /* 0x000fe2000f8e960f */
[----:B------:R-:W-:Y:S01]  /*6050*/  IMAD.WIDE.U32 R10, R10, -0x326172a9, RZ ;  /* 0xcd9e8d570a0a7825 */ /* 0x000fe200078e00ff */
[----:B------:R-:W-:-:S02]  /*6060*/  LOP3.LUT R3, R88, UR10, R9, 0x96, !PT ;  /* 0x0000000a58037c12 */ /* 0x000fc4000f8e9609 */
[----:B------:R-:W-:Y:S02]  /*6070*/  PRMT R97, R83, 0x5410, R85 ;  /* 0x0000541053617816 */ /* 0x000fe40000000055 */
[----:B------:R-:W-:Y:S01]  /*6080*/  LOP3.LUT R5, R8, UR9, R11, 0x96, !PT ;  /* 0x0000000908057c12 */ /* 0x000fe2000f8e960b */
[----:B------:R-:W-:Y:S01]  /*6090*/  IMAD.WIDE.U32 R12, R3, -0x2daee0ad, RZ ;  /* 0xd2511f53030c7825 */ /* 0x000fe200078e00ff */
[----:B------:R-:W-:Y:S02]  /*60a0*/  PRMT R85, R59, 0x5410, R63 ;  /* 0x000054103b557816 */ /* 0x000fe4000000003f */
[----:B------:R-:W-:Y:S01]  /*60b0*/  PRMT R90, R68, 0x5410, R72 ;  /* 0x00005410445a7816 */ /* 0x000fe20000000048 */
[----:B------:R-:W-:Y:S01]  /*60c0*/  IMAD.WIDE.U32 R18, R5, -0x2daee0ad, RZ ;  /* 0xd2511f5305127825 */ /* 0x000fe200078e00ff */
[----:B------:R-:W-:Y:S02]  /*60d0*/  LOP3.LUT R8, R6, UR14, R13, 0x96, !PT ;  /* 0x0000000e06087c12 */ /* 0x000fe4000f8e960d */
[----:B------:R-:W-:Y:S01]  /*60e0*/  PRMT R72, R44, 0x5410, R45 ;  /* 0x000054102c487816 */ /* 0x000fe2000000002d */
[----:B------:R-:W-:Y:S01]  /*60f0*/  IMAD.WIDE.U32 R6, R15, -0x2daee0ad, RZ ;  /* 0xd2511f530f067825 */ /* 0x000fe200078e00ff */
[----:B------:R-:W-:-:S03]  /*6100*/  LOP3.LUT R3, R12, UR11, R19, 0x96, !PT ;  /* 0x0000000b0c037c12 */ /* 0x000fc6000f8e9613 */
[----:B------:R-:W-:Y:S01]  /*6110*/  IMAD.MOV.U32 R42, RZ, RZ, R6 ;  /* 0x000000ffff2a7224 */ /* 0x000fe200078e0006 */
[----:B------:R-:W-:Y:S01]  /*6120*/  LOP3.LUT R20, R20, UR7, R7, 0x96, !PT ;  /* 0x0000000714147c12 */ /* 0x000fe2000f8e9607 */
[----:B------:R-:W-:Y:S01]  /*6130*/  IMAD.WIDE.U32 R8, R8, -0x326172a9, RZ ;  /* 0xcd9e8d5708087825 */ /* 0x000fe200078e00ff */
[C---:B------:R-:W-:Y:S02]  /*6140*/  PRMT R43, R6.reuse, 0x7771, RZ ;  /* 0x00007771062b7816 */ /* 0x040fe400000000ff */
[C---:B------:R-:W-:Y:S02]  /*6150*/  PRMT R38, R6.reuse, 0x7773, RZ ;  /* 0x0000777306267816 */ /* 0x040fe400000000ff */
[----:B------:R-:W-:Y:S01]  /*6160*/  PRMT R37, R6, 0x7772, RZ ;  /* 0x0000777206257816 */ /* 0x000fe200000000ff */
[----:B------:R-:W-:Y:S01]  /*6170*/  IMAD.WIDE.U32 R6, R3, -0x326172a9, RZ ;  /* 0xcd9e8d5703067825 */ /* 0x000fe200078e00ff */
[----:B------:R-:W-:Y:S02]  /*6180*/  LOP3.LUT R14, R10, UR8, R9, 0x96, !PT ;  /* 0x000000080a0e7c12 */ /* 0x000fe4000f8e9609 */
[----:B------:R-:W-:Y:S01]  /*6190*/  PRMT R68, R37, 0x5410, R38 ;  /* 0x0000541025447816 */ /* 0x000fe20000000026 */
[----:B------:R-:W-:Y:S01]  /*61a0*/  IMAD.MOV.U32 R39, RZ, RZ, R6 ;  /* 0x000000ffff277224 */ /* 0x000fe200078e0006 */
[----:B------:R-:W-:Y:S01]  /*61b0*/  LOP3.LUT R19, R8, UR5, R7, 0x96, !PT ;  /* 0x0000000508137c12 */ /* 0x000fe2000f8e9607 */
[----:B------:R-:W-:Y:S01]  /*61c0*/  IMAD.WIDE.U32 R8, R91, -0x2daee0ad, RZ ;  /* 0xd2511f535b087825 */ /* 0x000fe200078e00ff */
[----:B------:R-:W-:-:S02]  /*61d0*/  PRMT R41, R6, 0x7771, RZ ;  /* 0x0000777106297816 */ /* 0x000fc400000000ff */
        /* <DEDUP_REMOVED lines=8> */
[----:B------:R-:W-:-:S02]  /*6260*/  PRMT R91, R75, 0x5410, R77 ;  /* 0x000054104b5b7816 */ /* 0x000fc4000000004d */
[----:B------:R-:W-:Y:S01]  /*6270*/  PRMT R77, R49, 0x5410, R52 ;  /* 0x00005410314d7816 */ /* 0x000fe20000000034 */
[----:B------:R-:W-:Y:S01]  /*6280*/  IMAD.WIDE.U32 R10, R10, -0x326172a9, RZ ;  /* 0xcd9e8d570a0a7825 */ /* 0x000fe200078e00ff */
[----:B------:R-:W-:Y:S02]  /*6290*/  LOP3.LUT R5, R88, UR10, R9, 0x96, !PT ;  /* 0x0000000a58057c12 */ /* 0x000fe4000f8e9609 */
[----:B------:R-:W-:Y:S01]  /*62a0*/  PRMT R88, R57, 0x5410, R60 ;  /* 0x0000541039587816 */ /* 0x000fe2000000003c */
[----:B------:R-:W-:Y:S01]  /*62b0*/  IMAD.MOV.U32 R96, RZ, RZ, R95 ;  /* 0x000000ffff607224 */ /* 0x000fe200078e005f */
[----:B------:R-:W-:Y:S01]  /*62c0*/  LOP3.LUT R3, R8, UR9, R11, 0x96, !PT ;  /* 0x0000000908037c12 */ /* 0x000fe2000f8e960b */
[----:B------:R-:W-:Y:S01]  /*62d0*/  IMAD.WIDE.U32 R12, R5, -0x2daee0ad, RZ ;  /* 0xd2511f53050c7825 */ /* 0x000fe200078e00ff */
[----:B------:R-:W-:Y:S02]  /*62e0*/  PRMT R95, R79, 0x5410, R81 ;  /* 0x000054104f5f7816 */ /* 0x000fe40000000051 */
[----:B------:R-:W-:Y:S01]  /*62f0*/  PRMT R79, R50, 0x5410, R54 ;  /* 0x00005410324f7816 */ /* 0x000fe20000000036 */
[----:B------:R-:W-:Y:S01]  /*6300*/  IMAD.WIDE.U32 R16, R3, -0x2daee0ad, RZ ;  /* 0xd2511f5303107825 */ /* 0x000fe200078e00ff */
[----:B------:R-:W-:-:S02]  /*6310*/  LOP3.LUT R8, R6, UR14, R13, 0x96, !PT ;  /* 0x0000000e06087c12 */ /* 0x000fc4000f8e960d */
[----:B------:R-:W-:Y:S01]  /*6320*/  PRMT R75, R46, 0x5410, R47 ;  /* 0x000054102e4b7816 */ /* 0x000fe2000000002f */
[----:B------:R-:W-:Y:S01]  /*6330*/  IMAD.WIDE.U32 R6, R14, -0x2daee0ad, RZ ;  /* 0xd2511f530e067825 */ /* 0x000fe200078e00ff */
[----:B------:R-:W-:Y:S01]  /*6340*/  LOP3.LUT R3, R12, UR11, R17, 0x96, !PT ;  /* 0x0000000b0c037c12 */ /* 0x000fe2000f8e9611 */
[----:B------:R-:W1:Y:S01]  /*6350*/  LDCU UR11, c[0x0][0x4f8] ;  /* 0x00009f00ff0b77ac */ /* 0x000e620008000800 */
[----:B------:R-:W-:Y:S01]  /*6360*/  PRMT R66, R34, 0x5410, R35 ;  /* 0x0000541022427816 */ /* 0x000fe20000000023 */
[----:B------:R-:W-:Y:S01]  /*6370*/  IMAD.WIDE.U32 R8, R8, -0x326172a9, RZ ;  /* 0xcd9e8d5708087825 */ /* 0x000fe200078e00ff */
[----:B------:R-:W-:Y:S02]  /*6380*/  LOP3.LUT R18, R18, UR7, R7, 0x96, !PT ;  /* 0x0000000712127c12 */ /* 0x000fe4000f8e9607 */
[C---:B------:R-:W-:Y:S01]  /*6390*/  PRMT R33, R6.reuse, 0x7771, RZ ;  /* 0x0000777106217816 */ /* 0x040fe200000000ff */
[----:B------:R-:W-:Y:S01]  /*63a0*/  IMAD.MOV.U32 R17, RZ, RZ, R6 ;  /* 0x000000ffff117224 */ /* 0x000fe200078e0006 */
[----:B------:R-:W-:-:S02]  /*63b0*/  PRMT R12, R6, 0x7773, RZ ;  /* 0x00007773060c7816 */ /* 0x000fc400000000ff */
[----:B------:R-:W-:Y:S01]  /*63c0*/  PRMT R11, R6, 0x7772, RZ ;  /* 0x00007772060b7816 */ /* 0x000fe200000000ff */
[----:B------:R-:W-:Y:S01]  /*63d0*/  IMAD.WIDE.U32 R6, R3, -0x326172a9, RZ ;  /* 0xcd9e8d5703067825 */ /* 0x000fe200078e00ff */
[----:B------:R-:W-:Y:S02]  /*63e0*/  LOP3.LUT R10, R10, UR8, R9, 0x96, !PT ;  /* 0x000000080a0a7c12 */ /* 0x000fe4000f8e9609 */
[----:B------:R-:W-:Y:S01]  /*63f0*/  PRMT R64, R11, 0x5410, R12 ;  /* 0x000054100b407816 */ /* 0x000fe2000000000c */
[----:B------:R-:W-:Y:S01]  /*6400*/  IMAD.MOV.U32 R13, RZ, RZ, R6 ;  /* 0x000000ffff0d7224 */ /* 0x000fe200078e0006 */
[----:B------:R-:W-:Y:S02]  /*6410*/  LOP3.LUT R32, R8, UR5, R7, 0x96, !PT ;  /* 0x0000000508207c12 */ /* 0x000fe4000f8e9607 */
[C---:B------:R-:W-:Y:S01]  /*6420*/  PRMT R14, R6.reuse, 0x7771, RZ ;  /* 0x00007771060e7816 */ /* 0x040fe200000000ff */
[----:B-1----:R-:W-:Y:S01]  /*6430*/  ULOP3.LUT UR11, UR11, 0xff, URZ, 0xc0, !UPT ;  /* 0x000000ff0b0b7892 */ /* 0x002fe2000f8ec0ff */
[----:B------:R-:W-:-:S02]  /*6440*/  PRMT R9, R6, 0x7773, RZ ;  /* 0x0000777306097816 */ /* 0x000fc400000000ff */
[----:B------:R-:W-:Y:S01]  /*6450*/  PRMT R8, R6, 0x7772, RZ ;  /* 0x0000777206087816 */ /* 0x000fe200000000ff */
[----:B------:R-:W-:Y:S01]  /*6460*/  IMAD.WIDE.U32 R6, R10, -0x2daee0ad, RZ ;  /* 0xd2511f530a067825 */ /* 0x000fe200078e00ff */
[----:B------:R-:W-:Y:S02]  /*6470*/  SHF.R.U32.HI R12, RZ, 0x18, R24 ;  /* 0x00000018ff0c7819 */ /* 0x000fe40000011618 */
[----:B------:R-:W-:Y:S01]  /*6480*/  PRMT R63, R8, 0x5410, R9 ;  /* 0x00005410083f7816 */ /* 0x000fe20000000009 */
[----:B------:R-:W-:Y:S01]  /*6490*/  IMAD.MOV.U32 R15, RZ, RZ, R6 ;  /* 0x000000ffff0f7224 */ /* 0x000fe200078e0006 */
[C---:B------:R-:W-:Y:S02]  /*64a0*/  PRMT R5, R6.reuse, 0x7773, RZ ;  /* 0x0000777306057816 */ /* 0x040fe400000000ff */
[----:B------:R-:W-:Y:S02]  /*64b0*/  PRMT R3, R6, 0x7772, RZ ;  /* 0x0000777206037816 */ /* 0x000fe400000000ff */
[----:B------:R-:W-:-:S02]  /*64c0*/  LOP3.LUT R36, R16, UR7, R7, 0x96, !PT ;  /* 0x0000000710247c12 */ /* 0x000fc4000f8e9607 */
[----:B------:R-:W-:Y:S02]  /*64d0*/  PRMT R60, R3, 0x5410, R5 ;  /* 0x00005410033c7816 */ /* 0x000fe40000000005 */
[----:B------:R-:W-:Y:S02]  /*64e0*/  PRMT R16, R6, 0x7771, RZ ;  /* 0x0000777106107816 */ /* 0x000fe400000000ff */
[----:B------:R-:W-:Y:S01]  /*64f0*/  LOP3.LUT R5, R74, 0xff, RZ, 0xc0, !PT ;  /* 0x000000ff4a057812 */ /* 0x000fe200078ec0ff */
[----:B------:R-:W-:Y:S01]  /*6500*/  IMAD.MOV.U32 R74, RZ, RZ, R96 ;  /* 0x000000ffff4a7224 */ /* 0x000fe200078e0060 */
[----:B------:R-:W-:Y:S02]  /*6510*/  LOP3.LUT R6, R78, 0xff, RZ, 0xc0, !PT ;  /* 0x000000ff4e067812 */ /* 0x000fe400078ec0ff */
[----:B------:R-:W-:Y:S02]  /*6520*/  LOP3.LUT R3, R69, 0xff, RZ, 0xc0, !PT ;  /* 0x000000ff45037812 */ /* 0x000fe400078ec0ff */
[----:B------:R-:W-:-:S02]  /*6530*/  LOP3.LUT R7, R82, 0xff, RZ, 0xc0, !PT ;  /* 0x000000ff52077812 */ /* 0x000fc400078ec0ff */
[----:B------:R-:W-:Y:S02]  /*6540*/  LOP3.LUT R8, R86, 0xff, RZ, 0xc0, !PT ;  /* 0x000000ff56087812 */ /* 0x000fe400078ec0ff */
[----:B------:R-:W-:Y:S02]  /*6550*/  PRMT R76, R5, 0x5410, R76 ;  /* 0x00005410054c7816 */ /* 0x000fe4000000004c */
[----:B------:R-:W-:Y:S02]  /*6560*/  PRMT R59, R6, 0x5410, R80 ;  /* 0x00005410063b7816 */ /* 0x000fe40000000050 */
[----:B------:R-:W-:Y:S02]  /*6570*/  PRMT R96, R3, 0x5410, R71 ;  /* 0x0000541003607816 */ /* 0x000fe40000000047 */
[----:B------:R-:W-:Y:S02]  /*6580*/  LOP3.LUT R5, R51, 0xff, RZ, 0xc0, !PT ;  /* 0x000000ff33057812 */ /* 0x000fe400078ec0ff */
[----:B------:R-:W-:-:S02]  /*6590*/  PRMT R84, R7, 0x5410, R84 ;  /* 0x0000541007547816 */ /* 0x000fc40000000054 */
[----:B------:R-:W-:Y:S01]  /*65a0*/  LOP3.LUT R3, R65, 0xff, RZ, 0xc0, !PT ;  /* 0x000000ff41037812 */ /* 0x000fe200078ec0ff */
[----:B------:R-:W-:Y:S01]  /*65b0*/  IMAD.MOV.U32 R65, RZ, RZ, R136 ;  /* 0x000000ffff417224 */ /* 0x000fe200078e0088 */
[----:B------:R-:W-:Y:S02]  /*65c0*/  LOP3.LUT R6, R58, 0xff, RZ, 0xc0, !PT ;  /* 0x000000ff3a067812 */ /* 0x000fe400078ec0ff */
[----:B------:R-:W-:Y:S02]  /*65d0*/  LOP3.LUT R7, R56, 0xff, RZ, 0xc0, !PT ;  /* 0x000000ff38077812 */ /* 0x000fe400078ec0ff */
[----:B------:R-:W-:Y:S02]  /*65e0*/  PRMT R87, R8, 0x5410, R87 ;  /* 0x0000541008577816 */ /* 0x000fe40000000057 */
[----:B------:R-:W-:Y:S02]  /*65f0*/  LOP3.LUT R8, R67, 0xff, RZ, 0xc0, !PT ;  /* 0x000000ff43087812 */ /* 0x000fe400078ec0ff */
[----:B------:R-:W-:-:S02]  /*6600*/  PRMT R123, R5, 0x5410, R53 ;  /* 0x00005410057b7816 */ /* 0x000fc40000000035 */
[----:B------:R-:W-:Y:S02]  /*6610*/  PRMT R99, R3, 0x5410, R70 ;  /* 0x0000541003637816 */ /* 0x000fe40000000046 */
[----:B------:R-:W-:Y:S02]  /*6620*/  PRMT R62, R6, 0x5410, R62 ;  /* 0x00005410063e7816 */ /* 0x000fe4000000003e */
[----:B------:R-:W-:Y:S02]  /*6630*/  LOP3.LUT R5, R17, 0xff, RZ, 0xc0, !PT ;  /* 0x000000ff11057812 */ /* 0x000fe400078ec0ff */
[----:B------:R-:W-:Y:S02]  /*6640*/  PRMT R61, R7, 0x5410, R61 ;  /* 0x00005410073d7816 */ /* 0x000fe4000000003d */
[----:B------:R-:W-:Y:S02]  /*6650*/  LOP3.LUT R6, R39, 0xff, RZ, 0xc0, !PT ;  /* 0x000000ff27067812 */ /* 0x000fe400078ec0ff */
[----:B------:R-:W-:-:S02]  /*6660*/  LOP3.LUT R3, R13, 0xff, RZ, 0xc0, !PT ;  /* 0x000000ff0d037812 */ /* 0x000fc400078ec0ff */
[----:B------:R-:W-:Y:S02]  /*6670*/  LOP3.LUT R7, R42, 0xff, RZ, 0xc0, !PT ;  /* 0x000000ff2a077812 */ /* 0x000fe400078ec0ff */
[----:B------:R-:W-:Y:S02]  /*6680*/  PRMT R73, R8, 0x5410, R73 ;  /* 0x0000541008497816 */ /* 0x000fe40000000049 */
[----:B------:R-:W-:Y:S02]  /*6690*/  LOP3.LUT R8, R48, 0xff, RZ, 0xc0, !PT ;  /* 0x000000ff30087812 */ /* 0x000fe400078ec0ff */
[----:B------:R-:W-:Y:S02]  /*66a0*/  PRMT R136, R5, 0x5410, R33 ;  /* 0x0000541005887816 */ /* 0x000fe40000000021 */
[----:B------:R-:W-:Y:S02]  /*66b0*/  PRMT R130, R6, 0x5410, R41 ;  /* 0x0000541006827816 */ /* 0x000fe40000000029 */
[----:B------:R-:W-:-:S02]  /*66c0*/  PRMT R138, R3, 0x5410, R14 ;  /* 0x00005410038a7816 */ /* 0x000fc4000000000e */
[C---:B------:R-:W-:Y:S02]  /*66d0*/  LOP3.LUT R5, R24.reuse, 0xffff, RZ, 0xc0, !PT ;  /* 0x0000ffff18057812 */ /* 0x040fe400078ec0ff */
[----:B------:R-:W-:Y:S02]  /*66e0*/  PRMT R127, R7, 0x5410, R43 ;  /* 0x00005410077f7816 */ /* 0x000fe4000000002b */
[----:B------:R-:W-:Y:S02]  /*66f0*/  PRMT R6, R24, 0x7632, R6 ;  /* 0x0000763218067816 */ /* 0x000fe40000000006 */
[C---:B------:R-:W-:Y:S02]  /*6700*/  LOP3.LUT R3, R21.reuse, 0xffff, RZ, 0xc0, !PT ;  /* 0x0000ffff15037812 */ /* 0x040fe400078ec0ff */
[----:B------:R-:W-:Y:S02]  /*6710*/  PRMT R7, R21, 0x7632, R7 ;  /* 0x0000763215077816 */ /* 0x000fe40000000007 */
[----:B------:R-:W-:-:S02]  /*6720*/  PRMT R125, R8, 0x5410, R55 ;  /* 0x00005410087d7816 */ /* 0x000fc40000000037 */
[----:B------:R-:W-:Y:S02]  /*6730*/  SHF.R.U32.HI R8, RZ, 0x8, R5 ;  /* 0x00000008ff087819 */ /* 0x000fe40000011605 */
[----:B------:R-:W-:Y:S02]  /*6740*/  LOP3.LUT R6, R6, 0xff, RZ, 0xc0, !PT ;  /* 0x000000ff06067812 */ /* 0x000fe400078ec0ff */
[----:B------:R-:W-:Y:S02]  /*6750*/  SHF.R.U32.HI R5, RZ, 0x8, R3 ;  /* 0x00000008ff057819 */ /* 0x000fe40000011603 */
[----:B------:R-:W-:Y:S02]  /*6760*/  SHF.R.U32.HI R10, RZ, 0x18, R21 ;  /* 0x00000018ff0a7819 */ /* 0x000fe40000011615 */
[----:B------:R-:W-:Y:S02]  /*6770*/  LOP3.LUT R3, R7, 0xff, RZ, 0xc0, !PT ;  /* 0x000000ff07037812 */ /* 0x000fe400078ec0ff */
[----:B------:R-:W-:-:S02]  /*6780*/  LOP3.LUT R11, R21, 0xff, RZ, 0xc0, !PT ;  /* 0x000000ff150b7812 */ /* 0x000fc400078ec0ff */
[----:B------:R-:W-:Y:S02]  /*6790*/  LOP3.LUT R9, R15, 0xff, RZ, 0xc0, !PT ;  /* 0x000000ff0f097812 */ /* 0x000fe400078ec0ff */
[----:B------:R-:W-:Y:S02]  /*67a0*/  LOP3.LUT R13, R24, 0xff, RZ, 0xc0, !PT ;  /* 0x000000ff180d7812 */ /* 0x000fe400078ec0ff */
[----:B------:R-:W-:Y:S02]  /*67b0*/  PRMT R56, R6, 0x5410, R12 ;  /* 0x0000541006387816 */ /* 0x000fe4000000000c */
[----:B------:R-:W-:Y:S02]  /*67c0*/  PRMT R55, R3, 0x5410, R10 ;  /* 0x0000541003377816 */ /* 0x000fe4000000000a */
[----:B------:R-:W-:Y:S02]  /*67d0*/  PRMT R6, R28, 0x7632, R6 ;  /* 0x000076321c067816 */ /* 0x000fe40000000006 */
[----:B------:R-:W-:-:S02]  /*67e0*/  PRMT R54, R9, 0x5410, R16 ;  /* 0x0000541009367816 */ /* 0x000fc40000000010 */
[----:B------:R-:W-:Y:S02]  /*67f0*/  PRMT R53, R11, 0x5410, R5 ;  /* 0x000054100b357816 */ /* 0x000fe40000000005 */
[----:B------:R-:W-:Y:S02]  /*6800*/  LOP3.LUT R3, R22, 0xffff, RZ, 0xc0, !PT ;  /* 0x0000ffff16037812 */ /* 0x000fe400078ec0ff */
[----:B------:R-:W-:Y:S02]  /*6810*/  LOP3.LUT R5, R28, 0xffff, RZ, 0xc0, !PT ;  /* 0x0000ffff1c057812 */ /* 0x000fe400078ec0ff */
[----:B------:R-:W-:Y:S02]  /*6820*/  LOP3.LUT R9, R23, 0xffff, RZ, 0xc0, !PT ;  /* 0x0000ffff17097812 */ /* 0x000fe400078ec0ff */
[----:B------:R-:W-:Y:S02]  /*6830*/  PRMT R57, R13, 0x5410, R8 ;  /* 0x000054100d397816 */ /* 0x000fe40000000008 */
[----:B------:R-:W-:-:S02]  /*6840*/  PRMT R7, R22, 0x7632, R7 ;  /* 0x0000763216077816 */ /* 0x000fc40000000007 */
[----:B------:R-:W-:Y:S02]  /*6850*/  LOP3.LUT R8, R6, 0xff, RZ, 0xc0, !PT ;  /* 0x000000ff06087812 */ /* 0x000fe400078ec0ff */
[----:B------:R-:W-:Y:S02]  /*6860*/  LOP3.LUT R13, R22, 0xff, RZ, 0xc0, !PT ;  /* 0x000000ff160d7812 */ /* 0x000fe400078ec0ff */
[----:B------:R-:W-:Y:S02]  /*6870*/  SHF.R.U32.HI R6, RZ, 0x8, R3 ;  /* 0x00000008ff067819 */ /* 0x000fe40000011603 */
[----:B------:R-:W-:Y:S02]  /*6880*/  LOP3.LUT R11, R23, 0xff, RZ, 0xc0, !PT ;  /* 0x000000ff170b7812 */ /* 0x000fe400078ec0ff */
[----:B------:R-:W-:Y:S02]  /*6890*/  SHF.R.U32.HI R10, RZ, 0x8, R5 ;  /* 0x00000008ff0a7819 */ /* 0x000fe40000011605 */
[----:B------:R-:W-:-:S02]  /*68a0*/  SHF.R.U32.HI R3, RZ, 0x8, R9 ;  /* 0x00000008ff037819 */ /* 0x000fc40000011609 */
[----:B------:R-:W-:Y:S02]  /*68b0*/  SHF.R.U32.HI R12, RZ, 0x18, R22 ;  /* 0x00000018ff0c7819 */ /* 0x000fe40000011616 */
[----:B------:R-:W-:Y:S02]  /*68c0*/  LOP3.LUT R5, R7, 0xff, RZ, 0xc0, !PT ;  /* 0x000000ff07057812 */ /* 0x000fe400078ec0ff */
[----:B------:R-:W-:Y:S02]  /*68d0*/  PRMT R37, R13, 0x5410, R6 ;  /* 0x000054100d257816 */ /* 0x000fe40000000006 */
[----:B------:R-:W-:Y:S02]  /*68e0*/  LOP3.LUT R15, R28, 0xff, RZ, 0xc0, !PT ;  /* 0x000000ff1c0f7812 */ /* 0x000fe400078ec0ff */
[----:B------:R-:W-:Y:S02]  /*68f0*/  SHF.R.U32.HI R14, RZ, 0x18, R28 ;  /* 0x00000018ff0e7819 */ /* 0x000fe4000001161c */
[----:B------:R-:W-:-:S02]  /*6900*/  PRMT R51, R11, 0x5410, R3 ;  /* 0x000054100b337816 */ /* 0x000fc40000000003 */
[----:B------:R-:W-:Y:S02]  /*6910*/  PRMT R6, R23, 0x7632, R6 ;  /* 0x0000763217067816 */ /* 0x000fe40000000006 */
[----:B------:R-:W-:Y:S02]  /*6920*/  PRMT R38, R5, 0x5410, R12 ;  /* 0x0000541005267816 */ /* 0x000fe4000000000c */
[C---:B------:R-:W-:Y:S02]  /*6930*/  LOP3.LUT R3, R25.reuse, 0xffff, RZ, 0xc0, !PT ;  /* 0x0000ffff19037812 */ /* 0x040fe400078ec0ff */
[----:B------:R-:W-:Y:S02]  /*6940*/  LOP3.LUT R7, R26, 0xffff, RZ, 0xc0, !PT ;  /* 0x0000ffff1a077812 */ /* 0x000fe400078ec0ff */
[----:B------:R-:W-:Y:S02]  /*6950*/  PRMT R5, R25, 0x7632, R5 ;  /* 0x0000763219057816 */ /* 0x000fe40000000005 */
[----:B------:R-:W-:-:S02]  /*6960*/  PRMT R52, R15, 0x5410, R10 ;  /* 0x000054100f347816 */ /* 0x000fc4000000000a */
[----:B------:R-:W-:Y:S02]  /*6970*/  PRMT R49, R8, 0x5410, R14 ;  /* 0x0000541008317816 */ /* 0x000fe4000000000e */
[----:B------:R-:W-:Y:S02]  /*6980*/  LOP3.LUT R9, R6, 0xff, RZ, 0xc0, !PT ;  /* 0x000000ff06097812 */ /* 0x000fe400078ec0ff */
[----:B------:R-:W-:Y:S02]  /*6990*/  LOP3.LUT R15, R26, 0xff, RZ, 0xc0, !PT ;  /* 0x000000ff1a0f7812 */ /* 0x000fe400078ec0ff */
[----:B------:R-:W-:Y:S02]  /*69a0*/  SHF.R.U32.HI R8, RZ, 0x8, R3 ;  /* 0x00000008ff087819 */ /* 0x000fe40000011603 */
[----:B------:R-:W-:Y:S02]  /*69b0*/  SHF.R.U32.HI R6, RZ, 0x8, R7 ;  /* 0x00000008ff067819 */ /* 0x000fe40000011607 */
[----:B------:R-:W-:-:S02]  /*69c0*/  SHF.R.U32.HI R11, RZ, 0x18, R25 ;  /* 0x00000018ff0b7819 */ /* 0x000fc40000011619 */
[----:B------:R-:W-:Y:S02]  /*69d0*/  LOP3.LUT R3, R5, 0xff, RZ, 0xc0, !PT ;  /* 0x000000ff05037812 */ /* 0x000fe400078ec0ff */
[----:B------:R-:W-:Y:S02]  /*69e0*/  SHF.R.U32.HI R13, RZ, 0x18, R23 ;  /* 0x00000018ff0d7819 */ /* 0x000fe40000011617 */
[----:B------:R-:W-:Y:S02]  /*69f0*/  PRMT R10, R26, 0x7632, R10 ;  /* 0x000076321a0a7816 */ /* 0x000fe4000000000a */
[----:B------:R-:W-:Y:S02]  /*6a00*/  LOP3.LUT R12, R25, 0xff, RZ, 0xc0, !PT ;  /* 0x000000ff190c7812 */ /* 0x000fe400078ec0ff */
[----:B------:R-:W-:Y:S02]  /*6a10*/  PRMT R80, R15, 0x5410, R6 ;  /* 0x000054100f507816 */ /* 0x000fe40000000006 */
[----:B------:R-:W-:-:S02]  /*6a20*/  PRMT R70, R3, 0x5410, R11 ;  /* 0x0000541003467816 */ /* 0x000fc4000000000b */
[----:B------:R-:W-:Y:S02]  /*6a30*/  PRMT R6, R29, 0x7632, R6 ;  /* 0x000076321d067816 */ /* 0x000fe40000000006 */
[----:B------:R-:W-:Y:S02]  /*6a40*/  PRMT R50, R9, 0x5410, R13 ;  /* 0x0000541009327816 */ /* 0x000fe4000000000d */
[----:B------:R-:W-:Y:S02]  /*6a50*/  LOP3.LUT R3, R27, 0xffff, RZ, 0xc0, !PT ;  /* 0x0000ffff1b037812 */ /* 0x000fe400078ec0ff */
[----:B------:R-:W-:Y:S02]  /*6a60*/  SHF.R.U32.HI R14, RZ, 0x18, R26 ;  /* 0x00000018ff0e7819 */ /* 0x000fe4000001161a */
[----:B------:R-:W-:Y:S02]  /*6a70*/  LOP3.LUT R5, R10, 0xff, RZ, 0xc0, !PT ;  /* 0x000000ff0a057812 */ /* 0x000fe400078ec0ff */
[----:B------:R-:W-:-:S02]  /*6a80*/  LOP3.LUT R9, R31, 0xffff, RZ, 0xc0, !PT ;  /* 0x0000ffff1f097812 */ /* 0x000fc400078ec0ff */
[----:B------:R-:W-:Y:S02]  /*6a90*/  PRMT R71, R12, 0x5410, R8 ;  /* 0x000054100c477816 */ /* 0x000fe40000000008 */
[----:B------:R-:W-:Y:S02]  /*6aa0*/  LOP3.LUT R8, R6, 0xff, RZ, 0xc0, !PT ;  /* 0x000000ff06087812 */ /* 0x000fe400078ec0ff */
[----:B------:R-:W-:Y:S02]  /*6ab0*/  SHF.R.U32.HI R6, RZ, 0x8, R3 ;  /* 0x00000008ff067819 */ /* 0x000fe40000011603 */
[----:B------:R-:W-:Y:S02]  /*6ac0*/  PRMT R81, R5, 0x5410, R14 ;  /* 0x0000541005517816 */ /* 0x000fe4000000000e */
[----:B------:R-:W-:Y:S02]  /*6ad0*/  LOP3.LUT R11, R31, 0xff, RZ, 0xc0, !PT ;  /* 0x000000ff1f0b7812 */ /* 0x000fe400078ec0ff */
[----:B------:R-:W-:-:S02]  /*6ae0*/  SHF.R.U32.HI R3, RZ, 0x8, R9 ;  /* 0x00000008ff037819 */ /* 0x000fc40000011609 */
[----:B------:R-:W-:Y:S02]  /*6af0*/  SHF.R.U32.HI R14, RZ, 0x18, R29 ;  /* 0x00000018ff0e7819 */ /* 0x000fe4000001161d */
[----:B------:R-:W-:Y:S02]  /*6b00*/  LOP3.LUT R5, R29, 0xffff, RZ, 0xc0, !PT ;  /* 0x0000ffff1d057812 */ /* 0x000fe400078ec0ff */
[----:B------:R-:W-:Y:S02]  /*6b10*/  PRMT R7, R27, 0x7632, R7 ;  /* 0x000076321b077816 */ /* 0x000fe40000000007 */
[----:B------:R-:W-:Y:S02]  /*6b20*/  PRMT R94, R11, 0x5410, R3 ;  /* 0x000054100b5e7816 */ /* 0x000fe40000000003 */
[----:B------:R-:W-:Y:S02]  /*6b30*/  PRMT R83, R8, 0x5410, R14 ;  /* 0x0000541008537816 */ /* 0x000fe4000000000e */
[----:B------:R-:W-:-:S02]  /*6b40*/  LOP3.LUT R3, R30, 0xffff, RZ, 0xc0, !PT ;  /* 0x0000ffff1e037812 */ /* 0x000fc400078ec0ff */
[----:B------:R-:W-:Y:S02]  /*6b50*/  LOP3.LUT R13, R27, 0xff, RZ, 0xc0, !PT ;  /* 0x000000ff1b0d7812 */ /* 0x000fe400078ec0ff */
[----:B------:R-:W-:Y:S02]  /*6b60*/  SHF.R.U32.HI R10, RZ, 0x8, R5 ;  /* 0x00000008ff0a7819 */ /* 0x000fe40000011605 */
[----:B------:R-:W-:Y:S02]  /*6b70*/  FMNMX3.FTZ R8, R174, R161, R175, !PT ;  /* 0x000000a1ae087276 */ /* 0x000fe400078100af */
[----:B------:R-:W-:Y:S02]  /*6b80*/  SHF.R.U32.HI R12, RZ, 0x18, R27 ;  /* 0x00000018ff0c7819 */ /* 0x000fe4000001161b */
[----:B------:R-:W-:Y:S02]  /*6b90*/  LOP3.LUT R5, R7, 0xff, RZ, 0xc0, !PT ;  /* 0x000000ff07057812 */ /* 0x000fe400078ec0ff */
[----:B------:R-:W-:-:S02]  /*6ba0*/  SHF.R.U32.HI R7, RZ, 0x8, R3 ;  /* 0x00000008ff077819 */ /* 0x000fc40000011603 */
[----:B------:R-:W-:Y:S02]  /*6bb0*/  LOP3.LUT R15, R29, 0xff, RZ, 0xc0, !PT ;  /* 0x000000ff1d0f7812 */ /* 0x000fe400078ec0ff */
[----:B------:R-:W-:Y:S02]  /*6bc0*/  PRMT R92, R13, 0x5410, R6 ;  /* 0x000054100d5c7816 */ /* 0x000fe40000000006 */
[----:B------:R-:W-:Y:S02]  /*6bd0*/  FMNMX3.FTZ R3, R8, R178, R181, !PT ;  /* 0x000000b208037276 */ /* 0x000fe400078100b5 */
[----:B------:R-:W-:Y:S02]  /*6be0*/  PRMT R93, R5, 0x5410, R12 ;  /* 0x00005410055d7816 */ /* 0x000fe4000000000c */
[----:B------:R-:W-:Y:S02]  /*6bf0*/  PRMT R6, R31, 0x7632, R6 ;  /* 0x000076321f067816 */ /* 0x000fe40000000006 */
[----:B------:R-:W-:-:S02]  /*6c00*/  PRMT R5, R30, 0x7632, R5 ;  /* 0x000076321e057816 */ /* 0x000fc40000000005 */
[----:B------:R-:W-:Y:S02]  /*6c10*/  LOP3.LUT R9, R20, 0xffff, RZ, 0xc0, !PT ;  /* 0x0000ffff14097812 */ /* 0x000fe400078ec0ff */
[----:B------:R-:W-:Y:S02]  /*6c20*/  PRMT R82, R15, 0x5410, R10 ;  /* 0x000054100f527816 */ /* 0x000fe4000000000a */
[----:B------:R-:W-:Y:S02]  /*6c30*/  FMNMX3.FTZ R3, R3, R180, R179, !PT ;  /* 0x000000b403037276 */ /* 0x000fe400078100b3 */
[----:B------:R-:W-:Y:S02]  /*6c40*/  LOP3.LUT R10, R6, 0xff, RZ, 0xc0, !PT ;  /* 0x000000ff060a7812 */ /* 0x000fe400078ec0ff */
[----:B------:R-:W-:Y:S02]  /*6c50*/  LOP3.LUT R6, R5, 0xff, RZ, 0xc0, !PT ;  /* 0x000000ff05067812 */ /* 0x000fe400078ec0ff */
[----:B------:R-:W-:-:S02]  /*6c60*/  LOP3.LUT R13, R20, 0xff, RZ, 0xc0, !PT ;  /* 0x000000ff140d7812 */ /* 0x000fc400078ec0ff */
[----:B------:R-:W-:Y:S02]  /*6c70*/  SHF.R.U32.HI R5, RZ, 0x8, R9 ;  /* 0x00000008ff057819 */ /* 0x000fe40000011609 */
[----:B------:R-:W-:Y:S02]  /*6c80*/  FMNMX3.FTZ R3, R3, R176, R65, !PT ;  /* 0x000000b003037276 */ /* 0x000fe40007810041 */
[----:B------:R-:W-:Y:S02]  /*6c90*/  PRMT R46, R13, 0x5410, R5 ;  /* 0x000054100d2e7816 */ /* 0x000fe40000000005 */
[----:B------:R-:W-:Y:S02]  /*6ca0*/  FMNMX3.FTZ R5, R3, R74, R251, !PT ;  /* 0x0000004a03057276 */ /* 0x000fe400078100fb */
[----:B------:R-:W-:Y:S02]  /*6cb0*/  PRMT R3, R19, 0x7632, R3 ;  /* 0x0000763213037816 */ /* 0x000fe40000000003 */
[----:B------:R-:W-:-:S02]  /*6cc0*/  FMNMX3.FTZ R5, R5, R245, R241, !PT ;  /* 0x000000f505057276 */ /* 0x000fc400078100f1 */
[----:B------:R-:W-:Y:S02]  /*6cd0*/  SHF.R.U32.HI R14, RZ, 0x18, R30 ;  /* 0x00000018ff0e7819 */ /* 0x000fe4000001161e */
[----:B------:R-:W-:Y:S02]  /*6ce0*/  FMNMX3.FTZ R5, R5, R231, R227, !PT ;  /* 0x000000e705057276 */ /* 0x000fe400078100e3 */
[----:B------:R-:W-:Y:S02]  /*6cf0*/  SHF.R.U32.HI R8, RZ, 0x18, R19 ;  /* 0x00000018ff087819 */ /* 0x000fe40000011613 */
[----:B------:R-:W-:Y:S02]  /*6d00*/  LOP3.LUT R3, R3, 0xff, RZ, 0xc0, !PT ;  /* 0x000000ff03037812 */ /* 0x000fe400078ec0ff */
[----:B------:R-:W-:Y:S02]  /*6d10*/  LOP3.LUT R11, R30, 0xff, RZ, 0xc0, !PT ;  /* 0x000000ff1e0b7812 */ /* 0x000fe400078ec0ff */
[----:B------:R-:W-:-:S02]  /*6d20*/  PRMT R47, R6, 0x5410, R14 ;  /* 0x00005410062f7816 */ /* 0x000fc4000000000e */
[----:B------:R-:W-:Y:S02]  /*6d30*/  FMNMX3.FTZ R5, R5, R224, R221, !PT ;  /* 0x000000e005057276 */ /* 0x000fe400078100dd */
[----:B------:R-:W-:Y:S02]  /*6d40*/  LOP3.LUT R6, R19, 0xffff, RZ, 0xc0, !PT ;  /* 0x0000ffff13067812 */ /* 0x000fe400078ec0ff */
[----:B------:R-:W-:Y:S02]  /*6d50*/  PRMT R43, R3, 0x5410, R8 ;  /* 0x00005410032b7816 */ /* 0x000fe40000000008 */
[----:B------:R-:W-:Y:S02]  /*6d60*/  FMNMX3.FTZ R3, R212, R213, R209, !PT ;  /* 0x000000d5d4037276 */ /* 0x000fe400078100d1 */
[----:B------:R-:W-:Y:S02]  /*6d70*/  SHF.R.U32.HI R12, RZ, 0x18, R31 ;  /* 0x00000018ff0c7819 */ /* 0x000fe4000001161f */
[----:B------:R-:W-:-:S02]  /*6d80*/  PRMT R48, R11, 0x5410, R7 ;  /* 0x000054100b307816 */ /* 0x000fc40000000007 */
[----:B------:R-:W-:Y:S02]  /*6d90*/  FMNMX3.FTZ R5, R5, R218, R210, !PT ;  /* 0x000000da05057276 */ /* 0x000fe400078100d2 */
[----:B------:R-:W-:Y:S02]  /*6da0*/  PRMT R7, R20, 0x7632, R7 ;  /* 0x0000763214077816 */ /* 0x000fe40000000007 */
[----:B------:R-:W-:Y:S02]  /*6db0*/  LOP3.LUT R9, R19, 0xff, RZ, 0xc0, !PT ;  /* 0x000000ff13097812 */ /* 0x000fe400078ec0ff */
[----:B------:R-:W-:Y:S02]  /*6dc0*/  SHF.R.U32.HI R6, RZ, 0x8, R6 ;  /* 0x00000008ff067819 */ /* 0x000fe40000011606 */
[----:B------:R-:W-:Y:S02]  /*6dd0*/  FMNMX3.FTZ R3, R3, R223, R220, !PT ;  /* 0x000000df03037276 */ /* 0x000fe400078100dc */
[----:B------:R-:W-:-:S02]  /*6de0*/  PRMT R98, R10, 0x5410, R12 ;  /* 0x000054100a627816 */ /* 0x000fc4000000000c */
[----:B------:R-:W-:Y:S02]  /*6df0*/  FMNMX3.FTZ R5, R5, R208, R207, !PT ;  /* 0x000000d005057276 */ /* 0x000fe400078100cf */
[----:B------:R-:W-:Y:S02]  /*6e00*/  SHF.R.U32.HI R10, RZ, 0x18, R20 ;  /* 0x00000018ff0a7819 */ /* 0x000fe40000011614 */
[----:B------:R-:W-:Y:S02]  /*6e10*/  LOP3.LUT R7, R7, 0xff, RZ, 0xc0, !PT ;  /* 0x000000ff07077812 */ /* 0x000fe400078ec0ff */
[----:B------:R-:W-:Y:S02]  /*6e20*/  PRMT R44, R9, 0x5410, R6 ;  /* 0x00005410092c7816 */ /* 0x000fe40000000006 */
[----:B------:R-:W-:Y:S02]  /*6e30*/  LOP3.LUT R6, R18, 0xffff, RZ, 0xc0, !PT ;  /* 0x0000ffff12067812 */ /* 0x000fe400078ec0ff */
[----:B------:R-:W-:-:S02]  /*6e40*/  FMNMX3.FTZ R3, R3, R219, R217, !PT ;  /* 0x000000db03037276 */ /* 0x000fc400078100d9 */
[----:B------:R-:W-:Y:S02]  /*6e50*/  FMNMX3.FTZ R5, R5, R182, R177, !PT ;  /* 0x000000b605057276 */ /* 0x000fe400078100b1 */
[----:B------:R-:W-:Y:S02]  /*6e60*/  PRMT R45, R7, 0x5410, R10 ;  /* 0x00005410072d7816 */ /* 0x000fe4000000000a */
[C---:B------:R-:W-:Y:S02]  /*6e70*/  LOP3.LUT R8, R18.reuse, 0xff, RZ, 0xc0, !PT ;  /* 0x000000ff12087812 */ /* 0x040fe400078ec0ff */
[----:B------:R-:W-:Y:S02]  /*6e80*/  PRMT R7, R18, 0x7632, R7 ;  /* 0x0000763212077816 */ /* 0x000fe40000000007 */
[----:B------:R-:W-:Y:S02]  /*6e90*/  SHF.R.U32.HI R6, RZ, 0x8, R6 ;  /* 0x00000008ff067819 */ /* 0x000fe40000011606 */
[----:B------:R-:W-:-:S02]  /*6ea0*/  FMNMX3.FTZ R3, R3, R216, R188, !PT ;  /* 0x000000d803037276 */ /* 0x000fc400078100bc */
[----:B------:R-:W-:Y:S02]  /*6eb0*/  FMNMX3.FTZ R5, R5, R172, R171, !PT ;  /* 0x000000ac05057276 */ /* 0x000fe400078100ab */
[----:B------:R-:W-:Y:S02]  /*6ec0*/  SHF.R.U32.HI R9, RZ, 0x18, R18 ;  /* 0x00000018ff097819 */ /* 0x000fe40000011612 */
[----:B------:R-:W-:Y:S02]  /*6ed0*/  LOP3.LUT R7, R7, 0xff, RZ, 0xc0, !PT ;  /* 0x000000ff07077812 */ /* 0x000fe400078ec0ff */
[----:B------:R-:W-:Y:S02]  /*6ee0*/  PRMT R42, R8, 0x5410, R6 ;  /* 0x00005410082a7816 */ /* 0x000fe40000000006 */
[----:B------:R-:W-:Y:S02]  /*6ef0*/  FMNMX3.FTZ R3, R3, R141, R132, !PT ;  /* 0x0000008d03037276 */ /* 0x000fe40007810084 */
[----:B------:R-:W-:-:S02]  /*6f00*/  LOP3.LUT R6, R32, 0xffff, RZ, 0xc0, !PT ;  /* 0x0000ffff20067812 */ /* 0x000fc400078ec0ff */
[----:B------:R-:W-:Y:S02]  /*6f10*/  FMNMX3.FTZ R5, R5, R170, R169, !PT ;  /* 0x000000aa05057276 */ /* 0x000fe400078100a9 */
[----:B------:R-:W-:Y:S02]  /*6f20*/  PRMT R41, R7, 0x5410, R9 ;  /* 0x0000541007297816 */ /* 0x000fe40000000009 */
[----:B------:R-:W-:Y:S02]  /*6f30*/  FMNMX3.FTZ R3, R3, R117, R118, !PT ;  /* 0x0000007503037276 */ /* 0x000fe40007810076 */
[----:B------:R-:W-:Y:S02]  /*6f40*/  SHF.R.U32.HI R7, RZ, 0x8, R6 ;  /* 0x00000008ff077819 */ /* 0x000fe40000011606 */
[----:B------:R-:W-:Y:S02]  /*6f50*/  FMNMX3.FTZ R6, R5, R168, R167, !PT ;  /* 0x000000a805067276 */ /* 0x000fe400078100a7 */
[----:B------:R-:W-:-:S02]  /*6f60*/  LOP3.LUT R5, R32, 0xff, RZ, 0xc0, !PT ;  /* 0x000000ff20057812 */ /* 0x000fc400078ec0ff */
[----:B------:R-:W-:Y:S02]  /*6f70*/  FMNMX3.FTZ R3, R3, R134, R142, !PT ;  /* 0x0000008603037276 */ /* 0x000fe4000781008e */
[----:B------:R-:W-:Y:S02]  /*6f80*/  PRMT R35, R5, 0x5410, R7 ;  /* 0x0000541005237816 */ /* 0x000fe40000000007 */
[----:B------:R-:W-:Y:S02]  /*6f90*/  FMNMX3.FTZ R6, R6, R166, R165, !PT ;  /* 0x000000a606067276 */ /* 0x000fe400078100a5 */
[----:B------:R-:W-:Y:S02]  /*6fa0*/  FMNMX3.FTZ R5, R3, R249, R238, !PT ;  /* 0x000000f903057276 */ /* 0x000fe400078100ee */
[----:B------:R-:W-:Y:S02]  /*6fb0*/  PRMT R3, R32, 0x7632, R3 ;  /* 0x0000763220037816 */ /* 0x000fe40000000003 */
[----:B------:R-:W-:-:S02]  /*6fc0*/  FMNMX.FTZ R39, R164, R6, !PT ;  /* 0x00000006a4277209 */ /* 0x000fc40007810000 */
[----:B------:R-:W-:Y:S02]  /*6fd0*/  LOP3.LUT R6, R3, 0xff, RZ, 0xc0, !PT ;  /* 0x000000ff03067812 */ /* 0x000fe400078ec0ff */
[----:B------:R-:W-:Y:S01]  /*6fe0*/  FMNMX3.FTZ R3, R5, R234, R230, !PT ;  /* 0x000000ea05037276 */ /* 0x000fe200078100e6 */
[----:B------:R-:W1:Y:S01]  /*6ff0*/  SHFL.BFLY PT, R8, R39, 0x2, 0x1f ;  /* 0x0c401f0027087f89 */ /* 0x000e6200000e0000 */
[----:B------:R-:W-:Y:S01]  /*7000*/  FFMA.FTZ R5, R149, UR6, -R4 ;  /* 0x0000000695057c23 */ /* 0x000fe20008010804 */
[----:B------:R-:W-:Y:S01]  /*7010*/  SHF.R.U32.HI R7, RZ, 0x18, R32 ;  /* 0x00000018ff077819 */ /* 0x000fe20000011620 */
[----:B------:R-:W-:Y:S01]  /*7020*/  IMAD.MOV.U32 R149, RZ, RZ, R118 ;  /* 0x000000ffff957224 */ /* 0x000fe200078e0076 */
[----:B------:R-:W-:Y:S01]  /*7030*/  FMNMX3.FTZ R3, R3, R226, R222, !PT ;  /* 0x000000e203037276 */ /* 0x000fe200078100de */
[----:B------:R2:W-:Y:S01]  /*7040*/  MUFU.EX2 R215, R5 ;  /* 0x0000000500d77308 */ /* 0x0005e20000000800 */
[----:B------:R-:W-:Y:S01]  /*7050*/  PRMT R34, R6, 0x5410, R7 ;  /* 0x0000541006227816 */ /* 0x000fe20000000007 */
[--C-:B------:R-:W-:Y:S01]  /*7060*/  FFMA.FTZ R6, R124, UR6, -R4.reuse ;  /* 0x000000067c067c23 */ /* 0x100fe20008010804 */
[----:B------:R-:W-:Y:S01]  /*7070*/  FMNMX3.FTZ R3, R3, R214, R211, !PT ;  /* 0x000000d603037276 */ /* 0x000fe200078100d3 */
[----:B------:R-:W-:Y:S01]  /*7080*/  FFMA.FTZ R7, R152, UR6, -R4 ;  /* 0x0000000698077c23 */ /* 0x000fe20008010804 */
[----:B------:R-:W-:Y:S01]  /*7090*/  LOP3.LUT R15, R79, 0xff00ff, RZ, 0xc0, !PT ;  /* 0x00ff00ff4f0f7812 */ /* 0x000fe200078ec0ff */
[----:B------:R-:W-:Y:S01]  /*70a0*/  IMAD.MOV.U32 R152, RZ, RZ, R117 ;  /* 0x000000ffff987224 */ /* 0x000fe200078e0075 */
[----:B------:R-:W-:Y:S01]  /*70b0*/  FMNMX3.FTZ R3, R3, R205, R204, !PT ;  /* 0x000000cd03037276 */ /* 0x000fe200078100cc */
[----:B------:R-:W3:Y:S01]  /*70c0*/  MUFU.EX2 R78, R7 ;  /* 0x00000007004e7308 */ /* 0x000ee20000000800 */
[----:B------:R-:W-:-:S02]  /*70d0*/  LOP3.LUT R13, R72, 0xff00ff, RZ, 0xc0, !PT ;  /* 0x00ff00ff480d7812 */ /* 0x000fc400078ec0ff */
[----:B------:R-:W-:Y:S02]  /*70e0*/  FMNMX3.FTZ R3, R3, R199, R190, !PT ;  /* 0x000000c703037276 */ /* 0x000fe400078100be */
[----:B------:R-:W-:Y:S02]  /*70f0*/  LOP3.LUT R17, R68, 0xff00ff, RZ, 0xc0, !PT ;  /* 0x00ff00ff44117812 */ /* 0x000fe400078ec0ff */
[----:B------:R-:W-:Y:S01]  /*7100*/  FMNMX3.FTZ R3, R3, R187, R186, !PT ;  /* 0x000000bb03037276 */ /* 0x000fe200078100ba */
[----:B--2---:R-:W-:Y:S01]  /*7110*/  FFMA.FTZ R5, R147, UR6, -R4 ;  /* 0x0000000693057c23 */ /* 0x004fe20008010804 */
[----:B------:R-:W-:Y:S01]  /*7120*/  LOP3.LUT R18, R66, 0xff00ff, RZ, 0xc0, !PT ;  /* 0x00ff00ff42127812 */ /* 0x000fe200078ec0ff */
[----:B------:R2:W-:Y:S01]  /*7130*/  MUFU.EX2 R147, R6 ;  /* 0x0000000600937308 */ /* 0x0005e20000000800 */
[----:B------:R-:W-:Y:S01]  /*7140*/  FMNMX3.FTZ R3, R3, R185, R184, !PT ;  /* 0x000000b903037276 */ /* 0x000fe200078100b8 */
[----:B------:R-:W-:Y:S01]  /*7150*/  IMAD.MOV.U32 R66, RZ, RZ, R137 ;  /* 0x000000ffff427224 */ /* 0x000fe200078e0089 */
[----:B-1----:R-:W-:-:S02]  /*7160*/  FMNMX.FTZ R39, R39, R8, !PT ;  /* 0x0000000827277209 */ /* 0x002fc40007810000 */
[----:B------:R-:W-:Y:S01]  /*7170*/  FMNMX.FTZ R3, R173, R3, !PT ;  /* 0x00000003ad037209 */ /* 0x000fe20007810000 */
[----:B---3--:R-:W-:Y:S01]  /*7180*/  IMAD.MOV.U32 R68, RZ, RZ, R78 ;  /* 0x000000ffff447224 */ /* 0x008fe200078e004e */
[----:B------:R-:W-:Y:S01]  /*7190*/  SHF.R.U32.HI R7, RZ, 0x18, R36 ;  /* 0x00000018ff077819 */ /* 0x000fe20000011624 */
[----:B------:R1:W-:Y:S01]  /*71a0*/  MUFU.EX2 R146, R5 ;  /* 0x0000000500927308 */ /* 0x0003e20000000800 */
[----:B------:R-:W-:Y:S01]  /*71b0*/  IMAD.MOV.U32 R78, RZ, RZ, R119 ;  /* 0x000000ffff4e7224 */ /* 0x000fe200078e0077 */
[----:B------:R-:W3:Y:S01]  /*71c0*/  SHFL.BFLY PT, R8, R3, 0x2, 0x1f ;  /* 0x0c401f0003087f89 */ /* 0x000ee200000e0000 */
[----:B------:R-:W-:Y:S01]  /*71d0*/  LOP3.LUT R20, R64, 0xff00ff, RZ, 0xc0, !PT ;  /* 0x00ff00ff40147812 */ /* 0x000fe200078ec0ff */
[----:B------:R-:W-:Y:S01]  /*71e0*/  IMAD.MOV.U32 R64, RZ, RZ, R129 ;  /* 0x000000ffff407224 */ /* 0x000fe200078e0081 */
[----:B------:R-:W-:Y:S01]  /*71f0*/  LOP3.LUT R10, R77, 0xff00ff, RZ, 0xc0, !PT ;  /* 0x00ff00ff4d0a7812 */ /* 0x000fe200078ec0ff */
[----:B------:R-:W4:Y:S01]  /*7200*/  SHFL.BFLY PT, R9, R39, 0x1, 0x1f ;  /* 0x0c201f0027097f89 */ /* 0x000f2200000e0000 */
[----:B------:R-:W-:-:S02]  /*7210*/  LOP3.LUT R21, R60, 0xff00ff, RZ, 0xc0, !PT ;  /* 0x00ff00ff3c157812 */ /* 0x000fc400078ec0ff */
[C---:B--2---:R-:W-:Y:S02]  /*7220*/  LOP3.LUT R6, R36.reuse, 0xff, RZ, 0xc0, !PT ;  /* 0x000000ff24067812 */ /* 0x044fe400078ec0ff */
[----:B------:R-:W-:Y:S02]  /*7230*/  LOP3.LUT R12, R97, 0xff00ff, RZ, 0xc0, !PT ;  /* 0x00ff00ff610c7812 */ /* 0x000fe400078ec0ff */
[----:B------:R-:W-:Y:S02]  /*7240*/  LOP3.LUT R11, R95, 0xff00ff, RZ, 0xc0, !PT ;  /* 0x00ff00ff5f0b7812 */ /* 0x000fe400078ec0ff */
[----:B------:R-:W-:Y:S01]  /*7250*/  FSEL R95, R243, -INF , !P1 ;  /* 0xff800000f35f7808 */ /* 0x000fe20004800000 */
[----:B------:R-:W-:Y:S01]  /*7260*/  IMAD.MOV.U32 R243, RZ, RZ, R132 ;  /* 0x000000fffff37224 */ /* 0x000fe200078e0084 */
[----:B-1----:R-:W-:Y:S02]  /*7270*/  LOP3.LUT R5, R36, 0xffff, RZ, 0xc0, !PT ;  /* 0x0000ffff24057812 */ /* 0x002fe400078ec0ff */
[----:B------:R-:W-:-:S02]  /*7280*/  FSEL R28, R139, -INF , !P6 ;  /* 0xff8000008b1c7808 */ /* 0x000fc40007000000 */
[----:B------:R-:W-:Y:S02]  /*7290*/  SHF.R.U32.HI R5, RZ, 0x8, R5 ;  /* 0x00000008ff057819 */ /* 0x000fe40000011605 */
[----:B------:R-:W-:Y:S02]  /*72a0*/  LOP3.LUT R16, R85, 0xff00ff, RZ, 0xc0, !PT ;  /* 0x00ff00ff55107812 */ /* 0x000fe400078ec0ff */
[--C-:B------:R-:W-:Y:S01]  /*72b0*/  PRMT R33, R6, 0x5410, R5.reuse ;  /* 0x0000541006217816 */ /* 0x100fe20000000005 */
[--C-:B------:R-:W-:Y:S01]  /*72c0*/  FFMA.FTZ R6, R151, UR6, -R4.reuse ;  /* 0x0000000697067c23 */ /* 0x100fe20008010804 */
[----:B------:R-:W-:Y:S01]  /*72d0*/  PRMT R5, R36, 0x7632, R5 ;  /* 0x0000763224057816 */ /* 0x000fe20000000005 */
[----:B------:R-:W-:Y:S01]  /*72e0*/  IMAD.MOV.U32 R36, RZ, RZ, R189 ;  /* 0x000000ffff247224 */ /* 0x000fe200078e00bd */
[----:B---3--:R-:W-:Y:S01]  /*72f0*/  FMNMX.FTZ R22, R3, R8, !PT ;  /* 0x0000000803167209 */ /* 0x008fe20007810000 */
[----:B------:R-:W-:Y:S01]  /*7300*/  IMAD.U32 R3, RZ, RZ, UR11 ;  /* 0x0000000bff037e24 */ /* 0x000fe2000f8e00ff */
[----:B------:R-:W-:Y:S01]  /*7310*/  LOP3.LUT R5, R5, 0xff, RZ, 0xc0, !PT ;  /* 0x000000ff05057812 */ /* 0x000fe200078ec0ff */
[----:B------:R1:W-:Y:S01]  /*7320*/  MUFU.EX2 R67, R6 ;  /* 0x0000000600437308 */ /* 0x0003e20000000800 */
[----:B------:R-:W-:Y:S01]  /*7330*/  LOP3.LUT R8, R89, 0xff00ff, RZ, 0xc0, !PT ;  /* 0x00ff00ff59087812 */ /* 0x000fe200078ec0ff */
[----:B------:R-:W-:Y:S01]  /*7340*/  IMAD.MOV.U32 R89, RZ, RZ, R109 ;  /* 0x000000ffff597224 */ /* 0x000fe200078e006d */
[----:B------:R-:W-:Y:S01]  /*7350*/  PRMT R32, R5, 0x5410, R7 ;  /* 0x0000541005207816 */ /* 0x000fe20000000007 */
[----:B------:R-:W-:Y:S01]  /*7360*/  FFMA.FTZ R5, R148, UR6, -R4 ;  /* 0x0000000694057c23 */ /* 0x000fe20008010804 */
[----:B------:R-:W-:Y:S01]  /*7370*/  LEA R3, R3, UR11, 0x10 ;  /* 0x0000000b03037c11 */ /* 0x000fe2000f8e80ff */
[----:B------:R-:W-:Y:S01]  /*7380*/  IMAD.MOV.U32 R151, RZ, RZ, R191 ;  /* 0x000000ffff977224 */ /* 0x000fe200078e00bf */
[----:B------:R-:W-:Y:S01]  /*7390*/  LOP3.LUT R7, R88, 0xff00ff, RZ, 0xc0, !PT ;  /* 0x00ff00ff58077812 */ /* 0x000fe200078ec0ff */
[----:B------:R2:W3:Y:S01]  /*73a0*/  MUFU.EX2 R86, R5 ;  /* 0x0000000500567308 */ /* 0x0004e20000000800 */
[----:B----4-:R-:W-:-:S02]  /*73b0*/  FMNMX.FTZ R39, R39, R9, !PT ;  /* 0x0000000927277209 */ /* 0x010fc40007810000 */
[--C-:B------:R-:W-:Y:S02]  /*73c0*/  HSET2.LE.AND R25, R84, R3.reuse, PT ;  /* 0x0000000354197233 */ /* 0x100fe40003803000 */
[--C-:B------:R-:W-:Y:S02]  /*73d0*/  HSET2.LE.AND R30, R76, R3.reuse, PT ;  /* 0x000000034c1e7233 */ /* 0x100fe40003803000 */
[--C-:B------:R-:W-:Y:S01]  /*73e0*/  HSET2.LE.AND R109, R61, R3.reuse, PT ;  /* 0x000000033d6d7233 */ /* 0x100fe20003803000 */
[----:B------:R-:W-:Y:S02]  /*73f0*/  IMAD.MOV.U32 R61, RZ, RZ, R115 ;  /* 0x000000ffff3d7224 */ /* 0x000fe400078e0073 */
[----:B-1----:R-:W-:Y:S01]  /*7400*/  FFMA.FTZ R6, R150, UR6, -R4 ;  /* 0x0000000696067c23 */ /* 0x002fe20008010804 */
[--C-:B------:R-:W-:Y:S01]  /*7410*/  HSET2.LE.AND R27, R59, R3.reuse, PT ;  /* 0x000000033b1b7233 */ /* 0x100fe20003803000 */
[----:B------:R-:W-:Y:S01]  /*7420*/  IMAD.MOV.U32 R59, RZ, RZ, R102 ;  /* 0x000000ffff3b7224 */ /* 0x000fe200078e0066 */
[----:B------:R-:W-:Y:S01]  /*7430*/  HSET2.LE.AND R102, R73, R3, PT ;  /* 0x0000000349667233 */ /* 0x000fe20003803000 */
[----:B------:R-:W1:Y:S01]  /*7440*/  MUFU.EX2 R114, R6 ;  /* 0x0000000600727308 */ /* 0x000e620000000800 */
[----:B------:R-:W-:Y:S01]  /*7450*/  IMAD.MOV.U32 R73, RZ, RZ, R128 ;  /* 0x000000ffff497224 */ /* 0x000fe200078e0080 */
[----:B------:R-:W-:Y:S01]  /*7460*/  LOP3.LUT R9, R90, 0xff00ff, RZ, 0xc0, !PT ;  /* 0x00ff00ff5a097812 */ /* 0x000fe200078ec0ff */
[----:B------:R-:W-:-:S02]  /*7470*/  IMAD.MOV.U32 R150, RZ, RZ, R192 ;  /* 0x000000ffff967224 */ /* 0x000fc400078e00c0 */
[----:B--2---:R-:W-:Y:S01]  /*7480*/  FFMA.FTZ R5, R120, UR6, -R4 ;  /* 0x0000000678057c23 */ /* 0x004fe20008010804 */
[----:B---3--:R-:W-:Y:S01]  /*7490*/  IMAD.MOV.U32 R88, RZ, RZ, R86 ;  /* 0x000000ffff587224 */ /* 0x008fe200078e0056 */
[--C-:B------:R-:W-:Y:S01]  /*74a0*/  HSET2.LE.AND R24, R12, R3.reuse, PT ;  /* 0x000000030c187233 */ /* 0x100fe20003803000 */
[----:B------:R-:W-:Y:S01]  /*74b0*/  IMAD.MOV.U32 R86, RZ, RZ, R126 ;  /* 0x000000ffff567224 */ /* 0x000fe200078e007e */
[----:B------:R2:W3:Y:S01]  /*74c0*/  MUFU.EX2 R69, R5 ;  /* 0x0000000500457308 */ /* 0x0004e20000000800 */
[----:B------:R-:W-:Y:S01]  /*74d0*/  IMAD.MOV.U32 R90, RZ, RZ, R140 ;  /* 0x000000ffff5a7224 */ /* 0x000fe200078e008c */
[--C-:B------:R-:W-:Y:S02]  /*74e0*/  HSET2.LE.AND R12, R55, R3.reuse, PT ;  /* 0x00000003370c7233 */ /* 0x100fe40003803000 */
[----:B------:R-:W-:Y:S02]  /*74f0*/  FSEL R55, R247, -INF , !P3 ;  /* 0xff800000f7377808 */ /* 0x000fe40005800000 */
[----:B------:R-:W-:-:S02]  /*7500*/  HSET2.LE.AND R140, R54, R3, PT ;  /* 0x00000003368c7233 */ /* 0x000fc40003803000 */
[----:B------:R-:W-:Y:S01]  /*7510*/  FSEL R54, R28, -INF , !P0 ;  /* 0xff8000001c367808 */ /* 0x000fe20004000000 */
[----:B-1----:R-:W-:Y:S01]  /*7520*/  IMAD.MOV.U32 R85, RZ, RZ, R114 ;  /* 0x000000ffff557224 */ /* 0x002fe200078e0072 */
[----:B------:R-:W-:Y:S01]  /*7530*/  LOP3.LUT R6, R91, 0xff00ff, RZ, 0xc0, !PT ;  /* 0x00ff00ff5b067812 */ /* 0x000fe200078ec0ff */
[----:B------:R-:W-:Y:S01]  /*7540*/  FFMA.FTZ R28, R155, UR6, -R4 ;  /* 0x000000069b1c7c23 */ /* 0x000fe20008010804 */
[----:B------:R-:W-:Y:S01]  /*7550*/  FSEL R91, R242, -INF , !P4 ;  /* 0xff800000f25b7808 */ /* 0x000fe20006000000 */
[----:B------:R-:W-:Y:S01]  /*7560*/  IMAD.MOV.U32 R242, RZ, RZ, R188 ;  /* 0x000000fffff27224 */ /* 0x000fe200078e00bc */
[----:B------:R-:W-:Y:S02]  /*7570*/  FSETP.NEU.FTZ.AND P6, PT, R39, -INF , PT ;  /* 0xff8000002700780b */ /* 0x000fe40003fdd000 */
[----:B------:R-:W-:Y:S01]  /*7580*/  HSET2.LE.AND R29, R6, R3, PT ;  /* 0x00000003061d7233 */ /* 0x000fe20003803000 */
[--C-:B--2---:R-:W-:Y:S01]  /*7590*/  FFMA.FTZ R5, R121, UR6, -R4.reuse ;  /* 0x0000000679057c23 */ /* 0x104fe20008010804 */
[----:B------:R-:W-:Y:S01]  /*75a0*/  FFMA.FTZ R6, R107, UR6, -R4 ;  /* 0x000000066b067c23 */ /* 0x000fe20008010804 */
[----:B---3--:R-:W-:Y:S01]  /*75b0*/  IMAD.MOV.U32 R77, RZ, RZ, R69 ;  /* 0x000000ffff4d7224 */ /* 0x008fe200078e0045 */
[----:B------:R-:W-:Y:S01]  /*75c0*/  LOP3.LUT R14, R75, 0xff00ff, RZ, 0xc0, !PT ;  /* 0x00ff00ff4b0e7812 */ /* 0x000fe200078ec0ff */
[----:B------:R1:W-:Y:S01]  /*75d0*/  MUFU.EX2 R148, R5 ;  /* 0x0000000500947308 */ /* 0x0003e20000000800 */
[----:B------:R-:W-:-:S02]  /*75e0*/  LOP3.LUT R19, R63, 0xff00ff, RZ, 0xc0, !PT ;  /* 0x00ff00ff3f137812 */ /* 0x000fc400078ec0ff */
[--C-:B------:R-:W-:Y:S01]  /*75f0*/  HSET2.LE.AND R97, R8, R3.reuse, PT ;  /* 0x0000000308617233 */ /* 0x100fe20003803000 */
[----:B------:R-:W-:Y:S01]  /*7600*/  FFMA.FTZ R8, R101, UR6, -R4 ;  /* 0x0000000665087c23 */ /* 0x000fe20008010804 */
[--C-:B------:R-:W-:Y:S02]  /*7610*/  HSET2.LE.AND R26, R11, R3.reuse, PT ;  /* 0x000000030b1a7233 */ /* 0x100fe40003803000 */
[--C-:B------:R-:W-:Y:S01]  /*7620*/  HSET2.LE.AND R31, R9, R3.reuse, PT ;  /* 0x00000003091f7233 */ /* 0x100fe20003803000 */
[----:B------:R2:W-:Y:S01]  /*7630*/  MUFU.EX2 R75, R8 ;  /* 0x00000008004b7308 */ /* 0x0005e20000000800 */
[--C-:B------:R-:W-:Y:S02]  /*7640*/  HSET2.LE.AND R122, R10, R3.reuse, PT ;  /* 0x000000030a7a7233 */ /* 0x100fe40003803000 */
[--C-:B------:R-:W-:Y:S02]  /*7650*/  HSET2.LE.AND R124, R14, R3.reuse, PT ;  /* 0x000000030e7c7233 */ /* 0x100fe40003803000 */
[----:B------:R-:W-:-:S02]  /*7660*/  HSET2.LE.AND R126, R13, R3, PT ;  /* 0x000000030d7e7233 */ /* 0x000fc40003803000 */
[--C-:B------:R-:W-:Y:S01]  /*7670*/  HSET2.LE.AND R23, R87, R3.reuse, PT ;  /* 0x0000000357177233 */ /* 0x100fe20003803000 */
[--C-:B-1----:R-:W-:Y:S01]  /*7680*/  FFMA.FTZ R5, R110, UR6, -R4.reuse ;  /* 0x000000066e057c23 */ /* 0x102fe20008010804 */
[--C-:B------:R-:W-:Y:S02]  /*7690*/  HSET2.LE.AND R110, R15, R3.reuse, PT ;  /* 0x000000030f6e7233 */ /* 0x100fe40003803000 */
[--C-:B------:R-:W-:Y:S01]  /*76a0*/  HSET2.LE.AND R15, R38, R3.reuse, PT ;  /* 0x00000003260f7233 */ /* 0x100fe20003803000 */
[----:B------:R1:W-:Y:S01]  /*76b0*/  MUFU.EX2 R79, R5 ;  /* 0x00000005004f7308 */ /* 0x0003e20000000800 */
[----:B------:R-:W3:Y:S01]  /*76c0*/  SHFL.BFLY PT, R38, R22, 0x1, 0x1f ;  /* 0x0c201f0016267f89 */ /* 0x000ee200000e0000 */
[--C-:B------:R-:W-:Y:S02]  /*76d0*/  HSET2.LE.AND R96, R96, R3.reuse, PT ;  /* 0x0000000360607233 */ /* 0x100fe40003803000 */
[--C-:B------:R-:W-:Y:S01]  /*76e0*/  HSET2.LE.AND R99, R99, R3.reuse, PT ;  /* 0x0000000363637233 */ /* 0x100fe20003803000 */
[----:B--2---:R-:W-:Y:S01]  /*76f0*/  FFMA.FTZ R8, R163, UR6, -R4 ;  /* 0x00000006a3087c23 */ /* 0x004fe20008010804 */
[----:B------:R-:W-:-:S02]  /*7700*/  HSET2.LE.AND R121, R62, R3, PT ;  /* 0x000000033e797233 */ /* 0x000fc40003803000 */
[--C-:B------:R-:W-:Y:S02]  /*7710*/  HSET2.LE.AND R123, R123, R3.reuse, PT ;  /* 0x000000037b7b7233 */ /* 0x100fe40003803000 */
[--C-:B------:R-:W-:Y:S02]  /*7720*/  HSET2.LE.AND R125, R125, R3.reuse, PT ;  /* 0x000000037d7d7233 */ /* 0x100fe40003803000 */
[--C-:B------:R-:W-:Y:S02]  /*7730*/  HSET2.LE.AND R127, R127, R3.reuse, PT ;  /* 0x000000037f7f7233 */ /* 0x100fe40003803000 */
[--C-:B------:R-:W-:Y:S01]  /*7740*/  HSET2.LE.AND R128, R17, R3.reuse, PT ;  /* 0x0000000311807233 */ /* 0x100fe20003803000 */
[--C-:B------:R-:W-:Y:S01]  /*7750*/  FFMA.FTZ R17, R162, UR6, -R4.reuse ;  /* 0x00000006a2117c23 */ /* 0x100fe20008010804 */
[--C-:B------:R-:W-:Y:S01]  /*7760*/  HSET2.LE.AND R130, R130, R3.reuse, PT ;  /* 0x0000000382827233 */ /* 0x100fe20003803000 */
[--C-:B-1----:R-:W-:Y:S01]  /*7770*/  FFMA.FTZ R5, R116, UR6, -R4.reuse ;  /* 0x0000000674057c23 */ /* 0x102fe20008010804 */
[--C-:B------:R-:W-:Y:S01]  /*7780*/  HSET2.LE.AND R129, R18, R3.reuse, PT ;  /* 0x0000000312817233 */ /* 0x100fe20003803000 */
[----:B------:R1:W-:Y:S01]  /*7790*/  MUFU.EX2 R116, R6 ;  /* 0x0000000600747308 */ /* 0x0003e20000000800 */
[--C-:B------:R-:W-:Y:S01]  /*77a0*/  HSET2.LE.AND R136, R136, R3.reuse, PT ;  /* 0x0000000388887233 */ /* 0x100fe20003803000 */
[--C-:B------:R-:W-:Y:S01]  /*77b0*/  FFMA.FTZ R18, R160, UR6, -R4.reuse ;  /* 0x00000006a0127c23 */ /* 0x100fe20008010804 */
[--C-:B------:R-:W-:Y:S01]  /*77c0*/  HSET2.LE.AND R131, R20, R3.reuse, PT ;  /* 0x0000000314837233 */ /* 0x100fe20003803000 */
[----:B------:R-:W-:Y:S01]  /*77d0*/  IMAD.MOV.U32 R162, RZ, RZ, R77 ;  /* 0x000000ffffa27224 */ /* 0x000fe200078e004d */
[--C-:B------:R-:W-:Y:S01]  /*77e0*/  HSET2.LE.AND R138, R138, R3.reuse, PT ;  /* 0x000000038a8a7233 */ /* 0x100fe20003803000 */
[--C-:B------:R-:W-:Y:S01]  /*77f0*/  FFMA.FTZ R20, R135, UR6, -R4.reuse ;  /* 0x0000000687147c23 */ /* 0x100fe20008010804 */
[----:B---3--:R-:W-:Y:S01]  /*7800*/  FMNMX.FTZ R38, R22, R38, !PT ;  /* 0x0000002616267209 */ /* 0x008fe20007810000 */
[----:B------:R2:W3:Y:S01]  /*7810*/  MUFU.EX2 R58, R5 ;  /* 0x00000005003a7308 */ /* 0x0004e20000000800 */
[--C-:B------:R-:W-:Y:S01]  /*7820*/  HSET2.LE.AND R137, R19, R3.reuse, PT ;  /* 0x0000000313897233 */ /* 0x100fe20003803000 */
[--C-:B------:R-:W-:Y:S01]  /*7830*/  FFMA.FTZ R22, R154, UR6, -R4.reuse ;  /* 0x000000069a167c23 */ /* 0x100fe20008010804 */
[--C-:B------:R-:W-:Y:S01]  /*7840*/  HSET2.LE.AND R139, R21, R3.reuse, PT ;  /* 0x00000003158b7233 */ /* 0x100fe20003803000 */
[----:B------:R-:W-:Y:S01]  /*7850*/  FFMA.FTZ R21, R153, UR6, -R4 ;  /* 0x0000000699157c23 */ /* 0x000fe20008010804 */
[--C-:B------:R-:W-:Y:S01]  /*7860*/  HSET2.LE.AND R10, R57, R3.reuse, PT ;  /* 0x00000003390a7233 */ /* 0x100fe20003803000 */
[----:B------:R-:W-:Y:S01]  /*7870*/  IMAD.MOV.U32 R57, RZ, RZ, R86 ;  /* 0x000000ffff397224 */ /* 0x000fe200078e0056 */
[--C-:B------:R-:W-:Y:S01]  /*7880*/  HSET2.LE.AND R9, R56, R3.reuse, PT ;  /* 0x0000000338097233 */ /* 0x100fe20003803000 */
[--C-:B------:R-:W-:Y:S01]  /*7890*/  FFMA.FTZ R19, R108, UR6, -R4.reuse ;  /* 0x000000066c137c23 */ /* 0x100fe20008010804 */
[----:B-1----:R-:W-:Y:S01]  /*78a0*/  FFMA.FTZ R6, R106, UR6, -R4 ;  /* 0x000000066a067c23 */ /* 0x002fe20008010804 */
[--C-:B------:R-:W-:Y:S01]  /*78b0*/  HSET2.LE.AND R11, R53, R3.reuse, PT ;  /* 0x00000003350b7233 */ /* 0x100fe20003803000 */
[----:B------:R-:W-:Y:S01]  /*78c0*/  IMAD.MOV.U32 R77, RZ, RZ, R149 ;  /* 0x000000ffff4d7224 */ /* 0x000fe200078e0095 */
[--C-:B------:R-:W-:Y:S01]  /*78d0*/  HSET2.LE.AND R14, R52, R3.reuse, PT ;  /* 0x00000003340e7233 */ /* 0x100fe20003803000 */
[----:B------:R1:W-:Y:S01]  /*78e0*/  MUFU.EX2 R69, R6 ;  /* 0x0000000600457308 */ /* 0x0003e20000000800 */
[--C-:B------:R-:W-:Y:S01]  /*78f0*/  HSET2.LE.AND R13, R49, R3.reuse, PT ;  /* 0x00000003310d7233 */ /* 0x100fe20003803000 */
[----:B------:R-:W-:Y:S01]  /*7900*/  IMAD.MOV.U32 R56, RZ, RZ, R78 ;  /* 0x000000ffff387224 */ /* 0x000fe200078e004e */
[--C-:B------:R-:W-:Y:S01]  /*7910*/  HSET2.LE.AND R51, R51, R3.reuse, PT ;  /* 0x0000000333337233 */ /* 0x100fe20003803000 */
[----:B--2---:R-:W-:Y:S01]  /*7920*/  FFMA.FTZ R5, R100, UR6, -R4 ;  /* 0x0000000664057c23 */ /* 0x004fe20008010804 */
[--C-:B------:R-:W-:Y:S01]  /*7930*/  HSET2.LE.AND R100, R7, R3.reuse, PT ;  /* 0x0000000307647233 */ /* 0x100fe20003803000 */
[----:B---3--:R-:W-:Y:S01]  /*7940*/  IMAD.MOV.U32 R62, RZ, RZ, R58 ;  /* 0x000000ffff3e7224 */ /* 0x008fe200078e003a */
[--C-:B------:R-:W-:Y:S01]  /*7950*/  HSET2.LE.AND R50, R50, R3.reuse, PT ;  /* 0x0000000332327233 */ /* 0x100fe20003803000 */
[----:B------:R2:W-:Y:S01]  /*7960*/  MUFU.EX2 R84, R5 ;  /* 0x0000000500547308 */ /* 0x0005e20000000800 */
[--C-:B------:R-:W-:Y:S01]  /*7970*/  HSET2.LE.AND R71, R71, R3.reuse, PT ;  /* 0x0000000347477233 */ /* 0x100fe20003803000 */
[----:B------:R-:W-:Y:S01]  /*7980*/  IMAD.MOV.U32 R58, RZ, RZ, R133 ;  /* 0x000000ffff3a7224 */ /* 0x000fe200078e0085 */
[--C-:B------:R-:W-:Y:S01]  /*7990*/  HSET2.LE.AND R70, R70, R3.reuse, PT ;  /* 0x0000000346467233 */ /* 0x100fe20003803000 */
[----:B------:R-:W-:Y:S01]  /*79a0*/  IMAD.MOV.U32 R149, RZ, RZ, R142 ;  /* 0x000000ffff957224 */ /* 0x000fe200078e008e */
[--C-:B------:R-:W-:Y:S01]  /*79b0*/  HSET2.LE.AND R80, R80, R3.reuse, PT ;  /* 0x0000000350507233 */ /* 0x100fe20003803000 */
[----:B------:R-:W-:Y:S01]  /*79c0*/  IMAD.MOV.U32 R49, RZ, RZ, R62 ;  /* 0x000000ffff317224 */ /* 0x000fe200078e003e */
[----:B------:R-:W-:Y:S01]  /*79d0*/  HSET2.LE.AND R81, R81, R3, PT ;  /* 0x0000000351517233 */ /* 0x000fe20003803000 */
[----:B------:R-:W-:Y:S01]  /*79e0*/  MUFU.EX2 R108, R17 ;  /* 0x00000011006c7308 */ /* 0x000fe20000000800 */
[----:B-1----:R-:W-:Y:S01]  /*79f0*/  FFMA.FTZ R6, R111, UR6, -R4 ;  /* 0x000000066f067c23 */ /* 0x002fe20008010804 */
[----:B------:R-:W-:-:S02]  /*7a00*/  FSEL R111, R113, -INF , !P5 ;  /* 0xff800000716f7808 */ /* 0x000fc40006800000 */
[--C-:B------:R-:W-:Y:S02]  /*7a10*/  HSET2.LE.AND R82, R82, R3.reuse, PT ;  /* 0x0000000352527233 */ /* 0x100fe40003803000 */
[--C-:B------:R-:W-:Y:S02]  /*7a20*/  HSET2.LE.AND R83, R83, R3.reuse, PT ;  /* 0x0000000353537233 */ /* 0x100fe40003803000 */
[----:B------:R1:W-:Y:S01]  /*7a30*/  MUFU.EX2 R191, R6 ;  /* 0x0000000600bf7308 */ /* 0x0003e20000000800 */
[----:B--2---:R-:W-:Y:S01]  /*7a40*/  FFMA.FTZ R5, R103, UR6, -R4 ;  /* 0x0000000667057c23 */ /* 0x004fe20008010804 */
[--C-:B------:R-:W-:Y:S02]  /*7a50*/  HSET2.LE.AND R103, R16, R3.reuse, PT ;  /* 0x0000000310677233 */ /* 0x100fe40003803000 */
[--C-:B------:R-:W-:Y:S02]  /*7a60*/  HSET2.LE.AND R16, R37, R3.reuse, PT ;  /* 0x0000000325107233 */ /* 0x100fe40003803000 */
[----:B------:R-:W-:-:S02]  /*7a70*/  HSET2.LE.AND R92, R92, R3, PT ;  /* 0x000000035c5c7233 */ /* 0x000fc40003803000 */
[----:B------:R2:W-:Y:S01]  /*7a80*/  MUFU.EX2 R72, R5 ;  /* 0x0000000500487308 */ /* 0x0005e20000000800 */
[--C-:B------:R-:W-:Y:S02]  /*7a90*/  HSET2.LE.AND R93, R93, R3.reuse, PT ;  /* 0x000000035d5d7233 */ /* 0x100fe40003803000 */
[--C-:B------:R-:W-:Y:S02]  /*7aa0*/  HSET2.LE.AND R94, R94, R3.reuse, PT ;  /* 0x000000035e5e7233 */ /* 0x100fe40003803000 */
[--C-:B------:R-:W-:Y:S02]  /*7ab0*/  HSET2.LE.AND R98, R98, R3.reuse, PT ;  /* 0x0000000362627233 */ /* 0x100fe40003803000 */
[--C-:B------:R-:W-:Y:S01]  /*7ac0*/  HSET2.LE.AND R101, R48, R3.reuse, PT ;  /* 0x0000000330657233 */ /* 0x100fe20003803000 */
[----:B------:R-:W-:Y:S01]  /*7ad0*/  MUFU.EX2 R19, R19 ;  /* 0x0000001300137308 */ /* 0x000fe20000000800 */
[----:B-1----:R-:W-:Y:S01]  /*7ae0*/  FFMA.FTZ R6, R104, UR6, -R4 ;  /* 0x0000000668067c23 */ /* 0x002fe20008010804 */
[----:B------:R-:W-:Y:S01]  /*7af0*/  FSEL R104, R246, -INF , !P2 ;  /* 0xff800000f6687808 */ /* 0x000fe20005000000 */
[----:B------:R-:W-:Y:S01]  /*7b00*/  IMAD.MOV.U32 R246, RZ, RZ, R61 ;  /* 0x000000fffff67224 */ /* 0x000fe200078e003d */
[----:B------:R-:W-:-:S02]  /*7b10*/  HSET2.LE.AND R106, R46, R3, PT ;  /* 0x000000032e6a7233 */ /* 0x000fc40003803000 */
[--C-:B------:R-:W-:Y:S01]  /*7b20*/  HSET2.LE.AND R107, R45, R3.reuse, PT ;  /* 0x000000032d6b7233 */ /* 0x100fe20003803000 */
[----:B------:R-:W-:Y:S01]  /*7b30*/  IMAD.MOV.U32 R45, RZ, RZ, R77 ;  /* 0x000000ffff2d7224 */ /* 0x000fe200078e004d */
[----:B------:R-:W-:Y:S01]  /*7b40*/  MUFU.EX2 R189, R6 ;  /* 0x0000000600bd7308 */ /* 0x000fe20000000800 */
[----:B--2---:R-:W-:Y:S01]  /*7b50*/  FFMA.FTZ R5, R112, UR6, -R4 ;  /* 0x0000000670057c23 */ /* 0x004fe20008010804 */
[--C-:B------:R-:W-:Y:S02]  /*7b60*/  HSET2.LE.AND R112, R44, R3.reuse, PT ;  /* 0x000000032c707233 */ /* 0x100fe40003803000 */
[--C-:B------:R-:W-:Y:S01]  /*7b70*/  HSET2.LE.AND R114, R43, R3.reuse, PT ;  /* 0x000000032b727233 */ /* 0x100fe20003803000 */
[----:B------:R-:W-:Y:S01]  /*7b80*/  IMAD.MOV.U32 R43, RZ, RZ, R66 ;  /* 0x000000ffff2b7224 */ /* 0x000fe200078e0042 */
[--C-:B------:R-:W-:Y:S01]  /*7b90*/  HSET2.LE.AND R113, R42, R3.reuse, PT ;  /* 0x000000032a717233 */ /* 0x100fe20003803000 */
[----:B------:R-:W-:Y:S01]  /*7ba0*/  IMAD.MOV.U32 R42, RZ, RZ, R64 ;  /* 0x000000ffff2a7224 */ /* 0x000fe200078e0040 */
[----:B------:R1:W2:Y:S01]  /*7bb0*/  MUFU.EX2 R76, R5 ;  /* 0x00000005004c7308 */ /* 0x0002a20000000800 */
[----:B------:R-:W-:-:S02]  /*7bc0*/  HSET2.LE.AND R115, R41, R3, PT ;  /* 0x0000000329737233 */ /* 0x000fc40003803000 */
[--C-:B------:R-:W-:Y:S01]  /*7bd0*/  HSET2.LE.AND R117, R35, R3.reuse, PT ;  /* 0x0000000323757233 */ /* 0x100fe20003803000 */
[--C-:B------:R-:W-:Y:S01]  /*7be0*/  FFMA.FTZ R35, R159, UR6, -R4.reuse ;  /* 0x000000069f237c23 */ /* 0x100fe20008010804 */
[--C-:B------:R-:W-:Y:S01]  /*7bf0*/  HSET2.LE.AND R118, R34, R3.reuse, PT ;  /* 0x0000000322767233 */ /* 0x100fe20003803000 */
[--C-:B------:R-:W-:Y:S01]  /*7c00*/  FFMA.FTZ R34, R158, UR6, -R4.reuse ;  /* 0x000000069e227c23 */ /* 0x100fe20008010804 */
[--C-:B------:R-:W-:Y:S01]  /*7c10*/  HSET2.LE.AND R120, R33, R3.reuse, PT ;  /* 0x0000000321787233 */ /* 0x100fe20003803000 */
[--C-:B------:R-:W-:Y:S01]  /*7c20*/  FFMA.FTZ R33, R157, UR6, -R4.reuse ;  /* 0x000000069d217c23 */ /* 0x100fe20008010804 */
[----:B------:R-:W-:Y:S01]  /*7c30*/  HSET2.LE.AND R119, R32, R3, PT ;  /* 0x0000000320777233 */ /* 0x000fe20003803000 */
[----:B------:R-:W-:Y:S01]  /*7c40*/  FFMA.FTZ R32, R156, UR6, -R4 ;  /* 0x000000069c207c23 */ /* 0x000fe20008010804 */
[----:B------:R-:W-:Y:S01]  /*7c50*/  FSETP.NEU.FTZ.AND P0, PT, R38, -INF , PT ;  /* 0xff8000002600780b */ /* 0x000fe20003f1d000 */
[----:B------:R-:W-:Y:S01]  /*7c60*/  MUFU.EX2 R44, R8 ;  /* 0x00000008002c7308 */ /* 0x000fe20000000800 */
[----:B------:R-:W-:-:S02]  /*7c70*/  LEA R188, R2, UR4, 0x1 ;  /* 0x0000000402bc7c11 */ /* 0x000fc4000f8e08ff */
[----:B-1----:R-:W-:Y:S01]  /*7c80*/  FMNMX3.FTZ R5, R232, R229, R228, !PT ;  /* 0x000000e5e8057276 */ /* 0x002fe200078100e4 */
[----:B--2---:R-:W-:-:S04]  /*7c90*/  IMAD.MOV.U32 R48, RZ, RZ, R76 ;  /* 0x000000ffff307224 */ /* 0x004fc800078e004c */
[----:B------:R-:W-:Y:S01]  /*7ca0*/  MUFU.EX2 R156, R32 ;  /* 0x00000020009c7308 */ /* 0x000fe20000000800 */
[----:B------:R-:W-:-:S04]  /*7cb0*/  FMNMX3.FTZ R5, R5, R248, R244, !PT ;  /* 0x000000f805057276 */ /* 0x000fc800078100f4 */
[----:B------:R-:W-:-:S03]  /*7cc0*/  FMNMX3.FTZ R5, R5, R240, R236, !PT ;  /* 0x000000f005057276 */ /* 0x000fc600078100ec */
        /* <DEDUP_REMOVED lines=8> */
[----:B------:R-:W-:Y:S01]  /*7d50*/  FMNMX3.FTZ R6, R5, R150, R252, !PT ;  /* 0x0000009605067276 */ /* 0x000fe200078100fc */
[----:B------:R-:W-:Y:S01]  /*7d60*/  FFMA.FTZ R5, R105, UR6, -R4 ;  /* 0x0000000669057c23 */ /* 0x000fe20008010804 */
[----:B------:R-:W-:Y:S01]  /*7d70*/  HSET2.LE.AND R105, R47, R3, PT ;  /* 0x000000032f697233 */ /* 0x000fe20003803000 */
[----:B------:R-:W-:Y:S01]  /*7d80*/  IMAD.MOV.U32 R47, RZ, RZ, R84 ;  /* 0x000000ffff2f7224 */ /* 0x000fe200078e0054 */
[----:B------:R-:W-:Y:S01]  /*7d90*/  FMNMX3.FTZ R7, R6, R239, R235, !PT ;  /* 0x000000ef06077276 */ /* 0x000fe200078100eb */
[----:B------:R1:W2:Y:S01]  /*7da0*/  MUFU.EX2 R60, R5 ;  /* 0x00000005003c7308 */ /* 0x0002a20000000800 */
[----:B------:R-:W-:-:S05]  /*7db0*/  FMUL.FTZ R6, R39, UR6 ;  /* 0x0000000627067c20 */ /* 0x000fca0008410000 */
[----:B------:R-:W-:Y:S02]  /*7dc0*/  FSEL R6, R6, RZ, P6 ;  /* 0x000000ff06067208 */ /* 0x000fe40003000000 */
[----:B------:R-:W-:Y:S03]  /*7dd0*/  MUFU.EX2 R22, R22 ;  /* 0x0000001600167308 */ /* 0x000fe60000000800 */
[----:B------:R-:W-:-:S05]  /*7de0*/  FFMA.FTZ R3, R179, UR6, -R6 ;  /* 0x00000006b3037c23 */ /* 0x000fca0008010806 */
[----:B------:R3:W-:Y:S01]  /*7df0*/  MUFU.EX2 R192, R3 ;  /* 0x0000000300c07308 */ /* 0x0007e20000000800 */
[----:B-1----:R-:W-:Y:S01]  /*7e00*/  FMNMX3.FTZ R5, R7, R233, R225, !PT ;  /* 0x000000e907057276 */ /* 0x002fe200078100e1 */
[----:B------:R-:W-:Y:S01]  /*7e10*/  FFMA.FTZ R7, R174, UR6, -R6 ;  /* 0x00000006ae077c23 */ /* 0x000fe20008010806 */
[----:B--2---:R-:W-:Y:S02]  /*7e20*/  IMAD.MOV.U32 R247, RZ, RZ, R60 ;  /* 0x000000fffff77224 */ /* 0x004fe400078e003c */
[----:B------:R-:W-:Y:S01]  /*7e30*/  FMNMX3.FTZ R5, R5, R206, R89, !PT ;  /* 0x000000ce05057276 */ /* 0x000fe20007810059 */
[----:B------:R-:W-:Y:S02]  /*7e40*/  IMAD.MOV.U32 R174, RZ, RZ, R141 ;  /* 0x000000ffffae7224 */ /* 0x000fe400078e008d */
[----:B------:R1:W-:Y:S01]  /*7e50*/  MUFU.EX2 R145, R7 ;  /* 0x0000000700917308 */ /* 0x0003e20000000800 */
[----:B------:R-:W-:Y:S01]  /*7e60*/  FMNMX3.FTZ R5, R5, R90, R91, !PT ;  /* 0x0000005a05057276 */ /* 0x000fe2000781005b */
[----:B------:R-:W-:-:S03]  /*7e70*/  IMAD.MOV.U32 R32, RZ, RZ, R174 ;  /* 0x000000ffff207224 */ /* 0x000fc600078e00ae */
[----:B------:R-:W-:-:S03]  /*7e80*/  FMNMX3.FTZ R5, R5, R95, R104, !PT ;  /* 0x0000005f05057276 */ /* 0x000fc60007810068 */
[----:B------:R-:W-:Y:S01]  /*7e90*/  MUFU.EX2 R20, R20 ;  /* 0x0000001400147308 */ /* 0x000fe20000000800 */
[----:B------:R-:W-:Y:S01]  /*7ea0*/  FMNMX3.FTZ R5, R5, R55, R111, !PT ;  /* 0x0000003705057276 */ /* 0x000fe2000781006f */
[----:B---3--:R-:W-:Y:S01]  /*7eb0*/  FFMA.FTZ R3, R176, UR6, -R6 ;  /* 0x00000006b0037c23 */ /* 0x008fe20008010806 */
[----:B------:R-:W-:Y:S02]  /*7ec0*/  IMAD.MOV.U32 R176, RZ, RZ, R246 ;  /* 0x000000ffffb07224 */ /* 0x000fe400078e00f6 */
[----:B------:R-:W-:-:S03]  /*7ed0*/  FMNMX.FTZ R5, R54, R5, !PT ;  /* 0x0000000536057209 */ /* 0x000fc60007810000 */
[----:B------:R-:W-:Y:S01]  /*7ee0*/  MUFU.EX2 R160, R3 ;  /* 0x0000000300a07308 */ /* 0x000fe20000000800 */
[--C-:B-1----:R-:W-:Y:S01]  /*7ef0*/  FFMA.FTZ R7, R161, UR6, -R6.reuse ;  /* 0x00000006a1077c23 */ /* 0x102fe20008010806 */
[----:B------:R-:W1:Y:S06]  /*7f00*/  SHFL.BFLY PT, R37, R5, 0x2, 0x1f ;  /* 0x0c401f0005257f89 */ /* 0x000e6c00000e0000 */
[----:B------:R2:W-:Y:S02]  /*7f10*/  MUFU.EX2 R143, R7 ;  /* 0x00000007008f7308 */ /* 0x0005e40000000800 */
[----:B--2---:R-:W-:Y:S01]  /*7f20*/  FFMA.FTZ R7, R175, UR6, -R6 ;  /* 0x00000006af077c23 */ /* 0x004fe20008010806 */
[----:B-1----:R-:W-:Y:S01]  /*7f30*/  FMNMX.FTZ R37, R5, R37, !PT ;  /* 0x0000002505257209 */ /* 0x002fe20007810000 */
[----:B------:R-:W-:-:S04]  /*7f40*/  FMUL.FTZ R5, R38, UR6 ;  /* 0x0000000626057c20 */ /* 0x000fc80008410000 */
[----:B------:R1:W-:Y:S01]  /*7f50*/  MUFU.EX2 R144, R7 ;  /* 0x0000000700907308 */ /* 0x0003e20000000800 */
[----:B------:R-:W-:-:S05]  /*7f60*/  FSEL R5, R5, RZ, P0 ;  /* 0x000000ff05057208 */ /* 0x000fca0000000000 */
[--C-:B------:R-:W-:Y:S01]  /*7f70*/  FFMA.FTZ R3, R212, UR6, -R5.reuse ;  /* 0x00000006d4037c23 */ /* 0x100fe20008010805 */
[----:B------:R-:W-:Y:S01]  /*7f80*/  FFMA.FTZ R4, R209, UR6, -R5 ;  /* 0x00000006d1047c23 */ /* 0x000fe20008010805 */
[----:B------:R-:W-:Y:S01]  /*7f90*/  IMAD.MOV.U32 R209, RZ, RZ, R56 ;  /* 0x000000ffffd17224 */ /* 0x000fe200078e0038 */
[----:B------:R2:W-:Y:S01]  /*7fa0*/  MUFU.EX2 R212, R33 ;  /* 0x0000002100d47308 */ /* 0x0005e20000000800 */
[----:B-1----:R-:W-:-:S07]  /*7fb0*/  FFMA.FTZ R7, R178, UR6, -R6 ;  /* 0x00000006b2077c23 */ /* 0x002fce0008010806 */
[----:B------:R1:W-:Y:S08]  /*7fc0*/  MUFU.EX2 R135, R4 ;  /* 0x0000000400877308 */ /* 0x0003f00000000800 */
[----:B------:R3:W-:Y:S01]  /*7fd0*/  MUFU.EX2 R161, R7 ;  /* 0x0000000700a17308 */ /* 0x0007e20000000800 */
[----:B--2---:R-:W-:Y:S02]  /*7fe0*/  IMAD.MOV.U32 R33, RZ, RZ, R243 ;  /* 0x000000ffff217224 */ /* 0x004fe400078e00f3 */
[----:B-1----:R-:W-:Y:S01]  /*7ff0*/  FFMA.FTZ R4, R223, UR6, -R5 ;  /* 0x00000006df047c23 */ /* 0x002fe20008010805 */
[----:B------:R-:W-:-:S04]  /*8000*/  IMAD.MOV.U32 R223, RZ, RZ, R57 ;  /* 0x000000ffffdf7224 */ /* 0x000fc800078e0039 */
[----:B------:R1:W-:Y:S01]  /*8010*/  MUFU.EX2 R142, R4 ;  /* 0x00000004008e7308 */ /* 0x0003e20000000800 */
[----:B---3--:R-:W-:Y:S01]  /*8020*/  FFMA.FTZ R7, R181, UR6, -R6 ;  /* 0x00000006b5077c23 */ /* 0x008fe20008010806 */
[----:B------:R-:W-:Y:S02]  /*8030*/  IMAD.MOV.U32 R181, RZ, RZ, R85 ;  /* 0x000000ffffb57224 */ /* 0x000fe400078e0055 */
[----:B------:R-:W-:-:S04]  /*8040*/  IMAD.MOV.U32 R85, RZ, RZ, R152 ;  /* 0x000000ffff557224 */ /* 0x000fc800078e0098 */
[----:B------:R2:W3:Y:S01]  /*8050*/  MUFU.EX2 R63, R7 ;  /* 0x00000007003f7308 */ /* 0x0004e20000000800 */
[----:B------:R-:W-:Y:S02]  /*8060*/  IMAD.MOV.U32 R152, RZ, RZ, R134 ;  /* 0x000000ffff987224 */ /* 0x000fe400078e0086 */
[----:B------:R-:W-:-:S04]  /*8070*/  IMAD.MOV.U32 R178, RZ, RZ, R85 ;  /* 0x000000ffffb27224 */ /* 0x000fc800078e0055 */
[----:B------:R-:W-:Y:S01]  /*8080*/  IMAD.MOV.U32 R34, RZ, RZ, R178 ;  /* 0x000000ffff227224 */ /* 0x000fe200078e00b2 */
[----:B------:R4:W-:Y:S01]  /*8090*/  MUFU.EX2 R134, R3 ;  /* 0x0000000300867308 */ /* 0x0009e20000000800 */
[----:B-1----:R-:W-:-:S07]  /*80a0*/  FFMA.FTZ R4, R220, UR6, -R5 ;  /* 0x00000006dc047c23 */ /* 0x002fce0008010805 */
[----:B------:R1:W-:Y:S01]  /*80b0*/  MUFU.EX2 R41, R4 ;  /* 0x0000000400297308 */ /* 0x0003e20000000800 */
[----:B--2---:R-:W-:Y:S01]  /*80c0*/  FFMA.FTZ R7, R180, UR6, -R6 ;  /* 0x00000006b4077c23 */ /* 0x004fe20008010806 */
[----:B---3--:R-:W-:Y:S02]  /*80d0*/  IMAD.MOV.U32 R163, RZ, RZ, R63 ;  /* 0x000000ffffa37224 */ /* 0x008fe400078e003f */
[----:B------:R-:W-:Y:S02]  /*80e0*/  IMAD.MOV.U32 R63, RZ, RZ, R79 ;  /* 0x000000ffff3f7224 */ /* 0x000fe400078e004f */
[----:B------:R-:W-:Y:S02]  /*80f0*/  IMAD.MOV.U32 R180, RZ, RZ, R45 ;  /* 0x000000ffffb47224 */ /* 0x000fe400078e002d */
[----:B------:R2:W3:Y:S01]  /*8100*/  MUFU.EX2 R53, R7 ;  /* 0x0000000700357308 */ /* 0x0004e20000000800 */
[----:B----4-:R-:W-:Y:S01]  /*8110*/  FFMA.FTZ R3, R213, UR6, -R5 ;  /* 0x00000006d5037c23 */ /* 0x010fe20008010805 */
[----:B------:R-:W-:-:S02]  /*8120*/  IMAD.MOV.U32 R46, RZ, RZ, R63 ;  /* 0x000000ffff2e7224 */ /* 0x000fc400078e003f */
[----:B------:R-:W-:Y:S02]  /*8130*/  IMAD.MOV.U32 R45, RZ, RZ, R49 ;  /* 0x000000ffff2d7224 */ /* 0x000fe400078e0031 */
[----:B------:R-:W-:Y:S02]  /*8140*/  IMAD.MOV.U32 R179, RZ, RZ, R46 ;  /* 0x000000ffffb37224 */ /* 0x000fe400078e002e */
[----:B------:R4:W-:Y:S01]  /*8150*/  MUFU.EX2 R133, R3 ;  /* 0x0000000300857308 */ /* 0x0009e20000000800 */
[----:B-1----:R-:W-:Y:S01]  /*8160*/  FFMA.FTZ R4, R219, UR6, -R5 ;  /* 0x00000006db047c23 */ /* 0x002fe20008010805 */
[----:B------:R-:W-:Y:S02]  /*8170*/  IMAD.MOV.U32 R46, RZ, RZ, R47 ;  /* 0x000000ffff2e7224 */ /* 0x000fe400078e002f */
[----:B------:R-:W-:Y:S02]  /*8180*/  IMAD.MOV.U32 R47, RZ, RZ, R48 ;  /* 0x000000ffff2f7224 */ /* 0x000fe400078e0030 */
[----:B------:R-:W-:-:S02]  /*8190*/  IMAD.MOV.U32 R48, RZ, RZ, R150 ;  /* 0x000000ffff307224 */ /* 0x000fc400078e0096 */
[----:B------:R1:W-:Y:S01]  /*81a0*/  MUFU.EX2 R219, R4 ;  /* 0x0000000400db7308 */ /* 0x0003e20000000800 */
[----:B--2---:R-:W2:Y:S01]  /*81b0*/  SHFL.BFLY PT, R7, R37, 0x1, 0x1f ;  /* 0x0c201f0025077f89 */ /* 0x004ea200000e0000 */
[----:B------:R-:W-:-:S06]  /*81c0*/  IMAD.MOV.U32 R49, RZ, RZ, R151 ;  /* 0x000000ffff317224 */ /* 0x000fcc00078e0097 */
[----:B------:R-:W-:Y:S01]  /*81d0*/  MUFU.EX2 R220, R18 ;  /* 0x0000001200dc7308 */ /* 0x000fe20000000800 */
[----:B----4-:R-:W-:-:S04]  /*81e0*/  F2FP.F16.F32.PACK_AB R3, R68, R147 ;  /* 0x000000934403723e */ /* 0x010fc800000000ff */
[----:B------:R-:W-:Y:S02]  /*81f0*/  LOP3.LUT R86, R3, R23, RZ, 0xc0, !PT ;  /* 0x0000001703567212 */ /* 0x000fe400078ec0ff */
[----:B------:R-:W-:Y:S01]  /*8200*/  F2FP.F16.F32.PACK_AB R3, R161, R144 ;  /* 0x00000090a103723e */ /* 0x000fe200000000ff */
[----:B------:R4:W-:Y:S01]  /*8210*/  MUFU.EX2 R213, R28 ;  /* 0x0000001c00d57308 */ /* 0x0009e20000000800 */
[----:B-1----:R-:W-:Y:S01]  /*8220*/  FFMA.FTZ R4, R217, UR6, -R5 ;  /* 0x00000006d9047c23 */ /* 0x002fe20008010805 */
[----:B------:R-:W-:Y:S01]  /*8230*/  IMAD.MOV.U32 R217, RZ, RZ, R148 ;  /* 0x000000ffffd97224 */ /* 0x000fe200078e0094 */
[----:B------:R-:W-:Y:S01]  /*8240*/  LOP3.LUT R87, R3, R24, RZ, 0xc0, !PT ;  /* 0x0000001803577212 */ /* 0x000fe200078ec0ff */
[----:B------:R-:W-:Y:S01]  /*8250*/  IMAD.MOV.U32 R24, RZ, RZ, R152 ;  /* 0x000000ffff187224 */ /* 0x000fe200078e0098 */
[----:B------:R-:W-:-:S03]  /*8260*/  F2FP.F16.F32.PACK_AB R3, R162, R88 ;  /* 0x00000058a203723e */ /* 0x000fc600000000ff */
[----:B------:R1:W1:Y:S01]  /*8270*/  MUFU.EX2 R175, R4 ;  /* 0x0000000400af7308 */ /* 0x0002620000000800 */
[----:B------:R-:W-:Y:S01]  /*8280*/  LOP3.LUT R78, R3, R25, RZ, 0xc0, !PT ;  /* 0x00000019034e7212 */ /* 0x000fe200078ec0ff */
[----:B------:R-:W-:Y:S01]  /*8290*/  IMAD.MOV.U32 R25, RZ, RZ, R149 ;  /* 0x000000ffff197224 */ /* 0x000fe200078e0095 */
[----:B--2---:R-:W-:Y:S01]  /*82a0*/  FMNMX.FTZ R37, R37, R7, !PT ;  /* 0x0000000725257209 */ /* 0x004fe20007810000 */
[----:B------:R-:W-:Y:S01]  /*82b0*/  FFMA.FTZ R7, R216, UR6, -R5 ;  /* 0x00000006d8077c23 */ /* 0x000fe20008010805 */
[----:B------:R-:W-:Y:S01]  /*82c0*/  F2FP.F16.F32.PACK_AB R3, R160, R192 ;  /* 0x000000c0a003723e */ /* 0x000fe200000000ff */
[----:B------:R-:W-:Y:S01]  /*82d0*/  IMAD.MOV.U32 R216, RZ, RZ, R75 ;  /* 0x000000ffffd87224 */ /* 0x000fe200078e004b */
[----:B------:R-:W-:Y:S01]  /*82e0*/  FSETP.NEU.FTZ.AND P0, PT, R37, -INF , PT ;  /* 0xff8000002500780b */ /* 0x000fe20003f1d000 */
[----:B------:R2:W-:Y:S01]  /*82f0*/  MUFU.EX2 R23, R7 ;  /* 0x0000000700177308 */ /* 0x0005e20000000800 */
[----:B------:R-:W-:Y:S01]  /*8300*/  LOP3.LUT R79, R3, R26, RZ, 0xc0, !PT ;  /* 0x0000001a034f7212 */ /* 0x000fe200078ec0ff */
[----:B------:R-:W-:Y:S01]  /*8310*/  FMUL.FTZ R3, R37, UR6 ;  /* 0x0000000625037c20 */ /* 0x000fe20008410000 */
[----:B---3--:R-:W-:-:S02]  /*8320*/  IMAD.MOV.U32 R26, RZ, RZ, R53 ;  /* 0x000000ffff1a7224 */ /* 0x008fc400078e0035 */
[----:B----4-:R-:W-:Y:S02]  /*8330*/  IMAD.MOV.U32 R28, RZ, RZ, R242 ;  /* 0x000000ffff1c7224 */ /* 0x010fe400078e00f2 */
[----:B------:R-:W-:Y:S02]  /*8340*/  FSEL R3, R3, RZ, P0 ;  /* 0x000000ff03037208 */ /* 0x000fe40000000000 */
[----:B-1----:R-:W-:Y:S01]  /*8350*/  F2FP.F16.F32.PACK_AB R4, R146, R215 ;  /* 0x000000d79204723e */ /* 0x002fe200000000ff */
[----:B------:R-:W-:Y:S02]  /*8360*/  IMAD.MOV.U32 R17, RZ, RZ, R175 ;  /* 0x000000ffff117224 */ /* 0x000fe400078e00af */
[--C-:B------:R-:W-:Y:S01]  /*8370*/  FFMA.FTZ R89, R89, UR6, -R3.reuse ;  /* 0x0000000659597c23 */ /* 0x100fe20008010803 */
[----:B------:R-:W-:Y:S01]  /*8380*/  LOP3.LUT R84, R4, R10, RZ, 0xc0, !PT ;  /* 0x0000000a04547212 */ /* 0x000fe200078ec0ff */
[--C-:B------:R-:W-:Y:S01]  /*8390*/  FFMA.FTZ R90, R90, UR6, -R3.reuse ;  /* 0x000000065a5a7c23 */ /* 0x100fe20008010803 */
[----:B------:R-:W-:Y:S01]  /*83a0*/  F2FP.F16.F32.PACK_AB R4, R143, R145 ;  /* 0x000000918f04723e */ /* 0x000fe200000000ff */
[--C-:B------:R-:W-:Y:S01]  /*83b0*/  FFMA.FTZ R91, R91, UR6, -R3.reuse ;  /* 0x000000065b5b7c23 */ /* 0x100fe20008010803 */
[--C-:B--2---:R-:W-:Y:S01]  /*83c0*/  FFMA.FTZ R7, R232, UR6, -R3.reuse ;  /* 0x00000006e8077c23 */ /* 0x104fe20008010803 */
[----:B------:R-:W-:Y:S01]  /*83d0*/  IMAD.MOV.U32 R232, RZ, RZ, R72 ;  /* 0x000000ffffe87224 */ /* 0x000fe200078e0048 */
[----:B------:R-:W-:Y:S01]  /*83e0*/  LOP3.LUT R85, R4, R9, RZ, 0xc0, !PT ;  /* 0x0000000904557212 */ /* 0x000fe200078ec0ff */
[----:B------:R-:W-:Y:S01]  /*83f0*/  FFMA.FTZ R95, R95, UR6, -R3 ;  /* 0x000000065f5f7c23 */ /* 0x000fe20008010803 */
[----:B------:R1:W-:Y:S01]  /*8400*/  MUFU.EX2 R53, R7 ;  /* 0x0000000700357308 */ /* 0x0003e20000000800 */
[----:B------:R-:W-:Y:S01]  /*8410*/  F2FP.F16.F32.PACK_AB R4, R181, R67 ;  /* 0x00000043b504723e */ /* 0x000fe200000000ff */
[----:B------:R-:W-:-:S02]  /*8420*/  IMAD.MOV.U32 R18, RZ, RZ, R232 ;  /* 0x000000ffff127224 */ /* 0x000fc400078e00e8 */
[--C-:B------:R-:W-:Y:S01]  /*8430*/  FFMA.FTZ R104, R104, UR6, -R3.reuse ;  /* 0x0000000668687c23 */ /* 0x100fe20008010803 */
[----:B------:R-:W-:Y:S01]  /*8440*/  FFMA.FTZ R111, R111, UR6, -R3 ;  /* 0x000000066f6f7c23 */ /* 0x000fe20008010803 */
[----:B------:R-:W-:Y:S02]  /*8450*/  LOP3.LUT R76, R4, R11, RZ, 0xc0, !PT ;  /* 0x0000000b044c7212 */ /* 0x000fe400078ec0ff */
[----:B------:R-:W-:-:S04]  /*8460*/  F2FP.F16.F32.PACK_AB R4, R26, R163 ;  /* 0x000000a31a04723e */ /* 0x000fc800000000ff */
[----:B------:R-:W-:Y:S02]  /*8470*/  LOP3.LUT R77, R4, R12, RZ, 0xc0, !PT ;  /* 0x0000000c044d7212 */ /* 0x000fe400078ec0ff */
[----:B------:R-:W-:Y:S01]  /*8480*/  F2FP.F16.F32.PACK_AB R4, R133, R134 ;  /* 0x000000868504723e */ /* 0x000fe200000000ff */
[----:B-1----:R-:W-:-:S03]  /*8490*/  FFMA.FTZ R7, R229, UR6, -R3 ;  /* 0x00000006e5077c23 */ /* 0x002fc60008010803 */
[----:B------:R-:W-:Y:S01]  /*84a0*/  LOP3.LUT R60, R4, R14, RZ, 0xc0, !PT ;  /* 0x0000000e043c7212 */ /* 0x000fe200078ec0ff */
[----:B------:R-:W-:Y:S01]  /*84b0*/  IMAD.MOV.U32 R229, RZ, RZ, R58 ;  /* 0x000000ffffe57224 */ /* 0x000fe200078e003a */
[----:B------:R1:W2:Y:S02]  /*84c0*/  MUFU.EX2 R52, R7 ;  /* 0x0000000700347308 */ /* 0x0002a40000000800 */
[----:B-1----:R-:W-:Y:S01]  /*84d0*/  FFMA.FTZ R7, R228, UR6, -R3 ;  /* 0x00000006e4077c23 */ /* 0x002fe20008010803 */
[----:B--2---:R-:W-:Y:S01]  /*84e0*/  F2FP.F16.F32.PACK_AB R4, R52, R53 ;  /* 0x000000353404723e */ /* 0x004fe200000000ff */
[----:B------:R-:W-:-:S04]  /*84f0*/  IMAD.MOV.U32 R228, RZ, RZ, R65 ;  /* 0x000000ffffe47224 */ /* 0x000fc800078e0041 */
[----:B------:R1:W-:Y:S01]  /*8500*/  MUFU.EX2 R132, R7 ;  /* 0x0000000700847308 */ /* 0x0003e20000000800 */
[----:B------:R-:W-:Y:S02]  /*8510*/  LOP3.LUT R61, R4, R13, RZ, 0xc0, !PT ;  /* 0x0000000d043d7212 */ /* 0x000fe400078ec0ff */
[----:B------:R-:W-:-:S04]  /*8520*/  F2FP.F16.F32.PACK_AB R4, R142, R135 ;  /* 0x000000878e04723e */ /* 0x000fc800000000ff */
[----:B------:R-:W-:Y:S01]  /*8530*/  LOP3.LUT R62, R4, R27, RZ, 0xc0, !PT ;  /* 0x0000001b043e7212 */ /* 0x000fe200078ec0ff */
[----:B------:R-:W-:Y:S01]  /*8540*/  FFMA.FTZ R4, R236, UR6, -R3 ;  /* 0x00000006ec047c23 */ /* 0x000fe20008010803 */
[----:B------:R-:W-:Y:S02]  /*8550*/  IMAD.MOV.U32 R27, RZ, RZ, R181 ;  /* 0x000000ffff1b7224 */ /* 0x000fe400078e00b5 */
[----:B-1----:R-:W-:Y:S01]  /*8560*/  FFMA.FTZ R7, R248, UR6, -R3 ;  /* 0x00000006f8077c23 */ /* 0x002fe20008010803 */
[----:B------:R-:W-:Y:S02]  /*8570*/  IMAD.MOV.U32 R248, RZ, RZ, R67 ;  /* 0x000000fffff87224 */ /* 0x000fe400078e0043 */
[----:B------:R-:W-:Y:S01]  /*8580*/  LDSM.16.MT88.4 R64, [R188+0x4400] ;  /* 0x00440000bc40783b */ /* 0x000fe20000004200 */
[----:B------:R1:W2:Y:S02]  /*8590*/  MUFU.EX2 R141, R7 ;  /* 0x00000007008d7308 */ /* 0x0002a40000000800 */
[----:B-1----:R-:W-:Y:S01]  /*85a0*/  FFMA.FTZ R7, R244, UR6, -R3 ;  /* 0x00000006f4077c23 */ /* 0x002fe20008010803 */
[----:B--2---:R-:W-:-:S05]  /*85b0*/  F2FP.F16.F32.PACK_AB R2, R141, R132 ;  /* 0x000000848d02723e */ /* 0x004fca00000000ff */
[----:B------:R1:W-:Y:S01]  /*85c0*/  MUFU.EX2 R244, R4 ;  /* 0x0000000400f47308 */ /* 0x0003e20000000800 */
[----:B------:R-:W-:Y:S01]  /*85d0*/  LOP3.LUT R63, R2, R29, RZ, 0xc0, !PT ;  /* 0x0000001d023f7212 */ /* 0x000fe200078ec0ff */
[----:B------:R-:W-:Y:S02]  /*85e0*/  IMAD.MOV.U32 R29, RZ, RZ, R23 ;  /* 0x000000ffff1d7224 */ /* 0x000fe400078e0017 */
[----:B------:R-:W-:-:S04]  /*85f0*/  IMAD.MOV.U32 R23, RZ, RZ, R73 ;  /* 0x000000ffff177224 */ /* 0x000fc800078e0049 */
[----:B------:R2:W-:Y:S01]  /*8600*/  MUFU.EX2 R159, R7 ;  /* 0x00000007009f7308 */ /* 0x0005e20000000800 */
[----:B-1----:R-:W-:-:S07]  /*8610*/  FFMA.FTZ R4, R237, UR6, -R3 ;  /* 0x00000006ed047c23 */ /* 0x002fce0008010803 */
[----:B------:R1:W-:Y:S01]  /*8620*/  MUFU.EX2 R246, R4 ;  /* 0x0000000400f67308 */ /* 0x0003e20000000800 */
[----:B--2---:R-:W-:Y:S01]  /*8630*/  FFMA.FTZ R7, R240, UR6, -R3 ;  /* 0x00000006f0077c23 */ /* 0x004fe20008010803 */
[----:B------:R-:W-:Y:S02]  /*8640*/  IMAD.MOV.U32 R240, RZ, RZ, R74 ;  /* 0x000000fffff07224 */ /* 0x000fe400078e004a */
[----:B------:R-:W2:Y:S04]  /*8650*/  LDSM.16.MT88.4 R72, [R188+0x4000] ;  /* 0x00400000bc48783b */ /* 0x000ea80000004200 */
[----:B------:R3:W4:Y:S01]  /*8660*/  MUFU.EX2 R158, R7 ;  /* 0x00000007009e7308 */ /* 0x0007220000000800 */
[----:B-1----:R-:W-:-:S04]  /*8670*/  IMAD.MOV.U32 R4, RZ, RZ, R180 ;  /* 0x000000ffff047224 */ /* 0x002fc800078e00b4 */
[----:B------:R-:W-:Y:S01]  /*8680*/  FFMA.FTZ R4, R4, UR6, -R5 ;  /* 0x0000000604047c23 */ /* 0x000fe20008010805 */
[----:B---3--:R-:W-:Y:S02]  /*8690*/  IMAD.MOV.U32 R7, RZ, RZ, R41 ;  /* 0x000000ffff077224 */ /* 0x008fe400078e0029 */
[----:B------:R-:W-:-:S03]  /*86a0*/  IMAD.MOV.U32 R41, RZ, RZ, R59 ;  /* 0x000000ffff297224 */ /* 0x000fc600078e003b */
[----:B------:R-:W-:-:S04]  /*86b0*/  F2FP.F16.F32.PACK_AB R2, R219, R7 ;  /* 0x00000007db02723e */ /* 0x000fc800000000ff */
[----:B------:R-:W-:Y:S01]  /*86c0*/  LOP3.LUT R56, R2, R16, RZ, 0xc0, !PT ;  /* 0x0000001002387212 */ /* 0x000fe200078ec0ff */
[----:B------:R-:W-:Y:S01]  /*86d0*/  IMAD.MOV.U32 R16, RZ, RZ, R247 ;  /* 0x000000ffff107224 */ /* 0x000fe200078e00f7 */
[----:B----4-:R-:W-:-:S04]  /*86e0*/  F2FP.F16.F32.PACK_AB R2, R158, R159 ;  /* 0x0000009f9e02723e */ /* 0x010fc800000000ff */
[----:B------:R-:W-:Y:S02]  /*86f0*/  LOP3.LUT R57, R2, R15, RZ, 0xc0, !PT ;  /* 0x0000000f02397212 */ /* 0x000fe400078ec0ff */
[----:B------:R-:W-:-:S04]  /*8700*/  F2FP.F16.F32.PACK_AB R2, R29, R175 ;  /* 0x000000af1d02723e */ /* 0x000fc800000000ff */
[----:B------:R-:W-:Y:S01]  /*8710*/  LOP3.LUT R58, R2, R30, RZ, 0xc0, !PT ;  /* 0x0000001e023a7212 */ /* 0x000fe200078ec0ff */
[----:B------:R-:W-:Y:S01]  /*8720*/  IMAD.MOV.U32 R30, RZ, RZ, R248 ;  /* 0x000000ffff1e7224 */ /* 0x000fe200078e00f8 */
[----:B------:R-:W-:Y:S01]  /*8730*/  F2FP.F16.F32.PACK_AB R2, R246, R244 ;  /* 0x000000f4f602723e */ /* 0x000fe200000000ff */
[----:B--2---:R-:W-:Y:S03]  /*8740*/  HMMA.16816.F32 R12, R84, R72, RZ ;  /* 0x00000048540c723c */ /* 0x004fe600000018ff */
[----:B------:R-:W-:Y:S01]  /*8750*/  LOP3.LUT R59, R2, R31, RZ, 0xc0, !PT ;  /* 0x0000001f023b7212 */ /* 0x000fe200078ec0ff */
[----:B------:R-:W-:Y:S01]  /*8760*/  FFMA.FTZ R2, R228, UR6, -R6 ;  /* 0x00000006e4027c23 */ /* 0x000fe20008010806 */
[----:B------:R-:W-:-:S03]  /*8770*/  IMAD.MOV.U32 R31, RZ, RZ, R229 ;  /* 0x000000ffff1f7224 */ /* 0x000fc600078e00e5 */
[----:B------:R1:W-:Y:S01]  /*8780*/  MUFU.EX2 R228, R2 ;  /* 0x0000000200e47308 */ /* 0x0003e20000000800 */
[----:B------:R-:W-:Y:S01]  /*8790*/  HMMA.16816.F32 R8, R60, R72, RZ ;  /* 0x000000483c08723c */ /* 0x000fe200000018ff */
[----:B------:R-:W-:Y:S02]  /*87a0*/  IMAD.MOV.U32 R73, RZ, RZ, R25 ;  /* 0x000000ffff497224 */ /* 0x000fe400078e0019 */
[----:B------:R-:W-:Y:S02]  /*87b0*/  IMAD.MOV.U32 R25, RZ, RZ, R176 ;  /* 0x000000ffff197224 */ /* 0x000fe400078e00b0 */
[----:B------:R-:W-:Y:S02]  /*87c0*/  IMAD.MOV.U32 R72, RZ, RZ, R24 ;  /* 0x000000ffff487224 */ /* 0x000fe400078e0018 */
[----:B------:R-:W-:Y:S02]  /*87d0*/  IMAD.MOV.U32 R24, RZ, RZ, R209 ;  /* 0x000000ffff187224 */ /* 0x000fe400078e00d1 */
[----:B------:R-:W-:-:S02]  /*87e0*/  IMAD.MOV.U32 R209, RZ, RZ, R179 ;  /* 0x000000ffffd17224 */ /* 0x000fc400078e00b3 */
[-C--:B------:R-:W-:Y:S01]  /*87f0*/  HMMA.16816.F32 R152, R76, R64.reuse, R12 ;  /* 0x000000404c98723c */ /* 0x080fe2000000180c */
[--C-:B------:R-:W-:Y:S01]  /*8800*/  FFMA.FTZ R13, R238, UR6, -R5.reuse ;  /* 0x00000006ee0d7c23 */ /* 0x100fe20008010805 */
[----:B------:R-:W-:Y:S01]  /*8810*/  FFMA.FTZ R12, R234, UR6, -R5 ;  /* 0x00000006ea0c7c23 */ /* 0x000fe20008010805 */
[----:B------:R-:W-:Y:S02]  /*8820*/  IMAD.MOV.U32 R15, RZ, RZ, R23 ;  /* 0x000000ffff0f7224 */ /* 0x000fe400078e0017 */
[----:B-1----:R-:W-:Y:S01]  /*8830*/  FFMA.FTZ R2, R240, UR6, -R6 ;  /* 0x00000006f0027c23 */ /* 0x002fe20008010806 */
[----:B------:R-:W-:Y:S02]  /*8840*/  IMAD.MOV.U32 R23, RZ, RZ, R49 ;  /* 0x000000ffff177224 */ /* 0x000fe400078e0031 */
[----:B------:R-:W-:Y:S01]  /*8850*/  FFMA.FTZ R15, R15, UR6, -R3 ;  /* 0x000000060f0f7c23 */ /* 0x000fe20008010803 */
[----:B------:R-:W-:Y:S01]  /*8860*/  IMAD.MOV.U32 R14, RZ, RZ, R41 ;  /* 0x000000ffff0e7224 */ /* 0x000fe200078e0029 */
[----:B------:R1:W-:Y:S01]  /*8870*/  MUFU.EX2 R229, R2 ;  /* 0x0000000200e57308 */ /* 0x0003e20000000800 */
[----:B------:R-:W-:Y:S01]  /*8880*/  HMMA.16816.F32 R148, R56, R64, R8 ;  /* 0x000000403894723c */ /* 0x000fe20000001808 */
[----:B------:R-:W-:Y:S01]  /*8890*/  FFMA.FTZ R8, R73, UR6, -R5 ;  /* 0x0000000649087c23 */ /* 0x000fe20008010805 */
[----:B------:R-:W-:-:S02]  /*88a0*/  IMAD.MOV.U32 R73, RZ, RZ, R18 ;  /* 0x000000ffff497224 */ /* 0x000fc400078e0012 */
[----:B------:R-:W-:Y:S01]  /*88b0*/  FFMA.FTZ R11, R28, UR6, -R5 ;  /* 0x000000061c0b7c23 */ /* 0x000fe20008010805 */
[----:B------:R-:W-:Y:S02]  /*88c0*/  IMAD.MOV.U32 R65, RZ, RZ, R35 ;  /* 0x000000ffff417224 */ /* 0x000fe400078e0023 */
[--C-:B------:R-:W-:Y:S01]  /*88d0*/  FFMA.FTZ R9, R33, UR6, -R5.reuse ;  /* 0x0000000621097c23 */ /* 0x100fe20008010805 */
[--C-:B------:R-:W-:Y:S01]  /*88e0*/  FFMA.FTZ R33, R190, UR6, -R5.reuse ;  /* 0x00000006be217c23 */ /* 0x100fe20008010805 */
[----:B------:R-:W-:Y:S02]  /*88f0*/  IMAD.IADD R190, R0, 0x1, R188 ;  /* 0x0000000100be7824 */ /* 0x000fe400078e02bc */
[----:B------:R-:W-:Y:S01]  /*8900*/  FFMA.FTZ R10, R32, UR6, -R5 ;  /* 0x00000006200a7c23 */ /* 0x000fe20008010805 */
[----:B------:R-:W-:Y:S02]  /*8910*/  IMAD.MOV.U32 R18, RZ, RZ, R25 ;  /* 0x000000ffff127224 */ /* 0x000fe400078e0019 */
[----:B------:R-:W-:Y:S01]  /*8920*/  FFMA.FTZ R25, R211, UR6, -R5 ;  /* 0x00000006d3197c23 */ /* 0x000fe20008010805 */
[----:B------:R-:W-:-:S02]  /*8930*/  IMAD.MOV.U32 R211, RZ, RZ, R116 ;  /* 0x000000ffffd37224 */ /* 0x000fc400078e0074 */
[----:B------:R-:W-:Y:S01]  /*8940*/  FFMA.FTZ R116, R54, UR6, -R3 ;  /* 0x0000000636747c23 */ /* 0x000fe20008010803 */
[----:B------:R-:W-:Y:S02]  /*8950*/  IMAD.MOV.U32 R35, RZ, RZ, R29 ;  /* 0x000000ffff237224 */ /* 0x000fe400078e001d */
[----:B------:R-:W-:Y:S01]  /*8960*/  FFMA.FTZ R32, R199, UR6, -R5 ;  /* 0x00000006c7207c23 */ /* 0x000fe20008010805 */
[----:B------:R-:W-:Y:S02]  /*8970*/  IMAD.MOV.U32 R28, RZ, RZ, R17 ;  /* 0x000000ffff1c7224 */ /* 0x000fe400078e0011 */
[----:B-1----:R-:W-:Y:S01]  /*8980*/  FFMA.FTZ R2, R251, UR6, -R6 ;  /* 0x00000006fb027c23 */ /* 0x002fe20008010806 */
[----:B------:R-:W-:Y:S02]  /*8990*/  IMAD.MOV.U32 R29, RZ, RZ, R26 ;  /* 0x000000ffff1d7224 */ /* 0x000fe400078e001a */
[----:B------:R-:W-:Y:S01]  /*89a0*/  FFMA.FTZ R26, R205, UR6, -R5 ;  /* 0x00000006cd1a7c23 */ /* 0x000fe20008010805 */
[----:B------:R-:W-:Y:S01]  /*89b0*/  IMAD.MOV.U32 R17, RZ, RZ, R24 ;  /* 0x000000ffff117224 */ /* 0x000fe200078e0018 */
[----:B------:R1:W-:Y:S01]  /*89c0*/  MUFU.EX2 R232, R2 ;  /* 0x0000000200e87308 */ /* 0x0003e20000000800 */
[----:B------:R-:W-:-:S02]  /*89d0*/  IMAD.MOV.U32 R64, RZ, RZ, R48 ;  /* 0x000000ffff407224 */ /* 0x000fc400078e0030 */
[--C-:B------:R-:W-:Y:S01]  /*89e0*/  FFMA.FTZ R24, R214, UR6, -R5.reuse ;  /* 0x00000006d6187c23 */ /* 0x100fe20008010805 */
[----:B------:R-:W-:Y:S02]  /*89f0*/  IMAD.MOV.U32 R49, RZ, RZ, R36 ;  /* 0x000000ffff317224 */ /* 0x000fe400078e0024 */
[--C-:B------:R-:W-:Y:S01]  /*8a00*/  FFMA.FTZ R36, R187, UR6, -R5.reuse ;  /* 0x00000006bb247c23 */ /* 0x100fe20008010805 */
[--C-:B------:R-:W-:Y:S01]  /*8a10*/  FFMA.FTZ R41, R186, UR6, -R5.reuse ;  /* 0x00000006ba297c23 */ /* 0x100fe20008010805 */
[----:B------:R-:W-:Y:S01]  /*8a20*/  FFMA.FTZ R48, R173, UR6, -R5 ;  /* 0x00000006ad307c23 */ /* 0x000fe20008010805 */
[--C-:B------:R-:W-:Y:S01]  /*8a30*/  FFMA.FTZ R18, R18, UR6, -R3.reuse ;  /* 0x0000000612127c23 */ /* 0x100fe20008010803 */
[--C-:B------:R-:W-:Y:S01]  /*8a40*/  FFMA.FTZ R17, R17, UR6, -R3.reuse ;  /* 0x0000000611117c23 */ /* 0x100fe20008010803 */
[----:B------:R-:W-:Y:S01]  /*8a50*/  FADD.FTZ R0, R215, R146 ;  /* 0x00000092d7007221 */ /* 0x000fe20000010000 */
[--C-:B------:R-:W-:Y:S01]  /*8a60*/  FFMA.FTZ R14, R14, UR6, -R3.reuse ;  /* 0x000000060e0e7c23 */ /* 0x100fe20008010803 */
[----:B------:R-:W-:Y:S01]  /*8a70*/  MUFU.EX2 R199, R18 ;  /* 0x0000001200c77308 */ /* 0x000fe20000000800 */
[--C-:B------:R-:W-:Y:S01]  /*8a80*/  FFMA.FTZ R23, R23, UR6, -R3.reuse ;  /* 0x0000000617177c23 */ /* 0x100fe20008010803 */
[----:B------:R-:W-:Y:S01]  /*8a90*/  FADD.FTZ R0, R147, R0 ;  /* 0x0000000093007221 */ /* 0x000fe20000010000 */
[--C-:B------:R-:W-:Y:S01]  /*8aa0*/  FFMA.FTZ R49, R49, UR6, -R3.reuse ;  /* 0x0000000631317c23 */ /* 0x100fe20008010803 */
[----:B------:R-:W-:Y:S01]  /*8ab0*/  FFMA.FTZ R64, R64, UR6, -R3 ;  /* 0x0000000640407c23 */ /* 0x000fe20008010803 */
[----:B------:R-:W-:-:S02]  /*8ac0*/  IMAD.MOV.U32 R173, RZ, RZ, R212 ;  /* 0x000000ffffad7224 */ /* 0x000fc400078e00d4 */
[--C-:B-1----:R-:W-:Y:S01]  /*8ad0*/  FFMA.FTZ R2, R245, UR6, -R6.reuse ;  /* 0x00000006f5027c23 */ /* 0x102fe20008010806 */
[----:B------:R-:W-:Y:S08]  /*8ae0*/  MUFU.EX2 R214, R13 ;  /* 0x0000000d00d67308 */ /* 0x000ff00000000800 */
        /* <DEDUP_REMOVED lines=8> */
[----:B------:R1:W-:Y:S08]  /*8b70*/  MUFU.EX2 R224, R11 ;  /* 0x0000000b00e07308 */ /* 0x0003f00000000800 */
[----:B------:R2:W-:Y:S01]  /*8b80*/  MUFU.EX2 R240, R2 ;  /* 0x0000000200f07308 */ /* 0x0005e20000000800 */
[----:B-1----:R-:W-:-:S07]  /*8b90*/  FFMA.FTZ R11, R230, UR6, -R5 ;  /* 0x00000006e60b7c23 */ /* 0x002fce0008010805 */
[----:B------:R-:W-:Y:S01]  /*8ba0*/  MUFU.EX2 R212, R11 ;  /* 0x0000000b00d47308 */ /* 0x000fe20000000800 */
[----:B--2---:R-:W-:-:S07]  /*8bb0*/  FFMA.FTZ R2, R221, UR6, -R6 ;  /* 0x00000006dd027c23 */ /* 0x004fce0008010806 */
[----:B------:R1:W-:Y:S02]  /*8bc0*/  MUFU.EX2 R241, R2 ;  /* 0x0000000200f17308 */ /* 0x0003e40000000800 */
[----:B-1----:R-:W-:Y:S01]  /*8bd0*/  FFMA.FTZ R2, R218, UR6, -R6 ;  /* 0x00000006da027c23 */ /* 0x002fe20008010806 */
[----:B------:R-:W-:Y:S02]  /*8be0*/  IMAD.MOV.U32 R218, RZ, RZ, R30 ;  /* 0x000000ffffda7224 */ /* 0x000fe400078e001e */
[----:B------:R-:W-:-:S03]  /*8bf0*/  IMAD.MOV.U32 R30, RZ, RZ, R27 ;  /* 0x000000ffff1e7224 */ /* 0x000fc600078e001b */
[----:B------:R1:W-:Y:S01]  /*8c00*/  MUFU.EX2 R242, R2 ;  /* 0x0000000200f27308 */ /* 0x0003e20000000800 */
[----:B------:R-:W-:Y:S01]  /*8c10*/  FFMA.FTZ R27, R204, UR6, -R5 ;  /* 0x00000006cc1b7c23 */ /* 0x000fe20008010805 */
[----:B-1----:R-:W-:Y:S01]  /*8c20*/  FFMA.FTZ R2, R210, UR6, -R6 ;  /* 0x00000006d2027c23 */ /* 0x002fe20008010806 */
[----:B------:R-:W-:Y:S02]  /*8c30*/  IMAD.MOV.U32 R210, RZ, RZ, R22 ;  /* 0x000000ffffd27224 */ /* 0x000fe400078e0016 */
[----:B------:R-:W-:-:S03]  /*8c40*/  IMAD.MOV.U32 R22, RZ, RZ, R43 ;  /* 0x000000ffff167224 */ /* 0x000fc600078e002b */
[----:B------:R1:W-:Y:S01]  /*8c50*/  MUFU.EX2 R243, R2 ;  /* 0x0000000200f37308 */ /* 0x0003e20000000800 */
[----:B------:R-:W-:Y:S01]  /*8c60*/  FFMA.FTZ R43, R184, UR6, -R5 ;  /* 0x00000006b82b7c23 */ /* 0x000fe20008010805 */
[----:B------:R-:W-:Y:S02]  /*8c70*/  IMAD.MOV.U32 R184, RZ, RZ, R157 ;  /* 0x000000ffffb87224 */ /* 0x000fe400078e009d */
[----:B------:R-:W-:Y:S01]  /*8c80*/  FFMA.FTZ R22, R22, UR6, -R3 ;  /* 0x0000000616167c23 */ /* 0x000fe20008010803 */
[--C-:B-1----:R-:W-:Y:S01]  /*8c90*/  FFMA.FTZ R2, R208, UR6, -R6.reuse ;  /* 0x00000006d0027c23 */ /* 0x102fe20008010806 */
[----:B------:R-:W-:Y:S02]  /*8ca0*/  IMAD.MOV.U32 R208, RZ, RZ, R21 ;  /* 0x000000ffffd07224 */ /* 0x000fe400078e0015 */
[----:B------:R-:W-:Y:S01]  /*8cb0*/  FFMA.FTZ R21, R226, UR6, -R5 ;  /* 0x00000006e2157c23 */ /* 0x000fe20008010805 */
[----:B------:R1:W-:Y:S02]  /*8cc0*/  MUFU.EX2 R245, R2 ;  /* 0x0000000200f57308 */ /* 0x0003e40000000800 */
[----:B-1----:R-:W-:Y:S01]  /*8cd0*/  FFMA.FTZ R2, R207, UR6, -R6 ;  /* 0x00000006cf027c23 */ /* 0x002fe20008010806 */
[----:B------:R-:W-:-:S02]  /*8ce0*/  IMAD.MOV.U32 R207, RZ, RZ, R20 ;  /* 0x000000ffffcf7224 */ /* 0x000fc400078e0014 */
[----:B------:R-:W-:-:S03]  /*8cf0*/  FFMA.FTZ R20, R222, UR6, -R5 ;  /* 0x00000006de147c23 */ /* 0x000fc60008010805 */
[----:B------:R1:W-:Y:S08]  /*8d00*/  MUFU.EX2 R247, R2 ;  /* 0x0000000200f77308 */ /* 0x0003f00000000800 */
[----:B------:R-:W-:Y:S08]  /*8d10*/  MUFU.EX2 R222, R9 ;  /* 0x0000000900de7308 */ /* 0x000ff00000000800 */
[----:B------:R-:W-:Y:S01]  /*8d20*/  MUFU.EX2 R215, R20 ;  /* 0x0000001400d77308 */ /* 0x000fe20000000800 */
[----:B-1----:R-:W-:-:S07]  /*8d30*/  FFMA.FTZ R2, R182, UR6, -R6 ;  /* 0x00000006b6027c23 */ /* 0x002fce0008010806 */
[----:B------:R1:W-:Y:S02]  /*8d40*/  MUFU.EX2 R248, R2 ;  /* 0x0000000200f87308 */ /* 0x0003e40000000800 */
[----:B-1----:R-:W-:-:S06]  /*8d50*/  FFMA.FTZ R2, R177, UR6, -R6 ;  /* 0x00000006b1027c23 */ /* 0x002fcc0008010806 */
[----:B------:R1:W-:Y:S02]  /*8d60*/  MUFU.EX2 R251, R2 ;  /* 0x0000000200fb7308 */ /* 0x0003e40000000800 */
[----:B-1----:R-:W-:Y:S01]  /*8d70*/  FFMA.FTZ R2, R172, UR6, -R6 ;  /* 0x00000006ac027c23 */ /* 0x002fe20008010806 */
[----:B------:R-:W-:Y:S02]  /*8d80*/  IMAD.MOV.U32 R172, RZ, RZ, R19 ;  /* 0x000000ffffac7224 */ /* 0x000fe400078e0013 */
[----:B------:R-:W-:-:S03]  /*8d90*/  IMAD.MOV.U32 R19, RZ, RZ, R42 ;  /* 0x000000ffff137224 */ /* 0x000fc600078e002a */
[----:B------:R1:W-:Y:S01]  /*8da0*/  MUFU.EX2 R174, R2 ;  /* 0x0000000200ae7308 */ /* 0x0003e20000000800 */
[----:B------:R-:W-:Y:S01]  /*8db0*/  FFMA.FTZ R42, R185, UR6, -R5 ;  /* 0x00000006b92a7c23 */ /* 0x000fe20008010805 */
[----:B------:R-:W-:Y:S01]  /*8dc0*/  FFMA.FTZ R19, R19, UR6, -R3 ;  /* 0x0000000613137c23 */ /* 0x000fe20008010803 */
[----:B-1----:R-:W-:Y:S01]  /*8dd0*/  FFMA.FTZ R2, R171, UR6, -R6 ;  /* 0x00000006ab027c23 */ /* 0x002fe20008010806 */
[----:B------:R-:W-:Y:S02]  /*8de0*/  IMAD.MOV.U32 R171, RZ, RZ, R217 ;  /* 0x000000ffffab7224 */ /* 0x000fe400078e00d9 */
[----:B------:R-:W-:Y:S02]  /*8df0*/  IMAD.MOV.U32 R217, RZ, RZ, R88 ;  /* 0x000000ffffd97224 */ /* 0x000fe400078e0058 */
[----:B------:R1:W-:Y:S01]  /*8e00*/  MUFU.EX2 R175, R2 ;  /* 0x0000000200af7308 */ /* 0x0003e20000000800 */
[----:B------:R-:W-:Y:S02]  /*8e10*/  IMAD.MOV.U32 R226, RZ, RZ, R171 ;  /* 0x000000ffffe27224 */ /* 0x000fe400078e00ab */
[----:B------:R-:W-:Y:S01]  /*8e20*/  FFMA.FTZ R88, R206, UR6, -R3 ;  /* 0x00000006ce587c23 */ /* 0x000fe20008010803 */
[----:B------:R-:W-:-:S02]  /*8e30*/  IMAD.MOV.U32 R171, RZ, RZ, R219 ;  /* 0x000000ffffab7224 */ /* 0x000fc400078e00db */
[----:B------:R-:W-:Y:S02]  /*8e40*/  IMAD.MOV.U32 R187, RZ, RZ, R226 ;  /* 0x000000ffffbb7224 */ /* 0x000fe400078e00e2 */
[----:B------:R-:W-:Y:S01]  /*8e50*/  IMAD.MOV.U32 R226, RZ, RZ, R213 ;  /* 0x000000ffffe27224 */ /* 0x000fe200078e00d5 */
[----:B------:R-:W-:Y:S01]  /*8e60*/  MUFU.EX2 R206, R14 ;  /* 0x0000000e00ce7308 */ /* 0x000fe20000000800 */
[----:B------:R-:W-:-:S07]  /*8e70*/  IMAD.MOV.U32 R13, RZ, RZ, R171 ;  /* 0x000000ffff0d7224 */ /* 0x000fce00078e00ab */
[----:B------:R-:W-:Y:S01]  /*8e80*/  MUFU.EX2 R213, R21 ;  /* 0x0000001500d57308 */ /* 0x000fe20000000800 */
[----:B-1----:R-:W-:Y:S01]  /*8e90*/  FFMA.FTZ R2, R170, UR6, -R6 ;  /* 0x00000006aa027c23 */ /* 0x002fe20008010806 */
[----:B------:R-:W-:Y:S02]  /*8ea0*/  IMAD.MOV.U32 R170, RZ, RZ, R216 ;  /* 0x000000ffffaa7224 */ /* 0x000fe400078e00d8 */
[----:B------:R-:W-:Y:S02]  /*8eb0*/  IMAD.MOV.U32 R216, RZ, RZ, R68 ;  /* 0x000000ffffd87224 */ /* 0x000fe400078e0044 */
[----:B------:R-:W-:Y:S02]  /*8ec0*/  FFMA.FTZ R68, R239, UR6, -R3 ;  /* 0x00000006ef447c23 */ /* 0x000fe40008010803 */
[----:B------:R1:W-:Y:S02]  /*8ed0*/  MUFU.EX2 R176, R2 ;  /* 0x0000000200b07308 */ /* 0x0003e40000000800 */
[----:B-1----:R-:W-:Y:S01]  /*8ee0*/  FFMA.FTZ R2, R169, UR6, -R6 ;  /* 0x00000006a9027c23 */ /* 0x002fe20008010806 */
[----:B------:R-:W-:-:S02]  /*8ef0*/  IMAD.MOV.U32 R169, RZ, RZ, R73 ;  /* 0x000000ffffa97224 */ /* 0x000fc400078e0049 */
[----:B------:R-:W-:-:S03]  /*8f00*/  FFMA.FTZ R73, R225, UR6, -R3 ;  /* 0x00000006e1497c23 */ /* 0x000fc60008010803 */
[----:B------:R1:W-:Y:S02]  /*8f10*/  MUFU.EX2 R177, R2 ;  /* 0x0000000200b17308 */ /* 0x0003e40000000800 */
[----:B-1----:R-:W-:-:S06]  /*8f20*/  FFMA.FTZ R2, R168, UR6, -R6 ;  /* 0x00000006a8027c23 */ /* 0x002fcc0008010806 */
[----:B------:R1:W-:Y:S02]  /*8f30*/  MUFU.EX2 R178, R2 ;  /* 0x0000000200b27308 */ /* 0x0003e40000000800 */
[----:B-1----:R-:W-:Y:S01]  /*8f40*/  FFMA.FTZ R2, R167, UR6, -R6 ;  /* 0x00000006a7027c23 */ /* 0x002fe20008010806 */
[----:B------:R-:W-:Y:S02]  /*8f50*/  IMAD.MOV.U32 R167, RZ, RZ, R65 ;  /* 0x000000ffffa77224 */ /* 0x000fe400078e0041 */
[----:B------:R-:W-:Y:S01]  /*8f60*/  FFMA.FTZ R65, R252, UR6, -R3 ;  /* 0x00000006fc417c23 */ /* 0x000fe20008010803 */
[----:B------:R-:W-:Y:S02]  /*8f70*/  IMAD.MOV.U32 R252, RZ, RZ, R156 ;  /* 0x000000fffffc7224 */ /* 0x000fe400078e009c */
[----:B------:R1:W-:Y:S01]  /*8f80*/  MUFU.EX2 R179, R2 ;  /* 0x0000000200b37308 */ /* 0x0003e20000000800 */
[----:B------:R-:W-:Y:S02]  /*8f90*/  IMAD.MOV.U32 R234, RZ, RZ, R167 ;  /* 0x000000ffffea7224 */ /* 0x000fe400078e00a7 */
[----:B------:R-:W-:-:S02]  /*8fa0*/  IMAD.MOV.U32 R167, RZ, RZ, R44 ;  /* 0x000000ffffa77224 */ /* 0x000fc400078e002c */
[----:B------:R-:W-:Y:S02]  /*8fb0*/  IMAD.MOV.U32 R185, RZ, RZ, R234 ;  /* 0x000000ffffb97224 */ /* 0x000fe400078e00ea */
[----:B------:R-:W-:Y:S02]  /*8fc0*/  IMAD.MOV.U32 R234, RZ, RZ, R208 ;  /* 0x000000ffffea7224 */ /* 0x000fe400078e00d0 */
[----:B------:R2:W-:Y:S01]  /*8fd0*/  MUFU.EX2 R208, R15 ;  /* 0x0000000f00d07308 */ /* 0x0005e20000000800 */
[----:B------:R-:W-:Y:S02]  /*8fe0*/  IMAD.MOV.U32 R225, RZ, RZ, R185 ;  /* 0x000000ffffe17224 */ /* 0x000fe400078e00b9 */
[----:B-1----:R-:W-:Y:S01]  /*8ff0*/  FFMA.FTZ R2, R166, UR6, -R6 ;  /* 0x00000006a6027c23 */ /* 0x002fe20008010806 */
[----:B------:R-:W-:Y:S02]  /*9000*/  IMAD.MOV.U32 R166, RZ, RZ, R218 ;  /* 0x000000ffffa67224 */ /* 0x000fe400078e00da */
[----:B------:R-:W-:-:S02]  /*9010*/  IMAD.MOV.U32 R218, RZ, RZ, R45 ;  /* 0x000000ffffda7224 */ /* 0x000fc400078e002d */
[----:B------:R1:W-:Y:S01]  /*9020*/  MUFU.EX2 R180, R2 ;  /* 0x0000000200b47308 */ /* 0x0003e20000000800 */
[----:B------:R-:W-:Y:S02]  /*9030*/  IMAD.MOV.U32 R45, RZ, RZ, R69 ;  /* 0x000000ffff2d7224 */ /* 0x000fe400078e0045 */
[----:B------:R-:W-:Y:S01]  /*9040*/  FFMA.FTZ R69, R235, UR6, -R3 ;  /* 0x00000006eb457c23 */ /* 0x000fe20008010803 */
[----:B------:R-:W-:Y:S02]  /*9050*/  IMAD.MOV.U32 R238, RZ, RZ, R166 ;  /* 0x000000ffffee7224 */ /* 0x000fe400078e00a6 */
[----:B------:R-:W-:Y:S02]  /*9060*/  IMAD.MOV.U32 R166, RZ, RZ, R169 ;  /* 0x000000ffffa67224 */ /* 0x000fe400078e00a9 */
[----:B------:R-:W-:Y:S02]  /*9070*/  IMAD.MOV.U32 R169, RZ, RZ, R45 ;  /* 0x000000ffffa97224 */ /* 0x000fe400078e002d */
[----:B------:R-:W-:-:S02]  /*9080*/  IMAD.MOV.U32 R205, RZ, RZ, R218 ;  /* 0x000000ffffcd7224 */ /* 0x000fc400078e00da */
[----:B------:R-:W-:Y:S02]  /*9090*/  IMAD.MOV.U32 R239, RZ, RZ, R238 ;  /* 0x000000ffffef7224 */ /* 0x000fe400078e00ee */
[----:B------:R-:W-:Y:S02]  /*90a0*/  IMAD.MOV.U32 R238, RZ, RZ, R207 ;  /* 0x000000ffffee7224 */ /* 0x000fe400078e00cf */
[----:B------:R3:W-:Y:S01]  /*90b0*/  MUFU.EX2 R207, R17 ;  /* 0x0000001100cf7308 */ /* 0x0007e20000000800 */
[----:B--2---:R-:W-:Y:S02]  /*90c0*/  IMAD.MOV.U32 R15, RZ, RZ, R205 ;  /* 0x000000ffff0f7224 */ /* 0x004fe400078e00cd */
[----:B-1----:R-:W-:Y:S01]  /*90d0*/  FFMA.FTZ R2, R165, UR6, -R6 ;  /* 0x00000006a5027c23 */ /* 0x002fe20008010806 */
[----:B------:R-:W-:Y:S02]  /*90e0*/  IMAD.MOV.U32 R165, RZ, RZ, R172 ;  /* 0x000000ffffa57224 */ /* 0x000fe400078e00ac */
[----:B------:R-:W-:-:S02]  /*90f0*/  IMAD.MOV.U32 R172, RZ, RZ, R220 ;  /* 0x000000ffffac7224 */ /* 0x000fc400078e00dc */
[----:B------:R-:W-:Y:S01]  /*9100*/  IMAD.MOV.U32 R235, RZ, RZ, R173 ;  /* 0x000000ffffeb7224 */ /* 0x000fe200078e00ad */
[----:B------:R1:W-:Y:S01]  /*9110*/  MUFU.EX2 R181, R2 ;  /* 0x0000000200b57308 */ /* 0x0003e20000000800 */
[----:B------:R-:W-:Y:S02]  /*9120*/  IMAD.MOV.U32 R204, RZ, RZ, R172 ;  /* 0x000000ffffcc7224 */ /* 0x000fe400078e00ac */
[----:B------:R-:W-:-:S04]  /*9130*/  IMAD.MOV.U32 R172, RZ, RZ, R217 ;  /* 0x000000ffffac7224 */ /* 0x000fc800078e00d9 */
[----:B------:R-:W-:Y:S01]  /*9140*/  IMAD.MOV.U32 R18, RZ, RZ, R172 ;  /* 0x000000ffff127224 */ /* 0x000fe200078e00ac */
[----:B------:R2:W-:Y:S01]  /*9150*/  MUFU.EX2 R220, R4 ;  /* 0x0000000400dc7308 */ /* 0x0005e20000000800 */
[----:B---3--:R-:W-:-:S07]  /*9160*/  IMAD.MOV.U32 R17, RZ, RZ, R169 ;  /* 0x000000ffff117224 */ /* 0x008fce00078e00a9 */
[----:B------:R3:W-:Y:S01]  /*9170*/  MUFU.EX2 R217, R12 ;  /* 0x0000000c00d97308 */ /* 0x0007e20000000800 */
[----:B-1----:R-:W-:Y:S01]  /*9180*/  FFMA.FTZ R2, R164, UR6, -R6 ;  /* 0x00000006a4027c23 */ /* 0x002fe20008010806 */
[----:B------:R-:W-:Y:S02]  /*9190*/  IMAD.MOV.U32 R164, RZ, RZ, R47 ;  /* 0x000000ffffa47224 */ /* 0x000fe400078e002f */
[----:B------:R-:W-:Y:S01]  /*91a0*/  FFMA.FTZ R6, R34, UR6, -R5 ;  /* 0x0000000622067c23 */ /* 0x000fe20008010805 */
[----:B------:R-:W-:Y:S02]  /*91b0*/  IMAD.MOV.U32 R34, RZ, RZ, R16 ;  /* 0x000000ffff227224 */ /* 0x000fe400078e0010 */
[----:B------:R-:W-:Y:S01]  /*91c0*/  IMAD.MOV.U32 R16, RZ, RZ, R223 ;  /* 0x000000ffff107224 */ /* 0x000fe200078e00df */
[----:B------:R1:W-:Y:S01]  /*91d0*/  MUFU.EX2 R182, R2 ;  /* 0x0000000200b67308 */ /* 0x0003e20000000800 */
[----:B--2---:R-:W-:Y:S02]  /*91e0*/  FADD.FTZ R4, R145, R143 ;  /* 0x0000008f91047221 */ /* 0x004fe40000010000 */
[----:B------:R-:W-:Y:S01]  /*91f0*/  FFMA.FTZ R16, R16, UR6, -R3 ;  /* 0x0000000610107c23 */ /* 0x000fe20008010803 */
[----:B------:R-:W-:-:S04]  /*9200*/  IMAD.MOV.U32 R143, RZ, RZ, R187 ;  /* 0x000000ffff8f7224 */ /* 0x000fc800078e00bb */
[----:B------:R-:W-:Y:S01]  /*9210*/  MUFU.EX2 R221, R6 ;  /* 0x0000000600dd7308 */ /* 0x000fe20000000800 */
[----:B---3--:R-:W-:-:S04]  /*9220*/  FADD.FTZ R12, R144, R4 ;  /* 0x00000004900c7221 */ /* 0x008fc80000010000 */
[----:B------:R-:W-:Y:S01]  /*9230*/  FADD.FTZ R156, R161, R12 ;  /* 0x0000000ca19c7221 */ /* 0x000fe20000010000 */
[----:B------:R-:W-:Y:S02]  /*9240*/  IMAD.MOV.U32 R161, RZ, RZ, R211 ;  /* 0x000000ffffa17224 */ /* 0x000fe400078e00d3 */
[----:B------:R2:W3:Y:S01]  /*9250*/  MUFU.EX2 R223, R10 ;  /* 0x0000000a00df7308 */ /* 0x0004e20000000800 */
[----:B-1----:R-:W-:Y:S01]  /*9260*/  FFMA.FTZ R2, R72, UR6, -R5 ;  /* 0x0000000648027c23 */ /* 0x002fe20008010805 */
[----:B------:R-:W-:Y:S02]  /*9270*/  IMAD.MOV.U32 R72, RZ, RZ, R31 ;  /* 0x000000ffff487224 */ /* 0x000fe400078e001f */
[----:B------:R-:W-:Y:S02]  /*9280*/  IMAD.MOV.U32 R31, RZ, RZ, R7 ;  /* 0x000000ffff1f7224 */ /* 0x000fe400078e0007 */
[----:B------:R-:W-:Y:S01]  /*9290*/  FFMA.FTZ R7, R249, UR6, -R5 ;  /* 0x00000006f9077c23 */ /* 0x000fe20008010805 */
[----:B------:R-:W-:-:S02]  /*92a0*/  IMAD.MOV.U32 R168, RZ, RZ, R72 ;  /* 0x000000ffffa87224 */ /* 0x000fc400078e0048 */
[----:B------:R-:W-:Y:S01]  /*92b0*/  FFMA.FTZ R72, R233, UR6, -R3 ;  /* 0x00000006e9487c23 */ /* 0x000fe20008010803 */
[----:B------:R-:W-:Y:S01]  /*92c0*/  IMAD.MOV.U32 R249, RZ, RZ, R165 ;  /* 0x000000fffff97224 */ /* 0x000fe200078e00a5 */
[----:B------:R1:W-:Y:S01]  /*92d0*/  MUFU.EX2 R219, R2 ;  /* 0x0000000200db7308 */ /* 0x0003e20000000800 */
[----:B------:R-:W-:Y:S02]  /*92e0*/  IMAD.MOV.U32 R230, RZ, RZ, R168 ;  /* 0x000000ffffe67224 */ /* 0x000fe400078e00a8 */
[----:B------:R-:W-:Y:S02]  /*92f0*/  IMAD.MOV.U32 R168, RZ, RZ, R46 ;  /* 0x000000ffffa87224 */ /* 0x000fe400078e002e */
[----:B------:R-:W4:Y:S01]  /*9300*/  LDSM.16.MT88.4 R44, [R190+0x4000] ;  /* 0x00400000be2c783b */ /* 0x000f220000004200 */
[----:B------:R-:W-:Y:S02]  /*9310*/  IMAD.MOV.U32 R165, RZ, RZ, R170 ;  /* 0x000000ffffa57224 */ /* 0x000fe400078e00aa */
[----:B------:R-:W-:-:S02]  /*9320*/  IMAD.MOV.U32 R170, RZ, RZ, R108 ;  /* 0x000000ffffaa7224 */ /* 0x000fc400078e006c */
[----:B------:R-:W-:Y:S01]  /*9330*/  FFMA.FTZ R108, R55, UR6, -R3 ;  /* 0x00000006376c7c23 */ /* 0x000fe20008010803 */
[----:B------:R4:W-:Y:S01]  /*9340*/  MUFU.EX2 R218, R7 ;  /* 0x0000000700da7308 */ /* 0x0009e20000000800 */
[----:B------:R-:W-:Y:S02]  /*9350*/  IMAD.MOV.U32 R186, RZ, RZ, R230 ;  /* 0x000000ffffba7224 */ /* 0x000fe400078e00e6 */
[----:B------:R-:W-:Y:S01]  /*9360*/  FADD.FTZ R3, R134, R133 ;  /* 0x0000008586037221 */ /* 0x000fe20000010000 */
[----:B------:R-:W-:Y:S02]  /*9370*/  IMAD.MOV.U32 R230, RZ, RZ, R210 ;  /* 0x000000ffffe67224 */ /* 0x000fe400078e00d2 */
[----:B--2---:R-:W-:Y:S02]  /*9380*/  IMAD.MOV.U32 R10, RZ, RZ, R216 ;  /* 0x000000ffff0a7224 */ /* 0x004fe400078e00d8 */
[----:B------:R-:W-:Y:S01]  /*9390*/  FADD.FTZ R3, R135, R3 ;  /* 0x0000000387037221 */ /* 0x000fe20000010000 */
[----:B-1----:R-:W-:Y:S01]  /*93a0*/  FADD.FTZ R2, R53, R52 ;  /* 0x0000003435027221 */ /* 0x002fe20000010000 */
[----:B------:R-:W-:Y:S01]  /*93b0*/  IMAD.MOV.U32 R210, RZ, RZ, R28 ;  /* 0x000000ffffd27224 */ /* 0x000fe200078e001c */
[----:B------:R-:W1:Y:S01]  /*93c0*/  LDSM.16.MT88.4 R52, [R190+0x4400] ;  /* 0x00440000be34783b */ /* 0x000e620000004200 */
[----:B------:R-:W-:-:S02]  /*93d0*/  IMAD.MOV.U32 R28, RZ, RZ, R34 ;  /* 0x000000ffff1c7224 */ /* 0x000fc400078e0022 */
[----:B------:R-:W-:Y:S01]  /*93e0*/  FADD.FTZ R2, R132, R2 ;  /* 0x0000000284027221 */ /* 0x000fe20000010000 */
[----:B------:R-:W-:Y:S02]  /*93f0*/  IMAD.MOV.U32 R34, RZ, RZ, R35 ;  /* 0x000000ffff227224 */ /* 0x000fe400078e0023 */
[----:B------:R-:W-:Y:S01]  /*9400*/  FADD.FTZ R0, R10, R0 ;  /* 0x000000000a007221 */ /* 0x000fe20000010000 */
[----:B------:R-:W-:Y:S02]  /*9410*/  IMAD.MOV.U32 R35, RZ, RZ, R31 ;  /* 0x000000ffff237224 */ /* 0x000fe400078e001f */
[----:B------:R-:W-:Y:S01]  /*9420*/  FADD.FTZ R157, R141, R2 ;  /* 0x000000028d9d7221 */ /* 0x000fe20000010000 */
[----:B------:R-:W-:Y:S02]  /*9430*/  IMAD.MOV.U32 R31, RZ, RZ, R30 ;  /* 0x000000ffff1f7224 */ /* 0x000fe400078e001e */
[----:B------:R-:W-:Y:S01]  /*9440*/  FADD.FTZ R2, R239, R0 ;  /* 0x00000000ef027221 */ /* 0x000fe20000010000 */
[----:B------:R-:W-:Y:S01]  /*9450*/  IMAD.MOV.U32 R30, RZ, RZ, R29 ;  /* 0x000000ffff1e7224 */ /* 0x000fe200078e001d */
[----:B------:R-:W-:Y:S01]  /*9460*/  MUFU.EX2 R205, R19 ;  /* 0x0000001300cd7308 */ /* 0x000fe20000000800 */
[----:B------:R-:W-:-:S02]  /*9470*/  IMAD.MOV.U32 R29, RZ, RZ, R209 ;  /* 0x000000ffff1d7224 */ /* 0x000fc400078e00d1 */
[----:B------:R-:W-:Y:S02]  /*9480*/  IMAD.MOV.U32 R233, RZ, RZ, R184 ;  /* 0x000000ffffe97224 */ /* 0x000fe400078e00b8 */
[----:B------:R-:W-:Y:S01]  /*9490*/  IMAD.MOV.U32 R185, RZ, RZ, R168 ;  /* 0x000000ffffb97224 */ /* 0x000fe200078e00a8 */
[----:B----4-:R-:W-:Y:S02]  /*94a0*/  HMMA.16816.F32 R4, R60, R44, RZ ;  /* 0x0000002c3c04723c */ /* 0x010fe400000018ff */
[----:B------:R-:W2:Y:S01]  /*94b0*/  MUFU.EX2 R209, R16 ;  /* 0x0000001000d17308 */ /* 0x000ea20000000800 */
[----:B---3--:R-:W-:Y:S01]  /*94c0*/  F2FP.F16.F32.PACK_AB R0, R223, R224 ;  /* 0x000000e0df00723e */ /* 0x008fe200000000ff */
[----:B------:R-:W-:Y:S02]  /*94d0*/  IMAD.MOV.U32 R239, RZ, RZ, R186 ;  /* 0x000000ffffef7224 */ /* 0x000fe400078e00ba */
[----:B------:R-:W-:-:S04]  /*94e0*/  FADD.FTZ R3, R142, R3 ;  /* 0x000000038e037221 */ /* 0x000fc80000010000 */
[----:B------:R3:W4:Y:S10]  /*94f0*/  MUFU.EX2 R216, R8 ;  /* 0x0000000800d87308 */ /* 0x0007340000000800 */
[----:B-1----:R-:W-:Y:S01]  /*9500*/  HMMA.16816.F32 R132, R56, R52, R4 ;  /* 0x000000343884723c */ /* 0x002fe20000001804 */
[----:B------:R-:W-:Y:S01]  /*9510*/  LOP3.LUT R4, R0, R51, RZ, 0xc0, !PT ;  /* 0x0000003300047212 */ /* 0x000fe200078ec0ff */
[----:B------:R-:W-:Y:S01]  /*9520*/  MUFU.EX2 R187, R22 ;  /* 0x0000001600bb7308 */ /* 0x000fe20000000800 */
[----:B------:R-:W-:Y:S01]  /*9530*/  F2FP.F16.F32.PACK_AB R0, R207, R199 ;  /* 0x000000c7cf00723e */ /* 0x000fe200000000ff */
[----:B------:R-:W-:-:S02]  /*9540*/  IMAD.MOV.U32 R21, RZ, RZ, R29 ;  /* 0x000000ffff157224 */ /* 0x000fc400078e001d */
[----:B------:R-:W-:Y:S01]  /*9550*/  IMAD.MOV.U32 R184, RZ, RZ, R30 ;  /* 0x000000ffffb87224 */ /* 0x000fe200078e001e */
[----:B------:R-:W-:Y:S01]  /*9560*/  LOP3.LUT R5, R0, R50, RZ, 0xc0, !PT ;  /* 0x0000003200057212 */ /* 0x000fe200078ec0ff */
[----:B---3--:R-:W-:Y:S01]  /*9570*/  HMMA.16816.F32 R8, R84, R44, RZ ;  /* 0x0000002c5408723c */ /* 0x008fe200000018ff */
[----:B------:R-:W-:Y:S01]  /*9580*/  F2FP.F16.F32.PACK_AB R0, R221, R222 ;  /* 0x000000dedd00723e */ /* 0x000fe200000000ff */
[----:B------:R-:W-:Y:S02]  /*9590*/  IMAD.MOV.U32 R45, RZ, RZ, R204 ;  /* 0x000000ffff2d7224 */ /* 0x000fe400078e00cc */
[----:B------:R-:W-:Y:S01]  /*95a0*/  IMAD.MOV.U32 R186, RZ, RZ, R28 ;  /* 0x000000ffffba7224 */ /* 0x000fe200078e001c */
[----:B------:R-:W-:Y:S01]  /*95b0*/  LOP3.LUT R6, R0, R96, RZ, 0xc0, !PT ;  /* 0x0000006000067212 */ /* 0x000fe200078ec0ff */
[----:B------:R-:W-:Y:S01]  /*95c0*/  IMAD.MOV.U32 R44, RZ, RZ, R164 ;  /* 0x000000ffff2c7224 */ /* 0x000fe200078e00a4 */
[----:B--2---:R-:W-:Y:S01]  /*95d0*/  F2FP.F16.F32.PACK_AB R0, R208, R209 ;  /* 0x000000d1d000723e */ /* 0x004fe200000000ff */
[----:B------:R-:W1:Y:S01]  /*95e0*/  MUFU.EX2 R204, R23 ;  /* 0x0000001700cc7308 */ /* 0x000e620000000800 */
[----:B------:R-:W-:-:S02]  /*95f0*/  IMAD.MOV.U32 R171, RZ, RZ, R34 ;  /* 0x000000ffffab7224 */ /* 0x000fc400078e0022 */
[----:B------:R-:W-:-:S05]  /*9600*/  LOP3.LUT R7, R0, R97, RZ, 0xc0, !PT ;  /* 0x0000006100077212 */ /* 0x000fca00078ec0ff */
[----:B------:R-:W-:Y:S01]  /*9610*/  MUFU.EX2 R173, R27 ;  /* 0x0000001b00ad7308 */ /* 0x000fe20000000800 */
[----:B------:R-:W-:Y:S01]  /*9620*/  F2FP.F16.F32.PACK_AB R0, R219, R220 ;  /* 0x000000dcdb00723e */ /* 0x000fe200000000ff */
[----:B------:R-:W-:Y:S02]  /*9630*/  IMAD.MOV.U32 R19, RZ, RZ, R210 ;  /* 0x000000ffff137224 */ /* 0x000fe400078e00d2 */
[----:B------:R-:W-:Y:S01]  /*9640*/  HMMA.16816.F32 R144, R76, R52, R8 ;  /* 0x000000344c90723c */ /* 0x000fe20000001808 */
[----:B------:R-:W-:Y:S01]  /*9650*/  LOP3.LUT R28, R0, R71, RZ, 0xc0, !PT ;  /* 0x00000047001c7212 */ /* 0x000fe200078ec0ff */
[----:B------:R-:W-:Y:S01]  /*9660*/  IMAD.MOV.U32 R164, RZ, RZ, R31 ;  /* 0x000000ffffa47224 */ /* 0x000fe200078e001f */
[----:B------:R-:W-:Y:S01]  /*9670*/  F2FP.F16.F32.PACK_AB R0, R205, R206 ;  /* 0x000000cecd00723e */ /* 0x000fe200000000ff */
[----:B------:R-:W-:Y:S02]  /*9680*/  IMAD.MOV.U32 R52, RZ, RZ, R170 ;  /* 0x000000ffff347224 */ /* 0x000fe400078e00aa */
[----:B------:R-:W-:Y:S01]  /*9690*/  IMAD.MOV.U32 R53, RZ, RZ, R167 ;  /* 0x000000ffff357224 */ /* 0x000fe200078e00a7 */
[----:B------:R-:W-:Y:S01]  /*96a0*/  LOP3.LUT R29, R0, R70, RZ, 0xc0, !PT ;  /* 0x00000046001d7212 */ /* 0x000fe200078ec0ff */
[----:B------:R-:W-:Y:S01]  /*96b0*/  MUFU.EX2 R211, R25 ;  /* 0x0000001900d37308 */ /* 0x000fe20000000800 */
[----:B----4-:R-:W-:-:S07]  /*96c0*/  F2FP.F16.F32.PACK_AB R0, R218, R216 ;  /* 0x000000d8da00723e */ /* 0x010fce00000000ff */
[----:B------:R-:W-:Y:S01]  /*96d0*/  MUFU.EX2 R169, R32 ;  /* 0x0000002000a97308 */ /* 0x000fe20000000800 */
[----:B------:R-:W-:-:S07]  /*96e0*/  LOP3.LUT R30, R0, R99, RZ, 0xc0, !PT ;  /* 0x00000063001e7212 */ /* 0x000fce00078ec0ff */
[----:B------:R-:W-:Y:S01]  /*96f0*/  MUFU.EX2 R172, R33 ;  /* 0x0000002100ac7308 */ /* 0x000fe20000000800 */
[----:B-1----:R-:W-:Y:S01]  /*9700*/  F2FP.F16.F32.PACK_AB R0, R204, R187 ;  /* 0x000000bbcc00723e */ /* 0x002fe200000000ff */
[----:B------:R-:W-:Y:S02]  /*9710*/  IMAD.MOV.U32 R12, RZ, RZ, R191 ;  /* 0x000000ffff0c7224 */ /* 0x000fe400078e00bf */
[----:B------:R-:W-:Y:S01]  /*9720*/  IMAD.MOV.U32 R14, RZ, RZ, R189 ;  /* 0x000000ffff0e7224 */ /* 0x000fe200078e00bd */
[----:B------:R-:W-:Y:S01]  /*9730*/  LOP3.LUT R31, R0, R100, RZ, 0xc0, !PT ;  /* 0x00000064001f7212 */ /* 0x000fe200078ec0ff */
[----:B------:R-:W-:Y:S01]  /*9740*/  IMAD.MOV.U32 R16, RZ, RZ, R192 ;  /* 0x000000ffff107224 */ /* 0x000fe200078e00c0 */
[----:B------:R-:W-:Y:S01]  /*9750*/  F2FP.F16.F32.PACK_AB R0, R185, R15 ;  /* 0x0000000fb900723e */ /* 0x000fe200000000ff */
[----:B------:R1:W-:Y:S01]  /*9760*/  MUFU.EX2 R170, R26 ;  /* 0x0000001a00aa7308 */ /* 0x0003e20000000800 */
[----:B------:R-:W-:Y:S01]  /*9770*/  IMAD.MOV.U32 R167, RZ, RZ, R35 ;  /* 0x000000ffffa77224 */ /* 0x000fe200078e0023 */
[----:B------:R2:W5:Y:S06]  /*9780*/  LDL.LU R192, [R1+0x90] ;  /* 0x0000900001c07983 */ /* 0x00056c0000300800 */
[----:B------:R-:W-:Y:S01]  /*9790*/  MUFU.EX2 R210, R24 ;  /* 0x0000001800d27308 */ /* 0x000fe20000000800 */
[----:B------:R-:W-:Y:S01]  /*97a0*/  IMAD.MOV.U32 R141, RZ, RZ, R184 ;  /* 0x000000ffff8d7224 */ /* 0x000fe200078e00b8 */
[----:B------:R2:W5:Y:S06]  /*97b0*/  LDL.LU R191, [R1+0x8c] ;  /* 0x00008c0001bf7983 */ /* 0x00056c0000300800 */
[----:B------:R3:W-:Y:S01]  /*97c0*/  MUFU.EX2 R168, R36 ;  /* 0x0000002400a87308 */ /* 0x0007e20000000800 */
[----:B-1----:R-:W-:Y:S01]  /*97d0*/  LOP3.LUT R26, R0, R102, RZ, 0xc0, !PT ;  /* 0x00000066001a7212 */ /* 0x002fe200078ec0ff */
[----:B------:R-:W-:Y:S01]  /*97e0*/  IMAD.MOV.U32 R142, RZ, RZ, R164 ;  /* 0x000000ffff8e7224 */ /* 0x000fe200078e00a4 */
[----:B------:R-:W-:Y:S01]  /*97f0*/  F2FP.F16.F32.PACK_AB R0, R236, R232 ;  /* 0x000000e8ec00723e */ /* 0x000fe200000000ff */
[----:B------:R2:W5:Y:S01]  /*9800*/  LDL.LU R189, [R1+0x88] ;  /* 0x0000880001bd7983 */ /* 0x0005620000300800 */
[----:B------:R-:W-:-:S02]  /*9810*/  IMAD.MOV.U32 R164, RZ, RZ, R167 ;  /* 0x000000ffffa47224 */ /* 0x000fc400078e00a7 */
[----:B------:R-:W-:Y:S01]  /*9820*/  LOP3.LUT R27, R0, R103, RZ, 0xc0, !PT ;  /* 0x00000067001b7212 */ /* 0x000fe200078ec0ff */
[----:B------:R-:W-:Y:S01]  /*9830*/  MUFU.EX2 R184, R64 ;  /* 0x0000004000b87308 */ /* 0x000fe20000000800 */
[----:B------:R-:W-:Y:S01]  /*9840*/  F2FP.F16.F32.PACK_AB R0, R17, R161 ;  /* 0x000000a11100723e */ /* 0x000fe200000000ff */
[----:B------:R-:W-:-:S03]  /*9850*/  IMAD.MOV.U32 R167, RZ, RZ, R171 ;  /* 0x000000ffffa77224 */ /* 0x000fc600078e00ab */
[----:B------:R-:W-:Y:S02]  /*9860*/  LOP3.LUT R34, R0, R109, RZ, 0xc0, !PT ;  /* 0x0000006d00227212 */ /* 0x000fe400078ec0ff */
[----:B------:R-:W-:Y:S01]  /*9870*/  F2FP.F16.F32.PACK_AB R0, R240, R227 ;  /* 0x000000e3f000723e */ /* 0x000fe200000000ff */
[----:B------:R-:W-:Y:S01]  /*9880*/  MUFU.EX2 R109, R89 ;  /* 0x00000059006d7308 */ /* 0x000fe20000000800 */
[----:B---3--:R-:W-:Y:S02]  /*9890*/  IMAD.MOV.U32 R36, RZ, RZ, R21 ;  /* 0x000000ffff247224 */ /* 0x008fe400078e0015 */
[----:B------:R-:W-:Y:S02]  /*98a0*/  LOP3.LUT R35, R0, R110, RZ, 0xc0, !PT ;  /* 0x0000006e00237212 */ /* 0x000fe400078ec0ff */
[----:B------:R-:W-:-:S03]  /*98b0*/  F2FP.F16.F32.PACK_AB R0, R21, R143 ;  /* 0x0000008f1500723e */ /* 0x000fc600000000ff */
[----:B------:R-:W-:Y:S01]  /*98c0*/  MUFU.EX2 R110, R48 ;  /* 0x00000030006e7308 */ /* 0x000fe20000000800 */
[----:B------:R-:W-:Y:S02]  /*98d0*/  LOP3.LUT R24, R0, R80, RZ, 0xc0, !PT ;  /* 0x0000005000187212 */ /* 0x000fe400078ec0ff */
[----:B------:R-:W-:-:S04]  /*98e0*/  F2FP.F16.F32.PACK_AB R0, R229, R228 ;  /* 0x000000e4e500723e */ /* 0x000fc800000000ff */
[----:B------:R-:W-:Y:S01]  /*98f0*/  LOP3.LUT R25, R0, R81, RZ, 0xc0, !PT ;  /* 0x0000005100197212 */ /* 0x000fe200078ec0ff */
[----:B------:R-:W-:Y:S01]  /*9900*/  MUFU.EX2 R171, R41 ;  /* 0x0000002900ab7308 */ /* 0x000fe20000000800 */
[----:B------:R-:W-:-:S04]  /*9910*/  F2FP.F16.F32.PACK_AB R0, R44, R166 ;  /* 0x000000a62c00723e */ /* 0x000fc800000000ff */
[----:B------:R-:W-:Y:S02]  /*9920*/  LOP3.LUT R32, R0, R82, RZ, 0xc0, !PT ;  /* 0x0000005200207212 */ /* 0x000fe400078ec0ff */
[----:B------:R-:W-:Y:S01]  /*9930*/  F2FP.F16.F32.PACK_AB R0, R231, R237 ;  /* 0x000000ede700723e */ /* 0x000fe200000000ff */
[----:B------:R1:W-:Y:S03]  /*9940*/  MUFU.EX2 R41, R108 ;  /* 0x0000006c00297308 */ /* 0x0003e60000000800 */
[----:B------:R-:W-:Y:S02]  /*9950*/  LOP3.LUT R33, R0, R83, RZ, 0xc0, !PT ;  /* 0x0000005300217212 */ /* 0x000fe400078ec0ff */
[----:B------:R-:W-:-:S04]  /*9960*/  F2FP.F16.F32.PACK_AB R0, R165, R186 ;  /* 0x000000baa500723e */ /* 0x000fc800000000ff */
[----:B------:R-:W-:Y:S02]  /*9970*/  LOP3.LUT R50, R0, R121, RZ, 0xc0, !PT ;  /* 0x0000007900327212 */ /* 0x000fe400078ec0ff */
[----:B------:R-:W-:Y:S01]  /*9980*/  F2FP.F16.F32.PACK_AB R0, R245, R243 ;  /* 0x000000f3f500723e */ /* 0x000fe200000000ff */
[----:B------:R-:W-:Y:S03]  /*9990*/  MUFU.EX2 R121, R42 ;  /* 0x0000002a00797308 */ /* 0x000fe60000000800 */
[----:B------:R-:W-:Y:S02]  /*99a0*/  LOP3.LUT R51, R0, R122, RZ, 0xc0, !PT ;  /* 0x0000007a00337212 */ /* 0x000fe400078ec0ff */
[----:B------:R-:W-:Y:S01]  /*99b0*/  F2FP.F16.F32.PACK_AB R0, R225, R45 ;  /* 0x0000002de100723e */ /* 0x000fe200000000ff */
[----:B-1----:R-:W-:Y:S02]  /*99c0*/  IMAD.MOV.U32 R108, RZ, RZ, R44 ;  /* 0x000000ffff6c7224 */ /* 0x002fe400078e002c */
[----:B------:R-:W-:Y:S01]  /*99d0*/  MUFU.EX2 R122, R43 ;  /* 0x0000002b007a7308 */ /* 0x000fe20000000800 */
[----:B------:R-:W-:-:S02]  /*99e0*/  LOP3.LUT R82, R0, R123, RZ, 0xc0, !PT ;  /* 0x0000007b00527212 */ /* 0x000fc400078ec0ff */
[----:B------:R-:W-:-:S04]  /*99f0*/  F2FP.F16.F32.PACK_AB R0, R174, R251 ;  /* 0x000000fbae00723e */ /* 0x000fc800000000ff */
[----:B------:R-:W-:Y:S01]  /*9a00*/  LOP3.LUT R83, R0, R124, RZ, 0xc0, !PT ;  /* 0x0000007c00537212 */ /* 0x000fe200078ec0ff */
[----:B------:R1:W-:Y:S01]  /*9a10*/  MUFU.EX2 R123, R72 ;  /* 0x00000048007b7308 */ /* 0x0003e20000000800 */
[----:B------:R-:W-:-:S04]  /*9a20*/  F2FP.F16.F32.PACK_AB R0, R14, R12 ;  /* 0x0000000c0e00723e */ /* 0x000fc800000000ff */
[----:B------:R-:W-:Y:S01]  /*9a30*/  LOP3.LUT R48, R0, R92, RZ, 0xc0, !PT ;  /* 0x0000005c00307212 */ /* 0x000fe200078ec0ff */
[----:B------:R-:W-:Y:S01]  /*9a40*/  IMAD.MOV.U32 R92, RZ, RZ, R186 ;  /* 0x000000ffff5c7224 */ /* 0x000fe200078e00ba */
[----:B------:R-:W-:Y:S01]  /*9a50*/  F2FP.F16.F32.PACK_AB R0, R242, R241 ;  /* 0x000000f1f200723e */ /* 0x000fe200000000ff */
[----:B------:R3:W-:Y:S08]  /*9a60*/  MUFU.EX2 R186, R49 ;  /* 0x0000003100ba7308 */ /* 0x0007f00000000800 */
[----:B------:R-:W-:Y:S01]  /*9a70*/  MUFU.EX2 R124, R68 ;  /* 0x00000044007c7308 */ /* 0x000fe20000000800 */
[----:B-1----:R-:W-:-:S07]  /*9a80*/  IMAD.MOV.U32 R72, RZ, RZ, R16 ;  /* 0x000000ffff487224 */ /* 0x002fce00078e0010 */
[----:B------:R-:W-:Y:S01]  /*9a90*/  MUFU.EX2 R43, R90 ;  /* 0x0000005a002b7308 */ /* 0x000fe20000000800 */
[----:B---3--:R-:W-:Y:S01]  /*9aa0*/  LOP3.LUT R49, R0, R93, RZ, 0xc0, !PT ;  /* 0x0000005d00317212 */ /* 0x008fe200078ec0ff */
[----:B------:R-:W-:Y:S01]  /*9ab0*/  IMAD.MOV.U32 R93, RZ, RZ, R185 ;  /* 0x000000ffff5d7224 */ /* 0x000fe200078e00b9 */
[----:B------:R-:W-:-:S04]  /*9ac0*/  F2FP.F16.F32.PACK_AB R0, R52, R53 ;  /* 0x000000353400723e */ /* 0x000fc800000000ff */
[----:B------:R-:W-:Y:S01]  /*9ad0*/  LOP3.LUT R80, R0, R94, RZ, 0xc0, !PT ;  /* 0x0000005e00507212 */ /* 0x000fe200078ec0ff */
[----:B------:R-:W1:Y:S01]  /*9ae0*/  MUFU.EX2 R185, R65 ;  /* 0x0000004100b97308 */ /* 0x000e620000000800 */
[----:B------:R-:W-:-:S04]  /*9af0*/  F2FP.F16.F32.PACK_AB R0, R248, R247 ;  /* 0x000000f7f800723e */ /* 0x000fc800000000ff */
[----:B------:R-:W-:Y:S02]  /*9b00*/  LOP3.LUT R81, R0, R98, RZ, 0xc0, !PT ;  /* 0x0000006200517212 */ /* 0x000fe400078ec0ff */
[----:B------:R-:W-:Y:S01]  /*9b10*/  F2FP.F16.F32.PACK_AB R0, R226, R252 ;  /* 0x000000fce200723e */ /* 0x000fe200000000ff */
[----:B------:R-:W-:Y:S03]  /*9b20*/  MUFU.EX2 R42, R95 ;  /* 0x0000005f002a7308 */ /* 0x000fe60000000800 */
[----:B------:R-:W-:Y:S02]  /*9b30*/  LOP3.LUT R98, R0, R125, RZ, 0xc0, !PT ;  /* 0x0000007d00627212 */ /* 0x000fe400078ec0ff */
[----:B------:R-:W-:-:S03]  /*9b40*/  F2FP.F16.F32.PACK_AB R0, R178, R177 ;  /* 0x000000b1b200723e */ /* 0x000fc600000000ff */
[----:B------:R3:W-:Y:S01]  /*9b50*/  MUFU.EX2 R125, R73 ;  /* 0x00000049007d7308 */ /* 0x0007e20000000800 */
[----:B------:R-:W-:Y:S02]  /*9b60*/  LOP3.LUT R99, R0, R126, RZ, 0xc0, !PT ;  /* 0x0000007e00637212 */ /* 0x000fe400078ec0ff */
[----:B------:R-:W-:-:S04]  /*9b70*/  F2FP.F16.F32.PACK_AB R0, R249, R238 ;  /* 0x000000eef900723e */ /* 0x000fc800000000ff */
[----:B------:R-:W-:Y:S01]  /*9b80*/  LOP3.LUT R102, R0, R127, RZ, 0xc0, !PT ;  /* 0x0000007f00667212 */ /* 0x000fe200078ec0ff */
[----:B------:R-:W-:Y:S01]  /*9b90*/  MUFU.EX2 R126, R69 ;  /* 0x00000045007e7308 */ /* 0x000fe20000000800 */
[----:B------:R-:W-:Y:S01]  /*9ba0*/  F2FP.F16.F32.PACK_AB R0, R182, R181 ;  /* 0x000000b5b600723e */ /* 0x000fe200000000ff */
[----:B------:R-:W-:-:S03]  /*9bb0*/  IMAD.MOV.U32 R127, RZ, RZ, R36 ;  /* 0x000000ffff7f7224 */ /* 0x000fc600078e0024 */
[----:B------:R-:W-:Y:S01]  /*9bc0*/  LOP3.LUT R103, R0, R128, RZ, 0xc0, !PT ;  /* 0x0000008000677212 */ /* 0x000fe200078ec0ff */
[----:B------:R-:W-:Y:S01]  /*9bd0*/  IMAD.MOV.U32 R128, RZ, RZ, R17 ;  /* 0x000000ffff807224 */ /* 0x000fe200078e0011 */
[----:B------:R-:W-:Y:S01]  /*9be0*/  F2FP.F16.F32.PACK_AB R0, R235, R233 ;  /* 0x000000e9eb00723e */ /* 0x000fe200000000ff */
[----:B------:R4:W-:Y:S01]  /*9bf0*/  MUFU.EX2 R36, R116 ;  /* 0x0000007400247308 */ /* 0x0009e20000000800 */
[----:B---3--:R-:W-:Y:S02]  /*9c00*/  IMAD.MOV.U32 R73, RZ, RZ, R15 ;  /* 0x000000ffff497224 */ /* 0x008fe400078e000f */
[----:B------:R-:W-:Y:S02]  /*9c10*/  LOP3.LUT R96, R0, R101, RZ, 0xc0, !PT ;  /* 0x0000006500607212 */ /* 0x000fe400078ec0ff */
[----:B------:R-:W-:-:S04]  /*9c20*/  F2FP.F16.F32.PACK_AB R0, R176, R175 ;  /* 0x000000afb000723e */ /* 0x000fc800000000ff */
[----:B------:R-:W-:Y:S02]  /*9c30*/  LOP3.LUT R97, R0, R105, RZ, 0xc0, !PT ;  /* 0x0000006900617212 */ /* 0x000fe400078ec0ff */
[----:B------:R-:W-:Y:S01]  /*9c40*/  F2FP.F16.F32.PACK_AB R0, R234, R230 ;  /* 0x000000e6ea00723e */ /* 0x000fe200000000ff */
[----:B------:R-:W3:Y:S03]  /*9c50*/  MUFU.EX2 R105, R88 ;  /* 0x0000005800697308 */ /* 0x000ee60000000800 */
[----:B------:R-:W-:Y:S02]  /*9c60*/  LOP3.LUT R100, R0, R106, RZ, 0xc0, !PT ;  /* 0x0000006a00647212 */ /* 0x000fe400078ec0ff */
[----:B------:R-:W-:Y:S01]  /*9c70*/  F2FP.F16.F32.PACK_AB R0, R180, R179 ;  /* 0x000000b3b400723e */ /* 0x000fe200000000ff */
[----:B----4-:R-:W-:Y:S02]  /*9c80*/  IMAD.MOV.U32 R116, RZ, RZ, R127 ;  /* 0x000000ffff747224 */ /* 0x010fe400078e007f */
[----:B------:R-:W-:Y:S01]  /*9c90*/  IMAD.MOV.U32 R127, RZ, RZ, R45 ;  /* 0x000000ffff7f7224 */ /* 0x000fe200078e002d */
[----:B------:R-:W-:Y:S01]  /*9ca0*/  LOP3.LUT R101, R0, R107, RZ, 0xc0, !PT ;  /* 0x0000006b00657212 */ /* 0x000fe200078ec0ff */
[----:B------:R-:W-:Y:S01]  /*9cb0*/  MUFU.EX2 R106, R104 ;  /* 0x00000068006a7308 */ /* 0x000fe20000000800 */
[----:B------:R-:W-:-:S04]  /*9cc0*/  F2FP.F16.F32.PACK_AB R0, R213, R212 ;  /* 0x000000d4d500723e */ /* 0x000fc800000000ff */
[----:B------:R-:W-:Y:S01]  /*9cd0*/  LOP3.LUT R10, R0, R130, RZ, 0xc0, !PT ;  /* 0x00000082000a7212 */ /* 0x000fe200078ec0ff */
[----:B------:R-:W-:Y:S01]  /*9ce0*/  IMAD.MOV.U32 R130, RZ, RZ, R13 ;  /* 0x000000ffff827224 */ /* 0x000fe200078e000d */
[----:B-1----:R-:W-:Y:S01]  /*9cf0*/  F2FP.F16.F32.PACK_AB R0, R124, R185 ;  /* 0x000000b97c00723e */ /* 0x002fe200000000ff */
[----:B------:R-:W1:Y:S03]  /*9d00*/  MUFU.EX2 R107, R91 ;  /* 0x0000005b006b7308 */ /* 0x000e660000000800 */
[----:B------:R-:W-:Y:S01]  /*9d10*/  LOP3.LUT R11, R0, R129, RZ, 0xc0, !PT ;  /* 0x00000081000b7212 */ /* 0x000fe200078ec0ff */
[----:B------:R-:W-:Y:S01]  /*9d20*/  IMAD.MOV.U32 R129, RZ, RZ, R18 ;  /* 0x000000ffff817224 */ /* 0x000fe200078e0012 */
[----:B------:R-:W-:-:S03]  /*9d30*/  F2FP.F16.F32.PACK_AB R0, R170, R211 ;  /* 0x000000d3aa00723e */ /* 0x000fc600000000ff */
[----:B------:R4:W2:Y:S01]  /*9d40*/  MUFU.EX2 R104, R111 ;  /* 0x0000006f00687308 */ /* 0x0008a20000000800 */
[----:B------:R-:W-:Y:S01]  /*9d50*/  LOP3.LUT R22, R0, R136, RZ, 0xc0, !PT ;  /* 0x0000008800167212 */ /* 0x000fe200078ec0ff */
[----:B------:R-:W-:Y:S01]  /*9d60*/  IMAD.MOV.U32 R136, RZ, RZ, R12 ;  /* 0x000000ffff887224 */ /* 0x000fe200078e000c */
[----:B---3--:R-:W-:-:S04]  /*9d70*/  F2FP.F16.F32.PACK_AB R0, R105, R125 ;  /* 0x0000007d6900723e */ /* 0x008fc800000000ff */
[----:B------:R-:W-:Y:S01]  /*9d80*/  LOP3.LUT R23, R0, R131, RZ, 0xc0, !PT ;  /* 0x0000008300177212 */ /* 0x000fe200078ec0ff */
[----:B------:R-:W-:Y:S01]  /*9d90*/  IMAD.MOV.U32 R131, RZ, RZ, R92 ;  /* 0x000000ffff837224 */ /* 0x000fe200078e005c */
[----:B------:R-:W-:-:S04]  /*9da0*/  F2FP.F16.F32.PACK_AB R0, R217, R214 ;  /* 0x000000d6d900723e */ /* 0x000fc800000000ff */
[----:B------:R-:W-:Y:S01]  /*9db0*/  LOP3.LUT R8, R0, R112, RZ, 0xc0, !PT ;  /* 0x0000007000087212 */ /* 0x000fe200078ec0ff */
[----:B------:R-:W-:Y:S01]  /*9dc0*/  IMAD.MOV.U32 R112, RZ, RZ, R14 ;  /* 0x000000ffff707224 */ /* 0x000fe200078e000e */
[----:B------:R-:W-:Y:S01]  /*9dd0*/  F2FP.F16.F32.PACK_AB R0, R184, R186 ;  /* 0x000000bab800723e */ /* 0x000fe200000000ff */
[----:B------:R-:W-:Y:S01]  /*9de0*/  HMMA.16816.F32 R12, R60, R46, RZ ;  /* 0x0000002e3c0c723c */ /* 0x000fe200000018ff */
[----:B----4-:R-:W-:Y:S02]  /*9df0*/  IMAD.MOV.U32 R111, RZ, RZ, R166 ;  /* 0x000000ffff6f7224 */ /* 0x010fe400078e00a6 */
[----:B------:R-:W-:Y:S01]  /*9e00*/  LOP3.LUT R9, R0, R114, RZ, 0xc0, !PT ;  /* 0x0000007200097212 */ /* 0x000fe200078ec0ff */
[----:B------:R-:W-:Y:S01]  /*9e10*/  IMAD.MOV.U32 R114, RZ, RZ, R19 ;  /* 0x000000ffff727224 */ /* 0x000fe200078e0013 */
[----:B------:R-:W-:-:S03]  /*9e20*/  F2FP.F16.F32.PACK_AB R0, R210, R215 ;  /* 0x000000d7d200723e */ /* 0x000fc600000000ff */
[----:B------:R-:W-:Y:S01]  /*9e30*/  HMMA.16816.F32 R16, R60, R74, RZ ;  /* 0x0000004a3c10723c */ /* 0x000fe200000018ff */
[----:B------:R-:W-:Y:S01]  /*9e40*/  LOP3.LUT R20, R0, R113, RZ, 0xc0, !PT ;  /* 0x0000007100147212 */ /* 0x000fe200078ec0ff */
[----:B------:R-:W-:Y:S01]  /*9e50*/  IMAD.MOV.U32 R113, RZ, RZ, R128 ;  /* 0x000000ffff717224 */ /* 0x000fe200078e0080 */
[----:B------:R-:W-:Y:S01]  /*9e60*/  F2FP.F16.F32.PACK_AB R0, R123, R126 ;  /* 0x0000007e7b00723e */ /* 0x000fe200000000ff */
[----:B------:R-:W-:-:S03]  /*9e70*/  IMAD.MOV.U32 R128, RZ, RZ, R52 ;  /* 0x000000ffff807224 */ /* 0x000fc600078e0034 */
[----:B------:R-:W-:Y:S01]  /*9e80*/  LOP3.LUT R21, R0, R115, RZ, 0xc0, !PT ;  /* 0x0000007300157212 */ /* 0x000fe200078ec0ff */
[----:B------:R-:W-:Y:S01]  /*9e90*/  IMAD.MOV.U32 R115, RZ, RZ, R161 ;  /* 0x000000ffff737224 */ /* 0x000fe200078e00a1 */
[----:B------:R-:W-:-:S04]  /*9ea0*/  F2FP.F16.F32.PACK_AB R0, R168, R172 ;  /* 0x000000aca800723e */ /* 0x000fc800000000ff */
[----:B------:R-:W-:Y:S02]  /*9eb0*/  LOP3.LUT R70, R0, R138, RZ, 0xc0, !PT ;  /* 0x0000008a00467212 */ /* 0x000fe400078ec0ff */
[----:B-1----:R-:W-:-:S04]  /*9ec0*/  F2FP.F16.F32.PACK_AB R0, R42, R107 ;  /* 0x0000006b2a00723e */ /* 0x002fc800000000ff */
[----:B------:R-:W-:Y:S01]  /*9ed0*/  LOP3.LUT R71, R0, R137, RZ, 0xc0, !PT ;  /* 0x0000008900477212 */ /* 0x000fe200078ec0ff */
[----:B------:R-:W-:Y:S01]  /*9ee0*/  HMMA.16816.F32 R88, R56, R66, R16 ;  /* 0x000000423858723c */ /* 0x000fe20000001810 */
[----:B------:R-:W-:-:S04]  /*9ef0*/  F2FP.F16.F32.PACK_AB R0, R169, R173 ;  /* 0x000000ada900723e */ /* 0x000fc800000000ff */
[----:B------:R-:W-:Y:S01]  /*9f00*/  LOP3.LUT R68, R0, R117, RZ, 0xc0, !PT ;  /* 0x0000007500447212 */ /* 0x000fe200078ec0ff */
[----:B------:R-:W-:Y:S01]  /*9f10*/  IMAD.MOV.U32 R117, RZ, RZ, R93 ;  /* 0x000000ffff757224 */ /* 0x000fe200078e005d */
[----:B------:R-:W-:Y:S01]  /*9f20*/  F2FP.F16.F32.PACK_AB R0, R43, R109 ;  /* 0x0000006d2b00723e */ /* 0x000fe200000000ff */
[----:B------:R-:W-:Y:S03]  /*9f30*/  HMMA.16816.F32 R56, R56, R54, R12 ;  /* 0x000000363838723c */ /* 0x000fe6000000180c */
[----:B------:R-:W-:Y:S01]  /*9f40*/  LOP3.LUT R69, R0, R118, RZ, 0xc0, !PT ;  /* 0x0000007600457212 */ /* 0x000fe200078ec0ff */
[----:B------:R-:W-:Y:S01]  /*9f50*/  IMAD.MOV.U32 R118, RZ, RZ, R73 ;  /* 0x000000ffff767224 */ /* 0x000fe200078e0049 */
[----:B------:R-:W-:-:S03]  /*9f60*/  F2FP.F16.F32.PACK_AB R0, R121, R171 ;  /* 0x000000ab7900723e */ /* 0x000fc600000000ff */
[----:B------:R-:W-:Y:S01]  /*9f70*/  HMMA.16816.F32 R12, R84, R46, RZ ;  /* 0x0000002e540c723c */ /* 0x000fe200000018ff */
[----:B------:R-:W-:Y:S01]  /*9f80*/  LDSM.16.MT88.4 R44, [R190+0x4c00] ;  /* 0x004c0000be2c783b */ /* 0x000fe20000004200 */
[----:B------:R-:W-:Y:S01]  /*9f90*/  LOP3.LUT R92, R0, R120, RZ, 0xc0, !PT ;  /* 0x00000078005c7212 */ /* 0x000fe200078ec0ff */
[----:B------:R-:W-:Y:S01]  /*9fa0*/  IMAD.MOV.U32 R120, RZ, RZ, R143 ;  /* 0x000000ffff787224 */ /* 0x000fe200078e008f */
[----:B------:R-:W-:-:S04]  /*9fb0*/  F2FP.F16.F32.PACK_AB R0, R41, R106 ;  /* 0x0000006a2900723e */ /* 0x000fc800000000ff */
[----:B------:R-:W-:Y:S01]  /*9fc0*/  HMMA.16816.F32 R16, R84, R74, RZ ;  /* 0x0000004a5410723c */ /* 0x000fe200000018ff */
[----:B------:R-:W-:Y:S01]  /*9fd0*/  LOP3.LUT R93, R0, R119, RZ, 0xc0, !PT ;  /* 0x00000077005d7212 */ /* 0x000fe200078ec0ff */
[----:B------:R-:W-:Y:S01]  /*9fe0*/  IMAD.MOV.U32 R119, RZ, RZ, R167 ;  /* 0x000000ffff777224 */ /* 0x000fe200078e00a7 */
[----:B------:R-:W-:-:S04]  /*9ff0*/  F2FP.F16.F32.PACK_AB R0, R110, R122 ;  /* 0x0000007a6e00723e */ /* 0x000fc800000000ff */
[----:B------:R-:W-:Y:S02]  /*a000*/  LOP3.LUT R94, R0, R140, RZ, 0xc0, !PT ;  /* 0x0000008c005e7212 */ /* 0x000fe400078ec0ff */
[----:B--2---:R-:W-:-:S03]  /*a010*/  F2FP.F16.F32.PACK_AB R0, R36, R104 ;  /* 0x000000682400723e */ /* 0x004fc600000000ff */
[----:B------:R-:W-:Y:S01]  /*a020*/  HMMA.16816.F32 R60, R76, R54, R12 ;  /* 0x000000364c3c723c */ /* 0x000fe2000000180c */
[----:B------:R-:W1:Y:S01]  /*a030*/  LDSM.16.MT88.4 R12, [R190+0x4800] ;  /* 0x00480000be0c783b */ /* 0x000e620000004200 */
[----:B------:R-:W-:Y:S01]  /*a040*/  LOP3.LUT R95, R0, R139, RZ, 0xc0, !PT ;  /* 0x0000008b005f7212 */ /* 0x000fe200078ec0ff */
[----:B------:R-:W-:-:S04]  /*a050*/  IMAD.MOV.U32 R0, RZ, RZ, R163 ;  /* 0x000000ffff007224 */ /* 0x000fc800078e00a3 */
[----:B------:R-:W-:Y:S01]  /*a060*/  FADD.FTZ R0, R0, R156 ;  /* 0x0000009c00007221 */ /* 0x000fe20000010000 */
[----:B------:R-:W-:Y:S01]  /*a070*/  HMMA.16816.F32 R84, R76, R66, R16 ;  /* 0x000000424c54723c */ /* 0x000fe20000001810 */
[----:B------:R-:W2:Y:S07]  /*a080*/  LDSM.16.MT88.4 R16, [R188+0x4800] ;  /* 0x00480000bc10783b */ /* 0x000eae0000004200 */
[----:B-1----:R-:W-:Y:S01]  /*a090*/  HMMA.16816.F32 R64, R4, R12, R132 ;  /* 0x0000000c0440723c */ /* 0x002fe20000001884 */
[----:B------:R-:W-:-:S02]  /*a0a0*/  IMAD.MOV.U32 R132, RZ, RZ, R72 ;  /* 0x000000ffff847224 */ /* 0x000fc400078e0048 */
[----:B------:R-:W-:Y:S02]  /*a0b0*/  IMAD.MOV.U32 R135, RZ, RZ, R160 ;  /* 0x000000ffff877224 */ /* 0x000fe400078e00a0 */
[----:B------:R-:W-:Y:S02]  /*a0c0*/  IMAD.MOV.U32 R134, RZ, RZ, R162 ;  /* 0x000000ffff867224 */ /* 0x000fe400078e00a2 */
[----:B------:R-:W-:Y:S01]  /*a0d0*/  IMAD.MOV.U32 R133, RZ, RZ, R114 ;  /* 0x000000ffff857224 */ /* 0x000fe200078e0072 */
[----:B--2---:R-:W-:Y:S01]  /*a0e0*/  HMMA.16816.F32 R76, R4, R16, R148 ;  /* 0x00000010044c723c */ /* 0x004fe20000001894 */
[----:B------:R-:W-:-:S07]  /*a0f0*/  IMAD.MOV.U32 R114, RZ, RZ, R136 ;  /* 0x000000ffff727224 */ /* 0x000fce00078e0088 */
[C---:B------:R-:W-:Y:S01]  /*a100*/  HMMA.16816.F32 R72, R4.reuse, R18, R88 ;  /* 0x000000120448723c */ /* 0x040fe20000001858 */
[----:B------:R-:W-:Y:S02]  /*a110*/  IMAD.MOV.U32 R90, RZ, RZ, R130 ;  /* 0x000000ffff5a7224 */ /* 0x000fe400078e0082 */
[----:B------:R-:W-:Y:S02]  /*a120*/  IMAD.MOV.U32 R130, RZ, RZ, R53 ;  /* 0x000000ffff827224 */ /* 0x000fe400078e0035 */
[----:B------:R-:W-:Y:S02]  /*a130*/  IMAD.MOV.U32 R88, RZ, RZ, R142 ;  /* 0x000000ffff587224 */ /* 0x000fe400078e008e */
[----:B------:R-:W-:Y:S01]  /*a140*/  IMAD.MOV.U32 R89, RZ, RZ, R141 ;  /* 0x000000ffff597224 */ /* 0x000fe200078e008d */
[----:B------:R-:W-:Y:S01]  /*a150*/  HMMA.16816.F32 R56, R4, R14, R56 ;  /* 0x0000000e0438723c */ /* 0x000fe20000001838 */
[----:B------:R-:W1:Y:S01]  /*a160*/  LDSM.16.MT88.4 R4, [R188+0x4c00] ;  /* 0x004c0000bc04783b */ /* 0x000e620000004200 */
[----:B------:R-:W-:-:S02]  /*a170*/  IMAD.MOV.U32 R91, RZ, RZ, R129 ;  /* 0x000000ffff5b7224 */ /* 0x000fc400078e0081 */
[----:B------:R-:W-:Y:S01]  /*a180*/  FADD.FTZ R2, R88, R2 ;  /* 0x0000000258027221 */ /* 0x000fe20000010000 */
[----:B------:R-:W-:Y:S01]  /*a190*/  FADD.FTZ R0, R89, R0 ;  /* 0x0000000059007221 */ /* 0x000fe20000010000 */
[----:B------:R-:W-:Y:S02]  /*a1a0*/  IMAD.MOV.U32 R129, RZ, RZ, R165 ;  /* 0x000000ffff817224 */ /* 0x000fe400078e00a5 */
[----:B------:R-:W-:Y:S01]  /*a1b0*/  FADD.FTZ R2, R91, R2 ;  /* 0x000000025b027221 */ /* 0x000fe20000010000 */
[----:B------:R-:W-:Y:S03]  /*a1c0*/  HMMA.16816.F32 R52, R24, R16, R152 ;  /* 0x000000101834723c */ /* 0x000fe60000001898 */
[----:B------:R-:W-:-:S05]  /*a1d0*/  FADD.FTZ R2, R134, R2 ;  /* 0x0000000286027221 */ /* 0x000fca0000010000 */
[----:B------:R-:W-:Y:S08]  /*a1e0*/  HMMA.16816.F32 R16, R24, R18, R84 ;  /* 0x000000121810723c */ /* 0x000ff00000001854 */
[C---:B------:R-:W-:Y:S08]  /*a1f0*/  HMMA.16816.F32 R64, R28.reuse, R44, R64 ;  /* 0x0000002c1c40723c */ /* 0x040ff00000001840 */
[----:B------:R-:W-:Y:S08]  /*a200*/  HMMA.16816.F32 R160, R28, R46, R56 ;  /* 0x0000002e1ca0723c */ /* 0x000ff00000001838 */
[----:B------:R-:W-:Y:S01]  /*a210*/  HMMA.16816.F32 R84, R24, R12, R144 ;  /* 0x0000000c1854723c */ /* 0x000fe20000001890 */
[----:B------:R-:W-:Y:S07]  /*a220*/  LDSM.16.MT88.4 R144, [R188+0x5c00] ;  /* 0x005c0000bc90783b */ /* 0x000fee0000004200 */
[C---:B-1----:R-:W-:Y:S08]  /*a230*/  HMMA.16816.F32 R76, R28.reuse, R4, R76 ;  /* 0x000000041c4c723c */ /* 0x042ff0000000184c */
[----:B------:R-:W-:Y:S08]  /*a240*/  HMMA.16816.F32 R72, R28, R6, R72 ;  /* 0x000000061c48723c */ /* 0x000ff00000001848 */
[C---:B------:R-:W-:Y:S08]  /*a250*/  HMMA.16816.F32 R56, R32.reuse, R4, R52 ;  /* 0x000000042038723c */ /* 0x040ff00000001834 */
[----:B------:R-:W-:Y:S01]  /*a260*/  HMMA.16816.F32 R28, R32, R6, R16 ;  /* 0x00000006201c723c */ /* 0x000fe20000001810 */
[----:B------:R-:W1:Y:S04]  /*a270*/  LDSM.16.MT88.4 R4, [R188+0x5000] ;  /* 0x00500000bc04783b */ /* 0x000e680000004200 */
[----:B------:R-:W-:Y:S03]  /*a280*/  LDSM.16.MT88.4 R16, [R190+0x5400] ;  /* 0x00540000be10783b */ /* 0x000fe60000004200 */
[----:B------:R-:W-:Y:S01]  /*a290*/  HMMA.16816.F32 R24, R24, R14, R60 ;  /* 0x0000000e1818723c */ /* 0x000fe2000000183c */
[----:B------:R-:W2:Y:S01]  /*a2a0*/  LDSM.16.MT88.4 R12, [R190+0x5000] ;  /* 0x00500000be0c783b */ /* 0x000ea20000004200 */
[----:B------:R-:W-:-:S03]  /*a2b0*/  IMAD.MOV.U32 R63, RZ, RZ, R164 ;  /* 0x000000ffff3f7224 */ /* 0x000fc600078e00a4 */
[----:B------:R-:W-:Y:S03]  /*a2c0*/  LDSM.16.MT88.4 R164, [R190+0x5c00] ;  /* 0x005c0000bea4783b */ /* 0x000fe60000004200 */
[----:B------:R-:W-:-:S12]  /*a2d0*/  HMMA.16816.F32 R52, R32, R44, R84 ;  /* 0x0000002c2034723c */ /* 0x000fd80000001854 */
[----:B------:R-:W-:Y:S01]  /*a2e0*/  HMMA.16816.F32 R32, R32, R46, R24 ;  /* 0x0000002e2020723c */ /* 0x000fe20000001818 */
[----:B------:R-:W-:Y:S07]  /*a2f0*/  LDSM.16.MT88.4 R24, [R188+0x5400] ;  /* 0x00540000bc18783b */ /* 0x000fee0000004200 */
[C---:B-1----:R-:W-:Y:S08]  /*a300*/  HMMA.16816.F32 R136, R8.reuse, R4, R76 ;  /* 0x000000040888723c */ /* 0x042ff0000000184c */
[----:B------:R-:W-:Y:S08]  /*a310*/  HMMA.16816.F32 R148, R8, R6, R72 ;  /* 0x000000060894723c */ /* 0x000ff00000001848 */
[C---:B------:R-:W-:Y:S08]  /*a320*/  HMMA.16816.F32 R56, R48.reuse, R4, R56 ;  /* 0x000000043038723c */ /* 0x040ff00000001838 */
[----:B------:R-:W-:Y:S01]  /*a330*/  HMMA.16816.F32 R44, R48, R6, R28 ;  /* 0x00000006302c723c */ /* 0x000fe2000000181c */
[----:B------:R-:W1:Y:S07]  /*a340*/  LDSM.16.MT88.4 R4, [R190+0x5800] ;  /* 0x00580000be04783b */ /* 0x000e6e0000004200 */
[-C--:B--2---:R-:W-:Y:S08]  /*a350*/  HMMA.16816.F32 R152, R8, R12.reuse, R64 ;  /* 0x0000000c0898723c */ /* 0x084ff00000001840 */
[----:B------:R-:W-:Y:S08]  /*a360*/  HMMA.16816.F32 R28, R48, R12, R52 ;  /* 0x0000000c301c723c */ /* 0x000ff00000001834 */
[-C--:B------:R-:W-:Y:S01]  /*a370*/  HMMA.16816.F32 R160, R8, R14.reuse, R160 ;  /* 0x0000000e08a0723c */ /* 0x080fe200000018a0 */
[----:B------:R-:W2:Y:S07]  /*a380*/  LDSM.16.MT88.4 R8, [R188+0x5800] ;  /* 0x00580000bc08783b */ /* 0x000eae0000004200 */
[----:B------:R-:W-:Y:S08]  /*a390*/  HMMA.16816.F32 R32, R48, R14, R32 ;  /* 0x0000000e3020723c */ /* 0x000ff00000001820 */
[-C--:B------:R-:W-:Y:S08]  /*a3a0*/  HMMA.16816.F32 R152, R20, R16.reuse, R152 ;  /* 0x000000101498723c */ /* 0x080ff00000001898 */
[----:B------:R-:W-:Y:S08]  /*a3b0*/  HMMA.16816.F32 R12, R80, R16, R28 ;  /* 0x00000010500c723c */ /* 0x000ff0000000181c */
[-C--:B------:R-:W-:Y:S08]  /*a3c0*/  HMMA.16816.F32 R160, R20, R18.reuse, R160 ;  /* 0x0000001214a0723c */ /* 0x080ff000000018a0 */
[----:B------:R-:W-:Y:S08]  /*a3d0*/  HMMA.16816.F32 R16, R80, R18, R32 ;  /* 0x000000125010723c */ /* 0x000ff00000001820 */
[-C--:B-1----:R-:W-:Y:S08]  /*a3e0*/  HMMA.16816.F32 R152, R68, R4.reuse, R152 ;  /* 0x000000044498723c */ /* 0x082ff00000001898 */
        /* <DEDUP_REMOVED lines=9> */
[----:B------:R-:W-:-:S03]  /*a480*/  FADD.FTZ R0, R244, R3 ;  /* 0x00000003f4007221 */ /* 0x000fc60000010000 */
        /* <DEDUP_REMOVED lines=102> */
[----:B------:R-:W-:Y:S01]  /*aaf0*/  IMAD.MOV.U32 R43, RZ, RZ, R239 ;  /* 0x000000ffff2b7224 */ /* 0x000fe200078e00ef */
[----:B------:R-:W-:Y:S01]  /*ab00*/  HMMA.16816.F32 R24, R80, R26, R44 ;  /* 0x0000001a5018723c */ /* 0x000fe2000000182c */
[----:B------:R1:W-:Y:S03]  /*ab10*/  STL [R1+0x5c], R4 ;  /* 0x00005c0401007387 */ /* 0x0003e60000100800 */
[----:B------:R-:W-:Y:S01]  /*ab20*/  ISETP.GT.AND P0, PT, R183, R43, PT ;  /* 0x0000002bb700720c */ /* 0x000fe20003f04270 */
[----:B------:R1:W-:Y:S03]  /*ab30*/  STL [R1+0x64], R251 ;  /* 0x000064fb01007387 */ /* 0x0003e60000100800 */
[C---:B--2---:R-:W-:Y:S01]  /*ab40*/  HMMA.16816.F32 R136, R68.reuse, R8, R136 ;  /* 0x000000084488723c */ /* 0x044fe20000001888 */
[----:B------:R1:W-:Y:S04]  /*ab50*/  STL [R1+0x60], R2 ;  /* 0x0000600201007387 */ /* 0x0003e80000100800 */
[----:B------:R1:W-:Y:S03]  /*ab60*/  STL [R1+0x68], R252 ;  /* 0x000068fc01007387 */ /* 0x0003e60000100800 */
[----:B------:R-:W-:Y:S08]  /*ab70*/  HMMA.16816.F32 R148, R68, R10, R148 ;  /* 0x0000000a4494723c */ /* 0x000ff00000001894 */
[C---:B------:R-:W-:Y:S08]  /*ab80*/  HMMA.16816.F32 R140, R96.reuse, R8, R140 ;  /* 0x00000008608c723c */ /* 0x040ff0000000188c */
[----:B------:R-:W-:Y:S08]  /*ab90*/  HMMA.16816.F32 R8, R96, R10, R24 ;  /* 0x0000000a6008723c */ /* 0x000ff00000001818 */
[C---:B------:R-:W-:Y:S08]  /*aba0*/  HMMA.16816.F32 R136, R92.reuse, R144, R136 ;  /* 0x000000905c88723c */ /* 0x040ff00000001888 */
[C---:B------:R-:W-:Y:S08]  /*abb0*/  HMMA.16816.F32 R148, R92.reuse, R146, R148 ;  /* 0x000000925c94723c */ /* 0x040ff00000001894 */
[C---:B------:R-:W-:Y:S08]  /*abc0*/  HMMA.16816.F32 R152, R92.reuse, R164, R152 ;  /* 0x000000a45c98723c */ /* 0x040ff00000001898 */
[----:B------:R-:W-:Y:S08]  /*abd0*/  HMMA.16816.F32 R160, R92, R166, R160 ;  /* 0x000000a65ca0723c */ /* 0x000ff000000018a0 */
[C---:B------:R-:W-:Y:S08]  /*abe0*/  HMMA.16816.F32 R140, R100.reuse, R144, R140 ;  /* 0x00000090648c723c */ /* 0x040ff0000000188c */
[C---:B------:R-:W-:Y:S08]  /*abf0*/  HMMA.16816.F32 R156, R100.reuse, R164, R12 ;  /* 0x000000a4649c723c */ /* 0x040ff0000000180c */
[C---:B------:R-:W-:Y:S08]  /*ac00*/  HMMA.16816.F32 R144, R100.reuse, R146, R8 ;  /* 0x000000926490723c */ /* 0x040ff00000001808 */
[----:B------:R-:W-:Y:S01]  /*ac10*/  HMMA.16816.F32 R164, R100, R166, R16 ;  /* 0x000000a664a4723c */ /* 0x000fe20000001810 */
[----:B------:R-:W-:-:S04]  /*ac20*/  NOP ;  /* 0x0000000000007918 */ /* 0x000fc80000000000 */
[----:B-1----:R-:W-:-:S15]  /*ac30*/  @!P0 BRA `(.L_x_937) ;  /* 0x0000009000388947 */ /* 0x002fde0003800000 */
[----:B------:R-:W2:Y:S01]  /*ac40*/  LDL R249, [R1+0x38] ;  /* 0x0000380001f97983 */ /* 0x000ea20000100800 */
[----:B------:R-:W-:-:S04]  /*ac50*/  DEPBAR.LE SB0, 0x0 ;  /* 0x000080000000791a */ /* 0x000fc80000000000 */
[----:B------:R-:W3:Y:S04]  /*ac60*/  LDL R230, [R1+0x58] ;  /* 0x0000580001e67983 */ /* 0x000ee80000100800 */
[----:B------:R-:W4:Y:S04]  /*ac70*/  LDL R234, [R1+0x54] ;  /* 0x0000540001ea7983 */ /* 0x000f280000100800 */
[----:B------:R-:W4:Y:S01]  /*ac80*/  LDL R238, [R1+0x6c] ;  /* 0x00006c0001ee7983 */ /* 0x000f220000100800 */
[C---:B------:R-:W-:Y:S01]  /*ac90*/  IMAD.SHL.U32 R4, R202.reuse, 0x20, RZ ;  /* 0x00000020ca047824 */ /* 0x040fe200078e00ff */
[----:B------:R-:W-:Y:S01]  /*aca0*/  SHF.L.U64.HI R5, R202, 0x5, R203 ;  /* 0x00000005ca057819 */ /* 0x000fe200000102cb */
[----:B------:R-:W-:Y:S01]  /*acb0*/  BAR.SYNC.DEFER_BLOCKING 0x0 ;  /* 0x0000000000007b1d */ /* 0x000fe20000010000 */
[----:B--2---:R-:W-:-:S04]  /*acc0*/  VIADD R0, R249, 0xfffffffe ;  /* 0xfffffffef9007836 */ /* 0x004fc80000000000 */
[----:B------:R-:W-:-:S04]  /*acd0*/  IMAD.WIDE.U32 R2, R0, R202, RZ ;  /* 0x000000ca00027225 */ /* 0x000fc800078e00ff */
[----:B------:R-:W-:Y:S01]  /*ace0*/  IMAD R9, R0, R203, R3 ;  /* 0x000000cb00097224 */ /* 0x000fe200078e0203 */
[----:B------:R-:W-:-:S04]  /*acf0*/  LEA R0, P0, R2, R4, 0x7 ;  /* 0x0000000402007211 */ /* 0x000fc800078038ff */
[----:B------:R-:W-:Y:S02]  /*ad00*/  IADD3 R7, P1, PT, R0, R4, RZ ;  /* 0x0000000400077210 */ /* 0x000fe40007f3e0ff */
[----:B------:R-:W-:Y:S02]  /*ad10*/  LEA.HI.X R3, R2, R5, R9, 0x7, P0 ;  /* 0x0000000502037211 */ /* 0x000fe400000f3c09 */
[----:B------:R-:W-:Y:S02]  /*ad20*/  LEA R12, P0, R202, R0, 0x6 ;  /* 0x00000000ca0c7211 */ /* 0x000fe400078030ff */
[-C--:B---3--:R-:W-:Y:S01]  /*ad30*/  LEA R10, P3, R2, R230.reuse, 0x8 ;  /* 0x000000e6020a7211 */ /* 0x088fe200078640ff */
[----:B------:R-:W-:Y:S01]  /*ad40*/  IMAD.X R5, R3, 0x1, R5, P1 ;  /* 0x0000000103057824 */ /* 0x000fe200008e0605 */
[-C--:B------:R-:W-:Y:S02]  /*ad50*/  LEA R8, P2, R0, R230.reuse, 0x1 ;  /* 0x000000e600087211 */ /* 0x080fe400078408ff */
[----:B------:R-:W-:-:S02]  /*ad60*/  LEA R6, P1, R7, R230, 0x1 ;  /* 0x000000e607067211 */ /* 0x000fc400078208ff */
[----:B------:R-:W-:Y:S02]  /*ad70*/  LEA.HI.X R13, R202, R3, R203, 0x6, P0 ;  /* 0x00000003ca0d7211 */ /* 0x000fe400000f34cb */
[----:B------:R-:W-:Y:S02]  /*ad80*/  LEA R4, P0, R12, R230, 0x1 ;  /* 0x000000e60c047211 */ /* 0x000fe400078008ff */
[-C--:B----4-:R-:W-:Y:S02]  /*ad90*/  LEA.HI.X R11, R2, R234.reuse, R9, 0x8, P3 ;  /* 0x000000ea020b7211 */ /* 0x090fe400018f4409 */
[-C--:B------:R-:W-:Y:S02]  /*ada0*/  LEA.HI.X R9, R0, R234.reuse, R3, 0x1, P2 ;  /* 0x000000ea00097211 */ /* 0x080fe400010f0c03 */
[-C--:B------:R-:W-:Y:S01]  /*adb0*/  LEA.HI.X R7, R7, R234.reuse, R5, 0x1, P1 ;  /* 0x000000ea07077211 */ /* 0x080fe200008f0c05 */
[----:B------:R-:W-:Y:S01]  /*adc0*/  @!PT LDS RZ, [RZ] ;  /* 0x00000000fffff984 */ /* 0x000fe20000000800 */
[----:B------:R-:W-:Y:S01]  /*add0*/  @!PT LDS RZ, [RZ] ;  /* 0x00000000fffff984 */ /* 0x000fe20000000800 */
[----:B------:R-:W-:Y:S01]  /*ade0*/  @!PT LDS RZ, [RZ] ;  /* 0x00000000fffff984 */ /* 0x000fe20000000800 */
[----:B------:R-:W-:Y:S01]  /*adf0*/  LDGSTS.E.BYPASS.LTC128B.128 [R250+0x4000], desc[UR20][R10.64] ;  /* 0x040000000afa7fae */ /* 0x000fe2000b981a14 */
[----:B------:R-:W-:-:S03]  /*ae00*/  LEA.HI.X R5, R12, R234, R13, 0x1, P0 ;  /* 0x000000ea0c057211 */ /* 0x000fc600000f0c0d */
[----:B------:R-:W-:Y:S04]  /*ae10*/  LDGSTS.E.BYPASS.LTC128B.128 [R250+0x4800], desc[UR20][R8.64] ;  /* 0x0480000008fa7fae */ /* 0x000fe8000b981a14 */
[----:B------:R-:W-:Y:S04]  /*ae20*/  LDGSTS.E.BYPASS.LTC128B.128 [R250+0x5000], desc[UR20][R6.64] ;  /* 0x0500000006fa7fae */ /* 0x000fe8000b981a14 */
[----:B------:R1:W-:Y:S04]  /*ae30*/  LDGSTS.E.BYPASS.LTC128B.128 [R250+0x5800], desc[UR20][R4.64] ;  /* 0x0580000004fa7fae */ /* 0x0003e8000b981a14 */
[----:B-----5:R-:W-:Y:S04]  /*ae40*/  LDSM.16.M88.4 R52, [R189+0x3c00] ;  /* 0x003c0000bd34783b */ /* 0x020fe80000000200 */
        /* <DEDUP_REMOVED lines=8> */
[----:B------:R-:W-:Y:S04]  /*aed0*/  LDSM.16.M88.4 R8, [R193+0x1000] ;  /* 0x00100000c108783b */ /* 0x000fe80000000200 */
[----:B------:R-:W4:Y:S04]  /*aee0*/  LDSM.16.M88.4 R84, [R191+0x3c00] ;  /* 0x003c0000bf54783b */ /* 0x000f280000000200 */
[----:B------:R-:W4:Y:S04]  /*aef0*/  LDSM.16.M88.4 R16, [R191+0x3800] ;  /* 0x00380000bf10783b */ /* 0x000f280000000200 */
[----:B------:R-:W4:Y:S04]  /*af00*/  LDSM.16.M88.4 R32, [R191+0x2800] ;  /* 0x00280000bf20783b */ /* 0x000f280000000200 */
[----:B------:R-:W4:Y:S04]  /*af10*/  LDSM.16.M88.4 R28, [R191+0x2c00] ;  /* 0x002c0000bf1c783b */ /* 0x000f280000000200 */
[----:B------:R-:W4:Y:S04]  /*af20*/  LDSM.16.M88.4 R24, [R191+0x3000] ;  /* 0x00300000bf18783b */ /* 0x000f280000000200 */
[----:B------:R-:W4:Y:S01]  /*af30*/  LDSM.16.M88.4 R12, [R192] ;  /* 0x00000000c00c783b */ /* 0x000f220000000200 */
[C---:B-1----:R-:W-:Y:S03]  /*af40*/  HMMA.16816.F32 R92, R4.reuse, R52, RZ ;  /* 0x00000034045c723c */ /* 0x042fe600000018ff */
[----:B------:R-:W1:Y:S04]  /*af50*/  LDSM.16.M88.4 R20, [R191+0x3400] ;  /* 0x00340000bf14783b */ /* 0x000e680000000200 */
[----:B------:R-:W1:Y:S01]  /*af60*/  LDSM.16.M88.4 R48, [R191+0x2000] ;  /* 0x00200000bf30783b */ /* 0x000e620000000200 */
[----:B------:R-:W-:Y:S03]  /*af70*/  HMMA.16816.F32 R124, R4, R80, RZ ;  /* 0x00000050047c723c */ /* 0x000fe600000018ff */
[----:B------:R-:W1:Y:S01]  /*af80*/  LDSM.16.M88.4 R44, [R191+0x2400] ;  /* 0x00240000bf2c783b */ /* 0x000e620000000200 */
[----:B------:R-:W-:-:S03]  /*af90*/  IMAD.MOV.U32 R230, RZ, RZ, R238 ;  /* 0x000000ffffe67224 */ /* 0x000fc600078e00ee */
[----:B------:R-:W0:Y:S01]  /*afa0*/  LDGDEPBAR ;  /* 0x00000000000079af */ /* 0x000e220000000000 */
[C---:B------:R-:W-:Y:S08]  /*afb0*/  HMMA.16816.F32 R116, R4.reuse, R76, RZ ;  /* 0x0000004c0474723c */ /* 0x040ff000000018ff */
[C---:B------:R-:W-:Y:S08]  /*afc0*/  HMMA.16816.F32 R112, R4.reuse, R72, RZ ;  /* 0x000000480470723c */ /* 0x040ff000000018ff */
[C---:B------:R-:W-:Y:S08]  /*afd0*/  HMMA.16816.F32 R108, R4.reuse, R68, RZ ;  /* 0x00000044046c723c */ /* 0x040ff000000018ff */
        /* <DEDUP_REMOVED lines=11> */
[C---:B----4-:R-:W-:Y:S08]  /*b090*/  HMMA.16816.F32 R4, R8.reuse, R84, R92 ;  /* 0x000000540804723c */ /* 0x050ff0000000185c */
[----:B------:R-:W-:Y:S11]  /*b0a0*/  HMMA.16816.F32 R184, R8, R16, R96 ;  /* 0x0000001008b8723c */ /* 0x000ff60000001860 */
[----:B------:R-:W-:Y:S01]  /*b0b0*/  IMAD.MOV.U32 R199, RZ, RZ, R4 ;  /* 0x000000ffffc77224 */ /* 0x000fe200078e0004 */
[----:B------:R-:W-:Y:S01]  /*b0c0*/  STL.64 [R1+0x30], R6 ;  /* 0x0000300601007387 */ /* 0x000fe20000100a00 */
[----:B------:R-:W-:-:S03]  /*b0d0*/  IMAD.MOV.U32 R42, RZ, RZ, R5 ;  /* 0x000000ffff2a7224 */ /* 0x000fc600078e0005 */
[----:B------:R-:W2:Y:S01]  /*b0e0*/  LDSM.16.M88.4 R4, [R193] ;  /* 0x00000000c104783b */ /* 0x000ea20000000200 */
[----:B------:R-:W-:Y:S01]  /*b0f0*/  HMMA.16816.F32 R232, R8, R32, R112 ;  /* 0x0000002008e8723c */ /* 0x000fe20000001870 */
[----:B------:R-:W-:Y:S01]  /*b100*/  IMAD.MOV.U32 R248, RZ, RZ, R230 ;  /* 0x000000fffff87224 */ /* 0x000fe200078e00e6 */
[----:B------:R-:W-:-:S06]  /*b110*/  DEPBAR.LE SB0, 0x0 ;  /* 0x000080000000791a */ /* 0x000fcc0000000000 */
[C---:B------:R-:W-:Y:S08]  /*b120*/  HMMA.16816.F32 R236, R8.reuse, R28, R108 ;  /* 0x0000001c08ec723c */ /* 0x040ff0000000186c */
[----:B------:R-:W-:Y:S08]  /*b130*/  HMMA.16816.F32 R240, R8, R24, R104 ;  /* 0x0000001808f0723c */ /* 0x000ff00000001868 */
[C---:B------:R-:W-:Y:S08]  /*b140*/  HMMA.16816.F32 R112, R12.reuse, R80, RZ ;  /* 0x000000500c70723c */ /* 0x040ff000000018ff */
[----:B------:R-:W-:Y:S08]  /*b150*/  HMMA.16816.F32 R108, R12, R82, RZ ;  /* 0x000000520c6c723c */ /* 0x000ff000000018ff */
[----:B-1----:R-:W-:Y:S08]  /*b160*/  HMMA.16816.F32 R244, R8, R20, R100 ;  /* 0x0000001408f4723c */ /* 0x002ff00000001864 */
[C---:B------:R-:W-:Y:S08]  /*b170*/  HMMA.16816.F32 R80, R12.reuse, R76, RZ ;  /* 0x0000004c0c50723c */ /* 0x040ff000000018ff */
[----:B------:R-:W-:Y:S01]  /*b180*/  HMMA.16816.F32 R104, R12, R78, RZ ;  /* 0x0000004e0c68723c */ /* 0x000fe200000018ff */
[----:B------:R-:W-:-:S07]  /*b190*/  IMAD.MOV.U32 R3, RZ, RZ, R185 ;  /* 0x000000ffff037224 */ /* 0x000fce00078e00b9 */
[----:B------:R-:W-:Y:S01]  /*b1a0*/  HMMA.16816.F32 R76, R12, R72, RZ ;  /* 0x000000480c4c723c */ /* 0x000fe200000018ff */
[----:B------:R-:W-:-:S07]  /*b1b0*/  IMAD.MOV.U32 R2, RZ, RZ, R184 ;  /* 0x000000ffff027224 */ /* 0x000fce00078e00b8 */
[----:B------:R-:W-:Y:S01]  /*b1c0*/  HMMA.16816.F32 R100, R12, R74, RZ ;  /* 0x0000004a0c64723c */ /* 0x000fe200000018ff */
[----:B------:R-:W-:-:S07]  /*b1d0*/  IMAD.MOV.U32 R41, RZ, RZ, R187 ;  /* 0x000000ffff297224 */ /* 0x000fce00078e00bb */
[----:B------:R-:W-:Y:S01]  /*b1e0*/  HMMA.16816.F32 R72, R12, R68, RZ ;  /* 0x000000440c48723c */ /* 0x000fe200000018ff */
[----:B------:R-:W-:-:S07]  /*b1f0*/  IMAD.MOV.U32 R36, RZ, RZ, R186 ;  /* 0x000000ffff247224 */ /* 0x000fce00078e00ba */
[----:B------:R-:W-:Y:S08]  /*b200*/  HMMA.16816.F32 R96, R12, R70, RZ ;  /* 0x000000460c60723c */ /* 0x000ff000000018ff */
[----:B------:R-:W-:Y:S08]  /*b210*/  HMMA.16816.F32 R228, R8, R86, R88 ;  /* 0x0000005608e4723c */ /* 0x000ff00000001858 */
        /* <DEDUP_REMOVED lines=16> */
[----:B------:R-:W-:Y:S01]  /*b320*/  HMMA.16816.F32 R12, R12, R54, RZ ;  /* 0x000000360c0c723c */ /* 0x000fe200000018ff */
[----:B------:R-:W-:-:S07]  /*b330*/  IMAD R0, R249, 0x80, R248 ;  /* 0x00000080f9007824 */ /* 0x000fce00078e02f8 */
[C---:B--2---:R-:W-:Y:S08]  /*b340*/  HMMA.16816.F32 R168, R4.reuse, R32, R76 ;  /* 0x0000002004a8723c */ /* 0x044ff0000000184c */
[C---:B------:R-:W-:Y:S08]  /*b350*/  HMMA.16816.F32 R132, R4.reuse, R28, R72 ;  /* 0x0000001c0484723c */ /* 0x040ff00000001848 */
[C---:B------:R-:W-:Y:S08]  /*b360*/  HMMA.16816.F32 R128, R4.reuse, R44, R80 ;  /* 0x0000002c0480723c */ /* 0x040ff00000001850 */
[C---:B------:R-:W-:Y:S08]  /*b370*/  HMMA.16816.F32 R116, R4.reuse, R48, R112 ;  /* 0x000000300474723c */ /* 0x040ff00000001870 */
[C---:B------:R-:W-:Y:S08]  /*b380*/  HMMA.16816.F32 R120, R4.reuse, R20, R64 ;  /* 0x000000140478723c */ /* 0x040ff00000001840 */
[C---:B------:R-:W-:Y:S08]  /*b390*/  HMMA.16816.F32 R112, R4.reuse, R16, R60 ;  /* 0x000000100470723c */ /* 0x040ff0000000183c */
[C---:B------:R-:W-:Y:S08]  /*b3a0*/  HMMA.16816.F32 R124, R4.reuse, R24, R68 ;  /* 0x00000018047c723c */ /* 0x040ff00000001844 */
[----:B------:R-:W-:Y:S01]  /*b3b0*/  HMMA.16816.F32 R172, R4, R84, R8 ;  /* 0x0000005404ac723c */ /* 0x000fe20000001808 */
[----:B------:R-:W-:-:S07]  /*b3c0*/  VIADD R10, R194, 0x8 ;  /* 0x00000008c20a7836 */ /* 0x000fce0000000000 */
[----:B------:R-:W-:Y:S01]  /*b3d0*/  HMMA.16816.F32 R68, R4, R26, R92 ;  /* 0x0000001a0444723c */ /* 0x000fe2000000185c */
[C---:B------:R-:W-:Y:S02]  /*b3e0*/  VIADD R27, R0.reuse, 0xffffff20 ;  /* 0xffffff20001b7836 */ /* 0x040fe40000000000 */
[----:B------:R-:W-:-:S05]  /*b3f0*/  VIADD R26, R0, 0xffffff21 ;  /* 0xffffff21001a7836 */ /* 0x000fca0000000000 */
[----:B------:R-:W-:Y:S01]  /*b400*/  HMMA.16816.F32 R72, R4, R22, R88 ;  /* 0x000000160448723c */ /* 0x000fe20000001858 */
[----:B------:R-:W-:Y:S01]  /*b410*/  VIADD R23, R0, 0xffffff30 ;  /* 0xffffff3000177836 */ /* 0x000fe20000000000 */
[----:B------:R-:W-:-:S06]  /*b420*/  ISETP.GT.AND P2, PT, R10, R27, PT ;  /* 0x0000001b0a00720c */ /* 0x000fcc0003f44270 */
[----:B------:R-:W-:Y:S01]  /*b430*/  HMMA.16816.F32 R64, R4, R30, R96 ;  /* 0x0000001e0440723c */ /* 0x000fe20000001860 */
[----:B------:R-:W-:Y:S01]  /*b440*/  VIADD R31, R0, 0xffffff10 ;  /* 0xffffff10001f7836 */ /* 0x000fe20000000000 */
[----:B------:R-:W-:-:S06]  /*b450*/  ISETP.GT.AND P5, PT, R10, R23, PT ;  /* 0x000000170a00720c */ /* 0x000fcc0003fa4270 */
[----:B------:R-:W-:Y:S01]  /*b460*/  HMMA.16816.F32 R92, R4, R86, R12 ;  /* 0x00000056045c723c */ /* 0x000fe2000000180c */
[----:B------:R-:W-:Y:S01]  /*b470*/  VIADD R14, R0, 0xffffff51 ;  /* 0xffffff51000e7836 */ /* 0x000fe20000000000 */
[----:B------:R-:W-:Y:S01]  /*b480*/  ISETP.GT.AND P3, PT, R10, R31, PT ;  /* 0x0000001f0a00720c */ /* 0x000fe20003f64270 */
[----:B------:R-:W-:Y:S01]  /*b490*/  VIADD R11, R0, 0xffffff60 ;  /* 0xffffff60000b7836 */ /* 0x000fe20000000000 */
[----:B------:R-:W-:-:S04]  /*b4a0*/  FSEL R81, R170, -INF , !P2 ;  /* 0xff800000aa517808 */ /* 0x000fc80005000000 */
[----:B------:R-:W-:Y:S01]  /*b4b0*/  HMMA.16816.F32 R48, R4, R50, R108 ;  /* 0x000000320430723c */ /* 0x000fe2000000186c */
[----:B------:R-:W-:Y:S01]  /*b4c0*/  ISETP.GT.AND P6, PT, R10, R26, PT ;  /* 0x0000001a0a00720c */ /* 0x000fe20003fc4270 */
[----:B------:R-:W-:Y:S01]  /*b4d0*/  VIADD R22, R0, 0xffffff31 ;  /* 0xffffff3100167836 */ /* 0x000fe20000000000 */
[----:B------:R-:W-:-:S05]  /*b4e0*/  ISETP.GT.AND P2, PT, R10, R14, PT ;  /* 0x0000000e0a00720c */ /* 0x000fca0003f44270 */
[----:B------:R-:W-:Y:S01]  /*b4f0*/  HMMA.16816.F32 R52, R4, R46, R104 ;  /* 0x0000002e0434723c */ /* 0x000fe20000001868 */
[----:B------:R-:W-:Y:S01]  /*b500*/  FSEL R104, R134, -INF , !P5 ;  /* 0xff80000086687808 */ /* 0x000fe20006800000 */
[----:B------:R-:W-:-:S06]  /*b510*/  VIADD R9, R194, 0x40 ;  /* 0x00000040c2097836 */ /* 0x000fcc0000000000 */
[----:B------:R-:W-:Y:S01]  /*b520*/  HMMA.16816.F32 R60, R4, R34, R100 ;  /* 0x00000022043c723c */ /* 0x000fe20000001864 */
[----:B------:R-:W-:-:S07]  /*b530*/  VIADD R35, R0, 0xffffff00 ;  /* 0xffffff0000237836 */ /* 0x000fce0000000000 */
[----:B------:R-:W-:Y:S01]  /*b540*/  HMMA.16816.F32 R88, R4, R18, R56 ;  /* 0x000000120458723c */ /* 0x000fe20000001838 */
[C---:B------:R-:W-:Y:S02]  /*b550*/  VIADD R4, R0.reuse, 0xffffff61 ;  /* 0xffffff6100047836 */ /* 0x040fe40000000000 */
[----:B------:R-:W-:Y:S01]  /*b560*/  VIADD R18, R0, 0xffffff41 ;  /* 0xffffff4100127836 */ /* 0x000fe20000000000 */
[----:B------:R-:W-:Y:S01]  /*b570*/  ISETP.GT.AND P1, PT, R10, R35, PT ;  /* 0x000000230a00720c */ /* 0x000fe20003f24270 */
[----:B------:R-:W-:Y:S01]  /*b580*/  VIADD R34, R0, 0xffffff01 ;  /* 0xffffff0100227836 */ /* 0x000fe20000000000 */
[----:B------:R-:W-:Y:S02]  /*b590*/  FSEL R59, R130, -INF , !P3 ;  /* 0xff800000823b7808 */ /* 0x000fe40005800000 */
[C---:B------:R-:W-:Y:S02]  /*b5a0*/  ISETP.GT.AND P5, PT, R10.reuse, R4, PT ;  /* 0x000000040a00720c */ /* 0x040fe40003fa4270 */
[----:B------:R-:W-:Y:S01]  /*b5b0*/  ISETP.GT.AND P3, PT, R10, R18, PT ;  /* 0x000000120a00720c */ /* 0x000fe20003f64270 */
[----:B------:R-:W-:Y:S01]  /*b5c0*/  IMAD.MOV.U32 R85, RZ, RZ, R2 ;  /* 0x000000ffff557224 */ /* 0x000fe200078e0002 */
[----:B------:R-:W-:Y:S01]  /*b5d0*/  FSEL R98, R171, -INF , !P6 ;  /* 0xff800000ab627808 */ /* 0x000fe20007000000 */
[C---:B------:R-:W-:Y:S01]  /*b5e0*/  VIADD R32, R0.reuse, 0xffffff09 ;  /* 0xffffff0900207836 */ /* 0x040fe20000000000 */
[----:B------:R-:W-:Y:S01]  /*b5f0*/  FSEL R130, R123, -INF , !P2 ;  /* 0xff8000007b827808 */ /* 0x000fe20005000000 */
        /* <DEDUP_REMOVED lines=8> */
[C---:B------:R-:W-:Y:S01]  /*b680*/  VIADD R28, R0.reuse, 0xffffff19 ;  /* 0xffffff19001c7836 */ /* 0x040fe20000000000 */
[----:B------:R-:W-:Y:S01]  /*b690*/  FSEL R118, R127, -INF , !P3 ;  /* 0xff8000007f767808 */ /* 0x000fe20005800000 */
[----:B------:R-:W-:Y:S01]  /*b6a0*/  VIADD R19, R0, 0xffffff40 ;  /* 0xffffff4000137836 */ /* 0x000fe20000000000 */
[----:B------:R-:W-:-:S02]  /*b6b0*/  ISETP.GT.AND P5, PT, R9, R31, PT ;  /* 0x0000001f0900720c */ /* 0x000fc40003fa4270 */
[----:B------:R-:W-:Y:S02]  /*b6c0*/  ISETP.GT.AND P0, PT, R10, R34, PT ;  /* 0x000000220a00720c */ /* 0x000fe40003f04270 */
[----:B------:R-:W-:Y:S01]  /*b6d0*/  ISETP.GT.AND P3, PT, R9, R35, PT ;  /* 0x000000230900720c */ /* 0x000fe20003f64270 */
[----:B------:R-:W-:Y:S01]  /*b6e0*/  VIADD R25, R0, 0xffffff28 ;  /* 0xffffff2800197836 */ /* 0x000fe20000000000 */
[----:B------:R-:W-:Y:S01]  /*b6f0*/  FSEL R114, R114, -INF , !P6 ;  /* 0xff80000072727808 */ /* 0x000fe20007000000 */
[----:B------:R-:W-:Y:S01]  /*b700*/  IMAD.MOV.U32 R108, RZ, RZ, R3 ;  /* 0x000000ffff6c7224 */ /* 0x000fe200078e0003 */
[----:B------:R-:W-:Y:S01]  /*b710*/  FSEL R103, R135, -INF , !P1 ;  /* 0xff80000087677808 */ /* 0x000fe20004800000 */
[C---:B------:R-:W-:Y:S01]  /*b720*/  VIADD R17, R0.reuse, 0xffffff48 ;  /* 0xffffff4800117836 */ /* 0x040fe20000000000 */
[----:B------:R-:W-:Y:S01]  /*b730*/  ISETP.GT.AND P6, PT, R9, R32, PT ;  /* 0x000000200900720c */ /* 0x000fe20003fc4270 */
[----:B------:R-:W-:Y:S01]  /*b740*/  VIADD R15, R0, 0xffffff50 ;  /* 0xffffff50000f7836 */ /* 0x000fe20000000000 */
[----:B------:R-:W-:Y:S01]  /*b750*/  FSEL R76, R224, -INF , !P5 ;  /* 0xff800000e04c7808 */ /* 0x000fe20006800000 */
[----:B------:R-:W-:Y:S01]  /*b760*/  VIADD R21, R0, 0xffffff38 ;  /* 0xffffff3800157836 */ /* 0x000fe20000000000 */
[----:B------:R-:W-:Y:S01]  /*b770*/  ISETP.GT.AND P4, PT, R10, R30, PT ;  /* 0x0000001e0a00720c */ /* 0x000fe20003f84270 */
[----:B------:R-:W-:Y:S01]  /*b780*/  VIADD R3, R0, 0xffffff71 ;  /* 0xffffff7100037836 */ /* 0x000fe20000000000 */
[----:B------:R-:W-:-:S02]  /*b790*/  FSEL R47, R119, -INF , !P0 ;  /* 0xff800000772f7808 */ /* 0x000fc40004000000 */
[----:B------:R-:W-:Y:S02]  /*b7a0*/  ISETP.GT.AND P1, PT, R10, R2, PT ;  /* 0x000000020a00720c */ /* 0x000fe40003f24270 */
[----:B------:R-:W-:Y:S02]  /*b7b0*/  FSEL R46, R212, -INF , !P3 ;  /* 0xff800000d42e7808 */ /* 0x000fe40005800000 */
[C---:B------:R-:W-:Y:S02]  /*b7c0*/  ISETP.GT.AND P5, PT, R9.reuse, R24, PT ;  /* 0x000000180900720c */ /* 0x040fe40003fa4270 */
[----:B------:R-:W-:Y:S02]  /*b7d0*/  ISETP.GT.AND P0, PT, R10, R19, PT ;  /* 0x000000130a00720c */ /* 0x000fe40003f04270 */
[C---:B------:R-:W-:Y:S02]  /*b7e0*/  ISETP.GT.AND P2, PT, R9.reuse, R33, PT ;  /* 0x000000210900720c */ /* 0x040fe40003f44270 */
[----:B------:R-:W-:-:S02]  /*b7f0*/  ISETP.GT.AND P3, PT, R9, R28, PT ;  /* 0x0000001c0900720c */ /* 0x000fc40003f64270 */
[----:B------:R-:W-:Y:S02]  /*b800*/  FSEL R58, R185, -INF , !P6 ;  /* 0xff800000b93a7808 */ /* 0x000fe40007000000 */
[----:B------:R-:W-:Y:S02]  /*b810*/  FSEL R77, R131, -INF , !P4 ;  /* 0xff800000834d7808 */ /* 0x000fe40006000000 */
[----:B------:R-:W-:Y:S02]  /*b820*/  FSEL R248, R174, -INF , !P1 ;  /* 0xff800000aef87808 */ /* 0x000fe40004800000 */
[----:B------:R-:W-:Y:S02]  /*b830*/  ISETP.GT.AND P6, PT, R9, R25, PT ;  /* 0x000000190900720c */ /* 0x000fe40003fc4270 */
[----:B------:R-:W-:Y:S01]  /*b840*/  FSEL R86, R177, -INF , !P5 ;  /* 0xff800000b1567808 */ /* 0x000fe20006800000 */
[----:B------:R-:W-:Y:S01]  /*b850*/  VIADD R29, R0, 0xffffff18 ;  /* 0xffffff18001d7836 */ /* 0x000fe20000000000 */
[----:B------:R-:W-:-:S02]  /*b860*/  ISETP.GT.AND P4, PT, R10, R15, PT ;  /* 0x0000000f0a00720c */ /* 0x000fc40003f84270 */
[----:B------:R-:W-:Y:S02]  /*b870*/  FSEL R119, R126, -INF , !P0 ;  /* 0xff8000007e777808 */ /* 0x000fe40004000000 */
[----:B------:R-:W-:Y:S02]  /*b880*/  ISETP.GT.AND P1, PT, R9, R30, PT ;  /* 0x0000001e0900720c */ /* 0x000fe40003f24270 */
[----:B------:R-:W-:Y:S02]  /*b890*/  FSEL R57, R184, -INF , !P2 ;  /* 0xff800000b8397808 */ /* 0x000fe40005000000 */
[----:B------:R-:W-:Y:S02]  /*b8a0*/  FSEL R80, R181, -INF , !P3 ;  /* 0xff800000b5507808 */ /* 0x000fe40005800000 */
[----:B------:R-:W-:Y:S02]  /*b8b0*/  ISETP.GT.AND P5, PT, R9, R17, PT ;  /* 0x000000110900720c */ /* 0x000fe40003fa4270 */
[----:B------:R-:W-:-:S02]  /*b8c0*/  ISETP.GT.AND P0, PT, R10, R3, PT ;  /* 0x000000030a00720c */ /* 0x000fc40003f04270 */
[C---:B------:R-:W-:Y:S02]  /*b8d0*/  ISETP.GT.AND P2, PT, R9.reuse, R26, PT ;  /* 0x0000001a0900720c */ /* 0x040fe40003f44270 */
[----:B------:R-:W-:Y:S01]  /*b8e0*/  ISETP.GT.AND P3, PT, R9, R21, PT ;  /* 0x000000150900720c */ /* 0x000fe20003f64270 */
[----:B------:R-:W-:Y:S01]  /*b8f0*/  IMAD.MOV.U32 R44, RZ, RZ, R199 ;  /* 0x000000ffff2c7224 */ /* 0x000fe200078e00c7 */
[----:B------:R-:W-:Y:S01]  /*b900*/  FSEL R84, R176, -INF , !P6 ;  /* 0xff800000b0547808 */ /* 0x000fe20007000000 */
[----:B------:R-:W-:Y:S01]  /*b910*/  VIADD R16, R0, 0xffffff49 ;  /* 0xffffff4900107836 */ /* 0x000fe20000000000 */
[----:B------:R-:W-:Y:S02]  /*b920*/  FSEL R131, R122, -INF , !P4 ;  /* 0xff8000007a837808 */ /* 0x000fe40006000000 */
[----:B------:R-:W-:Y:S02]  /*b930*/  FSEL R78, R225, -INF , !P1 ;  /* 0xff800000e14e7808 */ /* 0x000fe40004800000 */
[----:B------:R-:W-:-:S02]  /*b940*/  ISETP.GT.AND P6, PT, R9, R18, PT ;  /* 0x000000120900720c */ /* 0x000fc40003fc4270 */
[----:B------:R-:W-:Y:S01]  /*b950*/  FSEL R111, R208, -INF , !P5 ;  /* 0xff800000d06f7808 */ /* 0x000fe20006800000 */
[----:B------:R-:W-:Y:S01]  /*b960*/  VIADD R12, R0, 0xffffff59 ;  /* 0xffffff59000c7836 */ /* 0x000fe20000000000 */
[----:B------:R-:W-:Y:S02]  /*b970*/  ISETP.GT.AND P4, PT, R9, R34, PT ;  /* 0x000000220900720c */ /* 0x000fe40003f84270 */
[----:B------:R-:W-:Y:S02]  /*b980*/  FSEL R199, R175, -INF , !P0 ;  /* 0xff800000afc77808 */ /* 0x000fe40004000000 */
[----:B------:R-:W-:Y:S02]  /*b990*/  ISETP.GT.AND P1, PT, R9, R23, PT ;  /* 0x000000170900720c */ /* 0x000fe40003f24270 */
[----:B------:R-:W-:Y:S02]  /*b9a0*/  FSEL R83, R233, -INF , !P2 ;  /* 0xff800000e9537808 */ /* 0x000fe40005000000 */
[----:B------:R-:W-:-:S02]  /*b9b0*/  FSEL R101, R204, -INF , !P3 ;  /* 0xff800000cc657808 */ /* 0x000fc40005800000 */
[C---:B------:R-:W-:Y:S02]  /*b9c0*/  ISETP.GT.AND P5, PT, R9.reuse, R4, PT ;  /* 0x000000040900720c */ /* 0x040fe40003fa4270 */
[C---:B------:R-:W-:Y:S02]  /*b9d0*/  ISETP.GT.AND P0, PT, R9.reuse, R29, PT ;  /* 0x0000001d0900720c */ /* 0x040fe40003f04270 */
[C---:B------:R-:W-:Y:S02]  /*b9e0*/  ISETP.GT.AND P2, PT, R9.reuse, R19, PT ;  /* 0x000000130900720c */ /* 0x040fe40003f44270 */
[----:B------:R-:W-:Y:S02]  /*b9f0*/  ISETP.GT.AND P3, PT, R9, R14, PT ;  /* 0x0000000e0900720c */ /* 0x000fe40003f64270 */
[----:B------:R-:W-:Y:S01]  /*ba00*/  FSEL R110, R241, -INF , !P6 ;  /* 0xff800000f16e7808 */ /* 0x000fe20007000000 */
[C---:B------:R-:W-:Y:S01]  /*ba10*/  VIADD R20, R0.reuse, 0xffffff39 ;  /* 0xffffff3900147836 */ /* 0x040fe20000000000 */
[----:B------:R-:W-:Y:S01]  /*ba20*/  FSEL R56, R213, -INF , !P4 ;  /* 0xff800000d5387808 */ /* 0x000fe20006000000 */
[----:B------:R-:W-:Y:S01]  /*ba30*/  VIADD R13, R0, 0xffffff58 ;  /* 0xffffff58000d7836 */ /* 0x000fe20000000000 */
[----:B------:R-:W-:Y:S01]  /*ba40*/  FSEL R97, R236, -INF , !P1 ;  /* 0xff800000ec617808 */ /* 0x000fe20004800000 */
[C---:B------:R-:W-:Y:S01]  /*ba50*/  VIADD R7, R0.reuse, 0xffffff68 ;  /* 0xffffff6800077836 */ /* 0x040fe20000000000 */
[C---:B------:R-:W-:Y:S01]  /*ba60*/  ISETP.GT.AND P6, PT, R9.reuse, R11, PT ;  /* 0x0000000b0900720c */ /* 0x040fe20003fc4270 */
[----:B------:R-:W-:Y:S01]  /*ba70*/  VIADD R6, R0, 0xffffff69 ;  /* 0xffffff6900067836 */ /* 0x000fe20000000000 */
[----:B------:R-:W-:Y:S01]  /*ba80*/  FSEL R87, R108, -INF , !P5 ;  /* 0xff8000006c577808 */ /* 0x000fe20006800000 */
[C---:B------:R-:W-:Y:S01]  /*ba90*/  VIADD R5, R0.reuse, 0xffffff78 ;  /* 0xffffff7800057836 */ /* 0x040fe20000000000 */
[C---:B------:R-:W-:Y:S01]  /*baa0*/  ISETP.GT.AND P4, PT, R9.reuse, R27, PT ;  /* 0x0000001b0900720c */ /* 0x040fe20003f84270 */
[----:B------:R-:W-:Y:S01]  /*bab0*/  VIADD R8, R0, 0xffffff79 ;  /* 0xffffff7900087836 */ /* 0x000fe20000000000 */
[----:B------:R-:W-:Y:S01]  /*bac0*/  FSEL R79, R180, -INF , !P0 ;  /* 0xff800000b44f7808 */ /* 0x000fe20004000000 */
[----:B------:R-:W-:Y:S01]  /*bad0*/  VIADD R0, R194, 0x48 ;  /* 0x00000048c2007836 */ /* 0x000fe20000000000 */
[----:B------:R-:W-:-:S02]  /*bae0*/  ISETP.GT.AND P1, PT, R9, R16, PT ;  /* 0x000000100900720c */ /* 0x000fc40003f24270 */
[----:B------:R-:W-:Y:S02]  /*baf0*/  FSEL R109, R240, -INF , !P2 ;  /* 0xff800000f06d7808 */ /* 0x000fe40005000000 */
[----:B------:R-:W-:Y:S02]  /*bb00*/  FSEL R126, R245, -INF , !P3 ;  /* 0xff800000f57e7808 */ /* 0x000fe40005800000 */
[----:B------:R-:W-:Y:S02]  /*bb10*/  ISETP.GT.AND P5, PT, R194, R35, PT ;  /* 0x00000023c200720c */ /* 0x000fe40003fa4270 */
[C---:B------:R-:W-:Y:S02]  /*bb20*/  ISETP.GT.AND P0, PT, R9.reuse, R22, PT ;  /* 0x000000160900720c */ /* 0x040fe40003f04270 */
[C---:B------:R-:W-:Y:S01]  /*bb30*/  ISETP.GT.AND P2, PT, R9.reuse, R12, PT ;  /* 0x0000000c0900720c */ /* 0x040fe20003f44270 */
[----:B------:R-:W-:Y:S01]  /*bb40*/  BAR.SYNC.DEFER_BLOCKING 0x0 ;  /* 0x0000000000007b1d */ /* 0x000fe20000010000 */
[----:B------:R-:W-:Y:S01]  /*bb50*/  ISETP.GT.AND P3, PT, R9, R2, PT ;  /* 0x000000020900720c */ /* 0x000fe20003f64270 */
[----:B------:R-:W-:Y:S01]  /*bb60*/  IMAD.MOV.U32 R224, RZ, RZ, R41 ;  /* 0x000000ffffe07224 */ /* 0x000fe200078e0029 */
[----:B------:R-:W-:-:S02]  /*bb70*/  FSEL R85, R85, -INF , !P6 ;  /* 0xff80000055557808 */ /* 0x000fc40007000000 */
[----:B------:R-:W-:Y:S02]  /*bb80*/  FSEL R82, R232, -INF , !P4 ;  /* 0xff800000e8527808 */ /* 0x000fe40006000000 */
[----:B------:R-:W-:Y:S02]  /*bb90*/  FSEL R115, R209, -INF , !P1 ;  /* 0xff800000d1737808 */ /* 0x000fe40004800000 */
[C---:B------:R-:W-:Y:S02]  /*bba0*/  ISETP.GT.AND P6, PT, R9.reuse, R3, PT ;  /* 0x000000030900720c */ /* 0x040fe40003fc4270 */
[----:B------:R-:W-:Y:S02]  /*bbb0*/  FSEL R41, R116, -INF , !P5 ;  /* 0xff80000074297808 */ /* 0x000fe40006800000 */
[----:B------:R-:W-:Y:S02]  /*bbc0*/  ISETP.GT.AND P4, PT, R9, R20, PT ;  /* 0x000000140900720c */ /* 0x000fe40003f84270 */
[----:B------:R-:W-:-:S02]  /*bbd0*/  FSEL R100, R237, -INF , !P0 ;  /* 0xff800000ed647808 */ /* 0x000fc40004000000 */
[----:B------:R-:W-:Y:S02]  /*bbe0*/  ISETP.GT.AND P1, PT, R9, R7, PT ;  /* 0x000000070900720c */ /* 0x000fe40003f24270 */
[----:B------:R-:W-:Y:S02]  /*bbf0*/  FSEL R102, R44, -INF , !P3 ;  /* 0xff8000002c667808 */ /* 0x000fe40005800000 */
[----:B------:R-:W-:Y:S02]  /*bc00*/  FSEL R116, R217, -INF , !P2 ;  /* 0xff800000d9747808 */ /* 0x000fe40005000000 */
[----:B------:R-:W-:Y:S02]  /*bc10*/  ISETP.GT.AND P0, PT, R9, R15, PT ;  /* 0x0000000f0900720c */ /* 0x000fe40003f04270 */
[----:B------:R-:W-:Y:S02]  /*bc20*/  ISETP.GT.AND P3, PT, R0, R35, PT ;  /* 0x000000230000720c */ /* 0x000fe40003f64270 */
[----:B------:R-:W-:Y:S01]  /*bc30*/  ISETP.GT.AND P2, PT, R10, R32, PT ;  /* 0x000000200a00720c */ /* 0x000fe20003f44270 */
[----:B------:R-:W-:Y:S01]  /*bc40*/  IMAD.MOV.U32 R225, RZ, RZ, R36 ;  /* 0x000000ffffe17224 */ /* 0x000fe200078e0024 */
[----:B------:R-:W-:-:S02]  /*bc50*/  FSEL R106, R42, -INF , !P6 ;  /* 0xff8000002a6a7808 */ /* 0x000fc40007000000 */
[----:B------:R-:W-:Y:S02]  /*bc60*/  ISETP.GT.AND P5, PT, R9, R5, PT ;  /* 0x000000050900720c */ /* 0x000fe40003fa4270 */
[----:B------:R-:W-:Y:S02]  /*bc70*/  FSEL R107, R205, -INF , !P4 ;  /* 0xff800000cd6b7808 */ /* 0x000fe40006000000 */
[----:B------:R-:W-:Y:S02]  /*bc80*/  ISETP.GT.AND P6, PT, R194, R34, PT ;  /* 0x00000022c200720c */ /* 0x000fe40003fc4270 */
[----:B------:R-:W-:Y:S02]  /*bc90*/  FSEL R96, R220, -INF , !P1 ;  /* 0xff800000dc607808 */ /* 0x000fe40004800000 */
[----:B------:R-:W-:Y:S02]  /*bca0*/  ISETP.GT.AND P4, PT, R9, R13, PT ;  /* 0x0000000d0900720c */ /* 0x000fe40003f84270 */
[----:B------:R-:W-:-:S02]  /*bcb0*/  FSEL R122, R244, -INF , !P0 ;  /* 0xff800000f47a7808 */ /* 0x000fc40004000000 */
[----:B------:R-:W-:Y:S02]  /*bcc0*/  FSEL R36, R214, -INF , !P3 ;  /* 0xff800000d6247808 */ /* 0x000fe40005800000 */
[C---:B------:R-:W-:Y:S02]  /*bcd0*/  ISETP.GT.AND P1, PT, R10.reuse, R29, PT ;  /* 0x0000001d0a00720c */ /* 0x040fe40003f24270 */
[----:B------:R-:W-:Y:S02]  /*bce0*/  FSEL R51, R51, -INF , !P2 ;  /* 0xff80000033337808 */ /* 0x000fe40005000000 */
[C---:B------:R-:W-:Y:S02]  /*bcf0*/  ISETP.GT.AND P0, PT, R9.reuse, R6, PT ;  /* 0x000000060900720c */ /* 0x040fe40003f04270 */
[----:B------:R-:W-:Y:S02]  /*bd00*/  ISETP.GT.AND P3, PT, R9, R8, PT ;  /* 0x000000080900720c */ /* 0x000fe40003f64270 */
[----:B------:R-:W-:-:S02]  /*bd10*/  ISETP.GT.AND P2, PT, R10, R20, PT ;  /* 0x000000140a00720c */ /* 0x000fc40003f44270 */
[----:B------:R-:W-:Y:S02]  /*bd20*/  FSEL R105, R228, -INF , !P5 ;  /* 0xff800000e4697808 */ /* 0x000fe40006800000 */
[----:B------:R-:W-:Y:S02]  /*bd30*/  FSEL R9, R117, -INF , !P6 ;  /* 0xff80000075097808 */ /* 0x000fe40007000000 */
[----:B------:R-:W-:Y:S02]  /*bd40*/  ISETP.GT.AND P5, PT, R10, R25, PT ;  /* 0x000000190a00720c */ /* 0x000fe40003fa4270 */
[----:B------:R-:W-:Y:S02]  /*bd50*/  FSEL R117, R216, -INF , !P4 ;  /* 0xff800000d8757808 */ /* 0x000fe40006000000 */
[----:B------:R-:W-:Y:S02]  /*bd60*/  FSEL R54, R54, -INF , !P1 ;  /* 0xff80000036367808 */ /* 0x000fe40004800000 */
[----:B------:R-:W-:-:S02]  /*bd70*/  ISETP.GT.AND P4, PT, R10, R33, PT ;  /* 0x000000210a00720c */ /* 0x000fc40003f84270 */
[----:B------:R-:W-:Y:S02]  /*bd80*/  FSEL R99, R221, -INF , !P0 ;  /* 0xff800000dd637808 */ /* 0x000fe40004000000 */
[----:B------:R-:W-:Y:S02]  /*bd90*/  FSEL R108, R229, -INF , !P3 ;  /* 0xff800000e56c7808 */ /* 0x000fe40005800000 */
[C---:B------:R-:W-:Y:S02]  /*bda0*/  ISETP.GT.AND P1, PT, R10.reuse, R17, PT ;  /* 0x000000110a00720c */ /* 0x040fe40003f24270 */
[----:B------:R-:W-:Y:S02]  /*bdb0*/  FSEL R67, R67, -INF , !P2 ;  /* 0xff80000043437808 */ /* 0x000fe40005000000 */
[C---:B------:R-:W-:Y:S02]  /*bdc0*/  ISETP.GT.AND P0, PT, R10.reuse, R28, PT ;  /* 0x0000001c0a00720c */ /* 0x040fe40003f04270 */
[----:B------:R-:W-:-:S02]  /*bdd0*/  ISETP.GT.AND P3, PT, R10, R24, PT ;  /* 0x000000180a00720c */ /* 0x000fc40003f64270 */
[C---:B------:R-:W-:Y:S02]  /*bde0*/  ISETP.GT.AND P6, PT, R10.reuse, R13, PT ;  /* 0x0000000d0a00720c */ /* 0x040fe40003fc4270 */
[----:B------:R-:W-:Y:S02]  /*bdf0*/  ISETP.GT.AND P2, PT, R10, R6, PT ;  /* 0x000000060a00720c */ /* 0x000fe40003f44270 */
[----:B------:R-:W-:Y:S02]  /*be00*/  FSEL R62, R62, -INF , !P5 ;  /* 0xff8000003e3e7808 */ /* 0x000fe40006800000 */
[----:B------:R-:W-:Y:S02]  /*be10*/  ISETP.GT.AND P5, PT, R10, R7, PT ;  /* 0x000000070a00720c */ /* 0x000fe40003fa4270 */
[----:B------:R-:W-:Y:S02]  /*be20*/  FSEL R50, R50, -INF , !P4 ;  /* 0xff80000032327808 */ /* 0x000fe40006000000 */
        /* <DEDUP_REMOVED lines=8> */
[----:B------:R-:W-:Y:S02]  /*beb0*/  ISETP.GT.AND P3, PT, R10, R12, PT ;  /* 0x0000000c0a00720c */ /* 0x000fe40003f64270 */
[-C--:B------:R-:W-:Y:S02]  /*bec0*/  ISETP.GT.AND P6, PT, R194, R33.reuse, PT ;  /* 0x00000021c200720c */ /* 0x080fe40003fc4270 */
[----:B------:R-:W-:Y:S02]  /*bed0*/  ISETP.GT.AND P2, PT, R0, R33, PT ;  /* 0x000000210000720c */ /* 0x000fe40003f44270 */
[----:B------:R-:W-:Y:S01]  /*bee0*/  FSEL R90, R90, -INF , !P5 ;  /* 0xff8000005a5a7808 */ /* 0x000fe20006800000 */
[----:B------:R-:W-:Y:S01]  /*bef0*/  IMAD.MOV.U32 R232, RZ, RZ, R43 ;  /* 0x000000ffffe87224 */ /* 0x000fe200078e002b */
        /* <DEDUP_REMOVED lines=14> */
[----:B------:R-:W-:Y:S02]  /*bfe0*/  ISETP.GE.AND P5, PT, R34, R195, PT ;  /* 0x000000c32200720c */ /* 0x000fe40003fa6270 */
[----:B------:R-:W-:Y:S02]  /*bff0*/  FSEL R176, R94, -INF , !P4 ;  /* 0xff8000005eb07808 */ /* 0x000fe40006000000 */
[----:B------:R-:W-:Y:S02]  /*c000*/  FSEL R49, R41, -INF , !P1 ;  /* 0xff80000029317808 */ /* 0x000fe40004800000 */
[----:B------:R-:W-:Y:S02]  /*c010*/  FSEL R175, R95, -INF , !P0 ;  /* 0xff8000005faf7808 */ /* 0x000fe40004000000 */
[----:B------:R-:W-:-:S02]  /*c020*/  ISETP.GT.AND P1, PT, R0, R32, PT ;  /* 0x000000200000720c */ /* 0x000fc40003f24270 */
[----:B------:R-:W-:Y:S02]  /*c030*/  FSEL R94, R45, -INF , !P3 ;  /* 0xff8000002d5e7808 */ /* 0x000fe40005800000 */
[----:B------:R-:W-:Y:S02]  /*c040*/  FSEL R46, R46, -INF , !P6 ;  /* 0xff8000002e2e7808 */ /* 0x000fe40007000000 */
[C---:B------:R-:W-:Y:S02]  /*c050*/  ISETP.GE.AND P0, PT, R34.reuse, R196, PT ;  /* 0x000000c42200720c */ /* 0x040fe40003f06270 */
[----:B------:R-:W-:Y:S02]  /*c060*/  ISETP.GE.AND P3, PT, R34, R198, PT ;  /* 0x000000c62200720c */ /* 0x000fe40003f66270 */
[----:B------:R-:W-:Y:S02]  /*c070*/  ISETP.GT.AND P6, PT, R194, R31, PT ;  /* 0x0000001fc200720c */ /* 0x000fe40003fc4270 */
[----:B------:R-:W-:-:S02]  /*c080*/  FSEL R48, R9, -INF , !P5 ;  /* 0xff80000009307808 */ /* 0x000fc40006800000 */
[----:B------:R-:W-:Y:S02]  /*c090*/  ISETP.GT.AND P5, PT, R194, R30, PT ;  /* 0x0000001ec200720c */ /* 0x000fe40003fa4270 */
[----:B------:R-:W-:Y:S02]  /*c0a0*/  ISETP.GE.AND P4, PT, R34, R197, PT ;  /* 0x000000c52200720c */ /* 0x000fe40003f86270 */
[----:B------:R-:W-:Y:S02]  /*c0b0*/  FSEL R41, R187, -INF , !P1 ;  /* 0xff800000bb297808 */ /* 0x000fe40004800000 */
[----:B------:R-:W-:Y:S02]  /*c0c0*/  ISETP.GE.AND P1, PT, R33, R195, PT ;  /* 0x000000c32100720c */ /* 0x000fe40003f26270 */
[----:B------:R-:W-:Y:S02]  /*c0d0*/  FSEL R127, R47, -INF , !P0 ;  /* 0xff8000002f7f7808 */ /* 0x000fe40004000000 */
[----:B------:R-:W-:-:S02]  /*c0e0*/  FSEL R34, R128, -INF , !P6 ;  /* 0xff80000080227808 */ /* 0x000fc40007000000 */
[----:B------:R-:W-:Y:S02]  /*c0f0*/  FSEL R42, R42, -INF , !P3 ;  /* 0xff8000002a2a7808 */ /* 0x000fe40005800000 */
[----:B------:R-:W-:Y:S02]  /*c100*/  FSEL R45, R36, -INF , !P2 ;  /* 0xff800000242d7808 */ /* 0x000fe40005000000 */
[----:B------:R-:W-:Y:S02]  /*c110*/  ISETP.GT.AND P0, PT, R0, R31, PT ;  /* 0x0000001f0000720c */ /* 0x000fe40003f04270 */
[C---:B------:R-:W-:Y:S02]  /*c120*/  ISETP.GE.AND P6, PT, R33.reuse, R197, PT ;  /* 0x000000c52100720c */ /* 0x040fe40003fc6270 */
[-C--:B------:R-:W-:Y:S02]  /*c130*/  ISETP.GE.AND P3, PT, R32, R196.reuse, PT ;  /* 0x000000c42000720c */ /* 0x080fe40003f66270 */
[----:B------:R-:W-:-:S02]  /*c140*/  ISETP.GE.AND P2, PT, R33, R196, PT ;  /* 0x000000c42100720c */ /* 0x000fc40003f46270 */
[----:B------:R-:W-:Y:S02]  /*c150*/  FSEL R9, R129, -INF , !P5 ;  /* 0xff80000081097808 */ /* 0x000fe40006800000 */
[----:B------:R-:W-:Y:S02]  /*c160*/  ISETP.GE.AND P5, PT, R32, R195, PT ;  /* 0x000000c32000720c */ /* 0x000fe40003fa6270 */
[----:B------:R-:W-:Y:S02]  /*c170*/  FSEL R91, R43, -INF , !P1 ;  /* 0xff8000002b5b7808 */ /* 0x000fe40004800000 */
[----:B------:R-:W-:Y:S02]  /*c180*/  FSEL R10, R226, -INF , !P0 ;  /* 0xff800000e20a7808 */ /* 0x000fe40004000000 */
[----:B------:R-:W-:Y:S02]  /*c190*/  ISETP.GT.AND P1, PT, R0, R30, PT ;  /* 0x0000001e0000720c */ /* 0x000fe40003f24270 */
[----:B------:R-:W-:-:S02]  /*c1a0*/  FSEL R43, R57, -INF , !P6 ;  /* 0xff800000392b7808 */ /* 0x000fc40007000000 */
[----:B------:R-:W-:Y:S02]  /*c1b0*/  FSEL R51, R51, -INF , !P3 ;  /* 0xff80000033337808 */ /* 0x000fe40005800000 */
[----:B------:R-:W-:Y:S02]  /*c1c0*/  ISETP.GE.AND P0, PT, R33, R198, PT ;  /* 0x000000c62100720c */ /* 0x000fe40003f06270 */
[----:B------:R-:W-:Y:S02]  /*c1d0*/  FSEL R95, R50, -INF , !P2 ;  /* 0xff800000325f7808 */ /* 0x000fe40005000000 */
[-C--:B------:R-:W-:Y:S02]  /*c1e0*/  ISETP.GT.AND P6, PT, R194, R29.reuse, PT ;  /* 0x0000001dc200720c */ /* 0x080fe40003fc4270 */
[----:B------:R-:W-:Y:S02]  /*c1f0*/  ISETP.GT.AND P3, PT, R0, R29, PT ;  /* 0x0000001d0000720c */ /* 0x000fe40003f64270 */
[----:B------:R-:W-:-:S02]  /*c200*/  FSEL R36, R56, -INF , !P4 ;  /* 0xff80000038247808 */ /* 0x000fc40006000000 */
[----:B------:R-:W-:Y:S02]  /*c210*/  FSEL R50, R35, -INF , !P5 ;  /* 0xff80000023327808 */ /* 0x000fe40006800000 */
[C---:B------:R-:W-:Y:S02]  /*c220*/  ISETP.GE.AND P4, PT, R32.reuse, R197, PT ;  /* 0x000000c52000720c */ /* 0x040fe40003f86270 */
[----:B------:R-:W-:Y:S02]  /*c230*/  ISETP.GE.AND P2, PT, R32, R198, PT ;  /* 0x000000c62000720c */ /* 0x000fe40003f46270 */
[----:B------:R-:W-:Y:S02]  /*c240*/  ISETP.GT.AND P5, PT, R194, R28, PT ;  /* 0x0000001cc200720c */ /* 0x000fe40003fa4270 */
[----:B------:R-:W-:Y:S02]  /*c250*/  FSEL R32, R227, -INF , !P1 ;  /* 0xff800000e3207808 */ /* 0x000fe40004800000 */
        /* <DEDUP_REMOVED lines=14> */
[C---:B------:R-:W-:Y:S02]  /*c340*/  ISETP.GE.AND P2, PT, R30.reuse, R196, PT ;  /* 0x000000c41e00720c */ /* 0x040fe40003f46270 */
[----:B------:R-:W-:Y:S02]  /*c350*/  ISETP.GE.AND P0, PT, R30, R198, PT ;  /* 0x000000c61e00720c */ /* 0x000fe40003f06270 */
[----:B------:R-:W-:Y:S02]  /*c360*/  ISETP.GT.AND P6, PT, R194, R27, PT ;  /* 0x0000001bc200720c */ /* 0x000fe40003fc4270 */
[----:B------:R-:W-:Y:S02]  /*c370*/  FSEL R129, R9, -INF , !P5 ;  /* 0xff80000009817808 */ /* 0x000fe40006800000 */
        /* <DEDUP_REMOVED lines=8> */
[----:B------:R-:W-:Y:S02]  /*c400*/  ISETP.GT.AND P2, PT, R0, R27, PT ;  /* 0x0000001b0000720c */ /* 0x000fe40003f44270 */
[----:B------:R-:W-:Y:S02]  /*c410*/  ISETP.GE.AND P6, PT, R29, R197, PT ;  /* 0x000000c51d00720c */ /* 0x000fe40003fc6270 */
[----:B------:R-:W-:Y:S02]  /*c420*/  ISETP.GE.AND P0, PT, R28, R196, PT ;  /* 0x000000c41c00720c */ /* 0x000fe40003f06270 */
[----:B------:R-:W-:Y:S02]  /*c430*/  FSEL R53, R10, -INF , !P3 ;  /* 0xff8000000a357808 */ /* 0x000fe40005800000 */
[----:B------:R-:W-:-:S02]  /*c440*/  FSEL R9, R169, -INF , !P5 ;  /* 0xff800000a9097808 */ /* 0x000fc40006800000 */
[----:B------:R-:W-:Y:S02]  /*c450*/  ISETP.GE.AND P3, PT, R29, R196, PT ;  /* 0x000000c41d00720c */ /* 0x000fe40003f66270 */
[----:B------:R-:W-:Y:S02]  /*c460*/  ISETP.GE.AND P5, PT, R28, R195, PT ;  /* 0x000000c31c00720c */ /* 0x000fe40003fa6270 */
[----:B------:R-:W-:Y:S02]  /*c470*/  FSEL R77, R33, -INF , !P1 ;  /* 0xff800000214d7808 */ /* 0x000fe40004800000 */
[----:B------:R-:W-:Y:S02]  /*c480*/  FSEL R10, R234, -INF , !P2 ;  /* 0xff800000ea0a7808 */ /* 0x000fe40005000000 */
[----:B------:R-:W-:Y:S02]  /*c490*/  ISETP.GT.AND P1, PT, R0, R26, PT ;  /* 0x0000001a0000720c */ /* 0x000fe40003f24270 */
[----:B------:R-:W-:-:S02]  /*c4a0*/  FSEL R79, R79, -INF , !P6 ;  /* 0xff8000004f4f7808 */ /* 0x000fc40007000000 */
[----:B------:R-:W-:Y:S02]  /*c4b0*/  FSEL R55, R55, -INF , !P0 ;  /* 0xff80000037377808 */ /* 0x000fe40004000000 */
[----:B------:R-:W-:Y:S02]  /*c4c0*/  ISETP.GE.AND P2, PT, R29, R198, PT ;  /* 0x000000c61d00720c */ /* 0x000fe40003f46270 */
[-C--:B------:R-:W-:Y:S02]  /*c4d0*/  ISETP.GT.AND P6, PT, R194, R25.reuse, PT ;  /* 0x00000019c200720c */ /* 0x080fe40003fc4270 */
[----:B------:R-:W-:Y:S02]  /*c4e0*/  ISETP.GT.AND P0, PT, R0, R25, PT ;  /* 0x000000190000720c */ /* 0x000fe40003f04270 */
[----:B------:R-:W-:Y:S02]  /*c4f0*/  FSEL R78, R78, -INF , !P4 ;  /* 0xff8000004e4e7808 */ /* 0x000fe40006000000 */
        /* <DEDUP_REMOVED lines=83> */
[----:B------:R-:W-:Y:S02]  /*ca30*/  ISETP.GT.AND P1, PT, R0, R18, PT ;  /* 0x000000120000720c */ /* 0x000fe40003f24270 */
[----:B------:R-:W-:-:S02]  /*ca40*/  FSEL R104, R10, -INF , !P2 ;  /* 0xff8000000a687808 */ /* 0x000fc40005000000 */
[----:B------:R-:W-:Y:S02]  /*ca50*/  ISETP.GE.AND P6, PT, R21, R197, PT ;  /* 0x000000c51500720c */ /* 0x000fe40003fc6270 */
[----:B------:R-:W-:Y:S02]  /*ca60*/  FSEL R177, R24, -INF , !P3 ;  /* 0xff80000018b17808 */ /* 0x000fe40005800000 */
[----:B------:R-:W-:Y:S02]  /*ca70*/  FSEL R10, R242, -INF , !P0 ;  /* 0xff800000f20a7808 */ /* 0x000fe40004000000 */
[-C--:B------:R-:W-:Y:S02]  /*ca80*/  ISETP.GE.AND P3, PT, R20, R196.reuse, PT ;  /* 0x000000c41400720c */ /* 0x080fe40003f66270 */
[----:B------:R-:W-:Y:S02]  /*ca90*/  FSEL R184, R23, -INF , !P5 ;  /* 0xff80000017b87808 */ /* 0x000fe40006800000 */
[----:B------:R-:W-:-:S02]  /*caa0*/  ISETP.GE.AND P2, PT, R21, R196, PT ;  /* 0x000000c41500720c */ /* 0x000fc40003f46270 */
[----:B------:R-:W-:Y:S02]  /*cab0*/  ISETP.GE.AND P0, PT, R21, R198, PT ;  /* 0x000000c61500720c */ /* 0x000fe40003f06270 */
[C---:B------:R-:W-:Y:S02]  /*cac0*/  ISETP.GT.AND P5, PT, R194.reuse, R16, PT ;  /* 0x00000010c200720c */ /* 0x040fe40003fa4270 */
[----:B------:R-:W-:Y:S02]  /*cad0*/  FSEL R21, R243, -INF , !P1 ;  /* 0xff800000f3157808 */ /* 0x000fe40004800000 */
[----:B------:R-:W-:Y:S02]  /*cae0*/  FSEL R101, R101, -INF , !P6 ;  /* 0xff80000065657808 */ /* 0x000fe40007000000 */
[----:B------:R-:W-:Y:S02]  /*caf0*/  ISETP.GE.AND P1, PT, R19, R195, PT ;  /* 0x000000c31300720c */ /* 0x000fe40003f26270 */
[----:B------:R-:W-:-:S02]  /*cb00*/  ISETP.GT.AND P6, PT, R194, R17, PT ;  /* 0x00000011c200720c */ /* 0x000fc40003fc4270 */
[----:B------:R-:W-:Y:S02]  /*cb10*/  FSEL R186, R67, -INF , !P3 ;  /* 0xff80000043ba7808 */ /* 0x000fe40005800000 */
[----:B------:R-:W-:Y:S02]  /*cb20*/  ISETP.GT.AND P3, PT, R0, R17, PT ;  /* 0x000000110000720c */ /* 0x000fe40003f64270 */
[----:B------:R-:W-:Y:S02]  /*cb30*/  FSEL R23, R69, -INF , !P5 ;  /* 0xff80000045177808 */ /* 0x000fe40006800000 */
[----:B------:R-:W-:Y:S02]  /*cb40*/  ISETP.GE.AND P5, PT, R18, R195, PT ;  /* 0x000000c31200720c */ /* 0x000fe40003fa6270 */
        /* <DEDUP_REMOVED lines=8> */
[C---:B------:R-:W-:Y:S02]  /*cbd0*/  ISETP.GE.AND P0, PT, R19.reuse, R196, PT ;  /* 0x000000c41300720c */ /* 0x040fe40003f06270 */
[----:B------:R-:W-:Y:S02]  /*cbe0*/  ISETP.GE.AND P6, PT, R19, R197, PT ;  /* 0x000000c51300720c */ /* 0x000fe40003fc6270 */
[----:B------:R-:W-:Y:S02]  /*cbf0*/  FSEL R25, R210, -INF , !P3 ;  /* 0xff800000d2197808 */ /* 0x000fe40005800000 */
[----:B------:R-:W-:Y:S02]  /*cc00*/  FSEL R210, R9, -INF , !P5 ;  /* 0xff80000009d27808 */ /* 0x000fe40006800000 */
        /* <DEDUP_REMOVED lines=8> */
[C---:B------:R-:W-:Y:S02]  /*cc90*/  ISETP.GE.AND P2, PT, R18.reuse, R196, PT ;  /* 0x000000c41200720c */ /* 0x040fe40003f46270 */
[C---:B------:R-:W-:Y:S02]  /*cca0*/  ISETP.GE.AND P4, PT, R18.reuse, R197, PT ;  /* 0x000000c51200720c */ /* 0x040fe40003f86270 */
[----:B------:R-:W-:Y:S02]  /*ccb0*/  ISETP.GE.AND P0, PT, R18, R198, PT ;  /* 0x000000c61200720c */ /* 0x000fe40003f06270 */
[----:B------:R-:W-:Y:S02]  /*ccc0*/  ISETP.GT.AND P6, PT, R194, R15, PT ;  /* 0x0000000fc200720c */ /* 0x000fe40003fc4270 */
        /* <DEDUP_REMOVED lines=11> */
[----:B------:R-:W-:Y:S02]  /*cd80*/  FSEL R206, R23, -INF , !P5 ;  /* 0xff80000017ce7808 */ /* 0x000fe40006800000 */
[C---:B------:R-:W-:Y:S02]  /*cd90*/  ISETP.GE.AND P4, PT, R16.reuse, R197, PT ;  /* 0x000000c51000720c */ /* 0x040fe40003f86270 */
[----:B------:R-:W-:-:S02]  /*cda0*/  ISETP.GE.AND P3, PT, R16, R198, PT ;  /* 0x000000c61000720c */ /* 0x000fc40003f66270 */
[----:B------:R-:W-:Y:S02]  /*cdb0*/  ISETP.GT.AND P5, PT, R194, R12, PT ;  /* 0x0000000cc200720c */ /* 0x000fe40003fa4270 */
[----:B------:R-:W-:Y:S02]  /*cdc0*/  FSEL R16, R247, -INF , !P1 ;  /* 0xff800000f7107808 */ /* 0x000fe40004800000 */
[----:B------:R-:W-:Y:S02]  /*cdd0*/  ISETP.GE.AND P1, PT, R15, R195, PT ;  /* 0x000000c30f00720c */ /* 0x000fe40003f26270 */
[----:B------:R-:W-:Y:S02]  /*cde0*/  ISETP.GE.AND P6, PT, R17, R197, PT ;  /* 0x000000c51100720c */ /* 0x000fe40003fc6270 */
[----:B------:R-:W-:Y:S02]  /*cdf0*/  FSEL R209, R71, -INF , !P0 ;  /* 0xff80000047d17808 */ /* 0x000fe40004000000 */
[----:B------:R-:W-:-:S02]  /*ce00*/  FSEL R212, R118, -INF , !P2 ;  /* 0xff80000076d47808 */ /* 0x000fc40005000000 */
[C---:B------:R-:W-:Y:S02]  /*ce10*/  ISETP.GT.AND P0, PT, R0.reuse, R13, PT ;  /* 0x0000000d0000720c */ /* 0x040fe40003f04270 */
[----:B------:R-:W-:Y:S02]  /*ce20*/  FSEL R9, R73, -INF , !P5 ;  /* 0xff80000049097808 */ /* 0x000fe40006800000 */
[----:B------:R-:W-:Y:S02]  /*ce30*/  ISETP.GT.AND P2, PT, R0, R15, PT ;  /* 0x0000000f0000720c */ /* 0x000fe40003f44270 */
[----:B------:R-:W-:Y:S02]  /*ce40*/  ISETP.GE.AND P5, PT, R14, R195, PT ;  /* 0x000000c30e00720c */ /* 0x000fe40003fa6270 */
[----:B------:R-:W-:Y:S02]  /*ce50*/  FSEL R214, R20, -INF , !P1 ;  /* 0xff80000014d67808 */ /* 0x000fe40004800000 */
[----:B------:R-:W-:-:S02]  /*ce60*/  FSEL R111, R111, -INF , !P6 ;  /* 0xff8000006f6f7808 */ /* 0x000fc40007000000 */
[----:B------:R-:W-:Y:S02]  /*ce70*/  ISETP.GT.AND P1, PT, R0, R12, PT ;  /* 0x0000000c0000720c */ /* 0x000fe40003f24270 */
[----:B------:R-:W-:Y:S02]  /*ce80*/  ISETP.GT.AND P6, PT, R194, R13, PT ;  /* 0x0000000dc200720c */ /* 0x000fe40003fc4270 */
        /* <DEDUP_REMOVED lines=13> */
[----:B------:R-:W-:Y:S01]  /*cf60*/  FSEL R225, R126, -INF , !P3 ;  /* 0xff8000007ee17808 */ /* 0x000fe20005800000 */
[----:B------:R-:W-:Y:S01]  /*cf70*/  VIADD R216, R249, 0xfffffffe ;  /* 0xfffffffef9d87836 */ /* 0x000fe20000000000 */
[----:B------:R-:W-:Y:S02]  /*cf80*/  FSEL R119, R25, -INF , !P2 ;  /* 0xff80000019777808 */ /* 0x000fe40005000000 */
[----:B------:R-:W-:-:S02]  /*cf90*/  FSEL R126, R17, -INF , !P1 ;  /* 0xff800000117e7808 */ /* 0x000fc40004800000 */
[C---:B------:R-:W-:Y:S02]  /*cfa0*/  ISETP.GE.AND P2, PT, R15.reuse, R196, PT ;  /* 0x000000c40f00720c */ /* 0x040fe40003f46270 */
[----:B------:R-:W-:Y:S02]  /*cfb0*/  ISETP.GT.AND P1, PT, R0, R4, PT ;  /* 0x000000040000720c */ /* 0x000fe40003f24270 */
[----:B------:R-:W-:Y:S02]  /*cfc0*/  ISETP.GE.AND P6, PT, R15, R197, PT ;  /* 0x000000c50f00720c */ /* 0x000fe40003fc6270 */
[----:B------:R-:W-:Y:S02]  /*cfd0*/  FSEL R115, R115, -INF , !P4 ;  /* 0xff80000073737808 */ /* 0x000fe40006000000 */
[----:B------:R-:W-:Y:S02]  /*cfe0*/  FSEL R220, R131, -INF , !P2 ;  /* 0xff80000083dc7808 */ /* 0x000fe40005000000 */
[----:B------:R-:W-:-:S02]  /*cff0*/  FSEL R21, R224, -INF , !P1 ;  /* 0xff800000e0157808 */ /* 0x000fc40004800000 */
[C---:B------:R-:W-:Y:S02]  /*d000*/  ISETP.GE.AND P4, PT, R14.reuse, R196, PT ;  /* 0x000000c40e00720c */ /* 0x040fe40003f86270 */
[----:B------:R-:W-:Y:S02]  /*d010*/  ISETP.GE.AND P2, PT, R14, R198, PT ;  /* 0x000000c60e00720c */ /* 0x000fe40003f46270 */
[----:B------:R-:W-:Y:S02]  /*d020*/  ISETP.GT.AND P1, PT, R216, R232, PT ;  /* 0x000000e8d800720c */ /* 0x000fe40003f24270 */
[----:B------:R-:W-:Y:S02]  /*d030*/  ISETP.GE.AND P0, PT, R13, R196, PT ;  /* 0x000000c40d00720c */ /* 0x000fe40003f06270 */
        /* <DEDUP_REMOVED lines=9> */
[----:B------:R-:W-:Y:S02]  /*d0d0*/  ISETP.GE.AND P6, PT, R13, R197, PT ;  /* 0x000000c50d00720c */ /* 0x000fe40003fc6270 */
[----:B------:R-:W-:Y:S02]  /*d0e0*/  FSEL R24, R113, -INF , !P4 ;  /* 0xff80000071187808 */ /* 0x000fe40006000000 */
[----:B------:R-:W-:Y:S02]  /*d0f0*/  FSEL R217, R75, -INF , !P2 ;  /* 0xff8000004bd97808 */ /* 0x000fe40005000000 */
[----:B------:R-:W-:Y:S02]  /*d100*/  ISETP.GE.AND P5, PT, R13, R198, PT ;  /* 0x000000c60d00720c */ /* 0x000fe40003fa6270 */
[----:B------:R-:W-:-:S02]  /*d110*/  ISETP.GE.AND P4, PT, R12, R195, PT ;  /* 0x000000c30c00720c */ /* 0x000fc40003f86270 */
[----:B------:R-:W-:Y:S02]  /*d120*/  ISETP.GT.AND P2, PT, R0, R7, PT ;  /* 0x000000070000720c */ /* 0x000fe40003f44270 */
[----:B------:R-:W-:Y:S02]  /*d130*/  FSEL R226, R116, -INF , !P0 ;  /* 0xff80000074e27808 */ /* 0x000fe40004000000 */
        /* <DEDUP_REMOVED lines=10> */
[----:B------:R-:W-:Y:S01]  /*d1e0*/  FSEL R23, R223, -INF , !P0 ;  /* 0xff800000df177808 */ /* 0x000fe20004000000 */
[----:B------:R-:W-:Y:S10]  /*d1f0*/  @!P1 BRA `(.L_x_938) ;  /* 0x0000000000789947 */ /* 0x000ff40003800000 */
[----:B------:R-:W2:Y:S04]  /*d200*/  LDL.LU R241, [R1+0x40] ;  /* 0x0000400001f17983 */ /* 0x000ea80000300800 */
[----:B------:R-:W3:Y:S04]  /*d210*/  LDL.LU R237, [R1+0x3c] ;  /* 0x00003c0001ed7983 */ /* 0x000ee80000300800 */
[----:B------:R-:W4:Y:S04]  /*d220*/  LDL R236, [R1+0x48] ;  /* 0x0000480001ec7983 */ /* 0x000f280000100800 */
[----:B------:R-:W5:Y:S01]  /*d230*/  LDL R233, [R1+0x44] ;  /* 0x0000440001e97983 */ /* 0x000f620000100800 */
[----:B------:R-:W-:Y:S01]  /*d240*/  VIADD R9, R249, 0xfffffffd ;  /* 0xfffffffdf9097836 */ /* 0x000fe20000000000 */
[----:B------:R-:W1:Y:S03]  /*d250*/  LDCU.64 UR14, c[0x0][0x358] ;  /* 0x00006b00ff0e77ac */ /* 0x000e660008000a00 */
[----:B------:R-:W-:-:S04]  /*d260*/  IMAD.WIDE.U32 R10, R9, R200, RZ ;  /* 0x000000c8090a7225 */ /* 0x000fc800078e00ff */
[----:B------:R-:W-:Y:S01]  /*d270*/  IMAD R11, R9, R201, R11 ;  /* 0x000000c9090b7224 */ /* 0x000fe200078e020b */
[----:B----4-:R-:W-:-:S04]  /*d280*/  LEA R16, P0, R10, R236, 0x8 ;  /* 0x000000ec0a107211 */ /* 0x010fc800078040ff */
[C---:B-----5:R-:W-:Y:S02]  /*d290*/  LEA.HI.X R17, R10.reuse, R233, R11, 0x8, P0 ;  /* 0x000000e90a117211 */ /* 0x060fe400000f440b */
[----:B--2---:R-:W-:-:S03]  /*d2a0*/  LEA R9, P0, R10, R241, 0x7 ;  /* 0x000000f10a097211 */ /* 0x004fc600078038ff */
[----:B------:R-:W-:Y:S01]  /*d2b0*/  @!PT LDS RZ, [RZ] ;  /* 0x00000000fffff984 */ /* 0x000fe20000000800 */
[----:B------:R-:W-:Y:S01]  /*d2c0*/  @!PT LDS RZ, [RZ] ;  /* 0x00000000fffff984 */ /* 0x000fe20000000800 */
[----:B------:R-:W-:Y:S01]  /*d2d0*/  @!PT LDS RZ, [RZ] ;  /* 0x00000000fffff984 */ /* 0x000fe20000000800 */
[----:B-1----:R1:W-:Y:S01]  /*d2e0*/  LDGSTS.E.BYPASS.LTC128B.128 [R250+0x2000], desc[UR14][R16.64] ;  /* 0x0200000010fa7fae */ /* 0x0023e2000b981a0e */
[----:B---3--:R-:W-:Y:S02]  /*d2f0*/  LEA.HI.X R10, R10, R237, R11, 0x7, P0 ;  /* 0x000000ed0a0a7211 */ /* 0x008fe400000f3c0b */
        /* <DEDUP_REMOVED lines=14> */
.L_x_938:
[----:B-1----:R-:W2:Y:S04]  /*d3e0*/  LDL.LU R10, [R1+0x30] ;  /* 0x00003000010a7983 */ /* 0x002ea80000300800 */
[----:B------:R-:W3:Y:S04]  /*d3f0*/  LDL.LU R13, [R1+0x34] ;  /* 0x00003400010d7983 */ /* 0x000ee80000300800 */
[----:B------:R-:W4:Y:S04]  /*d400*/  LDL.64 R26, [R1+0x20] ;  /* 0x00002000011a7983 */ /* 0x000f280000100a00 */
[----:B------:R-:W4:Y:S04]  /*d410*/  LDL.64 R16, [R1+0x18] ;  /* 0x0000180001107983 */ /* 0x000f280000100a00 */
[----:B------:R-:W4:Y:S04]  /*d420*/  LDL.LU R12, [R1+0x60] ;  /* 0x00006000010c7983 */ /* 0x000f280000300800 */
[----:B------:R-:W4:Y:S04]  /*d430*/  LDL.LU R11, [R1+0x5c] ;  /* 0x00005c00010b7983 */ /* 0x000f280000300800 */
[----:B------:R-:W4:Y:S01]  /*d440*/  LDL.64 R14, [R1+0x28] ;  /* 0x00002800010e7983 */ /* 0x000f220000100a00 */
[----:B------:R-:W-:Y:S01]  /*d450*/  ISETP.GT.AND P0, PT, R0, R2, PT ;  /* 0x000000020000720c */ /* 0x000fe20003f04270 */
[----:B------:R-:W-:Y:S01]  /*d460*/  UIADD3 UR20, UPT, UPT, UR19, -0x4498517b, URZ ;  /* 0xbb67ae8513147890 */ /* 0x000fe2000fffe0ff */
[----:B------:R-:W-:Y:S01]  /*d470*/  FMNMX3.FTZ R9, R38, R46, R36, !PT ;  /* 0x0000002e26097276 */ /* 0x000fe20007810024 */
[----:B------:R-:W1:Y:S01]  /*d480*/  S2R R58, SR_TID.X ;  /* 0x00000000003a7919 */ /* 0x000e620000002100 */
[----:B------:R-:W-:Y:S01]  /*d490*/  FSEL R221, R20, -INF , !P3 ;  /* 0xff80000014dd7808 */ /* 0x000fe20005800000 */
[----:B------:R-:W-:Y:S01]  /*d4a0*/  UIADD3 UR21, UPT, UPT, UR18, -0x61c88647, URZ ;  /* 0x9e3779b912157890 */ /* 0x000fe2000fffe0ff */
[----:B------:R-:W-:Y:S01]  /*d4b0*/  FSEL R116, R18, -INF , !P6 ;  /* 0xff80000012747808 */ /* 0x000fe20007000000 */
[----:B------:R-:W1:Y:S01]  /*d4c0*/  S2R R68, SR_CTAID.X ;  /* 0x0000000000447919 */ /* 0x000e620000002500 */
[C---:B------:R-:W-:Y:S01]  /*d4d0*/  ISETP.GT.AND P6, PT, R0.reuse, R3, PT ;  /* 0x000000030000720c */ /* 0x040fe20003fc4270 */
[----:B------:R-:W-:Y:S01]  /*d4e0*/  UIADD3 UR4, UPT, UPT, UR18, 0x3c6ef372, URZ ;  /* 0x3c6ef37212047890 */ /* 0x000fe2000fffe0ff */
[----:B------:R-:W-:Y:S01]  /*d4f0*/  ISETP.GT.AND P3, PT, R0, R5, PT ;  /* 0x000000050000720c */ /* 0x000fe20003f64270 */
[----:B------:R-:W-:Y:S01]  /*d500*/  UIADD3 UR16, UPT, UPT, UR19, 0x32370b8f, URZ ;  /* 0x32370b8f13107890 */ /* 0x000fe2000fffe0ff */
[----:B------:R-:W-:Y:S01]  /*d510*/  FSEL R234, R85, -INF , !P4 ;  /* 0xff80000055ea7808 */ /* 0x000fe20006000000 */
[----:B------:R-:W-:Y:S01]  /*d520*/  UIADD3 UR7, UPT, UPT, UR19, 0x76cf5d0a, URZ ;  /* 0x76cf5d0a13077890 */ /* 0x000fe2000fffe0ff */
[----:B------:R-:W-:Y:S01]  /*d530*/  FSEL R243, R19, -INF , !P2 ;  /* 0xff80000013f37808 */ /* 0x000fe20005000000 */
[----:B------:R-:W-:Y:S01]  /*d540*/  UIADD3 UR15, UPT, UPT, UR19, -0x126145ec, URZ ;  /* 0xed9eba14130f7890 */ /* 0x000fe2000fffe0ff */
[C---:B------:R-:W-:Y:S01]  /*d550*/  ISETP.GE.AND P4, PT, R4.reuse, R195, PT ;  /* 0x000000c30400720c */ /* 0x040fe20003f86270 */
[----:B------:R-:W-:Y:S01]  /*d560*/  UIADD3 UR14, UPT, UPT, UR19, -0x56f99767, URZ ;  /* 0xa9066899130e7890 */ /* 0x000fe2000fffe0ff */
[-C--:B------:R-:W-:Y:S01]  /*d570*/  ISETP.GE.AND P2, PT, R4, R196.reuse, PT ;  /* 0x000000c40400720c */ /* 0x080fe20003f46270 */
[----:B------:R-:W-:Y:S03]  /*d580*/  STL [R1+0xa0], R250 ;  /* 0x0000a0fa01007387 */ /* 0x000fe60000100800 */
[----:B------:R-:W-:Y:S01]  /*d590*/  FSEL R201, R123, -INF , !P2 ;  /* 0xff8000007bc97808 */ /* 0x000fe20005000000 */
[----:B------:R-:W-:Y:S01]  /*d5a0*/  STL [R1+0x9c], R203 ;  /* 0x00009ccb01007387 */ /* 0x000fe20000100800 */
[----:B------:R-:W-:-:S03]  /*d5b0*/  ISETP.GE.AND P2, PT, R6, R196, PT ;  /* 0x000000c40600720c */ /* 0x000fc60003f46270 */
[----:B------:R-:W-:Y:S01]  /*d5c0*/  STL [R1+0x98], R202 ;  /* 0x000098ca01007387 */ /* 0x000fe20000100800 */
[----:B------:R-:W-:-:S03]  /*d5d0*/  FSEL R174, R174, -INF , !P2 ;  /* 0xff800000aeae7808 */ /* 0x000fc60005000000 */
[----:B------:R-:W-:Y:S01]  /*d5e0*/  STL [R1+0x94], R193 ;  /* 0x000094c101007387 */ /* 0x000fe20000100800 */
[--C-:B-1----:R-:W-:Y:S01]  /*d5f0*/  SHF.R.U32.HI R67, RZ, 0x5, R58.reuse ;  /* 0x00000005ff437819 */ /* 0x102fe2000001163a */
[----:B------:R-:W1:Y:S01]  /*d600*/  S2R R112, SR_CTAID.X ;  /* 0x0000000000707919 */ /* 0x000e620000002500 */
[----:B------:R-:W-:-:S03]  /*d610*/  SHF.R.U32.HI R58, RZ, 0x5, R58 ;  /* 0x00000005ff3a7819 */ /* 0x000fc6000001163a */
[----:B------:R-:W-:Y:S01]  /*d620*/  IMAD R68, R68, 0x8, R67 ;  /* 0x0000000844447824 */ /* 0x000fe200078e0243 */
[----:B------:R-:W-:Y:S03]  /*d630*/  STL [R1+0x90], R192 ;  /* 0x000090c001007387 */ /* 0x000fe60000100800 */
[----:B------:R-:W-:Y:S01]  /*d640*/  VIADD R68, R68, 0x4 ;  /* 0x0000000444447836 */ /* 0x000fe20000000000 */
[----:B------:R-:W-:Y:S03]  /*d650*/  STL [R1+0x8c], R191 ;  /* 0x00008cbf01007387 */ /* 0x000fe60000100800 */
[----:B------:R-:W-:Y:S01]  /*d660*/  IMAD.WIDE.U32 R68, R68, -0x326172a9, RZ ;  /* 0xcd9e8d5744447825 */ /* 0x000fe200078e00ff */
[----:B------:R-:W-:Y:S03]  /*d670*/  STL [R1+0x88], R189 ;  /* 0x000088bd01007387 */ /* 0x000fe60000100800 */
[----:B-1----:R-:W-:-:S04]  /*d680*/  IMAD R112, R112, 0x8, R58 ;  /* 0x0000000870707824 */ /* 0x002fc800078e023a */
[----:B------:R-:W-:Y:S01]  /*d690*/  IMAD.WIDE.U32 R112, R112, -0x326172a9, RZ ;  /* 0xcd9e8d5770707825 */ /* 0x000fe200078e00ff */
[----:B--2---:R-:W-:Y:S02]  /*d6a0*/  FSEL R10, R10, -INF , !P0 ;  /* 0xff8000000a0a7808 */ /* 0x004fe40004000000 */
[----:B------:R-:W-:Y:S02]  /*d6b0*/  ISETP.GT.AND P0, PT, R0, R8, PT ;  /* 0x000000080000720c */ /* 0x000fe40003f04270 */
[----:B------:R-:W-:Y:S02]  /*d6c0*/  FMNMX3.FTZ R0, R9, R43, R44, !PT ;  /* 0x0000002b09007276 */ /* 0x000fe4000781002c */
[----:B---3--:R-:W-:Y:S02]  /*d6d0*/  FSEL R13, R13, -INF , !P6 ;  /* 0xff8000000d0d7808 */ /* 0x008fe40007000000 */
[----:B------:R-:W-:Y:S01]  /*d6e0*/  FMNMX3.FTZ R0, R0, R76, R78, !PT ;  /* 0x0000004c00007276 */ /* 0x000fe2000781004e */
[----:B----4-:R-:W-:Y:S01]  /*d6f0*/  IMAD.MOV.U32 R70, RZ, RZ, R26 ;  /* 0x000000ffff467224 */ /* 0x010fe200078e001a */
[----:B------:R-:W-:Y:S01]  /*d700*/  ISETP.GE.AND P6, PT, R4, R197, PT ;  /* 0x000000c50400720c */ /* 0x000fe20003fc6270 */
[----:B------:R-:W-:Y:S01]  /*d710*/  IMAD.MOV.U32 R71, RZ, RZ, R27 ;  /* 0x000000ffff477224 */ /* 0x000fe200078e001b */
[----:B------:R-:W-:Y:S01]  /*d720*/  FMNMX3.FTZ R9, R0, R79, R80, !PT ;  /* 0x0000004f00097276 */ /* 0x000fe20007810050 */
[----:B------:R-:W-:Y:S01]  /*d730*/  IMAD.MOV.U32 R32, RZ, RZ, R16 ;  /* 0x000000ffff207224 */ /* 0x000fe200078e0010 */
[----:B------:R-:W-:Y:S01]  /*d740*/  FMNMX3.FTZ R0, R37, R45, R42, !PT ;  /* 0x0000002d25007276 */ /* 0x000fe2000781002a */
[----:B------:R-:W-:Y:S01]  /*d750*/  IMAD.MOV.U32 R33, RZ, RZ, R17 ;  /* 0x000000ffff217224 */ /* 0x000fe200078e0011 */
[----:B------:R-:W-:Y:S01]  /*d760*/  FSEL R233, R87, -INF , !P6 ;  /* 0xff80000057e97808 */ /* 0x000fe20007000000 */
[----:B------:R-:W-:Y:S01]  /*d770*/  IMAD.MOV.U32 R25, RZ, RZ, R12 ;  /* 0x000000ffff197224 */ /* 0x000fe200078e000c */
[----:B------:R-:W-:Y:S01]  /*d780*/  FSEL R12, R230, -INF , !P3 ;  /* 0xff800000e60c7808 */ /* 0x000fe20005800000 */
[----:B------:R-:W-:Y:S01]  /*d790*/  IMAD.MOV.U32 R27, RZ, RZ, R252 ;  /* 0x000000ffff1b7224 */ /* 0x000fe200078e00fc */
[----:B------:R-:W-:Y:S01]  /*d7a0*/  ISETP.GE.AND P3, PT, R4, R198, PT ;  /* 0x000000c60400720c */ /* 0x000fe20003f66270 */
[----:B------:R-:W-:Y:S01]  /*d7b0*/  IMAD.MOV.U32 R26, RZ, RZ, R11 ;  /* 0x000000ffff1a7224 */ /* 0x000fe200078e000b */
[----:B------:R-:W-:Y:S01]  /*d7c0*/  FMNMX3.FTZ R4, R9, R82, R83, !PT ;  /* 0x0000005209047276 */ /* 0x000fe20007810053 */
        /* <DEDUP_REMOVED lines=17> */
[----:B------:R-:W-:-:S02]  /*d8e0*/  FMNMX3.FTZ R0, R0, R61, R62, !PT ;  /* 0x0000003d00007276 */ /* 0x000fc4000781003e */
[----:B------:R-:W-:Y:S02]  /*d8f0*/  FMNMX3.FTZ R4, R4, R111, R115, !PT ;  /* 0x0000006f04047276 */ /* 0x000fe40007810073 */
[----:B------:R-:W-:Y:S02]  /*d900*/  FSEL R11, R231, -INF , !P0 ;  /* 0xff800000e70b7808 */ /* 0x000fe40004000000 */
[----:B------:R-:W-:Y:S02]  /*d910*/  FSEL R242, R21, -INF , !P3 ;  /* 0xff80000015f27808 */ /* 0x000fe40005800000 */
[----:B------:R-:W-:Y:S02]  /*d920*/  FMNMX3.FTZ R0, R0, R104, R177, !PT ;  /* 0x0000006800007276 */ /* 0x000fe400078100b1 */
[C---:B------:R-:W-:Y:S02]  /*d930*/  ISETP.GE.AND P0, PT, R7.reuse, R197, PT ;  /* 0x000000c50700720c */ /* 0x040fe40003f06270 */
[----:B------:R-:W-:-:S02]  /*d940*/  ISETP.GE.AND P3, PT, R7, R198, PT ;  /* 0x000000c60700720c */ /* 0x000fc40003f66270 */
[----:B------:R-:W-:Y:S02]  /*d950*/  FMNMX3.FTZ R4, R4, R227, R225, !PT ;  /* 0x000000e304047276 */ /* 0x000fe400078100e1 */
[----:B------:R-:W-:Y:S02]  /*d960*/  FMNMX3.FTZ R0, R0, R103, R178, !PT ;  /* 0x0000006700007276 */ /* 0x000fe400078100b2 */
[----:B------:R-:W-:Y:S02]  /*d970*/  FSEL R231, R96, -INF , !P0 ;  /* 0xff80000060e77808 */ /* 0x000fe40004000000 */
[----:B------:R-:W-:Y:S02]  /*d980*/  FSEL R244, R22, -INF , !P3 ;  /* 0xff80000016f47808 */ /* 0x000fe40005800000 */
[C---:B------:R-:W-:Y:S02]  /*d990*/  ISETP.GE.AND P0, PT, R6.reuse, R197, PT ;  /* 0x000000c50600720c */ /* 0x040fe40003f06270 */
[----:B------:R-:W-:-:S02]  /*d9a0*/  ISETP.GE.AND P3, PT, R6, R198, PT ;  /* 0x000000c60600720c */ /* 0x000fc40003f66270 */
[----:B------:R-:W-:Y:S02]  /*d9b0*/  FMNMX3.FTZ R4, R4, R224, R226, !PT ;  /* 0x000000e004047276 */ /* 0x000fe400078100e2 */
[----:B------:R-:W-:Y:S02]  /*d9c0*/  FMNMX3.FTZ R0, R0, R205, R120, !PT ;  /* 0x000000cd00007276 */ /* 0x000fe40007810078 */
[----:B------:R-:W-:Y:S02]  /*d9d0*/  FSEL R230, R99, -INF , !P0 ;  /* 0xff80000063e67808 */ /* 0x000fe40004000000 */
[----:B------:R-:W-:Y:S02]  /*d9e0*/  FSEL R241, R23, -INF , !P3 ;  /* 0xff80000017f17808 */ /* 0x000fe40005800000 */
[-C--:B------:R-:W-:Y:S02]  /*d9f0*/  ISETP.GE.AND P0, PT, R2, R197.reuse, PT ;  /* 0x000000c50200720c */ /* 0x080fe40003f06270 */
[----:B------:R-:W-:-:S02]  /*da00*/  ISETP.GE.AND P3, PT, R3, R197, PT ;  /* 0x000000c50300720c */ /* 0x000fc40003f66270 */
[----:B------:R-:W-:Y:S02]  /*da10*/  FMNMX3.FTZ R4, R4, R234, R233, !PT ;  /* 0x000000ea04047276 */ /* 0x000fe400078100e9 */
[----:B------:R-:W-:Y:S02]  /*da20*/  FMNMX3.FTZ R0, R0, R119, R118, !PT ;  /* 0x0000007700007276 */ /* 0x000fe40007810076 */
[----:B------:R-:W-:Y:S02]  /*da30*/  FSEL R228, R102, -INF , !P0 ;  /* 0xff80000066e47808 */ /* 0x000fe40004000000 */
[----:B------:R-:W-:Y:S02]  /*da40*/  FSEL R229, R106, -INF , !P3 ;  /* 0xff8000006ae57808 */ /* 0x000fe40005800000 */
[----:B------:R-:W-:Y:S02]  /*da50*/  FMNMX3.FTZ R4, R4, R231, R230, !PT ;  /* 0x000000e704047276 */ /* 0x000fe400078100e6 */
[----:B------:R-:W-:-:S02]  /*da60*/  FMNMX3.FTZ R0, R0, R239, R240, !PT ;  /* 0x000000ef00007276 */ /* 0x000fc400078100f0 */
[-C--:B------:R-:W-:Y:S02]  /*da70*/  ISETP.GE.AND P0, PT, R5, R197.reuse, PT ;  /* 0x000000c50500720c */ /* 0x080fe40003f06270 */
[----:B------:R-:W-:Y:S02]  /*da80*/  ISETP.GE.AND P3, PT, R8, R197, PT ;  /* 0x000000c50800720c */ /* 0x000fe40003f66270 */
[----:B------:R-:W-:Y:S02]  /*da90*/  FMNMX3.FTZ R9, R4, R228, R229, !PT ;  /* 0x000000e404097276 */ /* 0x000fe400078100e5 */
[----:B------:R-:W-:Y:S02]  /*daa0*/  FMNMX3.FTZ R4, R0, R232, R221, !PT ;  /* 0x000000e800047276 */ /* 0x000fe400078100dd */
[----:B------:R-:W-:Y:S01]  /*dab0*/  FSEL R223, R105, -INF , !P0 ;  /* 0xff80000069df7808 */ /* 0x000fe20004000000 */
[----:B------:R-:W-:Y:S01]  /*dac0*/  IMAD.SHL.U32 R105, R216, 0x4, RZ ;  /* 0x00000004d8697824 */ /* 0x000fe200078e00ff */
[----:B------:R-:W-:-:S02]  /*dad0*/  FSEL R222, R108, -INF , !P3 ;  /* 0xff8000006cde7808 */ /* 0x000fc40005800000 */
[-C--:B------:R-:W-:Y:S02]  /*dae0*/  ISETP.GE.AND P0, PT, R2, R198.reuse, PT ;  /* 0x000000c60200720c */ /* 0x080fe40003f06270 */
[-C--:B------:R-:W-:Y:S02]  /*daf0*/  ISETP.GE.AND P3, PT, R3, R198.reuse, PT ;  /* 0x000000c60300720c */ /* 0x080fe40003f66270 */
[----:B------:R-:W-:Y:S02]  /*db00*/  FMNMX3.FTZ R4, R4, R243, R242, !PT ;  /* 0x000000f304047276 */ /* 0x000fe400078100f2 */
[----:B------:R-:W-:Y:S02]  /*db10*/  FSEL R238, R10, -INF , !P0 ;  /* 0xff8000000aee7808 */ /* 0x000fe40004000000 */
[----:B------:R-:W-:Y:S02]  /*db20*/  FSEL R237, R13, -INF , !P3 ;  /* 0xff8000000ded7808 */ /* 0x000fe40005800000 */
[----:B------:R-:W-:-:S02]  /*db30*/  ISETP.GE.AND P0, PT, R5, R198, PT ;  /* 0x000000c60500720c */ /* 0x000fc40003f06270 */
[----:B------:R-:W-:Y:S02]  /*db40*/  ISETP.GE.AND P3, PT, R8, R198, PT ;  /* 0x000000c60800720c */ /* 0x000fe40003f66270 */
[----:B------:R-:W-:Y:S02]  /*db50*/  FMNMX3.FTZ R4, R4, R244, R241, !PT ;  /* 0x000000f404047276 */ /* 0x000fe400078100f1 */
[----:B------:R-:W-:Y:S02]  /*db60*/  FMNMX3.FTZ R0, R9, R223, R222, !PT ;  /* 0x000000df09007276 */ /* 0x000fe400078100de */
[----:B------:R-:W-:Y:S02]  /*db70*/  FSEL R236, R12, -INF , !P0 ;  /* 0xff8000000cec7808 */ /* 0x000fe40004000000 */
[----:B------:R-:W-:Y:S01]  /*db80*/  FSEL R235, R11, -INF , !P3 ;  /* 0xff8000000beb7808 */ /* 0x000fe20005800000 */
[----:B------:R-:W1:Y:S01]  /*db90*/  SHFL.BFLY PT, R10, R0, 0x2, 0x1f ;  /* 0x0c401f00000a7f89 */ /* 0x000e6200000e0000 */
[----:B------:R-:W-:-:S02]  /*dba0*/  FMNMX3.FTZ R4, R4, R238, R237, !PT ;  /* 0x000000ee04047276 */ /* 0x000fc400078100ed */
[----:B------:R-:W-:Y:S02]  /*dbb0*/  FSEL R102, R114, -INF , !P5 ;  /* 0xff80000072667808 */ /* 0x000fe40006800000 */
[----:B------:R-:W-:Y:S02]  /*dbc0*/  FMNMX3.FTZ R4, R4, R236, R235, !PT ;  /* 0x000000ec04047276 */ /* 0x000fe400078100eb */
[----:B------:R-:W-:Y:S02]  /*dbd0*/  ISETP.GT.AND P0, PT, R194, R7, PT ;  /* 0x00000007c200720c */ /* 0x000fe40003f04270 */
[C---:B------:R-:W-:Y:S01]  /*dbe0*/  ISETP.GE.AND P3, PT, R7.reuse, R195, PT ;  /* 0x000000c30700720c */ /* 0x040fe20003f66270 */
[----:B------:R-:W2:Y:S01]  /*dbf0*/  SHFL.BFLY PT, R14, R4, 0x2, 0x1f ;  /* 0x0c401f00040e7f89 */ /* 0x000ea200000e0000 */
[----:B------:R-:W-:Y:S02]  /*dc00*/  ISETP.GE.AND P5, PT, R7, R196, PT ;  /* 0x000000c40700720c */ /* 0x000fe40003fa6270 */
[----:B------:R-:W-:-:S02]  /*dc10*/  LOP3.LUT R7, R32, UR20, R71, 0x96, !PT ;  /* 0x0000001420077c12 */ /* 0x000fc4000f8e9647 */
[----:B------:R-:W-:Y:S02]  /*dc20*/  LOP3.LUT R9, R105, UR19, R33, 0x96, !PT ;  /* 0x0000001369097c12 */ /* 0x000fe4000f8e9621 */
[----:B------:R-:W-:Y:S01]  /*dc30*/  FSEL R96, R24, -INF , !P4 ;  /* 0xff80000018607808 */ /* 0x000fe20006000000 */
[----:B------:R-:W-:Y:S01]  /*dc40*/  IMAD.WIDE.U32 R56, R7, -0x326172a9, RZ ;  /* 0xcd9e8d5707387825 */ /* 0x000fe200078e00ff */
[----:B------:R-:W-:Y:S02]  /*dc50*/  ISETP.GT.AND P6, PT, R194, R6, PT ;  /* 0x00000006c200720c */ /* 0x000fe40003fc4270 */
[----:B------:R-:W-:Y:S01]  /*dc60*/  ISETP.GE.AND P4, PT, R6, R195, PT ;  /* 0x000000c30600720c */ /* 0x000fe20003f86270 */
[----:B------:R-:W-:Y:S01]  /*dc70*/  IMAD.WIDE.U32 R12, R9, -0x326172a9, RZ ;  /* 0xcd9e8d57090c7825 */ /* 0x000fe200078e00ff */
[----:B------:R-:W-:Y:S02]  /*dc80*/  FSEL R9, R88, -INF , !P0 ;  /* 0xff80000058097808 */ /* 0x000fe40004000000 */
[----:B-1----:R-:W-:-:S02]  /*dc90*/  FMNMX.FTZ R0, R0, R10, !PT ;  /* 0x0000000a00007209 */ /* 0x002fc40007810000 */
[----:B------:R-:W-:Y:S02]  /*dca0*/  LOP3.LUT R6, R68, UR21, R13, 0x96, !PT ;  /* 0x0000001544067c12 */ /* 0x000fe4000f8e960d */
[----:B------:R-:W-:Y:S01]  /*dcb0*/  LOP3.LUT R10, R12, UR4, R57, 0x96, !PT ;  /* 0x000000040c0a7c12 */ /* 0x000fe2000f8e9639 */
[----:B------:R-:W1:Y:S01]  /*dcc0*/  SHFL.BFLY PT, R15, R0, 0x1, 0x1f ;  /* 0x0c201f00000f7f89 */ /* 0x000e6200000e0000 */
[----:B------:R-:W-:Y:S01]  /*dcd0*/  FSEL R20, R9, -INF , !P3 ;  /* 0xff80000009147808 */ /* 0x000fe20005800000 */
[----:B------:R-:W-:Y:S01]  /*dce0*/  IMAD.WIDE.U32 R6, R6, -0x2daee0ad, RZ ;  /* 0xd2511f5306067825 */ /* 0x000fe200078e00ff */
[----:B------:R-:W-:Y:S02]  /*dcf0*/  FSEL R200, R90, -INF , !P5 ;  /* 0xff8000005ac87808 */ /* 0x000fe40006800000 */
[----:B--2---:R-:W-:Y:S01]  /*dd00*/  FMNMX.FTZ R4, R4, R14, !PT ;  /* 0x0000000e04047209 */ /* 0x004fe20007810000 */
[----:B------:R-:W-:Y:S01]  /*dd10*/  IMAD.WIDE.U32 R10, R10, -0x2daee0ad, RZ ;  /* 0xd2511f530a0a7825 */ /* 0x000fe200078e00ff */
[----:B------:R-:W-:-:S02]  /*dd20*/  ISETP.GT.AND P0, PT, R194, R2, PT ;  /* 0x00000002c200720c */ /* 0x000fc40003f04270 */
[C---:B------:R-:W-:Y:S02]  /*dd30*/  ISETP.GE.AND P3, PT, R2.reuse, R195, PT ;  /* 0x000000c30200720c */ /* 0x040fe40003f66270 */
[----:B------:R-:W-:Y:S02]  /*dd40*/  ISETP.GE.AND P5, PT, R2, R196, PT ;  /* 0x000000c40200720c */ /* 0x000fe40003fa6270 */
[----:B------:R-:W-:Y:S02]  /*dd50*/  LOP3.LUT R2, R6, UR16, R11, 0x96, !PT ;  /* 0x0000001006027c12 */ /* 0x000fe4000f8e960b */
[----:B------:R-:W2:Y:S01]  /*dd60*/  SHFL.BFLY PT, R11, R4, 0x1, 0x1f ;  /* 0x0c201f00040b7f89 */ /* 0x000ea200000e0000 */
[----:B------:R-:W-:Y:S02]  /*dd70*/  LOP3.LUT R7, R70, UR7, R7, 0x96, !PT ;  /* 0x0000000746077c12 */ /* 0x000fe4000f8e9607 */
[----:B------:R-:W-:Y:S01]  /*dd80*/  IMAD.WIDE.U32 R18, R2, -0x326172a9, RZ ;  /* 0xcd9e8d5702127825 */ /* 0x000fe200078e00ff */
[----:B------:R-:W-:-:S02]  /*dd90*/  FSEL R6, R89, -INF , !P6 ;  /* 0xff80000059067808 */ /* 0x000fc40007000000 */
[----:B------:R-:W-:Y:S01]  /*dda0*/  ISETP.GT.AND P6, PT, R194, R3, PT ;  /* 0x00000003c200720c */ /* 0x000fe20003fc4270 */
[----:B------:R-:W-:Y:S01]  /*ddb0*/  IMAD.WIDE.U32 R16, R7, -0x326172a9, RZ ;  /* 0xcd9e8d5707107825 */ /* 0x000fe200078e00ff */
[----:B------:R-:W-:Y:S02]  /*ddc0*/  FSEL R74, R6, -INF , !P4 ;  /* 0xff800000064a7808 */ /* 0x000fe40006000000 */
[----:B------:R-:W-:Y:S02]  /*ddd0*/  FSEL R6, R172, -INF , !P0 ;  /* 0xff800000ac067808 */ /* 0x000fe40004000000 */
[----:B------:R-:W-:Y:S02]  /*dde0*/  LOP3.LUT R2, R56, UR10, R17, 0x96, !PT ;  /* 0x0000000a38027c12 */ /* 0x000fe4000f8e9611 */
[----:B------:R-:W-:Y:S02]  /*ddf0*/  LOP3.LUT R7, R16, UR9, R19, 0x96, !PT ;  /* 0x0000000910077c12 */ /* 0x000fe4000f8e9613 */
[----:B------:R-:W-:-:S02]  /*de00*/  ISETP.GE.AND P4, PT, R3, R195, PT ;  /* 0x000000c30300720c */ /* 0x000fc40003f86270 */
[----:B------:R-:W-:Y:S01]  /*de10*/  ISETP.GE.AND P0, PT, R3, R196, PT ;  /* 0x000000c40300720c */ /* 0x000fe20003f06270 */
[----:B------:R-:W-:Y:S01]  /*de20*/  IMAD.WIDE.U32 R2, R2, -0x2daee0ad, RZ ;  /* 0xd2511f5302027825 */ /* 0x000fe200078e00ff */
[----:B-1----:R-:W-:Y:S02]  /*de30*/  FMNMX.FTZ R131, R0, R15, !PT ;  /* 0x0000000f00837209 */ /* 0x002fe40007810000 */
[----:B------:R-:W-:Y:S01]  /*de40*/  FSEL R172, R6, -INF , !P3 ;  /* 0xff80000006ac7808 */ /* 0x000fe20005800000 */
[----:B------:R-:W-:Y:S01]  /*de50*/  IMAD.WIDE.U32 R28, R7, -0x2daee0ad, RZ ;  /* 0xd2511f53071c7825 */ /* 0x000fe200078e00ff */
[----:B------:R-:W-:-:S03]  /*de60*/  ISETP.GT.AND P3, PT, R194, R5, PT ;  /* 0x00000005c200720c */ /* 0x000fc60003f64270 */
[C---:B------:R-:W-:Y:S01]  /*de70*/  FMUL.FTZ R24, R131.reuse, UR6 ;  /* 0x0000000683187c20 */ /* 0x040fe20008410000 */
[----:B------:R-:W-:Y:S02]  /*de80*/  LOP3.LUT R10, R10, UR15, R3, 0x96, !PT ;  /* 0x0000000f0a0a7c12 */ /* 0x000fe4000f8e9603 */
[----:B------:R-:W-:Y:S02]  /*de90*/  LOP3.LUT R2, R2, UR14, R29, 0x96, !PT ;  /* 0x0000000e02027c12 */ /* 0x000fe4000f8e961d */
[----:B------:R-:W-:Y:S01]  /*dea0*/  FSEL R19, R92, -INF , !P3 ;  /* 0xff8000005c137808 */ /* 0x000fe20005800000 */
[----:B------:R-:W-:Y:S01]  /*deb0*/  IMAD.WIDE.U32 R16, R10, -0x326172a9, RZ ;  /* 0xcd9e8d570a107825 */ /* 0x000fe200078e00ff */
[----:B--2---:R-:W-:Y:S02]  /*dec0*/  FMNMX.FTZ R130, R4, R11, !PT ;  /* 0x0000000b04827209 */ /* 0x004fe40007810000 */
[----:B------:R-:W-:Y:S01]  /*ded0*/  FSETP.NEU.FTZ.AND P3, PT, R131, -INF , PT ;  /* 0xff8000008300780b */ /* 0x000fe20003f7d000 */
[----:B------:R-:W-:Y:S01]  /*dee0*/  IMAD.WIDE.U32 R2, R2, -0x326172a9, RZ ;  /* 0xcd9e8d5702027825 */ /* 0x000fe200078e00ff */
[----:B------:R-:W-:-:S03]  /*def0*/  FSEL R9, R173, -INF , !P6 ;  /* 0xff800000ad097808 */ /* 0x000fc60007000000 */
[----:B------:R-:W-:Y:S01]  /*df00*/  FMUL.FTZ R25, R130, UR6 ;  /* 0x0000000682197c20 */ /* 0x000fe20008410000 */
[----:B------:R-:W-:Y:S01]  /*df10*/  FSEL R24, R24, RZ, P3 ;  /* 0x000000ff18187208 */ /* 0x000fe20001800000 */
[----:B------:R-:W-:Y:S01]  /*df20*/  IMAD.MOV.U32 R173, RZ, RZ, R20 ;  /* 0x000000ffffad7224 */ /* 0x000fe200078e0014 */
[----:B------:R-:W-:Y:S01]  /*df30*/  FSEL R10, R131, RZ, P3 ;  /* 0x000000ff830a7208 */ /* 0x000fe20001800000 */
[----:B------:R-:W1:Y:S01]  /*df40*/  LDSM.16.MT88.4 R20, [R188+0x4000] ;  /* 0x00400000bc14783b */ /* 0x000e620000004200 */
[----:B------:R-:W-:Y:S01]  /*df50*/  FSETP.NEU.FTZ.AND P3, PT, R130, -INF , PT ;  /* 0xff8000008200780b */ /* 0x000fe20003f7d000 */
[--C-:B------:R-:W-:Y:S01]  /*df60*/  FFMA.FTZ R4, R46, UR6, -R24.reuse ;  /* 0x000000062e047c23 */ /* 0x100fe20008010818 */
[----:B------:R-:W-:Y:S01]  /*df70*/  LOP3.LUT R0, R16, UR5, R3, 0x96, !PT ;  /* 0x0000000510007c12 */ /* 0x000fe2000f8e9603 */
[----:B------:R-:W-:Y:S01]  /*df80*/  FFMA.FTZ R3, R36, UR6, -R24 ;  /* 0x0000000624037c23 */ /* 0x000fe20008010818 */
[----:B------:R-:W-:Y:S01]  /*df90*/  FSEL R25, R25, RZ, P3 ;  /* 0x000000ff19197208 */ /* 0x000fe20001800000 */
[----:B------:R2:W-:Y:S01]  /*dfa0*/  MUFU.EX2 R65, R4 ;  /* 0x0000000400417308 */ /* 0x0005e20000000800 */
[----:B------:R-:W-:Y:S01]  /*dfb0*/  ISETP.GT.AND P6, PT, R194, R8, PT ;  /* 0x00000008c200720c */ /* 0x000fe20003fc4270 */
[----:B------:R-:W-:Y:S01]  /*dfc0*/  FADD.FTZ R10, R38, -R10 ;  /* 0x8000000a260a7221 */ /* 0x000fe20000010000 */
[----:B------:R-:W-:-:S02]  /*dfd0*/  FSEL R108, R9, -INF , !P4 ;  /* 0xff800000096c7808 */ /* 0x000fc40006000000 */
[----:B------:R-:W-:Y:S01]  /*dfe0*/  FSEL R26, R93, -INF , !P6 ;  /* 0xff8000005d1a7808 */ /* 0x000fe20007000000 */
[----:B------:R-:W-:Y:S01]  /*dff0*/  FMUL.FTZ R10, R10, UR6 ;  /* 0x000000060a0a7c20 */ /* 0x000fe20008410000 */
[C---:B------:R-:W-:Y:S01]  /*e000*/  ISETP.GE.AND P6, PT, R5.reuse, R195, PT ;  /* 0x000000c30500720c */ /* 0x040fe20003fc6270 */
[----:B------:R3:W-:Y:S01]  /*e010*/  MUFU.EX2 R250, R3 ;  /* 0x0000000300fa7308 */ /* 0x0007e20000000800 */
[----:B------:R-:W-:Y:S02]  /*e020*/  ISETP.GE.AND P4, PT, R5, R196, PT ;  /* 0x000000c40500720c */ /* 0x000fe40003f86270 */
[C---:B------:R-:W-:Y:S02]  /*e030*/  PRMT R6, R2.reuse, 0x7773, RZ ;  /* 0x0000777302067816 */ /* 0x040fe400000000ff */
[C---:B------:R-:W-:Y:S02]  /*e040*/  PRMT R5, R2.reuse, 0x7772, RZ ;  /* 0x0000777202057816 */ /* 0x040fe400000000ff */
[----:B------:R-:W-:Y:S01]  /*e050*/  PRMT R9, R2, 0x7771, RZ ;  /* 0x0000777102097816 */ /* 0x000fe200000000ff */
[----:B------:R-:W4:Y:S01]  /*e060*/  MUFU.EX2 R87, R10 ;  /* 0x0000000a00577308 */ /* 0x000f220000000800 */
[----:B--2---:R-:W-:Y:S01]  /*e070*/  IMAD.MOV.U32 R4, RZ, RZ, R2 ;  /* 0x000000ffff047224 */ /* 0x004fe200078e0002 */
[----:B------:R-:W-:-:S02]  /*e080*/  PRMT R15, R5, 0x5410, R6 ;  /* 0x00005410050f7816 */ /* 0x000fc40000000006 */
[----:B------:R-:W-:Y:S02]  /*e090*/  LOP3.LUT R2, R0, 0xffff, RZ, 0xc0, !PT ;  /* 0x0000ffff00027812 */ /* 0x000fe400078ec0ff */
[----:B------:R-:W-:Y:S02]  /*e0a0*/  LOP3.LUT R6, R4, 0xff, RZ, 0xc0, !PT ;  /* 0x000000ff04067812 */ /* 0x000fe400078ec0ff */
[C---:B------:R-:W-:Y:S01]  /*e0b0*/  PRMT R4, R0.reuse, 0x7632, R4 ;  /* 0x0000763200047816 */ /* 0x040fe20000000004 */
[----:B---3--:R-:W-:Y:S01]  /*e0c0*/  FFMA.FTZ R3, R45, UR6, -R25 ;  /* 0x000000062d037c23 */ /* 0x008fe20008010819 */
[----:B------:R-:W-:Y:S02]  /*e0d0*/  LOP3.LUT R7, R0, 0xff, RZ, 0xc0, !PT ;  /* 0x000000ff00077812 */ /* 0x000fe400078ec0ff */
[----:B------:R-:W-:Y:S01]  /*e0e0*/  SHF.R.U32.HI R5, RZ, 0x18, R0 ;  /* 0x00000018ff057819 */ /* 0x000fe20000011600 */
[----:B------:R2:W-:Y:S01]  /*e0f0*/  MUFU.EX2 R252, R3 ;  /* 0x0000000300fc7308 */ /* 0x0005e20000000800 */
[----:B------:R-:W-:-:S02]  /*e100*/  SHF.R.U32.HI R2, RZ, 0x8, R2 ;  /* 0x00000008ff027819 */ /* 0x000fc40000011602 */
[----:B------:R-:W-:Y:S01]  /*e110*/  PRMT R11, R6, 0x5410, R9 ;  /* 0x00005410060b7816 */ /* 0x000fe20000000009 */
[----:B------:R-:W-:Y:S01]  /*e120*/  IMAD.U32 R6, RZ, RZ, UR11 ;  /* 0x0000000bff067e24 */ /* 0x000fe2000f8e00ff */
[----:B------:R-:W-:Y:S01]  /*e130*/  LOP3.LUT R0, R4, 0xff, RZ, 0xc0, !PT ;  /* 0x000000ff04007812 */ /* 0x000fe200078ec0ff */
[-C--:B----4-:R-:W-:Y:S01]  /*e140*/  FMUL.FTZ R136, R136, R87.reuse ;  /* 0x0000005788887220 */ /* 0x090fe20000410000 */
[----:B------:R-:W-:Y:S01]  /*e150*/  PRMT R4, R7, 0x5410, R2 ;  /* 0x0000541007047816 */ /* 0x000fe20000000002 */
[--C-:B------:R-:W-:Y:S01]  /*e160*/  FFMA.FTZ R2, R43, UR6, -R24.reuse ;  /* 0x000000062b027c23 */ /* 0x100fe20008010818 */
[----:B------:R-:W-:Y:S01]  /*e170*/  PRMT R7, R0, 0x5410, R5 ;  /* 0x0000541000077816 */ /* 0x000fe20000000005 */
[----:B------:R-:W-:Y:S01]  /*e180*/  FFMA.FTZ R5, R44, UR6, -R24 ;  /* 0x000000062c057c23 */ /* 0x000fe20008010818 */
[----:B------:R-:W-:Y:S01]  /*e190*/  LEA R0, R6, UR11, 0x10 ;  /* 0x0000000b06007c11 */ /* 0x000fe2000f8e80ff */
[----:B------:R3:W-:Y:S01]  /*e1a0*/  MUFU.EX2 R122, R2 ;  /* 0x00000002007a7308 */ /* 0x0007e20000000800 */
[----:B------:R-:W-:Y:S01]  /*e1b0*/  FSEL R6, R130, RZ, P3 ;  /* 0x000000ff82067208 */ /* 0x000fe20001800000 */
[----:B------:R-:W-:Y:S01]  /*e1c0*/  IMAD.MOV.U32 R43, RZ, RZ, R33 ;  /* 0x000000ffff2b7224 */ /* 0x000fe200078e0021 */
[----:B------:R-:W-:Y:S01]  /*e1d0*/  LOP3.LUT R10, R15, 0xff00ff, RZ, 0xc0, !PT ;  /* 0x00ff00ff0f0a7812 */ /* 0x000fe200078ec0ff */
[----:B------:R-:W-:Y:S01]  /*e1e0*/  FMUL.FTZ R137, R137, R87 ;  /* 0x0000005789897220 */ /* 0x000fe20000410000 */
[--C-:B--2---:R-:W-:Y:S01]  /*e1f0*/  FFMA.FTZ R3, R42, UR6, -R25.reuse ;  /* 0x000000062a037c23 */ /* 0x104fe20008010819 */
[--C-:B------:R-:W-:Y:S01]  /*e200*/  HSET2.LE.AND R4, R4, R0.reuse, PT ;  /* 0x0000000004047233 */ /* 0x100fe20003803000 */
[----:B------:R-:W-:Y:S01]  /*e210*/  FADD.FTZ R14, R37, -R6 ;  /* 0x80000006250e7221 */ /* 0x000fe20000010000 */
[----:B------:R2:W-:Y:S01]  /*e220*/  MUFU.EX2 R114, R5 ;  /* 0x0000000500727308 */ /* 0x0005e20000000800 */
[----:B------:R-:W-:Y:S01]  /*e230*/  FFMA.FTZ R6, R47, UR6, -R25 ;  /* 0x000000062f067c23 */ /* 0x000fe20008010819 */
[----:B------:R-:W-:Y:S01]  /*e240*/  IMAD.MOV.U32 R42, RZ, RZ, R32 ;  /* 0x000000ffff2a7224 */ /* 0x000fe200078e0020 */
[----:B------:R-:W-:Y:S01]  /*e250*/  ISETP.GE.AND P3, PT, R8, R195, PT ;  /* 0x000000c30800720c */ /* 0x000fe20003f66270 */
[----:B------:R-:W4:Y:S01]  /*e260*/  LDSM.16.MT88.4 R32, [R190+0x4000] ;  /* 0x00400000be20783b */ /* 0x000f220000004200 */
[----:B------:R-:W-:Y:S01]  /*e270*/  FSEL R93, R19, -INF , !P6 ;  /* 0xff800000135d7808 */ /* 0x000fe20007000000 */
[----:B------:R-:W-:Y:S01]  /*e280*/  FMUL.FTZ R148, R148, R87 ;  /* 0x0000005794947220 */ /* 0x000fe20000410000 */
[----:B------:R-:W-:Y:S01]  /*e290*/  FSEL R99, R26, -INF , !P3 ;  /* 0xff8000001a637808 */ /* 0x000fe20005800000 */
[----:B------:R1:W1:Y:S01]  /*e2a0*/  MUFU.EX2 R203, R3 ;  /* 0x0000000300cb7308 */ /* 0x0002620000000800 */
[----:B---3--:R-:W-:Y:S01]  /*e2b0*/  F2FP.F16.F32.PACK_AB R2, R250, R65 ;  /* 0x00000041fa02723e */ /* 0x008fe200000000ff */
[-C--:B------:R-:W-:Y:S01]  /*e2c0*/  FMUL.FTZ R149, R149, R87.reuse ;  /* 0x0000005795957220 */ /* 0x080fe20000410000 */
[----:B------:R-:W-:Y:S01]  /*e2d0*/  ISETP.GE.AND P3, PT, R8, R196, PT ;  /* 0x000000c40800720c */ /* 0x000fe20003f66270 */
[-C--:B------:R-:W-:Y:S01]  /*e2e0*/  FMUL.FTZ R152, R152, R87.reuse ;  /* 0x0000005798987220 */ /* 0x080fe20000410000 */
[----:B------:R-:W-:Y:S01]  /*e2f0*/  LOP3.LUT R4, R2, R4, RZ, 0xc0, !PT ;  /* 0x0000000402047212 */ /* 0x000fe200078ec0ff */
[-C--:B------:R-:W-:Y:S01]  /*e300*/  FMUL.FTZ R153, R153, R87.reuse ;  /* 0x0000005799997220 */ /* 0x080fe20000410000 */
[----:B------:R-:W-:Y:S01]  /*e310*/  FSEL R248, R248, -INF , !P5 ;  /* 0xff800000f8f87808 */ /* 0x000fe20006800000 */
[----:B------:R3:W-:Y:S01]  /*e320*/  MUFU.EX2 R193, R6 ;  /* 0x0000000600c17308 */ /* 0x0007e20000000800 */
[----:B--2---:R-:W-:Y:S01]  /*e330*/  HSET2.LE.AND R5, R7, R0, PT ;  /* 0x0000000007057233 */ /* 0x004fe20003803000 */
[-C--:B------:R-:W-:Y:S01]  /*e340*/  FMUL.FTZ R160, R160, R87.reuse ;  /* 0x00000057a0a07220 */ /* 0x080fe20000410000 */
[----:B------:R-:W-:Y:S01]  /*e350*/  FMNMX3.FTZ R7, R39, R94, R127, !PT ;  /* 0x0000005e27077276 */ /* 0x000fe2000781007f */
[----:B------:R-:W-:Y:S01]  /*e360*/  FMUL.FTZ R161, R161, R87 ;  /* 0x00000057a1a17220 */ /* 0x000fe20000410000 */
[----:B------:R-:W-:-:S02]  /*e370*/  FSEL R199, R199, -INF , !P0 ;  /* 0xff800000c7c77808 */ /* 0x000fc40004000000 */
[----:B------:R-:W-:Y:S02]  /*e380*/  FSEL R176, R176, -INF , !P4 ;  /* 0xff800000b0b07808 */ /* 0x000fe40006000000 */
[----:B-1----:R-:W-:Y:S02]  /*e390*/  FMNMX3.FTZ R3, R40, R49, R48, !PT ;  /* 0x0000003128037276 */ /* 0x002fe40007810030 */
[----:B------:R-:W-:Y:S02]  /*e3a0*/  F2FP.F16.F32.PACK_AB R2, R203, R252 ;  /* 0x000000fccb02723e */ /* 0x000fe400000000ff */
[----:B------:R-:W-:Y:S02]  /*e3b0*/  FMNMX3.FTZ R3, R3, R91, R50, !PT ;  /* 0x0000005b03037276 */ /* 0x000fe40007810032 */
[----:B------:R-:W-:Y:S02]  /*e3c0*/  LOP3.LUT R5, R2, R5, RZ, 0xc0, !PT ;  /* 0x0000000502057212 */ /* 0x000fe400078ec0ff */
[----:B------:R-:W-:Y:S01]  /*e3d0*/  FMNMX3.FTZ R3, R3, R128, R129, !PT ;  /* 0x0000008003037276 */ /* 0x000fe20007810081 */
[----:B---3--:R-:W-:Y:S01]  /*e3e0*/  FFMA.FTZ R6, R41, UR6, -R25 ;  /* 0x0000000629067c23 */ /* 0x008fe20008010819 */
[----:B------:R-:W-:-:S02]  /*e3f0*/  HSET2.LE.AND R2, R11, R0, PT ;  /* 0x000000000b027233 */ /* 0x000fc40003803000 */
[----:B------:R-:W-:Y:S01]  /*e400*/  FMNMX3.FTZ R3, R3, R77, R134, !PT ;  /* 0x0000004d03037276 */ /* 0x000fe20007810086 */
[----:B------:R1:W-:Y:S01]  /*e410*/  MUFU.EX2 R245, R6 ;  /* 0x0000000600f57308 */ /* 0x0003e20000000800 */
[----:B------:R-:W-:Y:S02]  /*e420*/  FSEL R175, R175, -INF , !P3 ;  /* 0xff800000afaf7808 */ /* 0x000fe40005800000 */
[----:B------:R-:W-:Y:S02]  /*e430*/  FMNMX3.FTZ R9, R3, R169, R168, !PT ;  /* 0x000000a903097276 */ /* 0x000fe400078100a8 */
[----:B------:R-:W-:Y:S02]  /*e440*/  FMNMX3.FTZ R3, R7, R95, R51, !PT ;  /* 0x0000005f07037276 */ /* 0x000fe40007810033 */
[----:B------:R-:W-:Y:S02]  /*e450*/  FMNMX3.FTZ R7, R9, R98, R132, !PT ;  /* 0x0000006209077276 */ /* 0x000fe40007810084 */
[----:B------:R-:W-:-:S02]  /*e460*/  FMNMX3.FTZ R3, R3, R170, R171, !PT ;  /* 0x000000aa03037276 */ /* 0x000fc400078100ab */
[----:B------:R-:W-:Y:S02]  /*e470*/  FMNMX3.FTZ R7, R7, R181, R183, !PT ;  /* 0x000000b507077276 */ /* 0x000fe400078100b7 */
[----:B------:R-:W-:Y:S01]  /*e480*/  LOP3.LUT R8, R42, UR20, R73, 0x96, !PT ;  /* 0x000000142a087c12 */ /* 0x000fe2000f8e9649 */
[----:B------:R-:W-:Y:S01]  /*e490*/  UIADD3 UR20, UPT, UPT, UR19, 0x646e171e, URZ ;  /* 0x646e171e13147890 */ /* 0x000fe2000fffe0ff */
[----:B------:R-:W-:Y:S02]  /*e4a0*/  FMNMX3.FTZ R9, R7, R182, R184, !PT ;  /* 0x000000b607097276 */ /* 0x000fe400078100b8 */
[----:B-1----:R-:W-:Y:S01]  /*e4b0*/  FMNMX3.FTZ R6, R3, R135, R55, !PT ;  /* 0x0000008703067276 */ /* 0x002fe20007810037 */
[----:B------:R-:W-:Y:S01]  /*e4c0*/  IMAD.WIDE.U32 R88, R8, -0x326172a9, RZ ;  /* 0xcd9e8d5708587825 */ /* 0x000fe200078e00ff */
[----:B------:R-:W-:Y:S02]  /*e4d0*/  F2FP.F16.F32.PACK_AB R3, R114, R122 ;  /* 0x0000007a7203723e */ /* 0x000fe400000000ff */
[----:B------:R-:W-:-:S02]  /*e4e0*/  FMNMX3.FTZ R9, R9, R208, R210, !PT ;  /* 0x000000d009097276 */ /* 0x000fc400078100d2 */
[----:B------:R-:W-:Y:S02]  /*e4f0*/  FMNMX3.FTZ R7, R6, R180, R179, !PT ;  /* 0x000000b406077276 */ /* 0x000fe400078100b3 */
[----:B------:R-:W-:Y:S02]  /*e500*/  LOP3.LUT R6, R3, R2, RZ, 0xc0, !PT ;  /* 0x0000000203067212 */ /* 0x000fe400078ec0ff */
[----:B------:R-:W-:Y:S01]  /*e510*/  FMNMX3.FTZ R3, R9, R207, R206, !PT ;  /* 0x000000cf09037276 */ /* 0x000fe200078100ce */
[----:B------:R-:W-:Y:S01]  /*e520*/  FMUL.FTZ R9, R14, UR6 ;  /* 0x000000060e097c20 */ /* 0x000fe20008410000 */
[----:B------:R-:W-:Y:S02]  /*e530*/  FMNMX3.FTZ R2, R7, R133, R63, !PT ;  /* 0x0000008507027276 */ /* 0x000fe4000781003f */
[----:B------:R-:W-:Y:S01]  /*e540*/  FMNMX3.FTZ R7, R3, R214, R215, !PT ;  /* 0x000000d603077276 */ /* 0x000fe200078100d7 */
[----:B------:R1:W2:Y:S01]  /*e550*/  MUFU.EX2 R92, R9 ;  /* 0x00000009005c7308 */ /* 0x0002a20000000800 */
[----:B------:R-:W-:-:S02]  /*e560*/  FMNMX3.FTZ R2, R2, R187, R204, !PT ;  /* 0x000000bb02027276 */ /* 0x000fc400078100cc */
[----:B------:R-:W-:Y:S02]  /*e570*/  LOP3.LUT R14, R18, UR8, R17, 0x96, !PT ;  /* 0x00000008120e7c12 */ /* 0x000fe4000f8e9611 */
[----:B------:R-:W-:Y:S02]  /*e580*/  FMNMX3.FTZ R3, R2, R185, R186, !PT ;  /* 0x000000b902037276 */ /* 0x000fe400078100ba */
[----:B------:R-:W-:Y:S02]  /*e590*/  HSET2.LE.AND R2, R10, R0, PT ;  /* 0x000000000a027233 */ /* 0x000fe40003803000 */
[----:B-1----:R-:W-:Y:S01]  /*e5a0*/  FMNMX3.FTZ R9, R7, R126, R117, !PT ;  /* 0x0000007e07097276 */ /* 0x002fe20007810075 */
[-C--:B--2---:R-:W-:Y:S01]  /*e5b0*/  FMUL.FTZ R138, R138, R92.reuse ;  /* 0x0000005c8a8a7220 */ /* 0x084fe20000410000 */
[----:B------:R-:W-:Y:S01]  /*e5c0*/  FMNMX3.FTZ R7, R3, R213, R212, !PT ;  /* 0x000000d503077276 */ /* 0x000fe200078100d4 */
[----:B------:R-:W-:Y:S01]  /*e5d0*/  FMUL.FTZ R139, R139, R92 ;  /* 0x0000005c8b8b7220 */ /* 0x000fe20000410000 */
[----:B------:R-:W-:Y:S01]  /*e5e0*/  FMNMX3.FTZ R10, R9, R116, R96, !PT ;  /* 0x00000074090a7276 */ /* 0x000fe20007810060 */
[-C--:B------:R-:W-:Y:S01]  /*e5f0*/  FMUL.FTZ R150, R150, R92.reuse ;  /* 0x0000005c96967220 */ /* 0x080fe20000410000 */
[----:B------:R-:W-:Y:S01]  /*e600*/  F2FP.F16.F32.PACK_AB R3, R245, R193 ;  /* 0x000000c1f503723e */ /* 0x000fe200000000ff */
[-C--:B------:R-:W-:Y:S01]  /*e610*/  FMUL.FTZ R151, R151, R92.reuse ;  /* 0x0000005c97977220 */ /* 0x080fe20000410000 */
[----:B------:R-:W-:Y:S01]  /*e620*/  FMNMX3.FTZ R10, R10, R173, R74, !PT ;  /* 0x000000ad0a0a7276 */ /* 0x000fe2000781004a */
[-C--:B------:R-:W-:Y:S01]  /*e630*/  FMUL.FTZ R154, R154, R92.reuse ;  /* 0x0000005c9a9a7220 */ /* 0x080fe20000410000 */
[----:B------:R-:W-:Y:S01]  /*e640*/  FMNMX3.FTZ R9, R7, R211, R209, !PT ;  /* 0x000000d307097276 */ /* 0x000fe200078100d1 */
[----:B------:R-:W-:Y:S01]  /*e650*/  FMUL.FTZ R155, R155, R92 ;  /* 0x0000005c9b9b7220 */ /* 0x000fe20000410000 */
[----:B------:R-:W-:Y:S01]  /*e660*/  LOP3.LUT R7, R3, R2, RZ, 0xc0, !PT ;  /* 0x0000000203077212 */ /* 0x000fe200078ec0ff */
[----:B------:R-:W-:Y:S01]  /*e670*/  FMUL.FTZ R162, R162, R92 ;  /* 0x0000005ca2a27220 */ /* 0x000fe20000410000 */
[----:B------:R-:W-:Y:S01]  /*e680*/  FMNMX3.FTZ R2, R10, R172, R108, !PT ;  /* 0x000000ac0a027276 */ /* 0x000fe2000781006c */
[----:B------:R-:W-:Y:S01]  /*e690*/  FMUL.FTZ R163, R163, R92 ;  /* 0x0000005ca3a37220 */ /* 0x000fe20000410000 */
[----:B------:R-:W-:-:S02]  /*e6a0*/  FMNMX3.FTZ R3, R9, R220, R219, !PT ;  /* 0x000000dc09037276 */ /* 0x000fc400078100db */
[----:B------:R-:W-:Y:S01]  /*e6b0*/  FMNMX3.FTZ R2, R2, R93, R99, !PT ;  /* 0x0000005d02027276 */ /* 0x000fe20007810063 */
[----:B------:R-:W-:Y:S01]  /*e6c0*/  HMMA.16816.F32 R44, R4, R20, R136 ;  /* 0x00000014042c723c */ /* 0x000fe20000001888 */
[----:B------:R-:W-:-:S03]  /*e6d0*/  FMNMX3.FTZ R3, R3, R218, R217, !PT ;  /* 0x000000da03037276 */ /* 0x000fc600078100d9 */
[----:B------:R-:W1:Y:S01]  /*e6e0*/  SHFL.BFLY PT, R11, R2, 0x2, 0x1f ;  /* 0x0c401f00020b7f89 */ /* 0x000e6200000e0000 */
[----:B------:R-:W-:-:S03]  /*e6f0*/  FMNMX3.FTZ R3, R3, R102, R201, !PT ;  /* 0x0000006603037276 */ /* 0x000fc600078100c9 */
[----:B------:R-:W-:Y:S01]  /*e700*/  HMMA.16816.F32 R148, R4, R22, R148 ;  /* 0x000000160494723c */ /* 0x000fe20000001894 */
[----:B------:R-:W-:-:S04]  /*e710*/  FMNMX3.FTZ R3, R3, R200, R174, !PT ;  /* 0x000000c803037276 */ /* 0x000fc800078100ae */
[----:B------:R-:W-:-:S03]  /*e720*/  FMNMX3.FTZ R3, R3, R248, R199, !PT ;  /* 0x000000f803037276 */ /* 0x000fc600078100c7 */
[C---:B----4-:R-:W-:Y:S01]  /*e730*/  HMMA.16816.F32 R152, R4.reuse, R32, R152 ;  /* 0x000000200498723c */ /* 0x050fe20000001898 */
[----:B------:R-:W-:Y:S02]  /*e740*/  FMNMX3.FTZ R9, R3, R176, R175, !PT ;  /* 0x000000b003097276 */ /* 0x000fe400078100af */
[----:B------:R-:W-:Y:S01]  /*e750*/  LOP3.LUT R3, R112, UR21, R13, 0x96, !PT ;  /* 0x0000001570037c12 */ /* 0x000fe2000f8e960d */
[----:B------:R-:W-:Y:S02]  /*e760*/  IMAD.MOV.U32 R112, RZ, RZ, R64 ;  /* 0x000000ffff707224 */ /* 0x000fe400078e0040 */
[----:B------:R-:W2:Y:S02]  /*e770*/  SHFL.BFLY PT, R10, R9, 0x2, 0x1f ;  /* 0x0c401f00090a7f89 */ /* 0x000ea400000e0000 */
[----:B------:R-:W-:Y:S01]  /*e780*/  HMMA.16816.F32 R160, R4, R34, R160 ;  /* 0x0000002204a0723c */ /* 0x000fe200000018a0 */
[----:B------:R-:W-:Y:S01]  /*e790*/  LOP3.LUT R6, R12, UR4, R89, 0x96, !PT ;  /* 0x000000040c067c12 */ /* 0x000fe2000f8e9659 */
[----:B------:R-:W-:Y:S01]  /*e7a0*/  IMAD.WIDE.U32 R4, R3, -0x2daee0ad, RZ ;  /* 0xd2511f5303047825 */ /* 0x000fe200078e00ff */
[----:B-1----:R-:W-:-:S03]  /*e7b0*/  FMNMX.FTZ R8, R2, R11, !PT ;  /* 0x0000000b02087209 */ /* 0x002fc60007810000 */
[----:B------:R-:W-:Y:S01]  /*e7c0*/  IMAD.WIDE.U32 R2, R6, -0x2daee0ad, RZ ;  /* 0xd2511f5306027825 */ /* 0x000fe200078e00ff */
[----:B------:R-:W-:Y:S01]  /*e7d0*/  LOP3.LUT R5, R72, UR7, R5, 0x96, !PT ;  /* 0x0000000748057c12 */ /* 0x000fe2000f8e9605 */
[----:B------:R-:W1:Y:S03]  /*e7e0*/  SHFL.BFLY PT, R11, R8, 0x1, 0x1f ;  /* 0x0c201f00080b7f89 */ /* 0x000e6600000e0000 */
[----:B------:R-:W-:Y:S01]  /*e7f0*/  LOP3.LUT R3, R4, UR16, R3, 0x96, !PT ;  /* 0x0000001004037c12 */ /* 0x000fe2000f8e9603 */
[----:B------:R-:W-:-:S04]  /*e800*/  IMAD.WIDE.U32 R12, R5, -0x326172a9, RZ ;  /* 0xcd9e8d57050c7825 */ /* 0x000fc800078e00ff */
[----:B------:R-:W-:Y:S01]  /*e810*/  IMAD.WIDE.U32 R6, R3, -0x326172a9, RZ ;  /* 0xcd9e8d5703067825 */ /* 0x000fe200078e00ff */
[----:B------:R-:W-:-:S04]  /*e820*/  LOP3.LUT R4, R88, UR10, R13, 0x96, !PT ;  /* 0x0000000a58047c12 */ /* 0x000fc8000f8e960d */
[----:B------:R-:W-:Y:S01]  /*e830*/  LOP3.LUT R3, R12, UR9, R7, 0x96, !PT ;  /* 0x000000090c037c12 */ /* 0x000fe2000f8e9607 */
[----:B------:R-:W-:Y:S01]  /*e840*/  IMAD.WIDE.U32 R4, R4, -0x2daee0ad, RZ ;  /* 0xd2511f5304047825 */ /* 0x000fe200078e00ff */
[----:B--2---:R-:W-:-:S03]  /*e850*/  FMNMX.FTZ R7, R9, R10, !PT ;  /* 0x0000000a09077209 */ /* 0x004fc60007810000 */
[----:B------:R-:W-:Y:S01]  /*e860*/  IMAD.WIDE.U32 R18, R3, -0x2daee0ad, RZ ;  /* 0xd2511f5303127825 */ /* 0x000fe200078e00ff */
[----:B------:R-:W-:Y:S01]  /*e870*/  LOP3.LUT R2, R2, UR15, R5, 0x96, !PT ;  /* 0x0000000f02027c12 */ /* 0x000fe2000f8e9605 */
[----:B------:R-:W2:Y:S03]  /*e880*/  SHFL.BFLY PT, R9, R7, 0x1, 0x1f ;  /* 0x0c201f0007097f89 */ /* 0x000ea600000e0000 */
[----:B------:R-:W-:Y:S01]  /*e890*/  LOP3.LUT R3, R4, UR14, R19, 0x96, !PT ;  /* 0x0000000e04037c12 */ /* 0x000fe2000f8e9613 */
[----:B------:R-:W-:Y:S01]  /*e8a0*/  IMAD.WIDE.U32 R4, R2, -0x326172a9, RZ ;  /* 0xcd9e8d5702047825 */ /* 0x000fe200078e00ff */
[----:B-1----:R-:W-:-:S03]  /*e8b0*/  FMNMX.FTZ R125, R8, R11, !PT ;  /* 0x0000000b087d7209 */ /* 0x002fc60007810000 */
[----:B------:R-:W-:Y:S01]  /*e8c0*/  IMAD.WIDE.U32 R2, R3, -0x326172a9, RZ ;  /* 0xcd9e8d5703027825 */ /* 0x000fe200078e00ff */
[----:B------:R-:W-:-:S03]  /*e8d0*/  FSETP.NEU.FTZ.AND P2, PT, R125, -INF , PT ;  /* 0xff8000007d00780b */ /* 0x000fc60003f5d000 */
[----:B------:R-:W-:Y:S01]  /*e8e0*/  FMUL.FTZ R8, R125, UR6 ;  /* 0x000000067d087c20 */ /* 0x000fe20008410000 */
[----:B------:R-:W-:Y:S01]  /*e8f0*/  LOP3.LUT R13, R6, UR8, R5, 0x96, !PT ;  /* 0x00000008060d7c12 */ /* 0x000fe2000f8e9605 */
[----:B------:R-:W-:Y:S01]  /*e900*/  IMAD.MOV.U32 R6, RZ, RZ, R2 ;  /* 0x000000ffff067224 */ /* 0x000fe200078e0002 */
[----:B------:R-:W-:Y:S02]  /*e910*/  LOP3.LUT R3, R4, UR5, R3, 0x96, !PT ;  /* 0x0000000504037c12 */ /* 0x000fe4000f8e9603 */
[----:B------:R-:W-:Y:S02]  /*e920*/  FSEL R16, R8, RZ, P2 ;  /* 0x000000ff08107208 */ /* 0x000fe40001000000 */
[C---:B------:R-:W-:Y:S02]  /*e930*/  PRMT R8, R2.reuse, 0x7771, RZ ;  /* 0x0000777102087816 */ /* 0x040fe400000000ff */
[C---:B------:R-:W-:Y:S02]  /*e940*/  PRMT R5, R2.reuse, 0x7773, RZ ;  /* 0x0000777302057816 */ /* 0x040fe400000000ff */
[----:B------:R-:W-:Y:S01]  /*e950*/  PRMT R4, R2, 0x7772, RZ ;  /* 0x0000777202047816 */ /* 0x000fe200000000ff */
[----:B------:R-:W-:Y:S01]  /*e960*/  FFMA.FTZ R2, R49, UR6, -R16 ;  /* 0x0000000631027c23 */ /* 0x000fe20008010810 */
[----:B--2---:R-:W-:-:S02]  /*e970*/  FMNMX.FTZ R124, R7, R9, !PT ;  /* 0x00000009077c7209 */ /* 0x004fc40007810000 */
[----:B------:R-:W-:Y:S01]  /*e980*/  PRMT R10, R4, 0x5410, R5 ;  /* 0x00005410040a7816 */ /* 0x000fe20000000005 */
[----:B------:R1:W-:Y:S01]  /*e990*/  MUFU.EX2 R90, R2 ;  /* 0x00000002005a7308 */ /* 0x0003e20000000800 */
[--C-:B------:R-:W-:Y:S01]  /*e9a0*/  FFMA.FTZ R4, R48, UR6, -R16.reuse ;  /* 0x0000000630047c23 */ /* 0x100fe20008010810 */
[----:B------:R-:W-:Y:S01]  /*e9b0*/  FFMA.FTZ R5, R91, UR6, -R16 ;  /* 0x000000065b057c23 */ /* 0x000fe20008010810 */
[----:B------:R-:W-:-:S05]  /*e9c0*/  FSETP.NEU.FTZ.AND P0, PT, R124, -INF , PT ;  /* 0xff8000007c00780b */ /* 0x000fca0003f1d000 */
[----:B------:R2:W3:Y:S08]  /*e9d0*/  MUFU.EX2 R15, R4 ;  /* 0x00000004000f7308 */ /* 0x0004f00000000800 */
[----:B------:R4:W-:Y:S01]  /*e9e0*/  MUFU.EX2 R202, R5 ;  /* 0x0000000500ca7308 */ /* 0x0009e20000000800 */
[----:B-1----:R-:W-:-:S04]  /*e9f0*/  LOP3.LUT R2, R6, 0xff, RZ, 0xc0, !PT ;  /* 0x000000ff06027812 */ /* 0x002fc800078ec0ff */
[----:B------:R-:W-:Y:S02]  /*ea00*/  PRMT R7, R2, 0x5410, R8 ;  /* 0x0000541002077816 */ /* 0x000fe40000000008 */
[----:B------:R-:W-:Y:S01]  /*ea10*/  LOP3.LUT R2, R3, 0xffff, RZ, 0xc0, !PT ;  /* 0x0000ffff03027812 */ /* 0x000fe200078ec0ff */
[----:B--2---:R-:W-:-:S05]  /*ea20*/  FMUL.FTZ R4, R124, UR6 ;  /* 0x000000067c047c20 */ /* 0x004fca0008410000 */
[----:B------:R-:W-:Y:S01]  /*ea30*/  FSEL R17, R4, RZ, P0 ;  /* 0x000000ff04117208 */ /* 0x000fe20000000000 */
[----:B------:R-:W-:Y:S01]  /*ea40*/  FFMA.FTZ R4, R50, UR6, -R16 ;  /* 0x0000000632047c23 */ /* 0x000fe20008010810 */
[----:B----4-:R-:W-:Y:S02]  /*ea50*/  SHF.R.U32.HI R5, RZ, 0x8, R2 ;  /* 0x00000008ff057819 */ /* 0x010fe40000011602 */
[----:B------:R-:W-:Y:S01]  /*ea60*/  LOP3.LUT R2, R3, 0xff, RZ, 0xc0, !PT ;  /* 0x000000ff03027812 */ /* 0x000fe200078ec0ff */
[----:B------:R1:W2:Y:S03]  /*ea70*/  MUFU.EX2 R123, R4 ;  /* 0x00000004007b7308 */ /* 0x0002a60000000800 */
[----:B------:R-:W-:Y:S01]  /*ea80*/  PRMT R9, R2, 0x5410, R5 ;  /* 0x0000541002097816 */ /* 0x000fe20000000005 */
[----:B------:R-:W-:Y:S01]  /*ea90*/  FFMA.FTZ R2, R94, UR6, -R17 ;  /* 0x000000065e027c23 */ /* 0x000fe20008010811 */
[----:B------:R-:W-:-:S03]  /*eaa0*/  IMAD.MOV.U32 R94, RZ, RZ, R67 ;  /* 0x000000ffff5e7224 */ /* 0x000fc600078e0043 */
[----:B------:R4:W-:Y:S01]  /*eab0*/  MUFU.EX2 R137, R2 ;  /* 0x0000000200897308 */ /* 0x0009e20000000800 */
[----:B-1----:R-:W-:Y:S02]  /*eac0*/  PRMT R4, R3, 0x7632, R4 ;  /* 0x0000763203047816 */ /* 0x002fe40000000004 */
[----:B------:R-:W-:Y:S02]  /*ead0*/  SHF.R.U32.HI R3, RZ, 0x18, R3 ;  /* 0x00000018ff037819 */ /* 0x000fe40000011603 */
[----:B----4-:R-:W-:Y:S01]  /*eae0*/  LOP3.LUT R2, R4, 0xff, RZ, 0xc0, !PT ;  /* 0x000000ff04027812 */ /* 0x010fe200078ec0ff */
[----:B------:R-:W-:Y:S01]  /*eaf0*/  FFMA.FTZ R4, R95, UR6, -R17 ;  /* 0x000000065f047c23 */ /* 0x000fe20008010811 */
[----:B---3--:R-:W-:Y:S02]  /*eb00*/  IMAD.MOV.U32 R95, RZ, RZ, R15 ;  /* 0x000000ffff5f7224 */ /* 0x008fe400078e000f */
[----:B------:R-:W-:Y:S01]  /*eb10*/  PRMT R8, R2, 0x5410, R3 ;  /* 0x0000541002087816 */ /* 0x000fe20000000003 */
[----:B------:R-:W-:Y:S01]  /*eb20*/  FFMA.FTZ R2, R51, UR6, -R17 ;  /* 0x0000000633027c23 */ /* 0x000fe20008010811 */
[----:B------:R-:W-:Y:S01]  /*eb30*/  FSEL R3, R125, RZ, P2 ;  /* 0x000000ff7d037208 */ /* 0x000fe20001000000 */
[----:B------:R1:W-:Y:S04]  /*eb40*/  MUFU.EX2 R91, R4 ;  /* 0x00000004005b7308 */ /* 0x0003e80000000800 */
[----:B------:R-:W-:Y:S01]  /*eb50*/  FADD.FTZ R6, R40, -R3 ;  /* 0x8000000328067221 */ /* 0x000fe20000010000 */
[----:B------:R-:W-:-:S03]  /*eb60*/  FSEL R3, R124, RZ, P0 ;  /* 0x000000ff7c037208 */ /* 0x000fc60000000000 */
[----:B------:R3:W-:Y:S02]  /*eb70*/  MUFU.EX2 R121, R2 ;  /* 0x0000000200797308 */ /* 0x0007e40000000800 */
[----:B------:R-:W-:Y:S01]  /*eb80*/  FADD.FTZ R5, R39, -R3 ;  /* 0x8000000327057221 */ /* 0x000fe20000010000 */
[----:B--2---:R-:W-:-:S03]  /*eb90*/  F2FP.F16.F32.PACK_AB R3, R123, R202 ;  /* 0x000000ca7b03723e */ /* 0x004fc600000000ff */
[----:B------:R-:W-:Y:S01]  /*eba0*/  FMUL.FTZ R5, R5, UR6 ;  /* 0x0000000605057c20 */ /* 0x000fe20008410000 */
[----:B-1----:R-:W-:-:S03]  /*ebb0*/  LOP3.LUT R4, R10, 0xff00ff, RZ, 0xc0, !PT ;  /* 0x00ff00ff0a047812 */ /* 0x002fc600078ec0ff */
[----:B------:R-:W1:Y:S01]  /*ebc0*/  MUFU.EX2 R85, R5 ;  /* 0x0000000500557308 */ /* 0x000e620000000800 */
[----:B---3--:R-:W-:Y:S01]  /*ebd0*/  FFMA.FTZ R2, R127, UR6, -R17 ;  /* 0x000000067f027c23 */ /* 0x008fe20008010811 */
[----:B------:R-:W-:-:S06]  /*ebe0*/  IMAD.MOV.U32 R127, RZ, RZ, R65 ;  /* 0x000000ffff7f7224 */ /* 0x000fcc00078e0041 */
[----:B------:R2:W-:Y:S01]  /*ebf0*/  MUFU.EX2 R75, R2 ;  /* 0x00000002004b7308 */ /* 0x0005e20000000800 */
        /* <DEDUP_REMOVED lines=8> */
[----:B--2---:R-:W-:Y:S01]  /*ec80*/  HSET2.LE.AND R2, R7, R0, PT ;  /* 0x0000000007027233 */ /* 0x004fe20003803000 */
[----:B------:R-:W-:-:S04]  /*ec90*/  FMUL.FTZ R7, R6, UR6 ;  /* 0x0000000606077c20 */ /* 0x000fc80008410000 */
[----:B------:R-:W-:Y:S01]  /*eca0*/  LOP3.LUT R6, R3, R2, RZ, 0xc0, !PT ;  /* 0x0000000203067212 */ /* 0x000fe200078ec0ff */
[----:B------:R1:W2:Y:S01]  /*ecb0*/  MUFU.EX2 R58, R7 ;  /* 0x00000007003a7308 */ /* 0x0002a20000000800 */
[----:B------:R-:W-:Y:S02]  /*ecc0*/  HSET2.LE.AND R2, R4, R0, PT ;  /* 0x0000000004027233 */ /* 0x000fe40003803000 */
[----:B------:R-:W-:-:S04]  /*ecd0*/  F2FP.F16.F32.PACK_AB R3, R121, R91 ;  /* 0x0000005b7903723e */ /* 0x000fc800000000ff */
[----:B-1----:R-:W-:Y:S01]  /*ece0*/  LOP3.LUT R7, R3, R2, RZ, 0xc0, !PT ;  /* 0x0000000203077212 */ /* 0x002fe200078ec0ff */
[----:B--2---:R-:W-:Y:S01]  /*ecf0*/  FMUL.FTZ R140, R140, R58 ;  /* 0x0000003a8c8c7220 */ /* 0x004fe20000410000 */
[--C-:B------:R-:W-:Y:S01]  /*ed00*/  HSET2.LE.AND R2, R9, R0.reuse, PT ;  /* 0x0000000009027233 */ /* 0x100fe20003803000 */
[----:B------:R-:W-:Y:S01]  /*ed10*/  FFMA.FTZ R9, R53, UR6, -R25 ;  /* 0x0000000635097c23 */ /* 0x000fe20008010819 */
[----:B------:R-:W-:Y:S01]  /*ed20*/  F2FP.F16.F32.PACK_AB R3, R95, R90 ;  /* 0x0000005a5f03723e */ /* 0x000fe200000000ff */
[-C--:B------:R-:W-:Y:S01]  /*ed30*/  FMUL.FTZ R141, R141, R58.reuse ;  /* 0x0000003a8d8d7220 */ /* 0x080fe20000410000 */
[-C--:B------:R-:W-:Y:S01]  /*ed40*/  FMUL.FTZ R144, R144, R58.reuse ;  /* 0x0000003a90907220 */ /* 0x080fe20000410000 */
[----:B------:R-:W-:Y:S01]  /*ed50*/  FMUL.FTZ R145, R145, R58 ;  /* 0x0000003a91917220 */ /* 0x000fe20000410000 */
[----:B------:R-:W-:Y:S01]  /*ed60*/  LOP3.LUT R4, R3, R2, RZ, 0xc0, !PT ;  /* 0x0000000203047212 */ /* 0x000fe200078ec0ff */
[-C--:B------:R-:W-:Y:S01]  /*ed70*/  FMUL.FTZ R156, R156, R58.reuse ;  /* 0x0000003a9c9c7220 */ /* 0x080fe20000410000 */
[----:B------:R-:W-:Y:S01]  /*ed80*/  HSET2.LE.AND R2, R8, R0, PT ;  /* 0x0000000008027233 */ /* 0x000fe20003803000 */
[--C-:B------:R-:W-:Y:S01]  /*ed90*/  FFMA.FTZ R8, R76, UR6, -R24.reuse ;  /* 0x000000064c087c23 */ /* 0x100fe20008010818 */
[----:B------:R-:W-:Y:S01]  /*eda0*/  F2FP.F16.F32.PACK_AB R3, R75, R137 ;  /* 0x000000894b03723e */ /* 0x000fe200000000ff */
[-C--:B------:R-:W-:Y:S01]  /*edb0*/  FMUL.FTZ R157, R157, R58.reuse ;  /* 0x0000003a9d9d7220 */ /* 0x080fe20000410000 */
[----:B------:R-:W-:Y:S01]  /*edc0*/  FMUL.FTZ R164, R164, R58 ;  /* 0x0000003aa4a47220 */ /* 0x000fe20000410000 */
[----:B------:R1:W-:Y:S01]  /*edd0*/  MUFU.EX2 R113, R8 ;  /* 0x0000000800717308 */ /* 0x0003e20000000800 */
[----:B------:R-:W-:Y:S01]  /*ede0*/  LOP3.LUT R5, R3, R2, RZ, 0xc0, !PT ;  /* 0x0000000203057212 */ /* 0x000fe200078ec0ff */
[----:B------:R-:W-:Y:S01]  /*edf0*/  FFMA.FTZ R2, R78, UR6, -R24 ;  /* 0x000000064e027c23 */ /* 0x000fe20008010818 */
[----:B------:R-:W-:Y:S01]  /*ee00*/  FMUL.FTZ R165, R165, R58 ;  /* 0x0000003aa5a57220 */ /* 0x000fe20000410000 */
[----:B------:R-:W-:-:S04]  /*ee10*/  IMAD.MOV.U32 R76, RZ, RZ, R66 ;  /* 0x000000ffff4c7224 */ /* 0x000fc800078e0042 */
[----:B------:R2:W3:Y:S01]  /*ee20*/  MUFU.EX2 R26, R2 ;  /* 0x00000002001a7308 */ /* 0x0004e20000000800 */
[----:B------:R-:W-:Y:S01]  /*ee30*/  HMMA.16816.F32 R140, R4, R20, R140 ;  /* 0x00000014048c723c */ /* 0x000fe2000000188c */
[----:B-1----:R-:W-:-:S07]  /*ee40*/  FFMA.FTZ R8, R80, UR6, -R24 ;  /* 0x0000000650087c23 */ /* 0x002fce0008010818 */
[----:B------:R-:W-:Y:S01]  /*ee50*/  HMMA.16816.F32 R144, R4, R22, R144 ;  /* 0x000000160490723c */ /* 0x000fe20000001890 */
[----:B------:R-:W1:Y:S01]  /*ee60*/  LDSM.16.MT88.4 R20, [R190+0x4400] ;  /* 0x00440000be14783b */ /* 0x000e620000004200 */
[----:B------:R-:W-:Y:S01]  /*ee70*/  MUFU.EX2 R189, R8 ;  /* 0x0000000800bd7308 */ /* 0x000fe20000000800 */
[----:B--2---:R-:W-:-:S05]  /*ee80*/  FFMA.FTZ R2, R79, UR6, -R24 ;  /* 0x000000064f027c23 */ /* 0x004fca0008010818 */
[C---:B------:R-:W-:Y:S02]  /*ee90*/  HMMA.16816.F32 R156, R4.reuse, R32, R156 ;  /* 0x00000020049c723c */ /* 0x040fe4000000189c */
[----:B------:R2:W4:Y:S06]  /*eea0*/  MUFU.EX2 R15, R2 ;  /* 0x00000002000f7308 */ /* 0x00052c0000000800 */
[----:B------:R-:W-:Y:S01]  /*eeb0*/  HMMA.16816.F32 R164, R4, R34, R164 ;  /* 0x0000002204a4723c */ /* 0x000fe200000018a4 */
[----:B------:R-:W-:Y:S01]  /*eec0*/  FFMA.FTZ R5, R128, UR6, -R16 ;  /* 0x0000000680057c23 */ /* 0x000fe20008010810 */
[----:B------:R3:W-:Y:S08]  /*eed0*/  MUFU.EX2 R79, R9 ;  /* 0x00000009004f7308 */ /* 0x0007f00000000800 */
[----:B------:R-:W-:Y:S01]  /*eee0*/  MUFU.EX2 R139, R5 ;  /* 0x00000005008b7308 */ /* 0x000fe20000000800 */
[----:B--2---:R-:W-:-:S04]  /*eef0*/  IMAD.WIDE.U32 R2, R14, -0x2daee0ad, RZ ;  /* 0xd2511f530e027825 */ /* 0x004fc800078e00ff */
[----:B------:R-:W-:Y:S01]  /*ef00*/  IMAD.MOV.U32 R8, RZ, RZ, R2 ;  /* 0x000000ffff087224 */ /* 0x000fe200078e0002 */
[C---:B------:R-:W-:Y:S02]  /*ef10*/  PRMT R12, R2.reuse, 0x7771, RZ ;  /* 0x00007771020c7816 */ /* 0x040fe400000000ff */
[C---:B------:R-:W-:Y:S02]  /*ef20*/  PRMT R11, R2.reuse, 0x7773, RZ ;  /* 0x00007773020b7816 */ /* 0x040fe400000000ff */
[----:B------:R-:W-:Y:S02]  /*ef30*/  PRMT R10, R2, 0x7772, RZ ;  /* 0x00007772020a7816 */ /* 0x000fe400000000ff */
[----:B------:R-:W-:Y:S01]  /*ef40*/  LOP3.LUT R2, R8, 0xff, RZ, 0xc0, !PT ;  /* 0x000000ff08027812 */ /* 0x000fe200078ec0ff */
[----:B------:R-:W-:Y:S01]  /*ef50*/  FFMA.FTZ R8, R52, UR6, -R25 ;  /* 0x0000000634087c23 */ /* 0x000fe20008010819 */
[----:B------:R-:W-:Y:S02]  /*ef60*/  LOP3.LUT R3, R28, UR20, R3, 0x96, !PT ;  /* 0x000000141c037c12 */ /* 0x000fe4000f8e9603 */
[----:B------:R-:W-:Y:S01]  /*ef70*/  PRMT R12, R2, 0x5410, R12 ;  /* 0x00005410020c7816 */ /* 0x000fe2000000000c */
[----:B------:R2:W-:Y:S01]  /*ef80*/  MUFU.EX2 R192, R8 ;  /* 0x0000000800c07308 */ /* 0x0005e20000000800 */
[----:B------:R-:W-:Y:S01]  /*ef90*/  LOP3.LUT R2, R3, 0xffff, RZ, 0xc0, !PT ;  /* 0x0000ffff03027812 */ /* 0x000fe200078ec0ff */
[----:B------:R-:W1:Y:S01]  /*efa0*/  LDSM.16.MT88.4 R28, [R188+0x4400] ;  /* 0x00440000bc1c783b */ /* 0x000e620000004200 */
[----:B------:R-:W-:Y:S01]  /*efb0*/  PRMT R11, R10, 0x5410, R11 ;  /* 0x000054100a0b7816 */ /* 0x000fe2000000000b */
[----:B------:R-:W-:Y:S01]  /*efc0*/  FFMA.FTZ R10, R54, UR6, -R25 ;  /* 0x00000006360a7c23 */ /* 0x000fe20008010819 */
[----:B---3--:R-:W-:-:S02]  /*efd0*/  SHF.R.U32.HI R9, RZ, 0x8, R2 ;  /* 0x00000008ff097819 */ /* 0x008fc40000011602 */
[----:B------:R-:W-:Y:S01]  /*efe0*/  LOP3.LUT R2, R3, 0xff, RZ, 0xc0, !PT ;  /* 0x000000ff03027812 */ /* 0x000fe200078ec0ff */
[----:B------:R3:W-:Y:S01]  /*eff0*/  MUFU.EX2 R106, R10 ;  /* 0x0000000a006a7308 */ /* 0x0007e20000000800 */
[----:B------:R-:W-:Y:S02]  /*f000*/  SHF.R.U32.HI R6, RZ, 0x18, R3 ;  /* 0x00000018ff067819 */ /* 0x000fe40000011603 */
[----:B------:R-:W-:Y:S01]  /*f010*/  LOP3.LUT R7, R11, 0xff00ff, RZ, 0xc0, !PT ;  /* 0x00ff00ff0b077812 */ /* 0x000fe200078ec0ff */
[----:B--2---:R-:W-:Y:S01]  /*f020*/  FFMA.FTZ R8, R59, UR6, -R25 ;  /* 0x000000063b087c23 */ /* 0x004fe20008010819 */
[----:B------:R-:W-:-:S03]  /*f030*/  MOV R59, R26 ;  /* 0x0000001a003b7202 */ /* 0x000fc60000000f00 */
[----:B------:R2:W1:Y:S01]  /*f040*/  MUFU.EX2 R80, R8 ;  /* 0x0000000800507308 */ /* 0x0004620000000800 */
[----:B---3--:R-:W-:-:S07]  /*f050*/  FFMA.FTZ R10, R77, UR6, -R16 ;  /* 0x000000064d0a7c23 */ /* 0x008fce0008010810 */
[----:B------:R-:W-:Y:S01]  /*f060*/  MUFU.EX2 R247, R10 ;  /* 0x0000000a00f77308 */ /* 0x000fe20000000800 */
[----:B--2---:R-:W-:Y:S02]  /*f070*/  PRMT R8, R2, 0x5410, R9 ;  /* 0x0000541002087816 */ /* 0x004fe40000000009 */
[----:B------:R-:W-:Y:S02]  /*f080*/  PRMT R2, R3, 0x7632, R2 ;  /* 0x0000763203027816 */ /* 0x000fe40000000002 */
[----:B------:R-:W-:Y:S02]  /*f090*/  F2FP.F16.F32.PACK_AB R3, R59, R113 ;  /* 0x000000713b03723e */ /* 0x000fe400000000ff */
[----:B------:R-:W-:Y:S02]  /*f0a0*/  LOP3.LUT R4, R2, 0xff, RZ, 0xc0, !PT ;  /* 0x000000ff02047812 */ /* 0x000fe400078ec0ff */
[----:B------:R-:W-:Y:S01]  /*f0b0*/  HSET2.LE.AND R2, R8, R0, PT ;  /* 0x0000000008027233 */ /* 0x000fe20003803000 */
[----:B------:R-:W-:Y:S01]  /*f0c0*/  FFMA.FTZ R8, R129, UR6, -R16 ;  /* 0x0000000681087c23 */ /* 0x000fe20008010810 */
[----:B----4-:R-:W-:Y:S01]  /*f0d0*/  IMAD.MOV.U32 R129, RZ, RZ, R15 ;  /* 0x000000ffff817224 */ /* 0x010fe200078e000f */
[----:B------:R-:W-:-:S02]  /*f0e0*/  PRMT R5, R4, 0x5410, R6 ;  /* 0x0000541004057816 */ /* 0x000fc40000000006 */
[----:B------:R2:W-:Y:S01]  /*f0f0*/  MUFU.EX2 R246, R8 ;  /* 0x0000000800f67308 */ /* 0x0005e20000000800 */
[--C-:B------:R-:W-:Y:S01]  /*f100*/  HSET2.LE.AND R6, R12, R0.reuse, PT ;  /* 0x000000000c067233 */ /* 0x100fe20003803000 */
[----:B------:R-:W-:Y:S01]  /*f110*/  VIADD R12, R105, 0x1 ;  /* 0x00000001690c7836 */ /* 0x000fe20000000000 */
[----:B------:R-:W-:Y:S02]  /*f120*/  LOP3.LUT R4, R3, R2, RZ, 0xc0, !PT ;  /* 0x0000000203047212 */ /* 0x000fe400078ec0ff */
[----:B------:R-:W-:Y:S02]  /*f130*/  HSET2.LE.AND R2, R5, R0, PT ;  /* 0x0000000005027233 */ /* 0x000fe40003803000 */
[----:B-1----:R-:W-:Y:S02]  /*f140*/  F2FP.F16.F32.PACK_AB R9, R106, R80 ;  /* 0x000000506a09723e */ /* 0x002fe400000000ff */
[----:B------:R-:W-:-:S04]  /*f150*/  F2FP.F16.F32.PACK_AB R3, R192, R79 ;  /* 0x0000004fc003723e */ /* 0x000fc800000000ff */
[----:B------:R-:W-:Y:S01]  /*f160*/  LOP3.LUT R5, R3, R2, RZ, 0xc0, !PT ;  /* 0x0000000203057212 */ /* 0x000fe200078ec0ff */
[----:B------:R-:W-:Y:S01]  /*f170*/  IMAD.WIDE.U32 R2, R13, -0x2daee0ad, RZ ;  /* 0xd2511f530d027825 */ /* 0x000fe200078e00ff */
[----:B--2---:R-:W-:Y:S02]  /*f180*/  HSET2.LE.AND R8, R7, R0, PT ;  /* 0x0000000007087233 */ /* 0x004fe40003803000 */
[----:B------:R-:W-:Y:S02]  /*f190*/  F2FP.F16.F32.PACK_AB R7, R189, R129 ;  /* 0x00000081bd07723e */ /* 0x000fe400000000ff */
[----:B------:R-:W-:Y:S02]  /*f1a0*/  PRMT R11, R2, 0x7771, RZ ;  /* 0x00007771020b7816 */ /* 0x000fe400000000ff */
[----:B------:R-:W-:Y:S02]  /*f1b0*/  LOP3.LUT R6, R7, R6, RZ, 0xc0, !PT ;  /* 0x0000000607067212 */ /* 0x000fe400078ec0ff */
[----:B------:R-:W-:Y:S01]  /*f1c0*/  LOP3.LUT R7, R9, R8, RZ, 0xc0, !PT ;  /* 0x0000000809077212 */ /* 0x000fe200078ec0ff */
[----:B------:R-:W-:Y:S01]  /*f1d0*/  FFMA.FTZ R8, R134, UR6, -R16 ;  /* 0x0000000686087c23 */ /* 0x000fe20008010810 */
[----:B------:R-:W-:Y:S01]  /*f1e0*/  IMAD.MOV.U32 R9, RZ, RZ, R2 ;  /* 0x000000ffff097224 */ /* 0x000fe200078e0002 */
[C---:B------:R-:W-:Y:S01]  /*f1f0*/  PRMT R10, R2.reuse, 0x7773, RZ ;  /* 0x00007773020a7816 */ /* 0x040fe200000000ff */
[----:B------:R-:W-:Y:S01]  /*f200*/  IMAD.MOV.U32 R134, RZ, RZ, R42 ;  /* 0x000000ffff867224 */ /* 0x000fe200078e002a */
[----:B------:R1:W2:Y:S01]  /*f210*/  MUFU.EX2 R14, R8 ;  /* 0x00000008000e7308 */ /* 0x0002a20000000800 */
[----:B------:R-:W-:Y:S01]  /*f220*/  PRMT R2, R2, 0x7772, RZ ;  /* 0x0000777202027816 */ /* 0x000fe200000000ff */
[----:B------:R-:W-:Y:S01]  /*f230*/  HMMA.16816.F32 R32, R4, R22, R160 ;  /* 0x000000160420723c */ /* 0x000fe200000018a0 */
[----:B------:R-:W-:Y:S01]  /*f240*/  LOP3.LUT R3, R18, UR20, R3, 0x96, !PT ;  /* 0x0000001412037c12 */ /* 0x000fe2000f8e9603 */
[----:B------:R-:W-:Y:S01]  /*f250*/  IMAD.MOV.U32 R160, RZ, RZ, R79 ;  /* 0x000000ffffa07224 */ /* 0x000fe200078e004f */
[----:B------:R-:W-:-:S02]  /*f260*/  PRMT R10, R2, 0x5410, R10 ;  /* 0x00005410020a7816 */ /* 0x000fc4000000000a */
[----:B------:R-:W-:-:S03]  /*f270*/  LOP3.LUT R2, R3, 0xffff, RZ, 0xc0, !PT ;  /* 0x0000ffff03027812 */ /* 0x000fc600078ec0ff */
[----:B------:R-:W-:Y:S01]  /*f280*/  HMMA.16816.F32 R44, R4, R28, R44 ;  /* 0x0000001c042c723c */ /* 0x000fe2000000182c */
[----:B------:R-:W-:Y:S01]  /*f290*/  SHF.R.U32.HI R2, RZ, 0x8, R2 ;  /* 0x00000008ff027819 */ /* 0x000fe20000011602 */
[----:B-1----:R-:W-:Y:S01]  /*f2a0*/  FFMA.FTZ R8, R135, UR6, -R17 ;  /* 0x0000000687087c23 */ /* 0x002fe20008010811 */
[----:B------:R-:W-:-:S05]  /*f2b0*/  IMAD.MOV.U32 R135, RZ, RZ, R43 ;  /* 0x000000ffff877224 */ /* 0x000fca00078e002b */
[----:B------:R-:W-:Y:S01]  /*f2c0*/  HMMA.16816.F32 R36, R4, R20, R152 ;  /* 0x000000140424723c */ /* 0x000fe20000001898 */
[----:B--2---:R-:W-:Y:S01]  /*f2d0*/  IMAD.MOV.U32 R161, RZ, RZ, R14 ;  /* 0x000000ffffa17224 */ /* 0x004fe200078e000e */
[----:B------:R1:W2:Y:S01]  /*f2e0*/  MUFU.EX2 R15, R8 ;  /* 0x00000008000f7308 */ /* 0x0002a20000000800 */
[----:B------:R-:W-:Y:S01]  /*f2f0*/  IMAD.MOV.U32 R154, RZ, RZ, R70 ;  /* 0x000000ffff9a7224 */ /* 0x000fe200078e0046 */
[----:B------:R-:W3:Y:S01]  /*f300*/  S2R R152, SR_CTAID.X ;  /* 0x0000000000987919 */ /* 0x000ee20000002500 */
[----:B------:R-:W-:-:S03]  /*f310*/  IMAD.MOV.U32 R155, RZ, RZ, R71 ;  /* 0x000000ffff9b7224 */ /* 0x000fc600078e0047 */
[----:B------:R-:W-:Y:S01]  /*f320*/  HMMA.16816.F32 R40, R4, R30, R148 ;  /* 0x0000001e0428723c */ /* 0x000fe20000001894 */
[----:B------:R-:W-:Y:S02]  /*f330*/  SHF.R.U32.HI R6, RZ, 0x18, R3 ;  /* 0x00000018ff067819 */ /* 0x000fe40000011603 */
[----:B------:R-:W-:-:S05]  /*f340*/  LOP3.LUT R7, R10, 0xff00ff, RZ, 0xc0, !PT ;  /* 0x00ff00ff0a077812 */ /* 0x000fca00078ec0ff */
[----:B------:R-:W-:Y:S02]  /*f350*/  HSET2.LE.AND R7, R7, R0, PT ;  /* 0x0000000007077233 */ /* 0x000fe40003803000 */
[----:B-1----:R-:W-:Y:S01]  /*f360*/  LOP3.LUT R8, R9, 0xff, RZ, 0xc0, !PT ;  /* 0x000000ff09087812 */ /* 0x002fe200078ec0ff */
[----:B------:R-:W-:Y:S01]  /*f370*/  FFMA.FTZ R9, R55, UR6, -R17 ;  /* 0x0000000637097c23 */ /* 0x000fe20008010811 */
[----:B--2---:R-:W-:Y:S02]  /*f380*/  IMAD.MOV.U32 R163, RZ, RZ, R15 ;  /* 0x000000ffffa37224 */ /* 0x004fe400078e000f */
[----:B------:R-:W-:Y:S01]  /*f390*/  PRMT R11, R8, 0x5410, R11 ;  /* 0x00005410080b7816 */ /* 0x000fe2000000000b */
[----:B------:R1:W2:Y:S01]  /*f3a0*/  MUFU.EX2 R191, R9 ;  /* 0x0000000900bf7308 */ /* 0x0002a20000000800 */
[----:B------:R-:W-:-:S07]  /*f3b0*/  FFMA.FTZ R8, R170, UR6, -R17 ;  /* 0x00000006aa087c23 */ /* 0x000fce0008010811 */
[----:B------:R4:W-:Y:S01]  /*f3c0*/  MUFU.EX2 R136, R8 ;  /* 0x0000000800887308 */ /* 0x0009e20000000800 */
[----:B-1----:R-:W-:Y:S02]  /*f3d0*/  LOP3.LUT R9, R3, 0xff, RZ, 0xc0, !PT ;  /* 0x000000ff03097812 */ /* 0x002fe400078ec0ff */
[----:B--2---:R-:W-:Y:S02]  /*f3e0*/  F2FP.F16.F32.PACK_AB R4, R191, R163 ;  /* 0x000000a3bf04723e */ /* 0x004fe400000000ff */
[--C-:B------:R-:W-:Y:S01]  /*f3f0*/  PRMT R13, R9, 0x5410, R2.reuse ;  /* 0x00005410090d7816 */ /* 0x100fe20000000002 */
[----:B------:R-:W-:Y:S01]  /*f400*/  FFMA.FTZ R9, R171, UR6, -R17 ;  /* 0x00000006ab097c23 */ /* 0x000fe20008010811 */
[----:B------:R-:W-:Y:S02]  /*f410*/  PRMT R2, R3, 0x7632, R2 ;  /* 0x0000763203027816 */ /* 0x000fe40000000002 */
[----:B----4-:R-:W-:Y:S01]  /*f420*/  LOP3.LUT R8, R12, UR19, R135, 0x96, !PT ;  /* 0x000000130c087c12 */ /* 0x010fe2000f8e9687 */
[----:B------:R1:W2:Y:S01]  /*f430*/  MUFU.EX2 R138, R9 ;  /* 0x00000009008a7308 */ /* 0x0002a20000000800 */
[----:B------:R-:W-:-:S02]  /*f440*/  LOP3.LUT R5, R2, 0xff, RZ, 0xc0, !PT ;  /* 0x000000ff02057812 */ /* 0x000fc400078ec0ff */
[--C-:B------:R-:W-:Y:S01]  /*f450*/  HSET2.LE.AND R2, R11, R0.reuse, PT ;  /* 0x000000000b027233 */ /* 0x100fe20003803000 */
[----:B------:R-:W-:Y:S01]  /*f460*/  IMAD.WIDE.U32 R18, R8, -0x326172a9, RZ ;  /* 0xcd9e8d5708127825 */ /* 0x000fe200078e00ff */
[----:B------:R-:W-:Y:S02]  /*f470*/  F2FP.F16.F32.PACK_AB R3, R161, R247 ;  /* 0x000000f7a103723e */ /* 0x000fe400000000ff */
[----:B------:R-:W-:Y:S02]  /*f480*/  PRMT R5, R5, 0x5410, R6 ;  /* 0x0000541005057816 */ /* 0x000fe40000000006 */
[----:B------:R-:W-:Y:S02]  /*f490*/  LOP3.LUT R6, R3, R2, RZ, 0xc0, !PT ;  /* 0x0000000203067212 */ /* 0x000fe400078ec0ff */
[----:B------:R-:W-:Y:S02]  /*f4a0*/  HSET2.LE.AND R2, R13, R0, PT ;  /* 0x000000000d027233 */ /* 0x000fe40003803000 */
[----:B------:R-:W-:-:S02]  /*f4b0*/  F2FP.F16.F32.PACK_AB R3, R246, R139 ;  /* 0x0000008bf603723e */ /* 0x000fc400000000ff */
[----:B------:R-:W-:Y:S02]  /*f4c0*/  HSET2.LE.AND R5, R5, R0, PT ;  /* 0x0000000005057233 */ /* 0x000fe40003803000 */
[----:B-1----:R-:W-:Y:S02]  /*f4d0*/  LOP3.LUT R9, R68, UR21, R19, 0x96, !PT ;  /* 0x0000001544097c12 */ /* 0x002fe4000f8e9613 */
[----:B------:R-:W-:Y:S01]  /*f4e0*/  LOP3.LUT R10, R18, UR4, R57, 0x96, !PT ;  /* 0x00000004120a7c12 */ /* 0x000fe2000f8e9639 */
[----:B------:R-:W1:Y:S01]  /*f4f0*/  S2R R68, SR_TID.X ;  /* 0x0000000000447919 */ /* 0x000e620000002100 */
[----:B--2---:R-:W-:Y:S02]  /*f500*/  F2FP.F16.F32.PACK_AB R8, R138, R136 ;  /* 0x000000888a08723e */ /* 0x004fe400000000ff */
[----:B------:R-:W-:Y:S02]  /*f510*/  LOP3.LUT R7, R4, R7, RZ, 0xc0, !PT ;  /* 0x0000000704077212 */ /* 0x000fe400078ec0ff */
[----:B------:R-:W-:Y:S01]  /*f520*/  LOP3.LUT R4, R3, R2, RZ, 0xc0, !PT ;  /* 0x0000000203047212 */ /* 0x000fe200078ec0ff */
[----:B------:R-:W-:Y:S01]  /*f530*/  IMAD.WIDE.U32 R2, R9, -0x2daee0ad, RZ ;  /* 0xd2511f5309027825 */ /* 0x000fe200078e00ff */
[----:B------:R-:W-:-:S03]  /*f540*/  LOP3.LUT R5, R8, R5, RZ, 0xc0, !PT ;  /* 0x0000000508057212 */ /* 0x000fc600078ec0ff */
[----:B------:R-:W-:Y:S01]  /*f550*/  IMAD.WIDE.U32 R8, R10, -0x2daee0ad, RZ ;  /* 0xd2511f530a087825 */ /* 0x000fe200078e00ff */
[----:B------:R-:W-:-:S03]  /*f560*/  LOP3.LUT R3, R154, UR7, R3, 0x96, !PT ;  /* 0x000000079a037c12 */ /* 0x000fc6000f8e9603 */
[----:B------:R-:W-:Y:S01]  /*f570*/  HMMA.16816.F32 R140, R4, R28, R140 ;  /* 0x0000001c048c723c */ /* 0x000fe2000000188c */
[----:B------:R-:W-:Y:S01]  /*f580*/  LOP3.LUT R2, R2, UR16, R9, 0x96, !PT ;  /* 0x0000001002027c12 */ /* 0x000fe2000f8e9609 */
[----:B------:R-:W-:-:S04]  /*f590*/  IMAD.WIDE.U32 R10, R3, -0x326172a9, RZ ;  /* 0xcd9e8d57030a7825 */ /* 0x000fc800078e00ff */
[--C-:B------:R-:W-:Y:S02]  /*f5a0*/  FFMA.FTZ R3, R82, UR6, -R24.reuse ;  /* 0x0000000652037c23 */ /* 0x100fe40008010818 */
[----:B------:R-:W2:Y:S01]  /*f5b0*/  S2R R82, SR_TID.X ;  /* 0x0000000000527919 */ /* 0x000ea20000002100 */
[----:B------:R-:W-:Y:S01]  /*f5c0*/  IMAD.WIDE.U32 R14, R2, -0x326172a9, RZ ;  /* 0xcd9e8d57020e7825 */ /* 0x000fe200078e00ff */
[----:B------:R-:W-:Y:S01]  /*f5d0*/  LOP3.LUT R2, R56, UR10, R11, 0x96, !PT ;  /* 0x0000000a38027c12 */ /* 0x000fe2000f8e960b */
[----:B------:R4:W3:Y:S01]  /*f5e0*/  MUFU.EX2 R48, R3 ;  /* 0x0000000300307308 */ /* 0x0008e20000000800 */
[----:B------:R-:W-:Y:S01]  /*f5f0*/  HMMA.16816.F32 R52, R4, R30, R144 ;  /* 0x0000001e0434723c */ /* 0x000fe20000001890 */
[----:B------:R-:W-:Y:S01]  /*f600*/  LDSM.16.MT88.4 R28, [R190+0x4800] ;  /* 0x00480000be1c783b */ /* 0x000fe20000004200 */
[----:B------:R-:W-:Y:S01]  /*f610*/  LOP3.LUT R9, R10, UR9, R15, 0x96, !PT ;  /* 0x000000090a097c12 */ /* 0x000fe2000f8e960f */
[----:B------:R-:W-:-:S04]  /*f620*/  FFMA.FTZ R10, R83, UR6, -R24 ;  /* 0x00000006530a7c23 */ /* 0x000fc80008010818 */
[----:B------:R-:W-:Y:S01]  /*f630*/  IMAD.WIDE.U32 R26, R9, -0x2daee0ad, RZ ;  /* 0xd2511f53091a7825 */ /* 0x000fe200078e00ff */
[----:B------:R-:W-:Y:S01]  /*f640*/  HMMA.16816.F32 R156, R4, R20, R156 ;  /* 0x00000014049c723c */ /* 0x000fe2000000189c */
[----:B------:R-:W2:Y:S02]  /*f650*/  MUFU.EX2 R151, R10 ;  /* 0x0000000a00977308 */ /* 0x000ea40000000800 */
[----:B------:R-:W-:Y:S01]  /*f660*/  FFMA.FTZ R9, R84, UR6, -R24 ;  /* 0x0000000654097c23 */ /* 0x000fe20008010818 */
[----:B-1----:R-:W-:Y:S01]  /*f670*/  SHF.R.U32.HI R128, RZ, 0x5, R68 ;  /* 0x00000005ff807819 */ /* 0x002fe20000011644 */
[----:B----4-:R-:W-:-:S03]  /*f680*/  IMAD.WIDE.U32 R2, R2, -0x2daee0ad, RZ ;  /* 0xd2511f5302027825 */ /* 0x010fc600078e00ff */
[----:B------:R-:W-:Y:S01]  /*f690*/  HMMA.16816.F32 R164, R4, R22, R164 ;  /* 0x0000001604a4723c */ /* 0x000fe200000018a4 */
[--C-:B------:R-:W-:Y:S01]  /*f6a0*/  FFMA.FTZ R4, R81, UR6, -R25.reuse ;  /* 0x0000000651047c23 */ /* 0x100fe20008010819 */
[----:B------:R-:W-:Y:S01]  /*f6b0*/  FFMA.FTZ R7, R60, UR6, -R25 ;  /* 0x000000063c077c23 */ /* 0x000fe20008010819 */
[----:B------:R-:W1:Y:S01]  /*f6c0*/  LDSM.16.MT88.4 R20, [R188+0x4800] ;  /* 0x00480000bc14783b */ /* 0x000e620000004200 */
[----:B------:R-:W-:Y:S01]  /*f6d0*/  LOP3.LUT R3, R8, UR15, R3, 0x96, !PT ;  /* 0x0000000f08037c12 */ /* 0x000fe2000f8e9603 */
[----:B------:R-:W-:Y:S01]  /*f6e0*/  FFMA.FTZ R8, R86, UR6, -R24 ;  /* 0x0000000656087c23 */ /* 0x000fe20008010818 */
[----:B------:R-:W-:Y:S01]  /*f6f0*/  LOP3.LUT R2, R2, UR14, R27, 0x96, !PT ;  /* 0x0000000e02027c12 */ /* 0x000fe2000f8e961b */
[----:B------:R4:W-:Y:S01]  /*f700*/  MUFU.EX2 R148, R4 ;  /* 0x0000000400947308 */ /* 0x0009e20000000800 */
[----:B---3--:R-:W-:Y:S02]  /*f710*/  IMAD.MOV.U32 R81, RZ, RZ, R48 ;  /* 0x000000ffff517224 */ /* 0x008fe400078e0030 */
[----:B------:R-:W-:Y:S01]  /*f720*/  IMAD.WIDE.U32 R12, R3, -0x326172a9, RZ ;  /* 0xcd9e8d57030c7825 */ /* 0x000fe200078e00ff */
[----:B--2---:R-:W-:-:S03]  /*f730*/  SHF.R.U32.HI R82, RZ, 0x5, R82 ;  /* 0x00000005ff527819 */ /* 0x004fc60000011652 */
[----:B------:R-:W-:Y:S01]  /*f740*/  IMAD.WIDE.U32 R2, R2, -0x326172a9, RZ ;  /* 0xcd9e8d5702027825 */ /* 0x000fe200078e00ff */
[----:B------:R2:W-:Y:S03]  /*f750*/  MUFU.EX2 R78, R8 ;  /* 0x00000008004e7308 */ /* 0x0005e60000000800 */
[----:B------:R-:W-:Y:S01]  /*f760*/  IMAD.MOV.U32 R6, RZ, RZ, R2 ;  /* 0x000000ffff067224 */ /* 0x000fe200078e0002 */
[----:B------:R-:W-:Y:S01]  /*f770*/  LOP3.LUT R3, R12, UR5, R3, 0x96, !PT ;  /* 0x000000050c037c12 */ /* 0x000fe2000f8e9603 */
[----:B------:R-:W-:Y:S01]  /*f780*/  IMAD R152, R152, 0x8, R128 ;  /* 0x0000000898987824 */ /* 0x000fe200078e0280 */
[C---:B------:R-:W-:Y:S01]  /*f790*/  PRMT R12, R2.reuse, 0x7771, RZ ;  /* 0x00007771020c7816 */ /* 0x040fe200000000ff */
[----:B------:R-:W-:Y:S01]  /*f7a0*/  IMAD.MOV.U32 R60, RZ, RZ, R154 ;  /* 0x000000ffff3c7224 */ /* 0x000fe200078e009a */
[----:B------:R-:W-:Y:S01]  /*f7b0*/  PRMT R11, R2, 0x7773, RZ ;  /* 0x00007773020b7816 */ /* 0x000fe200000000ff */
[----:B------:R3:W1:Y:S01]  /*f7c0*/  MUFU.EX2 R162, R7 ;  /* 0x0000000700a27308 */ /* 0x0006620000000800 */
[C---:B----4-:R-:W-:Y:S01]  /*f7d0*/  LOP3.LUT R4, R3.reuse, 0xffff, RZ, 0xc0, !PT ;  /* 0x0000ffff03047812 */ /* 0x050fe200078ec0ff */
[----:B------:R-:W-:Y:S01]  /*f7e0*/  IMAD.WIDE.U32 R152, R152, -0x326172a9, RZ ;  /* 0xcd9e8d5798987825 */ /* 0x000fe200078e00ff */
[----:B------:R-:W-:-:S02]  /*f7f0*/  PRMT R5, R3, 0x7632, R5 ;  /* 0x0000763203057816 */ /* 0x000fc40000000005 */
[----:B------:R-:W-:Y:S01]  /*f800*/  LOP3.LUT R10, R3, 0xff, RZ, 0xc0, !PT ;  /* 0x000000ff030a7812 */ /* 0x000fe200078ec0ff */
[----:B------:R-:W-:Y:S01]  /*f810*/  IMAD.MOV.U32 R86, RZ, RZ, R91 ;  /* 0x000000ffff567224 */ /* 0x000fe200078e005b */
[----:B--2---:R-:W-:Y:S01]  /*f820*/  PRMT R8, R2, 0x7772, RZ ;  /* 0x0000777202087816 */ /* 0x004fe200000000ff */
[----:B------:R2:W4:Y:S01]  /*f830*/  MUFU.EX2 R144, R9 ;  /* 0x0000000900907308 */ /* 0x0005220000000800 */
[----:B------:R-:W-:Y:S01]  /*f840*/  LOP3.LUT R2, R6, 0xff, RZ, 0xc0, !PT ;  /* 0x000000ff06027812 */ /* 0x000fe200078ec0ff */
[----:B------:R-:W-:Y:S01]  /*f850*/  IMAD.MOV.U32 R91, RZ, RZ, R251 ;  /* 0x000000ffff5b7224 */ /* 0x000fe200078e00fb */
[----:B------:R-:W-:Y:S02]  /*f860*/  SHF.R.U32.HI R6, RZ, 0x8, R4 ;  /* 0x00000008ff067819 */ /* 0x000fe40000011604 */
[----:B------:R-:W-:Y:S02]  /*f870*/  LOP3.LUT R4, R5, 0xff, RZ, 0xc0, !PT ;  /* 0x000000ff05047812 */ /* 0x000fe400078ec0ff */
[----:B---3--:R-:W-:-:S02]  /*f880*/  PRMT R7, R8, 0x5410, R11 ;  /* 0x0000541008077816 */ /* 0x008fc4000000000b */
[----:B------:R-:W-:Y:S02]  /*f890*/  PRMT R8, R2, 0x5410, R12 ;  /* 0x0000541002087816 */ /* 0x000fe4000000000c */
[----:B------:R-:W-:Y:S02]  /*f8a0*/  PRMT R2, R10, 0x5410, R6 ;  /* 0x000054100a027816 */ /* 0x000fe40000000006 */
[----:B------:R-:W-:Y:S02]  /*f8b0*/  LOP3.LUT R7, R7, 0xff00ff, RZ, 0xc0, !PT ;  /* 0x00ff00ff07077812 */ /* 0x000fe400078ec0ff */
[----:B------:R-:W-:Y:S02]  /*f8c0*/  LOP3.LUT R12, R14, UR8, R13, 0x96, !PT ;  /* 0x000000080e0c7c12 */ /* 0x000fe4000f8e960d */
[----:B--2---:R-:W-:Y:S01]  /*f8d0*/  SHF.R.U32.HI R9, RZ, 0x18, R3 ;  /* 0x00000018ff097819 */ /* 0x004fe20000011603 */
[----:B------:R-:W-:Y:S01]  /*f8e0*/  FFMA.FTZ R3, R61, UR6, -R25 ;  /* 0x000000063d037c23 */ /* 0x000fe20008010819 */
[----:B------:R-:W-:Y:S01]  /*f8f0*/  HSET2.LE.AND R2, R2, R0, PT ;  /* 0x0000000002027233 */ /* 0x000fe20003803000 */
[----:B------:R-:W-:Y:S01]  /*f900*/  IMAD.MOV.U32 R61, RZ, RZ, R155 ;  /* 0x000000ffff3d7224 */ /* 0x000fe200078e009b */
[----:B------:R-:W-:Y:S01]  /*f910*/  PRMT R5, R4, 0x5410, R9 ;  /* 0x0000541004057816 */ /* 0x000fe20000000009 */
[----:B------:R-:W-:Y:S01]  /*f920*/  FFMA.FTZ R4, R62, UR6, -R25 ;  /* 0x000000063e047c23 */ /* 0x000fe20008010819 */
[----:B------:R2:W-:Y:S08]  /*f930*/  MUFU.EX2 R145, R3 ;  /* 0x0000000300917308 */ /* 0x0005f00000000800 */
[----:B------:R3:W4:Y:S01]  /*f940*/  MUFU.EX2 R77, R4 ;  /* 0x00000004004d7308 */ /* 0x0007220000000800 */
[----:B--2---:R-:W-:-:S04]  /*f950*/  F2FP.F16.F32.PACK_AB R3, R151, R81 ;  /* 0x000000519703723e */ /* 0x004fc800000000ff */
[----:B---3--:R-:W-:Y:S02]  /*f960*/  LOP3.LUT R4, R3, R2, RZ, 0xc0, !PT ;  /* 0x0000000203047212 */ /* 0x008fe400078ec0ff */
[----:B------:R-:W-:Y:S02]  /*f970*/  HSET2.LE.AND R2, R5, R0, PT ;  /* 0x0000000005027233 */ /* 0x000fe40003803000 */
[----:B-1----:R-:W-:-:S04]  /*f980*/  F2FP.F16.F32.PACK_AB R3, R162, R148 ;  /* 0x00000094a203723e */ /* 0x002fc800000000ff */
[----:B------:R-:W-:Y:S02]  /*f990*/  LOP3.LUT R5, R3, R2, RZ, 0xc0, !PT ;  /* 0x0000000203057212 */ /* 0x000fe400078ec0ff */
[----:B------:R-:W-:Y:S02]  /*f9a0*/  HSET2.LE.AND R2, R8, R0, PT ;  /* 0x0000000008027233 */ /* 0x000fe40003803000 */
[----:B----4-:R-:W-:-:S04]  /*f9b0*/  F2FP.F16.F32.PACK_AB R3, R78, R144 ;  /* 0x000000904e03723e */ /* 0x010fc800000000ff */
[----:B------:R-:W-:Y:S02]  /*f9c0*/  LOP3.LUT R6, R3, R2, RZ, 0xc0, !PT ;  /* 0x0000000203067212 */ /* 0x000fe400078ec0ff */
[----:B------:R-:W-:Y:S02]  /*f9d0*/  HSET2.LE.AND R2, R7, R0, PT ;  /* 0x0000000007027233 */ /* 0x000fe40003803000 */
[----:B------:R-:W-:-:S04]  /*f9e0*/  F2FP.F16.F32.PACK_AB R3, R77, R145 ;  /* 0x000000914d03723e */ /* 0x000fc800000000ff */
[----:B------:R-:W-:Y:S02]  /*f9f0*/  LOP3.LUT R7, R3, R2, RZ, 0xc0, !PT ;  /* 0x0000000203077212 */ /* 0x000fe400078ec0ff */
[----:B------:R-:W-:Y:S01]  /*fa00*/  LOP3.LUT R2, R152, UR21, R19, 0x96, !PT ;  /* 0x0000001598027c12 */ /* 0x000fe2000f8e9613 */
[----:B------:R-:W-:Y:S01]  /*fa10*/  IMAD.MOV.U32 R19, RZ, RZ, R135 ;  /* 0x000000ffff137224 */ /* 0x000fe200078e0087 */
[----:B------:R-:W-:Y:S01]  /*fa20*/  LOP3.LUT R3, R18, UR4, R89, 0x96, !PT ;  /* 0x0000000412037c12 */ /* 0x000fe2000f8e9659 */
[----:B------:R-:W-:Y:S02]  /*fa30*/  IMAD.MOV.U32 R18, RZ, RZ, R134 ;  /* 0x000000ffff127224 */ /* 0x000fe400078e0086 */
[----:B------:R-:W-:Y:S01]  /*fa40*/  HMMA.16816.F32 R64, R4, R20, R44 ;  /* 0x000000140440723c */ /* 0x000fe2000000182c */
[----:B------:R-:W-:Y:S02]  /*fa50*/  IMAD.MOV.U32 R135, RZ, RZ, R80 ;  /* 0x000000ffff877224 */ /* 0x000fe400078e0050 */
[----:B------:R-:W-:-:S05]  /*fa60*/  IMAD.MOV.U32 R134, RZ, RZ, R59 ;  /* 0x000000ffff867224 */ /* 0x000fca00078e003b */
[C---:B------:R-:W-:Y:S08]  /*fa70*/  HMMA.16816.F32 R40, R4.reuse, R22, R40 ;  /* 0x000000160428723c */ /* 0x040ff00000001828 */
[C---:B------:R-:W-:Y:S08]  /*fa80*/  HMMA.16816.F32 R48, R4.reuse, R28, R36 ;  /* 0x0000001c0430723c */ /* 0x040ff00000001824 */
[----:B------:R-:W-:Y:S01]  /*fa90*/  HMMA.16816.F32 R68, R4, R30, R32 ;  /* 0x0000001e0444723c */ /* 0x000fe20000001820 */
[----:B------:R-:W-:-:S04]  /*faa0*/  IMAD.WIDE.U32 R4, R2, -0x2daee0ad, RZ ;  /* 0xd2511f5302047825 */ /* 0x000fc800078e00ff */
[----:B------:R-:W-:Y:S01]  /*fab0*/  IMAD.WIDE.U32 R2, R3, -0x2daee0ad, RZ ;  /* 0xd2511f5303027825 */ /* 0x000fe200078e00ff */
[----:B------:R-:W-:-:S04]  /*fac0*/  LOP3.LUT R5, R72, UR7, R5, 0x96, !PT ;  /* 0x0000000748057c12 */ /* 0x000fc8000f8e9605 */
[----:B------:R-:W-:Y:S01]  /*fad0*/  LOP3.LUT R3, R4, UR16, R3, 0x96, !PT ;  /* 0x0000001004037c12 */ /* 0x000fe2000f8e9603 */
[----:B------:R-:W-:-:S04]  /*fae0*/  IMAD.WIDE.U32 R8, R5, -0x326172a9, RZ ;  /* 0xcd9e8d5705087825 */ /* 0x000fc800078e00ff */
[----:B------:R-:W-:Y:S01]  /*faf0*/  FFMA.FTZ R5, R169, UR6, -R16 ;  /* 0x00000006a9057c23 */ /* 0x000fe20008010810 */
[----:B------:R-:W-:Y:S01]  /*fb00*/  IMAD.WIDE.U32 R6, R3, -0x326172a9, RZ ;  /* 0xcd9e8d5703067825 */ /* 0x000fe200078e00ff */
[----:B------:R-:W-:Y:S02]  /*fb10*/  LOP3.LUT R4, R88, UR10, R9, 0x96, !PT ;  /* 0x0000000a58047c12 */ /* 0x000fe4000f8e9609 */
[----:B------:R1:W-:Y:S02]  /*fb20*/  MUFU.EX2 R153, R5 ;  /* 0x0000000500997308 */ /* 0x0003e40000000800 */
[----:B------:R-:W-:Y:S01]  /*fb30*/  LOP3.LUT R3, R8, UR9, R7, 0x96, !PT ;  /* 0x0000000908037c12 */ /* 0x000fe2000f8e9607 */
[----:B------:R-:W-:-:S04]  /*fb40*/  IMAD.WIDE.U32 R8, R4, -0x2daee0ad, RZ ;  /* 0xd2511f5304087825 */ /* 0x000fc800078e00ff */
[----:B------:R-:W-:Y:S01]  /*fb50*/  IMAD.WIDE.U32 R14, R3, -0x2daee0ad, RZ ;  /* 0xd2511f53030e7825 */ /* 0x000fe200078e00ff */
[----:B------:R-:W-:-:S03]  /*fb60*/  LOP3.LUT R2, R2, UR15, R9, 0x96, !PT ;  /* 0x0000000f02027c12 */ /* 0x000fc6000f8e9609 */
[----:B------:R-:W-:Y:S01]  /*fb70*/  FFMA.FTZ R3, R168, UR6, -R16 ;  /* 0x00000006a8037c23 */ /* 0x000fe20008010810 */
[----:B------:R-:W-:-:S03]  /*fb80*/  LOP3.LUT R7, R8, UR14, R15, 0x96, !PT ;  /* 0x0000000e08077c12 */ /* 0x000fc6000f8e960f */
[----:B------:R2:W-:Y:S01]  /*fb90*/  MUFU.EX2 R149, R3 ;  /* 0x0000000300957308 */ /* 0x0005e20000000800 */
[----:B-1----:R-:W-:-:S05]  /*fba0*/  IMAD.WIDE.U32 R4, R2, -0x326172a9, RZ ;  /* 0xcd9e8d5702047825 */ /* 0x002fca00078e00ff */
[----:B------:R-:W-:Y:S01]  /*fbb0*/  LOP3.LUT R13, R6, UR8, R5, 0x96, !PT ;  /* 0x00000008060d7c12 */ /* 0x000fe2000f8e9605 */
[----:B--2---:R-:W-:-:S04]  /*fbc0*/  IMAD.WIDE.U32 R2, R7, -0x326172a9, RZ ;  /* 0xcd9e8d5707027825 */ /* 0x004fc800078e00ff */
[----:B------:R-:W-:Y:S01]  /*fbd0*/  FFMA.FTZ R7, R98, UR6, -R16 ;  /* 0x0000000662077c23 */ /* 0x000fe20008010810 */
[----:B------:R-:W-:Y:S01]  /*fbe0*/  IMAD.MOV.U32 R6, RZ, RZ, R2 ;  /* 0x000000ffff067224 */ /* 0x000fe200078e0002 */
[----:B------:R-:W-:Y:S02]  /*fbf0*/  LOP3.LUT R3, R4, UR5, R3, 0x96, !PT ;  /* 0x0000000504037c12 */ /* 0x000fe4000f8e9603 */
[----:B------:R1:W-:Y:S01]  /*fc00*/  MUFU.EX2 R154, R7 ;  /* 0x00000007009a7308 */ /* 0x0003e20000000800 */
[C---:B------:R-:W-:Y:S01]  /*fc10*/  PRMT R5, R2.reuse, 0x7773, RZ ;  /* 0x0000777302057816 */ /* 0x040fe200000000ff */
[----:B------:R-:W-:Y:S01]  /*fc20*/  IMAD.MOV.U32 R98, RZ, RZ, R163 ;  /* 0x000000ffff627224 */ /* 0x000fe200078e00a3 */
[----:B------:R-:W-:Y:S01]  /*fc30*/  PRMT R4, R2, 0x7772, RZ ;  /* 0x0000777202047816 */ /* 0x000fe200000000ff */
[----:B------:R-:W-:Y:S02]  /*fc40*/  IMAD.MOV.U32 R163, RZ, RZ, R135 ;  /* 0x000000ffffa37224 */ /* 0x000fe400078e0087 */
[----:B------:R-:W-:Y:S01]  /*fc50*/  IMAD.MOV.U32 R135, RZ, RZ, R252 ;  /* 0x000000ffff877224 */ /* 0x000fe200078e00fc */
[----:B------:R-:W-:Y:S01]  /*fc60*/  PRMT R11, R4, 0x5410, R5 ;  /* 0x00005410040b7816 */ /* 0x000fe20000000005 */
[----:B------:R-:W-:-:S04]  /*fc70*/  FFMA.FTZ R4, R133, UR6, -R17 ;  /* 0x0000000685047c23 */ /* 0x000fc80008010811 */
[----:B------:R2:W-:Y:S01]  /*fc80*/  MUFU.EX2 R155, R4 ;  /* 0x00000004009b7308 */ /* 0x0005e20000000800 */
[----:B-1----:R-:W-:Y:S01]  /*fc90*/  PRMT R7, R2, 0x7771, RZ ;  /* 0x0000777102077816 */ /* 0x002fe200000000ff */
[----:B------:R-:W-:-:S06]  /*fca0*/  FFMA.FTZ R2, R132, UR6, -R16 ;  /* 0x0000000684027c23 */ /* 0x000fcc0008010810 */
[----:B------:R1:W3:Y:S01]  /*fcb0*/  MUFU.EX2 R146, R2 ;  /* 0x0000000200927308 */ /* 0x0002e20000000800 */
[C---:B--2---:R-:W-:Y:S02]  /*fcc0*/  PRMT R4, R3.reuse, 0x7632, R4 ;  /* 0x0000763203047816 */ /* 0x044fe40000000004 */
[----:B-1----:R-:W-:Y:S02]  /*fcd0*/  LOP3.LUT R2, R6, 0xff, RZ, 0xc0, !PT ;  /* 0x000000ff06027812 */ /* 0x002fe400078ec0ff */
[----:B------:R-:W-:Y:S02]  /*fce0*/  SHF.R.U32.HI R6, RZ, 0x18, R3 ;  /* 0x00000018ff067819 */ /* 0x000fe40000011603 */
[----:B------:R-:W-:Y:S02]  /*fcf0*/  PRMT R8, R2, 0x5410, R7 ;  /* 0x0000541002087816 */ /* 0x000fe40000000007 */
[C---:B------:R-:W-:Y:S02]  /*fd00*/  LOP3.LUT R2, R3.reuse, 0xffff, RZ, 0xc0, !PT ;  /* 0x0000ffff03027812 */ /* 0x040fe400078ec0ff */
[----:B------:R-:W-:Y:S01]  /*fd10*/  LOP3.LUT R7, R3, 0xff, RZ, 0xc0, !PT ;  /* 0x000000ff03077812 */ /* 0x000fe200078ec0ff */
[----:B------:R-:W-:Y:S01]  /*fd20*/  FFMA.FTZ R3, R63, UR6, -R17 ;  /* 0x000000063f037c23 */ /* 0x000fe20008010811 */
[----:B------:R-:W-:-:S02]  /*fd30*/  SHF.R.U32.HI R5, RZ, 0x8, R2 ;  /* 0x00000008ff057819 */ /* 0x000fc40000011602 */
[----:B------:R-:W-:Y:S01]  /*fd40*/  LOP3.LUT R2, R4, 0xff, RZ, 0xc0, !PT ;  /* 0x000000ff04027812 */ /* 0x000fe200078ec0ff */
[----:B------:R3:W1:Y:S01]  /*fd50*/  MUFU.EX2 R147, R3 ;  /* 0x0000000300937308 */ /* 0x0006620000000800 */
[----:B------:R-:W-:Y:S01]  /*fd60*/  FFMA.FTZ R4, R179, UR6, -R17 ;  /* 0x00000006b3047c23 */ /* 0x000fe20008010811 */
[----:B------:R-:W-:Y:S01]  /*fd70*/  PRMT R9, R7, 0x5410, R5 ;  /* 0x0000541007097816 */ /* 0x000fe20000000005 */
[----:B------:R-:W-:Y:S01]  /*fd80*/  IMAD.MOV.U32 R179, RZ, RZ, R134 ;  /* 0x000000ffffb37224 */ /* 0x000fe200078e0086 */
[----:B------:R-:W-:Y:S01]  /*fd90*/  PRMT R10, R2, 0x5410, R6 ;  /* 0x00005410020a7816 */ /* 0x000fe20000000006 */
[----:B------:R-:W-:Y:S01]  /*fda0*/  FFMA.FTZ R2, R180, UR6, -R17 ;  /* 0x00000006b4027c23 */ /* 0x000fe20008010811 */
[----:B------:R-:W-:Y:S01]  /*fdb0*/  LOP3.LUT R5, R11, 0xff00ff, RZ, 0xc0, !PT ;  /* 0x00ff00ff0b057812 */ /* 0x000fe200078ec0ff */
[----:B------:R-:W-:Y:S01]  /*fdc0*/  IMAD.MOV.U32 R180, RZ, RZ, R77 ;  /* 0x000000ffffb47224 */ /* 0x000fe200078e004d */
[----:B------:R2:W-:Y:S01]  /*fdd0*/  MUFU.EX2 R150, R4 ;  /* 0x0000000400967308 */ /* 0x0005e20000000800 */
[----:B------:R-:W-:-:S02]  /*fde0*/  IMAD.MOV.U32 R134, RZ, RZ, R94 ;  /* 0x000000ffff867224 */ /* 0x000fc400078e005e */
[----:B------:R-:W-:-:S05]  /*fdf0*/  IMAD.MOV.U32 R94, RZ, RZ, R74 ;  /* 0x000000ffff5e7224 */ /* 0x000fca00078e004a */
[----:B------:R4:W1:Y:S01]  /*fe00*/  MUFU.EX2 R152, R2 ;  /* 0x0000000200987308 */ /* 0x0008620000000800 */
[----:B---3--:R-:W-:Y:S01]  /*fe10*/  F2FP.F16.F32.PACK_AB R3, R146, R154 ;  /* 0x0000009a9203723e */ /* 0x008fe200000000ff */
[----:B--2---:R-:W-:Y:S01]  /*fe20*/  FFMA.FTZ R4, R97, UR6, -R24 ;  /* 0x0000000661047c23 */ /* 0x004fe20008010818 */
[----:B------:R-:W-:Y:S02]  /*fe30*/  IMAD.MOV.U32 R97, RZ, RZ, R78 ;  /* 0x000000ffff617224 */ /* 0x000fe400078e004e */
[----:B------:R-:W-:-:S03]  /*fe40*/  IMAD.MOV.U32 R78, RZ, RZ, R249 ;  /* 0x000000ffff4e7224 */ /* 0x000fc600078e00f9 */
[----:B------:R2:W-:Y:S01]  /*fe50*/  MUFU.EX2 R132, R4 ;  /* 0x0000000400847308 */ /* 0x0005e20000000800 */
[----:B----4-:R-:W-:Y:S01]  /*fe60*/  HSET2.LE.AND R2, R8, R0, PT ;  /* 0x0000000008027233 */ /* 0x010fe20003803000 */
[----:B------:R-:W-:Y:S01]  /*fe70*/  FFMA.FTZ R8, R104, UR6, -R25 ;  /* 0x0000000668087c23 */ /* 0x000fe20008010819 */
[----:B------:R-:W-:-:S03]  /*fe80*/  IMAD.MOV.U32 R104, RZ, RZ, R246 ;  /* 0x000000ffff687224 */ /* 0x000fc600078e00f6 */
[----:B------:R-:W-:Y:S02]  /*fe90*/  LOP3.LUT R6, R3, R2, RZ, 0xc0, !PT ;  /* 0x0000000203067212 */ /* 0x000fe400078ec0ff */
[----:B------:R-:W-:Y:S01]  /*fea0*/  MUFU.EX2 R168, R8 ;  /* 0x0000000800a87308 */ /* 0x000fe20000000800 */
[--C-:B------:R-:W-:Y:S01]  /*feb0*/  HSET2.LE.AND R2, R5, R0.reuse, PT ;  /* 0x0000000005027233 */ /* 0x100fe20003803000 */
[----:B------:R-:W-:Y:S01]  /*fec0*/  FFMA.FTZ R5, R100, UR6, -R24 ;  /* 0x0000000664057c23 */ /* 0x000fe20008010818 */
[----:B-1----:R-:W-:Y:S01]  /*fed0*/  F2FP.F16.F32.PACK_AB R3, R147, R155 ;  /* 0x0000009b9303723e */ /* 0x002fe200000000ff */
[----:B------:R-:W1:Y:S03]  /*fee0*/  S2R R100, SR_CTAID.X ;  /* 0x0000000000647919 */ /* 0x000e660000002500 */
[----:B------:R-:W-:Y:S01]  /*fef0*/  LOP3.LUT R7, R3, R2, RZ, 0xc0, !PT ;  /* 0x0000000203077212 */ /* 0x000fe200078ec0ff */
[----:B------:R3:W4:Y:S01]  /*ff00*/  MUFU.EX2 R170, R5 ;  /* 0x0000000500aa7308 */ /* 0x0007220000000800 */
[----:B------:R-:W-:-:S02]  /*ff10*/  HSET2.LE.AND R2, R9, R0, PT ;  /* 0x0000000009027233 */ /* 0x000fc40003803000 */
[----:B------:R-:W-:-:S04]  /*ff20*/  F2FP.F16.F32.PACK_AB R3, R149, R153 ;  /* 0x000000999503723e */ /* 0x000fc800000000ff */
[----:B--2---:R-:W-:Y:S02]  /*ff30*/  LOP3.LUT R4, R3, R2, RZ, 0xc0, !PT ;  /* 0x0000000203047212 */ /* 0x004fe400078ec0ff */
[----:B------:R-:W-:Y:S01]  /*ff40*/  HSET2.LE.AND R2, R10, R0, PT ;  /* 0x000000000a027233 */ /* 0x000fe20003803000 */
[----:B------:R-:W-:Y:S01]  /*ff50*/  FFMA.FTZ R10, R177, UR6, -R25 ;  /* 0x00000006b10a7c23 */ /* 0x000fe20008010819 */
[----:B------:R-:W-:Y:S01]  /*ff60*/  F2FP.F16.F32.PACK_AB R3, R150, R152 ;  /* 0x000000989603723e */ /* 0x000fe200000000ff */
[----:B------:R-:W-:Y:S02]  /*ff70*/  IMAD.MOV.U32 R177, RZ, RZ, R247 ;  /* 0x000000ffffb17224 */ /* 0x000fe400078e00f7 */
[----:B------:R-:W2:Y:S01]  /*ff80*/  MUFU.EX2 R83, R10 ;  /* 0x0000000a00537308 */ /* 0x000ea20000000800 */
[----:B---3--:R-:W-:Y:S01]  /*ff90*/  LOP3.LUT R5, R3, R2, RZ, 0xc0, !PT ;  /* 0x0000000203057212 */ /* 0x008fe200078ec0ff */
[----:B------:R-:W-:-:S06]  /*ffa0*/  FFMA.FTZ R2, R101, UR6, -R24 ;  /* 0x0000000665027c23 */ /* 0x000fcc0008010818 */
[----:B------:R3:W-:Y:S01]  /*ffb0*/  MUFU.EX2 R128, R2 ;  /* 0x0000000200807308 */ /* 0x0007e20000000800 */
[C---:B------:R-:W-:Y:S01]  /*ffc0*/  HMMA.16816.F32 R32, R4.reuse, R20, R140 ;  /* 0x000000140420723c */ /* 0x040fe2000000188c */
[----:B------:R-:W-:Y:S01]  /*ffd0*/  MOV R142, R72 ;  /* 0x00000048008e7202 */ /* 0x000fe20000000f00 */
[----:B------:R-:W-:Y:S02]  /*ffe0*/  IMAD.MOV.U32 R143, RZ, RZ, R73 ;  /* 0x000000ffff8f7224 */ /* 0x000fe400078e0049 */
[----:B-1----:R-:W-:Y:S02]  /*fff0*/  IMAD R100, R100, 0x8, R82 ;  /* 0x0000000864647824 */ /* 0x002fe400078e0252 */
[----:B------:R-:W-:Y:S02]  /*10000*/  IMAD.MOV.U32 R82, RZ, RZ, R75 ;  /* 0x000000ffff527224 */ /* 0x000fe400078e004b */
[----:B------:R-:W-:Y:S01]  /*10010*/  HMMA.16816.F32 R52, R4, R22, R52 ;  /* 0x000000160434723c */ /* 0x000fe20000001834 */
[----:B------:R-:W1:Y:S01]  /*10020*/  LDSM.16.MT88.4 R20, [R188+0x4c00] ;  /* 0x004c0000bc14783b */ /* 0x000e620000004200 */
[----:B------:R-:W-:-:S04]  /*10030*/  VIADD R100, R100, 0x4 ;  /* 0x0000000464647836 */ /* 0x000fc80000000000 */
[----:B------:R-:W-:-:S04]  /*10040*/  IMAD.WIDE.U32 R100, R100, -0x326172a9, RZ ;  /* 0xcd9e8d5764647825 */ /* 0x000fc800078e00ff */
[----:B---3--:R-:W-:Y:S01]  /*10050*/  FFMA.FTZ R2, R107, UR6, -R24 ;  /* 0x000000066b027c23 */ /* 0x008fe20008010818 */
[C---:B------:R-:W-:Y:S01]  /*10060*/  HMMA.16816.F32 R44, R4.reuse, R28, R156 ;  /* 0x0000001c042c723c */ /* 0x040fe2000000189c */
[----:B------:R-:W-:Y:S01]  /*10070*/  MOV R157, R61 ;  /* 0x0000003d009d7202 */ /* 0x000fe20000000f00 */
[----:B------:R-:W-:Y:S01]  /*10080*/  IMAD.MOV.U32 R156, RZ, RZ, R60 ;  /* 0x000000ffff9c7224 */ /* 0x000fe200078e003c */
[----:B------:R3:W-:Y:S01]  /*10090*/  MUFU.EX2 R140, R2 ;  /* 0x00000002008c7308 */ /* 0x0007e20000000800 */
[----:B------:R-:W-:Y:S02]  /*100a0*/  IMAD.MOV.U32 R159, RZ, RZ, R160 ;  /* 0x000000ffff9f7224 */ /* 0x000fe400078e00a0 */
[----:B------:R-:W-:Y:S02]  /*100b0*/  IMAD.MOV.U32 R160, RZ, RZ, R113 ;  /* 0x000000ffffa07224 */ /* 0x000fe400078e0071 */
[----:B------:R-:W-:Y:S01]  /*100c0*/  HMMA.16816.F32 R36, R4, R30, R164 ;  /* 0x0000001e0424723c */ /* 0x000fe200000018a4 */
[----:B------:R-:W-:Y:S01]  /*100d0*/  FFMA.FTZ R5, R181, UR6, -R16 ;  /* 0x00000006b5057c23 */ /* 0x000fe20008010810 */
[----:B------:R-:W1:Y:S01]  /*100e0*/  LDSM.16.MT88.4 R28, [R190+0x4c00] ;  /* 0x004c0000be1c783b */ /* 0x000e620000004200 */
[----:B------:R-:W-:-:S02]  /*100f0*/  IMAD.MOV.U32 R158, RZ, RZ, R112 ;  /* 0x000000ffff9e7224 */ /* 0x000fc400078e0070 */
[----:B------:R-:W-:Y:S01]  /*10100*/  MUFU.EX2 R164, R5 ;  /* 0x0000000500a47308 */ /* 0x000fe20000000800 */
[----:B------:R-:W1:Y:S01]  /*10110*/  S2R R166, SR_TID.X ;  /* 0x0000000000a67919 */ /* 0x000e620000002100 */
[----:B------:R-:W-:Y:S02]  /*10120*/  IMAD.MOV.U32 R101, RZ, RZ, R179 ;  /* 0x000000ffff657224 */ /* 0x000fe400078e00b3 */
[----:B------:R-:W-:Y:S01]  /*10130*/  FFMA.FTZ R58, R158, R58, R90 ;  /* 0x0000003a9e3a7223 */ /* 0x000fe2000001005a */
[----:B------:R-:W-:Y:S02]  /*10140*/  IMAD.MOV.U32 R107, RZ, RZ, R122 ;  /* 0x000000ffff6b7224 */ /* 0x000fe400078e007a */
[----:B------:R-:W-:Y:S02]  /*10150*/  IMAD.MOV.U32 R179, RZ, RZ, R121 ;  /* 0x000000ffffb37224 */ /* 0x000fe400078e0079 */
[----:B---3--:R-:W-:-:S04]  /*10160*/  IMAD.WIDE.U32 R2, R12, -0x2daee0ad, RZ ;  /* 0xd2511f530c027825 */ /* 0x008fc800078e00ff */
[----:B------:R-:W-:Y:S01]  /*10170*/  IMAD.MOV.U32 R8, RZ, RZ, R2 ;  /* 0x000000ffff087224 */ /* 0x000fe200078e0002 */
[C---:B------:R-:W-:Y:S01]  /*10180*/  PRMT R11, R2.reuse, 0x7771, RZ ;  /* 0x00007771020b7816 */ /* 0x040fe200000000ff */
[----:B------:R-:W-:Y:S01]  /*10190*/  VIADD R12, R105, 0x2 ;  /* 0x00000002690c7836 */ /* 0x000fe20000000000 */
[C---:B------:R-:W-:Y:S02]  /*101a0*/  PRMT R9, R2.reuse, 0x7773, RZ ;  /* 0x0000777302097816 */ /* 0x040fe400000000ff */
[----:B------:R-:W-:Y:S02]  /*101b0*/  PRMT R2, R2, 0x7772, RZ ;  /* 0x0000777202027816 */ /* 0x000fe400000000ff */
[----:B------:R-:W-:Y:S02]  /*101c0*/  LOP3.LUT R3, R26, UR20, R3, 0x96, !PT ;  /* 0x000000141a037c12 */ /* 0x000fe4000f8e9603 */
[----:B------:R-:W-:Y:S01]  /*101d0*/  PRMT R10, R2, 0x5410, R9 ;  /* 0x00005410020a7816 */ /* 0x000fe20000000009 */
[----:B------:R-:W-:Y:S01]  /*101e0*/  FFMA.FTZ R9, R103, UR6, -R25 ;  /* 0x0000000667097c23 */ /* 0x000fe20008010819 */
[----:B------:R-:W-:Y:S01]  /*101f0*/  LOP3.LUT R8, R8, 0xff, RZ, 0xc0, !PT ;  /* 0x000000ff08087812 */ /* 0x000fe200078ec0ff */
[----:B------:R-:W-:Y:S01]  /*10200*/  IMAD.MOV.U32 R103, RZ, RZ, R98 ;  /* 0x000000ffff677224 */ /* 0x000fe200078e0062 */
[C---:B------:R-:W-:Y:S01]  /*10210*/  LOP3.LUT R2, R3.reuse, 0xffff, RZ, 0xc0, !PT ;  /* 0x0000ffff03027812 */ /* 0x040fe200078ec0ff */
[----:B------:R3:W-:Y:S01]  /*10220*/  MUFU.EX2 R79, R9 ;  /* 0x00000009004f7308 */ /* 0x0007e20000000800 */
[----:B------:R-:W-:Y:S01]  /*10230*/  PRMT R11, R8, 0x5410, R11 ;  /* 0x00005410080b7816 */ /* 0x000fe2000000000b */
[----:B------:R-:W-:Y:S01]  /*10240*/  IMAD.MOV.U32 R98, RZ, RZ, R114 ;  /* 0x000000ffff627224 */ /* 0x000fe200078e0072 */
[----:B------:R-:W-:Y:S01]  /*10250*/  SHF.R.U32.HI R2, RZ, 0x8, R2 ;  /* 0x00000008ff027819 */ /* 0x000fe20000011602 */
[----:B------:R-:W-:Y:S01]  /*10260*/  IMAD.MOV.U32 R158, RZ, RZ, R103 ;  /* 0x000000ffff9e7224 */ /* 0x000fe200078e0067 */
[----:B------:R-:W-:Y:S01]  /*10270*/  LOP3.LUT R8, R3, 0xff, RZ, 0xc0, !PT ;  /* 0x000000ff03087812 */ /* 0x000fe200078ec0ff */
[----:B------:R-:W-:Y:S01]  /*10280*/  IMAD.MOV.U32 R103, RZ, RZ, R101 ;  /* 0x000000ffff677224 */ /* 0x000fe200078e0065 */
[----:B------:R-:W-:-:S02]  /*10290*/  SHF.R.U32.HI R6, RZ, 0x18, R3 ;  /* 0x00000018ff067819 */ /* 0x000fc40000011603 */
[--C-:B------:R-:W-:Y:S02]  /*102a0*/  PRMT R8, R8, 0x5410, R2.reuse ;  /* 0x0000541008087816 */ /* 0x100fe40000000002 */
[----:B------:R-:W-:Y:S02]  /*102b0*/  PRMT R2, R3, 0x7632, R2 ;  /* 0x0000763203027816 */ /* 0x000fe40000000002 */
[----:B------:R-:W-:Y:S01]  /*102c0*/  LOP3.LUT R7, R10, 0xff00ff, RZ, 0xc0, !PT ;  /* 0x00ff00ff0a077812 */ /* 0x000fe200078ec0ff */
[--C-:B------:R-:W-:Y:S01]  /*102d0*/  FFMA.FTZ R10, R182, UR6, -R16.reuse ;  /* 0x00000006b60a7c23 */ /* 0x100fe20008010810 */
[----:B------:R-:W-:Y:S01]  /*102e0*/  LOP3.LUT R4, R2, 0xff, RZ, 0xc0, !PT ;  /* 0x000000ff02047812 */ /* 0x000fe200078ec0ff */
[----:B---3--:R-:W-:Y:S01]  /*102f0*/  FFMA.FTZ R9, R178, UR6, -R25 ;  /* 0x00000006b2097c23 */ /* 0x008fe20008010819 */
[--C-:B------:R-:W-:Y:S01]  /*10300*/  HSET2.LE.AND R2, R8, R0.reuse, PT ;  /* 0x0000000008027233 */ /* 0x100fe20003803000 */
[----:B------:R-:W-:Y:S01]  /*10310*/  FFMA.FTZ R8, R183, UR6, -R16 ;  /* 0x00000006b7087c23 */ /* 0x000fe20008010810 */
[----:B----4-:R-:W-:Y:S01]  /*10320*/  F2FP.F16.F32.PACK_AB R3, R170, R132 ;  /* 0x00000084aa03723e */ /* 0x010fe200000000ff */
[----:B------:R-:W3:Y:S01]  /*10330*/  MUFU.EX2 R141, R9 ;  /* 0x00000009008d7308 */ /* 0x000ee20000000800 */
[----:B------:R-:W-:Y:S01]  /*10340*/  PRMT R5, R4, 0x5410, R6 ;  /* 0x0000541004057816 */ /* 0x000fe20000000006 */
[----:B------:R-:W-:Y:S01]  /*10350*/  IMAD.MOV.U32 R178, RZ, RZ, R158 ;  /* 0x000000ffffb27224 */ /* 0x000fe200078e009e */
[----:B------:R-:W-:Y:S01]  /*10360*/  HSET2.LE.AND R6, R11, R0, PT ;  /* 0x000000000b067233 */ /* 0x000fe20003803000 */
[----:B------:R-:W-:Y:S01]  /*10370*/  IMAD.MOV.U32 R158, RZ, RZ, R104 ;  /* 0x000000ffff9e7224 */ /* 0x000fe200078e0068 */
[----:B------:R-:W-:-:S02]  /*10380*/  LOP3.LUT R4, R3, R2, RZ, 0xc0, !PT ;  /* 0x0000000203047212 */ /* 0x000fc400078ec0ff */
[----:B------:R-:W-:Y:S01]  /*10390*/  HSET2.LE.AND R2, R5, R0, PT ;  /* 0x0000000005027233 */ /* 0x000fe20003803000 */
[----:B------:R4:W-:Y:S01]  /*103a0*/  MUFU.EX2 R169, R8 ;  /* 0x0000000800a97308 */ /* 0x0009e20000000800 */
[----:B--2---:R-:W-:-:S04]  /*103b0*/  F2FP.F16.F32.PACK_AB R3, R83, R168 ;  /* 0x000000a85303723e */ /* 0x004fc800000000ff */
[----:B------:R-:W-:Y:S01]  /*103c0*/  LOP3.LUT R5, R3, R2, RZ, 0xc0, !PT ;  /* 0x0000000203057212 */ /* 0x000fe200078ec0ff */
[----:B------:R-:W-:Y:S02]  /*103d0*/  IMAD.WIDE.U32 R2, R13, -0x2daee0ad, RZ ;  /* 0xd2511f530d027825 */ /* 0x000fe400078e00ff */
[----:B------:R2:W-:Y:S01]  /*103e0*/  MUFU.EX2 R59, R10 ;  /* 0x0000000a003b7308 */ /* 0x0005e20000000800 */
[----:B---3--:R-:W-:Y:S02]  /*103f0*/  F2FP.F16.F32.PACK_AB R9, R141, R79 ;  /* 0x0000004f8d09723e */ /* 0x008fe400000000ff */
[----:B------:R-:W-:Y:S02]  /*10400*/  PRMT R11, R2, 0x7771, RZ ;  /* 0x00007771020b7816 */ /* 0x000fe400000000ff */
[----:B------:R-:W-:Y:S02]  /*10410*/  LOP3.LUT R3, R14, UR20, R3, 0x96, !PT ;  /* 0x000000140e037c12 */ /* 0x000fe4000f8e9603 */
[----:B----4-:R-:W-:-:S02]  /*10420*/  HSET2.LE.AND R8, R7, R0, PT ;  /* 0x0000000007087233 */ /* 0x010fc40003803000 */
[----:B------:R-:W-:-:S04]  /*10430*/  F2FP.F16.F32.PACK_AB R7, R140, R128 ;  /* 0x000000808c07723e */ /* 0x000fc800000000ff */
[----:B------:R-:W-:Y:S02]  /*10440*/  LOP3.LUT R6, R7, R6, RZ, 0xc0, !PT ;  /* 0x0000000607067212 */ /* 0x000fe400078ec0ff */
[----:B------:R-:W-:Y:S01]  /*10450*/  LOP3.LUT R7, R9, R8, RZ, 0xc0, !PT ;  /* 0x0000000809077212 */ /* 0x000fe200078ec0ff */
[----:B------:R-:W-:Y:S01]  /*10460*/  FFMA.FTZ R8, R184, UR6, -R16 ;  /* 0x00000006b8087c23 */ /* 0x000fe20008010810 */
[----:B------:R-:W-:Y:S01]  /*10470*/  IMAD.MOV.U32 R9, RZ, RZ, R2 ;  /* 0x000000ffff097224 */ /* 0x000fe200078e0002 */
[C---:B--2---:R-:W-:Y:S02]  /*10480*/  PRMT R10, R2.reuse, 0x7773, RZ ;  /* 0x00007773020a7816 */ /* 0x044fe400000000ff */
[----:B------:R2:W-:Y:S01]  /*10490*/  MUFU.EX2 R80, R8 ;  /* 0x0000000800507308 */ /* 0x0005e20000000800 */
[----:B------:R-:W-:Y:S01]  /*104a0*/  PRMT R2, R2, 0x7772, RZ ;  /* 0x0000777202027816 */ /* 0x000fe200000000ff */
[----:B-1----:R-:W-:Y:S03]  /*104b0*/  HMMA.16816.F32 R60, R4, R22, R40 ;  /* 0x00000016043c723c */ /* 0x002fe60000001828 */
[----:B------:R-:W-:-:S02]  /*104c0*/  PRMT R10, R2, 0x5410, R10 ;  /* 0x00005410020a7816 */ /* 0x000fc4000000000a */
[----:B------:R-:W-:-:S03]  /*104d0*/  LOP3.LUT R2, R3, 0xffff, RZ, 0xc0, !PT ;  /* 0x0000ffff03027812 */ /* 0x000fc600078ec0ff */
[----:B------:R-:W-:Y:S01]  /*104e0*/  HMMA.16816.F32 R64, R4, R20, R64 ;  /* 0x000000140440723c */ /* 0x000fe20000001840 */
[----:B------:R-:W-:Y:S01]  /*104f0*/  SHF.R.U32.HI R2, RZ, 0x8, R2 ;  /* 0x00000008ff027819 */ /* 0x000fe20000011602 */
[----:B--2---:R-:W-:-:S06]  /*10500*/  FFMA.FTZ R8, R185, UR6, -R17 ;  /* 0x00000006b9087c23 */ /* 0x004fcc0008010811 */
[C---:B------:R-:W-:Y:S01]  /*10510*/  HMMA.16816.F32 R48, R4.reuse, R28, R48 ;  /* 0x0000001c0430723c */ /* 0x040fe20000001830 */
[----:B------:R1:W-:Y:S07]  /*10520*/  MUFU.EX2 R84, R8 ;  /* 0x0000000800547308 */ /* 0x0003ee0000000800 */
[----:B------:R-:W-:Y:S01]  /*10530*/  HMMA.16816.F32 R40, R4, R30, R68 ;  /* 0x0000001e0428723c */ /* 0x000fe20000001844 */
[----:B------:R-:W-:Y:S02]  /*10540*/  SHF.R.U32.HI R6, RZ, 0x18, R3 ;  /* 0x00000018ff067819 */ /* 0x000fe40000011603 */
[----:B------:R-:W-:-:S05]  /*10550*/  LOP3.LUT R7, R10, 0xff00ff, RZ, 0xc0, !PT ;  /* 0x00ff00ff0a077812 */ /* 0x000fca00078ec0ff */
[----:B------:R-:W-:Y:S02]  /*10560*/  HSET2.LE.AND R7, R7, R0, PT ;  /* 0x0000000007077233 */ /* 0x000fe40003803000 */
[----:B-1----:R-:W-:Y:S01]  /*10570*/  LOP3.LUT R8, R9, 0xff, RZ, 0xc0, !PT ;  /* 0x000000ff09087812 */ /* 0x002fe200078ec0ff */
[----:B------:R-:W-:-:S03]  /*10580*/  FFMA.FTZ R9, R186, UR6, -R17 ;  /* 0x00000006ba097c23 */ /* 0x000fc60008010811 */
        /* <DEDUP_REMOVED lines=9> */
[----:B---3--:R-:W-:Y:S01]  /*10620*/  LOP3.LUT R8, R12, UR19, R19, 0x96, !PT ;  /* 0x000000130c087c12 */ /* 0x008fe2000f8e9613 */
        /* <DEDUP_REMOVED lines=10> */
[----:B-1----:R-:W-:Y:S01]  /*106d0*/  LOP3.LUT R9, R100, UR21, R15, 0x96, !PT ;  /* 0x0000001564097c12 */ /* 0x002fe2000f8e960f */
[----:B------:R-:W-:Y:S01]  /*106e0*/  IMAD.MOV.U32 R100, RZ, RZ, R129 ;  /* 0x000000ffff647224 */ /* 0x000fe200078e0081 */
[----:B------:R-:W-:Y:S01]  /*106f0*/  LOP3.LUT R10, R14, UR4, R57, 0x96, !PT ;  /* 0x000000040e0a7c12 */ /* 0x000fe2000f8e9639 */
[----:B------:R-:W-:Y:S01]  /*10700*/  IMAD.MOV.U32 R129, RZ, RZ, R76 ;  /* 0x000000ffff817224 */ /* 0x000fe200078e004c */
[----:B--2---:R-:W-:Y:S01]  /*10710*/  F2FP.F16.F32.PACK_AB R8, R171, R133 ;  /* 0x00000085ab08723e */ /* 0x004fe200000000ff */
[----:B------:R-:W-:Y:S01]  /*10720*/  IMAD.MOV.U32 R101, RZ, RZ, R100 ;  /* 0x000000ffff657224 */ /* 0x000fe200078e0064 */
[----:B------:R-:W-:Y:S01]  /*10730*/  LOP3.LUT R7, R4, R7, RZ, 0xc0, !PT ;  /* 0x0000000704077212 */ /* 0x000fe200078ec0ff */
[----:B------:R-:W-:Y:S01]  /*10740*/  IMAD.MOV.U32 R100, RZ, RZ, R97 ;  /* 0x000000ffff647224 */ /* 0x000fe200078e0061 */
        /* <DEDUP_REMOVED lines=8> */
[----:B------:R-:W-:Y:S01]  /*107d0*/  FFMA.FTZ R3, R109, UR6, -R24 ;  /* 0x000000066d037c23 */ /* 0x000fe20008010818 */
[----:B------:R-:W-:Y:S01]  /*107e0*/  SHF.R.U32.HI R35, RZ, 0x5, R166 ;  /* 0x00000005ff237819 */ /* 0x000fe200000116a6 */
[----:B------:R-:W-:Y:S01]  /*107f0*/  IMAD.WIDE.U32 R32, R2, -0x326172a9, RZ ;  /* 0xcd9e8d5702207825 */ /* 0x000fe200078e00ff */
[----:B------:R-:W-:Y:S01]  /*10800*/  LOP3.LUT R2, R56, UR10, R11, 0x96, !PT ;  /* 0x0000000a38027c12 */ /* 0x000fe2000f8e960b */
[----:B------:R1:W-:Y:S01]  /*10810*/  MUFU.EX2 R252, R3 ;  /* 0x0000000300fc7308 */ /* 0x0003e20000000800 */
[C---:B------:R-:W-:Y:S01]  /*10820*/  HMMA.16816.F32 R52, R4.reuse, R22, R52 ;  /* 0x000000160434723c */ /* 0x040fe20000001834 */
[----:B------:R-:W2:Y:S01]  /*10830*/  LDSM.16.MT88.4 R20, [R188+0x5000] ;  /* 0x00500000bc14783b */ /* 0x000ea20000004200 */
[----:B------:R-:W-:Y:S01]  /*10840*/  LOP3.LUT R9, R10, UR9, R33, 0x96, !PT ;  /* 0x000000090a097c12 */ /* 0x000fe2000f8e9621 */
[----:B------:R-:W-:Y:S01]  /*10850*/  FFMA.FTZ R10, R110, UR6, -R24 ;  /* 0x000000066e0a7c23 */ /* 0x000fe20008010818 */
[----:B------:R-:W-:Y:S02]  /*10860*/  IMAD.MOV.U32 R110, RZ, RZ, R18 ;  /* 0x000000ffff6e7224 */ /* 0x000fe400078e0012 */
[----:B------:R-:W-:Y:S01]  /*10870*/  IMAD.MOV.U32 R97, RZ, RZ, R180 ;  /* 0x000000ffff617224 */ /* 0x000fe200078e00b4 */
[----:B------:R3:W-:Y:S01]  /*10880*/  MUFU.EX2 R251, R10 ;  /* 0x0000000a00fb7308 */ /* 0x0007e20000000800 */
[----:B------:R-:W-:Y:S01]  /*10890*/  IMAD.WIDE.U32 R76, R9, -0x2daee0ad, RZ ;  /* 0xd2511f53094c7825 */ /* 0x000fe200078e00ff */
[----:B------:R-:W-:Y:S03]  /*108a0*/  HMMA.16816.F32 R44, R4, R28, R44 ;  /* 0x0000001c042c723c */ /* 0x000fe6000000182c */
[----:B------:R-:W-:-:S02]  /*108b0*/  IMAD.MOV.U32 R110, RZ, RZ, R156 ;  /* 0x000000ffff6e7224 */ /* 0x000fc400078e009c */
[----:B------:R-:W-:Y:S02]  /*108c0*/  IMAD.MOV.U32 R156, RZ, RZ, R159 ;  /* 0x000000ffff9c7224 */ /* 0x000fe400078e009f */
[----:B-1----:R-:W-:Y:S01]  /*108d0*/  IMAD.WIDE.U32 R2, R2, -0x2daee0ad, RZ ;  /* 0xd2511f5302027825 */ /* 0x002fe200078e00ff */
[----:B------:R-:W-:Y:S03]  /*108e0*/  HMMA.16816.F32 R72, R4, R30, R36 ;  /* 0x0000001e0448723c */ /* 0x000fe60000001824 */
[--C-:B------:R-:W-:Y:S01]  /*108f0*/  FFMA.FTZ R5, R119, UR6, -R25.reuse ;  /* 0x0000000677057c23 */ /* 0x100fe20008010819 */
[----:B------:R-:W-:Y:S01]  /*10900*/  FFMA.FTZ R6, R118, UR6, -R25 ;  /* 0x0000000676067c23 */ /* 0x000fe20008010819 */
[----:B------:R-:W-:Y:S01]  /*10910*/  IMAD.MOV.U32 R38, RZ, RZ, R142 ;  /* 0x000000ffff267224 */ /* 0x000fe200078e008e */
[----:B------:R-:W-:Y:S01]  /*10920*/  LOP3.LUT R3, R8, UR15, R3, 0x96, !PT ;  /* 0x0000000f08037c12 */ /* 0x000fe2000f8e9603 */
[----:B------:R-:W-:Y:S01]  /*10930*/  FFMA.FTZ R8, R111, UR6, -R24 ;  /* 0x000000066f087c23 */ /* 0x000fe20008010818 */
[----:B------:R-:W-:Y:S01]  /*10940*/  LOP3.LUT R2, R2, UR14, R77, 0x96, !PT ;  /* 0x0000000e02027c12 */ /* 0x000fe2000f8e964d */
[----:B------:R-:W-:Y:S01]  /*10950*/  IMAD.MOV.U32 R142, RZ, RZ, R245 ;  /* 0x000000ffff8e7224 */ /* 0x000fe200078e00f5 */
[----:B------:R1:W-:Y:S01]  /*10960*/  MUFU.EX2 R246, R5 ;  /* 0x0000000500f67308 */ /* 0x0003e20000000800 */
[----:B------:R-:W-:Y:S01]  /*10970*/  IMAD.WIDE.U32 R26, R3, -0x326172a9, RZ ;  /* 0xcd9e8d57031a7825 */ /* 0x000fe200078e00ff */
[----:B------:R-:W4:Y:S01]  /*10980*/  LDSM.16.MT88.4 R28, [R190+0x5000] ;  /* 0x00500000be1c783b */ /* 0x000f220000004200 */
[----:B------:R-:W-:-:S02]  /*10990*/  MOV R111, R19 ;  /* 0x00000013006f7202 */ /* 0x000fc40000000f00 */
[----:B------:R-:W-:Y:S01]  /*109a0*/  IMAD.WIDE.U32 R2, R2, -0x326172a9, RZ ;  /* 0xcd9e8d5702027825 */ /* 0x000fe200078e00ff */
[----:B------:R-:W2:Y:S02]  /*109b0*/  S2R R118, SR_CTAID.X ;  /* 0x0000000000767919 */ /* 0x000ea40000002500 */
[----:B------:R1:W-:Y:S01]  /*109c0*/  MUFU.EX2 R249, R8 ;  /* 0x0000000800f97308 */ /* 0x0003e20000000800 */
[----:B------:R-:W-:Y:S01]  /*109d0*/  IMAD.MOV.U32 R4, RZ, RZ, R2 ;  /* 0x000000ffff047224 */ /* 0x000fe200078e0002 */
[----:B------:R-:W-:Y:S01]  /*109e0*/  LOP3.LUT R3, R26, UR5, R3, 0x96, !PT ;  /* 0x000000051a037c12 */ /* 0x000fe2000f8e9603 */
[----:B------:R-:W-:Y:S01]  /*109f0*/  IMAD.MOV.U32 R39, RZ, RZ, R143 ;  /* 0x000000ffff277224 */ /* 0x000fe200078e008f */
[C---:B------:R-:W-:Y:S01]  /*10a00*/  PRMT R12, R2.reuse, 0x7771, RZ ;  /* 0x00007771020c7816 */ /* 0x040fe200000000ff */
[----:B------:R-:W-:Y:S01]  /*10a10*/  IMAD.MOV.U32 R143, RZ, RZ, R123 ;  /* 0x000000ffff8f7224 */ /* 0x000fe200078e007b */
[C---:B------:R-:W-:Y:S01]  /*10a20*/  PRMT R11, R2.reuse, 0x7773, RZ ;  /* 0x00007773020b7816 */ /* 0x040fe200000000ff */
[----:B------:R-:W-:Y:S01]  /*10a30*/  IMAD.MOV.U32 R159, RZ, RZ, R142 ;  /* 0x000000ffff9f7224 */ /* 0x000fe200078e008e */
[----:B------:R-:W-:Y:S01]  /*10a40*/  PRMT R7, R2, 0x7772, RZ ;  /* 0x0000777202077816 */ /* 0x000fe200000000ff */
[----:B------:R-:W-:Y:S01]  /*10a50*/  MUFU.EX2 R245, R6 ;  /* 0x0000000600f57308 */ /* 0x000fe20000000800 */
[C---:B------:R-:W-:Y:S01]  /*10a60*/  LOP3.LUT R2, R3.reuse, 0xffff, RZ, 0xc0, !PT ;  /* 0x0000ffff03027812 */ /* 0x040fe200078ec0ff */
[----:B------:R-:W-:Y:S01]  /*10a70*/  IMAD.MOV.U32 R142, RZ, RZ, R107 ;  /* 0x000000ffff8e7224 */ /* 0x000fe200078e006b */
[----:B---3--:R-:W-:Y:S01]  /*10a80*/  LOP3.LUT R10, R3, 0xff, RZ, 0xc0, !PT ;  /* 0x000000ff030a7812 */ /* 0x008fe200078ec0ff */
[----:B------:R-:W-:Y:S01]  /*10a90*/  IMAD.MOV.U32 R165, RZ, RZ, R156 ;  /* 0x000000ffffa57224 */ /* 0x000fe200078e009c */
[----:B------:R-:W-:-:S02]  /*10aa0*/  SHF.R.U32.HI R9, RZ, 0x18, R3 ;  /* 0x00000018ff097819 */ /* 0x000fc40000011603 */
[----:B-1----:R-:W-:Y:S01]  /*10ab0*/  SHF.R.U32.HI R5, RZ, 0x8, R2 ;  /* 0x00000008ff057819 */ /* 0x002fe20000011602 */
[----:B------:R-:W-:Y:S01]  /*10ac0*/  FFMA.FTZ R8, R115, UR6, -R24 ;  /* 0x0000000673087c23 */ /* 0x000fe20008010818 */
[----:B------:R-:W-:Y:S02]  /*10ad0*/  PRMT R2, R7, 0x5410, R11 ;  /* 0x0000541007027816 */ /* 0x000fe4000000000b */
[----:B------:R-:W-:Y:S01]  /*10ae0*/  PRMT R5, R10, 0x5410, R5 ;  /* 0x000054100a057816 */ /* 0x000fe20000000005 */
[----:B------:R1:W3:Y:S01]  /*10af0*/  MUFU.EX2 R247, R8 ;  /* 0x0000000800f77308 */ /* 0x0002e20000000800 */
[----:B------:R-:W-:Y:S01]  /*10b00*/  SHF.R.U32.HI R11, RZ, 0x5, R166 ;  /* 0x00000005ff0b7819 */ /* 0x000fe200000116a6 */
[----:B------:R-:W-:Y:S02]  /*10b10*/  IMAD.MOV.U32 R166, RZ, RZ, R178 ;  /* 0x000000ffffa67224 */ /* 0x000fe400078e00b2 */
[----:B------:R-:W-:Y:S02]  /*10b20*/  IMAD.MOV.U32 R178, RZ, RZ, R159 ;  /* 0x000000ffffb27224 */ /* 0x000fe400078e009f */
[----:B--2---:R-:W-:-:S02]  /*10b30*/  IMAD R118, R118, 0x8, R35 ;  /* 0x0000000876767824 */ /* 0x004fc400078e0223 */
[----:B------:R-:W-:Y:S02]  /*10b40*/  IMAD.MOV.U32 R35, RZ, RZ, R158 ;  /* 0x000000ffff237224 */ /* 0x000fe400078e009e */
[----:B------:R-:W-:Y:S01]  /*10b50*/  VIADD R118, R118, 0x4 ;  /* 0x0000000476767836 */ /* 0x000fe20000000000 */
[----:B-1----:R-:W-:-:S03]  /*10b60*/  LOP3.LUT R8, R4, 0xff, RZ, 0xc0, !PT ;  /* 0x000000ff04087812 */ /* 0x002fc600078ec0ff */
[----:B------:R-:W-:Y:S01]  /*10b70*/  IMAD.WIDE.U32 R118, R118, -0x326172a9, RZ ;  /* 0xcd9e8d5776767825 */ /* 0x000fe200078e00ff */
[----:B------:R-:W-:Y:S02]  /*10b80*/  PRMT R4, R3, 0x7632, R4 ;  /* 0x0000763203047816 */ /* 0x000fe40000000004 */
[----:B------:R-:W-:Y:S02]  /*10b90*/  PRMT R6, R8, 0x5410, R12 ;  /* 0x0000541008067816 */ /* 0x000fe4000000000c */
[----:B------:R-:W-:Y:S01]  /*10ba0*/  LOP3.LUT R3, R4, 0xff, RZ, 0xc0, !PT ;  /* 0x000000ff04037812 */ /* 0x000fe200078ec0ff */
[----:B------:R-:W-:-:S03]  /*10bb0*/  FFMA.FTZ R4, R205, UR6, -R25 ;  /* 0x00000006cd047c23 */ /* 0x000fc60008010819 */
[----:B------:R-:W-:Y:S01]  /*10bc0*/  PRMT R9, R3, 0x5410, R9 ;  /* 0x0000541003097816 */ /* 0x000fe20000000009 */
[----:B------:R-:W-:Y:S01]  /*10bd0*/  FFMA.FTZ R3, R120, UR6, -R25 ;  /* 0x0000000678037c23 */ /* 0x000fe20008010819 */
[----:B------:R1:W-:Y:S08]  /*10be0*/  MUFU.EX2 R204, R4 ;  /* 0x0000000400cc7308 */ /* 0x0003f00000000800 */
[----:B------:R3:W2:Y:S01]  /*10bf0*/  MUFU.EX2 R205, R3 ;  /* 0x0000000300cd7308 */ /* 0x0006a20000000800 */
[----:B-1----:R-:W-:-:S02]  /*10c00*/  LOP3.LUT R4, R2, 0xff00ff, RZ, 0xc0, !PT ;  /* 0x00ff00ff02047812 */ /* 0x002fc400078ec0ff */
[----:B------:R-:W-:Y:S02]  /*10c10*/  HSET2.LE.AND R2, R6, R0, PT ;  /* 0x0000000006027233 */ /* 0x000fe40003803000 */
[----:B---3--:R-:W-:-:S04]  /*10c20*/  F2FP.F16.F32.PACK_AB R3, R247, R249 ;  /* 0x000000f9f703723e */ /* 0x008fc800000000ff */
        /* <DEDUP_REMOVED lines=8> */
[----:B--2---:R-:W-:-:S04]  /*10cb0*/  F2FP.F16.F32.PACK_AB R3, R205, R204 ;  /* 0x000000cccd03723e */ /* 0x004fc800000000ff */
[----:B------:R-:W-:Y:S02]  /*10cc0*/  LOP3.LUT R5, R3, R2, RZ, 0xc0, !PT ;  /* 0x0000000203057212 */ /* 0x000fe400078ec0ff */
[----:B------:R-:W-:-:S05]  /*10cd0*/  LOP3.LUT R3, R14, UR4, R89, 0x96, !PT ;  /* 0x000000040e037c12 */ /* 0x000fca000f8e9659 */
[----:B------:R-:W-:Y:S01]  /*10ce0*/  HMMA.16816.F32 R112, R4, R20, R64 ;  /* 0x000000140470723c */ /* 0x000fe20000001840 */
[----:B------:R-:W1:Y:S01]  /*10cf0*/  S2R R66, SR_CTAID.X ;  /* 0x0000000000427919 */ /* 0x000e620000002500 */
[----:B------:R-:W-:Y:S02]  /*10d00*/  IMAD.MOV.U32 R64, RZ, RZ, R165 ;  /* 0x000000ffff407224 */ /* 0x000fe400078e00a5 */
[----:B------:R-:W-:-:S04]  /*10d10*/  IMAD.MOV.U32 R165, RZ, RZ, R97 ;  /* 0x000000ffffa57224 */ /* 0x000fc800078e0061 */
[C---:B------:R-:W-:Y:S08]  /*10d20*/  HMMA.16816.F32 R120, R4.reuse, R22, R60 ;  /* 0x000000160478723c */ /* 0x040ff0000000183c */
[C---:B----4-:R-:W-:Y:S08]  /*10d30*/  HMMA.16816.F32 R48, R4.reuse, R28, R48 ;  /* 0x0000001c0430723c */ /* 0x050ff00000001830 */
[----:B------:R-:W-:Y:S01]  /*10d40*/  HMMA.16816.F32 R40, R4, R30, R40 ;  /* 0x0000001e0428723c */ /* 0x000fe20000001828 */
[----:B-1----:R-:W-:-:S04]  /*10d50*/  IMAD R66, R66, 0x8, R11 ;  /* 0x0000000842427824 */ /* 0x002fc800078e020b */
[----:B------:R-:W-:-:S04]  /*10d60*/  IMAD.WIDE.U32 R66, R66, -0x326172a9, RZ ;  /* 0xcd9e8d5742427825 */ /* 0x000fc800078e00ff */
[----:B------:R-:W-:Y:S01]  /*10d70*/  IMAD.MOV.U32 R67, RZ, RZ, R173 ;  /* 0x000000ffff437224 */ /* 0x000fe200078e00ad */
[----:B------:R-:W-:-:S05]  /*10d80*/  LOP3.LUT R2, R66, UR21, R15, 0x96, !PT ;  /* 0x0000001542027c12 */ /* 0x000fca000f8e960f */
        /* <DEDUP_REMOVED lines=8> */
[----:B------:R-:W-:Y:S01]  /*10e10*/  MUFU.EX2 R187, R5 ;  /* 0x0000000500bb7308 */ /* 0x000fe20000000800 */
[----:B------:R-:W-:Y:S01]  /*10e20*/  IMAD.MOV.U32 R208, RZ, RZ, R166 ;  /* 0x000000ffffd07224 */ /* 0x000fe200078e00a6 */
[----:B------:R-:W-:Y:S01]  /*10e30*/  LOP3.LUT R3, R6, UR9, R19, 0x96, !PT ;  /* 0x0000000906037c12 */ /* 0x000fe2000f8e9613 */
[----:B------:R-:W-:-:S04]  /*10e40*/  IMAD.WIDE.U32 R6, R4, -0x2daee0ad, RZ ;  /* 0xd2511f5304067825 */ /* 0x000fc800078e00ff */
[----:B------:R-:W-:Y:S01]  /*10e50*/  FFMA.FTZ R4, R207, UR6, -R16 ;  /* 0x00000006cf047c23 */ /* 0x000fe20008010810 */
[----:B------:R-:W-:Y:S01]  /*10e60*/  IMAD.WIDE.U32 R36, R3, -0x2daee0ad, RZ ;  /* 0xd2511f5303247825 */ /* 0x000fe200078e00ff */
[----:B------:R-:W-:-:S03]  /*10e70*/  LOP3.LUT R7, R2, UR15, R7, 0x96, !PT ;  /* 0x0000000f02077c12 */ /* 0x000fc6000f8e9607 */
[----:B------:R-:W-:Y:S01]  /*10e80*/  FFMA.FTZ R2, R210, UR6, -R16 ;  /* 0x00000006d2027c23 */ /* 0x000fe20008010810 */
[----:B------:R1:W-:Y:S01]  /*10e90*/  MUFU.EX2 R186, R4 ;  /* 0x0000000400ba7308 */ /* 0x0003e20000000800 */
[----:B------:R-:W-:Y:S01]  /*10ea0*/  IMAD.MOV.U32 R210, RZ, RZ, R103 ;  /* 0x000000ffffd27224 */ /* 0x000fe200078e0067 */
[----:B------:R-:W-:Y:S01]  /*10eb0*/  LOP3.LUT R3, R6, UR14, R37, 0x96, !PT ;  /* 0x0000000e06037c12 */ /* 0x000fe2000f8e9625 */
[----:B------:R-:W-:-:S04]  /*10ec0*/  IMAD.WIDE.U32 R8, R7, -0x326172a9, RZ ;  /* 0xcd9e8d5707087825 */ /* 0x000fc800078e00ff */
[----:B------:R-:W-:Y:S01]  /*10ed0*/  FFMA.FTZ R37, R237, UR6, -R25 ;  /* 0x00000006ed257c23 */ /* 0x000fe20008010819 */
[----:B------:R-:W-:Y:S01]  /*10ee0*/  IMAD.MOV.U32 R207, RZ, RZ, R170 ;  /* 0x000000ffffcf7224 */ /* 0x000fe200078e00aa */
[----:B------:R2:W-:Y:S01]  /*10ef0*/  MUFU.EX2 R184, R2 ;  /* 0x0000000200b87308 */ /* 0x0005e20000000800 */
[----:B------:R-:W-:Y:S01]  /*10f00*/  LOP3.LUT R34, R18, UR8, R9, 0x96, !PT ;  /* 0x0000000812227c12 */ /* 0x000fe2000f8e9609 */
[----:B------:R-:W-:Y:S02]  /*10f10*/  IMAD.MOV.U32 R166, RZ, RZ, R100 ;  /* 0x000000ffffa67224 */ /* 0x000fe400078e0064 */
[----:B-1----:R-:W-:Y:S01]  /*10f20*/  FFMA.FTZ R4, R206, UR6, -R16 ;  /* 0x00000006ce047c23 */ /* 0x002fe20008010810 */
[----:B------:R-:W-:-:S03]  /*10f30*/  IMAD.MOV.U32 R206, RZ, RZ, R171 ;  /* 0x000000ffffce7224 */ /* 0x000fc600078e00ab */
[----:B------:R1:W3:Y:S01]  /*10f40*/  MUFU.EX2 R185, R4 ;  /* 0x0000000400b97308 */ /* 0x0002e20000000800 */
[----:B--2---:R-:W-:-:S03]  /*10f50*/  IMAD.WIDE.U32 R2, R3, -0x326172a9, RZ ;  /* 0xcd9e8d5703027825 */ /* 0x004fc600078e00ff */
[C---:B------:R-:W-:Y:S02]  /*10f60*/  PRMT R6, R2.reuse, 0x7773, RZ ;  /* 0x0000777302067816 */ /* 0x040fe400000000ff */
[----:B------:R-:W-:-:S04]  /*10f70*/  PRMT R5, R2, 0x7772, RZ ;  /* 0x0000777202057816 */ /* 0x000fc800000000ff */
[----:B------:R-:W-:Y:S01]  /*10f80*/  PRMT R10, R5, 0x5410, R6 ;  /* 0x00005410050a7816 */ /* 0x000fe20000000006 */
[----:B------:R-:W-:Y:S01]  /*10f90*/  IMAD.MOV.U32 R5, RZ, RZ, R2 ;  /* 0x000000ffff057224 */ /* 0x000fe200078e0002 */
[----:B------:R-:W-:Y:S01]  /*10fa0*/  PRMT R6, R2, 0x7771, RZ ;  /* 0x0000777102067816 */ /* 0x000fe200000000ff */
[----:B-1----:R-:W-:Y:S01]  /*10fb0*/  FFMA.FTZ R4, R211, UR6, -R17 ;  /* 0x00000006d3047c23 */ /* 0x002fe20008010811 */
[----:B------:R-:W-:Y:S01]  /*10fc0*/  LOP3.LUT R2, R8, UR5, R3, 0x96, !PT ;  /* 0x0000000508027c12 */ /* 0x000fe2000f8e9603 */
[----:B------:R-:W-:Y:S01]  /*10fd0*/  IMAD.MOV.U32 R211, RZ, RZ, R169 ;  /* 0x000000ffffd37224 */ /* 0x000fe200078e00a9 */
[----:B------:R-:W-:Y:S01]  /*10fe0*/  LOP3.LUT R3, R5, 0xff, RZ, 0xc0, !PT ;  /* 0x000000ff05037812 */ /* 0x000fe200078ec0ff */
[----:B------:R1:W-:Y:S01]  /*10ff0*/  MUFU.EX2 R183, R4 ;  /* 0x0000000400b77308 */ /* 0x0003e20000000800 */
[----:B------:R-:W-:Y:S02]  /*11000*/  LOP3.LUT R7, R2, 0xff, RZ, 0xc0, !PT ;  /* 0x000000ff02077812 */ /* 0x000fe400078ec0ff */
[----:B------:R-:W-:-:S02]  /*11010*/  PRMT R8, R3, 0x5410, R6 ;  /* 0x0000541003087816 */ /* 0x000fc40000000006 */
[----:B------:R-:W-:Y:S02]  /*11020*/  LOP3.LUT R3, R2, 0xffff, RZ, 0xc0, !PT ;  /* 0x0000ffff02037812 */ /* 0x000fe400078ec0ff */
[----:B------:R-:W-:Y:S02]  /*11030*/  SHF.R.U32.HI R6, RZ, 0x18, R2 ;  /* 0x00000018ff067819 */ /* 0x000fe40000011602 */
[----:B------:R-:W-:Y:S01]  /*11040*/  SHF.R.U32.HI R5, RZ, 0x8, R3 ;  /* 0x00000008ff057819 */ /* 0x000fe20000011603 */
[----:B------:R-:W-:Y:S01]  /*11050*/  FFMA.FTZ R3, R213, UR6, -R17 ;  /* 0x00000006d5037c23 */ /* 0x000fe20008010811 */
[----:B------:R-:W-:Y:S02]  /*11060*/  IMAD.MOV.U32 R213, RZ, RZ, R132 ;  /* 0x000000ffffd57224 */ /* 0x000fe400078e0084 */
[----:B------:R-:W-:Y:S01]  /*11070*/  PRMT R5, R7, 0x5410, R5 ;  /* 0x0000541007057816 */ /* 0x000fe20000000005 */
[----:B------:R2:W-:Y:S01]  /*11080*/  MUFU.EX2 R181, R3 ;  /* 0x0000000300b57308 */ /* 0x0005e20000000800 */
[----:B-1----:R-:W-:Y:S01]  /*11090*/  FFMA.FTZ R4, R209, UR6, -R17 ;  /* 0x00000006d1047c23 */ /* 0x002fe20008010811 */
[----:B------:R-:W-:-:S06]  /*110a0*/  IMAD.MOV.U32 R209, RZ, RZ, R168 ;  /* 0x000000ffffd17224 */ /* 0x000fcc00078e00a8 */
[----:B------:R1:W4:Y:S01]  /*110b0*/  MUFU.EX2 R182, R4 ;  /* 0x0000000400b67308 */ /* 0x0003220000000800 */
[----:B--2---:R-:W-:Y:S01]  /*110c0*/  FFMA.FTZ R3, R212, UR6, -R17 ;  /* 0x00000006d4037c23 */ /* 0x004fe20008010811 */
[----:B------:R-:W-:-:S06]  /*110d0*/  IMAD.MOV.U32 R212, RZ, RZ, R133 ;  /* 0x000000ffffd47224 */ /* 0x000fcc00078e0085 */
[----:B------:R3:W2:Y:S01]  /*110e0*/  MUFU.EX2 R180, R3 ;  /* 0x0000000300b47308 */ /* 0x0006a20000000800 */
[----:B-1----:R-:W-:-:S04]  /*110f0*/  PRMT R4, R2, 0x7632, R4 ;  /* 0x0000763202047816 */ /* 0x002fc80000000004 */
[----:B------:R-:W-:Y:S02]  /*11100*/  LOP3.LUT R2, R4, 0xff, RZ, 0xc0, !PT ;  /* 0x000000ff04027812 */ /* 0x000fe400078ec0ff */
[----:B------:R-:W-:Y:S01]  /*11110*/  LOP3.LUT R4, R10, 0xff00ff, RZ, 0xc0, !PT ;  /* 0x00ff00ff0a047812 */ /* 0x000fe200078ec0ff */
[----:B------:R-:W-:Y:S01]  /*11120*/  FFMA.FTZ R10, R214, UR6, -R16 ;  /* 0x00000006d60a7c23 */ /* 0x000fe20008010810 */
[----:B------:R-:W-:Y:S02]  /*11130*/  PRMT R6, R2, 0x5410, R6 ;  /* 0x0000541002067816 */ /* 0x000fe40000000006 */
[----:B------:R-:W-:Y:S02]  /*11140*/  HSET2.LE.AND R2, R8, R0, PT ;  /* 0x0000000008027233 */ /* 0x000fe40003803000 */
        /* <DEDUP_REMOVED lines=12> */
[----:B------:R-:W-:Y:S01]  /*11210*/  LOP3.LUT R2, R2, UR19, R111, 0x96, !PT ;  /* 0x0000001302027c12 */ /* 0x000fe2000f8e966f */
[----:B------:R-:W-:Y:S01]  /*11220*/  IMAD.MOV.U32 R111, RZ, RZ, R157 ;  /* 0x000000ffff6f7224 */ /* 0x000fe200078e009d */
[----:B------:R-:W-:Y:S01]  /*11230*/  MOV R111, R178 ;  /* 0x000000b2006f7202 */ /* 0x000fe20000000f00 */
[----:B------:R-:W-:Y:S01]  /*11240*/  IMAD.MOV.U32 R157, RZ, RZ, R177 ;  /* 0x000000ffff9d7224 */ /* 0x000fe200078e00b1 */
[----:B------:R-:W-:Y:S01]  /*11250*/  HMMA.16816.F32 R60, R12, R20, R68 ;  /* 0x000000140c3c723c */ /* 0x000fe20000001844 */
[----:B------:R-:W-:-:S04]  /*11260*/  IMAD.WIDE.U32 R2, R2, -0x326172a9, RZ ;  /* 0xcd9e8d5702027825 */ /* 0x000fc800078e00ff */
[----:B------:R-:W-:Y:S01]  /*11270*/  IMAD.MOV.U32 R177, RZ, RZ, R143 ;  /* 0x000000ffffb17224 */ /* 0x000fe200078e008f */
[----:B------:R-:W-:Y:S01]  /*11280*/  LOP3.LUT R6, R66, UR21, R3, 0x96, !PT ;  /* 0x0000001542067c12 */ /* 0x000fe2000f8e9603 */
[----:B------:R-:W-:Y:S01]  /*11290*/  IMAD.MOV.U32 R143, RZ, RZ, R179 ;  /* 0x000000ffff8f7224 */ /* 0x000fe200078e00b3 */
[----:B------:R-:W-:Y:S01]  /*112a0*/  LOP3.LUT R4, R2, UR4, R89, 0x96, !PT ;  /* 0x0000000402047c12 */ /* 0x000fe2000f8e9659 */
[----:B------:R-:W-:Y:S01]  /*112b0*/  IMAD.MOV.U32 R179, RZ, RZ, R98 ;  /* 0x000000ffffb37224 */ /* 0x000fe200078e0062 */
        /* <DEDUP_REMOVED lines=11> */
[----:B------:R-:W-:Y:S01]  /*11370*/  FFMA.FTZ R2, R215, UR6, -R16 ;  /* 0x00000006d7027c23 */ /* 0x000fe20008010810 */
[----:B------:R-:W-:Y:S01]  /*11380*/  IMAD.WIDE.U32 R6, R6, -0x326172a9, RZ ;  /* 0xcd9e8d5706067825 */ /* 0x000fe200078e00ff */
[----:B------:R-:W-:Y:S02]  /*11390*/  LOP3.LUT R9, R88, UR10, R19, 0x96, !PT ;  /* 0x0000000a58097c12 */ /* 0x000fe4000f8e9613 */
[----:B------:R1:W-:Y:S01]  /*113a0*/  MUFU.EX2 R178, R2 ;  /* 0x0000000200b27308 */ /* 0x0003e20000000800 */
[----:B------:R-:W-:Y:S01]  /*113b0*/  IMAD.MOV.U32 R110, RZ, RZ, R35 ;  /* 0x000000ffff6e7224 */ /* 0x000fe200078e0023 */
[----:B------:R-:W-:Y:S01]  /*113c0*/  LOP3.LUT R5, R18, UR9, R7, 0x96, !PT ;  /* 0x0000000912057c12 */ /* 0x000fe2000f8e9607 */
[----:B------:R-:W-:Y:S02]  /*113d0*/  IMAD.MOV.U32 R35, RZ, RZ, R142 ;  /* 0x000000ffff237224 */ /* 0x000fe400078e008e */
[----:B------:R-:W-:Y:S02]  /*113e0*/  IMAD.MOV.U32 R142, RZ, RZ, R143 ;  /* 0x000000ffff8e7224 */ /* 0x000fe400078e008f */
[----:B------:R-:W-:-:S02]  /*113f0*/  IMAD.MOV.U32 R143, RZ, RZ, R179 ;  /* 0x000000ffff8f7224 */ /* 0x000fc400078e00b3 */
[----:B------:R2:W-:Y:S01]  /*11400*/  MUFU.EX2 R179, R10 ;  /* 0x0000000a00b37308 */ /* 0x0005e20000000800 */
[----:B------:R-:W-:-:S04]  /*11410*/  IMAD.WIDE.U32 R18, R11, -0x326172a9, RZ ;  /* 0xcd9e8d570b127825 */ /* 0x000fc800078e00ff */
[----:B------:R-:W-:Y:S02]  /*11420*/  IMAD.MOV.U32 R39, RZ, RZ, R177 ;  /* 0x000000ffff277224 */ /* 0x000fe400078e00b1 */
[----:B-1----:R-:W-:Y:S01]  /*11430*/  FFMA.FTZ R2, R126, UR6, -R16 ;  /* 0x000000067e027c23 */ /* 0x002fe20008010810 */
[----:B------:R-:W-:Y:S02]  /*11440*/  IMAD.MOV.U32 R98, RZ, RZ, R160 ;  /* 0x000000ffff627224 */ /* 0x000fe400078e00a0 */
[----:B------:R-:W-:Y:S01]  /*11450*/  IMAD.MOV.U32 R160, RZ, RZ, R106 ;  /* 0x000000ffffa07224 */ /* 0x000fe200078e006a */
[----:B------:R1:W-:Y:S01]  /*11460*/  MUFU.EX2 R177, R2 ;  /* 0x0000000200b17308 */ /* 0x0003e20000000800 */
[----:B------:R-:W-:Y:S01]  /*11470*/  HMMA.16816.F32 R104, R12, R22, R52 ;  /* 0x000000160c68723c */ /* 0x000fe20000001834 */
[----:B------:R-:W-:Y:S01]  /*11480*/  LOP3.LUT R23, R32, UR8, R27, 0x96, !PT ;  /* 0x0000000820177c12 */ /* 0x000fe2000f8e961b */
[----:B------:R-:W-:Y:S01]  /*11490*/  IMAD.WIDE.U32 R26, R5, -0x2daee0ad, RZ ;  /* 0xd2511f53051a7825 */ /* 0x000fe200078e00ff */
[----:B------:R-:W-:-:S03]  /*114a0*/  MOV R55, R135 ;  /* 0x0000008700377202 */ /* 0x000fc60000000f00 */
[----:B--2---:R-:W-:Y:S01]  /*114b0*/  IMAD.WIDE.U32 R10, R3, -0x326172a9, RZ ;  /* 0xcd9e8d57030a7825 */ /* 0x004fe200078e00ff */
[----:B------:R-:W-:-:S03]  /*114c0*/  LOP3.LUT R3, R56, UR10, R19, 0x96, !PT ;  /* 0x0000000a38037c12 */ /* 0x000fc6000f8e9613 */
[----:B------:R-:W-:Y:S01]  /*114d0*/  IMAD.MOV.U32 R109, RZ, RZ, R157 ;  /* 0x000000ffff6d7224 */ /* 0x000fe200078e009d */
[----:B------:R-:W-:Y:S01]  /*114e0*/  LOP3.LUT R7, R18, UR9, R11, 0x96, !PT ;  /* 0x0000000912077c12 */ /* 0x000fe2000f8e960b */
[----:B------:R-:W-:Y:S01]  /*114f0*/  IMAD.WIDE.U32 R18, R9, -0x2daee0ad, RZ ;  /* 0xd2511f5309127825 */ /* 0x000fe200078e00ff */
[----:B------:R-:W-:Y:S03]  /*11500*/  HMMA.16816.F32 R156, R12, R28, R44 ;  /* 0x0000001c0c9c723c */ /* 0x000fe6000000182c */
[----:B-1----:R-:W-:Y:S01]  /*11510*/  FFMA.FTZ R2, R117, UR6, -R16 ;  /* 0x0000000675027c23 */ /* 0x002fe20008010810 */
[----:B------:R-:W-:Y:S01]  /*11520*/  IMAD.WIDE.U32 R28, R7, -0x2daee0ad, RZ ;  /* 0xd2511f53071c7825 */ /* 0x000fe200078e00ff */
[----:B------:R-:W-:-:S03]  /*11530*/  LOP3.LUT R5, R4, UR15, R19, 0x96, !PT ;  /* 0x0000000f04057c12 */ /* 0x000fc6000f8e9613 */
[--C-:B------:R-:W-:Y:S01]  /*11540*/  FFMA.FTZ R4, R116, UR6, -R16.reuse ;  /* 0x0000000674047c23 */ /* 0x100fe20008010810 */
[----:B------:R1:W-:Y:S01]  /*11550*/  MUFU.EX2 R173, R2 ;  /* 0x0000000200ad7308 */ /* 0x0003e20000000800 */
[----:B------:R-:W-:Y:S01]  /*11560*/  LOP3.LUT R11, R18, UR14, R27, 0x96, !PT ;  /* 0x0000000e120b7c12 */ /* 0x000fe2000f8e961b */
[----:B------:R-:W-:Y:S01]  /*11570*/  FFMA.FTZ R7, R96, UR6, -R16 ;  /* 0x0000000660077c23 */ /* 0x000fe20008010810 */
[----:B------:R-:W-:Y:S02]  /*11580*/  IMAD.MOV.U32 R38, RZ, RZ, R94 ;  /* 0x000000ffff267224 */ /* 0x000fe400078e005e */
[----:B------:R-:W-:Y:S02]  /*11590*/  IMAD.MOV.U32 R94, RZ, RZ, R91 ;  /* 0x000000ffff5e7224 */ /* 0x000fe400078e005b */
[----:B------:R-:W-:Y:S01]  /*115a0*/  HMMA.16816.F32 R88, R12, R30, R72 ;  /* 0x0000001e0c58723c */ /* 0x000fe20000001848 */
[----:B------:R2:W-:Y:S01]  /*115b0*/  MUFU.EX2 R119, R4 ;  /* 0x0000000400777308 */ /* 0x0005e20000000800 */
[----:B------:R-:W-:-:S02]  /*115c0*/  IMAD.MOV.U32 R66, RZ, RZ, R110 ;  /* 0x000000ffff427224 */ /* 0x000fc400078e006e */
[----:B------:R-:W-:Y:S01]  /*115d0*/  FFMA.FTZ R72, R235, UR6, -R25 ;  /* 0x00000006eb487c23 */ /* 0x000fe20008010819 */
[----:B------:R-:W-:Y:S02]  /*115e0*/  IMAD.MOV.U32 R65, RZ, RZ, R109 ;  /* 0x000000ffff417224 */ /* 0x000fe400078e006d */
[----:B------:R-:W-:Y:S02]  /*115f0*/  IMAD.MOV.U32 R47, RZ, RZ, R94 ;  /* 0x000000ffff2f7224 */ /* 0x000fe400078e005e */
[----:B------:R-:W-:Y:S01]  /*11600*/  IMAD.MOV.U32 R71, RZ, RZ, R101 ;  /* 0x000000ffff477224 */ /* 0x000fe200078e0065 */
[----:B------:R3:W-:Y:S01]  /*11610*/  MUFU.EX2 R118, R7 ;  /* 0x0000000700767308 */ /* 0x0007e20000000800 */
[----:B-1----:R-:W-:-:S04]  /*11620*/  IMAD.WIDE.U32 R2, R3, -0x2daee0ad, RZ ;  /* 0xd2511f5303027825 */ /* 0x002fc800078e00ff */
[----:B------:R-:W-:Y:S01]  /*11630*/  IMAD.MOV.U32 R52, RZ, RZ, R127 ;  /* 0x000000ffff347224 */ /* 0x000fe200078e007f */
[----:B------:R-:W-:Y:S01]  /*11640*/  LOP3.LUT R9, R8, UR15, R3, 0x96, !PT ;  /* 0x0000000f08097c12 */ /* 0x000fe2000f8e9603 */
[----:B------:R-:W-:Y:S01]  /*11650*/  IMAD.MOV.U32 R54, RZ, RZ, R134 ;  /* 0x000000ffff367224 */ /* 0x000fe200078e0086 */
[----:B------:R-:W-:Y:S01]  /*11660*/  LOP3.LUT R8, R2, UR14, R29, 0x96, !PT ;  /* 0x0000000e02087c12 */ /* 0x000fe2000f8e961d */
[----:B------:R-:W-:-:S04]  /*11670*/  IMAD.WIDE.U32 R2, R5, -0x326172a9, RZ ;  /* 0xcd9e8d5705027825 */ /* 0x000fc800078e00ff */
[----:B--2---:R-:W-:Y:S01]  /*11680*/  IMAD.WIDE.U32 R4, R11, -0x326172a9, RZ ;  /* 0xcd9e8d570b047825 */ /* 0x004fe200078e00ff */
[----:B------:R-:W-:-:S03]  /*11690*/  LOP3.LUT R19, R6, UR8, R3, 0x96, !PT ;  /* 0x0000000806137c12 */ /* 0x000fc6000f8e9603 */
[----:B---3--:R-:W-:Y:S01]  /*116a0*/  IMAD.WIDE.U32 R6, R9, -0x326172a9, RZ ;  /* 0xcd9e8d5709067825 */ /* 0x008fe200078e00ff */
[----:B------:R-:W-:-:S03]  /*116b0*/  LOP3.LUT R33, R2, UR5, R5, 0x96, !PT ;  /* 0x0000000502217c12 */ /* 0x000fc6000f8e9605 */
[----:B------:R-:W-:Y:S01]  /*116c0*/  FFMA.FTZ R5, R67, UR6, -R16 ;  /* 0x0000000643057c23 */ /* 0x000fe20008010810 */
[----:B------:R-:W-:Y:S01]  /*116d0*/  PRMT R15, R4, 0x7771, RZ ;  /* 0x00007771040f7816 */ /* 0x000fe200000000ff */
[----:B------:R-:W-:Y:S01]  /*116e0*/  IMAD.WIDE.U32 R2, R8, -0x326172a9, RZ ;  /* 0xcd9e8d5708027825 */ /* 0x000fe200078e00ff */
[C---:B------:R-:W-:Y:S01]  /*116f0*/  PRMT R11, R4.reuse, 0x7773, RZ ;  /* 0x00007773040b7816 */ /* 0x040fe200000000ff */
[----:B------:R1:W-:Y:S01]  /*11700*/  MUFU.EX2 R116, R5 ;  /* 0x0000000500747308 */ /* 0x0003e20000000800 */
[----:B------:R-:W-:Y:S01]  /*11710*/  PRMT R9, R4, 0x7772, RZ ;  /* 0x0000777204097816 */ /* 0x000fe200000000ff */
[----:B------:R-:W-:Y:S01]  /*11720*/  IMAD.MOV.U32 R12, RZ, RZ, R4 ;  /* 0x000000ffff0c7224 */ /* 0x000fe200078e0004 */
[----:B------:R-:W-:Y:S01]  /*11730*/  LOP3.LUT R8, R6, UR5, R3, 0x96, !PT ;  /* 0x0000000506087c12 */ /* 0x000fe2000f8e9603 */
[----:B------:R-:W-:Y:S01]  /*11740*/  IMAD.MOV.U32 R18, RZ, RZ, R2 ;  /* 0x000000ffff127224 */ /* 0x000fe200078e0002 */
[----:B------:R-:W-:Y:S01]  /*11750*/  PRMT R4, R2, 0x7772, RZ ;  /* 0x0000777202047816 */ /* 0x000fe200000000ff */
[----:B------:R-:W-:Y:S01]  /*11760*/  FFMA.FTZ R3, R38, UR6, -R16 ;  /* 0x0000000626037c23 */ /* 0x000fe20008010810 */
[----:B------:R-:W-:Y:S01]  /*11770*/  PRMT R14, R2, 0x7771, RZ ;  /* 0x00007771020e7816 */ /* 0x000fe200000000ff */
[----:B------:R-:W-:Y:S01]  /*11780*/  IMAD.MOV.U32 R38, RZ, RZ, R111 ;  /* 0x000000ffff267224 */ /* 0x000fe200078e006f */
[----:B------:R-:W-:Y:S01]  /*11790*/  LOP3.LUT R20, R10, UR8, R7, 0x96, !PT ;  /* 0x000000080a147c12 */ /* 0x000fe2000f8e9607 */
[----:B------:R2:W-:Y:S01]  /*117a0*/  MUFU.EX2 R111, R3 ;  /* 0x00000003006f7308 */ /* 0x0005e20000000800 */
[----:B------:R-:W-:Y:S01]  /*117b0*/  IMAD.WIDE.U32 R6, R34, -0x2daee0ad, RZ ;  /* 0xd2511f5322067825 */ /* 0x000fe200078e00ff */
[----:B------:R-:W-:-:S03]  /*117c0*/  PRMT R96, R9, 0x5410, R11 ;  /* 0x0000541009607816 */ /* 0x000fc6000000000b */
[----:B------:R-:W-:Y:S01]  /*117d0*/  FFMA.FTZ R34, R238, UR6, -R25 ;  /* 0x00000006ee227c23 */ /* 0x000fe20008010819 */
[----:B------:R-:W-:Y:S01]  /*117e0*/  IMAD.MOV.U32 R21, RZ, RZ, R6 ;  /* 0x000000ffff157224 */ /* 0x000fe200078e0006 */
[----:B------:R-:W-:Y:S01]  /*117f0*/  LOP3.LUT R7, R36, UR20, R7, 0x96, !PT ;  /* 0x0000001424077c12 */ /* 0x000fe2000f8e9607 */
[----:B------:R-:W-:Y:S01]  /*11800*/  IMAD.MOV.U32 R53, RZ, RZ, R129 ;  /* 0x000000ffff357224 */ /* 0x000fe200078e0081 */
[----:B-1----:R-:W-:Y:S01]  /*11810*/  PRMT R5, R2, 0x7773, RZ ;  /* 0x0000777302057816 */ /* 0x002fe200000000ff */
[----:B------:R-:W-:Y:S01]  /*11820*/  FFMA.FTZ R2, R172, UR6, -R16 ;  /* 0x00000006ac027c23 */ /* 0x000fe20008010810 */
[----:B------:R-:W-:Y:S02]  /*11830*/  PRMT R22, R6, 0x7771, RZ ;  /* 0x0000777106167816 */ /* 0x000fe400000000ff */
[----:B------:R-:W-:Y:S01]  /*11840*/  PRMT R70, R4, 0x5410, R5 ;  /* 0x0000541004467816 */ /* 0x000fe20000000005 */
[----:B------:R1:W-:Y:S01]  /*11850*/  MUFU.EX2 R110, R2 ;  /* 0x00000002006e7308 */ /* 0x0003e20000000800 */
[----:B------:R-:W-:Y:S01]  /*11860*/  IMAD.WIDE.U32 R4, R19, -0x2daee0ad, RZ ;  /* 0xd2511f5313047825 */ /* 0x000fe200078e00ff */
[----:B------:R-:W-:-:S02]  /*11870*/  PRMT R13, R6, 0x7773, RZ ;  /* 0x00007773060d7816 */ /* 0x000fc400000000ff */
[----:B--2---:R-:W-:Y:S01]  /*11880*/  LOP3.LUT R3, R12, 0xff, RZ, 0xc0, !PT ;  /* 0x000000ff0c037812 */ /* 0x004fe200078ec0ff */
[----:B------:R-:W-:Y:S01]  /*11890*/  IMAD.MOV.U32 R126, RZ, RZ, R4 ;  /* 0x000000ffff7e7224 */ /* 0x000fe200078e0004 */
[----:B------:R-:W-:Y:S02]  /*118a0*/  PRMT R12, R6, 0x7772, RZ ;  /* 0x00007772060c7816 */ /* 0x000fe400000000ff */
[----:B------:R-:W-:Y:S02]  /*118b0*/  PRMT R94, R3, 0x5410, R15 ;  /* 0x00005410035e7816 */ /* 0x000fe4000000000f */
[----:B------:R-:W-:Y:S01]  /*118c0*/  LOP3.LUT R36, R26, UR20, R5, 0x96, !PT ;  /* 0x000000141a247c12 */ /* 0x000fe2000f8e9605 */
[----:B------:R-:W-:Y:S01]  /*118d0*/  FFMA.FTZ R5, R93, UR6, -R16 ;  /* 0x000000065d057c23 */ /* 0x000fe20008010810 */
[C---:B------:R-:W-:Y:S02]  /*118e0*/  PRMT R127, R4.reuse, 0x7771, RZ ;  /* 0x00007771047f7816 */ /* 0x040fe400000000ff */
[----:B------:R-:W-:-:S02]  /*118f0*/  PRMT R11, R4, 0x7773, RZ ;  /* 0x00007773040b7816 */ /* 0x000fc400000000ff */
[----:B------:R-:W-:Y:S01]  /*11900*/  PRMT R9, R4, 0x7772, RZ ;  /* 0x0000777204097816 */ /* 0x000fe200000000ff */
[----:B-1----:R-:W-:Y:S01]  /*11910*/  FFMA.FTZ R2, R108, UR6, -R16 ;  /* 0x000000066c027c23 */ /* 0x002fe20008010810 */
[----:B------:R-:W-:Y:S01]  /*11920*/  FFMA.FTZ R4, R218, UR6, -R17 ;  /* 0x00000006da047c23 */ /* 0x000fe20008010811 */
[----:B------:R-:W-:Y:S01]  /*11930*/  MUFU.EX2 R108, R5 ;  /* 0x00000005006c7308 */ /* 0x000fe20000000800 */
[----:B------:R-:W-:Y:S02]  /*11940*/  PRMT R117, R9, 0x5410, R11 ;  /* 0x0000541009757816 */ /* 0x000fe4000000000b */
[----:B------:R-:W-:-:S05]  /*11950*/  PRMT R26, R12, 0x5410, R13 ;  /* 0x000054100c1a7816 */ /* 0x000fca000000000d */
[----:B------:R1:W-:Y:S08]  /*11960*/  MUFU.EX2 R109, R2 ;  /* 0x00000002006d7308 */ /* 0x0003f00000000800 */
[----:B------:R2:W-:Y:S01]  /*11970*/  MUFU.EX2 R170, R4 ;  /* 0x0000000400aa7308 */ /* 0x0005e20000000800 */
[----:B-1----:R-:W-:-:S04]  /*11980*/  IMAD.WIDE.U32 R2, R23, -0x2daee0ad, RZ ;  /* 0xd2511f5317027825 */ /* 0x002fc800078e00ff */
[----:B------:R-:W-:Y:S01]  /*11990*/  IMAD.MOV.U32 R15, RZ, RZ, R2 ;  /* 0x000000ffff0f7224 */ /* 0x000fe200078e0002 */
[----:B------:R-:W-:Y:S01]  /*119a0*/  LOP3.LUT R6, R76, UR20, R3, 0x96, !PT ;  /* 0x000000144c067c12 */ /* 0x000fe2000f8e9603 */
[----:B------:R-:W-:Y:S01]  /*119b0*/  FFMA.FTZ R3, R220, UR6, -R17 ;  /* 0x00000006dc037c23 */ /* 0x000fe20008010811 */
[C---:B------:R-:W-:Y:S01]  /*119c0*/  PRMT R19, R2.reuse, 0x7771, RZ ;  /* 0x0000777102137816 */ /* 0x040fe200000000ff */
[----:B--2---:R-:W-:Y:S01]  /*119d0*/  FFMA.FTZ R4, R227, UR6, -R24 ;  /* 0x00000006e3047c23 */ /* 0x004fe20008010818 */
[C---:B------:R-:W-:Y:S01]  /*119e0*/  PRMT R10, R2.reuse, 0x7773, RZ ;  /* 0x00007773020a7816 */ /* 0x040fe200000000ff */
[----:B------:R1:W-:Y:S01]  /*119f0*/  MUFU.EX2 R172, R3 ;  /* 0x0000000300ac7308 */ /* 0x0003e20000000800 */
[----:B------:R-:W-:Y:S02]  /*11a00*/  PRMT R5, R2, 0x7772, RZ ;  /* 0x0000777202057816 */ /* 0x000fe400000000ff */
[----:B------:R-:W-:Y:S01]  /*11a10*/  LOP3.LUT R2, R18, 0xff, RZ, 0xc0, !PT ;  /* 0x000000ff12027812 */ /* 0x000fe200078ec0ff */
[----:B------:R-:W-:Y:S01]  /*11a20*/  FFMA.FTZ R18, R47, R85, R137 ;  /* 0x000000552f127223 */ /* 0x000fe20000010089 */
[----:B------:R-:W-:Y:S01]  /*11a30*/  PRMT R10, R5, 0x5410, R10 ;  /* 0x00005410050a7816 */ /* 0x000fe2000000000a */
[--C-:B------:R-:W-:Y:S01]  /*11a40*/  FFMA.FTZ R85, R176, UR6, -R17.reuse ;  /* 0x00000006b0557c23 */ /* 0x100fe20008010811 */
[----:B------:R-:W-:Y:S01]  /*11a50*/  PRMT R69, R2, 0x5410, R14 ;  /* 0x0000541002457816 */ /* 0x000fe2000000000e */
[----:B------:R2:W-:Y:S01]  /*11a60*/  MUFU.EX2 R168, R4 ;  /* 0x0000000400a87308 */ /* 0x0005e20000000800 */
[----:B------:R-:W-:Y:S01]  /*11a70*/  SHF.R.U32.HI R5, RZ, 0x18, R8 ;  /* 0x00000018ff057819 */ /* 0x000fe20000011608 */
[--C-:B------:R-:W-:Y:S01]  /*11a80*/  FFMA.FTZ R14, R174, UR6, -R17.reuse ;  /* 0x00000006ae0e7c23 */ /* 0x100fe20008010811 */
[----:B-1----:R-:W-:-:S05]  /*11a90*/  FFMA.FTZ R3, R219, UR6, -R17 ;  /* 0x00000006db037c23 */ /* 0x002fca0008010811 */
[----:B------:R1:W-:Y:S01]  /*11aa0*/  MUFU.EX2 R171, R3 ;  /* 0x0000000300ab7308 */ /* 0x0003e20000000800 */
[----:B--2---:R-:W-:-:S07]  /*11ab0*/  FFMA.FTZ R4, R225, UR6, -R24 ;  /* 0x00000006e1047c23 */ /* 0x004fce0008010818 */
[----:B------:R2:W-:Y:S01]  /*11ac0*/  MUFU.EX2 R135, R4 ;  /* 0x0000000400877308 */ /* 0x0005e20000000800 */
[----:B-1----:R-:W-:-:S04]  /*11ad0*/  IMAD.WIDE.U32 R2, R20, -0x2daee0ad, RZ ;  /* 0xd2511f5314027825 */ /* 0x002fc800078e00ff */
[----:B------:R-:W-:Y:S01]  /*11ae0*/  IMAD.MOV.U32 R97, RZ, RZ, R2 ;  /* 0x000000ffff617224 */ /* 0x000fe200078e0002 */
[C---:B------:R-:W-:Y:S02]  /*11af0*/  PRMT R101, R2.reuse, 0x7771, RZ ;  /* 0x0000777102657816 */ /* 0x040fe400000000ff */
[----:B------:R-:W-:Y:S01]  /*11b00*/  PRMT R75, R2, 0x7773, RZ ;  /* 0x00007773024b7816 */ /* 0x000fe200000000ff */
[----:B--2---:R-:W-:Y:S01]  /*11b10*/  FFMA.FTZ R4, R224, UR6, -R24 ;  /* 0x00000006e0047c23 */ /* 0x004fe20008010818 */
[----:B------:R-:W-:Y:S01]  /*11b20*/  PRMT R74, R2, 0x7772, RZ ;  /* 0x00007772024a7816 */ /* 0x000fe200000000ff */
[----:B------:R-:W-:Y:S01]  /*11b30*/  FFMA.FTZ R2, R217, UR6, -R17 ;  /* 0x00000006d9027c23 */ /* 0x000fe20008010811 */
[----:B------:R-:W-:Y:S01]  /*11b40*/  LOP3.LUT R32, R28, UR20, R3, 0x96, !PT ;  /* 0x000000141c207c12 */ /* 0x000fe2000f8e9603 */
[----:B------:R-:W-:Y:S01]  /*11b50*/  FFMA.FTZ R3, R102, UR6, -R17 ;  /* 0x0000000666037c23 */ /* 0x000fe20008010811 */
[----:B------:R1:W-:Y:S01]  /*11b60*/  MUFU.EX2 R134, R4 ;  /* 0x0000000400867308 */ /* 0x0003e20000000800 */
[----:B------:R-:W-:Y:S01]  /*11b70*/  LDSM.16.MT88.4 R28, [R190+0x5400] ;  /* 0x00540000be1c783b */ /* 0x000fe20000004200 */
[----:B------:R-:W-:-:S02]  /*11b80*/  IMAD.MOV.U32 R217, RZ, RZ, R95 ;  /* 0x000000ffffd97224 */ /* 0x000fc400078e005f */
[----:B------:R-:W-:-:S04]  /*11b90*/  FFMA.FTZ R102, R199, UR6, -R17 ;  /* 0x00000006c7667c23 */ /* 0x000fc80008010811 */
[----:B------:R2:W-:Y:S08]  /*11ba0*/  MUFU.EX2 R169, R2 ;  /* 0x0000000200a97308 */ /* 0x0005f00000000800 */
[----:B------:R3:W-:Y:S01]  /*11bb0*/  MUFU.EX2 R103, R3 ;  /* 0x0000000300677308 */ /* 0x0007e20000000800 */
[----:B-1----:R-:W-:Y:S02]  /*11bc0*/  LOP3.LUT R4, R7, 0xff, RZ, 0xc0, !PT ;  /* 0x000000ff07047812 */ /* 0x002fe400078ec0ff */
[----:B--2---:R-:W-:-:S04]  /*11bd0*/  LOP3.LUT R2, R8, 0xffff, RZ, 0xc0, !PT ;  /* 0x0000ffff08027812 */ /* 0x004fc800078ec0ff */
[----:B------:R-:W-:Y:S02]  /*11be0*/  SHF.R.U32.HI R2, RZ, 0x8, R2 ;  /* 0x00000008ff027819 */ /* 0x000fe40000011602 */
[----:B---3--:R-:W-:-:S04]  /*11bf0*/  LOP3.LUT R3, R8, 0xff, RZ, 0xc0, !PT ;  /* 0x000000ff08037812 */ /* 0x008fc800078ec0ff */
[--C-:B------:R-:W-:Y:S02]  /*11c00*/  PRMT R68, R3, 0x5410, R2.reuse ;  /* 0x0000541003447816 */ /* 0x100fe40000000002 */
[----:B------:R-:W-:Y:S02]  /*11c10*/  PRMT R2, R8, 0x7632, R2 ;  /* 0x0000763208027816 */ /* 0x000fe40000000002 */
[----:B------:R-:W-:Y:S02]  /*11c20*/  LOP3.LUT R3, R21, 0xff, RZ, 0xc0, !PT ;  /* 0x000000ff15037812 */ /* 0x000fe400078ec0ff */
[----:B------:R-:W-:Y:S02]  /*11c30*/  LOP3.LUT R2, R2, 0xff, RZ, 0xc0, !PT ;  /* 0x000000ff02027812 */ /* 0x000fe400078ec0ff */
[----:B------:R-:W-:Y:S02]  /*11c40*/  PRMT R11, R3, 0x5410, R22 ;  /* 0x00005410030b7816 */ /* 0x000fe40000000016 */
[----:B------:R-:W-:Y:S01]  /*11c50*/  PRMT R67, R2, 0x5410, R5 ;  /* 0x0000541002437816 */ /* 0x000fe20000000005 */
[----:B------:R-:W1:Y:S01]  /*11c60*/  LDSM.16.MT88.4 R20, [R188+0x5400] ;  /* 0x00540000bc14783b */ /* 0x000e620000004200 */
[----:B------:R-:W-:-:S02]  /*11c70*/  LOP3.LUT R2, R7, 0xffff, RZ, 0xc0, !PT ;  /* 0x0000ffff07027812 */ /* 0x000fc400078ec0ff */
[----:B------:R-:W-:Y:S02]  /*11c80*/  LOP3.LUT R3, R15, 0xff, RZ, 0xc0, !PT ;  /* 0x000000ff0f037812 */ /* 0x000fe400078ec0ff */
[----:B------:R-:W-:Y:S01]  /*11c90*/  SHF.R.U32.HI R5, RZ, 0x8, R2 ;  /* 0x00000008ff057819 */ /* 0x000fe20000011602 */
[----:B------:R-:W-:Y:S01]  /*11ca0*/  FFMA.FTZ R2, R226, UR6, -R24 ;  /* 0x00000006e2027c23 */ /* 0x000fe20008010818 */
[----:B------:R-:W-:Y:S01]  /*11cb0*/  PRMT R8, R3, 0x5410, R19 ;  /* 0x0000541003087816 */ /* 0x000fe20000000013 */
[----:B------:R-:W-:Y:S01]  /*11cc0*/  FFMA.FTZ R19, R53, R87, R52 ;  /* 0x0000005735137223 */ /* 0x000fe20000010034 */
[----:B------:R-:W-:Y:S01]  /*11cd0*/  PRMT R3, R7, 0x7632, R3 ;  /* 0x0000763207037816 */ /* 0x000fe20000000003 */
[----:B------:R2:W3:Y:S01]  /*11ce0*/  MUFU.EX2 R133, R2 ;  /* 0x0000000200857308 */ /* 0x0004e20000000800 */
[----:B------:R-:W-:Y:S01]  /*11cf0*/  SHF.R.U32.HI R7, RZ, 0x18, R7 ;  /* 0x00000018ff077819 */ /* 0x000fe20000011607 */
[----:B------:R-:W-:Y:S01]  /*11d00*/  IMAD.MOV.U32 R53, RZ, RZ, R55 ;  /* 0x000000ffff357224 */ /* 0x000fe200078e0037 */
[----:B------:R-:W-:Y:S01]  /*11d10*/  LOP3.LUT R3, R3, 0xff, RZ, 0xc0, !PT ;  /* 0x000000ff03037812 */ /* 0x000fe200078ec0ff */
[----:B------:R-:W-:Y:S01]  /*11d20*/  IMAD.MOV.U32 R55, RZ, RZ, R71 ;  /* 0x000000ffff377224 */ /* 0x000fe200078e0047 */
[----:B------:R-:W-:Y:S01]  /*11d30*/  PRMT R13, R4, 0x5410, R5 ;  /* 0x00005410040d7816 */ /* 0x000fe20000000005 */
[----:B------:R-:W-:Y:S01]  /*11d40*/  FFMA.FTZ R4, R232, UR6, -R25 ;  /* 0x00000006e8047c23 */ /* 0x000fe20008010819 */
[----:B------:R-:W-:Y:S01]  /*11d50*/  PRMT R12, R3, 0x5410, R7 ;  /* 0x00005410030c7816 */ /* 0x000fe20000000007 */
[----:B------:R-:W-:Y:S01]  /*11d60*/  IMAD.MOV.U32 R71, RZ, RZ, R210 ;  /* 0x000000ffff477224 */ /* 0x000fe200078e00d2 */
[----:B------:R-:W-:Y:S01]  /*11d70*/  LOP3.LUT R3, R6, 0xff, RZ, 0xc0, !PT ;  /* 0x000000ff06037812 */ /* 0x000fe200078ec0ff */
[----:B------:R4:W-:Y:S01]  /*11d80*/  MUFU.EX2 R132, R4 ;  /* 0x0000000400847308 */ /* 0x0009e20000000800 */
[----:B------:R-:W-:-:S02]  /*11d90*/  IMAD.MOV.U32 R210, RZ, RZ, R208 ;  /* 0x000000ffffd27224 */ /* 0x000fc400078e00d0 */
[----:B------:R-:W-:Y:S01]  /*11da0*/  FFMA.FTZ R15, R54, R92, R53 ;  /* 0x0000005c360f7223 */ /* 0x000fe20000010035 */
[----:B------:R-:W-:Y:S02]  /*11db0*/  IMAD.MOV.U32 R208, RZ, RZ, R64 ;  /* 0x000000ffffd07224 */ /* 0x000fe400078e0040 */
[----:B------:R-:W-:Y:S01]  /*11dc0*/  IMAD.MOV.U32 R64, RZ, RZ, R65 ;  /* 0x000000ffff407224 */ /* 0x000fe200078e0041 */
[C---:B--2---:R-:W-:Y:S01]  /*11dd0*/  LOP3.LUT R2, R6.reuse, 0xffff, RZ, 0xc0, !PT ;  /* 0x0000ffff06027812 */ /* 0x044fe200078ec0ff */
[----:B------:R-:W-:Y:S02]  /*11de0*/  IMAD.MOV.U32 R65, RZ, RZ, R66 ;  /* 0x000000ffff417224 */ /* 0x000fe400078e0042 */
[----:B------:R-:W-:Y:S01]  /*11df0*/  IMAD.MOV.U32 R66, RZ, RZ, R38 ;  /* 0x000000ffff427224 */ /* 0x000fe200078e0026 */
[----:B------:R-:W-:Y:S01]  /*11e00*/  SHF.R.U32.HI R2, RZ, 0x8, R2 ;  /* 0x00000008ff027819 */ /* 0x000fe20000011602 */
[----:B------:R-:W-:Y:S02]  /*11e10*/  IMAD.MOV.U32 R38, RZ, RZ, R39 ;  /* 0x000000ffff267224 */ /* 0x000fe400078e0027 */
[----:B------:R-:W-:Y:S01]  /*11e20*/  IMAD.MOV.U32 R56, RZ, RZ, R208 ;  /* 0x000000ffff387224 */ /* 0x000fe200078e00d0 */
[--C-:B------:R-:W-:Y:S01]  /*11e30*/  PRMT R5, R3, 0x5410, R2.reuse ;  /* 0x0000541003057816 */ /* 0x100fe20000000002 */
[--C-:B------:R-:W-:Y:S01]  /*11e40*/  FFMA.FTZ R3, R239, UR6, -R25.reuse ;  /* 0x00000006ef037c23 */ /* 0x100fe20008010819 */
[----:B----4-:R-:W-:Y:S01]  /*11e50*/  FFMA.FTZ R4, R221, UR6, -R25 ;  /* 0x00000006dd047c23 */ /* 0x010fe20008010819 */
[----:B------:R-:W-:Y:S01]  /*11e60*/  PRMT R2, R6, 0x7632, R2 ;  /* 0x0000763206027816 */ /* 0x000fe20000000002 */
[----:B------:R-:W-:Y:S01]  /*11e70*/  IMAD.MOV.U32 R39, RZ, RZ, R35 ;  /* 0x000000ffff277224 */ /* 0x000fe200078e0023 */
[----:B------:R2:W-:Y:S01]  /*11e80*/  MUFU.EX2 R129, R3 ;  /* 0x0000000300817308 */ /* 0x0005e20000000800 */
[----:B------:R-:W-:Y:S01]  /*11e90*/  IMAD.MOV.U32 R208, RZ, RZ, R128 ;  /* 0x000000ffffd07224 */ /* 0x000fe200078e0080 */
[----:B------:R-:W-:Y:S01]  /*11ea0*/  LOP3.LUT R2, R2, 0xff, RZ, 0xc0, !PT ;  /* 0x000000ff02027812 */ /* 0x000fe200078ec0ff */
[----:B------:R-:W-:Y:S01]  /*11eb0*/  IMAD.MOV.U32 R35, RZ, RZ, R142 ;  /* 0x000000ffff237224 */ /* 0x000fe200078e008e */
[----:B------:R-:W-:Y:S01]  /*11ec0*/  HSET2.LE.AND R5, R5, R0, PT ;  /* 0x0000000005057233 */ /* 0x000fe20003803000 */
[----:B------:R-:W-:-:S02]  /*11ed0*/  IMAD.MOV.U32 R142, RZ, RZ, R143 ;  /* 0x000000ffff8e7224 */ /* 0x000fc400078e008f */
[----:B------:R-:W-:Y:S01]  /*11ee0*/  IMAD.MOV.U32 R143, RZ, RZ, R98 ;  /* 0x000000ffff8f7224 */ /* 0x000fe200078e0062 */
[----:B------:R4:W1:Y:S01]  /*11ef0*/  MUFU.EX2 R100, R4 ;  /* 0x0000000400647308 */ /* 0x0008620000000800 */
[----:B------:R-:W-:Y:S01]  /*11f00*/  IMAD.MOV.U32 R98, RZ, RZ, R81 ;  /* 0x000000ffff627224 */ /* 0x000fe200078e0051 */
[----:B------:R-:W-:Y:S01]  /*11f10*/  MOV R81, R86 ;  /* 0x0000005600517202 */ /* 0x000fe20000000f00 */
[----:B------:R-:W-:Y:S02]  /*11f20*/  IMAD.MOV.U32 R215, RZ, RZ, R71 ;  /* 0x000000ffffd77224 */ /* 0x000fe400078e0047 */
[----:B------:R-:W-:Y:S02]  /*11f30*/  IMAD.MOV.U32 R71, RZ, RZ, R142 ;  /* 0x000000ffff477224 */ /* 0x000fe400078e008e */
[----:B------:R-:W-:Y:S01]  /*11f40*/  IMAD.MOV.U32 R142, RZ, RZ, R143 ;  /* 0x000000ffff8e7224 */ /* 0x000fe200078e008f */
[----:B--2---:R-:W-:Y:S01]  /*11f50*/  LOP3.LUT R3, R10, 0xff00ff, RZ, 0xc0, !PT ;  /* 0x00ff00ff0a037812 */ /* 0x004fe200078ec0ff */
[----:B------:R-:W-:-:S02]  /*11f60*/  IMAD.MOV.U32 R143, RZ, RZ, R98 ;  /* 0x000000ffff8f7224 */ /* 0x000fc400078e0062 */
[----:B------:R-:W-:Y:S02]  /*11f70*/  IMAD.MOV.U32 R86, RZ, RZ, R82 ;  /* 0x000000ffff567224 */ /* 0x000fe400078e0052 */
[----:B------:R-:W-:Y:S01]  /*11f80*/  FFMA.FTZ R82, R99, UR6, -R16 ;  /* 0x0000000663527c23 */ /* 0x000fe20008010810 */
[----:B------:R-:W-:Y:S01]  /*11f90*/  HSET2.LE.AND R7, R3, R0, PT ;  /* 0x0000000003077233 */ /* 0x000fe20003803000 */
[----:B------:R-:W-:Y:S01]  /*11fa0*/  IMAD.MOV.U32 R57, RZ, RZ, R210 ;  /* 0x000000ffff397224 */ /* 0x000fe200078e00d2 */
[----:B---3--:R-:W-:Y:S01]  /*11fb0*/  F2FP.F16.F32.PACK_AB R3, R133, R134 ;  /* 0x000000868503723e */ /* 0x008fe200000000ff */
[----:B------:R-:W-:Y:S01]  /*11fc0*/  IMAD.MOV.U32 R218, RZ, RZ, R86 ;  /* 0x000000ffffda7224 */ /* 0x000fe200078e0056 */
[----:B----4-:R-:W-:Y:S01]  /*11fd0*/  SHF.R.U32.HI R4, RZ, 0x18, R6 ;  /* 0x00000018ff047819 */ /* 0x010fe20000011606 */
[--C-:B------:R-:W-:Y:S01]  /*11fe0*/  FFMA.FTZ R6, R201, UR6, -R17.reuse ;  /* 0x00000006c9067c23 */ /* 0x100fe20008010811 */
[----:B------:R-:W-:Y:S02]  /*11ff0*/  IMAD.MOV.U32 R76, RZ, RZ, R66 ;  /* 0x000000ffff4c7224 */ /* 0x000fe400078e0042 */
[----:B------:R-:W-:Y:S01]  /*12000*/  FFMA.FTZ R99, R175, UR6, -R17 ;  /* 0x00000006af637c23 */ /* 0x000fe20008010811 */
[----:B------:R-:W-:Y:S01]  /*12010*/  PRMT R9, R2, 0x5410, R4 ;  /* 0x0000541002097816 */ /* 0x000fe20000000004 */
[----:B------:R-:W-:Y:S01]  /*12020*/  FFMA.FTZ R2, R240, UR6, -R25 ;  /* 0x00000006f0027c23 */ /* 0x000fe20008010819 */
[----:B------:R-:W-:Y:S01]  /*12030*/  MUFU.EX2 R98, R6 ;  /* 0x0000000600627308 */ /* 0x000fe20000000800 */
[----:B-1----:R-:W-:Y:S01]  /*12040*/  F2FP.F16.F32.PACK_AB R4, R100, R132 ;  /* 0x000000846404723e */ /* 0x002fe200000000ff */
[----:B------:R-:W-:Y:S01]  /*12050*/  IMAD.MOV.U32 R210, RZ, RZ, R84 ;  /* 0x000000ffffd27224 */ /* 0x000fe200078e0054 */
[----:B------:R-:W-:Y:S01]  /*12060*/  MOV R227, R76 ;  /* 0x0000004c00e37202 */ /* 0x000fe20000000f00 */
[----:B------:R-:W-:Y:S01]  /*12070*/  IMAD.MOV.U32 R219, RZ, RZ, R39 ;  /* 0x000000ffffdb7224 */ /* 0x000fe200078e0027 */
[----:B------:R-:W-:Y:S01]  /*12080*/  LOP3.LUT R7, R4, R7, RZ, 0xc0, !PT ;  /* 0x0000000704077212 */ /* 0x000fe200078ec0ff */
[----:B------:R-:W-:-:S02]  /*12090*/  IMAD.MOV.U32 R76, RZ, RZ, R215 ;  /* 0x000000ffff4c7224 */ /* 0x000fc400078e00d7 */
[----:B------:R-:W-:Y:S01]  /*120a0*/  FFMA.FTZ R39, R222, UR6, -R24 ;  /* 0x00000006de277c23 */ /* 0x000fe20008010818 */
[----:B------:R1:W2:Y:S01]  /*120b0*/  MUFU.EX2 R128, R2 ;  /* 0x0000000200807308 */ /* 0x0002a20000000800 */
        /* <DEDUP_REMOVED lines=8> */
[----:B------:R-:W-:Y:S01]  /*12140*/  IMAD.MOV.U32 R214, RZ, RZ, R55 ;  /* 0x000000ffffd67224 */ /* 0x000fe200078e0037 */
[----:B-1----:R-:W-:Y:S01]  /*12150*/  HSET2.LE.AND R2, R8, R0, PT ;  /* 0x0000000008027233 */ /* 0x002fe20003803000 */
[----:B------:R-:W-:Y:S01]  /*12160*/  IMAD.MOV.U32 R73, RZ, RZ, R64 ;  /* 0x000000ffff497224 */ /* 0x000fe200078e0040 */
[----:B------:R-:W-:Y:S01]  /*12170*/  F2FP.F16.F32.PACK_AB R8, R135, R168 ;  /* 0x000000a88708723e */ /* 0x000fe200000000ff */
[----:B------:R-:W-:Y:S02]  /*12180*/  IMAD.MOV.U32 R206, RZ, RZ, R83 ;  /* 0x000000ffffce7224 */ /* 0x000fe400078e0053 */
[----:B------:R-:W-:Y:S01]  /*12190*/  FFMA.FTZ R64, R236, UR6, -R25 ;  /* 0x00000006ec407c23 */ /* 0x000fe20008010819 */
[----:B------:R-:W-:Y:S01]  /*121a0*/  LOP3.LUT R6, R3, R2, RZ, 0xc0, !PT ;  /* 0x0000000203067212 */ /* 0x000fe200078ec0ff */
[----:B------:R-:W-:Y:S01]  /*121b0*/  FFMA.FTZ R2, R200, UR6, -R17 ;  /* 0x00000006c8027c23 */ /* 0x000fe20008010811 */
[----:B--2---:R-:W-:Y:S01]  /*121c0*/  F2FP.F16.F32.PACK_AB R3, R128, R129 ;  /* 0x000000818003723e */ /* 0x004fe200000000ff */
[----:B------:R-:W-:Y:S01]  /*121d0*/  IMAD.MOV.U32 R225, RZ, RZ, R220 ;  /* 0x000000ffffe17224 */ /* 0x000fe200078e00dc */
[----:B------:R-:W-:Y:S01]  /*121e0*/  LOP3.LUT R4, R8, R5, RZ, 0xc0, !PT ;  /* 0x0000000508047212 */ /* 0x000fe200078ec0ff */
[----:B------:R1:W-:Y:S01]  /*121f0*/  MUFU.EX2 R95, R2 ;  /* 0x00000002005f7308 */ /* 0x0003e20000000800 */
[----:B------:R-:W-:Y:S01]  /*12200*/  FFMA.FTZ R8, R234, UR6, -R24 ;  /* 0x00000006ea087c23 */ /* 0x000fe20008010818 */
[----:B------:R-:W-:-:S02]  /*12210*/  IMAD.MOV.U32 R218, RZ, RZ, R73 ;  /* 0x000000ffffda7224 */ /* 0x000fc400078e0049 */
[----:B------:R-:W-:Y:S02]  /*12220*/  IMAD.MOV.U32 R219, RZ, RZ, R56 ;  /* 0x000000ffffdb7224 */ /* 0x000fe400078e0038 */
[----:B------:R-:W-:Y:S02]  /*12230*/  IMAD.MOV.U32 R220, RZ, RZ, R57 ;  /* 0x000000ffffdc7224 */ /* 0x000fe400078e0039 */
[----:B------:R2:W-:Y:S01]  /*12240*/  MUFU.EX2 R86, R8 ;  /* 0x0000000800567308 */ /* 0x0005e20000000800 */
[----:B------:R-:W-:Y:S02]  /*12250*/  IMAD.MOV.U32 R73, RZ, RZ, R214 ;  /* 0x000000ffff497224 */ /* 0x000fe400078e00d6 */
[----:B------:R-:W-:Y:S02]  /*12260*/  IMAD.MOV.U32 R214, RZ, RZ, R213 ;  /* 0x000000ffffd67224 */ /* 0x000fe400078e00d5 */
[----:B------:R-:W-:Y:S02]  /*12270*/  IMAD.MOV.U32 R213, RZ, RZ, R211 ;  /* 0x000000ffffd57224 */ /* 0x000fe400078e00d3 */
[----:B------:R-:W-:Y:S01]  /*12280*/  IMAD.MOV.U32 R211, RZ, RZ, R207 ;  /* 0x000000ffffd37224 */ /* 0x000fe200078e00cf */
[----:B-1----:R-:W-:Y:S01]  /*12290*/  HSET2.LE.AND R2, R9, R0, PT ;  /* 0x0000000009027233 */ /* 0x002fe20003803000 */
[----:B------:R-:W-:Y:S01]  /*122a0*/  FFMA.FTZ R9, R230, UR6, -R24 ;  /* 0x00000006e6097c23 */ /* 0x000fe20008010818 */
[----:B------:R-:W-:-:S02]  /*122b0*/  IMAD.MOV.U32 R207, RZ, RZ, R59 ;  /* 0x000000ffffcf7224 */ /* 0x000fc400078e003b */
[----:B------:R-:W-:Y:S01]  /*122c0*/  IMAD.MOV.U32 R66, RZ, RZ, R79 ;  /* 0x000000ffff427224 */ /* 0x000fe200078e004f */
[----:B------:R-:W-:Y:S01]  /*122d0*/  LOP3.LUT R5, R3, R2, RZ, 0xc0, !PT ;  /* 0x0000000203057212 */ /* 0x000fe200078ec0ff */
[----:B------:R-:W-:Y:S01]  /*122e0*/  FFMA.FTZ R2, R233, UR6, -R24 ;  /* 0x00000006e9027c23 */ /* 0x000fe20008010818 */
[----:B------:R-:W-:Y:S01]  /*122f0*/  LOP3.LUT R3, R26, 0xff00ff, RZ, 0xc0, !PT ;  /* 0x00ff00ff1a037812 */ /* 0x000fe200078ec0ff */
[----:B------:R1:W-:Y:S01]  /*12300*/  MUFU.EX2 R92, R9 ;  /* 0x00000009005c7308 */ /* 0x0003e20000000800 */
[----:B--2---:R-:W-:Y:S01]  /*12310*/  F2FP.F16.F32.PACK_AB R8, R169, R170 ;  /* 0x000000aaa908723e */ /* 0x004fe200000000ff */
[----:B------:R-:W-:Y:S02]  /*12320*/  IMAD.MOV.U32 R65, RZ, RZ, R81 ;  /* 0x000000ffff417224 */ /* 0x000fe400078e0051 */
[----:B------:R-:W-:Y:S01]  /*12330*/  FFMA.FTZ R79, R248, UR6, -R17 ;  /* 0x00000006f84f7c23 */ /* 0x000fe20008010811 */
[----:B------:R-:W-:Y:S01]  /*12340*/  HMMA.16816.F32 R44, R4, R20, R112 ;  /* 0x00000014042c723c */ /* 0x000fe20000001870 */
[----:B------:R-:W-:-:S02]  /*12350*/  IMAD.MOV.U32 R77, RZ, RZ, R35 ;  /* 0x000000ffff4d7224 */ /* 0x000fc400078e0023 */
[--C-:B------:R-:W-:Y:S01]  /*12360*/  FFMA.FTZ R17, R228, UR6, -R24.reuse ;  /* 0x00000006e4117c23 */ /* 0x100fe20008010818 */
[----:B------:R-:W-:Y:S01]  /*12370*/  FFMA.FTZ R35, R229, UR6, -R24 ;  /* 0x00000006e5237c23 */ /* 0x000fe20008010818 */
[----:B------:R2:W3:Y:S03]  /*12380*/  MUFU.EX2 R87, R2 ;  /* 0x0000000200577308 */ /* 0x0004e60000000800 */
[----:B------:R-:W-:Y:S01]  /*12390*/  HMMA.16816.F32 R52, R4, R22, R120 ;  /* 0x000000160434723c */ /* 0x000fe20000001878 */
[----:B-1----:R-:W-:Y:S02]  /*123a0*/  HSET2.LE.AND R9, R12, R0, PT ;  /* 0x000000000c097233 */ /* 0x002fe40003803000 */
[----:B------:R-:W-:-:S05]  /*123b0*/  F2FP.F16.F32.PACK_AB R12, R171, R172 ;  /* 0x000000acab0c723e */ /* 0x000fca00000000ff */
[----:B------:R-:W-:Y:S01]  /*123c0*/  HMMA.16816.F32 R48, R4, R28, R48 ;  /* 0x0000001c0430723c */ /* 0x000fe20000001830 */
[----:B------:R-:W-:Y:S01]  /*123d0*/  LOP3.LUT R9, R12, R9, RZ, 0xc0, !PT ;  /* 0x000000090c097212 */ /* 0x000fe200078ec0ff */
[----:B--2---:R-:W-:-:S06]  /*123e0*/  FFMA.FTZ R2, R231, UR6, -R24 ;  /* 0x00000006e7027c23 */ /* 0x004fcc0008010818 */
[----:B------:R-:W-:Y:S01]  /*123f0*/  HMMA.16816.F32 R40, R4, R30, R40 ;  /* 0x0000001e0428723c */ /* 0x000fe20000001828 */
[----:B------:R1:W-:Y:S01]  /*12400*/  MUFU.EX2 R93, R2 ;  /* 0x00000002005d7308 */ /* 0x0003e20000000800 */
[----:B------:R-:W-:Y:S01]  /*12410*/  FADD.FTZ R4, R217, R58 ;  /* 0x0000003ad9047221 */ /* 0x000fe20000010000 */
[----:B------:R-:W-:Y:S01]  /*12420*/  IMAD.MOV.U32 R217, RZ, RZ, R27 ;  /* 0x000000ffffd97224 */ /* 0x000fe200078e001b */
[--C-:B------:R-:W-:Y:S01]  /*12430*/  HSET2.LE.AND R5, R67, R0.reuse, PT ;  /* 0x0000000043057233 */ /* 0x100fe20003803000 */
[----:B------:R-:W-:Y:S01]  /*12440*/  FADD.FTZ R7, R250, R19 ;  /* 0x00000013fa077221 */ /* 0x000fe20000010000 */
[----:B------:R-:W-:Y:S01]  /*12450*/  IMAD.MOV.U32 R137, RZ, RZ, R77 ;  /* 0x000000ffff897224 */ /* 0x000fe200078e004d */
[----:B------:R-:W-:Y:S01]  /*12460*/  SHF.R.U32.HI R16, RZ, 0x18, R33 ;  /* 0x00000018ff107819 */ /* 0x000fe20000011621 */
[----:B------:R2:W5:Y:S01]  /*12470*/  LDL.LU R250, [R1+0xa0] ;  /* 0x0000a00001fa7983 */ /* 0x0005620000300800 */
[--C-:B-1----:R-:W-:Y:S02]  /*12480*/  HSET2.LE.AND R2, R11, R0.reuse, PT ;  /* 0x000000000b027233 */ /* 0x102fe40003803000 */
[----:B------:R-:W-:-:S02]  /*12490*/  HSET2.LE.AND R11, R3, R0, PT ;  /* 0x00000000030b7233 */ /* 0x000fc40003803000 */
[----:B------:R-:W-:-:S03]  /*124a0*/  F2FP.F16.F32.PACK_AB R3, R173, R177 ;  /* 0x000000b1ad03723e */ /* 0x000fc600000000ff */
[----:B------:R-:W-:Y:S02]  /*124b0*/  LOP3.LUT R11, R8, R11, RZ, 0xc0, !PT ;  /* 0x0000000b080b7212 */ /* 0x000fe400078ec0ff */
[----:B------:R-:W-:Y:S01]  /*124c0*/  LOP3.LUT R10, R3, R2, RZ, 0xc0, !PT ;  /* 0x00000002030a7212 */ /* 0x000fe200078ec0ff */
[--C-:B------:R-:W-:Y:S01]  /*124d0*/  FFMA.FTZ R3, R243, UR6, -R25.reuse ;  /* 0x00000006f3037c23 */ /* 0x100fe20008010819 */
[----:B------:R-:W-:Y:S01]  /*124e0*/  HSET2.LE.AND R2, R13, R0, PT ;  /* 0x000000000d027233 */ /* 0x000fe20003803000 */
[----:B------:R-:W-:Y:S02]  /*124f0*/  FFMA.FTZ R13, R242, UR6, -R25 ;  /* 0x00000006f20d7c23 */ /* 0x000fe40008010819 */
[----:B------:R1:W-:Y:S08]  /*12500*/  MUFU.EX2 R84, R3 ;  /* 0x0000000300547308 */ /* 0x0003f00000000800 */
[----:B------:R-:W4:Y:S01]  /*12510*/  MUFU.EX2 R81, R13 ;  /* 0x0000000d00517308 */ /* 0x000f220000000800 */
[----:B-1----:R-:W-:-:S04]  /*12520*/  F2FP.F16.F32.PACK_AB R3, R178, R179 ;  /* 0x000000b3b203723e */ /* 0x002fc800000000ff */
[----:B------:R-:W-:Y:S01]  /*12530*/  LOP3.LUT R8, R3, R2, RZ, 0xc0, !PT ;  /* 0x0000000203087212 */ /* 0x000fe200078ec0ff */
[--C-:B------:R-:W-:Y:S01]  /*12540*/  FFMA.FTZ R3, R244, UR6, -R25.reuse ;  /* 0x00000006f4037c23 */ /* 0x100fe20008010819 */
[----:B------:R-:W-:Y:S02]  /*12550*/  FFMA.FTZ R2, R241, UR6, -R25 ;  /* 0x00000006f1027c23 */ /* 0x000fe40008010819 */
[----:B------:R-:W1:Y:S01]  /*12560*/  LDSM.16.MT88.4 R24, [R188+0x5800] ;  /* 0x00580000bc18783b */ /* 0x000e620000004200 */
[----:B------:R3:W-:Y:S02]  /*12570*/  MUFU.EX2 R83, R3 ;  /* 0x0000000300537308 */ /* 0x0007e40000000800 */
[----:B------:R-:W-:Y:S01]  /*12580*/  HMMA.16816.F32 R56, R8, R20, R60 ;  /* 0x000000140838723c */ /* 0x000fe2000000183c */
[----:B---3--:R-:W-:Y:S01]  /*12590*/  FADD.FTZ R3, R226, R18 ;  /* 0x00000012e2037221 */ /* 0x008fe20000010000 */
[----:B------:R-:W-:Y:S02]  /*125a0*/  IMAD.MOV.U32 R226, RZ, RZ, R224 ;  /* 0x000000ffffe27224 */ /* 0x000fe400078e00e0 */
[----:B------:R-:W-:-:S02]  /*125b0*/  IMAD.MOV.U32 R224, RZ, RZ, R225 ;  /* 0x000000ffffe07224 */ /* 0x000fc400078e00e1 */
[----:B------:R-:W-:Y:S01]  /*125c0*/  IMAD.MOV.U32 R225, RZ, RZ, R227 ;  /* 0x000000ffffe17224 */ /* 0x000fe200078e00e3 */
[----:B------:R-:W-:Y:S01]  /*125d0*/  MOV R232, R226 ;  /* 0x000000e200e87202 */ /* 0x000fe20000000f00 */
        /* <DEDUP_REMOVED lines=38> */
[----:B------:R-:W3:Y:S01]  /*12840*/  LDSM.16.MT88.4 R20, [R190+0x5800] ;  /* 0x00580000be14783b */ /* 0x000ee20000004200 */
[----:B------:R-:W-:Y:S02]  /*12850*/  IMAD.MOV.U32 R206, RZ, RZ, R207 ;  /* 0x000000ffffce7224 */ /* 0x000fe400078e00cf */
[----:B------:R-:W-:Y:S02]  /*12860*/  IMAD.MOV.U32 R207, RZ, RZ, R210 ;  /* 0x000000ffffcf7224 */ /* 0x000fe400078e00d2 */
[----:B------:R-:W-:Y:S02]  /*12870*/  IMAD.MOV.U32 R210, RZ, RZ, R208 ;  /* 0x000000ffffd27224 */ /* 0x000fe400078e00d0 */
[----:B------:R-:W-:-:S02]  /*12880*/  IMAD.MOV.U32 R208, RZ, RZ, R80 ;  /* 0x000000ffffd07224 */ /* 0x000fc400078e0050 */
[----:B------:R-:W-:Y:S01]  /*12890*/  FADD.FTZ R65, R65, R3 ;  /* 0x0000000341417221 */ /* 0x000fe20000010000 */
[----:B------:R2:W1:Y:S01]  /*128a0*/  MUFU.EX2 R80, R2 ;  /* 0x0000000200507308 */ /* 0x0004620000000800 */
[----:B------:R-:W-:Y:S01]  /*128b0*/  IMAD.MOV.U32 R221, RZ, RZ, R226 ;  /* 0x000000ffffdd7224 */ /* 0x000fe200078e00e2 */
[----:B------:R-:W-:Y:S01]  /*128c0*/  F2FP.F16.F32.PACK_AB R3, R87, R86 ;  /* 0x000000565703723e */ /* 0x000fe200000000ff */
[----:B------:R-:W-:Y:S01]  /*128d0*/  FADD.FTZ R66, R202, R4 ;  /* 0x00000004ca427221 */ /* 0x000fe20000010000 */
[----:B------:R-:W-:Y:S01]  /*128e0*/  MOV R226, R217 ;  /* 0x000000d900e27202 */ /* 0x000fe20000000f00 */
[----:B------:R-:W-:Y:S02]  /*128f0*/  IMAD.MOV.U32 R240, RZ, RZ, R221 ;  /* 0x000000fffff07224 */ /* 0x000fe400078e00dd */
[----:B------:R-:W-:Y:S02]  /*12900*/  IMAD.MOV.U32 R221, RZ, RZ, R232 ;  /* 0x000000ffffdd7224 */ /* 0x000fe400078e00e8 */
[----:B------:R-:W-:Y:S01]  /*12910*/  IMAD.MOV.U32 R217, RZ, RZ, R219 ;  /* 0x000000ffffd97224 */ /* 0x000fe200078e00db */
[----:B--2---:R-:W-:Y:S01]  /*12920*/  HSET2.LE.AND R2, R68, R0, PT ;  /* 0x0000000044027233 */ /* 0x004fe20003803000 */
[----:B------:R-:W-:-:S04]  /*12930*/  IMAD.MOV.U32 R232, RZ, RZ, R142 ;  /* 0x000000ffffe87224 */ /* 0x000fc800078e008e */
[----:B------:R-:W-:Y:S02]  /*12940*/  LOP3.LUT R4, R3, R2, RZ, 0xc0, !PT ;  /* 0x0000000203047212 */ /* 0x000fe400078ec0ff */
[C---:B------:R-:W-:Y:S01]  /*12950*/  LOP3.LUT R2, R33.reuse, 0xffff, RZ, 0xc0, !PT ;  /* 0x0000ffff21027812 */ /* 0x040fe200078ec0ff */
[----:B------:R-:W-:Y:S01]  /*12960*/  IMAD.MOV.U32 R219, RZ, RZ, R76 ;  /* 0x000000ffffdb7224 */ /* 0x000fe200078e004c */
[----:B------:R-:W-:Y:S01]  /*12970*/  PRMT R3, R33, 0x7632, R3 ;  /* 0x0000763221037816 */ /* 0x000fe20000000003 */
[----:B------:R-:W-:Y:S02]  /*12980*/  IMAD.MOV.U32 R142, RZ, RZ, R78 ;  /* 0x000000ffff8e7224 */ /* 0x000fe400078e004e */
[----:B------:R-:W-:Y:S01]  /*12990*/  IMAD.MOV.U32 R76, RZ, RZ, R193 ;  /* 0x000000ffff4c7224 */ /* 0x000fe200078e00c1 */
[----:B------:R2:W3:Y:S01]  /*129a0*/  MUFU.EX2 R78, R14 ;  /* 0x0000000e004e7308 */ /* 0x0004e20000000800 */
[----:B----4-:R-:W-:Y:S02]  /*129b0*/  F2FP.F16.F32.PACK_AB R6, R81, R84 ;  /* 0x000000545106723e */ /* 0x010fe400000000ff */
[----:B------:R-:W-:Y:S01]  /*129c0*/  LOP3.LUT R13, R3, 0xff, RZ, 0xc0, !PT ;  /* 0x000000ff030d7812 */ /* 0x000fe200078ec0ff */
[----:B------:R-:W-:Y:S01]  /*129d0*/  FADD.FTZ R73, R203, R15 ;  /* 0x0000000fcb497221 */ /* 0x000fe20000010000 */
[----:B------:R-:W-:Y:S01]  /*129e0*/  F2FP.F16.F32.PACK_AB R3, R92, R93 ;  /* 0x0000005d5c03723e */ /* 0x000fe200000000ff */
[----:B------:R-:W-:-:S02]  /*129f0*/  IMAD.MOV.U32 R201, RZ, RZ, R76 ;  /* 0x000000ffffc97224 */ /* 0x000fc400078e004c */
[----:B------:R-:W-:Y:S01]  /*12a00*/  FADD.FTZ R19, R239, R7 ;  /* 0x00000007ef137221 */ /* 0x000fe20000010000 */
[----:B------:R-:W-:Y:S01]  /*12a10*/  LOP3.LUT R5, R6, R5, RZ, 0xc0, !PT ;  /* 0x0000000506057212 */ /* 0x000fe200078ec0ff */
[----:B------:R-:W-:Y:S01]  /*12a20*/  IMAD.MOV.U32 R239, RZ, RZ, R71 ;  /* 0x000000ffffef7224 */ /* 0x000fe200078e0047 */
[----:B--2---:R-:W-:Y:S01]  /*12a30*/  SHF.R.U32.HI R14, RZ, 0x8, R2 ;  /* 0x00000008ff0e7819 */ /* 0x004fe20000011602 */
[C---:B------:R-:W-:Y:S01]  /*12a40*/  HMMA.16816.F32 R156, R8.reuse, R28, R156 ;  /* 0x0000001c089c723c */ /* 0x040fe2000000189c */
[----:B------:R-:W-:Y:S01]  /*12a50*/  HSET2.LE.AND R2, R69, R0, PT ;  /* 0x0000000045027233 */ /* 0x000fe20003803000 */
[----:B------:R2:W-:Y:S01]  /*12a60*/  MUFU.EX2 R77, R17 ;  /* 0x00000011004d7308 */ /* 0x0005e20000000800 */
[----:B------:R-:W-:Y:S01]  /*12a70*/  LOP3.LUT R7, R70, 0xff00ff, RZ, 0xc0, !PT ;  /* 0x00ff00ff46077812 */ /* 0x000fe200078ec0ff */
[----:B------:R4:W5:Y:S02]  /*12a80*/  LDL.LU R203, [R1+0x9c] ;  /* 0x00009c0001cb7983 */ /* 0x0009640000300800 */
[----:B------:R-:W-:Y:S01]  /*12a90*/  LOP3.LUT R6, R3, R2, RZ, 0xc0, !PT ;  /* 0x0000000203067212 */ /* 0x000fe200078ec0ff */
[----:B------:R-:W-:Y:S01]  /*12aa0*/  FADD.FTZ R3, R201, R73 ;  /* 0x00000049c9037221 */ /* 0x000fe20000010000 */
[----:B------:R-:W-:Y:S01]  /*12ab0*/  HMMA.16816.F32 R68, R8, R30, R88 ;  /* 0x0000001e0844723c */ /* 0x000fe20000001858 */
[----:B------:R-:W-:Y:S01]  /*12ac0*/  FADD.FTZ R10, R239, R19 ;  /* 0x00000013ef0a7221 */ /* 0x000fe20000010000 */
[----:B------:R-:W-:Y:S01]  /*12ad0*/  FADD.FTZ R2, R240, R66 ;  /* 0x00000042f0027221 */ /* 0x000fe20000010000 */
[----:B------:R-:W-:Y:S01]  /*12ae0*/  FADD.FTZ R19, R221, R3 ;  /* 0x00000003dd137221 */ /* 0x000fe20000010000 */
[----:B------:R-:W-:Y:S01]  /*12af0*/  FADD.FTZ R11, R137, R65 ;  /* 0x00000041890b7221 */ /* 0x000fe20000010000 */
[----:B------:R-:W-:-:S02]  /*12b00*/  LOP3.LUT R3, R96, 0xff00ff, RZ, 0xc0, !PT ;  /* 0x00ff00ff60037812 */ /* 0x000fc400078ec0ff */
[----:B------:R-:W-:Y:S02]  /*12b10*/  LOP3.LUT R15, R33, 0xff, RZ, 0xc0, !PT ;  /* 0x000000ff210f7812 */ /* 0x000fe400078ec0ff */
[----:B-1----:R-:W-:Y:S01]  /*12b20*/  F2FP.F16.F32.PACK_AB R12, R80, R83 ;  /* 0x00000053500c723e */ /* 0x002fe200000000ff */
[----:B------:R-:W1:Y:S01]  /*12b30*/  MUFU.EX2 R76, R35 ;  /* 0x00000023004c7308 */ /* 0x000e620000000800 */
[--C-:B------:R-:W-:Y:S01]  /*12b40*/  HSET2.LE.AND R7, R7, R0.reuse, PT ;  /* 0x0000000007077233 */ /* 0x100fe20003803000 */
[----:B--2---:R-:W-:Y:S01]  /*12b50*/  FADD.FTZ R17, R139, R2 ;  /* 0x000000028b117221 */ /* 0x004fe20000010000 */
[----:B------:R-:W-:Y:S01]  /*12b60*/  PRMT R8, R13, 0x5410, R16 ;  /* 0x000054100d087816 */ /* 0x000fe20000000010 */
[----:B------:R-:W-:Y:S01]  /*12b70*/  FADD.FTZ R16, R136, R11 ;  /* 0x0000000b88107221 */ /* 0x000fe20000010000 */
[--C-:B------:R-:W-:Y:S01]  /*12b80*/  HSET2.LE.AND R2, R94, R0.reuse, PT ;  /* 0x000000005e027233 */ /* 0x100fe20003803000 */
[----:B------:R4:W5:Y:S01]  /*12b90*/  LDL.LU R202, [R1+0x98] ;  /* 0x0000980001ca7983 */ /* 0x0009620000300800 */
[----:B------:R-:W-:-:S02]  /*12ba0*/  HSET2.LE.AND R11, R3, R0, PT ;  /* 0x00000000030b7233 */ /* 0x000fc40003803000 */
[----:B------:R-:W-:Y:S01]  /*12bb0*/  PRMT R9, R15, 0x5410, R14 ;  /* 0x000054100f097816 */ /* 0x000fe2000000000e */
[----:B------:R-:W-:Y:S01]  /*12bc0*/  MUFU.EX2 R34, R34 ;  /* 0x0000002200227308 */ /* 0x000fe20000000800 */
[----:B------:R-:W-:Y:S02]  /*12bd0*/  F2FP.F16.F32.PACK_AB R3, R111, R116 ;  /* 0x000000746f03723e */ /* 0x000fe400000000ff */
[----:B------:R-:W-:Y:S01]  /*12be0*/  LOP3.LUT R7, R12, R7, RZ, 0xc0, !PT ;  /* 0x000000070c077212 */ /* 0x000fe200078ec0ff */
[----:B------:R-:W-:Y:S01]  /*12bf0*/  FADD.FTZ R15, R232, R10 ;  /* 0x0000000ae80f7221 */ /* 0x000fe20000010000 */
[--C-:B------:R-:W-:Y:S02]  /*12c00*/  HSET2.LE.AND R13, R8, R0.reuse, PT ;  /* 0x00000000080d7233 */ /* 0x100fe40003803000 */
[----:B------:R-:W-:Y:S01]  /*12c10*/  PRMT R18, R74, 0x5410, R75 ;  /* 0x000054104a127816 */ /* 0x000fe2000000004b */
[----:B------:R-:W2:Y:S01]  /*12c20*/  MUFU.EX2 R33, R37 ;  /* 0x0000002500217308 */ /* 0x000ea20000000800 */
[----:B------:R-:W-:Y:S01]  /*12c30*/  LOP3.LUT R10, R3, R2, RZ, 0xc0, !PT ;  /* 0x00000002030a7212 */ /* 0x000fe200078ec0ff */
[----:B------:R-:W-:Y:S01]  /*12c40*/  IMAD.MOV.U32 R137, RZ, RZ, R225 ;  /* 0x000000ffff897224 */ /* 0x000fe200078e00e1 */
[----:B------:R-:W-:Y:S01]  /*12c50*/  HSET2.LE.AND R9, R9, R0, PT ;  /* 0x0000000009097233 */ /* 0x000fe20003803000 */
[----:B------:R-:W-:Y:S01]  /*12c60*/  IMAD.MOV.U32 R239, RZ, RZ, R217 ;  /* 0x000000ffffef7224 */ /* 0x000fe200078e00d9 */
[----:B---3--:R-:W-:-:S03]  /*12c70*/  F2FP.F16.F32.PACK_AB R8, R78, R95 ;  /* 0x0000005f4e08723e */ /* 0x008fc600000000ff */
[----:B------:R-:W-:Y:S01]  /*12c80*/  MUFU.EX2 R67, R38 ;  /* 0x0000002600437308 */ /* 0x000fe20000000800 */
[----:B------:R-:W-:Y:S01]  /*12c90*/  LOP3.LUT R2, R32, 0xffff, RZ, 0xc0, !PT ;  /* 0x0000ffff20027812 */ /* 0x000fe200078ec0ff */
[----:B------:R-:W-:Y:S01]  /*12ca0*/  IMAD.MOV.U32 R221, RZ, RZ, R192 ;  /* 0x000000ffffdd7224 */ /* 0x000fe200078e00c0 */
[----:B------:R-:W-:Y:S01]  /*12cb0*/  F2FP.F16.F32.PACK_AB R12, R118, R119 ;  /* 0x00000077760c723e */ /* 0x000fe200000000ff */
[----:B------:R4:W5:Y:S01]  /*12cc0*/  LDL.LU R193, [R1+0x94] ;  /* 0x0000940001c17983 */ /* 0x0009620000300800 */
[----:B------:R-:W-:Y:S01]  /*12cd0*/  PRMT R3, R32, 0x7632, R3 ;  /* 0x0000763220037816 */ /* 0x000fe20000000003 */
[----:B------:R-:W-:Y:S01]  /*12ce0*/  HMMA.16816.F32 R44, R4, R24, R44 ;  /* 0x00000018042c723c */ /* 0x000fe2000000182c */
[----:B------:R-:W-:-:S07]  /*12cf0*/  F2FP.F16.F32.PACK_AB R14, R98, R103 ;  /* 0x00000067620e723e */ /* 0x000fce00000000ff */
[----:B------:R-:W-:Y:S01]  /*12d00*/  HMMA.16816.F32 R52, R4, R26, R52 ;  /* 0x0000001a0434723c */ /* 0x000fe20000001834 */
[----:B------:R-:W-:-:S07]  /*12d10*/  LOP3.LUT R11, R8, R11, RZ, 0xc0, !PT ;  /* 0x0000000b080b7212 */ /* 0x000fce00078ec0ff */
[----:B------:R-:W-:Y:S01]  /*12d20*/  HMMA.16816.F32 R48, R4, R20, R48 ;  /* 0x000000140430723c */ /* 0x000fe20000001830 */
[----:B------:R-:W-:-:S07]  /*12d30*/  LOP3.LUT R8, R12, R9, RZ, 0xc0, !PT ;  /* 0x000000090c087212 */ /* 0x000fce00078ec0ff */
[----:B------:R-:W-:Y:S01]  /*12d40*/  HMMA.16816.F32 R40, R4, R22, R40 ;  /* 0x000000160428723c */ /* 0x000fe20000001828 */
[----:B------:R-:W-:Y:S01]  /*12d50*/  LOP3.LUT R5, R97, 0xff, RZ, 0xc0, !PT ;  /* 0x000000ff61057812 */ /* 0x000fe200078ec0ff */
[----:B------:R-:W3:Y:S01]  /*12d60*/  MUFU.EX2 R35, R39 ;  /* 0x0000002700237308 */ /* 0x000ee20000000800 */
[----:B------:R-:W-:Y:S02]  /*12d70*/  LOP3.LUT R7, R32, 0xff, RZ, 0xc0, !PT ;  /* 0x000000ff20077812 */ /* 0x000fe400078ec0ff */
[----:B------:R-:W-:-:S05]  /*12d80*/  MOV R232, R224 ;  /* 0x000000e000e87202 */ /* 0x000fca0000000f00 */
[----:B------:R-:W-:Y:S01]  /*12d90*/  MUFU.EX2 R64, R64 ;  /* 0x0000004000407308 */ /* 0x000fe20000000800 */
[----:B------:R-:W-:-:S07]  /*12da0*/  SHF.R.U32.HI R4, RZ, 0x8, R2 ;  /* 0x00000008ff047819 */ /* 0x000fce0000011602 */
[----:B------:R-:W4:Y:S01]  /*12db0*/  MUFU.EX2 R72, R72 ;  /* 0x0000004800487308 */ /* 0x000f220000000800 */
[----:B------:R-:W-:Y:S01]  /*12dc0*/  SHF.R.U32.HI R6, RZ, 0x18, R32 ;  /* 0x00000018ff067819 */ /* 0x000fe20000011620 */
[----:B------:R-:W-:Y:S01]  /*12dd0*/  IMAD.MOV.U32 R225, RZ, RZ, R219 ;  /* 0x000000ffffe17224 */ /* 0x000fe200078e00db */
[----:B------:R-:W-:Y:S01]  /*12de0*/  LOP3.LUT R2, R3, 0xff, RZ, 0xc0, !PT ;  /* 0x000000ff03027812 */ /* 0x000fe200078ec0ff */
[----:B------:R-:W-:Y:S01]  /*12df0*/  IMAD.MOV.U32 R217, RZ, RZ, R215 ;  /* 0x000000ffffd97224 */ /* 0x000fe200078e00d7 */
[----:B------:R-:W-:Y:S01]  /*12e00*/  LOP3.LUT R9, R14, R13, RZ, 0xc0, !PT ;  /* 0x0000000d0e097212 */ /* 0x000fe200078ec0ff */
[----:B------:R1:W5:Y:S01]  /*12e10*/  LDL.LU R192, [R1+0x90] ;  /* 0x0000900001c07983 */ /* 0x0003620000300800 */
[----:B------:R-:W-:Y:S01]  /*12e20*/  PRMT R12, R5, 0x5410, R101 ;  /* 0x00005410050c7816 */ /* 0x000fe20000000065 */
[----:B------:R-:W-:Y:S01]  /*12e30*/  FADD.FTZ R5, R226, R19 ;  /* 0x00000013e2057221 */ /* 0x000fe20000010000 */
[----:B------:R-:W-:Y:S01]  /*12e40*/  PRMT R13, R7, 0x5410, R4 ;  /* 0x00005410070d7816 */ /* 0x000fe20000000004 */
[----:B------:R-:W-:Y:S01]  /*12e50*/  IMAD.MOV.U32 R226, RZ, RZ, R227 ;  /* 0x000000ffffe27224 */ /* 0x000fe200078e00e3 */
[----:B------:R-:W-:Y:S01]  /*12e60*/  PRMT R7, R2, 0x5410, R6 ;  /* 0x0000541002077816 */ /* 0x000fe20000000006 */
[----:B------:R-:W-:Y:S01]  /*12e70*/  FADD.FTZ R2, R138, R16 ;  /* 0x000000108a027221 */ /* 0x000fe20000010000 */
[----:B------:R-:W-:Y:S03]  /*12e80*/  HMMA.16816.F32 R56, R8, R24, R56 ;  /* 0x000000180838723c */ /* 0x000fe60000001838 */
[----:B------:R-:W-:Y:S01]  /*12e90*/  FADD.FTZ R24, R226, R2 ;  /* 0x00000002e2187221 */ /* 0x000fe20000010000 */
[----:B------:R-:W-:Y:S01]  /*12ea0*/  LOP3.LUT R2, R18, 0xff00ff, RZ, 0xc0, !PT ;  /* 0x00ff00ff12027812 */ /* 0x000fe200078ec0ff */
[----:B------:R-:W-:-:S02]  /*12eb0*/  IMAD.MOV.U32 R224, RZ, RZ, R218 ;  /* 0x000000ffffe07224 */ /* 0x000fc400078e00da */
[----:B------:R-:W-:Y:S01]  /*12ec0*/  FADD.FTZ R3, R137, R17 ;  /* 0x0000001189037221 */ /* 0x000fe20000010000 */
[----:B------:R-:W-:Y:S01]  /*12ed0*/  FADD.FTZ R4, R239, R15 ;  /* 0x0000000fef047221 */ /* 0x000fe20000010000 */
[--C-:B------:R-:W-:Y:S01]  /*12ee0*/  HSET2.LE.AND R6, R12, R0.reuse, PT ;  /* 0x000000000c067233 */ /* 0x100fe20003803000 */
[----:B------:R-:W-:Y:S01]  /*12ef0*/  IMAD.MOV.U32 R219, RZ, RZ, R212 ;  /* 0x000000ffffdb7224 */ /* 0x000fe200078e00d4 */
[--C-:B------:R-:W-:Y:S01]  /*12f00*/  HSET2.LE.AND R12, R2, R0.reuse, PT ;  /* 0x00000000020c7233 */ /* 0x100fe20003803000 */
[----:B------:R-:W-:Y:S01]  /*12f10*/  FADD.FTZ R25, R232, R3 ;  /* 0x00000003e8197221 */ /* 0x000fe20000010000 */
[----:B------:R-:W-:Y:S01]  /*12f20*/  FADD.FTZ R15, R224, R4 ;  /* 0x00000004e00f7221 */ /* 0x000fe20000010000 */
[--C-:B------:R-:W-:Y:S01]  /*12f30*/  HSET2.LE.AND R2, R13, R0.reuse, PT ;  /* 0x000000000d027233 */ /* 0x100fe20003803000 */
[----:B------:R-:W-:Y:S01]  /*12f40*/  FADD.FTZ R14, R221, R5 ;  /* 0x00000005dd0e7221 */ /* 0x000fe20000010000 */
[----:B------:R-:W-:Y:S01]  /*12f50*/  HSET2.LE.AND R4, R7, R0, PT ;  /* 0x0000000007047233 */ /* 0x000fe20003803000 */
[----:B------:R-:W-:Y:S01]  /*12f60*/  IMAD.MOV.U32 R212, RZ, RZ, R206 ;  /* 0x000000ffffd47224 */ /* 0x000fe200078e00ce */
[----:B-1----:R-:W-:Y:S01]  /*12f70*/  F2FP.F16.F32.PACK_AB R3, R76, R77 ;  /* 0x0000004d4c03723e */ /* 0x002fe200000000ff */
[----:B------:R-:W-:Y:S01]  /*12f80*/  IMAD.MOV.U32 R206, RZ, RZ, R167 ;  /* 0x000000ffffce7224 */ /* 0x000fe200078e00a7 */
[----:B--2---:R-:W-:Y:S01]  /*12f90*/  F2FP.F16.F32.PACK_AB R5, R33, R34 ;  /* 0x000000222105723e */ /* 0x004fe200000000ff */
[----:B------:R-:W-:-:S02]  /*12fa0*/  IMAD.MOV.U32 R167, RZ, RZ, R143 ;  /* 0x000000ffffa77224 */ /* 0x000fc400078e008f */
[----:B------:R-:W-:Y:S01]  /*12fb0*/  IMAD.MOV.U32 R226, RZ, RZ, R160 ;  /* 0x000000ffffe27224 */ /* 0x000fe200078e00a0 */
[----:B------:R-:W-:Y:S01]  /*12fc0*/  LOP3.LUT R160, R3, R2, RZ, 0xc0, !PT ;  /* 0x0000000203a07212 */ /* 0x000fe200078ec0ff */
[----:B------:R-:W-:Y:S01]  /*12fd0*/  IMAD.MOV.U32 R232, RZ, RZ, R161 ;  /* 0x000000ffffe87224 */ /* 0x000fe200078e00a1 */
[----:B---3--:R-:W-:Y:S01]  /*12fe0*/  F2FP.F16.F32.PACK_AB R7, R35, R67 ;  /* 0x000000432307723e */ /* 0x008fe200000000ff */
[----:B------:R-:W1:Y:S01]  /*12ff0*/  MUFU.EX2 R32, R82 ;  /* 0x0000005200207308 */ /* 0x000e620000000800 */
[----:B------:R-:W-:Y:S01]  /*13000*/  LOP3.LUT R161, R5, R4, RZ, 0xc0, !PT ;  /* 0x0000000405a17212 */ /* 0x000fe200078ec0ff */
[----:B------:R-:W-:Y:S01]  /*13010*/  HMMA.16816.F32 R28, R8, R26, R60 ;  /* 0x0000001a081c723c */ /* 0x000fe2000000183c */
[C---:B------:R-:W-:Y:S01]  /*13020*/  LOP3.LUT R2, R36.reuse, 0xffff, RZ, 0xc0, !PT ;  /* 0x0000ffff24027812 */ /* 0x040fe200078ec0ff */
[----:B------:R-:W-:Y:S01]  /*13030*/  IMAD.MOV.U32 R224, RZ, RZ, R167 ;  /* 0x000000ffffe07224 */ /* 0x000fe200078e00a7 */
[----:B------:R-:W-:Y:S01]  /*13040*/  PRMT R4, R36, 0x7632, R4 ;  /* 0x0000763224047816 */ /* 0x000fe20000000004 */
[----:B------:R-:W-:Y:S01]  /*13050*/  IMAD.MOV.U32 R167, RZ, RZ, R162 ;  /* 0x000000ffffa77224 */ /* 0x000fe200078e00a2 */
[----:B----4-:R-:W-:-:S03]  /*13060*/  F2FP.F16.F32.PACK_AB R13, R72, R64 ;  /* 0x00000040480d723e */ /* 0x010fc600000000ff */
[----:B------:R-:W-:Y:S01]  /*13070*/  HMMA.16816.F32 R156, R8, R20, R156 ;  /* 0x00000014089c723c */ /* 0x000fe2000000189c */
[----:B------:R-:W-:Y:S01]  /*13080*/  LOP3.LUT R162, R7, R6, RZ, 0xc0, !PT ;  /* 0x0000000607a27212 */ /* 0x000fe200078ec0ff */
[----:B------:R-:W-:Y:S01]  /*13090*/  IMAD.MOV.U32 R227, RZ, RZ, R220 ;  /* 0x000000ffffe37224 */ /* 0x000fe200078e00dc */
[----:B------:R-:W-:Y:S01]  /*130a0*/  LOP3.LUT R5, R36, 0xff, RZ, 0xc0, !PT ;  /* 0x000000ff24057812 */ /* 0x000fe200078ec0ff */
[----:B------:R-:W-:Y:S01]  /*130b0*/  IMAD.MOV.U32 R218, RZ, RZ, R214 ;  /* 0x000000ffffda7224 */ /* 0x000fe200078e00d6 */
[----:B------:R-:W-:Y:S01]  /*130c0*/  SHF.R.U32.HI R2, RZ, 0x8, R2 ;  /* 0x00000008ff027819 */ /* 0x000fe20000011602 */
[----:B------:R-:W-:Y:S01]  /*130d0*/  IMAD.MOV.U32 R221, RZ, RZ, R163 ;  /* 0x000000ffffdd7224 */ /* 0x000fe200078e00a3 */
[----:B------:R-:W-:Y:S01]  /*130e0*/  LOP3.LUT R3, R126, 0xff, RZ, 0xc0, !PT ;  /* 0x000000ff7e037812 */ /* 0x000fe200078ec0ff */
[----:B------:R-:W-:Y:S01]  /*130f0*/  IMAD.MOV.U32 R215, RZ, RZ, R209 ;  /* 0x000000ffffd77224 */ /* 0x000fe200078e00d1 */
[----:B------:R-:W-:Y:S01]  /*13100*/  SHF.R.U32.HI R7, RZ, 0x18, R36 ;  /* 0x00000018ff077819 */ /* 0x000fe20000011624 */
[----:B------:R-:W2:Y:S01]  /*13110*/  LDSM.16.MT88.4 R16, [R190+0x5c00] ;  /* 0x005c0000be10783b */ /* 0x000ea20000004200 */
[----:B------:R-:W-:Y:S01]  /*13120*/  LOP3.LUT R4, R4, 0xff, RZ, 0xc0, !PT ;  /* 0x000000ff04047812 */ /* 0x000fe200078ec0ff */
[----:B------:R-:W-:Y:S01]  /*13130*/  MUFU.EX2 R27, R79 ;  /* 0x0000004f001b7308 */ /* 0x000fe20000000800 */
[----:B------:R-:W-:-:S02]  /*13140*/  LOP3.LUT R163, R13, R12, RZ, 0xc0, !PT ;  /* 0x0000000c0da37212 */ /* 0x000fc400078ec0ff */
[----:B------:R-:W-:Y:S02]  /*13150*/  LOP3.LUT R6, R117, 0xff00ff, RZ, 0xc0, !PT ;  /* 0x00ff00ff75067812 */ /* 0x000fe400078ec0ff */
[----:B------:R-:W-:Y:S01]  /*13160*/  PRMT R5, R5, 0x5410, R2 ;  /* 0x0000541005057816 */ /* 0x000fe20000000002 */
[----:B------:R-:W-:Y:S01]  /*13170*/  IMAD.MOV.U32 R201, RZ, RZ, R232 ;  /* 0x000000ffffc97224 */ /* 0x000fe200078e00e8 */
[----:B------:R-:W-:Y:S01]  /*13180*/  PRMT R3, R3, 0x5410, R127 ;  /* 0x0000541003037816 */ /* 0x000fe2000000007f */
[----:B------:R-:W3:Y:S01]  /*13190*/  MUFU.EX2 R12, R102 ;  /* 0x00000066000c7308 */ /* 0x000ee20000000800 */
[----:B------:R-:W-:Y:S01]  /*131a0*/  PRMT R7, R4, 0x5410, R7 ;  /* 0x0000541004077816 */ /* 0x000fe20000000007 */
[----:B------:R-:W-:Y:S01]  /*131b0*/  IMAD.MOV.U32 R239, RZ, RZ, R224 ;  /* 0x000000ffffef7224 */ /* 0x000fe200078e00e0 */
[----:B------:R-:W-:Y:S01]  /*131c0*/  HSET2.LE.AND R4, R6, R0, PT ;  /* 0x0000000006047233 */ /* 0x000fe20003803000 */
[----:B------:R-:W-:-:S04]  /*131d0*/  IMAD.MOV.U32 R224, RZ, RZ, R164 ;  /* 0x000000ffffe07224 */ /* 0x000fc800078e00a4 */
[----:B------:R-:W-:Y:S01]  /*131e0*/  MUFU.EX2 R26, R85 ;  /* 0x00000055001a7308 */ /* 0x000fe20000000800 */
[----:B------:R-:W-:Y:S01]  /*131f0*/  IMAD.MOV.U32 R232, RZ, RZ, R166 ;  /* 0x000000ffffe87224 */ /* 0x000fe200078e00a6 */
[----:B------:R-:W-:Y:S01]  /*13200*/  HSET2.LE.AND R6, R5, R0, PT ;  /* 0x0000000005067233 */ /* 0x000fe20003803000 */
[----:B------:R-:W-:-:S05]  /*13210*/  IMAD.MOV.U32 R164, RZ, RZ, R149 ;  /* 0x000000ffffa47224 */ /* 0x000fca00078e0095 */
[----:B------:R-:W4:Y:S01]  /*13220*/  MUFU.EX2 R13, R99 ;  /* 0x00000063000d7308 */ /* 0x000f220000000800 */
[----:B------:R-:W-:Y:S01]  /*13230*/  IMAD.MOV.U32 R166, RZ, RZ, R151 ;  /* 0x000000ffffa67224 */ /* 0x000fe200078e0097 */
[--C-:B------:R-:W-:Y:S01]  /*13240*/  HSET2.LE.AND R2, R3, R0.reuse, PT ;  /* 0x0000000003027233 */ /* 0x100fe20003803000 */
[----:B------:R-:W-:Y:S01]  /*13250*/  FADD.FTZ R5, R201, R25 ;  /* 0x00000019c9057221 */ /* 0x000fe20000010000 */
[----:B------:R-:W-:Y:S01]  /*13260*/  HSET2.LE.AND R7, R7, R0, PT ;  /* 0x0000000007077233 */ /* 0x000fe20003803000 */
[----:B------:R-:W-:Y:S01]  /*13270*/  FADD.FTZ R0, R221, R14 ;  /* 0x0000000edd007221 */ /* 0x000fe20000010000 */
[----:B------:R-:W-:Y:S02]  /*13280*/  IMAD.MOV.U32 R240, RZ, RZ, R226 ;  /* 0x000000fffff07224 */ /* 0x000fe400078e00e2 */
[----:B------:R-:W-:Y:S02]  /*13290*/  IMAD.MOV.U32 R201, RZ, RZ, R239 ;  /* 0x000000ffffc97224 */ /* 0x000fe400078e00ef */
[----:B------:R-:W-:Y:S01]  /*132a0*/  IMAD.MOV.U32 R239, RZ, RZ, R164 ;  /* 0x000000ffffef7224 */ /* 0x000fe200078e00a4 */
[----:B------:R-:W-:Y:S01]  /*132b0*/  HMMA.16816.F32 R20, R8, R22, R68 ;  /* 0x000000160814723c */ /* 0x000fe20000001844 */
[----:B------:R-:W-:Y:S01]  /*132c0*/  IMAD.MOV.U32 R164, RZ, RZ, R166 ;  /* 0x000000ffffa47224 */ /* 0x000fe200078e00a6 */
[----:B------:R-:W-:Y:S01]  /*132d0*/  MOV R166, R154 ;  /* 0x0000009a00a67202 */ /* 0x000fe20000000f00 */
[----:B------:R-:W-:-:S02]  /*132e0*/  IMAD.MOV.U32 R226, RZ, RZ, R165 ;  /* 0x000000ffffe27224 */ /* 0x000fc400078e00a5 */
[----:B------:R-:W-:Y:S01]  /*132f0*/  FADD.FTZ R9, R240, R0 ;  /* 0x00000000f0097221 */ /* 0x000fe20000010000 */
[----:B------:R-:W-:Y:S01]  /*13300*/  IMAD.MOV.U32 R221, RZ, RZ, R148 ;  /* 0x000000ffffdd7224 */ /* 0x000fe200078e0094 */
[----:B-1----:R-:W-:Y:S01]  /*13310*/  F2FP.F16.F32.PACK_AB R0, R32, R108 ;  /* 0x0000006c2000723e */ /* 0x002fe200000000ff */
[----:B------:R-:W-:Y:S02]  /*13320*/  IMAD.MOV.U32 R165, RZ, RZ, R150 ;  /* 0x000000ffffa57224 */ /* 0x000fe400078e0096 */
[----:B------:R-:W-:Y:S01]  /*13330*/  FADD.FTZ R3, R191, R24 ;  /* 0x00000018bf037221 */ /* 0x000fe20000010000 */
[----:B------:R-:W-:Y:S02]  /*13340*/  IMAD.MOV.U32 R240, RZ, RZ, R221 ;  /* 0x000000fffff07224 */ /* 0x000fe400078e00dd */
[----:B------:R-:W-:Y:S01]  /*13350*/  FADD.FTZ R8, R189, R15 ;  /* 0x0000000fbd087221 */ /* 0x000fe20000010000 */
[----:B------:R-:W-:Y:S02]  /*13360*/  IMAD.MOV.U32 R221, RZ, RZ, R165 ;  /* 0x000000ffffdd7224 */ /* 0x000fe400078e00a5 */
[----:B------:R-:W-:Y:S01]  /*13370*/  IMAD.MOV.U32 R234, RZ, RZ, R166 ;  /* 0x000000ffffea7224 */ /* 0x000fe200078e00a6 */
[----:B------:R-:W-:Y:S01]  /*13380*/  LOP3.LUT R166, R0, R2, RZ, 0xc0, !PT ;  /* 0x0000000200a67212 */ /* 0x000fe200078ec0ff */
[----:B------:R-:W-:-:S02]  /*13390*/  IMAD.MOV.U32 R165, RZ, RZ, R167 ;  /* 0x000000ffffa57224 */ /* 0x000fc400078e00a7 */
[----:B------:R-:W-:Y:S01]  /*133a0*/  FADD.FTZ R10, R152, R3 ;  /* 0x00000003980a7221 */ /* 0x000fe20000010000 */
[----:B------:R-:W-:Y:S01]  /*133b0*/  IMAD.MOV.U32 R167, RZ, RZ, R155 ;  /* 0x000000ffffa77224 */ /* 0x000fe200078e009b */
[----:B---3--:R-:W-:Y:S01]  /*133c0*/  F2FP.F16.F32.PACK_AB R0, R12, R27 ;  /* 0x0000001b0c00723e */ /* 0x008fe200000000ff */
[----:B------:R-:W-:Y:S01]  /*133d0*/  IMAD.MOV.U32 R220, RZ, RZ, R213 ;  /* 0x000000ffffdc7224 */ /* 0x000fe200078e00d5 */
[----:B----4-:R-:W-:Y:S01]  /*133e0*/  F2FP.F16.F32.PACK_AB R3, R13, R26 ;  /* 0x0000001a0d03723e */ /* 0x010fe200000000ff */
[----:B------:R-:W-:Y:S02]  /*133f0*/  IMAD.MOV.U32 R176, RZ, RZ, R240 ;  /* 0x000000ffffb07224 */ /* 0x000fe400078e00f0 */
[----:B------:R-:W-:Y:S01]  /*13400*/  FADD.FTZ R11, R153, R5 ;  /* 0x00000005990b7221 */ /* 0x000fe20000010000 */
[----:B------:R-:W-:Y:S01]  /*13410*/  IMAD.MOV.U32 R214, RZ, RZ, R211 ;  /* 0x000000ffffd67224 */ /* 0x000fe200078e00d3 */
[----:B------:R1:W5:Y:S01]  /*13420*/  LDL.LU R191, [R1+0x8c] ;  /* 0x00008c0001bf7983 */ /* 0x0003620000300800 */
[----:B------:R-:W-:-:S02]  /*13430*/  IMAD.MOV.U32 R213, RZ, RZ, R207 ;  /* 0x000000ffffd57224 */ /* 0x000fc400078e00cf */
[----:B------:R-:W-:Y:S02]  /*13440*/  IMAD.MOV.U32 R199, RZ, RZ, R239 ;  /* 0x000000ffffc77224 */ /* 0x000fe400078e00ef */
[----:B------:R-:W-:Y:S01]  /*13450*/  FADD.FTZ R8, R201, R8 ;  /* 0x00000008c9087221 */ /* 0x000fe20000010000 */
[----:B------:R-:W-:Y:S02]  /*13460*/  IMAD.MOV.U32 R209, RZ, RZ, R210 ;  /* 0x000000ffffd17224 */ /* 0x000fe400078e00d2 */
[----:B------:R-:W-:Y:S02]  /*13470*/  IMAD.MOV.U32 R233, RZ, RZ, R221 ;  /* 0x000000ffffe97224 */ /* 0x000fe400078e00dd */
[----:B------:R-:W-:Y:S01]  /*13480*/  IMAD.MOV.U32 R174, RZ, RZ, R165 ;  /* 0x000000ffffae7224 */ /* 0x000fe200078e00a5 */
[----:B------:R-:W-:Y:S01]  /*13490*/  LOP3.LUT R165, R0, R7, RZ, 0xc0, !PT ;  /* 0x0000000700a57212 */ /* 0x000fe200078ec0ff */
[----:B------:R-:W-:Y:S01]  /*134a0*/  IMAD.MOV.U32 R211, RZ, RZ, R208 ;  /* 0x000000ffffd37224 */ /* 0x000fe200078e00d0 */
[----:B------:R-:W-:Y:S01]  /*134b0*/  F2FP.F16.F32.PACK_AB R5, R109, R110 ;  /* 0x0000006e6d05723e */ /* 0x000fe200000000ff */
[----:B------:R-:W-:-:S02]  /*134c0*/  IMAD.MOV.U32 R207, RZ, RZ, R140 ;  /* 0x000000ffffcf7224 */ /* 0x000fc400078e008c */
[----:B------:R-:W-:Y:S01]  /*134d0*/  FADD.FTZ R0, R176, R9 ;  /* 0x00000009b0007221 */ /* 0x000fe20000010000 */
[----:B------:R-:W-:Y:S01]  /*134e0*/  IMAD.MOV.U32 R210, RZ, RZ, R141 ;  /* 0x000000ffffd27224 */ /* 0x000fe200078e008d */
[----:B------:R1:W5:Y:S01]  /*134f0*/  LDL.LU R189, [R1+0x88] ;  /* 0x0000880001bd7983 */ /* 0x0003620000300800 */
[----:B------:R-:W-:Y:S01]  /*13500*/  IMAD.MOV.U32 R208, RZ, RZ, R142 ;  /* 0x000000ffffd07224 */ /* 0x000fe200078e008e */
[----:B------:R-:W-:Y:S01]  /*13510*/  MOV R142, R146 ;  /* 0x00000092008e7202 */ /* 0x000fe20000000f00 */
[----:B------:R-:W-:Y:S02]  /*13520*/  IMAD.MOV.U32 R140, RZ, RZ, R144 ;  /* 0x000000ffff8c7224 */ /* 0x000fe400078e0090 */
[----:B------:R-:W-:Y:S02]  /*13530*/  IMAD.MOV.U32 R248, RZ, RZ, R164 ;  /* 0x000000fffff87224 */ /* 0x000fe400078e00a4 */
[----:B------:R-:W-:Y:S01]  /*13540*/  IMAD.MOV.U32 R200, RZ, RZ, R167 ;  /* 0x000000ffffc87224 */ /* 0x000fe200078e00a7 */
[----:B------:R-:W-:Y:S01]  /*13550*/  LOP3.LUT R167, R3, R4, RZ, 0xc0, !PT ;  /* 0x0000000403a77212 */ /* 0x000fe200078ec0ff */
[----:B------:R-:W-:-:S02]  /*13560*/  IMAD.MOV.U32 R141, RZ, RZ, R145 ;  /* 0x000000ffff8d7224 */ /* 0x000fc400078e0091 */
[----:B------:R-:W-:Y:S01]  /*13570*/  FADD.FTZ R4, R199, R11 ;  /* 0x0000000bc7047221 */ /* 0x000fe20000010000 */
[----:B------:R-:W-:Y:S02]  /*13580*/  IMAD.MOV.U32 R143, RZ, RZ, R147 ;  /* 0x000000ffff8f7224 */ /* 0x000fe400078e0093 */
[----:B------:R-:W-:Y:S01]  /*13590*/  FADD.FTZ R3, R233, R10 ;  /* 0x0000000ae9037221 */ /* 0x000fe20000010000 */
[----:B------:R-:W-:Y:S02]  /*135a0*/  IMAD.MOV.U32 R201, RZ, RZ, R140 ;  /* 0x000000ffffc97224 */ /* 0x000fe400078e008c */
[----:B------:R-:W-:Y:S01]  /*135b0*/  FADD.FTZ R2, R248, R8 ;  /* 0x00000008f8027221 */ /* 0x000fe20000010000 */
[----:B------:R-:W-:Y:S01]  /*135c0*/  IMAD.MOV.U32 R240, RZ, RZ, R141 ;  /* 0x000000fffff07224 */ /* 0x000fe200078e008d */
        /* <DEDUP_REMOVED lines=71> */
[----:B------:R-:W3:Y:S01]  /*13a40*/  LDSM.16.MT88.4 R144, [R188+0x5c00] ;  /* 0x005c0000bc90783b */ /* 0x000ee20000004200 */
        /* <DEDUP_REMOVED lines=21> */
[----:B------:R1:W-:Y:S04]  /*13ba0*/  STL [R1+0x5c], R4 ;  /* 0x00005c0401007387 */ /* 0x0003e80000100800 */
[----:B------:R1:W-:Y:S04]  /*13bb0*/  STL [R1+0x64], R3 ;  /* 0x0000640301007387 */ /* 0x0003e80000100800 */
[----:B------:R1:W-:Y:S04]  /*13bc0*/  STL [R1+0x60], R2 ;  /* 0x0000600201007387 */ /* 0x0003e80000100800 */
[----:B------:R1:W-:Y:S01]  /*13bd0*/  STL [R1+0x68], R0 ;  /* 0x0000680001007387 */ /* 0x0003e20000100800 */
[----:B--2---:R-:W-:Y:S01]  /*13be0*/  HMMA.16816.F32 R152, R160, R16, R48 ;  /* 0x00000010a098723c */ /* 0x004fe20000001830 */
[----:B------:R-:W-:-:S02]  /*13bf0*/  IMAD.MOV.U32 R37, RZ, RZ, R130 ;  /* 0x000000ffff257224 */ /* 0x000fc400078e0082 */
[----:B------:R-:W-:-:S05]  /*13c00*/  IMAD.MOV.U32 R38, RZ, RZ, R131 ;  /* 0x000000ffff267224 */ /* 0x000fca00078e0083 */
[----:B---3--:R-:W-:Y:S01]  /*13c10*/  HMMA.16816.F32 R136, R160, R144, R44 ;  /* 0x00000090a088723c */ /* 0x008fe2000000182c */
[----:B------:R-:W-:Y:S02]  /*13c20*/  IMAD.MOV.U32 R39, RZ, RZ, R124 ;  /* 0x000000ffff277224 */ /* 0x000fe400078e007c */
[----:B------:R-:W-:-:S05]  /*13c30*/  @P1 IMAD.MOV.U32 R37, RZ, RZ, R130 ;  /* 0x000000ffff251224 */ /* 0x000fca00078e0082 */
[----:B------:R-:W-:Y:S01]  /*13c40*/  HMMA.16816.F32 R148, R160, R146, R52 ;  /* 0x00000092a094723c */ /* 0x000fe20000001834 */
[----:B------:R-:W-:Y:S02]  /*13c50*/  @P1 IMAD.MOV.U32 R38, RZ, RZ, R131 ;  /* 0x000000ffff261224 */ /* 0x000fe400078e0083 */
[----:B------:R-:W-:-:S05]  /*13c60*/  @P1 IMAD.MOV.U32 R39, RZ, RZ, R124 ;  /* 0x000000ffff271224 */ /* 0x000fca00078e007c */
[----:B------:R-:W-:Y:S01]  /*13c70*/  HMMA.16816.F32 R140, R164, R144, R56 ;  /* 0x00000090a48c723c */ /* 0x000fe20000001838 */
[----:B------:R-:W-:Y:S02]  /*13c80*/  IMAD.MOV.U32 R183, RZ, RZ, R216 ;  /* 0x000000ffffb77224 */ /* 0x000fe400078e00d8 */
[----:B------:R-:W-:-:S05]  /*13c90*/  @P1 VIADD R204, R208, 0xfffffffd ;  /* 0xfffffffdd0cc1836 */ /* 0x000fca0000000000 */
[C---:B------:R-:W-:Y:S08]  /*13ca0*/  HMMA.16816.F32 R144, R164.reuse, R146, R28 ;  /* 0x00000092a490723c */ /* 0x040ff0000000181c */
[----:B------:R-:W-:Y:S08]  /*13cb0*/  HMMA.16816.F32 R156, R164, R16, R156 ;  /* 0x00000010a49c723c */ /* 0x000ff0000000189c */
[----:B------:R-:W-:Y:S01]  /*13cc0*/  HMMA.16816.F32 R160, R160, R18, R40 ;  /* 0x00000012a0a0723c */ /* 0x000fe20000001828 */
[----:B------:R-:W-:-:S02]  /*13cd0*/  IMAD.MOV.U32 R40, RZ, RZ, R125 ;  /* 0x000000ffff287224 */ /* 0x000fc400078e007d */
[----:B------:R-:W-:-:S05]  /*13ce0*/  @P1 IMAD.MOV.U32 R40, RZ, RZ, R125 ;  /* 0x000000ffff281224 */ /* 0x000fca00078e007d */
[----:B------:R-:W-:Y:S01]  /*13cf0*/  HMMA.16816.F32 R164, R164, R18, R20 ;  /* 0x00000012a4a4723c */ /* 0x000fe20000001814 */
[----:B------:R-:W-:-:S04]  /*13d00*/  NOP ;  /* 0x0000000000007918 */ /* 0x000fc80000000000 */
[----:B-1----:R-:W-:-:S15]  /*13d10*/  @P1 BRA `(.L_x_939) ;  /* 0x0000000000041947 */ /* 0x002fde0003800000 */
.L_x_937:
[----:B------:R-:W-:-:S07]  /*13d20*/  IADD3 R204, PT, PT, R183, -0x1, RZ ;  /* 0xffffffffb7cc7810 */ /* 0x000fce0007ffe0ff */
.L_x_939:
[----:B------:R-:W2:Y:S01]  /*13d30*/  LDL R0, [R1+0x78] ;  /* 0x0000780001007983 */ /* 0x000ea20000100800 */
[----:B------:R-:W1:Y:S01]  /*13d40*/  LDCU.64 UR22, c[0x0][0x358] ;  /* 0x00006b00ff1677ac */ /* 0x000e620008000a00 */
[----:B--2---:R-:W-:-:S13]  /*13d50*/  ISETP.GE.AND P0, PT, R204, R0, PT ;  /* 0x00000000cc00720c */ /* 0x004fda0003f06270 */
[----:B-1----:R-:W-:Y:S05]  /*13d60*/  @!P0 BRA `(.L_x_940) ;  /* 0x0000008800488947 */ /* 0x002fea0003800000 */
[----:B------:R-:W2:Y:S04]  /*13d70*/  LDL.64 R6, [R1+0x20] ;  /* 0x0000200001067983 */ /* 0x000ea80000100a00 */
[----:B------:R-:W2:Y:S04]  /*13d80*/  LDL.64 R4, [R1+0x18] ;  /* 0x0000180001047983 */ /* 0x000ea80000100a00 */
[----:B------:R-:W3:Y:S01]  /*13d90*/  LDL.64 R2, [R1+0x28] ;  /* 0x0000280001027983 */ /* 0x000ee20000100a00 */
[----:B------:R-:W1:Y:S01]  /*13da0*/  S2R R9, SR_TID.X ;  /* 0x0000000000097919 */ /* 0x000e620000002100 */
[----:B------:R-:W4:Y:S01]  /*13db0*/  S2R R8, SR_CTAID.X ;  /* 0x0000000000087919 */ /* 0x000f220000002500 */
[----:B------:R-:W-:-:S02]  /*13dc0*/  UIADD3 UR4, UPT, UPT, UR18, -0x61c88647, URZ ;  /* 0x9e3779b912047890 */ /* 0x000fc4000fffe0ff */
[----:B------:R-:W-:Y:S01]  /*13dd0*/  UIADD3 UR15, UPT, UPT, UR19, -0x4498517b, URZ ;  /* 0xbb67ae85130f7890 */ /* 0x000fe2000fffe0ff */
[----:B------:R-:W4:Y:S01]  /*13de0*/  S2R R10, SR_CTAID.X ;  /* 0x00000000000a7919 */ /* 0x000f220000002500 */
[----:B------:R-:W-:Y:S01]  /*13df0*/  UIADD3 UR14, UPT, UPT, UR18, 0x3c6ef372, URZ ;  /* 0x3c6ef372120e7890 */ /* 0x000fe2000fffe0ff */
[----:B------:R-:W-:Y:S01]  /*13e00*/  IMAD.MOV.U32 R134, RZ, RZ, R37 ;  /* 0x000000ffff867224 */ /* 0x000fe200078e0025 */
[----:B------:R-:W-:Y:S01]  /*13e10*/  MOV R135, R38 ;  /* 0x0000002600877202 */ /* 0x000fe20000000f00 */
[----:B------:R-:W-:Y:S01]  /*13e20*/  IMAD.MOV.U32 R133, RZ, RZ, R39 ;  /* 0x000000ffff857224 */ /* 0x000fe200078e0027 */
[----:B------:R-:W1:Y:S02]  /*13e30*/  LDCU.64 UR6, c[0x0][0x3c0] ;  /* 0x00007800ff0677ac */ /* 0x000e640008000a00 */
[----:B-1----:R-:W-:-:S05]  /*13e40*/  SHF.R.U32.HI R0, RZ, 0x5, R9 ;  /* 0x00000005ff007819 */ /* 0x002fca0000011609 */
[----:B----4-:R-:W-:Y:S01]  /*13e50*/  IMAD R8, R8, 0x8, R0 ;  /* 0x0000000808087824 */ /* 0x010fe200078e0200 */
[----:B------:R-:W-:-:S03]  /*13e60*/  SHF.R.U32.HI R12, RZ, 0x5, R9 ;  /* 0x00000005ff0c7819 */ /* 0x000fc60000011609 */
[----:B------:R-:W-:-:S04]  /*13e70*/  VIADD R8, R8, 0x4 ;  /* 0x0000000408087836 */ /* 0x000fc80000000000 */
[----:B------:R-:W-:Y:S01]  /*13e80*/  IMAD.WIDE.U32 R8, R8, -0x326172a9, RZ ;  /* 0xcd9e8d5708087825 */ /* 0x000fe200078e00ff */
[--C-:B-----5:R-:W-:Y:S02]  /*13e90*/  SHF.L.U64.HI R0, R202, 0x5, R203.reuse ;  /* 0x00000005ca007819 */ /* 0x120fe400000102cb */
[----:B------:R-:W-:Y:S02]  /*13ea0*/  LOP3.LUT R8, R8, UR4, RZ, 0x3c, !PT ;  /* 0x0000000408087c12 */ /* 0x000fe4000f8e3cff */
[----:B------:R-:W-:-:S03]  /*13eb0*/  SHF.L.U64.HI R9, R202, 0x6, R203 ;  /* 0x00000006ca097819 */ /* 0x000fc600000102cb */
[----:B------:R1:W-:Y:S04]  /*13ec0*/  STL [R1+0x14], R8 ;  /* 0x0000140801007387 */ /* 0x0003e80000100800 */
[----:B------:R4:W-:Y:S04]  /*13ed0*/  STL [R1+0x50], R0 ;  /* 0x0000500001007387 */ /* 0x0009e80000100800 */
[----:B------:R-:W-:Y:S01]  /*13ee0*/  STL [R1+0x70], R9 ;  /* 0x0000700901007387 */ /* 0x000fe20000100800 */
[C---:B-1----:R-:W-:Y:S01]  /*13ef0*/  SHF.L.U32 R8, R202.reuse, 0x5, RZ ;  /* 0x00000005ca087819 */ /* 0x042fe200000006ff */
[----:B----4-:R-:W-:-:S04]  /*13f00*/  IMAD.SHL.U32 R0, R202, 0x40, RZ ;  /* 0x00000040ca007824 */ /* 0x010fc800078e00ff */
[----:B------:R-:W-:Y:S04]  /*13f10*/  STL [R1+0x4c], R8 ;  /* 0x00004c0801007387 */ /* 0x000fe80000100800 */
[----:B------:R2:W-:Y:S01]  /*13f20*/  STL [R1+0x74], R0 ;  /* 0x0000740001007387 */ /* 0x0005e20000100800 */
[----:B------:R-:W-:Y:S01]  /*13f30*/  IMAD R10, R10, 0x8, R12 ;  /* 0x000000080a0a7824 */ /* 0x000fe200078e020c */
[----:B------:R-:W-:-:S03]  /*13f40*/  IADD3 R200, PT, PT, R194, 0x8, RZ ;  /* 0x00000008c2c87810 */ /* 0x000fc60007ffe0ff */
[----:B------:R-:W-:Y:S01]  /*13f50*/  IMAD.WIDE.U32 R10, R10, -0x326172a9, RZ ;  /* 0xcd9e8d570a0a7825 */ /* 0x000fe200078e00ff */
[----:B------:R-:W-:-:S03]  /*13f60*/  IADD3 R201, PT, PT, R194, 0x48, RZ ;  /* 0x00000048c2c97810 */ /* 0x000fc60007ffe0ff */
[----:B------:R-:W-:Y:S02]  /*13f70*/  IMAD.MOV.U32 R132, RZ, RZ, R40 ;  /* 0x000000ffff847224 */ /* 0x000fe400078e0028 */
[----:B------:R-:W-:Y:S01]  /*13f80*/  VIADD R199, R194, 0x40 ;  /* 0x00000040c2c77836 */ /* 0x000fe20000000000 */
[----:B------:R-:W-:Y:S01]  /*13f90*/  LOP3.LUT R252, R10, UR4, RZ, 0x3c, !PT ;  /* 0x000000040afc7c12 */ /* 0x000fe2000f8e3cff */
[----:B------:R-:W1:Y:S01]  /*13fa0*/  LDCU UR4, c[0x0][0x45c] ;  /* 0x00008b80ff0477ac */ /* 0x000e620008000800 */
[C---:B--2---:R-:W-:Y:S02]  /*13fb0*/  LOP3.LUT R0, R4.reuse, UR15, R7, 0x96, !PT ;  /* 0x0000000f04007c12 */ /* 0x044fe4000f8e9607 */
[----:B---3--:R-:W-:-:S03]  /*13fc0*/  LOP3.LUT R2, R4, UR15, R3, 0x96, !PT ;  /* 0x0000000f04027c12 */ /* 0x008fc6000f8e9603 */
[----:B------:R-:W-:-:S04]  /*13fd0*/  IMAD.WIDE.U32 R4, R0, -0x326172a9, RZ ;  /* 0xcd9e8d5700047825 */ /* 0x000fc800078e00ff */
[----:B------:R-:W-:Y:S01]  /*13fe0*/  IMAD.WIDE.U32 R2, R2, -0x326172a9, RZ ;  /* 0xcd9e8d5702027825 */ /* 0x000fe200078e00ff */
[----:B------:R-:W-:Y:S01]  /*13ff0*/  LOP3.LUT R0, R5, UR14, RZ, 0x3c, !PT ;  /* 0x0000000e05007c12 */ /* 0x000fe2000f8e3cff */
[----:B------:R2:W-:Y:S04]  /*14000*/  STL.64 [R1+0x8], R4 ;  /* 0x0000080401007387 */ /* 0x0005e80000100a00 */
[----:B------:R2:W-:Y:S04]  /*14010*/  STL.64 [R1], R2 ;  /* 0x0000000201007387 */ /* 0x0005e80000100a00 */
[----:B------:R2:W-:Y:S01]  /*14020*/  STL [R1+0x10], R0 ;  /* 0x0000100001007387 */ /* 0x0005e20000100800 */
[----:B------:R-:W-:Y:S01]  /*14030*/  LOP3.LUT R251, R3, UR14, RZ, 0x3c, !PT ;  /* 0x0000000e03fb7c12 */ /* 0x000fe2000f8e3cff */
[----:B-1----:R-:W-:Y:S06]  /*14040*/  BRA `(.L_x_941) ;  /* 0x00000000007c7947 */ /* 0x002fec0003800000 */
.L_x_943:
[----:B------:R-:W2:Y:S01]  /*14050*/  LDL R19, [R1+0x48] ;  /* 0x0000480001137983 */ /* 0x000ea20000100800 */
[----:B------:R-:W1:Y:S01]  /*14060*/  LDC.64 R6, c[0x0][0x3b8] ;  /* 0x0000ee00ff067b82 */ /* 0x000e620000000a00 */
[----:B------:R-:W-:Y:S02]  /*14070*/  VIADD R3, R204, 0xffffffff ;  /* 0xffffffffcc037836 */ /* 0x000fe40000000000 */
[----:B------:R-:W3:Y:S01]  /*14080*/  LDL R17, [R1+0x44] ;  /* 0x0000440001117983 */ /* 0x000ee20000100800 */
[C---:B-1----:R-:W-:Y:S01]  /*14090*/  SHF.L.U64.HI R10, R6.reuse, 0x5, R7 ;  /* 0x00000005060a7819 */ /* 0x042fe20000010207 */
[C---:B------:R-:W-:Y:S04]  /*140a0*/  IMAD.WIDE.U32 R4, R3.reuse, R6, RZ ;  /* 0x0000000603047225 */ /* 0x040fe800078e00ff */
[----:B------:R-:W-:Y:S02]  /*140b0*/  IMAD.SHL.U32 R9, R6, 0x20, RZ ;  /* 0x0000002006097824 */ /* 0x000fe400078e00ff */
[----:B------:R-:W-:Y:S03]  /*140c0*/  IMAD R5, R3, R7, R5 ;  /* 0x0000000703057224 */ /* 0x000fe600078e0205 */
[C---:B------:R-:W-:Y:S04]  /*140d0*/  LEA R3, P3, R4.reuse, R9, 0x7 ;  /* 0x0000000904037211 */ /* 0x040fe800078638ff */
[C-C-:B------:R-:W-:Y:S02]  /*140e0*/  LEA.HI.X R8, R4.reuse, R10, R5.reuse, 0x7, P3 ;  /* 0x0000000a04087211 */ /* 0x140fe400018f3c05 */
[C---:B--2---:R-:W-:Y:S04]  /*140f0*/  LEA R12, P3, R4.reuse, R19, 0x8 ;  /* 0x00000013040c7211 */ /* 0x044fe800078640ff */
[----:B---3--:R-:W-:Y:S02]  /*14100*/  LEA.HI.X R13, R4, R17, R5, 0x8, P3 ;  /* 0x00000011040d7211 */ /* 0x008fe400018f4405 */
        /* <DEDUP_REMOVED lines=8> */
[C---:B------:R-:W-:Y:S04]  /*14190*/  LEA R10, P3, R3.reuse, R19, 0x1 ;  /* 0x00000013030a7211 */ /* 0x040fe800078608ff */
[----:B------:R-:W-:Y:S02]  /*141a0*/  LEA.HI.X R11, R3, R17, R8, 0x1, P3 ;  /* 0x00000011030b7211 */ /* 0x000fe400018f0c08 */
[C---:B------:R-:W-:Y:S03]  /*141b0*/  LEA R6, P3, R4.reuse, R19, 0x1 ;  /* 0x0000001304067211 */ /* 0x040fe600078608ff */
[----:B------:R1:W-:Y:S01]  /*141c0*/  LDGSTS.E.BYPASS.LTC128B.128 [R250+0x2800], desc[UR22][R10.64] ;  /* 0x028000000afa7fae */ /* 0x0003e2000b981a16 */
[----:B------:R-:W-:Y:S02]  /*141d0*/  LEA.HI.X R7, R4, R17, R7, 0x1, P3 ;  /* 0x0000001104077211 */ /* 0x000fe400018f0c07 */
[C---:B------:R-:W-:Y:S03]  /*141e0*/  LEA R4, P3, R5.reuse, R19, 0x1 ;  /* 0x0000001305047211 */ /* 0x040fe600078608ff */
[----:B------:R1:W-:Y:S01]  /*141f0*/  LDGSTS.E.BYPASS.LTC128B.128 [R250+0x3000], desc[UR22][R6.64] ;  /* 0x0300000006fa7fae */ /* 0x0003e2000b981a16 */
[----:B------:R-:W-:Y:S05]  /*14200*/  LEA.HI.X R5, R5, R17, R14, 0x1, P3 ;  /* 0x0000001105057211 */ /* 0x000fea00018f0c0e */
[----:B------:R1:W-:Y:S04]  /*14210*/  LDGSTS.E.BYPASS.LTC128B.128 [R250+0x3800], desc[UR22][R4.64] ;  /* 0x0380000004fa7fae */ /* 0x0003e8000b981a16 */
[----:B------:R-:W0:Y:S01]  /*14220*/  LDGDEPBAR ;  /* 0x00000000000079af */ /* 0x000e220000000000 */
[----:B------:R-:W-:Y:S05]  /*14230*/  BRA `(.L_x_942) ;  /* 0x0000002800c47947 */ /* 0x000fea0003800000 */
.L_x_941:
[----:B--2---:R-:W2:Y:S01]  /*14240*/  LDL R4, [R1+0x58] ;  /* 0x0000580001047983 */ /* 0x004ea20000100800 */
[----:B------:R-:W-:Y:S04]  /*14250*/  DEPBAR.LE SB0, 0x0 ;  /* 0x000080000000791a */ /* 0x000fe80000000000 */
[----:B------:R-:W3:Y:S01]  /*14260*/  LDL R16, [R1+0x54] ;  /* 0x0000540001107983 */ /* 0x000ee20000100800 */
[C---:B------:R-:W-:Y:S03]  /*14270*/  IMAD.WIDE.U32 R14, R204.reuse, UR6, RZ ;  /* 0x00000006cc0e7c25 */ /* 0x040fe6000f8e00ff */
[----:B------:R-:W4:Y:S01]  /*14280*/  LDL R5, [R1+0x4c] ;  /* 0x00004c0001057983 */ /* 0x000f220000100800 */
[----:B------:R-:W-:Y:S03]  /*14290*/  IMAD R3, R204, UR7, R15 ;  /* 0x00000007cc037c24 */ /* 0x000fe6000f8e020f */
[----:B-----5:R-:W5:Y:S04]  /*142a0*/  LDL R6, [R1+0x50] ;  /* 0x0000500001067983 */ /* 0x020f680000100800 */
[----:B------:R-:W5:Y:S04]  /*142b0*/  LDL R7, [R1+0x74] ;  /* 0x0000740001077983 */ /* 0x000f680000100800 */
[----:B------:R-:W5:Y:S01]  /*142c0*/  LDL R13, [R1+0x70] ;  /* 0x00007000010d7983 */ /* 0x000f620000100800 */
[----:B------:R-:W-:Y:S01]  /*142d0*/  BAR.SYNC.DEFER_BLOCKING 0x0 ;  /* 0x0000000000007b1d */ /* 0x000fe20000010000 */
[C---:B--2---:R-:W-:Y:S05]  /*142e0*/  LEA R10, P3, R14.reuse, R4, 0x8 ;  /* 0x000000040e0a7211 */ /* 0x044fea00078640ff */
[----:B------:R-:W1:Y:S01]  /*142f0*/  S2R R202, SR_TID.X ;  /* 0x0000000000ca7919 */ /* 0x000e620000002100 */
[C-C-:B---3--:R-:W-:Y:S02]  /*14300*/  LEA.HI.X R11, R14.reuse, R16, R3.reuse, 0x8, P3 ;  /* 0x000000100e0b7211 */ /* 0x148fe400018f4403 */
[CC--:B----4-:R-:W-:Y:S03]  /*14310*/  LEA R0, P0, R14.reuse, R5.reuse, 0x7 ;  /* 0x000000050e007211 */ /* 0x0d0fe600078038ff */
[----:B------:R-:W-:Y:S01]  /*14320*/  @!PT LDS RZ, [RZ] ;  /* 0x00000000fffff984 */ /* 0x000fe20000000800 */
[----:B------:R-:W-:Y:S01]  /*14330*/  @!PT LDS RZ, [RZ] ;  /* 0x00000000fffff984 */ /* 0x000fe20000000800 */
[----:B------:R-:W-:Y:S01]  /*14340*/  @!PT LDS RZ, [RZ] ;  /* 0x00000000fffff984 */ /* 0x000fe20000000800 */
[----:B------:R-:W-:Y:S01]  /*14350*/  LDGSTS.E.BYPASS.LTC128B.128 [R250+0x4000], desc[UR22][R10.64] ;  /* 0x040000000afa7fae */ /* 0x000fe2000b981a16 */
[----:B-----5:R-:W-:Y:S02]  /*14360*/  LEA.HI.X R2, R14, R6, R3, 0x7, P0 ;  /* 0x000000060e027211 */ /* 0x020fe400000f3c03 */
[C---:B------:R-:W-:Y:S02]  /*14370*/  LEA R8, P2, R0.reuse, R4, 0x1 ;  /* 0x0000000400087211 */ /* 0x040fe400078408ff */
[C---:B------:R-:W-:Y:S02]  /*14380*/  IADD3 R5, P1, PT, R0.reuse, R5, RZ ;  /* 0x0000000500057210 */ /* 0x040fe40007f3e0ff */
[C---:B------:R-:W-:Y:S02]  /*14390*/  LEA.HI.X R9, R0.reuse, R16, R2, 0x1, P2 ;  /* 0x0000001000097211 */ /* 0x040fe400010f0c02 */
[----:B------:R-:W-:Y:S01]  /*143a0*/  IADD3 R12, P0, PT, R0, R7, RZ ;  /* 0x00000007000c7210 */ /* 0x000fe20007f1e0ff */
[C---:B------:R-:W-:Y:S01]  /*143b0*/  IMAD.X R7, R2.reuse, 0x1, R6, P1 ;  /* 0x0000000102077824 */ /* 0x040fe200008e0606 */
[C---:B------:R-:W-:Y:S01]  /*143c0*/  LEA R6, P1, R5.reuse, R4, 0x1 ;  /* 0x0000000405067211 */ /* 0x040fe200078208ff */
[----:B------:R-:W-:Y:S02]  /*143d0*/  LDGSTS.E.BYPASS.LTC128B.128 [R250+0x4800], desc[UR22][R8.64] ;  /* 0x0480000008fa7fae */ /* 0x000fe4000b981a16 */
[----:B------:R-:W-:Y:S01]  /*143e0*/  IMAD.X R13, R2, 0x1, R13, P0 ;  /* 0x00000001020d7824 */ /* 0x000fe200000e060d */
[----:B------:R-:W-:Y:S02]  /*143f0*/  LEA.HI.X R7, R5, R16, R7, 0x1, P1 ;  /* 0x0000001005077211 */ /* 0x000fe400008f0c07 */
[C---:B------:R-:W-:Y:S03]  /*14400*/  LEA R4, P0, R12.reuse, R4, 0x1 ;  /* 0x000000040c047211 */ /* 0x040fe600078008ff */
[----:B------:R-:W-:Y:S01]  /*14410*/  LDGSTS.E.BYPASS.LTC128B.128 [R250+0x5000], desc[UR22][R6.64] ;  /* 0x0500000006fa7fae */ /* 0x000fe2000b981a16 */
[----:B------:R-:W-:Y:S01]  /*14420*/  LEA.HI.X R5, R12, R16, R13, 0x1, P0 ;  /* 0x000000100c057211 */ /* 0x000fe200000f0c0d */
[----:B-1----:R-:W-:Y:S05]  /*14430*/  IMAD.SHL.U32 R0, R202, 0x2, RZ ;  /* 0x00000002ca007824 */ /* 0x002fea00078e00ff */
[----:B------:R-:W-:Y:S01]  /*14440*/  LOP3.LUT R0, R0, 0x6, RZ, 0xc0, !PT ;  /* 0x0000000600007812 */ /* 0x000fe200078ec0ff */
[----:B------:R1:W-:Y:S08]  /*14450*/  LDGSTS.E.BYPASS.LTC128B.128 [R250+0x5800], desc[UR22][R4.64] ;  /* 0x0580000004fa7fae */ /* 0x0003f0000b981a16 */
[----:B------:R-:W-:Y:S08]  /*14460*/  LDSM.16.M88.4 R128, [R192] ;  /* 0x00000000c080783b */ /* 0x000ff00000000200 */
[----:B------:R-:W0:Y:S08]  /*14470*/  LDGDEPBAR ;  /* 0x00000000000079af */ /* 0x000e300000000000 */
[----:B------:R-:W1:Y:S08]  /*14480*/  LDSM.16.M88.4 R16, [R189+0x2000] ;  /* 0x00200000bd10783b */ /* 0x000e700000000200 */
[----:B------:R-:W2:Y:S08]  /*14490*/  LDSM.16.M88.4 R124, [R192+0x1000] ;  /* 0x00100000c07c783b */ /* 0x000eb00000000200 */
[----:B------:R-:W3:Y:S08]  /*144a0*/  LDSM.16.M88.4 R32, [R189+0x2400] ;  /* 0x00240000bd20783b */ /* 0x000ef00000000200 */
[----:B------:R-:W4:Y:S08]  /*144b0*/  LDSM.16.M88.4 R48, [R189+0x2800] ;  /* 0x00280000bd30783b */ /* 0x000f300000000200 */
[----:B------:R-:W5:Y:S08]  /*144c0*/  LDSM.16.M88.4 R64, [R189+0x2c00] ;  /* 0x002c0000bd40783b */ /* 0x000f700000000200 */
        /* <DEDUP_REMOVED lines=9> */
[-C--:B---3--:R-:W-:Y:S07]  /*14560*/  HMMA.16816.F32 R20, R128, R32.reuse, RZ ;  /* 0x000000208014723c */ /* 0x088fee00000018ff */
[----:B------:R-:W3:Y:S01]  /*14570*/  LDSM.16.M88.4 R176, [R191+0x2000] ;  /* 0x00200000bfb0783b */ /* 0x000ee20000000200 */
[C---:B------:R-:W-:Y:S07]  /*14580*/  HMMA.16816.F32 R24, R124.reuse, R32, RZ ;  /* 0x000000207c18723c */ /* 0x040fee00000018ff */
[----:B------:R-:W3:Y:S01]  /*14590*/  LDSM.16.M88.4 R180, [R193+0x1000] ;  /* 0x00100000c1b4783b */ /* 0x000ee20000000200 */
[-C--:B------:R-:W-:Y:S07]  /*145a0*/  HMMA.16816.F32 R28, R124, R34.reuse, RZ ;  /* 0x000000227c1c723c */ /* 0x080fee00000018ff */
[----:B------:R-:W3:Y:S01]  /*145b0*/  LDSM.16.M88.4 R184, [R191+0x2400] ;  /* 0x00240000bfb8783b */ /* 0x000ee20000000200 */
[C---:B------:R-:W-:Y:S07]  /*145c0*/  HMMA.16816.F32 R32, R128.reuse, R34, RZ ;  /* 0x000000228020723c */ /* 0x040fee00000018ff */
[----:B------:R3:W-:Y:S01]  /*145d0*/  STL [R1+0x6c], R0 ;  /* 0x00006c0001007387 */ /* 0x0007e20000100800 */
        /* <DEDUP_REMOVED lines=27> */
[----:B------:R-:W-:Y:S04]  /*14790*/  IMAD R176, R204, 0x80, R0 ;  /* 0x00000080ccb07824 */ /* 0x000fe800078e0200 */
[C---:B------:R-:W-:Y:S01]  /*147a0*/  VIADD R203, R176.reuse, 0x1 ;  /* 0x00000001b0cb7836 */ /* 0x040fe20000000000 */
[C---:B------:R-:W-:Y:S01]  /*147b0*/  ISETP.GE.AND P4, PT, R176.reuse, R197, PT ;  /* 0x000000c5b000720c */ /* 0x040fe20003f86270 */
[----:B------:R-:W-:Y:S01]  /*147c0*/  VIADD R177, R176, 0x19 ;  /* 0x00000019b0b17836 */ /* 0x000fe20000000000 */
[CC--:B------:R-:W-:Y:S01]  /*147d0*/  ISETP.GT.AND P3, PT, R194.reuse, R176.reuse, PT ;  /* 0x000000b0c200720c */ /* 0x0c0fe20003f64270 */
[-C--:B------:R-:W-:Y:S03]  /*147e0*/  HMMA.16816.F32 R12, R180, R178.reuse, R12 ;  /* 0x000000b2b40c723c */ /* 0x080fe6000000180c */
[-C--:B------:R-:W-:Y:S01]  /*147f0*/  ISETP.GT.AND P2, PT, R194, R203.reuse, PT ;  /* 0x000000cbc200720c */ /* 0x080fe20003f44270 */
[----:B------:R-:W-:Y:S01]  /*14800*/  VIADD R202, R176, 0x9 ;  /* 0x00000009b0ca7836 */ /* 0x000fe20000000000 */
[----:B------:R-:W-:Y:S01]  /*14810*/  ISETP.GT.AND P1, PT, R200, R176, PT ;  /* 0x000000b0c800720c */ /* 0x000fe20003f24270 */
[----:B------:R-:W-:Y:S01]  /*14820*/  VIADD R2, R176, 0x78 ;  /* 0x00000078b0027836 */ /* 0x000fe20000000000 */
[-C--:B------:R-:W-:Y:S01]  /*14830*/  ISETP.GT.AND P0, PT, R200, R203.reuse, PT ;  /* 0x000000cbc800720c */ /* 0x080fe20003f04270 */
[C---:B------:R-:W-:Y:S04]  /*14840*/  HMMA.16816.F32 R16, R172.reuse, R178, R16 ;  /* 0x000000b2ac10723c */ /* 0x040fe80000001810 */
[----:B------:R-:W-:Y:S01]  /*14850*/  ISETP.GT.AND P5, PT, R194, R2, PT ;  /* 0x00000002c200720c */ /* 0x000fe20003fa4270 */
[----:B------:R-:W-:Y:S01]  /*14860*/  VIADD R178, R176, 0x18 ;  /* 0x00000018b0b27836 */ /* 0x000fe20000000000 */
[----:B------:R-:W-:Y:S01]  /*14870*/  FSEL R249, R4, -INF , !P3 ;  /* 0xff80000004f97808 */ /* 0x000fe20005800000 */
[----:B------:R-:W-:Y:S01]  /*14880*/  VIADD R179, R176, 0x10 ;  /* 0x00000010b0b37836 */ /* 0x000fe20000000000 */
[----:B------:R-:W-:Y:S01]  /*14890*/  FSEL R248, R5, -INF , !P2 ;  /* 0xff80000005f87808 */ /* 0x000fe20005000000 */
[-C--:B------:R-:W-:Y:S03]  /*148a0*/  HMMA.16816.F32 R20, R172, R184.reuse, R20 ;  /* 0x000000b8ac14723c */ /* 0x080fe60000001814 */
[----:B------:R-:W-:Y:S01]  /*148b0*/  FSEL R247, R6, -INF , !P1 ;  /* 0xff80000006f77808 */ /* 0x000fe20004800000 */
[C---:B------:R-:W-:Y:S01]  /*148c0*/  VIADD R3, R176.reuse, 0x70 ;  /* 0x00000070b0037836 */ /* 0x040fe20000000000 */
[----:B------:R-:W-:Y:S01]  /*148d0*/  FSEL R246, R7, -INF , !P0 ;  /* 0xff80000007f67808 */ /* 0x000fe20004000000 */
[----:B------:R-:W-:Y:S01]  /*148e0*/  VIADD R0, R176, 0x79 ;  /* 0x00000079b0007836 */ /* 0x000fe20000000000 */
[-C--:B------:R-:W-:Y:S01]  /*148f0*/  ISETP.GT.AND P3, PT, R199, R176.reuse, PT ;  /* 0x000000b0c700720c */ /* 0x080fe20003f64270 */
[----:B------:R-:W2:Y:S01]  /*14900*/  LDSM.16.M88.4 R4, [R191+0x2c00] ;  /* 0x002c0000bf04783b */ /* 0x000ea20000000200 */
[----:B------:R-:W-:Y:S01]  /*14910*/  ISETP.GT.AND P1, PT, R201, R176, PT ;  /* 0x000000b0c900720c */ /* 0x000fe20003f24270 */
[C---:B------:R-:W-:Y:S04]  /*14920*/  HMMA.16816.F32 R24, R180.reuse, R184, R24 ;  /* 0x000000b8b418723c */ /* 0x040fe80000001818 */
[----:B------:R-:W-:Y:S01]  /*14930*/  ISETP.GT.AND P6, PT, R194, R0, PT ;  /* 0x00000000c200720c */ /* 0x000fe20003fc4270 */
[C---:B------:R-:W-:Y:S01]  /*14940*/  VIADD R184, R176.reuse, 0x11 ;  /* 0x00000011b0b87836 */ /* 0x040fe20000000000 */
[-C--:B------:R-:W-:Y:S01]  /*14950*/  ISETP.GT.AND P2, PT, R199, R203.reuse, PT ;  /* 0x000000cbc700720c */ /* 0x080fe20003f44270 */
[----:B------:R-:W-:Y:S01]  /*14960*/  VIADD R185, R176, 0x8 ;  /* 0x00000008b0b97836 */ /* 0x000fe20000000000 */
[----:B------:R-:W-:Y:S01]  /*14970*/  ISETP.GT.AND P0, PT, R201, R203, PT ;  /* 0x000000cbc900720c */ /* 0x000fe20003f04270 */
[-C--:B------:R-:W-:Y:S03]  /*14980*/  HMMA.16816.F32 R28, R180, R186.reuse, R28 ;  /* 0x000000bab41c723c */ /* 0x080fe6000000181c */
[----:B------:R-:W-:Y:S02]  /*14990*/  FSEL R245, R8, -INF , !P3 ;  /* 0xff80000008f57808 */ /* 0x000fe40005800000 */
[-C--:B------:R-:W-:Y:S02]  /*149a0*/  ISETP.GT.AND P3, PT, R199, R185.reuse, PT ;  /* 0x000000b9c700720c */ /* 0x080fe40003f64270 */
[----:B------:R-:W-:Y:S01]  /*149b0*/  FSEL R244, R9, -INF , !P2 ;  /* 0xff80000009f47808 */ /* 0x000fe20005000000 */
[C---:B------:R-:W-:Y:S04]  /*149c0*/  HMMA.16816.F32 R32, R172.reuse, R186, R32 ;  /* 0x000000baac20723c */ /* 0x040fe80000001820 */
[----:B------:R-:W-:Y:S01]  /*149d0*/  FSEL R241, R12, -INF , !P3 ;  /* 0xff8000000cf17808 */ /* 0x000fe20005800000 */
[----:B------:R-:W-:Y:S01]  /*149e0*/  VIADD R12, R176, 0x59 ;  /* 0x00000059b00c7836 */ /* 0x000fe20000000000 */
[----:B------:R-:W-:Y:S02]  /*149f0*/  FSEL R243, R10, -INF , !P1 ;  /* 0xff8000000af37808 */ /* 0x000fe40004800000 */
[-C--:B------:R-:W-:Y:S01]  /*14a00*/  ISETP.GT.AND P1, PT, R201, R185.reuse, PT ;  /* 0x000000b9c900720c */ /* 0x080fe20003f24270 */
[-C--:B-1----:R-:W-:Y:S03]  /*14a10*/  HMMA.16816.F32 R36, R172, R168.reuse, R36 ;  /* 0x000000a8ac24723c */ /* 0x082fe60000001824 */
[----:B------:R-:W-:Y:S02]  /*14a20*/  FSEL R242, R11, -INF , !P0 ;  /* 0xff8000000bf27808 */ /* 0x000fe40004000000 */
[----:B------:R-:W-:Y:S01]  /*14a30*/  FSEL R239, R14, -INF , !P1 ;  /* 0xff8000000eef7808 */ /* 0x000fe20004800000 */
[----:B------:R-:W1:Y:S01]  /*14a40*/  LDSM.16.M88.4 R8, [R191+0x3000] ;  /* 0x00300000bf08783b */ /* 0x000e620000000200 */
[-C--:B------:R-:W-:Y:S01]  /*14a50*/  ISETP.GT.AND P1, PT, R200, R185.reuse, PT ;  /* 0x000000b9c800720c */ /* 0x080fe20003f24270 */
[C---:B------:R-:W-:Y:S04]  /*14a60*/  HMMA.16816.F32 R40, R180.reuse, R168, R40 ;  /* 0x000000a8b428723c */ /* 0x040fe80000001828 */
[-C--:B------:R-:W-:Y:S01]  /*14a70*/  ISETP.GT.AND P0, PT, R201, R202.reuse, PT ;  /* 0x000000cac900720c */ /* 0x080fe20003f04270 */
[----:B------:R-:W-:Y:S01]  /*14a80*/  VIADD R169, R176, 0x20 ;  /* 0x00000020b0a97836 */ /* 0x000fe20000000000 */
[----:B------:R-:W-:Y:S01]  /*14a90*/  FSEL R235, R18, -INF , !P1 ;  /* 0xff80000012eb7808 */ /* 0x000fe20004800000 */
[----:B------:R-:W-:Y:S01]  /*14aa0*/  VIADD R168, R176, 0x21 ;  /* 0x00000021b0a87836 */ /* 0x000fe20000000000 */
[----:B------:R-:W-:Y:S01]  /*14ab0*/  ISETP.GT.AND P3, PT, R194, R185, PT ;  /* 0x000000b9c200720c */ /* 0x000fe20003f64270 */
[-C--:B------:R-:W-:Y:S03]  /*14ac0*/  HMMA.16816.F32 R44, R180, R170.reuse, R44 ;  /* 0x000000aab42c723c */ /* 0x080fe6000000182c */
[-C--:B------:R-:W-:Y:S01]  /*14ad0*/  ISETP.GT.AND P1, PT, R200, R179.reuse, PT ;  /* 0x000000b3c800720c */ /* 0x080fe20003f24270 */
[C---:B------:R-:W-:Y:S01]  /*14ae0*/  VIADD R14, R176.reuse, 0x51 ;  /* 0x00000051b00e7836 */ /* 0x040fe20000000000 */
[----:B------:R-:W-:Y:S01]  /*14af0*/  FSEL R238, R15, -INF , !P0 ;  /* 0xff8000000fee7808 */ /* 0x000fe20004000000 */
[----:B------:R-:W-:Y:S01]  /*14b00*/  VIADD R15, R176, 0x50 ;  /* 0x00000050b00f7836 */ /* 0x000fe20000000000 */
[----:B------:R-:W-:Y:S01]  /*14b10*/  ISETP.GT.AND P0, PT, R200, R202, PT ;  /* 0x000000cac800720c */ /* 0x000fe20003f04270 */
[C---:B------:R-:W-:Y:S04]  /*14b20*/  HMMA.16816.F32 R48, R172.reuse, R170, R48 ;  /* 0x000000aaac30723c */ /* 0x040fe80000001830 */
[----:B------:R-:W-:Y:S01]  /*14b30*/  FSEL R237, R16, -INF , !P3 ;  /* 0xff80000010ed7808 */ /* 0x000fe20005800000 */
[----:B------:R-:W-:Y:S01]  /*14b40*/  VIADD R16, R176, 0x49 ;  /* 0x00000049b0107836 */ /* 0x000fe20000000000 */
[----:B------:R-:W-:Y:S02]  /*14b50*/  FSEL R231, R22, -INF , !P1 ;  /* 0xff80000016e77808 */ /* 0x000fe40004800000 */
[-C--:B------:R-:W-:Y:S01]  /*14b60*/  ISETP.GT.AND P3, PT, R194, R179.reuse, PT ;  /* 0x000000b3c200720c */ /* 0x080fe20003f64270 */
[-C--:B--2---:R-:W-:Y:S03]  /*14b70*/  HMMA.16816.F32 R52, R172, R4.reuse, R52 ;  /* 0x00000004ac34723c */ /* 0x084fe60000001834 */
[-C--:B------:R-:W-:Y:S02]  /*14b80*/  ISETP.GT.AND P1, PT, R201, R179.reuse, PT ;  /* 0x000000b3c900720c */ /* 0x080fe40003f24270 */
[----:B------:R-:W-:Y:S01]  /*14b90*/  FSEL R234, R19, -INF , !P0 ;  /* 0xff80000013ea7808 */ /* 0x000fe20004000000 */
[----:B------:R-:W-:Y:S01]  /*14ba0*/  VIADD R19, R176, 0x41 ;  /* 0x00000041b0137836 */ /* 0x000fe20000000000 */
[----:B------:R-:W-:Y:S01]  /*14bb0*/  ISETP.GT.AND P0, PT, R200, R184, PT ;  /* 0x000000b8c800720c */ /* 0x000fe20003f04270 */
[C---:B------:R-:W-:Y:S04]  /*14bc0*/  HMMA.16816.F32 R56, R180.reuse, R4, R56 ;  /* 0x00000004b438723c */ /* 0x040fe80000001838 */
[----:B------:R-:W-:Y:S01]  /*14bd0*/  FSEL R233, R20, -INF , !P3 ;  /* 0xff80000014e97808 */ /* 0x000fe20005800000 */
[----:B------:R-:W-:Y:S01]  /*14be0*/  VIADD R20, R176, 0x40 ;  /* 0x00000040b0147836 */ /* 0x000fe20000000000 */
[----:B------:R-:W-:Y:S02]  /*14bf0*/  FSEL R227, R26, -INF , !P1 ;  /* 0xff8000001ae37808 */ /* 0x000fe40004800000 */
[C---:B------:R-:W-:Y:S01]  /*14c00*/  ISETP.GT.AND P2, PT, R199.reuse, R202, PT ;  /* 0x000000cac700720c */ /* 0x040fe20003f44270 */
[-C--:B------:R-:W-:Y:S03]  /*14c10*/  HMMA.16816.F32 R60, R180, R6.reuse, R60 ;  /* 0x00000006b43c723c */ /* 0x080fe6000000183c */
[----:B------:R-:W-:Y:S02]  /*14c20*/  ISETP.GT.AND P3, PT, R199, R179, PT ;  /* 0x000000b3c700720c */ /* 0x000fe40003f64270 */
[----:B------:R-:W-:Y:S02]  /*14c30*/  ISETP.GT.AND P1, PT, R201, R178, PT ;  /* 0x000000b2c900720c */ /* 0x000fe40003f24270 */
[----:B------:R-:W-:Y:S01]  /*14c40*/  FSEL R230, R23, -INF , !P0 ;  /* 0xff80000017e67808 */ /* 0x000fe20004000000 */
[C---:B------:R-:W-:Y:S01]  /*14c50*/  HMMA.16816.F32 R64, R172.reuse, R6, R64 ;  /* 0x00000006ac40723c */ /* 0x040fe20000001840 */
[----:B------:R-:W2:Y:S03]  /*14c60*/  LDSM.16.M88.4 R4, [R191+0x3400] ;  /* 0x00340000bf04783b */ /* 0x000ea60000000200 */
[----:B------:R-:W-:Y:S01]  /*14c70*/  FSEL R240, R13, -INF , !P2 ;  /* 0xff8000000df07808 */ /* 0x000fe20005000000 */
[C---:B------:R-:W-:Y:S01]  /*14c80*/  VIADD R13, R176.reuse, 0x58 ;  /* 0x00000058b00d7836 */ /* 0x040fe20000000000 */
[----:B------:R-:W-:Y:S01]  /*14c90*/  ISETP.GT.AND P0, PT, R201, R184, PT ;  /* 0x000000b8c900720c */ /* 0x000fe20003f04270 */
[----:B------:R-:W-:Y:S01]  /*14ca0*/  VIADD R23, R176, 0x39 ;  /* 0x00000039b0177836 */ /* 0x000fe20000000000 */
[----:B------:R-:W-:Y:S01]  /*14cb0*/  FSEL R229, R24, -INF , !P3 ;  /* 0xff80000018e57808 */ /* 0x000fe20005800000 */
[-C--:B-1----:R-:W-:Y:S03]  /*14cc0*/  HMMA.16816.F32 R68, R172, R8.reuse, R68 ;  /* 0x00000008ac44723c */ /* 0x082fe60000001844 */
[----:B------:R-:W-:Y:S01]  /*14cd0*/  FSEL R223, R30, -INF , !P1 ;  /* 0xff8000001edf7808 */ /* 0x000fe20004800000 */
[----:B------:R-:W-:Y:S01]  /*14ce0*/  VIADD R24, R176, 0x38 ;  /* 0x00000038b0187836 */ /* 0x000fe20000000000 */
[----:B------:R-:W-:Y:S02]  /*14cf0*/  ISETP.GT.AND P2, PT, R194, R202, PT ;  /* 0x000000cac200720c */ /* 0x000fe40003f44270 */
[-C--:B------:R-:W-:Y:S01]  /*14d00*/  ISETP.GT.AND P3, PT, R199, R178.reuse, PT ;  /* 0x000000b2c700720c */ /* 0x080fe20003f64270 */
[C---:B------:R-:W-:Y:S04]  /*14d10*/  HMMA.16816.F32 R72, R180.reuse, R8, R72 ;  /* 0x00000008b448723c */ /* 0x040fe80000001848 */
[----:B------:R-:W-:Y:S02]  /*14d20*/  ISETP.GT.AND P1, PT, R200, R178, PT ;  /* 0x000000b2c800720c */ /* 0x000fe40003f24270 */
[----:B------:R-:W-:Y:S02]  /*14d30*/  FSEL R226, R27, -INF , !P0 ;  /* 0xff8000001be27808 */ /* 0x000fe40004000000 */
[----:B------:R-:W-:Y:S01]  /*14d40*/  FSEL R236, R17, -INF , !P2 ;  /* 0xff80000011ec7808 */ /* 0x000fe20005000000 */
[-C--:B------:R-:W-:Y:S03]  /*14d50*/  HMMA.16816.F32 R76, R180, R10.reuse, R76 ;  /* 0x0000000ab44c723c */ /* 0x080fe6000000184c */
[----:B------:R-:W-:Y:S01]  /*14d60*/  ISETP.GT.AND P0, PT, R201, R177, PT ;  /* 0x000000b1c900720c */ /* 0x000fe20003f04270 */
[----:B------:R-:W-:Y:S01]  /*14d70*/  VIADD R17, R176, 0x48 ;  /* 0x00000048b0117836 */ /* 0x000fe20000000000 */
[----:B------:R-:W-:Y:S02]  /*14d80*/  FSEL R225, R28, -INF , !P3 ;  /* 0xff8000001ce17808 */ /* 0x000fe40005800000 */
[----:B------:R-:W-:Y:S01]  /*14d90*/  FSEL R218, R34, -INF , !P1 ;  /* 0xff80000022da7808 */ /* 0x000fe20004800000 */
[C---:B------:R-:W-:Y:S01]  /*14da0*/  HMMA.16816.F32 R80, R172.reuse, R10, R80 ;  /* 0x0000000aac50723c */ /* 0x040fe20000001850 */
[----:B------:R-:W1:Y:S03]  /*14db0*/  LDSM.16.M88.4 R8, [R191+0x3800] ;  /* 0x00380000bf08783b */ /* 0x000e660000000200 */
[C---:B------:R-:W-:Y:S02]  /*14dc0*/  ISETP.GT.AND P2, PT, R194.reuse, R184, PT ;  /* 0x000000b8c200720c */ /* 0x040fe40003f44270 */
[----:B------:R-:W-:Y:S02]  /*14dd0*/  ISETP.GT.AND P3, PT, R194, R178, PT ;  /* 0x000000b2c200720c */ /* 0x000fe40003f64270 */
[----:B------:R-:W-:Y:S01]  /*14de0*/  ISETP.GT.AND P1, PT, R200, R169, PT ;  /* 0x000000a9c800720c */ /* 0x000fe20003f24270 */
[-C--:B--2---:R-:W-:Y:S03]  /*14df0*/  HMMA.16816.F32 R84, R172, R4.reuse, R84 ;  /* 0x00000004ac54723c */ /* 0x084fe60000001854 */
[----:B------:R-:W-:Y:S01]  /*14e00*/  FSEL R222, R31, -INF , !P0 ;  /* 0xff8000001fde7808 */ /* 0x000fe20004000000 */
[----:B------:R-:W-:Y:S01]  /*14e10*/  VIADD R31, R176, 0x29 ;  /* 0x00000029b01f7836 */ /* 0x000fe20000000000 */
[----:B------:R-:W-:Y:S02]  /*14e20*/  FSEL R232, R21, -INF , !P2 ;  /* 0xff80000015e87808 */ /* 0x000fe40005000000 */
[----:B------:R-:W-:Y:S01]  /*14e30*/  ISETP.GT.AND P0, PT, R200, R177, PT ;  /* 0x000000b1c800720c */ /* 0x000fe20003f04270 */
[C---:B------:R-:W-:Y:S04]  /*14e40*/  HMMA.16816.F32 R88, R180.reuse, R4, R88 ;  /* 0x00000004b458723c */ /* 0x040fe80000001858 */
[----:B------:R-:W-:Y:S01]  /*14e50*/  FSEL R220, R32, -INF , !P3 ;  /* 0xff80000020dc7808 */ /* 0x000fe20005800000 */
[----:B------:R-:W-:Y:S01]  /*14e60*/  VIADD R32, R176, 0x28 ;  /* 0x00000028b0207836 */ /* 0x000fe20000000000 */
[----:B------:R-:W-:Y:S02]  /*14e70*/  FSEL R214, R38, -INF , !P1 ;  /* 0xff80000026d67808 */ /* 0x000fe40004800000 */
[----:B------:R-:W-:Y:S01]  /*14e80*/  ISETP.GT.AND P2, PT, R199, R184, PT ;  /* 0x000000b8c700720c */ /* 0x000fe20003f44270 */
[-C--:B------:R-:W-:Y:S03]  /*14e90*/  HMMA.16816.F32 R92, R180, R6.reuse, R92 ;  /* 0x00000006b45c723c */ /* 0x080fe6000000185c */
[----:B------:R-:W-:Y:S02]  /*14ea0*/  ISETP.GT.AND P1, PT, R201, R169, PT ;  /* 0x000000a9c900720c */ /* 0x000fe40003f24270 */
[----:B------:R-:W-:Y:S02]  /*14eb0*/  FSEL R217, R35, -INF , !P0 ;  /* 0xff80000023d97808 */ /* 0x000fe40004000000 */
[----:B------:R-:W-:Y:S01]  /*14ec0*/  FSEL R228, R25, -INF , !P2 ;  /* 0xff80000019e47808 */ /* 0x000fe20005000000 */
[C---:B------:R-:W-:Y:S01]  /*14ed0*/  HMMA.16816.F32 R96, R172.reuse, R6, R96 ;  /* 0x00000006ac60723c */ /* 0x040fe20000001860 */
[----:B------:R-:W2:Y:S01]  /*14ee0*/  LDSM.16.M88.4 R4, [R191+0x3c00] ;  /* 0x003c0000bf04783b */ /* 0x000ea20000000200 */
[----:B------:R-:W-:Y:S04]  /*14ef0*/  DEPBAR.LE SB0, 0x0 ;  /* 0x000080000000791a */ /* 0x000fe80000000000 */
[----:B------:R-:W-:Y:S01]  /*14f00*/  BAR.SYNC.DEFER_BLOCKING 0x0 ;  /* 0x0000000000007b1d */ /* 0x000fe20000010000 */
[----:B------:R-:W-:Y:S01]  /*14f10*/  ISETP.GT.AND P0, PT, R200, R168, PT ;  /* 0x000000a8c800720c */ /* 0x000fe20003f04270 */
[-C--:B-1----:R-:W-:Y:S05]  /*14f20*/  HMMA.16816.F32 R100, R172, R8.reuse, R100 ;  /* 0x00000008ac64723c */ /* 0x082fea0000001864 */
[----:B------:R-:W-:Y:S01]  /*14f30*/  FSEL R210, R42, -INF , !P1 ;  /* 0xff8000002ad27808 */ /* 0x000fe20004800000 */
[C---:B------:R-:W-:Y:S01]  /*14f40*/  VIADD R25, R176.reuse, 0x31 ;  /* 0x00000031b0197836 */ /* 0x040fe20000000000 */
[----:B------:R-:W-:Y:S01]  /*14f50*/  ISETP.GT.AND P2, PT, R199, R177, PT ;  /* 0x000000b1c700720c */ /* 0x000fe20003f44270 */
[C---:B------:R-:W-:Y:S04]  /*14f60*/  HMMA.16816.F32 R104, R180.reuse, R8, R104 ;  /* 0x00000008b468723c */ /* 0x040fe80000001868 */
[----:B------:R-:W-:Y:S01]  /*14f70*/  ISETP.GT.AND P1, PT, R201, R32, PT ;  /* 0x00000020c900720c */ /* 0x000fe20003f24270 */
[C---:B------:R-:W-:Y:S01]  /*14f80*/  VIADD R9, R176.reuse, 0x61 ;  /* 0x00000061b0097836 */ /* 0x040fe20000000000 */
[----:B------:R-:W-:Y:S01]  /*14f90*/  FSEL R213, R39, -INF , !P0 ;  /* 0xff80000027d57808 */ /* 0x000fe20004000000 */
[C---:B------:R-:W-:Y:S01]  /*14fa0*/  VIADD R8, R176.reuse, 0x71 ;  /* 0x00000071b0087836 */ /* 0x040fe20000000000 */
[----:B------:R-:W-:Y:S01]  /*14fb0*/  FSEL R224, R29, -INF , !P2 ;  /* 0xff8000001de07808 */ /* 0x000fe20005000000 */
[-C--:B------:R-:W-:Y:S03]  /*14fc0*/  HMMA.16816.F32 R108, R180, R10.reuse, R108 ;  /* 0x0000000ab46c723c */ /* 0x080fe6000000186c */
[----:B------:R-:W-:Y:S01]  /*14fd0*/  ISETP.GT.AND P0, PT, R201, R168, PT ;  /* 0x000000a8c900720c */ /* 0x000fe20003f04270 */
        /* <DEDUP_REMOVED lines=8> */
[-C--:B--2---:R-:W-:Y:S03]  /*15060*/  HMMA.16816.F32 R116, R172, R4.reuse, R116 ;  /* 0x00000004ac74723c */ /* 0x084fe60000001874 */
[----:B------:R-:W-:Y:S02]  /*15070*/  ISETP.GT.AND P2, PT, R194, R177, PT ;  /* 0x000000b1c200720c */ /* 0x000fe40003f44270 */
[----:B------:R-:W-:Y:S02]  /*15080*/  FSEL R39, R54, -INF , !P1 ;  /* 0xff80000036277808 */ /* 0x000fe40004800000 */
[----:B------:R-:W-:Y:S01]  /*15090*/  ISETP.GT.AND P1, PT, R201, R29, PT ;  /* 0x0000001dc900720c */ /* 0x000fe20003f24270 */
[C---:B------:R-:W-:Y:S04]  /*150a0*/  HMMA.16816.F32 R120, R180.reuse, R4, R120 ;  /* 0x00000004b478723c */ /* 0x040fe80000001878 */
[----:B------:R-:W-:Y:S01]  /*150b0*/  FSEL R219, R33, -INF , !P2 ;  /* 0xff80000021db7808 */ /* 0x000fe20005000000 */
[----:B------:R-:W-:Y:S01]  /*150c0*/  VIADD R4, R176, 0x69 ;  /* 0x00000069b0047836 */ /* 0x000fe20000000000 */
[----:B------:R-:W-:Y:S01]  /*150d0*/  ISETP.GT.AND P2, PT, R194, R168, PT ;  /* 0x000000a8c200720c */ /* 0x000fe20003f44270 */
[----:B------:R-:W-:Y:S01]  /*150e0*/  VIADD R5, R176, 0x68 ;  /* 0x00000068b0057836 */ /* 0x000fe20000000000 */
[----:B------:R-:W-:Y:S01]  /*150f0*/  FSEL R58, R58, -INF , !P1 ;  /* 0xff8000003a3a7808 */ /* 0x000fe20004800000 */
[-C--:B------:R-:W-:Y:S03]  /*15100*/  HMMA.16816.F32 R124, R180, R6.reuse, R124 ;  /* 0x00000006b47c723c */ /* 0x080fe6000000187c */
[----:B------:R-:W-:Y:S02]  /*15110*/  ISETP.GT.AND P1, PT, R201, R24, PT ;  /* 0x00000018c900720c */ /* 0x000fe40003f24270 */
[----:B------:R-:W-:Y:S02]  /*15120*/  FSEL R215, R37, -INF , !P2 ;  /* 0xff80000025d77808 */ /* 0x000fe40005000000 */
[-C--:B------:R-:W-:Y:S01]  /*15130*/  ISETP.GT.AND P3, PT, R194, R169.reuse, PT ;  /* 0x000000a9c200720c */ /* 0x080fe20003f64270 */
[----:B------:R-:W-:Y:S04]  /*15140*/  HMMA.16816.F32 R128, R172, R6, R128 ;  /* 0x00000006ac80723c */ /* 0x000fe80000001880 */
[----:B------:R-:W-:Y:S02]  /*15150*/  ISETP.GT.AND P2, PT, R199, R168, PT ;  /* 0x000000a8c700720c */ /* 0x000fe40003f44270 */
[----:B------:R-:W-:Y:S02]  /*15160*/  FSEL R62, R62, -INF , !P1 ;  /* 0xff8000003e3e7808 */ /* 0x000fe40004800000 */
[----:B------:R-:W-:Y:S02]  /*15170*/  ISETP.GT.AND P1, PT, R200, R24, PT ;  /* 0x00000018c800720c */ /* 0x000fe40003f24270 */
        /* <DEDUP_REMOVED lines=9> */
[-C--:B------:R-:W-:Y:S02]  /*15210*/  ISETP.GT.AND P2, PT, R194, R31.reuse, PT ;  /* 0x0000001fc200720c */ /* 0x080fe40003f44270 */
[----:B------:R-:W-:Y:S02]  /*15220*/  FSEL R70, R70, -INF , !P1 ;  /* 0xff80000046467808 */ /* 0x000fe40004800000 */
[----:B------:R-:W-:Y:S02]  /*15230*/  ISETP.GT.AND P1, PT, R201, R20, PT ;  /* 0x00000014c900720c */ /* 0x000fe40003f24270 */
[----:B------:R-:W-:Y:S02]  /*15240*/  FSEL R208, R44, -INF , !P3 ;  /* 0xff8000002cd07808 */ /* 0x000fe40005800000 */
[----:B------:R-:W-:Y:S02]  /*15250*/  FSEL R186, R49, -INF , !P2 ;  /* 0xff80000031ba7808 */ /* 0x000fe40005000000 */
[C---:B------:R-:W-:Y:S02]  /*15260*/  ISETP.GT.AND P0, PT, R201.reuse, R31, PT ;  /* 0x0000001fc900720c */ /* 0x040fe40003f04270 */
[C---:B------:R-:W-:Y:S02]  /*15270*/  ISETP.GT.AND P3, PT, R194.reuse, R32, PT ;  /* 0x00000020c200720c */ /* 0x040fe40003f64270 */
[----:B------:R-:W-:Y:S02]  /*15280*/  ISETP.GT.AND P2, PT, R194, R25, PT ;  /* 0x00000019c200720c */ /* 0x000fe40003f44270 */
[----:B------:R-:W-:Y:S02]  /*15290*/  FSEL R74, R74, -INF , !P1 ;  /* 0xff8000004a4a7808 */ /* 0x000fe40004800000 */
[----:B------:R-:W-:Y:S02]  /*152a0*/  ISETP.GT.AND P1, PT, R201, R17, PT ;  /* 0x00000011c900720c */ /* 0x000fe40003f24270 */
[----:B------:R-:W-:Y:S02]  /*152b0*/  FSEL R205, R47, -INF , !P0 ;  /* 0xff8000002fcd7808 */ /* 0x000fe40004000000 */
[----:B------:R-:W-:Y:S02]  /*152c0*/  FSEL R187, R48, -INF , !P3 ;  /* 0xff80000030bb7808 */ /* 0x000fe40005800000 */
[----:B------:R-:W-:Y:S02]  /*152d0*/  FSEL R40, R53, -INF , !P2 ;  /* 0xff80000035287808 */ /* 0x000fe40005000000 */
[----:B------:R-:W-:Y:S02]  /*152e0*/  ISETP.GT.AND P0, PT, R200, R31, PT ;  /* 0x0000001fc800720c */ /* 0x000fe40003f04270 */
[----:B------:R-:W-:Y:S02]  /*152f0*/  ISETP.GT.AND P3, PT, R194, R29, PT ;  /* 0x0000001dc200720c */ /* 0x000fe40003f64270 */
[----:B------:R-:W-:Y:S02]  /*15300*/  ISETP.GT.AND P2, PT, R199, R25, PT ;  /* 0x00000019c700720c */ /* 0x000fe40003f44270 */
[----:B------:R-:W-:Y:S02]  /*15310*/  FSEL R78, R78, -INF , !P1 ;  /* 0xff8000004e4e7808 */ /* 0x000fe40004800000 */
[----:B------:R-:W-:Y:S02]  /*15320*/  ISETP.GT.AND P1, PT, R200, R17, PT ;  /* 0x00000011c800720c */ /* 0x000fe40003f24270 */
[----:B------:R-:W-:Y:S02]  /*15330*/  FSEL R42, R51, -INF , !P0 ;  /* 0xff800000332a7808 */ /* 0x000fe40004000000 */
[----:B------:R-:W-:Y:S02]  /*15340*/  FSEL R41, R52, -INF , !P3 ;  /* 0xff80000034297808 */ /* 0x000fe40005800000 */
[----:B------:R-:W-:Y:S02]  /*15350*/  FSEL R33, R57, -INF , !P2 ;  /* 0xff80000039217808 */ /* 0x000fe40005000000 */
[----:B------:R-:W-:Y:S02]  /*15360*/  ISETP.GT.AND P0, PT, R200, R25, PT ;  /* 0x00000019c800720c */ /* 0x000fe40003f04270 */
        /* <DEDUP_REMOVED lines=8> */
[-C--:B------:R-:W-:Y:S02]  /*153f0*/  ISETP.GT.AND P3, PT, R199, R24.reuse, PT ;  /* 0x00000018c700720c */ /* 0x080fe40003f64270 */
[----:B------:R-:W-:Y:S02]  /*15400*/  ISETP.GT.AND P2, PT, R194, R23, PT ;  /* 0x00000017c200720c */ /* 0x000fe40003f44270 */
[----:B------:R-:W-:Y:S02]  /*15410*/  FSEL R86, R86, -INF , !P1 ;  /* 0xff80000056567808 */ /* 0x000fe40004800000 */
[----:B------:R-:W-:Y:S02]  /*15420*/  ISETP.GT.AND P1, PT, R201, R15, PT ;  /* 0x0000000fc900720c */ /* 0x000fe40003f24270 */
[----:B------:R-:W-:Y:S02]  /*15430*/  FSEL R59, R59, -INF , !P0 ;  /* 0xff8000003b3b7808 */ /* 0x000fe40004000000 */
        /* <DEDUP_REMOVED lines=44> */
[-C--:B------:R-:W-:Y:S02]  /*15700*/  ISETP.GT.AND P2, PT, R199, R14.reuse, PT ;  /* 0x0000000ec700720c */ /* 0x080fe40003f44270 */
        /* <DEDUP_REMOVED lines=23> */
[-C--:B------:R-:W-:Y:S02]  /*15880*/  ISETP.GT.AND P2, PT, R194, R9.reuse, PT ;  /* 0x00000009c200720c */ /* 0x080fe40003f44270 */
        /* <DEDUP_REMOVED lines=9> */
[----:B------:R-:W-:Y:S02]  /*15920*/  ISETP.GE.AND P1, PT, R203, R197, PT ;  /* 0x000000c5cb00720c */ /* 0x000fe40003f26270 */
[----:B------:R-:W-:Y:S02]  /*15930*/  FSEL R99, R99, -INF , !P0 ;  /* 0xff80000063637808 */ /* 0x000fe40004000000 */
[----:B------:R-:W-:Y:S02]  /*15940*/  FSEL R100, R100, -INF , !P3 ;  /* 0xff80000064647808 */ /* 0x000fe40005800000 */
[----:B------:R-:W-:Y:S02]  /*15950*/  FSEL R105, R105, -INF , !P2 ;  /* 0xff80000069697808 */ /* 0x000fe40005000000 */
[----:B------:R-:W-:Y:S01]  /*15960*/  ISETP.GT.AND P0, PT, R200, R9, PT ;  /* 0x00000009c800720c */ /* 0x000fe20003f04270 */
[----:B------:R-:W2:Y:S01]  /*15970*/  LDL R11, [R1+0x78] ;  /* 0x00007800010b7983 */ /* 0x000ea20000100800 */
[C---:B------:R-:W-:Y:S02]  /*15980*/  ISETP.GT.AND P3, PT, R199.reuse, R10, PT ;  /* 0x0000000ac700720c */ /* 0x040fe40003f64270 */
[-C--:B------:R-:W-:Y:S02]  /*15990*/  ISETP.GT.AND P2, PT, R199, R4.reuse, PT ;  /* 0x00000004c700720c */ /* 0x080fe40003f44270 */
[----:B------:R-:W-:Y:S02]  /*159a0*/  FSEL R36, R244, -INF , !P1 ;  /* 0xff800000f4247808 */ /* 0x000fe40004800000 */
[----:B------:R-:W-:Y:S02]  /*159b0*/  ISETP.GE.AND P1, PT, R202, R197, PT ;  /* 0x000000c5ca00720c */ /* 0x000fe40003f26270 */
[----:B------:R-:W-:Y:S02]  /*159c0*/  FSEL R103, R103, -INF , !P0 ;  /* 0xff80000067677808 */ /* 0x000fe40004000000 */
[----:B------:R-:W-:Y:S02]  /*159d0*/  FSEL R104, R104, -INF , !P3 ;  /* 0xff80000068687808 */ /* 0x000fe40005800000 */
[----:B------:R-:W-:Y:S02]  /*159e0*/  FSEL R109, R109, -INF , !P2 ;  /* 0xff8000006d6d7808 */ /* 0x000fe40005000000 */
[----:B------:R-:W-:Y:S02]  /*159f0*/  ISETP.GT.AND P0, PT, R201, R9, PT ;  /* 0x00000009c900720c */ /* 0x000fe40003f04270 */
[----:B------:R-:W-:Y:S02]  /*15a00*/  ISETP.GT.AND P3, PT, R199, R5, PT ;  /* 0x00000005c700720c */ /* 0x000fe40003f64270 */
[-C--:B------:R-:W-:Y:S02]  /*15a10*/  ISETP.GT.AND P2, PT, R194, R4.reuse, PT ;  /* 0x00000004c200720c */ /* 0x080fe40003f44270 */
[----:B------:R-:W-:Y:S02]  /*15a20*/  FSEL R47, R240, -INF , !P1 ;  /* 0xff800000f02f7808 */ /* 0x000fe40004800000 */
[----:B------:R-:W-:Y:S02]  /*15a30*/  ISETP.GE.AND P1, PT, R179, R195, PT ;  /* 0x000000c3b300720c */ /* 0x000fe40003f26270 */
[----:B------:R-:W-:Y:S02]  /*15a40*/  FSEL R107, R107, -INF , !P0 ;  /* 0xff8000006b6b7808 */ /* 0x000fe40004000000 */
[----:B------:R-:W-:Y:S02]  /*15a50*/  FSEL R108, R108, -INF , !P3 ;  /* 0xff8000006c6c7808 */ /* 0x000fe40005800000 */
[----:B------:R-:W-:Y:S02]  /*15a60*/  FSEL R113, R113, -INF , !P2 ;  /* 0xff80000071717808 */ /* 0x000fe40005000000 */
[----:B------:R-:W-:Y:S02]  /*15a70*/  ISETP.GT.AND P0, PT, R201, R4, PT ;  /* 0x00000004c900720c */ /* 0x000fe40003f04270 */
[C---:B------:R-:W-:Y:S02]  /*15a80*/  ISETP.GT.AND P3, PT, R194.reuse, R5, PT ;  /* 0x00000005c200720c */ /* 0x040fe40003f64270 */
[----:B------:R-:W-:Y:S02]  /*15a90*/  ISETP.GT.AND P2, PT, R194, R8, PT ;  /* 0x00000008c200720c */ /* 0x000fe40003f44270 */
        /* <DEDUP_REMOVED lines=13> */
[C---:B------:R-:W-:Y:S02]  /*15b70*/  ISETP.GT.AND P0, PT, R200.reuse, R8, PT ;  /* 0x00000008c800720c */ /* 0x040fe40003f04270 */
[----:B------:R-:W-:Y:S02]  /*15b80*/  ISETP.GT.AND P3, PT, R199, R3, PT ;  /* 0x00000003c700720c */ /* 0x000fe40003f64270 */
[----:B------:R-:W-:Y:S02]  /*15b90*/  ISETP.GT.AND P2, PT, R200, R2, PT ;  /* 0x00000002c800720c */ /* 0x000fe40003f44270 */
[----:B------:R-:W-:Y:S02]  /*15ba0*/  FSEL R35, R245, -INF , !P4 ;  /* 0xff800000f5237808 */ /* 0x000fe40006000000 */
[----:B------:R-:W-:Y:S02]  /*15bb0*/  FSEL R51, R219, -INF , !P1 ;  /* 0xff800000db337808 */ /* 0x000fe40004800000 */
[----:B------:R-:W-:Y:S02]  /*15bc0*/  ISETP.GE.AND P4, PT, R185, R196, PT ;  /* 0x000000c4b900720c */ /* 0x000fe40003f86270 */
[----:B------:R-:W-:Y:S02]  /*15bd0*/  ISETP.GE.AND P1, PT, R168, R195, PT ;  /* 0x000000c3a800720c */ /* 0x000fe40003f26270 */
[----:B------:R-:W-:Y:S02]  /*15be0*/  FSEL R119, R119, -INF , !P0 ;  /* 0xff80000077777808 */ /* 0x000fe40004000000 */
[----:B------:R-:W-:Y:S02]  /*15bf0*/  FSEL R120, R120, -INF , !P3 ;  /* 0xff80000078787808 */ /* 0x000fe40005800000 */
[----:B------:R-:W-:Y:S02]  /*15c00*/  FSEL R128, R128, -INF , !P5 ;  /* 0xff80000080807808 */ /* 0x000fe40006800000 */
[----:B------:R-:W-:Y:S02]  /*15c10*/  FSEL R130, R130, -INF , !P2 ;  /* 0xff80000082827808 */ /* 0x000fe40005000000 */
[----:B------:R-:W-:Y:S02]  /*15c20*/  ISETP.GT.AND P0, PT, R201, R8, PT ;  /* 0x00000008c900720c */ /* 0x000fe40003f04270 */
[C---:B------:R-:W-:Y:S02]  /*15c30*/  ISETP.GE.AND P3, PT, R176.reuse, R196, PT ;  /* 0x000000c4b000720c */ /* 0x040fe40003f66270 */
[----:B------:R-:W-:Y:S02]  /*15c40*/  ISETP.GE.AND P5, PT, R176, R198, PT ;  /* 0x000000c6b000720c */ /* 0x000fe40003fa6270 */
        /* <DEDUP_REMOVED lines=9> */
[----:B------:R-:W-:Y:S02]  /*15ce0*/  FSEL R44, R243, -INF , !P5 ;  /* 0xff800000f32c7808 */ /* 0x000fe40006800000 */
[-C--:B------:R-:W-:Y:S02]  /*15cf0*/  ISETP.GE.AND P0, PT, R176, R195.reuse, PT ;  /* 0x000000c3b000720c */ /* 0x080fe40003f06270 */
[-C--:B------:R-:W-:Y:S02]  /*15d00*/  ISETP.GE.AND P6, PT, R203, R195.reuse, PT ;  /* 0x000000c3cb00720c */ /* 0x080fe40003fc6270 */
[CC--:B------:R-:W-:Y:S02]  /*15d10*/  ISETP.GE.AND P3, PT, R185.reuse, R198.reuse, PT ;  /* 0x000000c6b900720c */ /* 0x0c0fe40003f66270 */
[-C--:B------:R-:W-:Y:S02]  /*15d20*/  ISETP.GE.AND P2, PT, R185, R195.reuse, PT ;  /* 0x000000c3b900720c */ /* 0x080fe40003f46270 */
[----:B------:R-:W-:Y:S02]  /*15d30*/  ISETP.GE.AND P5, PT, R202, R198, PT ;  /* 0x000000c6ca00720c */ /* 0x000fe40003fa6270 */
        /* <DEDUP_REMOVED lines=9> */
[----:B------:R-:W-:Y:S02]  /*15dd0*/  ISETP.GE.AND P0, PT, R203, R198, PT ;  /* 0x000000c6cb00720c */ /* 0x000fe40003f06270 */
[-C--:B------:R-:W-:Y:S02]  /*15de0*/  ISETP.GE.AND P6, PT, R185, R197.reuse, PT ;  /* 0x000000c5b900720c */ /* 0x080fe40003fc6270 */
[C---:B------:R-:W-:Y:S02]  /*15df0*/  ISETP.GE.AND P3, PT, R179.reuse, R196, PT ;  /* 0x000000c4b300720c */ /* 0x040fe40003f66270 */
[CC--:B------:R-:W-:Y:S02]  /*15e00*/  ISETP.GE.AND P5, PT, R179.reuse, R197.reuse, PT ;  /* 0x000000c5b300720c */ /* 0x0c0fe40003fa6270 */
[-C--:B------:R-:W-:Y:S02]  /*15e10*/  ISETP.GE.AND P2, PT, R179, R198.reuse, PT ;  /* 0x000000c6b300720c */ /* 0x080fe40003f46270 */
[----:B------:R-:W-:Y:S02]  /*15e20*/  FSEL R50, R220, -INF , !P4 ;  /* 0xff800000dc327808 */ /* 0x000fe40006000000 */
[----:B------:R-:W-:Y:S02]  /*15e30*/  FSEL R179, R42, -INF , !P1 ;  /* 0xff8000002ab37808 */ /* 0x000fe40004800000 */
[----:B------:R-:W-:Y:S02]  /*15e40*/  ISETP.GE.AND P4, PT, R169, R198, PT ;  /* 0x000000c6a900720c */ /* 0x000fe40003f86270 */
[----:B------:R-:W-:Y:S02]  /*15e50*/  ISETP.GE.AND P1, PT, R25, R197, PT ;  /* 0x000000c51900720c */ /* 0x000fe40003f26270 */
[----:B------:R-:W-:Y:S02]  /*15e60*/  FSEL R45, R242, -INF , !P0 ;  /* 0xff800000f22d7808 */ /* 0x000fe40004000000 */
[----:B------:R-:W-:Y:S02]  /*15e70*/  FSEL R46, R241, -INF , !P6 ;  /* 0xff800000f12e7808 */ /* 0x000fe40007000000 */
[C---:B------:R-:W-:Y:S02]  /*15e80*/  ISETP.GE.AND P0, PT, R202.reuse, R195, PT ;  /* 0x000000c3ca00720c */ /* 0x040fe40003f06270 */
[----:B------:R-:W-:Y:S02]  /*15e90*/  ISETP.GE.AND P6, PT, R202, R196, PT ;  /* 0x000000c4ca00720c */ /* 0x000fe40003fc6270 */
[----:B------:R-:W-:Y:S02]  /*15ea0*/  FSEL R210, R210, -INF , !P4 ;  /* 0xff800000d2d27808 */ /* 0x000fe40006000000 */
[----:B------:R-:W-:Y:S02]  /*15eb0*/  FSEL R202, R33, -INF , !P1 ;  /* 0xff80000021ca7808 */ /* 0x000fe40004800000 */
[----:B------:R-:W-:Y:S02]  /*15ec0*/  ISETP.GE.AND P4, PT, R31, R198, PT ;  /* 0x000000c61f00720c */ /* 0x000fe40003f86270 */
[-C--:B------:R-:W-:Y:S02]  /*15ed0*/  ISETP.GE.AND P1, PT, R23, R197.reuse, PT ;  /* 0x000000c51700720c */ /* 0x080fe40003f26270 */
[----:B------:R-:W-:Y:S02]  /*15ee0*/  FSEL R205, R205, -INF , !P4 ;  /* 0xff800000cdcd7808 */ /* 0x000fe40006000000 */
[----:B------:R-:W-:Y:S02]  /*15ef0*/  FSEL R61, R61, -INF , !P1 ;  /* 0xff8000003d3d7808 */ /* 0x000fe40004800000 */
[----:B------:R-:W-:Y:S02]  /*15f00*/  ISETP.GE.AND P4, PT, R29, R197, PT ;  /* 0x000000c51d00720c */ /* 0x000fe40003f86270 */
[-C--:B------:R-:W-:Y:S02]  /*15f10*/  ISETP.GE.AND P1, PT, R20, R195.reuse, PT ;  /* 0x000000c31400720c */ /* 0x080fe40003f26270 */
        /* <DEDUP_REMOVED lines=20> */
[-C--:B------:R-:W-:Y:S02]  /*16060*/  ISETP.GE.AND P1, PT, R13, R197.reuse, PT ;  /* 0x000000c50d00720c */ /* 0x080fe40003f26270 */
[----:B------:R-:W-:Y:S02]  /*16070*/  FSEL R56, R231, -INF , !P3 ;  /* 0xff800000e7387808 */ /* 0x000fe40005800000 */
[----:B------:R-:W-:Y:S02]  /*16080*/  FSEL R111, R229, -INF , !P5 ;  /* 0xff800000e56f7808 */ /* 0x000fe40006800000 */
[CC--:B------:R-:W-:Y:S02]  /*16090*/  ISETP.GE.AND P0, PT, R178.reuse, R197.reuse, PT ;  /* 0x000000c5b200720c */ /* 0x0c0fe40003f06270 */
[C---:B------:R-:W-:Y:S02]  /*160a0*/  ISETP.GE.AND P3, PT, R178.reuse, R198, PT ;  /* 0x000000c6b200720c */ /* 0x040fe40003f66270 */
[----:B------:R-:W-:Y:S02]  /*160b0*/  ISETP.GE.AND P5, PT, R178, R196, PT ;  /* 0x000000c4b200720c */ /* 0x000fe40003fa6270 */
[----:B------:R-:W-:Y:S02]  /*160c0*/  FSEL R178, R222, -INF , !P2 ;  /* 0xff800000deb27808 */ /* 0x000fe40005000000 */
[----:B------:R-:W-:Y:S02]  /*160d0*/  FSEL R236, R90, -INF , !P4 ;  /* 0xff8000005aec7808 */ /* 0x000fe40006000000 */
[----:B------:R-:W-:Y:S02]  /*160e0*/  FSEL R222, R92, -INF , !P1 ;  /* 0xff8000005cde7808 */ /* 0x000fe40004800000 */
[C---:B------:R-:W-:Y:S02]  /*160f0*/  ISETP.GE.AND P4, PT, R12.reuse, R198, PT ;  /* 0x000000c60c00720c */ /* 0x040fe40003f86270 */
        /* <DEDUP_REMOVED lines=9> */
[----:B------:R-:W-:Y:S02]  /*16190*/  FSEL R218, R104, -INF , !P4 ;  /* 0xff80000068da7808 */ /* 0x000fe40006000000 */
[----:B------:R-:W-:Y:S02]  /*161a0*/  FSEL R217, R105, -INF , !P1 ;  /* 0xff80000069d97808 */ /* 0x000fe40004800000 */
[----:B------:R-:W-:Y:S01]  /*161b0*/  FSEL R26, R234, -INF , !P6 ;  /* 0xff800000ea1a7808 */ /* 0x000fe20007000000 */
[----:B------:R-:W3:Y:S01]  /*161c0*/  LDL.64 R104, [R1+0x18] ;  /* 0x0000180001687983 */ /* 0x000ee20000100a00 */
[-C--:B------:R-:W-:Y:S02]  /*161d0*/  ISETP.GE.AND P6, PT, R184, R197.reuse, PT ;  /* 0x000000c5b800720c */ /* 0x080fe40003fc6270 */
[-C--:B------:R-:W-:Y:S02]  /*161e0*/  ISETP.GE.AND P0, PT, R168, R197.reuse, PT ;  /* 0x000000c5a800720c */ /* 0x080fe40003f06270 */
[----:B------:R-:W-:Y:S02]  /*161f0*/  FSEL R170, R228, -INF , !P6 ;  /* 0xff800000e4aa7808 */ /* 0x000fe40007000000 */
[----:B------:R-:W-:Y:S02]  /*16200*/  ISETP.GE.AND P6, PT, R177, R197, PT ;  /* 0x000000c5b100720c */ /* 0x000fe40003fc6270 */
[----:B------:R-:W-:Y:S02]  /*16210*/  FSEL R176, R211, -INF , !P0 ;  /* 0xff800000d3b07808 */ /* 0x000fe40004000000 */
[----:B------:R-:W-:Y:S02]  /*16220*/  FSEL R174, R224, -INF , !P6 ;  /* 0xff800000e0ae7808 */ /* 0x000fe40007000000 */
[----:B------:R-:W-:Y:S02]  /*16230*/  ISETP.GE.AND P6, PT, R169, R195, PT ;  /* 0x000000c3a900720c */ /* 0x000fe40003fc6270 */
[----:B------:R-:W-:Y:S02]  /*16240*/  ISETP.GE.AND P0, PT, R31, R197, PT ;  /* 0x000000c51f00720c */ /* 0x000fe40003f06270 */
[----:B------:R-:W-:Y:S02]  /*16250*/  FSEL R184, R216, -INF , !P6 ;  /* 0xff800000d8b87808 */ /* 0x000fe40007000000 */
[C---:B------:R-:W-:Y:S02]  /*16260*/  ISETP.GE.AND P6, PT, R168.reuse, R198, PT ;  /* 0x000000c6a800720c */ /* 0x040fe40003fc6270 */
[-C--:B------:R-:W-:Y:S02]  /*16270*/  ISETP.GE.AND P5, PT, R168, R196.reuse, PT ;  /* 0x000000c4a800720c */ /* 0x080fe40003fa6270 */
[----:B------:R-:W-:Y:S02]  /*16280*/  FSEL R209, R209, -INF , !P6 ;  /* 0xff800000d1d17808 */ /* 0x000fe40007000000 */
[-C--:B------:R-:W-:Y:S02]  /*16290*/  ISETP.GE.AND P6, PT, R31, R195.reuse, PT ;  /* 0x000000c31f00720c */ /* 0x080fe40003fc6270 */
[----:B------:R-:W-:Y:S02]  /*162a0*/  FSEL R207, R207, -INF , !P0 ;  /* 0xff800000cfcf7808 */ /* 0x000fe40004000000 */
[----:B------:R-:W-:Y:S02]  /*162b0*/  FSEL R186, R186, -INF , !P6 ;  /* 0xff800000baba7808 */ /* 0x000fe40007000000 */
[-C--:B------:R-:W-:Y:S02]  /*162c0*/  ISETP.GE.AND P0, PT, R29, R195.reuse, PT ;  /* 0x000000c31d00720c */ /* 0x080fe40003f06270 */
[----:B------:R-:W-:Y:S02]  /*162d0*/  ISETP.GE.AND P6, PT, R25, R195, PT ;  /* 0x000000c31900720c */ /* 0x000fe40003fc6270 */
[----:B------:R-:W-:Y:S02]  /*162e0*/  FSEL R175, R223, -INF , !P3 ;  /* 0xff800000dfaf7808 */ /* 0x000fe40005800000 */
[C---:B------:R-:W-:Y:S02]  /*162f0*/  ISETP.GE.AND P3, PT, R169.reuse, R196, PT ;  /* 0x000000c4a900720c */ /* 0x040fe40003f66270 */
        /* <DEDUP_REMOVED lines=9> */
[----:B------:R-:W-:Y:S02]  /*16390*/  FSEL R214, R214, -INF , !P3 ;  /* 0xff800000d6d67808 */ /* 0x000fe40005800000 */
[-C--:B------:R-:W-:Y:S02]  /*163a0*/  ISETP.GE.AND P5, PT, R29, R198.reuse, PT ;  /* 0x000000c61d00720c */ /* 0x080fe40003fa6270 */
[----:B------:R-:W-:Y:S02]  /*163b0*/  FSEL R211, R59, -INF , !P0 ;  /* 0xff8000003bd37808 */ /* 0x000fe40004000000 */
[----:B------:R-:W-:Y:S02]  /*163c0*/  FSEL R212, R60, -INF , !P6 ;  /* 0xff8000003cd47808 */ /* 0x000fe40007000000 */
[C---:B------:R-:W-:Y:S02]  /*163d0*/  ISETP.GE.AND P3, PT, R32.reuse, R198, PT ;  /* 0x000000c62000720c */ /* 0x040fe40003f66270 */
[-C--:B------:R-:W-:Y:S02]  /*163e0*/  ISETP.GE.AND P2, PT, R32, R196.reuse, PT ;  /* 0x000000c42000720c */ /* 0x080fe40003f46270 */
[CC--:B------:R-:W-:Y:S02]  /*163f0*/  ISETP.GE.AND P0, PT, R23.reuse, R195.reuse, PT ;  /* 0x000000c31700720c */ /* 0x0c0fe40003f06270 */
[-C--:B------:R-:W-:Y:S02]  /*16400*/  ISETP.GE.AND P6, PT, R23, R196.reuse, PT ;  /* 0x000000c41700720c */ /* 0x080fe40003fc6270 */
[----:B------:R-:W-:Y:S02]  /*16410*/  FSEL R203, R58, -INF , !P5 ;  /* 0xff8000003acb7808 */ /* 0x000fe40006800000 */
[----:B------:R-:W-:Y:S02]  /*16420*/  FSEL R206, R206, -INF , !P3 ;  /* 0xff800000cece7808 */ /* 0x000fe40005800000 */
[----:B------:R-:W-:Y:S02]  /*16430*/  FSEL R180, R43, -INF , !P2 ;  /* 0xff8000002bb47808 */ /* 0x000fe40005000000 */
[----:B------:R-:W-:Y:S02]  /*16440*/  FSEL R58, R65, -INF , !P0 ;  /* 0xff800000413a7808 */ /* 0x000fe40004000000 */
[----:B------:R-:W-:Y:S02]  /*16450*/  FSEL R60, R67, -INF , !P6 ;  /* 0xff800000433c7808 */ /* 0x000fe40007000000 */
[-C--:B------:R-:W-:Y:S02]  /*16460*/  ISETP.GE.AND P3, PT, R29, R196.reuse, PT ;  /* 0x000000c41d00720c */ /* 0x080fe40003f66270 */
[----:B------:R-:W-:Y:S02]  /*16470*/  ISETP.GE.AND P2, PT, R25, R196, PT ;  /* 0x000000c41900720c */ /* 0x000fe40003f46270 */
[C---:B------:R-:W-:Y:S02]  /*16480*/  ISETP.GE.AND P0, PT, R19.reuse, R195, PT ;  /* 0x000000c31300720c */ /* 0x040fe40003f06270 */
[----:B------:R-:W-:Y:S02]  /*16490*/  ISETP.GE.AND P6, PT, R19, R197, PT ;  /* 0x000000c51300720c */ /* 0x000fe40003fc6270 */
[----:B------:R-:W-:Y:S02]  /*164a0*/  FSEL R182, R39, -INF , !P3 ;  /* 0xff80000027b67808 */ /* 0x000fe40005800000 */
[----:B------:R-:W-:Y:S02]  /*164b0*/  FSEL R181, R38, -INF , !P2 ;  /* 0xff80000026b57808 */ /* 0x000fe40005000000 */
[----:B------:R-:W-:Y:S02]  /*164c0*/  FSEL R69, R69, -INF , !P0 ;  /* 0xff80000045457808 */ /* 0x000fe40004000000 */
[----:B------:R-:W-:Y:S02]  /*164d0*/  FSEL R230, R73, -INF , !P6 ;  /* 0xff80000049e67808 */ /* 0x000fe40007000000 */
[CC--:B------:R-:W-:Y:S02]  /*164e0*/  ISETP.GE.AND P3, PT, R24.reuse, R198.reuse, PT ;  /* 0x000000c61800720c */ /* 0x0c0fe40003f66270 */
[----:B------:R-:W-:Y:S02]  /*164f0*/  ISETP.GE.AND P2, PT, R24, R195, PT ;  /* 0x000000c31800720c */ /* 0x000fe40003f46270 */
[----:B------:R-:W-:Y:S02]  /*16500*/  ISETP.GE.AND P5, PT, R23, R198, PT ;  /* 0x000000c61700720c */ /* 0x000fe40003fa6270 */
[-C--:B------:R-:W-:Y:S02]  /*16510*/  ISETP.GE.AND P0, PT, R17, R197.reuse, PT ;  /* 0x000000c51100720c */ /* 0x080fe40003f06270 */
[-C--:B------:R-:W-:Y:S02]  /*16520*/  ISETP.GE.AND P6, PT, R16, R197.reuse, PT ;  /* 0x000000c51000720c */ /* 0x080fe40003fc6270 */
[----:B------:R-:W-:Y:S02]  /*16530*/  FSEL R62, R62, -INF , !P3 ;  /* 0xff8000003e3e7808 */ /* 0x000fe40005800000 */
[----:B------:R-:W-:Y:S02]  /*16540*/  FSEL R63, R63, -INF , !P5 ;  /* 0xff8000003f3f7808 */ /* 0x000fe40006800000 */
[----:B------:R-:W-:Y:S02]  /*16550*/  FSEL R59, R64, -INF , !P2 ;  /* 0xff800000403b7808 */ /* 0x000fe40005000000 */
[----:B------:R-:W-:Y:S02]  /*16560*/  FSEL R234, R76, -INF , !P0 ;  /* 0xff8000004cea7808 */ /* 0x000fe40004000000 */
[----:B------:R-:W-:Y:S02]  /*16570*/  FSEL R229, R77, -INF , !P6 ;  /* 0xff8000004de57808 */ /* 0x000fe40007000000 */
[C---:B------:R-:W-:Y:S02]  /*16580*/  ISETP.GE.AND P3, PT, R20.reuse, R196, PT ;  /* 0x000000c41400720c */ /* 0x040fe40003f66270 */
[C---:B------:R-:W-:Y:S02]  /*16590*/  ISETP.GE.AND P5, PT, R20.reuse, R197, PT ;  /* 0x000000c51400720c */ /* 0x040fe40003fa6270 */
[----:B------:R-:W-:Y:S02]  /*165a0*/  ISETP.GE.AND P2, PT, R20, R198, PT ;  /* 0x000000c61400720c */ /* 0x000fe40003f46270 */
[----:B------:R-:W-:Y:S02]  /*165b0*/  ISETP.GE.AND P0, PT, R16, R196, PT ;  /* 0x000000c41000720c */ /* 0x000fe40003f06270 */
[----:B------:R-:W-:Y:S02]  /*165c0*/  ISETP.GE.AND P6, PT, R15, R195, PT ;  /* 0x000000c30f00720c */ /* 0x000fe40003fc6270 */
[----:B------:R-:W-:Y:S02]  /*165d0*/  FSEL R70, R70, -INF , !P3 ;  /* 0xff80000046467808 */ /* 0x000fe40005800000 */
[----:B------:R-:W-:Y:S02]  /*165e0*/  FSEL R231, R72, -INF , !P5 ;  /* 0xff80000048e77808 */ /* 0x000fe40006800000 */
[----:B------:R-:W-:Y:S02]  /*165f0*/  FSEL R233, R74, -INF , !P2 ;  /* 0xff8000004ae97808 */ /* 0x000fe40005000000 */
[----:B------:R-:W-:Y:S02]  /*16600*/  FSEL R83, R83, -INF , !P0 ;  /* 0xff80000053537808 */ /* 0x000fe40004000000 */
[----:B------:R-:W-:Y:S02]  /*16610*/  FSEL R84, R84, -INF , !P6 ;  /* 0xff80000054547808 */ /* 0x000fe40007000000 */
[C---:B------:R-:W-:Y:S02]  /*16620*/  ISETP.GE.AND P3, PT, R17.reuse, R198, PT ;  /* 0x000000c61100720c */ /* 0x040fe40003f66270 */
[----:B------:R-:W-:Y:S02]  /*16630*/  ISETP.GE.AND P5, PT, R17, R196, PT ;  /* 0x000000c41100720c */ /* 0x000fe40003fa6270 */
[-C--:B------:R-:W-:Y:S02]  /*16640*/  ISETP.GE.AND P2, PT, R16, R198.reuse, PT ;  /* 0x000000c61000720c */ /* 0x080fe40003f46270 */
[CC--:B------:R-:W-:Y:S02]  /*16650*/  ISETP.GE.AND P0, PT, R14.reuse, R197.reuse, PT ;  /* 0x000000c50e00720c */ /* 0x0c0fe40003f06270 */
[----:B------:R-:W-:Y:S02]  /*16660*/  ISETP.GE.AND P6, PT, R14, R198, PT ;  /* 0x000000c60e00720c */ /* 0x000fe40003fc6270 */
[----:B------:R-:W-:Y:S01]  /*16670*/  FSEL R238, R78, -INF , !P3 ;  /* 0xff8000004eee7808 */ /* 0x000fe20005800000 */
[----:B------:R-:W-:Y:S01]  /*16680*/  IMAD.SHL.U32 R78, R204, 0x4, RZ ;  /* 0x00000004cc4e7824 */ /* 0x000fe200078e00ff */
[----:B------:R-:W-:Y:S02]  /*16690*/  FSEL R237, R79, -INF , !P2 ;  /* 0xff8000004fed7808 */ /* 0x000fe40005000000 */
[----:B------:R-:W-:Y:S02]  /*166a0*/  FSEL R82, R82, -INF , !P5 ;  /* 0xff80000052527808 */ /* 0x000fe40006800000 */
[----:B------:R-:W-:Y:S02]  /*166b0*/  FSEL R225, R89, -INF , !P0 ;  /* 0xff80000059e17808 */ /* 0x000fe40004000000 */
[----:B------:R-:W-:Y:S02]  /*166c0*/  FSEL R235, R91, -INF , !P6 ;  /* 0xff8000005beb7808 */ /* 0x000fe40007000000 */
[CC--:B------:R-:W-:Y:S02]  /*166d0*/  ISETP.GE.AND P3, PT, R15.reuse, R196.reuse, PT ;  /* 0x000000c40f00720c */ /* 0x0c0fe40003f66270 */
[-C--:B------:R-:W-:Y:S02]  /*166e0*/  ISETP.GE.AND P2, PT, R15, R197.reuse, PT ;  /* 0x000000c50f00720c */ /* 0x080fe40003f46270 */
[----:B------:R-:W-:Y:S02]  /*166f0*/  ISETP.GE.AND P5, PT, R14, R196, PT ;  /* 0x000000c40e00720c */ /* 0x000fe40003fa6270 */
[C---:B------:R-:W-:Y:S02]  /*16700*/  ISETP.GE.AND P0, PT, R12.reuse, R197, PT ;  /* 0x000000c50c00720c */ /* 0x040fe40003f06270 */
[-C--:B------:R-:W-:Y:S02]  /*16710*/  ISETP.GE.AND P6, PT, R12, R195.reuse, PT ;  /* 0x000000c30c00720c */ /* 0x080fe40003fc6270 */
[----:B------:R-:W-:Y:S02]  /*16720*/  FSEL R86, R86, -INF , !P3 ;  /* 0xff80000056567808 */ /* 0x000fe40005800000 */
[----:B------:R-:W-:Y:S02]  /*16730*/  FSEL R87, R87, -INF , !P5 ;  /* 0xff80000057577808 */ /* 0x000fe40006800000 */
[----:B------:R-:W-:Y:S02]  /*16740*/  FSEL R226, R88, -INF , !P2 ;  /* 0xff80000058e27808 */ /* 0x000fe40005000000 */
[----:B------:R-:W-:Y:S02]  /*16750*/  FSEL R220, R93, -INF , !P0 ;  /* 0xff8000005ddc7808 */ /* 0x000fe40004000000 */
[----:B------:R-:W-:Y:S02]  /*16760*/  FSEL R97, R97, -INF , !P6 ;  /* 0xff80000061617808 */ /* 0x000fe40007000000 */
[C---:B------:R-:W-:Y:S02]  /*16770*/  ISETP.GE.AND P3, PT, R13.reuse, R198, PT ;  /* 0x000000c60d00720c */ /* 0x040fe40003f66270 */
[CC--:B------:R-:W-:Y:S02]  /*16780*/  ISETP.GE.AND P5, PT, R13.reuse, R195.reuse, PT ;  /* 0x000000c30d00720c */ /* 0x0c0fe40003fa6270 */
[-C--:B------:R-:W-:Y:S02]  /*16790*/  ISETP.GE.AND P2, PT, R13, R196.reuse, PT ;  /* 0x000000c40d00720c */ /* 0x080fe40003f46270 */
[-C--:B------:R-:W-:Y:S02]  /*167a0*/  ISETP.GE.AND P0, PT, R10, R195.reuse, PT ;  /* 0x000000c30a00720c */ /* 0x080fe40003f06270 */
        /* <DEDUP_REMOVED lines=8> */
[C---:B------:R-:W-:Y:S02]  /*16830*/  ISETP.GE.AND P2, PT, R9.reuse, R196, PT ;  /* 0x000000c40900720c */ /* 0x040fe40003f46270 */
        /* <DEDUP_REMOVED lines=8> */
[C---:B------:R-:W-:Y:S02]  /*168c0*/  ISETP.GE.AND P2, PT, R5.reuse, R195, PT ;  /* 0x000000c30500720c */ /* 0x040fe40003f46270 */
[-C--:B------:R-:W-:Y:S02]  /*168d0*/  ISETP.GE.AND P4, PT, R5, R196.reuse, PT ;  /* 0x000000c40500720c */ /* 0x080fe40003f86270 */
[C---:B------:R-:W-:Y:S02]  /*168e0*/  ISETP.GE.AND P1, PT, R4.reuse, R197, PT ;  /* 0x000000c50400720c */ /* 0x040fe40003f26270 */
[C---:B------:R-:W-:Y:S02]  /*168f0*/  ISETP.GE.AND P5, PT, R4.reuse, R195, PT ;  /* 0x000000c30400720c */ /* 0x040fe40003fa6270 */
[C---:B------:R-:W-:Y:S02]  /*16900*/  ISETP.GE.AND P0, PT, R4.reuse, R196, PT ;  /* 0x000000c40400720c */ /* 0x040fe40003f06270 */
[----:B------:R-:W-:Y:S02]  /*16910*/  ISETP.GE.AND P6, PT, R4, R198, PT ;  /* 0x000000c60400720c */ /* 0x000fe40003fc6270 */
[----:B------:R-:W-:Y:S02]  /*16920*/  FMNMX3.FTZ R5, R132, R27, R28, !PT ;  /* 0x0000001b84057276 */ /* 0x000fe4000781001c */
[----:B------:R-:W-:Y:S02]  /*16930*/  FMNMX3.FTZ R4, R133, R30, R34, !PT ;  /* 0x0000001e85047276 */ /* 0x000fe40007810022 */
[----:B------:R-:W-:Y:S02]  /*16940*/  FMNMX3.FTZ R5, R5, R18, R21, !PT ;  /* 0x0000001205057276 */ /* 0x000fe40007810015 */
[----:B------:R-:W-:Y:S02]  /*16950*/  FMNMX3.FTZ R4, R4, R22, R26, !PT ;  /* 0x0000001604047276 */ /* 0x000fe4000781001a */
[----:B------:R-:W-:Y:S02]  /*16960*/  FSEL R215, R109, -INF , !P1 ;  /* 0xff8000006dd77808 */ /* 0x000fe40004800000 */
[----:B------:R-:W-:Y:S02]  /*16970*/  FSEL R219, R110, -INF , !P3 ;  /* 0xff8000006edb7808 */ /* 0x000fe40005800000 */
[----:B------:R-:W-:Y:S02]  /*16980*/  FSEL R112, R112, -INF , !P2 ;  /* 0xff80000070707808 */ /* 0x000fe40005000000 */
[----:B------:R-:W-:Y:S02]  /*16990*/  FSEL R113, R113, -INF , !P5 ;  /* 0xff80000071717808 */ /* 0x000fe40006800000 */
        /* <DEDUP_REMOVED lines=17> */
[----:B------:R-:W-:Y:S02]  /*16ab0*/  ISETP.GE.AND P0, PT, R8, R196, PT ;  /* 0x000000c40800720c */ /* 0x000fe40003f06270 */
[----:B------:R-:W-:Y:S02]  /*16ac0*/  FMNMX3.FTZ R4, R4, R68, R69, !PT ;  /* 0x0000004404047276 */ /* 0x000fe40007810045 */
[----:B------:R-:W-:Y:S02]  /*16ad0*/  FMNMX3.FTZ R3, R3, R70, R71, !PT ;  /* 0x0000004603037276 */ /* 0x000fe40007810047 */
[----:B------:R-:W-:Y:S02]  /*16ae0*/  FSEL R118, R118, -INF , !P3 ;  /* 0xff80000076767808 */ /* 0x000fe40005800000 */
[----:B------:R-:W-:Y:S02]  /*16af0*/  ISETP.GT.AND P3, PT, R199, R2, PT ;  /* 0x00000002c700720c */ /* 0x000fe40003f64270 */
[----:B------:R-:W-:Y:S02]  /*16b00*/  FSEL R119, R119, -INF , !P0 ;  /* 0xff80000077777808 */ /* 0x000fe40004000000 */
[----:B------:R-:W-:Y:S02]  /*16b10*/  FMNMX3.FTZ R4, R4, R80, R81, !PT ;  /* 0x0000005004047276 */ /* 0x000fe40007810051 */
[----:B------:R-:W-:Y:S02]  /*16b20*/  FMNMX3.FTZ R3, R3, R82, R83, !PT ;  /* 0x0000005203037276 */ /* 0x000fe40007810053 */
[----:B------:R-:W-:Y:S02]  /*16b30*/  ISETP.GT.AND P0, PT, R199, R0, PT ;  /* 0x00000000c700720c */ /* 0x000fe40003f04270 */
[----:B------:R-:W-:Y:S02]  /*16b40*/  FSEL R124, R124, -INF , !P3 ;  /* 0xff8000007c7c7808 */ /* 0x000fe40005800000 */
[-C--:B------:R-:W-:Y:S02]  /*16b50*/  ISETP.GE.AND P3, PT, R2, R195.reuse, PT ;  /* 0x000000c30200720c */ /* 0x080fe40003f66270 */
[----:B------:R-:W-:Y:S02]  /*16b60*/  FMNMX3.FTZ R4, R4, R84, R85, !PT ;  /* 0x0000005404047276 */ /* 0x000fe40007810055 */
[----:B------:R-:W-:Y:S02]  /*16b70*/  FMNMX3.FTZ R3, R3, R86, R87, !PT ;  /* 0x0000005603037276 */ /* 0x000fe40007810057 */
[----:B------:R-:W-:Y:S02]  /*16b80*/  FSEL R125, R125, -INF , !P0 ;  /* 0xff8000007d7d7808 */ /* 0x000fe40004000000 */
[----:B------:R-:W-:Y:S02]  /*16b90*/  ISETP.GE.AND P0, PT, R0, R195, PT ;  /* 0x000000c30000720c */ /* 0x000fe40003f06270 */
[----:B------:R-:W-:Y:S02]  /*16ba0*/  FSEL R128, R128, -INF , !P3 ;  /* 0xff80000080807808 */ /* 0x000fe40005800000 */
[----:B------:R-:W-:Y:S02]  /*16bb0*/  FMNMX3.FTZ R4, R4, R96, R97, !PT ;  /* 0x0000006004047276 */ /* 0x000fe40007810061 */
[----:B------:R-:W-:Y:S02]  /*16bc0*/  FMNMX3.FTZ R3, R3, R98, R99, !PT ;  /* 0x0000006203037276 */ /* 0x000fe40007810063 */
[----:B--2---:R-:W-:Y:S02]  /*16bd0*/  ISETP.GT.AND P3, PT, R204, R11, PT ;  /* 0x0000000bcc00720c */ /* 0x004fe40003f64270 */
[----:B------:R-:W-:Y:S02]  /*16be0*/  FSEL R129, R129, -INF , !P0 ;  /* 0xff80000081817808 */ /* 0x000fe40004000000 */
[----:B------:R-:W-:Y:S02]  /*16bf0*/  FSEL R114, R114, -INF , !P4 ;  /* 0xff80000072727808 */ /* 0x000fe40006000000 */
[----:B------:R-:W-:Y:S02]  /*16c00*/  ISETP.GE.AND P0, PT, R2, R196, PT ;  /* 0x000000c40200720c */ /* 0x000fe40003f06270 */
[----:B------:R-:W-:Y:S02]  /*16c10*/  ISETP.GE.AND P4, PT, R8, R195, PT ;  /* 0x000000c30800720c */ /* 0x000fe40003f86270 */
[----:B------:R-:W-:Y:S02]  /*16c20*/  FMNMX3.FTZ R4, R4, R100, R101, !PT ;  /* 0x0000006404047276 */ /* 0x000fe40007810065 */
[----:B------:R-:W-:Y:S02]  /*16c30*/  FMNMX3.FTZ R3, R3, R102, R103, !PT ;  /* 0x0000006603037276 */ /* 0x000fe40007810067 */
[----:B------:R-:W-:Y:S02]  /*16c40*/  FSEL R130, R130, -INF , !P0 ;  /* 0xff80000082827808 */ /* 0x000fe40004000000 */
[----:B------:R-:W-:Y:S02]  /*16c50*/  FSEL R116, R116, -INF , !P1 ;  /* 0xff80000074747808 */ /* 0x000fe40004800000 */
[----:B------:R-:W-:Y:S02]  /*16c60*/  FSEL R117, R117, -INF , !P4 ;  /* 0xff80000075757808 */ /* 0x000fe40006000000 */
[----:B------:R-:W-:Y:S02]  /*16c70*/  ISETP.GE.AND P0, PT, R0, R196, PT ;  /* 0x000000c40000720c */ /* 0x000fe40003f06270 */
[----:B------:R-:W-:Y:S02]  /*16c80*/  FMNMX3.FTZ R4, R4, R112, R113, !PT ;  /* 0x0000007004047276 */ /* 0x000fe40007810071 */
[----:B------:R-:W-:Y:S02]  /*16c90*/  FMNMX3.FTZ R3, R3, R114, R115, !PT ;  /* 0x0000007203037276 */ /* 0x000fe40007810073 */
[----:B------:R-:W-:Y:S02]  /*16ca0*/  FSEL R131, R131, -INF , !P0 ;  /* 0xff80000083837808 */ /* 0x000fe40004000000 */
[----:B------:R-:W-:Y:S02]  /*16cb0*/  FMNMX3.FTZ R4, R4, R116, R117, !PT ;  /* 0x0000007404047276 */ /* 0x000fe40007810075 */
[----:B------:R-:W-:Y:S02]  /*16cc0*/  FMNMX3.FTZ R3, R3, R118, R119, !PT ;  /* 0x0000007603037276 */ /* 0x000fe40007810077 */
[----:B---3--:R-:W-:Y:S02]  /*16cd0*/  LOP3.LUT R16, R78, UR19, R105, 0x96, !PT ;  /* 0x000000134e107c12 */ /* 0x008fe4000f8e9669 */
[CC--:B------:R-:W-:Y:S02]  /*16ce0*/  ISETP.GE.AND P1, PT, R8.reuse, R197.reuse, PT ;  /* 0x000000c50800720c */ /* 0x0c0fe40003f26270 */
[----:B------:R-:W-:Y:S02]  /*16cf0*/  ISETP.GE.AND P4, PT, R8, R198, PT ;  /* 0x000000c60800720c */ /* 0x000fe40003f86270 */
[----:B------:R-:W-:Y:S02]  /*16d00*/  ISETP.GE.AND P0, PT, R2, R197, PT ;  /* 0x000000c50200720c */ /* 0x000fe40003f06270 */
[----:B------:R-:W-:Y:S02]  /*16d10*/  FMNMX3.FTZ R15, R135, R35, R36, !PT ;  /* 0x00000023870f7276 */ /* 0x000fe40007810024 */
[----:B------:R-:W-:Y:S02]  /*16d20*/  FMNMX3.FTZ R40, R4, R128, R129, !PT ;  /* 0x0000008004287276 */ /* 0x000fe40007810081 */
[----:B------:R-:W-:Y:S01]  /*16d30*/  FMNMX3.FTZ R39, R3, R130, R131, !PT ;  /* 0x0000008203277276 */ /* 0x000fe20007810083 */
[----:B------:R-:W-:Y:S06]  /*16d40*/  @P3 BRA `(.L_x_943) ;  /* 0xffffffd000c03947 */ /* 0x000fec000383ffff */
.L_x_942:
[----:B------:R-:W-:Y:S01]  /*16d50*/  FMNMX3.FTZ R3, R15, R46, R47, !PT ;  /* 0x0000002e0f037276 */ /* 0x000fe2000781002f */
[----:B------:R-:W2:Y:S01]  /*16d60*/  LDL R240, [R1+0x14] ;  /* 0x0000140001f07983 */ /* 0x000ea20000100800 */
[----:B------:R-:W-:Y:S01]  /*16d70*/  FSEL R120, R120, -INF , !P2 ;  /* 0xff80000078787808 */ /* 0x000fe20005000000 */
[----:B------:R-:W-:Y:S01]  /*16d80*/  UIADD3 UR15, UPT, UPT, UR19, -0x56f99767, URZ ;  /* 0xa9066899130f7890 */ /* 0x000fe2000fffe0ff */
[----:B------:R-:W-:Y:S01]  /*16d90*/  ISETP.GT.AND P3, PT, R201, R2, PT ;  /* 0x00000002c900720c */ /* 0x000fe20003f64270 */
[----:B------:R-:W3:Y:S01]  /*16da0*/  LDL R239, [R1+0x10] ;  /* 0x0000100001ef7983 */ /* 0x000ee20000100800 */
[----:B------:R-:W-:Y:S01]  /*16db0*/  ISETP.GE.AND P2, PT, R2, R198, PT ;  /* 0x000000c60200720c */ /* 0x000fe20003f46270 */
[----:B------:R-:W-:Y:S01]  /*16dc0*/  UIADD3 UR14, UPT, UPT, UR19, 0x646e171e, URZ ;  /* 0x646e171e130e7890 */ /* 0x000fe2000fffe0ff */
[----:B-1----:R-:W-:Y:S01]  /*16dd0*/  FMNMX3.FTZ R4, R3, R111, R170, !PT ;  /* 0x0000006f03047276 */ /* 0x002fe200078100aa */
[----:B------:R-:W4:Y:S01]  /*16de0*/  LDL.64 R246, [R1+0x28] ;  /* 0x0000280001f67983 */ /* 0x000f220000100a00 */
[----:B------:R-:W-:Y:S01]  /*16df0*/  FSEL R121, R121, -INF , !P1 ;  /* 0xff80000079797808 */ /* 0x000fe20004800000 */
[----:B------:R-:W-:Y:S01]  /*16e00*/  IMAD.WIDE.U32 R2, R16, -0x326172a9, RZ ;  /* 0xcd9e8d5710027825 */ /* 0x000fe200078e00ff */
[----:B------:R-:W-:Y:S01]  /*16e10*/  FMNMX3.FTZ R5, R4, R173, R174, !PT ;  /* 0x000000ad04057276 */ /* 0x000fe200078100ae */
[----:B------:R-:W-:Y:S01]  /*16e20*/  UIADD3 UR21, UPT, UPT, UR19, 0x76cf5d0a, URZ ;  /* 0x76cf5d0a13157890 */ /* 0x000fe2000fffe0ff */
[----:B------:R-:W-:Y:S01]  /*16e30*/  ISETP.GE.AND P1, PT, R0, R197, PT ;  /* 0x000000c50000720c */ /* 0x000fe20003f26270 */
[----:B------:R-:W4:Y:S01]  /*16e40*/  LDL.64 R72, [R1+0x20] ;  /* 0x0000200001487983 */ /* 0x000f220000100a00 */
[----:B------:R-:W-:Y:S01]  /*16e50*/  LOP3.LUT R8, R3, R252, RZ, 0x3c, !PT ;  /* 0x000000fc03087212 */ /* 0x000fe200078e3cff */
[----:B------:R-:W-:Y:S01]  /*16e60*/  UIADD3 UR20, UPT, UPT, UR19, 0x32370b8f, URZ ;  /* 0x32370b8f13147890 */ /* 0x000fe2000fffe0ff */
[----:B------:R-:W-:Y:S01]  /*16e70*/  FMNMX3.FTZ R4, R134, R44, R45, !PT ;  /* 0x0000002c86047276 */ /* 0x000fe2000781002d */
[----:B------:R-:W-:Y:S01]  /*16e80*/  UIADD3 UR16, UPT, UPT, UR19, -0x126145ec, URZ ;  /* 0xed9eba1413107890 */ /* 0x000fe2000fffe0ff */
[----:B------:R-:W-:Y:S01]  /*16e90*/  FMNMX3.FTZ R5, R5, R177, R176, !PT ;  /* 0x000000b105057276 */ /* 0x000fe200078100b0 */
[----:B------:R-:W4:Y:S01]  /*16ea0*/  LDL.64 R92, [R1] ;  /* 0x00000000015c7983 */ /* 0x000f220000100a00 */
[----:B------:R-:W-:Y:S01]  /*16eb0*/  FSEL R124, R124, -INF , !P0 ;  /* 0xff8000007c7c7808 */ /* 0x000fe20004000000 */
[----:B------:R-:W-:Y:S01]  /*16ec0*/  IMAD.WIDE.U32 R12, R8, -0x2daee0ad, RZ ;  /* 0xd2511f53080c7825 */ /* 0x000fe200078e00ff */
[----:B------:R-:W-:Y:S02]  /*16ed0*/  FSEL R125, R125, -INF , !P1 ;  /* 0xff8000007d7d7808 */ /* 0x000fe40004800000 */
[----:B------:R-:W-:Y:S01]  /*16ee0*/  ISETP.GT.AND P0, PT, R201, R0, PT ;  /* 0x00000000c900720c */ /* 0x000fe20003f04270 */
[----:B------:R-:W4:Y:S01]  /*16ef0*/  LDL.64 R106, [R1+0x8] ;  /* 0x00000800016a7983 */ /* 0x000f220000100a00 */
[----:B------:R-:W-:Y:S02]  /*16f00*/  ISETP.GE.AND P1, PT, R0, R198, PT ;  /* 0x000000c60000720c */ /* 0x000fe40003f26270 */
[----:B------:R-:W-:Y:S02]  /*16f10*/  FMNMX3.FTZ R0, R4, R48, R49, !PT ;  /* 0x0000003004007276 */ /* 0x000fe40007810031 */
[----:B------:R-:W-:Y:S01]  /*16f20*/  FMNMX3.FTZ R4, R5, R208, R207, !PT ;  /* 0x000000d005047276 */ /* 0x000fe200078100cf */
[----:B------:R-:W1:Y:S01]  /*16f30*/  SHFL.BFLY PT, R6, R40, 0x2, 0x1f ;  /* 0x0c401f0028067f89 */ /* 0x000e6200000e0000 */
[----:B------:R-:W-:Y:S02]  /*16f40*/  LOP3.LUT R5, R2, R251, RZ, 0x3c, !PT ;  /* 0x000000fb02057212 */ /* 0x000fe400078e3cff */
[----:B------:R-:W-:Y:S05]  /*16f50*/  FSEL R42, R126, -INF , !P3 ;  /* 0xff8000007e2a7808 */ /* 0x000fea0005800000 */
[----:B------:R-:W1:Y:S01]  /*16f60*/  SHFL.BFLY PT, R7, R39, 0x2, 0x1f ;  /* 0x0c401f0027077f89 */ /* 0x000e6200000e0000 */
[----:B------:R-:W-:Y:S01]  /*16f70*/  FMNMX3.FTZ R4, R4, R185, R202, !PT ;  /* 0x000000b904047276 */ /* 0x000fe200078100ca */
[----:B------:R-:W-:Y:S01]  /*16f80*/  IMAD.WIDE.U32 R32, R5, -0x2daee0ad, RZ ;  /* 0xd2511f5305207825 */ /* 0x000fe200078e00ff */
[----:B------:R-:W-:Y:S05]  /*16f90*/  FSEL R42, R42, -INF , !P2 ;  /* 0xff8000002a2a7808 */ /* 0x000fea0005000000 */
[----:B------:R-:W-:Y:S01]  /*16fa0*/  STL [R1+0xa8], R200 ;  /* 0x0000a8c801007387 */ /* 0x000fe20000100800 */
[----:B------:R-:W-:Y:S02]  /*16fb0*/  FMNMX3.FTZ R38, R4, R212, R61, !PT ;  /* 0x000000d404267276 */ /* 0x000fe4000781003d */
[----:B------:R-:W-:Y:S01]  /*16fc0*/  FMNMX3.FTZ R0, R0, R171, R172, !PT ;  /* 0x000000ab00007276 */ /* 0x000fe200078100ac */
        /* <DEDUP_REMOVED lines=10> */
[----:B-1----:R-:W-:Y:S02]  /*17070*/  FMNMX.FTZ R40, R40, R6, !PT ;  /* 0x0000000628287209 */ /* 0x002fe40007810000 */
[----:B------:R-:W-:Y:S01]  /*17080*/  FMNMX3.FTZ R38, R38, R222, R220, !PT ;  /* 0x000000de26267276 */ /* 0x000fe200078100dc */
[----:B------:R-:W-:Y:S01]  /*17090*/  STL [R1+0x94], R193 ;  /* 0x000094c101007387 */ /* 0x000fe20000100800 */
[----:B------:R-:W-:Y:S02]  /*170a0*/  FMNMX.FTZ R39, R39, R7, !PT ;  /* 0x0000000727277209 */ /* 0x000fe40007810000 */
        /* <DEDUP_REMOVED lines=11> */
[----:B------:R-:W-:Y:S01]  /*17160*/  FSEL R221, R221, -INF , !P6 ;  /* 0xff800000dddd7808 */ /* 0x000fe20007000000 */
[----:B------:R-:W1:Y:S01]  /*17170*/  SHFL.BFLY PT, R4, R38, 0x2, 0x1f ;  /* 0x0c401f0026047f89 */ /* 0x000e6200000e0000 */
[----:B------:R-:W-:Y:S02]  /*17180*/  FMNMX3.FTZ R0, R0, R236, R235, !PT ;  /* 0x000000ec00007276 */ /* 0x000fe400078100eb */
[----:B------:R-:W-:Y:S02]  /*17190*/  FSEL R41, R127, -INF , !P0 ;  /* 0xff8000007f297808 */ /* 0x000fe40004000000 */
[----:B------:R-:W-:Y:S02]  /*171a0*/  FMNMX3.FTZ R0, R0, R228, R227, !PT ;  /* 0x000000e400007276 */ /* 0x000fe400078100e3 */
[----:B------:R-:W-:Y:S02]  /*171b0*/  FSEL R122, R122, -INF , !P5 ;  /* 0xff8000007a7a7808 */ /* 0x000fe40006800000 */
[----:B------:R-:W-:Y:S02]  /*171c0*/  FMNMX3.FTZ R0, R0, R223, R224, !PT ;  /* 0x000000df00007276 */ /* 0x000fe400078100e0 */
[----:B------:R-:W-:Y:S02]  /*171d0*/  FSEL R123, R123, -INF , !P4 ;  /* 0xff8000007b7b7808 */ /* 0x000fe40006000000 */
[----:B------:R-:W-:Y:S02]  /*171e0*/  FMNMX3.FTZ R0, R0, R219, R221, !PT ;  /* 0x000000db00007276 */ /* 0x000fe400078100dd */
[----:B------:R-:W-:Y:S02]  /*171f0*/  FSEL R41, R41, -INF , !P1 ;  /* 0xff80000029297808 */ /* 0x000fe40004800000 */
[----:B------:R-:W-:Y:S02]  /*17200*/  FMNMX3.FTZ R0, R0, R122, R123, !PT ;  /* 0x0000007a00007276 */ /* 0x000fe4000781007b */
[----:B------:R-:W-:Y:S02]  /*17210*/  LOP3.LUT R15, R12, UR20, R33, 0x96, !PT ;  /* 0x000000140c0f7c12 */ /* 0x000fe4000f8e9621 */
[----:B------:R-:W-:Y:S02]  /*17220*/  FMNMX3.FTZ R0, R0, R42, R41, !PT ;  /* 0x0000002a00007276 */ /* 0x000fe40007810029 */
[----:B-1----:R-:W-:Y:S05]  /*17230*/  FMNMX.FTZ R38, R38, R4, !PT ;  /* 0x0000000426267209 */ /* 0x002fea0007810000 */
[----:B------:R-:W1:Y:S02]  /*17240*/  SHFL.BFLY PT, R17, R38, 0x1, 0x1f ;  /* 0x0c201f0026117f89 */ /* 0x000e6400000e0000 */
[----:B-1----:R-:W-:Y:S04]  /*17250*/  FMNMX.FTZ R38, R38, R17, !PT ;  /* 0x0000001126267209 */ /* 0x002fe80007810000 */
[C---:B------:R-:W-:Y:S01]  /*17260*/  FSETP.NEU.FTZ.AND P1, PT, R38.reuse, -INF , PT ;  /* 0xff8000002600780b */ /* 0x040fe20003f3d000 */
[----:B------:R-:W-:Y:S05]  /*17270*/  FMUL.FTZ R77, R38, UR4 ;  /* 0x00000004264d7c20 */ /* 0x000fea0008410000 */
[----:B------:R-:W-:Y:S02]  /*17280*/  FSEL R77, R77, RZ, P1 ;  /* 0x000000ff4d4d7208 */ /* 0x000fe40000800000 */
[-C--:B--2---:R-:W-:Y:S02]  /*17290*/  LOP3.LUT R14, R3, R240.reuse, RZ, 0x3c, !PT ;  /* 0x000000f0030e7212 */ /* 0x084fe400078e3cff */
[----:B------:R-:W1:Y:S01]  /*172a0*/  SHFL.BFLY PT, R3, R40, 0x1, 0x1f ;  /* 0x0c201f0028037f89 */ /* 0x000e6200000e0000 */
[-C--:B---3--:R-:W-:Y:S01]  /*172b0*/  LOP3.LUT R11, R2, R239.reuse, RZ, 0x3c, !PT ;  /* 0x000000ef020b7212 */ /* 0x088fe200078e3cff */
[----:B------:R-:W-:Y:S01]  /*172c0*/  VIADD R2, R78, 0x1 ;  /* 0x000000014e027836 */ /* 0x000fe20000000000 */
[----:B----4-:R-:W-:Y:S01]  /*172d0*/  LOP3.LUT R8, R246, UR21, R13, 0x96, !PT ;  /* 0x00000015f6087c12 */ /* 0x010fe2000f8e960d */
[----:B------:R-:W-:Y:S03]  /*172e0*/  IMAD.WIDE.U32 R12, R14, -0x2daee0ad, RZ ;  /* 0xd2511f530e0c7825 */ /* 0x000fe600078e00ff */
[----:B------:R-:W-:Y:S01]  /*172f0*/  LOP3.LUT R2, R105, UR19, R2, 0x96, !PT ;  /* 0x0000001369027c12 */ /* 0x000fe2000f8e9602 */
[----:B------:R-:W-:Y:S04]  /*17300*/  IMAD.WIDE.U32 R24, R11, -0x2daee0ad, RZ ;  /* 0xd2511f530b187825 */ /* 0x000fe800078e00ff */
[----:B------:R-:W-:Y:S01]  /*17310*/  IMAD.WIDE.U32 R6, R2, -0x326172a9, RZ ;  /* 0xcd9e8d5702067825 */ /* 0x000fe200078e00ff */
[----:B------:R-:W-:Y:S01]  /*17320*/  LOP3.LUT R12, R12, UR20, R25, 0x96, !PT ;  /* 0x000000140c0c7c12 */ /* 0x000fe2000f8e9619 */
[----:B------:R-:W2:Y:S02]  /*17330*/  SHFL.BFLY PT, R2, R39, 0x1, 0x1f ;  /* 0x0c201f0027027f89 */ /* 0x000ea400000e0000 */
[----:B------:R-:W-:Y:S01]  /*17340*/  IMAD.WIDE.U32 R14, R15, -0x326172a9, RZ ;  /* 0xcd9e8d570f0e7825 */ /* 0x000fe200078e00ff */
[C---:B------:R-:W-:Y:S02]  /*17350*/  LOP3.LUT R9, R6.reuse, R239, RZ, 0x3c, !PT ;  /* 0x000000ef06097212 */ /* 0x040fe400078e3cff */
[----:B------:R-:W-:Y:S02]  /*17360*/  LOP3.LUT R79, R6, R251, RZ, 0x3c, !PT ;  /* 0x000000fb064f7212 */ /* 0x000fe400078e3cff */
[----:B-1----:R-:W-:Y:S02]  /*17370*/  FMNMX.FTZ R40, R40, R3, !PT ;  /* 0x0000000328287209 */ /* 0x002fe40007810000 */
[C---:B------:R-:W-:Y:S02]  /*17380*/  LOP3.LUT R10, R7.reuse, R240, RZ, 0x3c, !PT ;  /* 0x000000f0070a7212 */ /* 0x040fe400078e3cff */
[C---:B------:R-:W-:Y:S01]  /*17390*/  FSETP.NEU.FTZ.AND P3, PT, R40.reuse, -INF , PT ;  /* 0xff8000002800780b */ /* 0x040fe20003f7d000 */
[----:B------:R-:W-:Y:S01]  /*173a0*/  FMUL.FTZ R5, R40, UR4 ;  /* 0x0000000428057c20 */ /* 0x000fe20008410000 */
[----:B------:R-:W-:Y:S01]  /*173b0*/  LOP3.LUT R74, R7, R252, RZ, 0x3c, !PT ;  /* 0x000000fc074a7212 */ /* 0x000fe200078e3cff */
[----:B------:R-:W-:Y:S01]  /*173c0*/  IMAD.WIDE.U32 R10, R10, -0x2daee0ad, RZ ;  /* 0xd2511f530a0a7825 */ /* 0x000fe200078e00ff */
[----:B------:R-:W-:Y:S02]  /*173d0*/  LOP3.LUT R7, R72, UR21, R13, 0x96, !PT ;  /* 0x0000001548077c12 */ /* 0x000fe4000f8e960d */
[----:B------:R-:W-:Y:S01]  /*173e0*/  FSEL R5, R5, RZ, P3 ;  /* 0x000000ff05057208 */ /* 0x000fe20001800000 */
[----:B------:R-:W-:Y:S01]  /*173f0*/  IMAD.WIDE.U32 R12, R12, -0x326172a9, RZ ;  /* 0xcd9e8d570c0c7825 */ /* 0x000fe200078e00ff */
[----:B------:R-:W-:Y:S03]  /*17400*/  LOP3.LUT R4, R72, UR21, R11, 0x96, !PT ;  /* 0x0000001548047c12 */ /* 0x000fe6000f8e960b */
[--C-:B------:R-:W-:Y:S01]  /*17410*/  FFMA.FTZ R3, R21, UR4, -R5.reuse ;  /* 0x0000000415037c23 */ /* 0x100fe20008010805 */
[--C-:B------:R-:W-:Y:S01]  /*17420*/  FFMA.FTZ R127, R68, UR4, -R5.reuse ;  /* 0x00000004447f7c23 */ /* 0x100fe20008010805 */
[--C-:B------:R-:W-:Y:S01]  /*17430*/  FFMA.FTZ R126, R69, UR4, -R5.reuse ;  /* 0x00000004457e7c23 */ /* 0x100fe20008010805 */
[----:B--2---:R-:W-:Y:S01]  /*17440*/  FMNMX.FTZ R39, R39, R2, !PT ;  /* 0x0000000227277209 */ /* 0x004fe20007810000 */
[----:B------:R1:W-:Y:S01]  /*17450*/  MUFU.EX2 R89, R3 ;  /* 0x0000000300597308 */ /* 0x0003e20000000800 */
[----:B------:R-:W-:Y:S01]  /*17460*/  FFMA.FTZ R2, R18, UR4, -R5 ;  /* 0x0000000412027c23 */ /* 0x000fe20008010805 */
[----:B------:R-:W-:Y:S01]  /*17470*/  IMAD.WIDE.U32 R18, R4, -0x326172a9, RZ ;  /* 0xcd9e8d5704127825 */ /* 0x000fe200078e00ff */
[C---:B------:R-:W-:Y:S03]  /*17480*/  FSETP.NEU.FTZ.AND P2, PT, R39.reuse, -INF , PT ;  /* 0xff8000002700780b */ /* 0x040fe60003f5d000 */
[----:B------:R-:W-:Y:S04]  /*17490*/  FMUL.FTZ R6, R39, UR4 ;  /* 0x0000000427067c20 */ /* 0x000fe80008410000 */
[----:B------:R2:W-:Y:S01]  /*174a0*/  MUFU.EX2 R108, R2 ;  /* 0x00000002006c7308 */ /* 0x0005e20000000800 */
[----:B------:R-:W-:Y:S05]  /*174b0*/  FSEL R6, R6, RZ, P2 ;  /* 0x000000ff06067208 */ /* 0x000fea0001000000 */
[--C-:B------:R-:W-:Y:S01]  /*174c0*/  FFMA.FTZ R83, R83, UR4, -R6.reuse ;  /* 0x0000000453537c23 */ /* 0x100fe20008010806 */
[--C-:B-1----:R-:W-:Y:S01]  /*174d0*/  FFMA.FTZ R3, R22, UR4, -R6.reuse ;  /* 0x0000000416037c23 */ /* 0x102fe20008010806 */
[----:B------:R-:W-:Y:S03]  /*174e0*/  IMAD.WIDE.U32 R22, R9, -0x2daee0ad, RZ ;  /* 0xd2511f5309167825 */ /* 0x000fe600078e00ff */
[----:B------:R1:W-:Y:S01]  /*174f0*/  MUFU.EX2 R195, R3 ;  /* 0x0000000300c37308 */ /* 0x0003e20000000800 */
[----:B------:R-:W-:Y:S01]  /*17500*/  IMAD.WIDE.U32 R8, R8, -0x326172a9, RZ ;  /* 0xcd9e8d5708087825 */ /* 0x000fe200078e00ff */
[----:B------:R-:W-:Y:S01]  /*17510*/  LOP3.LUT R10, R10, UR20, R23, 0x96, !PT ;  /* 0x000000140a0a7c12 */ /* 0x000fe2000f8e9617 */
[----:B--2---:R-:W2:Y:S03]  /*17520*/  SHFL.BFLY PT, R2, R0, 0x2, 0x1f ;  /* 0x0c401f0000027f89 */ /* 0x004ea600000e0000 */
[----:B------:R-:W-:Y:S01]  /*17530*/  LOP3.LUT R16, R92, UR10, R9, 0x96, !PT ;  /* 0x0000000a5c107c12 */ /* 0x000fe2000f8e9609 */
[----:B------:R-:W-:Y:S01]  /*17540*/  IMAD.WIDE.U32 R10, R10, -0x326172a9, RZ ;  /* 0xcd9e8d570a0a7825 */ /* 0x000fe200078e00ff */
[----:B------:R-:W-:Y:S03]  /*17550*/  LOP3.LUT R15, R8, UR9, R15, 0x96, !PT ;  /* 0x00000009080f7c12 */ /* 0x000fe6000f8e960f */
[----:B------:R-:W-:Y:S01]  /*17560*/  IMAD.WIDE.U32 R8, R7, -0x326172a9, RZ ;  /* 0xcd9e8d5707087825 */ /* 0x000fe200078e00ff */
[----:B------:R-:W-:Y:S04]  /*17570*/  LOP3.LUT R7, R18, UR9, R11, 0x96, !PT ;  /* 0x0000000912077c12 */ /* 0x000fe8000f8e960b */
[----:B------:R-:W-:Y:S01]  /*17580*/  LOP3.LUT R4, R106, UR10, R9, 0x96, !PT ;  /* 0x0000000a6a047c12 */ /* 0x000fe2000f8e9609 */
[--C-:B-1----:R-:W-:Y:S01]  /*17590*/  FFMA.FTZ R3, R26, UR4, -R6.reuse ;  /* 0x000000041a037c23 */ /* 0x102fe20008010806 */
[----:B------:R-:W-:Y:S02]  /*175a0*/  LOP3.LUT R9, R8, UR9, R13, 0x96, !PT ;  /* 0x0000000908097c12 */ /* 0x000fe4000f8e960d */
[----:B------:R-:W-:Y:S01]  /*175b0*/  LOP3.LUT R8, R106, UR10, R19, 0x96, !PT ;  /* 0x0000000a6a087c12 */ /* 0x000fe2000f8e9613 */
[----:B------:R1:W-:Y:S01]  /*175c0*/  MUFU.EX2 R200, R3 ;  /* 0x0000000300c87308 */ /* 0x0003e20000000800 */
[----:B------:R-:W-:Y:S04]  /*175d0*/  IMAD.WIDE.U32 R18, R16, -0x2daee0ad, RZ ;  /* 0xd2511f5310127825 */ /* 0x000fe800078e00ff */
[----:B------:R-:W-:Y:S01]  /*175e0*/  IMAD.WIDE.U32 R20, R4, -0x2daee0ad, RZ ;  /* 0xd2511f5304147825 */ /* 0x000fe200078e00ff */
[----:B------:R-:W-:Y:S02]  /*175f0*/  LOP3.LUT R11, R32, UR16, R19, 0x96, !PT ;  /* 0x00000010200b7c12 */ /* 0x000fe4000f8e9613 */
[----:B--2---:R-:W-:Y:S01]  /*17600*/  FMNMX.FTZ R0, R0, R2, !PT ;  /* 0x0000000200007209 */ /* 0x004fe20007810000 */
[----:B------:R-:W-:Y:S01]  /*17610*/  IMAD.WIDE.U32 R32, R7, -0x2daee0ad, RZ ;  /* 0xd2511f5307207825 */ /* 0x000fe200078e00ff */
[----:B------:R-:W-:Y:S03]  /*17620*/  LOP3.LUT R16, R24, UR16, R21, 0x96, !PT ;  /* 0x0000001018107c12 */ /* 0x000fe6000f8e9615 */
[----:B------:R-:W2:Y:S02]  /*17630*/  SHFL.BFLY PT, R2, R0, 0x1, 0x1f ;  /* 0x0c201f0000027f89 */ /* 0x000ea400000e0000 */
[----:B------:R-:W-:Y:S04]  /*17640*/  IMAD.WIDE.U32 R16, R16, -0x326172a9, RZ ;  /* 0xcd9e8d5710107825 */ /* 0x000fe800078e00ff */
[----:B-1----:R-:W-:Y:S01]  /*17650*/  FFMA.FTZ R3, R27, UR4, -R5 ;  /* 0x000000041b037c23 */ /* 0x002fe20008010805 */
[----:B------:R-:W-:Y:S03]  /*17660*/  LOP3.LUT R17, R12, UR8, R17, 0x96, !PT ;  /* 0x000000080c117c12 */ /* 0x000fe6000f8e9611 */
[----:B------:R1:W-:Y:S01]  /*17670*/  MUFU.EX2 R95, R3 ;  /* 0x00000003005f7308 */ /* 0x0003e20000000800 */
[----:B--2---:R-:W-:Y:S01]  /*17680*/  FMNMX.FTZ R37, R0, R2, !PT ;  /* 0x0000000200257209 */ /* 0x004fe20007810000 */
[----:B------:R-:W-:Y:S01]  /*17690*/  FFMA.FTZ R0, R36, UR4, -R77 ;  /* 0x0000000424007c23 */ /* 0x000fe2000801084d */
[--C-:B-1----:R-:W-:Y:S01]  /*176a0*/  FFMA.FTZ R3, R28, UR4, -R5.reuse ;  /* 0x000000041c037c23 */ /* 0x102fe20008010805 */
[--C-:B------:R-:W-:Y:S01]  /*176b0*/  FFMA.FTZ R36, R169, UR4, -R5.reuse ;  /* 0x00000004a9247c23 */ /* 0x100fe20008010805 */
[----:B------:R-:W-:Y:S05]  /*176c0*/  FSETP.NEU.FTZ.AND P0, PT, R37, -INF , PT ;  /* 0xff8000002500780b */ /* 0x000fea0003f1d000 */
[----:B------:R1:W-:Y:S01]  /*176d0*/  MUFU.EX2 R196, R0 ;  /* 0x0000000000c47308 */ /* 0x0003e20000000800 */
[----:B------:R-:W-:Y:S04]  /*176e0*/  IMAD.WIDE.U32 R28, R15, -0x2daee0ad, RZ ;  /* 0xd2511f530f1c7825 */ /* 0x000fe800078e00ff */
[----:B------:R-:W-:Y:S01]  /*176f0*/  FMUL.FTZ R43, R37, UR4 ;  /* 0x00000004252b7c20 */ /* 0x000fe20008410000 */
[----:B------:R-:W-:Y:S01]  /*17700*/  FFMA.FTZ R169, R97, UR4, -R5 ;  /* 0x0000000461a97c23 */ /* 0x000fe20008010805 */
[----:B------:R-:W-:Y:S03]  /*17710*/  LOP3.LUT R4, R18, UR15, R29, 0x96, !PT ;  /* 0x0000000f12047c12 */ /* 0x000fe6000f8e961d */
[----:B------:R-:W-:Y:S01]  /*17720*/  FSEL R43, R43, RZ, P0 ;  /* 0x000000ff2b2b7208 */ /* 0x000fe20000000000 */
[----:B------:R2:W-:Y:S04]  /*17730*/  MUFU.EX2 R76, R3 ;  /* 0x00000003004c7308 */ /* 0x0005e80000000800 */
[----:B-1----:R-:W-:Y:S06]  /*17740*/  FFMA.FTZ R0, R44, UR4, -R43 ;  /* 0x000000042c007c23 */ /* 0x002fec000801082b */
[----:B------:R-:W-:Y:S01]  /*17750*/  MUFU.EX2 R249, R0 ;  /* 0x0000000000f97308 */ /* 0x000fe20000000800 */
[--C-:B--2---:R-:W-:Y:S01]  /*17760*/  FFMA.FTZ R3, R30, UR4, -R6.reuse ;  /* 0x000000041e037c23 */ /* 0x104fe20008010806 */
[----:B------:R-:W-:Y:S08]  /*17770*/  IMAD.WIDE.U32 R30, R9, -0x2daee0ad, RZ ;  /* 0xd2511f53091e7825 */ /* 0x000ff000078e00ff */
[----:B------:R1:W-:Y:S01]  /*17780*/  MUFU.EX2 R194, R3 ;  /* 0x0000000300c27308 */ /* 0x0003e20000000800 */
[----:B------:R-:W-:Y:S01]  /*17790*/  IMAD.WIDE.U32 R8, R8, -0x2daee0ad, RZ ;  /* 0xd2511f5308087825 */ /* 0x000fe200078e00ff */
[----:B------:R-:W-:Y:S04]  /*177a0*/  LOP3.LUT R7, R20, UR15, R31, 0x96, !PT ;  /* 0x0000000f14077c12 */ /* 0x000fe8000f8e961f */
[----:B------:R-:W-:Y:S02]  /*177b0*/  LOP3.LUT R13, R22, UR16, R9, 0x96, !PT ;  /* 0x00000010160d7c12 */ /* 0x000fe4000f8e9609 */
[----:B------:R-:W-:Y:S01]  /*177c0*/  LOP3.LUT R15, R8, UR15, R33, 0x96, !PT ;  /* 0x0000000f080f7c12 */ /* 0x000fe2000f8e9621 */
[----:B------:R-:W-:Y:S04]  /*177d0*/  IMAD.WIDE.U32 R8, R11, -0x326172a9, RZ ;  /* 0xcd9e8d570b087825 */ /* 0x000fe800078e00ff */
[----:B------:R-:W-:Y:S01]  /*177e0*/  IMAD.WIDE.U32 R12, R13, -0x326172a9, RZ ;  /* 0xcd9e8d570d0c7825 */ /* 0x000fe200078e00ff */
[----:B------:R-:W-:Y:S03]  /*177f0*/  LOP3.LUT R14, R14, UR8, R9, 0x96, !PT ;  /* 0x000000080e0e7c12 */ /* 0x000fe6000f8e9609 */
[----:B-1----:R-:W-:Y:S01]  /*17800*/  FFMA.FTZ R3, R34, UR4, -R6 ;  /* 0x0000000422037c23 */ /* 0x002fe20008010806 */
[----:B------:R-:W-:Y:S03]  /*17810*/  LOP3.LUT R21, R10, UR8, R13, 0x96, !PT ;  /* 0x000000080a157c12 */ /* 0x000fe6000f8e960d */
[----:B------:R1:W-:Y:S02]  /*17820*/  MUFU.EX2 R64, R3 ;  /* 0x0000000300407308 */ /* 0x0003e40000000800 */
[----:B-1----:R-:W-:Y:S08]  /*17830*/  FFMA.FTZ R3, R35, UR4, -R77 ;  /* 0x0000000423037c23 */ /* 0x002ff0000801084d */
[----:B------:R1:W-:Y:S02]  /*17840*/  MUFU.EX2 R199, R3 ;  /* 0x0000000300c77308 */ /* 0x0003e40000000800 */
[----:B-1----:R-:W-:Y:S04]  /*17850*/  IMAD.WIDE.U32 R2, R4, -0x326172a9, RZ ;  /* 0xcd9e8d5704027825 */ /* 0x002fe800078e00ff */
[----:B------:R-:W-:Y:S01]  /*17860*/  FFMA.FTZ R4, R45, UR4, -R43 ;  /* 0x000000042d047c23 */ /* 0x000fe2000801082b */
[----:B------:R-:W-:Y:S01]  /*17870*/  IMAD.MOV.U32 R22, RZ, RZ, R2 ;  /* 0x000000ffff167224 */ /* 0x000fe200078e0002 */
[----:B------:R-:W-:Y:S02]  /*17880*/  LOP3.LUT R11, R8, UR5, R3, 0x96, !PT ;  /* 0x00000005080b7c12 */ /* 0x000fe4000f8e9603 */
[----:B------:R-:W1:Y:S01]  /*17890*/  MUFU.EX2 R75, R4 ;  /* 0x00000004004b7308 */ /* 0x000e620000000800 */
[C---:B------:R-:W-:Y:S01]  /*178a0*/  PRMT R19, R2.reuse, 0x7773, RZ ;  /* 0x0000777302137816 */ /* 0x040fe200000000ff */
[----:B------:R-:W-:Y:S01]  /*178b0*/  IMAD.WIDE.U32 R8, R7, -0x326172a9, RZ ;  /* 0xcd9e8d5707087825 */ /* 0x000fe200078e00ff */
[C---:B------:R-:W-:Y:S02]  /*178c0*/  PRMT R18, R2.reuse, 0x7772, RZ ;  /* 0x0000777202127816 */ /* 0x040fe400000000ff */
[----:B------:R-:W-:Y:S01]  /*178d0*/  PRMT R26, R2, 0x7771, RZ ;  /* 0x00007771021a7816 */ /* 0x000fe200000000ff */
[----:B------:R-:W-:Y:S01]  /*178e0*/  IMAD.WIDE.U32 R2, R15, -0x326172a9, RZ ;  /* 0xcd9e8d570f027825 */ /* 0x000fe200078e00ff */
[----:B------:R-:W-:Y:S02]  /*178f0*/  LOP3.LUT R0, R16, UR5, R9, 0x96, !PT ;  /* 0x0000000510007c12 */ /* 0x000fe4000f8e9609 */
[----:B------:R-:W-:Y:S01]  /*17900*/  PRMT R15, R8, 0x7773, RZ ;  /* 0x00007773080f7816 */ /* 0x000fe200000000ff */
[----:B------:R-:W-:Y:S01]  /*17910*/  IMAD.MOV.U32 R27, RZ, RZ, R2 ;  /* 0x000000ffff1b7224 */ /* 0x000fe200078e0002 */
[----:B------:R-:W-:Y:S01]  /*17920*/  LOP3.LUT R10, R12, UR5, R3, 0x96, !PT ;  /* 0x000000050c0a7c12 */ /* 0x000fe2000f8e9603 */
[--C-:B------:R-:W-:Y:S01]  /*17930*/  FFMA.FTZ R3, R46, UR4, -R77.reuse ;  /* 0x000000042e037c23 */ /* 0x100fe2000801084d */
[C---:B------:R-:W-:Y:S01]  /*17940*/  PRMT R13, R2.reuse, 0x7773, RZ ;  /* 0x00007773020d7816 */ /* 0x040fe200000000ff */
[----:B------:R-:W-:Y:S01]  /*17950*/  IMAD.MOV.U32 R16, RZ, RZ, R8 ;  /* 0x000000ffff107224 */ /* 0x000fe200078e0008 */
[C---:B------:R-:W-:Y:S01]  /*17960*/  PRMT R12, R2.reuse, 0x7772, RZ ;  /* 0x00007772020c7816 */ /* 0x040fe200000000ff */
[----:B------:R-:W-:Y:S01]  /*17970*/  MUFU.EX2 R192, R3 ;  /* 0x0000000300c07308 */ /* 0x000fe20000000800 */
[----:B------:R-:W-:Y:S01]  /*17980*/  PRMT R29, R2, 0x7771, RZ ;  /* 0x00007771021d7816 */ /* 0x000fe200000000ff */
[----:B------:R-:W-:Y:S01]  /*17990*/  FFMA.FTZ R2, R47, UR4, -R77 ;  /* 0x000000042f027c23 */ /* 0x000fe2000801084d */
[C---:B------:R-:W-:Y:S01]  /*179a0*/  PRMT R7, R8.reuse, 0x7772, RZ ;  /* 0x0000777208077816 */ /* 0x040fe200000000ff */
[----:B-1----:R-:W-:Y:S01]  /*179b0*/  IMAD.MOV.U32 R46, RZ, RZ, R75 ;  /* 0x000000ffff2e7224 */ /* 0x002fe200078e004b */
[----:B------:R-:W-:Y:S01]  /*179c0*/  PRMT R20, R8, 0x7771, RZ ;  /* 0x0000777108147816 */ /* 0x000fe200000000ff */
[----:B------:R-:W-:Y:S01]  /*179d0*/  IMAD.WIDE.U32 R8, R14, -0x2daee0ad, RZ ;  /* 0xd2511f530e087825 */ /* 0x000fe200078e00ff */
[----:B------:R-:W-:Y:S03]  /*179e0*/  PRMT R35, R7, 0x5410, R15 ;  /* 0x0000541007237816 */ /* 0x000fe6000000000f */
[----:B------:R1:W2:Y:S01]  /*179f0*/  MUFU.EX2 R67, R2 ;  /* 0x0000000200437308 */ /* 0x0002a20000000800 */
[----:B------:R-:W-:Y:S01]  /*17a00*/  PRMT R47, R18, 0x5410, R19 ;  /* 0x00005410122f7816 */ /* 0x000fe20000000013 */
[----:B------:R-:W-:Y:S01]  /*17a10*/  IMAD.MOV.U32 R24, RZ, RZ, R8 ;  /* 0x000000ffff187224 */ /* 0x000fe200078e0008 */
[----:B------:R-:W-:Y:S01]  /*17a20*/  LOP3.LUT R7, R28, UR14, R9, 0x96, !PT ;  /* 0x0000000e1c077c12 */ /* 0x000fe2000f8e9609 */
[----:B------:R-:W-:Y:S01]  /*17a30*/  FFMA.FTZ R9, R48, UR4, -R43 ;  /* 0x0000000430097c23 */ /* 0x000fe2000801082b */
[----:B------:R-:W-:Y:S01]  /*17a40*/  PRMT R23, R8, 0x7773, RZ ;  /* 0x0000777308177816 */ /* 0x000fe200000000ff */
[--C-:B------:R-:W-:Y:S01]  /*17a50*/  FFMA.FTZ R28, R184, UR4, -R5.reuse ;  /* 0x00000004b81c7c23 */ /* 0x100fe20008010805 */
[C---:B------:R-:W-:Y:S01]  /*17a60*/  PRMT R19, R8.reuse, 0x7772, RZ ;  /* 0x0000777208137816 */ /* 0x040fe200000000ff */
[----:B------:R-:W-:Y:S01]  /*17a70*/  FFMA.FTZ R184, R129, UR4, -R5 ;  /* 0x0000000481b87c23 */ /* 0x000fe20008010805 */
[----:B------:R-:W-:Y:S01]  /*17a80*/  PRMT R25, R8, 0x7771, RZ ;  /* 0x0000777108197816 */ /* 0x000fe200000000ff */
[----:B------:R3:W4:Y:S01]  /*17a90*/  MUFU.EX2 R65, R9 ;  /* 0x0000000900417308 */ /* 0x0007220000000800 */
[----:B------:R-:W-:Y:S01]  /*17aa0*/  LOP3.LUT R8, R16, 0xff, RZ, 0xc0, !PT ;  /* 0x000000ff10087812 */ /* 0x000fe200078ec0ff */
[----:B------:R-:W-:Y:S01]  /*17ab0*/  FFMA.FTZ R129, R98, UR4, -R6 ;  /* 0x0000000462817c23 */ /* 0x000fe20008010806 */
[----:B------:R-:W-:Y:S02]  /*17ac0*/  LOP3.LUT R14, R0, 0xff, RZ, 0xc0, !PT ;  /* 0x000000ff000e7812 */ /* 0x000fe400078ec0ff */
[----:B------:R-:W-:Y:S02]  /*17ad0*/  PRMT R34, R8, 0x5410, R20 ;  /* 0x0000541008227816 */ /* 0x000fe40000000014 */
[----:B------:R-:W-:Y:S01]  /*17ae0*/  PRMT R8, R11, 0x7632, R8 ;  /* 0x000076320b087816 */ /* 0x000fe20000000008 */
[----:B-1----:R-:W-:Y:S01]  /*17af0*/  IMAD.WIDE.U32 R2, R17, -0x2daee0ad, RZ ;  /* 0xd2511f5311027825 */ /* 0x002fe200078e00ff */
[----:B------:R-:W-:Y:S01]  /*17b00*/  LOP3.LUT R47, R47, 0xff00ff, RZ, 0xc0, !PT ;  /* 0x00ff00ff2f2f7812 */ /* 0x000fe200078ec0ff */
[----:B------:R-:W-:Y:S01]  /*17b10*/  MUFU.EX2 R129, R129 ;  /* 0x0000008100817308 */ /* 0x000fe20000000800 */
[----:B------:R-:W-:Y:S01]  /*17b20*/  PRMT R19, R19, 0x5410, R23 ;  /* 0x0000541013137816 */ /* 0x000fe20000000017 */
[----:B------:R-:W-:Y:S01]  /*17b30*/  FFMA.FTZ R23, R66, UR4, -R6 ;  /* 0x0000000442177c23 */ /* 0x000fe20008010806 */
[----:B------:R-:W-:Y:S01]  /*17b40*/  LOP3.LUT R4, R30, UR14, R3, 0x96, !PT ;  /* 0x0000000e1e047c12 */ /* 0x000fe2000f8e9603 */
[----:B------:R-:W-:Y:S01]  /*17b50*/  FFMA.FTZ R3, R49, UR4, -R43 ;  /* 0x0000000431037c23 */ /* 0x000fe2000801082b */
[C---:B------:R-:W-:Y:S01]  /*17b60*/  PRMT R16, R2.reuse, 0x7773, RZ ;  /* 0x0000777302107816 */ /* 0x040fe200000000ff */
[--C-:B------:R-:W-:Y:S01]  /*17b70*/  FFMA.FTZ R30, R183, UR4, -R5.reuse ;  /* 0x00000004b71e7c23 */ /* 0x100fe20008010805 */
[C---:B------:R-:W-:Y:S03]  /*17b80*/  PRMT R15, R2.reuse, 0x7772, RZ ;  /* 0x00007772020f7816 */ /* 0x040fe600000000ff */
[----:B------:R1:W-:Y:S01]  /*17b90*/  MUFU.EX2 R91, R3 ;  /* 0x00000003005b7308 */ /* 0x0003e20000000800 */
[----:B------:R-:W-:Y:S01]  /*17ba0*/  PRMT R18, R2, 0x7771, RZ ;  /* 0x0000777102127816 */ /* 0x000fe200000000ff */
[----:B------:R-:W-:Y:S01]  /*17bb0*/  IMAD.MOV.U32 R17, RZ, RZ, R2 ;  /* 0x000000ffff117224 */ /* 0x000fe200078e0002 */
[----:B------:R-:W-:Y:S01]  /*17bc0*/  LOP3.LUT R2, R11, 0xffff, RZ, 0xc0, !PT ;  /* 0x0000ffff0b027812 */ /* 0x000fe200078ec0ff */
[--C-:B------:R-:W-:Y:S01]  /*17bd0*/  FFMA.FTZ R49, R168, UR4, -R5.reuse ;  /* 0x00000004a8317c23 */ /* 0x100fe20008010805 */
[----:B---3--:R-:W-:Y:S01]  /*17be0*/  LOP3.LUT R9, R22, 0xff, RZ, 0xc0, !PT ;  /* 0x000000ff16097812 */ /* 0x008fe200078ec0ff */
[--C-:B------:R-:W-:Y:S01]  /*17bf0*/  FFMA.FTZ R22, R59, UR4, -R5.reuse ;  /* 0x000000043b167c23 */ /* 0x100fe20008010805 */
[----:B------:R-:W-:Y:S01]  /*17c00*/  PRMT R15, R15, 0x5410, R16 ;  /* 0x000054100f0f7816 */ /* 0x000fe20000000010 */
[----:B------:R-:W-:Y:S01]  /*17c10*/  FFMA.FTZ R183, R128, UR4, -R5 ;  /* 0x0000000480b77c23 */ /* 0x000fe20008010805 */
[----:B------:R-:W-:Y:S01]  /*17c20*/  PRMT R26, R9, 0x5410, R26 ;  /* 0x00005410091a7816 */ /* 0x000fe2000000001a */
[--C-:B------:R-:W-:Y:S01]  /*17c30*/  FFMA.FTZ R128, R86, UR4, -R6.reuse ;  /* 0x0000000456807c23 */ /* 0x100fe20008010806 */
[----:B------:R-:W-:Y:S01]  /*17c40*/  LOP3.LUT R9, R11, 0xff, RZ, 0xc0, !PT ;  /* 0x000000ff0b097812 */ /* 0x000fe200078ec0ff */
[----:B------:R-:W-:Y:S01]  /*17c50*/  FFMA.FTZ R168, R103, UR4, -R6 ;  /* 0x0000000467a87c23 */ /* 0x000fe20008010806 */
[----:B------:R-:W-:Y:S01]  /*17c60*/  SHF.R.U32.HI R11, RZ, 0x18, R11 ;  /* 0x00000018ff0b7819 */ /* 0x000fe2000001160b */
[----:B------:R-:W-:Y:S01]  /*17c70*/  IMAD.MOV.U32 R16, RZ, RZ, R72 ;  /* 0x000000ffff107224 */ /* 0x000fe200078e0048 */
[----:B------:R-:W-:Y:S01]  /*17c80*/  LOP3.LUT R35, R35, 0xff00ff, RZ, 0xc0, !PT ;  /* 0x00ff00ff23237812 */ /* 0x000fe200078ec0ff */
[----:B------:R-:W-:Y:S02]  /*17c90*/  IMAD.MOV.U32 R86, RZ, RZ, R246 ;  /* 0x000000ffff567224 */ /* 0x000fe400078e00f6 */
[----:B-1----:R-:W-:Y:S01]  /*17ca0*/  FFMA.FTZ R3, R50, UR4, -R5 ;  /* 0x0000000432037c23 */ /* 0x002fe20008010805 */
[----:B--2---:R-:W-:Y:S01]  /*17cb0*/  IMAD.MOV.U32 R50, RZ, RZ, R67 ;  /* 0x000000ffff327224 */ /* 0x004fe200078e0043 */
[----:B------:R-:W-:Y:S02]  /*17cc0*/  PRMT R67, R12, 0x5410, R13 ;  /* 0x000054100c437816 */ /* 0x000fe4000000000d */
[----:B------:R-:W-:Y:S01]  /*17cd0*/  SHF.R.U32.HI R13, RZ, 0x18, R0 ;  /* 0x00000018ff0d7819 */ /* 0x000fe20000011600 */
[----:B------:R1:W-:Y:S01]  /*17ce0*/  MUFU.EX2 R109, R3 ;  /* 0x00000003006d7308 */ /* 0x0003e20000000800 */
[----:B------:R-:W-:Y:S02]  /*17cf0*/  LOP3.LUT R67, R67, 0xff00ff, RZ, 0xc0, !PT ;  /* 0x00ff00ff43437812 */ /* 0x000fe400078ec0ff */
[----:B-1----:R-:W-:Y:S02]  /*17d00*/  SHF.R.U32.HI R3, RZ, 0x8, R2 ;  /* 0x00000008ff037819 */ /* 0x002fe40000011602 */
[----:B------:R-:W-:Y:S01]  /*17d10*/  LOP3.LUT R2, R8, 0xff, RZ, 0xc0, !PT ;  /* 0x000000ff08027812 */ /* 0x000fe200078ec0ff */
[----:B------:R-:W-:Y:S01]  /*17d20*/  FFMA.FTZ R8, R51, UR4, -R5 ;  /* 0x0000000433087c23 */ /* 0x000fe20008010805 */
[----:B------:R-:W-:Y:S01]  /*17d30*/  PRMT R44, R9, 0x5410, R3 ;  /* 0x00005410092c7816 */ /* 0x000fe20000000003 */
[----:B------:R-:W-:Y:S01]  /*17d40*/  IMAD.MOV.U32 R51, RZ, RZ, R76 ;  /* 0x000000ffff337224 */ /* 0x000fe200078e004c */
[----:B------:R-:W-:Y:S01]  /*17d50*/  PRMT R45, R2, 0x5410, R11 ;  /* 0x00005410022d7816 */ /* 0x000fe2000000000b */
[----:B------:R1:W-:Y:S01]  /*17d60*/  MUFU.EX2 R191, R8 ;  /* 0x0000000800bf7308 */ /* 0x0003e20000000800 */
[----:B------:R-:W-:Y:S01]  /*17d70*/  PRMT R9, R0, 0x7632, R9 ;  /* 0x0000763200097816 */ /* 0x000fe20000000009 */
[----:B------:R-:W-:Y:S04]  /*17d80*/  IMAD.WIDE.U32 R2, R21, -0x2daee0ad, RZ ;  /* 0xd2511f5315027825 */ /* 0x000fe800078e00ff */
[--C-:B------:R-:W-:Y:S01]  /*17d90*/  FFMA.FTZ R11, R52, UR4, -R6.reuse ;  /* 0x00000004340b7c23 */ /* 0x100fe20008010806 */
[--C-:B------:R-:W-:Y:S01]  /*17da0*/  FFMA.FTZ R21, R186, UR4, -R5.reuse ;  /* 0x00000004ba157c23 */ /* 0x100fe20008010805 */
[----:B------:R-:W-:Y:S01]  /*17db0*/  FFMA.FTZ R186, R116, UR4, -R5 ;  /* 0x0000000474ba7c23 */ /* 0x000fe20008010805 */
[----:B------:R-:W-:Y:S01]  /*17dc0*/  PRMT R20, R2, 0x7771, RZ ;  /* 0x0000777102147816 */ /* 0x000fe200000000ff */
[--C-:B------:R-:W-:Y:S01]  /*17dd0*/  FFMA.FTZ R116, R99, UR4, -R6.reuse ;  /* 0x0000000463747c23 */ /* 0x100fe20008010806 */
[----:B------:R2:W-:Y:S01]  /*17de0*/  MUFU.EX2 R88, R11 ;  /* 0x0000000b00587308 */ /* 0x0005e20000000800 */
[----:B------:R-:W-:Y:S05]  /*17df0*/  IMAD.U32 R76, RZ, RZ, UR11 ;  /* 0x0000000bff4c7e24 */ /* 0x000fea000f8e00ff */
[----:B------:R-:W-:Y:S02]  /*17e00*/  LEA R76, R76, UR11, 0x10 ;  /* 0x0000000b4c4c7c11 */ /* 0x000fe4000f8e80ff */
[----:B-1----:R-:W-:Y:S02]  /*17e10*/  LOP3.LUT R8, R0, 0xffff, RZ, 0xc0, !PT ;  /* 0x0000ffff00087812 */ /* 0x002fe400078ec0ff */
[----:B------:R-:W-:Y:S01]  /*17e20*/  LOP3.LUT R0, R32, UR14, R3, 0x96, !PT ;  /* 0x0000000e20007c12 */ /* 0x000fe2000f8e9603 */
[----:B------:R-:W-:Y:S01]  /*17e30*/  FFMA.FTZ R3, R53, UR4, -R6 ;  /* 0x0000000435037c23 */ /* 0x000fe20008010806 */
[----:B------:R-:W-:Y:S01]  /*17e40*/  SHF.R.U32.HI R12, RZ, 0x8, R8 ;  /* 0x00000008ff0c7819 */ /* 0x000fe20000011608 */
[----:B----4-:R-:W-:Y:S01]  /*17e50*/  IMAD.MOV.U32 R53, RZ, RZ, R65 ;  /* 0x000000ffff357224 */ /* 0x010fe200078e0041 */
[----:B------:R-:W-:Y:S01]  /*17e60*/  LOP3.LUT R8, R9, 0xff, RZ, 0xc0, !PT ;  /* 0x000000ff09087812 */ /* 0x000fe200078ec0ff */
[----:B------:R1:W3:Y:S01]  /*17e70*/  MUFU.EX2 R48, R3 ;  /* 0x0000000300307308 */ /* 0x0002e20000000800 */
[----:B------:R-:W-:Y:S01]  /*17e80*/  PRMT R32, R14, 0x5410, R12 ;  /* 0x000054100e207816 */ /* 0x000fe2000000000c */
[----:B--2---:R-:W-:Y:S01]  /*17e90*/  FFMA.FTZ R11, R55, UR4, -R5 ;  /* 0x00000004370b7c23 */ /* 0x004fe20008010805 */
[----:B------:R-:W-:Y:S01]  /*17ea0*/  PRMT R33, R8, 0x5410, R13 ;  /* 0x0000541008217816 */ /* 0x000fe2000000000d */
[----:B------:R-:W-:Y:S01]  /*17eb0*/  IMAD.MOV.U32 R103, RZ, RZ, R53 ;  /* 0x000000ffff677224 */ /* 0x000fe200078e0035 */
[----:B------:R-:W-:Y:S01]  /*17ec0*/  LOP3.LUT R8, R17, 0xff, RZ, 0xc0, !PT ;  /* 0x000000ff11087812 */ /* 0x000fe200078ec0ff */
[----:B------:R-:W-:Y:S01]  /*17ed0*/  IMAD.MOV.U32 R14, RZ, RZ, R2 ;  /* 0x000000ffff0e7224 */ /* 0x000fe200078e0002 */
[----:B------:R-:W-:Y:S01]  /*17ee0*/  PRMT R13, R2, 0x7773, RZ ;  /* 0x00007773020d7816 */ /* 0x000fe200000000ff */
[----:B------:R-:W-:Y:S01]  /*17ef0*/  IMAD.MOV.U32 R17, RZ, RZ, R73 ;  /* 0x000000ffff117224 */ /* 0x000fe200078e0049 */
[----:B------:R-:W-:Y:S01]  /*17f00*/  PRMT R18, R8, 0x5410, R18 ;  /* 0x0000541008127816 */ /* 0x000fe20000000012 */
[--C-:B------:R-:W-:Y:S01]  /*17f10*/  FFMA.FTZ R8, R56, UR4, -R6.reuse ;  /* 0x0000000438087c23 */ /* 0x100fe20008010806 */
[----:B------:R-:W-:Y:S01]  /*17f20*/  PRMT R12, R2, 0x7772, RZ ;  /* 0x00007772020c7816 */ /* 0x000fe200000000ff */
[----:B------:R2:W-:Y:S01]  /*17f30*/  MUFU.EX2 R243, R11 ;  /* 0x0000000b00f37308 */ /* 0x0005e20000000800 */
[----:B------:R-:W-:Y:S01]  /*17f40*/  LOP3.LUT R2, R10, 0xffff, RZ, 0xc0, !PT ;  /* 0x0000ffff0a027812 */ /* 0x000fe200078ec0ff */
[----:B------:R-:W-:Y:S01]  /*17f50*/  IMAD.MOV.U32 R55, RZ, RZ, R17 ;  /* 0x000000ffff377224 */ /* 0x000fe200078e0011 */
[----:B------:R-:W-:Y:S01]  /*17f60*/  LOP3.LUT R9, R24, 0xff, RZ, 0xc0, !PT ;  /* 0x000000ff18097812 */ /* 0x000fe200078ec0ff */
[----:B------:R-:W-:Y:S01]  /*17f70*/  FFMA.FTZ R17, R179, UR4, -R6 ;  /* 0x00000004b3117c23 */ /* 0x000fe20008010806 */
[----:B------:R-:W-:Y:S01]  /*17f80*/  SHF.R.U32.HI R2, RZ, 0x8, R2 ;  /* 0x00000008ff027819 */ /* 0x000fe20000011602 */
[----:B-1----:R-:W-:Y:S01]  /*17f90*/  FFMA.FTZ R3, R54, UR4, -R5 ;  /* 0x0000000436037c23 */ /* 0x002fe20008010805 */
[----:B------:R-:W-:Y:S03]  /*17fa0*/  PRMT R25, R9, 0x5410, R25 ;  /* 0x0000541009197816 */ /* 0x000fe60000000019 */
[----:B------:R1:W-:Y:S01]  /*17fb0*/  MUFU.EX2 R110, R8 ;  /* 0x00000008006e7308 */ /* 0x0003e20000000800 */
[----:B------:R-:W-:Y:S01]  /*17fc0*/  PRMT R75, R12, 0x5410, R13 ;  /* 0x000054100c4b7816 */ /* 0x000fe2000000000d */
[----:B------:R-:W-:Y:S01]  /*17fd0*/  IMAD.MOV.U32 R54, RZ, RZ, R64 ;  /* 0x000000ffff367224 */ /* 0x000fe200078e0040 */
[----:B------:R-:W-:Y:S01]  /*17fe0*/  SHF.R.U32.HI R12, RZ, 0x18, R7 ;  /* 0x00000018ff0c7819 */ /* 0x000fe20000011607 */
[--C-:B------:R-:W-:Y:S01]  /*17ff0*/  FFMA.FTZ R24, R60, UR4, -R6.reuse ;  /* 0x000000043c187c23 */ /* 0x100fe20008010806 */
[----:B------:R-:W-:Y:S01]  /*18000*/  LOP3.LUT R13, R27, 0xff, RZ, 0xc0, !PT ;  /* 0x000000ff1b0d7812 */ /* 0x000fe200078ec0ff */
[----:B------:R-:W-:Y:S01]  /*18010*/  FFMA.FTZ R27, R58, UR4, -R5 ;  /* 0x000000043a1b7c23 */ /* 0x000fe20008010805 */
[--C-:B------:R-:W-:Y:S03]  /*18020*/  HSET2.LE.AND R45, R45, R76.reuse, PT ;  /* 0x0000004c2d2d7233 */ /* 0x100fe60003803000 */
[----:B------:R4:W-:Y:S01]  /*18030*/  MUFU.EX2 R90, R3 ;  /* 0x00000003005a7308 */ /* 0x0009e20000000800 */
[----:B--2---:R-:W-:Y:S01]  /*18040*/  LOP3.LUT R11, R4, 0xff, RZ, 0xc0, !PT ;  /* 0x000000ff040b7812 */ /* 0x004fe200078ec0ff */
[----:B------:R-:W-:Y:S01]  /*18050*/  IMAD.MOV.U32 R58, RZ, RZ, R199 ;  /* 0x000000ffff3a7224 */ /* 0x000fe200078e00c7 */
[--C-:B------:R-:W-:Y:S01]  /*18060*/  HSET2.LE.AND R47, R47, R76.reuse, PT ;  /* 0x0000004c2f2f7233 */ /* 0x100fe20003803000 */
[----:B------:R-:W-:Y:S01]  /*18070*/  FFMA.FTZ R179, R131, UR4, -R6 ;  /* 0x0000000483b37c23 */ /* 0x000fe20008010806 */
[--C-:B------:R-:W-:Y:S01]  /*18080*/  HSET2.LE.AND R32, R32, R76.reuse, PT ;  /* 0x0000004c20207233 */ /* 0x100fe20003803000 */
[----:B---3--:R-:W-:Y:S01]  /*18090*/  IMAD.MOV.U32 R56, RZ, RZ, R48 ;  /* 0x000000ffff387224 */ /* 0x008fe200078e0030 */
[--C-:B------:R-:W-:Y:S01]  /*180a0*/  HSET2.LE.AND R34, R34, R76.reuse, PT ;  /* 0x0000004c22227233 */ /* 0x100fe20003803000 */
[--C-:B------:R-:W-:Y:S01]  /*180b0*/  FFMA.FTZ R48, R181, UR4, -R6.reuse ;  /* 0x00000004b5307c23 */ /* 0x100fe20008010806 */
[----:B-1----:R-:W-:Y:S01]  /*180c0*/  LOP3.LUT R8, R7, 0xff, RZ, 0xc0, !PT ;  /* 0x000000ff07087812 */ /* 0x002fe200078ec0ff */
[--C-:B------:R-:W-:Y:S01]  /*180d0*/  FFMA.FTZ R181, R119, UR4, -R6.reuse ;  /* 0x0000000477b57c23 */ /* 0x100fe20008010806 */
[----:B------:R-:W-:Y:S01]  /*180e0*/  IMAD.MOV.U32 R119, RZ, RZ, R249 ;  /* 0x000000ffff777224 */ /* 0x000fe200078e00f9 */
[----:B------:R-:W-:Y:S01]  /*180f0*/  PRMT R13, R13, 0x5410, R29 ;  /* 0x000054100d0d7816 */ /* 0x000fe2000000001d */
[----:B------:R-:W-:Y:S01]  /*18100*/  FFMA.FTZ R29, R213, UR4, -R6 ;  /* 0x00000004d51d7c23 */ /* 0x000fe20008010806 */
[--C-:B------:R-:W-:Y:S01]  /*18110*/  HSET2.LE.AND R44, R44, R76.reuse, PT ;  /* 0x0000004c2c2c7233 */ /* 0x100fe20003803000 */
[----:B------:R1:W-:Y:S01]  /*18120*/  MUFU.EX2 R213, R21 ;  /* 0x0000001500d57308 */ /* 0x0003e20000000800 */
[--C-:B------:R-:W-:Y:S01]  /*18130*/  HSET2.LE.AND R33, R33, R76.reuse, PT ;  /* 0x0000004c21217233 */ /* 0x100fe20003803000 */
[----:B------:R-:W-:Y:S01]  /*18140*/  IMAD.MOV.U32 R131, RZ, RZ, R56 ;  /* 0x000000ffff837224 */ /* 0x000fe200078e0038 */
[C---:B----4-:R-:W-:Y:S02]  /*18150*/  LOP3.LUT R3, R10.reuse, 0xff, RZ, 0xc0, !PT ;  /* 0x000000ff0a037812 */ /* 0x050fe400078ec0ff */
[--C-:B------:R-:W-:Y:S02]  /*18160*/  HSET2.LE.AND R35, R35, R76.reuse, PT ;  /* 0x0000004c23237233 */ /* 0x100fe40003803000 */
[----:B------:R-:W-:Y:S02]  /*18170*/  PRMT R64, R3, 0x5410, R2 ;  /* 0x0000541003407816 */ /* 0x000fe40000000002 */
[----:B------:R-:W-:Y:S02]  /*18180*/  PRMT R3, R10, 0x7632, R3 ;  /* 0x000076320a037816 */ /* 0x000fe40000000003 */
[----:B------:R-:W-:Y:S02]  /*18190*/  LOP3.LUT R2, R7, 0xffff, RZ, 0xc0, !PT ;  /* 0x0000ffff07027812 */ /* 0x000fe400078ec0ff */
[----:B------:R-:W-:Y:S01]  /*181a0*/  LOP3.LUT R9, R3, 0xff, RZ, 0xc0, !PT ;  /* 0x000000ff03097812 */ /* 0x000fe200078ec0ff */
[----:B------:R-:W-:Y:S01]  /*181b0*/  FFMA.FTZ R3, R57, UR4, -R6 ;  /* 0x0000000439037c23 */ /* 0x000fe20008010806 */
[--C-:B------:R-:W-:Y:S01]  /*181c0*/  HSET2.LE.AND R64, R64, R76.reuse, PT ;  /* 0x0000004c40407233 */ /* 0x100fe20003803000 */
[----:B-1----:R-:W-:Y:S02]  /*181d0*/  IMAD.MOV.U32 R21, RZ, RZ, R89 ;  /* 0x000000ffff157224 */ /* 0x002fe400078e0059 */
[----:B------:R1:W-:Y:S01]  /*181e0*/  MUFU.EX2 R94, R3 ;  /* 0x00000003005e7308 */ /* 0x0003e20000000800 */
[----:B------:R-:W-:Y:S02]  /*181f0*/  SHF.R.U32.HI R10, RZ, 0x18, R10 ;  /* 0x00000018ff0a7819 */ /* 0x000fe4000001160a */
[----:B------:R-:W-:Y:S02]  /*18200*/  SHF.R.U32.HI R2, RZ, 0x8, R2 ;  /* 0x00000008ff027819 */ /* 0x000fe40000011602 */
[----:B------:R-:W-:Y:S02]  /*18210*/  PRMT R65, R9, 0x5410, R10 ;  /* 0x0000541009417816 */ /* 0x000fe4000000000a */
[----:B------:R-:W-:Y:S02]  /*18220*/  PRMT R52, R8, 0x5410, R2 ;  /* 0x0000541008347816 */ /* 0x000fe40000000002 */
[C---:B------:R-:W-:Y:S02]  /*18230*/  LOP3.LUT R2, R4.reuse, 0xffff, RZ, 0xc0, !PT ;  /* 0x0000ffff04027812 */ /* 0x040fe400078ec0ff */
[----:B------:R-:W-:Y:S02]  /*18240*/  PRMT R10, R4, 0x7632, R10 ;  /* 0x00007632040a7816 */ /* 0x000fe4000000000a */
[----:B------:R-:W-:Y:S01]  /*18250*/  SHF.R.U32.HI R9, RZ, 0x18, R4 ;  /* 0x00000018ff097819 */ /* 0x000fe20000011604 */
[--C-:B------:R-:W-:Y:S01]  /*18260*/  FFMA.FTZ R4, R170, UR4, -R77.reuse ;  /* 0x00000004aa047c23 */ /* 0x100fe2000801084d */
[----:B------:R-:W-:Y:S01]  /*18270*/  FFMA.FTZ R170, R115, UR4, -R6 ;  /* 0x0000000473aa7c23 */ /* 0x000fe20008010806 */
[----:B------:R-:W-:Y:S01]  /*18280*/  IMAD.MOV.U32 R115, RZ, RZ, R58 ;  /* 0x000000ffff737224 */ /* 0x000fe200078e003a */
[----:B------:R-:W-:Y:S01]  /*18290*/  PRMT R8, R7, 0x7632, R8 ;  /* 0x0000763207087816 */ /* 0x000fe20000000008 */
[----:B------:R2:W-:Y:S01]  /*182a0*/  MUFU.EX2 R244, R4 ;  /* 0x0000000400f47308 */ /* 0x0005e20000000800 */
[----:B-1----:R-:W-:Y:S01]  /*182b0*/  FFMA.FTZ R3, R111, UR4, -R77 ;  /* 0x000000046f037c23 */ /* 0x002fe2000801084d */
[----:B------:R-:W-:Y:S01]  /*182c0*/  IMAD.MOV.U32 R111, RZ, RZ, R46 ;  /* 0x000000ffff6f7224 */ /* 0x000fe200078e002e */
[--C-:B------:R-:W-:Y:S01]  /*182d0*/  HSET2.LE.AND R46, R26, R76.reuse, PT ;  /* 0x0000004c1a2e7233 */ /* 0x100fe20003803000 */
[----:B------:R-:W-:Y:S01]  /*182e0*/  FFMA.FTZ R26, R214, UR4, -R6 ;  /* 0x00000004d61a7c23 */ /* 0x000fe20008010806 */
[----:B------:R-:W-:Y:S02]  /*182f0*/  LOP3.LUT R7, R8, 0xff, RZ, 0xc0, !PT ;  /* 0x000000ff08077812 */ /* 0x000fe400078ec0ff */
[----:B------:R-:W-:Y:S03]  /*18300*/  LOP3.LUT R8, R14, 0xff, RZ, 0xc0, !PT ;  /* 0x000000ff0e087812 */ /* 0x000fe600078ec0ff */
[----:B------:R1:W-:Y:S01]  /*18310*/  MUFU.EX2 R248, R3 ;  /* 0x0000000300f87308 */ /* 0x0003e20000000800 */
[----:B------:R-:W-:Y:S01]  /*18320*/  PRMT R12, R7, 0x5410, R12 ;  /* 0x00005410070c7816 */ /* 0x000fe2000000000c */
[--C-:B------:R-:W-:Y:S01]  /*18330*/  FFMA.FTZ R14, R187, UR4, -R5.reuse ;  /* 0x00000004bb0e7c23 */ /* 0x100fe20008010805 */
[----:B------:R-:W-:Y:S01]  /*18340*/  SHF.R.U32.HI R7, RZ, 0x18, R0 ;  /* 0x00000018ff077819 */ /* 0x000fe20000011600 */
[----:B------:R-:W-:Y:S01]  /*18350*/  FFMA.FTZ R187, R117, UR4, -R5 ;  /* 0x0000000475bb7c23 */ /* 0x000fe20008010805 */
[----:B------:R-:W-:Y:S01]  /*18360*/  PRMT R20, R8, 0x5410, R20 ;  /* 0x0000541008147816 */ /* 0x000fe20000000014 */
[----:B------:R-:W-:Y:S01]  /*18370*/  FFMA.FTZ R8, R178, UR4, -R43 ;  /* 0x00000004b2087c23 */ /* 0x000fe2000801082b */
[----:B------:R-:W-:Y:S03]  /*18380*/  IMAD.MOV.U32 R178, RZ, RZ, R195 ;  /* 0x000000ffffb27224 */ /* 0x000fe600078e00c3 */
[----:B------:R-:W-:Y:S01]  /*18390*/  MUFU.EX2 R214, R14 ;  /* 0x0000000e00d67308 */ /* 0x000fe20000000800 */
[----:B--2---:R-:W-:Y:S01]  /*183a0*/  FFMA.FTZ R4, R171, UR4, -R43 ;  /* 0x00000004ab047c23 */ /* 0x004fe2000801082b */
[----:B------:R-:W-:Y:S02]  /*183b0*/  IMAD.MOV.U32 R171, RZ, RZ, R196 ;  /* 0x000000ffffab7224 */ /* 0x000fe400078e00c4 */
[----:B------:R-:W-:Y:S01]  /*183c0*/  FFMA.FTZ R117, R87, UR4, -R6 ;  /* 0x0000000457757c23 */ /* 0x000fe20008010806 */
[--C-:B------:R-:W-:Y:S01]  /*183d0*/  HSET2.LE.AND R52, R52, R76.reuse, PT ;  /* 0x0000004c34347233 */ /* 0x100fe20003803000 */
[----:B------:R-:W-:Y:S01]  /*183e0*/  IMAD.MOV.U32 R87, RZ, RZ, R247 ;  /* 0x000000ffff577224 */ /* 0x000fe200078e00f7 */
[--C-:B------:R-:W-:Y:S01]  /*183f0*/  HSET2.LE.AND R53, R12, R76.reuse, PT ;  /* 0x0000004c0c357233 */ /* 0x100fe20003803000 */
[----:B------:R-:W-:Y:S02]  /*18400*/  IMAD.MOV.U32 R99, RZ, RZ, R171 ;  /* 0x000000ffff637224 */ /* 0x000fe400078e00ab */
[----:B------:R2:W-:Y:S01]  /*18410*/  MUFU.EX2 R245, R4 ;  /* 0x0000000400f57308 */ /* 0x0005e20000000800 */
[----:B-1----:R-:W-:Y:S01]  /*18420*/  SHF.R.U32.HI R3, RZ, 0x8, R2 ;  /* 0x00000008ff037819 */ /* 0x002fe20000011602 */
[----:B------:R-:W-:Y:S01]  /*18430*/  FFMA.FTZ R171, R102, UR4, -R6 ;  /* 0x0000000466ab7c23 */ /* 0x000fe20008010806 */
[----:B------:R-:W-:Y:S01]  /*18440*/  LOP3.LUT R2, R10, 0xff, RZ, 0xc0, !PT ;  /* 0x000000ff0a027812 */ /* 0x000fe200078ec0ff */
[----:B------:R-:W-:Y:S01]  /*18450*/  FFMA.FTZ R10, R176, UR4, -R77 ;  /* 0x00000004b00a7c23 */ /* 0x000fe2000801084d */
[----:B------:R-:W-:Y:S01]  /*18460*/  PRMT R11, R11, 0x5410, R3 ;  /* 0x000054100b0b7816 */ /* 0x000fe20000000003 */
[----:B------:R-:W-:Y:S01]  /*18470*/  FFMA.FTZ R176, R101, UR4, -R5 ;  /* 0x0000000465b07c23 */ /* 0x000fe20008010805 */
[----:B------:R-:W-:Y:S03]  /*18480*/  PRMT R57, R2, 0x5410, R9 ;  /* 0x0000541002397816 */ /* 0x000fe60000000009 */
[----:B------:R-:W1:Y:S01]  /*18490*/  MUFU.EX2 R189, R8 ;  /* 0x0000000800bd7308 */ /* 0x000e620000000800 */
[C---:B------:R-:W-:Y:S01]  /*184a0*/  LOP3.LUT R2, R0.reuse, 0xffff, RZ, 0xc0, !PT ;  /* 0x0000ffff00027812 */ /* 0x040fe200078ec0ff */
[----:B------:R-:W-:Y:S01]  /*184b0*/  IMAD.MOV.U32 R101, RZ, RZ, R54 ;  /* 0x000000ffff657224 */ /* 0x000fe200078e0036 */
[C---:B------:R-:W-:Y:S01]  /*184c0*/  PRMT R3, R0.reuse, 0x7632, R3 ;  /* 0x0000763200037816 */ /* 0x040fe20000000003 */
[----:B------:R-:W-:Y:S01]  /*184d0*/  IMAD.MOV.U32 R102, RZ, RZ, R178 ;  /* 0x000000ffff667224 */ /* 0x000fe200078e00b2 */
[----:B------:R-:W-:Y:S01]  /*184e0*/  LOP3.LUT R9, R0, 0xff, RZ, 0xc0, !PT ;  /* 0x000000ff00097812 */ /* 0x000fe200078ec0ff */
[----:B------:R-:W-:Y:S01]  /*184f0*/  IMAD.MOV.U32 R54, RZ, RZ, R16 ;  /* 0x000000ffff367224 */ /* 0x000fe200078e0010 */
[----:B------:R-:W-:Y:S03]  /*18500*/  FSEL R0, R40, RZ, P3 ;  /* 0x000000ff28007208 */ /* 0x000fe60001800000 */
[----:B------:R-:W-:Y:S01]  /*18510*/  MUFU.EX2 R196, R10 ;  /* 0x0000000a00c47308 */ /* 0x000fe20000000800 */
[----:B--2---:R-:W-:Y:S01]  /*18520*/  SHF.R.U32.HI R4, RZ, 0x8, R2 ;  /* 0x00000008ff047819 */ /* 0x004fe20000011602 */
[----:B------:R-:W-:Y:S01]  /*18530*/  FFMA.FTZ R16, R180, UR4, -R6 ;  /* 0x00000004b4107c23 */ /* 0x000fe20008010806 */
[----:B------:R-:W-:Y:S01]  /*18540*/  LOP3.LUT R2, R3, 0xff, RZ, 0xc0, !PT ;  /* 0x000000ff03027812 */ /* 0x000fe200078ec0ff */
[----:B------:R-:W-:Y:S01]  /*18550*/  FFMA.FTZ R3, R172, UR4, -R43 ;  /* 0x00000004ac037c23 */ /* 0x000fe2000801082b */
[----:B------:R-:W-:Y:S01]  /*18560*/  PRMT R72, R9, 0x5410, R4 ;  /* 0x0000541009487816 */ /* 0x000fe20000000004 */
[----:B------:R-:W-:Y:S01]  /*18570*/  FADD.FTZ R4, -R0, R132 ;  /* 0x0000008400047221 */ /* 0x000fe20000010100 */
[----:B------:R-:W-:Y:S03]  /*18580*/  PRMT R73, R2, 0x5410, R7 ;  /* 0x0000541002497816 */ /* 0x000fe60000000007 */
[----:B------:R2:W-:Y:S01]  /*18590*/  MUFU.EX2 R193, R3 ;  /* 0x0000000300c17308 */ /* 0x0005e20000000800 */
[----:B------:R-:W-:Y:S01]  /*185a0*/  FFMA.FTZ R7, R173, UR4, -R77 ;  /* 0x00000004ad077c23 */ /* 0x000fe2000801084d */
[----:B------:R-:W-:Y:S01]  /*185b0*/  FFMA.FTZ R9, R175, UR4, -R43 ;  /* 0x00000004af097c23 */ /* 0x000fe2000801082b */
[--C-:B------:R-:W-:Y:S01]  /*185c0*/  FFMA.FTZ R132, R81, UR4, -R5.reuse ;  /* 0x0000000451847c23 */ /* 0x100fe20008010805 */
[--C-:B------:R-:W-:Y:S01]  /*185d0*/  FFMA.FTZ R173, R84, UR4, -R5.reuse ;  /* 0x0000000454ad7c23 */ /* 0x100fe20008010805 */
[--C-:B------:R-:W-:Y:S01]  /*185e0*/  FFMA.FTZ R172, R85, UR4, -R5.reuse ;  /* 0x0000000455ac7c23 */ /* 0x100fe20008010805 */
[----:B------:R-:W-:Y:S01]  /*185f0*/  FFMA.FTZ R175, R112, UR4, -R5 ;  /* 0x0000000470af7c23 */ /* 0x000fe20008010805 */
[----:B------:R-:W-:Y:S03]  /*18600*/  IMAD.MOV.U32 R112, RZ, RZ, R191 ;  /* 0x000000ffff707224 */ /* 0x000fe600078e00bf */
[----:B------:R3:W-:Y:S01]  /*18610*/  MUFU.EX2 R241, R7 ;  /* 0x0000000700f17308 */ /* 0x0007e20000000800 */
[----:B------:R-:W-:Y:S01]  /*18620*/  FSEL R0, R37, RZ, P0 ;  /* 0x000000ff25007208 */ /* 0x000fe20000000000 */
[----:B------:R-:W-:Y:S01]  /*18630*/  FFMA.FTZ R180, R118, UR4, -R6 ;  /* 0x0000000476b47c23 */ /* 0x000fe20008010806 */
[----:B------:R-:W-:Y:S01]  /*18640*/  FSEL R2, R38, RZ, P1 ;  /* 0x000000ff26027208 */ /* 0x000fe20000800000 */
[----:B------:R-:W-:Y:S02]  /*18650*/  IMAD.MOV.U32 R118, RZ, RZ, R192 ;  /* 0x000000ffff767224 */ /* 0x000fe400078e00c0 */
[----:B------:R-:W-:Y:S01]  /*18660*/  FFMA.FTZ R84, R82, UR4, -R6 ;  /* 0x0000000452547c23 */ /* 0x000fe20008010806 */
[----:B------:R-:W-:Y:S01]  /*18670*/  FADD.FTZ R0, -R0, R134 ;  /* 0x0000008600007221 */ /* 0x000fe20000010100 */
[----:B------:R-:W-:Y:S02]  /*18680*/  FFMA.FTZ R134, R96, UR4, -R5 ;  /* 0x0000000460867c23 */ /* 0x000fe40008010805 */
[----:B------:R-:W-:Y:S01]  /*18690*/  MUFU.EX2 R242, R9 ;  /* 0x0000000900f27308 */ /* 0x000fe20000000800 */
[----:B--2---:R-:W-:Y:S01]  /*186a0*/  FSEL R3, R39, RZ, P2 ;  /* 0x000000ff27037208 */ /* 0x004fe20001000000 */
[----:B------:R-:W-:Y:S01]  /*186b0*/  IMAD.MOV.U32 R96, RZ, RZ, R200 ;  /* 0x000000ffff607224 */ /* 0x000fe200078e00c8 */
[--C-:B------:R-:W-:Y:S01]  /*186c0*/  HSET2.LE.AND R57, R57, R76.reuse, PT ;  /* 0x0000004c39397233 */ /* 0x100fe20003803000 */
[----:B------:R-:W-:Y:S01]  /*186d0*/  FADD.FTZ R2, -R2, R135 ;  /* 0x0000008702027221 */ /* 0x000fe20000010100 */
[--C-:B------:R-:W-:Y:S01]  /*186e0*/  HSET2.LE.AND R56, R11, R76.reuse, PT ;  /* 0x0000004c0b387233 */ /* 0x100fe20003803000 */
[----:B------:R-:W-:Y:S01]  /*186f0*/  FFMA.FTZ R135, R114, UR4, -R6 ;  /* 0x0000000472877c23 */ /* 0x000fe20008010806 */
[----:B------:R-:W-:Y:S03]  /*18700*/  FADD.FTZ R3, -R3, R133 ;  /* 0x0000008503037221 */ /* 0x000fe60000010100 */
[----:B------:R-:W-:Y:S01]  /*18710*/  MUFU.EX2 R117, R117 ;  /* 0x0000007500757308 */ /* 0x000fe20000000800 */
[--C-:B------:R-:W-:Y:S01]  /*18720*/  HSET2.LE.AND R58, R18, R76.reuse, PT ;  /* 0x0000004c123a7233 */ /* 0x100fe20003803000 */
[----:B---3--:R-:W-:Y:S01]  /*18730*/  FFMA.FTZ R7, R174, UR4, -R77 ;  /* 0x00000004ae077c23 */ /* 0x008fe2000801084d */
[--C-:B------:R-:W-:Y:S01]  /*18740*/  HSET2.LE.AND R65, R65, R76.reuse, PT ;  /* 0x0000004c41417233 */ /* 0x100fe20003803000 */
[--C-:B------:R-:W-:Y:S01]  /*18750*/  FFMA.FTZ R133, R80, UR4, -R5.reuse ;  /* 0x0000000450857c23 */ /* 0x100fe20008010805 */
[--C-:B------:R-:W-:Y:S01]  /*18760*/  HSET2.LE.AND R66, R13, R76.reuse, PT ;  /* 0x0000004c0d427233 */ /* 0x100fe20003803000 */
[----:B------:R-:W-:Y:S01]  /*18770*/  FFMA.FTZ R174, R113, UR4, -R5 ;  /* 0x0000000471ae7c23 */ /* 0x000fe20008010805 */
[--C-:B------:R-:W-:Y:S03]  /*18780*/  HSET2.LE.AND R72, R72, R76.reuse, PT ;  /* 0x0000004c48487233 */ /* 0x100fe60003803000 */
[----:B------:R2:W3:Y:S01]  /*18790*/  MUFU.EX2 R31, R7 ;  /* 0x00000007001f7308 */ /* 0x0004e20000000800 */
[--C-:B------:R-:W-:Y:S01]  /*187a0*/  HSET2.LE.AND R67, R67, R76.reuse, PT ;  /* 0x0000004c43437233 */ /* 0x100fe20003803000 */
[----:B------:R-:W-:Y:S01]  /*187b0*/  IMAD.MOV.U32 R114, RZ, RZ, R194 ;  /* 0x000000ffff727224 */ /* 0x000fe200078e00c2 */
[--C-:B------:R-:W-:Y:S01]  /*187c0*/  HSET2.LE.AND R73, R73, R76.reuse, PT ;  /* 0x0000004c49497233 */ /* 0x100fe20003803000 */
[----:B-1----:R-:W-:Y:S01]  /*187d0*/  IMAD.MOV.U32 R113, RZ, RZ, R189 ;  /* 0x000000ffff717224 */ /* 0x002fe200078e00bd */
[----:B------:R-:W-:Y:S01]  /*187e0*/  LOP3.LUT R75, R75, 0xff00ff, RZ, 0xc0, !PT ;  /* 0x00ff00ff4b4b7812 */ /* 0x000fe200078ec0ff */
[----:B------:R-:W-:Y:S02]  /*187f0*/  IMAD.MOV.U32 R80, RZ, RZ, R110 ;  /* 0x000000ffff507224 */ /* 0x000fe400078e006e */
[----:B------:R-:W-:Y:S01]  /*18800*/  FFMA.FTZ R82, R70, UR4, -R6 ;  /* 0x0000000446527c23 */ /* 0x000fe20008010806 */
[----:B------:R-:W-:Y:S01]  /*18810*/  IMAD.MOV.U32 R110, RZ, RZ, R54 ;  /* 0x000000ffff6e7224 */ /* 0x000fe200078e0036 */
[--C-:B------:R-:W-:Y:S01]  /*18820*/  HSET2.LE.AND R54, R25, R76.reuse, PT ;  /* 0x0000004c19367233 */ /* 0x100fe20003803000 */
[----:B------:R-:W-:Y:S01]  /*18830*/  MUFU.EX2 R170, R170 ;  /* 0x000000aa00aa7308 */ /* 0x000fe20000000800 */
[--C-:B------:R-:W-:Y:S01]  /*18840*/  HSET2.LE.AND R75, R75, R76.reuse, PT ;  /* 0x0000004c4b4b7233 */ /* 0x100fe20003803000 */
[----:B------:R-:W-:Y:S02]  /*18850*/  IMAD.MOV.U32 R85, RZ, RZ, R111 ;  /* 0x000000ffff557224 */ /* 0x000fe400078e006f */
[--C-:B------:R-:W-:Y:S01]  /*18860*/  FFMA.FTZ R81, R71, UR4, -R6.reuse ;  /* 0x0000000447517c23 */ /* 0x100fe20008010806 */
[----:B------:R-:W-:Y:S01]  /*18870*/  IMAD.MOV.U32 R111, RZ, RZ, R55 ;  /* 0x000000ffff6f7224 */ /* 0x000fe200078e0037 */
[----:B------:R-:W-:Y:S01]  /*18880*/  LOP3.LUT R55, R19, 0xff00ff, RZ, 0xc0, !PT ;  /* 0x00ff00ff13377812 */ /* 0x000fe200078ec0ff */
[----:B------:R-:W-:Y:S02]  /*18890*/  IMAD.MOV.U32 R19, RZ, RZ, R243 ;  /* 0x000000ffff137224 */ /* 0x000fe400078e00f3 */
[----:B--2---:R-:W-:Y:S01]  /*188a0*/  FFMA.FTZ R7, R177, UR4, -R77 ;  /* 0x00000004b1077c23 */ /* 0x004fe2000801084d */
[----:B------:R-:W-:Y:S01]  /*188b0*/  FFMA.FTZ R177, R100, UR4, -R5 ;  /* 0x0000000464b17c23 */ /* 0x000fe20008010805 */
[----:B------:R-:W-:Y:S01]  /*188c0*/  FFMA.FTZ R5, R209, UR4, -R43 ;  /* 0x00000004d1057c23 */ /* 0x000fe2000801082b */
[--C-:B------:R-:W-:Y:S01]  /*188d0*/  HSET2.LE.AND R55, R55, R76.reuse, PT ;  /* 0x0000004c37377233 */ /* 0x100fe20003803000 */
[----:B------:R1:W-:Y:S01]  /*188e0*/  MUFU.EX2 R200, R7 ;  /* 0x0000000700c87308 */ /* 0x0003e20000000800 */
[----:B---3--:R-:W-:Y:S02]  /*188f0*/  IMAD.MOV.U32 R59, RZ, RZ, R31 ;  /* 0x000000ffff3b7224 */ /* 0x008fe400078e001f */
[--C-:B------:R-:W-:Y:S01]  /*18900*/  FFMA.FTZ R31, R182, UR4, -R6.reuse ;  /* 0x00000004b61f7c23 */ /* 0x100fe20008010806 */
[----:B------:R-:W-:Y:S01]  /*18910*/  FFMA.FTZ R178, R130, UR4, -R6 ;  /* 0x0000000482b27c23 */ /* 0x000fe20008010806 */
[----:B------:R-:W-:Y:S01]  /*18920*/  FFMA.FTZ R6, R206, UR4, -R43 ;  /* 0x00000004ce067c23 */ /* 0x000fe2000801082b */
[----:B------:R-:W-:Y:S02]  /*18930*/  IMAD.MOV.U32 R98, RZ, RZ, R193 ;  /* 0x000000ffff627224 */ /* 0x000fe400078e00c1 */
[----:B------:R-:W-:Y:S01]  /*18940*/  FFMA.FTZ R8, R208, UR4, -R77 ;  /* 0x00000004d0087c23 */ /* 0x000fe2000801084d */
[----:B------:R-:W-:Y:S01]  /*18950*/  IMAD.MOV.U32 R130, RZ, RZ, R59 ;  /* 0x000000ffff827224 */ /* 0x000fe200078e003b */
[----:B------:R-:W-:Y:S01]  /*18960*/  LOP3.LUT R59, R15, 0xff00ff, RZ, 0xc0, !PT ;  /* 0x00ff00ff0f3b7812 */ /* 0x000fe200078ec0ff */
[----:B------:R2:W-:Y:S01]  /*18970*/  MUFU.EX2 R195, R5 ;  /* 0x0000000500c37308 */ /* 0x0005e20000000800 */
[----:B------:R-:W-:Y:S01]  /*18980*/  FFMA.FTZ R9, R207, UR4, -R77 ;  /* 0x00000004cf097c23 */ /* 0x000fe2000801084d */
[----:B------:R-:W-:Y:S02]  /*18990*/  IMAD.MOV.U32 R69, RZ, RZ, R242 ;  /* 0x000000ffff457224 */ /* 0x000fe400078e00f2 */
[----:B------:R-:W-:Y:S01]  /*189a0*/  FMUL.FTZ R4, R4, UR4 ;  /* 0x0000000404047c20 */ /* 0x000fe20008410000 */
[--C-:B------:R-:W-:Y:S01]  /*189b0*/  HSET2.LE.AND R59, R59, R76.reuse, PT ;  /* 0x0000004c3b3b7233 */ /* 0x100fe20003803000 */
[----:B------:R-:W-:Y:S02]  /*189c0*/  IMAD.MOV.U32 R97, RZ, RZ, R241 ;  /* 0x000000ffff617224 */ /* 0x000fe400078e00f1 */
[----:B------:R-:W-:Y:S01]  /*189d0*/  FMUL.FTZ R2, R2, UR4 ;  /* 0x0000000402027c20 */ /* 0x000fe20008410000 */
[----:B------:R-:W-:Y:S01]  /*189e0*/  IMAD.WIDE.U32 R10, R74, -0x2daee0ad, RZ ;  /* 0xd2511f534a0a7825 */ /* 0x000fe200078e00ff */
[--C-:B------:R-:W-:Y:S01]  /*189f0*/  HSET2.LE.AND R74, R20, R76.reuse, PT ;  /* 0x0000004c144a7233 */ /* 0x100fe20003803000 */
[----:B------:R3:W-:Y:S02]  /*18a00*/  MUFU.EX2 R193, R6 ;  /* 0x0000000600c17308 */ /* 0x0007e40000000800 */
[----:B-1----:R-:W-:Y:S01]  /*18a10*/  FFMA.FTZ R7, R210, UR4, -R43 ;  /* 0x00000004d2077c23 */ /* 0x002fe2000801082b */
[----:B------:R-:W-:Y:S02]  /*18a20*/  IMAD.MOV.U32 R20, RZ, RZ, R91 ;  /* 0x000000ffff147224 */ /* 0x000fe400078e005b */
[----:B------:R-:W-:Y:S01]  /*18a30*/  FMUL.FTZ R0, R0, UR4 ;  /* 0x0000000400007c20 */ /* 0x000fe20008410000 */
[----:B------:R-:W-:Y:S02]  /*18a40*/  IMAD.MOV.U32 R100, RZ, RZ, R244 ;  /* 0x000000ffff647224 */ /* 0x000fe400078e00f4 */
[----:B------:R-:W-:Y:S01]  /*18a50*/  FMUL.FTZ R3, R3, UR4 ;  /* 0x0000000403037c20 */ /* 0x000fe20008410000 */
[----:B------:R-:W-:Y:S01]  /*18a60*/  IMAD.MOV.U32 R25, RZ, RZ, R240 ;  /* 0x000000ffff197224 */ /* 0x000fe200078e00f0 */
[----:B--2---:R-:W-:Y:S01]  /*18a70*/  F2FP.F16.F32.PACK_AB R5, R89, R108 ;  /* 0x0000006c5905723e */ /* 0x004fe200000000ff */
[----:B------:R1:W2:Y:S01]  /*18a80*/  MUFU.EX2 R199, R7 ;  /* 0x0000000700c77308 */ /* 0x0002a20000000800 */
[----:B------:R-:W-:Y:S02]  /*18a90*/  IMAD.MOV.U32 R206, RZ, RZ, R239 ;  /* 0x000000ffffce7224 */ /* 0x000fe400078e00ef */
[----:B------:R-:W-:Y:S01]  /*18aa0*/  LOP3.LUT R46, R5, R46, RZ, 0xc0, !PT ;  /* 0x0000002e052e7212 */ /* 0x000fe200078ec0ff */
[----:B------:R-:W-:Y:S01]  /*18ab0*/  IMAD.MOV.U32 R18, RZ, RZ, R102 ;  /* 0x000000ffff127224 */ /* 0x000fe200078e0066 */
[----:B------:R-:W-:Y:S02]  /*18ac0*/  F2FP.F16.F32.PACK_AB R5, R96, R102 ;  /* 0x000000666005723e */ /* 0x000fe400000000ff */
[----:B---3--:R-:W-:Y:S03]  /*18ad0*/  F2FP.F16.F32.PACK_AB R6, R51, R95 ;  /* 0x0000005f3306723e */ /* 0x008fe600000000ff */
[----:B------:R3:W-:Y:S01]  /*18ae0*/  MUFU.EX2 R194, R8 ;  /* 0x0000000800c27308 */ /* 0x0007e20000000800 */
[----:B------:R-:W-:Y:S01]  /*18af0*/  LOP3.LUT R47, R5, R47, RZ, 0xc0, !PT ;  /* 0x0000002f052f7212 */ /* 0x000fe200078ec0ff */
[----:B------:R-:W-:Y:S01]  /*18b00*/  FFMA.FTZ R5, R205, UR4, -R43 ;  /* 0x00000004cd057c23 */ /* 0x000fe2000801082b */
[----:B------:R-:W-:Y:S02]  /*18b10*/  LOP3.LUT R44, R6, R44, RZ, 0xc0, !PT ;  /* 0x0000002c062c7212 */ /* 0x000fe400078ec0ff */
[----:B------:R-:W-:Y:S02]  /*18b20*/  F2FP.F16.F32.PACK_AB R6, R85, R119 ;  /* 0x000000775506723e */ /* 0x000fe400000000ff */
[----:B-1----:R-:W-:Y:S03]  /*18b30*/  F2FP.F16.F32.PACK_AB R7, R101, R114 ;  /* 0x000000726507723e */ /* 0x002fe600000000ff */
[----:B------:R1:W4:Y:S01]  /*18b40*/  MUFU.EX2 R191, R5 ;  /* 0x0000000500bf7308 */ /* 0x0003220000000800 */
[----:B------:R-:W-:Y:S02]  /*18b50*/  LOP3.LUT R33, R6, R33, RZ, 0xc0, !PT ;  /* 0x0000002106217212 */ /* 0x000fe400078ec0ff */
[----:B------:R-:W-:Y:S01]  /*18b60*/  LOP3.LUT R45, R7, R45, RZ, 0xc0, !PT ;  /* 0x0000002d072d7212 */ /* 0x000fe200078ec0ff */
[--C-:B------:R-:W-:Y:S01]  /*18b70*/  FFMA.FTZ R7, R185, UR4, -R77.reuse ;  /* 0x00000004b9077c23 */ /* 0x100fe2000801084d */
[----:B------:R-:W-:Y:S05]  /*18b80*/  F2FP.F16.F32.PACK_AB R6, R91, R103 ;  /* 0x000000675b06723e */ /* 0x000fea00000000ff */
[----:B------:R2:W-:Y:S01]  /*18b90*/  MUFU.EX2 R249, R7 ;  /* 0x0000000700f97308 */ /* 0x0005e20000000800 */
[----:B------:R-:W-:Y:S01]  /*18ba0*/  LOP3.LUT R35, R6, R35, RZ, 0xc0, !PT ;  /* 0x0000002306237212 */ /* 0x000fe200078ec0ff */
[--C-:B---3--:R-:W-:Y:S01]  /*18bb0*/  FFMA.FTZ R8, R61, UR4, -R77.reuse ;  /* 0x000000043d087c23 */ /* 0x108fe2000801084d */
[----:B------:R-:W-:Y:S04]  /*18bc0*/  F2FP.F16.F32.PACK_AB R6, R131, R88 ;  /* 0x000000588306723e */ /* 0x000fe800000000ff */
[----:B------:R-:W-:Y:S03]  /*18bd0*/  LOP3.LUT R55, R6, R55, RZ, 0xc0, !PT ;  /* 0x0000003706377212 */ /* 0x000fe600078ec0ff */
[----:B------:R-:W3:Y:S01]  /*18be0*/  MUFU.EX2 R192, R9 ;  /* 0x0000000900c07308 */ /* 0x000ee20000000800 */
[----:B-1----:R-:W-:Y:S02]  /*18bf0*/  F2FP.F16.F32.PACK_AB R5, R99, R115 ;  /* 0x000000736305723e */ /* 0x002fe400000000ff */
[----:B------:R-:W-:Y:S02]  /*18c00*/  F2FP.F16.F32.PACK_AB R6, R100, R248 ;  /* 0x000000f86406723e */ /* 0x000fe400000000ff */
[----:B------:R-:W-:Y:S02]  /*18c10*/  LOP3.LUT R32, R5, R32, RZ, 0xc0, !PT ;  /* 0x0000002005207212 */ /* 0x000fe400078ec0ff */
[----:B------:R-:W-:Y:S03]  /*18c20*/  F2FP.F16.F32.PACK_AB R5, R50, R118 ;  /* 0x000000763205723e */ /* 0x000fe600000000ff */
[----:B------:R-:W-:Y:S01]  /*18c30*/  MUFU.EX2 R2, R2 ;  /* 0x0000000200027308 */ /* 0x000fe20000000800 */
[----:B------:R-:W-:Y:S01]  /*18c40*/  LOP3.LUT R56, R6, R56, RZ, 0xc0, !PT ;  /* 0x0000003806387212 */ /* 0x000fe200078ec0ff */
[----:B--2---:R-:W-:Y:S01]  /*18c50*/  FFMA.FTZ R7, R202, UR4, -R77 ;  /* 0x00000004ca077c23 */ /* 0x004fe2000801084d */
[----:B------:R-:W-:Y:S02]  /*18c60*/  LOP3.LUT R34, R5, R34, RZ, 0xc0, !PT ;  /* 0x0000002205227212 */ /* 0x000fe400078ec0ff */
[----:B------:R-:W-:Y:S02]  /*18c70*/  F2FP.F16.F32.PACK_AB R5, R112, R109 ;  /* 0x0000006d7005723e */ /* 0x000fe400000000ff */
[----:B------:R-:W-:Y:S03]  /*18c80*/  F2FP.F16.F32.PACK_AB R6, R130, R97 ;  /* 0x000000618206723e */ /* 0x000fe600000000ff */
[----:B------:R1:W-:Y:S01]  /*18c90*/  MUFU.EX2 R189, R7 ;  /* 0x0000000700bd7308 */ /* 0x0003e20000000800 */
[----:B------:R-:W-:Y:S01]  /*18ca0*/  LOP3.LUT R54, R5, R54, RZ, 0xc0, !PT ;  /* 0x0000003605367212 */ /* 0x000fe200078ec0ff */
[--C-:B------:R-:W-:Y:S01]  /*18cb0*/  FFMA.FTZ R5, R211, UR4, -R43.reuse ;  /* 0x00000004d3057c23 */ /* 0x100fe2000801082b */
[----:B------:R-:W-:Y:S02]  /*18cc0*/  LOP3.LUT R58, R6, R58, RZ, 0xc0, !PT ;  /* 0x0000003a063a7212 */ /* 0x000fe400078ec0ff */
[----:B------:R-:W-:Y:S05]  /*18cd0*/  F2FP.F16.F32.PACK_AB R6, R195, R199 ;  /* 0x000000c7c306723e */ /* 0x000fea00000000ff */
[----:B------:R2:W-:Y:S01]  /*18ce0*/  MUFU.EX2 R246, R5 ;  /* 0x0000000500f67308 */ /* 0x0005e20000000800 */
[----:B------:R-:W-:Y:S02]  /*18cf0*/  LOP3.LUT R65, R6, R65, RZ, 0xc0, !PT ;  /* 0x0000004106417212 */ /* 0x000fe400078ec0ff */
[----:B----4-:R-:W-:Y:S04]  /*18d00*/  F2FP.F16.F32.PACK_AB R6, R191, R193 ;  /* 0x000000c1bf06723e */ /* 0x010fe800000000ff */
[----:B------:R-:W-:Y:S03]  /*18d10*/  LOP3.LUT R67, R6, R67, RZ, 0xc0, !PT ;  /* 0x0000004306437212 */ /* 0x000fe600078ec0ff */
[----:B------:R4:W-:Y:S01]  /*18d20*/  MUFU.EX2 R239, R22 ;  /* 0x0000001600ef7308 */ /* 0x0009e20000000800 */
[--C-:B-1----:R-:W-:Y:S09]  /*18d30*/  FFMA.FTZ R7, R203, UR4, -R43.reuse ;  /* 0x00000004cb077c23 */ /* 0x102ff2000801082b */
[----:B------:R1:W3:Y:S01]  /*18d40*/  MUFU.EX2 R247, R7 ;  /* 0x0000000700f77308 */ /* 0x0002e20000000800 */
[----:B--2---:R-:W-:Y:S04]  /*18d50*/  F2FP.F16.F32.PACK_AB R5, R94, R80 ;  /* 0x000000505e05723e */ /* 0x004fe800000000ff */
[----:B------:R-:W-:Y:S02]  /*18d60*/  LOP3.LUT R53, R5, R53, RZ, 0xc0, !PT ;  /* 0x0000003505357212 */ /* 0x000fe400078ec0ff */
[----:B------:R-:W-:Y:S03]  /*18d70*/  F2FP.F16.F32.PACK_AB R5, R98, R245 ;  /* 0x000000f56205723e */ /* 0x000fe600000000ff */
[----:B------:R2:W-:Y:S01]  /*18d80*/  MUFU.EX2 R210, R23 ;  /* 0x0000001700d27308 */ /* 0x0005e20000000800 */
[----:B----4-:R-:W-:Y:S01]  /*18d90*/  IMAD.MOV.U32 R22, RZ, RZ, R94 ;  /* 0x000000ffff167224 */ /* 0x010fe200078e005e */
[----:B------:R-:W-:Y:S02]  /*18da0*/  LOP3.LUT R57, R5, R57, RZ, 0xc0, !PT ;  /* 0x0000003905397212 */ /* 0x000fe400078ec0ff */
[----:B------:R-:W-:Y:S06]  /*18db0*/  F2FP.F16.F32.PACK_AB R5, R196, R200 ;  /* 0x000000c8c405723e */ /* 0x000fec00000000ff */
[----:B------:R4:W-:Y:S01]  /*18dc0*/  MUFU.EX2 R185, R28 ;  /* 0x0000001c00b97308 */ /* 0x0009e20000000800 */
[----:B-1----:R-:W-:Y:S02]  /*18dd0*/  F2FP.F16.F32.PACK_AB R7, R19, R90 ;  /* 0x0000005a1307723e */ /* 0x002fe400000000ff */
[----:B------:R-:W-:Y:S01]  /*18de0*/  LOP3.LUT R64, R5, R64, RZ, 0xc0, !PT ;  /* 0x0000004005407212 */ /* 0x000fe200078ec0ff */
[----:B------:R-:W-:Y:S01]  /*18df0*/  FFMA.FTZ R5, R63, UR4, -R43 ;  /* 0x000000043f057c23 */ /* 0x000fe2000801082b */
[----:B------:R-:W-:Y:S01]  /*18e00*/  LOP3.LUT R52, R7, R52, RZ, 0xc0, !PT ;  /* 0x0000003407347212 */ /* 0x000fe200078ec0ff */
[----:B------:R-:W-:Y:S04]  /*18e10*/  FFMA.FTZ R7, R212, UR4, -R77 ;  /* 0x00000004d4077c23 */ /* 0x000fe8000801084d */
[----:B------:R3:W-:Y:S01]  /*18e20*/  MUFU.EX2 R241, R5 ;  /* 0x0000000500f17308 */ /* 0x0007e20000000800 */
[----:B--2---:R-:W-:Y:S09]  /*18e30*/  IMAD.MOV.U32 R23, RZ, RZ, R80 ;  /* 0x000000ffff177224 */ /* 0x004ff200078e0050 */
[----:B------:R1:W-:Y:S01]  /*18e40*/  MUFU.EX2 R243, R7 ;  /* 0x0000000700f37308 */ /* 0x0003e20000000800 */
[----:B----4-:R-:W-:Y:S09]  /*18e50*/  IMAD.MOV.U32 R28, RZ, RZ, R97 ;  /* 0x000000ffff1c7224 */ /* 0x010ff200078e0061 */
[----:B------:R2:W-:Y:S01]  /*18e60*/  MUFU.EX2 R203, R30 ;  /* 0x0000001e00cb7308 */ /* 0x0005e20000000800 */
[----:B---3--:R-:W-:Y:S04]  /*18e70*/  F2FP.F16.F32.PACK_AB R5, R192, R194 ;  /* 0x000000c2c005723e */ /* 0x008fe800000000ff */
[----:B------:R-:W-:Y:S02]  /*18e80*/  LOP3.LUT R66, R5, R66, RZ, 0xc0, !PT ;  /* 0x0000004205427212 */ /* 0x000fe400078ec0ff */
[----:B------:R-:W-:Y:S03]  /*18e90*/  F2FP.F16.F32.PACK_AB R5, R246, R247 ;  /* 0x000000f7f605723e */ /* 0x000fe600000000ff */
[----:B------:R-:W-:Y:S01]  /*18ea0*/  MUFU.EX2 R202, R29 ;  /* 0x0000001d00ca7308 */ /* 0x000fe20000000800 */
[----:B-1----:R-:W-:Y:S02]  /*18eb0*/  F2FP.F16.F32.PACK_AB R7, R113, R69 ;  /* 0x000000457107723e */ /* 0x002fe400000000ff */
[----:B------:R-:W-:Y:S02]  /*18ec0*/  LOP3.LUT R73, R5, R73, RZ, 0xc0, !PT ;  /* 0x0000004905497212 */ /* 0x000fe400078ec0ff */
[----:B------:R-:W-:Y:S01]  /*18ed0*/  LOP3.LUT R59, R7, R59, RZ, 0xc0, !PT ;  /* 0x0000003b073b7212 */ /* 0x000fe200078ec0ff */
[----:B------:R-:W-:Y:S04]  /*18ee0*/  FFMA.FTZ R7, R62, UR4, -R43 ;  /* 0x000000043e077c23 */ /* 0x000fe8000801082b */
[----:B------:R-:W1:Y:S01]  /*18ef0*/  MUFU.EX2 R244, R8 ;  /* 0x0000000800f47308 */ /* 0x000e620000000800 */
[----:B--2---:R-:W-:Y:S09]  /*18f00*/  IMAD.MOV.U32 R30, RZ, RZ, R69 ;  /* 0x000000ffff1e7224 */ /* 0x004ff200078e0045 */
[----:B------:R2:W3:Y:S10]  /*18f10*/  MUFU.EX2 R242, R7 ;  /* 0x0000000700f27308 */ /* 0x0004f40000000800 */
[----:B------:R4:W-:Y:S01]  /*18f20*/  MUFU.EX2 R208, R49 ;  /* 0x0000003100d07308 */ /* 0x0009e20000000800 */
[----:B-1----:R-:W-:Y:S01]  /*18f30*/  F2FP.F16.F32.PACK_AB R6, R244, R243 ;  /* 0x000000f3f406723e */ /* 0x002fe200000000ff */
[----:B------:R-:W-:Y:S03]  /*18f40*/  IMAD.WIDE.U32 R8, R79, -0x2daee0ad, RZ ;  /* 0xd2511f534f087825 */ /* 0x000fe600078e00ff */
[----:B------:R-:W-:Y:S01]  /*18f50*/  LOP3.LUT R74, R6, R74, RZ, 0xc0, !PT ;  /* 0x0000004a064a7212 */ /* 0x000fe200078ec0ff */
[----:B------:R-:W-:Y:S01]  /*18f60*/  IMAD.MOV.U32 R79, RZ, RZ, R95 ;  /* 0x000000ffff4f7224 */ /* 0x000fe200078e005f */
[----:B------:R-:W-:Y:S03]  /*18f70*/  LOP3.LUT R10, R10, UR20, R9, 0x96, !PT ;  /* 0x000000140a0a7c12 */ /* 0x000fe6000f8e9609 */
[----:B------:R-:W-:Y:S01]  /*18f80*/  MUFU.EX2 R0, R0 ;  /* 0x0000000000007308 */ /* 0x000fe20000000800 */
[----:B--2---:R-:W-:Y:S02]  /*18f90*/  F2FP.F16.F32.PACK_AB R7, R189, R249 ;  /* 0x000000f9bd07723e */ /* 0x004fe400000000ff */
[----:B---3--:R-:W-:Y:S02]  /*18fa0*/  F2FP.F16.F32.PACK_AB R5, R241, R242 ;  /* 0x000000f2f105723e */ /* 0x008fe400000000ff */
[----:B------:R-:W-:Y:S02]  /*18fb0*/  LOP3.LUT R72, R7, R72, RZ, 0xc0, !PT ;  /* 0x0000004807487212 */ /* 0x000fe400078ec0ff */
[----:B------:R-:W-:Y:S01]  /*18fc0*/  LOP3.LUT R7, R86, UR21, R11, 0x96, !PT ;  /* 0x0000001556077c12 */ /* 0x000fe2000f8e960b */
[----:B------:R-:W-:Y:S01]  /*18fd0*/  IMAD.WIDE.U32 R10, R10, -0x326172a9, RZ ;  /* 0xcd9e8d570a0a7825 */ /* 0x000fe200078e00ff */
[----:B------:R-:W-:Y:S01]  /*18fe0*/  LOP3.LUT R75, R5, R75, RZ, 0xc0, !PT ;  /* 0x0000004b054b7212 */ /* 0x000fe200078ec0ff */
[----:B------:R-:W-:Y:S02]  /*18ff0*/  MUFU.EX2 R209, R16 ;  /* 0x0000001000d17308 */ /* 0x000fe40000000800 */
[----:B------:R-:W-:Y:S04]  /*19000*/  IMAD.WIDE.U32 R12, R7, -0x326172a9, RZ ;  /* 0xcd9e8d57070c7825 */ /* 0x000fe800078e00ff */
[----:B----4-:R-:W-:Y:S01]  /*19010*/  IMAD.MOV.U32 R49, RZ, RZ, R28 ;  /* 0x000000ffff317224 */ /* 0x010fe200078e001c */
[----:B------:R-:W-:Y:S03]  /*19020*/  LOP3.LUT R6, R92, UR10, R13, 0x96, !PT ;  /* 0x0000000a5c067c12 */ /* 0x000fe6000f8e960d */
[----:B------:R-:W-:Y:S01]  /*19030*/  MUFU.EX2 R3, R3 ;  /* 0x0000000300037308 */ /* 0x000fe20000000800 */
[----:B------:R-:W-:Y:S01]  /*19040*/  LOP3.LUT R5, R12, UR9, R11, 0x96, !PT ;  /* 0x000000090c057c12 */ /* 0x000fe2000f8e960b */
[----:B------:R-:W-:Y:S02]  /*19050*/  IMAD.MOV.U32 R28, RZ, RZ, R18 ;  /* 0x000000ffff1c7224 */ /* 0x000fe400078e0012 */
[----:B------:R-:W-:Y:S04]  /*19060*/  IMAD.WIDE.U32 R6, R6, -0x2daee0ad, RZ ;  /* 0xd2511f5306067825 */ /* 0x000fe800078e00ff */
[----:B------:R-:W-:Y:S01]  /*19070*/  IMAD.WIDE.U32 R12, R5, -0x2daee0ad, RZ ;  /* 0xd2511f53050c7825 */ /* 0x000fe200078e00ff */
[----:B------:R-:W-:Y:S01]  /*19080*/  LOP3.LUT R8, R8, UR16, R7, 0x96, !PT ;  /* 0x0000001008087c12 */ /* 0x000fe2000f8e9607 */
[----:B------:R-:W1:Y:S02]  /*19090*/  MUFU.EX2 R211, R17 ;  /* 0x0000001100d37308 */ /* 0x000e640000000800 */
[----:B------:R-:W-:Y:S01]  /*190a0*/  IMAD.MOV.U32 R18, RZ, RZ, R99 ;  /* 0x000000ffff127224 */ /* 0x000fe200078e0063 */
[----:B------:R-:W-:Y:S01]  /*190b0*/  LOP3.LUT R6, R6, UR15, R13, 0x96, !PT ;  /* 0x0000000f06067c12 */ /* 0x000fe2000f8e960d */
[----:B------:R-:W-:Y:S04]  /*190c0*/  IMAD.WIDE.U32 R8, R8, -0x326172a9, RZ ;  /* 0xcd9e8d5708087825 */ /* 0x000fe800078e00ff */
[----:B------:R-:W-:Y:S01]  /*190d0*/  IMAD.WIDE.U32 R6, R6, -0x326172a9, RZ ;  /* 0xcd9e8d5706067825 */ /* 0x000fe200078e00ff */
[----:B------:R-:W-:Y:S01]  /*190e0*/  LOP3.LUT R10, R10, UR8, R9, 0x96, !PT ;  /* 0x000000080a0a7c12 */ /* 0x000fe2000f8e9609 */
[----:B------:R2:W3:Y:S02]  /*190f0*/  MUFU.EX2 R240, R27 ;  /* 0x0000001b00f07308 */ /* 0x0004e40000000800 */
[----:B------:R-:W-:Y:S01]  /*19100*/  IMAD.MOV.U32 R5, RZ, RZ, R6 ;  /* 0x000000ffff057224 */ /* 0x000fe200078e0006 */
[----:B------:R-:W-:Y:S02]  /*19110*/  LOP3.LUT R8, R8, UR5, R7, 0x96, !PT ;  /* 0x0000000508087c12 */ /* 0x000fe4000f8e9607 */
[----:B------:R-:W-:Y:S02]  /*19120*/  PRMT R7, R6, 0x7771, RZ ;  /* 0x0000777106077816 */ /* 0x000fe400000000ff */
[----:B------:R-:W-:Y:S03]  /*19130*/  LOP3.LUT R62, R5, 0xff, RZ, 0xc0, !PT ;  /* 0x000000ff053e7812 */ /* 0x000fe600078ec0ff */
[----:B------:R4:W3:Y:S01]  /*19140*/  MUFU.EX2 R212, R24 ;  /* 0x0000001800d47308 */ /* 0x0008e20000000800 */
[----:B------:R-:W-:Y:S02]  /*19150*/  F2FP.F16.F32.PACK_AB R5, R213, R214 ;  /* 0x000000d6d505723e */ /* 0x000fe400000000ff */
[----:B------:R-:W-:Y:S02]  /*19160*/  PRMT R62, R62, 0x5410, R7 ;  /* 0x000054103e3e7816 */ /* 0x000fe40000000007 */
[----:B------:R-:W-:Y:S02]  /*19170*/  PRMT R63, R6, 0x7772, RZ ;  /* 0x00007772063f7816 */ /* 0x000fe400000000ff */
[----:B------:R-:W-:Y:S03]  /*19180*/  LOP3.LUT R60, R8, 0xff, RZ, 0xc0, !PT ;  /* 0x000000ff083c7812 */ /* 0x000fe600078ec0ff */
[----:B------:R3:W3:Y:S01]  /*19190*/  MUFU.EX2 R182, R26 ;  /* 0x0000001a00b67308 */ /* 0x0006e20000000800 */
[--C-:B------:R-:W-:Y:S01]  /*191a0*/  HSET2.LE.AND R62, R62, R76.reuse, PT ;  /* 0x0000004c3e3e7233 */ /* 0x100fe20003803000 */
[----:B--2---:R-:W-:Y:S01]  /*191b0*/  IMAD.MOV.U32 R27, RZ, RZ, R113 ;  /* 0x000000ffff1b7224 */ /* 0x004fe200078e0071 */
[----:B------:R-:W-:Y:S03]  /*191c0*/  SHF.R.U32.HI R61, RZ, 0x18, R8 ;  /* 0x00000018ff3d7819 */ /* 0x000fe60000011608 */
[----:B------:R-:W-:Y:S02]  /*191d0*/  LOP3.LUT R62, R5, R62, RZ, 0xc0, !PT ;  /* 0x0000003e053e7212 */ /* 0x000fe400078ec0ff */
[----:B------:R-:W-:Y:S01]  /*191e0*/  PRMT R5, R6, 0x7773, RZ ;  /* 0x0000777306057816 */ /* 0x000fe200000000ff */
[----:B----4-:R-:W-:Y:S01]  /*191f0*/  IMAD.MOV.U32 R24, RZ, RZ, R85 ;  /* 0x000000ffff187224 */ /* 0x010fe200078e0055 */
[----:B------:R2:W4:Y:S01]  /*19200*/  MUFU.EX2 R207, R36 ;  /* 0x0000002400cf7308 */ /* 0x0005220000000800 */
[----:B------:R-:W-:Y:S01]  /*19210*/  IMAD.WIDE.U32 R6, R10, -0x2daee0ad, RZ ;  /* 0xd2511f530a067825 */ /* 0x000fe200078e00ff */
[----:B------:R-:W-:Y:S02]  /*19220*/  PRMT R63, R63, 0x5410, R5 ;  /* 0x000054103f3f7816 */ /* 0x000fe40000000005 */
[----:B-1----:R-:W-:Y:S01]  /*19230*/  F2FP.F16.F32.PACK_AB R5, R211, R209 ;  /* 0x000000d1d305723e */ /* 0x002fe200000000ff */
[----:B------:R-:W-:Y:S01]  /*19240*/  IMAD.MOV.U32 R29, RZ, RZ, R24 ;  /* 0x000000ffff1d7224 */ /* 0x000fe200078e0018 */
[----:B------:R-:W-:Y:S01]  /*19250*/  LOP3.LUT R63, R63, 0xff00ff, RZ, 0xc0, !PT ;  /* 0x00ff00ff3f3f7812 */ /* 0x000fe200078ec0ff */
[----:B---3--:R-:W-:Y:S01]  /*19260*/  IMAD.MOV.U32 R26, RZ, RZ, R27 ;  /* 0x000000ffff1a7224 */ /* 0x008fe200078e001b */
[C---:B------:R-:W-:Y:S02]  /*19270*/  PRMT R9, R6.reuse, 0x7771, RZ ;  /* 0x0000777106097816 */ /* 0x040fe400000000ff */
[----:B------:R1:W-:Y:S01]  /*19280*/  MUFU.EX2 R205, R31 ;  /* 0x0000001f00cd7308 */ /* 0x0003e20000000800 */
[----:B------:R-:W-:Y:S01]  /*19290*/  PRMT R71, R6, 0x7772, RZ ;  /* 0x0000777206477816 */ /* 0x000fe200000000ff */
[----:B------:R-:W-:Y:S01]  /*192a0*/  IMAD.MOV.U32 R24, RZ, RZ, R109 ;  /* 0x000000ffff187224 */ /* 0x000fe200078e006d */
[--C-:B------:R-:W-:Y:S02]  /*192b0*/  HSET2.LE.AND R63, R63, R76.reuse, PT ;  /* 0x0000004c3f3f7233 */ /* 0x100fe40003803000 */
[----:B------:R-:W-:Y:S03]  /*192c0*/  LOP3.LUT R7, R12, UR14, R7, 0x96, !PT ;  /* 0x0000000e0c077c12 */ /* 0x000fe6000f8e9607 */
[----:B------:R-:W-:Y:S01]  /*192d0*/  LOP3.LUT R63, R5, R63, RZ, 0xc0, !PT ;  /* 0x0000003f053f7212 */ /* 0x000fe200078ec0ff */
[----:B------:R-:W-:Y:S01]  /*192e0*/  IMAD.MOV.U32 R5, RZ, RZ, R6 ;  /* 0x000000ffff057224 */ /* 0x000fe200078e0006 */
[----:B------:R-:W-:Y:S01]  /*192f0*/  LOP3.LUT R68, R7, 0xff, RZ, 0xc0, !PT ;  /* 0x000000ff07447812 */ /* 0x000fe200078ec0ff */
[----:B--2---:R-:W-:Y:S01]  /*19300*/  IMAD.MOV.U32 R36, RZ, RZ, R30 ;  /* 0x000000ffff247224 */ /* 0x004fe200078e001e */
[----:B------:R-:W-:Y:S01]  /*19310*/  SHF.R.U32.HI R69, RZ, 0x18, R7 ;  /* 0x00000018ff457819 */ /* 0x000fe20000011607 */
[----:B------:R-:W-:Y:S01]  /*19320*/  IMAD.MOV.U32 R30, RZ, RZ, R112 ;  /* 0x000000ffff1e7224 */ /* 0x000fe200078e0070 */
[----:B------:R-:W-:Y:S02]  /*19330*/  LOP3.LUT R70, R5, 0xff, RZ, 0xc0, !PT ;  /* 0x000000ff05467812 */ /* 0x000fe400078ec0ff */
[----:B------:R-:W-:Y:S01]  /*19340*/  F2FP.F16.F32.PACK_AB R5, R240, R239 ;  /* 0x000000eff005723e */ /* 0x000fe200000000ff */
[----:B-1----:R-:W-:Y:S01]  /*19350*/  IMAD.MOV.U32 R31, RZ, RZ, R206 ;  /* 0x000000ffff1f7224 */ /* 0x002fe200078e00ce */
[----:B------:R-:W-:Y:S01]  /*19360*/  PRMT R70, R70, 0x5410, R9 ;  /* 0x0000541046467816 */ /* 0x000fe20000000009 */
[----:B------:R1:W2:Y:S04]  /*19370*/  MUFU.EX2 R206, R48 ;  /* 0x0000003000ce7308 */ /* 0x0002a80000000800 */
[--C-:B------:R-:W-:Y:S05]  /*19380*/  HSET2.LE.AND R70, R70, R76.reuse, PT ;  /* 0x0000004c46467233 */ /* 0x100fea0003803000 */
[----:B------:R-:W-:Y:S02]  /*19390*/  LOP3.LUT R70, R5, R70, RZ, 0xc0, !PT ;  /* 0x0000004605467212 */ /* 0x000fe400078ec0ff */
[----:B------:R-:W-:Y:S04]  /*193a0*/  PRMT R5, R6, 0x7773, RZ ;  /* 0x0000777306057816 */ /* 0x000fe800000000ff */
[----:B------:R-:W-:Y:S02]  /*193b0*/  PRMT R71, R71, 0x5410, R5 ;  /* 0x0000541047477816 */ /* 0x000fe40000000005 */
[----:B------:R-:W-:Y:S01]  /*193c0*/  F2FP.F16.F32.PACK_AB R5, R212, R210 ;  /* 0x000000d2d405723e */ /* 0x000fe200000000ff */
[----:B-1----:R-:W-:Y:S01]  /*193d0*/  IMAD.MOV.U32 R48, RZ, RZ, R25 ;  /* 0x000000ffff307224 */ /* 0x002fe200078e0019 */
[----:B------:R-:W-:Y:S01]  /*193e0*/  LOP3.LUT R71, R71, 0xff00ff, RZ, 0xc0, !PT ;  /* 0x00ff00ff47477812 */ /* 0x000fe200078ec0ff */
[----:B------:R-:W-:Y:S02]  /*193f0*/  IMAD.MOV.U32 R25, RZ, RZ, R118 ;  /* 0x000000ffff197224 */ /* 0x000fe400078e0076 */
[----:B------:R-:W-:Y:S02]  /*19400*/  IMAD.MOV.U32 R118, RZ, RZ, R108 ;  /* 0x000000ffff767224 */ /* 0x000fe400078e006c */
[--C-:B------:R-:W-:Y:S01]  /*19410*/  HSET2.LE.AND R71, R71, R76.reuse, PT ;  /* 0x0000004c47477233 */ /* 0x100fe20003803000 */
[----:B------:R-:W-:Y:S02]  /*19420*/  IMAD.MOV.U32 R27, RZ, RZ, R25 ;  /* 0x000000ffff1b7224 */ /* 0x000fe400078e0019 */
[----:B------:R-:W-:Y:S02]  /*19430*/  IMAD.MOV.U32 R25, RZ, RZ, R101 ;  /* 0x000000ffff197224 */ /* 0x000fe400078e0065 */
[----:B------:R-:W-:Y:S02]  /*19440*/  LOP3.LUT R71, R5, R71, RZ, 0xc0, !PT ;  /* 0x0000004705477212 */ /* 0x000fe400078ec0ff */
[----:B------:R-:W-:Y:S04]  /*19450*/  LOP3.LUT R5, R8, 0xffff, RZ, 0xc0, !PT ;  /* 0x0000ffff08057812 */ /* 0x000fe800078ec0ff */
[----:B------:R-:W-:Y:S04]  /*19460*/  SHF.R.U32.HI R5, RZ, 0x8, R5 ;  /* 0x00000008ff057819 */ /* 0x000fe80000011605 */
[----:B------:R-:W-:Y:S02]  /*19470*/  PRMT R60, R60, 0x5410, R5 ;  /* 0x000054103c3c7816 */ /* 0x000fe40000000005 */
[----:B------:R-:W-:Y:S03]  /*19480*/  F2FP.F16.F32.PACK_AB R5, R203, R185 ;  /* 0x000000b9cb05723e */ /* 0x000fe600000000ff */
[--C-:B------:R-:W-:Y:S05]  /*19490*/  HSET2.LE.AND R60, R60, R76.reuse, PT ;  /* 0x0000004c3c3c7233 */ /* 0x100fea0003803000 */
[----:B------:R-:W-:Y:S02]  /*194a0*/  LOP3.LUT R60, R5, R60, RZ, 0xc0, !PT ;  /* 0x0000003c053c7212 */ /* 0x000fe400078ec0ff */
[----:B------:R-:W-:Y:S04]  /*194b0*/  PRMT R5, R8, 0x7632, R5 ;  /* 0x0000763208057816 */ /* 0x000fe80000000005 */
[----:B------:R-:W-:Y:S04]  /*194c0*/  LOP3.LUT R5, R5, 0xff, RZ, 0xc0, !PT ;  /* 0x000000ff05057812 */ /* 0x000fe800078ec0ff */
[----:B------:R-:W-:Y:S02]  /*194d0*/  PRMT R61, R5, 0x5410, R61 ;  /* 0x00005410053d7816 */ /* 0x000fe4000000003d */
[----:B------:R-:W-:Y:S03]  /*194e0*/  F2FP.F16.F32.PACK_AB R5, R202, R182 ;  /* 0x000000b6ca05723e */ /* 0x000fe600000000ff */
[--C-:B------:R-:W-:Y:S05]  /*194f0*/  HSET2.LE.AND R61, R61, R76.reuse, PT ;  /* 0x0000004c3d3d7233 */ /* 0x100fea0003803000 */
[----:B------:R-:W-:Y:S02]  /*19500*/  LOP3.LUT R61, R5, R61, RZ, 0xc0, !PT ;  /* 0x0000003d053d7212 */ /* 0x000fe400078ec0ff */
[----:B------:R-:W-:Y:S04]  /*19510*/  LOP3.LUT R5, R7, 0xffff, RZ, 0xc0, !PT ;  /* 0x0000ffff07057812 */ /* 0x000fe800078ec0ff */
[----:B------:R-:W-:Y:S04]  /*19520*/  SHF.R.U32.HI R5, RZ, 0x8, R5 ;  /* 0x00000008ff057819 */ /* 0x000fe80000011605 */
[----:B------:R-:W-:Y:S02]  /*19530*/  PRMT R68, R68, 0x5410, R5 ;  /* 0x0000541044447816 */ /* 0x000fe40000000005 */
[----:B----4-:R-:W-:Y:S03]  /*19540*/  F2FP.F16.F32.PACK_AB R5, R208, R207 ;  /* 0x000000cfd005723e */ /* 0x010fe600000000ff */
[--C-:B------:R-:W-:Y:S05]  /*19550*/  HSET2.LE.AND R68, R68, R76.reuse, PT ;  /* 0x0000004c44447233 */ /* 0x100fea0003803000 */
[----:B------:R-:W-:Y:S02]  /*19560*/  LOP3.LUT R68, R5, R68, RZ, 0xc0, !PT ;  /* 0x0000004405447212 */ /* 0x000fe400078ec0ff */
[----:B------:R-:W-:Y:S04]  /*19570*/  PRMT R5, R7, 0x7632, R5 ;  /* 0x0000763207057816 */ /* 0x000fe80000000005 */
[----:B------:R-:W-:Y:S04]  /*19580*/  LOP3.LUT R5, R5, 0xff, RZ, 0xc0, !PT ;  /* 0x000000ff05057812 */ /* 0x000fe800078ec0ff */
[----:B------:R-:W-:Y:S02]  /*19590*/  PRMT R69, R5, 0x5410, R69 ;  /* 0x0000541005457816 */ /* 0x000fe40000000045 */
[----:B--2---:R-:W-:Y:S03]  /*195a0*/  F2FP.F16.F32.PACK_AB R5, R206, R205 ;  /* 0x000000cdce05723e */ /* 0x004fe600000000ff */
[--C-:B------:R-:W-:Y:S05]  /*195b0*/  HSET2.LE.AND R69, R69, R76.reuse, PT ;  /* 0x0000004c45457233 */ /* 0x100fea0003803000 */
[----:B------:R-:W-:Y:S01]  /*195c0*/  LOP3.LUT R69, R5, R69, RZ, 0xc0, !PT ;  /* 0x0000004505457212 */ /* 0x000fe200078ec0ff */
[----:B------:R-:W-:Y:S05]  /*195d0*/  VIADD R5, R78, 0x2 ;  /* 0x000000024e057836 */ /* 0x000fea0000000000 */
[----:B------:R-:W-:Y:S05]  /*195e0*/  LOP3.LUT R5, R105, UR19, R5, 0x96, !PT ;  /* 0x0000001369057c12 */ /* 0x000fea000f8e9605 */
[----:B------:R-:W-:Y:S05]  /*195f0*/  IMAD.WIDE.U32 R8, R5, -0x326172a9, RZ ;  /* 0xcd9e8d5705087825 */ /* 0x000fea00078e00ff */
[C---:B------:R-:W-:Y:S02]  /*19600*/  LOP3.LUT R6, R9.reuse, R48, RZ, 0x3c, !PT ;  /* 0x0000003009067212 */ /* 0x040fe400078e3cff */
[----:B------:R-:W-:Y:S02]  /*19610*/  LOP3.LUT R5, R8, R31, RZ, 0x3c, !PT ;  /* 0x0000001f08057212 */ /* 0x000fe400078e3cff */
[-C--:B------:R-:W-:Y:S01]  /*19620*/  LOP3.LUT R13, R9, R252.reuse, RZ, 0x3c, !PT ;  /* 0x000000fc090d7212 */ /* 0x080fe200078e3cff */
[----:B------:R-:W-:Y:S01]  /*19630*/  IMAD.WIDE.U32 R6, R6, -0x2daee0ad, RZ ;  /* 0xd2511f5306067825 */ /* 0x000fe200078e00ff */
[-C--:B------:R-:W-:Y:S03]  /*19640*/  LOP3.LUT R14, R8, R251.reuse, RZ, 0x3c, !PT ;  /* 0x000000fb080e7212 */ /* 0x080fe600078e3cff */
[----:B------:R-:W-:Y:S01]  /*19650*/  IMAD.WIDE.U32 R8, R5, -0x2daee0ad, RZ ;  /* 0xd2511f5305087825 */ /* 0x000fe200078e00ff */
[----:B------:R-:W-:Y:S04]  /*19660*/  LOP3.LUT R5, R110, UR21, R7, 0x96, !PT ;  /* 0x000000156e057c12 */ /* 0x000fe8000f8e9607 */
[----:B------:R-:W-:Y:S01]  /*19670*/  LOP3.LUT R6, R6, UR20, R9, 0x96, !PT ;  /* 0x0000001406067c12 */ /* 0x000fe2000f8e9609 */
[----:B------:R-:W-:Y:S04]  /*19680*/  IMAD.WIDE.U32 R10, R5, -0x326172a9, RZ ;  /* 0xcd9e8d57050a7825 */ /* 0x000fe800078e00ff */
[----:B------:R-:W-:Y:S01]  /*19690*/  IMAD.WIDE.U32 R6, R6, -0x326172a9, RZ ;  /* 0xcd9e8d5706067825 */ /* 0x000fe200078e00ff */
[----:B------:R-:W-:Y:S04]  /*196a0*/  LOP3.LUT R5, R106, UR10, R11, 0x96, !PT ;  /* 0x0000000a6a057c12 */ /* 0x000fe8000f8e960b */
[----:B------:R-:W-:Y:S01]  /*196b0*/  LOP3.LUT R7, R10, UR9, R7, 0x96, !PT ;  /* 0x000000090a077c12 */ /* 0x000fe2000f8e9607 */
[----:B------:R-:W-:Y:S04]  /*196c0*/  IMAD.WIDE.U32 R16, R5, -0x2daee0ad, RZ ;  /* 0xd2511f5305107825 */ /* 0x000fe800078e00ff */
[----:B------:R-:W-:Y:S01]  /*196d0*/  IMAD.WIDE.U32 R10, R7, -0x2daee0ad, RZ ;  /* 0xd2511f53070a7825 */ /* 0x000fe200078e00ff */
[----:B------:R-:W-:Y:S03]  /*196e0*/  LOP3.LUT R8, R8, UR16, R17, 0x96, !PT ;  /* 0x0000001008087c12 */ /* 0x000fe6000f8e9611 */
[----:B------:R-:W-:Y:S02]  /*196f0*/  IMAD.MOV.U32 R17, RZ, RZ, R93 ;  /* 0x000000ffff117224 */ /* 0x000fe400078e005d */
[----:B------:R-:W-:Y:S04]  /*19700*/  IMAD.WIDE.U32 R8, R8, -0x326172a9, RZ ;  /* 0xcd9e8d5708087825 */ /* 0x000fe800078e00ff */
[----:B------:R-:W-:Y:S01]  /*19710*/  IMAD.MOV.U32 R17, RZ, RZ, R107 ;  /* 0x000000ffff117224 */ /* 0x000fe200078e006b */
[----:B------:R-:W-:Y:S01]  /*19720*/  LOP3.LUT R9, R6, UR8, R9, 0x96, !PT ;  /* 0x0000000806097c12 */ /* 0x000fe2000f8e9609 */
[----:B------:R-:W-:Y:S01]  /*19730*/  IMAD.MOV.U32 R17, RZ, RZ, R22 ;  /* 0x000000ffff117224 */ /* 0x000fe200078e0016 */
[----:B------:R-:W-:Y:S01]  /*19740*/  LOP3.LUT R6, R16, UR15, R11, 0x96, !PT ;  /* 0x0000000f10067c12 */ /* 0x000fe2000f8e960b */
[----:B------:R-:W-:Y:S02]  /*19750*/  IMAD.MOV.U32 R16, RZ, RZ, R92 ;  /* 0x000000ffff107224 */ /* 0x000fe400078e005c */
[----:B------:R-:W-:Y:S02]  /*19760*/  IMAD.MOV.U32 R22, RZ, RZ, R103 ;  /* 0x000000ffff167224 */ /* 0x000fe400078e0067 */
[----:B------:R-:W-:Y:S04]  /*19770*/  IMAD.WIDE.U32 R6, R6, -0x326172a9, RZ ;  /* 0xcd9e8d5706067825 */ /* 0x000fe800078e00ff */
[----:B------:R-:W-:Y:S01]  /*19780*/  IMAD.MOV.U32 R11, RZ, RZ, R6 ;  /* 0x000000ffff0b7224 */ /* 0x000fe200078e0006 */
[----:B------:R-:W-:Y:S02]  /*19790*/  LOP3.LUT R5, R8, UR5, R7, 0x96, !PT ;  /* 0x0000000508057c12 */ /* 0x000fe4000f8e9607 */
[C---:B------:R-:W-:Y:S02]  /*197a0*/  PRMT R12, R6.reuse, 0x7771, RZ ;  /* 0x00007771060c7816 */ /* 0x040fe400000000ff */
[C---:B------:R-:W-:Y:S02]  /*197b0*/  PRMT R7, R6.reuse, 0x7773, RZ ;  /* 0x0000777306077816 */ /* 0x040fe400000000ff */
[----:B------:R-:W-:Y:S04]  /*197c0*/  PRMT R6, R6, 0x7772, RZ ;  /* 0x0000777206067816 */ /* 0x000fe800000000ff */
[----:B------:R-:W-:Y:S01]  /*197d0*/  PRMT R102, R6, 0x5410, R7 ;  /* 0x0000541006667816 */ /* 0x000fe20000000007 */
[----:B------:R-:W-:Y:S04]  /*197e0*/  IMAD.WIDE.U32 R6, R9, -0x2daee0ad, RZ ;  /* 0xd2511f5309067825 */ /* 0x000fe800078e00ff */
[----:B------:R-:W-:Y:S01]  /*197f0*/  IMAD.MOV.U32 R8, RZ, RZ, R6 ;  /* 0x000000ffff087224 */ /* 0x000fe200078e0006 */
[----:B------:R-:W-:Y:S02]  /*19800*/  LOP3.LUT R9, R10, UR14, R7, 0x96, !PT ;  /* 0x0000000e0a097c12 */ /* 0x000fe4000f8e9607 */
[C---:B------:R-:W-:Y:S02]  /*19810*/  PRMT R10, R6.reuse, 0x7771, RZ ;  /* 0x00007771060a7816 */ /* 0x040fe400000000ff */
        /* <DEDUP_REMOVED lines=11> */
[----:B------:R-:W-:Y:S04]  /*198d0*/  LOP3.LUT R5, R11, 0xff, RZ, 0xc0, !PT ;  /* 0x000000ff0b057812 */ /* 0x000fe800078ec0ff */
[----:B------:R-:W-:Y:S01]  /*198e0*/  PRMT R93, R5, 0x5410, R12 ;  /* 0x00005410055d7816 */ /* 0x000fe2000000000c */
[----:B------:R-:W-:Y:S01]  /*198f0*/  IMAD.WIDE.U32 R12, R13, -0x2daee0ad, RZ ;  /* 0xd2511f530d0c7825 */ /* 0x000fe200078e00ff */
[----:B------:R-:W-:Y:S04]  /*19900*/  LOP3.LUT R5, R8, 0xff, RZ, 0xc0, !PT ;  /* 0x000000ff08057812 */ /* 0x000fe800078ec0ff */
[----:B------:R-:W-:Y:S01]  /*19910*/  PRMT R108, R5, 0x5410, R10 ;  /* 0x00005410056c7816 */ /* 0x000fe2000000000a */
        /* <DEDUP_REMOVED lines=16> */
[----:B------:R-:W-:Y:S02]  /*19a20*/  IMAD.MOV.U32 R11, RZ, RZ, R87 ;  /* 0x000000ffff0b7224 */ /* 0x000fe400078e0057 */
[----:B------:R-:W-:Y:S01]  /*19a30*/  IMAD.MOV.U32 R10, RZ, RZ, R86 ;  /* 0x000000ffff0a7224 */ /* 0x000fe200078e0056 */
[----:B------:R-:W-:Y:S01]  /*19a40*/  LOP3.LUT R7, R5, 0xff, RZ, 0xc0, !PT ;  /* 0x000000ff05077812 */ /* 0x000fe200078ec0ff */
[----:B------:R-:W-:Y:S01]  /*19a50*/  IMAD.MOV.U32 R15, RZ, RZ, R105 ;  /* 0x000000ffff0f7224 */ /* 0x000fe200078e0069 */
[C---:B------:R-:W-:Y:S01]  /*19a60*/  PRMT R5, R6.reuse, 0x7771, RZ ;  /* 0x0000777106057816 */ /* 0x040fe200000000ff */
[----:B------:R-:W-:Y:S03]  /*19a70*/  IMAD.MOV.U32 R13, RZ, RZ, R11 ;  /* 0x000000ffff0d7224 */ /* 0x000fe600078e000b */
[----:B------:R-:W-:Y:S02]  /*19a80*/  PRMT R87, R7, 0x5410, R5 ;  /* 0x0000541007577816 */ /* 0x000fe40000000005 */
[C---:B------:R-:W-:Y:S02]  /*19a90*/  PRMT R5, R6.reuse, 0x7773, RZ ;  /* 0x0000777306057816 */ /* 0x040fe400000000ff */
[----:B------:R-:W-:Y:S04]  /*19aa0*/  PRMT R6, R6, 0x7772, RZ ;  /* 0x0000777206067816 */ /* 0x000fe800000000ff */
[----:B------:R-:W-:Y:S01]  /*19ab0*/  PRMT R80, R6, 0x5410, R5 ;  /* 0x0000541006507816 */ /* 0x000fe20000000005 */
[----:B------:R-:W-:Y:S04]  /*19ac0*/  IMAD.WIDE.U32 R6, R12, -0x2daee0ad, RZ ;  /* 0xd2511f530c067825 */ /* 0x000fe800078e00ff */
[----:B------:R-:W-:Y:S01]  /*19ad0*/  IMAD.MOV.U32 R12, RZ, RZ, R10 ;  /* 0x000000ffff0c7224 */ /* 0x000fe200078e000a */
[----:B------:R-:W-:Y:S01]  /*19ae0*/  LOP3.LUT R5, R14, UR14, R7, 0x96, !PT ;  /* 0x0000000e0e057c12 */ /* 0x000fe2000f8e9607 */
[----:B------:R-:W-:Y:S02]  /*19af0*/  IMAD.MOV.U32 R7, RZ, RZ, R6 ;  /* 0x000000ffff077224 */ /* 0x000fe400078e0006 */
[----:B------:R-:W-:Y:S03]  /*19b00*/  IMAD.MOV.U32 R14, RZ, RZ, R104 ;  /* 0x000000ffff0e7224 */ /* 0x000fe600078e0068 */
[----:B------:R-:W-:Y:S02]  /*19b10*/  LOP3.LUT R10, R7, 0xff, RZ, 0xc0, !PT ;  /* 0x000000ff070a7812 */ /* 0x000fe400078ec0ff */
[----:B------:R-:W-:Y:S04]  /*19b20*/  PRMT R7, R6, 0x7771, RZ ;  /* 0x0000777106077816 */ /* 0x000fe800000000ff */
        /* <DEDUP_REMOVED lines=11> */
[C---:B------:R-:W-:Y:S02]  /*19be0*/  LOP3.LUT R7, R5.reuse, 0xff, RZ, 0xc0, !PT ;  /* 0x000000ff05077812 */ /* 0x040fe400078ec0ff */
[----:B------:R-:W-:Y:S02]  /*19bf0*/  PRMT R85, R6, 0x5410, R8 ;  /* 0x0000541006557816 */ /* 0x000fe40000000008 */
[----:B------:R-:W-:Y:S04]  /*19c00*/  LOP3.LUT R6, R5, 0xffff, RZ, 0xc0, !PT ;  /* 0x0000ffff05067812 */ /* 0x000fe800078ec0ff */
[----:B------:R-:W-:Y:S04]  /*19c10*/  SHF.R.U32.HI R6, RZ, 0x8, R6 ;  /* 0x00000008ff067819 */ /* 0x000fe80000011606 */
[--C-:B------:R-:W-:Y:S02]  /*19c20*/  PRMT R97, R7, 0x5410, R6.reuse ;  /* 0x0000541007617816 */ /* 0x100fe40000000006 */
[----:B------:R-:W-:Y:S02]  /*19c30*/  PRMT R6, R5, 0x7632, R6 ;  /* 0x0000763205067816 */ /* 0x000fe40000000006 */
[----:B------:R-:W-:Y:S02]  /*19c40*/  SHF.R.U32.HI R5, RZ, 0x18, R5 ;  /* 0x00000018ff057819 */ /* 0x000fe40000011605 */
[----:B------:R-:W-:Y:S04]  /*19c50*/  LOP3.LUT R6, R6, 0xff, RZ, 0xc0, !PT ;  /* 0x000000ff06067812 */ /* 0x000fe800078ec0ff */
        /* <DEDUP_REMOVED lines=8> */
[----:B------:R-:W-:Y:S01]  /*19ce0*/  PRMT R104, R5, 0x5410, R9 ;  /* 0x0000541005687816 */ /* 0x000fe20000000009 */
[----:B------:R-:W-:Y:S05]  /*19cf0*/  VIADD R5, R78, 0x3 ;  /* 0x000000034e057836 */ /* 0x000fea0000000000 */
[----:B------:R-:W-:Y:S05]  /*19d00*/  LOP3.LUT R5, R15, UR19, R5, 0x96, !PT ;  /* 0x000000130f057c12 */ /* 0x000fea000f8e9605 */
[----:B------:R-:W-:Y:S05]  /*19d10*/  IMAD.WIDE.U32 R14, R5, -0x326172a9, RZ ;  /* 0xcd9e8d57050e7825 */ /* 0x000fea00078e00ff */
[----:B------:R-:W-:Y:S02]  /*19d20*/  LOP3.LUT R6, R15, R252, RZ, 0x3c, !PT ;  /* 0x000000fc0f067212 */ /* 0x000fe400078e3cff */
[----:B------:R-:W-:Y:S03]  /*19d30*/  LOP3.LUT R8, R14, R251, RZ, 0x3c, !PT ;  /* 0x000000fb0e087212 */ /* 0x000fe600078e3cff */
        /* <DEDUP_REMOVED lines=18> */
[----:B------:R-:W-:Y:S04]  /*19e60*/  LOP3.LUT R8, R8, UR5, R7, 0x96, !PT ;  /* 0x0000000508087c12 */ /* 0x000fe8000f8e9607 */
[----:B------:R-:W-:Y:S02]  /*19e70*/  LOP3.LUT R7, R5, 0xff, RZ, 0xc0, !PT ;  /* 0x000000ff05077812 */ /* 0x000fe400078ec0ff */
[C---:B------:R-:W-:Y:S04]  /*19e80*/  PRMT R5, R6.reuse, 0x7771, RZ ;  /* 0x0000777106057816 */ /* 0x040fe800000000ff */
[----:B------:R-:W-:Y:S02]  /*19e90*/  PRMT R106, R7, 0x5410, R5 ;  /* 0x00005410076a7816 */ /* 0x000fe40000000005 */
[C---:B------:R-:W-:Y:S02]  /*19ea0*/  PRMT R5, R6.reuse, 0x7773, RZ ;  /* 0x0000777306057816 */ /* 0x040fe400000000ff */
[----:B------:R-:W-:Y:S04]  /*19eb0*/  PRMT R6, R6, 0x7772, RZ ;  /* 0x0000777206067816 */ /* 0x000fe800000000ff */
[----:B------:R-:W-:Y:S01]  /*19ec0*/  PRMT R101, R6, 0x5410, R5 ;  /* 0x0000541006657816 */ /* 0x000fe20000000005 */
[----:B------:R-:W-:Y:S04]  /*19ed0*/  IMAD.WIDE.U32 R6, R10, -0x2daee0ad, RZ ;  /* 0xd2511f530a067825 */ /* 0x000fe800078e00ff */
[----:B------:R-:W-:Y:S01]  /*19ee0*/  IMAD.MOV.U32 R10, RZ, RZ, R110 ;  /* 0x000000ffff0a7224 */ /* 0x000fe200078e006e */
[----:B------:R-:W-:Y:S01]  /*19ef0*/  LOP3.LUT R5, R12, UR14, R7, 0x96, !PT ;  /* 0x0000000e0c057c12 */ /* 0x000fe2000f8e9607 */
[----:B------:R-:W-:Y:S05]  /*19f00*/  IMAD.MOV.U32 R7, RZ, RZ, R6 ;  /* 0x000000ffff077224 */ /* 0x000fea00078e0006 */
[----:B------:R-:W-:Y:S02]  /*19f10*/  LOP3.LUT R9, R7, 0xff, RZ, 0xc0, !PT ;  /* 0x000000ff07097812 */ /* 0x000fe400078ec0ff */
[C---:B------:R-:W-:Y:S04]  /*19f20*/  PRMT R7, R6.reuse, 0x7771, RZ ;  /* 0x0000777106077816 */ /* 0x040fe800000000ff */
        /* <DEDUP_REMOVED lines=20> */
[----:B------:R-:W-:Y:S01]  /*1a070*/  LOP3.LUT R6, R15, R48, RZ, 0x3c, !PT ;  /* 0x000000300f067212 */ /* 0x000fe200078e3cff */
[----:B------:R-:W-:Y:S01]  /*1a080*/  IMAD.MOV.U32 R48, RZ, RZ, R23 ;  /* 0x000000ffff307224 */ /* 0x000fe200078e0017 */
[----:B------:R-:W-:Y:S01]  /*1a090*/  LOP3.LUT R5, R14, R31, RZ, 0x3c, !PT ;  /* 0x0000001f0e057212 */ /* 0x000fe200078e3cff */
[----:B------:R-:W-:Y:S02]  /*1a0a0*/  IMAD.MOV.U32 R14, RZ, RZ, R90 ;  /* 0x000000ffff0e7224 */ /* 0x000fe400078e005a */
[----:B------:R-:W-:Y:S04]  /*1a0b0*/  IMAD.WIDE.U32 R6, R6, -0x2daee0ad, RZ ;  /* 0xd2511f5306067825 */ /* 0x000fe800078e00ff */
[----:B------:R-:W-:Y:S01]  /*1a0c0*/  IMAD.WIDE.U32 R8, R5, -0x2daee0ad, RZ ;  /* 0xd2511f5305087825 */ /* 0x000fe200078e00ff */
[----:B------:R-:W-:Y:S03]  /*1a0d0*/  LOP3.LUT R5, R10, UR21, R7, 0x96, !PT ;  /* 0x000000150a057c12 */ /* 0x000fe6000f8e9607 */
[----:B------:R-:W-:Y:S01]  /*1a0e0*/  IMAD.MOV.U32 R31, RZ, RZ, R36 ;  /* 0x000000ffff1f7224 */ /* 0x000fe200078e0024 */
[----:B------:R-:W-:Y:S01]  /*1a0f0*/  LOP3.LUT R10, R6, UR20, R9, 0x96, !PT ;  /* 0x00000014060a7c12 */ /* 0x000fe2000f8e9609 */
[----:B------:R-:W-:Y:S01]  /*1a100*/  IMAD.WIDE.U32 R12, R5, -0x326172a9, RZ ;  /* 0xcd9e8d57050c7825 */ /* 0x000fe200078e00ff */
[----:B------:R-:W1:Y:S03]  /*1a110*/  MUFU.EX2 R36, R4 ;  /* 0x0000000400247308 */ /* 0x000e660000000800 */
        /* <DEDUP_REMOVED lines=10> */
[----:B-1----:R-:W-:Y:S01]  /*1a1c0*/  FMUL.FTZ R4, R36, R140 ;  /* 0x0000008c24047220 */ /* 0x002fe20000410000 */
[----:B------:R-:W-:Y:S01]  /*1a1d0*/  FMUL.FTZ R13, R2, R149 ;  /* 0x00000095020d7220 */ /* 0x000fe20000410000 */
[----:B------:R-:W-:Y:S01]  /*1a1e0*/  IMAD.WIDE.U32 R6, R6, -0x326172a9, RZ ;  /* 0xcd9e8d5706067825 */ /* 0x000fe200078e00ff */
[----:B------:R-:W-:Y:S03]  /*1a1f0*/  LOP3.LUT R10, R10, UR8, R9, 0x96, !PT ;  /* 0x000000080a0a7c12 */ /* 0x000fe6000f8e9609 */
[----:B------:R-:W-:Y:S01]  /*1a200*/  FMUL.FTZ R9, R2, R137 ;  /* 0x0000008902097220 */ /* 0x000fe20000410000 */
[----:B------:R-:W-:Y:S01]  /*1a210*/  IMAD.MOV.U32 R140, RZ, RZ, R11 ;  /* 0x000000ffff8c7224 */ /* 0x000fe200078e000b */
[----:B------:R-:W-:Y:S01]  /*1a220*/  LOP3.LUT R5, R8, UR5, R7, 0x96, !PT ;  /* 0x0000000508057c12 */ /* 0x000fe2000f8e9607 */
[----:B------:R-:W-:Y:S02]  /*1a230*/  IMAD.MOV.U32 R7, RZ, RZ, R6 ;  /* 0x000000ffff077224 */ /* 0x000fe400078e0006 */
[----:B------:R-:W-:Y:S01]  /*1a240*/  FMUL.FTZ R11, R0, R139 ;  /* 0x0000008b000b7220 */ /* 0x000fe20000410000 */
[----:B------:R-:W-:Y:S02]  /*1a250*/  IMAD.MOV.U32 R137, RZ, RZ, R22 ;  /* 0x000000ffff897224 */ /* 0x000fe400078e0016 */
[----:B------:R-:W-:Y:S01]  /*1a260*/  IMAD.MOV.U32 R139, RZ, RZ, R20 ;  /* 0x000000ffff8b7224 */ /* 0x000fe200078e0014 */
[----:B------:R-:W-:Y:S01]  /*1a270*/  LOP3.LUT R8, R7, 0xff, RZ, 0xc0, !PT ;  /* 0x000000ff07087812 */ /* 0x000fe200078ec0ff */
[----:B------:R-:W-:Y:S01]  /*1a280*/  IMAD.MOV.U32 R16, RZ, RZ, R100 ;  /* 0x000000ffff107224 */ /* 0x000fe200078e0064 */
[----:B------:R-:W-:Y:S01]  /*1a290*/  PRMT R7, R6, 0x7771, RZ ;  /* 0x0000777106077816 */ /* 0x000fe200000000ff */
[----:B------:R-:W-:Y:S03]  /*1a2a0*/  IMAD.MOV.U32 R15, RZ, RZ, R96 ;  /* 0x000000ffff0f7224 */ /* 0x000fe600078e0060 */
[----:B------:R-:W-:Y:S02]  /*1a2b0*/  PRMT R90, R8, 0x5410, R7 ;  /* 0x00005410085a7816 */ /* 0x000fe40000000007 */
[C---:B------:R-:W-:Y:S02]  /*1a2c0*/  PRMT R7, R6.reuse, 0x7773, RZ ;  /* 0x0000777306077816 */ /* 0x040fe400000000ff */
[----:B------:R-:W-:Y:S04]  /*1a2d0*/  PRMT R6, R6, 0x7772, RZ ;  /* 0x0000777206067816 */ /* 0x000fe800000000ff */
[----:B------:R-:W-:Y:S01]  /*1a2e0*/  PRMT R88, R6, 0x5410, R7 ;  /* 0x0000541006587816 */ /* 0x000fe20000000007 */
[----:B------:R-:W-:Y:S04]  /*1a2f0*/  IMAD.WIDE.U32 R6, R10, -0x2daee0ad, RZ ;  /* 0xd2511f530a067825 */ /* 0x000fe800078e00ff */
        /* <DEDUP_REMOVED lines=9> */
[----:B------:R-:W-:Y:S04]  /*1a390*/  PRMT R7, R6, 0x7771, RZ ;  /* 0x0000777106077816 */ /* 0x000fe800000000ff */
[----:B------:R-:W-:Y:S01]  /*1a3a0*/  PRMT R103, R8, 0x5410, R7 ;  /* 0x0000541008677816 */ /* 0x000fe20000000007 */
[----:B------:R-:W-:Y:S01]  /*1a3b0*/  FMUL.FTZ R8, R2, R136 ;  /* 0x0000008802087220 */ /* 0x000fe20000410000 */
[----:B------:R-:W-:Y:S01]  /*1a3c0*/  IMAD.MOV.U32 R136, RZ, RZ, R23 ;  /* 0x000000ffff887224 */ /* 0x000fe200078e0017 */
[C---:B------:R-:W-:Y:S01]  /*1a3d0*/  PRMT R7, R6.reuse, 0x7773, RZ ;  /* 0x0000777306077816 */ /* 0x040fe200000000ff */
[----:B------:R-:W1:Y:S01]  /*1a3e0*/  LDSM.16.MT88.4 R20, [R188+0x4000] ;  /* 0x00400000bc14783b */ /* 0x000e620000004200 */
[----:B------:R-:W-:Y:S01]  /*1a3f0*/  PRMT R6, R6, 0x7772, RZ ;  /* 0x0000777206067816 */ /* 0x000fe200000000ff */
[----:B------:R-:W-:Y:S03]  /*1a400*/  IMAD.MOV.U32 R137, RZ, RZ, R136 ;  /* 0x000000ffff897224 */ /* 0x000fe600078e0088 */
[----:B------:R-:W-:Y:S02]  /*1a410*/  PRMT R100, R6, 0x5410, R7 ;  /* 0x0000541006647816 */ /* 0x000fe40000000007 */
[C---:B------:R-:W-:Y:S02]  /*1a420*/  LOP3.LUT R6, R5.reuse, 0xffff, RZ, 0xc0, !PT ;  /* 0x0000ffff05067812 */ /* 0x040fe400078ec0ff */
[----:B------:R-:W-:Y:S02]  /*1a430*/  LOP3.LUT R7, R5, 0xff, RZ, 0xc0, !PT ;  /* 0x000000ff05077812 */ /* 0x000fe400078ec0ff */
[----:B------:R-:W-:Y:S04]  /*1a440*/  SHF.R.U32.HI R6, RZ, 0x8, R6 ;  /* 0x00000008ff067819 */ /* 0x000fe80000011606 */
[--C-:B------:R-:W-:Y:S01]  /*1a450*/  PRMT R98, R7, 0x5410, R6.reuse ;  /* 0x0000541007627816 */ /* 0x100fe20000000006 */
[----:B------:R-:W-:Y:S01]  /*1a460*/  FMUL.FTZ R7, R3, R143 ;  /* 0x0000008f03077220 */ /* 0x000fe20000410000 */
[----:B------:R-:W-:Y:S01]  /*1a470*/  PRMT R6, R5, 0x7632, R6 ;  /* 0x0000763205067816 */ /* 0x000fe20000000006 */
[----:B------:R-:W-:Y:S01]  /*1a480*/  IMAD.MOV.U32 R143, RZ, RZ, R16 ;  /* 0x000000ffff8f7224 */ /* 0x000fe200078e0010 */
[----:B------:R-:W-:Y:S01]  /*1a490*/  SHF.R.U32.HI R5, RZ, 0x18, R5 ;  /* 0x00000018ff057819 */ /* 0x000fe20000011605 */
[----:B------:R-:W-:Y:S01]  /*1a4a0*/  FMUL.FTZ R16, R36, R144 ;  /* 0x0000009024107220 */ /* 0x000fe20000410000 */
[----:B------:R-:W-:Y:S01]  /*1a4b0*/  LOP3.LUT R6, R6, 0xff, RZ, 0xc0, !PT ;  /* 0x000000ff06067812 */ /* 0x000fe200078ec0ff */
[----:B------:R-:W-:Y:S03]  /*1a4c0*/  IMAD.MOV.U32 R136, RZ, RZ, R143 ;  /* 0x000000ffff887224 */ /* 0x000fe600078e008f */
[----:B------:R-:W-:Y:S01]  /*1a4d0*/  PRMT R96, R6, 0x5410, R5 ;  /* 0x0000541006607816 */ /* 0x000fe20000000005 */
[----:B------:R-:W-:Y:S01]  /*1a4e0*/  FMUL.FTZ R5, R36, R141 ;  /* 0x0000008d24057220 */ /* 0x000fe20000410000 */
[C---:B------:R-:W-:Y:S01]  /*1a4f0*/  FMUL.FTZ R6, R3.reuse, R142 ;  /* 0x0000008e03067220 */ /* 0x040fe20000410000 */
[----:B------:R-:W-:Y:S02]  /*1a500*/  IMAD.MOV.U32 R141, RZ, RZ, R14 ;  /* 0x000000ffff8d7224 */ /* 0x000fe400078e000e */
[----:B------:R-:W-:Y:S01]  /*1a510*/  FMUL.FTZ R14, R0, R150 ;  /* 0x00000096000e7220 */ /* 0x000fe20000410000 */
[----:B------:R-:W-:Y:S02]  /*1a520*/  IMAD.MOV.U32 R150, RZ, RZ, R25 ;  /* 0x000000ffff967224 */ /* 0x000fe400078e0019 */
[----:B------:R-:W-:Y:S01]  /*1a530*/  FMUL.FTZ R25, R2, R153 ;  /* 0x0000009902197220 */ /* 0x000fe20000410000 */
[----:B------:R-:W-:Y:S02]  /*1a540*/  IMAD.MOV.U32 R153, RZ, RZ, R50 ;  /* 0x000000ffff997224 */ /* 0x000fe400078e0032 */
[----:B------:R-:W-:Y:S02]  /*1a550*/  IMAD.MOV.U32 R142, RZ, RZ, R15 ;  /* 0x000000ffff8e7224 */ /* 0x000fe400078e000f */
[----:B------:R-:W-:Y:S01]  /*1a560*/  FMUL.FTZ R15, R0, R151 ;  /* 0x00000097000f7220 */ /* 0x000fe20000410000 */
[----:B------:R-:W-:Y:S02]  /*1a570*/  IMAD.MOV.U32 R151, RZ, RZ, R138 ;  /* 0x000000ffff977224 */ /* 0x000fe400078e008a */
[----:B------:R-:W-:Y:S01]  /*1a580*/  IMAD.MOV.U32 R143, RZ, RZ, R142 ;  /* 0x000000ffff8f7224 */ /* 0x000fe200078e008e */
[-C--:B-1----:R-:W-:Y:S05]  /*1a590*/  HMMA.16816.F32 R4, R44, R20.reuse, R4 ;  /* 0x000000142c04723c */ /* 0x082fea0000001804 */
[----:B------:R-:W-:Y:S02]  /*1a5a0*/  IMAD.MOV.U32 R142, RZ, RZ, R141 ;  /* 0x000000ffff8e7224 */ /* 0x000fe400078e008d */
[----:B------:R-:W-:Y:S01]  /*1a5b0*/  IMAD.MOV.U32 R141, RZ, RZ, R48 ;  /* 0x000000ffff8d7224 */ /* 0x000fe200078e0030 */
[C---:B------:R-:W-:Y:S04]  /*1a5c0*/  HMMA.16816.F32 R8, R32.reuse, R20, R8 ;  /* 0x000000142008723c */ /* 0x040fe80000001808 */
[----:B------:R-:W-:Y:S02]  /*1a5d0*/  IMAD.MOV.U32 R48, RZ, RZ, R31 ;  /* 0x000000ffff307224 */ /* 0x000fe400078e001f */
[C---:B------:R-:W-:Y:S01]  /*1a5e0*/  FMUL.FTZ R20, R36.reuse, R156 ;  /* 0x0000009c24147220 */ /* 0x040fe20000410000 */
[----:B------:R-:W-:Y:S01]  /*1a5f0*/  IMAD.MOV.U32 R31, RZ, RZ, R49 ;  /* 0x000000ffff1f7224 */ /* 0x000fe200078e0031 */
[-C--:B------:R-:W-:Y:S03]  /*1a600*/  HMMA.16816.F32 R12, R32, R22.reuse, R12 ;  /* 0x00000016200c723c */ /* 0x080fe6000000180c */
[----:B------:R-:W-:Y:S02]  /*1a610*/  IMAD.MOV.U32 R49, RZ, RZ, R29 ;  /* 0x000000ffff317224 */ /* 0x000fe400078e001d */
[----:B------:R-:W-:Y:S02]  /*1a620*/  IMAD.MOV.U32 R29, RZ, RZ, R26 ;  /* 0x000000ffff1d7224 */ /* 0x000fe400078e001a */
[----:B------:R-:W-:Y:S02]  /*1a630*/  IMAD.MOV.U32 R26, RZ, RZ, R28 ;  /* 0x000000ffff1a7224 */ /* 0x000fe400078e001c */
[----:B------:R-:W-:Y:S02]  /*1a640*/  IMAD.MOV.U32 R28, RZ, RZ, R27 ;  /* 0x000000ffff1c7224 */ /* 0x000fe400078e001b */
[----:B------:R-:W-:Y:S02]  /*1a650*/  IMAD.MOV.U32 R27, RZ, RZ, R18 ;  /* 0x000000ffff1b7224 */ /* 0x000fe400078e0012 */
[C---:B------:R-:W-:Y:S01]  /*1a660*/  FMUL.FTZ R18, R3.reuse, R146 ;  /* 0x0000009203127220 */ /* 0x040fe20000410000 */
[----:B------:R-:W-:Y:S02]  /*1a670*/  IMAD.MOV.U32 R146, RZ, RZ, R19 ;  /* 0x000000ffff927224 */ /* 0x000fe400078e0013 */
[C---:B------:R-:W-:Y:S01]  /*1a680*/  FMUL.FTZ R19, R3.reuse, R147 ;  /* 0x0000009303137220 */ /* 0x040fe20000410000 */
[----:B------:R-:W-:Y:S02]  /*1a690*/  IMAD.MOV.U32 R21, RZ, RZ, R17 ;  /* 0x000000ffff157224 */ /* 0x000fe400078e0011 */
[C---:B------:R-:W-:Y:S01]  /*1a6a0*/  FMUL.FTZ R17, R36.reuse, R145 ;  /* 0x0000009124117220 */ /* 0x040fe20000410000 */
[----:B------:R-:W-:Y:S02]  /*1a6b0*/  IMAD.MOV.U32 R156, RZ, RZ, R139 ;  /* 0x000000ffff9c7224 */ /* 0x000fe400078e008b */
[----:B------:R-:W-:Y:S02]  /*1a6c0*/  IMAD.MOV.U32 R149, RZ, RZ, R49 ;  /* 0x000000ffff957224 */ /* 0x000fe400078e0031 */
[----:B------:R-:W-:Y:S02]  /*1a6d0*/  IMAD.MOV.U32 R139, RZ, RZ, R51 ;  /* 0x000000ffff8b7224 */ /* 0x000fe400078e0033 */
[C---:B------:R-:W-:Y:S04]  /*1a6e0*/  HMMA.16816.F32 R16, R44.reuse, R22, R16 ;  /* 0x000000162c10723c */ /* 0x040fe80000001810 */
[C---:B------:R-:W-:Y:S01]  /*1a6f0*/  FMUL.FTZ R23, R3.reuse, R159 ;  /* 0x0000009f03177220 */ /* 0x040fe20000410000 */
[----:B------:R-:W-:Y:S02]  /*1a700*/  IMAD.MOV.U32 R159, RZ, RZ, R137 ;  /* 0x000000ffff9f7224 */ /* 0x000fe400078e0089 */
[----:B------:R-:W-:Y:S01]  /*1a710*/  FMUL.FTZ R22, R3, R158 ;  /* 0x0000009e03167220 */ /* 0x000fe20000410000 */
[----:B------:R-:W-:Y:S02]  /*1a720*/  IMAD.MOV.U32 R137, RZ, RZ, R48 ;  /* 0x000000ffff897224 */ /* 0x000fe400078e0030 */
[----:B------:R-:W1:Y:S01]  /*1a730*/  LDSM.16.MT88.4 R48, [R190+0x4000] ;  /* 0x00400000be30783b */ /* 0x000e620000004200 */
[----:B------:R-:W-:Y:S02]  /*1a740*/  IMAD.MOV.U32 R145, RZ, RZ, R21 ;  /* 0x000000ffff917224 */ /* 0x000fe400078e0015 */
[----:B------:R-:W-:Y:S01]  /*1a750*/  FMUL.FTZ R21, R36, R157 ;  /* 0x0000009d24157220 */ /* 0x000fe20000410000 */
[----:B------:R-:W-:Y:S02]  /*1a760*/  IMAD.MOV.U32 R147, RZ, RZ, R30 ;  /* 0x000000ffff937224 */ /* 0x000fe400078e001e */
[----:B------:R-:W-:Y:S02]  /*1a770*/  IMAD.MOV.U32 R144, RZ, RZ, R26 ;  /* 0x000000ffff907224 */ /* 0x000fe400078e001a */
[----:B------:R-:W-:Y:S01]  /*1a780*/  FMUL.FTZ R26, R0, R154 ;  /* 0x0000009a001a7220 */ /* 0x000fe20000410000 */
[----:B------:R-:W-:Y:S01]  /*1a790*/  IMAD.MOV.U32 R30, RZ, RZ, R24 ;  /* 0x000000ffff1e7224 */ /* 0x000fe200078e0018 */
[----:B------:R-:W-:Y:S01]  /*1a7a0*/  MUFU.EX2 R154, R133 ;  /* 0x00000085009a7308 */ /* 0x000fe20000000800 */
[----:B------:R-:W-:Y:S02]  /*1a7b0*/  IMAD.MOV.U32 R138, RZ, RZ, R27 ;  /* 0x000000ffff8a7224 */ /* 0x000fe400078e001b */
[----:B------:R-:W-:Y:S01]  /*1a7c0*/  FMUL.FTZ R24, R2, R152 ;  /* 0x0000009802187220 */ /* 0x000fe20000410000 */
[----:B------:R-:W-:Y:S01]  /*1a7d0*/  FMUL.FTZ R27, R0, R155 ;  /* 0x0000009b001b7220 */ /* 0x000fe20000410000 */
[----:B------:R-:W-:Y:S02]  /*1a7e0*/  IMAD.MOV.U32 R157, RZ, RZ, R143 ;  /* 0x000000ffff9d7224 */ /* 0x000fe400078e008f */
[----:B------:R-:W-:Y:S02]  /*1a7f0*/  IMAD.MOV.U32 R143, RZ, RZ, R29 ;  /* 0x000000ffff8f7224 */ /* 0x000fe400078e001d */
[----:B------:R-:W-:Y:S01]  /*1a800*/  FMUL.FTZ R29, R2, R161 ;  /* 0x000000a1021d7220 */ /* 0x000fe20000410000 */
[----:B------:R2:W-:Y:S01]  /*1a810*/  MUFU.EX2 R155, R84 ;  /* 0x00000054009b7308 */ /* 0x0005e20000000800 */
[----:B------:R-:W-:Y:S02]  /*1a820*/  IMAD.MOV.U32 R158, RZ, RZ, R136 ;  /* 0x000000ffff9e7224 */ /* 0x000fe400078e0088 */
[----:B------:R-:W-:Y:S02]  /*1a830*/  IMAD.MOV.U32 R136, RZ, RZ, R141 ;  /* 0x000000ffff887224 */ /* 0x000fe400078e008d */
[----:B------:R-:W-:Y:S02]  /*1a840*/  IMAD.MOV.U32 R152, RZ, RZ, R148 ;  /* 0x000000ffff987224 */ /* 0x000fe400078e0094 */
[----:B------:R-:W-:Y:S02]  /*1a850*/  IMAD.MOV.U32 R148, RZ, RZ, R31 ;  /* 0x000000ffff947224 */ /* 0x000fe400078e001f */
[----:B------:R-:W-:Y:S01]  /*1a860*/  FMUL.FTZ R31, R0, R163 ;  /* 0x000000a3001f7220 */ /* 0x000fe20000410000 */
[----:B------:R-:W-:Y:S02]  /*1a870*/  IMAD.MOV.U32 R163, RZ, RZ, R158 ;  /* 0x000000ffffa37224 */ /* 0x000fe400078e009e */
[----:B------:R-:W-:Y:S02]  /*1a880*/  IMAD.MOV.U32 R141, RZ, RZ, R28 ;  /* 0x000000ffff8d7224 */ /* 0x000fe400078e001c */
[----:B------:R-:W-:Y:S01]  /*1a890*/  FMUL.FTZ R28, R2, R160 ;  /* 0x000000a0021c7220 */ /* 0x000fe20000410000 */
[----:B------:R-:W-:Y:S02]  /*1a8a0*/  IMAD.MOV.U32 R161, RZ, RZ, R30 ;  /* 0x000000ffffa17224 */ /* 0x000fe400078e001e */
[----:B------:R-:W-:Y:S01]  /*1a8b0*/  FMUL.FTZ R30, R0, R162 ;  /* 0x000000a2001e7220 */ /* 0x000fe20000410000 */
[----:B------:R-:W-:Y:S02]  /*1a8c0*/  IMAD.MOV.U32 R158, RZ, RZ, R137 ;  /* 0x000000ffff9e7224 */ /* 0x000fe400078e0089 */
[----:B--2---:R-:W-:Y:S01]  /*1a8d0*/  FFMA.FTZ R84, R41, UR4, -R43 ;  /* 0x0000000429547c23 */ /* 0x004fe2000801082b */
[----:B------:R-:W-:Y:S02]  /*1a8e0*/  IMAD.MOV.U32 R162, RZ, RZ, R159 ;  /* 0x000000ffffa27224 */ /* 0x000fe400078e009f */
[----:B------:R-:W-:Y:S02]  /*1a8f0*/  IMAD.MOV.U32 R159, RZ, RZ, R148 ;  /* 0x000000ffff9f7224 */ /* 0x000fe400078e0094 */
[----:B------:R-:W-:Y:S01]  /*1a900*/  IMAD.MOV.U32 R160, RZ, RZ, R140 ;  /* 0x000000ffffa07224 */ /* 0x000fe200078e008c */
[-C--:B-1----:R-:W-:Y:S03]  /*1a910*/  HMMA.16816.F32 R20, R44, R48.reuse, R20 ;  /* 0x000000302c14723c */ /* 0x082fe60000001814 */
[----:B------:R-:W-:Y:S02]  /*1a920*/  IMAD.MOV.U32 R133, RZ, RZ, R139 ;  /* 0x000000ffff857224 */ /* 0x000fe400078e008b */
[----:B------:R1:W-:Y:S03]  /*1a930*/  MUFU.EX2 R139, R127 ;  /* 0x0000007f008b7308 */ /* 0x0003e60000000800 */
[C---:B------:R-:W-:Y:S04]  /*1a940*/  HMMA.16816.F32 R24, R32.reuse, R48, R24 ;  /* 0x000000302018723c */ /* 0x040fe80000001818 */
[----:B------:R-:W-:Y:S01]  /*1a950*/  FFMA.FTZ R48, R234, UR4, -R77 ;  /* 0x00000004ea307c23 */ /* 0x000fe2000801084d */
[----:B------:R-:W-:Y:S01]  /*1a960*/  FFMA.FTZ R49, R237, UR4, -R43 ;  /* 0x00000004ed317c23 */ /* 0x000fe2000801082b */
[----:B------:R-:W-:Y:S02]  /*1a970*/  IMAD.MOV.U32 R234, RZ, RZ, R79 ;  /* 0x000000ffffea7224 */ /* 0x000fe400078e004f */
[----:B------:R-:W-:Y:S01]  /*1a980*/  FFMA.FTZ R79, R120, UR4, -R77 ;  /* 0x00000004784f7c23 */ /* 0x000fe2000801084d */
[----:B------:R-:W-:Y:S01]  /*1a990*/  MUFU.EX2 R148, R48 ;  /* 0x0000003000947308 */ /* 0x000fe20000000800 */
[-C--:B------:R-:W-:Y:S03]  /*1a9a0*/  HMMA.16816.F32 R28, R32, R50.reuse, R28 ;  /* 0x00000032201c723c */ /* 0x080fe6000000181c */
[C---:B------:R-:W-:Y:S01]  /*1a9b0*/  FMUL.FTZ R32, R36.reuse, R164 ;  /* 0x000000a424207220 */ /* 0x040fe20000410000 */
[----:B------:R-:W-:Y:S01]  /*1a9c0*/  FMUL.FTZ R33, R36, R165 ;  /* 0x000000a524217220 */ /* 0x000fe20000410000 */
[C---:B------:R-:W-:Y:S01]  /*1a9d0*/  FMUL.FTZ R34, R3.reuse, R166 ;  /* 0x000000a603227220 */ /* 0x040fe20000410000 */
[----:B------:R-:W-:Y:S01]  /*1a9e0*/  FMUL.FTZ R35, R3, R167 ;  /* 0x000000a703237220 */ /* 0x000fe20000410000 */
[----:B------:R-:W-:Y:S02]  /*1a9f0*/  IMAD.MOV.U32 R167, RZ, RZ, R142 ;  /* 0x000000ffffa77224 */ /* 0x000fe400078e008e */
[----:B------:R-:W-:Y:S02]  /*1aa00*/  IMAD.MOV.U32 R165, RZ, RZ, R157 ;  /* 0x000000ffffa57224 */ /* 0x000fe400078e009d */
[----:B------:R-:W2:Y:S01]  /*1aa10*/  MUFU.EX2 R157, R132 ;  /* 0x00000084009d7308 */ /* 0x000ea20000000800 */
[----:B------:R-:W-:Y:S01]  /*1aa20*/  IMAD.MOV.U32 R166, RZ, RZ, R136 ;  /* 0x000000ffffa67224 */ /* 0x000fe200078e0088 */
[----:B------:R-:W-:Y:S01]  /*1aa30*/  HMMA.16816.F32 R32, R44, R50, R32 ;  /* 0x000000322c20723c */ /* 0x000fe20000001820 */
[----:B------:R-:W3:Y:S03]  /*1aa40*/  LDSM.16.MT88.4 R44, [R188+0x4400] ;  /* 0x00440000bc2c783b */ /* 0x000ee60000004200 */
[----:B-1----:R-:W-:Y:S04]  /*1aa50*/  IMAD.MOV.U32 R127, RZ, RZ, R150 ;  /* 0x000000ffff7f7224 */ /* 0x002fe800078e0096 */
[----:B------:R1:W-:Y:S01]  /*1aa60*/  MUFU.EX2 R150, R81 ;  /* 0x0000005100967308 */ /* 0x0003e20000000800 */
[----:B------:R-:W-:Y:S09]  /*1aa70*/  IMAD.MOV.U32 R164, RZ, RZ, R153 ;  /* 0x000000ffffa47224 */ /* 0x000ff200078e0099 */
[----:B------:R4:W-:Y:S01]  /*1aa80*/  MUFU.EX2 R136, R49 ;  /* 0x0000003100887308 */ /* 0x0009e20000000800 */
[----:B--2---:R-:W-:Y:S09]  /*1aa90*/  F2FP.F16.F32.PACK_AB R41, R157, R154 ;  /* 0x0000009a9d29723e */ /* 0x004ff200000000ff */
[----:B------:R-:W-:Y:S01]  /*1aaa0*/  MUFU.EX2 R153, R134 ;  /* 0x0000008600997308 */ /* 0x000fe20000000800 */
[--C-:B-1----:R-:W-:Y:S09]  /*1aab0*/  FFMA.FTZ R81, R122, UR4, -R43.reuse ;  /* 0x000000047a517c23 */ /* 0x102ff2000801082b */
[----:B------:R-:W-:Y:S01]  /*1aac0*/  MUFU.EX2 R132, R169 ;  /* 0x000000a900847308 */ /* 0x000fe20000000800 */
[----:B----4-:R-:W-:Y:S09]  /*1aad0*/  LDSM.16.MT88.4 R48, [R188+0x5000] ;  /* 0x00500000bc30783b */ /* 0x010ff20000004200 */
[----:B------:R-:W-:Y:S01]  /*1aae0*/  MUFU.EX2 R134, R175 ;  /* 0x000000af00867308 */ /* 0x000fe20000000800 */
[-C--:B---3--:R-:W-:Y:S09]  /*1aaf0*/  HMMA.16816.F32 R4, R52, R44.reuse, R4 ;  /* 0x0000002c3404723c */ /* 0x088ff20000001804 */
[----:B------:R-:W-:Y:S01]  /*1ab00*/  MUFU.EX2 R169, R174 ;  /* 0x000000ae00a97308 */ /* 0x000fe20000000800 */
[C---:B------:R-:W-:Y:S08]  /*1ab10*/  HMMA.16816.F32 R8, R56.reuse, R44, R8 ;  /* 0x0000002c3808723c */ /* 0x040ff00000001808 */
[-C--:B------:R-:W-:Y:S08]  /*1ab20*/  HMMA.16816.F32 R12, R56, R46.reuse, R12 ;  /* 0x0000002e380c723c */ /* 0x080ff0000000180c */
[C---:B------:R-:W-:Y:S01]  /*1ab30*/  HMMA.16816.F32 R16, R52.reuse, R46, R16 ;  /* 0x0000002e3410723c */ /* 0x040fe20000001810 */
[----:B------:R-:W1:Y:S07]  /*1ab40*/  LDSM.16.MT88.4 R44, [R190+0x4400] ;  /* 0x00440000be2c783b */ /* 0x000e6e0000004200 */
[-C--:B-1----:R-:W-:Y:S08]  /*1ab50*/  HMMA.16816.F32 R20, R52, R44.reuse, R20 ;  /* 0x0000002c3414723c */ /* 0x082ff00000001814 */
[C---:B------:R-:W-:Y:S08]  /*1ab60*/  HMMA.16816.F32 R24, R56.reuse, R44, R24 ;  /* 0x0000002c3818723c */ /* 0x040ff00000001818 */
[-C--:B------:R-:W-:Y:S03]  /*1ab70*/  HMMA.16816.F32 R28, R56, R46.reuse, R28 ;  /* 0x0000002e381c723c */ /* 0x080fe6000000181c */
[--C-:B------:R-:W-:Y:S01]  /*1ab80*/  FFMA.FTZ R59, R227, UR4, -R43.reuse ;  /* 0x00000004e33b7c23 */ /* 0x100fe2000801082b */
[--C-:B------:R-:W-:Y:S01]  /*1ab90*/  FFMA.FTZ R57, R219, UR4, -R43.reuse ;  /* 0x00000004db397c23 */ /* 0x100fe2000801082b */
[--C-:B------:R-:W-:Y:S01]  /*1aba0*/  FFMA.FTZ R56, R221, UR4, -R43.reuse ;  /* 0x00000004dd387c23 */ /* 0x100fe2000801082b */
[----:B------:R-:W-:Y:S02]  /*1abb0*/  FFMA.FTZ R58, R223, UR4, -R43 ;  /* 0x00000004df3a7c23 */ /* 0x000fe4000801082b */
[----:B------:R-:W-:Y:S01]  /*1abc0*/  HMMA.16816.F32 R32, R52, R46, R32 ;  /* 0x0000002e3420723c */ /* 0x000fe20000001820 */
[----:B------:R-:W1:Y:S03]  /*1abd0*/  LDSM.16.MT88.4 R44, [R188+0x4800] ;  /* 0x00480000bc2c783b */ /* 0x000e660000004200 */
[--C-:B------:R-:W-:Y:S02]  /*1abe0*/  HSET2.LE.AND R52, R94, R76.reuse, PT ;  /* 0x0000004c5e347233 */ /* 0x100fe40003803000 */
[--C-:B------:R-:W-:Y:S02]  /*1abf0*/  HSET2.LE.AND R54, R93, R76.reuse, PT ;  /* 0x0000004c5d367233 */ /* 0x100fe40003803000 */
[--C-:B------:R-:W-:Y:S02]  /*1ac00*/  HSET2.LE.AND R53, R91, R76.reuse, PT ;  /* 0x0000004c5b357233 */ /* 0x100fe40003803000 */
[----:B------:R-:W-:Y:S02]  /*1ac10*/  LOP3.LUT R55, R102, 0xff00ff, RZ, 0xc0, !PT ;  /* 0x00ff00ff66377812 */ /* 0x000fe400078ec0ff */
[----:B------:R-:W-:Y:S03]  /*1ac20*/  MUFU.EX2 R102, R173 ;  /* 0x000000ad00667308 */ /* 0x000fe60000000800 */
[--C-:B------:R-:W-:Y:S01]  /*1ac30*/  HSET2.LE.AND R55, R55, R76.reuse, PT ;  /* 0x0000004c37377233 */ /* 0x100fe20003803000 */
        /* <DEDUP_REMOVED lines=8> */
[----:B------:R-:W-:Y:S01]  /*1acc0*/  FFMA.FTZ R64, R216, UR4, -R77 ;  /* 0x00000004d8407c23 */ /* 0x000fe2000801084d */
[----:B------:R-:W-:Y:S02]  /*1acd0*/  IMAD.MOV.U32 R216, RZ, RZ, R115 ;  /* 0x000000ffffd87224 */ /* 0x000fe400078e0073 */
[--C-:B------:R-:W-:Y:S01]  /*1ace0*/  FFMA.FTZ R66, R218, UR4, -R77.reuse ;  /* 0x00000004da427c23 */ /* 0x100fe2000801084d */
[--C-:B------:R-:W-:Y:S01]  /*1acf0*/  FFMA.FTZ R67, R220, UR4, -R77.reuse ;  /* 0x00000004dc437c23 */ /* 0x100fe2000801084d */
[----:B------:R-:W-:Y:S01]  /*1ad00*/  FFMA.FTZ R65, R217, UR4, -R77 ;  /* 0x00000004d9417c23 */ /* 0x000fe2000801084d */
[----:B------:R-:W-:Y:S01]  /*1ad10*/  HMMA.16816.F32 R32, R60, R46, R32 ;  /* 0x0000002e3c20723c */ /* 0x000fe20000001820 */
[----:B------:R-:W1:Y:S03]  /*1ad20*/  LDSM.16.MT88.4 R44, [R188+0x4c00] ;  /* 0x004c0000bc2c783b */ /* 0x000e660000004200 */
[--C-:B------:R-:W-:Y:S01]  /*1ad30*/  FFMA.FTZ R60, R228, UR4, -R43.reuse ;  /* 0x00000004e43c7c23 */ /* 0x100fe2000801082b */
[--C-:B------:R-:W-:Y:S01]  /*1ad40*/  FFMA.FTZ R62, R236, UR4, -R43.reuse ;  /* 0x00000004ec3e7c23 */ /* 0x100fe2000801082b */
[----:B------:R-:W-:Y:S01]  /*1ad50*/  FFMA.FTZ R61, R235, UR4, -R43 ;  /* 0x00000004eb3d7c23 */ /* 0x000fe2000801082b */
[----:B------:R-:W-:Y:S01]  /*1ad60*/  FFMA.FTZ R63, R215, UR4, -R77 ;  /* 0x00000004d73f7c23 */ /* 0x000fe2000801084d */
[----:B------:R-:W-:Y:S01]  /*1ad70*/  MUFU.EX2 R120, R60 ;  /* 0x0000003c00787308 */ /* 0x000fe20000000800 */
[----:B------:R-:W-:Y:S02]  /*1ad80*/  IMAD.MOV.U32 R215, RZ, RZ, R114 ;  /* 0x000000ffffd77224 */ /* 0x000fe400078e0072 */
[----:B------:R-:W-:Y:S07]  /*1ad90*/  IMAD.MOV.U32 R220, RZ, RZ, R127 ;  /* 0x000000ffffdc7224 */ /* 0x000fee00078e007f */
[----:B------:R-:W-:Y:S10]  /*1ada0*/  MUFU.EX2 R91, R62 ;  /* 0x0000003e005b7308 */ /* 0x000ff40000000800 */
[----:B------:R-:W-:Y:S10]  /*1adb0*/  MUFU.EX2 R115, R61 ;  /* 0x0000003d00737308 */ /* 0x000ff40000000800 */
[----:B------:R-:W-:Y:S10]  /*1adc0*/  MUFU.EX2 R114, R128 ;  /* 0x0000008000727308 */ /* 0x000ff40000000800 */
[----:B------:R2:W-:Y:S01]  /*1add0*/  MUFU.EX2 R128, R67 ;  /* 0x0000004300807308 */ /* 0x0005e20000000800 */
[-C--:B-1----:R-:W-:Y:S09]  /*1ade0*/  HMMA.16816.F32 R4, R68, R44.reuse, R4 ;  /* 0x0000002c4404723c */ /* 0x082ff20000001804 */
[----:B------:R1:W-:Y:S01]  /*1adf0*/  MUFU.EX2 R127, R65 ;  /* 0x00000041007f7308 */ /* 0x0003e20000000800 */
[C---:B------:R-:W-:Y:S08]  /*1ae00*/  HMMA.16816.F32 R8, R72.reuse, R44, R8 ;  /* 0x0000002c4808723c */ /* 0x040ff00000001808 */
[-C--:B------:R-:W-:Y:S03]  /*1ae10*/  HMMA.16816.F32 R12, R72, R46.reuse, R12 ;  /* 0x0000002e480c723c */ /* 0x080fe6000000180c */
[----:B--2---:R-:W-:Y:S05]  /*1ae20*/  LOP3.LUT R67, R113, 0xff00ff, RZ, 0xc0, !PT ;  /* 0x00ff00ff71437812 */ /* 0x004fea00078ec0ff */
[C---:B------:R-:W-:Y:S01]  /*1ae30*/  HMMA.16816.F32 R16, R68.reuse, R46, R16 ;  /* 0x0000002e4410723c */ /* 0x040fe20000001810 */
[----:B------:R-:W2:Y:S03]  /*1ae40*/  LDSM.16.MT88.4 R44, [R190+0x4c00] ;  /* 0x004c0000be2c783b */ /* 0x000ea60000004200 */
[--C-:B------:R-:W-:Y:S02]  /*1ae50*/  HSET2.LE.AND R67, R67, R76.reuse, PT ;  /* 0x0000004c43437233 */ /* 0x100fe40003803000 */
[--C-:B-1----:R-:W-:Y:S02]  /*1ae60*/  HSET2.LE.AND R65, R104, R76.reuse, PT ;  /* 0x0000004c68417233 */ /* 0x102fe40003803000 */
[-C--:B--2---:R-:W-:Y:S08]  /*1ae70*/  HMMA.16816.F32 R20, R68, R44.reuse, R20 ;  /* 0x0000002c4414723c */ /* 0x084ff00000001814 */
[C---:B------:R-:W-:Y:S04]  /*1ae80*/  HMMA.16816.F32 R24, R72.reuse, R44, R24 ;  /* 0x0000002c4818723c */ /* 0x040fe80000001818 */
[----:B------:R-:W-:Y:S01]  /*1ae90*/  FFMA.FTZ R44, R231, UR4, -R77 ;  /* 0x00000004e72c7c23 */ /* 0x000fe2000801084d */
[----:B------:R-:W-:Y:S02]  /*1aea0*/  IMAD.MOV.U32 R231, RZ, RZ, R141 ;  /* 0x000000ffffe77224 */ /* 0x000fe400078e008d */
[----:B------:R-:W-:Y:S01]  /*1aeb0*/  FFMA.FTZ R45, R233, UR4, -R43 ;  /* 0x00000004e92d7c23 */ /* 0x000fe2000801082b */
[----:B------:R-:W-:Y:S01]  /*1aec0*/  IMAD.MOV.U32 R233, RZ, RZ, R149 ;  /* 0x000000ffffe97224 */ /* 0x000fe200078e0095 */
[----:B------:R1:W-:Y:S01]  /*1aed0*/  MUFU.EX2 R141, R44 ;  /* 0x0000002c008d7308 */ /* 0x0003e20000000800 */
[-C--:B------:R-:W-:Y:S03]  /*1aee0*/  HMMA.16816.F32 R28, R72, R46.reuse, R28 ;  /* 0x0000002e481c723c */ /* 0x080fe6000000181c */
[----:B------:R-:W-:Y:S02]  /*1aef0*/  IMAD.MOV.U32 R72, RZ, RZ, R151 ;  /* 0x000000ffff487224 */ /* 0x000fe400078e0097 */
[--C-:B------:R-:W-:Y:S01]  /*1af00*/  FFMA.FTZ R75, R125, UR4, -R77.reuse ;  /* 0x000000047d4b7c23 */ /* 0x100fe2000801084d */
[----:B------:R-:W-:Y:S02]  /*1af10*/  IMAD.MOV.U32 R73, RZ, RZ, R156 ;  /* 0x000000ffff497224 */ /* 0x000fe400078e009c */
[--C-:B------:R-:W-:Y:S01]  /*1af20*/  FFMA.FTZ R74, R124, UR4, -R77.reuse ;  /* 0x000000047c4a7c23 */ /* 0x100fe2000801084d */
[----:B------:R2:W-:Y:S01]  /*1af30*/  MUFU.EX2 R151, R126 ;  /* 0x0000007e00977308 */ /* 0x0005e20000000800 */
[----:B------:R-:W-:Y:S04]  /*1af40*/  HMMA.16816.F32 R32, R68, R46, R32 ;  /* 0x0000002e4420723c */ /* 0x000fe80000001820 */
[----:B------:R-:W-:Y:S01]  /*1af50*/  FFMA.FTZ R46, R229, UR4, -R77 ;  /* 0x00000004e52e7c23 */ /* 0x000fe2000801084d */
[----:B------:R-:W-:Y:S01]  /*1af60*/  FFMA.FTZ R71, R224, UR4, -R43 ;  /* 0x00000004e0477c23 */ /* 0x000fe2000801082b */
[----:B------:R-:W-:Y:S03]  /*1af70*/  LOP3.LUT R47, R80, 0xff00ff, RZ, 0xc0, !PT ;  /* 0x00ff00ff502f7812 */ /* 0x000fe600078ec0ff */
[----:B------:R3:W4:Y:S01]  /*1af80*/  MUFU.EX2 R156, R83 ;  /* 0x00000053009c7308 */ /* 0x0007220000000800 */
[--C-:B-1----:R-:W-:Y:S01]  /*1af90*/  FFMA.FTZ R44, R230, UR4, -R77.reuse ;  /* 0x00000004e62c7c23 */ /* 0x102fe2000801084d */
[----:B------:R-:W-:Y:S02]  /*1afa0*/  IMAD.MOV.U32 R230, RZ, RZ, R144 ;  /* 0x000000ffffe67224 */ /* 0x000fe400078e0090 */
[----:B------:R-:W-:Y:S01]  /*1afb0*/  FFMA.FTZ R69, R226, UR4, -R77 ;  /* 0x00000004e2457c23 */ /* 0x000fe2000801084d */
[----:B------:R-:W-:Y:S01]  /*1afc0*/  IMAD.MOV.U32 R144, RZ, RZ, R143 ;  /* 0x000000ffff907224 */ /* 0x000fe200078e008f */
[--C-:B------:R-:W-:Y:S01]  /*1afd0*/  HSET2.LE.AND R47, R47, R76.reuse, PT ;  /* 0x0000004c2f2f7233 */ /* 0x100fe20003803000 */
[----:B------:R-:W-:Y:S01]  /*1afe0*/  FFMA.FTZ R68, R225, UR4, -R77 ;  /* 0x00000004e1447c23 */ /* 0x000fe2000801084d */
[----:B------:R-:W-:Y:S02]  /*1aff0*/  IMAD.MOV.U32 R226, RZ, RZ, R133 ;  /* 0x000000ffffe27224 */ /* 0x000fe400078e0085 */
[----:B------:R1:W-:Y:S01]  /*1b000*/  MUFU.EX2 R143, R44 ;  /* 0x0000002c008f7308 */ /* 0x0003e20000000800 */
[----:B--2---:R-:W-:Y:S02]  /*1b010*/  IMAD.MOV.U32 R126, RZ, RZ, R138 ;  /* 0x000000ffff7e7224 */ /* 0x004fe400078e008a */
[--C-:B------:R-:W-:Y:S01]  /*1b020*/  FFMA.FTZ R70, R222, UR4, -R77.reuse ;  /* 0x00000004de467c23 */ /* 0x100fe2000801084d */
[----:B------:R-:W-:Y:S01]  /*1b030*/  FFMA.FTZ R77, R121, UR4, -R77 ;  /* 0x00000004794d7c23 */ /* 0x000fe2000801084d */
[----:B------:R-:W-:Y:S02]  /*1b040*/  IMAD.MOV.U32 R229, RZ, RZ, R233 ;  /* 0x000000ffffe57224 */ /* 0x000fe400078e00e9 */
[----:B------:R-:W-:Y:S03]  /*1b050*/  IMAD.MOV.U32 R233, RZ, RZ, R72 ;  /* 0x000000ffffe97224 */ /* 0x000fe600078e0048 */
[----:B------:R2:W-:Y:S01]  /*1b060*/  MUFU.EX2 R149, R46 ;  /* 0x0000002e00957308 */ /* 0x0005e20000000800 */
[----:B---3--:R-:W-:Y:S01]  /*1b070*/  FFMA.FTZ R83, R42, UR4, -R43 ;  /* 0x000000042a537c23 */ /* 0x008fe2000801082b */
[----:B----4-:R-:W-:Y:S01]  /*1b080*/  F2FP.F16.F32.PACK_AB R42, R156, R155 ;  /* 0x0000009b9c2a723e */ /* 0x010fe200000000ff */
[----:B------:R-:W-:Y:S02]  /*1b090*/  IMAD.MOV.U32 R72, RZ, RZ, R164 ;  /* 0x000000ffff487224 */ /* 0x000fe400078e00a4 */
[----:B------:R-:W-:Y:S01]  /*1b0a0*/  IMAD.MOV.U32 R164, RZ, RZ, R145 ;  /* 0x000000ffffa47224 */ /* 0x000fe200078e0091 */
[----:B------:R-:W-:Y:S01]  /*1b0b0*/  LOP3.LUT R47, R42, R47, RZ, 0xc0, !PT ;  /* 0x0000002f2a2f7212 */ /* 0x000fe200078ec0ff */
[----:B------:R-:W-:Y:S03]  /*1b0c0*/  IMAD.MOV.U32 R145, RZ, RZ, R130 ;  /* 0x000000ffff917224 */ /* 0x000fe600078e0082 */
[----:B------:R3:W4:Y:S01]  /*1b0d0*/  MUFU.EX2 R138, R82 ;  /* 0x00000052008a7308 */ /* 0x0007220000000800 */
[----:B-1----:R-:W-:Y:S01]  /*1b0e0*/  FFMA.FTZ R44, R232, UR4, -R43 ;  /* 0x00000004e82c7c23 */ /* 0x002fe2000801082b */
[----:B------:R-:W-:Y:S01]  /*1b0f0*/  IMAD.MOV.U32 R225, RZ, RZ, R119 ;  /* 0x000000ffffe17224 */ /* 0x000fe200078e0077 */
[----:B------:R-:W4:Y:S01]  /*1b100*/  LDL.LU R232, [R1+0x5c] ;  /* 0x00005c0001e87983 */ /* 0x000f220000300800 */
[----:B------:R-:W-:Y:S06]  /*1b110*/  IMAD.MOV.U32 R222, RZ, RZ, R126 ;  /* 0x000000ffffde7224 */ /* 0x000fec00078e007e */
[----:B------:R1:W-:Y:S01]  /*1b120*/  MUFU.EX2 R142, R44 ;  /* 0x0000002c008e7308 */ /* 0x0003e20000000800 */
[--C-:B--2---:R-:W-:Y:S05]  /*1b130*/  HSET2.LE.AND R46, R87, R76.reuse, PT ;  /* 0x0000004c572e7233 */ /* 0x104fea0003803000 */
[----:B------:R-:W-:Y:S04]  /*1b140*/  LOP3.LUT R46, R41, R46, RZ, 0xc0, !PT ;  /* 0x0000002e292e7212 */ /* 0x000fe800078ec0ff */
[----:B------:R2:W2:Y:S01]  /*1b150*/  MUFU.EX2 R140, R45 ;  /* 0x0000002d008c7308 */ /* 0x0004a20000000800 */
[----:B------:R-:W-:Y:S01]  /*1b160*/  F2FP.F16.F32.PACK_AB R41, R151, R139 ;  /* 0x0000008b9729723e */ /* 0x000fe200000000ff */
[--C-:B---3--:R-:W-:Y:S01]  /*1b170*/  FFMA.FTZ R82, R123, UR4, -R43.reuse ;  /* 0x000000047b527c23 */ /* 0x108fe2000801082b */
[----:B----4-:R-:W-:Y:S07]  /*1b180*/  F2FP.F16.F32.PACK_AB R42, R150, R138 ;  /* 0x0000008a962a723e */ /* 0x010fee00000000ff */
[----:B------:R3:W-:Y:S01]  /*1b190*/  MUFU.EX2 R119, R58 ;  /* 0x0000003a00777308 */ /* 0x0007e20000000800 */
[----:B-1----:R-:W-:Y:S02]  /*1b1a0*/  FFMA.FTZ R44, R238, UR4, -R43 ;  /* 0x00000004ee2c7c23 */ /* 0x002fe4000801082b */
[----:B------:R-:W4:Y:S07]  /*1b1b0*/  LDL.LU R43, [R1+0x64] ;  /* 0x00006400012b7983 */ /* 0x000f2e0000300800 */
[----:B------:R1:W1:Y:S01]  /*1b1c0*/  MUFU.EX2 R137, R44 ;  /* 0x0000002c00897308 */ /* 0x0002620000000800 */
[--C-:B--2---:R-:W-:Y:S05]  /*1b1d0*/  HSET2.LE.AND R45, R85, R76.reuse, PT ;  /* 0x0000004c552d7233 */ /* 0x104fea0003803000 */
[----:B------:R-:W-:Y:S04]  /*1b1e0*/  LOP3.LUT R45, R42, R45, RZ, 0xc0, !PT ;  /* 0x0000002d2a2d7212 */ /* 0x000fe800078ec0ff */
[----:B------:R-:W2:Y:S01]  /*1b1f0*/  MUFU.EX2 R125, R116 ;  /* 0x00000074007d7308 */ /* 0x000ea20000000800 */
[----:B------:R-:W-:Y:S02]  /*1b200*/  F2FP.F16.F32.PACK_AB R42, R142, R140 ;  /* 0x0000008c8e2a723e */ /* 0x000fe400000000ff */
[----:B---3--:R-:W-:Y:S02]  /*1b210*/  F2FP.F16.F32.PACK_AB R58, R132, R153 ;  /* 0x00000099843a723e */ /* 0x008fe400000000ff */
[----:B------:R-:W-:Y:S05]  /*1b220*/  LOP3.LUT R53, R42, R53, RZ, 0xc0, !PT ;  /* 0x000000352a357212 */ /* 0x000fea00078ec0ff */
[----:B------:R2:W-:Y:S01]  /*1b230*/  MUFU.EX2 R126, R59 ;  /* 0x0000003b007e7308 */ /* 0x0005e20000000800 */
[--C-:B-1----:R-:W-:Y:S02]  /*1b240*/  HSET2.LE.AND R44, R86, R76.reuse, PT ;  /* 0x0000004c562c7233 */ /* 0x102fe40003803000 */
[----:B------:R-:W-:Y:S03]  /*1b250*/  F2FP.F16.F32.PACK_AB R42, R136, R137 ;  /* 0x00000089882a723e */ /* 0x000fe600000000ff */
[----:B------:R-:W-:Y:S02]  /*1b260*/  LOP3.LUT R44, R41, R44, RZ, 0xc0, !PT ;  /* 0x0000002c292c7212 */ /* 0x000fe400078ec0ff */
[----:B------:R-:W-:Y:S02]  /*1b270*/  F2FP.F16.F32.PACK_AB R41, R143, R141 ;  /* 0x0000008d8f29723e */ /* 0x000fe400000000ff */
[----:B------:R-:W-:Y:S01]  /*1b280*/  MUFU.EX2 R75, R75 ;  /* 0x0000004b004b7308 */ /* 0x000fe20000000800 */
[----:B------:R-:W-:Y:S02]  /*1b290*/  LOP3.LUT R55, R42, R55, RZ, 0xc0, !PT ;  /* 0x000000372a377212 */ /* 0x000fe400078ec0ff */
[----:B------:R-:W-:Y:S01]  /*1b2a0*/  LOP3.LUT R52, R41, R52, RZ, 0xc0, !PT ;  /* 0x0000003429347212 */ /* 0x000fe200078ec0ff */
[-C--:B------:R-:W-:Y:S06]  /*1b2b0*/  HMMA.16816.F32 R4, R44, R48.reuse, R4 ;  /* 0x000000302c04723c */ /* 0x080fec0000001804 */
[----:B------:R1:W-:Y:S01]  /*1b2c0*/  MUFU.EX2 R133, R57 ;  /* 0x0000003900857308 */ /* 0x0003e20000000800 */
[----:B------:R-:W-:Y:S02]  /*1b2d0*/  F2FP.F16.F32.PACK_AB R41, R149, R148 ;  /* 0x000000949529723e */ /* 0x000fe400000000ff */
[----:B--2---:R-:W-:Y:S02]  /*1b2e0*/  F2FP.F16.F32.PACK_AB R59, R125, R129 ;  /* 0x000000817d3b723e */ /* 0x004fe400000000ff */
[----:B------:R-:W-:Y:S02]  /*1b2f0*/  LOP3.LUT R54, R41, R54, RZ, 0xc0, !PT ;  /* 0x0000003629367212 */ /* 0x000fe400078ec0ff */
[----:B------:R-:W2:Y:S03]  /*1b300*/  LDL.LU R41, [R1+0x60] ;  /* 0x0000600001297983 */ /* 0x000ea60000300800 */
[----:B------:R-:W-:Y:S02]  /*1b310*/  MUFU.EX2 R93, R69 ;  /* 0x00000045005d7308 */ /* 0x000fe40000000800 */
[C---:B------:R-:W-:Y:S08]  /*1b320*/  HMMA.16816.F32 R8, R52.reuse, R48, R8 ;  /* 0x000000303408723c */ /* 0x040ff00000001808 */
[----:B------:R-:W-:Y:S01]  /*1b330*/  MUFU.EX2 R77, R77 ;  /* 0x0000004d004d7308 */ /* 0x000fe20000000800 */
[--C-:B-1----:R-:W-:Y:S01]  /*1b340*/  HSET2.LE.AND R57, R95, R76.reuse, PT ;  /* 0x0000004c5f397233 */ /* 0x102fe20003803000 */
[-C--:B------:R-:W-:Y:S08]  /*1b350*/  HMMA.16816.F32 R12, R52, R50.reuse, R12 ;  /* 0x00000032340c723c */ /* 0x080ff0000000180c */
[----:B------:R-:W-:Y:S01]  /*1b360*/  MUFU.EX2 R95, R178 ;  /* 0x000000b2005f7308 */ /* 0x000fe20000000800 */
[C---:B------:R-:W-:Y:S01]  /*1b370*/  HMMA.16816.F32 R16, R44.reuse, R50, R16 ;  /* 0x000000322c10723c */ /* 0x040fe20000001810 */
[----:B------:R-:W1:Y:S08]  /*1b380*/  LDSM.16.MT88.4 R48, [R190+0x5000] ;  /* 0x00500000be30783b */ /* 0x000e700000004200 */
[----:B------:R3:W-:Y:S10]  /*1b390*/  MUFU.EX2 R80, R56 ;  /* 0x0000003800507308 */ /* 0x0007f40000000800 */
[----:B------:R-:W-:Y:S10]  /*1b3a0*/  MUFU.EX2 R116, R172 ;  /* 0x000000ac00747308 */ /* 0x000ff40000000800 */
[----:B------:R1:W-:Y:S01]  /*1b3b0*/  MUFU.EX2 R121, R66 ;  /* 0x0000004200797308 */ /* 0x0003e20000000800 */
[--C-:B---3--:R-:W-:Y:S09]  /*1b3c0*/  HSET2.LE.AND R56, R97, R76.reuse, PT ;  /* 0x0000004c61387233 */ /* 0x108ff20003803000 */
[----:B------:R-:W-:Y:S10]  /*1b3d0*/  MUFU.EX2 R97, R183 ;  /* 0x000000b700617308 */ /* 0x000ff40000000800 */
[----:B------:R3:W4:Y:S01]  /*1b3e0*/  MUFU.EX2 R122, R70 ;  /* 0x00000046007a7308 */ /* 0x0007220000000800 */
[--C-:B-1----:R-:W-:Y:S01]  /*1b3f0*/  HSET2.LE.AND R66, R108, R76.reuse, PT ;  /* 0x0000004c6c427233 */ /* 0x102fe20003803000 */
[-C--:B------:R-:W-:Y:S08]  /*1b400*/  HMMA.16816.F32 R20, R44, R48.reuse, R20 ;  /* 0x000000302c14723c */ /* 0x080ff00000001814 */
[----:B------:R-:W-:Y:S01]  /*1b410*/  MUFU.EX2 R108, R184 ;  /* 0x000000b8006c7308 */ /* 0x000fe20000000800 */
[C---:B------:R-:W-:Y:S09]  /*1b420*/  HMMA.16816.F32 R24, R52.reuse, R48, R24 ;  /* 0x000000303418723c */ /* 0x040ff20000001818 */
[----:B------:R-:W-:Y:S01]  /*1b430*/  MUFU.EX2 R94, R68 ;  /* 0x00000044005e7308 */ /* 0x000fe20000000800 */
[----:B---3--:R-:W-:Y:S01]  /*1b440*/  LOP3.LUT R70, R100, 0xff00ff, RZ, 0xc0, !PT ;  /* 0x00ff00ff64467812 */ /* 0x008fe200078ec0ff */
[-C--:B------:R-:W-:Y:S08]  /*1b450*/  HMMA.16816.F32 R28, R52, R50.reuse, R28 ;  /* 0x00000032341c723c */ /* 0x080ff0000000181c */
[----:B------:R-:W-:Y:S01]  /*1b460*/  MUFU.EX2 R124, R171 ;  /* 0x000000ab007c7308 */ /* 0x000fe20000000800 */
[--C-:B------:R-:W-:Y:S01]  /*1b470*/  HSET2.LE.AND R70, R70, R76.reuse, PT ;  /* 0x0000004c46467233 */ /* 0x100fe20003803000 */
[----:B------:R-:W-:Y:S01]  /*1b480*/  HMMA.16816.F32 R32, R44, R50, R32 ;  /* 0x000000322c20723c */ /* 0x000fe20000001820 */
[----:B------:R-:W-:Y:S07]  /*1b490*/  LDSM.16.MT88.4 R44, [R190+0x5400] ;  /* 0x00540000be2c783b */ /* 0x000fee0000004200 */
[----:B------:R-:W-:Y:S01]  /*1b4a0*/  MUFU.EX2 R87, R187 ;  /* 0x000000bb00577308 */ /* 0x000fe20000000800 */
[----:B------:R-:W-:Y:S02]  /*1b4b0*/  LOP3.LUT R51, R101, 0xff00ff, RZ, 0xc0, !PT ;  /* 0x00ff00ff65337812 */ /* 0x000fe400078ec0ff */
[--C-:B------:R-:W-:Y:S03]  /*1b4c0*/  HSET2.LE.AND R50, R106, R76.reuse, PT ;  /* 0x0000004c6a327233 */ /* 0x100fe60003803000 */
[--C-:B------:R-:W-:Y:S04]  /*1b4d0*/  HSET2.LE.AND R51, R51, R76.reuse, PT ;  /* 0x0000004c33337233 */ /* 0x100fe80003803000 */
[----:B------:R-:W-:Y:S10]  /*1b4e0*/  MUFU.EX2 R123, R177 ;  /* 0x000000b1007b7308 */ /* 0x000ff40000000800 */
[----:B------:R-:W1:Y:S10]  /*1b4f0*/  MUFU.EX2 R130, R176 ;  /* 0x000000b000827308 */ /* 0x000e740000000800 */
[----:B------:R-:W-:Y:S10]  /*1b500*/  MUFU.EX2 R85, R181 ;  /* 0x000000b500557308 */ /* 0x000ff40000000800 */
[----:B------:R-:W-:Y:S01]  /*1b510*/  MUFU.EX2 R86, R180 ;  /* 0x000000b400567308 */ /* 0x000fe20000000800 */
[----:B------:R-:W-:Y:S01]  /*1b520*/  FFMA.FTZ R42, R36, R232, R234 ;  /* 0x000000e8242a7223 */ /* 0x000fe200000100ea */
[----:B------:R-:W-:Y:S01]  /*1b530*/  IMAD.MOV.U32 R234, RZ, RZ, R230 ;  /* 0x000000ffffea7224 */ /* 0x000fe200078e00e6 */
[----:B------:R-:W-:Y:S01]  /*1b540*/  LOP3.LUT R36, R89, 0xff00ff, RZ, 0xc0, !PT ;  /* 0x00ff00ff59247812 */ /* 0x000fe200078ec0ff */
[----:B------:R-:W-:Y:S06]  /*1b550*/  IMAD.MOV.U32 R230, RZ, RZ, R73 ;  /* 0x000000ffffe67224 */ /* 0x000fec00078e0049 */
[----:B------:R-:W-:Y:S01]  /*1b560*/  MUFU.EX2 R89, R186 ;  /* 0x000000ba00597308 */ /* 0x000fe20000000800 */
[----:B------:R-:W-:Y:S02]  /*1b570*/  IMAD.MOV.U32 R73, RZ, RZ, R152 ;  /* 0x000000ffff497224 */ /* 0x000fe400078e0098 */
[----:B------:R-:W-:Y:S02]  /*1b580*/  IMAD.MOV.U32 R232, RZ, RZ, R231 ;  /* 0x000000ffffe87224 */ /* 0x000fe400078e00e7 */
[----:B------:R-:W-:Y:S02]  /*1b590*/  IMAD.MOV.U32 R231, RZ, RZ, R165 ;  /* 0x000000ffffe77224 */ /* 0x000fe400078e00a5 */
[----:B------:R-:W-:Y:S03]  /*1b5a0*/  IMAD.MOV.U32 R165, RZ, RZ, R146 ;  /* 0x000000ffffa57224 */ /* 0x000fe600078e0092 */
[----:B------:R-:W3:Y:S01]  /*1b5b0*/  MUFU.EX2 R152, R135 ;  /* 0x0000008700987308 */ /* 0x000ee20000000800 */
[----:B------:R-:W-:Y:S09]  /*1b5c0*/  IMAD.MOV.U32 R146, RZ, RZ, R131 ;  /* 0x000000ffff927224 */ /* 0x000ff200078e0083 */
[----:B------:R-:W-:Y:S01]  /*1b5d0*/  MUFU.EX2 R135, R64 ;  /* 0x0000004000877308 */ /* 0x000fe20000000800 */
[----:B----4-:R-:W-:Y:S01]  /*1b5e0*/  FFMA.FTZ R43, R3, R43, R215 ;  /* 0x0000002b032b7223 */ /* 0x010fe200000100d7 */
[--C-:B------:R-:W-:Y:S02]  /*1b5f0*/  HSET2.LE.AND R3, R36, R76.reuse, PT ;  /* 0x0000004c24037233 */ /* 0x100fe40003803000 */
[----:B------:R-:W-:Y:S06]  /*1b600*/  LOP3.LUT R36, R78, 0xffff, RZ, 0xc0, !PT ;  /* 0x0000ffff4e247812 */ /* 0x000fec00078ec0ff */
[----:B------:R-:W4:Y:S01]  /*1b610*/  MUFU.EX2 R131, R168 ;  /* 0x000000a800837308 */ /* 0x000f220000000800 */
[----:B------:R-:W-:Y:S02]  /*1b620*/  LOP3.LUT R59, R59, R3, RZ, 0xc0, !PT ;  /* 0x000000033b3b7212 */ /* 0x000fe400078ec0ff */
[----:B------:R-:W-:Y:S02]  /*1b630*/  F2FP.F16.F32.PACK_AB R3, R128, R122 ;  /* 0x0000007a8003723e */ /* 0x000fe400000000ff */
[----:B------:R-:W-:Y:S05]  /*1b640*/  SHF.R.U32.HI R36, RZ, 0x8, R36 ;  /* 0x00000008ff247819 */ /* 0x000fea0000011624 */
[----:B------:R3:W4:Y:S01]  /*1b650*/  MUFU.EX2 R168, R63 ;  /* 0x0000003f00a87308 */ /* 0x0007220000000800 */
[----:B------:R-:W-:Y:S02]  /*1b660*/  LOP3.LUT R66, R3, R66, RZ, 0xc0, !PT ;  /* 0x0000004203427212 */ /* 0x000fe400078ec0ff */
[----:B------:R-:W-:Y:S04]  /*1b670*/  F2FP.F16.F32.PACK_AB R3, R115, R91 ;  /* 0x0000005b7303723e */ /* 0x000fe800000000ff */
[----:B------:R-:W-:Y:S02]  /*1b680*/  LOP3.LUT R65, R3, R65, RZ, 0xc0, !PT ;  /* 0x0000004103417212 */ /* 0x000fe400078ec0ff */
[----:B-1----:R-:W-:Y:S01]  /*1b690*/  F2FP.F16.F32.PACK_AB R3, R130, R123 ;  /* 0x0000007b8203723e */ /* 0x002fe200000000ff */
[----:B---3--:R-:W1:Y:S01]  /*1b6a0*/  LDSM.16.MT88.4 R60, [R188+0x5400] ;  /* 0x00540000bc3c783b */ /* 0x008e620000004200 */
[----:B--2---:R-:W-:Y:S01]  /*1b6b0*/  FFMA.FTZ R64, R2, R41, R216 ;  /* 0x0000002902407223 */ /* 0x004fe200000100d8 */
[--C-:B------:R-:W-:Y:S06]  /*1b6c0*/  HSET2.LE.AND R2, R92, R76.reuse, PT ;  /* 0x0000004c5c027233 */ /* 0x100fec0003803000 */
[----:B------:R-:W2:Y:S01]  /*1b6d0*/  LDL.LU R41, [R1+0x68] ;  /* 0x0000680001297983 */ /* 0x000ea20000300800 */
[----:B------:R-:W-:Y:S01]  /*1b6e0*/  IMAD.MOV.U32 R216, RZ, RZ, R225 ;  /* 0x000000ffffd87224 */ /* 0x000fe200078e00e1 */
[----:B------:R-:W-:Y:S01]  /*1b6f0*/  MUFU.EX2 R92, R179 ;  /* 0x000000b3005c7308 */ /* 0x000fe20000000800 */
[----:B------:R-:W-:Y:S01]  /*1b700*/  IMAD.MOV.U32 R225, RZ, RZ, R226 ;  /* 0x000000ffffe17224 */ /* 0x000fe200078e00e2 */
[----:B------:R-:W-:Y:S01]  /*1b710*/  LOP3.LUT R58, R58, R2, RZ, 0xc0, !PT ;  /* 0x000000023a3a7212 */ /* 0x000fe200078ec0ff */
[----:B------:R-:W-:Y:S01]  /*1b720*/  IMAD.MOV.U32 R226, RZ, RZ, R220 ;  /* 0x000000ffffe27224 */ /* 0x000fe200078e00dc */
[----:B------:R-:W-:Y:S01]  /*1b730*/  F2FP.F16.F32.PACK_AB R2, R117, R114 ;  /* 0x000000727502723e */ /* 0x000fe200000000ff */
[----:B------:R-:W-:Y:S02]  /*1b740*/  IMAD.MOV.U32 R220, RZ, RZ, R222 ;  /* 0x000000ffffdc7224 */ /* 0x000fe400078e00de */
[----:B------:R-:W-:Y:S01]  /*1b750*/  FADD.FTZ R42, R225, R42 ;  /* 0x0000002ae12a7221 */ /* 0x000fe20000010000 */
[----:B------:R-:W-:Y:S01]  /*1b760*/  FADD.FTZ R43, R226, R43 ;  /* 0x0000002be22b7221 */ /* 0x000fe20000010000 */
[----:B------:R-:W-:Y:S01]  /*1b770*/  LOP3.LUT R57, R2, R57, RZ, 0xc0, !PT ;  /* 0x0000003902397212 */ /* 0x000fe200078ec0ff */
[----:B------:R-:W-:Y:S01]  /*1b780*/  FADD.FTZ R48, R220, R64 ;  /* 0x00000040dc307221 */ /* 0x000fe20000010000 */
[--C-:B------:R-:W-:Y:S01]  /*1b790*/  HSET2.LE.AND R64, R105, R76.reuse, PT ;  /* 0x0000004c69407233 */ /* 0x100fe20003803000 */
[----:B------:R-:W-:Y:S01]  /*1b7a0*/  IMAD.MOV.U32 R222, RZ, RZ, R229 ;  /* 0x000000ffffde7224 */ /* 0x000fe200078e00e5 */
[----:B------:R-:W-:Y:S01]  /*1b7b0*/  F2FP.F16.F32.PACK_AB R2, R94, R93 ;  /* 0x0000005d5e02723e */ /* 0x000fe200000000ff */
[----:B------:R-:W-:Y:S02]  /*1b7c0*/  IMAD.MOV.U32 R229, RZ, RZ, R118 ;  /* 0x000000ffffe57224 */ /* 0x000fe400078e0076 */
[----:B------:R3:W4:Y:S01]  /*1b7d0*/  MUFU.EX2 R118, R71 ;  /* 0x0000004700767308 */ /* 0x0007220000000800 */
[----:B------:R-:W-:Y:S01]  /*1b7e0*/  LOP3.LUT R64, R2, R64, RZ, 0xc0, !PT ;  /* 0x0000004002407212 */ /* 0x000fe200078ec0ff */
[----:B------:R-:W-:Y:S01]  /*1b7f0*/  FADD.FTZ R2, R229, R42 ;  /* 0x0000002ae5027221 */ /* 0x000fe20000010000 */
[----:B------:R-:W-:Y:S01]  /*1b800*/  FADD.FTZ R42, R232, R48 ;  /* 0x00000030e82a7221 */ /* 0x000fe20000010000 */
[--C-:B------:R-:W-:Y:S02]  /*1b810*/  HSET2.LE.AND R48, R99, R76.reuse, PT ;  /* 0x0000004c63307233 */ /* 0x100fe40003803000 */
[----:B------:R-:W-:Y:S01]  /*1b820*/  FADD.FTZ R52, R230, R2 ;  /* 0x00000002e6347221 */ /* 0x000fe20000010000 */
[----:B------:R-:W-:Y:S02]  /*1b830*/  F2FP.F16.F32.PACK_AB R2, R170, R152 ;  /* 0x00000098aa02723e */ /* 0x000fe400000000ff */
[----:B------:R-:W-:Y:S02]  /*1b840*/  LOP3.LUT R48, R3, R48, RZ, 0xc0, !PT ;  /* 0x0000003003307212 */ /* 0x000fe400078ec0ff */
[----:B------:R-:W-:Y:S01]  /*1b850*/  LOP3.LUT R51, R2, R51, RZ, 0xc0, !PT ;  /* 0x0000003302337212 */ /* 0x000fe200078ec0ff */
[----:B------:R-:W-:Y:S01]  /*1b860*/  FADD.FTZ R2, R72, R42 ;  /* 0x0000002a48027221 */ /* 0x000fe20000010000 */
[----:B------:R-:W-:Y:S02]  /*1b870*/  F2FP.F16.F32.PACK_AB R3, R80, R133 ;  /* 0x000000855003723e */ /* 0x000fe400000000ff */
[--C-:B------:R-:W-:Y:S01]  /*1b880*/  HSET2.LE.AND R42, R109, R76.reuse, PT ;  /* 0x0000004c6d2a7233 */ /* 0x100fe20003803000 */
[----:B--2---:R-:W-:Y:S01]  /*1b890*/  FFMA.FTZ R41, R0, R41, R216 ;  /* 0x0000002900297223 */ /* 0x004fe200000100d8 */
[----:B------:R-:W-:Y:S03]  /*1b8a0*/  F2FP.F16.F32.PACK_AB R0, R116, R102 ;  /* 0x000000667400723e */ /* 0x000fe600000000ff */
[----:B------:R-:W-:Y:S01]  /*1b8b0*/  FADD.FTZ R49, R222, R41 ;  /* 0x00000029de317221 */ /* 0x000fe20000010000 */
[----:B------:R-:W-:Y:S02]  /*1b8c0*/  LOP3.LUT R56, R0, R56, RZ, 0xc0, !PT ;  /* 0x0000003800387212 */ /* 0x000fe400078ec0ff */
[----:B------:R-:W-:Y:S01]  /*1b8d0*/  F2FP.F16.F32.PACK_AB R0, R126, R120 ;  /* 0x000000787e00723e */ /* 0x000fe200000000ff */
[----:B------:R-:W-:Y:S01]  /*1b8e0*/  FADD.FTZ R49, R233, R49 ;  /* 0x00000031e9317221 */ /* 0x000fe20000010000 */
[----:B------:R-:W-:Y:S02]  /*1b8f0*/  LOP3.LUT R41, R78, 0xff, RZ, 0xc0, !PT ;  /* 0x000000ff4e297812 */ /* 0x000fe400078ec0ff */
[----:B------:R-:W-:Y:S01]  /*1b900*/  LOP3.LUT R67, R0, R67, RZ, 0xc0, !PT ;  /* 0x0000004300437212 */ /* 0x000fe200078ec0ff */
[-C--:B-1----:R-:W-:Y:S05]  /*1b910*/  HMMA.16816.F32 R4, R56, R60.reuse, R4 ;  /* 0x0000003c3804723c */ /* 0x082fea0000001804 */
[----:B------:R-:W-:Y:S01]  /*1b920*/  FADD.FTZ R0, R234, R43 ;  /* 0x0000002bea007221 */ /* 0x000fe20000010000 */
[----:B------:R-:W-:Y:S02]  /*1b930*/  PRMT R68, R41, 0x5410, R36 ;  /* 0x0000541029447816 */ /* 0x000fe40000000024 */
[C---:B------:R-:W-:Y:S04]  /*1b940*/  HMMA.16816.F32 R8, R64.reuse, R60, R8 ;  /* 0x0000003c4008723c */ /* 0x040fe80000001808 */
[--C-:B------:R-:W-:Y:S01]  /*1b950*/  FADD.FTZ R43, R231, R0.reuse ;  /* 0x00000000e72b7221 */ /* 0x100fe20000010000 */
[----:B------:R-:W-:Y:S02]  /*1b960*/  PRMT R0, R78, 0x7632, R0 ;  /* 0x000076324e007816 */ /* 0x000fe40000000000 */
[----:B------:R-:W-:Y:S01]  /*1b970*/  SHF.R.U32.HI R41, RZ, 0x18, R78 ;  /* 0x00000018ff297819 */ /* 0x000fe2000001164e */
[-C--:B------:R-:W-:Y:S01]  /*1b980*/  HMMA.16816.F32 R12, R64, R62.reuse, R12 ;  /* 0x0000003e400c723c */ /* 0x080fe2000000180c */
[----:B------:R-:W1:Y:S02]  /*1b990*/  MUFU.EX2 R78, R74 ;  /* 0x0000004a004e7308 */ /* 0x000e640000000800 */
[----:B------:R-:W-:Y:S01]  /*1b9a0*/  LOP3.LUT R36, R0, 0xff, RZ, 0xc0, !PT ;  /* 0x000000ff00247812 */ /* 0x000fe200078ec0ff */
[----:B------:R-:W-:Y:S01]  /*1b9b0*/  FADD.FTZ R43, R166, R43 ;  /* 0x0000002ba62b7221 */ /* 0x000fe20000010000 */
[----:B------:R-:W-:Y:S02]  /*1b9c0*/  F2FP.F16.F32.PACK_AB R0, R169, R134 ;  /* 0x00000086a900723e */ /* 0x000fe400000000ff */
[----:B------:R-:W-:Y:S01]  /*1b9d0*/  PRMT R69, R36, 0x5410, R41 ;  /* 0x0000541024457816 */ /* 0x000fe20000000029 */
[C---:B------:R-:W-:Y:S03]  /*1b9e0*/  HMMA.16816.F32 R16, R56.reuse, R62, R16 ;  /* 0x0000003e3810723c */ /* 0x040fe60000001810 */
[----:B------:R-:W2:Y:S01]  /*1b9f0*/  MUFU.EX2 R74, R79 ;  /* 0x0000004f004a7308 */ /* 0x000ea20000000800 */
[----:B------:R-:W-:Y:S01]  /*1ba00*/  FADD.FTZ R36, R167, R52 ;  /* 0x00000034a7247221 */ /* 0x000fe20000010000 */
[----:B------:R-:W-:Y:S01]  /*1ba10*/  LOP3.LUT R50, R0, R50, RZ, 0xc0, !PT ;  /* 0x0000003200327212 */ /* 0x000fe200078ec0ff */
[----:B------:R-:W1:Y:S01]  /*1ba20*/  LDSM.16.MT88.4 R52, [R188+0x5800] ;  /* 0x00580000bc34783b */ /* 0x000e620000004200 */
[----:B------:R-:W-:Y:S01]  /*1ba30*/  FADD.FTZ R0, R73, R49 ;  /* 0x0000003149007221 */ /* 0x000fe20000010000 */
[-C--:B------:R-:W-:Y:S03]  /*1ba40*/  HMMA.16816.F32 R20, R56, R44.reuse, R20 ;  /* 0x0000002c3814723c */ /* 0x080fe60000001814 */
[----:B------:R-:W-:Y:S01]  /*1ba50*/  FADD.FTZ R73, R248, R2 ;  /* 0x00000002f8497221 */ /* 0x000fe20000010000 */
[----:B------:R-:W-:Y:S01]  /*1ba60*/  LOP3.LUT R2, R88, 0xff00ff, RZ, 0xc0, !PT ;  /* 0x00ff00ff58027812 */ /* 0x000fe200078ec0ff */
[----:B------:R-:W-:Y:S01]  /*1ba70*/  FADD.FTZ R61, R164, R43 ;  /* 0x0000002ba43d7221 */ /* 0x000fe20000010000 */
[--C-:B------:R-:W-:Y:S01]  /*1ba80*/  HSET2.LE.AND R49, R107, R76.reuse, PT ;  /* 0x0000004c6b317233 */ /* 0x100fe20003803000 */
[----:B---3--:R-:W-:Y:S01]  /*1ba90*/  FADD.FTZ R71, R165, R36 ;  /* 0x00000024a5477221 */ /* 0x008fe20000010000 */
[C---:B------:R-:W-:Y:S04]  /*1baa0*/  HMMA.16816.F32 R24, R64.reuse, R44, R24 ;  /* 0x0000002c4018723c */ /* 0x040fe80000001818 */
[----:B------:R-:W-:Y:S01]  /*1bab0*/  FADD.FTZ R72, R245, R0 ;  /* 0x00000000f5487221 */ /* 0x000fe20000010000 */
[----:B----4-:R-:W-:Y:S01]  /*1bac0*/  F2FP.F16.F32.PACK_AB R0, R131, R124 ;  /* 0x0000007c8300723e */ /* 0x010fe200000000ff */
[----:B------:R-:W-:Y:S01]  /*1bad0*/  FADD.FTZ R44, R163, R73 ;  /* 0x00000049a32c7221 */ /* 0x000fe20000010000 */
[--C-:B------:R-:W-:Y:S01]  /*1bae0*/  HSET2.LE.AND R62, R90, R76.reuse, PT ;  /* 0x0000004c5a3e7233 */ /* 0x100fe20003803000 */
[-C--:B------:R-:W-:Y:S01]  /*1baf0*/  HMMA.16816.F32 R28, R64, R46.reuse, R28 ;  /* 0x0000002e401c723c */ /* 0x080fe2000000181c */
[----:B------:R-:W-:Y:S02]  /*1bb00*/  MUFU.EX2 R67, R81 ;  /* 0x0000005100437308 */ /* 0x000fe40000000800 */
[--C-:B------:R-:W-:Y:S01]  /*1bb10*/  HSET2.LE.AND R63, R2, R76.reuse, PT ;  /* 0x0000004c023f7233 */ /* 0x100fe20003803000 */
[----:B------:R-:W-:Y:S01]  /*1bb20*/  FADD.FTZ R65, R160, R61 ;  /* 0x0000003da0417221 */ /* 0x000fe20000010000 */
[----:B------:R-:W-:Y:S01]  /*1bb30*/  F2FP.F16.F32.PACK_AB R2, R168, R135 ;  /* 0x00000087a802723e */ /* 0x000fe200000000ff */
[----:B------:R-:W-:Y:S01]  /*1bb40*/  FADD.FTZ R66, R159, R44 ;  /* 0x0000002c9f427221 */ /* 0x000fe20000010000 */
[----:B------:R-:W-:Y:S01]  /*1bb50*/  LOP3.LUT R49, R0, R49, RZ, 0xc0, !PT ;  /* 0x0000003100317212 */ /* 0x000fe200078ec0ff */
[----:B------:R-:W-:Y:S01]  /*1bb60*/  HMMA.16816.F32 R32, R56, R46, R32 ;  /* 0x0000002e3820723c */ /* 0x000fe20000001820 */
[----:B------:R-:W3:Y:S02]  /*1bb70*/  LDSM.16.MT88.4 R44, [R190+0x5800] ;  /* 0x00580000be2c783b */ /* 0x000ee40000004200 */
[----:B------:R-:W-:Y:S01]  /*1bb80*/  MUFU.EX2 R57, R84 ;  /* 0x0000005400397308 */ /* 0x000fe20000000800 */
[--C-:B------:R-:W-:Y:S01]  /*1bb90*/  HSET2.LE.AND R60, R98, R76.reuse, PT ;  /* 0x0000004c623c7233 */ /* 0x100fe20003803000 */
[----:B------:R-:W-:Y:S01]  /*1bba0*/  FADD.FTZ R64, R161, R71 ;  /* 0x00000047a1407221 */ /* 0x000fe20000010000 */
[----:B------:R-:W-:Y:S02]  /*1bbb0*/  F2FP.F16.F32.PACK_AB R0, R127, R121 ;  /* 0x000000797f00723e */ /* 0x000fe400000000ff */
[----:B------:R-:W-:Y:S02]  /*1bbc0*/  LOP3.LUT R62, R2, R62, RZ, 0xc0, !PT ;  /* 0x0000003e023e7212 */ /* 0x000fe400078ec0ff */
[--C-:B------:R-:W-:Y:S03]  /*1bbd0*/  HSET2.LE.AND R2, R96, R76.reuse, PT ;  /* 0x0000004c60027233 */ /* 0x100fe60003803000 */
[----:B------:R-:W-:Y:S01]  /*1bbe0*/  MUFU.EX2 R59, R83 ;  /* 0x00000053003b7308 */ /* 0x000fe20000000800 */
[----:B------:R-:W-:Y:S01]  /*1bbf0*/  LOP3.LUT R60, R0, R60, RZ, 0xc0, !PT ;  /* 0x0000003c003c7212 */ /* 0x000fe200078ec0ff */
[----:B------:R-:W-:Y:S01]  /*1bc00*/  FADD.FTZ R0, R162, R72 ;  /* 0x00000048a2007221 */ /* 0x000fe20000010000 */
[-C--:B-1----:R-:W-:Y:S05]  /*1bc10*/  HMMA.16816.F32 R4, R48, R52.reuse, R4 ;  /* 0x000000343004723c */ /* 0x082fea0000001804 */
[----:B------:R-:W-:Y:S01]  /*1bc20*/  F2FP.F16.F32.PACK_AB R61, R118, R119 ;  /* 0x00000077763d723e */ /* 0x000fe200000000ff */
[----:B------:R-:W-:Y:S01]  /*1bc30*/  FADD.FTZ R0, R158, R0 ;  /* 0x000000009e007221 */ /* 0x000fe20000010000 */
[----:B------:R-:W-:Y:S01]  /*1bc40*/  LOP3.LUT R36, R111, 0xff00ff, RZ, 0xc0, !PT ;  /* 0x00ff00ff6f247812 */ /* 0x000fe200078ec0ff */
[----:B------:R-:W1:Y:S01]  /*1bc50*/  MUFU.EX2 R58, R82 ;  /* 0x00000052003a7308 */ /* 0x000e620000000800 */
[----:B------:R-:W-:Y:S01]  /*1bc60*/  LOP3.LUT R61, R61, R2, RZ, 0xc0, !PT ;  /* 0x000000023d3d7212 */ /* 0x000fe200078ec0ff */
[----:B------:R-:W-:Y:S01]  /*1bc70*/  FADD.FTZ R2, R145, R66 ;  /* 0x0000004291027221 */ /* 0x000fe20000010000 */
[----:B------:R-:W-:Y:S01]  /*1bc80*/  F2FP.F16.F32.PACK_AB R167, R92, R95 ;  /* 0x0000005f5ca7723e */ /* 0x000fe200000000ff */
[----:B------:R-:W-:Y:S01]  /*1bc90*/  FADD.FTZ R0, R144, R0 ;  /* 0x0000000090007221 */ /* 0x000fe20000010000 */
[--C-:B------:R-:W-:Y:S01]  /*1bca0*/  HSET2.LE.AND R36, R36, R76.reuse, PT ;  /* 0x0000004c24247233 */ /* 0x100fe20003803000 */
[----:B------:R-:W-:Y:S01]  /*1bcb0*/  FADD.FTZ R2, R200, R2 ;  /* 0x00000002c8027221 */ /* 0x000fe20000010000 */
[--C-:B------:R-:W-:Y:S01]  /*1bcc0*/  HSET2.LE.AND R43, R103, R76.reuse, PT ;  /* 0x0000004c672b7233 */ /* 0x100fe20003803000 */
[----:B------:R4:W5:Y:S01]  /*1bcd0*/  LDL.LU R200, [R1+0xa8] ;  /* 0x0000a80001c87983 */ /* 0x0009620000300800 */
[----:B------:R-:W-:Y:S01]  /*1bce0*/  FADD.FTZ R56, R199, R0 ;  /* 0x00000000c7387221 */ /* 0x000fe20000010000 */
[----:B------:R-:W-:Y:S01]  /*1bcf0*/  LOP3.LUT R167, R167, R36, RZ, 0xc0, !PT ;  /* 0x00000024a7a77212 */ /* 0x000fe200078ec0ff */
[----:B------:R-:W-:Y:S01]  /*1bd00*/  FADD.FTZ R36, R147, R64 ;  /* 0x0000004093247221 */ /* 0x000fe20000010000 */
[----:B------:R4:W5:Y:S01]  /*1bd10*/  LDL.LU R199, [R1+0xa4] ;  /* 0x0000a40001c77983 */ /* 0x0009620000300800 */
[----:B------:R-:W-:Y:S01]  /*1bd20*/  FADD.FTZ R2, R196, R2 ;  /* 0x00000002c4027221 */ /* 0x000fe20000010000 */
[----:B------:R-:W-:Y:S01]  /*1bd30*/  F2FP.F16.F32.PACK_AB R162, R75, R78 ;  /* 0x0000004e4ba2723e */ /* 0x000fe200000000ff */
[----:B------:R-:W-:Y:S01]  /*1bd40*/  FADD.FTZ R36, R185, R36 ;  /* 0x00000024b9247221 */ /* 0x000fe20000010000 */
[----:B------:R4:W5:Y:S01]  /*1bd50*/  LDL.LU R196, [R1+0xa0] ;  /* 0x0000a00001c47983 */ /* 0x0009620000300800 */
[----:B------:R-:W-:Y:S01]  /*1bd60*/  FADD.FTZ R2, R194, R2 ;  /* 0x00000002c2027221 */ /* 0x000fe20000010000 */
[--C-:B------:R-:W-:Y:S01]  /*1bd70*/  HSET2.LE.AND R41, R110, R76.reuse, PT ;  /* 0x0000004c6e297233 */ /* 0x100fe20003803000 */
[----:B------:R-:W-:Y:S01]  /*1bd80*/  FADD.FTZ R0, R203, R36 ;  /* 0x00000024cb007221 */ /* 0x000fe20000010000 */
[----:B------:R-:W-:Y:S01]  /*1bd90*/  FADD.FTZ R36, R195, R56 ;  /* 0x00000038c3247221 */ /* 0x000fe20000010000 */
[----:B------:R-:W-:Y:S01]  /*1bda0*/  F2FP.F16.F32.PACK_AB R164, R87, R89 ;  /* 0x0000005957a4723e */ /* 0x000fe200000000ff */
[----:B------:R4:W5:Y:S01]  /*1bdb0*/  LDL.LU R195, [R1+0x9c] ;  /* 0x00009c0001c37983 */ /* 0x0009620000300800 */
[----:B------:R-:W-:Y:S01]  /*1bdc0*/  FADD.FTZ R0, R214, R0 ;  /* 0x00000000d6007221 */ /* 0x000fe20000010000 */
[----:B------:R-:W-:Y:S01]  /*1bdd0*/  FADD.FTZ R36, R193, R36 ;  /* 0x00000024c1247221 */ /* 0x000fe20000010000 */
[----:B------:R-:W-:Y:S01]  /*1bde0*/  FADD.FTZ R2, R192, R2 ;  /* 0x00000002c0027221 */ /* 0x000fe20000010000 */
[----:B------:R4:W5:Y:S01]  /*1bdf0*/  LDL.LU R194, [R1+0x98] ;  /* 0x0000980001c27983 */ /* 0x0009620000300800 */
[----:B------:R-:W-:Y:S01]  /*1be00*/  LOP3.LUT R162, R162, R43, RZ, 0xc0, !PT ;  /* 0x0000002ba2a27212 */ /* 0x000fe200078ec0ff */
        /* <DEDUP_REMOVED lines=9> */
[--C-:B------:R-:W-:Y:S01]  /*1bea0*/  HSET2.LE.AND R3, R112, R76.reuse, PT ;  /* 0x0000004c70037233 */ /* 0x100fe20003803000 */
[----:B------:R4:W5:Y:S01]  /*1beb0*/  LDL.LU R191, [R1+0x8c] ;  /* 0x00008c0001bf7983 */ /* 0x0009620000300800 */
[----:B------:R-:W-:Y:S01]  /*1bec0*/  F2FP.F16.F32.PACK_AB R166, R108, R97 ;  /* 0x000000616ca6723e */ /* 0x000fe200000000ff */
[----:B------:R-:W-:Y:S01]  /*1bed0*/  FADD.FTZ R41, R243, R0 ;  /* 0x00000000f3297221 */ /* 0x000fe20000010000 */
[----:B------:R-:W-:Y:S01]  /*1bee0*/  F2FP.F16.F32.PACK_AB R165, R85, R86 ;  /* 0x0000005655a5723e */ /* 0x000fe200000000ff */
[C---:B------:R-:W-:Y:S01]  /*1bef0*/  HMMA.16816.F32 R8, R60.reuse, R52, R8 ;  /* 0x000000343c08723c */ /* 0x040fe20000001808 */
[----:B------:R4:W5:Y:S03]  /*1bf00*/  LDL.LU R189, [R1+0x88] ;  /* 0x0000880001bd7983 */ /* 0x0009660000300800 */
[----:B------:R-:W-:Y:S01]  /*1bf10*/  LOP3.LUT R166, R166, R3, RZ, 0xc0, !PT ;  /* 0x00000003a6a67212 */ /* 0x000fe200078ec0ff */
[----:B------:R-:W4:Y:S01]  /*1bf20*/  LDL R231, [R1+0x78] ;  /* 0x0000780001e77983 */ /* 0x000f220000100800 */
[----:B------:R-:W-:Y:S01]  /*1bf30*/  FADD.FTZ R3, R146, R65 ;  /* 0x0000004192037221 */ /* 0x000fe20000010000 */
[----:B------:R-:W-:Y:S01]  /*1bf40*/  LOP3.LUT R165, R165, R42, RZ, 0xc0, !PT ;  /* 0x0000002aa5a57212 */ /* 0x000fe200078ec0ff */
[-C--:B------:R-:W-:Y:S01]  /*1bf50*/  HMMA.16816.F32 R12, R60, R54.reuse, R12 ;  /* 0x000000363c0c723c */ /* 0x080fe2000000180c */
[----:B------:R-:W1:Y:S02]  /*1bf60*/  LDSM.16.MT88.4 R144, [R188+0x5c00] ;  /* 0x005c0000bc90783b */ /* 0x000e640000004200 */
[----:B------:R-:W-:Y:S01]  /*1bf70*/  FADD.FTZ R3, R182, R3 ;  /* 0x00000003b6037221 */ /* 0x000fe20000010000 */
[----:B------:R-:W-:Y:S01]  /*1bf80*/  FADD.FTZ R36, R246, R36 ;  /* 0x00000024f6247221 */ /* 0x000fe20000010000 */
[----:B------:R-:W-:Y:S01]  /*1bf90*/  FADD.FTZ R43, R207, R43 ;  /* 0x0000002bcf2b7221 */ /* 0x000fe20000010000 */
[--C-:B------:R-:W-:Y:S01]  /*1bfa0*/  HSET2.LE.AND R68, R68, R76.reuse, PT ;  /* 0x0000004c44447233 */ /* 0x100fe20003803000 */
[----:B------:R-:W-:Y:S01]  /*1bfb0*/  FADD.FTZ R3, R202, R3 ;  /* 0x00000003ca037221 */ /* 0x000fe20000010000 */
[C---:B------:R-:W-:Y:S04]  /*1bfc0*/  HMMA.16816.F32 R16, R48.reuse, R54, R16 ;  /* 0x000000363010723c */ /* 0x040fe80000001810 */
[----:B------:R-:W-:Y:S01]  /*1bfd0*/  FADD.FTZ R3, R209, R3 ;  /* 0x00000003d1037221 */ /* 0x000fe20000010000 */
[----:B------:R-:W-:Y:S01]  /*1bfe0*/  FADD.FTZ R0, R242, R36 ;  /* 0x00000024f2007221 */ /* 0x000fe20000010000 */
[----:B------:R-:W-:Y:S01]  /*1bff0*/  FADD.FTZ R36, R244, R41 ;  /* 0x00000029f4247221 */ /* 0x000fe20000010000 */
[----:B------:R-:W-:Y:S01]  /*1c000*/  HSET2.LE.AND R69, R69, R76, PT ;  /* 0x0000004c45457233 */ /* 0x000fe20003803000 */
[-C--:B---3--:R-:W-:Y:S03]  /*1c010*/  HMMA.16816.F32 R20, R48, R44.reuse, R20 ;  /* 0x0000002c3014723c */ /* 0x088fe60000001814 */
[----:B------:R-:W-:Y:S01]  /*1c020*/  FADD.FTZ R3, R211, R3 ;  /* 0x00000003d3037221 */ /* 0x000fe20000010000 */
[----:B------:R-:W-:Y:S01]  /*1c030*/  FADD.FTZ R0, R241, R0 ;  /* 0x00000000f1007221 */ /* 0x000fe20000010000 */
[----:B--2---:R-:W-:Y:S02]  /*1c040*/  F2FP.F16.F32.PACK_AB R160, R77, R74 ;  /* 0x0000004a4da0723e */ /* 0x004fe400000000ff */
[----:B------:R-:W-:Y:S01]  /*1c050*/  FADD.FTZ R42, R205, R3 ;  /* 0x00000003cd2a7221 */ /* 0x000fe20000010000 */
[C---:B------:R-:W-:Y:S04]  /*1c060*/  HMMA.16816.F32 R24, R60.reuse, R44, R24 ;  /* 0x0000002c3c18723c */ /* 0x040fe80000001818 */
[----:B------:R-:W-:Y:S01]  /*1c070*/  FADD.FTZ R3, R208, R43 ;  /* 0x0000002bd0037221 */ /* 0x000fe20000010000 */
[----:B------:R-:W-:Y:S01]  /*1c080*/  FADD.FTZ R2, R206, R42 ;  /* 0x0000002ace027221 */ /* 0x000fe20000010000 */
[----:B------:R-:W-:Y:S01]  /*1c090*/  FADD.FTZ R0, R140, R0 ;  /* 0x000000008c007221 */ /* 0x000fe20000010000 */
[----:B-1----:R-:W-:Y:S01]  /*1c0a0*/  F2FP.F16.F32.PACK_AB R161, R58, R67 ;  /* 0x000000433aa1723e */ /* 0x002fe200000000ff */
[-C--:B------:R-:W-:Y:S03]  /*1c0b0*/  HMMA.16816.F32 R28, R60, R46.reuse, R28 ;  /* 0x0000002e3c1c723c */ /* 0x080fe6000000181c */
[----:B------:R-:W-:Y:S01]  /*1c0c0*/  FADD.FTZ R3, R239, R3 ;  /* 0x00000003ef037221 */ /* 0x000fe20000010000 */
[----:B------:R-:W-:Y:S01]  /*1c0d0*/  FADD.FTZ R2, R210, R2 ;  /* 0x00000002d2027221 */ /* 0x000fe20000010000 */
[----:B------:R-:W-:Y:S01]  /*1c0e0*/  FADD.FTZ R0, R142, R0 ;  /* 0x000000008e007221 */ /* 0x000fe20000010000 */
[----:B------:R-:W-:Y:S01]  /*1c0f0*/  F2FP.F16.F32.PACK_AB R163, R57, R59 ;  /* 0x0000003b39a3723e */ /* 0x000fe200000000ff */
[----:B------:R-:W-:Y:S01]  /*1c100*/  FADD.FTZ R3, R240, R3 ;  /* 0x00000003f0037221 */ /* 0x000fe20000010000 */
[----:B------:R-:W-:Y:S01]  /*1c110*/  HMMA.16816.F32 R32, R48, R46, R32 ;  /* 0x0000002e3020723c */ /* 0x000fe20000001820 */
[----:B------:R-:W1:Y:S03]  /*1c120*/  LDSM.16.MT88.4 R44, [R190+0x5c00] ;  /* 0x005c0000be2c783b */ /* 0x000e660000004200 */
[----:B------:R-:W-:Y:S01]  /*1c130*/  FADD.FTZ R2, R212, R2 ;  /* 0x00000002d4027221 */ /* 0x000fe20000010000 */
[----:B------:R-:W-:Y:S01]  /*1c140*/  FADD.FTZ R3, R139, R3 ;  /* 0x000000038b037221 */ /* 0x000fe20000010000 */
[----:B------:R-:W-:Y:S01]  /*1c150*/  FADD.FTZ R0, R137, R0 ;  /* 0x0000000089007221 */ /* 0x000fe20000010000 */
[----:B------:R-:W-:Y:S01]  /*1c160*/  LOP3.LUT R160, R160, R68, RZ, 0xc0, !PT ;  /* 0x00000044a0a07212 */ /* 0x000fe200078ec0ff */
[----:B------:R-:W-:Y:S01]  /*1c170*/  FADD.FTZ R41, R138, R2 ;  /* 0x000000028a297221 */ /* 0x000fe20000010000 */
[----:B------:R-:W-:Y:S01]  /*1c180*/  FADD.FTZ R2, R141, R36 ;  /* 0x000000248d027221 */ /* 0x000fe20000010000 */
[----:B------:R-:W-:Y:S01]  /*1c190*/  FADD.FTZ R3, R151, R3 ;  /* 0x0000000397037221 */ /* 0x000fe20000010000 */
[----:B------:R-:W-:Y:S01]  /*1c1a0*/  LOP3.LUT R161, R161, R69, RZ, 0xc0, !PT ;  /* 0x00000045a1a17212 */ /* 0x000fe200078ec0ff */
        /* <DEDUP_REMOVED lines=43> */
[----:B------:R-:W-:Y:S01]  /*1c460*/  IMAD.MOV.U32 R134, RZ, RZ, R37 ;  /* 0x000000ffff867224 */ /* 0x000fe200078e0025 */
        /* <DEDUP_REMOVED lines=22> */
[----:B------:R1:W-:Y:S03]  /*1c5d0*/  STL [R1+0x5c], R4 ;  /* 0x00005c0401007387 */ /* 0x0003e60000100800 */
[----:B------:R-:W-:Y:S01]  /*1c5e0*/  FADD.FTZ R0, R57, R0 ;  /* 0x0000000039007221 */ /* 0x000fe20000010000 */
[----:B------:R1:W-:Y:S01]  /*1c5f0*/  STL [R1+0x64], R3 ;  /* 0x0000640301007387 */ /* 0x0003e20000100800 */
[----:B------:R-:W-:Y:S02]  /*1c600*/  IMAD.MOV.U32 R135, RZ, RZ, R38 ;  /* 0x000000ffff877224 */ /* 0x000fe400078e0026 */
[----:B------:R-:W-:Y:S01]  /*1c610*/  IMAD.MOV.U32 R133, RZ, RZ, R39 ;  /* 0x000000ffff857224 */ /* 0x000fe200078e0027 */
[----:B------:R1:W-:Y:S01]  /*1c620*/  STL [R1+0x60], R2 ;  /* 0x0000600201007387 */ /* 0x0003e20000100800 */
[----:B------:R-:W-:Y:S03]  /*1c630*/  IMAD.MOV.U32 R132, RZ, RZ, R40 ;  /* 0x000000ffff847224 */ /* 0x000fe600078e0028 */
[----:B------:R1:W-:Y:S01]  /*1c640*/  STL [R1+0x68], R0 ;  /* 0x0000680001007387 */ /* 0x0003e20000100800 */
[C---:B----4-:R-:W-:Y:S01]  /*1c650*/  ISETP.GT.AND P0, PT, R204.reuse, R231, PT ;  /* 0x000000e7cc00720c */ /* 0x050fe20003f04270 */
[----:B------:R-:W-:Y:S11]  /*1c660*/  VIADD R204, R204, 0xffffffff ;  /* 0xffffffffcccc7836 */ /* 0x000ff60000000000 */
[----:B------:R-:W-:Y:S01]  /*1c670*/  @!UPT UIADD3 URZ, UPT, UPT, URZ, URZ, URZ ;  /* 0x000000fffffff290 */ /* 0x000fe2000fffe0ff */
[----:B-1----:R-:W-:Y:S05]  /*1c680*/  @P0 BRA `(.L_x_941) ;  /* 0xffffff7800ec0947 */ /* 0x002fea000383ffff */
.L_x_940:
[----:B------:R-:W2:Y:S01]  /*1c690*/  LDL.LU R0, [R1+0x5c] ;  /* 0x00005c0001007983 */ /* 0x000ea20000300800 */
[----:B------:R-:W1:Y:S03]  /*1c6a0*/  LDCU UR5, c[0x0][0x4fc] ;  /* 0x00009f80ff0577ac */ /* 0x000e660008000800 */
[----:B------:R-:W3:Y:S04]  /*1c6b0*/  LDL.LU R5, [R1+0x64] ;  /* 0x0000640001057983 */ /* 0x000ee80000300800 */
[----:B------:R-:W4:Y:S04]  /*1c6c0*/  LDL.LU R8, [R1+0x60] ;  /* 0x0000600001087983 */ /* 0x000f280000300800 */
[----:B------:R-:W4:Y:S04]  /*1c6d0*/  LDL.LU R7, [R1+0x68] ;  /* 0x0000680001077983 */ /* 0x000f280000300800 */
[----:B------:R-:W4:Y:S04]  /*1c6e0*/  LDL.LU R10, [R1+0x6c] ;  /* 0x00006c00010a7983 */ /* 0x000f280000300800 */
[----:B------:R-:W4:Y:S01]  /*1c6f0*/  LDL.64 R34, [R1+0x80] ;  /* 0x0000800001227983 */ /* 0x000f220000100a00 */
[----:B------:R-:W1:Y:S01]  /*1c700*/  S2UR UR4, SR_CgaCtaId ;  /* 0x00000000000479c3 */ /* 0x000e620000008800 */
[----:B------:R-:W-:Y:S01]  /*1c710*/  UISETP.NE.AND UP0, UPT, UR12, -0x1, UPT ;  /* 0xffffffff0c00788c */ /* 0x000fe2000bf05270 */
[----:B------:R-:W1:Y:S05]  /*1c720*/  S2R R36, SR_TID.X ;  /* 0x0000000000247919 */ /* 0x000e6a0000002100 */
[----:B------:R-:W-:Y:S01]  /*1c730*/  PLOP3.LUT P0, PT, PT, PT, UP0, 0x80, 0x8 ;  /* 0x000000000008781c */ /* 0x000fe20003f0f008 */
[----:B------:R-:W1:Y:S01]  /*1c740*/  LDC.U8 R22, c[0x0][0x549] ;  /* 0x00015240ff167b82 */ /* 0x000e620000000000 */
[----:B------:R-:W1:Y:S01]  /*1c750*/  S2R R32, SR_CTAID.Z ;  /* 0x0000000000207919 */ /* 0x000e620000002700 */
[----:B------:R-:W-:Y:S01]  /*1c760*/  UISETP.NE.AND UP0, UPT, UR12, -0x1, UPT ;  /* 0xffffffff0c00788c */ /* 0x000fe2000bf05270 */
[----:B-1----:R-:W-:-:S09]  /*1c770*/  ISETP.NE.AND P2, PT, R22, RZ, PT ;  /* 0x000000ff1600720c */ /* 0x002fd20003f45270 */
[----:B------:R-:W1:Y:S01]  /*1c780*/  @!P0 LDC.64 R22, c[0x0][0x400] ;  /* 0x00010000ff168b82 */ /* 0x000e620000000a00 */
[C---:B------:R-:W-:Y:S02]  /*1c790*/  SHF.L.U32 R33, R36.reuse, 0x3, RZ ;  /* 0x0000000324217819 */ /* 0x040fe400000006ff */
[----:B------:R-:W-:-:S04]  /*1c7a0*/  SHF.L.U32 R21, R36, 0x2, RZ ;  /* 0x0000000224157819 */ /* 0x000fc800000006ff */
[----:B------:R-:W-:Y:S01]  /*1c7b0*/  LOP3.LUT R26, R21, 0x20, RZ, 0xc0, !PT ;  /* 0x00000020151a7812 */ /* 0x000fe200078ec0ff */
[----:B--2---:R-:W2:Y:S04]  /*1c7c0*/  SHFL.BFLY PT, R4, R0, 0x2, 0x1f ;  /* 0x0c401f0000047f89 */ /* 0x004ea800000e0000 */
[----:B---3--:R-:W3:Y:S04]  /*1c7d0*/  SHFL.BFLY PT, R3, R5, 0x2, 0x1f ;  /* 0x0c401f0005037f89 */ /* 0x008ee800000e0000 */
[----:B----4-:R-:W4:Y:S01]  /*1c7e0*/  SHFL.BFLY PT, R2, R8, 0x2, 0x1f ;  /* 0x0c401f0008027f89 */ /* 0x010f2200000e0000 */
[----:B--2---:R-:W-:-:S03]  /*1c7f0*/  FADD.FTZ R4, R4, R0 ;  /* 0x0000000004047221 */ /* 0x004fc60000010000 */
[----:B------:R-:W2:Y:S01]  /*1c800*/  SHFL.BFLY PT, R0, R7, 0x2, 0x1f ;  /* 0x0c401f0007007f89 */ /* 0x000ea200000e0000 */
[----:B---3--:R-:W-:-:S03]  /*1c810*/  FADD.FTZ R3, R3, R5 ;  /* 0x0000000503037221 */ /* 0x008fc60000010000 */
[----:B------:R-:W3:Y:S01]  /*1c820*/  SHFL.BFLY PT, R6, R4, 0x1, 0x1f ;  /* 0x0c201f0004067f89 */ /* 0x000ee200000e0000 */
[----:B----4-:R-:W-:-:S03]  /*1c830*/  FADD.FTZ R2, R2, R8 ;  /* 0x0000000802027221 */ /* 0x010fc60000010000 */
[----:B------:R-:W4:Y:S04]  /*1c840*/  SHFL.BFLY PT, R5, R3, 0x1, 0x1f ;  /* 0x0c201f0003057f89 */ /* 0x000f2800000e0000 */
[----:B------:R-:W1:Y:S01]  /*1c850*/  SHFL.BFLY PT, R8, R2, 0x1, 0x1f ;  /* 0x0c201f0002087f89 */ /* 0x000e6200000e0000 */
[----:B--2---:R-:W-:Y:S01]  /*1c860*/  FADD.FTZ R0, R0, R7 ;  /* 0x0000000700007221 */ /* 0x004fe20000010000 */
[----:B---3--:R-:W-:-:S04]  /*1c870*/  FADD.FTZ R19, R4, R6 ;  /* 0x0000000604137221 */ /* 0x008fc80000010000 */
[----:B------:R-:W2:Y:S01]  /*1c880*/  SHFL.BFLY PT, R9, R0, 0x1, 0x1f ;  /* 0x0c201f0000097f89 */ /* 0x000ea200000e0000 */
[----:B------:R-:W-:Y:S01]  /*1c890*/  SHF.L.U32 R4, R36, 0x4, RZ ;  /* 0x0000000424047819 */ /* 0x000fe200000006ff */
[----:B------:R-:W3:Y:S01]  /*1c8a0*/  MUFU.RCP R7, R19 ;  /* 0x0000001300077308 */ /* 0x000ee20000001000 */
[----:B------:R-:W-:Y:S01]  /*1c8b0*/  FSETP.NE.FTZ.AND P6, PT, R19, RZ, PT ;  /* 0x000000ff1300720b */ /* 0x000fe20003fd5000 */
[----:B----4-:R-:W-:Y:S01]  /*1c8c0*/  FADD.FTZ R24, R3, R5 ;  /* 0x0000000503187221 */ /* 0x010fe20000010000 */
[----:B------:R-:W-:Y:S01]  /*1c8d0*/  LOP3.LUT R4, R10, 0x3e00, R4, 0xf8, !PT ;  /* 0x00003e000a047812 */ /* 0x000fe200078ef804 */
[----:B-1----:R-:W-:Y:S01]  /*1c8e0*/  FADD.FTZ R27, R2, R8 ;  /* 0x00000008021b7221 */ /* 0x002fe20000010000 */
[----:B------:R-:W-:Y:S02]  /*1c8f0*/  SHF.L.U32 R3, R34, 0x5, RZ ;  /* 0x0000000522037819 */ /* 0x000fe400000006ff */
[----:B------:R-:W-:Y:S01]  /*1c900*/  FSETP.NE.FTZ.AND P5, PT, R24, RZ, PT ;  /* 0x000000ff1800720b */ /* 0x000fe20003fb5000 */
[----:B------:R-:W1:Y:S01]  /*1c910*/  MUFU.RCP R6, R24 ;  /* 0x0000001800067308 */ /* 0x000e620000001000 */
[----:B------:R-:W-:-:S02]  /*1c920*/  LOP3.LUT R5, R4, 0x20, R3, 0xf8, !PT ;  /* 0x0000002004057812 */ /* 0x000fc400078ef803 */
[----:B------:R-:W-:Y:S02]  /*1c930*/  LOP3.LUT R4, R33, 0xc0, RZ, 0xc0, !PT ;  /* 0x000000c021047812 */ /* 0x000fe400078ec0ff */
[----:B------:R-:W-:Y:S02]  /*1c940*/  FSETP.NE.FTZ.AND P4, PT, R27, RZ, PT ;  /* 0x000000ff1b00720b */ /* 0x000fe40003f95000 */
[----:B------:R-:W-:Y:S01]  /*1c950*/  LOP3.LUT R4, R4, 0x18, R36, 0xf8, !PT ;  /* 0x0000001804047812 */ /* 0x000fe200078ef824 */
[----:B------:R-:W4:Y:S01]  /*1c960*/  MUFU.RCP R8, R27 ;  /* 0x0000001b00087308 */ /* 0x000f220000001000 */
[----:B---3--:R-:W-:Y:S02]  /*1c970*/  FSEL R2, R7, 1, P6 ;  /* 0x3f80000007027808 */ /* 0x008fe40003000000 */
[----:B------:R-:W-:Y:S01]  /*1c980*/  LOP3.LUT R20, R5, R4, RZ, 0xfc, !PT ;  /* 0x0000000405147212 */ /* 0x000fe200078efcff */
[----:B--2---:R-:W-:Y:S02]  /*1c990*/  FADD.FTZ R25, R0, R9 ;  /* 0x0000000900197221 */ /* 0x004fe40000010000 */
[----:B------:R-:W-:-:S02]  /*1c9a0*/  FMUL.FTZ R0, R2, UR5 ;  /* 0x0000000502007c20 */ /* 0x000fc40008410000 */
[----:B------:R-:W2:Y:S01]  /*1c9b0*/  MUFU.RCP R2, R25 ;  /* 0x0000001900027308 */ /* 0x000ea20000001000 */
        /* <DEDUP_REMOVED lines=10> */
[----:B----4-:R-:W-:Y:S02]  /*1ca60*/  FSEL R0, R8, 1, P4 ;  /* 0x3f80000008007808 */ /* 0x010fe40002000000 */
[----:B------:R-:W-:Y:S01]  /*1ca70*/  F2FP.F16.F32.PACK_AB R7, R7, R140 ;  /* 0x0000008c0707723e */ /* 0x000fe200000000ff */
[----:B------:R-:W-:Y:S01]  /*1ca80*/  FMUL.FTZ R3, R3, UR5 ;  /* 0x0000000503037c20 */ /* 0x000fe20008410000 */
[----:B------:R-:W-:Y:S01]  /*1ca90*/  F2FP.F16.F32.PACK_AB R4, R4, R144 ;  /* 0x000000900404723e */ /* 0x000fe200000000ff */
[----:B------:R-:W-:Y:S01]  /*1caa0*/  FMUL.FTZ R0, R0, UR5 ;  /* 0x0000000500007c20 */ /* 0x000fe20008410000 */
[----:B--2---:R-:W-:Y:S01]  /*1cab0*/  FSEL R2, R2, 1, P3 ;  /* 0x3f80000002027808 */ /* 0x004fe20001800000 */
[C---:B------:R-:W-:Y:S01]  /*1cac0*/  FMUL.FTZ R142, R3.reuse, R142 ;  /* 0x0000008e038e7220 */ /* 0x040fe20000410000 */
[C---:B------:R-:W-:Y:S01]  /*1cad0*/  FMUL.FTZ R6, R3.reuse, R143 ;  /* 0x0000008f03067220 */ /* 0x040fe20000410000 */
        /* <DEDUP_REMOVED lines=20> */
[----:B------:R-:W-:Y:S01]  /*1cc20*/  FMUL.FTZ R10, R2, R139 ;  /* 0x0000008b020a7220 */ /* 0x000fe20000410000 */
[----:B------:R-:W-:Y:S01]  /*1cc30*/  IADD3 R3, PT, PT, R0, -R26, RZ ;  /* 0x8000001a00037210 */ /* 0x000fe20007ffe0ff */
[C---:B------:R-:W-:Y:S01]  /*1cc40*/  FMUL.FTZ R150, R2.reuse, R150 ;  /* 0x0000009602967220 */ /* 0x040fe20000410000 */
        /* <DEDUP_REMOVED lines=8> */
[----:B------:R-:W2:Y:S01]  /*1ccd0*/  S2UR UR5, SR_CTAID.Y ;  /* 0x00000000000579c3 */ /* 0x000ea20000002600 */
[----:B------:R-:W-:Y:S01]  /*1cce0*/  F2FP.F16.F32.PACK_AB R10, R10, R138 ;  /* 0x0000008a0a0a723e */ /* 0x000fe200000000ff */
[----:B------:R-:W-:Y:S01]  /*1ccf0*/  STS [R0+0x200], R6 ;  /* 0x0002000600007388 */ /* 0x000fe20000000800 */
[----:B------:R-:W-:Y:S01]  /*1cd00*/  F2FP.F16.F32.PACK_AB R9, R9, R148 ;  /* 0x000000940909723e */ /* 0x000fe200000000ff */
[----:B------:R-:W3:Y:S01]  /*1cd10*/  LDCU UR4, c[0x0][0x434] ;  /* 0x00008680ff0477ac */ /* 0x000ee20008000800 */
[----:B------:R-:W-:Y:S01]  /*1cd20*/  F2FP.F16.F32.PACK_AB R8, R8, R150 ;  /* 0x000000960808723e */ /* 0x000fe200000000ff */
[----:B------:R4:W-:Y:S01]  /*1cd30*/  STS [R3+0x10], R4 ;  /* 0x0000100403007388 */ /* 0x0009e20000000800 */
        /* <DEDUP_REMOVED lines=11> */
[----:B------:R-:W-:Y:S01]  /*1cdf0*/  STS [R3+0x1010], R9 ;  /* 0x0010100903007388 */ /* 0x000fe20000000800 */
[----:B-1----:R-:W1:Y:S03]  /*1ce00*/  @P5 LDC R7, c[0x0][0x458] ;  /* 0x00011600ff075b82 */ /* 0x002e660000000800 */
[----:B------:R1:W-:Y:S01]  /*1ce10*/  STS [R3+0x1210], R8 ;  /* 0x0012100803007388 */ /* 0x0003e20000000800 */
[----:B----4-:R-:W-:-:S04]  /*1ce20*/  LOP3.LUT R4, R21, 0x40, RZ, 0xc0, !PT ;  /* 0x0000004015047812 */ /* 0x010fc800078ec0ff */
[----:B------:R-:W4:Y:S01]  /*1ce30*/  LDC.U8 R6, c[0x0][0x548] ;  /* 0x00015200ff067b82 */ /* 0x000f220000000000 */
[----:B---3--:R-:W-:Y:S01]  /*1ce40*/  IADD3 R2, PT, PT, R0, -R4, RZ ;  /* 0x8000000400027210 */ /* 0x008fe20007ffe0ff */
[----:B--2---:R2:W3:Y:S06]  /*1ce50*/  @P6 MUFU.LG2 R5, R19 ;  /* 0x0000001300056308 */ /* 0x0044ec0000000c00 */
[----:B------:R-:W2:Y:S01]  /*1ce60*/  @P2 LDC R4, c[0x0][0x430] ;  /* 0x00010c00ff042b82 */ /* 0x000ea20000000800 */
[----:B------:R3:W-:Y:S01]  /*1ce70*/  STS [R2+0x20], R11 ;  /* 0x0000200b02007388 */ /* 0x0007e20000000800 */
[----:B------:R-:W-:-:S03]  /*1ce80*/  IADD3 R0, PT, PT, -R26, R2, RZ ;  /* 0x000000021a007210 */ /* 0x000fc60007ffe1ff */
[----:B------:R-:W-:Y:S03]  /*1ce90*/  STS [R2+0x220], R18 ;  /* 0x0002201202007388 */ /* 0x000fe60000000800 */
[----:B------:R-:W2:Y:S01]  /*1cea0*/  @P0 LDC.64 R20, c[0x0][0x408] ;  /* 0x00010200ff140b82 */ /* 0x000ea20000000a00 */
[----:B------:R-:W-:Y:S04]  /*1ceb0*/  STS [R0+0x30], R15 ;  /* 0x0000300f00007388 */ /* 0x000fe80000000800 */
[----:B------:R-:W-:Y:S03]  /*1cec0*/  STS [R0+0x230], R14 ;  /* 0x0002300e00007388 */ /* 0x000fe60000000800 */
[----:B-1----:R-:W1:Y:S01]  /*1ced0*/  LDC R3, c[0x0][0x434] ;  /* 0x00010d00ff037b82 */ /* 0x002e620000000800 */
[----:B----4-:R-:W-:Y:S01]  /*1cee0*/  ISETP.NE.AND P1, PT, R6, RZ, !P2 ;  /* 0x000000ff0600720c */ /* 0x010fe20005725270 */
[----:B------:R-:W-:Y:S04]  /*1cef0*/  STS [R2+0x1020], R17 ;  /* 0x0010201102007388 */ /* 0x000fe80000000800 */
[----:B------:R4:W-:Y:S02]  /*1cf00*/  STS [R2+0x1220], R16 ;  /* 0x0012201002007388 */ /* 0x0009e40000000800 */
[----:B------:R-:W4:Y:S01]  /*1cf10*/  @P6 LDC R8, c[0x0][0x458] ;  /* 0x00011600ff086b82 */ /* 0x000f220000000800 */
[----:B---3--:R-:W-:Y:S01]  /*1cf20*/  @!P0 IMAD.WIDE.U32 R10, R22, UR5, RZ ;  /* 0x00000005160a8c25 */ /* 0x008fe2000f8e00ff */
[----:B------:R-:W-:Y:S03]  /*1cf30*/  STS [R0+0x1030], R13 ;  /* 0x0010300d00007388 */ /* 0x000fe60000000800 */
[----:B------:R-:W-:Y:S01]  /*1cf40*/  @!P0 IMAD R26, R23, UR5, R11 ;  /* 0x00000005171a8c24 */ /* 0x000fe2000f8e020b */
[----:B------:R3:W-:Y:S01]  /*1cf50*/  STS [R0+0x1230], R12 ;  /* 0x0012300c00007388 */ /* 0x0007e20000000800 */
[----:B--2---:R-:W-:-:S04]  /*1cf60*/  @P0 IMAD.WIDE.U32 R22, R20, UR12, RZ ;  /* 0x0000000c14160c25 */ /* 0x004fc8000f8e00ff */
[----:B------:R-:W-:Y:S01]  /*1cf70*/  @P0 IMAD R26, R21, UR12, R23 ;  /* 0x0000000c151a0c24 */ /* 0x000fe2000f8e0217 */
[----:B------:R-:W-:Y:S01]  /*1cf80*/  @!UP0 UIMAD UR12, UR5, UR4, URZ ;  /* 0x00000004050c82a4 */ /* 0x000fe2000f8e02ff */
[----:B------:R-:W-:Y:S01]  /*1cf90*/  VOTEU.ANY UP0, P1 ;  /* 0x0000000000ff7886 */ /* 0x000fe20000800100 */
[----:B-1----:R-:W-:Y:S02]  /*1cfa0*/  @P2 IMAD R3, R4, UR4, RZ ;  /* 0x0000000404032c24 */ /* 0x002fe4000f8e02ff */
[----:B------:R-:W-:Y:S01]  /*1cfb0*/  USHF.R.S32.HI UR6, URZ, 0x1f, UR12 ;  /* 0x0000001fff067899 */ /* 0x000fe2000801140c */
[----:B------:R-:W1:Y:S01]  /*1cfc0*/  @P2 LDC R4, c[0x0][0x430] ;  /* 0x00010c00ff042b82 */ /* 0x000e620000000800 */
[----:B----4-:R2:W4:Y:S01]  /*1cfd0*/  @P5 MUFU.LG2 R2, R24 ;  /* 0x0000001800025308 */ /* 0x0105220000000c00 */
[----:B---3--:R-:W-:Y:S01]  /*1cfe0*/  @P2 MOV R0, 0x1 ;  /* 0x0000000100002802 */ /* 0x008fe20000000f00 */
[----:B------:R-:W-:Y:S08]  /*1cff0*/  @P2 BRA `(.L_x_944) ;  /* 0x0000000000202947 */ /* 0x000ff00003800000 */
[----:B------:R-:W-:Y:S02]  /*1d000*/  ISETP.NE.AND P1, PT, R6, RZ, PT ;  /* 0x000000ff0600720c */ /* 0x000fe40003f25270 */
[----:B------:R-:W3:Y:S11]  /*1d010*/  LDC R6, c[0x0][0x3e0] ;  /* 0x0000f800ff067b82 */ /* 0x000ef60000000800 */
[----:B------:R-:W3:Y:S01]  /*1d020*/  @P1 LDC R0, c[0x0][0x454] ;  /* 0x00011500ff001b82 */ /* 0x000ee20000000800 */
[----:B-1----:R-:W-:-:S02]  /*1d030*/  @P1 MOV R4, 0x1 ;  /* 0x0000000100041802 */ /* 0x002fc40000000f00 */
[----:B------:R-:W-:-:S05]  /*1d040*/  @!P1 MOV R4, 0x1 ;  /* 0x0000000100049802 */ /* 0x000fca0000000f00 */
[----:B------:R-:W1:Y:S01]  /*1d050*/  @P1 LDC R3, c[0x0][0x454] ;  /* 0x00011500ff031b82 */ /* 0x000e620000000800 */
[----:B---3--:R-:W-:Y:S02]  /*1d060*/  @P1 IMAD R0, R0, R6, RZ ;  /* 0x0000000600001224 */ /* 0x008fe400078e02ff */
[----:B------:R-:W-:-:S07]  /*1d070*/  @!P1 IMAD R0, R6, UR4, RZ ;  /* 0x0000000406009c24 */ /* 0x000fce000f8e02ff */
.L_x_944:
[----:B------:R-:W-:Y:S01]  /*1d080*/  BAR.SYNC.DEFER_BLOCKING 0x0 ;  /* 0x0000000000007b1d */ /* 0x000fe20000010000 */
[----:B------:R-:W-:Y:S01]  /*1d090*/  PLOP3.LUT P1, PT, PT, PT, UP0, 0x80, 0x8 ;  /* 0x000000000008781c */ /* 0x000fe20003f2f008 */
[----:B------:R-:W-:Y:S01]  /*1d0a0*/  @P6 FMUL.FTZ R6, R5, 0.69314718246459960938 ;  /* 0x3f31721805066820 */ /* 0x000fe20000410000 */
[----:B----4-:R-:W-:Y:S01]  /*1d0b0*/  @P5 FMUL.FTZ R5, R2, 0.69314718246459960938 ;  /* 0x3f31721802055820 */ /* 0x010fe20000410000 */
[----:B-1----:R-:W-:Y:S01]  /*1d0c0*/  IMAD R2, R32, R3, RZ ;  /* 0x0000000320027224 */ /* 0x002fe200078e02ff */
[----:B------:R-:W-:-:S03]  /*1d0d0*/  LOP3.LUT P2, RZ, R36, 0x3, RZ, 0xc0, !PT ;  /* 0x0000000324ff7812 */ /* 0x000fc6000784c0ff */
[----:B------:R-:W1:Y:S01]  /*1d0e0*/  @P4 LDC R13, c[0x0][0x458] ;  /* 0x00011600ff0d4b82 */ /* 0x000e620000000800 */
[----:B------:R3:W4:Y:S01]  /*1d0f0*/  @P4 MUFU.LG2 R9, R27 ;  /* 0x0000001b00094308 */ /* 0x0007220000000c00 */
[----:B------:R-:W-:Y:S01]  /*1d100*/  USEL UR12, UR12, URZ, UP0 ;  /* 0x000000ff0c0c7287 */ /* 0x000fe20008000000 */
[----:B------:R-:W-:Y:S01]  /*1d110*/  MOV R3, UR6 ;  /* 0x0000000600037c02 */ /* 0x000fe20008000f00 */
[----:B------:R-:W-:Y:S01]  /*1d120*/  BSSY.RECONVERGENT B0, `(.L_x_945) ;  /* 0x000003e000007945 */ /* 0x000fe20003800200 */
[----:B--2---:R-:W-:Y:S01]  /*1d130*/  MOV R24, 0x7f800000 ;  /* 0x7f80000000187802 */ /* 0x004fe20000000f00 */
[----:B------:R-:W-:Y:S01]  /*1d140*/  @P5 FFMA.FTZ R24, R39, R7, R5 ;  /* 0x0000000727185223 */ /* 0x000fe20000010005 */
[----:B------:R-:W-:Y:S01]  /*1d150*/  SEL R7, R3, RZ, P1 ;  /* 0x000000ff03077207 */ /* 0x000fe20000800000 */
[----:B------:R-:W2:Y:S01]  /*1d160*/  @P3 LDC R12, c[0x0][0x458] ;  /* 0x00011600ff0c3b82 */ /* 0x000ea20000000800 */
[----:B------:R4:W4:Y:S01]  /*1d170*/  @P3 MUFU.LG2 R11, R25 ;  /* 0x00000019000b3308 */ /* 0x0009220000000c00 */
[----:B------:R-:W-:Y:S01]  /*1d180*/  @!P1 IMAD R2, R0, UR5, R2 ;  /* 0x0000000500029c24 */ /* 0x000fe2000f8e0202 */
[----:B------:R-:W-:Y:S01]  /*1d190*/  MOV R19, 0x7f800000 ;  /* 0x7f80000000137802 */ /* 0x000fe20000000f00 */
[----:B------:R-:W-:Y:S01]  /*1d1a0*/  IMAD R0, R4, UR13, RZ ;  /* 0x0000000d04007c24 */ /* 0x000fe2000f8e02ff */
[----:B------:R-:W-:-:S04]  /*1d1b0*/  MOV R18, 0x7f800000 ;  /* 0x7f80000000127802 */ /* 0x000fc80000000f00 */
[----:B------:R-:W-:Y:S01]  /*1d1c0*/  SHF.R.S32.HI R3, RZ, 0x1f, R0 ;  /* 0x0000001fff037819 */ /* 0x000fe20000011400 */
[----:B-----5:R1:W2:Y:S01]  /*1d1d0*/  LDS.128 R28, [R250+0x1800] ;  /* 0x00180000fa1c7984 */ /* 0x0202a20000000c00 */
[----:B---3--:R-:W3:Y:S01]  /*1d1e0*/  S2R R27, SR_CTAID.X ;  /* 0x00000000001b7919 */ /* 0x008ee20000002500 */
[----:B----4-:R-:W-:Y:S01]  /*1d1f0*/  MOV R25, 0x7f800000 ;  /* 0x7f80000000197802 */ /* 0x010fe20000000f00 */
[----:B------:R-:W-:Y:S01]  /*1d200*/  @P6 FFMA.FTZ R25, R40, R8, R6 ;  /* 0x0000000828196223 */ /* 0x000fe20000010006 */
[----:B------:R-:W-:Y:S01]  /*1d210*/  @P4 FMUL.FTZ R6, R9, 0.69314718246459960938 ;  /* 0x3f31721809064820 */ /* 0x000fe20000410000 */
[----:B------:R-:W-:Y:S01]  /*1d220*/  @P3 FMUL.FTZ R5, R11, 0.69314718246459960938 ;  /* 0x3f3172180b053820 */ /* 0x000fe20000410000 */
[--C-:B------:R-:W-:Y:S02]  /*1d230*/  IADD3 R8, P5, P1, R0, UR12, R2.reuse ;  /* 0x0000000c00087c10 */ /* 0x100fe4000f9be002 */
[----:B------:R-:W-:Y:S01]  /*1d240*/  SHF.R.S32.HI R0, RZ, 0x1f, R2 ;  /* 0x0000001fff007819 */ /* 0x000fe20000011402 */
[----:B-1----:R-:W-:Y:S01]  /*1d250*/  @P4 FFMA.FTZ R19, R38, R13, R6 ;  /* 0x0000000d26134223 */ /* 0x002fe20000010006 */
[----:B--2---:R-:W-:Y:S01]  /*1d260*/  @P3 FFMA.FTZ R18, R37, R12, R5 ;  /* 0x0000000c25123223 */ /* 0x004fe20000010005 */
[----:B------:R-:W-:-:S02]  /*1d270*/  @!P0 MOV R13, R10 ;  /* 0x0000000a000d8202 */ /* 0x000fc40000000f00 */
[----:B------:R-:W-:Y:S01]  /*1d280*/  IADD3.X R5, PT, PT, R3, R7, R0, P5, P1 ;  /* 0x0000000703057210 */ /* 0x000fe20002fe2400 */
[----:B---3--:R-:W-:Y:S06]  /*1d290*/  @P2 BRA `(.L_x_946) ;  /* 0x0000000000982947 */ /* 0x008fec0003800000 */
        /* <DEDUP_REMOVED lines=38> */
.L_x_946:
[----:B------:R-:W-:Y:S05]  /*1d500*/  BSYNC.RECONVERGENT B0 ;  /* 0x0000000000007941 */ /* 0x000fea0003800200 */
.L_x_945:
[----:B------:R-:W-:Y:S01]  /*1d510*/  @P0 IMAD.MOV.U32 R13, RZ, RZ, R22 ;  /* 0x000000ffff0d0224 */ /* 0x000fe200078e0016 */
[----:B-1----:R-:W-:Y:S01]  /*1d520*/  LOP3.LUT R2, R33, 0x18, RZ, 0xc0, !PT ;  /* 0x0000001821027812 */ /* 0x002fe200078ec0ff */
[----:B------:R-:W1:Y:S01]  /*1d530*/  LDCU.64 UR4, c[0x0][0x410] ;  /* 0x00008200ff0477ac */ /* 0x000e620008000a00 */
[----:B------:R-:W-:Y:S01]  /*1d540*/  LEA.HI R5, R36, 0x20, RZ, 0x1e ;  /* 0x0000002024057811 */ /* 0x000fe200078ff0ff */
[----:B------:R-:W-:Y:S01]  /*1d550*/  BSSY.RECONVERGENT B0, `(.L_x_947) ;  /* 0x000001a000007945 */ /* 0x000fe20003800200 */
[----:B------:R-:W-:Y:S02]  /*1d560*/  IADD3 R2, P0, PT, R2, R13, RZ ;  /* 0x0000000d02027210 */ /* 0x000fe40007f1e0ff */
[----:B------:R2:W3:Y:S01]  /*1d570*/  LDS.128 R12, [R250] ;  /* 0x00000000fa0c7984 */ /* 0x0004e20000000c00 */
[----:B------:R-:W-:Y:S02]  /*1d580*/  LEA.HI R4, R36, 0x40, RZ, 0x1e ;  /* 0x0000004024047811 */ /* 0x000fe400078ff0ff */
[----:B------:R-:W-:Y:S01]  /*1d590*/  IMAD.X R3, RZ, RZ, R26, P0 ;  /* 0x000000ffff037224 */ /* 0x000fe200000e061a */
[----:B------:R-:W-:-:S02]  /*1d5a0*/  ISETP.GE.AND P0, PT, R34, UR17, PT ;  /* 0x0000001122007c0c */ /* 0x000fc4000bf06270 */
[----:B------:R-:W-:Y:S02]  /*1d5b0*/  LEA.HI R0, R36, 0x60, RZ, 0x1e ;  /* 0x0000006024007811 */ /* 0x000fe400078ff0ff */
[----:B------:R-:W-:Y:S02]  /*1d5c0*/  ISETP.GE.AND P3, PT, R5, UR17, PT ;  /* 0x0000001105007c0c */ /* 0x000fe4000bf66270 */
[----:B------:R-:W-:Y:S02]  /*1d5d0*/  ISETP.GE.AND P2, PT, R4, UR17, PT ;  /* 0x0000001104007c0c */ /* 0x000fe4000bf46270 */
[----:B------:R-:W-:Y:S01]  /*1d5e0*/  ISETP.GE.AND P1, PT, R0, UR17, PT ;  /* 0x0000001100007c0c */ /* 0x000fe2000bf26270 */
[----:B-1----:R-:W-:-:S04]  /*1d5f0*/  IMAD.WIDE.U32 R8, R32, UR4, R2 ;  /* 0x0000000420087c25 */ /* 0x002fc8000f8e0002 */
[----:B------:R-:W-:Y:S02]  /*1d600*/  IMAD.MOV.U32 R2, RZ, RZ, R34 ;  /* 0x000000ffff027224 */ /* 0x000fe400078e0022 */
[----:B------:R-:W-:Y:S02]  /*1d610*/  IMAD.MOV.U32 R3, RZ, RZ, RZ ;  /* 0x000000ffff037224 */ /* 0x000fe400078e00ff */
[----:B------:R-:W-:Y:S02]  /*1d620*/  IMAD R5, R32, UR5, R9 ;  /* 0x0000000520057c24 */ /* 0x000fe4000f8e0209 */
[----:B------:R-:W-:Y:S01]  /*1d630*/  IMAD.WIDE.U32 R2, R27, 0x80, R2 ;  /* 0x000000801b027825 */ /* 0x000fe200078e0002 */
[----:B--2---:R-:W-:Y:S06]  /*1d640*/  @P0 BRA `(.L_x_948) ;  /* 0x0000000000280947 */ /* 0x004fec0003800000 */
        /* <DEDUP_REMOVED lines=10> */
.L_x_948:
[----:B------:R-:W-:Y:S05]  /*1d6f0*/  BSYNC.RECONVERGENT B0 ;  /* 0x0000000000007941 */ /* 0x000fea0003800200 */
.L_x_947:
[----:B-1-3--:R1:W2:Y:S01]  /*1d700*/  LDS.128 R12, [R250+0x800] ;  /* 0x00080000fa0c7984 */ /* 0x00a2a20000000c00 */
        /* <DEDUP_REMOVED lines=15> */
.L_x_950:
[----:B------:R-:W-:Y:S05]  /*1d800*/  BSYNC.RECONVERGENT B0 ;  /* 0x0000000000007941 */ /* 0x000fea0003800200 */
.L_x_949:
        /* <DEDUP_REMOVED lines=16> */
.L_x_952:
[----:B------:R-:W-:Y:S05]  /*1d910*/  BSYNC.RECONVERGENT B0 ;  /* 0x0000000000007941 */ /* 0x000fea0003800200 */
.L_x_951:
        /* <DEDUP_REMOVED lines=15> */
.L_x_953:
        /* <DEDUP_REMOVED lines=15> */
.L_x_1366:


//--------------------- .text._ZN5flash16flash_fwd_kernelI23Flash_fwd_kernel_traitsILi32ELi128ELi128ELi4ELb0ELb0EN7cutlass6half_tE19Flash_kernel_traitsILi32ELi128ELi128ELi4ES3_EELb0ELb0ELb1ELb0ELb0ELb1ELb1ELb0EEEvNS_16Flash_fwd_paramsE --------------------------
	.section	.text._ZN5flash16flash_fwd_kernelI23Flash_fwd_kernel_traitsILi32ELi128ELi128ELi4ELb0ELb0EN7cutlass6half_tE19Flash_kernel_traitsILi32ELi128ELi128ELi4ES3_EELb0ELb0ELb1ELb0ELb0ELb1ELb1ELb0EEEvNS_16Flash_fwd_paramsE,"ax",@progbits
	.align	128
        .global         _ZN5flash16flash_fwd_kernelI23Flash_fwd_kernel_traitsILi32ELi128ELi128ELi4ELb0ELb0EN7cutlass6half_tE19Flash_kernel_traitsILi32ELi128ELi128ELi4ES3_EELb0ELb0ELb1ELb0ELb0ELb1ELb1ELb0EEEvNS_16Flash_fwd_paramsE
        .type           _ZN5flash16flash_fwd_kernelI23Flash_fwd_kernel_traitsILi32ELi128ELi128ELi4ELb0ELb0EN7cutlass6half_tE19Flash_kernel_traitsILi32ELi128ELi128ELi4ES3_EELb0ELb0ELb1ELb0ELb0ELb1ELb1ELb0EEEvNS_16Flash_fwd_paramsE,@function
        .size           _ZN5flash16flash_fwd_kernelI23Flash_fwd_kernel_traitsILi32ELi128ELi128ELi4ELb0ELb0EN7cutlass6half_tE19Flash_kernel_traitsILi32ELi128ELi128ELi4ES3_EELb0ELb0ELb1ELb0ELb0ELb1ELb1ELb0EEEvNS_16Flash_fwd_paramsE,(.L_x_1367 - _ZN5flash16flash_fwd_kernelI23Flash_fwd_kernel_traitsILi32ELi128ELi128ELi4ELb0ELb0EN7cutlass6half_tE19Flash_kernel_traitsILi32ELi128ELi128ELi4ES3_EELb0ELb0ELb1ELb0ELb0ELb1ELb1ELb0EEEvNS_16Flash_fwd_paramsE)
        .other          _ZN5flash16flash_fwd_kernelI23Flash_fwd_kernel_traitsILi32ELi128ELi128ELi4ELb0ELb0EN7cutlass6half_tE19Flash_kernel_traitsILi32ELi128ELi128ELi4ES3_EELb0ELb0ELb1ELb0ELb0ELb1ELb1ELb0EEEvNS_16Flash_fwd_paramsE,@"STO_CUDA_ENTRY STV_DEFAULT"
_ZN5flash16flash_fwd_kernelI23Flash_fwd_kernel_traitsILi32ELi128ELi128ELi4ELb0ELb0EN7cutlass6half_tE19Flash_kernel_traitsILi32ELi128ELi128ELi4ES3_EELb0ELb0ELb1ELb0ELb0ELb1ELb1ELb0EEEvNS_16Flash_fwd_paramsE:
.text._ZN5flash16flash_fwd_kernelI23Flash_fwd_kernel_traitsILi32ELi128ELi128ELi4ELb0ELb0EN7cutlass6half_tE19Flash_kernel_traitsILi32ELi128ELi128ELi4ES3_EELb0ELb0ELb1ELb0ELb0ELb1ELb1ELb0EEEvNS_16Flash_fwd_paramsE:
[----:B------:R-:W1:Y:S01]  /*0000*/  LDC R1, c[0x0][0x37c] ;  /* 0x0000df00ff017b82 */ /* 0x000e620000000800 */
[----:B------:R-:W2:Y:S07]  /*0010*/  LDCU.64 UR4, c[0x0][0x460] ;  /* 0x00008c00ff0477ac */ /* 0x000eae0008000a00 */
[----:B------:R-:W3:Y:S01]  /*0020*/  S2UR UR11, SR_CTAID.Y ;  /* 0x00000000000b79c3 */ /* 0x000ee20000002600 */
[----:B-1----:R-:W-:Y:S01]  /*0030*/  VIADD R1, R1, 0xfffffff8 ;  /* 0xfffffff801017836 */ /* 0x002fe20000000000 */
[----:B------:R-:W1:Y:S01]  /*0040*/  LDCU.64 UR14, c[0x0][0x358] ;  /* 0x00006b00ff0e77ac */ /* 0x000e620008000a00 */
[----:B------:R-:W4:Y:S05]  /*0050*/  LDCU.64 UR6, c[0x0][0x470] ;  /* 0x00008e00ff0677ac */ /* 0x000f2a0008000a00 */
[----:B------:R-:W1:Y:S01]  /*0060*/  LDC.64 R2, c[0x0][0x460] ;  /* 0x00011800ff027b82 */ /* 0x000e620000000a00 */
[----:B--2---:R-:W-:Y:S01]  /*0070*/  UISETP.NE.U32.AND UP0, UPT, UR4, URZ, UPT ;  /* 0x000000ff0400728c */ /* 0x004fe2000bf05070 */
[----:B------:R-:W-:-:S03]  /*0080*/  ISETP.NE.U32.AND P5, PT, RZ, UR4, PT ;  /* 0x00000004ff007c0c */ /* 0x000fc6000bfa5070 */
[----:B------:R-:W-:Y:S01]  /*0090*/  UISETP.NE.AND.EX UP0, UPT, UR5, URZ, UPT, UP0 ;  /* 0x000000ff0500728c */ /* 0x000fe2000bf05300 */
[----:B------:R-:W-:Y:S01]  /*00a0*/  ISETP.NE.AND.EX P5, PT, RZ, UR5, PT, P5 ;  /* 0x00000005ff007c0c */ /* 0x000fe2000bfa5350 */
[----:B------:R-:W2:Y:S01]  /*00b0*/  LDCU.64 UR4, c[0x0][0x478] ;  /* 0x00008f00ff0477ac */ /* 0x000ea20008000a00 */
[----:B---3--:R-:W-:-:S03]  /*00c0*/  IMAD.U32 R0, RZ, RZ, UR11 ;  /* 0x0000000bff007e24 */ /* 0x008fc6000f8e00ff */
[----:B------:R-:W-:Y:S01]  /*00d0*/  PLOP3.LUT P0, PT, PT, PT, UP0, 0x80, 0x8 ;  /* 0x000000000008781c */ /* 0x000fe20003f0f008 */
[----:B-1----:R-:W-:-:S07]  /*00e0*/  IMAD.WIDE.U32 R2, R0, 0x4, R2 ;  /* 0x0000000400027825 */ /* 0x002fce00078e0002 */
[----:B------:R-:W3:Y:S05]  /*00f0*/  @P5 LDG.E R9, desc[UR14][R2.64] ;  /* 0x0000000e02095981 */ /* 0x000eea000c1e1900 */
[----:B------:R1:W3:Y:S01]  /*0100*/  @P0 LDG.E R0, desc[UR14][R2.64+0x4] ;  /* 0x0000040e02000981 */ /* 0x0002e2000c1e1900 */
[----:B--2---:R-:W-:Y:S01]  /*0110*/  ISETP.NE.U32.AND P3, PT, RZ, UR4, PT ;  /* 0x00000004ff007c0c */ /* 0x004fe2000bf65070 */
[----:B------:R-:W-:Y:S01]  /*0120*/  IMAD.U32 R10, RZ, RZ, UR11 ;  /* 0x0000000bff0a7e24 */ /* 0x000fe2000f8e00ff */
[----:B----4-:R-:W-:Y:S01]  /*0130*/  ISETP.NE.U32.AND P4, PT, RZ, UR6, PT ;  /* 0x00000006ff007c0c */ /* 0x010fe2000bf85070 */
[----:B------:R-:W-:Y:S01]  /*0140*/  IMAD.MOV.U32 R6, RZ, RZ, RZ ;  /* 0x000000ffff067224 */ /* 0x000fe200078e00ff */
[----:B------:R-:W-:Y:S01]  /*0150*/  ISETP.NE.AND.EX P3, PT, RZ, UR5, PT, P3 ;  /* 0x00000005ff007c0c */ /* 0x000fe2000bf65330 */
[----:B------:R-:W-:Y:S01]  /*0160*/  IMAD.SHL.U32 R10, R10, 0x4, RZ ;  /* 0x000000040a0a7824 */ /* 0x000fe200078e00ff */
[----:B------:R-:W-:-:S11]  /*0170*/  ISETP.NE.AND.EX P4, PT, RZ, UR7, PT, P4 ;  /* 0x00000007ff007c0c */ /* 0x000fd6000bf85340 */
[C---:B------:R-:W-:Y:S01]  /*0180*/  @P3 IADD3 R4, P1, PT, R10.reuse, UR4, RZ ;  /* 0x000000040a043c10 */ /* 0x040fe2000ff3e0ff */
[----:B-1----:R-:W-:Y:S01]  /*0190*/  IMAD.U32 R2, RZ, RZ, UR11 ;  /* 0x0000000bff027e24 */ /* 0x002fe2000f8e00ff */
[----:B------:R-:W-:-:S04]  /*01a0*/  @P4 IADD3 R12, P2, PT, R10, UR6, RZ ;  /* 0x000000060a0c4c10 */ /* 0x000fc8000ff5e0ff */
[----:B------:R-:W-:-:S04]  /*01b0*/  SHF.R.U32.HI R2, RZ, 0x1e, R2 ;  /* 0x0000001eff027819 */ /* 0x000fc80000011602 */
[C---:B------:R-:W-:Y:S01]  /*01c0*/  @P3 IADD3.X R5, PT, PT, R2.reuse, UR5, RZ, P1, !PT ;  /* 0x0000000502053c10 */ /* 0x040fe20008ffe4ff */
[----:B------:R-:W1:Y:S01]  /*01d0*/  LDCU.U8 UR4, c[0x0][0x532] ;  /* 0x0000a640ff0477ac */ /* 0x000e620008000000 */
[----:B------:R-:W-:-:S03]  /*01e0*/  @P4 IADD3.X R13, PT, PT, R2, UR7, RZ, P2, !PT ;  /* 0x00000007020d4c10 */ /* 0x000fc600097fe4ff */
[----:B------:R2:W5:Y:S04]  /*01f0*/  @P3 LDG.E R8, desc[UR14][R4.64] ;  /* 0x0000000e04083981 */ /* 0x000568000c1e1900 */
[----:B------:R4:W5:Y:S01]  /*0200*/  @P4 LDG.E R6, desc[UR14][R12.64] ;  /* 0x0000000e0c064981 */ /* 0x000962000c1e1900 */
[----:B--2---:R-:W2:Y:S01]  /*0210*/  LDC.64 R4, c[0x0][0x468] ;  /* 0x00011a00ff047b82 */ /* 0x004ea20000000a00 */
[----:B-1----:R-:W-:Y:S01]  /*0220*/  ISETP.NE.AND P2, PT, RZ, UR4, PT ;  /* 0x00000004ff007c0c */ /* 0x002fe2000bf45270 */
[----:B------:R-:W-:Y:S01]  /*0230*/  IMAD.MOV.U32 R7, RZ, RZ, -0x1 ;  /* 0xffffffffff077424 */ /* 0x000fe200078e00ff */
[----:B--2---:R-:W-:Y:S02]  /*0240*/  ISETP.EQ.U32.AND P4, PT, R4, RZ, PT ;  /* 0x000000ff0400720c */ /* 0x004fe40003f82070 */
[----:B------:R-:W-:-:S02]  /*0250*/  IADD3 R10, P1, PT, R10, R4, RZ ;  /* 0x000000040a0a7210 */ /* 0x000fc40007f3e0ff */
[----:B------:R-:W-:-:S03]  /*0260*/  ISETP.EQ.OR.EX P4, PT, R5, RZ, !P2, P4 ;  /* 0x000000ff0500720c */ /* 0x000fc60005782740 */
[----:B------:R-:W-:Y:S02]  /*0270*/  IMAD.X R11, R2, 0x1, R5, P1 ;  /* 0x00000001020b7824 */ /* 0x000fe400008e0605 */
[----:B------:R-:W1:Y:S08]  /*0280*/  @!P3 LDC.64 R2, c[0x0][0x488] ;  /* 0x00012200ff02bb82 */ /* 0x000e700000000a00 */
[----:B------:R4:W5:Y:S01]  /*0290*/  @!P4 LDG.E R7, desc[UR14][R10.64] ;  /* 0x0000000e0a07c981 */ /* 0x000962000c1e1900 */
[----:B------:R-:W2:Y:S01]  /*02a0*/  S2UR UR12, SR_CTAID.X ;  /* 0x00000000000c79c3 */ /* 0x000ea20000002500 */
[----:B------:R-:W-:-:S04]  /*02b0*/  ISETP.NE.U32.AND P4, PT, R4, RZ, PT ;  /* 0x000000ff0400720c */ /* 0x000fc80003f85070 */
[----:B------:R-:W-:Y:S01]  /*02c0*/  ISETP.NE.AND.EX P4, PT, R5, RZ, PT, P4 ;  /* 0x000000ff0500720c */ /* 0x000fe20003f85340 */
[----:B------:R-:W4:Y:S01]  /*02d0*/  @!UP0 LDCU UR17, c[0x0][0x434] ;  /* 0x00008680ff1187ac */ /* 0x000f220008000800 */
[----:B------:R-:W-:Y:S01]  /*02e0*/  UMOV UR10, 0xffffffff ;  /* 0xffffffff000a7882 */ /* 0x000fe20000000000 */
[----:B-1----:R-:W-:-:S10]  /*02f0*/  @!P3 ISETP.NE.U32.AND P1, PT, R2, RZ, PT ;  /* 0x000000ff0200b20c */ /* 0x002fd40003f25070 */
[----:B------:R-:W1:Y:S01]  /*0300*/  @!P4 LDC R2, c[0x0][0x438] ;  /* 0x00010e00ff02cb82 */ /* 0x000e620000000800 */
[----:B--2---:R-:W-:Y:S01]  /*0310*/  USHF.L.U32 UR12, UR12, 0x7, URZ ;  /* 0x000000070c0c7899 */ /* 0x004fe200080006ff */
[----:B------:R-:W-:Y:S02]  /*0320*/  @!P3 ISETP.NE.AND.EX P1, PT, R3, RZ, PT, P1 ;  /* 0x000000ff0300b20c */ /* 0x000fe40003f25310 */
[----:B---3--:R-:W-:Y:S02]  /*0330*/  @P5 R2UR UR10, R9 ;  /* 0x00000000090a52ca */ /* 0x008fe400000e0000 */
[----:B------:R-:W-:Y:S02]  /*0340*/  @P0 R2UR UR4, R0 ;  /* 0x00000000000402ca */ /* 0x000fe400000e0000 */
[----:B------:R-:W2:Y:S11]  /*0350*/  @!P3 LDC R0, c[0x0][0x43c] ;  /* 0x00010f00ff00bb82 */ /* 0x000eb60000000800 */
[----:B----4-:R-:W-:-:S04]  /*0360*/  @UP0 UIADD3 UR17, UPT, UPT, UR4, -UR10, URZ ;  /* 0x8000000a04110290 */ /* 0x010fc8000fffe0ff */
[----:B------:R-:W-:-:S06]  /*0370*/  UISETP.GT.AND UP0, UPT, UR17, UR12, UPT ;  /* 0x0000000c1100728c */ /* 0x000fcc000bf04270 */
[----:B------:R-:W-:Y:S02]  /*0380*/  PLOP3.LUT P0, PT, PT, PT, UP0, 0x80, 0x8 ;  /* 0x000000000008781c */ /* 0x000fe40003f0f008 */
[----:B--2---:R-:W-:Y:S01]  /*0390*/  @!P3 SEL R0, R0, RZ, P1 ;  /* 0x000000ff0000b207 */ /* 0x004fe20000800000 */
[----:B-1----:R-:W-:Y:S10]  /*03a0*/  @!P4 BRA `(.L_x_954) ;  /* 0x00000000000cc947 */ /* 0x002ff40003800000 */
[----:B------:R-:W2:Y:S02]  /*03b0*/  @P2 LDG.E R2, desc[UR14][R10.64+0x4] ;  /* 0x0000040e0a022981 */ /* 0x000ea4000c1e1900 */
[----:B--2--5:R-:W-:-:S06]  /*03c0*/  @P2 IADD3 R2, PT, PT, R2, -R7, RZ ;  /* 0x8000000702022210 */ /* 0x024fcc0007ffe0ff */
[----:B------:R1:W5:Y:S02]  /*03d0*/  @!P2 LDG.E R2, desc[UR14][R10.64] ;  /* 0x0000000e0a02a981 */ /* 0x000364000c1e1900 */
.L_x_954:
[--C-:B-----5:R-:W-:Y:S01]  /*03e0*/  @P3 IMAD.IADD R8, R8, 0x1, -R6.reuse ;  /* 0x0000000108083824 */ /* 0x120fe200078e0a06 */
[----:B------:R-:W-:-:S04]  /*03f0*/  @!P3 IADD3 R0, PT, PT, R0, R2, -R6 ;  /* 0x000000020000b210 */ /* 0x000fc80007ffe806 */
[----:B------:R-:W-:Y:S02]  /*0400*/  @P3 R2UR UR16, R8 ;  /* 0x00000000081032ca */ /* 0x000fe400000e0000 */
[----:B------:R-:W-:Y:S01]  /*0410*/  @!P3 R2UR UR16, R0 ;  /* 0x000000000010b2ca */ /* 0x000fe200000e0000 */
[----:B------:R-:W-:-:S14]  /*0420*/  @!P0 EXIT ;  /* 0x000000000000894d */ /* 0x000fdc0003800000 */
[----:B------:R-:W2:Y:S01]  /*0430*/  LDC R60, c[0x0][0x504] ;  /* 0x00014100ff3c7b82 */ /* 0x000ea20000000800 */
[----:B------:R-:W3:Y:S01]  /*0440*/  LDCU UR13, c[0x0][0x508] ;  /* 0x0000a100ff0d77ac */ /* 0x000ee20008000800 */
[----:B------:R-:W-:Y:S01]  /*0450*/  IMAD.U32 R4, RZ, RZ, UR16 ;  /* 0x00000010ff047e24 */ /* 0x000fe2000f8e00ff */
[----:B------:R-:W4:Y:S01]  /*0460*/  S2R R26, SR_CTAID.Z ;  /* 0x00000000001a7919 */ /* 0x000f220000002700 */
[----:B------:R-:W-:Y:S01]  /*0470*/  UIADD3 UR6, UPT, UPT, UR16, 0x7f, URZ ;  /* 0x0000007f10067890 */ /* 0x000fe2000fffe0ff */
[----:B------:R-:W1:Y:S03]  /*0480*/  S2R R199, SR_TID.X ;  /* 0x0000000000c77919 */ /* 0x000e660000002100 */
[----:B------:R-:W-:Y:S02]  /*0490*/  UIADD3 UR4, UPT, UPT, UR6, UR12, -UR17 ;  /* 0x0000000c06047290 */ /* 0x000fe4000fffe811 */
[----:B------:R-:W-:-:S06]  /*04a0*/  USHF.R.S32.HI UR5, URZ, 0x1f, UR6 ;  /* 0x0000001fff057899 */ /* 0x000fcc0008011406 */
[----:B------:R-:W-:Y:S01]  /*04b0*/  IMAD.U32 R0, RZ, RZ, UR5 ;  /* 0x00000005ff007e24 */ /* 0x000fe2000f8e00ff */
[----:B---3--:R-:W-:-:S04]  /*04c0*/  UIADD3 UR4, UPT, UPT, UR4, 0x80, UR13 ;  /* 0x0000008004047890 */ /* 0x008fc8000fffe00d */
[----:B------:R-:W-:Y:S01]  /*04d0*/  LEA.HI R0, R0, UR6, RZ, 0x7 ;  /* 0x0000000600007c11 */ /* 0x000fe2000f8f38ff */
[----:B--2---:R-:W-:Y:S02]  /*04e0*/  VIADD R60, R60, UR17 ;  /* 0x000000113c3c7c36 */ /* 0x004fe40008000000 */
[----:B------:R-:W-:Y:S01]  /*04f0*/  IMAD.U32 R2, RZ, RZ, UR4 ;  /* 0x00000004ff027e24 */ /* 0x000fe2000f8e00ff */
[----:B------:R-:W-:Y:S02]  /*0500*/  SHF.R.S32.HI R0, RZ, 0x7, R0 ;  /* 0x00000007ff007819 */ /* 0x000fe40000011400 */
[----:B------:R-:W-:Y:S02]  /*0510*/  IADD3 R4, PT, PT, -R60, UR12, R4 ;  /* 0x0000000c3c047c10 */ /* 0x000fe4000fffe104 */
[----:B------:R-:W-:Y:S02]  /*0520*/  SHF.R.S32.HI R2, RZ, 0x1f, R2 ;  /* 0x0000001fff027819 */ /* 0x000fe40000011402 */
[----:B------:R-:W-:-:S02]  /*0530*/  SHF.R.S32.HI R3, RZ, 0x1f, R4 ;  /* 0x0000001fff037819 */ /* 0x000fc40000011404 */
[----:B------:R-:W-:Y:S02]  /*0540*/  LEA.HI R2, R2, UR4, RZ, 0x7 ;  /* 0x0000000402027c11 */ /* 0x000fe4000f8f38ff */
[----:B------:R-:W-:Y:S02]  /*0550*/  LEA.HI R3, R3, R4, RZ, 0x7 ;  /* 0x0000000403037211 */ /* 0x000fe400078f38ff */
[----:B------:R-:W-:Y:S02]  /*0560*/  SHF.R.S32.HI R2, RZ, 0x7, R2 ;  /* 0x00000007ff027819 */ /* 0x000fe40000011402 */
[----:B------:R-:W-:Y:S02]  /*0570*/  SHF.R.S32.HI R3, RZ, 0x7, R3 ;  /* 0x00000007ff037819 */ /* 0x000fe40000011403 */
[----:B------:R-:W-:Y:S02]  /*0580*/  VIMNMX R37, PT, PT, R0, R2, PT ;  /* 0x0000000200257248 */ /* 0x000fe40003fe0100 */
[----:B------:R-:W-:-:S04]  /*0590*/  VIMNMX R196, PT, PT, RZ, R3, !PT ;  /* 0x00000003ffc47248 */ /* 0x000fc80007fe0100 */
[----:B------:R-:W-:-:S13]  /*05a0*/  ISETP.GT.AND P0, PT, R37, R196, PT ;  /* 0x000000c42500720c */ /* 0x000fda0003f04270 */
[----:B-1--4-:R-:W-:Y:S05]  /*05b0*/  @P0 BRA `(.L_x_955) ;  /* 0x0000000800ac0947 */ /* 0x012fea0003800000 */
[----:B------:R-:W1:Y:S01]  /*05c0*/  LDC.U8 R0, c[0x0][0x549] ;  /* 0x00015240ff007b82 */ /* 0x000e620000000000 */
[----:B------:R-:W-:-:S06]  /*05d0*/  UISETP.NE.AND UP0, UPT, UR10, -0x1, UPT ;  /* 0xffffffff0a00788c */ /* 0x000fcc000bf05270 */
[----:B------:R-:W-:Y:S01]  /*05e0*/  PLOP3.LUT P2, PT, PT, PT, UP0, 0x80, 0x8 ;  /* 0x000000000008781c */ /* 0x000fe20003f4f008 */
[----:B------:R-:W2:-:S12]  /*05f0*/  LDC.U8 R8, c[0x0][0x548] ;  /* 0x00015200ff087b82 */ /* 0x000e980000000000 */
[----:B------:R-:W3:Y:S01]  /*0600*/  @!P2 LDC.64 R6, c[0x0][0x400] ;  /* 0x00010000ff06ab82 */ /* 0x000ee20000000a00 */
[----:B-1----:R-:W-:-:S07]  /*0610*/  ISETP.NE.AND P1, PT, R0, RZ, PT ;  /* 0x000000ff0000720c */ /* 0x002fce0003f25270 */
[----:B------:R-:W1:Y:S01]  /*0620*/  @P2 LDC.64 R4, c[0x0][0x408] ;  /* 0x00010200ff042b82 */ /* 0x000e620000000a00 */
[----:B--2---:R-:W-:-:S07]  /*0630*/  ISETP.NE.AND P0, PT, R8, RZ, !P1 ;  /* 0x000000ff0800720c */ /* 0x004fce0004f05270 */
[----:B------:R-:W2:Y:S08]  /*0640*/  LDC R0, c[0x0][0x434] ;  /* 0x00010d00ff007b82 */ /* 0x000eb00000000800 */
[----:B------:R-:W4:Y:S01]  /*0650*/  @P1 LDC.64 R2, c[0x0][0x430] ;  /* 0x00010c00ff021b82 */ /* 0x000f220000000a00 */
[----:B---3--:R-:W-:-:S04]  /*0660*/  @!P2 IMAD.WIDE.U32 R10, R6, UR11, RZ ;  /* 0x0000000b060aac25 */ /* 0x008fc8000f8e00ff */
[----:B------:R-:W-:Y:S02]  /*0670*/  @!P2 IMAD R7, R7, UR11, R11 ;  /* 0x0000000b0707ac24 */ /* 0x000fe4000f8e020b */
[----:B-1----:R-:W-:-:S04]  /*0680*/  @P2 IMAD.WIDE.U32 R14, R4, UR10, RZ ;  /* 0x0000000a040e2c25 */ /* 0x002fc8000f8e00ff */
[----:B------:R-:W-:Y:S02]  /*0690*/  @P2 IMAD R7, R5, UR10, R15 ;  /* 0x0000000a05072c24 */ /* 0x000fe4000f8e020f */
[----:B----4-:R-:W-:Y:S01]  /*06a0*/  @P1 IMAD R5, R2, R3, RZ ;  /* 0x0000000302051224 */ /* 0x010fe200078e02ff */
[----:B------:R-:W-:Y:S01]  /*06b0*/  @P1 MOV R2, 0x1 ;  /* 0x0000000100021802 */ /* 0x000fe20000000f00 */
[----:B------:R-:W1:Y:S01]  /*06c0*/  @P1 LDC R3, c[0x0][0x430] ;  /* 0x00010c00ff031b82 */ /* 0x000e620000000800 */
[----:B--2---:R-:W-:Y:S05]  /*06d0*/  @P1 BRA `(.L_x_956) ;  /* 0x0000000000281947 */ /* 0x004fea0003800000 */
        /* <DEDUP_REMOVED lines=10> */
.L_x_956:
[----:B------:R-:W-:Y:S01]  /*0780*/  UISETP.NE.AND UP0, UPT, UR10, -0x1, UPT ;  /* 0xffffffff0a00788c */ /* 0x000fe2000bf05270 */
[----:B------:R-:W2:Y:S01]  /*0790*/  S2R R12, SR_CTAID.X ;  /* 0x00000000000c7919 */ /* 0x000ea20000002500 */
[----:B------:R-:W-:Y:S01]  /*07a0*/  IMAD R0, R0, UR11, RZ ;  /* 0x0000000b00007c24 */ /* 0x000fe2000f8e02ff */
[----:B------:R-:W3:Y:S01]  /*07b0*/  LDCU.64 UR4, c[0x0][0x410] ;  /* 0x00008200ff0477ac */ /* 0x000ee20008000a00 */
[----:B----4-:R-:W-:Y:S01]  /*07c0*/  IMAD R5, R26, R5, RZ ;  /* 0x000000051a057224 */ /* 0x010fe200078e02ff */
[----:B------:R-:W-:Y:S01]  /*07d0*/  SHF.R.U32.HI R8, RZ, 0x2, R199 ;  /* 0x00000002ff087819 */ /* 0x000fe200000116c7 */
[C---:B------:R-:W-:Y:S01]  /*07e0*/  IMAD.SHL.U32 R11, R199.reuse, 0x8, RZ ;  /* 0x00000008c70b7824 */ /* 0x040fe200078e00ff */
[----:B------:R-:W-:Y:S01]  /*07f0*/  PLOP3.LUT P1, PT, PT, PT, UP0, 0x80, 0x8 ;  /* 0x000000000008781c */ /* 0x000fe20003f2f008 */
[----:B------:R-:W-:Y:S01]  /*0800*/  @!P0 IMAD R5, R2, UR11, R5 ;  /* 0x0000000b02058c24 */ /* 0x000fe2000f8e0205 */
[----:B------:R-:W-:Y:S01]  /*0810*/  LOP3.LUT P6, R199, R199, 0x3, RZ, 0xc0, !PT ;  /* 0x00000003c7c77812 */ /* 0x000fe200078cc0ff */
[----:B-1----:R-:W-:Y:S01]  /*0820*/  IMAD R4, R3, UR12, RZ ;  /* 0x0000000c03047c24 */ /* 0x002fe2000f8e02ff */
[----:B------:R-:W-:Y:S01]  /*0830*/  SEL R0, R0, UR10, !P1 ;  /* 0x0000000a00007c07 */ /* 0x000fe2000c800000 */
[----:B------:R-:W-:Y:S01]  /*0840*/  @P2 IMAD.MOV.U32 R10, RZ, RZ, R14 ;  /* 0x000000ffff0a2224 */ /* 0x000fe200078e000e */
[----:B------:R-:W-:Y:S01]  /*0850*/  UIADD3 UR12, UPT, UPT, -UR12, UR17, URZ ;  /* 0x000000110c0c7290 */ /* 0x000fe2000fffe1ff */
[----:B------:R-:W-:Y:S01]  /*0860*/  LOP3.LUT R11, R11, 0x18, RZ, 0xc0, !PT ;  /* 0x000000180b0b7812 */ /* 0x000fe200078ec0ff */
[----:B------:R-:W-:Y:S01]  /*0870*/  VIADD R6, R8, 0x20 ;  /* 0x0000002008067836 */ /* 0x000fe20000000000 */
[----:B------:R-:W-:Y:S01]  /*0880*/  SEL R2, R0, RZ, P0 ;  /* 0x000000ff00027207 */ /* 0x000fe20000000000 */
[----:B------:R-:W-:Y:S01]  /*0890*/  IMAD.MOV.U32 R9, RZ, RZ, RZ ;  /* 0x000000ffff097224 */ /* 0x000fe200078e00ff */
[----:B------:R-:W-:Y:S01]  /*08a0*/  SHF.R.S32.HI R0, RZ, 0x1f, R0 ;  /* 0x0000001fff007819 */ /* 0x000fe20000011400 */
[----:B------:R-:W-:Y:S01]  /*08b0*/  BSSY.RECONVERGENT B0, `(.L_x_957) ;  /* 0x000001e000007945 */ /* 0x000fe20003800200 */
[----:B------:R-:W-:-:S02]  /*08c0*/  IADD3 R2, P2, P1, R4, R2, R5 ;  /* 0x0000000204027210 */ /* 0x000fc4000795e005 */
[----:B------:R-:W-:Y:S02]  /*08d0*/  SEL R0, R0, RZ, P0 ;  /* 0x000000ff00007207 */ /* 0x000fe40000000000 */
[----:B------:R-:W-:Y:S02]  /*08e0*/  IADD3 R10, P0, PT, R11, R10, RZ ;  /* 0x0000000a0b0a7210 */ /* 0x000fe40007f1e0ff */
[----:B------:R-:W-:Y:S02]  /*08f0*/  ISETP.GE.AND P3, PT, R8, UR12, PT ;  /* 0x0000000c08007c0c */ /* 0x000fe4000bf66270 */
[----:B------:R-:W-:Y:S01]  /*0900*/  SHF.R.S32.HI R4, RZ, 0x1f, R4 ;  /* 0x0000001fff047819 */ /* 0x000fe20000011404 */
[----:B------:R-:W-:Y:S01]  /*0910*/  IMAD.X R11, RZ, RZ, R7, P0 ;  /* 0x000000ffff0b7224 */ /* 0x000fe200000e0607 */
[----:B------:R-:W-:Y:S02]  /*0920*/  SHF.R.S32.HI R5, RZ, 0x1f, R5 ;  /* 0x0000001fff057819 */ /* 0x000fe40000011405 */
[----:B------:R-:W-:Y:S01]  /*0930*/  ISETP.GE.AND P0, PT, R6, UR12, PT ;  /* 0x0000000c06007c0c */ /* 0x000fe2000bf06270 */
[----:B---3--:R-:W-:Y:S01]  /*0940*/  IMAD.WIDE.U32 R10, R26, UR4, R10 ;  /* 0x000000041a0a7c25 */ /* 0x008fe2000f8e000a */
[----:B------:R-:W-:-:S02]  /*0950*/  IADD3.X R0, PT, PT, R4, R0, R5, P2, P1 ;  /* 0x0000000004007210 */ /* 0x000fc400017e2405 */
[----:B------:R-:W-:Y:S01]  /*0960*/  ISETP.NE.OR P5, PT, R199, RZ, P0 ;  /* 0x000000ffc700720c */ /* 0x000fe200007a5670 */
[C---:B------:R-:W-:Y:S02]  /*0970*/  VIADD R5, R8.reuse, 0x40 ;  /* 0x0000004008057836 */ /* 0x040fe40000000000 */
[----:B------:R-:W-:Y:S02]  /*0980*/  VIADD R4, R8, 0x60 ;  /* 0x0000006008047836 */ /* 0x000fe40000000000 */
[----:B------:R-:W-:Y:S01]  /*0990*/  IMAD R27, R26, UR5, R11 ;  /* 0x000000051a1b7c24 */ /* 0x000fe2000f8e020b */
[----:B------:R-:W-:Y:S01]  /*09a0*/  ISETP.GE.AND P2, PT, R5, UR12, PT ;  /* 0x0000000c05007c0c */ /* 0x000fe2000bf46270 */
[----:B--2---:R-:W-:Y:S01]  /*09b0*/  IMAD.WIDE.U32 R12, R12, 0x80, R8 ;  /* 0x000000800c0c7825 */ /* 0x004fe200078e0008 */
[----:B------:R-:W-:Y:S02]  /*09c0*/  ISETP.GE.AND P1, PT, R4, UR12, PT ;  /* 0x0000000c04007c0c */ /* 0x000fe4000bf26270 */
        /* <DEDUP_REMOVED lines=12> */
.L_x_958:
[----:B------:R-:W-:Y:S05]  /*0a90*/  BSYNC.RECONVERGENT B0 ;  /* 0x0000000000007941 */ /* 0x000fea0003800200 */
.L_x_957:
[----:B------:R-:W-:Y:S01]  /*0aa0*/  BSSY.RECONVERGENT B0, `(.L_x_959) ;  /* 0x0000011000007945 */ /* 0x000fe20003800200 */
[----:B------:R-:W-:Y:S02]  /*0ab0*/  ISETP.NE.OR P3, PT, R199, RZ, P1 ;  /* 0x000000ffc700720c */ /* 0x000fe40000f65670 */
        /* <DEDUP_REMOVED lines=15> */
.L_x_960:
[----:B------:R-:W-:Y:S05]  /*0bb0*/  BSYNC.RECONVERGENT B0 ;  /* 0x0000000000007941 */ /* 0x000fea0003800200 */
.L_x_959:
        /* <DEDUP_REMOVED lines=15> */
.L_x_962:
[----:B------:R-:W-:Y:S05]  /*0cb0*/  BSYNC.RECONVERGENT B0 ;  /* 0x0000000000007941 */ /* 0x000fea0003800200 */
.L_x_961:
[----:B------:R-:W-:Y:S04]  /*0cc0*/  BSSY.RECONVERGENT B0, `(.L_x_963) ;  /* 0x000000f000007945 */ /* 0x000fe80003800200 */
[----:B------:R-:W-:Y:S05]  /*0cd0*/  @P1 BRA `(.L_x_964) ;  /* 0x0000000000341947 */ /* 0x000fea0003800000 */
[----:B------:R-:W4:Y:S01]  /*0ce0*/  LDCU.64 UR6, c[0x0][0x408] ;  /* 0x00008100ff0677ac */ /* 0x000f220008000a00 */
[----:B------:R-:W-:Y:S01]  /*0cf0*/  IADD3 R7, P0, PT, R12, 0x60, RZ ;  /* 0x000000600c077810 */ /* 0x000fe20007f1e0ff */
[----:B------:R-:W-:Y:S01]  /*0d00*/  IMAD.MOV.U32 R12, RZ, RZ, R10 ;  /* 0x000000ffff0c7224 */ /* 0x000fe200078e000a */
[----:B------:R-:W5:Y:S03]  /*0d10*/  LDCU.64 UR4, c[0x0][0x3f0] ;  /* 0x00007e00ff0477ac */ /* 0x000f660008000a00 */
[----:B------:R-:W-:Y:S01]  /*0d20*/  IMAD.X R11, RZ, RZ, R13, P0 ;  /* 0x000000ffff0b7224 */ /* 0x000fe200000e060d */
[----:B------:R-:W-:-:S03]  /*0d30*/  MOV R13, R27 ;  /* 0x0000001b000d7202 */ /* 0x000fc60000000f00 */
[----:B----4-:R-:W-:Y:S02]  /*0d40*/  IMAD R11, R11, UR6, RZ ;  /* 0x000000060b0b7c24 */ /* 0x010fe4000f8e02ff */
[----:B------:R-:W-:-:S04]  /*0d50*/  IMAD.WIDE.U32 R12, R7, UR6, R12 ;  /* 0x00000006070c7c25 */ /* 0x000fc8000f8e000c */
[----:B------:R-:W-:Y:S01]  /*0d60*/  IMAD R11, R7, UR7, R11 ;  /* 0x00000007070b7c24 */ /* 0x000fe2000f8e020b */
[----:B-----5:R-:W-:-:S04]  /*0d70*/  LEA R10, P0, R12, UR4, 0x1 ;  /* 0x000000040c0a7c11 */ /* 0x020fc8000f8008ff */
[----:B------:R-:W-:-:S04]  /*0d80*/  IADD3 R11, PT, PT, R13, R11, RZ ;  /* 0x0000000b0d0b7210 */ /* 0x000fc80007ffe0ff */
[----:B------:R-:W-:-:S05]  /*0d90*/  LEA.HI.X R11, R12, UR5, R11, 0x1, P0 ;  /* 0x000000050c0b7c11 */ /* 0x000fca00080f0c0b */
[----:B------:R4:W-:Y:S02]  /*0da0*/  STG.E.128 desc[UR14][R10.64], RZ ;  /* 0x000000ff0a007986 */ /* 0x0009e4000c101d0e */
.L_x_964:
[----:B------:R-:W-:Y:S05]  /*0db0*/  BSYNC.RECONVERGENT B0 ;  /* 0x0000000000007941 */ /* 0x000fea0003800200 */
.L_x_963:
        /* <DEDUP_REMOVED lines=10> */
.L_x_966:
[----:B------:R-:W-:Y:S05]  /*0e60*/  BSYNC.RECONVERGENT B0 ;  /* 0x0000000000007941 */ /* 0x000fea0003800200 */
.L_x_965:
[----:B------:R-:W-:Y:S04]  /*0e70*/  BSSY.RECONVERGENT B0, `(.L_x_967) ;  /* 0x000000a000007945 */ /* 0x000fe80003800200 */
[----:B------:R-:W-:Y:S05]  /*0e80*/  @P5 BRA `(.L_x_968) ;  /* 0x0000000000205947 */ /* 0x000fea0003800000 */
[----:B------:R-:W5:Y:S01]  /*0e90*/  LDCU.64 UR4, c[0x0][0x420] ;  /* 0x00008400ff0477ac */ /* 0x000f620008000a00 */
[----:B------:R-:W-:-:S05]  /*0ea0*/  IMAD R6, R6, R3, RZ ;  /* 0x0000000306067224 */ /* 0x000fca00078e02ff */
[----:B----4-:R-:W-:-:S04]  /*0eb0*/  IADD3 R7, P0, PT, R6, R2, RZ ;  /* 0x0000000206077210 */ /* 0x010fc80007f1e0ff */
[----:B------:R-:W-:Y:S02]  /*0ec0*/  LEA.HI.X.SX32 R6, R6, R0, 0x1, P0 ;  /* 0x0000000006067211 */ /* 0x000fe400000f0eff */
[----:B-----5:R-:W-:-:S04]  /*0ed0*/  LEA R8, P0, R7, UR4, 0x2 ;  /* 0x0000000407087c11 */ /* 0x020fc8000f8010ff */
[----:B------:R-:W-:Y:S01]  /*0ee0*/  LEA.HI.X R9, R7, UR5, R6, 0x2, P0 ;  /* 0x0000000507097c11 */ /* 0x000fe200080f1406 */
[----:B------:R-:W-:-:S05]  /*0ef0*/  IMAD.MOV.U32 R6, RZ, RZ, 0x7f800000 ;  /* 0x7f800000ff067424 */ /* 0x000fca00078e00ff */
[----:B------:R4:W-:Y:S03]  /*0f00*/  STG.E desc[UR14][R8.64], R6 ;  /* 0x0000000608007986 */ /* 0x0009e6000c10190e */
.L_x_968:
[----:B------:R-:W-:Y:S05]  /*0f10*/  BSYNC.RECONVERGENT B0 ;  /* 0x0000000000007941 */ /* 0x000fea0003800200 */
.L_x_967:
        /* <DEDUP_REMOVED lines=10> */
.L_x_970:
[----:B------:R-:W-:Y:S05]  /*0fc0*/  BSYNC.RECONVERGENT B0 ;  /* 0x0000000000007941 */ /* 0x000fea0003800200 */
.L_x_969:
[----:B------:R-:W-:Y:S05]  /*0fd0*/  @P3 EXIT ;  /* 0x000000000000394d */ /* 0x000fea0003800000 */
[----:B------:R-:W5:Y:S01]  /*0fe0*/  LDCU.64 UR4, c[0x0][0x420] ;  /* 0x00008400ff0477ac */ /* 0x000f620008000a00 */
[----:B------:R-:W-:-:S05]  /*0ff0*/  IMAD R3, R4, R3, RZ ;  /* 0x0000000304037224 */ /* 0x000fca00078e02ff */
[----:B------:R-:W-:-:S04]  /*1000*/  IADD3 R2, P0, PT, R3, R2, RZ ;  /* 0x0000000203027210 */ /* 0x000fc80007f1e0ff */
[----:B------:R-:W-:Y:S02]  /*1010*/  LEA.HI.X.SX32 R0, R3, R0, 0x1, P0 ;  /* 0x0000000003007211 */ /* 0x000fe400000f0eff */
[----:B-----5:R-:W-:-:S04]  /*1020*/  LEA R4, P0, R2, UR4, 0x2 ;  /* 0x0000000402047c11 */ /* 0x020fc8000f8010ff */
[----:B----4-:R-:W-:Y:S01]  /*1030*/  LEA.HI.X R5, R2, UR5, R0, 0x2, P0 ;  /* 0x0000000502057c11 */ /* 0x010fe200080f1400 */
[----:B------:R-:W-:-:S05]  /*1040*/  IMAD.MOV.U32 R0, RZ, RZ, 0x7f800000 ;  /* 0x7f800000ff007424 */ /* 0x000fca00078e00ff */
[----:B------:R-:W-:Y:S01]  /*1050*/  STG.E desc[UR14][R4.64], R0 ;  /* 0x0000000004007986 */ /* 0x000fe2000c10190e */
[----:B------:R-:W-:Y:S05]  /*1060*/  EXIT ;  /* 0x000000000000794d */ /* 0x000fea0003800000 */
.L_x_955:
[----:B------:R-:W-:Y:S01]  /*1070*/  UISETP.NE.AND UP0, UPT, UR10, -0x1, UPT ;  /* 0xffffffff0a00788c */ /* 0x000fe2000bf05270 */
[----:B------:R-:W-:-:S05]  /*1080*/  ISETP.NE.AND P2, PT, R7, -0x1, PT ;  /* 0xffffffff0700780c */ /* 0x000fca0003f45270 */
[----:B------:R-:W-:-:S13]  /*1090*/  PLOP3.LUT P0, PT, PT, PT, UP0, 0x80, 0x8 ;  /* 0x000000000008781c */ /* 0x000fda0003f0f008 */
[----:B------:R-:W1:Y:S08]  /*10a0*/  @!P0 LDC.64 R4, c[0x0][0x398] ;  /* 0x0000e600ff048b82 */ /* 0x000e700000000a00 */
[----:B------:R-:W2:Y:S01]  /*10b0*/  @P0 LDC.64 R2, c[0x0][0x3b0] ;  /* 0x0000ec00ff020b82 */ /* 0x000ea20000000a00 */
[----:B-1----:R-:W-:-:S04]  /*10c0*/  @!P0 IMAD.WIDE.U32 R12, R4, UR11, RZ ;  /* 0x0000000b040c8c25 */ /* 0x002fc8000f8e00ff */
[----:B------:R-:W-:Y:S02]  /*10d0*/  @!P0 IMAD R0, R5, UR11, R13 ;  /* 0x0000000b05008c24 */ /* 0x000fe4000f8e020d */
        /* <DEDUP_REMOVED lines=8> */
[----:B------:R-:W-:Y:S02]  /*1160*/  MOV R63, UR5 ;  /* 0x00000005003f7c02 */ /* 0x000fe40008000f00 */
[----:B--2---:R-:W-:Y:S01]  /*1170*/  MOV R3, UR6 ;  /* 0x0000000600037c02 */ /* 0x004fe20008000f00 */
[-C--:B------:R-:W-:Y:S02]  /*1180*/  IMAD R2, R2, R62.reuse, RZ ;  /* 0x0000003e02027224 */ /* 0x080fe400078e02ff */
[----:B------:R-:W-:-:S04]  /*1190*/  IMAD.WIDE.U32 R4, R6, R62, RZ ;  /* 0x0000003e06047225 */ /* 0x000fc800078e00ff */
[----:B------:R-:W-:-:S05]  /*11a0*/  IMAD R2, R6, R63, R2 ;  /* 0x0000003f06027224 */ /* 0x000fca00078e0202 */
[----:B------:R-:W-:Y:S02]  /*11b0*/  IADD3 R5, PT, PT, R5, R2, RZ ;  /* 0x0000000205057210 */ /* 0x000fe40007ffe0ff */
[----:B------:R-:W-:Y:S01]  /*11c0*/  MOV R2, UR7 ;  /* 0x0000000700027c02 */ /* 0x000fe20008000f00 */
[----:B------:R-:W-:-:S04]  /*11d0*/  IMAD.WIDE.U32 R4, R3, UR11, R4 ;  /* 0x0000000b03047c25 */ /* 0x000fc8000f8e0004 */
[----:B------:R-:W-:Y:S01]  /*11e0*/  IMAD R2, R2, UR11, R5 ;  /* 0x0000000b02027c24 */ /* 0x000fe2000f8e0205 */
[----:B------:R-:W-:Y:S01]  /*11f0*/  MOV R194, R4 ;  /* 0x0000000400c27202 */ /* 0x000fe20000000f00 */
[----:B------:R-:W-:Y:S06]  /*1200*/  BRA `(.L_x_972) ;  /* 0x0000000000147947 */ /* 0x000fec0003800000 */
.L_x_971:
[----:B------:R-:W1:Y:S01]  /*1210*/  LDC.64 R62, c[0x0][0x3b8] ;  /* 0x0000ee00ff3e7b82 */ /* 0x000e620000000a00 */
[----:B------:R-:W-:-:S05]  /*1220*/  IADD3 R194, PT, PT, R6, R7, RZ ;  /* 0x0000000706c27210 */ /* 0x000fca0007ffe0ff */
[C---:B-1----:R-:W-:Y:S02]  /*1230*/  IMAD R2, R194.reuse, R63, RZ ;  /* 0x0000003fc2027224 */ /* 0x042fe400078e02ff */
[----:B------:R-:W-:-:S05]  /*1240*/  IMAD.WIDE.U32 R194, R194, R62, RZ ;  /* 0x0000003ec2c27225 */ /* 0x000fca00078e00ff */
[----:B------:R-:W-:Y:S02]  /*1250*/  IADD3 R2, PT, PT, R195, R2, RZ ;  /* 0x00000002c3027210 */ /* 0x000fe40007ffe0ff */
.L_x_972:
        /* <DEDUP_REMOVED lines=18> */
[----:B------:R-:W-:Y:S02]  /*1380*/  ISETP.NE.AND P1, PT, R3, RZ, PT ;  /* 0x000000ff0300720c */ /* 0x000fe40003f25270 */
[----:B------:R-:W-:Y:S02]  /*1390*/  ISETP.GE.U32.AND P3, PT, R4, R8, PT ;  /* 0x000000080400720c */ /* 0x000fe40003f66070 */
[----:B------:R-:W-:-:S04]  /*13a0*/  LOP3.LUT R4, R26, R3, RZ, 0x3c, !PT ;  /* 0x000000031a047212 */ /* 0x000fc800078e3cff */
[----:B------:R-:W-:-:S07]  /*13b0*/  ISETP.GE.AND P0, PT, R4, RZ, PT ;  /* 0x000000ff0400720c */ /* 0x000fce0003f06270 */
[----:B------:R-:W-:-:S06]  /*13c0*/  @P3 VIADD R20, R20, 0x1 ;  /* 0x0000000114143836 */ /* 0x000fcc0000000000 */
[----:B------:R-:W-:Y:S02]  /*13d0*/  @!P0 IADD3 R20, PT, PT, -R20, RZ, RZ ;  /* 0x000000ff14148210 */ /* 0x000fe40007ffe1ff */
[----:B------:R-:W-:Y:S01]  /*13e0*/  @!P1 LOP3.LUT R20, RZ, R3, RZ, 0x33, !PT ;  /* 0x00000003ff149212 */ /* 0x000fe200078e33ff */
        /* <DEDUP_REMOVED lines=11> */
[----:B------:R-:W-:-:S05]  /*14a0*/  MOV R3, UR6 ;  /* 0x0000000600037c02 */ /* 0x000fca0008000f00 */
[----:B------:R-:W-:-:S04]  /*14b0*/  IMAD.WIDE.U32 R8, R3, UR11, R8 ;  /* 0x0000000b03087c25 */ /* 0x000fc8000f8e0008 */
[----:B------:R-:W-:Y:S01]  /*14c0*/  IMAD R4, R4, UR11, R9 ;  /* 0x0000000b04047c24 */ /* 0x000fe2000f8e0209 */
[----:B------:R-:W-:Y:S01]  /*14d0*/  MOV R192, R8 ;  /* 0x0000000800c07202 */ /* 0x000fe20000000f00 */
[----:B------:R-:W-:Y:S06]  /*14e0*/  BRA `(.L_x_974) ;  /* 0x0000000000147947 */ /* 0x000fec0003800000 */
.L_x_973:
[----:B------:R-:W1:Y:S01]  /*14f0*/  LDC.64 R38, c[0x0][0x3c0] ;  /* 0x0000f000ff267b82 */ /* 0x000e620000000a00 */
[----:B------:R-:W-:-:S05]  /*1500*/  IADD3 R6, PT, PT, R6, R7, RZ ;  /* 0x0000000706067210 */ /* 0x000fca0007ffe0ff */
[C---:B-1----:R-:W-:Y:S02]  /*1510*/  IMAD R4, R6.reuse, R39, RZ ;  /* 0x0000002706047224 */ /* 0x042fe400078e02ff */
[----:B------:R-:W-:-:S05]  /*1520*/  IMAD.WIDE.U32 R192, R6, R38, RZ ;  /* 0x0000002606c07225 */ /* 0x000fca00078e00ff */
[----:B------:R-:W-:-:S07]  /*1530*/  IADD3 R4, PT, PT, R193, R4, RZ ;  /* 0x00000004c1047210 */ /* 0x000fce0007ffe0ff */
.L_x_974:
[----:B------:R-:W-:Y:S01]  /*1540*/  SHF.L.U32 R200, R199, 0x3, RZ ;  /* 0x00000003c7c87819 */ /* 0x000fe200000006ff */
[----:B------:R-:W-:Y:S01]  /*1550*/  UIADD3 UR18, UPT, UPT, -UR12, UR17, URZ ;  /* 0x000000110c127290 */ /* 0x000fe2000fffe1ff */
[----:B------:R-:W1:Y:S01]  /*1560*/  S2R R197, SR_CTAID.X ;  /* 0x0000000000c57919 */ /* 0x000e620000002500 */
[----:B------:R-:W-:Y:S01]  /*1570*/  SHF.R.U32.HI R191, RZ, 0x2, R199 ;  /* 0x00000002ffbf7819 */ /* 0x000fe200000116c7 */
[----:B------:R-:W2:Y:S01]  /*1580*/  LDCU.64 UR8, c[0x0][0x3c8] ;  /* 0x00007900ff0877ac */ /* 0x000ea20008000a00 */
[----:B------:R-:W-:Y:S01]  /*1590*/  LOP3.LUT R190, R200, 0x18, RZ, 0xc0, !PT ;  /* 0x00000018c8be7812 */ /* 0x000fe200078ec0ff */
[----:B------:R-:W3:Y:S01]  /*15a0*/  S2UR UR19, SR_CgaCtaId ;  /* 0x00000000001379c3 */ /* 0x000ee20000008800 */
[C---:B------:R-:W-:Y:S01]  /*15b0*/  ISETP.GE.AND P1, PT, R191.reuse, UR18, PT ;  /* 0x00000012bf007c0c */ /* 0x040fe2000bf26270 */
[C---:B------:R-:W-:Y:S01]  /*15c0*/  VIADD R10, R191.reuse, 0x40 ;  /* 0x00000040bf0a7836 */ /* 0x040fe20000000000 */
[----:B------:R-:W-:Y:S01]  /*15d0*/  IADD3 R194, P0, PT, R190, R194, RZ ;  /* 0x000000c2bec27210 */ /* 0x000fe20007f1e0ff */
[----:B------:R-:W4:Y:S01]  /*15e0*/  LDCU.128 UR4, c[0x0][0x3d0] ;  /* 0x00007a00ff0477ac */ /* 0x000f220008000c00 */
[----:B------:R-:W-:Y:S01]  /*15f0*/  IADD3 R11, PT, PT, R191, 0x20, RZ ;  /* 0x00000020bf0b7810 */ /* 0x000fe20007ffe0ff */
[----:B------:R-:W-:Y:S01]  /*1600*/  VIADD R140, R37, 0xffffffff ;  /* 0xffffffff258c7836 */ /* 0x000fe20000000000 */
[----:B------:R-:W-:Y:S01]  /*1610*/  IADD3.X R195, PT, PT, RZ, R2, RZ, P0, !PT ;  /* 0x00000002ffc37210 */ /* 0x000fe200007fe4ff */
[----:B------:R-:W-:Y:S01]  /*1620*/  UMOV UR20, 0x400 ;  /* 0x0000040000147882 */ /* 0x000fe20000000000 */
[----:B------:R-:W-:Y:S01]  /*1630*/  LOP3.LUT R2, R200, 0xd8, RZ, 0xc0, !PT ;  /* 0x000000d8c8027812 */ /* 0x000fe200078ec0ff */
[----:B------:R-:W-:Y:S01]  /*1640*/  IMAD.SHL.U32 R165, R62, 0x20, RZ ;  /* 0x000000203ea57824 */ /* 0x000fe200078e00ff */
[----:B------:R-:W-:Y:S01]  /*1650*/  IADD3 R12, P2, PT, R190, R12, RZ ;  /* 0x0000000cbe0c7210 */ /* 0x000fe20007f5e0ff */
[----:B------:R-:W-:Y:S01]  /*1660*/  IMAD.WIDE.U32 R194, R191, R62, R194 ;  /* 0x0000003ebfc27225 */ /* 0x000fe200078e00c2 */
[----:B------:R-:W-:Y:S01]  /*1670*/  LOP3.LUT R2, R2, 0x18, R199, 0x78, !PT ;  /* 0x0000001802027812 */ /* 0x000fe200078e78c7 */
[----:B------:R-:W5:Y:S01]  /*1680*/  @!P1 LDC.64 R6, c[0x0][0x380] ;  /* 0x0000e000ff069b82 */ /* 0x000f620000000a00 */
[----:B------:R-:W-:Y:S01]  /*1690*/  ISETP.GE.AND P3, PT, R11, UR18, PT ;  /* 0x000000120b007c0c */ /* 0x000fe2000bf66270 */
[C---:B------:R-:W-:Y:S01]  /*16a0*/  IMAD R195, R191.reuse, R63, R195 ;  /* 0x0000003fbfc37224 */ /* 0x040fe200078e02c3 */
[----:B------:R-:W-:Y:S01]  /*16b0*/  LOP3.LUT R200, R2, 0x1f20, R200, 0xf8, !PT ;  /* 0x00001f2002c87812 */ /* 0x000fe200078ef8c8 */
[----:B------:R-:W-:Y:S01]  /*16c0*/  IMAD.MOV.U32 R203, RZ, RZ, 0x8 ;  /* 0x00000008ffcb7424 */ /* 0x000fe200078e00ff */
[----:B------:R-:W-:Y:S01]  /*16d0*/  IADD3 R192, P0, PT, R190, R192, RZ ;  /* 0x000000c0bec07210 */ /* 0x000fe20007f1e0ff */
[----:B------:R-:W-:Y:S01]  /*16e0*/  IMAD.MOV.U32 R202, RZ, RZ, 0x40 ;  /* 0x00000040ffca7424 */ /* 0x000fe200078e00ff */
[----:B------:R-:W-:Y:S01]  /*16f0*/  IADD3.X R13, PT, PT, RZ, R0, RZ, P2, !PT ;  /* 0x00000000ff0d7210 */ /* 0x000fe200017fe4ff */
[----:B------:R-:W5:Y:S01]  /*1700*/  @!P1 LDC.64 R2, c[0x0][0x3b0] ;  /* 0x0000ec00ff029b82 */ /* 0x000f620000000a00 */
[----:B------:R-:W-:Y:S01]  /*1710*/  IADD3 R0, PT, PT, R191, 0x60, RZ ;  /* 0x00000060bf007810 */ /* 0x000fe20007ffe0ff */
[----:B------:R-:W-:Y:S01]  /*1720*/  IMAD.X R193, RZ, RZ, R4, P0 ;  /* 0x000000ffffc17224 */ /* 0x000fe200000e0604 */
[----:B------:R-:W-:Y:S01]  /*1730*/  ISETP.GE.AND P5, PT, R10, UR18, PT ;  /* 0x000000120a007c0c */ /* 0x000fe2000bfa6270 */
[----:B--2---:R-:W-:Y:S01]  /*1740*/  IMAD.WIDE.U32 R12, R26, UR8, R12 ;  /* 0x000000081a0c7c25 */ /* 0x004fe2000f8e000c */
[----:B------:R-:W-:-:S02]  /*1750*/  ISETP.GE.AND P4, PT, R0, UR18, PT ;  /* 0x0000001200007c0c */ /* 0x000fc4000bf86270 */
[C---:B-1----:R-:W-:Y:S01]  /*1760*/  LEA R198, P0, R197.reuse, R191, 0x7 ;  /* 0x000000bfc5c67211 */ /* 0x042fe200078038ff */
[----:B------:R-:W1:Y:S01]  /*1770*/  @!P3 LDC.64 R4, c[0x0][0x3b0] ;  /* 0x0000ec00ff04bb82 */ /* 0x000e620000000a00 */
[----:B------:R-:W-:Y:S01]  /*1780*/  IMAD R27, R26, UR9, R13 ;  /* 0x000000091a1b7c24 */ /* 0x000fe2000f8e020d */
[----:B------:R-:W-:Y:S01]  /*1790*/  SHF.R.S32.HI R21, RZ, 0x1f, R20 ;  /* 0x0000001fff157819 */ /* 0x000fe20000011414 */
[----:B------:R-:W-:Y:S01]  /*17a0*/  @!P1 IMAD.MOV.U32 R26, RZ, RZ, R12 ;  /* 0x000000ffff1a9224 */ /* 0x000fe200078e000c */
[----:B------:R-:W-:Y:S01]  /*17b0*/  LEA.HI.X R197, R197, RZ, RZ, 0x7, P0 ;  /* 0x000000ffc5c57211 */ /* 0x000fe200000f3cff */
[----:B----4-:R-:W-:Y:S01]  /*17c0*/  IMAD.WIDE.U32 R194, R20, UR4, R194 ;  /* 0x0000000414c27c25 */ /* 0x010fe2000f8e00c2 */
[-C--:B------:R-:W-:Y:S01]  /*17d0*/  @!P3 MOV R19, R27.reuse ;  /* 0x0000001b0013b202 */ /* 0x080fe20000000f00 */
[----:B------:R-:W2:Y:S01]  /*17e0*/  LDCU.64 UR8, c[0x0][0x390] ;  /* 0x00007200ff0877ac */ /* 0x000ea20008000a00 */
[-C--:B------:R-:W-:Y:S01]  /*17f0*/  @!P5 MOV R15, R27.reuse ;  /* 0x0000001b000fd202 */ /* 0x080fe20000000f00 */
[----:B------:R-:W-:Y:S01]  /*1800*/  IMAD R16, R21, UR4, RZ ;  /* 0x0000000415107c24 */ /* 0x000fe2000f8e02ff */
[----:B------:R-:W-:Y:S01]  /*1810*/  @!P4 MOV R13, R27 ;  /* 0x0000001b000dc202 */ /* 0x000fe20000000f00 */
[----:B---3--:R-:W-:Y:S01]  /*1820*/  ULEA UR4, UR19, UR20, 0x18 ;  /* 0x0000001413047291 */ /* 0x008fe2000f8ec0ff */
[----:B------:R-:W-:Y:S01]  /*1830*/  @!P3 IADD3 R17, P0, PT, R198, 0x20, RZ ;  /* 0x00000020c611b810 */ /* 0x000fe20007f1e0ff */
[----:B------:R-:W-:Y:S01]  /*1840*/  IMAD.WIDE.U32 R192, R191, R38, R192 ;  /* 0x00000026bfc07225 */ /* 0x000fe200078e00c0 */
[----:B------:R-:W-:Y:S01]  /*1850*/  @!P3 MOV R18, R12 ;  /* 0x0000000c0012b202 */ /* 0x000fe20000000f00 */
[----:B------:R-:W3:Y:S01]  /*1860*/  @!P5 LDC.64 R8, c[0x0][0x3b0] ;  /* 0x0000ec00ff08db82 */ /* 0x000ee20000000a00 */
[----:B------:R-:W-:Y:S01]  /*1870*/  SHF.L.U64.HI R164, R62, 0x5, R63 ;  /* 0x000000053ea47819 */ /* 0x000fe2000001023f */
[-C--:B-----5:R-:W-:Y:S01]  /*1880*/  @!P1 IMAD R23, R197, R2.reuse, RZ ;  /* 0x00000002c5179224 */ /* 0x0a0fe200078e02ff */
[----:B------:R-:W-:Y:S01]  /*1890*/  LEA R200, R200, UR4, 0x1 ;  /* 0x00000004c8c87c11 */ /* 0x000fe2000f8e08ff */
[----:B------:R-:W-:Y:S01]  /*18a0*/  @!P1 IMAD.WIDE.U32 R26, R198, R2, R26 ;  /* 0x00000002c61a9225 */ /* 0x000fe200078e001a */
[----:B------:R-:W-:-:S02]  /*18b0*/  SHF.R.U32.HI R148, RZ, 0x1, R199 ;  /* 0x00000001ff947819 */ /* 0x000fc400000116c7 */
[----:B------:R-:W-:Y:S01]  /*18c0*/  MOV R201, 0x48 ;  /* 0x0000004800c97802 */ /* 0x000fe20000000f00 */
[----:B------:R-:W-:Y:S02]  /*18d0*/  @!P1 IMAD R23, R198, R3, R23 ;  /* 0x00000003c6179224 */ /* 0x000fe400078e0217 */
[----:B------:R-:W4:Y:S01]  /*18e0*/  @!P3 LDC.64 R2, c[0x0][0x380] ;  /* 0x0000e000ff02bb82 */ /* 0x000f220000000a00 */
[----:B------:R-:W-:Y:S01]  /*18f0*/  @!P3 IMAD.X R22, RZ, RZ, R197, P0 ;  /* 0x000000ffff16b224 */ /* 0x000fe200000e06c5 */
[----:B------:R-:W-:Y:S01]  /*1900*/  @!P1 LEA R24, P0, R26, R6, 0x1 ;  /* 0x000000061a189211 */ /* 0x000fe200078008ff */
[----:B------:R-:W-:Y:S01]  /*1910*/  IMAD R193, R191, R39, R193 ;  /* 0x00000027bfc17224 */ /* 0x000fe200078e02c1 */
[----:B------:R-:W-:Y:S01]  /*1920*/  @!P1 IADD3 R23, PT, PT, R27, R23, RZ ;  /* 0x000000171b179210 */ /* 0x000fe20007ffe0ff */
[-C--:B-1----:R-:W-:Y:S02]  /*1930*/  @!P3 IMAD R22, R22, R4.reuse, RZ ;  /* 0x000000041616b224 */ /* 0x082fe400078e02ff */
[----:B------:R-:W-:Y:S01]  /*1940*/  IMAD R21, R21, UR6, RZ ;  /* 0x0000000615157c24 */ /* 0x000fe2000f8e02ff */
[----:B------:R-:W-:Y:S01]  /*1950*/  @!P1 LEA.HI.X R25, R26, R7, R23, 0x1, P0 ;  /* 0x000000071a199211 */ /* 0x000fe200000f0c17 */
[C---:B------:R-:W-:Y:S01]  /*1960*/  @!P3 IMAD R5, R17.reuse, R5, R22 ;  /* 0x000000051105b224 */ /* 0x040fe200078e0216 */
[----:B------:R-:W1:Y:S01]  /*1970*/  @!P4 LDC.64 R6, c[0x0][0x3b0] ;  /* 0x0000ec00ff06cb82 */ /* 0x000e620000000a00 */
[----:B------:R-:W-:-:S02]  /*1980*/  @!P3 IMAD.WIDE.U32 R22, R17, R4, R18 ;  /* 0x000000041116b225 */ /* 0x000fc400078e0012 */
[----:B------:R-:W-:Y:S01]  /*1990*/  @!PT LDS RZ, [RZ] ;  /* 0x00000000fffff984 */ /* 0x000fe20000000800 */
[----:B------:R-:W-:Y:S01]  /*19a0*/  @!PT LDS RZ, [RZ] ;  /* 0x00000000fffff984 */ /* 0x000fe20000000800 */
[----:B------:R-:W-:Y:S01]  /*19b0*/  @!PT LDS RZ, [RZ] ;  /* 0x00000000fffff984 */ /* 0x000fe20000000800 */
[----:B------:R4:W-:Y:S01]  /*19c0*/  @!P1 LDGSTS.E.BYPASS.LTC128B.128 [R200], desc[UR14][R24.64] ;  /* 0x0000000018c89fae */ /* 0x0009e2000b981a0e */
[----:B------:R-:W-:Y:S01]  /*19d0*/  @!P5 IADD3 R17, P1, PT, R198, 0x40, RZ ;  /* 0x00000040c611d810 */ /* 0x000fe20007f3e0ff */
[----:B------:R-:W-:Y:S02]  /*19e0*/  @!P3 IMAD.IADD R19, R23, 0x1, R5 ;  /* 0x000000011713b824 */ /* 0x000fe400078e0205 */
[C---:B------:R-:W-:Y:S01]  /*19f0*/  IMAD R21, R20.reuse, UR7, R21 ;  /* 0x0000000714157c24 */ /* 0x040fe2000f8e0215 */
[----:B------:R-:W5:Y:S01]  /*1a00*/  @!P5 LDC.64 R4, c[0x0][0x380] ;  /* 0x0000e000ff04db82 */ /* 0x000f620000000a00 */
[C---:B------:R-:W-:Y:S01]  /*1a10*/  IMAD.WIDE.U32 R192, R20.reuse, UR6, R192 ;  /* 0x0000000614c07c25 */ /* 0x040fe2000f8e00c0 */
[----:B------:R-:W4:Y:S03]  /*1a20*/  LDCU.64 UR6, c[0x0][0x388] ;  /* 0x00007100ff0677ac */ /* 0x000f260008000a00 */
[----:B------:R-:W-:Y:S01]  /*1a30*/  IMAD R16, R20, UR5, R16 ;  /* 0x0000000514107c24 */ /* 0x000fe2000f8e0210 */
[----:B------:R-:W-:Y:S01]  /*1a40*/  IADD3 R21, PT, PT, R193, R21, RZ ;  /* 0x00000015c1157210 */ /* 0x000fe20007ffe0ff */
[----:B------:R-:W-:Y:S01]  /*1a50*/  @!P5 IMAD.MOV.U32 R14, RZ, RZ, R12 ;  /* 0x000000ffff0ed224 */ /* 0x000fe200078e000c */
[C---:B--2---:R-:W-:Y:S01]  /*1a60*/  LEA R193, P0, R192.reuse, UR8, 0x1 ;  /* 0x00000008c0c17c11 */ /* 0x044fe2000f8008ff */
[----:B------:R-:W-:Y:S01]  /*1a70*/  IMAD.IADD R16, R195, 0x1, R16 ;  /* 0x00000001c3107824 */ /* 0x000fe200078e0210 */
[----:B------:R-:W2:Y:S01]  /*1a80*/  LDCU UR5, c[0x0][0x50c] ;  /* 0x0000a180ff0577ac */ /* 0x000ea20008000800 */
[----:B---3--:R-:W-:Y:S01]  /*1a90*/  @!P5 IMAD.WIDE.U32 R14, R17, R8, R14 ;  /* 0x00000008110ed225 */ /* 0x008fe200078e000e */
[----:B------:R-:W-:-:S02]  /*1aa0*/  LEA.HI.X R192, R192, UR9, R21, 0x1, P0 ;  /* 0x00000009c0c07c11 */ /* 0x000fc400080f0c15 */
[----:B------:R-:W-:Y:S02]  /*1ab0*/  @!P4 IADD3 R18, P0, PT, R198, 0x60, RZ ;  /* 0x00000060c612c810 */ /* 0x000fe40007f1e0ff */
[-C--:B------:R-:W-:Y:S02]  /*1ac0*/  @!P5 IADD3.X R21, PT, PT, RZ, R197.reuse, RZ, P1, !PT ;  /* 0x000000c5ff15d210 */ /* 0x080fe40000ffe4ff */
[----:B------:R-:W-:Y:S01]  /*1ad0*/  @!P4 IADD3.X R20, PT, PT, RZ, R197, RZ, P0, !PT ;  /* 0x000000c5ff14c210 */ /* 0x000fe200007fe4ff */
[----:B-1----:R-:W-:Y:S01]  /*1ae0*/  @!P4 IMAD.WIDE.U32 R12, R18, R6, R12 ;  /* 0x00000006120cc225 */ /* 0x002fe200078e000c */
[----:B----4-:R-:W-:-:S03]  /*1af0*/  @!P3 LEA R24, P2, R22, R2, 0x1 ;  /* 0x000000021618b211 */ /* 0x010fc600078408ff */
[----:B------:R-:W-:Y:S01]  /*1b00*/  @!P5 IMAD R21, R21, R8, RZ ;  /* 0x000000081515d224 */ /* 0x000fe200078e02ff */
[----:B------:R-:W-:Y:S01]  /*1b10*/  SHF.L.U64.HI R8, R62, 0x7, R63 ;  /* 0x000000073e087819 */ /* 0x000fe2000001023f */
[----:B------:R-:W-:Y:S01]  /*1b20*/  @!P4 IMAD R20, R20, R6, RZ ;  /* 0x000000061414c224 */ /* 0x000fe200078e02ff */
[----:B------:R-:W-:Y:S01]  /*1b30*/  @!P3 LEA.HI.X R25, R22, R3, R19, 0x1, P2 ;  /* 0x000000031619b211 */ /* 0x000fe200010f0c13 */
[----:B------:R-:W-:Y:S01]  /*1b40*/  @!P5 IMAD R9, R17, R9, R21 ;  /* 0x000000091109d224 */ /* 0x000fe200078e0215 */
[----:B------:R-:W1:Y:S01]  /*1b50*/  @!P4 LDC.64 R2, c[0x0][0x380] ;  /* 0x0000e000ff02cb82 */ /* 0x000e620000000a00 */
[----:B------:R-:W-:Y:S01]  /*1b60*/  MOV R19, 0xffffff80 ;  /* 0xffffff8000137802 */ /* 0x000fe20000000f00 */
[----:B------:R-:W-:Y:S01]  /*1b70*/  @!P4 IMAD R7, R18, R7, R20 ;  /* 0x000000071207c224 */ /* 0x000fe200078e0214 */
[----:B------:R-:W-:Y:S01]  /*1b80*/  @!P3 LDGSTS.E.BYPASS.LTC128B.128 [R200+0x800], desc[UR14][R24.64] ;  /* 0x0080000018c8bfae */ /* 0x000fe2000b981a0e */
[----:B------:R-:W-:Y:S01]  /*1b90*/  SHF.L.U32 R6, R62, 0x7, RZ ;  /* 0x000000073e067819 */ /* 0x000fe200000006ff */
[-C--:B------:R-:W-:Y:S01]  /*1ba0*/  IMAD R8, R8, R140.reuse, RZ ;  /* 0x0000008c08087224 */ /* 0x080fe200078e02ff */
[----:B------:R-:W-:Y:S01]  /*1bb0*/  LEA R195, P2, R194, UR6, 0x1 ;  /* 0x00000006c2c37c11 */ /* 0x000fe2000f8408ff */
[----:B------:R-:W-:Y:S01]  /*1bc0*/  IMAD R19, R140, R19, UR16 ;  /* 0x000000108c137e24 */ /* 0x000fe2000f8e0213 */
[----:B------:R-:W-:Y:S01]  /*1bd0*/  @!P5 IADD3 R9, PT, PT, R15, R9, RZ ;  /* 0x000000090f09d210 */ /* 0x000fe20007ffe0ff */
[----:B------:R-:W-:Y:S01]  /*1be0*/  IMAD.WIDE.U32 R20, R6, R140, RZ ;  /* 0x0000008c06147225 */ /* 0x000fe200078e00ff */
[----:B-----5:R-:W-:-:S02]  /*1bf0*/  @!P5 LEA R4, P1, R14, R4, 0x1 ;  /* 0x000000040e04d211 */ /* 0x020fc400078208ff */
[-C--:B------:R-:W-:Y:S02]  /*1c00*/  ISETP.GE.AND P6, PT, R191, R19.reuse, PT ;  /* 0x00000013bf00720c */ /* 0x080fe40003fc6270 */
[----:B------:R-:W-:Y:S02]  /*1c10*/  ISETP.GE.AND P3, PT, R11, R19, PT ;  /* 0x000000130b00720c */ /* 0x000fe40003f66270 */
[----:B------:R-:W-:Y:S02]  /*1c20*/  @!P4 IADD3 R7, PT, PT, R13, R7, RZ ;  /* 0x000000070d07c210 */ /* 0x000fe40007ffe0ff */
[----:B------:R-:W-:Y:S02]  /*1c30*/  LEA.HI.X R194, R194, UR7, R16, 0x1, P2 ;  /* 0x00000007c2c27c11 */ /* 0x000fe400090f0c10 */
[----:B------:R-:W-:Y:S02]  /*1c40*/  @!P5 LEA.HI.X R5, R14, R5, R9, 0x1, P1 ;  /* 0x000000050e05d211 */ /* 0x000fe400008f0c09 */
[----:B------:R-:W-:Y:S01]  /*1c50*/  IADD3 R21, PT, PT, R21, R8, RZ ;  /* 0x0000000815157210 */ /* 0x000fe20007ffe0ff */
[----:B------:R-:W-:Y:S01]  /*1c60*/  IMAD.WIDE.U32 R8, R62, 0x40, RZ ;  /* 0x000000403e087825 */ /* 0x000fe200078e00ff */
[----:B-1----:R-:W-:Y:S01]  /*1c70*/  @!P4 LEA R2, P0, R12, R2, 0x1 ;  /* 0x000000020c02c211 */ /* 0x002fe200078008ff */
[----:B------:R1:W-:Y:S01]  /*1c80*/  @!P5 LDGSTS.E.BYPASS.LTC128B.128 [R200+0x1000], desc[UR14][R4.64] ;  /* 0x0100000004c8dfae */ /* 0x0003e2000b981a0e */
[----:B------:R-:W-:-:S02]  /*1c90*/  @!P6 LEA R14, P1, R20, R195, 0x1 ;  /* 0x000000c3140ee211 */ /* 0x000fc400078208ff */
[----:B------:R-:W-:Y:S02]  /*1ca0*/  ISETP.GE.AND P2, PT, R10, R19, PT ;  /* 0x000000130a00720c */ /* 0x000fe40003f46270 */
[----:B------:R-:W-:Y:S02]  /*1cb0*/  @!P4 LEA.HI.X R3, R12, R3, R7, 0x1, P0 ;  /* 0x000000030c03c211 */ /* 0x000fe400000f0c07 */
[----:B------:R-:W-:Y:S02]  /*1cc0*/  @!P3 IADD3 R7, P0, PT, R165, R20, RZ ;  /* 0x00000014a507b210 */ /* 0x000fe40007f1e0ff */
[----:B------:R-:W-:Y:S01]  /*1cd0*/  @!P6 LEA.HI.X R15, R20, R194, R21, 0x1, P1 ;  /* 0x000000c2140fe211 */ /* 0x000fe200008f0c15 */
[----:B------:R3:W-:Y:S01]  /*1ce0*/  @!P4 LDGSTS.E.BYPASS.LTC128B.128 [R200+0x1800], desc[UR14][R2.64] ;  /* 0x0180000002c8cfae */ /* 0x0007e2000b981a0e */
[----:B------:R-:W-:Y:S02]  /*1cf0*/  ISETP.GE.AND P1, PT, R0, R19, PT ;  /* 0x000000130000720c */ /* 0x000fe40003f26270 */
[----:B------:R-:W-:Y:S01]  /*1d00*/  @!P3 IADD3.X R6, PT, PT, R164, R21, RZ, P0, !PT ;  /* 0x00000015a406b210 */ /* 0x000fe200007fe4ff */
[----:B------:R4:W-:Y:S01]  /*1d10*/  @!P6 LDGSTS.E.BYPASS.LTC128B.128 [R200+0x2000], desc[UR14][R14.64] ;  /* 0x020000000ec8efae */ /* 0x0009e2000b981a0e */
[----:B------:R-:W-:-:S02]  /*1d20*/  @!P3 LEA R12, P0, R7, R195, 0x1 ;  /* 0x000000c3070cb211 */ /* 0x000fc400078008ff */
[----:B------:R-:W-:Y:S02]  /*1d30*/  ISETP.GE.AND P5, PT, R11, R19, PT ;  /* 0x000000130b00720c */ /* 0x000fe40003fa6270 */
[----:B------:R-:W-:Y:S01]  /*1d40*/  @!P3 LEA.HI.X R13, R7, R194, R6, 0x1, P0 ;  /* 0x000000c2070db211 */ /* 0x000fe200000f0c06 */
[----:B------:R-:W-:Y:S01]  /*1d50*/  IMAD.SHL.U32 R7, R63, 0x40, RZ ;  /* 0x000000403f077824 */ /* 0x000fe200078e00ff */
[----:B------:R-:W-:-:S03]  /*1d60*/  @!P2 IADD3 R6, P0, PT, R20, R8, RZ ;  /* 0x000000081406a210 */ /* 0x000fc60007f1e0ff */
[----:B------:R5:W-:Y:S01]  /*1d70*/  @!P3 LDGSTS.E.BYPASS.LTC128B.128 [R200+0x2800], desc[UR14][R12.64] ;  /* 0x028000000cc8bfae */ /* 0x000be2000b981a0e */
[----:B------:R-:W-:Y:S01]  /*1d80*/  @!P2 IADD3.X R7, PT, PT, R21, R9, R7, P0, !PT ;  /* 0x000000091507a210 */ /* 0x000fe200007fe407 */
[----:B------:R-:W-:Y:S01]  /*1d90*/  @!P1 IMAD R9, R63, 0x60, RZ ;  /* 0x000000603f099824 */ /* 0x000fe200078e02ff */
[----:B------:R-:W-:Y:S01]  /*1da0*/  @!P2 LEA R8, P4, R6, R195, 0x1 ;  /* 0x000000c30608a211 */ /* 0x000fe200078808ff */
[----:B------:R-:W-:Y:S01]  /*1db0*/  @!P1 IMAD.WIDE.U32 R20, R62, 0x60, R20 ;  /* 0x000000603e149825 */ /* 0x000fe200078e0014 */
[----:B------:R-:W-:Y:S02]  /*1dc0*/  ISETP.GE.AND P3, PT, R0, R19, PT ;  /* 0x000000130000720c */ /* 0x000fe40003f66270 */
[C---:B------:R-:W-:Y:S02]  /*1dd0*/  SHF.L.U32 R0, R199.reuse, 0x4, RZ ;  /* 0x00000004c7007819 */ /* 0x040fe400000006ff */
[----:B-1----:R-:W-:Y:S02]  /*1de0*/  SHF.L.U32 R5, R199, 0x2, RZ ;  /* 0x00000002c7057819 */ /* 0x002fe400000006ff */
[----:B------:R-:W-:-:S02]  /*1df0*/  LOP3.LUT R188, R0, 0x100, RZ, 0xc0, !PT ;  /* 0x0000010000bc7812 */ /* 0x000fc400078ec0ff */
[----:B---3--:R-:W-:Y:S02]  /*1e00*/  @!P1 IADD3 R3, PT, PT, R21, R9, RZ ;  /* 0x0000000915039210 */ /* 0x008fe40007ffe0ff */
[----:B------:R-:W-:Y:S02]  /*1e10*/  @!P1 LEA R2, P0, R20, R195, 0x1 ;  /* 0x000000c314029211 */ /* 0x000fe400078008ff */
[-C--:B------:R-:W-:Y:S01]  /*1e20*/  @!P2 LEA.HI.X R9, R6, R194.reuse, R7, 0x1, P4 ;  /* 0x000000c20609a211 */ /* 0x080fe200020f0c07 */
[----:B------:R-:W-:Y:S01]  /*1e30*/  IMAD.SHL.U32 R6, R199, 0x20, RZ ;  /* 0x00000020c7067824 */ /* 0x000fe200078e00ff */
[----:B------:R-:W-:Y:S01]  /*1e40*/  @!P1 LEA.HI.X R3, R20, R194, R3, 0x1, P0 ;  /* 0x000000c214039211 */ /* 0x000fe200000f0c03 */
[----:B----4-:R-:W-:Y:S01]  /*1e50*/  IMAD.WIDE.U32 R14, R38, 0x40, RZ ;  /* 0x00000040260e7825 */ /* 0x010fe200078e00ff */
[----:B------:R-:W-:Y:S01]  /*1e60*/  ISETP.GE.AND P4, PT, R10, R19, PT ;  /* 0x000000130a00720c */ /* 0x000fe20003f86270 */
[----:B------:R1:W-:Y:S01]  /*1e70*/  @!P2 LDGSTS.E.BYPASS.LTC128B.128 [R200+0x3000], desc[UR14][R8.64] ;  /* 0x0300000008c8afae */ /* 0x0003e2000b981a0e */
[----:B------:R-:W-:-:S02]  /*1e80*/  SHF.L.U64.HI R20, R38, 0x7, R39 ;  /* 0x0000000726147819 */ /* 0x000fc40000010227 */
[----:B------:R-:W-:Y:S01]  /*1e90*/  SHF.L.U32 R10, R38, 0x7, RZ ;  /* 0x00000007260a7819 */ /* 0x000fe200000006ff */
[----:B------:R3:W-:Y:S01]  /*1ea0*/  @!P1 LDGSTS.E.BYPASS.LTC128B.128 [R200+0x3800], desc[UR14][R2.64] ;  /* 0x0380000002c89fae */ /* 0x0007e2000b981a0e */
[----:B-----5:R-:W-:Y:S01]  /*1eb0*/  SHF.L.U32 R12, R39, 0x6, RZ ;  /* 0x00000006270c7819 */ /* 0x020fe200000006ff */
[-C--:B------:R-:W-:Y:S01]  /*1ec0*/  IMAD R20, R20, R140.reuse, RZ ;  /* 0x0000008c14147224 */ /* 0x080fe200078e02ff */
[----:B------:R-:W-:Y:S01]  /*1ed0*/  LOP3.LUT R7, R6, 0xc0, RZ, 0xc0, !PT ;  /* 0x000000c006077812 */ /* 0x000fe200078ec0ff */
[----:B------:R-:W0:Y:S01]  /*1ee0*/  LDGDEPBAR ;  /* 0x00000000000079af */ /* 0x000e220000000000 */
[----:B------:R-:W-:Y:S01]  /*1ef0*/  IMAD.WIDE.U32 R10, R10, R140, RZ ;  /* 0x0000008c0a0a7225 */ /* 0x000fe200078e00ff */
[----:B------:R-:W-:Y:S02]  /*1f00*/  LOP3.LUT R188, R188, 0x20, R6, 0xf8, !PT ;  /* 0x00000020bcbc7812 */ /* 0x000fe400078ef806 */
[----:B------:R-:W-:Y:S01]  /*1f10*/  LOP3.LUT R5, R7, 0x18, R5, 0xf8, !PT ;  /* 0x0000001807057812 */ /* 0x000fe200078ef805 */
[----:B------:R-:W-:Y:S01]  /*1f20*/  IMAD.IADD R21, R11, 0x1, R20 ;  /* 0x000000010b157824 */ /* 0x000fe200078e0214 */
[----:B------:R-:W-:-:S02]  /*1f30*/  @!P4 IADD3 R4, P0, PT, R10, R14, RZ ;  /* 0x0000000e0a04c210 */ /* 0x000fc40007f1e0ff */
[----:B------:R-:W-:Y:S02]  /*1f40*/  @!P3 MOV R20, R10 ;  /* 0x0000000a0014b202 */ /* 0x000fe40000000f00 */
[----:B------:R-:W-:Y:S02]  /*1f50*/  @!P4 IADD3.X R12, PT, PT, R21, R15, R12, P0, !PT ;  /* 0x0000000f150cc210 */ /* 0x000fe400007fe40c */
[----:B------:R-:W-:Y:S01]  /*1f60*/  @!P6 LEA R14, P1, R10, R193, 0x1 ;  /* 0x000000c10a0ee211 */ /* 0x000fe200078208ff */
[----:B------:R-:W-:Y:S01]  /*1f70*/  @!P3 IMAD.WIDE.U32 R16, R38, 0x60, R20 ;  /* 0x000000602610b825 */ /* 0x000fe200078e0014 */
[----:B------:R-:W-:Y:S02]  /*1f80*/  LOP3.LUT R6, R6, 0x120, RZ, 0xc0, !PT ;  /* 0x0000012006067812 */ /* 0x000fe400078ec0ff */
[----:B------:R-:W-:Y:S02]  /*1f90*/  @!P6 LEA.HI.X R15, R10, R192, R21, 0x1, P1 ;  /* 0x000000c00a0fe211 */ /* 0x000fe400008f0c15 */
[----:B------:R-:W-:-:S02]  /*1fa0*/  LOP3.LUT R11, R5, 0x8, R199, 0x78, !PT ;  /* 0x00000008050b7812 */ /* 0x000fc400078e78c7 */
[----:B-1----:R-:W-:Y:S02]  /*1fb0*/  @!P5 LEA R9, P0, R38, R10, 0x5 ;  /* 0x0000000a2609d211 */ /* 0x002fe400078028ff */
[----:B------:R-:W-:Y:S01]  /*1fc0*/  LOP3.LUT R189, R6, 0x3e00, R0, 0xf8, !PT ;  /* 0x00003e0006bd7812 */ /* 0x000fe200078ef800 */
[----:B---3--:R-:W-:Y:S01]  /*1fd0*/  @!P3 IMAD R3, R39, 0x60, RZ ;  /* 0x000000602703b824 */ /* 0x008fe200078e02ff */
[----:B------:R-:W-:-:S04]  /*1fe0*/  DEPBAR.LE SB0, 0x0 ;  /* 0x000080000000791a */ /* 0x000fc80000000000 */
[----:B------:R-:W-:Y:S01]  /*1ff0*/  BAR.SYNC.DEFER_BLOCKING 0x0 ;  /* 0x0000000000007b1d */ /* 0x000fe20000010000 */
[----:B------:R-:W-:Y:S01]  /*2000*/  @!P5 LEA.HI.X R7, R38, R21, R39, 0x5, P0 ;  /* 0x000000152607d211 */ /* 0x000fe200000f2c27 */
[----:B------:R-:W-:Y:S01]  /*2010*/  @!P3 IMAD.IADD R3, R17, 0x1, R3 ;  /* 0x000000011103b824 */ /* 0x000fe200078e0203 */
[-C--:B------:R-:W-:Y:S02]  /*2020*/  @!P5 LEA R10, P2, R9, R193.reuse, 0x1 ;  /* 0x000000c1090ad211 */ /* 0x080fe400078408ff */
[----:B------:R-:W-:Y:S02]  /*2030*/  LOP3.LUT R5, R5, 0x8, R148, 0x78, !PT ;  /* 0x0000000805057812 */ /* 0x000fe400078e7894 */
[-C--:B------:R-:W-:Y:S02]  /*2040*/  @!P4 LEA R8, P1, R4, R193.reuse, 0x1 ;  /* 0x000000c10408c211 */ /* 0x080fe400078208ff */
[----:B------:R-:W-:Y:S02]  /*2050*/  IADD3 R188, PT, PT, R11, R188, RZ ;  /* 0x000000bc0bbc7210 */ /* 0x000fe40007ffe0ff */
[----:B------:R-:W-:-:S02]  /*2060*/  @!P3 LEA R2, P0, R16, R193, 0x1 ;  /* 0x000000c11002b211 */ /* 0x000fc400078008ff */
[-C--:B------:R-:W-:Y:S02]  /*2070*/  @!P5 LEA.HI.X R11, R9, R192.reuse, R7, 0x1, P2 ;  /* 0x000000c0090bd211 */ /* 0x080fe400010f0c07 */
[----:B------:R-:W-:Y:S02]  /*2080*/  IADD3 R189, PT, PT, R5, R189, RZ ;  /* 0x000000bd05bd7210 */ /* 0x000fe40007ffe0ff */
[-C--:B------:R-:W-:Y:S01]  /*2090*/  @!P4 LEA.HI.X R9, R4, R192.reuse, R12, 0x1, P1 ;  /* 0x000000c00409c211 */ /* 0x080fe200008f0c0c */
[----:B------:R-:W-:Y:S01]  /*20a0*/  IMAD.MOV.U32 R4, RZ, RZ, 0x20 ;  /* 0x00000020ff047424 */ /* 0x000fe200078e00ff */
[----:B------:R-:W-:Y:S02]  /*20b0*/  @!P3 LEA.HI.X R3, R16, R192, R3, 0x1, P0 ;  /* 0x000000c01003b211 */ /* 0x000fe400000f0c03 */
[----:B------:R-:W-:Y:S02]  /*20c0*/  LEA R189, R189, UR4, 0x1 ;  /* 0x00000004bdbd7c11 */ /* 0x000fe4000f8e08ff */
[----:B------:R-:W-:Y:S01]  /*20d0*/  LEA R188, R188, UR4, 0x1 ;  /* 0x00000004bcbc7c11 */ /* 0x000fe2000f8e08ff */
[----:B------:R-:W-:Y:S01]  /*20e0*/  @!PT LDS RZ, [RZ] ;  /* 0x00000000fffff984 */ /* 0x000fe20000000800 */
[----:B------:R-:W-:Y:S01]  /*20f0*/  @!PT LDS RZ, [RZ] ;  /* 0x00000000fffff984 */ /* 0x000fe20000000800 */
[----:B------:R-:W-:Y:S01]  /*2100*/  @!PT LDS RZ, [RZ] ;  /* 0x00000000fffff984 */ /* 0x000fe20000000800 */
[----:B------:R1:W-:Y:S01]  /*2110*/  @!P6 LDGSTS.E.BYPASS.LTC128B.128 [R200+0x4000], desc[UR14][R14.64] ;  /* 0x040000000ec8efae */ /* 0x0003e2000b981a0e */
[----:B------:R-:W-:-:S02]  /*2120*/  LOP3.LUT P0, RZ, R199, 0x4, RZ, 0xc0, !PT ;  /* 0x00000004c7ff7812 */ /* 0x000fc4000780c0ff */
[----:B------:R-:W-:Y:S01]  /*2130*/  LOP3.LUT R148, R148, 0x1f0, RZ, 0xc0, !PT ;  /* 0x000001f094947812 */ /* 0x000fe200078ec0ff */
[----:B------:R-:W-:Y:S01]  /*2140*/  @P6 STS.128 [R200+0x4000], RZ ;  /* 0x004000ffc8006388 */ /* 0x000fe20000000c00 */
[----:B------:R-:W-:-:S03]  /*2150*/  SEL R4, R4, 0xffffffe0, !P0 ;  /* 0xffffffe004047807 */ /* 0x000fc60004000000 */
[----:B------:R-:W-:Y:S01]  /*2160*/  @P5 STS.128 [R200+0x4800], RZ ;  /* 0x004800ffc8005388 */ /* 0x000fe20000000c00 */
[-C--:B------:R-:W-:Y:S02]  /*2170*/  IADD3 R187, PT, PT, R189, R4.reuse, RZ ;  /* 0x00000004bdbb7210 */ /* 0x080fe40007ffe0ff */
[----:B------:R-:W-:Y:S01]  /*2180*/  IADD3 R185, PT, PT, R188, R4, RZ ;  /* 0x00000004bcb97210 */ /* 0x000fe20007ffe0ff */
        /* <DEDUP_REMOVED lines=15> */
[----:B-1----:R-:W-:Y:S04]  /*2280*/  LDSM.16.M88.4 R12, [R187] ;  /* 0x00000000bb0c783b */ /* 0x002fe80000000200 */
[----:B------:R-:W-:Y:S04]  /*2290*/  LDSM.16.M88.4 R132, [R185+0x2000] ;  /* 0x00200000b984783b */ /* 0x000fe80000000200 */
[----:B------:R-:W1:Y:S04]  /*22a0*/  LDSM.16.M88.4 R24, [R189+0x1000] ;  /* 0x00100000bd18783b */ /* 0x000e680000000200 */
[----:B---3--:R-:W3:Y:S04]  /*22b0*/  LDSM.16.M88.4 R8, [R189] ;  /* 0x00000000bd08783b */ /* 0x008ee80000000200 */
[----:B------:R-:W5:Y:S04]  /*22c0*/  LDSM.16.M88.4 R80, [R188+0x2400] ;  /* 0x00240000bc50783b */ /* 0x000f680000000200 */
[----:B------:R-:W2:Y:S04]  /*22d0*/  LDSM.16.M88.4 R96, [R187+0x1000] ;  /* 0x00100000bb60783b */ /* 0x000ea80000000200 */
[----:B------:R-:W4:Y:S04]  /*22e0*/  LDSM.16.M88.4 R128, [R185+0x2400] ;  /* 0x00240000b980783b */ /* 0x000f280000000200 */
[----:B------:R-:W4:Y:S04]  /*22f0*/  LDSM.16.M88.4 R64, [R188+0x2c00] ;  /* 0x002c0000bc40783b */ /* 0x000f280000000200 */
[----:B------:R-:W-:Y:S04]  /*2300*/  LDSM.16.M88.4 R72, [R188+0x2800] ;  /* 0x00280000bc48783b */ /* 0x000fe80000000200 */
[----:B------:R-:W-:Y:S04]  /*2310*/  LDSM.16.M88.4 R120, [R185+0x2c00] ;  /* 0x002c0000b978783b */ /* 0x000fe80000000200 */
[----:B------:R-:W-:Y:S04]  /*2320*/  LDSM.16.M88.4 R124, [R185+0x2800] ;  /* 0x00280000b97c783b */ /* 0x000fe80000000200 */
[----:B------:R-:W-:Y:S01]  /*2330*/  LDSM.16.M88.4 R44, [R188+0x3400] ;  /* 0x00340000bc2c783b */ /* 0x000fe20000000200 */
[-C--:B-1----:R-:W-:Y:S03]  /*2340*/  HMMA.16816.F32 R28, R24, R88.reuse, RZ ;  /* 0x00000058181c723c */ /* 0x082fe600000018ff */
[----:B------:R-:W1:Y:S04]  /*2350*/  LDSM.16.M88.4 R52, [R188+0x3000] ;  /* 0x00300000bc34783b */ /* 0x000e680000000200 */
[----:B------:R-:W-:Y:S01]  /*2360*/  LDSM.16.M88.4 R112, [R185+0x3400] ;  /* 0x00340000b970783b */ /* 0x000fe20000000200 */
[C---:B---3--:R-:W-:Y:S03]  /*2370*/  HMMA.16816.F32 R16, R8.reuse, R88, RZ ;  /* 0x000000580810723c */ /* 0x048fe600000018ff */
[----:B------:R-:W-:Y:S04]  /*2380*/  LDSM.16.M88.4 R116, [R185+0x3000] ;  /* 0x00300000b974783b */ /* 0x000fe80000000200 */
[----:B------:R-:W3:Y:S01]  /*2390*/  LDSM.16.M88.4 R136, [R188+0x3800] ;  /* 0x00380000bc88783b */ /* 0x000ee20000000200 */
[----:B-----5:R-:W-:Y:S03]  /*23a0*/  HMMA.16816.F32 R20, R8, R80, RZ ;  /* 0x000000500814723c */ /* 0x020fe600000018ff */
[----:B------:R-:W5:Y:S04]  /*23b0*/  LDSM.16.M88.4 R108, [R185+0x3800] ;  /* 0x00380000b96c783b */ /* 0x000f680000000200 */
[----:B------:R-:W5:Y:S01]  /*23c0*/  LDSM.16.M88.4 R104, [R188+0x3c00] ;  /* 0x003c0000bc68783b */ /* 0x000f620000000200 */
[-C--:B--2---:R-:W-:Y:S03]  /*23d0*/  HMMA.16816.F32 R28, R96, R132.reuse, R28 ;  /* 0x00000084601c723c */ /* 0x084fe6000000181c */
[----:B------:R-:W0:Y:S05]  /*23e0*/  LDGDEPBAR ;  /* 0x00000000000079af */ /* 0x000e2a0000000000 */
[C---:B------:R-:W-:Y:S08]  /*23f0*/  HMMA.16816.F32 R16, R12.reuse, R132, R16 ;  /* 0x000000840c10723c */ /* 0x040ff00000001810 */
[----:B----4-:R-:W-:Y:S03]  /*2400*/  HMMA.16816.F32 R20, R12, R128, R20 ;  /* 0x000000800c14723c */ /* 0x010fe60000001814 */
[----:B------:R-:W-:Y:S01]  /*2410*/  FMUL.FTZ R29, R29, UR5 ;  /* 0x000000051d1d7c20 */ /* 0x000fe20008410000 */
[----:B------:R-:W-:Y:S01]  /*2420*/  FMUL.FTZ R31, R31, UR5 ;  /* 0x000000051f1f7c20 */ /* 0x000fe20008410000 */
[----:B------:R-:W-:Y:S01]  /*2430*/  FMUL.FTZ R2, R28, UR5 ;  /* 0x000000051c027c20 */ /* 0x000fe20008410000 */
[----:B------:R-:W-:Y:S01]  /*2440*/  FMUL.FTZ R0, R30, UR5 ;  /* 0x000000051e007c20 */ /* 0x000fe20008410000 */
[----:B------:R-:W2:Y:S01]  /*2450*/  MUFU.TANH R133, R29 ;  /* 0x0000001d00857308 */ /* 0x000ea20000002400 */
[----:B------:R-:W-:Y:S03]  /*2460*/  HMMA.16816.F32 R32, R24, R64, RZ ;  /* 0x000000401820723c */ /* 0x000fe600000018ff */
[----:B------:R-:W-:Y:S01]  /*2470*/  FMUL.FTZ R17, R17, UR5 ;  /* 0x0000000511117c20 */ /* 0x000fe20008410000 */
[----:B------:R-:W-:Y:S01]  /*2480*/  FMUL.FTZ R19, R19, UR5 ;  /* 0x0000000513137c20 */ /* 0x000fe20008410000 */
[----:B------:R-:W-:Y:S01]  /*2490*/  FMUL.FTZ R7, R16, UR5 ;  /* 0x0000000510077c20 */ /* 0x000fe20008410000 */
[----:B------:R-:W-:Y:S01]  /*24a0*/  FMUL.FTZ R3, R18, UR5 ;  /* 0x0000000512037c20 */ /* 0x000fe20008410000 */
[----:B------:R-:W4:Y:S01]  /*24b0*/  MUFU.TANH R61, R17 ;  /* 0x00000011003d7308 */ /* 0x000f220000002400 */
[----:B-1----:R-:W-:Y:S03]  /*24c0*/  HMMA.16816.F32 R40, R8, R52, RZ ;  /* 0x000000340828723c */ /* 0x002fe600000018ff */
[----:B------:R-:W-:Y:S01]  /*24d0*/  FMUL.FTZ R20, R20, UR5 ;  /* 0x0000000514147c20 */ /* 0x000fe20008410000 */
[----:B------:R-:W-:Y:S01]  /*24e0*/  FMUL.FTZ R21, R21, UR5 ;  /* 0x0000000515157c20 */ /* 0x000fe20008410000 */
[----:B------:R-:W-:Y:S01]  /*24f0*/  FMUL.FTZ R22, R22, UR5 ;  /* 0x0000000516167c20 */ /* 0x000fe20008410000 */
[----:B------:R-:W-:Y:S01]  /*2500*/  FMUL.FTZ R23, R23, UR5 ;  /* 0x0000000517177c20 */ /* 0x000fe20008410000 */
[----:B------:R1:W1:Y:S01]  /*2510*/  MUFU.TANH R36, R19 ;  /* 0x0000001300247308 */ /* 0x0002620000002400 */
[----:B---3--:R-:W-:Y:S07]  /*2520*/  HMMA.16816.F32 R100, R24, R136, RZ ;  /* 0x000000881864723c */ /* 0x008fee00000018ff */
[----:B------:R3:W2:Y:S01]  /*2530*/  MUFU.TANH R132, R31 ;  /* 0x0000001f00847308 */ /* 0x0006a20000002400 */
[----:B------:R-:W-:Y:S07]  /*2540*/  HMMA.16816.F32 R32, R96, R120, R32 ;  /* 0x000000786020723c */ /* 0x000fee0000001820 */
[----:B------:R-:W2:Y:S01]  /*2550*/  MUFU.TANH R144, R20 ;  /* 0x0000001400907308 */ /* 0x000ea20000002400 */
[----:B-1----:R-:W-:Y:S07]  /*2560*/  HMMA.16816.F32 R16, R24, R80, RZ ;  /* 0x000000501810723c */ /* 0x002fee00000018ff */
[----:B------:R-:W1:Y:S01]  /*2570*/  MUFU.TANH R143, R21 ;  /* 0x00000015008f7308 */ /* 0x000e620000002400 */
[----:B---3--:R-:W-:Y:S03]  /*2580*/  HMMA.16816.F32 R28, R8, R72, RZ ;  /* 0x00000048081c723c */ /* 0x008fe600000018ff */
[----:B------:R-:W-:Y:S01]  /*2590*/  FMUL.FTZ R32, R32, UR5 ;  /* 0x0000000520207c20 */ /* 0x000fe20008410000 */
[----:B------:R-:W-:Y:S01]  /*25a0*/  FMUL.FTZ R33, R33, UR5 ;  /* 0x0000000521217c20 */ /* 0x000fe20008410000 */
[----:B------:R-:W-:Y:S01]  /*25b0*/  FMUL.FTZ R34, R34, UR5 ;  /* 0x0000000522227c20 */ /* 0x000fe20008410000 */
[----:B------:R-:W-:Y:S01]  /*25c0*/  FMUL.FTZ R35, R35, UR5 ;  /* 0x0000000523237c20 */ /* 0x000fe20008410000 */
[----:B------:R-:W3:Y:S01]  /*25d0*/  MUFU.TANH R142, R22 ;  /* 0x00000016008e7308 */ /* 0x000ee20000002400 */
[----:B------:R-:W-:Y:S07]  /*25e0*/  HMMA.16816.F32 R40, R12, R116, R40 ;  /* 0x000000740c28723c */ /* 0x000fee0000001828 */
[----:B------:R5:W1:Y:S01]  /*25f0*/  MUFU.TANH R141, R23 ;  /* 0x00000017008d7308 */ /* 0x000a620000002400 */
[----:B------:R-:W-:Y:S07]  /*2600*/  HMMA.16816.F32 R16, R96, R128, R16 ;  /* 0x000000806010723c */ /* 0x000fee0000001810 */
[----:B------:R-:W1:Y:S01]  /*2610*/  MUFU.TANH R156, R32 ;  /* 0x00000020009c7308 */ /* 0x000e620000002400 */
[----:B------:R-:W-:Y:S03]  /*2620*/  HMMA.16816.F32 R28, R12, R124, R28 ;  /* 0x0000007c0c1c723c */ /* 0x000fe6000000181c */
[----:B------:R-:W-:Y:S01]  /*2630*/  FMUL.FTZ R40, R40, UR5 ;  /* 0x0000000528287c20 */ /* 0x000fe20008410000 */
[----:B------:R-:W-:Y:S01]  /*2640*/  FMUL.FTZ R41, R41, UR5 ;  /* 0x0000000529297c20 */ /* 0x000fe20008410000 */
[----:B------:R-:W-:Y:S01]  /*2650*/  FMUL.FTZ R42, R42, UR5 ;  /* 0x000000052a2a7c20 */ /* 0x000fe20008410000 */
[----:B------:R-:W-:Y:S01]  /*2660*/  FMUL.FTZ R43, R43, UR5 ;  /* 0x000000052b2b7c20 */ /* 0x000fe20008410000 */
[----:B------:R-:W1:Y:S01]  /*2670*/  MUFU.TANH R157, R34 ;  /* 0x00000022009d7308 */ /* 0x000e620000002400 */
[----:B-----5:R-:W-:Y:S03]  /*2680*/  HMMA.16816.F32 R20, R24, R72, RZ ;  /* 0x000000481814723c */ /* 0x020fe600000018ff */
[----:B------:R-:W-:Y:S01]  /*2690*/  FMUL.FTZ R16, R16, UR5 ;  /* 0x0000000510107c20 */ /* 0x000fe20008410000 */
[----:B------:R-:W-:Y:S01]  /*26a0*/  FMUL.FTZ R17, R17, UR5 ;  /* 0x0000000511117c20 */ /* 0x000fe20008410000 */
[----:B------:R-:W-:Y:S01]  /*26b0*/  FMUL.FTZ R18, R18, UR5 ;  /* 0x0000000512127c20 */ /* 0x000fe20008410000 */
[----:B------:R-:W-:Y:S01]  /*26c0*/  FMUL.FTZ R19, R19, UR5 ;  /* 0x0000000513137c20 */ /* 0x000fe20008410000 */
[----:B------:R-:W1:Y:S01]  /*26d0*/  MUFU.TANH R129, R16 ;  /* 0x0000001000817308 */ /* 0x000e620000002400 */
[----:B------:R-:W-:Y:S03]  /*26e0*/  HMMA.16816.F32 R100, R96, R108, R100 ;  /* 0x0000006c6064723c */ /* 0x000fe60000001864 */
[----:B------:R-:W-:Y:S01]  /*26f0*/  FMUL.FTZ R28, R28, UR5 ;  /* 0x000000051c1c7c20 */ /* 0x000fe20008410000 */
[----:B------:R-:W-:Y:S01]  /*2700*/  FMUL.FTZ R29, R29, UR5 ;  /* 0x000000051d1d7c20 */ /* 0x000fe20008410000 */
[----:B------:R-:W-:Y:S01]  /*2710*/  FMUL.FTZ R30, R30, UR5 ;  /* 0x000000051e1e7c20 */ /* 0x000fe20008410000 */
[----:B------:R-:W-:Y:S01]  /*2720*/  FMUL.FTZ R31, R31, UR5 ;  /* 0x000000051f1f7c20 */ /* 0x000fe20008410000 */
[----:B------:R-:W1:Y:S01]  /*2730*/  MUFU.TANH R128, R17 ;  /* 0x0000001100807308 */ /* 0x000e620000002400 */
[----:B------:R-:W-:Y:S07]  /*2740*/  HMMA.16816.F32 R92, R24, R90, RZ ;  /* 0x0000005a185c723c */ /* 0x000fee00000018ff */
[----:B------:R-:W1:Y:S01]  /*2750*/  MUFU.TANH R145, R18 ;  /* 0x0000001200917308 */ /* 0x000e620000002400 */
[----:B------:R-:W-:Y:S03]  /*2760*/  HMMA.16816.F32 R20, R96, R124, R20 ;  /* 0x0000007c6014723c */ /* 0x000fe60000001814 */
[----:B------:R-:W-:Y:S01]  /*2770*/  FMUL.FTZ R102, R102, UR5 ;  /* 0x0000000566667c20 */ /* 0x000fe20008410000 */
[----:B------:R-:W-:Y:S01]  /*2780*/  FMUL.FTZ R100, R100, UR5 ;  /* 0x0000000564647c20 */ /* 0x000fe20008410000 */
[----:B------:R-:W-:-:S02]  /*2790*/  FMUL.FTZ R101, R101, UR5 ;  /* 0x0000000565657c20 */ /* 0x000fc40008410000 */
[----:B------:R5:W1:Y:S01]  /*27a0*/  MUFU.TANH R146, R19 ;  /* 0x0000001300927308 */ /* 0x000a620000002400 */
[C---:B------:R-:W-:Y:S07]  /*27b0*/  HMMA.16816.F32 R84, R24.reuse, R82, RZ ;  /* 0x000000521854723c */ /* 0x040fee00000018ff */
[----:B------:R-:W1:Y:S01]  /*27c0*/  MUFU.TANH R147, R28 ;  /* 0x0000001c00937308 */ /* 0x000e620000002400 */
[----:B------:R-:W-:Y:S03]  /*27d0*/  HMMA.16816.F32 R76, R24, R74, RZ ;  /* 0x0000004a184c723c */ /* 0x000fe600000018ff */
[----:B------:R-:W-:Y:S01]  /*27e0*/  FMUL.FTZ R20, R20, UR5 ;  /* 0x0000000514147c20 */ /* 0x000fe20008410000 */
[----:B------:R-:W-:Y:S01]  /*27f0*/  FMUL.FTZ R21, R21, UR5 ;  /* 0x0000000515157c20 */ /* 0x000fe20008410000 */
[----:B------:R-:W-:Y:S01]  /*2800*/  FMUL.FTZ R22, R22, UR5 ;  /* 0x0000000516167c20 */ /* 0x000fe20008410000 */
[----:B------:R-:W-:Y:S01]  /*2810*/  FMUL.FTZ R23, R23, UR5 ;  /* 0x0000000517177c20 */ /* 0x000fe20008410000 */
[----:B------:R-:W1:Y:S01]  /*2820*/  MUFU.TANH R124, R29 ;  /* 0x0000001d007c7308 */ /* 0x000e620000002400 */
[----:B-----5:R-:W-:Y:S07]  /*2830*/  HMMA.16816.F32 R16, R8, R64, RZ ;  /* 0x000000400810723c */ /* 0x020fee00000018ff */
[----:B------:R-:W1:Y:S01]  /*2840*/  MUFU.TANH R125, R30 ;  /* 0x0000001e007d7308 */ /* 0x000e620000002400 */
[C---:B------:R-:W-:Y:S07]  /*2850*/  HMMA.16816.F32 R68, R24.reuse, R66, RZ ;  /* 0x000000421844723c */ /* 0x040fee00000018ff */
[----:B------:R5:W1:Y:S01]  /*2860*/  MUFU.TANH R149, R31 ;  /* 0x0000001f00957308 */ /* 0x000a620000002400 */
[----:B------:R-:W-:Y:S07]  /*2870*/  HMMA.16816.F32 R56, R24, R54, RZ ;  /* 0x000000361838723c */ /* 0x000fee00000018ff */
[----:B------:R-:W1:Y:S01]  /*2880*/  MUFU.TANH R150, R20 ;  /* 0x0000001400967308 */ /* 0x000e620000002400 */
[----:B------:R-:W-:Y:S07]  /*2890*/  HMMA.16816.F32 R16, R12, R120, R16 ;  /* 0x000000780c10723c */ /* 0x000fee0000001810 */
[----:B------:R-:W1:Y:S01]  /*28a0*/  MUFU.TANH R151, R21 ;  /* 0x0000001500977308 */ /* 0x000e620000002400 */
[C---:B-----5:R-:W-:Y:S07]  /*28b0*/  HMMA.16816.F32 R28, R24.reuse, R52, RZ ;  /* 0x00000034181c723c */ /* 0x060fee00000018ff */
[----:B------:R-:W1:Y:S01]  /*28c0*/  MUFU.TANH R152, R22 ;  /* 0x0000001600987308 */ /* 0x000e620000002400 */
[----:B------:R-:W-:Y:S03]  /*28d0*/  HMMA.16816.F32 R48, R24, R46, RZ ;  /* 0x0000002e1830723c */ /* 0x000fe600000018ff */
[----:B------:R-:W-:Y:S01]  /*28e0*/  FMUL.FTZ R16, R16, UR5 ;  /* 0x0000000510107c20 */ /* 0x000fe20008410000 */
[----:B------:R-:W-:Y:S01]  /*28f0*/  FMUL.FTZ R17, R17, UR5 ;  /* 0x0000000511117c20 */ /* 0x000fe20008410000 */
[----:B------:R-:W-:Y:S01]  /*2900*/  FMUL.FTZ R18, R18, UR5 ;  /* 0x0000000512127c20 */ /* 0x000fe20008410000 */
[----:B------:R-:W-:Y:S01]  /*2910*/  FMUL.FTZ R19, R19, UR5 ;  /* 0x0000000513137c20 */ /* 0x000fe20008410000 */
[----:B------:R-:W1:Y:S01]  /*2920*/  MUFU.TANH R121, R16 ;  /* 0x0000001000797308 */ /* 0x000e620000002400 */
[----:B------:R-:W-:Y:S07]  /*2930*/  HMMA.16816.F32 R88, R8, R90, RZ ;  /* 0x0000005a0858723c */ /* 0x000fee00000018ff */
[----:B------:R-:W1:Y:S01]  /*2940*/  MUFU.TANH R153, R17 ;  /* 0x0000001100997308 */ /* 0x000e620000002400 */
[C---:B------:R-:W-:Y:S07]  /*2950*/  HMMA.16816.F32 R28, R96.reuse, R116, R28 ;  /* 0x00000074601c723c */ /* 0x040fee000000181c */
[----:B------:R-:W1:Y:S01]  /*2960*/  MUFU.TANH R154, R18 ;  /* 0x00000012009a7308 */ /* 0x000e620000002400 */
[C---:B------:R-:W-:Y:S07]  /*2970*/  HMMA.16816.F32 R92, R96.reuse, R134, R92 ;  /* 0x00000086605c723c */ /* 0x040fee000000185c */
[----:B------:R5:W1:Y:S01]  /*2980*/  MUFU.TANH R155, R19 ;  /* 0x00000013009b7308 */ /* 0x000a620000002400 */
[C---:B------:R-:W-:Y:S03]  /*2990*/  HMMA.16816.F32 R84, R96.reuse, R130, R84 ;  /* 0x000000826054723c */ /* 0x040fe60000001854 */
[----:B------:R-:W-:Y:S01]  /*29a0*/  FMUL.FTZ R28, R28, UR5 ;  /* 0x000000051c1c7c20 */ /* 0x000fe20008410000 */
[----:B------:R-:W-:Y:S01]  /*29b0*/  FMUL.FTZ R29, R29, UR5 ;  /* 0x000000051d1d7c20 */ /* 0x000fe20008410000 */
[----:B------:R-:W-:Y:S01]  /*29c0*/  FMUL.FTZ R30, R30, UR5 ;  /* 0x000000051e1e7c20 */ /* 0x000fe20008410000 */
[----:B------:R-:W-:Y:S01]  /*29d0*/  FMUL.FTZ R31, R31, UR5 ;  /* 0x000000051f1f7c20 */ /* 0x000fe20008410000 */
[----:B------:R4:W1:Y:S01]  /*29e0*/  MUFU.TANH R120, R23 ;  /* 0x0000001700787308 */ /* 0x0008620000002400 */
[----:B------:R-:W-:Y:S07]  /*29f0*/  HMMA.16816.F32 R76, R96, R126, R76 ;  /* 0x0000007e604c723c */ /* 0x000fee000000184c */
[----:B------:R-:W1:Y:S01]  /*2a00*/  MUFU.TANH R116, R33 ;  /* 0x0000002100747308 */ /* 0x000e620000002400 */
[----:B-----5:R-:W-:Y:S03]  /*2a10*/  HMMA.16816.F32 R16, R8, R44, RZ ;  /* 0x0000002c0810723c */ /* 0x020fe600000018ff */
[----:B------:R-:W-:Y:S01]  /*2a20*/  FMUL.FTZ R85, R85, UR5 ;  /* 0x0000000555557c20 */ /* 0x000fe20008410000 */
[----:B------:R-:W-:Y:S01]  /*2a30*/  FMUL.FTZ R86, R86, UR5 ;  /* 0x0000000556567c20 */ /* 0x000fe20008410000 */
[----:B------:R-:W-:-:S02]  /*2a40*/  FMUL.FTZ R87, R87, UR5 ;  /* 0x0000000557577c20 */ /* 0x000fc40008410000 */
[----:B------:R5:W1:Y:S01]  /*2a50*/  MUFU.TANH R158, R35 ;  /* 0x00000023009e7308 */ /* 0x000a620000002400 */
[----:B----4-:R-:W-:Y:S03]  /*2a60*/  HMMA.16816.F32 R20, R24, R44, RZ ;  /* 0x0000002c1814723c */ /* 0x010fe600000018ff */
[----:B------:R-:W-:Y:S01]  /*2a70*/  FMUL.FTZ R76, R76, UR5 ;  /* 0x000000054c4c7c20 */ /* 0x000fe20008410000 */
[----:B------:R-:W-:Y:S01]  /*2a80*/  FMUL.FTZ R77, R77, UR5 ;  /* 0x000000054d4d7c20 */ /* 0x000fe20008410000 */
[----:B------:R-:W-:Y:S01]  /*2a90*/  FMUL.FTZ R78, R78, UR5 ;  /* 0x000000054e4e7c20 */ /* 0x000fe20008410000 */
[----:B------:R-:W-:Y:S01]  /*2aa0*/  FMUL.FTZ R79, R79, UR5 ;  /* 0x000000054f4f7c20 */ /* 0x000fe20008410000 */
[----:B------:R-:W4:Y:S01]  /*2ab0*/  MUFU.TANH R162, R28 ;  /* 0x0000001c00a27308 */ /* 0x000f220000002400 */
[----:B------:R-:W-:Y:S07]  /*2ac0*/  HMMA.16816.F32 R80, R8, R82, RZ ;  /* 0x000000520850723c */ /* 0x000fee00000018ff */
[----:B------:R-:W1:Y:S01]  /*2ad0*/  MUFU.TANH R170, R29 ;  /* 0x0000001d00aa7308 */ /* 0x000e620000002400 */
[----:B------:R-:W-:Y:S07]  /*2ae0*/  HMMA.16816.F32 R16, R12, R112, R16 ;  /* 0x000000700c10723c */ /* 0x000fee0000001810 */
[----:B------:R-:W1:Y:S01]  /*2af0*/  MUFU.TANH R172, R30 ;  /* 0x0000001e00ac7308 */ /* 0x000e620000002400 */
[----:B-----5:R-:W-:Y:S07]  /*2b00*/  HMMA.16816.F32 R32, R8, R136, RZ ;  /* 0x000000880820723c */ /* 0x020fee00000018ff */
[----:B------:R5:W1:Y:S01]  /*2b10*/  MUFU.TANH R171, R31 ;  /* 0x0000001f00ab7308 */ /* 0x000a620000002400 */
        /* <DEDUP_REMOVED lines=11> */
[----:B------:R-:W-:Y:S01]  /*2bd0*/  FMUL.FTZ R22, R22, UR5 ;  /* 0x0000000516167c20 */ /* 0x000fe20008410000 */
[----:B------:R-:W-:Y:S01]  /*2be0*/  FMUL.FTZ R23, R23, UR5 ;  /* 0x0000000517177c20 */ /* 0x000fe20008410000 */
[----:B------:R-:W1:Y:S01]  /*2bf0*/  MUFU.TANH R109, R16 ;  /* 0x00000010006d7308 */ /* 0x000e620000002400 */
[----:B-----5:R-:W-:Y:S07]  /*2c00*/  HMMA.16816.F32 R28, R24, R104, RZ ;  /* 0x00000068181c723c */ /* 0x020fee00000018ff */
[----:B------:R-:W1:Y:S01]  /*2c10*/  MUFU.TANH R163, R18 ;  /* 0x0000001200a37308 */ /* 0x000e620000002400 */
[----:B------:R-:W-:Y:S03]  /*2c20*/  HMMA.16816.F32 R44, R8, R46, RZ ;  /* 0x0000002e082c723c */ /* 0x000fe600000018ff */
[----:B------:R-:W-:Y:S01]  /*2c30*/  FMUL.FTZ R32, R32, UR5 ;  /* 0x0000000520207c20 */ /* 0x000fe20008410000 */
[----:B------:R-:W-:Y:S01]  /*2c40*/  FMUL.FTZ R33, R33, UR5 ;  /* 0x0000000521217c20 */ /* 0x000fe20008410000 */
[----:B------:R-:W-:Y:S01]  /*2c50*/  FMUL.FTZ R34, R34, UR5 ;  /* 0x0000000522227c20 */ /* 0x000fe20008410000 */
[----:B------:R-:W-:Y:S01]  /*2c60*/  FMUL.FTZ R35, R35, UR5 ;  /* 0x0000000523237c20 */ /* 0x000fe20008410000 */
[----:B------:R5:W1:Y:S01]  /*2c70*/  MUFU.TANH R113, R19 ;  /* 0x0000001300717308 */ /* 0x000a620000002400 */
[C---:B------:R-:W-:Y:S07]  /*2c80*/  HMMA.16816.F32 R68, R96.reuse, R122, R68 ;  /* 0x0000007a6044723c */ /* 0x040fee0000001844 */
[----:B------:R-:W1:Y:S01]  /*2c90*/  MUFU.TANH R117, R20 ;  /* 0x0000001400757308 */ /* 0x000e620000002400 */
[C---:B------:R-:W-:Y:S07]  /*2ca0*/  HMMA.16816.F32 R56, R96.reuse, R118, R56 ;  /* 0x000000766038723c */ /* 0x040fee0000001838 */
[----:B------:R-:W1:Y:S01]  /*2cb0*/  MUFU.TANH R108, R21 ;  /* 0x00000015006c7308 */ /* 0x000e620000002400 */
[----:B-----5:R-:W5:Y:S01]  /*2cc0*/  LDSM.16.M88.4 R16, [R185+0x3c00] ;  /* 0x003c0000b910783b */ /* 0x020f620000000200 */
[----:B------:R-:W-:Y:S01]  /*2cd0*/  HMMA.16816.F32 R48, R96, R114, R48 ;  /* 0x000000726030723c */ /* 0x000fe20000001830 */
[----:B------:R-:W-:-:S05]  /*2ce0*/  DEPBAR.LE SB0, 0x0 ;  /* 0x000080000000791a */ /* 0x000fca0000000000 */
[----:B------:R-:W1:Y:S02]  /*2cf0*/  MUFU.TANH R136, R22 ;  /* 0x0000001600887308 */ /* 0x000e640000002400 */
[C---:B------:R-:W-:Y:S06]  /*2d00*/  HMMA.16816.F32 R72, R8.reuse, R74, RZ ;  /* 0x0000004a0848723c */ /* 0x040fec00000018ff */
[----:B------:R2:W1:Y:S02]  /*2d10*/  MUFU.TANH R137, R23 ;  /* 0x0000001700897308 */ /* 0x0004640000002400 */
[----:B------:R-:W-:Y:S06]  /*2d20*/  HMMA.16816.F32 R52, R8, R54, RZ ;  /* 0x000000360834723c */ /* 0x000fec00000018ff */
[----:B------:R-:W1:Y:S02]  /*2d30*/  MUFU.TANH R161, R41 ;  /* 0x0000002900a17308 */ /* 0x000e640000002400 */
[----:B------:R-:W-:Y:S06]  /*2d40*/  HMMA.16816.F32 R88, R12, R134, R88 ;  /* 0x000000860c58723c */ /* 0x000fec0000001858 */
[----:B------:R-:W1:Y:S02]  /*2d50*/  MUFU.TANH R160, R42 ;  /* 0x0000002a00a07308 */ /* 0x000e640000002400 */
[----:B--2---:R-:W-:Y:S06]  /*2d60*/  HMMA.16816.F32 R20, R8, R104, RZ ;  /* 0x000000680814723c */ /* 0x004fec00000018ff */
[----:B------:R2:W1:Y:S02]  /*2d70*/  MUFU.TANH R112, R43 ;  /* 0x0000002b00707308 */ /* 0x0004640000002400 */
[----:B-----5:R-:W-:Y:S03]  /*2d80*/  HMMA.16816.F32 R28, R96, R16, R28 ;  /* 0x00000010601c723c */ /* 0x020fe6000000181c */
[----:B------:R-:W-:-:S03]  /*2d90*/  FMUL.FTZ R88, R88, UR5 ;  /* 0x0000000558587c20 */ /* 0x000fc60008410000 */
[----:B------:R-:W1:Y:S02]  /*2da0*/  MUFU.TANH R173, R32 ;  /* 0x0000002000ad7308 */ /* 0x000e640000002400 */
[----:B------:R-:W-:Y:S06]  /*2db0*/  HMMA.16816.F32 R80, R12, R130, R80 ;  /* 0x000000820c50723c */ /* 0x000fec0000001850 */
[----:B------:R-:W1:Y:S02]  /*2dc0*/  MUFU.TANH R175, R33 ;  /* 0x0000002100af7308 */ /* 0x000e640000002400 */
[C---:B--2---:R-:W-:Y:S06]  /*2dd0*/  HMMA.16816.F32 R40, R24.reuse, R138, RZ ;  /* 0x0000008a1828723c */ /* 0x044fec00000018ff */
[----:B------:R-:W2:Y:S02]  /*2de0*/  MUFU.TANH R174, R34 ;  /* 0x0000002200ae7308 */ /* 0x000ea40000002400 */
[----:B------:R-:W-:Y:S06]  /*2df0*/  HMMA.16816.F32 R24, R24, R106, RZ ;  /* 0x0000006a1818723c */ /* 0x000fec00000018ff */
[----:B------:R5:W1:Y:S02]  /*2e00*/  MUFU.TANH R105, R35 ;  /* 0x0000002300697308 */ /* 0x000a640000002400 */
[----:B------:R-:W-:Y:S01]  /*2e10*/  HMMA.16816.F32 R20, R12, R16, R20 ;  /* 0x000000100c14723c */ /* 0x000fe20000001814 */
[----:B------:R-:W-:Y:S01]  /*2e20*/  FMUL.FTZ R17, R29, UR5 ;  /* 0x000000051d117c20 */ /* 0x000fe20008410000 */
[----:B------:R-:W-:Y:S01]  /*2e30*/  FMUL.FTZ R16, R92, UR5 ;  /* 0x000000055c107c20 */ /* 0x000fe20008410000 */
[----:B------:R-:W-:-:S03]  /*2e40*/  FMUL.FTZ R29, R95, UR5 ;  /* 0x000000055f1d7c20 */ /* 0x000fc60008410000 */
[----:B------:R3:W1:Y:S02]  /*2e50*/  MUFU.TANH R104, R102 ;  /* 0x0000006600687308 */ /* 0x0006640000002400 */
[----:B------:R-:W-:Y:S06]  /*2e60*/  HMMA.16816.F32 R40, R96, R110, R40 ;  /* 0x0000006e6028723c */ /* 0x000fec0000001828 */
[----:B------:R-:W1:Y:S02]  /*2e70*/  MUFU.TANH R7, R7 ;  /* 0x0000000700077308 */ /* 0x000e640000002400 */
[----:B-----5:R-:W-:Y:S03]  /*2e80*/  HMMA.16816.F32 R32, R8, R138, RZ ;  /* 0x0000008a0820723c */ /* 0x020fe600000018ff */
[----:B------:R-:W-:Y:S01]  /*2e90*/  FMUL.FTZ R20, R20, UR5 ;  /* 0x0000000514147c20 */ /* 0x000fe20008410000 */
[----:B------:R-:W-:Y:S01]  /*2ea0*/  FMUL.FTZ R22, R22, UR5 ;  /* 0x0000000516167c20 */ /* 0x000fe20008410000 */
[----:B------:R-:W-:Y:S01]  /*2eb0*/  FMUL.FTZ R21, R21, UR5 ;  /* 0x0000000515157c20 */ /* 0x000fe20008410000 */
[----:B------:R-:W-:Y:S01]  /*2ec0*/  FMUL.FTZ R23, R23, UR5 ;  /* 0x0000000517177c20 */ /* 0x000fe20008410000 */
[----:B---3--:R-:W-:Y:S01]  /*2ed0*/  FMUL.FTZ R102, R103, UR5 ;  /* 0x0000000567667c20 */ /* 0x008fe20008410000 */
[----:B------:R-:W-:Y:S01]  /*2ee0*/  HMMA.16816.F32 R96, R96, R18, R24 ;  /* 0x000000126060723c */ /* 0x000fe20000001818 */
[----:B------:R-:W-:Y:S01]  /*2ef0*/  IMAD.U32 R24, RZ, RZ, UR17 ;  /* 0x00000011ff187e24 */ /* 0x000fe2000f8e00ff */
[----:B------:R-:W-:Y:S01]  /*2f00*/  LOP3.LUT R26, R191, 0x7, RZ, 0xc0, !PT ;  /* 0x00000007bf1a7812 */ /* 0x000fe200078ec0ff */
[----:B------:R3:W1:Y:S01]  /*2f10*/  MUFU.TANH R103, R22 ;  /* 0x0000001600677308 */ /* 0x0006620000002400 */
[----:B------:R-:W-:-:S02]  /*2f20*/  MOV R25, UR13 ;  /* 0x0000000d00197c02 */ /* 0x000fc40008000f00 */
[----:B------:R-:W-:Y:S02]  /*2f30*/  IADD3 R26, PT, PT, R26, UR12, R148 ;  /* 0x0000000c1a1a7c10 */ /* 0x000fe4000fffe094 */
[----:B------:R-:W-:Y:S01]  /*2f40*/  HMMA.16816.F32 R8, R8, R106, RZ ;  /* 0x0000006a0808723c */ /* 0x000fe200000018ff */
[----:B------:R-:W-:Y:S02]  /*2f50*/  IADD3 R24, PT, PT, R25, UR16, -R24 ;  /* 0x0000001019187c10 */ /* 0x000fe4000fffe818 */
[----:B------:R5:W1:Y:S01]  /*2f60*/  MUFU.TANH R107, R20 ;  /* 0x00000014006b7308 */ /* 0x000a620000002400 */
[C---:B------:R-:W-:Y:S02]  /*2f70*/  IADD3 R205, PT, PT, R26.reuse, UR16, -R60 ;  /* 0x000000101acd7c10 */ /* 0x040fe4000fffe83c */
[----:B------:R-:W-:Y:S02]  /*2f80*/  IADD3 R204, PT, PT, R26, 0x1, R24 ;  /* 0x000000011acc7810 */ /* 0x000fe40007ffe018 */
[----:B------:R-:W-:Y:S01]  /*2f90*/  MOV R24, R140 ;  /* 0x0000008c00187202 */ /* 0x000fe20000000f00 */
[C---:B------:R-:W-:Y:S01]  /*2fa0*/  HMMA.16816.F32 R64, R12.reuse, R122, R64 ;  /* 0x0000007a0c40723c */ /* 0x040fe20000001840 */
[----:B------:R-:W-:Y:S01]  /*2fb0*/  SHF.L.U32 R60, R199, 0x1, RZ ;  /* 0x00000001c73c7819 */ /* 0x000fe200000006ff */
[----:B------:R4:W1:Y:S01]  /*2fc0*/  MUFU.TANH R138, R21 ;  /* 0x00000015008a7308 */ /* 0x0008620000002400 */
[----:B---3--:R-:W-:Y:S01]  /*2fd0*/  FMUL.FTZ R22, R31, UR5 ;  /* 0x000000051f167c20 */ /* 0x008fe20008410000 */
[----:B------:R-:W-:Y:S01]  /*2fe0*/  FMUL.FTZ R31, R84, UR5 ;  /* 0x00000005541f7c20 */ /* 0x000fe20008410000 */
[----:B------:R-:W-:Y:S01]  /*2ff0*/  ISETP.GT.AND P0, PT, R24, R196, PT ;  /* 0x000000c41800720c */ /* 0x000fe20003f04270 */
[----:B------:R-:W-:Y:S01]  /*3000*/  VIADD R168, R205, 0x8 ;  /* 0x00000008cda87836 */ /* 0x000fe20000000000 */
[----:B------:R-:W-:Y:S01]  /*3010*/  LOP3.LUT R60, R60, 0x6, RZ, 0xc0, !PT ;  /* 0x000000063c3c7812 */ /* 0x000fe200078ec0ff */
[----:B------:R-:W-:Y:S01]  /*3020*/  HMMA.16816.F32 R44, R12, R114, R44 ;  /* 0x000000720c2c723c */ /* 0x000fe2000000182c */
[----:B------:R-:W-:Y:S01]  /*3030*/  VIADDMNMX R203, R204, R203, UR16, PT ;  /* 0x00000010cccb7e46 */ /* 0x000fe2000b8001cb */
[----:B------:R3:W1:Y:S01]  /*3040*/  MUFU.TANH R106, R23 ;  /* 0x00000017006a7308 */ /* 0x0006620000002400 */
[----:B-----5:R-:W-:Y:S01]  /*3050*/  FMUL.FTZ R20, R28, UR5 ;  /* 0x000000051c147c20 */ /* 0x020fe20008410000 */
[----:B------:R-:W-:Y:S01]  /*3060*/  FMUL.FTZ R28, R94, UR5 ;  /* 0x000000055e1c7c20 */ /* 0x000fe20008410000 */
[----:B------:R-:W-:-:S02]  /*3070*/  LEA R25, R140, R60, 0x7 ;  /* 0x0000003c8c197211 */ /* 0x000fc400078e38ff */
[C---:B------:R-:W-:Y:S01]  /*3080*/  VIADDMNMX R202, R204.reuse, R202, UR16, PT ;  /* 0x00000010ccca7e46 */ /* 0x040fe2000b8001ca */
[C---:B------:R-:W-:Y:S01]  /*3090*/  HMMA.16816.F32 R32, R12.reuse, R110, R32 ;  /* 0x0000006e0c20723c */ /* 0x040fe20000001820 */
[----:B------:R-:W-:Y:S01]  /*30a0*/  VIADDMNMX R201, R204, R201, UR16, PT ;  /* 0x00000010ccc97e46 */ /* 0x000fe2000b8001c9 */
[----:B------:R-:W1:Y:S01]  /*30b0*/  MUFU.TANH R3, R3 ;  /* 0x0000000300037308 */ /* 0x000e620000002400 */
[----:B----4-:R-:W-:Y:S01]  /*30c0*/  FMUL.FTZ R21, R30, UR5 ;  /* 0x000000051e157c20 */ /* 0x010fe20008410000 */
[----:B------:R-:W-:Y:S02]  /*30d0*/  VIMNMX R204, PT, PT, R204, UR16, PT ;  /* 0x00000010cccc7c48 */ /* 0x000fe4000bfe0100 */
[C---:B------:R-:W-:Y:S02]  /*30e0*/  IADD3 R167, PT, PT, R205.reuse, 0x40, RZ ;  /* 0x00000040cda77810 */ /* 0x040fe40007ffe0ff */
[----:B------:R-:W-:Y:S01]  /*30f0*/  HMMA.16816.F32 R72, R12, R126, R72 ;  /* 0x0000007e0c48723c */ /* 0x000fe20000001848 */
[----:B------:R-:W-:Y:S01]  /*3100*/  IADD3 R166, PT, PT, R205, 0x48, RZ ;  /* 0x00000048cda67810 */ /* 0x000fe20007ffe0ff */
[----:B------:R-:W4:Y:S01]  /*3110*/  MUFU.TANH R2, R2 ;  /* 0x0000000200027308 */ /* 0x000f220000002400 */
[----:B---3--:R-:W-:-:S05]  /*3120*/  FMUL.FTZ R23, R93, UR5 ;  /* 0x000000055d177c20 */ /* 0x008fca0008410000 */
[C---:B------:R-:W-:Y:S02]  /*3130*/  HMMA.16816.F32 R52, R12.reuse, R118, R52 ;  /* 0x000000760c34723c */ /* 0x040fe40000001834 */
[----:B------:R-:W3:Y:S06]  /*3140*/  MUFU.TANH R0, R0 ;  /* 0x0000000000007308 */ /* 0x000eec0000002400 */
[----:B------:R-:W-:Y:S01]  /*3150*/  HMMA.16816.F32 R8, R12, R18, R8 ;  /* 0x000000120c08723c */ /* 0x000fe20000001808 */
[----:B------:R-:W-:Y:S01]  /*3160*/  IADD3 R12, PT, PT, R25, 0x1, RZ ;  /* 0x00000001190c7810 */ /* 0x000fe20007ffe0ff */
[----:B------:R-:W1:Y:S03]  /*3170*/  MUFU.TANH R100, R100 ;  /* 0x0000006400647308 */ /* 0x000e660000002400 */
[----:B------:R-:W-:-:S02]  /*3180*/  ISETP.GT.AND P6, PT, R205, R12, PT ;  /* 0x0000000ccd00720c */ /* 0x000fc40003fc4270 */
[----:B------:R-:W-:Y:S02]  /*3190*/  ISETP.GE.AND P5, PT, R12, R204, PT ;  /* 0x000000cc0c00720c */ /* 0x000fe40003fa6270 */
[-C--:B------:R-:W-:Y:S01]  /*31a0*/  ISETP.GT.AND P4, PT, R168, R12.reuse, PT ;  /* 0x0000000ca800720c */ /* 0x080fe20003f84270 */
[----:B------:R-:W1:Y:S01]  /*31b0*/  MUFU.TANH R101, R101 ;  /* 0x0000006500657308 */ /* 0x000e620000002400 */
[----:B------:R-:W-:Y:S02]  /*31c0*/  ISETP.GE.AND P3, PT, R12, R203, PT ;  /* 0x000000cb0c00720c */ /* 0x000fe40003f66270 */
[----:B------:R-:W-:-:S05]  /*31d0*/  ISETP.GT.AND P2, PT, R167, R12, PT ;  /* 0x0000000ca700720c */ /* 0x000fca0003f44270 */
[----:B------:R-:W1:Y:S08]  /*31e0*/  MUFU.TANH R102, R102 ;  /* 0x0000006600667308 */ /* 0x000e700000002400 */
        /* <DEDUP_REMOVED lines=9> */
[----:B------:R1:W1:Y:S08]  /*3280*/  MUFU.TANH R92, R85 ;  /* 0x00000055005c7308 */ /* 0x0002700000002400 */
[----:B------:R1:W1:Y:S08]  /*3290*/  MUFU.TANH R93, R86 ;  /* 0x00000056005d7308 */ /* 0x0002700000002400 */
[----:B------:R1:W1:Y:S08]  /*32a0*/  MUFU.TANH R94, R87 ;  /* 0x00000057005e7308 */ /* 0x0002700000002400 */
[----:B------:R1:W1:Y:S08]  /*32b0*/  MUFU.TANH R110, R76 ;  /* 0x0000004c006e7308 */ /* 0x0002700000002400 */
[----:B------:R1:W1:Y:S08]  /*32c0*/  MUFU.TANH R122, R77 ;  /* 0x0000004d007a7308 */ /* 0x0002700000002400 */
[----:B------:R1:W1:Y:S08]  /*32d0*/  MUFU.TANH R130, R78 ;  /* 0x0000004e00827308 */ /* 0x0002700000002400 */
[----:B------:R1:W1:Y:S01]  /*32e0*/  MUFU.TANH R115, R79 ;  /* 0x0000004f00737308 */ /* 0x0002620000002400 */
[----:B------:R-:W-:Y:S06]  /*32f0*/  BAR.SYNC.DEFER_BLOCKING 0x0 ;  /* 0x0000000000007b1d */ /* 0x000fec0000010000 */
[----:B--234-:R-:W-:Y:S05]  /*3300*/  @!P0 BRA `(.L_x_975) ;  /* 0x0000000000648947 */ /* 0x01cfea0003800000 */
[----:B------:R-:W-:-:S04]  /*3310*/  VIADD R13, R37, 0xfffffffe ;  /* 0xfffffffe250d7836 */ /* 0x000fc80000000000 */
[----:B------:R-:W-:-:S04]  /*3320*/  IMAD.WIDE.U32 R14, R13, R62, RZ ;  /* 0x0000003e0d0e7225 */ /* 0x000fc800078e00ff */
[----:B------:R-:W-:Y:S01]  /*3330*/  IMAD R15, R13, R63, R15 ;  /* 0x0000003f0d0f7224 */ /* 0x000fe200078e020f */
[C---:B------:R-:W-:Y:S02]  /*3340*/  LEA R84, P1, R14.reuse, R195, 0x8 ;  /* 0x000000c30e547211 */ /* 0x040fe400078240ff */
[C---:B------:R-:W-:Y:S02]  /*3350*/  LEA R18, P0, R14.reuse, R165, 0x7 ;  /* 0x000000a50e127211 */ /* 0x040fe400078038ff */
[C-C-:B-1----:R-:W-:Y:S02]  /*3360*/  LEA.HI.X R85, R14.reuse, R194, R15.reuse, 0x8, P1 ;  /* 0x000000c20e557211 */ /* 0x142fe400008f440f */
        /* <DEDUP_REMOVED lines=19> */
.L_x_975:
[----:B------:R-:W-:Y:S01]  /*34a0*/  FMUL.FTZ R13, R90, UR5 ;  /* 0x000000055a0d7c20 */ /* 0x000fe20008410000 */
[----:B------:R-:W-:Y:S01]  /*34b0*/  FSEL R61, R61, -INF , !P6 ;  /* 0xff8000003d3d7808 */ /* 0x000fe20007000000 */
[----:B------:R-:W-:Y:S01]  /*34c0*/  MUFU.TANH R88, R88 ;  /* 0x0000005800587308 */ /* 0x000fe20000002400 */
[----:B------:R-:W-:Y:S01]  /*34d0*/  ISETP.GE.AND P1, PT, R12, R202, PT ;  /* 0x000000ca0c00720c */ /* 0x000fe20003f26270 */
[----:B------:R-:W-:Y:S01]  /*34e0*/  FMUL.FTZ R15, R89, UR5 ;  /* 0x00000005590f7c20 */ /* 0x000fe20008410000 */
[----:B------:R-:W-:Y:S01]  /*34f0*/  ISETP.GT.AND P0, PT, R166, R12, PT ;  /* 0x0000000ca600720c */ /* 0x000fe20003f04270 */
[----:B------:R-:W-:Y:S01]  /*3500*/  FMUL.FTZ R14, R91, UR5 ;  /* 0x000000055b0e7c20 */ /* 0x000fe20008410000 */
[----:B------:R-:W-:Y:S01]  /*3510*/  ISETP.GE.AND P6, PT, R12, R201, PT ;  /* 0x000000c90c00720c */ /* 0x000fe20003fc6270 */
[----:B------:R-:W-:Y:S01]  /*3520*/  VIADD R12, R25, 0x8 ;  /* 0x00000008190c7836 */ /* 0x000fe20000000000 */
[----:B--2---:R-:W-:Y:S01]  /*3530*/  FSEL R26, R36, -INF , !P4 ;  /* 0xff800000241a7808 */ /* 0x004fe20006000000 */
[----:B------:R-:W2:Y:S01]  /*3540*/  MUFU.TANH R13, R13 ;  /* 0x0000000d000d7308 */ /* 0x000ea20000002400 */
[----:B-1----:R-:W-:Y:S01]  /*3550*/  FSEL R85, R133, -INF , !P2 ;  /* 0xff80000085557808 */ /* 0x002fe20005000000 */
[----:B------:R-:W-:Y:S01]  /*3560*/  FMUL.FTZ R70, R70, UR5 ;  /* 0x0000000546467c20 */ /* 0x000fe20008410000 */
[----:B------:R-:W-:Y:S01]  /*3570*/  FSEL R26, R26, -INF , !P3 ;  /* 0xff8000001a1a7808 */ /* 0x000fe20005800000 */
[----:B------:R-:W-:Y:S01]  /*3580*/  FMUL.FTZ R18, R82, UR5 ;  /* 0x0000000552127c20 */ /* 0x000fe20008410000 */
[-C--:B------:R-:W-:Y:S01]  /*3590*/  ISETP.GT.AND P3, PT, R168, R12.reuse, PT ;  /* 0x0000000ca800720c */ /* 0x080fe20003f64270 */
[----:B------:R-:W-:Y:S01]  /*35a0*/  VIADD R19, R25, 0x18 ;  /* 0x0000001819137836 */ /* 0x000fe20000000000 */
[----:B------:R-:W-:Y:S01]  /*35b0*/  ISETP.GE.AND P2, PT, R12, R203, PT ;  /* 0x000000cb0c00720c */ /* 0x000fe20003f46270 */
[----:B------:R-:W1:Y:S01]  /*35c0*/  MUFU.TANH R15, R15 ;  /* 0x0000000f000f7308 */ /* 0x000e620000002400 */
[----:B------:R-:W-:Y:S01]  /*35d0*/  FSEL R111, R61, -INF , !P5 ;  /* 0xff8000003d6f7808 */ /* 0x000fe20006800000 */
[----:B------:R-:W-:Y:S01]  /*35e0*/  FMUL.FTZ R81, R81, UR5 ;  /* 0x0000000551517c20 */ /* 0x000fe20008410000 */
[----:B------:R-:W-:Y:S01]  /*35f0*/  ISETP.GT.AND P5, PT, R205, R12, PT ;  /* 0x0000000ccd00720c */ /* 0x000fe20003fa4270 */
[----:B------:R-:W-:Y:S01]  /*3600*/  FMUL.FTZ R83, R83, UR5 ;  /* 0x0000000553537c20 */ /* 0x000fe20008410000 */
[----:B------:R-:W-:Y:S01]  /*3610*/  FSEL R76, R132, -INF , !P0 ;  /* 0xff800000844c7808 */ /* 0x000fe20004000000 */
[----:B------:R-:W-:Y:S01]  /*3620*/  FMUL.FTZ R56, R56, UR5 ;  /* 0x0000000538387c20 */ /* 0x000fe20008410000 */
[----:B------:R-:W-:Y:S01]  /*3630*/  FSEL R85, R85, -INF , !P1 ;  /* 0xff80000055557808 */ /* 0x000fe20004800000 */
[----:B------:R-:W-:Y:S01]  /*3640*/  MUFU.TANH R134, R70 ;  /* 0x0000004600867308 */ /* 0x000fe20000002400 */
[----:B--2---:R-:W-:Y:S01]  /*3650*/  FSEL R13, R13, -INF , !P3 ;  /* 0xff8000000d0d7808 */ /* 0x004fe20005800000 */
[----:B------:R-:W-:Y:S01]  /*3660*/  FMUL.FTZ R68, R68, UR5 ;  /* 0x0000000544447c20 */ /* 0x000fe20008410000 */
[----:B------:R-:W-:Y:S01]  /*3670*/  FSEL R76, R76, -INF , !P6 ;  /* 0xff8000004c4c7808 */ /* 0x000fe20007000000 */
[----:B------:R-:W-:Y:S01]  /*3680*/  FMUL.FTZ R71, R71, UR5 ;  /* 0x0000000547477c20 */ /* 0x000fe20008410000 */
[----:B------:R-:W-:Y:S01]  /*3690*/  FSEL R27, R13, -INF , !P2 ;  /* 0xff8000000d1b7808 */ /* 0x000fe20005000000 */
[----:B------:R-:W-:Y:S01]  /*36a0*/  FMUL.FTZ R135, R74, UR5 ;  /* 0x000000054a877c20 */ /* 0x000fe20008410000 */
[----:B------:R-:W-:Y:S01]  /*36b0*/  FSEL R88, R88, -INF , !P5 ;  /* 0xff80000058587808 */ /* 0x000fe20006800000 */
[----:B------:R2:W3:Y:S01]  /*36c0*/  MUFU.TANH R13, R14 ;  /* 0x0000000e000d7308 */ /* 0x0004e20000002400 */
[----:B------:R-:W-:Y:S01]  /*36d0*/  ISETP.GE.AND P4, PT, R12, R204, PT ;  /* 0x000000cc0c00720c */ /* 0x000fe20003f86270 */
[----:B------:R-:W-:Y:S01]  /*36e0*/  FMUL.FTZ R72, R72, UR5 ;  /* 0x0000000548487c20 */ /* 0x000fe20008410000 */
[----:B------:R-:W-:Y:S01]  /*36f0*/  ISETP.GT.AND P1, PT, R167, R12, PT ;  /* 0x0000000ca700720c */ /* 0x000fe20003f24270 */
[----:B------:R-:W-:Y:S01]  /*3700*/  FMUL.FTZ R64, R64, UR5 ;  /* 0x0000000540407c20 */ /* 0x000fe20008410000 */
[----:B------:R-:W-:Y:S01]  /*3710*/  ISETP.GE.AND P0, PT, R12, R202, PT ;  /* 0x000000ca0c00720c */ /* 0x000fe20003f06270 */
[----:B------:R-:W-:Y:S01]  /*3720*/  FMUL.FTZ R40, R40, UR5 ;  /* 0x0000000528287c20 */ /* 0x000fe20008410000 */
[----:B------:R-:W-:Y:S01]  /*3730*/  ISETP.GT.AND P6, PT, R166, R12, PT ;  /* 0x0000000ca600720c */ /* 0x000fe20003fc4270 */
[----:B------:R-:W-:Y:S01]  /*3740*/  MUFU.TANH R18, R18 ;  /* 0x0000001200127308 */ /* 0x000fe20000002400 */
[----:B------:R-:W-:Y:S01]  /*3750*/  ISETP.GE.AND P5, PT, R12, R201, PT ;  /* 0x000000c90c00720c */ /* 0x000fe20003fa6270 */
[----:B------:R-:W-:Y:S01]  /*3760*/  VIADD R12, R25, 0x9 ;  /* 0x00000009190c7836 */ /* 0x000fe20000000000 */
[----:B------:R-:W-:Y:S01]  /*3770*/  FSEL R91, R88, -INF , !P4 ;  /* 0xff800000585b7808 */ /* 0x000fe20006000000 */
[----:B------:R-:W-:Y:S01]  /*3780*/  FMUL.FTZ R65, R65, UR5 ;  /* 0x0000000541417c20 */ /* 0x000fe20008410000 */
[----:B------:R-:W-:Y:S01]  /*3790*/  FSEL R16, R16, -INF , !P1 ;  /* 0xff80000010107808 */ /* 0x000fe20004800000 */
[----:B------:R-:W-:Y:S01]  /*37a0*/  FMUL.FTZ R140, R97, UR5 ;  /* 0x00000005618c7c20 */ /* 0x000fe20008410000 */
[----:B------:R-:W-:Y:S01]  /*37b0*/  ISETP.GT.AND P4, PT, R205, R12, PT ;  /* 0x0000000ccd00720c */ /* 0x000fe20003f84270 */
[----:B------:R4:W-:Y:S01]  /*37c0*/  MUFU.TANH R61, R56 ;  /* 0x00000038003d7308 */ /* 0x0009e20000002400 */
[----:B--2---:R-:W-:Y:S01]  /*37d0*/  FSEL R14, R28, -INF , !P6 ;  /* 0xff8000001c0e7808 */ /* 0x004fe20007000000 */
[----:B------:R-:W-:Y:S01]  /*37e0*/  FMUL.FTZ R119, R96, UR5 ;  /* 0x0000000560777c20 */ /* 0x000fe20008410000 */
[----:B------:R-:W-:Y:S01]  /*37f0*/  ISETP.GE.AND P3, PT, R12, R204, PT ;  /* 0x000000cc0c00720c */ /* 0x000fe20003f66270 */
[C---:B------:R-:W-:Y:S01]  /*3800*/  VIADD R97, R25.reuse, 0x30 ;  /* 0x0000003019617836 */ /* 0x040fe20000000000 */
[-C--:B------:R-:W-:Y:S01]  /*3810*/  ISETP.GT.AND P2, PT, R168, R12.reuse, PT ;  /* 0x0000000ca800720c */ /* 0x080fe20003f44270 */
[----:B------:R-:W-:Y:S01]  /*3820*/  VIADD R96, R25, 0x31 ;  /* 0x0000003119607836 */ /* 0x000fe20000000000 */
[----:B------:R-:W-:Y:S01]  /*3830*/  FSEL R14, R14, -INF , !P5 ;  /* 0xff8000000e0e7808 */ /* 0x000fe20006800000 */
[----:B------:R-:W-:Y:S01]  /*3840*/  MUFU.TANH R127, R68 ;  /* 0x00000044007f7308 */ /* 0x000fe20000002400 */
[----:B-1----:R-:W-:Y:S01]  /*3850*/  FSEL R15, R15, -INF , !P4 ;  /* 0xff8000000f0f7808 */ /* 0x002fe20006000000 */
[----:B------:R-:W-:Y:S01]  /*3860*/  FMUL.FTZ R53, R53, UR5 ;  /* 0x0000000535357c20 */ /* 0x000fe20008410000 */
[----:B------:R-:W-:Y:S01]  /*3870*/  FSEL R86, R16, -INF , !P0 ;  /* 0xff80000010567808 */ /* 0x000fe20004000000 */
[----:B------:R-:W-:Y:S01]  /*3880*/  FMUL.FTZ R16, R80, UR5 ;  /* 0x0000000550107c20 */ /* 0x000fe20008410000 */
[-C--:B------:R-:W-:Y:S01]  /*3890*/  ISETP.GT.AND P5, PT, R166, R12.reuse, PT ;  /* 0x0000000ca600720c */ /* 0x080fe20003fa4270 */
[----:B------:R-:W-:Y:S01]  /*38a0*/  FMUL.FTZ R52, R52, UR5 ;  /* 0x0000000534347c20 */ /* 0x000fe20008410000 */
[C---:B------:R-:W-:Y:S01]  /*38b0*/  ISETP.GE.AND P1, PT, R12.reuse, R203, PT ;  /* 0x000000cb0c00720c */ /* 0x040fe20003f26270 */
[----:B------:R-:W-:Y:S01]  /*38c0*/  MUFU.TANH R132, R71 ;  /* 0x0000004700847308 */ /* 0x000fe20000002400 */
[----:B------:R-:W-:Y:S01]  /*38d0*/  ISETP.GT.AND P6, PT, R167, R12, PT ;  /* 0x0000000ca700720c */ /* 0x000fe20003fc4270 */
[----:B----4-:R-:W-:Y:S01]  /*38e0*/  FMUL.FTZ R56, R57, UR5 ;  /* 0x0000000539387c20 */ /* 0x010fe20008410000 */
[C---:B------:R-:W-:Y:S01]  /*38f0*/  ISETP.GE.AND P0, PT, R12.reuse, R202, PT ;  /* 0x000000ca0c00720c */ /* 0x040fe20003f06270 */
[----:B------:R-:W-:Y:S01]  /*3900*/  FMUL.FTZ R57, R59, UR5 ;  /* 0x000000053b397c20 */ /* 0x000fe20008410000 */
[----:B------:R-:W-:Y:S01]  /*3910*/  ISETP.GE.AND P4, PT, R12, R201, PT ;  /* 0x000000c90c00720c */ /* 0x000fe20003f86270 */
[----:B------:R-:W-:Y:S01]  /*3920*/  VIADD R12, R25, 0x10 ;  /* 0x00000010190c7836 */ /* 0x000fe20000000000 */
[----:B---3--:R-:W-:Y:S01]  /*3930*/  FSEL R13, R13, -INF , !P2 ;  /* 0xff8000000d0d7808 */ /* 0x008fe20005000000 */
[----:B------:R-:W1:Y:S01]  /*3940*/  MUFU.TANH R16, R16 ;  /* 0x0000001000107308 */ /* 0x000e620000002400 */
[----:B------:R-:W-:Y:S01]  /*3950*/  FSEL R70, R15, -INF , !P3 ;  /* 0xff8000000f467808 */ /* 0x000fe20005800000 */
[----:B------:R-:W-:Y:S01]  /*3960*/  VIADD R36, R25, 0x38 ;  /* 0x0000003819247836 */ /* 0x000fe20000000000 */
[----:B------:R-:W-:Y:S01]  /*3970*/  FSEL R15, R29, -INF , !P5 ;  /* 0xff8000001d0f7808 */ /* 0x000fe20006800000 */
[----:B------:R-:W-:Y:S01]  /*3980*/  VIADD R82, R25, 0x39 ;  /* 0x0000003919527836 */ /* 0x000fe20000000000 */
[-C--:B------:R-:W-:Y:S01]  /*3990*/  ISETP.GT.AND P3, PT, R205, R12.reuse, PT ;  /* 0x0000000ccd00720c */ /* 0x080fe20003f64270 */
[----:B------:R-:W-:Y:S01]  /*39a0*/  FMUL.FTZ R44, R44, UR5 ;  /* 0x000000052c2c7c20 */ /* 0x000fe20008410000 */
[----:B------:R-:W-:Y:S01]  /*39b0*/  FSEL R28, R13, -INF , !P1 ;  /* 0xff8000000d1c7808 */ /* 0x000fe20004800000 */
[----:B------:R-:W-:Y:S01]  /*39c0*/  VIADD R13, R25, 0x11 ;  /* 0x00000011190d7836 */ /* 0x000fe20000000000 */
[----:B------:R-:W-:Y:S01]  /*39d0*/  FSEL R23, R23, -INF , !P6 ;  /* 0xff80000017177808 */ /* 0x000fe20007000000 */
[----:B------:R-:W-:Y:S01]  /*39e0*/  MUFU.TANH R135, R135 ;  /* 0x0000008700877308 */ /* 0x000fe20000002400 */
[-C--:B------:R-:W-:Y:S01]  /*39f0*/  ISETP.GT.AND P1, PT, R168, R12.reuse, PT ;  /* 0x0000000ca800720c */ /* 0x080fe20003f24270 */
[----:B------:R-:W-:Y:S01]  /*3a00*/  FMUL.FTZ R51, R51, UR5 ;  /* 0x0000000533337c20 */ /* 0x000fe20008410000 */
[----:B------:R-:W-:Y:S01]  /*3a10*/  FSEL R15, R15, -INF , !P4 ;  /* 0xff8000000f0f7808 */ /* 0x000fe20006000000 */
[----:B------:R-:W-:Y:S01]  /*3a20*/  VIADD R179, R25, 0x49 ;  /* 0x0000004919b37836 */ /* 0x000fe20000000000 */
[----:B------:R-:W-:Y:S01]  /*3a30*/  ISETP.GT.AND P4, PT, R166, R12, PT ;  /* 0x0000000ca600720c */ /* 0x000fe20003f84270 */
[----:B------:R-:W-:Y:S01]  /*3a40*/  FMUL.FTZ R50, R50, UR5 ;  /* 0x0000000532327c20 */ /* 0x000fe20008410000 */
[----:B------:R-:W-:Y:S01]  /*3a50*/  ISETP.GE.AND P2, PT, R12, R204, PT ;  /* 0x000000cc0c00720c */ /* 0x000fe20003f46270 */
[----:B------:R-:W-:Y:S01]  /*3a60*/  MUFU.TANH R79, R40 ;  /* 0x00000028004f7308 */ /* 0x000fe20000002400 */
[----:B------:R-:W-:Y:S01]  /*3a70*/  FSEL R87, R23, -INF , !P0 ;  /* 0xff80000017577808 */ /* 0x000fe20004000000 */
[----:B------:R-:W-:Y:S01]  /*3a80*/  VIADD R74, R25, 0x41 ;  /* 0x00000041194a7836 */ /* 0x000fe20000000000 */
[----:B------:R-:W-:Y:S01]  /*3a90*/  FSEL R118, R144, -INF , !P3 ;  /* 0xff80000090767808 */ /* 0x000fe20005800000 */
[----:B------:R-:W-:Y:S01]  /*3aa0*/  FMUL.FTZ R49, R49, UR5 ;  /* 0x0000000531317c20 */ /* 0x000fe20008410000 */
[C---:B------:R-:W-:Y:S01]  /*3ab0*/  ISETP.GE.AND P6, PT, R12.reuse, R203, PT ;  /* 0x000000cb0c00720c */ /* 0x040fe20003fc6270 */
[----:B------:R-:W-:Y:S01]  /*3ac0*/  VIADD R126, R25, 0x59 ;  /* 0x00000059197e7836 */ /* 0x000fe20000000000 */
[----:B------:R-:W-:Y:S01]  /*3ad0*/  ISETP.GT.AND P5, PT, R167, R12, PT ;  /* 0x0000000ca700720c */ /* 0x000fe20003fa4270 */
[----:B------:R-:W-:Y:S01]  /*3ae0*/  MUFU.TANH R53, R53 ;  /* 0x0000003500357308 */ /* 0x000fe20000002400 */
[----:B------:R-:W-:Y:S01]  /*3af0*/  ISETP.GE.AND P0, PT, R12, R202, PT ;  /* 0x000000ca0c00720c */ /* 0x000fe20003f06270 */
[----:B------:R-:W-:Y:S01]  /*3b00*/  FMUL.FTZ R32, R32, UR5 ;  /* 0x0000000520207c20 */ /* 0x000fe20008410000 */
[----:B------:R-:W-:Y:S01]  /*3b10*/  ISETP.GE.AND P3, PT, R12, R201, PT ;  /* 0x000000c90c00720c */ /* 0x000fe20003f66270 */
[----:B------:R-:W-:Y:S01]  /*3b20*/  FMUL.FTZ R43, R43, UR5 ;  /* 0x000000052b2b7c20 */ /* 0x000fe20008410000 */
[----:B------:R-:W-:Y:S01]  /*3b30*/  FSEL R29, R142, -INF , !P1 ;  /* 0xff8000008e1d7808 */ /* 0x000fe20004800000 */
[----:B------:R-:W-:Y:S01]  /*3b40*/  VIADD R123, R25, 0x60 ;  /* 0x00000060197b7836 */ /* 0x000fe20000000000 */
[----:B------:R-:W-:Y:S01]  /*3b50*/  FSEL R12, R145, -INF , !P4 ;  /* 0xff800000910c7808 */ /* 0x000fe20006000000 */
[----:B------:R2:W-:Y:S01]  /*3b60*/  MUFU.TANH R142, R72 ;  /* 0x00000048008e7308 */ /* 0x0005e20000002400 */
[----:B------:R-:W-:Y:S01]  /*3b70*/  FSEL R118, R118, -INF , !P2 ;  /* 0xff80000076767808 */ /* 0x000fe20005000000 */
[----:B------:R-:W-:Y:S01]  /*3b80*/  FMUL.FTZ R33, R33, UR5 ;  /* 0x0000000521217c20 */ /* 0x000fe20008410000 */
[-C--:B------:R-:W-:Y:S01]  /*3b90*/  ISETP.GT.AND P2, PT, R205, R13.reuse, PT ;  /* 0x0000000dcd00720c */ /* 0x080fe20003f44270 */
[----:B------:R-:W-:Y:S01]  /*3ba0*/  FMUL.FTZ R42, R42, UR5 ;  /* 0x000000052a2a7c20 */ /* 0x000fe20008410000 */
[----:B------:R-:W-:Y:S01]  /*3bb0*/  FSEL R29, R29, -INF , !P6 ;  /* 0xff8000001d1d7808 */ /* 0x000fe20007000000 */
[----:B------:R-:W-:Y:S01]  /*3bc0*/  FMUL.FTZ R139, R98, UR5 ;  /* 0x00000005628b7c20 */ /* 0x000fe20008410000 */
[----:B------:R-:W-:Y:S01]  /*3bd0*/  FSEL R77, R129, -INF , !P5 ;  /* 0xff800000814d7808 */ /* 0x000fe20006800000 */
[----:B------:R3:W-:Y:S01]  /*3be0*/  MUFU.TANH R95, R50 ;  /* 0x00000032005f7308 */ /* 0x0007e20000002400 */
[-C--:B------:R-:W-:Y:S01]  /*3bf0*/  ISETP.GT.AND P6, PT, R168, R13.reuse, PT ;  /* 0x0000000da800720c */ /* 0x080fe20003fc4270 */
[C---:B------:R-:W-:Y:S01]  /*3c00*/  VIADD R98, R25.reuse, 0x69 ;  /* 0x0000006919627836 */ /* 0x040fe20000000000 */
[----:B------:R-:W-:Y:S01]  /*3c10*/  FSEL R12, R12, -INF , !P3 ;  /* 0xff8000000c0c7808 */ /* 0x000fe20005800000 */
[----:B------:R-:W-:Y:S01]  /*3c20*/  VIADD R89, R25, 0x70 ;  /* 0x0000007019597836 */ /* 0x000fe20000000000 */
[-C--:B------:R-:W-:Y:S01]  /*3c30*/  ISETP.GT.AND P4, PT, R167, R13.reuse, PT ;  /* 0x0000000da700720c */ /* 0x080fe20003f84270 */
[----:B------:R-:W-:Y:S01]  /*3c40*/  FMUL.FTZ R9, R9, UR5 ;  /* 0x0000000509097c20 */ /* 0x000fe20008410000 */
[----:B------:R-:W-:Y:S01]  /*3c50*/  ISETP.GT.AND P3, PT, R166, R13, PT ;  /* 0x0000000da600720c */ /* 0x000fe20003f64270 */
[----:B------:R4:W-:Y:S01]  /*3c60*/  MUFU.TANH R80, R49 ;  /* 0x0000003100507308 */ /* 0x0009e20000002400 */
[----:B------:R-:W-:Y:S01]  /*3c70*/  FSEL R77, R77, -INF , !P0 ;  /* 0xff8000004d4d7808 */ /* 0x000fe20004000000 */
[----:B------:R-:W-:Y:S01]  /*3c80*/  FMUL.FTZ R69, R69, UR5 ;  /* 0x0000000545457c20 */ /* 0x000fe20008410000 */
[----:B------:R-:W-:Y:S01]  /*3c90*/  FSEL R129, R143, -INF , !P2 ;  /* 0xff8000008f817808 */ /* 0x000fe20005000000 */
[----:B------:R-:W-:Y:S01]  /*3ca0*/  FMUL.FTZ R41, R41, UR5 ;  /* 0x0000000529297c20 */ /* 0x000fe20008410000 */
[----:B------:R-:W-:Y:S01]  /*3cb0*/  ISETP.GE.AND P1, PT, R13, R204, PT ;  /* 0x000000cc0d00720c */ /* 0x000fe20003f26270 */
[----:B--2---:R-:W-:Y:S01]  /*3cc0*/  VIADD R72, R25, 0x71 ;  /* 0x0000007119487836 */ /* 0x004fe20000000000 */
[C---:B------:R-:W-:Y:S01]  /*3cd0*/  ISETP.GE.AND P5, PT, R13.reuse, R203, PT ;  /* 0x000000cb0d00720c */ /* 0x040fe20003fa6270 */
[----:B------:R-:W-:Y:S01]  /*3ce0*/  MUFU.TANH R32, R32 ;  /* 0x0000002000207308 */ /* 0x000fe20000002400 */
[----:B------:R-:W-:Y:S01]  /*3cf0*/  ISETP.GE.AND P0, PT, R13, R202, PT ;  /* 0x000000ca0d00720c */ /* 0x000fe20003f06270 */
[----:B---3--:R-:W-:Y:S01]  /*3d00*/  VIADD R50, R25, 0x51 ;  /* 0x0000005119327836 */ /* 0x008fe20000000000 */
[----:B------:R-:W-:Y:S01]  /*3d10*/  ISETP.GE.AND P2, PT, R13, R201, PT ;  /* 0x000000c90d00720c */ /* 0x000fe20003f46270 */
[----:B------:R-:W-:Y:S01]  /*3d20*/  FMUL.FTZ R131, R75, UR5 ;  /* 0x000000054b837c20 */ /* 0x000fe20008410000 */
[----:B------:R-:W-:Y:S01]  /*3d30*/  FSEL R30, R141, -INF , !P6 ;  /* 0xff8000008d1e7808 */ /* 0x000fe20007000000 */
[----:B------:R-:W-:Y:S01]  /*3d40*/  VIADD R75, R25, 0x79 ;  /* 0x00000079194b7836 */ /* 0x000fe20000000000 */
[-C--:B------:R-:W-:Y:S01]  /*3d50*/  ISETP.GT.AND P6, PT, R205, R19.reuse, PT ;  /* 0x00000013cd00720c */ /* 0x080fe20003fc4270 */
[----:B------:R-:W-:Y:S01]  /*3d60*/  MUFU.TANH R141, R64 ;  /* 0x00000040008d7308 */ /* 0x000fe20000002400 */
[----:B------:R-:W-:Y:S01]  /*3d70*/  FSEL R84, R128, -INF , !P4 ;  /* 0xff80000080547808 */ /* 0x000fe20006000000 */
[C---:B------:R-:W-:Y:S01]  /*3d80*/  VIADD R128, R25.reuse, 0x28 ;  /* 0x0000002819807836 */ /* 0x040fe20000000000 */
[----:B------:R-:W-:Y:S01]  /*3d90*/  FSEL R13, R146, -INF , !P3 ;  /* 0xff800000920d7808 */ /* 0x000fe20005800000 */
[----:B----4-:R-:W-:Y:S01]  /*3da0*/  VIADD R49, R25, 0x58 ;  /* 0x0000005819317836 */ /* 0x010fe20000000000 */
[----:B------:R-:W-:Y:S01]  /*3db0*/  FSEL R129, R129, -INF , !P1 ;  /* 0xff80000081817808 */ /* 0x000fe20004800000 */
[----:B------:R-:W-:Y:S01]  /*3dc0*/  FMUL.FTZ R46, R46, UR5 ;  /* 0x000000052e2e7c20 */ /* 0x000fe20008410000 */
[----:B------:R-:W-:Y:S01]  /*3dd0*/  FSEL R30, R30, -INF , !P5 ;  /* 0xff8000001e1e7808 */ /* 0x000fe20006800000 */
[----:B------:R-:W-:Y:S01]  /*3de0*/  MUFU.TANH R33, R33 ;  /* 0x0000002100217308 */ /* 0x000fe20000002400 */
[----:B------:R-:W-:Y:S01]  /*3df0*/  FSEL R84, R84, -INF , !P0 ;  /* 0xff80000054547808 */ /* 0x000fe20004000000 */
[----:B------:R-:W-:Y:S01]  /*3e00*/  FMUL.FTZ R66, R66, UR5 ;  /* 0x0000000542427c20 */ /* 0x000fe20008410000 */
[----:B------:R-:W-:Y:S01]  /*3e10*/  FSEL R13, R13, -INF , !P2 ;  /* 0xff8000000d0d7808 */ /* 0x000fe20005000000 */
[----:B------:R-:W-:Y:S01]  /*3e20*/  FMUL.FTZ R67, R67, UR5 ;  /* 0x0000000543437c20 */ /* 0x000fe20008410000 */
[----:B-1----:R-:W-:Y:S01]  /*3e30*/  FSEL R143, R16, -INF , !P6 ;  /* 0xff800000108f7808 */ /* 0x002fe20007000000 */
[----:B------:R-:W-:Y:S01]  /*3e40*/  VIADD R16, R25, 0x19 ;  /* 0x0000001919107836 */ /* 0x000fe20000000000 */
[C---:B------:R-:W-:Y:S01]  /*3e50*/  ISETP.GE.AND P1, PT, R19.reuse, R204, PT ;  /* 0x000000cc1300720c */ /* 0x040fe20003f26270 */
[----:B------:R-:W-:Y:S01]  /*3e60*/  MUFU.TANH R114, R69 ;  /* 0x0000004500727308 */ /* 0x000fe20000002400 */
[----:B------:R-:W-:Y:S01]  /*3e70*/  ISETP.GT.AND P5, PT, R168, R19, PT ;  /* 0x00000013a800720c */ /* 0x000fe20003fa4270 */
[----:B------:R-:W1:Y:S01]  /*3e80*/  LDCU UR6, c[0x0][0x45c] ;  /* 0x00008b80ff0677ac */ /* 0x000e620008000800 */
[----:B------:R-:W-:Y:S01]  /*3e90*/  ISETP.GE.AND P4, PT, R19, R203, PT ;  /* 0x000000cb1300720c */ /* 0x000fe20003f86270 */
[----:B------:R-:W-:Y:S01]  /*3ea0*/  FMUL.FTZ R54, R54, UR5 ;  /* 0x0000000536367c20 */ /* 0x000fe20008410000 */
[-C--:B------:R-:W-:Y:S01]  /*3eb0*/  ISETP.GT.AND P3, PT, R167, R19.reuse, PT ;  /* 0x00000013a700720c */ /* 0x080fe20003f64270 */
[----:B------:R-:W-:Y:S01]  /*3ec0*/  FMUL.FTZ R55, R55, UR5 ;  /* 0x0000000537377c20 */ /* 0x000fe20008410000 */
[----:B------:R-:W-:Y:S01]  /*3ed0*/  ISETP.GE.AND P0, PT, R19, R202, PT ;  /* 0x000000ca1300720c */ /* 0x000fe20003f06270 */
[----:B------:R-:W-:Y:S01]  /*3ee0*/  MUFU.TANH R9, R9 ;  /* 0x0000000900097308 */ /* 0x000fe20000002400 */
[----:B------:R-:W-:Y:S01]  /*3ef0*/  ISETP.GT.AND P2, PT, R166, R19, PT ;  /* 0x00000013a600720c */ /* 0x000fe20003f44270 */
[----:B------:R-:W-:Y:S01]  /*3f00*/  FMUL.FTZ R47, R47, UR5 ;  /* 0x000000052f2f7c20 */ /* 0x000fe20008410000 */
[----:B------:R-:W-:Y:S01]  /*3f10*/  ISETP.GE.AND P6, PT, R19, R201, PT ;  /* 0x000000c91300720c */ /* 0x000fe20003fc6270 */
[----:B------:R-:W-:Y:S01]  /*3f20*/  FMUL.FTZ R34, R34, UR5 ;  /* 0x0000000522227c20 */ /* 0x000fe20008410000 */
[----:B------:R-:W-:Y:S01]  /*3f30*/  FSEL R23, R18, -INF , !P5 ;  /* 0xff80000012177808 */ /* 0x000fe20006800000 */
[----:B------:R-:W-:Y:S01]  /*3f40*/  FMUL.FTZ R35, R35, UR5 ;  /* 0x0000000523237c20 */ /* 0x000fe20008410000 */
[----:B------:R-:W-:Y:S01]  /*3f50*/  FSEL R143, R143, -INF , !P1 ;  /* 0xff8000008f8f7808 */ /* 0x000fe20004800000 */
[----:B------:R-:W2:Y:S01]  /*3f60*/  MUFU.TANH R19, R81 ;  /* 0x0000005100137308 */ /* 0x000ea20000002400 */
[----:B------:R-:W-:Y:S01]  /*3f70*/  ISETP.GT.AND P1, PT, R205, R16, PT ;  /* 0x00000010cd00720c */ /* 0x000fe20003f24270 */
[----:B------:R-:W-:Y:S01]  /*3f80*/  FMUL.FTZ R11, R11, UR5 ;  /* 0x000000050b0b7c20 */ /* 0x000fe20008410000 */
[----:B------:R-:W-:Y:S01]  /*3f90*/  FSEL R78, R93, -INF , !P2 ;  /* 0xff8000005d4e7808 */ /* 0x000fe20005000000 */
[----:B------:R-:W-:Y:S01]  /*3fa0*/  FMUL.FTZ R58, R58, UR5 ;  /* 0x000000053a3a7c20 */ /* 0x000fe20008410000 */
[----:B------:R-:W-:Y:S01]  /*3fb0*/  ISETP.GE.AND P5, PT, R16, R204, PT ;  /* 0x000000cc1000720c */ /* 0x000fe20003fa6270 */
[----:B------:R-:W-:Y:S01]  /*3fc0*/  FMUL.FTZ R10, R10, UR5 ;  /* 0x000000050a0a7c20 */ /* 0x000fe20008410000 */
[----:B------:R-:W-:Y:S01]  /*3fd0*/  FSEL R78, R78, -INF , !P6 ;  /* 0xff8000004e4e7808 */ /* 0x000fe20007000000 */
[----:B------:R3:W4:Y:S01]  /*3fe0*/  MUFU.TANH R18, R83 ;  /* 0x0000005300127308 */ /* 0x0007220000002400 */
[-C--:B------:R-:W-:Y:S01]  /*3ff0*/  ISETP.GT.AND P2, PT, R167, R16.reuse, PT ;  /* 0x00000010a700720c */ /* 0x080fe20003f44270 */
[----:B------:R-:W-:Y:S01]  /*4000*/  FMUL.FTZ R48, R48, UR5 ;  /* 0x0000000530307c20 */ /* 0x000fe20008410000 */
[----:B------:R-:W-:Y:S01]  /*4010*/  ISETP.GT.AND P6, PT, R166, R16, PT ;  /* 0x00000010a600720c */ /* 0x000fe20003fc4270 */
[----:B------:R-:W-:Y:S01]  /*4020*/  IMAD.IADD R186, R6, 0x1, R5 ;  /* 0x0000000106ba7824 */ /* 0x000fe200078e0205 */
[----:B------:R-:W-:-:S03]  /*4030*/  FSEL R71, R92, -INF , !P2 ;  /* 0xff8000005c477808 */ /* 0x000fc60005000000 */
[----:B------:R5:W-:Y:S01]  /*4040*/  MUFU.TANH R93, R43 ;  /* 0x0000002b005d7308 */ /* 0x000be20000002400 */
[----:B--2---:R-:W-:Y:S01]  /*4050*/  FSEL R19, R19, -INF , !P1 ;  /* 0xff80000013137808 */ /* 0x004fe20004800000 */
[----:B------:R-:W-:Y:S01]  /*4060*/  VIADD R81, R25, 0x40 ;  /* 0x0000004019517836 */ /* 0x000fe20000000000 */
[----:B------:R-:W-:Y:S02]  /*4070*/  ISETP.GE.AND P1, PT, R16, R201, PT ;  /* 0x000000c91000720c */ /* 0x000fe40003f26270 */
[----:B------:R-:W-:Y:S01]  /*4080*/  FSEL R59, R19, -INF , !P5 ;  /* 0xff800000133b7808 */ /* 0x000fe20006800000 */
[----:B------:R-:W-:Y:S01]  /*4090*/  VIADD R19, R25, 0x21 ;  /* 0x0000002119137836 */ /* 0x000fe20000000000 */
[----:B------:R-:W-:Y:S01]  /*40a0*/  LEA R186, R186, UR4, 0x1 ;  /* 0x00000004baba7c11 */ /* 0x000fe2000f8e08ff */
[----:B------:R2:W-:Y:S01]  /*40b0*/  MUFU.TANH R92, R42 ;  /* 0x0000002a005c7308 */ /* 0x0005e20000002400 */
[----:B---3--:R-:W-:Y:S02]  /*40c0*/  FSEL R83, R31, -INF , !P3 ;  /* 0xff8000001f537808 */ /* 0x008fe40005800000 */
[----:B------:R-:W-:Y:S01]  /*40d0*/  FSEL R31, R23, -INF , !P4 ;  /* 0xff800000171f7808 */ /* 0x000fe20006000000 */
[----:B------:R-:W-:Y:S01]  /*40e0*/  IMAD.IADD R184, R4, 0x1, R186 ;  /* 0x0000000104b87824 */ /* 0x000fe200078e02ba */
[----:B------:R-:W-:-:S02]  /*40f0*/  FSEL R83, R83, -INF , !P0 ;  /* 0xff80000053537808 */ /* 0x000fc40004000000 */
[----:B------:R-:W-:Y:S01]  /*4100*/  ISETP.GT.AND P4, PT, R168, R16, PT ;  /* 0x00000010a800720c */ /* 0x000fe20003f84270 */
[----:B------:R3:W-:Y:S01]  /*4110*/  MUFU.TANH R69, R41 ;  /* 0x0000002900457308 */ /* 0x0007e20000002400 */
[C---:B------:R-:W-:Y:S01]  /*4120*/  ISETP.GE.AND P3, PT, R16.reuse, R203, PT ;  /* 0x000000cb1000720c */ /* 0x040fe20003f66270 */
[C---:B-----5:R-:W-:Y:S01]  /*4130*/  VIADD R43, R25.reuse, 0x61 ;  /* 0x00000061192b7836 */ /* 0x060fe20000000000 */
[----:B------:R-:W-:Y:S01]  /*4140*/  ISETP.GE.AND P0, PT, R16, R202, PT ;  /* 0x000000ca1000720c */ /* 0x000fe20003f06270 */
[----:B------:R-:W-:Y:S01]  /*4150*/  VIADD R16, R25, 0x20 ;  /* 0x0000002019107836 */ /* 0x000fe20000000000 */
[----:B----4-:R-:W-:Y:S02]  /*4160*/  FSEL R18, R18, -INF , !P4 ;  /* 0xff80000012127808 */ /* 0x010fe40006000000 */
[----:B------:R-:W-:Y:S01]  /*4170*/  FSEL R23, R94, -INF , !P6 ;  /* 0xff8000005e177808 */ /* 0x000fe20007000000 */
[----:B------:R-:W-:Y:S01]  /*4180*/  MUFU.TANH R131, R131 ;  /* 0x0000008300837308 */ /* 0x000fe20000002400 */
[----:B------:R-:W-:Y:S01]  /*4190*/  ISETP.GT.AND P5, PT, R205, R16, PT ;  /* 0x00000010cd00720c */ /* 0x000fe20003fa4270 */
[----:B--2---:R-:W-:Y:S01]  /*41a0*/  VIADD R42, R25, 0x68 ;  /* 0x00000068192a7836 */ /* 0x004fe20000000000 */
[----:B------:R-:W-:-:S02]  /*41b0*/  FSEL R68, R18, -INF , !P3 ;  /* 0xff80000012447808 */ /* 0x000fc40005800000 */
[----:B------:R-:W-:Y:S02]  /*41c0*/  ISETP.GT.AND P3, PT, R168, R16, PT ;  /* 0x00000010a800720c */ /* 0x000fe40003f64270 */
[----:B------:R-:W-:Y:S01]  /*41d0*/  ISETP.GE.AND P4, PT, R16, R204, PT ;  /* 0x000000cc1000720c */ /* 0x000fe20003f86270 */
[----:B------:R2:W-:Y:S01]  /*41e0*/  MUFU.TANH R94, R51 ;  /* 0x00000033005e7308 */ /* 0x0005e20000002400 */
[----:B------:R-:W-:Y:S01]  /*41f0*/  FSEL R23, R23, -INF , !P1 ;  /* 0xff80000017177808 */ /* 0x000fe20004800000 */
[----:B---3--:R-:W-:Y:S01]  /*4200*/  VIADD R41, R25, 0x78 ;  /* 0x0000007819297836 */ /* 0x008fe20000000000 */
[----:B------:R-:W-:Y:S02]  /*4210*/  FSEL R147, R147, -INF , !P5 ;  /* 0xff80000093937808 */ /* 0x000fe40006800000 */
[-C--:B------:R-:W-:Y:S02]  /*4220*/  ISETP.GT.AND P6, PT, R167, R16.reuse, PT ;  /* 0x00000010a700720c */ /* 0x080fe40003fc4270 */
[----:B------:R-:W-:Y:S01]  /*4230*/  ISETP.GT.AND P1, PT, R166, R16, PT ;  /* 0x00000010a600720c */ /* 0x000fe20003f24270 */
[----:B------:R-:W-:Y:S01]  /*4240*/  MUFU.TANH R58, R58 ;  /* 0x0000003a003a7308 */ /* 0x000fe20000002400 */
[----:B------:R-:W-:-:S02]  /*4250*/  FSEL R71, R71, -INF , !P0 ;  /* 0xff80000047477808 */ /* 0x000fc40004000000 */
[----:B------:R-:W-:Y:S02]  /*4260*/  FSEL R88, R125, -INF , !P3 ;  /* 0xff8000007d587808 */ /* 0x000fe40005800000 */
[C---:B------:R-:W-:Y:S02]  /*4270*/  ISETP.GE.AND P2, PT, R16.reuse, R203, PT ;  /* 0x000000cb1000720c */ /* 0x040fe40003f46270 */
[C---:B------:R-:W-:Y:S01]  /*4280*/  ISETP.GE.AND P0, PT, R16.reuse, R202, PT ;  /* 0x000000ca1000720c */ /* 0x040fe20003f06270 */
[----:B------:R-:W-:Y:S01]  /*4290*/  MUFU.TANH R56, R56 ;  /* 0x0000003800387308 */ /* 0x000fe20000002400 */
[----:B------:R-:W-:Y:S01]  /*42a0*/  ISETP.GE.AND P5, PT, R16, R201, PT ;  /* 0x000000c91000720c */ /* 0x000fe20003fa6270 */
[----:B--2---:R-:W-:Y:S01]  /*42b0*/  VIADD R51, R25, 0x50 ;  /* 0x0000005019337836 */ /* 0x004fe20000000000 */
[----:B------:R-:W-:Y:S02]  /*42c0*/  FSEL R125, R147, -INF , !P4 ;  /* 0xff800000937d7808 */ /* 0x000fe40006000000 */
[----:B------:R-:W-:-:S02]  /*42d0*/  ISETP.GT.AND P4, PT, R205, R19, PT ;  /* 0x00000013cd00720c */ /* 0x000fc40003f84270 */
[----:B------:R-:W-:Y:S01]  /*42e0*/  FSEL R18, R150, -INF , !P6 ;  /* 0xff80000096127808 */ /* 0x000fe20007000000 */
[----:B------:R-:W-:Y:S01]  /*42f0*/  MUFU.TANH R57, R57 ;  /* 0x0000003900397308 */ /* 0x000fe20000002400 */
[----:B------:R-:W-:Y:S02]  /*4300*/  FSEL R16, R152, -INF , !P1 ;  /* 0xff80000098107808 */ /* 0x000fe40004800000 */
[----:B------:R-:W-:Y:S02]  /*4310*/  FSEL R88, R88, -INF , !P2 ;  /* 0xff80000058587808 */ /* 0x000fe40005000000 */
[----:B------:R-:W-:Y:S02]  /*4320*/  FSEL R18, R18, -INF , !P0 ;  /* 0xff80000012127808 */ /* 0x000fe40004000000 */
[----:B------:R-:W-:Y:S01]  /*4330*/  FSEL R16, R16, -INF , !P5 ;  /* 0xff80000010107808 */ /* 0x000fe20006800000 */
[----:B------:R-:W-:Y:S01]  /*4340*/  MUFU.TANH R48, R48 ;  /* 0x0000003000307308 */ /* 0x000fe20000002400 */
[----:B------:R-:W-:Y:S01]  /*4350*/  FSEL R176, R124, -INF , !P4 ;  /* 0xff8000007cb07808 */ /* 0x000fe20006000000 */
[----:B------:R-:W-:Y:S01]  /*4360*/  VIADD R124, R25, 0x29 ;  /* 0x00000029197c7836 */ /* 0x000fe20000000000 */
[----:B------:R-:W-:-:S02]  /*4370*/  ISETP.GE.AND P3, PT, R19, R204, PT ;  /* 0x000000cc1300720c */ /* 0x000fc40003f66270 */
[----:B------:R-:W-:Y:S02]  /*4380*/  ISETP.GT.AND P2, PT, R168, R19, PT ;  /* 0x00000013a800720c */ /* 0x000fe40003f44270 */
[----:B------:R-:W-:Y:S01]  /*4390*/  ISETP.GE.AND P6, PT, R19, R203, PT ;  /* 0x000000cb1300720c */ /* 0x000fe20003fc6270 */
[----:B------:R-:W-:Y:S01]  /*43a0*/  MUFU.TANH R119, R119 ;  /* 0x0000007700777308 */ /* 0x000fe20000002400 */
[-C--:B------:R-:W-:Y:S02]  /*43b0*/  ISETP.GT.AND P1, PT, R167, R19.reuse, PT ;  /* 0x00000013a700720c */ /* 0x080fe40003f24270 */
[C---:B------:R-:W-:Y:S02]  /*43c0*/  ISETP.GE.AND P0, PT, R19.reuse, R202, PT ;  /* 0x000000ca1300720c */ /* 0x040fe40003f06270 */
[----:B------:R-:W-:Y:S02]  /*43d0*/  ISETP.GT.AND P5, PT, R166, R19, PT ;  /* 0x00000013a600720c */ /* 0x000fe40003fa4270 */
[----:B------:R-:W-:Y:S01]  /*43e0*/  ISETP.GE.AND P4, PT, R19, R201, PT ;  /* 0x000000c91300720c */ /* 0x000fe20003f86270 */
[----:B------:R-:W-:Y:S01]  /*43f0*/  FMUL.FTZ R19, R99, UR5 ;  /* 0x0000000563137c20 */ /* 0x000fe20008410000 */
[----:B------:R-:W-:Y:S01]  /*4400*/  FMUL.FTZ R99, R73, UR5 ;  /* 0x0000000549637c20 */ /* 0x000fe20008410000 */
[----:B------:R-:W-:Y:S01]  /*4410*/  FSEL R40, R149, -INF , !P2 ;  /* 0xff80000095287808 */ /* 0x000fe20005000000 */
[----:B------:R-:W-:Y:S01]  /*4420*/  VIADD R73, R25, 0x48 ;  /* 0x0000004819497836 */ /* 0x000fe20000000000 */
[----:B------:R-:W-:-:S02]  /*4430*/  ISETP.GT.AND P2, PT, R205, R124, PT ;  /* 0x0000007ccd00720c */ /* 0x000fc40003f44270 */
[----:B------:R-:W-:Y:S01]  /*4440*/  FSEL R133, R120, -INF , !P5 ;  /* 0xff80000078857808 */ /* 0x000fe20006800000 */
[----:B------:R-:W2:Y:S01]  /*4450*/  MUFU.TANH R99, R99 ;  /* 0x0000006300637308 */ /* 0x000ea20000002400 */
[----:B------:R-:W-:Y:S02]  /*4460*/  FSEL R176, R176, -INF , !P3 ;  /* 0xff800000b0b07808 */ /* 0x000fe40005800000 */
[----:B------:R-:W-:Y:S02]  /*4470*/  FSEL R40, R40, -INF , !P6 ;  /* 0xff80000028287808 */ /* 0x000fe40007000000 */
[----:B------:R-:W-:Y:S02]  /*4480*/  ISETP.GT.AND P3, PT, R205, R128, PT ;  /* 0x00000080cd00720c */ /* 0x000fe40003f64270 */
[----:B------:R-:W-:Y:S01]  /*4490*/  FSEL R90, R151, -INF , !P1 ;  /* 0xff800000975a7808 */ /* 0x000fe20004800000 */
[----:B------:R2:W3:Y:S01]  /*44a0*/  MUFU.TANH R120, R65 ;  /* 0x0000004100787308 */ /* 0x0004e20000002400 */
[----:B------:R-:W-:-:S02]  /*44b0*/  ISETP.GT.AND P6, PT, R205, R97, PT ;  /* 0x00000061cd00720c */ /* 0x000fc40003fc4270 */
[----:B------:R-:W-:Y:S02]  /*44c0*/  ISETP.GT.AND P1, PT, R205, R96, PT ;  /* 0x00000060cd00720c */ /* 0x000fe40003f24270 */
[----:B------:R-:W-:Y:S02]  /*44d0*/  ISETP.GT.AND P5, PT, R168, R128, PT ;  /* 0x00000080a800720c */ /* 0x000fe40003fa4270 */
[----:B------:R-:W-:Y:S02]  /*44e0*/  FSEL R142, R142, -INF , !P3 ;  /* 0xff8000008e8e7808 */ /* 0x000fe40005800000 */
[----:B------:R-:W-:Y:S02]  /*44f0*/  FSEL R64, R121, -INF , !P6 ;  /* 0xff80000079407808 */ /* 0x000fe40007000000 */
[----:B------:R-:W-:Y:S02]  /*4500*/  FSEL R90, R90, -INF , !P0 ;  /* 0xff8000005a5a7808 */ /* 0x000fe40004000000 */
[----:B------:R-:W-:-:S02]  /*4510*/  ISETP.GE.AND P3, PT, R128, R204, PT ;  /* 0x000000cc8000720c */ /* 0x000fc40003f66270 */
[----:B------:R-:W-:Y:S02]  /*4520*/  FSEL R135, R135, -INF , !P5 ;  /* 0xff80000087877808 */ /* 0x000fe40006800000 */
[----:B--2---:R-:W-:Y:S02]  /*4530*/  FSEL R65, R99, -INF , !P2 ;  /* 0xff80000063417808 */ /* 0x004fe40005000000 */
[----:B------:R-:W2:Y:S01]  /*4540*/  MUFU.TANH R99, R52 ;  /* 0x0000003400637308 */ /* 0x000ea20000002400 */
[----:B------:R-:W-:Y:S02]  /*4550*/  ISETP.GE.AND P6, PT, R96, R204, PT ;  /* 0x000000cc6000720c */ /* 0x000fe40003fc6270 */
[----:B------:R-:W-:Y:S02]  /*4560*/  FSEL R152, R153, -INF , !P1 ;  /* 0xff80000099987808 */ /* 0x000fe40004800000 */
[----:B------:R-:W-:Y:S02]  /*4570*/  ISETP.GT.AND P0, PT, R205, R36, PT ;  /* 0x00000024cd00720c */ /* 0x000fe40003f04270 */
[----:B------:R-:W-:Y:S01]  /*4580*/  ISETP.GE.AND P5, PT, R124, R204, PT ;  /* 0x000000cc7c00720c */ /* 0x000fe20003fa6270 */
[----:B------:R4:W5:Y:S01]  /*4590*/  MUFU.TANH R52, R44 ;  /* 0x0000002c00347308 */ /* 0x0009620000002400 */
[----:B------:R-:W-:-:S02]  /*45a0*/  FSEL R181, R142, -INF , !P3 ;  /* 0xff8000008eb57808 */ /* 0x000fc40005800000 */
[----:B------:R-:W-:Y:S02]  /*45b0*/  FSEL R152, R152, -INF , !P6 ;  /* 0xff80000098987808 */ /* 0x000fe40007000000 */
[----:B------:R-:W-:Y:S02]  /*45c0*/  ISETP.GT.AND P3, PT, R205, R82, PT ;  /* 0x00000052cd00720c */ /* 0x000fe40003f64270 */
[----:B------:R-:W-:Y:S01]  /*45d0*/  FSEL R65, R65, -INF , !P5 ;  /* 0xff80000041417808 */ /* 0x000fe20006800000 */
[----:B------:R-:W-:Y:S01]  /*45e0*/  MUFU.TANH R153, R46 ;  /* 0x0000002e00997308 */ /* 0x000fe20000002400 */
[-C--:B------:R-:W-:Y:S02]  /*45f0*/  ISETP.GE.AND P6, PT, R36, R204.reuse, PT ;  /* 0x000000cc2400720c */ /* 0x080fe40003fc6270 */
[----:B------:R-:W-:Y:S02]  /*4600*/  FSEL R141, R141, -INF , !P0 ;  /* 0xff8000008d8d7808 */ /* 0x000fe40004000000 */
[----:B------:R-:W-:-:S02]  /*4610*/  ISETP.GE.AND P5, PT, R97, R204, PT ;  /* 0x000000cc6100720c */ /* 0x000fc40003fa6270 */
[----:B------:R-:W-:Y:S01]  /*4620*/  ISETP.GT.AND P1, PT, R205, R73, PT ;  /* 0x00000049cd00720c */ /* 0x000fe20003f24270 */
[----:B----4-:R-:W-:Y:S01]  /*4630*/  FMUL.FTZ R44, R45, UR5 ;  /* 0x000000052d2c7c20 */ /* 0x010fe20008410000 */
[----:B------:R-:W-:Y:S01]  /*4640*/  ISETP.GE.AND P0, PT, R82, R204, PT ;  /* 0x000000cc5200720c */ /* 0x000fe20003f06270 */
[----:B------:R-:W-:Y:S01]  /*4650*/  FMUL.FTZ R45, R8, UR5 ;  /* 0x00000005082d7c20 */ /* 0x000fe20008410000 */
[----:B---3--:R-:W-:Y:S02]  /*4660*/  FSEL R120, R120, -INF , !P3 ;  /* 0xff80000078787808 */ /* 0x008fe40005800000 */
[----:B------:R-:W-:Y:S01]  /*4670*/  FSEL R151, R141, -INF , !P6 ;  /* 0xff8000008d977808 */ /* 0x000fe20007000000 */
[----:B------:R-:W3:Y:S01]  /*4680*/  MUFU.TANH R44, R44 ;  /* 0x0000002c002c7308 */ /* 0x000ee20000002400 */
[----:B------:R-:W-:Y:S02]  /*4690*/  ISETP.GT.AND P2, PT, R205, R81, PT ;  /* 0x00000051cd00720c */ /* 0x000fe40003f44270 */
[----:B------:R-:W-:-:S02]  /*46a0*/  FSEL R64, R64, -INF , !P5 ;  /* 0xff80000040407808 */ /* 0x000fc40006800000 */
[C---:B------:R-:W-:Y:S02]  /*46b0*/  ISETP.GT.AND P6, PT, R205.reuse, R179, PT ;  /* 0x000000b3cd00720c */ /* 0x040fe40003fc4270 */
[----:B------:R-:W-:Y:S02]  /*46c0*/  ISETP.GT.AND P5, PT, R205, R74, PT ;  /* 0x0000004acd00720c */ /* 0x000fe40003fa4270 */
[----:B------:R-:W-:Y:S02]  /*46d0*/  FSEL R150, R120, -INF , !P0 ;  /* 0xff80000078967808 */ /* 0x000fe40004000000 */
[----:B--2---:R-:W-:Y:S02]  /*46e0*/  FSEL R99, R99, -INF , !P1 ;  /* 0xff80000063637808 */ /* 0x004fe40004800000 */
[----:B------:R-:W-:Y:S02]  /*46f0*/  ISETP.GE.AND P0, PT, R81, R204, PT ;  /* 0x000000cc5100720c */ /* 0x000fe40003f06270 */
[----:B------:R-:W-:-:S02]  /*4700*/  FSEL R149, R159, -INF , !P2 ;  /* 0xff8000009f957808 */ /* 0x000fc40005000000 */
[----:B------:R-:W-:Y:S02]  /*4710*/  ISETP.GE.AND P1, PT, R179, R204, PT ;  /* 0x000000ccb300720c */ /* 0x000fe40003f26270 */
[----:B------:R-:W-:Y:S02]  /*4720*/  FSEL R53, R53, -INF , !P6 ;  /* 0xff80000035357808 */ /* 0x000fe40007000000 */
[----:B------:R-:W-:Y:S02]  /*4730*/  ISETP.GT.AND P3, PT, R205, R51, PT ;  /* 0x00000033cd00720c */ /* 0x000fe40003f64270 */
[----:B------:R-:W-:Y:S02]  /*4740*/  FSEL R148, R161, -INF , !P5 ;  /* 0xff800000a1947808 */ /* 0x000fe40006800000 */
[----:B------:R-:W-:Y:S02]  /*4750*/  ISETP.GT.AND P5, PT, R205, R50, PT ;  /* 0x00000032cd00720c */ /* 0x000fe40003fa4270 */
[----:B------:R-:W-:-:S02]  /*4760*/  FSEL R149, R149, -INF , !P0 ;  /* 0xff80000095957808 */ /* 0x000fc40004000000 */
[----:B------:R-:W-:Y:S02]  /*4770*/  FSEL R146, R53, -INF , !P1 ;  /* 0xff80000035927808 */ /* 0x000fe40004800000 */
[----:B------:R-:W-:Y:S02]  /*4780*/  ISETP.GT.AND P0, PT, R205, R49, PT ;  /* 0x00000031cd00720c */ /* 0x000fe40003f04270 */
[----:B------:R-:W-:Y:S02]  /*4790*/  FSEL R53, R109, -INF , !P3 ;  /* 0xff8000006d357808 */ /* 0x000fe40005800000 */
[----:B------:R-:W-:Y:S02]  /*47a0*/  ISETP.GE.AND P3, PT, R50, R204, PT ;  /* 0x000000cc3200720c */ /* 0x000fe40003f66270 */
[----:B------:R-:W-:Y:S02]  /*47b0*/  FSEL R169, R169, -INF , !P5 ;  /* 0xff800000a9a97808 */ /* 0x000fe40006800000 */
[----:B-----5:R-:W-:-:S02]  /*47c0*/  FSEL R145, R52, -INF , !P0 ;  /* 0xff80000034917808 */ /* 0x020fc40004000000 */
[----:B------:R-:W-:Y:S02]  /*47d0*/  ISETP.GT.AND P6, PT, R205, R126, PT ;  /* 0x0000007ecd00720c */ /* 0x000fe40003fc4270 */
[----:B------:R-:W-:Y:S02]  /*47e0*/  FSEL R52, R169, -INF , !P3 ;  /* 0xff800000a9347808 */ /* 0x000fe40005800000 */
[----:B------:R-:W-:Y:S02]  /*47f0*/  ISETP.GT.AND P3, PT, R205, R25, PT ;  /* 0x00000019cd00720c */ /* 0x000fe40003f64270 */
[-C--:B------:R-:W-:Y:S02]  /*4800*/  ISETP.GE.AND P5, PT, R49, R204.reuse, PT ;  /* 0x000000cc3100720c */ /* 0x080fe40003fa6270 */
[----:B---3--:R-:W-:Y:S02]  /*4810*/  FSEL R44, R44, -INF , !P6 ;  /* 0xff8000002c2c7808 */ /* 0x008fe40007000000 */
[----:B------:R-:W-:-:S02]  /*4820*/  ISETP.GE.AND P6, PT, R25, R204, PT ;  /* 0x000000cc1900720c */ /* 0x000fc40003fc6270 */
[----:B------:R-:W-:Y:S02]  /*4830*/  FSEL R7, R7, -INF , !P3 ;  /* 0xff80000007077808 */ /* 0x000fe40005800000 */
[----:B------:R-:W-:Y:S02]  /*4840*/  FSEL R145, R145, -INF , !P5 ;  /* 0xff80000091917808 */ /* 0x000fe40006800000 */
[-C--:B------:R-:W-:Y:S02]  /*4850*/  ISETP.GE.AND P5, PT, R126, R204.reuse, PT ;  /* 0x000000cc7e00720c */ /* 0x080fe40003fa6270 */
[----:B------:R-:W-:Y:S02]  /*4860*/  FSEL R109, R7, -INF , !P6 ;  /* 0xff800000076d7808 */ /* 0x000fe40007000000 */
[----:B------:R-:W-:Y:S01]  /*4870*/  ISETP.GE.AND P2, PT, R74, R204, PT ;  /* 0x000000cc4a00720c */ /* 0x000fe20003f46270 */
[----:B------:R-:W-:Y:S01]  /*4880*/  MUFU.TANH R7, R139 ;  /* 0x0000008b00077308 */ /* 0x000fe20000002400 */
[----:B------:R-:W-:-:S02]  /*4890*/  FSEL R144, R44, -INF , !P5 ;  /* 0xff8000002c907808 */ /* 0x000fc40006800000 */
[----:B------:R-:W-:Y:S02]  /*48a0*/  FMNMX3.FTZ R44, R109, R111, R91, !PT ;  /* 0x0000006f6d2c7276 */ /* 0x000fe4000781005b */
[----:B------:R-:W-:Y:S02]  /*48b0*/  FSEL R148, R148, -INF , !P2 ;  /* 0xff80000094947808 */ /* 0x000fe40005000000 */
[----:B------:R-:W-:Y:S02]  /*48c0*/  ISETP.GE.AND P2, PT, R73, R204, PT ;  /* 0x000000cc4900720c */ /* 0x000fe40003f46270 */
[----:B------:R-:W-:Y:S02]  /*48d0*/  FMNMX3.FTZ R44, R44, R70, R118, !PT ;  /* 0x000000462c2c7276 */ /* 0x000fe40007810076 */
[----:B------:R-:W-:Y:S02]  /*48e0*/  FSEL R147, R99, -INF , !P2 ;  /* 0xff80000063937808 */ /* 0x000fe40005000000 */
[----:B------:R-:W-:Y:S01]  /*48f0*/  ISETP.GT.AND P2, PT, R205, R123, PT ;  /* 0x0000007bcd00720c */ /* 0x000fe20003f44270 */
[----:B------:R2:W-:Y:S01]  /*4900*/  MUFU.TANH R99, R140 ;  /* 0x0000008c00637308 */ /* 0x0005e20000002400 */
[----:B------:R-:W-:-:S02]  /*4910*/  ISETP.GE.AND P1, PT, R51, R204, PT ;  /* 0x000000cc3300720c */ /* 0x000fc40003f26270 */
[----:B------:R-:W-:Y:S02]  /*4920*/  FMNMX3.FTZ R44, R44, R129, R143, !PT ;  /* 0x000000812c2c7276 */ /* 0x000fe4000781008f */
[----:B------:R-:W-:Y:S02]  /*4930*/  FSEL R53, R53, -INF , !P1 ;  /* 0xff80000035357808 */ /* 0x000fe40004800000 */
[----:B------:R-:W-:Y:S02]  /*4940*/  ISETP.GE.AND P6, PT, R123, R204, PT ;  /* 0x000000cc7b00720c */ /* 0x000fe40003fc6270 */
[----:B------:R-:W-:Y:S02]  /*4950*/  FSEL R142, R173, -INF , !P2 ;  /* 0xff800000ad8e7808 */ /* 0x000fe40005000000 */
[----:B------:R-:W-:Y:S02]  /*4960*/  FMNMX3.FTZ R44, R44, R59, R125, !PT ;  /* 0x0000003b2c2c7276 */ /* 0x000fe4000781007d */
[----:B------:R-:W-:-:S02]  /*4970*/  ISETP.GT.AND P1, PT, R205, R43, PT ;  /* 0x0000002bcd00720c */ /* 0x000fc40003f24270 */
[----:B------:R-:W-:Y:S02]  /*4980*/  FSEL R142, R142, -INF , !P6 ;  /* 0xff8000008e8e7808 */ /* 0x000fe40007000000 */
[----:B------:R-:W-:Y:S02]  /*4990*/  FMNMX3.FTZ R8, R44, R176, R181, !PT ;  /* 0x000000b02c087276 */ /* 0x000fe400078100b5 */
[----:B------:R-:W-:Y:S02]  /*49a0*/  ISETP.GE.AND P6, PT, R43, R204, PT ;  /* 0x000000cc2b00720c */ /* 0x000fe40003fc6270 */
[----:B------:R-:W-:Y:S02]  /*49b0*/  FSEL R141, R175, -INF , !P1 ;  /* 0xff800000af8d7808 */ /* 0x000fe40004800000 */
[----:B------:R-:W-:Y:S02]  /*49c0*/  ISETP.GT.AND P0, PT, R205, R42, PT ;  /* 0x0000002acd00720c */ /* 0x000fe40003f04270 */
[----:B------:R-:W-:-:S02]  /*49d0*/  FMNMX3.FTZ R8, R8, R65, R64, !PT ;  /* 0x0000004108087276 */ /* 0x000fc40007810040 */
[----:B------:R-:W-:Y:S02]  /*49e0*/  FSEL R141, R141, -INF , !P6 ;  /* 0xff8000008d8d7808 */ /* 0x000fe40007000000 */
[----:B------:R-:W-:Y:S02]  /*49f0*/  ISETP.GE.AND P6, PT, R42, R204, PT ;  /* 0x000000cc2a00720c */ /* 0x000fe40003fc6270 */
[----:B--2---:R-:W-:Y:S02]  /*4a00*/  FSEL R140, R32, -INF , !P0 ;  /* 0xff800000208c7808 */ /* 0x004fe40004000000 */
[----:B------:R-:W-:Y:S01]  /*4a10*/  ISETP.GT.AND P3, PT, R205, R98, PT ;  /* 0x00000062cd00720c */ /* 0x000fe20003f64270 */
[----:B------:R2:W3:Y:S01]  /*4a20*/  MUFU.TANH R32, R45 ;  /* 0x0000002d00207308 */ /* 0x0004e20000002400 */
[----:B------:R-:W-:Y:S02]  /*4a30*/  FMNMX3.FTZ R8, R8, R152, R151, !PT ;  /* 0x0000009808087276 */ /* 0x000fe40007810097 */
[----:B------:R-:W-:-:S02]  /*4a40*/  FSEL R140, R140, -INF , !P6 ;  /* 0xff8000008c8c7808 */ /* 0x000fc40007000000 */
[----:B------:R-:W-:Y:S02]  /*4a50*/  ISETP.GE.AND P6, PT, R98, R204, PT ;  /* 0x000000cc6200720c */ /* 0x000fe40003fc6270 */
[----:B------:R-:W-:Y:S02]  /*4a60*/  FSEL R33, R33, -INF , !P3 ;  /* 0xff80000021217808 */ /* 0x000fe40005800000 */
[----:B------:R-:W-:Y:S02]  /*4a70*/  FMNMX3.FTZ R8, R8, R150, R149, !PT ;  /* 0x0000009608087276 */ /* 0x000fe40007810095 */
[----:B------:R-:W-:Y:S02]  /*4a80*/  ISETP.GT.AND P5, PT, R205, R89, PT ;  /* 0x00000059cd00720c */ /* 0x000fe40003fa4270 */
[----:B------:R-:W-:Y:S02]  /*4a90*/  FSEL R139, R33, -INF , !P6 ;  /* 0xff800000218b7808 */ /* 0x000fe40007000000 */
[----:B------:R-:W-:-:S02]  /*4aa0*/  FMNMX3.FTZ R33, R8, R148, R147, !PT ;  /* 0x0000009408217276 */ /* 0x000fc40007810093 */
[----:B------:R-:W-:Y:S01]  /*4ab0*/  ISETP.GE.AND P3, PT, R89, R204, PT ;  /* 0x000000cc5900720c */ /* 0x000fe20003f66270 */
[----:B------:R4:W-:Y:S01]  /*4ac0*/  MUFU.TANH R8, R19 ;  /* 0x0000001300087308 */ /* 0x0009e20000002400 */
[----:B--2---:R-:W-:Y:S02]  /*4ad0*/  FSEL R45, R107, -INF , !P5 ;  /* 0xff8000006b2d7808 */ /* 0x004fe40006800000 */
[----:B------:R-:W-:Y:S02]  /*4ae0*/  ISETP.GT.AND P2, PT, R205, R72, PT ;  /* 0x00000048cd00720c */ /* 0x000fe40003f44270 */
[----:B------:R-:W-:Y:S02]  /*4af0*/  FMNMX3.FTZ R33, R33, R146, R53, !PT ;  /* 0x0000009221217276 */ /* 0x000fe40007810035 */
[----:B------:R-:W-:Y:S02]  /*4b00*/  FSEL R45, R45, -INF , !P3 ;  /* 0xff8000002d2d7808 */ /* 0x000fe40005800000 */
[----:B------:R-:W-:-:S02]  /*4b10*/  ISETP.GE.AND P3, PT, R72, R204, PT ;  /* 0x000000cc4800720c */ /* 0x000fc40003f66270 */
[----:B------:R-:W-:Y:S02]  /*4b20*/  FSEL R44, R138, -INF , !P2 ;  /* 0xff8000008a2c7808 */ /* 0x000fe40005000000 */
[----:B------:R-:W-:Y:S01]  /*4b30*/  ISETP.GT.AND P1, PT, R205, R41, PT ;  /* 0x00000029cd00720c */ /* 0x000fe20003f24270 */
[----:B------:R-:W2:Y:S01]  /*4b40*/  MUFU.TANH R138, R66 ;  /* 0x00000042008a7308 */ /* 0x000ea20000002400 */
[----:B------:R-:W-:Y:S02]  /*4b50*/  FSEL R44, R44, -INF , !P3 ;  /* 0xff8000002c2c7808 */ /* 0x000fe40005800000 */
[----:B----4-:R-:W-:Y:S02]  /*4b60*/  FMNMX3.FTZ R19, R33, R52, R145, !PT ;  /* 0x0000003421137276 */ /* 0x010fe40007810091 */
[----:B------:R-:W-:Y:S02]  /*4b70*/  ISETP.GE.AND P3, PT, R41, R204, PT ;  /* 0x000000cc2900720c */ /* 0x000fe40003f66270 */
[----:B------:R-:W-:Y:S01]  /*4b80*/  FMNMX3.FTZ R19, R19, R144, R142, !PT ;  /* 0x0000009013137276 */ /* 0x000fe2000781008e */
[----:B------:R-:W-:Y:S01]  /*4b90*/  MUFU.TANH R66, R55 ;  /* 0x0000003700427308 */ /* 0x000fe20000002400 */
[----:B---3--:R-:W-:-:S02]  /*4ba0*/  FSEL R32, R32, -INF , !P1 ;  /* 0xff80000020207808 */ /* 0x008fc40004800000 */
[----:B------:R-:W-:Y:S02]  /*4bb0*/  ISETP.GT.AND P0, PT, R205, R75, PT ;  /* 0x0000004bcd00720c */ /* 0x000fe40003f04270 */
[----:B------:R-:W-:Y:S02]  /*4bc0*/  FMNMX3.FTZ R19, R19, R141, R140, !PT ;  /* 0x0000008d13137276 */ /* 0x000fe4000781008c */
[----:B------:R-:W-:Y:S01]  /*4bd0*/  FSEL R120, R32, -INF , !P3 ;  /* 0xff80000020787808 */ /* 0x000fe20005800000 */
[----:B------:R-:W-:Y:S01]  /*4be0*/  MUFU.TANH R55, R47 ;  /* 0x0000002f00377308 */ /* 0x000fe20000002400 */
[C---:B------:R-:W-:Y:S02]  /*4bf0*/  ISETP.GE.AND P6, PT, R128.reuse, R203, PT ;  /* 0x000000cb8000720c */ /* 0x040fe40003fc6270 */
[----:B------:R-:W-:Y:S02]  /*4c00*/  ISETP.GT.AND P5, PT, R167, R128, PT ;  /* 0x00000080a700720c */ /* 0x000fe40003fa4270 */
[----:B------:R-:W-:-:S02]  /*4c10*/  ISETP.GE.AND P2, PT, R128, R202, PT ;  /* 0x000000ca8000720c */ /* 0x000fc40003f46270 */
[----:B------:R-:W-:Y:S01]  /*4c20*/  ISETP.GT.AND P1, PT, R166, R128, PT ;  /* 0x00000080a600720c */ /* 0x000fe20003f24270 */
[----:B------:R-:W-:Y:S01]  /*4c30*/  MUFU.TANH R47, R35 ;  /* 0x00000023002f7308 */ /* 0x000fe20000002400 */
[----:B------:R-:W-:Y:S02]  /*4c40*/  ISETP.GE.AND P3, PT, R128, R201, PT ;  /* 0x000000c98000720c */ /* 0x000fe40003f66270 */
[----:B------:R-:W-:Y:S02]  /*4c50*/  FSEL R128, R9, -INF , !P0 ;  /* 0xff80000009807808 */ /* 0x000fe40004000000 */
[----:B------:R-:W-:Y:S02]  /*4c60*/  ISETP.GE.AND P0, PT, R75, R204, PT ;  /* 0x000000cc4b00720c */ /* 0x000fe40003f06270 */
[----:B------:R-:W-:Y:S01]  /*4c70*/  FMNMX3.FTZ R9, R19, R139, R45, !PT ;  /* 0x0000008b13097276 */ /* 0x000fe2000781002d */
[----:B------:R-:W-:Y:S01]  /*4c80*/  MUFU.TANH R35, R11 ;  /* 0x0000000b00237308 */ /* 0x000fe20000002400 */
[----:B------:R-:W-:-:S02]  /*4c90*/  FSEL R128, R128, -INF , !P0 ;  /* 0xff80000080807808 */ /* 0x000fc40004000000 */
[----:B------:R-:W-:Y:S02]  /*4ca0*/  FMNMX3.FTZ R9, R9, R44, R120, !PT ;  /* 0x0000002c09097276 */ /* 0x000fe40007810078 */
[----:B------:R-:W-:Y:S02]  /*4cb0*/  FSEL R223, R110, -INF , !P5 ;  /* 0xff8000006edf7808 */ /* 0x000fe40006800000 */
[----:B------:R-:W-:Y:S02]  /*4cc0*/  FMNMX.FTZ R9, R128, R9, !PT ;  /* 0x0000000980097209 */ /* 0x000fe40007810000 */
[----:B------:R-:W-:Y:S02]  /*4cd0*/  FSEL R19, R133, -INF , !P4 ;  /* 0xff80000085137808 */ /* 0x000fe40006000000 */
[----:B------:R-:W-:Y:S01]  /*4ce0*/  ISETP.GT.AND P4, PT, R168, R124, PT ;  /* 0x0000007ca800720c */ /* 0x000fe20003f84270 */
[----:B------:R-:W3:Y:S01]  /*4cf0*/  SHFL.BFLY PT, R110, R9, 0x2, 0x1f ;  /* 0x0c401f00096e7f89 */ /* 0x000ee200000e0000 */
[----:B------:R-:W-:-:S02]  /*4d00*/  FSEL R32, R135, -INF , !P6 ;  /* 0xff80000087207808 */ /* 0x000fc40007000000 */
[----:B------:R-:W-:Y:S01]  /*4d10*/  ISETP.GT.AND P6, PT, R167, R124, PT ;  /* 0x0000007ca700720c */ /* 0x000fe20003fc4270 */
[----:B------:R-:W4:Y:S01]  /*4d20*/  MUFU.TANH R135, R67 ;  /* 0x0000004300877308 */ /* 0x000f220000002400 */
[----:B------:R-:W-:Y:S02]  /*4d30*/  FSEL R107, R130, -INF , !P1 ;  /* 0xff800000826b7808 */ /* 0x000fe40004800000 */
[----:B------:R-:W-:Y:S02]  /*4d40*/  FSEL R33, R131, -INF , !P4 ;  /* 0xff80000083217808 */ /* 0x000fe40006000000 */
[----:B------:R-:W-:Y:S02]  /*4d50*/  ISETP.GT.AND P4, PT, R168, R97, PT ;  /* 0x00000061a800720c */ /* 0x000fe40003f84270 */
[----:B------:R-:W-:Y:S01]  /*4d60*/  ISETP.GE.AND P0, PT, R124, R203, PT ;  /* 0x000000cb7c00720c */ /* 0x000fe20003f06270 */
[----:B------:R-:W5:Y:S01]  /*4d70*/  MUFU.TANH R67, R54 ;  /* 0x0000003600437308 */ /* 0x000f620000002400 */
[----:B------:R-:W-:-:S02]  /*4d80*/  FSEL R223, R223, -INF , !P2 ;  /* 0xff800000dfdf7808 */ /* 0x000fc40005000000 */
[----:B------:R-:W-:Y:S02]  /*4d90*/  FSEL R107, R107, -INF , !P3 ;  /* 0xff8000006b6b7808 */ /* 0x000fe40005800000 */
[----:B------:R-:W-:Y:S02]  /*4da0*/  FSEL R122, R122, -INF , !P6 ;  /* 0xff8000007a7a7808 */ /* 0x000fe40007000000 */
[----:B------:R-:W-:Y:S01]  /*4db0*/  ISETP.GE.AND P5, PT, R124, R202, PT ;  /* 0x000000ca7c00720c */ /* 0x000fe20003fa6270 */
[----:B------:R1:W5:Y:S01]  /*4dc0*/  MUFU.TANH R54, R34 ;  /* 0x0000002200367308 */ /* 0x0003620000002400 */
[----:B------:R-:W-:Y:S02]  /*4dd0*/  ISETP.GT.AND P2, PT, R166, R124, PT ;  /* 0x0000007ca600720c */ /* 0x000fe40003f44270 */
[----:B------:R-:W-:Y:S02]  /*4de0*/  ISETP.GE.AND P3, PT, R97, R203, PT ;  /* 0x000000cb6100720c */ /* 0x000fe40003f66270 */
[----:B---3--:R-:W-:-:S02]  /*4df0*/  FMNMX.FTZ R110, R9, R110, !PT ;  /* 0x0000006e096e7209 */ /* 0x008fc40007810000 */
[----:B------:R-:W-:Y:S02]  /*4e00*/  ISETP.GT.AND P6, PT, R167, R97, PT ;  /* 0x00000061a700720c */ /* 0x000fe40003fc4270 */
[----:B------:R-:W-:Y:S01]  /*4e10*/  FSEL R9, R154, -INF , !P4 ;  /* 0xff8000009a097808 */ /* 0x000fe20006000000 */
[----:B------:R-:W3:Y:S01]  /*4e20*/  SHFL.BFLY PT, R46, R110, 0x1, 0x1f ;  /* 0x0c201f006e2e7f89 */ /* 0x000ee200000e0000 */
[----:B------:R-:W-:Y:S02]  /*4e30*/  FSEL R33, R33, -INF , !P0 ;  /* 0xff80000021217808 */ /* 0x000fe40004000000 */
[----:B------:R-:W-:Y:S02]  /*4e40*/  ISETP.GE.AND P1, PT, R124, R201, PT ;  /* 0x000000c97c00720c */ /* 0x000fe40003f26270 */
[----:B------:R-:W-:Y:S02]  /*4e50*/  ISETP.GE.AND P0, PT, R97, R202, PT ;  /* 0x000000ca6100720c */ /* 0x000fe40003f06270 */
[----:B------:R-:W-:-:S02]  /*4e60*/  FSEL R222, R122, -INF , !P5 ;  /* 0xff8000007ade7808 */ /* 0x000fc40006800000 */
[----:B------:R-:W-:Y:S02]  /*4e70*/  FSEL R115, R115, -INF , !P2 ;  /* 0xff80000073737808 */ /* 0x000fe40005000000 */
[----:B------:R-:W-:Y:S02]  /*4e80*/  FSEL R9, R9, -INF , !P3 ;  /* 0xff80000009097808 */ /* 0x000fe40005800000 */
[----:B------:R-:W-:Y:S02]  /*4e90*/  FSEL R121, R156, -INF , !P6 ;  /* 0xff8000009c797808 */ /* 0x000fe40007000000 */
[----:B------:R-:W-:Y:S02]  /*4ea0*/  ISETP.GT.AND P5, PT, R166, R97, PT ;  /* 0x00000061a600720c */ /* 0x000fe40003fa4270 */
[-C--:B------:R-:W-:Y:S02]  /*4eb0*/  ISETP.GT.AND P4, PT, R168, R96.reuse, PT ;  /* 0x00000060a800720c */ /* 0x080fe40003f84270 */
[----:B------:R-:W-:-:S02]  /*4ec0*/  ISETP.GT.AND P3, PT, R167, R96, PT ;  /* 0x00000060a700720c */ /* 0x000fc40003f64270 */
[----:B------:R-:W-:Y:S02]  /*4ed0*/  FSEL R115, R115, -INF , !P1 ;  /* 0xff80000073737808 */ /* 0x000fe40004800000 */
[----:B------:R-:W-:Y:S02]  /*4ee0*/  FSEL R121, R121, -INF , !P0 ;  /* 0xff80000079797808 */ /* 0x000fe40004000000 */
[----:B------:R-:W-:Y:S02]  /*4ef0*/  ISETP.GE.AND P2, PT, R97, R201, PT ;  /* 0x000000c96100720c */ /* 0x000fe40003f46270 */
[C---:B------:R-:W-:Y:S02]  /*4f00*/  ISETP.GE.AND P1, PT, R96.reuse, R203, PT ;  /* 0x000000cb6000720c */ /* 0x040fe40003f26270 */
[----:B------:R-:W-:Y:S02]  /*4f10*/  ISETP.GE.AND P6, PT, R96, R202, PT ;  /* 0x000000ca6000720c */ /* 0x000fe40003fc6270 */
[----:B------:R-:W-:-:S02]  /*4f20*/  ISETP.GT.AND P0, PT, R166, R96, PT ;  /* 0x00000060a600720c */ /* 0x000fc40003f04270 */
[----:B------:R-:W-:Y:S02]  /*4f30*/  FSEL R131, R157, -INF , !P5 ;  /* 0xff8000009d837808 */ /* 0x000fe40006800000 */
[----:B------:R-:W-:Y:S02]  /*4f40*/  FSEL R155, R155, -INF , !P4 ;  /* 0xff8000009b9b7808 */ /* 0x000fe40006000000 */
[----:B------:R-:W-:Y:S02]  /*4f50*/  FSEL R122, R116, -INF , !P3 ;  /* 0xff800000747a7808 */ /* 0x000fe40005800000 */
[----:B------:R-:W-:Y:S02]  /*4f60*/  ISETP.GE.AND P5, PT, R96, R201, PT ;  /* 0x000000c96000720c */ /* 0x000fe40003fa6270 */
[----:B------:R-:W-:Y:S02]  /*4f70*/  FSEL R131, R131, -INF , !P2 ;  /* 0xff80000083837808 */ /* 0x000fe40005000000 */
[----:B------:R-:W-:-:S02]  /*4f80*/  FSEL R116, R155, -INF , !P1 ;  /* 0xff8000009b747808 */ /* 0x000fc40004800000 */
[----:B------:R-:W-:Y:S02]  /*4f90*/  FSEL R122, R122, -INF , !P6 ;  /* 0xff8000007a7a7808 */ /* 0x000fe40007000000 */
[----:B------:R-:W-:Y:S02]  /*4fa0*/  FSEL R130, R158, -INF , !P0 ;  /* 0xff8000009e827808 */ /* 0x000fe40004000000 */
[-C--:B------:R-:W-:Y:S02]  /*4fb0*/  ISETP.GT.AND P4, PT, R168, R36.reuse, PT ;  /* 0x00000024a800720c */ /* 0x080fe40003f84270 */
[C---:B------:R-:W-:Y:S02]  /*4fc0*/  ISETP.GE.AND P2, PT, R36.reuse, R203, PT ;  /* 0x000000cb2400720c */ /* 0x040fe40003f46270 */
[----:B------:R-:W-:Y:S02]  /*4fd0*/  ISETP.GT.AND P3, PT, R167, R36, PT ;  /* 0x00000024a700720c */ /* 0x000fe40003f64270 */
[----:B------:R-:W-:-:S02]  /*4fe0*/  ISETP.GE.AND P1, PT, R36, R202, PT ;  /* 0x000000ca2400720c */ /* 0x000fc40003f26270 */
[----:B------:R-:W-:Y:S02]  /*4ff0*/  ISETP.GT.AND P6, PT, R166, R36, PT ;  /* 0x00000024a600720c */ /* 0x000fe40003fc4270 */
[----:B------:R-:W-:Y:S02]  /*5000*/  ISETP.GE.AND P0, PT, R36, R201, PT ;  /* 0x000000c92400720c */ /* 0x000fe40003f06270 */
[----:B---3--:R-:W-:Y:S02]  /*5010*/  FMNMX.FTZ R36, R110, R46, !PT ;  /* 0x0000002e6e247209 */ /* 0x008fe40007810000 */
[----:B------:R-:W-:Y:S01]  /*5020*/  FSEL R130, R130, -INF , !P5 ;  /* 0xff80000082827808 */ /* 0x000fe20006800000 */
[----:B------:R3:W3:Y:S01]  /*5030*/  MUFU.TANH R46, R10 ;  /* 0x0000000a002e7308 */ /* 0x0006e20000002400 */
[----:B------:R-:W-:Y:S01]  /*5040*/  ISETP.GT.AND P5, PT, R168, R82, PT ;  /* 0x00000052a800720c */ /* 0x000fe20003fa4270 */
[----:B-1----:R-:W-:Y:S01]  /*5050*/  FMUL.FTZ R34, R36, UR6 ;  /* 0x0000000624227c20 */ /* 0x002fe20008410000 */
[----:B--2---:R-:W-:-:S02]  /*5060*/  FSEL R133, R138, -INF , !P4 ;  /* 0xff8000008a857808 */ /* 0x004fc40006000000 */
[----:B------:R-:W-:Y:S02]  /*5070*/  FSETP.NEU.FTZ.AND P4, PT, R36, -INF , PT ;  /* 0xff8000002400780b */ /* 0x000fe40003f9d000 */
[----:B------:R-:W-:Y:S02]  /*5080*/  FSEL R124, R127, -INF , !P3 ;  /* 0xff8000007f7c7808 */ /* 0x000fe40005800000 */
[----:B------:R-:W-:Y:S02]  /*5090*/  ISETP.GE.AND P3, PT, R82, R203, PT ;  /* 0x000000cb5200720c */ /* 0x000fe40003f66270 */
[----:B----4-:R-:W-:Y:S02]  /*50a0*/  FSEL R11, R135, -INF , !P5 ;  /* 0xff800000870b7808 */ /* 0x010fe40006800000 */
[----:B------:R-:W-:Y:S02]  /*50b0*/  FSEL R34, R34, RZ, P4 ;  /* 0x000000ff22227208 */ /* 0x000fe40002000000 */
[----:B------:R-:W-:-:S02]  /*50c0*/  ISETP.GT.AND P4, PT, R167, R82, PT ;  /* 0x00000052a700720c */ /* 0x000fc40003f84270 */
[----:B------:R-:W-:Y:S01]  /*50d0*/  FSEL R124, R124, -INF , !P1 ;  /* 0xff8000007c7c7808 */ /* 0x000fe20004800000 */
[--C-:B------:R-:W-:Y:S01]  /*50e0*/  FFMA.FTZ R96, R70, UR6, -R34.reuse ;  /* 0x0000000646607c23 */ /* 0x100fe20008010822 */
[----:B------:R-:W-:Y:S01]  /*50f0*/  FSEL R11, R11, -INF , !P3 ;  /* 0xff8000000b0b7808 */ /* 0x000fe20005800000 */
[--C-:B------:R-:W-:Y:S01]  /*5100*/  FFMA.FTZ R70, R125, UR6, -R34.reuse ;  /* 0x000000067d467c23 */ /* 0x100fe20008010822 */
[----:B------:R-:W-:Y:S01]  /*5110*/  ISETP.GT.AND P1, PT, R166, R82, PT ;  /* 0x00000052a600720c */ /* 0x000fe20003f24270 */
[--C-:B------:R-:W-:Y:S01]  /*5120*/  FFMA.FTZ R97, R91, UR6, -R34.reuse ;  /* 0x000000065b617c23 */ /* 0x100fe20008010822 */
[----:B------:R-:W-:Y:S01]  /*5130*/  ISETP.GT.AND P3, PT, R167, R81, PT ;  /* 0x00000051a700720c */ /* 0x000fe20003f64270 */
[--C-:B------:R-:W-:Y:S01]  /*5140*/  FFMA.FTZ R110, R109, UR6, -R34.reuse ;  /* 0x000000066d6e7c23 */ /* 0x100fe20008010822 */
[----:B------:R-:W-:Y:S01]  /*5150*/  FSEL R133, R133, -INF , !P2 ;  /* 0xff80000085857808 */ /* 0x000fe20005000000 */
[--C-:B------:R-:W-:Y:S01]  /*5160*/  FFMA.FTZ R109, R111, UR6, -R34.reuse ;  /* 0x000000066f6d7c23 */ /* 0x100fe20008010822 */
[-C--:B------:R-:W-:Y:S01]  /*5170*/  ISETP.GE.AND P2, PT, R82, R202.reuse, PT ;  /* 0x000000ca5200720c */ /* 0x080fe20003f46270 */
[--C-:B------:R-:W-:Y:S01]  /*5180*/  FFMA.FTZ R65, R65, UR6, -R34.reuse ;  /* 0x0000000641417c23 */ /* 0x100fe20008010822 */
[----:B------:R-:W-:Y:S01]  /*5190*/  FSEL R134, R134, -INF , !P6 ;  /* 0xff80000086867808 */ /* 0x000fe20007000000 */
[--C-:B------:R-:W-:Y:S01]  /*51a0*/  FFMA.FTZ R64, R64, UR6, -R34.reuse ;  /* 0x0000000640407c23 */ /* 0x100fe20008010822 */
[----:B------:R-:W-:Y:S01]  /*51b0*/  FSEL R114, R114, -INF , !P4 ;  /* 0xff80000072727808 */ /* 0x000fe20006000000 */
[--C-:B------:R-:W-:Y:S01]  /*51c0*/  FFMA.FTZ R53, R53, UR6, -R34.reuse ;  /* 0x0000000635357c23 */ /* 0x100fe20008010822 */
[----:B------:R-:W-:Y:S01]  /*51d0*/  ISETP.GE.AND P6, PT, R82, R201, PT ;  /* 0x000000c95200720c */ /* 0x000fe20003fc6270 */
        /* <DEDUP_REMOVED lines=9> */
[-C--:B------:R-:W-:Y:S01]  /*5270*/  ISETP.GT.AND P5, PT, R168, R81.reuse, PT ;  /* 0x00000051a800720c */ /* 0x080fe20003fa4270 */
[----:B------:R-:W-:Y:S01]  /*5280*/  FFMA.FTZ R44, R44, UR6, -R34 ;  /* 0x000000062c2c7c23 */ /* 0x000fe20008010822 */
[----:B------:R-:W-:Y:S01]  /*5290*/  ISETP.GT.AND P2, PT, R166, R81, PT ;  /* 0x00000051a600720c */ /* 0x000fe20003f44270 */
[----:B------:R-:W-:Y:S01]  /*52a0*/  MUFU.EX2 R110, R110 ;  /* 0x0000006e006e7308 */ /* 0x000fe20000000800 */
[----:B------:R-:W-:-:S02]  /*52b0*/  FSEL R173, R132, -INF , !P6 ;  /* 0xff80000084ad7808 */ /* 0x000fc40007000000 */
[----:B------:R-:W-:Y:S02]  /*52c0*/  FSEL R177, R162, -INF , !P4 ;  /* 0xff800000a2b17808 */ /* 0x000fe40006000000 */
[-C--:B------:R-:W-:Y:S02]  /*52d0*/  ISETP.GT.AND P6, PT, R168, R74.reuse, PT ;  /* 0x0000004aa800720c */ /* 0x080fe40003fc4270 */
[----:B------:R-:W-:Y:S01]  /*52e0*/  ISETP.GT.AND P4, PT, R166, R74, PT ;  /* 0x0000004aa600720c */ /* 0x000fe20003f84270 */
[----:B------:R-:W1:Y:S01]  /*52f0*/  MUFU.EX2 R109, R109 ;  /* 0x0000006d006d7308 */ /* 0x000e620000000800 */
[----:B------:R-:W-:Y:S02]  /*5300*/  FSEL R169, R134, -INF , !P0 ;  /* 0xff80000086a97808 */ /* 0x000fe40004000000 */
[----:B------:R-:W-:Y:S02]  /*5310*/  ISETP.GE.AND P0, PT, R81, R203, PT ;  /* 0x000000cb5100720c */ /* 0x000fe40003f06270 */
[----:B------:R-:W-:-:S02]  /*5320*/  FSEL R132, R160, -INF , !P5 ;  /* 0xff800000a0847808 */ /* 0x000fc40006800000 */
[----:B------:R-:W-:Y:S01]  /*5330*/  FSEL R172, R172, -INF , !P2 ;  /* 0xff800000acac7808 */ /* 0x000fe20005000000 */
[----:B------:R-:W-:Y:S01]  /*5340*/  MUFU.EX2 R97, R97 ;  /* 0x0000006100617308 */ /* 0x000fe20000000800 */
[C---:B------:R-:W-:Y:S02]  /*5350*/  ISETP.GE.AND P5, PT, R74.reuse, R203, PT ;  /* 0x000000cb4a00720c */ /* 0x040fe40003fa6270 */
[----:B------:R-:W-:Y:S02]  /*5360*/  ISETP.GT.AND P3, PT, R167, R74, PT ;  /* 0x0000004aa700720c */ /* 0x000fe40003f64270 */
[----:B------:R-:W-:Y:S02]  /*5370*/  ISETP.GE.AND P2, PT, R74, R201, PT ;  /* 0x000000c94a00720c */ /* 0x000fe40003f46270 */
[----:B------:R-:W-:Y:S01]  /*5380*/  FSEL R112, R112, -INF , !P6 ;  /* 0xff80000070707808 */ /* 0x000fe20007000000 */
[----:B------:R-:W2:Y:S01]  /*5390*/  MUFU.EX2 R96, R96 ;  /* 0x0000006000607308 */ /* 0x000ea20000000800 */
[----:B------:R-:W-:-:S02]  /*53a0*/  FSEL R171, R171, -INF , !P4 ;  /* 0xff800000abab7808 */ /* 0x000fc40006000000 */
[----:B------:R-:W-:Y:S02]  /*53b0*/  FSEL R132, R132, -INF , !P0 ;  /* 0xff80000084847808 */ /* 0x000fe40004000000 */
[----:B------:R-:W-:Y:S01]  /*53c0*/  ISETP.GE.AND P1, PT, R81, R201, PT ;  /* 0x000000c95100720c */ /* 0x000fe20003f26270 */
[--C-:B------:R-:W-:Y:S01]  /*53d0*/  FFMA.FTZ R81, R129, UR6, -R34.reuse ;  /* 0x0000000681517c23 */ /* 0x100fe20008010822 */
[----:B------:R-:W-:Y:S01]  /*53e0*/  ISETP.GE.AND P0, PT, R74, R202, PT ;  /* 0x000000ca4a00720c */ /* 0x000fe20003f06270 */
[----:B------:R-:W-:Y:S01]  /*53f0*/  FFMA.FTZ R74, R143, UR6, -R34 ;  /* 0x000000068f4a7c23 */ /* 0x000fe20008010822 */
[----:B------:R-:W-:Y:S01]  /*5400*/  FSEL R135, R112, -INF , !P5 ;  /* 0xff80000070877808 */ /* 0x000fe20006800000 */
[----:B------:R-:W-:Y:S01]  /*5410*/  MUFU.EX2 R82, R82 ;  /* 0x0000005200527308 */ /* 0x000fe20000000800 */
[----:B------:R-:W-:Y:S02]  /*5420*/  FSEL R170, R170, -INF , !P3 ;  /* 0xff800000aaaa7808 */ /* 0x000fe40005800000 */
[----:B------:R-:W-:-:S02]  /*5430*/  FSEL R207, R171, -INF , !P2 ;  /* 0xff800000abcf7808 */ /* 0x000fc40005000000 */
[-C--:B------:R-:W-:Y:S02]  /*5440*/  ISETP.GT.AND P6, PT, R168, R73.reuse, PT ;  /* 0x00000049a800720c */ /* 0x080fe40003fc4270 */
[-C--:B------:R-:W-:Y:S01]  /*5450*/  ISETP.GT.AND P5, PT, R167, R73.reuse, PT ;  /* 0x00000049a700720c */ /* 0x080fe20003fa4270 */
[----:B------:R-:W-:Y:S01]  /*5460*/  MUFU.EX2 R81, R81 ;  /* 0x0000005100517308 */ /* 0x000fe20000000800 */
[----:B------:R-:W-:Y:S02]  /*5470*/  ISETP.GT.AND P4, PT, R166, R73, PT ;  /* 0x00000049a600720c */ /* 0x000fe40003f84270 */
[----:B------:R-:W-:Y:S02]  /*5480*/  ISETP.GT.AND P2, PT, R168, R179, PT ;  /* 0x000000b3a800720c */ /* 0x000fe40003f44270 */
[----:B------:R-:W-:Y:S02]  /*5490*/  FSEL R208, R172, -INF , !P1 ;  /* 0xff800000acd07808 */ /* 0x000fe40004800000 */
[----:B------:R-:W-:Y:S01]  /*54a0*/  FSEL R178, R170, -INF , !P0 ;  /* 0xff800000aab27808 */ /* 0x000fe20004000000 */
[----:B------:R-:W-:Y:S01]  /*54b0*/  MUFU.EX2 R74, R74 ;  /* 0x0000004a004a7308 */ /* 0x000fe20000000800 */
[----:B------:R-:W-:-:S02]  /*54c0*/  ISETP.GE.AND P1, PT, R73, R203, PT ;  /* 0x000000cb4900720c */ /* 0x000fc40003f26270 */
[----:B------:R-:W-:Y:S02]  /*54d0*/  ISETP.GE.AND P0, PT, R73, R201, PT ;  /* 0x000000c94900720c */ /* 0x000fe40003f06270 */
[----:B-----5:R-:W-:Y:S02]  /*54e0*/  FSEL R67, R67, -INF , !P6 ;  /* 0xff80000043437808 */ /* 0x020fe40007000000 */
[----:B------:R-:W-:Y:S01]  /*54f0*/  FSEL R61, R61, -INF , !P5 ;  /* 0xff8000003d3d7808 */ /* 0x000fe20006800000 */
[----:B------:R-:W-:Y:S01]  /*5500*/  MUFU.EX2 R70, R70 ;  /* 0x0000004600467308 */ /* 0x000fe20000000800 */
[----:B------:R-:W-:Y:S02]  /*5510*/  FSEL R58, R58, -INF , !P4 ;  /* 0xff8000003a3a7808 */ /* 0x000fe40006000000 */
[----:B------:R-:W-:Y:S02]  /*5520*/  FSEL R66, R66, -INF , !P2 ;  /* 0xff80000042427808 */ /* 0x000fe40005000000 */
[----:B------:R-:W-:-:S02]  /*5530*/  ISETP.GT.AND P5, PT, R167, R179, PT ;  /* 0x000000b3a700720c */ /* 0x000fc40003fa4270 */
[----:B------:R-:W-:Y:S01]  /*5540*/  ISETP.GT.AND P2, PT, R168, R51, PT ;  /* 0x00000033a800720c */ /* 0x000fe20003f44270 */
[----:B------:R-:W-:Y:S01]  /*5550*/  MUFU.EX2 R65, R65 ;  /* 0x0000004100417308 */ /* 0x000fe20000000800 */
[----:B------:R-:W-:Y:S01]  /*5560*/  FSEL R138, R67, -INF , !P1 ;  /* 0xff800000438a7808 */ /* 0x000fe20004800000 */
[--C-:B------:R-:W-:Y:S01]  /*5570*/  FFMA.FTZ R67, R176, UR6, -R34.reuse ;  /* 0x00000006b0437c23 */ /* 0x100fe20008010822 */
[----:B------:R-:W-:Y:S01]  /*5580*/  FSEL R209, R58, -INF , !P0 ;  /* 0xff8000003ad17808 */ /* 0x000fe20004000000 */
[----:B------:R-:W-:Y:S01]  /*5590*/  FFMA.FTZ R58, R150, UR6, -R34 ;  /* 0x00000006963a7c23 */ /* 0x000fe20008010822 */
[----:B------:R-:W-:Y:S02]  /*55a0*/  ISETP.GE.AND P1, PT, R179, R202, PT ;  /* 0x000000cab300720c */ /* 0x000fe40003f26270 */
[----:B------:R-:W-:Y:S01]  /*55b0*/  ISETP.GE.AND P0, PT, R51, R203, PT ;  /* 0x000000cb3300720c */ /* 0x000fe20003f06270 */
[----:B------:R-:W-:Y:S01]  /*55c0*/  MUFU.EX2 R67, R67 ;  /* 0x0000004300437308 */ /* 0x000fe20000000800 */
[----:B------:R-:W-:-:S02]  /*55d0*/  FSEL R56, R56, -INF , !P5 ;  /* 0xff80000038387808 */ /* 0x000fc40006800000 */
[----:B------:R-:W-:Y:S02]  /*55e0*/  FSEL R125, R163, -INF , !P2 ;  /* 0xff800000a37d7808 */ /* 0x000fe40005000000 */
[----:B------:R-:W-:Y:S02]  /*55f0*/  ISETP.GT.AND P2, PT, R168, R50, PT ;  /* 0x00000032a800720c */ /* 0x000fe40003f44270 */
[----:B------:R-:W-:Y:S01]  /*5600*/  FSEL R182, R56, -INF , !P1 ;  /* 0xff80000038b67808 */ /* 0x000fe20004800000 */
[----:B------:R-:W-:Y:S01]  /*5610*/  FFMA.FTZ R56, R148, UR6, -R34 ;  /* 0x0000000694387c23 */ /* 0x000fe20008010822 */
[----:B------:R-:W-:Y:S01]  /*5620*/  FSEL R125, R125, -INF , !P0 ;  /* 0xff8000007d7d7808 */ /* 0x000fe20004000000 */
[----:B------:R-:W-:Y:S01]  /*5630*/  MUFU.EX2 R64, R64 ;  /* 0x0000004000407308 */ /* 0x000fe20000000800 */
[----:B------:R-:W-:Y:S02]  /*5640*/  ISETP.GE.AND P1, PT, R50, R203, PT ;  /* 0x000000cb3200720c */ /* 0x000fe40003f26270 */
[----:B------:R-:W-:-:S02]  /*5650*/  ISETP.GT.AND P0, PT, R168, R49, PT ;  /* 0x00000031a800720c */ /* 0x000fc40003f04270 */
[----:B---3--:R-:W-:Y:S02]  /*5660*/  FSEL R10, R113, -INF , !P2 ;  /* 0xff800000710a7808 */ /* 0x008fe40005000000 */
[----:B------:R-:W-:Y:S01]  /*5670*/  ISETP.GE.AND P2, PT, R49, R203, PT ;  /* 0x000000cb3100720c */ /* 0x000fe20003f46270 */
[----:B------:R-:W-:Y:S01]  /*5680*/  MUFU.EX2 R58, R58 ;  /* 0x0000003a003a7308 */ /* 0x000fe20000000800 */
[----:B------:R-:W-:Y:S02]  /*5690*/  FSEL R91, R153, -INF , !P0 ;  /* 0xff800000995b7808 */ /* 0x000fe40004000000 */
[----:B------:R-:W-:Y:S02]  /*56a0*/  FSEL R10, R10, -INF , !P1 ;  /* 0xff8000000a0a7808 */ /* 0x000fe40004800000 */
[C---:B------:R-:W-:Y:S02]  /*56b0*/  ISETP.GT.AND P1, PT, R168.reuse, R126, PT ;  /* 0x0000007ea800720c */ /* 0x040fe40003f24270 */
[----:B------:R-:W-:Y:S01]  /*56c0*/  FSEL R91, R91, -INF , !P2 ;  /* 0xff8000005b5b7808 */ /* 0x000fe20005000000 */
[----:B------:R-:W-:Y:S01]  /*56d0*/  MUFU.EX2 R56, R56 ;  /* 0x0000003800387308 */ /* 0x000fe20000000800 */
[----:B------:R-:W-:-:S02]  /*56e0*/  ISETP.GT.AND P2, PT, R168, R123, PT ;  /* 0x0000007ba800720c */ /* 0x000fc40003f44270 */
[----:B------:R-:W-:Y:S02]  /*56f0*/  FSEL R55, R55, -INF , !P1 ;  /* 0xff80000037377808 */ /* 0x000fe40004800000 */
[----:B------:R-:W-:Y:S02]  /*5700*/  ISETP.GT.AND P1, PT, R168, R25, PT ;  /* 0x00000019a800720c */ /* 0x000fe40003f24270 */
[----:B------:R-:W-:Y:S01]  /*5710*/  FSEL R174, R174, -INF , !P2 ;  /* 0xff800000aeae7808 */ /* 0x000fe20005000000 */
[----:B------:R-:W-:Y:S01]  /*5720*/  MUFU.EX2 R53, R53 ;  /* 0x0000003500357308 */ /* 0x000fe20000000800 */
[-C--:B------:R-:W-:Y:S02]  /*5730*/  ISETP.GE.AND P2, PT, R25, R203.reuse, PT ;  /* 0x000000cb1900720c */ /* 0x080fe40003f46270 */
[----:B------:R-:W-:Y:S02]  /*5740*/  FSEL R3, R3, -INF , !P1 ;  /* 0xff80000003037808 */ /* 0x000fe40004800000 */
[----:B------:R-:W-:-:S02]  /*5750*/  ISETP.GE.AND P0, PT, R126, R203, PT ;  /* 0x000000cb7e00720c */ /* 0x000fc40003f06270 */
[----:B------:R-:W-:Y:S01]  /*5760*/  FSEL R129, R3, -INF , !P2 ;  /* 0xff80000003817808 */ /* 0x000fe20005000000 */
[----:B------:R-:W-:Y:S01]  /*5770*/  MUFU.EX2 R52, R52 ;  /* 0x0000003400347308 */ /* 0x000fe20000000800 */
[----:B------:R-:W-:Y:S01]  /*5780*/  FSEL R118, R55, -INF , !P0 ;  /* 0xff80000037767808 */ /* 0x000fe20004000000 */
[----:B------:R-:W-:Y:S01]  /*5790*/  FFMA.FTZ R55, R147, UR6, -R34 ;  /* 0x0000000693377c23 */ /* 0x000fe20008010822 */
[----:B------:R-:W-:Y:S02]  /*57a0*/  FMNMX3.FTZ R3, R129, R26, R27, !PT ;  /* 0x0000001a81037276 */ /* 0x000fe4000781001b */
[----:B------:R-:W-:Y:S02]  /*57b0*/  ISETP.GE.AND P0, PT, R123, R203, PT ;  /* 0x000000cb7b00720c */ /* 0x000fe40003f06270 */
[----:B------:R-:W-:Y:S01]  /*57c0*/  FMNMX3.FTZ R3, R3, R28, R29, !PT ;  /* 0x0000001c03037276 */ /* 0x000fe2000781001d */
[----:B------:R-:W-:Y:S01]  /*57d0*/  MUFU.EX2 R55, R55 ;  /* 0x0000003700377308 */ /* 0x000fe20000000800 */
[----:B------:R-:W-:-:S02]  /*57e0*/  ISETP.GT.AND P2, PT, R168, R43, PT ;  /* 0x0000002ba800720c */ /* 0x000fc40003f44270 */
[----:B------:R-:W-:Y:S02]  /*57f0*/  FMNMX3.FTZ R3, R3, R30, R31, !PT ;  /* 0x0000001e03037276 */ /* 0x000fe4000781001f */
[----:B------:R-:W-:Y:S02]  /*5800*/  ISETP.GE.AND P1, PT, R43, R203, PT ;  /* 0x000000cb2b00720c */ /* 0x000fe40003f26270 */
[----:B------:R-:W-:Y:S01]  /*5810*/  FMNMX3.FTZ R3, R3, R68, R88, !PT ;  /* 0x0000004403037276 */ /* 0x000fe20007810058 */
[----:B------:R-:W-:Y:S01]  /*5820*/  MUFU.EX2 R45, R45 ;  /* 0x0000002d002d7308 */ /* 0x000fe20000000800 */
[----:B------:R-:W-:Y:S02]  /*5830*/  FSEL R174, R174, -INF , !P0 ;  /* 0xff800000aeae7808 */ /* 0x000fe40004000000 */
[----:B------:R-:W-:Y:S02]  /*5840*/  FMNMX3.FTZ R3, R3, R40, R32, !PT ;  /* 0x0000002803037276 */ /* 0x000fe40007810020 */
[----:B------:R-:W-:-:S02]  /*5850*/  FSEL R105, R105, -INF , !P2 ;  /* 0xff80000069697808 */ /* 0x000fc40005000000 */
[----:B------:R-:W-:Y:S01]  /*5860*/  FMNMX3.FTZ R3, R3, R33, R9, !PT ;  /* 0x0000002103037276 */ /* 0x000fe20007810009 */
[----:B------:R-:W-:Y:S01]  /*5870*/  MUFU.EX2 R44, R44 ;  /* 0x0000002c002c7308 */ /* 0x000fe20000000800 */
[----:B------:R-:W-:Y:S02]  /*5880*/  ISETP.GT.AND P0, PT, R168, R42, PT ;  /* 0x0000002aa800720c */ /* 0x000fe40003f04270 */
[----:B------:R-:W-:Y:S02]  /*5890*/  FMNMX3.FTZ R3, R3, R116, R133, !PT ;  /* 0x0000007403037276 */ /* 0x000fe40007810085 */
[----:B------:R-:W-:Y:S02]  /*58a0*/  ISETP.GE.AND P6, PT, R179, R203, PT ;  /* 0x000000cbb300720c */ /* 0x000fe40003fc6270 */
[----:B------:R-:W-:Y:S02]  /*58b0*/  FMNMX3.FTZ R3, R3, R11, R132, !PT ;  /* 0x0000000b03037276 */ /* 0x000fe40007810084 */
[----:B------:R-:W-:-:S02]  /*58c0*/  FSEL R214, R105, -INF , !P1 ;  /* 0xff80000069d67808 */ /* 0x000fc40004800000 */
[----:B------:R-:W-:Y:S02]  /*58d0*/  ISETP.GE.AND P2, PT, R42, R203, PT ;  /* 0x000000cb2a00720c */ /* 0x000fe40003f46270 */
[----:B------:R-:W-:Y:S02]  /*58e0*/  ISETP.GT.AND P1, PT, R168, R98, PT ;  /* 0x00000062a800720c */ /* 0x000fe40003f24270 */
[----:B------:R-:W-:Y:S02]  /*58f0*/  FSEL R54, R54, -INF , !P0 ;  /* 0xff80000036367808 */ /* 0x000fe40004000000 */
[----:B------:R-:W-:Y:S01]  /*5900*/  FSEL R134, R66, -INF , !P6 ;  /* 0xff80000042867808 */ /* 0x000fe20007000000 */
[----:B------:R-:W-:Y:S01]  /*5910*/  FFMA.FTZ R66, R181, UR6, -R34 ;  /* 0x00000006b5427c23 */ /* 0x000fe20008010822 */
[----:B------:R-:W-:Y:S02]  /*5920*/  FMNMX3.FTZ R3, R3, R135, R138, !PT ;  /* 0x0000008703037276 */ /* 0x000fe4000781008a */
[----:B------:R-:W-:-:S02]  /*5930*/  ISETP.GE.AND P0, PT, R98, R203, PT ;  /* 0x000000cb6200720c */ /* 0x000fc40003f06270 */
[----:B------:R-:W-:Y:S01]  /*5940*/  FSEL R211, R54, -INF , !P2 ;  /* 0xff80000036d37808 */ /* 0x000fe20005000000 */
[--C-:B------:R-:W-:Y:S01]  /*5950*/  FFMA.FTZ R54, R146, UR6, -R34.reuse ;  /* 0x0000000692367c23 */ /* 0x100fe20008010822 */
[----:B------:R-:W-:Y:S01]  /*5960*/  FSEL R47, R47, -INF , !P1 ;  /* 0xff8000002f2f7808 */ /* 0x000fe20004800000 */
[----:B------:R-:W-:Y:S01]  /*5970*/  MUFU.EX2 R66, R66 ;  /* 0x0000004200427308 */ /* 0x000fe20000000800 */
[----:B------:R-:W-:Y:S02]  /*5980*/  ISETP.GT.AND P2, PT, R168, R89, PT ;  /* 0x00000059a800720c */ /* 0x000fe40003f44270 */
[----:B------:R-:W-:Y:S02]  /*5990*/  FMNMX3.FTZ R3, R3, R134, R125, !PT ;  /* 0x0000008603037276 */ /* 0x000fe4000781007d */
[----:B------:R-:W-:Y:S01]  /*59a0*/  FSEL R171, R47, -INF , !P0 ;  /* 0xff8000002fab7808 */ /* 0x000fe20004000000 */
[----:B------:R-:W-:Y:S01]  /*59b0*/  FFMA.FTZ R47, R140, UR6, -R34 ;  /* 0x000000068c2f7c23 */ /* 0x000fe20008010822 */
[----:B------:R-:W-:Y:S01]  /*59c0*/  ISETP.GE.AND P1, PT, R89, R203, PT ;  /* 0x000000cb5900720c */ /* 0x000fe20003f26270 */
[----:B------:R-:W-:Y:S01]  /*59d0*/  MUFU.EX2 R54, R54 ;  /* 0x0000003600367308 */ /* 0x000fe20000000800 */
[----:B------:R-:W-:-:S02]  /*59e0*/  ISETP.GT.AND P0, PT, R168, R72, PT ;  /* 0x00000048a800720c */ /* 0x000fc40003f04270 */
[----:B------:R-:W-:Y:S02]  /*59f0*/  FSEL R103, R103, -INF , !P2 ;  /* 0xff80000067677808 */ /* 0x000fe40005000000 */
[----:B------:R-:W-:Y:S02]  /*5a00*/  FMNMX3.FTZ R3, R3, R10, R91, !PT ;  /* 0x0000000a03037276 */ /* 0x000fe4000781005b */
[----:B------:R-:W-:Y:S01]  /*5a10*/  ISETP.GE.AND P2, PT, R72, R203, PT ;  /* 0x000000cb4800720c */ /* 0x000fe20003f46270 */
[----:B------:R-:W-:Y:S01]  /*5a20*/  MUFU.EX2 R47, R47 ;  /* 0x0000002f002f7308 */ /* 0x000fe20000000800 */
[----:B------:R-:W-:Y:S02]  /*5a30*/  FSEL R114, R103, -INF , !P1 ;  /* 0xff80000067727808 */ /* 0x000fe40004800000 */
[----:B------:R-:W-:Y:S02]  /*5a40*/  FSEL R106, R106, -INF , !P0 ;  /* 0xff8000006a6a7808 */ /* 0x000fe40004000000 */
[----:B------:R-:W-:-:S02]  /*5a50*/  ISETP.GT.AND P1, PT, R168, R41, PT ;  /* 0x00000029a800720c */ /* 0x000fc40003f24270 */
[----:B------:R-:W-:Y:S02]  /*5a60*/  FMNMX3.FTZ R3, R3, R118, R174, !PT ;  /* 0x0000007603037276 */ /* 0x000fe400078100ae */
[----:B------:R-:W-:Y:S02]  /*5a70*/  FSEL R113, R106, -INF , !P2 ;  /* 0xff8000006a717808 */ /* 0x000fe40005000000 */
[----:B------:R-:W-:Y:S02]  /*5a80*/  ISETP.GE.AND P0, PT, R41, R203, PT ;  /* 0x000000cb2900720c */ /* 0x000fe40003f06270 */
[----:B------:R-:W-:Y:S02]  /*5a90*/  ISETP.GT.AND P2, PT, R168, R75, PT ;  /* 0x0000004ba800720c */ /* 0x000fe40003f44270 */
[----:B------:R-:W-:Y:S02]  /*5aa0*/  FSEL R46, R46, -INF , !P1 ;  /* 0xff8000002e2e7808 */ /* 0x000fe40004800000 */
[----:B------:R-:W-:-:S02]  /*5ab0*/  FMNMX3.FTZ R3, R3, R214, R211, !PT ;  /* 0x000000d603037276 */ /* 0x000fc400078100d3 */
[----:B------:R-:W-:Y:S02]  /*5ac0*/  ISETP.GE.AND P1, PT, R75, R203, PT ;  /* 0x000000cb4b00720c */ /* 0x000fe40003f26270 */
[----:B------:R-:W-:Y:S02]  /*5ad0*/  FSEL R35, R35, -INF , !P2 ;  /* 0xff80000023237808 */ /* 0x000fe40005000000 */
[----:B------:R-:W-:Y:S01]  /*5ae0*/  FSEL R112, R46, -INF , !P0 ;  /* 0xff8000002e707808 */ /* 0x000fe20004000000 */
[----:B------:R-:W-:Y:S01]  /*5af0*/  FFMA.FTZ R46, R139, UR6, -R34 ;  /* 0x000000068b2e7c23 */ /* 0x000fe20008010822 */
[----:B------:R-:W-:Y:S02]  /*5b00*/  FMNMX3.FTZ R3, R3, R171, R114, !PT ;  /* 0x000000ab03037276 */ /* 0x000fe40007810072 */
[----:B------:R-:W-:Y:S02]  /*5b10*/  FSEL R111, R35, -INF , !P1 ;  /* 0xff800000236f7808 */ /* 0x000fe40004800000 */
[----:B------:R-:W-:Y:S01]  /*5b20*/  FMNMX3.FTZ R3, R3, R113, R112, !PT ;  /* 0x0000007103037276 */ /* 0x000fe20007810070 */
[----:B------:R-:W-:Y:S01]  /*5b30*/  MUFU.EX2 R46, R46 ;  /* 0x0000002e002e7308 */ /* 0x000fe20000000800 */
[----:B------:R-:W-:Y:S01]  /*5b40*/  ISETP.GE.AND P3, PT, R73, R202, PT ;  /* 0x000000ca4900720c */ /* 0x000fe20003f66270 */
[--C-:B------:R-:W-:Y:S01]  /*5b50*/  FFMA.FTZ R73, R59, UR6, -R34.reuse ;  /* 0x000000063b497c23 */ /* 0x100fe20008010822 */
[----:B------:R-:W-:Y:S01]  /*5b60*/  FMNMX.FTZ R3, R111, R3, !PT ;  /* 0x000000036f037209 */ /* 0x000fe20007810000 */
[--C-:B------:R-:W-:Y:S01]  /*5b70*/  FFMA.FTZ R59, R151, UR6, -R34.reuse ;  /* 0x00000006973b7c23 */ /* 0x100fe20008010822 */
[----:B------:R-:W-:Y:S01]  /*5b80*/  FSEL R180, R61, -INF , !P3 ;  /* 0xff8000003db47808 */ /* 0x000fe20005800000 */
[--C-:B------:R-:W-:Y:S01]  /*5b90*/  FFMA.FTZ R61, R152, UR6, -R34.reuse ;  /* 0x00000006983d7c23 */ /* 0x100fe20008010822 */
[----:B------:R-:W-:Y:S01]  /*5ba0*/  ISETP.GT.AND P3, PT, R166, R179, PT ;  /* 0x000000b3a600720c */ /* 0x000fe20003f64270 */
[----:B------:R-:W3:Y:S01]  /*5bb0*/  SHFL.BFLY PT, R35, R3, 0x2, 0x1f ;  /* 0x0c401f0003237f89 */ /* 0x000ee200000e0000 */
[----:B------:R-:W-:Y:S01]  /*5bc0*/  ISETP.GE.AND P4, PT, R179, R201, PT ;  /* 0x000000c9b300720c */ /* 0x000fe20003f86270 */
[----:B------:R-:W-:Y:S01]  /*5bd0*/  MUFU.EX2 R73, R73 ;  /* 0x0000004900497308 */ /* 0x000fe20000000800 */
[----:B------:R-:W-:Y:S01]  /*5be0*/  FSEL R213, R57, -INF , !P3 ;  /* 0xff80000039d57808 */ /* 0x000fe20005800000 */
[----:B------:R-:W-:Y:S01]  /*5bf0*/  FFMA.FTZ R57, R149, UR6, -R34 ;  /* 0x0000000695397c23 */ /* 0x000fe20008010822 */
[----:B------:R-:W-:Y:S01]  /*5c00*/  ISETP.GT.AND P6, PT, R167, R51, PT ;  /* 0x00000033a700720c */ /* 0x000fe20003fc4270 */
[----:B------:R-:W-:Y:S01]  /*5c10*/  LDSM.16.MT88.4 R148, [R186+0x4000] ;  /* 0x00400000ba94783b */ /* 0x000fe20000004200 */
[----:B------:R-:W-:-:S02]  /*5c20*/  FSEL R213, R213, -INF , !P4 ;  /* 0xff800000d5d57808 */ /* 0x000fc40006000000 */
[CC--:B------:R-:W-:Y:S01]  /*5c30*/  ISETP.GT.AND P4, PT, R166.reuse, R50.reuse, PT ;  /* 0x00000032a600720c */ /* 0x0c0fe20003f84270 */
[----:B------:R-:W-:Y:S01]  /*5c40*/  MUFU.EX2 R61, R61 ;  /* 0x0000003d003d7308 */ /* 0x000fe20000000800 */
[----:B------:R-:W-:Y:S02]  /*5c50*/  FSEL R117, R117, -INF , !P6 ;  /* 0xff80000075757808 */ /* 0x000fe40007000000 */
[----:B------:R-:W-:Y:S02]  /*5c60*/  ISETP.GT.AND P3, PT, R166, R51, PT ;  /* 0x00000033a600720c */ /* 0x000fe40003f64270 */
[----:B------:R-:W-:Y:S02]  /*5c70*/  ISETP.GT.AND P2, PT, R167, R50, PT ;  /* 0x00000032a700720c */ /* 0x000fe40003f44270 */
[----:B------:R-:W-:Y:S01]  /*5c80*/  ISETP.GE.AND P6, PT, R50, R201, PT ;  /* 0x000000c93200720c */ /* 0x000fe20003fc6270 */
[----:B------:R-:W-:Y:S01]  /*5c90*/  MUFU.EX2 R59, R59 ;  /* 0x0000003b003b7308 */ /* 0x000fe20000000800 */
[----:B------:R-:W-:-:S02]  /*5ca0*/  FSEL R137, R137, -INF , !P4 ;  /* 0xff80000089897808 */ /* 0x000fc40006000000 */
[----:B------:R-:W-:Y:S02]  /*5cb0*/  ISETP.GE.AND P0, PT, R51, R201, PT ;  /* 0x000000c93300720c */ /* 0x000fe40003f06270 */
[----:B------:R-:W-:Y:S01]  /*5cc0*/  ISETP.GE.AND P1, PT, R50, R202, PT ;  /* 0x000000ca3200720c */ /* 0x000fe20003f26270 */
[----:B------:R-:W-:Y:S01]  /*5cd0*/  FFMA.FTZ R50, R144, UR6, -R34 ;  /* 0x0000000690327c23 */ /* 0x000fe20008010822 */
[----:B---3--:R-:W-:Y:S01]  /*5ce0*/  FMNMX.FTZ R3, R3, R35, !PT ;  /* 0x0000002303037209 */ /* 0x008fe20007810000 */
[----:B------:R-:W-:Y:S01]  /*5cf0*/  MUFU.EX2 R57, R57 ;  /* 0x0000003900397308 */ /* 0x000fe20000000800 */
[----:B------:R-:W-:Y:S02]  /*5d00*/  FSEL R136, R136, -INF , !P3 ;  /* 0xff80000088887808 */ /* 0x000fe40005800000 */
[----:B------:R-:W-:Y:S01]  /*5d10*/  FSEL R108, R108, -INF , !P2 ;  /* 0xff8000006c6c7808 */ /* 0x000fe20005000000 */
[----:B------:R-:W3:Y:S01]  /*5d20*/  SHFL.BFLY PT, R35, R3, 0x1, 0x1f ;  /* 0x0c201f0003237f89 */ /* 0x000ee200000e0000 */
[----:B------:R-:W-:-:S02]  /*5d30*/  FSEL R216, R137, -INF , !P6 ;  /* 0xff80000089d87808 */ /* 0x000fc40007000000 */
[-C--:B------:R-:W-:Y:S01]  /*5d40*/  ISETP.GT.AND P4, PT, R167, R126.reuse, PT ;  /* 0x0000007ea700720c */ /* 0x080fe20003f84270 */
[----:B------:R-:W-:Y:S01]  /*5d50*/  MUFU.EX2 R50, R50 ;  /* 0x0000003200327308 */ /* 0x000fe20000000800 */
[----:B------:R-:W-:Y:S02]  /*5d60*/  ISETP.GT.AND P6, PT, R166, R126, PT ;  /* 0x0000007ea600720c */ /* 0x000fe40003fc4270 */
[----:B------:R-:W-:Y:S02]  /*5d70*/  FSEL R219, R136, -INF , !P0 ;  /* 0xff80000088db7808 */ /* 0x000fe40004000000 */
[----:B------:R-:W-:Y:S02]  /*5d80*/  FSEL R218, R108, -INF , !P1 ;  /* 0xff8000006cda7808 */ /* 0x000fe40004800000 */
[----:B------:R-:W-:Y:S02]  /*5d90*/  ISETP.GT.AND P0, PT, R166, R49, PT ;  /* 0x00000031a600720c */ /* 0x000fe40003f04270 */
[----:B------:R-:W-:-:S02]  /*5da0*/  ISETP.GE.AND P1, PT, R126, R202, PT ;  /* 0x000000ca7e00720c */ /* 0x000fc40003f26270 */
[----:B------:R-:W-:Y:S02]  /*5db0*/  FSEL R80, R80, -INF , !P4 ;  /* 0xff80000050507808 */ /* 0x000fe40006000000 */
[----:B------:R-:W-:Y:S02]  /*5dc0*/  FSEL R94, R94, -INF , !P6 ;  /* 0xff8000005e5e7808 */ /* 0x000fe40007000000 */
[----:B------:R-:W-:Y:S02]  /*5dd0*/  ISETP.GT.AND P6, PT, R167, R43, PT ;  /* 0x0000002ba700720c */ /* 0x000fe40003fc4270 */
[----:B------:R-:W-:Y:S02]  /*5de0*/  ISETP.GE.AND P2, PT, R49, R201, PT ;  /* 0x000000c93100720c */ /* 0x000fe40003f46270 */
[----:B------:R-:W-:Y:S02]  /*5df0*/  FSEL R95, R95, -INF , !P0 ;  /* 0xff8000005f5f7808 */ /* 0x000fe40004000000 */
[----:B------:R-:W-:-:S02]  /*5e00*/  FSEL R221, R80, -INF , !P1 ;  /* 0xff80000050dd7808 */ /* 0x000fc40004800000 */
[----:B---3--:R-:W-:Y:S02]  /*5e10*/  FMNMX.FTZ R3, R3, R35, !PT ;  /* 0x0000002303037209 */ /* 0x008fe40007810000 */
[----:B------:R-:W-:Y:S02]  /*5e20*/  ISETP.GE.AND P1, PT, R43, R202, PT ;  /* 0x000000ca2b00720c */ /* 0x000fe40003f26270 */
[----:B------:R-:W-:Y:S01]  /*5e30*/  FSEL R101, R101, -INF , !P6 ;  /* 0xff80000065657808 */ /* 0x000fe20007000000 */
[----:B------:R-:W-:Y:S01]  /*5e40*/  FMUL.FTZ R108, R3, UR6 ;  /* 0x00000006036c7c20 */ /* 0x000fe20008410000 */
[----:B------:R-:W-:Y:S02]  /*5e50*/  FSEL R215, R95, -INF , !P2 ;  /* 0xff8000005fd77808 */ /* 0x000fe40005000000 */
[----:B------:R-:W-:Y:S02]  /*5e60*/  ISETP.GT.AND P2, PT, R166, R123, PT ;  /* 0x0000007ba600720c */ /* 0x000fe40003f44270 */
[----:B------:R-:W-:-:S02]  /*5e70*/  FSEL R206, R101, -INF , !P1 ;  /* 0xff80000065ce7808 */ /* 0x000fc40004800000 */
[----:B------:R-:W-:Y:S02]  /*5e80*/  FSETP.NEU.FTZ.AND P1, PT, R3, -INF , PT ;  /* 0xff8000000300780b */ /* 0x000fe40003f3d000 */
[----:B------:R-:W-:Y:S01]  /*5e90*/  ISETP.GE.AND P5, PT, R51, R202, PT ;  /* 0x000000ca3300720c */ /* 0x000fe20003fa6270 */
[----:B------:R-:W-:Y:S01]  /*5ea0*/  FFMA.FTZ R51, R145, UR6, -R34 ;  /* 0x0000000691337c23 */ /* 0x000fe20008010822 */
[----:B------:R-:W-:Y:S02]  /*5eb0*/  FSEL R104, R104, -INF , !P2 ;  /* 0xff80000068687808 */ /* 0x000fe40005000000 */
[----:B------:R-:W-:Y:S02]  /*5ec0*/  ISETP.GT.AND P2, PT, R167, R42, PT ;  /* 0x0000002aa700720c */ /* 0x000fe40003f44270 */
[----:B------:R-:W-:Y:S01]  /*5ed0*/  FSEL R108, R108, RZ, P1 ;  /* 0x000000ff6c6c7208 */ /* 0x000fe20000800000 */
[----:B------:R-:W-:Y:S01]  /*5ee0*/  MUFU.EX2 R51, R51 ;  /* 0x0000003300337308 */ /* 0x000fe20000000800 */
[----:B------:R-:W-:-:S02]  /*5ef0*/  FSEL R217, R117, -INF , !P5 ;  /* 0xff80000075d97808 */ /* 0x000fc40006800000 */
        /* <DEDUP_REMOVED lines=10> */
[-C--:B------:R-:W-:Y:S01]  /*5fa0*/  ISETP.GE.AND P3, PT, R49, R202.reuse, PT ;  /* 0x000000ca3100720c */ /* 0x080fe20003f66270 */
        /* <DEDUP_REMOVED lines=23> */
[----:B------:R-:W-:Y:S01]  /*6120*/  ISETP.GE.AND P4, PT, R123, R201, PT ;  /* 0x000000c97b00720c */ /* 0x000fe20003f86270 */
[----:B------:R-:W-:Y:S01]  /*6130*/  FFMA.FTZ R112, R112, UR6, -R108 ;  /* 0x0000000670707c23 */ /* 0x000fe2000801086c */
[----:B------:R-:W-:-:S02]  /*6140*/  FSEL R100, R100, -INF , !P3 ;  /* 0xff80000064647808 */ /* 0x000fc40005800000 */
[----:B------:R-:W-:Y:S01]  /*6150*/  ISETP.GE.AND P3, PT, R43, R201, PT ;  /* 0x000000c92b00720c */ /* 0x000fe20003f66270 */
[----:B------:R-:W-:Y:S01]  /*6160*/  FFMA.FTZ R43, R120, UR6, -R34 ;  /* 0x00000006782b7c23 */ /* 0x000fe20008010822 */
[----:B------:R-:W-:Y:S01]  /*6170*/  FSEL R102, R102, -INF , !P5 ;  /* 0xff80000066667808 */ /* 0x000fe20006800000 */
[----:B------:R-:W-:Y:S01]  /*6180*/  MUFU.EX2 R80, R80 ;  /* 0x0000005000507308 */ /* 0x000fe20000000800 */
[----:B------:R-:W-:Y:S02]  /*6190*/  ISETP.GT.AND P5, PT, R167, R98, PT ;  /* 0x00000062a700720c */ /* 0x000fe40003fa4270 */
[----:B------:R-:W-:Y:S02]  /*61a0*/  FMNMX3.FTZ R2, R20, R85, R86, !PT ;  /* 0x0000005514027276 */ /* 0x000fe40007810056 */
[----:B------:R-:W-:Y:S02]  /*61b0*/  FSEL R179, R104, -INF , !P4 ;  /* 0xff80000068b37808 */ /* 0x000fe40006000000 */
[----:B------:R-:W-:Y:S01]  /*61c0*/  ISETP.GT.AND P4, PT, R166, R42, PT ;  /* 0x0000002aa600720c */ /* 0x000fe20003f84270 */
[----:B------:R-:W-:Y:S01]  /*61d0*/  MUFU.EX2 R35, R35 ;  /* 0x0000002300237308 */ /* 0x000fe20000000800 */
[----:B------:R-:W-:Y:S01]  /*61e0*/  FSEL R176, R102, -INF , !P3 ;  /* 0xff80000066b07808 */ /* 0x000fe20005800000 */
[--C-:B------:R-:W-:Y:S01]  /*61f0*/  FFMA.FTZ R102, R26, UR6, -R108.reuse ;  /* 0x000000061a667c23 */ /* 0x100fe2000801086c */
[----:B------:R-:W-:Y:S01]  /*6200*/  ISETP.GE.AND P3, PT, R98, R202, PT ;  /* 0x000000ca6200720c */ /* 0x000fe20003f66270 */
[----:B------:R-:W-:Y:S01]  /*6210*/  FFMA.FTZ R26, R125, UR6, -R108 ;  /* 0x000000067d1a7c23 */ /* 0x000fe2000801086c */
[----:B------:R-:W-:-:S02]  /*6220*/  FSEL R69, R69, -INF , !P5 ;  /* 0xff80000045457808 */ /* 0x000fc40006800000 */
[----:B------:R-:W-:Y:S01]  /*6230*/  FMNMX3.FTZ R2, R2, R87, R77, !PT ;  /* 0x0000005702027276 */ /* 0x000fe2000781004d */
[----:B------:R-:W3:Y:S01]  /*6240*/  MUFU.EX2 R102, R102 ;  /* 0x0000006600667308 */ /* 0x000ee20000000800 */
[----:B------:R-:W-:Y:S02]  /*6250*/  FSEL R92, R92, -INF , !P4 ;  /* 0xff8000005c5c7808 */ /* 0x000fe40006000000 */
[----:B------:R-:W-:Y:S02]  /*6260*/  ISETP.GE.AND P4, PT, R89, R202, PT ;  /* 0x000000ca5900720c */ /* 0x000fe40003f86270 */
[----:B------:R-:W-:Y:S01]  /*6270*/  FSEL R181, R69, -INF , !P3 ;  /* 0xff80000045b57808 */ /* 0x000fe20005800000 */
[--C-:B------:R-:W-:Y:S01]  /*6280*/  FFMA.FTZ R69, R68, UR6, -R108.reuse ;  /* 0x0000000644457c23 */ /* 0x100fe2000801086c */
[----:B------:R-:W-:Y:S01]  /*6290*/  ISETP.GT.AND P3, PT, R167, R72, PT ;  /* 0x00000048a700720c */ /* 0x000fe20003f64270 */
[----:B------:R-:W-:Y:S01]  /*62a0*/  FFMA.FTZ R68, R88, UR6, -R108 ;  /* 0x0000000658447c23 */ /* 0x000fe2000801086c */
[----:B------:R-:W-:Y:S01]  /*62b0*/  FMNMX3.FTZ R2, R2, R84, R83, !PT ;  /* 0x0000005402027276 */ /* 0x000fe20007810053 */
[----:B------:R-:W-:Y:S01]  /*62c0*/  MUFU.EX2 R33, R33 ;  /* 0x0000002100217308 */ /* 0x000fe20000000800 */
[----:B------:R-:W-:-:S02]  /*62d0*/  FSEL R170, R170, -INF , !P4 ;  /* 0xff800000aaaa7808 */ /* 0x000fc40006000000 */
[----:B------:R-:W-:Y:S02]  /*62e0*/  ISETP.GE.AND P4, PT, R72, R202, PT ;  /* 0x000000ca4800720c */ /* 0x000fe40003f86270 */
[----:B------:R-:W-:Y:S02]  /*62f0*/  FSEL R17, R17, -INF , !P3 ;  /* 0xff80000011117808 */ /* 0x000fe40005800000 */
[----:B------:R-:W-:Y:S01]  /*6300*/  FMNMX3.FTZ R2, R2, R71, R18, !PT ;  /* 0x0000004702027276 */ /* 0x000fe20007810012 */
[----:B------:R-:W-:Y:S01]  /*6310*/  MUFU.EX2 R69, R69 ;  /* 0x0000004500457308 */ /* 0x000fe20000000800 */
[----:B------:R-:W-:Y:S02]  /*6320*/  ISETP.GT.AND P3, PT, R166, R25, PT ;  /* 0x00000019a600720c */ /* 0x000fe40003f64270 */
[----:B------:R-:W-:Y:S02]  /*6330*/  FSEL R129, R17, -INF , !P4 ;  /* 0xff80000011817808 */ /* 0x000fe40006000000 */
[----:B------:R-:W-:-:S02]  /*6340*/  FMNMX3.FTZ R2, R2, R90, R223, !PT ;  /* 0x0000005a02027276 */ /* 0x000fc400078100df */
[----:B------:R-:W-:Y:S01]  /*6350*/  ISETP.GE.AND P4, PT, R25, R201, PT ;  /* 0x000000c91900720c */ /* 0x000fe20003f86270 */
        /* <DEDUP_REMOVED lines=9> */
[----:B------:R-:W-:Y:S01]  /*63f0*/  FMNMX3.FTZ R2, R2, R178, R180, !PT ;  /* 0x000000b202027276 */ /* 0x000fe200078100b4 */
[----:B------:R-:W-:Y:S01]  /*6400*/  MUFU.EX2 R27, R27 ;  /* 0x0000001b001b7308 */ /* 0x000fe20000000800 */
[----:B------:R-:W-:Y:S02]  /*6410*/  ISETP.GT.AND P2, PT, R166, R72, PT ;  /* 0x00000048a600720c */ /* 0x000fe40003f44270 */
[----:B------:R-:W-:Y:S02]  /*6420*/  FMNMX3.FTZ R0, R0, R13, R78, !PT ;  /* 0x0000000d00007276 */ /* 0x000fe4000781004e */
[----:B------:R-:W-:-:S02]  /*6430*/  ISETP.GE.AND P0, PT, R123, R202, PT ;  /* 0x000000ca7b00720c */ /* 0x000fc40003f06270 */
[----:B------:R-:W-:Y:S01]  /*6440*/  FMNMX3.FTZ R2, R2, R182, R217, !PT ;  /* 0x000000b602027276 */ /* 0x000fe200078100d9 */
[----:B------:R-:W-:Y:S01]  /*6450*/  MUFU.EX2 R26, R26 ;  /* 0x0000001a001a7308 */ /* 0x000fe20000000800 */
[----:B------:R-:W-:Y:S02]  /*6460*/  FSEL R22, R22, -INF , !P2 ;  /* 0xff80000016167808 */ /* 0x000fe40005000000 */
[----:B------:R-:W-:Y:S02]  /*6470*/  FMNMX3.FTZ R0, R0, R23, R16, !PT ;  /* 0x0000001700007276 */ /* 0x000fe40007810010 */
[----:B------:R-:W-:Y:S02]  /*6480*/  ISETP.GT.AND P2, PT, R167, R41, PT ;  /* 0x00000029a700720c */ /* 0x000fe40003f44270 */
[----:B------:R-:W-:Y:S01]  /*6490*/  FSEL R210, R100, -INF , !P0 ;  /* 0xff80000064d27808 */ /* 0x000fe20004000000 */
[----:B------:R-:W-:Y:S01]  /*64a0*/  MUFU.EX2 R118, R118 ;  /* 0x0000007600767308 */ /* 0x000fe20000000800 */
[----:B------:R-:W-:-:S02]  /*64b0*/  ISETP.GE.AND P0, PT, R42, R202, PT ;  /* 0x000000ca2a00720c */ /* 0x000fc40003f06270 */
[----:B------:R-:W-:Y:S02]  /*64c0*/  FMNMX3.FTZ R2, R2, R218, R220, !PT ;  /* 0x000000da02027276 */ /* 0x000fe400078100dc */
[----:B------:R-:W-:Y:S02]  /*64d0*/  FMNMX3.FTZ R25, R0, R19, R107, !PT ;  /* 0x0000001300197276 */ /* 0x000fe4000781006b */
[----:B------:R-:W-:Y:S01]  /*64e0*/  ISETP.GE.AND P3, PT, R41, R202, PT ;  /* 0x000000ca2900720c */ /* 0x000fe20003f66270 */
[----:B------:R-:W-:Y:S01]  /*64f0*/  MUFU.EX2 R174, R174 ;  /* 0x000000ae00ae7308 */ /* 0x000fe20000000800 */
[----:B------:R-:W-:Y:S02]  /*6500*/  FSEL R119, R119, -INF , !P2 ;  /* 0xff80000077777808 */ /* 0x000fe40005000000 */
[----:B------:R-:W-:Y:S01]  /*6510*/  ISETP.GE.AND P6, PT, R42, R201, PT ;  /* 0x000000c92a00720c */ /* 0x000fe20003fc6270 */
[----:B------:R-:W-:Y:S01]  /*6520*/  FFMA.FTZ R42, R128, UR6, -R34 ;  /* 0x00000006802a7c23 */ /* 0x000fe20008010822 */
[----:B------:R-:W-:Y:S01]  /*6530*/  FSEL R183, R79, -INF , !P0 ;  /* 0xff8000004fb77808 */ /* 0x000fe20004000000 */
[----:B------:R-:W-:Y:S01]  /*6540*/  FFMA.FTZ R34, R9, UR6, -R108 ;  /* 0x0000000609227c23 */ /* 0x000fe2000801086c */
[----:B------:R-:W-:Y:S01]  /*6550*/  FMNMX3.FTZ R0, R2, R221, R210, !PT ;  /* 0x000000dd02007276 */ /* 0x000fe200078100d2 */
[--C-:B------:R-:W-:Y:S01]  /*6560*/  FFMA.FTZ R79, R30, UR6, -R108.reuse ;  /* 0x000000061e4f7c23 */ /* 0x100fe2000801086c */
[----:B------:R-:W-:Y:S01]  /*6570*/  FMNMX3.FTZ R25, R25, R115, R131, !PT ;  /* 0x0000007319197276 */ /* 0x000fe20007810083 */
[----:B------:R-:W-:Y:S01]  /*6580*/  FFMA.FTZ R30, R132, UR6, -R108 ;  /* 0x00000006841e7c23 */ /* 0x000fe2000801086c */
[----:B------:R-:W-:Y:S01]  /*6590*/  FSEL R128, R119, -INF , !P3 ;  /* 0xff80000077807808 */ /* 0x000fe20005800000 */
[----:B------:R-:W-:Y:S01]  /*65a0*/  MUFU.EX2 R34, R34 ;  /* 0x0000002200227308 */ /* 0x000fe20000000800 */
[----:B------:R-:W-:-:S02]  /*65b0*/  ISETP.GT.AND P3, PT, R167, R75, PT ;  /* 0x0000004ba700720c */ /* 0x000fc40003f64270 */
[----:B------:R-:W-:Y:S02]  /*65c0*/  FMNMX3.FTZ R0, R0, R206, R183, !PT ;  /* 0x000000ce00007276 */ /* 0x000fe400078100b7 */
[----:B------:R-:W-:Y:S02]  /*65d0*/  FMNMX3.FTZ R25, R25, R130, R169, !PT ;  /* 0x0000008219197276 */ /* 0x000fe400078100a9 */
[----:B------:R-:W-:Y:S01]  /*65e0*/  FSEL R99, R99, -INF , !P3 ;  /* 0xff80000063637808 */ /* 0x000fe20005800000 */
        /* <DEDUP_REMOVED lines=12> */
[----:B------:R-:W4:Y:S01]  /*66b0*/  SHFL.BFLY PT, R2, R0, 0x2, 0x1f ;  /* 0x0c401f0000027f89 */ /* 0x000f2200000e0000 */
[----:B------:R-:W-:-:S02]  /*66c0*/  FMNMX3.FTZ R25, R25, R216, R215, !PT ;  /* 0x000000d819197276 */ /* 0x000fc400078100d7 */
[-C--:B------:R-:W-:Y:S02]  /*66d0*/  ISETP.GE.AND P0, PT, R98, R201.reuse, PT ;  /* 0x000000c96200720c */ /* 0x080fe40003f06270 */
[----:B------:R-:W-:Y:S01]  /*66e0*/  ISETP.GE.AND P1, PT, R89, R201, PT ;  /* 0x000000c95900720c */ /* 0x000fe20003f26270 */
[--C-:B------:R-:W-:Y:S01]  /*66f0*/  FFMA.FTZ R89, R28, UR6, -R108.reuse ;  /* 0x000000061c597c23 */ /* 0x100fe2000801086c */
[----:B------:R-:W-:Y:S01]  /*6700*/  FSEL R21, R21, -INF , !P5 ;  /* 0xff80000015157808 */ /* 0x000fe20006800000 */
[----:B------:R-:W-:Y:S01]  /*6710*/  FFMA.FTZ R28, R138, UR6, -R108 ;  /* 0x000000068a1c7c23 */ /* 0x000fe2000801086c */
[----:B------:R-:W-:Y:S01]  /*6720*/  ISETP.GT.AND P4, PT, R166, R41, PT ;  /* 0x00000029a600720c */ /* 0x000fe20003f84270 */
[----:B------:R-:W-:Y:S01]  /*6730*/  MUFU.EX2 R211, R211 ;  /* 0x000000d300d37308 */ /* 0x000fe20000000800 */
[----:B------:R-:W-:Y:S02]  /*6740*/  FSEL R175, R92, -INF , !P6 ;  /* 0xff8000005caf7808 */ /* 0x000fe40007000000 */
[----:B------:R-:W-:-:S02]  /*6750*/  FMNMX3.FTZ R25, R25, R212, R179, !PT ;  /* 0x000000d419197276 */ /* 0x000fc400078100b3 */
[-C--:B------:R-:W-:Y:S01]  /*6760*/  ISETP.GE.AND P5, PT, R72, R201.reuse, PT ;  /* 0x000000c94800720c */ /* 0x080fe20003fa6270 */
[--C-:B------:R-:W-:Y:S01]  /*6770*/  FFMA.FTZ R72, R31, UR6, -R108.reuse ;  /* 0x000000061f487c23 */ /* 0x100fe2000801086c */
[----:B------:R-:W-:Y:S01]  /*6780*/  ISETP.GE.AND P2, PT, R41, R201, PT ;  /* 0x000000c92900720c */ /* 0x000fe20003f46270 */
[--C-:B------:R-:W-:Y:S01]  /*6790*/  FFMA.FTZ R31, R11, UR6, -R108.reuse ;  /* 0x000000060b1f7c23 */ /* 0x100fe2000801086c */
[----:B------:R-:W-:Y:S01]  /*67a0*/  ISETP.GT.AND P3, PT, R166, R75, PT ;  /* 0x0000004ba600720c */ /* 0x000fe20003f64270 */
[----:B------:R-:W5:Y:S01]  /*67b0*/  MUFU.EX2 R89, R89 ;  /* 0x0000005900597308 */ /* 0x000f620000000800 */
[----:B------:R-:W-:Y:S01]  /*67c0*/  FSEL R7, R7, -INF , !P4 ;  /* 0xff80000007077808 */ /* 0x000fe20006000000 */
[--C-:B------:R-:W-:Y:S01]  /*67d0*/  FFMA.FTZ R41, R40, UR6, -R108.reuse ;  /* 0x0000000628297c23 */ /* 0x100fe2000801086c */
[----:B------:R-:W-:Y:S01]  /*67e0*/  FSEL R172, R93, -INF , !P0 ;  /* 0xff8000005dac7808 */ /* 0x000fe20004000000 */
[--C-:B------:R-:W-:Y:S01]  /*67f0*/  FFMA.FTZ R40, R32, UR6, -R108.reuse ;  /* 0x0000000620287c23 */ /* 0x100fe2000801086c */
[----:B------:R-:W-:Y:S01]  /*6800*/  FSEL R123, R21, -INF , !P1 ;  /* 0xff800000157b7808 */ /* 0x000fe20004800000 */
[--C-:B------:R-:W-:Y:S01]  /*6810*/  FFMA.FTZ R32, R133, UR6, -R108.reuse ;  /* 0x0000000685207c23 */ /* 0x100fe2000801086c */
[----:B------:R-:W-:Y:S01]  /*6820*/  FMNMX3.FTZ R9, R25, R176, R175, !PT ;  /* 0x000000b019097276 */ /* 0x000fe200078100af */
[----:B------:R-:W-:Y:S01]  /*6830*/  FFMA.FTZ R25, R10, UR6, -R108 ;  /* 0x000000060a197c23 */ /* 0x000fe2000801086c */
[----:B------:R-:W-:Y:S01]  /*6840*/  ISETP.GE.AND P4, PT, R75, R201, PT ;  /* 0x000000c94b00720c */ /* 0x000fe20003f86270 */
[----:B------:R-:W5:Y:S01]  /*6850*/  MUFU.EX2 R72, R72 ;  /* 0x0000004800487308 */ /* 0x000f620000000800 */
[----:B------:R-:W-:-:S02]  /*6860*/  FSEL R8, R8, -INF , !P3 ;  /* 0xff80000008087808 */ /* 0x000fc40005800000 */
[----:B------:R-:W-:Y:S02]  /*6870*/  FSEL R120, R22, -INF , !P5 ;  /* 0xff80000016787808 */ /* 0x000fe40006800000 */
[----:B------:R-:W-:Y:S02]  /*6880*/  FSEL R119, R7, -INF , !P2 ;  /* 0xff80000007777808 */ /* 0x000fe40005000000 */
[----:B------:R-:W-:Y:S01]  /*6890*/  FMNMX3.FTZ R9, R9, R172, R123, !PT ;  /* 0x000000ac09097276 */ /* 0x000fe2000781007b */
[----:B------:R-:W5:Y:S01]  /*68a0*/  MUFU.EX2 R41, R41 ;  /* 0x0000002900297308 */ /* 0x000f620000000800 */
[----:B------:R-:W-:Y:S02]  /*68b0*/  FSEL R117, R8, -INF , !P4 ;  /* 0xff80000008757808 */ /* 0x000fe40006000000 */
[----:B------:R-:W-:Y:S02]  /*68c0*/  FMNMX3.FTZ R7, R9, R120, R119, !PT ;  /* 0x0000007809077276 */ /* 0x000fe40007810077 */
[----:B----4-:R-:W-:-:S02]  /*68d0*/  FMNMX.FTZ R2, R0, R2, !PT ;  /* 0x0000000200027209 */ /* 0x010fc40007810000 */
[----:B------:R-:W-:Y:S01]  /*68e0*/  FMNMX.FTZ R7, R117, R7, !PT ;  /* 0x0000000775077209 */ /* 0x000fe20007810000 */
[----:B------:R-:W-:Y:S01]  /*68f0*/  MUFU.EX2 R40, R40 ;  /* 0x0000002800287308 */ /* 0x000fe20000000800 */
[----:B-1----:R-:W-:Y:S01]  /*6900*/  F2FP.F16.F32.PACK_AB R132, R109, R110 ;  /* 0x0000006e6d84723e */ /* 0x002fe200000000ff */
[----:B------:R-:W1:Y:S01]  /*6910*/  SHFL.BFLY PT, R8, R2, 0x1, 0x1f ;  /* 0x0c201f0002087f89 */ /* 0x000e6200000e0000 */
[----:B--2---:R-:W-:Y:S01]  /*6920*/  F2FP.F16.F32.PACK_AB R134, R96, R97 ;  /* 0x000000616086723e */ /* 0x004fe200000000ff */
[----:B------:R-:W-:Y:S01]  /*6930*/  FADD.FTZ R109, R110, R109 ;  /* 0x0000006d6e6d7221 */ /* 0x000fe20000010000 */
[----:B---3--:R-:W-:Y:S01]  /*6940*/  F2FP.F16.F32.PACK_AB R133, R102, R103 ;  /* 0x000000676685723e */ /* 0x008fe200000000ff */
[----:B------:R-:W2:Y:S01]  /*6950*/  SHFL.BFLY PT, R0, R7, 0x2, 0x1f ;  /* 0x0c401f0007007f89 */ /* 0x000ea200000e0000 */
[----:B-----5:R-:W-:Y:S01]  /*6960*/  F2FP.F16.F32.PACK_AB R135, R89, R95 ;  /* 0x0000005f5987723e */ /* 0x020fe200000000ff */
[----:B------:R-:W-:Y:S01]  /*6970*/  MUFU.EX2 R32, R32 ;  /* 0x0000002000207308 */ /* 0x000fe20000000800 */
[----:B------:R-:W-:Y:S01]  /*6980*/  FADD.FTZ R102, R103, R102 ;  /* 0x0000006667667221 */ /* 0x000fe20000010000 */
[----:B------:R-:W-:-:S03]  /*6990*/  FADD.FTZ R109, R97, R109 ;  /* 0x0000006d616d7221 */ /* 0x000fc60000010000 */
[----:B------:R-:W-:Y:S01]  /*69a0*/  FADD.FTZ R102, R95, R102 ;  /* 0x000000665f667221 */ /* 0x000fe20000010000 */
[----:B------:R-:W-:Y:S01]  /*69b0*/  HMMA.16816.F32 R160, R132, R148, RZ ;  /* 0x0000009484a0723c */ /* 0x000fe200000018ff */
[----:B------:R-:W-:Y:S01]  /*69c0*/  FADD.FTZ R96, R96, R109 ;  /* 0x0000006d60607221 */ /* 0x000fe20000010000 */
[----:B------:R-:W-:Y:S01]  /*69d0*/  MUFU.EX2 R31, R31 ;  /* 0x0000001f001f7308 */ /* 0x000fe20000000800 */
[----:B------:R-:W-:Y:S02]  /*69e0*/  FADD.FTZ R102, R89, R102 ;  /* 0x0000006659667221 */ /* 0x000fe40000010000 */
[----:B------:R-:W-:Y:S02]  /*69f0*/  FADD.FTZ R96, R82, R96 ;  /* 0x0000006052607221 */ /* 0x000fe40000010000 */
[----:B------:R-:W-:Y:S02]  /*6a00*/  FADD.FTZ R102, R80, R102 ;  /* 0x0000006650667221 */ /* 0x000fe40000010000 */
[----:B------:R-:W-:Y:S01]  /*6a10*/  FADD.FTZ R96, R81, R96 ;  /* 0x0000006051607221 */ /* 0x000fe20000010000 */
[----:B------:R-:W-:Y:S01]  /*6a20*/  MUFU.EX2 R28, R28 ;  /* 0x0000001c001c7308 */ /* 0x000fe20000000800 */
[----:B------:R-:W-:Y:S01]  /*6a30*/  FADD.FTZ R102, R79, R102 ;  /* 0x000000664f667221 */ /* 0x000fe20000010000 */
[----:B-1----:R-:W-:Y:S01]  /*6a40*/  FMNMX.FTZ R2, R2, R8, !PT ;  /* 0x0000000802027209 */ /* 0x002fe20007810000 */
[----:B------:R-:W-:-:S02]  /*6a50*/  FADD.FTZ R96, R74, R96 ;  /* 0x000000604a607221 */ /* 0x000fc40000010000 */
[----:B------:R-:W-:Y:S01]  /*6a60*/  FADD.FTZ R102, R72, R102 ;  /* 0x0000006648667221 */ /* 0x000fe20000010000 */
[----:B--2---:R-:W-:Y:S01]  /*6a70*/  FMNMX.FTZ R0, R7, R0, !PT ;  /* 0x0000000007007209 */ /* 0x004fe20007810000 */
[C---:B------:R-:W-:Y:S01]  /*6a80*/  FMUL.FTZ R8, R2.reuse, UR6 ;  /* 0x0000000602087c20 */ /* 0x040fe20008410000 */
[----:B------:R-:W-:Y:S01]  /*6a90*/  FSETP.NEU.FTZ.AND P0, PT, R2, -INF , PT ;  /* 0xff8000000200780b */ /* 0x000fe20003f1d000 */
[----:B------:R-:W-:Y:S01]  /*6aa0*/  FADD.FTZ R96, R73, R96 ;  /* 0x0000006049607221 */ /* 0x000fe20000010000 */
[----:B------:R-:W-:Y:S01]  /*6ab0*/  FADD.FTZ R102, R69, R102 ;  /* 0x0000006645667221 */ /* 0x000fe20000010000 */
[----:B------:R-:W1:Y:S01]  /*6ac0*/  SHFL.BFLY PT, R7, R0, 0x1, 0x1f ;  /* 0x0c201f0000077f89 */ /* 0x000e6200000e0000 */
[----:B------:R-:W-:Y:S01]  /*6ad0*/  FSEL R125, R8, RZ, P0 ;  /* 0x000000ff087d7208 */ /* 0x000fe20000000000 */
[----:B------:R-:W-:Y:S01]  /*6ae0*/  FADD.FTZ R96, R70, R96 ;  /* 0x0000006046607221 */ /* 0x000fe20000010000 */
[----:B------:R-:W-:Y:S01]  /*6af0*/  FADD.FTZ R102, R68, R102 ;  /* 0x0000006644667221 */ /* 0x000fe20000010000 */
[----:B------:R-:W-:Y:S01]  /*6b00*/  LDSM.16.MT88.4 R8, [R184+0x4400] ;  /* 0x00440000b808783b */ /* 0x000fe20000004200 */
        /* <DEDUP_REMOVED lines=17> */
[--C-:B------:R-:W-:Y:S01]  /*6c20*/  FFMA.FTZ R177, R177, UR6, -R125.reuse ;  /* 0x00000006b1b17c23 */ /* 0x100fe2000801087d */
[--C-:B------:R-:W-:Y:S01]  /*6c30*/  FFMA.FTZ R178, R178, UR6, -R125.reuse ;  /* 0x00000006b2b27c23 */ /* 0x100fe2000801087d */
[----:B-1----:R-:W-:Y:S01]  /*6c40*/  FMNMX.FTZ R0, R0, R7, !PT ;  /* 0x0000000700007209 */ /* 0x002fe20007810000 */
[--C-:B------:R-:W-:Y:S01]  /*6c50*/  FFMA.FTZ R180, R180, UR6, -R125.reuse ;  /* 0x00000006b4b47c23 */ /* 0x100fe2000801087d */
[----:B------:R-:W1:Y:S01]  /*6c60*/  LDSM.16.MT88.4 R4, [R184+0x4000] ;  /* 0x00400000b804783b */ /* 0x000e620000004200 */
        /* <DEDUP_REMOVED lines=9> */
[----:B------:R-:W-:Y:S01]  /*6d00*/  FADD.FTZ R96, R67, R96 ;  /* 0x0000006043607221 */ /* 0x000fe20000010000 */
[----:B------:R-:W-:Y:S01]  /*6d10*/  FADD.FTZ R102, R41, R102 ;  /* 0x0000006629667221 */ /* 0x000fe20000010000 */
        /* <DEDUP_REMOVED lines=9> */
[----:B------:R-:W4:Y:S01]  /*6db0*/  LDSM.16.MT88.4 R12, [R186+0x4400] ;  /* 0x00440000ba0c783b */ /* 0x000f220000004200 */
[--C-:B------:R-:W-:Y:S01]  /*6dc0*/  FFMA.FTZ R87, R78, UR6, -R116.reuse ;  /* 0x000000064e577c23 */ /* 0x100fe20008010874 */
[----:B------:R-:W-:Y:S01]  /*6dd0*/  FFMA.FTZ R83, R23, UR6, -R116 ;  /* 0x0000000617537c23 */ /* 0x000fe20008010874 */
[----:B--2---:R-:W-:Y:S01]  /*6de0*/  F2FP.F16.F32.PACK_AB R136, R93, R94 ;  /* 0x0000005e5d88723e */ /* 0x004fe200000000ff */
[----:B------:R-:W-:Y:S01]  /*6df0*/  FFMA.FTZ R78, R91, UR6, -R108 ;  /* 0x000000065b4e7c23 */ /* 0x000fe2000801086c */
[----:B------:R-:W-:Y:S01]  /*6e00*/  FFMA.FTZ R91, R18, UR6, -R125 ;  /* 0x00000006125b7c23 */ /* 0x000fe2000801087d */
[--C-:B------:R-:W-:Y:S01]  /*6e10*/  FFMA.FTZ R106, R16, UR6, -R116.reuse ;  /* 0x00000006106a7c23 */ /* 0x100fe20008010874 */
[----:B------:R-:W2:Y:S01]  /*6e20*/  MUFU.EX2 R100, R100 ;  /* 0x0000006400647308 */ /* 0x000ea20000000800 */
[----:B---3--:R-:W-:Y:S01]  /*6e30*/  F2FP.F16.F32.PACK_AB R138, R88, R92 ;  /* 0x0000005c588a723e */ /* 0x008fe200000000ff */
[--C-:B------:R-:W-:Y:S01]  /*6e40*/  FFMA.FTZ R105, R19, UR6, -R116.reuse ;  /* 0x0000000613697c23 */ /* 0x100fe20008010874 */
[----:B------:R-:W3:Y:S01]  /*6e50*/  LDSM.16.MT88.4 R20, [R186+0x4800] ;  /* 0x00480000ba14783b */ /* 0x000ee20000004200 */
[--C-:B------:R-:W-:Y:S01]  /*6e60*/  FFMA.FTZ R107, R107, UR6, -R116.reuse ;  /* 0x000000066b6b7c23 */ /* 0x100fe20008010874 */
[--C-:B------:R-:W-:Y:S01]  /*6e70*/  FFMA.FTZ R115, R115, UR6, -R116.reuse ;  /* 0x0000000673737c23 */ /* 0x100fe20008010874 */
[--C-:B------:R-:W-:Y:S01]  /*6e80*/  FFMA.FTZ R131, R131, UR6, -R116.reuse ;  /* 0x0000000683837c23 */ /* 0x100fe20008010874 */
[----:B------:R-:W5:Y:S01]  /*6e90*/  LDSM.16.MT88.4 R16, [R184+0x4800] ;  /* 0x00480000b810783b */ /* 0x000f620000004200 */
[----:B------:R-:W-:Y:S01]  /*6ea0*/  MUFU.EX2 R99, R99 ;  /* 0x0000006300637308 */ /* 0x000fe20000000800 */
[--C-:B------:R-:W-:Y:S01]  /*6eb0*/  FFMA.FTZ R130, R130, UR6, -R116.reuse ;  /* 0x0000000682827c23 */ /* 0x100fe20008010874 */
[--C-:B------:R-:W-:Y:S01]  /*6ec0*/  FFMA.FTZ R169, R169, UR6, -R116.reuse ;  /* 0x00000006a9a97c23 */ /* 0x100fe20008010874 */
[--C-:B------:R-:W-:Y:S01]  /*6ed0*/  FFMA.FTZ R173, R173, UR6, -R116.reuse ;  /* 0x00000006adad7c23 */ /* 0x100fe20008010874 */
[----:B-1----:R-:W-:Y:S01]  /*6ee0*/  HMMA.16816.F32 R144, R132, R4, RZ ;  /* 0x000000048490723c */ /* 0x002fe200000018ff */
[--C-:B------:R-:W-:Y:S01]  /*6ef0*/  FFMA.FTZ R208, R208, UR6, -R116.reuse ;  /* 0x00000006d0d07c23 */ /* 0x100fe20008010874 */
[--C-:B------:R-:W-:Y:S01]  /*6f00*/  FFMA.FTZ R207, R207, UR6, -R116.reuse ;  /* 0x00000006cfcf7c23 */ /* 0x100fe20008010874 */
[--C-:B------:R-:W-:Y:S01]  /*6f10*/  FFMA.FTZ R209, R209, UR6, -R116.reuse ;  /* 0x00000006d1d17c23 */ /* 0x100fe20008010874 */
[----:B------:R-:W1:Y:S01]  /*6f20*/  MUFU.EX2 R85, R85 ;  /* 0x0000005500557308 */ /* 0x000e620000000800 */
[----:B--2---:R-:W-:Y:S01]  /*6f30*/  F2FP.F16.F32.PACK_AB R137, R100, R98 ;  /* 0x000000626489723e */ /* 0x004fe200000000ff */
[----:B------:R-:W-:Y:S01]  /*6f40*/  FFMA.FTZ R213, R213, UR6, -R116 ;  /* 0x00000006d5d57c23 */ /* 0x000fe20008010874 */
[----:B------:R-:W-:Y:S01]  /*6f50*/  FADD.FTZ R93, R94, R93 ;  /* 0x0000005d5e5d7221 */ /* 0x000fe20000010000 */
[----:B------:R-:W-:Y:S01]  /*6f60*/  FADD.FTZ R98, R98, R100 ;  /* 0x0000006462627221 */ /* 0x000fe20000010000 */
[--C-:B------:R-:W-:Y:S01]  /*6f70*/  FFMA.FTZ R219, R219, UR6, -R116.reuse ;  /* 0x00000006dbdb7c23 */ /* 0x100fe20008010874 */
[--C-:B------:R-:W-:Y:S01]  /*6f80*/  FFMA.FTZ R216, R216, UR6, -R116.reuse ;  /* 0x00000006d8d87c23 */ /* 0x100fe20008010874 */
[----:B------:R-:W-:Y:S01]  /*6f90*/  FADD.FTZ R92, R92, R93 ;  /* 0x0000005d5c5c7221 */ /* 0x000fe20000010000 */
[----:B------:R-:W2:Y:S01]  /*6fa0*/  MUFU.EX2 R86, R86 ;  /* 0x0000005600567308 */ /* 0x000ea20000000800 */
[--C-:B------:R-:W-:Y:S01]  /*6fb0*/  FFMA.FTZ R215, R215, UR6, -R116.reuse ;  /* 0x00000006d7d77c23 */ /* 0x100fe20008010874 */
[----:B------:R-:W-:Y:S01]  /*6fc0*/  FFMA.FTZ R212, R212, UR6, -R116 ;  /* 0x00000006d4d47c23 */ /* 0x000fe20008010874 */
[----:B------:R-:W-:Y:S01]  /*6fd0*/  FADD.FTZ R92, R88, R92 ;  /* 0x0000005c585c7221 */ /* 0x000fe20000010000 */
[----:B------:R-:W-:Y:S01]  /*6fe0*/  FADD.FTZ R96, R66, R96 ;  /* 0x0000006042607221 */ /* 0x000fe20000010000 */
[----:B------:R-:W-:Y:S01]  /*6ff0*/  FADD.FTZ R102, R40, R102 ;  /* 0x0000006628667221 */ /* 0x000fe20000010000 */
[--C-:B------:R-:W-:Y:S01]  /*7000*/  FFMA.FTZ R210, R210, UR6, -R125.reuse ;  /* 0x00000006d2d27c23 */ /* 0x100fe2000801087d */
[--C-:B------:R-:W-:Y:S01]  /*7010*/  FFMA.FTZ R206, R206, UR6, -R125.reuse ;  /* 0x00000006cece7c23 */ /* 0x100fe2000801087d */
[----:B------:R-:W4:Y:S01]  /*7020*/  MUFU.EX2 R77, R77 ;  /* 0x0000004d004d7308 */ /* 0x000f220000000800 */
[----:B-1----:R-:W-:Y:S01]  /*7030*/  F2FP.F16.F32.PACK_AB R139, R85, R99 ;  /* 0x00000063558b723e */ /* 0x002fe200000000ff */
[----:B------:R-:W-:Y:S01]  /*7040*/  FADD.FTZ R99, R99, R98 ;  /* 0x0000006263637221 */ /* 0x000fe20000010000 */
[--C-:B------:R-:W-:Y:S01]  /*7050*/  FFMA.FTZ R183, R183, UR6, -R125.reuse ;  /* 0x00000006b7b77c23 */ /* 0x100fe2000801087d */
[----:B------:R-:W-:Y:S01]  /*7060*/  FFMA.FTZ R181, R181, UR6, -R125 ;  /* 0x00000006b5b57c23 */ /* 0x000fe2000801087d */
[--C-:B------:R-:W-:Y:S01]  /*7070*/  FFMA.FTZ R179, R179, UR6, -R116.reuse ;  /* 0x00000006b3b37c23 */ /* 0x100fe20008010874 */
[----:B------:R-:W-:Y:S01]  /*7080*/  FADD.FTZ R99, R85, R99 ;  /* 0x0000006355637221 */ /* 0x000fe20000010000 */
[----:B------:R-:W-:Y:S01]  /*7090*/  FFMA.FTZ R176, R176, UR6, -R116 ;  /* 0x00000006b0b07c23 */ /* 0x000fe20008010874 */
[----:B------:R-:W1:Y:S01]  /*70a0*/  MUFU.EX2 R76, R76 ;  /* 0x0000004c004c7308 */ /* 0x000e620000000800 */
[C---:B------:R-:W-:Y:S01]  /*70b0*/  HMMA.16816.F32 R156, R136.reuse, R148, RZ ;  /* 0x00000094889c723c */ /* 0x040fe200000018ff */
[----:B--2---:R-:W-:Y:S01]  /*70c0*/  FADD.FTZ R92, R86, R92 ;  /* 0x0000005c565c7221 */ /* 0x004fe20000010000 */
[--C-:B------:R-:W-:Y:S01]  /*70d0*/  FFMA.FTZ R175, R175, UR6, -R116.reuse ;  /* 0x00000006afaf7c23 */ /* 0x100fe20008010874 */
[----:B------:R-:W-:Y:S01]  /*70e0*/  FFMA.FTZ R172, R172, UR6, -R116 ;  /* 0x00000006acac7c23 */ /* 0x000fe20008010874 */
[----:B------:R-:W-:Y:S01]  /*70f0*/  FADD.FTZ R96, R65, R96 ;  /* 0x0000006041607221 */ /* 0x000fe20000010000 */
[----:B------:R-:W-:Y:S01]  /*7100*/  FADD.FTZ R102, R35, R102 ;  /* 0x0000006623667221 */ /* 0x000fe20000010000 */
[--C-:B------:R-:W-:Y:S01]  /*7110*/  FFMA.FTZ R170, R170, UR6, -R125.reuse ;  /* 0x00000006aaaa7c23 */ /* 0x100fe2000801087d */
[----:B------:R-:W2:Y:S01]  /*7120*/  MUFU.EX2 R71, R71 ;  /* 0x0000004700477308 */ /* 0x000ea20000000800 */
[C---:B------:R-:W-:Y:S01]  /*7130*/  HMMA.16816.F32 R140, R136.reuse, R4, RZ ;  /* 0x00000004888c723c */ /* 0x040fe200000018ff */
[C---:B----4-:R-:W-:Y:S01]  /*7140*/  F2FP.F16.F32.PACK_AB R4, R77.reuse, R86 ;  /* 0x000000564d04723e */ /* 0x050fe200000000ff */
[----:B------:R-:W-:Y:S01]  /*7150*/  FADD.FTZ R92, R77, R92 ;  /* 0x0000005c4d5c7221 */ /* 0x000fe20000010000 */
[----:B------:R-:W-:Y:S01]  /*7160*/  FADD.FTZ R96, R64, R96 ;  /* 0x0000006040607221 */ /* 0x000fe20000010000 */
[----:B------:R-:W-:Y:S01]  /*7170*/  FADD.FTZ R102, R34, R102 ;  /* 0x0000006622667221 */ /* 0x000fe20000010000 */
[--C-:B------:R-:W-:Y:S01]  /*7180*/  FFMA.FTZ R129, R129, UR6, -R125.reuse ;  /* 0x0000000681817c23 */ /* 0x100fe2000801087d */
[--C-:B------:R-:W-:Y:S01]  /*7190*/  FFMA.FTZ R128, R128, UR6, -R125.reuse ;  /* 0x0000000680807c23 */ /* 0x100fe2000801087d */
[----:B------:R-:W4:Y:S01]  /*71a0*/  MUFU.EX2 R84, R84 ;  /* 0x0000005400547308 */ /* 0x000f220000000800 */
[C---:B------:R-:W-:Y:S01]  /*71b0*/  HMMA.16816.F32 R152, R136.reuse, R150, RZ ;  /* 0x000000968898723c */ /* 0x040fe200000018ff */
[----:B-1----:R-:W-:Y:S01]  /*71c0*/  FADD.FTZ R92, R76, R92 ;  /* 0x0000005c4c5c7221 */ /* 0x002fe20000010000 */
[----:B------:R-:W-:Y:S01]  /*71d0*/  FADD.FTZ R96, R61, R96 ;  /* 0x000000603d607221 */ /* 0x000fe20000010000 */
[----:B------:R-:W-:Y:S01]  /*71e0*/  FADD.FTZ R102, R33, R102 ;  /* 0x0000006621667221 */ /* 0x000fe20000010000 */
[----:B------:R-:W-:Y:S01]  /*71f0*/  FFMA.FTZ R125, R126, UR6, -R125 ;  /* 0x000000067e7d7c23 */ /* 0x000fe2000801087d */
[----:B------:R-:W-:Y:S01]  /*7200*/  FFMA.FTZ R123, R123, UR6, -R116 ;  /* 0x000000067b7b7c23 */ /* 0x000fe20008010874 */
[----:B------:R-:W-:Y:S01]  /*7210*/  FADD.FTZ R96, R59, R96 ;  /* 0x000000603b607221 */ /* 0x000fe20000010000 */
[----:B------:R-:W1:Y:S01]  /*7220*/  MUFU.EX2 R75, R75 ;  /* 0x0000004b004b7308 */ /* 0x000e620000000800 */
[----:B------:R-:W-:Y:S01]  /*7230*/  HMMA.16816.F32 R136, R136, R6, RZ ;  /* 0x000000068888723c */ /* 0x000fe200000018ff */
[----:B--2---:R-:W-:Y:S01]  /*7240*/  FADD.FTZ R92, R71, R92 ;  /* 0x0000005c475c7221 */ /* 0x004fe20000010000 */
[----:B------:R-:W-:Y:S01]  /*7250*/  FADD.FTZ R102, R32, R102 ;  /* 0x0000006620667221 */ /* 0x000fe20000010000 */
[----:B------:R-:W-:Y:S01]  /*7260*/  FADD.FTZ R96, R58, R96 ;  /* 0x000000603a607221 */ /* 0x000fe20000010000 */
[----:B------:R-:W-:Y:S01]  /*7270*/  FFMA.FTZ R120, R120, UR6, -R116 ;  /* 0x0000000678787c23 */ /* 0x000fe20008010874 */
[----:B------:R-:W-:Y:S01]  /*7280*/  ISETP.GT.AND P0, PT, R24, R196, PT ;  /* 0x000000c41800720c */ /* 0x000fe20003f04270 */
[----:B------:R-:W-:Y:S01]  /*7290*/  FADD.FTZ R102, R31, R102 ;  /* 0x000000661f667221 */ /* 0x000fe20000010000 */
[----:B------:R-:W2:Y:S01]  /*72a0*/  MUFU.EX2 R87, R87 ;  /* 0x0000005700577308 */ /* 0x000ea20000000800 */
[----:B------:R-:W-:Y:S01]  /*72b0*/  HMMA.16816.F32 R148, R132, R150, RZ ;  /* 0x000000968494723c */ /* 0x000fe200000018ff */
[----:B----4-:R-:W-:Y:S01]  /*72c0*/  FADD.FTZ R99, R84, R99 ;  /* 0x0000006354637221 */ /* 0x010fe20000010000 */
[----:B------:R-:W-:Y:S01]  /*72d0*/  FADD.FTZ R96, R57, R96 ;  /* 0x0000006039607221 */ /* 0x000fe20000010000 */
[----:B------:R-:W-:-:S03]  /*72e0*/  FADD.FTZ R102, R30, R102 ;  /* 0x000000661e667221 */ /* 0x000fc60000010000 */
[----:B------:R-:W-:Y:S01]  /*72f0*/  FADD.FTZ R96, R56, R96 ;  /* 0x0000006038607221 */ /* 0x000fe20000010000 */
[----:B------:R-:W4:Y:S01]  /*7300*/  MUFU.EX2 R83, R83 ;  /* 0x0000005300537308 */ /* 0x000f220000000800 */
[----:B------:R-:W-:Y:S01]  /*7310*/  HMMA.16816.F32 R132, R132, R6, RZ ;  /* 0x000000068484723c */ /* 0x000fe200000018ff */
[----:B------:R-:W-:Y:S01]  /*7320*/  F2FP.F16.F32.PACK_AB R6, R71, R76 ;  /* 0x0000004c4706723e */ /* 0x000fe200000000ff */
[C---:B-1----:R-:W-:Y:S01]  /*7330*/  FADD.FTZ R99, R75.reuse, R99 ;  /* 0x000000634b637221 */ /* 0x042fe20000010000 */
[----:B------:R-:W-:Y:S01]  /*7340*/  F2FP.F16.F32.PACK_AB R5, R75, R84 ;  /* 0x000000544b05723e */ /* 0x000fe200000000ff */
[----:B------:R-:W-:Y:S01]  /*7350*/  FADD.FTZ R102, R29, R102 ;  /* 0x000000661d667221 */ /* 0x000fe20000010000 */
[----:B------:R-:W-:Y:S02]  /*7360*/  FADD.FTZ R96, R55, R96 ;  /* 0x0000006037607221 */ /* 0x000fe40000010000 */
[----:B------:R-:W1:Y:S01]  /*7370*/  MUFU.EX2 R91, R91 ;  /* 0x0000005b005b7308 */ /* 0x000e620000000800 */
[----:B--2---:R-:W-:Y:S01]  /*7380*/  FADD.FTZ R99, R87, R99 ;  /* 0x0000006357637221 */ /* 0x004fe20000010000 */
[----:B------:R-:W-:Y:S01]  /*7390*/  FADD.FTZ R102, R28, R102 ;  /* 0x000000661c667221 */ /* 0x000fe20000010000 */
[----:B------:R-:W-:-:S03]  /*73a0*/  FADD.FTZ R96, R54, R96 ;  /* 0x0000006036607221 */ /* 0x000fc60000010000 */
[----:B------:R-:W-:Y:S01]  /*73b0*/  FADD.FTZ R102, R27, R102 ;  /* 0x000000661b667221 */ /* 0x000fe20000010000 */
[----:B------:R-:W-:Y:S01]  /*73c0*/  FADD.FTZ R96, R53, R96 ;  /* 0x0000006035607221 */ /* 0x000fe20000010000 */
[----:B------:R-:W2:Y:S01]  /*73d0*/  MUFU.EX2 R90, R90 ;  /* 0x0000005a005a7308 */ /* 0x000ea20000000800 */
[C---:B----4-:R-:W-:Y:S01]  /*73e0*/  F2FP.F16.F32.PACK_AB R7, R83.reuse, R87 ;  /* 0x000000575307723e */ /* 0x050fe200000000ff */
[----:B------:R-:W-:Y:S01]  /*73f0*/  FADD.FTZ R99, R83, R99 ;  /* 0x0000006353637221 */ /* 0x000fe20000010000 */
[----:B------:R-:W-:Y:S01]  /*7400*/  FADD.FTZ R102, R26, R102 ;  /* 0x000000661a667221 */ /* 0x000fe20000010000 */
[----:B------:R-:W-:-:S03]  /*7410*/  FADD.FTZ R96, R52, R96 ;  /* 0x0000006034607221 */ /* 0x000fc60000010000 */
[----:B------:R-:W-:Y:S01]  /*7420*/  FADD.FTZ R102, R25, R102 ;  /* 0x0000006619667221 */ /* 0x000fe20000010000 */
[----:B------:R-:W4:Y:S01]  /*7430*/  MUFU.EX2 R101, R101 ;  /* 0x0000006500657308 */ /* 0x000f220000000800 */
        /* <DEDUP_REMOVED lines=11> */
[----:B----4-:R-:W-:Y:S01]  /*74f0*/  FADD.FTZ R92, R101, R92 ;  /* 0x0000005c655c7221 */ /* 0x010fe20000010000 */
[----:B------:R-:W-:-:S04]  /*7500*/  FADD.FTZ R96, R47, R96 ;  /* 0x000000602f607221 */ /* 0x000fc80000010000 */
[----:B------:R-:W-:Y:S01]  /*7510*/  FADD.FTZ R96, R46, R96 ;  /* 0x000000602e607221 */ /* 0x000fe20000010000 */
[----:B------:R-:W4:Y:S01]  /*7520*/  MUFU.EX2 R105, R105 ;  /* 0x0000006900697308 */ /* 0x000f220000000800 */
[----:B------:R-:W-:Y:S01]  /*7530*/  HMMA.16816.F32 R136, R4, R10, R136 ;  /* 0x0000000a0488723c */ /* 0x000fe20000001888 */
[----:B------:R-:W-:Y:S01]  /*7540*/  F2FP.F16.F32.PACK_AB R4, R81, R82 ;  /* 0x000000525104723e */ /* 0x000fe200000000ff */
[----:B-1----:R-:W-:Y:S01]  /*7550*/  FADD.FTZ R92, R104, R92 ;  /* 0x0000005c685c7221 */ /* 0x002fe20000010000 */
[----:B------:R-:W-:Y:S01]  /*7560*/  F2FP.F16.F32.PACK_AB R5, R79, R80 ;  /* 0x000000504f05723e */ /* 0x000fe200000000ff */
[----:B------:R-:W-:Y:S01]  /*7570*/  FADD.FTZ R96, R45, R96 ;  /* 0x000000602d607221 */ /* 0x000fe20000010000 */
[----:B------:R-:W-:Y:S02]  /*7580*/  F2FP.F16.F32.PACK_AB R6, R73, R74 ;  /* 0x0000004a4906723e */ /* 0x000fe400000000ff */
[----:B------:R-:W1:Y:S01]  /*7590*/  MUFU.EX2 R107, R107 ;  /* 0x0000006b006b7308 */ /* 0x000e620000000800 */
[----:B------:R-:W-:Y:S01]  /*75a0*/  F2FP.F16.F32.PACK_AB R7, R69, R72 ;  /* 0x000000484507723e */ /* 0x000fe200000000ff */
[----:B--2---:R-:W-:Y:S01]  /*75b0*/  FADD.FTZ R99, R106, R99 ;  /* 0x000000636a637221 */ /* 0x004fe20000010000 */
[----:B------:R-:W-:-:S05]  /*75c0*/  FADD.FTZ R96, R44, R96 ;  /* 0x000000602c607221 */ /* 0x000fca0000010000 */
[----:B------:R-:W2:Y:S01]  /*75d0*/  MUFU.EX2 R115, R115 ;  /* 0x0000007300737308 */ /* 0x000ea20000000800 */
[----:B------:R-:W-:Y:S01]  /*75e0*/  HMMA.16816.F32 R160, R4, R12, R160 ;  /* 0x0000000c04a0723c */ /* 0x000fe200000018a0 */
[----:B----4-:R-:W-:-:S06]  /*75f0*/  FADD.FTZ R99, R105, R99 ;  /* 0x0000006369637221 */ /* 0x010fcc0000010000 */
[----:B------:R-:W4:Y:S01]  /*7600*/  MUFU.EX2 R121, R121 ;  /* 0x0000007900797308 */ /* 0x000f220000000800 */
[----:B------:R-:W-:Y:S01]  /*7610*/  HMMA.16816.F32 R144, R4, R8, R144 ;  /* 0x000000080490723c */ /* 0x000fe20000001890 */
[----:B-1----:R-:W-:-:S06]  /*7620*/  FADD.FTZ R99, R107, R99 ;  /* 0x000000636b637221 */ /* 0x002fcc0000010000 */
[----:B------:R-:W1:Y:S01]  /*7630*/  MUFU.EX2 R122, R122 ;  /* 0x0000007a007a7308 */ /* 0x000e620000000800 */
[----:B------:R-:W-:Y:S01]  /*7640*/  HMMA.16816.F32 R148, R4, R14, R148 ;  /* 0x0000000e0494723c */ /* 0x000fe20000001894 */
[----:B------:R-:W5:Y:S01]  /*7650*/  LDSM.16.MT88.4 R12, [R186+0x4c00] ;  /* 0x004c0000ba0c783b */ /* 0x000f620000004200 */
[----:B--2---:R-:W-:-:S05]  /*7660*/  FADD.FTZ R99, R115, R99 ;  /* 0x0000006373637221 */ /* 0x004fca0000010000 */
[----:B------:R-:W2:Y:S01]  /*7670*/  MUFU.EX2 R124, R124 ;  /* 0x0000007c007c7308 */ /* 0x000ea20000000800 */
[----:B------:R-:W-:Y:S01]  /*7680*/  HMMA.16816.F32 R132, R4, R10, R132 ;  /* 0x0000000a0484723c */ /* 0x000fe20000001884 */
[----:B------:R-:W5:Y:S01]  /*7690*/  LDSM.16.MT88.4 R8, [R184+0x4c00] ;  /* 0x004c0000b808783b */ /* 0x000f620000004200 */
[----:B------:R-:W-:Y:S01]  /*76a0*/  F2FP.F16.F32.PACK_AB R4, R90, R91 ;  /* 0x0000005b5a04723e */ /* 0x000fe200000000ff */
[----:B----4-:R-:W-:Y:S01]  /*76b0*/  FADD.FTZ R92, R121, R92 ;  /* 0x0000005c795c7221 */ /* 0x010fe20000010000 */
[----:B------:R-:W-:Y:S02]  /*76c0*/  F2FP.F16.F32.PACK_AB R6, R104, R101 ;  /* 0x000000656806723e */ /* 0x000fe400000000ff */
[----:B------:R-:W-:Y:S01]  /*76d0*/  F2FP.F16.F32.PACK_AB R5, R105, R106 ;  /* 0x0000006a6905723e */ /* 0x000fe200000000ff */
[----:B------:R-:W4:Y:S01]  /*76e0*/  MUFU.EX2 R127, R127 ;  /* 0x0000007f007f7308 */ /* 0x000f220000000800 */
[----:B------:R-:W-:Y:S01]  /*76f0*/  F2FP.F16.F32.PACK_AB R7, R115, R107 ;  /* 0x0000006b7307723e */ /* 0x000fe200000000ff */
[----:B-1----:R-:W-:-:S06]  /*7700*/  FADD.FTZ R92, R122, R92 ;  /* 0x0000005c7a5c7221 */ /* 0x002fcc0000010000 */
[----:B---3--:R-:W-:Y:S01]  /*7710*/  HMMA.16816.F32 R156, R4, R20, R156 ;  /* 0x00000014049c723c */ /* 0x008fe2000000189c */
[----:B------:R-:W1:Y:S01]  /*7720*/  MUFU.EX2 R131, R131 ;  /* 0x0000008300837308 */ /* 0x000e620000000800 */
[----:B--2---:R-:W-:-:S06]  /*7730*/  FADD.FTZ R92, R124, R92 ;  /* 0x0000005c7c5c7221 */ /* 0x004fcc0000010000 */
[----:B-----5:R-:W-:Y:S01]  /*7740*/  HMMA.16816.F32 R140, R4, R16, R140 ;  /* 0x00000010048c723c */ /* 0x020fe2000000188c */
[----:B------:R-:W2:Y:S01]  /*7750*/  MUFU.EX2 R130, R130 ;  /* 0x0000008200827308 */ /* 0x000ea20000000800 */
[----:B----4-:R-:W-:-:S06]  /*7760*/  FADD.FTZ R92, R127, R92 ;  /* 0x0000005c7f5c7221 */ /* 0x010fcc0000010000 */
[----:B------:R-:W-:Y:S01]  /*7770*/  HMMA.16816.F32 R152, R4, R22, R152 ;  /* 0x000000160498723c */ /* 0x000fe20000001898 */
[----:B------:R-:W3:Y:S01]  /*7780*/  MUFU.EX2 R169, R169 ;  /* 0x000000a900a97308 */ /* 0x000ee20000000800 */
[----:B-1----:R-:W-:-:S06]  /*7790*/  FADD.FTZ R99, R131, R99 ;  /* 0x0000006383637221 */ /* 0x002fcc0000010000 */
[----:B------:R-:W-:Y:S01]  /*77a0*/  HMMA.16816.F32 R136, R4, R18, R136 ;  /* 0x000000120488723c */ /* 0x000fe20000001888 */
        /* <DEDUP_REMOVED lines=11> */
[----:B------:R-:W-:Y:S01]  /*7860*/  HMMA.16816.F32 R148, R4, R22, R148 ;  /* 0x000000160494723c */ /* 0x000fe20000001894 */
[----:B------:R-:W1:Y:S03]  /*7870*/  LDSM.16.MT88.4 R20, [R186+0x5000] ;  /* 0x00500000ba14783b */ /* 0x000e660000004200 */
[----:B------:R-:W4:Y:S01]  /*7880*/  MUFU.EX2 R180, R180 ;  /* 0x000000b400b47308 */ /* 0x000f220000000800 */
[----:B--2---:R-:W-:-:S03]  /*7890*/  FADD.FTZ R92, R177, R92 ;  /* 0x0000005cb15c7221 */ /* 0x004fc60000010000 */
[----:B------:R-:W-:Y:S04]  /*78a0*/  HMMA.16816.F32 R144, R4, R16, R144 ;  /* 0x000000100490723c */ /* 0x000fe80000001890 */
[----:B------:R-:W2:Y:S01]  /*78b0*/  MUFU.EX2 R182, R182 ;  /* 0x000000b600b67308 */ /* 0x000ea20000000800 */
[----:B---3--:R-:W-:-:S03]  /*78c0*/  FADD.FTZ R92, R178, R92 ;  /* 0x0000005cb25c7221 */ /* 0x008fc60000010000 */
[----:B------:R-:W-:Y:S01]  /*78d0*/  HMMA.16816.F32 R132, R4, R18, R132 ;  /* 0x000000120484723c */ /* 0x000fe20000001884 */
[----:B------:R-:W3:Y:S01]  /*78e0*/  LDSM.16.MT88.4 R16, [R184+0x5000] ;  /* 0x00500000b810783b */ /* 0x000ee20000004200 */
[----:B------:R-:W-:Y:S02]  /*78f0*/  F2FP.F16.F32.PACK_AB R4, R122, R121 ;  /* 0x000000797a04723e */ /* 0x000fe400000000ff */
[----:B------:R-:W-:Y:S01]  /*7900*/  F2FP.F16.F32.PACK_AB R6, R127, R124 ;  /* 0x0000007c7f06723e */ /* 0x000fe200000000ff */
[----:B------:R-:W5:Y:S01]  /*7910*/  MUFU.EX2 R208, R208 ;  /* 0x000000d000d07308 */ /* 0x000f620000000800 */
[----:B------:R-:W-:Y:S01]  /*7920*/  F2FP.F16.F32.PACK_AB R5, R130, R131 ;  /* 0x000000838205723e */ /* 0x000fe200000000ff */
[----:B----4-:R-:W-:Y:S01]  /*7930*/  FADD.FTZ R92, R180, R92 ;  /* 0x0000005cb45c7221 */ /* 0x010fe20000010000 */
[----:B------:R-:W-:-:S05]  /*7940*/  F2FP.F16.F32.PACK_AB R7, R173, R169 ;  /* 0x000000a9ad07723e */ /* 0x000fca00000000ff */
[----:B------:R-:W4:Y:S01]  /*7950*/  MUFU.EX2 R207, R207 ;  /* 0x000000cf00cf7308 */ /* 0x000f220000000800 */
[----:B--2---:R-:W-:Y:S01]  /*7960*/  FADD.FTZ R92, R182, R92 ;  /* 0x0000005cb65c7221 */ /* 0x004fe20000010000 */
[C---:B------:R-:W-:Y:S06]  /*7970*/  HMMA.16816.F32 R156, R4.reuse, R12, R156 ;  /* 0x0000000c049c723c */ /* 0x040fec000000189c */
[----:B------:R-:W2:Y:S01]  /*7980*/  MUFU.EX2 R209, R209 ;  /* 0x000000d100d17308 */ /* 0x000ea20000000800 */
[----:B-----5:R-:W-:Y:S01]  /*7990*/  FADD.FTZ R99, R208, R99 ;  /* 0x00000063d0637221 */ /* 0x020fe20000010000 */
[C---:B------:R-:W-:Y:S06]  /*79a0*/  HMMA.16816.F32 R152, R4.reuse, R14, R152 ;  /* 0x0000000e0498723c */ /* 0x040fec0000001898 */
[----:B------:R-:W5:Y:S01]  /*79b0*/  MUFU.EX2 R213, R213 ;  /* 0x000000d500d57308 */ /* 0x000f620000000800 */
[----:B----4-:R-:W-:Y:S01]  /*79c0*/  FADD.FTZ R99, R207, R99 ;  /* 0x00000063cf637221 */ /* 0x010fe20000010000 */
[C---:B------:R-:W-:Y:S06]  /*79d0*/  HMMA.16816.F32 R140, R4.reuse, R8, R140 ;  /* 0x00000008048c723c */ /* 0x040fec000000188c */
[----:B------:R-:W4:Y:S01]  /*79e0*/  MUFU.EX2 R217, R217 ;  /* 0x000000d900d97308 */ /* 0x000f220000000800 */
[----:B--2---:R-:W-:Y:S01]  /*79f0*/  FADD.FTZ R99, R209, R99 ;  /* 0x00000063d1637221 */ /* 0x004fe20000010000 */
[----:B------:R-:W-:Y:S01]  /*7a00*/  HMMA.16816.F32 R136, R4, R10, R136 ;  /* 0x0000000a0488723c */ /* 0x000fe20000001888 */
[----:B------:R-:W-:-:S02]  /*7a10*/  F2FP.F16.F32.PACK_AB R4, R61, R64 ;  /* 0x000000403d04723e */ /* 0x000fc400000000ff */
[----:B------:R-:W-:Y:S02]  /*7a20*/  F2FP.F16.F32.PACK_AB R5, R33, R34 ;  /* 0x000000222105723e */ /* 0x000fe400000000ff */
[----:B------:R-:W-:Y:S01]  /*7a30*/  F2FP.F16.F32.PACK_AB R6, R58, R59 ;  /* 0x0000003b3a06723e */ /* 0x000fe200000000ff */
[----:B------:R-:W2:Y:S01]  /*7a40*/  MUFU.EX2 R218, R218 ;  /* 0x000000da00da7308 */ /* 0x000ea20000000800 */
[----:B------:R-:W-:Y:S01]  /*7a50*/  F2FP.F16.F32.PACK_AB R7, R31, R32 ;  /* 0x000000201f07723e */ /* 0x000fe200000000ff */
[----:B-----5:R-:W-:-:S06]  /*7a60*/  FADD.FTZ R99, R213, R99 ;  /* 0x00000063d5637221 */ /* 0x020fcc0000010000 */
[----:B------:R-:W-:Y:S01]  /*7a70*/  HMMA.16816.F32 R160, R4, R12, R160 ;  /* 0x0000000c04a0723c */ /* 0x000fe200000018a0 */
[----:B------:R-:W5:Y:S01]  /*7a80*/  MUFU.EX2 R220, R220 ;  /* 0x000000dc00dc7308 */ /* 0x000f620000000800 */
[----:B----4-:R-:W-:-:S06]  /*7a90*/  FADD.FTZ R92, R217, R92 ;  /* 0x0000005cd95c7221 */ /* 0x010fcc0000010000 */
[----:B------:R-:W-:Y:S01]  /*7aa0*/  HMMA.16816.F32 R148, R4, R14, R148 ;  /* 0x0000000e0494723c */ /* 0x000fe20000001894 */
[----:B------:R-:W4:Y:S01]  /*7ab0*/  LDSM.16.MT88.4 R12, [R186+0x5400] ;  /* 0x00540000ba0c783b */ /* 0x000f220000004200 */
[----:B------:R-:W1:Y:S01]  /*7ac0*/  MUFU.EX2 R221, R221 ;  /* 0x000000dd00dd7308 */ /* 0x000e620000000800 */
[----:B--2---:R-:W-:-:S05]  /*7ad0*/  FADD.FTZ R92, R218, R92 ;  /* 0x0000005cda5c7221 */ /* 0x004fca0000010000 */
[----:B------:R-:W-:Y:S02]  /*7ae0*/  HMMA.16816.F32 R144, R4, R8, R144 ;  /* 0x000000080490723c */ /* 0x000fe40000001890 */
[----:B------:R-:W2:Y:S01]  /*7af0*/  MUFU.EX2 R219, R219 ;  /* 0x000000db00db7308 */ /* 0x000ea20000000800 */
[----:B-----5:R-:W-:-:S05]  /*7b00*/  FADD.FTZ R92, R220, R92 ;  /* 0x0000005cdc5c7221 */ /* 0x020fca0000010000 */
[----:B------:R-:W-:Y:S01]  /*7b10*/  HMMA.16816.F32 R132, R4, R10, R132 ;  /* 0x0000000a0484723c */ /* 0x000fe20000001884 */
[----:B------:R-:W5:Y:S01]  /*7b20*/  LDSM.16.MT88.4 R8, [R184+0x5400] ;  /* 0x00540000b808783b */ /* 0x000f620000004200 */
[----:B------:R-:W-:Y:S01]  /*7b30*/  F2FP.F16.F32.PACK_AB R4, R178, R177 ;  /* 0x000000b1b204723e */ /* 0x000fe200000000ff */
[----:B------:R-:W3:Y:S01]  /*7b40*/  MUFU.EX2 R216, R216 ;  /* 0x000000d800d87308 */ /* 0x000ee20000000800 */
[----:B------:R-:W-:Y:S01]  /*7b50*/  F2FP.F16.F32.PACK_AB R6, R182, R180 ;  /* 0x000000b4b606723e */ /* 0x000fe200000000ff */
[----:B-1----:R-:W-:Y:S01]  /*7b60*/  FADD.FTZ R92, R221, R92 ;  /* 0x0000005cdd5c7221 */ /* 0x002fe20000010000 */
[----:B------:R-:W-:Y:S02]  /*7b70*/  F2FP.F16.F32.PACK_AB R5, R207, R208 ;  /* 0x000000d0cf05723e */ /* 0x000fe400000000ff */
[----:B------:R-:W-:-:S03]  /*7b80*/  F2FP.F16.F32.PACK_AB R7, R213, R209 ;  /* 0x000000d1d507723e */ /* 0x000fc600000000ff */
[----:B------:R-:W1:Y:S01]  /*7b90*/  MUFU.EX2 R215, R215 ;  /* 0x000000d700d77308 */ /* 0x000e620000000800 */
[----:B--2---:R-:W-:-:S03]  /*7ba0*/  FADD.FTZ R99, R219, R99 ;  /* 0x00000063db637221 */ /* 0x004fc60000010000 */
[----:B------:R-:W-:Y:S04]  /*7bb0*/  HMMA.16816.F32 R156, R4, R20, R156 ;  /* 0x00000014049c723c */ /* 0x000fe8000000189c */
        /* <DEDUP_REMOVED lines=8> */
[----:B------:R-:W-:Y:S01]  /*7c40*/  HMMA.16816.F32 R136, R4, R18, R136 ;  /* 0x000000120488723c */ /* 0x000fe20000001888 */
[----:B------:R-:W-:Y:S02]  /*7c50*/  F2FP.F16.F32.PACK_AB R4, R56, R57 ;  /* 0x000000393804723e */ /* 0x000fe400000000ff */
[----:B------:R-:W-:Y:S01]  /*7c60*/  F2FP.F16.F32.PACK_AB R5, R29, R30 ;  /* 0x0000001e1d05723e */ /* 0x000fe200000000ff */
[----:B------:R-:W2:Y:S01]  /*7c70*/  MUFU.EX2 R206, R206 ;  /* 0x000000ce00ce7308 */ /* 0x000ea20000000800 */
[----:B------:R-:W-:Y:S01]  /*7c80*/  F2FP.F16.F32.PACK_AB R6, R54, R55 ;  /* 0x000000373606723e */ /* 0x000fe200000000ff */
[----:B---3--:R-:W-:Y:S01]  /*7c90*/  FADD.FTZ R102, R78, R102 ;  /* 0x000000664e667221 */ /* 0x008fe20000010000 */
[----:B------:R-:W-:-:S03]  /*7ca0*/  F2FP.F16.F32.PACK_AB R7, R27, R28 ;  /* 0x0000001c1b07723e */ /* 0x000fc600000000ff */
[----:B------:R-:W-:Y:S02]  /*7cb0*/  FADD.FTZ R102, R118, R102 ;  /* 0x0000006676667221 */ /* 0x000fe40000010000 */
[----:B------:R-:W3:Y:S01]  /*7cc0*/  MUFU.EX2 R183, R183 ;  /* 0x000000b700b77308 */ /* 0x000ee20000000800 */
[----:B-1----:R-:W-:Y:S01]  /*7cd0*/  FADD.FTZ R92, R210, R92 ;  /* 0x0000005cd25c7221 */ /* 0x002fe20000010000 */
[----:B------:R-:W-:Y:S01]  /*7ce0*/  HMMA.16816.F32 R160, R4, R20, R160 ;  /* 0x0000001404a0723c */ /* 0x000fe200000018a0 */
[----:B------:R-:W-:-:S04]  /*7cf0*/  FADD.FTZ R102, R174, R102 ;  /* 0x00000066ae667221 */ /* 0x000fc80000010000 */
[----:B------:R-:W-:Y:S01]  /*7d00*/  FADD.FTZ R102, R214, R102 ;  /* 0x00000066d6667221 */ /* 0x000fe20000010000 */
[----:B------:R-:W1:Y:S01]  /*7d10*/  MUFU.EX2 R181, R181 ;  /* 0x000000b500b57308 */ /* 0x000e620000000800 */
[----:B--2---:R-:W-:Y:S01]  /*7d20*/  FADD.FTZ R92, R206, R92 ;  /* 0x0000005cce5c7221 */ /* 0x004fe20000010000 */
[----:B------:R-:W-:Y:S01]  /*7d30*/  HMMA.16816.F32 R148, R4, R22, R148 ;  /* 0x000000160494723c */ /* 0x000fe20000001894 */
[----:B------:R-:W2:Y:S01]  /*7d40*/  LDSM.16.MT88.4 R20, [R186+0x5800] ;  /* 0x00580000ba14783b */ /* 0x000ea20000004200 */
[----:B------:R-:W-:-:S04]  /*7d50*/  FADD.FTZ R102, R211, R102 ;  /* 0x00000066d3667221 */ /* 0x000fc80000010000 */
[----:B------:R-:W4:Y:S01]  /*7d60*/  MUFU.EX2 R179, R179 ;  /* 0x000000b300b37308 */ /* 0x000f220000000800 */
[----:B---3--:R-:W-:Y:S01]  /*7d70*/  FADD.FTZ R92, R183, R92 ;  /* 0x0000005cb75c7221 */ /* 0x008fe20000010000 */
[C---:B------:R-:W-:Y:S06]  /*7d80*/  HMMA.16816.F32 R144, R4.reuse, R16, R144 ;  /* 0x000000100490723c */ /* 0x040fec0000001890 */
[----:B------:R-:W3:Y:S01]  /*7d90*/  MUFU.EX2 R176, R176 ;  /* 0x000000b000b07308 */ /* 0x000ee20000000800 */
[----:B-1----:R-:W-:Y:S01]  /*7da0*/  FADD.FTZ R92, R181, R92 ;  /* 0x0000005cb55c7221 */ /* 0x002fe20000010000 */
[----:B------:R-:W-:Y:S01]  /*7db0*/  HMMA.16816.F32 R132, R4, R18, R132 ;  /* 0x000000120484723c */ /* 0x000fe20000001884 */
[----:B------:R-:W1:Y:S01]  /*7dc0*/  LDSM.16.MT88.4 R16, [R184+0x5800] ;  /* 0x00580000b810783b */ /* 0x000e620000004200 */
        /* <DEDUP_REMOVED lines=8> */
[----:B---3--:R-:W-:-:S06]  /*7e50*/  FADD.FTZ R99, R176, R99 ;  /* 0x00000063b0637221 */ /* 0x008fcc0000010000 */
[----:B------:R-:W3:Y:S01]  /*7e60*/  MUFU.EX2 R171, R171 ;  /* 0x000000ab00ab7308 */ /* 0x000ee20000000800 */
        /* <DEDUP_REMOVED lines=8> */
[----:B---3--:R-:W-:Y:S01]  /*7ef0*/  FADD.FTZ R102, R171, R102 ;  /* 0x00000066ab667221 */ /* 0x008fe20000010000 */
[----:B------:R-:W-:Y:S02]  /*7f00*/  F2FP.F16.F32.PACK_AB R5, R25, R26 ;  /* 0x0000001a1905723e */ /* 0x000fe400000000ff */
[----:B------:R-:W-:Y:S02]  /*7f10*/  F2FP.F16.F32.PACK_AB R6, R50, R51 ;  /* 0x000000333206723e */ /* 0x000fe400000000ff */
[----:B------:R-:W-:Y:S01]  /*7f20*/  F2FP.F16.F32.PACK_AB R7, R118, R78 ;  /* 0x0000004e7607723e */ /* 0x000fe200000000ff */
[----:B------:R-:W3:Y:S01]  /*7f30*/  MUFU.EX2 R128, R128 ;  /* 0x0000008000807308 */ /* 0x000ee20000000800 */
[----:B-----5:R-:W-:-:S05]  /*7f40*/  FADD.FTZ R92, R170, R92 ;  /* 0x0000005caa5c7221 */ /* 0x020fca0000010000 */
[----:B------:R-:W-:Y:S02]  /*7f50*/  HMMA.16816.F32 R160, R4, R12, R160 ;  /* 0x0000000c04a0723c */ /* 0x000fe400000018a0 */
[----:B------:R-:W5:Y:S01]  /*7f60*/  MUFU.EX2 R125, R125 ;  /* 0x0000007d007d7308 */ /* 0x000f620000000800 */
[----:B----4-:R-:W-:-:S05]  /*7f70*/  FADD.FTZ R92, R129, R92 ;  /* 0x0000005c815c7221 */ /* 0x010fca0000010000 */
        /* <DEDUP_REMOVED lines=8> */
[----:B------:R-:W-:Y:S01]  /*8000*/  F2FP.F16.F32.PACK_AB R4, R206, R210 ;  /* 0x000000d2ce04723e */ /* 0x000fe200000000ff */
[----:B------:R-:W5:Y:S01]  /*8010*/  LDSM.16.MT88.4 R8, [R184+0x5c00] ;  /* 0x005c0000b808783b */ /* 0x000f620000004200 */
[----:B------:R-:W-:Y:S01]  /*8020*/  F2FP.F16.F32.PACK_AB R6, R181, R183 ;  /* 0x000000b7b506723e */ /* 0x000fe200000000ff */
[----:B------:R-:W1:Y:S01]  /*8030*/  MUFU.EX2 R43, R43 ;  /* 0x0000002b002b7308 */ /* 0x000e620000000800 */
[----:B------:R-:W-:Y:S01]  /*8040*/  F2FP.F16.F32.PACK_AB R5, R176, R179 ;  /* 0x000000b3b005723e */ /* 0x000fe200000000ff */
[----:B--2---:R-:W-:Y:S01]  /*8050*/  FADD.FTZ R99, R123, R99 ;  /* 0x000000637b637221 */ /* 0x004fe20000010000 */
[----:B------:R-:W-:-:S03]  /*8060*/  F2FP.F16.F32.PACK_AB R7, R172, R175 ;  /* 0x000000afac07723e */ /* 0x000fc600000000ff */
[----:B---3--:R-:W-:Y:S02]  /*8070*/  FADD.FTZ R99, R120, R99 ;  /* 0x0000006378637221 */ /* 0x008fe40000010000 */
[----:B------:R-:W2:Y:S02]  /*8080*/  MUFU.EX2 R42, R42 ;  /* 0x0000002a002a7308 */ /* 0x000ea40000000800 */
[----:B------:R-:W-:Y:S01]  /*8090*/  HMMA.16816.F32 R156, R4, R20, R156 ;  /* 0x00000014049c723c */ /* 0x000fe2000000189c */
[----:B-1----:R-:W-:-:S07]  /*80a0*/  FADD.FTZ R96, R43, R96 ;  /* 0x000000602b607221 */ /* 0x002fce0000010000 */
[----:B------:R-:W-:Y:S01]  /*80b0*/  HMMA.16816.F32 R152, R4, R22, R152 ;  /* 0x000000160498723c */ /* 0x000fe20000001898 */
[----:B--2---:R-:W-:-:S07]  /*80c0*/  FADD.FTZ R218, R42, R96 ;  /* 0x000000602ada7221 */ /* 0x004fce0000010000 */
[C---:B------:R-:W-:Y:S08]  /*80d0*/  HMMA.16816.F32 R140, R4.reuse, R16, R140 ;  /* 0x00000010048c723c */ /* 0x040ff0000000188c */
[----:B------:R-:W-:Y:S01]  /*80e0*/  HMMA.16816.F32 R136, R4, R18, R136 ;  /* 0x000000120488723c */ /* 0x000fe20000001888 */
[----:B------:R-:W-:Y:S02]  /*80f0*/  F2FP.F16.F32.PACK_AB R4, R48, R49 ;  /* 0x000000313004723e */ /* 0x000fe400000000ff */
[----:B------:R-:W-:-:S02]  /*8100*/  F2FP.F16.F32.PACK_AB R5, R214, R174 ;  /* 0x000000aed605723e */ /* 0x000fc400000000ff */
[----:B------:R-:W-:Y:S02]  /*8110*/  F2FP.F16.F32.PACK_AB R6, R46, R47 ;  /* 0x0000002f2e06723e */ /* 0x000fe400000000ff */
[----:B------:R-:W-:-:S07]  /*8120*/  F2FP.F16.F32.PACK_AB R7, R171, R211 ;  /* 0x000000d3ab07723e */ /* 0x000fce00000000ff */
[----:B------:R-:W-:Y:S01]  /*8130*/  HMMA.16816.F32 R160, R4, R20, R160 ;  /* 0x0000001404a0723c */ /* 0x000fe200000018a0 */
[--C-:B------:R-:W-:Y:S01]  /*8140*/  FFMA.FTZ R20, R119, UR6, -R116.reuse ;  /* 0x0000000677147c23 */ /* 0x100fe20008010874 */
[----:B------:R-:W-:-:S05]  /*8150*/  FFMA.FTZ R21, R117, UR6, -R116 ;  /* 0x0000000675157c23 */ /* 0x000fca0008010874 */
[----:B------:R-:W1:Y:S01]  /*8160*/  MUFU.EX2 R20, R20 ;  /* 0x0000001400147308 */ /* 0x000e620000000800 */
[----:B------:R-:W-:Y:S01]  /*8170*/  HMMA.16816.F32 R144, R4, R16, R144 ;  /* 0x000000100490723c */ /* 0x000fe20000001890 */
[--C-:B------:R-:W-:Y:S01]  /*8180*/  FFMA.FTZ R17, R113, UR6, -R108.reuse ;  /* 0x0000000671117c23 */ /* 0x100fe2000801086c */
[----:B------:R-:W-:-:S05]  /*8190*/  FFMA.FTZ R108, R111, UR6, -R108 ;  /* 0x000000066f6c7c23 */ /* 0x000fca000801086c */
        /* <DEDUP_REMOVED lines=31> */
[----:B------:R-:W-:Y:S01]  /*8390*/  IADD3 R61, PT, PT, R37, -0x2, RZ ;  /* 0xfffffffe253d7810 */ /* 0x000fe20007ffe0ff */
[----:B------:R-:W-:-:S04]  /*83a0*/  DEPBAR.LE SB0, 0x0 ;  /* 0x000080000000791a */ /* 0x000fc80000000000 */
[C---:B------:R-:W-:Y:S01]  /*83b0*/  IMAD.WIDE.U32 R20, R61.reuse, R38, RZ ;  /* 0x000000263d147225 */ /* 0x040fe200078e00ff */
[C---:B------:R-:W-:Y:S02]  /*83c0*/  SHF.L.U32 R8, R38.reuse, 0x5, RZ ;  /* 0x0000000526087819 */ /* 0x040fe400000006ff */
[----:B------:R-:W-:Y:S01]  /*83d0*/  SHF.L.U64.HI R7, R38, 0x5, R39 ;  /* 0x0000000526077819 */ /* 0x000fe20000010227 */
[----:B------:R-:W-:Y:S01]  /*83e0*/  IMAD R4, R61, R39, R21 ;  /* 0x000000273d047224 */ /* 0x000fe200078e0215 */
[----:B------:R-:W-:Y:S01]  /*83f0*/  BAR.SYNC.DEFER_BLOCKING 0x0 ;  /* 0x0000000000007b1d */ /* 0x000fe20000010000 */
[CC--:B------:R-:W-:Y:S02]  /*8400*/  LEA R6, P0, R20.reuse, R8.reuse, 0x7 ;  /* 0x0000000814067211 */ /* 0x0c0fe400078038ff */
[----:B------:R-:W-:Y:S02]  /*8410*/  LEA R18, P3, R20, R193, 0x8 ;  /* 0x000000c114127211 */ /* 0x000fe400078640ff */
[----:B------:R-:W-:-:S02]  /*8420*/  IADD3 R8, P1, PT, R6, R8, RZ ;  /* 0x0000000806087210 */ /* 0x000fc40007f3e0ff */
[----:B------:R-:W-:Y:S02]  /*8430*/  LEA.HI.X R5, R20, R7, R4, 0x7, P0 ;  /* 0x0000000714057211 */ /* 0x000fe400000f3c04 */
[----:B------:R-:W-:Y:S02]  /*8440*/  LEA R10, P0, R38, R6, 0x6 ;  /* 0x00000006260a7211 */ /* 0x000fe400078030ff */
[----:B------:R-:W-:Y:S02]  /*8450*/  LEA R16, P2, R6, R193, 0x1 ;  /* 0x000000c106107211 */ /* 0x000fe400078408ff */
[----:B------:R-:W-:Y:S02]  /*8460*/  IADD3.X R7, PT, PT, R5, R7, RZ, P1, !PT ;  /* 0x0000000705077210 */ /* 0x000fe40000ffe4ff */
[----:B------:R-:W-:Y:S02]  /*8470*/  LEA R14, P1, R8, R193, 0x1 ;  /* 0x000000c1080e7211 */ /* 0x000fe400078208ff */
[----:B------:R-:W-:-:S02]  /*8480*/  LEA.HI.X R9, R38, R5, R39, 0x6, P0 ;  /* 0x0000000526097211 */ /* 0x000fc400000f3427 */
[----:B------:R-:W-:Y:S02]  /*8490*/  LEA R12, P0, R10, R193, 0x1 ;  /* 0x000000c10a0c7211 */ /* 0x000fe400078008ff */
[-C--:B------:R-:W-:Y:S02]  /*84a0*/  LEA.HI.X R19, R20, R192.reuse, R4, 0x8, P3 ;  /* 0x000000c014137211 */ /* 0x080fe400018f4404 */
        /* <DEDUP_REMOVED lines=10> */
[----:B------:R-:W-:Y:S04]  /*8550*/  LDSM.16.M88.4 R8, [R189] ;  /* 0x00000000bd08783b */ /* 0x000fe80000000200 */
[----:B------:R-:W2:Y:S04]  /*8560*/  LDSM.16.M88.4 R72, [R188+0x2000] ;  /* 0x00200000bc48783b */ /* 0x000ea80000000200 */
[----:B------:R-:W-:Y:S04]  /*8570*/  LDSM.16.M88.4 R84, [R187] ;  /* 0x00000000bb54783b */ /* 0x000fe80000000200 */
[----:B------:R-:W-:Y:S04]  /*8580*/  LDSM.16.M88.4 R120, [R185+0x2000] ;  /* 0x00200000b978783b */ /* 0x000fe80000000200 */
[----:B------:R-:W3:Y:S04]  /*8590*/  LDSM.16.M88.4 R64, [R188+0x2400] ;  /* 0x00240000bc40783b */ /* 0x000ee80000000200 */
[----:B------:R-:W-:Y:S04]  /*85a0*/  LDSM.16.M88.4 R80, [R187+0x1000] ;  /* 0x00100000bb50783b */ /* 0x000fe80000000200 */
[----:B-1----:R-:W1:Y:S04]  /*85b0*/  LDSM.16.M88.4 R12, [R189+0x1000] ;  /* 0x00100000bd0c783b */ /* 0x002e680000000200 */
[----:B------:R-:W4:Y:S04]  /*85c0*/  LDSM.16.M88.4 R116, [R185+0x2400] ;  /* 0x00240000b974783b */ /* 0x000f280000000200 */
[----:B------:R-:W-:Y:S04]  /*85d0*/  LDSM.16.M88.4 R52, [R188+0x2800] ;  /* 0x00280000bc34783b */ /* 0x000fe80000000200 */
[----:B------:R-:W-:Y:S04]  /*85e0*/  LDSM.16.M88.4 R112, [R185+0x2800] ;  /* 0x00280000b970783b */ /* 0x000fe80000000200 */
[----:B------:R-:W-:Y:S01]  /*85f0*/  LDSM.16.M88.4 R44, [R188+0x2c00] ;  /* 0x002c0000bc2c783b */ /* 0x000fe20000000200 */
[C---:B--2---:R-:W-:Y:S03]  /*8600*/  HMMA.16816.F32 R4, R8.reuse, R72, RZ ;  /* 0x000000480804723c */ /* 0x044fe600000018ff */
[----:B------:R-:W-:Y:S04]  /*8610*/  LDSM.16.M88.4 R108, [R185+0x2c00] ;  /* 0x002c0000b96c783b */ /* 0x000fe80000000200 */
[----:B------:R-:W2:Y:S04]  /*8620*/  LDSM.16.M88.4 R32, [R188+0x3000] ;  /* 0x00300000bc20783b */ /* 0x000ea80000000200 */
[----:B------:R-:W-:Y:S01]  /*8630*/  LDSM.16.M88.4 R104, [R185+0x3000] ;  /* 0x00300000b968783b */ /* 0x000fe20000000200 */
[----:B---3--:R-:W-:Y:S03]  /*8640*/  HMMA.16816.F32 R16, R8, R64, RZ ;  /* 0x000000400810723c */ /* 0x008fe600000018ff */
[----:B------:R-:W3:Y:S04]  /*8650*/  LDSM.16.M88.4 R24, [R188+0x3400] ;  /* 0x00340000bc18783b */ /* 0x000ee80000000200 */
[----:B------:R-:W5:Y:S01]  /*8660*/  LDSM.16.M88.4 R100, [R185+0x3400] ;  /* 0x00340000b964783b */ /* 0x000f620000000200 */
[----:B------:R-:W-:Y:S03]  /*8670*/  HMMA.16816.F32 R4, R84, R120, R4 ;  /* 0x000000785404723c */ /* 0x000fe60000001804 */
[----:B------:R-:W-:Y:S04]  /*8680*/  LDSM.16.M88.4 R128, [R188+0x3800] ;  /* 0x00380000bc80783b */ /* 0x000fe80000000200 */
[----:B------:R-:W5:Y:S01]  /*8690*/  LDSM.16.M88.4 R124, [R188+0x3c00] ;  /* 0x003c0000bc7c783b */ /* 0x000f620000000200 */
[----:B-1----:R-:W-:Y:S03]  /*86a0*/  HMMA.16816.F32 R20, R12, R72, RZ ;  /* 0x000000480c14723c */ /* 0x002fe600000018ff */
[----:B------:R-:W-:Y:S04]  /*86b0*/  LDSM.16.M88.4 R96, [R185+0x3800] ;  /* 0x00380000b960783b */ /* 0x000fe80000000200 */
[----:B------:R-:W1:Y:S01]  /*86c0*/  LDSM.16.M88.4 R92, [R185+0x3c00] ;  /* 0x003c0000b95c783b */ /* 0x000e620000000200 */
[----:B----4-:R-:W-:Y:S03]  /*86d0*/  HMMA.16816.F32 R16, R84, R116, R16 ;  /* 0x000000745410723c */ /* 0x010fe60000001810 */
[----:B------:R-:W0:Y:S01]  /*86e0*/  LDGDEPBAR ;  /* 0x00000000000079af */ /* 0x000e220000000000 */
[----:B------:R-:W-:Y:S01]  /*86f0*/  FMUL.FTZ R4, R4, UR5 ;  /* 0x0000000504047c20 */ /* 0x000fe20008410000 */
[----:B------:R-:W-:Y:S01]  /*8700*/  FMUL.FTZ R5, R5, UR5 ;  /* 0x0000000505057c20 */ /* 0x000fe20008410000 */
[----:B------:R-:W-:Y:S01]  /*8710*/  FMUL.FTZ R6, R6, UR5 ;  /* 0x0000000506067c20 */ /* 0x000fe20008410000 */
[----:B------:R-:W-:Y:S01]  /*8720*/  FMUL.FTZ R7, R7, UR5 ;  /* 0x0000000507077c20 */ /* 0x000fe20008410000 */
[----:B------:R-:W-:Y:S02]  /*8730*/  HMMA.16816.F32 R76, R12, R74, RZ ;  /* 0x0000004a0c4c723c */ /* 0x000fe400000018ff */
[----:B------:R-:W-:Y:S06]  /*8740*/  MUFU.TANH R169, R6 ;  /* 0x0000000600a97308 */ /* 0x000fec0000002400 */
[----:B------:R-:W-:Y:S02]  /*8750*/  HMMA.16816.F32 R20, R80, R120, R20 ;  /* 0x000000785014723c */ /* 0x000fe40000001814 */
[----:B------:R-:W-:Y:S01]  /*8760*/  MUFU.TANH R120, R4 ;  /* 0x0000000400787308 */ /* 0x000fe20000002400 */
[----:B------:R-:W-:Y:S01]  /*8770*/  FMUL.FTZ R16, R16, UR5 ;  /* 0x0000000510107c20 */ /* 0x000fe20008410000 */
[----:B------:R-:W-:Y:S01]  /*8780*/  FMUL.FTZ R17, R17, UR5 ;  /* 0x0000000511117c20 */ /* 0x000fe20008410000 */
[----:B------:R-:W-:Y:S01]  /*8790*/  FMUL.FTZ R18, R18, UR5 ;  /* 0x0000000512127c20 */ /* 0x000fe20008410000 */
[----:B------:R-:W-:-:S02]  /*87a0*/  FMUL.FTZ R19, R19, UR5 ;  /* 0x0000000513137c20 */ /* 0x000fc40008410000 */
[----:B--2---:R-:W-:Y:S02]  /*87b0*/  HMMA.16816.F32 R40, R12, R32, RZ ;  /* 0x000000200c28723c */ /* 0x004fe400000018ff */
[----:B------:R-:W-:Y:S01]  /*87c0*/  MUFU.TANH R121, R5 ;  /* 0x0000000500797308 */ /* 0x000fe20000002400 */
[----:B------:R-:W-:-:S05]  /*87d0*/  DEPBAR.LE SB0, 0x0 ;  /* 0x000080000000791a */ /* 0x000fca0000000000 */
[----:B---3--:R-:W-:Y:S02]  /*87e0*/  HMMA.16816.F32 R28, R12, R24, RZ ;  /* 0x000000180c1c723c */ /* 0x008fe400000018ff */
[----:B------:R2:W3:Y:S01]  /*87f0*/  MUFU.TANH R170, R7 ;  /* 0x0000000700aa7308 */ /* 0x0004e20000002400 */
[----:B------:R-:W-:Y:S01]  /*8800*/  FMUL.FTZ R20, R20, UR5 ;  /* 0x0000000514147c20 */ /* 0x000fe20008410000 */
[----:B------:R-:W-:Y:S01]  /*8810*/  FMUL.FTZ R21, R21, UR5 ;  /* 0x0000000515157c20 */ /* 0x000fe20008410000 */
[----:B------:R-:W-:Y:S01]  /*8820*/  FMUL.FTZ R22, R22, UR5 ;  /* 0x0000000516167c20 */ /* 0x000fe20008410000 */
[----:B------:R-:W-:Y:S02]  /*8830*/  FMUL.FTZ R23, R23, UR5 ;  /* 0x0000000517177c20 */ /* 0x000fe40008410000 */
[----:B------:R-:W-:Y:S02]  /*8840*/  HMMA.16816.F32 R72, R8, R74, RZ ;  /* 0x0000004a0848723c */ /* 0x000fe400000018ff */
[----:B------:R-:W-:Y:S06]  /*8850*/  MUFU.TANH R171, R20 ;  /* 0x0000001400ab7308 */ /* 0x000fec0000002400 */
[----:B------:R-:W-:Y:S02]  /*8860*/  HMMA.16816.F32 R40, R80, R104, R40 ;  /* 0x000000685028723c */ /* 0x000fe40000001828 */
[----:B------:R-:W-:Y:S06]  /*8870*/  MUFU.TANH R172, R21 ;  /* 0x0000001500ac7308 */ /* 0x000fec0000002400 */
[----:B--2---:R-:W-:Y:S02]  /*8880*/  HMMA.16816.F32 R4, R12, R64, RZ ;  /* 0x000000400c04723c */ /* 0x004fe400000018ff */
[----:B------:R-:W-:Y:S06]  /*8890*/  MUFU.TANH R173, R22 ;  /* 0x0000001600ad7308 */ /* 0x000fec0000002400 */
[----:B-----5:R-:W-:Y:S02]  /*88a0*/  HMMA.16816.F32 R28, R80, R100, R28 ;  /* 0x00000064501c723c */ /* 0x020fe4000000181c */
[----:B------:R2:W-:Y:S01]  /*88b0*/  MUFU.TANH R174, R23 ;  /* 0x0000001700ae7308 */ /* 0x0005e20000002400 */
[----:B------:R-:W-:Y:S01]  /*88c0*/  FMUL.FTZ R40, R40, UR5 ;  /* 0x0000000528287c20 */ /* 0x000fe20008410000 */
[----:B------:R-:W-:Y:S01]  /*88d0*/  FMUL.FTZ R41, R41, UR5 ;  /* 0x0000000529297c20 */ /* 0x000fe20008410000 */
[----:B------:R-:W-:Y:S01]  /*88e0*/  FMUL.FTZ R42, R42, UR5 ;  /* 0x000000052a2a7c20 */ /* 0x000fe20008410000 */
[----:B------:R-:W-:-:S02]  /*88f0*/  FMUL.FTZ R43, R43, UR5 ;  /* 0x000000052b2b7c20 */ /* 0x000fc40008410000 */
        /* <DEDUP_REMOVED lines=8> */
[C---:B--2---:R-:W-:Y:S02]  /*8980*/  HMMA.16816.F32 R20, R8.reuse, R52, RZ ;  /* 0x000000340814723c */ /* 0x044fe400000018ff */
[----:B------:R-:W-:Y:S06]  /*8990*/  MUFU.TANH R117, R18 ;  /* 0x0000001200757308 */ /* 0x000fec0000002400 */
[----:B------:R-:W-:Y:S02]  /*89a0*/  HMMA.16816.F32 R64, R8, R66, RZ ;  /* 0x000000420840723c */ /* 0x000fe400000018ff */
        /* <DEDUP_REMOVED lines=8> */
[----:B------:R-:W-:Y:S06]  /*8a30*/  MUFU.TANH R180, R5 ;  /* 0x0000000500b47308 */ /* 0x000fec0000002400 */
        /* <DEDUP_REMOVED lines=12> */
[----:B--2---:R-:W-:Y:S02]  /*8b00*/  HMMA.16816.F32 R4, R8, R44, RZ ;  /* 0x0000002c0804723c */ /* 0x004fe400000018ff */
[----:B------:R-:W-:Y:S06]  /*8b10*/  MUFU.TANH R113, R22 ;  /* 0x0000001600717308 */ /* 0x000fec0000002400 */
[----:B------:R-:W-:Y:S02]  /*8b20*/  HMMA.16816.F32 R48, R12, R46, RZ ;  /* 0x0000002e0c30723c */ /* 0x000fe400000018ff */
[----:B------:R2:W-:Y:S01]  /*8b30*/  MUFU.TANH R182, R23 ;  /* 0x0000001700b67308 */ /* 0x0005e20000002400 */
[----:B------:R-:W-:Y:S01]  /*8b40*/  FMUL.FTZ R16, R16, UR5 ;  /* 0x0000000510107c20 */ /* 0x000fe20008410000 */
[----:B------:R-:W-:Y:S01]  /*8b50*/  FMUL.FTZ R17, R17, UR5 ;  /* 0x0000000511117c20 */ /* 0x000fe20008410000 */
[----:B------:R-:W-:Y:S01]  /*8b60*/  FMUL.FTZ R18, R18, UR5 ;  /* 0x0000000512127c20 */ /* 0x000fe20008410000 */
[----:B------:R-:W-:-:S02]  /*8b70*/  FMUL.FTZ R19, R19, UR5 ;  /* 0x0000000513137c20 */ /* 0x000fc40008410000 */
[C---:B------:R-:W-:Y:S02]  /*8b80*/  HMMA.16816.F32 R72, R84.reuse, R122, R72 ;  /* 0x0000007a5448723c */ /* 0x040fe40000001848 */
[----:B------:R-:W-:Y:S06]  /*8b90*/  MUFU.TANH R206, R16 ;  /* 0x0000001000ce7308 */ /* 0x000fec0000002400 */
[----:B------:R-:W-:Y:S02]  /*8ba0*/  HMMA.16816.F32 R4, R84, R108, R4 ;  /* 0x0000006c5404723c */ /* 0x000fe40000001804 */
[----:B------:R-:W-:Y:S06]  /*8bb0*/  MUFU.TANH R209, R17 ;  /* 0x0000001100d17308 */ /* 0x000fec0000002400 */
[----:B--2---:R-:W-:Y:S02]  /*8bc0*/  HMMA.16816.F32 R20, R12, R44, RZ ;  /* 0x0000002c0c14723c */ /* 0x004fe400000018ff */
[----:B------:R-:W-:Y:S01]  /*8bd0*/  MUFU.TANH R208, R18 ;  /* 0x0000001200d07308 */ /* 0x000fe20000002400 */
[----:B------:R-:W-:Y:S01]  /*8be0*/  FMUL.FTZ R74, R74, UR5 ;  /* 0x000000054a4a7c20 */ /* 0x000fe20008410000 */
[----:B------:R-:W-:Y:S01]  /*8bf0*/  FMUL.FTZ R75, R75, UR5 ;  /* 0x000000054b4b7c20 */ /* 0x000fe20008410000 */
[----:B------:R-:W-:-:S03]  /*8c00*/  FMUL.FTZ R238, R73, UR5 ;  /* 0x0000000549ee7c20 */ /* 0x000fc60008410000 */
[----:B------:R-:W-:Y:S02]  /*8c10*/  HMMA.16816.F32 R44, R8, R46, RZ ;  /* 0x0000002e082c723c */ /* 0x000fe400000018ff */
[----:B------:R2:W-:Y:S01]  /*8c20*/  MUFU.TANH R207, R19 ;  /* 0x0000001300cf7308 */ /* 0x0005e20000002400 */
[----:B------:R-:W-:Y:S01]  /*8c30*/  FMUL.FTZ R4, R4, UR5 ;  /* 0x0000000504047c20 */ /* 0x000fe20008410000 */
[----:B------:R-:W-:Y:S01]  /*8c40*/  FMUL.FTZ R5, R5, UR5 ;  /* 0x0000000505057c20 */ /* 0x000fe20008410000 */
[----:B------:R-:W-:Y:S01]  /*8c50*/  FMUL.FTZ R6, R6, UR5 ;  /* 0x0000000506067c20 */ /* 0x000fe20008410000 */
[----:B------:R-:W-:Y:S02]  /*8c60*/  FMUL.FTZ R7, R7, UR5 ;  /* 0x0000000507077c20 */ /* 0x000fe40008410000 */
[----:B------:R-:W-:Y:S02]  /*8c70*/  HMMA.16816.F32 R64, R84, R118, R64 ;  /* 0x000000765440723c */ /* 0x000fe40000001840 */
[----:B------:R-:W-:Y:S06]  /*8c80*/  MUFU.TANH R210, R4 ;  /* 0x0000000400d27308 */ /* 0x000fec0000002400 */
[----:B------:R-:W-:Y:S02]  /*8c90*/  HMMA.16816.F32 R20, R80, R108, R20 ;  /* 0x0000006c5014723c */ /* 0x000fe40000001814 */
[----:B------:R-:W-:Y:S06]  /*8ca0*/  MUFU.TANH R109, R5 ;  /* 0x00000005006d7308 */ /* 0x000fec0000002400 */
[----:B--2---:R-:W-:Y:S02]  /*8cb0*/  HMMA.16816.F32 R16, R8, R32, RZ ;  /* 0x000000200810723c */ /* 0x004fe400000018ff */
[----:B------:R-:W-:Y:S01]  /*8cc0*/  MUFU.TANH R212, R6 ;  /* 0x0000000600d47308 */ /* 0x000fe20000002400 */
[----:B------:R-:W-:Y:S01]  /*8cd0*/  FMUL.FTZ R66, R66, UR5 ;  /* 0x0000000542427c20 */ /* 0x000fe20008410000 */
[----:B------:R-:W-:-:S04]  /*8ce0*/  FMUL.FTZ R67, R67, UR5 ;  /* 0x0000000543437c20 */ /* 0x000fc80008410000 */
[C---:B-1----:R-:W-:Y:S02]  /*8cf0*/  HMMA.16816.F32 R88, R84.reuse, R92, R88 ;  /* 0x0000005c5458723c */ /* 0x042fe40000001858 */
[----:B------:R1:W-:Y:S01]  /*8d00*/  MUFU.TANH R213, R7 ;  /* 0x0000000700d57308 */ /* 0x0003e20000002400 */
[----:B------:R-:W-:Y:S01]  /*8d10*/  FMUL.FTZ R20, R20, UR5 ;  /* 0x0000000514147c20 */ /* 0x000fe20008410000 */
[----:B------:R-:W-:Y:S01]  /*8d20*/  FMUL.FTZ R21, R21, UR5 ;  /* 0x0000000515157c20 */ /* 0x000fe20008410000 */
[----:B------:R-:W-:Y:S01]  /*8d30*/  FMUL.FTZ R22, R22, UR5 ;  /* 0x0000000516167c20 */ /* 0x000fe20008410000 */
[----:B------:R-:W-:Y:S02]  /*8d40*/  FMUL.FTZ R23, R23, UR5 ;  /* 0x0000000517177c20 */ /* 0x000fe40008410000 */
[C---:B------:R-:W-:Y:S02]  /*8d50*/  HMMA.16816.F32 R52, R84.reuse, R114, R52 ;  /* 0x000000725434723c */ /* 0x040fe40000001834 */
[----:B------:R-:W-:Y:S06]  /*8d60*/  MUFU.TANH R214, R20 ;  /* 0x0000001400d67308 */ /* 0x000fec0000002400 */
[----:B------:R-:W-:Y:S02]  /*8d70*/  HMMA.16816.F32 R16, R84, R104, R16 ;  /* 0x000000685410723c */ /* 0x000fe40000001810 */
[----:B------:R-:W-:Y:S01]  /*8d80*/  MUFU.TANH R219, R21 ;  /* 0x0000001500db7308 */ /* 0x000fe20000002400 */
[----:B------:R-:W-:Y:S01]  /*8d90*/  FMUL.FTZ R88, R88, UR5 ;  /* 0x0000000558587c20 */ /* 0x000fe20008410000 */
[----:B------:R-:W-:Y:S01]  /*8da0*/  FMUL.FTZ R89, R89, UR5 ;  /* 0x0000000559597c20 */ /* 0x000fe20008410000 */
[----:B------:R-:W-:Y:S01]  /*8db0*/  FMUL.FTZ R90, R90, UR5 ;  /* 0x000000055a5a7c20 */ /* 0x000fe20008410000 */
[----:B------:R-:W-:-:S02]  /*8dc0*/  FMUL.FTZ R91, R91, UR5 ;  /* 0x000000055b5b7c20 */ /* 0x000fc40008410000 */
[----:B-1----:R-:W-:Y:S02]  /*8dd0*/  HMMA.16816.F32 R4, R8, R24, RZ ;  /* 0x000000180804723c */ /* 0x002fe400000018ff */
[----:B------:R-:W-:Y:S01]  /*8de0*/  MUFU.TANH R108, R22 ;  /* 0x00000016006c7308 */ /* 0x000fe20000002400 */
[----:B------:R-:W-:Y:S01]  /*8df0*/  FMUL.FTZ R54, R54, UR5 ;  /* 0x0000000536367c20 */ /* 0x000fe20008410000 */
[----:B------:R-:W-:Y:S01]  /*8e00*/  FMUL.FTZ R55, R55, UR5 ;  /* 0x0000000537377c20 */ /* 0x000fe20008410000 */
[----:B------:R-:W-:-:S03]  /*8e10*/  FMUL.FTZ R243, R53, UR5 ;  /* 0x0000000535f37c20 */ /* 0x000fc60008410000 */
[----:B------:R-:W-:Y:S02]  /*8e20*/  HMMA.16816.F32 R44, R84, R110, R44 ;  /* 0x0000006e542c723c */ /* 0x000fe4000000182c */
        /* <DEDUP_REMOVED lines=8> */
[----:B------:R-:W-:Y:S01]  /*8eb0*/  MUFU.TANH R104, R17 ;  /* 0x0000001100687308 */ /* 0x000fe20000002400 */
[----:B------:R-:W-:Y:S01]  /*8ec0*/  FMUL.FTZ R47, R47, UR5 ;  /* 0x000000052f2f7c20 */ /* 0x000fe20008410000 */
[----:B------:R-:W-:Y:S01]  /*8ed0*/  FMUL.FTZ R46, R46, UR5 ;  /* 0x000000052e2e7c20 */ /* 0x000fe20008410000 */
[----:B------:R-:W-:-:S03]  /*8ee0*/  FMUL.FTZ R242, R45, UR5 ;  /* 0x000000052df27c20 */ /* 0x000fc60008410000 */
[----:B-1----:R-:W-:Y:S02]  /*8ef0*/  HMMA.16816.F32 R20, R8, R128, RZ ;  /* 0x000000800814723c */ /* 0x002fe400000018ff */
[----:B------:R-:W-:Y:S01]  /*8f00*/  MUFU.TANH R105, R18 ;  /* 0x0000001200697308 */ /* 0x000fe20000002400 */
[----:B------:R-:W-:Y:S01]  /*8f10*/  FMUL.FTZ R56, R56, UR5 ;  /* 0x0000000538387c20 */ /* 0x000fe20008410000 */
[----:B------:R-:W-:Y:S01]  /*8f20*/  FMUL.FTZ R57, R57, UR5 ;  /* 0x0000000539397c20 */ /* 0x000fe20008410000 */
[----:B------:R-:W-:-:S03]  /*8f30*/  FMUL.FTZ R59, R59, UR5 ;  /* 0x000000053b3b7c20 */ /* 0x000fc60008410000 */
[C---:B------:R-:W-:Y:S02]  /*8f40*/  HMMA.16816.F32 R76, R80.reuse, R122, R76 ;  /* 0x0000007a504c723c */ /* 0x040fe4000000184c */
        /* <DEDUP_REMOVED lines=17> */
[----:B------:R-:W-:Y:S01]  /*9060*/  FMUL.FTZ R68, R68, UR5 ;  /* 0x0000000544447c20 */ /* 0x000fe20008410000 */
[----:B------:R-:W-:Y:S02]  /*9070*/  FMUL.FTZ R70, R70, UR5 ;  /* 0x0000000546467c20 */ /* 0x000fe40008410000 */
[----:B------:R-:W-:Y:S02]  /*9080*/  HMMA.16816.F32 R48, R80, R110, R48 ;  /* 0x0000006e5030723c */ /* 0x000fe40000001830 */
[----:B------:R1:W-:Y:S01]  /*9090*/  MUFU.TANH R128, R43 ;  /* 0x0000002b00807308 */ /* 0x0003e20000002400 */
[----:B------:R-:W-:Y:S01]  /*90a0*/  FMUL.FTZ R20, R20, UR5 ;  /* 0x0000000514147c20 */ /* 0x000fe20008410000 */
[----:B------:R-:W-:Y:S01]  /*90b0*/  FMUL.FTZ R21, R21, UR5 ;  /* 0x0000000515157c20 */ /* 0x000fe20008410000 */
[----:B------:R-:W-:Y:S01]  /*90c0*/  FMUL.FTZ R22, R22, UR5 ;  /* 0x0000000516167c20 */ /* 0x000fe20008410000 */
[----:B------:R-:W-:-:S04]  /*90d0*/  FMUL.FTZ R23, R23, UR5 ;  /* 0x0000000517177c20 */ /* 0x000fc80008410000 */
[----:B------:R-:W-:Y:S02]  /*90e0*/  MUFU.TANH R129, R5 ;  /* 0x0000000500817308 */ /* 0x000fe40000002400 */
[----:B------:R-:W-:Y:S06]  /*90f0*/  HMMA.16816.F32 R16, R80, R96, R16 ;  /* 0x000000605010723c */ /* 0x000fec0000001810 */
[----:B------:R-:W-:Y:S01]  /*9100*/  MUFU.TANH R96, R6 ;  /* 0x0000000600607308 */ /* 0x000fe20000002400 */
[----:B------:R-:W-:Y:S01]  /*9110*/  FMUL.FTZ R49, R49, UR5 ;  /* 0x0000000531317c20 */ /* 0x000fe20008410000 */
[----:B-1----:R-:W-:Y:S01]  /*9120*/  HMMA.16816.F32 R40, R12, R124, RZ ;  /* 0x0000007c0c28723c */ /* 0x002fe200000018ff */
[----:B------:R-:W-:Y:S01]  /*9130*/  FMUL.FTZ R48, R48, UR5 ;  /* 0x0000000530307c20 */ /* 0x000fe20008410000 */
[----:B------:R-:W-:Y:S01]  /*9140*/  FMUL.FTZ R247, R50, UR5 ;  /* 0x0000000532f77c20 */ /* 0x000fe20008410000 */
[----:B------:R-:W-:Y:S01]  /*9150*/  FMUL.FTZ R245, R51, UR5 ;  /* 0x0000000533f57c20 */ /* 0x000fe20008410000 */
[----:B------:R-:W-:-:S02]  /*9160*/  FMUL.FTZ R50, R72, UR5 ;  /* 0x0000000548327c20 */ /* 0x000fc40008410000 */
[----:B------:R-:W-:Y:S05]  /*9170*/  MUFU.TANH R125, R4 ;  /* 0x00000004007d7308 */ /* 0x000fea0000002400 */
[----:B------:R-:W-:Y:S01]  /*9180*/  FMUL.FTZ R16, R16, UR5 ;  /* 0x0000000510107c20 */ /* 0x000fe20008410000 */
[----:B------:R-:W-:Y:S02]  /*9190*/  FMUL.FTZ R17, R17, UR5 ;  /* 0x0000000511117c20 */ /* 0x000fe40008410000 */
[----:B------:R1:W-:Y:S01]  /*91a0*/  MUFU.TANH R97, R7 ;  /* 0x0000000700617308 */ /* 0x0003e20000002400 */
[----:B------:R-:W-:Y:S01]  /*91b0*/  FMUL.FTZ R18, R18, UR5 ;  /* 0x0000000512127c20 */ /* 0x000fe20008410000 */
[----:B------:R-:W-:-:S06]  /*91c0*/  FMUL.FTZ R19, R19, UR5 ;  /* 0x0000000513137c20 */ /* 0x000fcc0008410000 */
[----:B------:R-:W-:Y:S08]  /*91d0*/  MUFU.TANH R223, R28 ;  /* 0x0000001c00df7308 */ /* 0x000ff00000002400 */
[----:B------:R-:W-:Y:S01]  /*91e0*/  MUFU.TANH R224, R29 ;  /* 0x0000001d00e07308 */ /* 0x000fe20000002400 */
[----:B-1----:R-:W-:Y:S07]  /*91f0*/  HMMA.16816.F32 R4, R80, R92, R40 ;  /* 0x0000005c5004723c */ /* 0x002fee0000001828 */
[----:B------:R-:W-:Y:S01]  /*9200*/  MUFU.TANH R93, R30 ;  /* 0x0000001e005d7308 */ /* 0x000fe20000002400 */
[-C--:B------:R-:W-:Y:S07]  /*9210*/  HMMA.16816.F32 R40, R12, R34.reuse, RZ ;  /* 0x000000220c28723c */ /* 0x080fee00000018ff */
[----:B------:R1:W-:Y:S01]  /*9220*/  MUFU.TANH R92, R31 ;  /* 0x0000001f005c7308 */ /* 0x0003e20000002400 */
[----:B------:R-:W-:Y:S03]  /*9230*/  HMMA.16816.F32 R32, R8, R34, RZ ;  /* 0x000000220820723c */ /* 0x000fe600000018ff */
[----:B------:R-:W-:Y:S01]  /*9240*/  FMUL.FTZ R4, R4, UR5 ;  /* 0x0000000504047c20 */ /* 0x000fe20008410000 */
[----:B------:R-:W-:-:S03]  /*9250*/  FMUL.FTZ R5, R5, UR5 ;  /* 0x0000000505057c20 */ /* 0x000fc60008410000 */
[----:B------:R-:W-:Y:S05]  /*9260*/  MUFU.TANH R225, R20 ;  /* 0x0000001400e17308 */ /* 0x000fea0000002400 */
[----:B------:R-:W-:Y:S03]  /*9270*/  HMMA.16816.F32 R40, R80, R106, R40 ;  /* 0x0000006a5028723c */ /* 0x000fe60000001828 */
[----:B------:R-:W-:Y:S05]  /*9280*/  MUFU.TANH R226, R21 ;  /* 0x0000001500e27308 */ /* 0x000fea0000002400 */
[-C--:B-1----:R-:W-:Y:S03]  /*9290*/  HMMA.16816.F32 R28, R12, R26.reuse, RZ ;  /* 0x0000001a0c1c723c */ /* 0x082fe600000018ff */
[----:B------:R-:W-:Y:S05]  /*92a0*/  MUFU.TANH R227, R22 ;  /* 0x0000001600e37308 */ /* 0x000fea0000002400 */
[----:B------:R-:W-:Y:S03]  /*92b0*/  HMMA.16816.F32 R24, R8, R26, RZ ;  /* 0x0000001a0818723c */ /* 0x000fe600000018ff */
[----:B------:R1:W-:Y:S01]  /*92c0*/  MUFU.TANH R228, R23 ;  /* 0x0000001700e47308 */ /* 0x0003e20000002400 */
[----:B------:R-:W-:Y:S01]  /*92d0*/  FMUL.FTZ R250, R41, UR5 ;  /* 0x0000000529fa7c20 */ /* 0x000fe20008410000 */
[----:B------:R-:W-:Y:S01]  /*92e0*/  FMUL.FTZ R244, R40, UR5 ;  /* 0x0000000528f47c20 */ /* 0x000fe20008410000 */
[----:B------:R-:W-:-:S02]  /*92f0*/  FMUL.FTZ R40, R52, UR5 ;  /* 0x0000000534287c20 */ /* 0x000fc40008410000 */
[----:B------:R-:W-:Y:S03]  /*9300*/  HMMA.16816.F32 R32, R84, R106, R32 ;  /* 0x0000006a5420723c */ /* 0x000fe60000001820 */
[----:B------:R-:W-:Y:S05]  /*9310*/  MUFU.TANH R229, R16 ;  /* 0x0000001000e57308 */ /* 0x000fea0000002400 */
[----:B------:R-:W-:Y:S03]  /*9320*/  HMMA.16816.F32 R28, R80, R102, R28 ;  /* 0x00000066501c723c */ /* 0x000fe6000000181c */
[----:B------:R-:W-:Y:S05]  /*9330*/  MUFU.TANH R230, R17 ;  /* 0x0000001100e67308 */ /* 0x000fea0000002400 */
[C---:B-1----:R-:W-:Y:S03]  /*9340*/  HMMA.16816.F32 R20, R12.reuse, R130, RZ ;  /* 0x000000820c14723c */ /* 0x042fe600000018ff */
[----:B------:R-:W-:Y:S01]  /*9350*/  MUFU.TANH R124, R18 ;  /* 0x00000012007c7308 */ /* 0x000fe20000002400 */
[----:B------:R-:W-:Y:S01]  /*9360*/  FMUL.FTZ R34, R34, UR5 ;  /* 0x0000000522227c20 */ /* 0x000fe20008410000 */
[----:B------:R-:W-:Y:S01]  /*9370*/  FMUL.FTZ R35, R35, UR5 ;  /* 0x0000000523237c20 */ /* 0x000fe20008410000 */
[----:B------:R-:W-:Y:S01]  /*9380*/  FMUL.FTZ R241, R32, UR5 ;  /* 0x0000000520f17c20 */ /* 0x000fe20008410000 */
[----:B------:R-:W-:Y:S01]  /*9390*/  FMUL.FTZ R240, R33, UR5 ;  /* 0x0000000521f07c20 */ /* 0x000fe20008410000 */
[----:B------:R-:W-:Y:S03]  /*93a0*/  HMMA.16816.F32 R12, R12, R126, RZ ;  /* 0x0000007e0c0c723c */ /* 0x000fe600000018ff */
[----:B------:R1:W-:Y:S05]  /*93b0*/  MUFU.TANH R221, R19 ;  /* 0x0000001300dd7308 */ /* 0x0003ea0000002400 */
[----:B------:R-:W-:Y:S03]  /*93c0*/  HMMA.16816.F32 R24, R84, R102, R24 ;  /* 0x000000665418723c */ /* 0x000fe60000001818 */
[----:B------:R-:W2:Y:S05]  /*93d0*/  MUFU.TANH R236, R74 ;  /* 0x0000004a00ec7308 */ /* 0x000eaa0000002400 */
[----:B------:R-:W-:Y:S03]  /*93e0*/  HMMA.16816.F32 R20, R80, R98, R20 ;  /* 0x000000625014723c */ /* 0x000fe60000001814 */
[----:B------:R-:W-:Y:S05]  /*93f0*/  MUFU.TANH R232, R66 ;  /* 0x0000004200e87308 */ /* 0x000fea0000002400 */
[----:B-1----:R-:W-:Y:S03]  /*9400*/  HMMA.16816.F32 R16, R8, R130, RZ ;  /* 0x000000820810723c */ /* 0x002fe600000018ff */
[----:B------:R-:W1:Y:S01]  /*9410*/  MUFU.TANH R130, R75 ;  /* 0x0000004b00827308 */ /* 0x000e620000002400 */
[----:B------:R-:W-:Y:S01]  /*9420*/  FMUL.FTZ R26, R26, UR5 ;  /* 0x000000051a1a7c20 */ /* 0x000fe20008410000 */
[----:B------:R-:W-:Y:S01]  /*9430*/  FMUL.FTZ R239, R24, UR5 ;  /* 0x0000000518ef7c20 */ /* 0x000fe20008410000 */
[----:B------:R-:W-:-:S02]  /*9440*/  FMUL.FTZ R72, R25, UR5 ;  /* 0x0000000519487c20 */ /* 0x000fc40008410000 */
[----:B------:R-:W-:Y:S03]  /*9450*/  HMMA.16816.F32 R8, R8, R126, RZ ;  /* 0x0000007e0808723c */ /* 0x000fe600000018ff */
[----:B------:R4:W-:Y:S05]  /*9460*/  MUFU.TANH R126, R4 ;  /* 0x00000004007e7308 */ /* 0x0009ea0000002400 */
[----:B------:R-:W-:Y:S03]  /*9470*/  HMMA.16816.F32 R12, R80, R94, R12 ;  /* 0x0000005e500c723c */ /* 0x000fe6000000180c */
[----:B------:R-:W5:Y:S05]  /*9480*/  MUFU.TANH R106, R54 ;  /* 0x00000036006a7308 */ /* 0x000f6a0000002400 */
[----:B------:R-:W-:Y:S03]  /*9490*/  HMMA.16816.F32 R16, R84, R98, R16 ;  /* 0x000000625410723c */ /* 0x000fe60000001810 */
[----:B------:R3:W-:Y:S01]  /*94a0*/  MUFU.TANH R110, R56 ;  /* 0x00000038006e7308 */ /* 0x0007e20000002400 */
[----:B----4-:R-:W-:Y:S01]  /*94b0*/  FMUL.FTZ R4, R6, UR5 ;  /* 0x0000000506047c20 */ /* 0x010fe20008410000 */
[----:B------:R-:W-:-:S03]  /*94c0*/  LEA R6, R37, R60, 0x7 ;  /* 0x0000003c25067211 */ /* 0x000fc600078e38ff */
[----:B------:R-:W-:Y:S01]  /*94d0*/  HMMA.16816.F32 R8, R84, R94, R8 ;  /* 0x0000005e5408723c */ /* 0x000fe20000001808 */
[C---:B------:R-:W-:Y:S02]  /*94e0*/  IADD3 R131, PT, PT, R6.reuse, -0xff, RZ ;  /* 0xffffff0106837810 */ /* 0x040fe40007ffe0ff */
[----:B------:R-:W-:Y:S01]  /*94f0*/  IADD3 R123, PT, PT, R6, -0xf8, RZ ;  /* 0xffffff08067b7810 */ /* 0x000fe20007ffe0ff */
[----:B------:R-:W4:Y:S01]  /*9500*/  MUFU.TANH R237, R67 ;  /* 0x0000004300ed7308 */ /* 0x000f220000002400 */
[C---:B------:R-:W-:Y:S02]  /*9510*/  ISETP.GT.AND P3, PT, R168.reuse, R131, PT ;  /* 0x00000083a800720c */ /* 0x040fe40003f64270 */
[----:B------:R-:W-:Y:S02]  /*9520*/  ISETP.GT.AND P2, PT, R168, R123, PT ;  /* 0x0000007ba800720c */ /* 0x000fe40003f44270 */
[C---:B------:R-:W-:Y:S02]  /*9530*/  IADD3 R233, PT, PT, R6.reuse, -0x100, RZ ;  /* 0xffffff0006e97810 */ /* 0x040fe40007ffe0ff */
[----:B------:R-:W-:Y:S01]  /*9540*/  IADD3 R119, PT, PT, R6, -0xf7, RZ ;  /* 0xffffff0906777810 */ /* 0x000fe20007ffe0ff */
[----:B---3--:R-:W-:Y:S01]  /*9550*/  FMUL.FTZ R56, R58, UR5 ;  /* 0x000000053a387c20 */ /* 0x008fe20008410000 */
[----:B------:R-:W-:Y:S01]  /*9560*/  IADD3 R115, PT, PT, R6, -0xf0, RZ ;  /* 0xffffff1006737810 */ /* 0x000fe20007ffe0ff */
[----:B------:R-:W-:Y:S01]  /*9570*/  MUFU.TANH R55, R55 ;  /* 0x0000003700377308 */ /* 0x000fe20000002400 */
[----:B------:R-:W-:Y:S01]  /*9580*/  FSEL R234, R170, -INF , !P3 ;  /* 0xff800000aaea7808 */ /* 0x000fe20005800000 */
[----:B------:R-:W-:Y:S01]  /*9590*/  FMUL.FTZ R18, R18, UR5 ;  /* 0x0000000512127c20 */ /* 0x000fe20008410000 */
[----:B------:R-:W-:Y:S01]  /*95a0*/  IADD3 R107, PT, PT, R6, -0xe8, RZ ;  /* 0xffffff18066b7810 */ /* 0x000fe20007ffe0ff */
[----:B------:R-:W-:Y:S01]  /*95b0*/  FMUL.FTZ R19, R19, UR5 ;  /* 0x0000000513137c20 */ /* 0x000fe20008410000 */
[----:B--2---:R-:W-:Y:S01]  /*95c0*/  FSEL R170, R236, -INF , !P2 ;  /* 0xff800000ecaa7808 */ /* 0x004fe20005000000 */
[----:B------:R-:W-:Y:S01]  /*95d0*/  FMUL.FTZ R10, R10, UR5 ;  /* 0x000000050a0a7c20 */ /* 0x000fe20008410000 */
[----:B------:R-:W-:Y:S01]  /*95e0*/  IADD3 R111, PT, PT, R6, -0xef, RZ ;  /* 0xffffff11066f7810 */ /* 0x000fe20007ffe0ff */
[----:B------:R2:W3:Y:S01]  /*95f0*/  MUFU.TANH R236, R47 ;  /* 0x0000002f00ec7308 */ /* 0x0004e20000002400 */
[C---:B------:R-:W-:Y:S01]  /*9600*/  ISETP.GT.AND P4, PT, R168.reuse, R233, PT ;  /* 0x000000e9a800720c */ /* 0x040fe20003f84270 */
[----:B------:R-:W-:Y:S01]  /*9610*/  FMUL.FTZ R11, R11, UR5 ;  /* 0x000000050b0b7c20 */ /* 0x000fe20008410000 */
[----:B------:R-:W-:Y:S01]  /*9620*/  ISETP.GT.AND P1, PT, R168, R119, PT ;  /* 0x00000077a800720c */ /* 0x000fe20003f24270 */
[----:B------:R-:W-:Y:S01]  /*9630*/  FMUL.FTZ R51, R8, UR5 ;  /* 0x0000000508337c20 */ /* 0x000fe20008410000 */
[C---:B------:R-:W-:Y:S01]  /*9640*/  ISETP.GT.AND P0, PT, R168.reuse, R115, PT ;  /* 0x00000073a800720c */ /* 0x040fe20003f04270 */
[----:B------:R-:W-:Y:S01]  /*9650*/  FMUL.FTZ R45, R9, UR5 ;  /* 0x00000005092d7c20 */ /* 0x000fe20008410000 */
[----:B------:R-:W-:Y:S01]  /*9660*/  ISETP.GT.AND P5, PT, R168, R107, PT ;  /* 0x0000006ba800720c */ /* 0x000fe20003fa4270 */
[----:B------:R-:W3:Y:S01]  /*9670*/  MUFU.TANH R46, R46 ;  /* 0x0000002e002e7308 */ /* 0x000ee20000002400 */
[----:B------:R-:W-:-:S02]  /*9680*/  IADD3 R58, PT, PT, R6, -0xe0, RZ ;  /* 0xffffff20063a7810 */ /* 0x000fc40007ffe0ff */
[----:B------:R-:W-:Y:S02]  /*9690*/  ISETP.GT.AND P6, PT, R168, R111, PT ;  /* 0x0000006fa800720c */ /* 0x000fe40003fc4270 */
[----:B------:R-:W-:Y:S02]  /*96a0*/  FSEL R235, R169, -INF , !P4 ;  /* 0xff800000a9eb7808 */ /* 0x000fe40006000000 */
[----:B------:R-:W-:Y:S01]  /*96b0*/  IADD3 R98, PT, PT, R6, -0xd0, RZ ;  /* 0xffffff3006627810 */ /* 0x000fe20007ffe0ff */
[----:B------:R-:W-:Y:S01]  /*96c0*/  MUFU.TANH R35, R35 ;  /* 0x0000002300237308 */ /* 0x000fe20000002400 */
[----:B-1----:R-:W-:Y:S02]  /*96d0*/  FSEL R169, R130, -INF , !P1 ;  /* 0xff80000082a97808 */ /* 0x002fe40004800000 */
[----:B------:R-:W-:Y:S02]  /*96e0*/  IADD3 R102, PT, PT, R6, -0xd8, RZ ;  /* 0xffffff2806667810 */ /* 0x000fe40007ffe0ff */
[----:B------:R-:W-:-:S02]  /*96f0*/  FSEL R130, R117, -INF , !P0 ;  /* 0xff80000075827808 */ /* 0x000fc40004000000 */
[----:B------:R-:W-:Y:S01]  /*9700*/  FSEL R117, R232, -INF , !P5 ;  /* 0xff800000e8757808 */ /* 0x000fe20006800000 */
[----:B------:R1:W-:Y:S01]  /*9710*/  MUFU.TANH R114, R71 ;  /* 0x0000004700727308 */ /* 0x0003e20000002400 */
[----:B------:R-:W-:Y:S02]  /*9720*/  ISETP.GT.AND P3, PT, R168, R58, PT ;  /* 0x0000003aa800720c */ /* 0x000fe40003f64270 */
[----:B------:R-:W-:Y:S02]  /*9730*/  FSEL R176, R176, -INF , !P6 ;  /* 0xff800000b0b07808 */ /* 0x000fe40007000000 */
[----:B------:R-:W-:Y:S02]  /*9740*/  IADD3 R87, PT, PT, R6, -0xc7, RZ ;  /* 0xffffff3906577810 */ /* 0x000fe40007ffe0ff */
[C---:B------:R-:W-:Y:S01]  /*9750*/  ISETP.GT.AND P6, PT, R168.reuse, R98, PT ;  /* 0x00000062a800720c */ /* 0x040fe20003fc4270 */
[----:B------:R-:W3:Y:S01]  /*9760*/  MUFU.TANH R232, R34 ;  /* 0x0000002200e87308 */ /* 0x000ee20000002400 */
[----:B------:R-:W-:-:S02]  /*9770*/  ISETP.GT.AND P1, PT, R168, R102, PT ;  /* 0x00000066a800720c */ /* 0x000fc40003f24270 */
[C---:B------:R-:W-:Y:S02]  /*9780*/  IADD3 R103, PT, PT, R6.reuse, -0xe7, RZ ;  /* 0xffffff1906677810 */ /* 0x040fe40007ffe0ff */
[C---:B------:R-:W-:Y:S02]  /*9790*/  IADD3 R85, PT, PT, R6.reuse, -0xbf, RZ ;  /* 0xffffff4106557810 */ /* 0x040fe40007ffe0ff */
[----:B------:R-:W-:Y:S01]  /*97a0*/  IADD3 R99, PT, PT, R6, -0xd7, RZ ;  /* 0xffffff2906637810 */ /* 0x000fe20007ffe0ff */
[----:B------:R4:W-:Y:S01]  /*97b0*/  MUFU.TANH R231, R57 ;  /* 0x0000003900e77308 */ /* 0x0009e20000002400 */
[----:B------:R-:W-:Y:S02]  /*97c0*/  FSEL R113, R113, -INF , !P3 ;  /* 0xff80000071717808 */ /* 0x000fe40005800000 */
[----:B------:R-:W-:Y:S02]  /*97d0*/  ISETP.GT.AND P3, PT, R168, R87, PT ;  /* 0x00000057a800720c */ /* 0x000fe40003f64270 */
[----:B--2---:R-:W-:Y:S01]  /*97e0*/  FSEL R47, R212, -INF , !P6 ;  /* 0xff800000d42f7808 */ /* 0x004fe20007000000 */
[----:B------:R-:W-:Y:S01]  /*97f0*/  FMUL.FTZ R212, R27, UR5 ;  /* 0x000000051bd47c20 */ /* 0x000fe20008410000 */
[----:B-----5:R-:W-:Y:S01]  /*9800*/  FSEL R106, R106, -INF , !P1 ;  /* 0xff8000006a6a7808 */ /* 0x020fe20004800000 */
[----:B------:R3:W2:Y:S01]  /*9810*/  MUFU.TANH R34, R26 ;  /* 0x0000001a00227308 */ /* 0x0006a20000002400 */
[----:B------:R-:W-:-:S02]  /*9820*/  ISETP.GT.AND P4, PT, R168, R103, PT ;  /* 0x00000067a800720c */ /* 0x000fc40003f84270 */
[----:B------:R-:W-:Y:S02]  /*9830*/  ISETP.GT.AND P1, PT, R168, R85, PT ;  /* 0x00000055a800720c */ /* 0x000fe40003f24270 */
[C---:B------:R-:W-:Y:S02]  /*9840*/  IADD3 R94, PT, PT, R6.reuse, -0xc8, RZ ;  /* 0xffffff38065e7810 */ /* 0x040fe40007ffe0ff */
[----:B-1----:R-:W-:Y:S01]  /*9850*/  IADD3 R71, PT, PT, R6, -0xa0, RZ ;  /* 0xffffff6006477810 */ /* 0x002fe20007ffe0ff */
[----:B------:R1:W-:Y:S01]  /*9860*/  MUFU.TANH R127, R5 ;  /* 0x00000005007f7308 */ /* 0x0003e20000002400 */
[----:B------:R-:W-:Y:S02]  /*9870*/  ISETP.GT.AND P0, PT, R168, R99, PT ;  /* 0x00000063a800720c */ /* 0x000fe40003f04270 */
[C---:B----4-:R-:W-:Y:S02]  /*9880*/  IADD3 R57, PT, PT, R6.reuse, -0xdf, RZ ;  /* 0xffffff2106397810 */ /* 0x050fe40007ffe0ff */
[----:B------:R-:W-:-:S02]  /*9890*/  IADD3 R84, PT, PT, R6, -0xb8, RZ ;  /* 0xffffff4806547810 */ /* 0x000fc40007ffe0ff */
[----:B------:R-:W-:Y:S01]  /*98a0*/  FSEL R54, R237, -INF , !P4 ;  /* 0xff800000ed367808 */ /* 0x000fe20006000000 */
[----:B------:R-:W-:Y:S01]  /*98b0*/  MUFU.TANH R122, R69 ;  /* 0x00000045007a7308 */ /* 0x000fe20000002400 */
[----:B---3--:R-:W-:Y:S01]  /*98c0*/  FSEL R26, R236, -INF , !P3 ;  /* 0xff800000ec1a7808 */ /* 0x008fe20005800000 */
[----:B------:R-:W-:Y:S01]  /*98d0*/  FMUL.FTZ R237, R64, UR5 ;  /* 0x0000000540ed7c20 */ /* 0x000fe20008410000 */
[----:B------:R-:W-:Y:S01]  /*98e0*/  FSEL R222, R222, -INF , !P1 ;  /* 0xff800000dede7808 */ /* 0x000fe20004800000 */
[----:B------:R-:W-:Y:S01]  /*98f0*/  FMUL.FTZ R64, R17, UR5 ;  /* 0x0000000511407c20 */ /* 0x000fe20008410000 */
[C---:B------:R-:W-:Y:S02]  /*9900*/  ISETP.GT.AND P4, PT, R168.reuse, R94, PT ;  /* 0x0000005ea800720c */ /* 0x040fe40003f84270 */
[----:B------:R-:W-:Y:S01]  /*9910*/  FSEL R55, R55, -INF , !P0 ;  /* 0xff80000037377808 */ /* 0x000fe20004000000 */
[----:B------:R-:W3:Y:S01]  /*9920*/  MUFU.TANH R236, R212 ;  /* 0x000000d400ec7308 */ /* 0x000ee20000002400 */
[C---:B------:R-:W-:Y:S01]  /*9930*/  ISETP.GT.AND P1, PT, R168.reuse, R71, PT ;  /* 0x00000047a800720c */ /* 0x040fe20003f24270 */
[----:B-1----:R-:W-:Y:S01]  /*9940*/  FMUL.FTZ R5, R7, UR5 ;  /* 0x0000000507057c20 */ /* 0x002fe20008410000 */
[----:B------:R-:W-:-:S02]  /*9950*/  ISETP.GT.AND P2, PT, R168, R57, PT ;  /* 0x00000039a800720c */ /* 0x000fc40003f44270 */
[----:B------:R-:W-:Y:S02]  /*9960*/  ISETP.GT.AND P0, PT, R168, R84, PT ;  /* 0x00000054a800720c */ /* 0x000fe40003f04270 */
[C---:B------:R-:W-:Y:S01]  /*9970*/  IADD3 R95, PT, PT, R6.reuse, -0xcf, RZ ;  /* 0xffffff31065f7810 */ /* 0x040fe20007ffe0ff */
[----:B------:R1:W4:Y:S01]  /*9980*/  MUFU.TANH R248, R18 ;  /* 0x0000001200f87308 */ /* 0x0003220000002400 */
[C---:B------:R-:W-:Y:S02]  /*9990*/  IADD3 R86, PT, PT, R6.reuse, -0xc0, RZ ;  /* 0xffffff4006567810 */ /* 0x040fe40007ffe0ff */
[----:B------:R-:W-:Y:S02]  /*99a0*/  IADD3 R82, PT, PT, R6, -0xb7, RZ ;  /* 0xffffff4906527810 */ /* 0x000fe40007ffe0ff */
[----:B------:R-:W-:Y:S02]  /*99b0*/  FSEL R27, R46, -INF , !P4 ;  /* 0xff8000002e1b7808 */ /* 0x000fe40006000000 */
[----:B------:R-:W-:Y:S01]  /*99c0*/  FSEL R227, R227, -INF , !P1 ;  /* 0xff800000e3e37808 */ /* 0x000fe20004800000 */
[----:B------:R-:W2:Y:S01]  /*99d0*/  MUFU.TANH R88, R88 ;  /* 0x0000005800587308 */ /* 0x000ea20000002400 */
[----:B------:R-:W-:-:S02]  /*99e0*/  FSEL R182, R182, -INF , !P2 ;  /* 0xff800000b6b67808 */ /* 0x000fc40005000000 */
[----:B------:R-:W-:Y:S02]  /*99f0*/  FSEL R46, R232, -INF , !P0 ;  /* 0xff800000e82e7808 */ /* 0x000fe40004000000 */
[----:B------:R-:W-:Y:S02]  /*9a00*/  ISETP.GT.AND P1, PT, R61, R196, PT ;  /* 0x000000c43d00720c */ /* 0x000fe40003f24270 */
[----:B------:R-:W-:Y:S01]  /*9a10*/  IADD3 R75, PT, PT, R6, -0xa8, RZ ;  /* 0xffffff58064b7810 */ /* 0x000fe20007ffe0ff */
[----:B------:R5:W2:Y:S01]  /*9a20*/  MUFU.TANH R232, R49 ;  /* 0x0000003100e87308 */ /* 0x000aa20000002400 */
[C---:B------:R-:W-:Y:S01]  /*9a30*/  ISETP.GT.AND P5, PT, R168.reuse, R95, PT ;  /* 0x0000005fa800720c */ /* 0x040fe20003fa4270 */
[----:B-1----:R-:W-:Y:S01]  /*9a40*/  FMUL.FTZ R18, R43, UR5 ;  /* 0x000000052b127c20 */ /* 0x002fe20008410000 */
[C---:B------:R-:W-:Y:S02]  /*9a50*/  ISETP.GT.AND P2, PT, R168.reuse, R86, PT ;  /* 0x00000056a800720c */ /* 0x040fe40003f44270 */
[----:B------:R-:W-:-:S02]  /*9a60*/  ISETP.GT.AND P6, PT, R168, R82, PT ;  /* 0x00000052a800720c */ /* 0x000fc40003fc4270 */
[C---:B------:R-:W-:Y:S01]  /*9a70*/  IADD3 R81, PT, PT, R6.reuse, -0xb0, RZ ;  /* 0xffffff5006517810 */ /* 0x040fe20007ffe0ff */
[----:B------:R-:W1:Y:S01]  /*9a80*/  MUFU.TANH R89, R89 ;  /* 0x0000005900597308 */ /* 0x000e620000002400 */
[C---:B------:R-:W-:Y:S02]  /*9a90*/  IADD3 R80, PT, PT, R6.reuse, -0xaf, RZ ;  /* 0xffffff5106507810 */ /* 0x040fe40007ffe0ff */
[C---:B------:R-:W-:Y:S02]  /*9aa0*/  IADD3 R74, PT, PT, R6.reuse, -0xa7, RZ ;  /* 0xffffff59064a7810 */ /* 0x040fe40007ffe0ff */
[----:B------:R-:W-:Y:S02]  /*9ab0*/  IADD3 R69, PT, PT, R6, -0x98, RZ ;  /* 0xffffff6806457810 */ /* 0x000fe40007ffe0ff */
[----:B------:R-:W-:Y:S01]  /*9ac0*/  FSEL R213, R213, -INF , !P5 ;  /* 0xff800000d5d57808 */ /* 0x000fe20006800000 */
[----:B------:R-:W1:Y:S01]  /*9ad0*/  MUFU.TANH R90, R90 ;  /* 0x0000005a005a7308 */ /* 0x000e620000002400 */
[----:B-----5:R-:W-:Y:S01]  /*9ae0*/  FMUL.FTZ R49, R42, UR5 ;  /* 0x000000052a317c20 */ /* 0x020fe20008410000 */
[----:B------:R-:W-:-:S02]  /*9af0*/  ISETP.GT.AND P3, PT, R168, R75, PT ;  /* 0x0000004ba800720c */ /* 0x000fc40003f64270 */
[----:B------:R-:W-:Y:S02]  /*9b00*/  FSEL R105, R105, -INF , !P2 ;  /* 0xff80000069697808 */ /* 0x000fe40005000000 */
[----:B------:R-:W-:Y:S02]  /*9b10*/  FSEL R35, R35, -INF , !P6 ;  /* 0xff80000023237808 */ /* 0x000fe40007000000 */
[----:B------:R-:W1:Y:S01]  /*9b20*/  MUFU.TANH R91, R91 ;  /* 0x0000005b005b7308 */ /* 0x000e620000002400 */
[C---:B------:R-:W-:Y:S02]  /*9b30*/  IADD3 R67, PT, PT, R6.reuse, -0x90, RZ ;  /* 0xffffff7006437810 */ /* 0x040fe40007ffe0ff */
[C---:B------:R-:W-:Y:S02]  /*9b40*/  IADD3 R66, PT, PT, R6.reuse, -0x8f, RZ ;  /* 0xffffff7106427810 */ /* 0x040fe40007ffe0ff */
[----:B------:R-:W-:Y:S02]  /*9b50*/  IADD3 R7, PT, PT, R6, -0x88, RZ ;  /* 0xffffff7806077810 */ /* 0x000fe40007ffe0ff */
[C---:B------:R-:W-:Y:S01]  /*9b60*/  ISETP.GT.AND P5, PT, R168.reuse, R81, PT ;  /* 0x00000051a800720c */ /* 0x040fe20003fa4270 */
[----:B------:R-:W1:Y:S01]  /*9b70*/  MUFU.TANH R4, R4 ;  /* 0x0000000400047308 */ /* 0x000e620000002400 */
[----:B------:R-:W-:-:S02]  /*9b80*/  ISETP.GT.AND P4, PT, R168, R80, PT ;  /* 0x00000050a800720c */ /* 0x000fc40003f84270 */
[C---:B------:R-:W-:Y:S02]  /*9b90*/  ISETP.GT.AND P2, PT, R168.reuse, R74, PT ;  /* 0x0000004aa800720c */ /* 0x040fe40003f44270 */
[----:B------:R-:W-:Y:S02]  /*9ba0*/  ISETP.GT.AND P6, PT, R168, R69, PT ;  /* 0x00000045a800720c */ /* 0x000fe40003fc4270 */
[----:B------:R-:W-:Y:S01]  /*9bb0*/  FSEL R96, R96, -INF , !P5 ;  /* 0xff80000060607808 */ /* 0x000fe20006800000 */
[----:B------:R-:W1:Y:S01]  /*9bc0*/  MUFU.TANH R5, R5 ;  /* 0x0000000500057308 */ /* 0x000e620000002400 */
[----:B------:R-:W-:Y:S02]  /*9bd0*/  P2R R246, PR, RZ, 0x40 ;  /* 0x00000040fff67803 */ /* 0x000fe40000000000 */
[----:B------:R-:W-:Y:S02]  /*9be0*/  FSEL R97, R97, -INF , !P4 ;  /* 0xff80000061617808 */ /* 0x000fe40006000000 */
[----:B------:R-:W-:-:S02]  /*9bf0*/  ISETP.GT.AND P5, PT, R168, R67, PT ;  /* 0x00000043a800720c */ /* 0x000fc40003fa4270 */
[----:B------:R-:W-:Y:S01]  /*9c00*/  ISETP.GT.AND P4, PT, R168, R66, PT ;  /* 0x00000042a800720c */ /* 0x000fe20003f84270 */
        /* <DEDUP_REMOVED lines=11> */
[----:B------:R2:W1:Y:S01]  /*9cc0*/  MUFU.TANH R212, R48 ;  /* 0x0000003000d47308 */ /* 0x0004620000002400 */
[----:B-----5:R-:W-:Y:S01]  /*9cd0*/  IADD3 R68, PT, PT, R6, -0x97, RZ ;  /* 0xffffff6906447810 */ /* 0x020fe20007ffe0ff */
[----:B------:R-:W-:Y:S03]  /*9ce0*/  BAR.SYNC.DEFER_BLOCKING 0x0 ;  /* 0x0000000000007b1d */ /* 0x000fe60000010000 */
[----:B------:R-:W-:-:S02]  /*9cf0*/  ISETP.GT.AND P6, PT, R168, R68, PT ;  /* 0x00000044a800720c */ /* 0x000fc40003fc4270 */
[C---:B---3--:R-:W-:Y:S02]  /*9d00*/  IADD3 R70, PT, PT, R6.reuse, -0x9f, RZ ;  /* 0xffffff6106467810 */ /* 0x048fe40007ffe0ff */
[----:B------:R-:W-:Y:S02]  /*9d10*/  IADD3 R6, PT, PT, R6, -0x87, RZ ;  /* 0xffffff7906067810 */ /* 0x000fe40007ffe0ff */
[----:B------:R-:W-:Y:S02]  /*9d20*/  ISETP.GT.AND P0, PT, R168, R70, PT ;  /* 0x00000046a800720c */ /* 0x000fe40003f04270 */
[----:B--2---:R-:W-:Y:S02]  /*9d30*/  FSEL R48, R34, -INF , !P3 ;  /* 0xff80000022307808 */ /* 0x004fe40005800000 */
[----:B------:R-:W-:Y:S01]  /*9d40*/  FSEL R34, R236, -INF , !P2 ;  /* 0xff800000ec227808 */ /* 0x000fe20005000000 */
[----:B------:R-:W-:Y:S01]  /*9d50*/  FMUL.FTZ R236, R65, UR5 ;  /* 0x0000000541ec7c20 */ /* 0x000fe20008410000 */
[----:B------:R-:W-:Y:S01]  /*9d60*/  ISETP.GT.AND P3, PT, R168, R7, PT ;  /* 0x00000007a800720c */ /* 0x000fe20003f64270 */
[----:B------:R-:W-:Y:S01]  /*9d70*/  FMUL.FTZ R65, R16, UR5 ;  /* 0x0000000510417c20 */ /* 0x000fe20008410000 */
[----:B------:R-:W-:Y:S01]  /*9d80*/  ISETP.GT.AND P2, PT, R168, R6, PT ;  /* 0x00000006a800720c */ /* 0x000fe20003f44270 */
[----:B------:R-:W-:Y:S01]  /*9d90*/  FMUL.FTZ R168, R44, UR5 ;  /* 0x000000052ca87c20 */ /* 0x000fe20008410000 */
[----:B------:R-:W-:Y:S01]  /*9da0*/  FSEL R228, R228, -INF , !P0 ;  /* 0xff800000e4e47808 */ /* 0x000fe20004000000 */
[----:B-1--4-:R-:W-:Y:S10]  /*9db0*/  @!P1 BRA `(.L_x_977) ;  /* 0x0000000000649947 */ /* 0x012ff40003800000 */
[----:B------:R-:W-:-:S04]  /*9dc0*/  VIADD R8, R37, 0xfffffffd ;  /* 0xfffffffd25087836 */ /* 0x000fc80000000000 */
[----:B------:R-:W-:-:S04]  /*9dd0*/  IMAD.WIDE.U32 R10, R8, R62, RZ ;  /* 0x0000003e080a7225 */ /* 0x000fc800078e00ff */
[----:B------:R-:W-:Y:S01]  /*9de0*/  IMAD R8, R8, R63, R11 ;  /* 0x0000003f08087224 */ /* 0x000fe200078e020b */
[----:B------:R-:W-:-:S04]  /*9df0*/  LEA R16, P0, R10, R195, 0x8 ;  /* 0x000000c30a107211 */ /* 0x000fc800078040ff */
[C---:B------:R-:W-:Y:S02]  /*9e00*/  LEA.HI.X R17, R10.reuse, R194, R8, 0x8, P0 ;  /* 0x000000c20a117211 */ /* 0x040fe400000f4408 */
[----:B------:R-:W-:-:S03]  /*9e10*/  LEA R9, P0, R10, R165, 0x7 ;  /* 0x000000a50a097211 */ /* 0x000fc600078038ff */
[----:B------:R-:W-:Y:S01]  /*9e20*/  @!PT LDS RZ, [RZ] ;  /* 0x00000000fffff984 */ /* 0x000fe20000000800 */
[----:B------:R-:W-:Y:S01]  /*9e30*/  @!PT LDS RZ, [RZ] ;  /* 0x00000000fffff984 */ /* 0x000fe20000000800 */
[----:B------:R-:W-:Y:S01]  /*9e40*/  @!PT LDS RZ, [RZ] ;  /* 0x00000000fffff984 */ /* 0x000fe20000000800 */
[----:B------:R1:W-:Y:S01]  /*9e50*/  LDGSTS.E.BYPASS.LTC128B.128 [R200+0x2000], desc[UR14][R16.64] ;  /* 0x0200000010c87fae */ /* 0x0003e2000b981a0e */
[----:B------:R-:W-:Y:S02]  /*9e60*/  LEA.HI.X R8, R10, R164, R8, 0x7, P0 ;  /* 0x000000a40a087211 */ /* 0x000fe400000f3c08 */
        /* <DEDUP_REMOVED lines=14> */
.L_x_977:
[----:B------:R-:W-:Y:S01]  /*9f50*/  ISETP.NE.AND P0, PT, R246, RZ, PT ;  /* 0x000000fff600720c */ /* 0x000fe20003f05270 */
[----:B-1----:R-:W-:Y:S01]  /*9f60*/  MUFU.TANH R33, R247 ;  /* 0x000000f700217308 */ /* 0x002fe20000002400 */
[----:B------:R-:W-:Y:S01]  /*9f70*/  FSEL R42, R42, -INF , !P3 ;  /* 0xff8000002a2a7808 */ /* 0x000fe20005800000 */
[----:B------:R-:W-:Y:S01]  /*9f80*/  FMUL.FTZ R12, R12, UR5 ;  /* 0x000000050c0c7c20 */ /* 0x000fe20008410000 */
[----:B------:R-:W-:Y:S01]  /*9f90*/  FSEL R44, R248, -INF , !P0 ;  /* 0xff800000f82c7808 */ /* 0x000fe20004000000 */
[----:B------:R-:W-:Y:S01]  /*9fa0*/  FMUL.FTZ R13, R13, UR5 ;  /* 0x000000050d0d7c20 */ /* 0x000fe20008410000 */
[----:B------:R-:W-:Y:S01]  /*9fb0*/  ISETP.GT.AND P0, PT, R167, R233, PT ;  /* 0x000000e9a700720c */ /* 0x000fe20003f04270 */
[----:B------:R-:W-:Y:S01]  /*9fc0*/  FMUL.FTZ R21, R21, UR5 ;  /* 0x0000000515157c20 */ /* 0x000fe20008410000 */
[----:B------:R-:W-:Y:S01]  /*9fd0*/  ISETP.GT.AND P3, PT, R167, R115, PT ;  /* 0x00000073a700720c */ /* 0x000fe20003f64270 */
[----:B------:R1:W2:Y:S01]  /*9fe0*/  MUFU.TANH R247, R244 ;  /* 0x000000f400f77308 */ /* 0x0002a20000002400 */
[----:B------:R-:W-:Y:S01]  /*9ff0*/  FSEL R16, R171, -INF , !P0 ;  /* 0xff800000ab107808 */ /* 0x000fe20004000000 */
[----:B------:R-:W-:Y:S01]  /*a000*/  FMUL.FTZ R31, R31, UR5 ;  /* 0x000000051f1f7c20 */ /* 0x000fe20008410000 */
[----:B------:R-:W-:Y:S01]  /*a010*/  ISETP.GT.AND P0, PT, R167, R107, PT ;  /* 0x0000006ba700720c */ /* 0x000fe20003f04270 */
[----:B------:R-:W-:Y:S01]  /*a020*/  FMUL.FTZ R30, R30, UR5 ;  /* 0x000000051e1e7c20 */ /* 0x000fe20008410000 */
[----:B------:R-:W-:Y:S01]  /*a030*/  FSEL R19, R177, -INF , !P3 ;  /* 0xff800000b1137808 */ /* 0x000fe20005800000 */
[----:B------:R-:W-:Y:S01]  /*a040*/  FMUL.FTZ R22, R22, UR5 ;  /* 0x0000000516167c20 */ /* 0x000fe20008410000 */
[----:B------:R-:W-:Y:S01]  /*a050*/  ISETP.GT.AND P3, PT, R167, R102, PT ;  /* 0x00000066a700720c */ /* 0x000fe20003f64270 */
[----:B------:R-:W3:Y:S01]  /*a060*/  MUFU.TANH R32, R50 ;  /* 0x0000003200207308 */ /* 0x000ee20000002400 */
[----:B------:R-:W-:Y:S01]  /*a070*/  FSEL R10, R83, -INF , !P0 ;  /* 0xff800000530a7808 */ /* 0x000fe20004000000 */
[----:B------:R-:W-:Y:S01]  /*a080*/  FMUL.FTZ R14, R14, UR5 ;  /* 0x000000050e0e7c20 */ /* 0x000fe20008410000 */
[----:B------:R-:W-:Y:S01]  /*a090*/  ISETP.GT.AND P0, PT, R167, R98, PT ;  /* 0x00000062a700720c */ /* 0x000fe20003f04270 */
[----:B------:R-:W-:Y:S01]  /*a0a0*/  FMUL.FTZ R15, R15, UR5 ;  /* 0x000000050f0f7c20 */ /* 0x000fe20008410000 */
[----:B------:R-:W-:Y:S01]  /*a0b0*/  FSEL R41, R41, -INF , !P2 ;  /* 0xff80000029297808 */ /* 0x000fe20005000000 */
[----:B------:R-:W-:Y:S01]  /*a0c0*/  FMUL.FTZ R23, R23, UR5 ;  /* 0x0000000517177c20 */ /* 0x000fe20008410000 */
[----:B------:R-:W-:Y:S01]  /*a0d0*/  ISETP.GT.AND P2, PT, R167, R111, PT ;  /* 0x0000006fa700720c */ /* 0x000fe20003f44270 */
[----:B------:R4:W5:Y:S01]  /*a0e0*/  MUFU.TANH R62, R238 ;  /* 0x000000ee003e7308 */ /* 0x0009620000002400 */
[----:B------:R-:W-:-:S02]  /*a0f0*/  FSEL R52, R110, -INF , !P3 ;  /* 0xff8000006e347808 */ /* 0x000fc40005800000 */
[C---:B------:R-:W-:Y:S02]  /*a100*/  ISETP.GT.AND P3, PT, R167.reuse, R86, PT ;  /* 0x00000056a700720c */ /* 0x040fe40003f64270 */
[----:B------:R-:W-:Y:S02]  /*a110*/  FSEL R214, R214, -INF , !P0 ;  /* 0xff800000d6d67808 */ /* 0x000fe40004000000 */
[C---:B------:R-:W-:Y:S01]  /*a120*/  ISETP.GT.AND P0, PT, R167.reuse, R84, PT ;  /* 0x00000054a700720c */ /* 0x040fe20003f04270 */
[----:B------:R5:W5:Y:S01]  /*a130*/  MUFU.TANH R63, R237 ;  /* 0x000000ed003f7308 */ /* 0x000b620000002400 */
[----:B------:R-:W-:Y:S02]  /*a140*/  FSEL R24, R180, -INF , !P2 ;  /* 0xff800000b4187808 */ /* 0x000fe40005000000 */
[----:B------:R-:W-:Y:S02]  /*a150*/  ISETP.GT.AND P2, PT, R167, R99, PT ;  /* 0x00000063a700720c */ /* 0x000fe40003f44270 */
[----:B-1----:R-:W-:-:S02]  /*a160*/  FSEL R244, R100, -INF , !P3 ;  /* 0xff80000064f47808 */ /* 0x002fc40005800000 */
[----:B------:R-:W-:Y:S01]  /*a170*/  ISETP.GT.AND P3, PT, R205, R233, PT ;  /* 0x000000e9cd00720c */ /* 0x000fe20003f64270 */
[----:B------:R-:W-:Y:S01]  /*a180*/  MUFU.TANH R243, R243 ;  /* 0x000000f300f37308 */ /* 0x000fe20000002400 */
[----:B--2---:R-:W-:Y:S02]  /*a190*/  FSEL R247, R247, -INF , !P0 ;  /* 0xff800000f7f77808 */ /* 0x004fe40004000000 */
[----:B------:R-:W-:Y:S02]  /*a1a0*/  ISETP.GT.AND P0, PT, R205, R131, PT ;  /* 0x00000083cd00720c */ /* 0x000fe40003f04270 */
[----:B------:R-:W-:Y:S02]  /*a1b0*/  FSEL R110, R231, -INF , !P2 ;  /* 0xff800000e76e7808 */ /* 0x000fe40005000000 */
[----:B------:R-:W-:Y:S01]  /*a1c0*/  ISETP.GT.AND P2, PT, R167, R85, PT ;  /* 0x00000055a700720c */ /* 0x000fe20003f44270 */
[----:B------:R-:W-:Y:S01]  /*a1d0*/  MUFU.TANH R242, R242 ;  /* 0x000000f200f27308 */ /* 0x000fe20000002400 */
[----:B------:R-:W-:-:S02]  /*a1e0*/  FSEL R120, R120, -INF , !P3 ;  /* 0xff80000078787808 */ /* 0x000fc40005800000 */
[-C--:B------:R-:W-:Y:S02]  /*a1f0*/  ISETP.GE.AND P3, PT, R131, R204.reuse, PT ;  /* 0x000000cc8300720c */ /* 0x080fe40003f66270 */
[----:B------:R-:W-:Y:S02]  /*a200*/  FSEL R121, R121, -INF , !P0 ;  /* 0xff80000079797808 */ /* 0x000fe40004000000 */
[----:B------:R-:W-:Y:S01]  /*a210*/  FSEL R43, R43, -INF , !P6 ;  /* 0xff8000002b2b7808 */ /* 0x000fe20007000000 */
[----:B------:R-:W-:Y:S01]  /*a220*/  MUFU.TANH R241, R241 ;  /* 0x000000f100f17308 */ /* 0x000fe20000002400 */
[----:B------:R-:W-:Y:S02]  /*a230*/  ISETP.GT.AND P6, PT, R167, R131, PT ;  /* 0x00000083a700720c */ /* 0x000fe40003fc4270 */
[----:B------:R-:W-:Y:S02]  /*a240*/  FSEL R246, R101, -INF , !P2 ;  /* 0xff80000065f67808 */ /* 0x000fe40005000000 */
[----:B------:R-:W-:-:S02]  /*a250*/  ISETP.GE.AND P2, PT, R233, R204, PT ;  /* 0x000000cce900720c */ /* 0x000fc40003f46270 */
[----:B------:R-:W-:Y:S01]  /*a260*/  FSEL R91, R91, -INF , !P4 ;  /* 0xff8000005b5b7808 */ /* 0x000fe20006000000 */
[----:B------:R-:W-:Y:S01]  /*a270*/  MUFU.TANH R240, R240 ;  /* 0x000000f000f07308 */ /* 0x000fe20000002400 */
[----:B------:R-:W-:Y:S02]  /*a280*/  ISETP.GT.AND P0, PT, R205, R123, PT ;  /* 0x0000007bcd00720c */ /* 0x000fe40003f04270 */
[----:B----4-:R-:W-:Y:S02]  /*a290*/  FSEL R238, R121, -INF , !P3 ;  /* 0xff80000079ee7808 */ /* 0x010fe40005800000 */
[-C--:B------:R-:W-:Y:S02]  /*a2a0*/  ISETP.GT.AND P4, PT, R167, R119.reuse, PT ;  /* 0x00000077a700720c */ /* 0x080fe40003f84270 */
[----:B------:R-:W-:Y:S01]  /*a2b0*/  ISETP.GT.AND P3, PT, R205, R119, PT ;  /* 0x00000077cd00720c */ /* 0x000fe20003f64270 */
[----:B------:R-:W-:Y:S01]  /*a2c0*/  MUFU.TANH R239, R239 ;  /* 0x000000ef00ef7308 */ /* 0x000fe20000002400 */
[----:B------:R-:W-:-:S02]  /*a2d0*/  FSEL R17, R172, -INF , !P6 ;  /* 0xff800000ac117808 */ /* 0x000fc40007000000 */
[----:B------:R-:W-:Y:S02]  /*a2e0*/  FSEL R172, R120, -INF , !P2 ;  /* 0xff80000078ac7808 */ /* 0x000fe40005000000 */
[-C--:B------:R-:W-:Y:S02]  /*a2f0*/  ISETP.GE.AND P2, PT, R123, R204.reuse, PT ;  /* 0x000000cc7b00720c */ /* 0x080fe40003f46270 */
[----:B---3--:R-:W-:Y:S01]  /*a300*/  FSEL R32, R32, -INF , !P0 ;  /* 0xff80000020207808 */ /* 0x008fe20004000000 */
[----:B------:R-:W-:Y:S01]  /*a310*/  MUFU.TANH R72, R72 ;  /* 0x0000004800487308 */ /* 0x000fe20000002400 */
[----:B------:R-:W-:Y:S02]  /*a320*/  FSEL R8, R77, -INF , !P4 ;  /* 0xff8000004d087808 */ /* 0x000fe40006000000 */
[----:B------:R-:W-:Y:S02]  /*a330*/  ISETP.GE.AND P0, PT, R119, R204, PT ;  /* 0x000000cc7700720c */ /* 0x000fe40003f06270 */
[----:B-----5:R-:W-:-:S02]  /*a340*/  FSEL R62, R62, -INF , !P3 ;  /* 0xff8000003e3e7808 */ /* 0x020fc40005800000 */
[----:B------:R-:W-:Y:S01]  /*a350*/  FSEL R90, R90, -INF , !P5 ;  /* 0xff8000005a5a7808 */ /* 0x000fe20006800000 */
[----:B------:R-:W1:Y:S01]  /*a360*/  MUFU.TANH R77, R236 ;  /* 0x000000ec004d7308 */ /* 0x000e620000002400 */
[----:B------:R-:W-:Y:S02]  /*a370*/  ISETP.GT.AND P5, PT, R167, R123, PT ;  /* 0x0000007ba700720c */ /* 0x000fe40003fa4270 */
[----:B------:R-:W-:Y:S02]  /*a380*/  FSEL R237, R32, -INF , !P2 ;  /* 0xff80000020ed7808 */ /* 0x000fe40005000000 */
[C---:B------:R-:W-:Y:S02]  /*a390*/  ISETP.GT.AND P2, PT, R205.reuse, R115, PT ;  /* 0x00000073cd00720c */ /* 0x040fe40003f44270 */
[----:B------:R-:W-:Y:S01]  /*a3a0*/  FSEL R32, R62, -INF , !P0 ;  /* 0xff8000003e207808 */ /* 0x000fe20004000000 */
[----:B------:R-:W-:Y:S01]  /*a3b0*/  MUFU.TANH R65, R65 ;  /* 0x0000004100417308 */ /* 0x000fe20000002400 */
[----:B------:R-:W-:-:S02]  /*a3c0*/  ISETP.GT.AND P0, PT, R205, R111, PT ;  /* 0x0000006fcd00720c */ /* 0x000fc40003f04270 */
[----:B------:R-:W-:Y:S02]  /*a3d0*/  FSEL R11, R76, -INF , !P5 ;  /* 0xff8000004c0b7808 */ /* 0x000fe40006800000 */
[----:B------:R-:W-:Y:S02]  /*a3e0*/  FSEL R175, R175, -INF , !P2 ;  /* 0xff800000afaf7808 */ /* 0x000fe40005000000 */
[----:B------:R-:W-:Y:S01]  /*a3f0*/  ISETP.GE.AND P2, PT, R111, R204, PT ;  /* 0x000000cc6f00720c */ /* 0x000fe20003f46270 */
[----:B------:R2:W3:Y:S01]  /*a400*/  MUFU.TANH R76, R40 ;  /* 0x00000028004c7308 */ /* 0x0004e20000002400 */
[C---:B------:R-:W-:Y:S02]  /*a410*/  ISETP.GT.AND P6, PT, R167.reuse, R103, PT ;  /* 0x00000067a700720c */ /* 0x040fe40003fc4270 */
[----:B------:R-:W-:Y:S02]  /*a420*/  ISETP.GT.AND P5, PT, R167, R58, PT ;  /* 0x0000003aa700720c */ /* 0x000fe40003fa4270 */
[----:B------:R-:W-:-:S02]  /*a430*/  FSEL R9, R122, -INF , !P6 ;  /* 0xff8000007a097808 */ /* 0x000fc40007000000 */
[----:B------:R-:W-:Y:S01]  /*a440*/  FSEL R122, R206, -INF , !P5 ;  /* 0xff800000ce7a7808 */ /* 0x000fe20006800000 */
[----:B------:R4:W5:Y:S01]  /*a450*/  MUFU.TANH R62, R168 ;  /* 0x000000a8003e7308 */ /* 0x0009620000002400 */
[----:B------:R-:W-:Y:S02]  /*a460*/  ISETP.GT.AND P5, PT, R167, R94, PT ;  /* 0x0000005ea700720c */ /* 0x000fe40003fa4270 */
[----:B------:R-:W-:Y:S02]  /*a470*/  ISETP.GE.AND P3, PT, R115, R204, PT ;  /* 0x000000cc7300720c */ /* 0x000fe40003f66270 */
[----:B------:R-:W-:Y:S02]  /*a480*/  FSEL R50, R212, -INF , !P5 ;  /* 0xff800000d4327808 */ /* 0x000fe40006800000 */
[----:B------:R-:W-:Y:S01]  /*a490*/  ISETP.GT.AND P4, PT, R167, R57, PT ;  /* 0x00000039a700720c */ /* 0x000fe20003f84270 */
[----:B------:R-:W5:Y:S01]  /*a4a0*/  MUFU.TANH R64, R64 ;  /* 0x0000004000407308 */ /* 0x000f620000002400 */
[----:B--2---:R-:W-:-:S02]  /*a4b0*/  FSEL R40, R116, -INF , !P0 ;  /* 0xff80000074287808 */ /* 0x004fc40004000000 */
[C---:B------:R-:W-:Y:S02]  /*a4c0*/  ISETP.GT.AND P0, PT, R205.reuse, R107, PT ;  /* 0x0000006bcd00720c */ /* 0x040fe40003f04270 */
[----:B------:R-:W-:Y:S02]  /*a4d0*/  FSEL R40, R40, -INF , !P2 ;  /* 0xff80000028287808 */ /* 0x000fe40005000000 */
[----:B------:R-:W-:Y:S01]  /*a4e0*/  ISETP.GT.AND P2, PT, R205, R103, PT ;  /* 0x00000067cd00720c */ /* 0x000fe20003f44270 */
[----:B------:R-:W-:Y:S01]  /*a4f0*/  MUFU.TANH R250, R250 ;  /* 0x000000fa00fa7308 */ /* 0x000fe20000002400 */
[----:B------:R-:W-:Y:S02]  /*a500*/  FSEL R63, R63, -INF , !P0 ;  /* 0xff8000003f3f7808 */ /* 0x000fe40004000000 */
[----:B------:R-:W-:Y:S02]  /*a510*/  ISETP.GE.AND P0, PT, R103, R204, PT ;  /* 0x000000cc6700720c */ /* 0x000fe40003f06270 */
[----:B-1----:R-:W-:-:S02]  /*a520*/  FSEL R77, R77, -INF , !P2 ;  /* 0xff8000004d4d7808 */ /* 0x002fc40005000000 */
[----:B------:R-:W-:Y:S01]  /*a530*/  ISETP.GT.AND P2, PT, R205, R58, PT ;  /* 0x0000003acd00720c */ /* 0x000fe20003f44270 */
[----:B------:R-:W-:Y:S01]  /*a540*/  MUFU.TANH R83, R30 ;  /* 0x0000001e00537308 */ /* 0x000fe20000002400 */
[----:B------:R-:W-:Y:S02]  /*a550*/  FSEL R212, R77, -INF , !P0 ;  /* 0xff8000004dd47808 */ /* 0x000fe40004000000 */
[----:B------:R-:W-:Y:S02]  /*a560*/  ISETP.GT.AND P0, PT, R205, R57, PT ;  /* 0x00000039cd00720c */ /* 0x000fe40003f04270 */
[----:B------:R-:W-:Y:S02]  /*a570*/  FSEL R181, R181, -INF , !P2 ;  /* 0xff800000b5b57808 */ /* 0x000fe40005000000 */
[----:B------:R-:W-:Y:S01]  /*a580*/  ISETP.GE.AND P2, PT, R57, R204, PT ;  /* 0x000000cc3900720c */ /* 0x000fe20003f46270 */
[----:B------:R-:W-:Y:S01]  /*a590*/  MUFU.TANH R30, R22 ;  /* 0x00000016001e7308 */ /* 0x000fe20000002400 */
[----:B------:R-:W-:-:S02]  /*a5a0*/  FSEL R112, R112, -INF , !P0 ;  /* 0xff80000070707808 */ /* 0x000fc40004000000 */
[C---:B------:R-:W-:Y:S02]  /*a5b0*/  ISETP.GT.AND P0, PT, R205.reuse, R102, PT ;  /* 0x00000066cd00720c */ /* 0x040fe40003f04270 */
[----:B----4-:R-:W-:Y:S02]  /*a5c0*/  FSEL R168, R112, -INF , !P2 ;  /* 0xff80000070a87808 */ /* 0x010fe40005000000 */
[----:B------:R-:W-:Y:S01]  /*a5d0*/  ISETP.GT.AND P2, PT, R205, R99, PT ;  /* 0x00000063cd00720c */ /* 0x000fe20003f44270 */
[----:B------:R-:W-:Y:S01]  /*a5e0*/  MUFU.TANH R22, R14 ;  /* 0x0000000e00167308 */ /* 0x000fe20000002400 */
[----:B---3--:R-:W-:Y:S02]  /*a5f0*/  FSEL R76, R76, -INF , !P0 ;  /* 0xff8000004c4c7808 */ /* 0x008fe40004000000 */
[----:B------:R-:W-:Y:S02]  /*a600*/  ISETP.GE.AND P0, PT, R99, R204, PT ;  /* 0x000000cc6300720c */ /* 0x000fe40003f06270 */
[----:B------:R-:W-:Y:S01]  /*a610*/  FSEL R180, R243, -INF , !P2 ;  /* 0xff800000f3b47808 */ /* 0x000fe20005000000 */
[----:B------:R-:W-:Y:S01]  /*a620*/  FMUL.FTZ R243, R28, UR5 ;  /* 0x000000051cf37c20 */ /* 0x000fe20008410000 */
[----:B------:R-:W-:Y:S01]  /*a630*/  ISETP.GT.AND P2, PT, R205, R98, PT ;  /* 0x00000062cd00720c */ /* 0x000fe20003f44270 */
[----:B------:R-:W-:Y:S01]  /*a640*/  MUFU.TANH R25, R245 ;  /* 0x000000f500197308 */ /* 0x000fe20000002400 */
[----:B------:R-:W-:-:S02]  /*a650*/  FSEL R180, R180, -INF , !P0 ;  /* 0xff800000b4b47808 */ /* 0x000fc40004000000 */
[----:B------:R-:W-:Y:S02]  /*a660*/  ISETP.GT.AND P0, PT, R205, R95, PT ;  /* 0x0000005fcd00720c */ /* 0x000fe40003f04270 */
[----:B------:R-:W-:Y:S02]  /*a670*/  FSEL R165, R210, -INF , !P2 ;  /* 0xff800000d2a57808 */ /* 0x000fe40005000000 */
[----:B------:R-:W-:Y:S01]  /*a680*/  ISETP.GE.AND P2, PT, R95, R204, PT ;  /* 0x000000cc5f00720c */ /* 0x000fe20003f46270 */
[----:B------:R-:W-:Y:S01]  /*a690*/  MUFU.TANH R243, R243 ;  /* 0x000000f300f37308 */ /* 0x000fe20000002400 */
[----:B------:R-:W-:Y:S02]  /*a6a0*/  FSEL R109, R109, -INF , !P0 ;  /* 0xff8000006d6d7808 */ /* 0x000fe40004000000 */
[----:B------:R-:W-:Y:S02]  /*a6b0*/  FSEL R236, R175, -INF , !P3 ;  /* 0xff800000afec7808 */ /* 0x000fe40005800000 */
[----:B------:R-:W-:-:S02]  /*a6c0*/  ISETP.GT.AND P0, PT, R205, R94, PT ;  /* 0x0000005ecd00720c */ /* 0x000fc40003f04270 */
[----:B------:R-:W-:Y:S01]  /*a6d0*/  FSEL R109, R109, -INF , !P2 ;  /* 0xff8000006d6d7808 */ /* 0x000fe20005000000 */
[----:B------:R-:W-:Y:S01]  /*a6e0*/  MUFU.TANH R23, R23 ;  /* 0x0000001700177308 */ /* 0x000fe20000002400 */
[----:B------:R-:W-:Y:S02]  /*a6f0*/  ISETP.GE.AND P3, PT, R107, R204, PT ;  /* 0x000000cc6b00720c */ /* 0x000fe40003f66270 */
[----:B------:R-:W-:Y:S02]  /*a700*/  ISETP.GT.AND P2, PT, R205, R87, PT ;  /* 0x00000057cd00720c */ /* 0x000fe40003f44270 */
[----:B------:R-:W-:Y:S02]  /*a710*/  FSEL R53, R209, -INF , !P4 ;  /* 0xff800000d1357808 */ /* 0x000fe40006000000 */
[----:B-----5:R-:W-:Y:S02]  /*a720*/  FSEL R62, R62, -INF , !P0 ;  /* 0xff8000003e3e7808 */ /* 0x020fe40004000000 */
[----:B------:R-:W-:-:S02]  /*a730*/  FSEL R116, R63, -INF , !P3 ;  /* 0xff8000003f747808 */ /* 0x000fc40005800000 */
[-C--:B------:R-:W-:Y:S01]  /*a740*/  ISETP.GE.AND P0, PT, R87, R204.reuse, PT ;  /* 0x000000cc5700720c */ /* 0x080fe20003f06270 */
[----:B------:R1:W-:Y:S01]  /*a750*/  MUFU.TANH R63, R49 ;  /* 0x00000031003f7308 */ /* 0x0003e20000002400 */
[----:B------:R-:W-:Y:S01]  /*a760*/  FSEL R209, R242, -INF , !P2 ;  /* 0xff800000f2d17808 */ /* 0x000fe20005000000 */
[----:B------:R-:W-:Y:S01]  /*a770*/  FMUL.FTZ R242, R29, UR5 ;  /* 0x000000051df27c20 */ /* 0x000fe20008410000 */
[----:B------:R-:W-:Y:S02]  /*a780*/  ISETP.GE.AND P3, PT, R58, R204, PT ;  /* 0x000000cc3a00720c */ /* 0x000fe40003f66270 */
[----:B------:R-:W-:Y:S02]  /*a790*/  ISETP.GT.AND P2, PT, R205, R86, PT ;  /* 0x00000056cd00720c */ /* 0x000fe40003f44270 */
[----:B------:R-:W-:Y:S01]  /*a7a0*/  FSEL R209, R209, -INF , !P0 ;  /* 0xff800000d1d17808 */ /* 0x000fe20004000000 */
[----:B------:R-:W-:Y:S01]  /*a7b0*/  MUFU.TANH R242, R242 ;  /* 0x000000f200f27308 */ /* 0x000fe20000002400 */
[----:B------:R-:W-:-:S02]  /*a7c0*/  FSEL R181, R181, -INF , !P3 ;  /* 0xff800000b5b57808 */ /* 0x000fc40005800000 */
[----:B------:R-:W-:Y:S02]  /*a7d0*/  ISETP.GT.AND P0, PT, R205, R85, PT ;  /* 0x00000055cd00720c */ /* 0x000fe40003f04270 */
[-C--:B------:R-:W-:Y:S02]  /*a7e0*/  ISETP.GE.AND P3, PT, R102, R204.reuse, PT ;  /* 0x000000cc6600720c */ /* 0x080fe40003f66270 */
[----:B------:R-:W-:Y:S02]  /*a7f0*/  FSEL R206, R220, -INF , !P2 ;  /* 0xff800000dcce7808 */ /* 0x000fe40005000000 */
[----:B------:R-:W-:Y:S01]  /*a800*/  ISETP.GE.AND P2, PT, R85, R204, PT ;  /* 0x000000cc5500720c */ /* 0x000fe20003f46270 */
[----:B------:R-:W-:Y:S01]  /*a810*/  MUFU.TANH R220, R12 ;  /* 0x0000000c00dc7308 */ /* 0x000fe20000002400 */
[----:B------:R-:W-:Y:S02]  /*a820*/  FSEL R104, R104, -INF , !P0 ;  /* 0xff80000068687808 */ /* 0x000fe40004000000 */
[----:B------:R-:W-:-:S02]  /*a830*/  FSEL R112, R76, -INF , !P3 ;  /* 0xff8000004c707808 */ /* 0x000fc40005800000 */
[----:B------:R-:W-:Y:S02]  /*a840*/  ISETP.GE.AND P3, PT, R98, R204, PT ;  /* 0x000000cc6200720c */ /* 0x000fe40003f66270 */
[C---:B------:R-:W-:Y:S01]  /*a850*/  ISETP.GT.AND P0, PT, R205.reuse, R84, PT ;  /* 0x00000054cd00720c */ /* 0x040fe20003f04270 */
[----:B------:R-:W-:Y:S01]  /*a860*/  MUFU.TANH R76, R31 ;  /* 0x0000001f004c7308 */ /* 0x000fe20000002400 */
[----:B------:R-:W-:Y:S02]  /*a870*/  FSEL R177, R104, -INF , !P2 ;  /* 0xff80000068b17808 */ /* 0x000fe40005000000 */
[----:B------:R-:W-:Y:S02]  /*a880*/  ISETP.GT.AND P2, PT, R205, R82, PT ;  /* 0x00000052cd00720c */ /* 0x000fe40003f44270 */
[----:B------:R-:W-:Y:S02]  /*a890*/  FSEL R165, R165, -INF , !P3 ;  /* 0xff800000a5a57808 */ /* 0x000fe40005800000 */
[----:B------:R-:W-:-:S02]  /*a8a0*/  ISETP.GE.AND P3, PT, R94, R204, PT ;  /* 0x000000cc5e00720c */ /* 0x000fc40003f66270 */
[----:B------:R-:W-:Y:S02]  /*a8b0*/  FSEL R104, R241, -INF , !P0 ;  /* 0xff800000f1687808 */ /* 0x000fe40004000000 */
[-C--:B------:R-:W-:Y:S02]  /*a8c0*/  ISETP.GE.AND P0, PT, R82, R204.reuse, PT ;  /* 0x000000cc5200720c */ /* 0x080fe40003f06270 */
[----:B------:R-:W-:Y:S02]  /*a8d0*/  FSEL R175, R240, -INF , !P2 ;  /* 0xff800000f0af7808 */ /* 0x000fe40005000000 */
[----:B------:R-:W-:Y:S01]  /*a8e0*/  FSEL R210, R62, -INF , !P3 ;  /* 0xff8000003ed27808 */ /* 0x000fe20005800000 */
[----:B------:R-:W-:Y:S01]  /*a8f0*/  FMUL.FTZ R62, R20, UR5 ;  /* 0x00000005143e7c20 */ /* 0x000fe20008410000 */
[----:B------:R-:W-:Y:S02]  /*a900*/  ISETP.GE.AND P3, PT, R86, R204, PT ;  /* 0x000000cc5600720c */ /* 0x000fe40003f66270 */
[----:B------:R-:W-:-:S02]  /*a910*/  ISETP.GT.AND P2, PT, R205, R81, PT ;  /* 0x00000051cd00720c */ /* 0x000fc40003f44270 */
[----:B------:R-:W-:Y:S02]  /*a920*/  FSEL R175, R175, -INF , !P0 ;  /* 0xff800000afaf7808 */ /* 0x000fe40004000000 */
[----:B------:R-:W-:Y:S02]  /*a930*/  ISETP.GT.AND P0, PT, R205, R80, PT ;  /* 0x00000050cd00720c */ /* 0x000fe40003f04270 */
[----:B-1----:R-:W-:Y:S02]  /*a940*/  FMNMX3.FTZ R49, R36, R172, R238, !PT ;  /* 0x000000ac24317276 */ /* 0x002fe400078100ee */
[----:B------:R-:W-:Y:S02]  /*a950*/  FSEL R206, R206, -INF , !P3 ;  /* 0xff800000cece7808 */ /* 0x000fe40005800000 */
[----:B------:R-:W-:Y:S02]  /*a960*/  ISETP.GE.AND P3, PT, R84, R204, PT ;  /* 0x000000cc5400720c */ /* 0x000fe40003f66270 */
[----:B------:R-:W-:-:S02]  /*a970*/  FSEL R125, R125, -INF , !P2 ;  /* 0xff8000007d7d7808 */ /* 0x000fc40005000000 */
[-C--:B------:R-:W-:Y:S02]  /*a980*/  ISETP.GE.AND P2, PT, R80, R204.reuse, PT ;  /* 0x000000cc5000720c */ /* 0x080fe40003f46270 */
[----:B------:R-:W-:Y:S02]  /*a990*/  FSEL R101, R129, -INF , !P0 ;  /* 0xff80000081657808 */ /* 0x000fe40004000000 */
[----:B------:R-:W-:Y:S02]  /*a9a0*/  FMNMX3.FTZ R49, R49, R237, R32, !PT ;  /* 0x000000ed31317276 */ /* 0x000fe40007810020 */
[----:B------:R-:W-:Y:S02]  /*a9b0*/  FSEL R104, R104, -INF , !P3 ;  /* 0xff80000068687808 */ /* 0x000fe40005800000 */
[----:B------:R-:W-:Y:S02]  /*a9c0*/  ISETP.GE.AND P3, PT, R81, R204, PT ;  /* 0x000000cc5100720c */ /* 0x000fe40003f66270 */
[----:B------:R-:W-:-:S02]  /*a9d0*/  FSEL R101, R101, -INF , !P2 ;  /* 0xff80000065657808 */ /* 0x000fc40005000000 */
[C---:B------:R-:W-:Y:S02]  /*a9e0*/  ISETP.GT.AND P0, PT, R205.reuse, R75, PT ;  /* 0x0000004bcd00720c */ /* 0x040fe40003f04270 */
[----:B------:R-:W-:Y:S02]  /*a9f0*/  ISETP.GT.AND P2, PT, R205, R74, PT ;  /* 0x0000004acd00720c */ /* 0x000fe40003f44270 */
[----:B------:R-:W-:Y:S02]  /*aa00*/  FMNMX3.FTZ R28, R49, R236, R40, !PT ;  /* 0x000000ec311c7276 */ /* 0x000fe40007810028 */
[----:B------:R-:W-:Y:S01]  /*aa10*/  FSEL R171, R125, -INF , !P3 ;  /* 0xff8000007dab7808 */ /* 0x000fe20005800000 */
[----:B------:R1:W2:Y:S01]  /*aa20*/  MUFU.TANH R49, R51 ;  /* 0x0000003300317308 */ /* 0x0002a20000002400 */
[----:B------:R-:W-:Y:S02]  /*aa30*/  ISETP.GE.AND P3, PT, R75, R204, PT ;  /* 0x000000cc4b00720c */ /* 0x000fe40003f66270 */
[----:B------:R-:W-:-:S02]  /*aa40*/  FSEL R100, R239, -INF , !P0 ;  /* 0xff800000ef647808 */ /* 0x000fc40004000000 */
[----:B------:R-:W-:Y:S02]  /*aa50*/  FSEL R72, R72, -INF , !P2 ;  /* 0xff80000048487808 */ /* 0x000fe40005000000 */
[----:B------:R-:W-:Y:S02]  /*aa60*/  FMNMX3.FTZ R28, R28, R116, R212, !PT ;  /* 0x000000741c1c7276 */ /* 0x000fe400078100d4 */
[----:B------:R-:W-:Y:S02]  /*aa70*/  ISETP.GT.AND P2, PT, R205, R71, PT ;  /* 0x00000047cd00720c */ /* 0x000fe40003f44270 */
[----:B------:R-:W-:Y:S02]  /*aa80*/  ISETP.GE.AND P0, PT, R74, R204, PT ;  /* 0x000000cc4a00720c */ /* 0x000fe40003f06270 */
[----:B------:R-:W-:Y:S02]  /*aa90*/  FSEL R100, R100, -INF , !P3 ;  /* 0xff80000064647808 */ /* 0x000fe40005800000 */
[----:B------:R-:W-:-:S02]  /*aaa0*/  FMNMX3.FTZ R28, R28, R181, R168, !PT ;  /* 0x000000b51c1c7276 */ /* 0x000fc400078100a8 */
[----:B------:R-:W-:Y:S02]  /*aab0*/  ISETP.GE.AND P3, PT, R71, R204, PT ;  /* 0x000000cc4700720c */ /* 0x000fe40003f66270 */
[----:B------:R-:W-:Y:S02]  /*aac0*/  FSEL R121, R225, -INF , !P2 ;  /* 0xff800000e1797808 */ /* 0x000fe40005000000 */
[----:B------:R-:W-:Y:S01]  /*aad0*/  FSEL R164, R72, -INF , !P0 ;  /* 0xff80000048a47808 */ /* 0x000fe20004000000 */
[----:B------:R-:W-:Y:S01]  /*aae0*/  MUFU.TANH R225, R21 ;  /* 0x0000001500e17308 */ /* 0x000fe20000002400 */
[----:B------:R-:W-:Y:S02]  /*aaf0*/  FMNMX3.FTZ R28, R28, R112, R180, !PT ;  /* 0x000000701c1c7276 */ /* 0x000fe400078100b4 */
[----:B------:R-:W-:Y:S02]  /*ab00*/  ISETP.GT.AND P0, PT, R205, R70, PT ;  /* 0x00000046cd00720c */ /* 0x000fe40003f04270 */
[----:B------:R-:W-:-:S02]  /*ab10*/  FSEL R121, R121, -INF , !P3 ;  /* 0xff80000079797808 */ /* 0x000fc40005800000 */
[----:B------:R-:W-:Y:S01]  /*ab20*/  ISETP.GT.AND P3, PT, R205, R69, PT ;  /* 0x00000045cd00720c */ /* 0x000fe20003f64270 */
[----:B------:R-:W-:Y:S01]  /*ab30*/  MUFU.TANH R21, R15 ;  /* 0x0000000f00157308 */ /* 0x000fe20000002400 */
[----:B------:R-:W-:Y:S02]  /*ab40*/  FMNMX3.FTZ R28, R28, R165, R109, !PT ;  /* 0x000000a51c1c7276 */ /* 0x000fe4000781006d */
[----:B------:R-:W-:Y:S02]  /*ab50*/  FSEL R120, R226, -INF , !P0 ;  /* 0xff800000e2787808 */ /* 0x000fe40004000000 */
[----:B------:R-:W-:Y:S02]  /*ab60*/  ISETP.GE.AND P0, PT, R69, R204, PT ;  /* 0x000000cc4500720c */ /* 0x000fe40003f06270 */
[----:B------:R-:W-:Y:S02]  /*ab70*/  FSEL R65, R65, -INF , !P3 ;  /* 0xff80000041417808 */ /* 0x000fe40005800000 */
[----:B------:R-:W-:-:S02]  /*ab80*/  ISETP.GT.AND P3, PT, R205, R68, PT ;  /* 0x00000044cd00720c */ /* 0x000fc40003f64270 */
[----:B-1----:R-:W-:Y:S02]  /*ab90*/  FMNMX3.FTZ R51, R28, R210, R209, !PT ;  /* 0x000000d21c337276 */ /* 0x002fe400078100d1 */
[----:B------:R-:W-:Y:S01]  /*aba0*/  FSEL R77, R65, -INF , !P0 ;  /* 0xff800000414d7808 */ /* 0x000fe20004000000 */
[----:B------:R1:W3:Y:S01]  /*abb0*/  MUFU.TANH R28, R45 ;  /* 0x0000002d001c7308 */ /* 0x0002e20000002400 */
[----:B------:R-:W-:Y:S02]  /*abc0*/  ISETP.GE.AND P0, PT, R68, R204, PT ;  /* 0x000000cc4400720c */ /* 0x000fe40003f06270 */
[----:B------:R-:W-:Y:S02]  /*abd0*/  FSEL R64, R64, -INF , !P3 ;  /* 0xff80000040407808 */ /* 0x000fe40005800000 */
[----:B------:R-:W-:Y:S02]  /*abe0*/  ISETP.GT.AND P3, PT, R205, R67, PT ;  /* 0x00000043cd00720c */ /* 0x000fe40003f64270 */
[----:B------:R-:W-:-:S02]  /*abf0*/  FSEL R65, R64, -INF , !P0 ;  /* 0xff80000040417808 */ /* 0x000fc40004000000 */
[----:B------:R-:W-:Y:S02]  /*ac00*/  FSEL R64, R88, -INF , !P3 ;  /* 0xff80000058407808 */ /* 0x000fe40005800000 */
[----:B------:R-:W-:Y:S02]  /*ac10*/  ISETP.GT.AND P3, PT, R205, R66, PT ;  /* 0x00000042cd00720c */ /* 0x000fe40003f64270 */
[-C--:B------:R-:W-:Y:S02]  /*ac20*/  ISETP.GE.AND P2, PT, R70, R204.reuse, PT ;  /* 0x000000cc4600720c */ /* 0x080fe40003f46270 */
[----:B------:R-:W-:Y:S02]  /*ac30*/  ISETP.GE.AND P0, PT, R67, R204, PT ;  /* 0x000000cc4300720c */ /* 0x000fe40003f06270 */
[----:B-1----:R-:W-:Y:S02]  /*ac40*/  FMNMX3.FTZ R45, R51, R206, R177, !PT ;  /* 0x000000ce332d7276 */ /* 0x002fe400078100b1 */
[----:B------:R-:W-:-:S02]  /*ac50*/  FSEL R51, R89, -INF , !P3 ;  /* 0xff80000059337808 */ /* 0x000fc40005800000 */
[----:B------:R-:W-:Y:S01]  /*ac60*/  FMNMX3.FTZ R29, R45, R104, R175, !PT ;  /* 0x000000682d1d7276 */ /* 0x000fe200078100af */
[----:B------:R-:W-:Y:S01]  /*ac70*/  MUFU.TANH R89, R18 ;  /* 0x0000001200597308 */ /* 0x000fe20000002400 */
[----:B------:R-:W-:Y:S02]  /*ac80*/  ISETP.GT.AND P3, PT, R205, R7, PT ;  /* 0x00000007cd00720c */ /* 0x000fe40003f64270 */
[----:B------:R-:W-:Y:S02]  /*ac90*/  FMNMX3.FTZ R29, R29, R171, R101, !PT ;  /* 0x000000ab1d1d7276 */ /* 0x000fe40007810065 */
[----:B------:R-:W-:Y:S02]  /*aca0*/  FSEL R120, R120, -INF , !P2 ;  /* 0xff80000078787808 */ /* 0x000fe40005000000 */
[----:B------:R-:W-:Y:S02]  /*acb0*/  FMNMX3.FTZ R20, R29, R100, R164, !PT ;  /* 0x000000641d147276 */ /* 0x000fe400078100a4 */
[----:B------:R-:W-:Y:S01]  /*acc0*/  FSEL R64, R64, -INF , !P0 ;  /* 0xff80000040407808 */ /* 0x000fe20004000000 */
[----:B------:R1:W4:Y:S01]  /*acd0*/  MUFU.TANH R29, R62 ;  /* 0x0000003e001d7308 */ /* 0x0003220000002400 */
[----:B--2---:R-:W-:-:S02]  /*ace0*/  FSEL R45, R49, -INF , !P3 ;  /* 0xff800000312d7808 */ /* 0x004fc40005800000 */
[----:B------:R-:W-:Y:S02]  /*acf0*/  ISETP.GE.AND P0, PT, R66, R204, PT ;  /* 0x000000cc4200720c */ /* 0x000fe40003f06270 */
[----:B------:R-:W-:Y:S02]  /*ad00*/  ISETP.GT.AND P3, PT, R205, R6, PT ;  /* 0x00000006cd00720c */ /* 0x000fe40003f64270 */
[----:B------:R-:W-:Y:S02]  /*ad10*/  FMNMX3.FTZ R20, R20, R121, R120, !PT ;  /* 0x0000007914147276 */ /* 0x000fe40007810078 */
[----:B------:R-:W-:Y:S02]  /*ad20*/  FSEL R51, R51, -INF , !P0 ;  /* 0xff80000033337808 */ /* 0x000fe40004000000 */
[----:B---3--:R-:W-:Y:S02]  /*ad30*/  FSEL R28, R28, -INF , !P3 ;  /* 0xff8000001c1c7808 */ /* 0x008fe40005800000 */
[----:B------:R-:W-:-:S02]  /*ad40*/  ISETP.GE.AND P0, PT, R7, R204, PT ;  /* 0x000000cc0700720c */ /* 0x000fc40003f06270 */
[----:B------:R-:W-:Y:S02]  /*ad50*/  ISETP.GE.AND P3, PT, R6, R204, PT ;  /* 0x000000cc0600720c */ /* 0x000fe40003f66270 */
[----:B------:R-:W-:Y:S02]  /*ad60*/  FMNMX3.FTZ R20, R20, R77, R65, !PT ;  /* 0x0000004d14147276 */ /* 0x000fe40007810041 */
[----:B------:R-:W-:Y:S02]  /*ad70*/  FSEL R45, R45, -INF , !P0 ;  /* 0xff8000002d2d7808 */ /* 0x000fe40004000000 */
[----:B------:R-:W-:Y:S02]  /*ad80*/  FSEL R49, R28, -INF , !P3 ;  /* 0xff8000001c317808 */ /* 0x000fe40005800000 */
[----:B------:R-:W-:Y:S02]  /*ad90*/  FMNMX3.FTZ R20, R20, R64, R51, !PT ;  /* 0x0000004014147276 */ /* 0x000fe40007810033 */
[----:B------:R-:W-:-:S02]  /*ada0*/  ISETP.GT.AND P6, PT, R167, R95, PT ;  /* 0x0000005fa700720c */ /* 0x000fc40003fc4270 */
[----:B-1----:R-:W-:Y:S02]  /*adb0*/  FMNMX3.FTZ R62, R20, R45, R49, !PT ;  /* 0x0000002d143e7276 */ /* 0x002fe40007810031 */
[----:B------:R-:W-:Y:S02]  /*adc0*/  FSEL R73, R219, -INF , !P6 ;  /* 0xff800000db497808 */ /* 0x000fe40007000000 */
[C---:B------:R-:W-:Y:S01]  /*add0*/  ISETP.GT.AND P0, PT, R167.reuse, R74, PT ;  /* 0x0000004aa700720c */ /* 0x040fe20003f04270 */
[----:B------:R-:W1:Y:S01]  /*ade0*/  SHFL.BFLY PT, R12, R62, 0x2, 0x1f ;  /* 0x0c401f003e0c7f89 */ /* 0x000e6200000e0000 */
[----:B------:R-:W2:Y:S01]  /*adf0*/  MUFU.TANH R219, R13 ;  /* 0x0000000d00db7308 */ /* 0x000ea20000002400 */
[C---:B------:R-:W-:Y:S02]  /*ae00*/  ISETP.GT.AND P2, PT, R167.reuse, R75, PT ;  /* 0x0000004ba700720c */ /* 0x040fe40003f44270 */
[----:B------:R-:W-:Y:S02]  /*ae10*/  FSEL R242, R242, -INF , !P0 ;  /* 0xff800000f2f27808 */ /* 0x000fe40004000000 */
[----:B------:R-:W-:-:S02]  /*ae20*/  ISETP.GT.AND P0, PT, R167, R66, PT ;  /* 0x00000042a700720c */ /* 0x000fc40003f04270 */
[C---:B------:R-:W-:Y:S02]  /*ae30*/  ISETP.GT.AND P4, PT, R167.reuse, R87, PT ;  /* 0x00000057a700720c */ /* 0x040fe40003f84270 */
[C---:B------:R-:W-:Y:S02]  /*ae40*/  ISETP.GT.AND P6, PT, R167.reuse, R82, PT ;  /* 0x00000052a700720c */ /* 0x040fe40003fc4270 */
[C---:B------:R-:W-:Y:S02]  /*ae50*/  ISETP.GT.AND P5, PT, R167.reuse, R81, PT ;  /* 0x00000051a700720c */ /* 0x040fe40003fa4270 */
[----:B------:R-:W-:Y:S02]  /*ae60*/  ISETP.GT.AND P3, PT, R167, R70, PT ;  /* 0x00000046a700720c */ /* 0x000fe40003f64270 */
[----:B------:R-:W-:Y:S02]  /*ae70*/  FSEL R243, R243, -INF , !P2 ;  /* 0xff800000f3f37808 */ /* 0x000fe40005000000 */
[----:B------:R-:W-:-:S02]  /*ae80*/  FSEL R127, R127, -INF , !P0 ;  /* 0xff8000007f7f7808 */ /* 0x000fc40004000000 */
[C---:B------:R-:W-:Y:S02]  /*ae90*/  ISETP.GT.AND P2, PT, R167.reuse, R67, PT ;  /* 0x00000043a700720c */ /* 0x040fe40003f44270 */
[----:B------:R-:W-:Y:S02]  /*aea0*/  ISETP.GT.AND P0, PT, R166, R233, PT ;  /* 0x000000e9a600720c */ /* 0x000fe40003f04270 */
[----:B-1----:R-:W-:Y:S02]  /*aeb0*/  FMNMX.FTZ R62, R62, R12, !PT ;  /* 0x0000000c3e3e7209 */ /* 0x002fe40007810000 */
[----:B------:R-:W-:Y:S02]  /*aec0*/  FSEL R232, R232, -INF , !P4 ;  /* 0xff800000e8e87808 */ /* 0x000fe40006000000 */
[----:B------:R-:W-:Y:S01]  /*aed0*/  FSEL R250, R250, -INF , !P6 ;  /* 0xff800000fafa7808 */ /* 0x000fe20007000000 */
[----:B------:R-:W1:Y:S01]  /*aee0*/  SHFL.BFLY PT, R20, R62, 0x1, 0x1f ;  /* 0x0c201f003e147f89 */ /* 0x000e6200000e0000 */
[----:B------:R-:W-:-:S02]  /*aef0*/  ISETP.GT.AND P4, PT, R167, R80, PT ;  /* 0x00000050a700720c */ /* 0x000fc40003f84270 */
[----:B------:R-:W-:Y:S02]  /*af00*/  ISETP.GT.AND P6, PT, R167, R71, PT ;  /* 0x00000047a700720c */ /* 0x000fe40003fc4270 */
[----:B------:R-:W-:Y:S02]  /*af10*/  FSEL R223, R223, -INF , !P5 ;  /* 0xff800000dfdf7808 */ /* 0x000fe40006800000 */
[----:B------:R-:W-:Y:S02]  /*af20*/  FSEL R230, R230, -INF , !P3 ;  /* 0xff800000e6e67808 */ /* 0x000fe40005800000 */
[C---:B------:R-:W-:Y:S02]  /*af30*/  ISETP.GT.AND P5, PT, R167.reuse, R69, PT ;  /* 0x00000045a700720c */ /* 0x040fe40003fa4270 */
[----:B------:R-:W-:Y:S02]  /*af40*/  ISETP.GT.AND P3, PT, R167, R6, PT ;  /* 0x00000006a700720c */ /* 0x000fe40003f64270 */
[----:B------:R-:W-:-:S02]  /*af50*/  FSEL R28, R126, -INF , !P2 ;  /* 0xff8000007e1c7808 */ /* 0x000fc40005000000 */
[----:B------:R-:W-:Y:S02]  /*af60*/  FSEL R12, R173, -INF , !P0 ;  /* 0xff800000ad0c7808 */ /* 0x000fe40004000000 */
[----:B------:R-:W-:Y:S02]  /*af70*/  ISETP.GE.AND P2, PT, R233, R201, PT ;  /* 0x000000c9e900720c */ /* 0x000fe40003f46270 */
[----:B------:R-:W-:Y:S02]  /*af80*/  ISETP.GT.AND P0, PT, R166, R131, PT ;  /* 0x00000083a600720c */ /* 0x000fe40003f04270 */
[----:B------:R-:W-:Y:S02]  /*af90*/  FSEL R224, R224, -INF , !P4 ;  /* 0xff800000e0e07808 */ /* 0x000fe40006000000 */
[----:B------:R-:W-:Y:S02]  /*afa0*/  FSEL R231, R229, -INF , !P6 ;  /* 0xff800000e5e77808 */ /* 0x000fe40007000000 */
[----:B------:R-:W-:-:S02]  /*afb0*/  ISETP.GT.AND P4, PT, R167, R68, PT ;  /* 0x00000044a700720c */ /* 0x000fc40003f84270 */
[----:B------:R-:W-:Y:S02]  /*afc0*/  ISETP.GT.AND P6, PT, R167, R7, PT ;  /* 0x00000007a700720c */ /* 0x000fe40003fc4270 */
[----:B----4-:R-:W-:Y:S02]  /*afd0*/  FSEL R29, R29, -INF , !P5 ;  /* 0xff8000001d1d7808 */ /* 0x010fe40006800000 */
[----:B--2---:R-:W-:Y:S02]  /*afe0*/  FSEL R219, R219, -INF , !P3 ;  /* 0xff800000dbdb7808 */ /* 0x004fe40005800000 */
[----:B------:R-:W-:Y:S02]  /*aff0*/  ISETP.GE.AND P5, PT, R233, R203, PT ;  /* 0x000000cbe900720c */ /* 0x000fe40003fa6270 */
[----:B------:R-:W-:Y:S02]  /*b000*/  ISETP.GE.AND P3, PT, R131, R202, PT ;  /* 0x000000ca8300720c */ /* 0x000fe40003f66270 */
[----:B------:R-:W-:-:S02]  /*b010*/  FSEL R12, R12, -INF , !P2 ;  /* 0xff8000000c0c7808 */ /* 0x000fc40005000000 */
[----:B------:R-:W-:Y:S02]  /*b020*/  FSEL R13, R174, -INF , !P0 ;  /* 0xff800000ae0d7808 */ /* 0x000fe40004000000 */
[-C--:B------:R-:W-:Y:S02]  /*b030*/  ISETP.GE.AND P2, PT, R123, R202.reuse, PT ;  /* 0x000000ca7b00720c */ /* 0x080fe40003f46270 */
[----:B------:R-:W-:Y:S02]  /*b040*/  ISETP.GT.AND P0, PT, R166, R123, PT ;  /* 0x0000007ba600720c */ /* 0x000fe40003f04270 */
[----:B------:R-:W-:Y:S02]  /*b050*/  FSEL R225, R225, -INF , !P4 ;  /* 0xff800000e1e17808 */ /* 0x000fe40006000000 */
[----:B------:R-:W-:Y:S02]  /*b060*/  FSEL R220, R220, -INF , !P6 ;  /* 0xff800000dcdc7808 */ /* 0x000fe40007000000 */
[----:B------:R-:W-:-:S02]  /*b070*/  ISETP.GE.AND P4, PT, R233, R202, PT ;  /* 0x000000cae900720c */ /* 0x000fc40003f86270 */
[----:B------:R-:W-:Y:S02]  /*b080*/  ISETP.GE.AND P6, PT, R131, R203, PT ;  /* 0x000000cb8300720c */ /* 0x000fe40003fc6270 */
[----:B------:R-:W-:Y:S02]  /*b090*/  FSEL R72, R235, -INF , !P5 ;  /* 0xff800000eb487808 */ /* 0x000fe40006800000 */
[----:B------:R-:W-:Y:S02]  /*b0a0*/  FSEL R17, R17, -INF , !P3 ;  /* 0xff80000011117808 */ /* 0x000fe40005800000 */
[----:B-1----:R-:W-:Y:S02]  /*b0b0*/  FMNMX.FTZ R62, R62, R20, !PT ;  /* 0x000000143e3e7209 */ /* 0x002fe40007810000 */
[----:B------:R-:W-:Y:S02]  /*b0c0*/  ISETP.GE.AND P5, PT, R131, R201, PT ;  /* 0x000000c98300720c */ /* 0x000fe40003fa6270 */
[----:B------:R-:W-:-:S02]  /*b0d0*/  ISETP.GE.AND P3, PT, R119, R203, PT ;  /* 0x000000cb7700720c */ /* 0x000fc40003f66270 */
[----:B------:R-:W-:Y:S02]  /*b0e0*/  FSEL R18, R11, -INF , !P2 ;  /* 0xff8000000b127808 */ /* 0x000fe40005000000 */
[----:B------:R-:W-:Y:S02]  /*b0f0*/  FSEL R78, R78, -INF , !P0 ;  /* 0xff8000004e4e7808 */ /* 0x000fe40004000000 */
[----:B------:R-:W-:Y:S02]  /*b100*/  ISETP.GT.AND P2, PT, R166, R119, PT ;  /* 0x00000077a600720c */ /* 0x000fe40003f44270 */
[----:B------:R-:W-:Y:S02]  /*b110*/  ISETP.GE.AND P0, PT, R115, R203, PT ;  /* 0x000000cb7300720c */ /* 0x000fe40003f06270 */
[----:B------:R-:W-:Y:S02]  /*b120*/  FSEL R16, R16, -INF , !P4 ;  /* 0xff80000010107808 */ /* 0x000fe40006000000 */
[----:B------:R-:W-:-:S02]  /*b130*/  FSEL R31, R234, -INF , !P6 ;  /* 0xff800000ea1f7808 */ /* 0x000fc40007000000 */
[C---:B------:R-:W-:Y:S02]  /*b140*/  ISETP.GE.AND P4, PT, R123.reuse, R203, PT ;  /* 0x000000cb7b00720c */ /* 0x040fe40003f86270 */
[----:B------:R-:W-:Y:S01]  /*b150*/  ISETP.GE.AND P6, PT, R123, R201, PT ;  /* 0x000000c97b00720c */ /* 0x000fe20003fc6270 */
[C---:B------:R-:W-:Y:S01]  /*b160*/  FMUL.FTZ R123, R62.reuse, UR6 ;  /* 0x000000063e7b7c20 */ /* 0x040fe20008410000 */
[----:B------:R-:W-:Y:S02]  /*b170*/  FSEL R13, R13, -INF , !P5 ;  /* 0xff8000000d0d7808 */ /* 0x000fe40006800000 */
[----:B------:R-:W-:Y:S02]  /*b180*/  FSEL R169, R169, -INF , !P3 ;  /* 0xff800000a9a97808 */ /* 0x000fe40005800000 */
[----:B------:R-:W-:Y:S02]  /*b190*/  ISETP.GE.AND P5, PT, R119, R202, PT ;  /* 0x000000ca7700720c */ /* 0x000fe40003fa6270 */
[----:B------:R-:W-:-:S02]  /*b1a0*/  FSETP.NEU.FTZ.AND P3, PT, R62, -INF , PT ;  /* 0xff8000003e00780b */ /* 0x000fc40003f7d000 */
[----:B------:R-:W-:Y:S02]  /*b1b0*/  FSEL R11, R79, -INF , !P2 ;  /* 0xff8000004f0b7808 */ /* 0x000fe40005000000 */
[----:B------:R-:W-:Y:S02]  /*b1c0*/  FSEL R130, R130, -INF , !P0 ;  /* 0xff80000082827808 */ /* 0x000fe40004000000 */
[----:B------:R-:W-:Y:S02]  /*b1d0*/  ISETP.GT.AND P2, PT, R166, R115, PT ;  /* 0x00000073a600720c */ /* 0x000fe40003f44270 */
[----:B------:R-:W-:Y:S02]  /*b1e0*/  ISETP.GE.AND P0, PT, R111, R202, PT ;  /* 0x000000ca6f00720c */ /* 0x000fe40003f06270 */
[----:B------:R-:W-:Y:S02]  /*b1f0*/  FSEL R170, R170, -INF , !P4 ;  /* 0xff800000aaaa7808 */ /* 0x000fe40006000000 */
[----:B------:R-:W-:-:S02]  /*b200*/  ISETP.GE.AND P4, PT, R119, R201, PT ;  /* 0x000000c97700720c */ /* 0x000fc40003f86270 */
[----:B------:R-:W-:Y:S02]  /*b210*/  FSEL R14, R78, -INF , !P6 ;  /* 0xff8000004e0e7808 */ /* 0x000fe40007000000 */
[----:B------:R-:W-:Y:S02]  /*b220*/  FSEL R123, R123, RZ, P3 ;  /* 0x000000ff7b7b7208 */ /* 0x000fe40001800000 */
[----:B------:R-:W-:Y:S02]  /*b230*/  FSEL R20, R8, -INF , !P5 ;  /* 0xff80000008147808 */ /* 0x000fe40006800000 */
[----:B------:R-:W-:Y:S01]  /*b240*/  ISETP.GE.AND P6, PT, R115, R202, PT ;  /* 0x000000ca7300720c */ /* 0x000fe20003fc6270 */
[--C-:B------:R-:W-:Y:S01]  /*b250*/  FFMA.FTZ R125, R32, UR6, -R123.reuse ;  /* 0x00000006207d7c23 */ /* 0x100fe2000801087b */
        /* <DEDUP_REMOVED lines=28> */
[----:B------:R-:W-:-:S02]  /*b420*/  ISETP.GE.AND P5, PT, R107, R203, PT ;  /* 0x000000cb6b00720c */ /* 0x000fc40003fa6270 */
[C---:B------:R-:W-:Y:S02]  /*b430*/  ISETP.GE.AND P4, PT, R107.reuse, R202, PT ;  /* 0x000000ca6b00720c */ /* 0x040fe40003f86270 */
[----:B------:R-:W-:Y:S01]  /*b440*/  ISETP.GE.AND P2, PT, R107, R201, PT ;  /* 0x000000c96b00720c */ /* 0x000fe20003f46270 */
[----:B------:R-:W-:Y:S01]  /*b450*/  FFMA.FTZ R107, R209, UR6, -R123 ;  /* 0x00000006d16b7c23 */ /* 0x000fe2000801087b */
[----:B------:R-:W-:Y:S01]  /*b460*/  FSEL R24, R178, -INF , !P6 ;  /* 0xff800000b2187808 */ /* 0x000fe20007000000 */
[----:B------:R-:W1:Y:S01]  /*b470*/  MUFU.EX2 R129, R129 ;  /* 0x0000008100817308 */ /* 0x000e620000000800 */
[----:B------:R-:W-:Y:S02]  /*b480*/  ISETP.GE.AND P6, PT, R103, R203, PT ;  /* 0x000000cb6700720c */ /* 0x000fe40003fc6270 */
[----:B------:R-:W-:Y:S02]  /*b490*/  FSEL R114, R114, -INF , !P0 ;  /* 0xff80000072727808 */ /* 0x000fe40004000000 */
[----:B------:R-:W-:-:S02]  /*b4a0*/  ISETP.GT.AND P0, PT, R166, R58, PT ;  /* 0x0000003aa600720c */ /* 0x000fc40003f04270 */
[----:B------:R-:W-:Y:S01]  /*b4b0*/  FSEL R79, R117, -INF , !P5 ;  /* 0xff800000754f7808 */ /* 0x000fe20006800000 */
[--C-:B------:R-:W-:Y:S01]  /*b4c0*/  FFMA.FTZ R117, R40, UR6, -R123.reuse ;  /* 0x0000000628757c23 */ /* 0x100fe2000801087b */
[----:B------:R-:W-:Y:S01]  /*b4d0*/  FSEL R10, R10, -INF , !P4 ;  /* 0xff8000000a0a7808 */ /* 0x000fe20006000000 */
[----:B------:R-:W-:Y:S01]  /*b4e0*/  MUFU.EX2 R126, R126 ;  /* 0x0000007e007e7308 */ /* 0x000fe20000000800 */
[----:B------:R-:W-:Y:S02]  /*b4f0*/  FSEL R32, R32, -INF , !P2 ;  /* 0xff80000020207808 */ /* 0x000fe40005000000 */
[C---:B------:R-:W-:Y:S02]  /*b500*/  ISETP.GE.AND P5, PT, R103.reuse, R202, PT ;  /* 0x000000ca6700720c */ /* 0x040fe40003fa6270 */
[----:B------:R-:W-:Y:S01]  /*b510*/  ISETP.GE.AND P4, PT, R103, R201, PT ;  /* 0x000000c96700720c */ /* 0x000fe20003f86270 */
[----:B------:R-:W-:Y:S01]  /*b520*/  FFMA.FTZ R103, R175, UR6, -R123 ;  /* 0x00000006af677c23 */ /* 0x000fe2000801087b */
[----:B------:R-:W-:Y:S01]  /*b530*/  ISETP.GE.AND P2, PT, R58, R203, PT ;  /* 0x000000cb3a00720c */ /* 0x000fe20003f46270 */
[----:B------:R-:W2:Y:S01]  /*b540*/  MUFU.EX2 R125, R125 ;  /* 0x0000007d007d7308 */ /* 0x000ea20000000800 */
[----:B------:R-:W-:-:S02]  /*b550*/  FSEL R78, R54, -INF , !P6 ;  /* 0xff800000364e7808 */ /* 0x000fc40007000000 */
[----:B------:R-:W-:Y:S02]  /*b560*/  FSEL R54, R208, -INF , !P0 ;  /* 0xff800000d0367808 */ /* 0x000fe40004000000 */
[----:B------:R-:W-:Y:S02]  /*b570*/  ISETP.GT.AND P0, PT, R166, R57, PT ;  /* 0x00000039a600720c */ /* 0x000fe40003f04270 */
[----:B------:R-:W-:Y:S01]  /*b580*/  ISETP.GE.AND P6, PT, R58, R202, PT ;  /* 0x000000ca3a00720c */ /* 0x000fe20003fc6270 */
[----:B------:R-:W-:Y:S01]  /*b590*/  MUFU.EX2 R118, R118 ;  /* 0x0000007600767308 */ /* 0x000fe20000000800 */
[----:B------:R-:W-:Y:S02]  /*b5a0*/  FSEL R9, R9, -INF , !P5 ;  /* 0xff80000009097808 */ /* 0x000fe40006800000 */
[----:B------:R-:W-:Y:S01]  /*b5b0*/  FSEL R40, R114, -INF , !P4 ;  /* 0xff80000072287808 */ /* 0x000fe20006000000 */
[--C-:B------:R-:W-:Y:S01]  /*b5c0*/  FFMA.FTZ R114, R181, UR6, -R123.reuse ;  /* 0x00000006b5727c23 */ /* 0x100fe2000801087b */
[----:B------:R-:W-:Y:S01]  /*b5d0*/  FSEL R119, R113, -INF , !P2 ;  /* 0xff80000071777808 */ /* 0x000fe20005000000 */
[----:B------:R-:W-:Y:S01]  /*b5e0*/  FFMA.FTZ R113, R168, UR6, -R123 ;  /* 0x00000006a8717c23 */ /* 0x000fe2000801087b */
[----:B------:R-:W-:Y:S01]  /*b5f0*/  ISETP.GE.AND P5, PT, R58, R201, PT ;  /* 0x000000c93a00720c */ /* 0x000fe20003fa6270 */
[----:B------:R-:W-:Y:S01]  /*b600*/  MUFU.EX2 R117, R117 ;  /* 0x0000007500757308 */ /* 0x000fe20000000800 */
[----:B------:R-:W-:-:S02]  /*b610*/  ISETP.GE.AND P4, PT, R57, R203, PT ;  /* 0x000000cb3900720c */ /* 0x000fc40003f86270 */
[----:B------:R-:W-:Y:S02]  /*b620*/  ISETP.GE.AND P2, PT, R57, R202, PT ;  /* 0x000000ca3900720c */ /* 0x000fe40003f46270 */
[----:B------:R-:W-:Y:S02]  /*b630*/  FSEL R207, R207, -INF , !P0 ;  /* 0xff800000cfcf7808 */ /* 0x000fe40004000000 */
[----:B------:R-:W-:Y:S01]  /*b640*/  FSEL R58, R122, -INF , !P6 ;  /* 0xff8000007a3a7808 */ /* 0x000fe20007000000 */
[----:B------:R-:W-:Y:S01]  /*b650*/  MUFU.EX2 R116, R116 ;  /* 0x0000007400747308 */ /* 0x000fe20000000800 */
[----:B------:R-:W-:Y:S02]  /*b660*/  ISETP.GT.AND P0, PT, R166, R102, PT ;  /* 0x00000066a600720c */ /* 0x000fe40003f04270 */
[----:B------:R-:W-:Y:S02]  /*b670*/  ISETP.GE.AND P6, PT, R57, R201, PT ;  /* 0x000000c93900720c */ /* 0x000fe40003fc6270 */
[----:B------:R-:W-:-:S02]  /*b680*/  FSEL R54, R54, -INF , !P5 ;  /* 0xff80000036367808 */ /* 0x000fc40006800000 */
[----:B------:R-:W-:Y:S01]  /*b690*/  FSEL R122, R182, -INF , !P4 ;  /* 0xff800000b67a7808 */ /* 0x000fe20006000000 */
[----:B------:R-:W-:Y:S01]  /*b6a0*/  MUFU.EX2 R115, R115 ;  /* 0x0000007300737308 */ /* 0x000fe20000000800 */
[----:B------:R-:W-:Y:S02]  /*b6b0*/  FSEL R57, R53, -INF , !P2 ;  /* 0xff80000035397808 */ /* 0x000fe40005000000 */
[C---:B------:R-:W-:Y:S02]  /*b6c0*/  ISETP.GE.AND P5, PT, R102.reuse, R203, PT ;  /* 0x000000cb6600720c */ /* 0x040fe40003fa6270 */
[C---:B------:R-:W-:Y:S02]  /*b6d0*/  ISETP.GE.AND P4, PT, R102.reuse, R202, PT ;  /* 0x000000ca6600720c */ /* 0x040fe40003f86270 */
[----:B------:R-:W-:Y:S01]  /*b6e0*/  ISETP.GE.AND P2, PT, R102, R201, PT ;  /* 0x000000c96600720c */ /* 0x000fe20003f46270 */
[----:B------:R-:W-:Y:S01]  /*b6f0*/  MUFU.EX2 R114, R114 ;  /* 0x0000007200727308 */ /* 0x000fe20000000800 */
[----:B------:R-:W-:-:S02]  /*b700*/  FSEL R102, R56, -INF , !P0 ;  /* 0xff80000038667808 */ /* 0x000fc40004000000 */
[----:B------:R-:W-:Y:S02]  /*b710*/  ISETP.GT.AND P0, PT, R166, R99, PT ;  /* 0x00000063a600720c */ /* 0x000fe40003f04270 */
[----:B------:R-:W-:Y:S02]  /*b720*/  FSEL R53, R207, -INF , !P6 ;  /* 0xff800000cf357808 */ /* 0x000fe40007000000 */
[C---:B------:R-:W-:Y:S01]  /*b730*/  ISETP.GE.AND P6, PT, R99.reuse, R203, PT ;  /* 0x000000cb6300720c */ /* 0x040fe20003fc6270 */
[----:B------:R-:W-:Y:S01]  /*b740*/  MUFU.EX2 R113, R113 ;  /* 0x0000007100717308 */ /* 0x000fe20000000800 */
[----:B------:R-:W-:Y:S01]  /*b750*/  FSEL R131, R106, -INF , !P5 ;  /* 0xff8000006a837808 */ /* 0x000fe20006800000 */
[----:B------:R-:W-:Y:S01]  /*b760*/  FFMA.FTZ R106, R206, UR6, -R123 ;  /* 0x00000006ce6a7c23 */ /* 0x000fe2000801087b */
[----:B------:R-:W-:Y:S02]  /*b770*/  ISETP.GE.AND P5, PT, R99, R202, PT ;  /* 0x000000ca6300720c */ /* 0x000fe40003fa6270 */
[----:B------:R-:W-:-:S02]  /*b780*/  FSEL R59, R59, -INF , !P0 ;  /* 0xff8000003b3b7808 */ /* 0x000fc40004000000 */
[----:B------:R-:W-:Y:S01]  /*b790*/  ISETP.GT.AND P0, PT, R166, R98, PT ;  /* 0x00000062a600720c */ /* 0x000fe20003f04270 */
[----:B------:R-:W-:Y:S01]  /*b7a0*/  MUFU.EX2 R112, R112 ;  /* 0x0000007000707308 */ /* 0x000fe20000000800 */
[----:B------:R-:W-:Y:S02]  /*b7b0*/  FSEL R56, R52, -INF , !P4 ;  /* 0xff80000034387808 */ /* 0x000fe40006000000 */
[----:B------:R-:W-:Y:S02]  /*b7c0*/  FSEL R167, R55, -INF , !P6 ;  /* 0xff80000037a77808 */ /* 0x000fe40007000000 */
[-C--:B------:R-:W-:Y:S01]  /*b7d0*/  ISETP.GE.AND P4, PT, R99, R201.reuse, PT ;  /* 0x000000c96300720c */ /* 0x080fe20003f86270 */
[--C-:B------:R-:W-:Y:S01]  /*b7e0*/  FFMA.FTZ R99, R164, UR6, -R123.reuse ;  /* 0x00000006a4637c23 */ /* 0x100fe2000801087b */
[----:B------:R-:W-:Y:S01]  /*b7f0*/  FSEL R55, R110, -INF , !P5 ;  /* 0xff8000006e377808 */ /* 0x000fe20006800000 */
[----:B------:R-:W-:Y:S01]  /*b800*/  FFMA.FTZ R110, R165, UR6, -R123 ;  /* 0x00000006a56e7c23 */ /* 0x000fe2000801087b */
[----:B------:R-:W-:Y:S01]  /*b810*/  ISETP.GE.AND P5, PT, R98, R201, PT ;  /* 0x000000c96200720c */ /* 0x000fe20003fa6270 */
[----:B------:R-:W-:Y:S01]  /*b820*/  MUFU.EX2 R111, R111 ;  /* 0x0000006f006f7308 */ /* 0x000fe20000000800 */
[----:B------:R-:W-:-:S02]  /*b830*/  FSEL R108, R108, -INF , !P0 ;  /* 0xff8000006c6c7808 */ /* 0x000fc40004000000 */
[----:B------:R-:W-:Y:S01]  /*b840*/  FSEL R52, R102, -INF , !P2 ;  /* 0xff80000066347808 */ /* 0x000fe20005000000 */
[--C-:B------:R-:W-:Y:S01]  /*b850*/  FFMA.FTZ R102, R171, UR6, -R123.reuse ;  /* 0x00000006ab667c23 */ /* 0x100fe2000801087b */
[----:B------:R-:W-:Y:S02]  /*b860*/  FSEL R212, R59, -INF , !P4 ;  /* 0xff8000003bd47808 */ /* 0x000fe40006000000 */
[CC--:B------:R-:W-:Y:S01]  /*b870*/  ISETP.GE.AND P2, PT, R98.reuse, R203.reuse, PT ;  /* 0x000000cb6200720c */ /* 0x0c0fe20003f46270 */
[----:B------:R-:W-:Y:S01]  /*b880*/  MUFU.EX2 R110, R110 ;  /* 0x0000006e006e7308 */ /* 0x000fe20000000800 */
[----:B------:R-:W-:Y:S01]  /*b890*/  ISETP.GE.AND P6, PT, R98, R202, PT ;  /* 0x000000ca6200720c */ /* 0x000fe20003fc6270 */
[--C-:B------:R-:W-:Y:S01]  /*b8a0*/  FFMA.FTZ R98, R121, UR6, -R123.reuse ;  /* 0x0000000679627c23 */ /* 0x100fe2000801087b */
[-C--:B------:R-:W-:Y:S02]  /*b8b0*/  ISETP.GE.AND P4, PT, R95, R203.reuse, PT ;  /* 0x000000cb5f00720c */ /* 0x080fe40003f86270 */
[----:B------:R-:W-:Y:S01]  /*b8c0*/  FSEL R235, R108, -INF , !P5 ;  /* 0xff8000006ceb7808 */ /* 0x000fe20006800000 */
[----:B------:R-:W-:Y:S01]  /*b8d0*/  FFMA.FTZ R108, R210, UR6, -R123 ;  /* 0x00000006d26c7c23 */ /* 0x000fe2000801087b */
[----:B------:R-:W-:Y:S01]  /*b8e0*/  ISETP.GE.AND P5, PT, R94, R203, PT ;  /* 0x000000cb5e00720c */ /* 0x000fe20003fa6270 */
[----:B------:R-:W-:Y:S01]  /*b8f0*/  MUFU.EX2 R109, R109 ;  /* 0x0000006d006d7308 */ /* 0x000fe20000000800 */
[----:B------:R-:W-:-:S02]  /*b900*/  FSEL R168, R47, -INF , !P2 ;  /* 0xff8000002fa87808 */ /* 0x000fc40005000000 */
[----:B------:R-:W-:Y:S02]  /*b910*/  FSEL R226, R214, -INF , !P6 ;  /* 0xff800000d6e27808 */ /* 0x000fe40007000000 */
[----:B------:R-:W-:Y:S02]  /*b920*/  FSEL R181, R213, -INF , !P4 ;  /* 0xff800000d5b57808 */ /* 0x000fe40006000000 */
[C---:B------:R-:W-:Y:S01]  /*b930*/  ISETP.GE.AND P2, PT, R95.reuse, R202, PT ;  /* 0x000000ca5f00720c */ /* 0x040fe20003f46270 */
[----:B------:R-:W-:Y:S01]  /*b940*/  MUFU.EX2 R108, R108 ;  /* 0x0000006c006c7308 */ /* 0x000fe20000000800 */
[----:B------:R-:W-:Y:S02]  /*b950*/  ISETP.GE.AND P6, PT, R95, R201, PT ;  /* 0x000000c95f00720c */ /* 0x000fe40003fc6270 */
[----:B------:R-:W-:Y:S02]  /*b960*/  ISETP.GT.AND P0, PT, R166, R95, PT ;  /* 0x0000005fa600720c */ /* 0x000fe40003f04270 */
[----:B------:R-:W-:-:S02]  /*b970*/  ISETP.GE.AND P4, PT, R87, R203, PT ;  /* 0x000000cb5700720c */ /* 0x000fc40003f86270 */
[----:B------:R-:W-:Y:S01]  /*b980*/  FSEL R180, R27, -INF , !P5 ;  /* 0xff8000001bb47808 */ /* 0x000fe20006800000 */
[----:B------:R-:W-:Y:S01]  /*b990*/  MUFU.EX2 R107, R107 ;  /* 0x0000006b006b7308 */ /* 0x000fe20000000800 */
[-C--:B------:R-:W-:Y:S02]  /*b9a0*/  ISETP.GE.AND P5, PT, R86, R203.reuse, PT ;  /* 0x000000cb5600720c */ /* 0x080fe40003fa6270 */
[----:B------:R-:W-:Y:S02]  /*b9b0*/  FMNMX3.FTZ R95, R3, R72, R31, !PT ;  /* 0x00000048035f7276 */ /* 0x000fe4000781001f */
[----:B------:R-:W-:Y:S02]  /*b9c0*/  FSEL R179, R26, -INF , !P4 ;  /* 0xff8000001ab37808 */ /* 0x000fe40006000000 */
[----:B------:R-:W-:Y:S01]  /*b9d0*/  ISETP.GE.AND P4, PT, R85, R203, PT ;  /* 0x000000cb5500720c */ /* 0x000fe20003f86270 */
[----:B------:R-:W-:Y:S01]  /*b9e0*/  MUFU.EX2 R106, R106 ;  /* 0x0000006a006a7308 */ /* 0x000fe20000000800 */
[----:B------:R-:W-:Y:S01]  /*b9f0*/  FSEL R165, R105, -INF , !P5 ;  /* 0xff80000069a57808 */ /* 0x000fe20006800000 */
[----:B------:R-:W-:Y:S01]  /*ba00*/  FFMA.FTZ R105, R177, UR6, -R123 ;  /* 0x00000006b1697c23 */ /* 0x000fe2000801087b */
[----:B------:R-:W-:-:S02]  /*ba10*/  FMNMX3.FTZ R95, R95, R170, R169, !PT ;  /* 0x000000aa5f5f7276 */ /* 0x000fc400078100a9 */
[-C--:B------:R-:W-:Y:S02]  /*ba20*/  ISETP.GE.AND P5, PT, R84, R203.reuse, PT ;  /* 0x000000cb5400720c */ /* 0x080fe40003fa6270 */
[----:B------:R-:W-:Y:S01]  /*ba30*/  FSEL R47, R222, -INF , !P4 ;  /* 0xff800000de2f7808 */ /* 0x000fe20006000000 */
[----:B------:R-:W-:Y:S01]  /*ba40*/  MUFU.EX2 R105, R105 ;  /* 0x0000006900697308 */ /* 0x000fe20000000800 */
[----:B------:R-:W-:Y:S02]  /*ba50*/  FMNMX3.FTZ R95, R95, R130, R88, !PT ;  /* 0x000000825f5f7276 */ /* 0x000fe40007810058 */
[-C--:B------:R-:W-:Y:S02]  /*ba60*/  ISETP.GE.AND P4, PT, R82, R203.reuse, PT ;  /* 0x000000cb5200720c */ /* 0x080fe40003f86270 */
[----:B------:R-:W-:Y:S02]  /*ba70*/  FSEL R46, R46, -INF , !P5 ;  /* 0xff8000002e2e7808 */ /* 0x000fe40006800000 */
[----:B------:R-:W-:Y:S01]  /*ba80*/  ISETP.GE.AND P5, PT, R81, R203, PT ;  /* 0x000000cb5100720c */ /* 0x000fe20003fa6270 */
[----:B------:R-:W-:Y:S01]  /*ba90*/  MUFU.EX2 R104, R104 ;  /* 0x0000006800687308 */ /* 0x000fe20000000800 */
[----:B------:R-:W-:-:S02]  /*baa0*/  FMNMX3.FTZ R95, R95, R79, R78, !PT ;  /* 0x0000004f5f5f7276 */ /* 0x000fc4000781004e */
[----:B------:R-:W-:Y:S02]  /*bab0*/  FSEL R35, R35, -INF , !P4 ;  /* 0xff80000023237808 */ /* 0x000fe40006000000 */
[-C--:B------:R-:W-:Y:S02]  /*bac0*/  ISETP.GE.AND P4, PT, R80, R203.reuse, PT ;  /* 0x000000cb5000720c */ /* 0x080fe40003f86270 */
[----:B------:R-:W-:Y:S01]  /*bad0*/  FSEL R27, R96, -INF , !P5 ;  /* 0xff800000601b7808 */ /* 0x000fe20006800000 */
[--C-:B------:R-:W-:Y:S01]  /*bae0*/  FFMA.FTZ R96, R77, UR6, -R123.reuse ;  /* 0x000000064d607c23 */ /* 0x100fe2000801087b */
[----:B------:R-:W-:Y:S01]  /*baf0*/  ISETP.GE.AND P5, PT, R75, R203, PT ;  /* 0x000000cb4b00720c */ /* 0x000fe20003fa6270 */
[----:B------:R-:W-:Y:S01]  /*bb00*/  MUFU.EX2 R103, R103 ;  /* 0x0000006700677308 */ /* 0x000fe20000000800 */
[----:B------:R-:W-:Y:S02]  /*bb10*/  FMNMX3.FTZ R95, R95, R119, R122, !PT ;  /* 0x000000775f5f7276 */ /* 0x000fe4000781007a */
[----:B------:R-:W-:Y:S01]  /*bb20*/  FSEL R26, R97, -INF , !P4 ;  /* 0xff800000611a7808 */ /* 0x000fe20006000000 */
[----:B------:R-:W-:Y:S01]  /*bb30*/  FFMA.FTZ R97, R120, UR6, -R123 ;  /* 0x0000000678617c23 */ /* 0x000fe2000801087b */
[----:B------:R-:W-:-:S02]  /*bb40*/  ISETP.GE.AND P4, PT, R74, R203, PT ;  /* 0x000000cb4a00720c */ /* 0x000fc40003f86270 */
[----:B------:R-:W-:Y:S01]  /*bb50*/  FSEL R59, R48, -INF , !P5 ;  /* 0xff800000303b7808 */ /* 0x000fe20006800000 */
[----:B------:R-:W-:Y:S01]  /*bb60*/  MUFU.EX2 R102, R102 ;  /* 0x0000006600667308 */ /* 0x000fe20000000800 */
[----:B------:R-:W-:Y:S01]  /*bb70*/  FMNMX3.FTZ R48, R95, R131, R167, !PT ;  /* 0x000000835f307276 */ /* 0x000fe200078100a7 */
[----:B------:R-:W-:Y:S01]  /*bb80*/  FFMA.FTZ R95, R65, UR6, -R123 ;  /* 0x00000006415f7c23 */ /* 0x000fe2000801087b */
[----:B------:R-:W-:Y:S02]  /*bb90*/  FSEL R213, R34, -INF , !P4 ;  /* 0xff80000022d57808 */ /* 0x000fe40006000000 */
[----:B------:R-:W-:Y:S02]  /*bba0*/  FMNMX3.FTZ R34, R48, R168, R181, !PT ;  /* 0x000000a830227276 */ /* 0x000fe400078100b5 */
[----:B------:R-:W-:Y:S01]  /*bbb0*/  ISETP.GE.AND P5, PT, R71, R203, PT ;  /* 0x000000cb4700720c */ /* 0x000fe20003fa6270 */
[----:B------:R-:W-:Y:S01]  /*bbc0*/  MUFU.EX2 R101, R101 ;  /* 0x0000006500657308 */ /* 0x000fe20000000800 */
[----:B------:R-:W-:-:S02]  /*bbd0*/  FMNMX3.FTZ R34, R34, R180, R179, !PT ;  /* 0x000000b422227276 */ /* 0x000fc400078100b3 */
[----:B------:R-:W-:Y:S02]  /*bbe0*/  ISETP.GE.AND P4, PT, R70, R203, PT ;  /* 0x000000cb4600720c */ /* 0x000fe40003f86270 */
[----:B------:R-:W-:Y:S02]  /*bbf0*/  FMNMX3.FTZ R34, R34, R165, R47, !PT ;  /* 0x000000a522227276 */ /* 0x000fe4000781002f */
[----:B------:R-:W-:Y:S01]  /*bc00*/  FSEL R240, R227, -INF , !P5 ;  /* 0xff800000e3f07808 */ /* 0x000fe20006800000 */
[----:B------:R-:W-:Y:S01]  /*bc10*/  MUFU.EX2 R100, R100 ;  /* 0x0000006400647308 */ /* 0x000fe20000000800 */
[----:B------:R-:W-:Y:S02]  /*bc20*/  FMNMX3.FTZ R34, R34, R46, R35, !PT ;  /* 0x0000002e22227276 */ /* 0x000fe40007810023 */
[----:B------:R-:W-:Y:S02]  /*bc30*/  FSEL R249, R228, -INF , !P4 ;  /* 0xff800000e4f97808 */ /* 0x000fe40006000000 */
[----:B------:R-:W-:-:S02]  /*bc40*/  FMNMX3.FTZ R34, R34, R27, R26, !PT ;  /* 0x0000001b22227276 */ /* 0x000fc4000781001a */
[-C--:B------:R-:W-:Y:S01]  /*bc50*/  ISETP.GE.AND P5, PT, R69, R203.reuse, PT ;  /* 0x000000cb4500720c */ /* 0x080fe20003fa6270 */
[----:B------:R-:W-:Y:S01]  /*bc60*/  MUFU.EX2 R99, R99 ;  /* 0x0000006300637308 */ /* 0x000fe20000000800 */
[----:B------:R-:W-:Y:S02]  /*bc70*/  ISETP.GE.AND P4, PT, R68, R203, PT ;  /* 0x000000cb4400720c */ /* 0x000fe40003f86270 */
        /* <DEDUP_REMOVED lines=17> */
[----:B------:R-:W-:Y:S02]  /*bd90*/  FMNMX3.FTZ R34, R34, R177, R176, !PT ;  /* 0x000000b122227276 */ /* 0x000fe400078100b0 */
[----:B------:R-:W-:Y:S01]  /*bda0*/  FSEL R228, R73, -INF , !P2 ;  /* 0xff80000049e47808 */ /* 0x000fe20005000000 */
[----:B------:R-:W-:Y:S01]  /*bdb0*/  MUFU.EX2 R95, R95 ;  /* 0x0000005f005f7308 */ /* 0x000fe20000000800 */
[----:B------:R-:W-:-:S02]  /*bdc0*/  FMNMX3.FTZ R34, R34, R175, R174, !PT ;  /* 0x000000af22227276 */ /* 0x000fc400078100ae */
[C---:B------:R-:W-:Y:S02]  /*bdd0*/  ISETP.GT.AND P2, PT, R166.reuse, R94, PT ;  /* 0x0000005ea600720c */ /* 0x040fe40003f44270 */
[----:B------:R-:W-:Y:S01]  /*bde0*/  FSEL R183, R183, -INF , !P0 ;  /* 0xff800000b7b77808 */ /* 0x000fe20004000000 */
[----:B------:R-:W3:Y:S01]  /*bdf0*/  SHFL.BFLY PT, R41, R34, 0x2, 0x1f ;  /* 0x0c401f0022297f89 */ /* 0x000ee200000e0000 */
[----:B------:R-:W-:Y:S01]  /*be00*/  FSEL R33, R33, -INF , !P2 ;  /* 0xff80000021217808 */ /* 0x000fe20005000000 */
[----:B------:R-:W-:Y:S01]  /*be10*/  MUFU.EX2 R91, R91 ;  /* 0x0000005b005b7308 */ /* 0x000fe20000000800 */
[----:B------:R-:W-:Y:S02]  /*be20*/  ISETP.GT.AND P2, PT, R166, R87, PT ;  /* 0x00000057a600720c */ /* 0x000fe40003f44270 */
        /* <DEDUP_REMOVED lines=8> */
[----:B------:R-:W-:Y:S02]  /*beb0*/  FSEL R211, R211, -INF , !P0 ;  /* 0xff800000d3d37808 */ /* 0x000fe40004000000 */
[----:B------:R-:W-:Y:S02]  /*bec0*/  ISETP.GE.AND P0, PT, R84, R202, PT ;  /* 0x000000ca5400720c */ /* 0x000fe40003f06270 */
[----:B---3--:R-:W-:Y:S02]  /*bed0*/  FMNMX.FTZ R41, R34, R41, !PT ;  /* 0x0000002922297209 */ /* 0x008fe40007810000 */
[----:B------:R-:W-:Y:S02]  /*bee0*/  FSEL R247, R247, -INF , !P0 ;  /* 0xff800000f7f77808 */ /* 0x000fe40004000000 */
[----:B------:R-:W-:Y:S01]  /*bef0*/  ISETP.GT.AND P0, PT, R166, R82, PT ;  /* 0x00000052a600720c */ /* 0x000fe20003f04270 */
[----:B------:R-:W3:Y:S01]  /*bf00*/  SHFL.BFLY PT, R25, R41, 0x1, 0x1f ;  /* 0x0c201f0029197f89 */ /* 0x000ee200000e0000 */
[----:B------:R-:W-:-:S02]  /*bf10*/  FSEL R246, R246, -INF , !P2 ;  /* 0xff800000f6f67808 */ /* 0x000fc40005000000 */
[C---:B------:R-:W-:Y:S02]  /*bf20*/  ISETP.GT.AND P2, PT, R166.reuse, R84, PT ;  /* 0x00000054a600720c */ /* 0x040fe40003f44270 */
[----:B------:R-:W-:Y:S02]  /*bf30*/  FSEL R89, R89, -INF , !P0 ;  /* 0xff80000059597808 */ /* 0x000fe40004000000 */
[----:B------:R-:W-:Y:S02]  /*bf40*/  ISETP.GT.AND P0, PT, R166, R81, PT ;  /* 0x00000051a600720c */ /* 0x000fe40003f04270 */
[----:B------:R-:W-:Y:S02]  /*bf50*/  FSEL R63, R63, -INF , !P2 ;  /* 0xff8000003f3f7808 */ /* 0x000fe40005000000 */
[-C--:B------:R-:W-:Y:S02]  /*bf60*/  ISETP.GE.AND P5, PT, R94, R202.reuse, PT ;  /* 0x000000ca5e00720c */ /* 0x080fe40003fa6270 */
[----:B------:R-:W-:-:S02]  /*bf70*/  ISETP.GE.AND P2, PT, R81, R202, PT ;  /* 0x000000ca5100720c */ /* 0x000fc40003f46270 */
[----:B------:R-:W-:Y:S02]  /*bf80*/  FSEL R241, R93, -INF , !P0 ;  /* 0xff8000005df17808 */ /* 0x000fe40004000000 */
[----:B------:R-:W-:Y:S01]  /*bf90*/  ISETP.GE.AND P0, PT, R75, R202, PT ;  /* 0x000000ca4b00720c */ /* 0x000fe20003f06270 */
[----:B------:R-:W-:Y:S01]  /*bfa0*/  MUFU.EX2 R93, R51 ;  /* 0x00000033005d7308 */ /* 0x000fe20000000800 */
[----:B------:R-:W-:Y:S01]  /*bfb0*/  ISETP.GE.AND P4, PT, R94, R201, PT ;  /* 0x000000c95e00720c */ /* 0x000fe20003f86270 */
[----:B------:R-:W-:Y:S01]  /*bfc0*/  FFMA.FTZ R94, R64, UR6, -R123 ;  /* 0x00000006405e7c23 */ /* 0x000fe2000801087b */
[----:B------:R-:W-:Y:S02]  /*bfd0*/  FSEL R229, R50, -INF , !P5 ;  /* 0xff80000032e57808 */ /* 0x000fe40006800000 */
[----:B------:R-:W-:Y:S02]  /*bfe0*/  FSEL R248, R223, -INF , !P2 ;  /* 0xff800000dff87808 */ /* 0x000fe40005000000 */
[----:B---3--:R-:W-:Y:S01]  /*bff0*/  FMNMX.FTZ R65, R41, R25, !PT ;  /* 0x0000001929417209 */ /* 0x008fe20007810000 */
[----:B------:R-:W-:Y:S01]  /*c000*/  MUFU.EX2 R94, R94 ;  /* 0x0000005e005e7308 */ /* 0x000fe20000000800 */
[----:B------:R-:W-:-:S02]  /*c010*/  FMNMX3.FTZ R25, R2, R16, R17, !PT ;  /* 0x0000001002197276 */ /* 0x000fc40007810011 */
[----:B------:R-:W-:Y:S01]  /*c020*/  ISETP.GE.AND P5, PT, R86, R202, PT ;  /* 0x000000ca5600720c */ /* 0x000fe20003fa6270 */
[----:B------:R-:W-:Y:S01]  /*c030*/  FMUL.FTZ R178, R65, UR6 ;  /* 0x0000000641b27c20 */ /* 0x000fe20008410000 */
[----:B------:R-:W-:Y:S02]  /*c040*/  FMNMX3.FTZ R25, R25, R18, R20, !PT ;  /* 0x0000001219197276 */ /* 0x000fe40007810014 */
[C---:B------:R-:W-:Y:S02]  /*c050*/  ISETP.GT.AND P2, PT, R166.reuse, R80, PT ;  /* 0x00000050a600720c */ /* 0x040fe40003f44270 */
[----:B------:R-:W-:Y:S02]  /*c060*/  FMNMX3.FTZ R25, R25, R19, R15, !PT ;  /* 0x0000001319197276 */ /* 0x000fe4000781000f */
[----:B------:R-:W-:Y:S02]  /*c070*/  FSEL R243, R243, -INF , !P0 ;  /* 0xff800000f3f37808 */ /* 0x000fe40004000000 */
[----:B------:R-:W-:-:S02]  /*c080*/  ISETP.GT.AND P0, PT, R166, R74, PT ;  /* 0x0000004aa600720c */ /* 0x000fc40003f04270 */
[----:B------:R-:W-:Y:S02]  /*c090*/  FSEL R237, R33, -INF , !P4 ;  /* 0xff80000021ed7808 */ /* 0x000fe40006000000 */
[----:B------:R-:W-:Y:S02]  /*c0a0*/  FMNMX3.FTZ R25, R25, R10, R9, !PT ;  /* 0x0000000a19197276 */ /* 0x000fe40007810009 */
[----:B------:R-:W-:Y:S02]  /*c0b0*/  ISETP.GE.AND P4, PT, R86, R201, PT ;  /* 0x000000c95600720c */ /* 0x000fe40003f86270 */
[----:B------:R-:W-:Y:S02]  /*c0c0*/  FSEL R244, R244, -INF , !P5 ;  /* 0xff800000f4f47808 */ /* 0x000fe40006800000 */
[----:B------:R-:W-:Y:S01]  /*c0d0*/  FSEL R238, R92, -INF , !P2 ;  /* 0xff8000005cee7808 */ /* 0x000fe20005000000 */
[----:B------:R-:W-:Y:S01]  /*c0e0*/  FFMA.FTZ R92, R45, UR6, -R123 ;  /* 0x000000062d5c7c23 */ /* 0x000fe2000801087b */
[----:B------:R-:W-:-:S02]  /*c0f0*/  ISETP.GT.AND P5, PT, R166, R85, PT ;  /* 0x00000055a600720c */ /* 0x000fc40003fa4270 */
[----:B------:R-:W-:Y:S02]  /*c100*/  ISETP.GT.AND P2, PT, R166, R75, PT ;  /* 0x0000004ba600720c */ /* 0x000fe40003f44270 */
[----:B------:R-:W-:Y:S01]  /*c110*/  FSEL R76, R76, -INF , !P0 ;  /* 0xff8000004c4c7808 */ /* 0x000fe20004000000 */
[----:B------:R-:W-:Y:S01]  /*c120*/  MUFU.EX2 R92, R92 ;  /* 0x0000005c005c7308 */ /* 0x000fe20000000800 */
[----:B------:R-:W-:Y:S02]  /*c130*/  ISETP.GT.AND P0, PT, R166, R71, PT ;  /* 0x00000047a600720c */ /* 0x000fe40003f04270 */
[----:B------:R-:W-:Y:S02]  /*c140*/  FMNMX3.FTZ R25, R25, R58, R57, !PT ;  /* 0x0000003a19197276 */ /* 0x000fe40007810039 */
[----:B------:R-:W-:Y:S02]  /*c150*/  FSEL R208, R211, -INF , !P4 ;  /* 0xff800000d3d07808 */ /* 0x000fe40006000000 */
[----:B------:R-:W-:-:S02]  /*c160*/  ISETP.GE.AND P4, PT, R84, R201, PT ;  /* 0x000000c95400720c */ /* 0x000fc40003f86270 */
[-C--:B------:R-:W-:Y:S02]  /*c170*/  ISETP.GE.AND P6, PT, R85, R201.reuse, PT ;  /* 0x000000c95500720c */ /* 0x080fe40003fc6270 */
[----:B------:R-:W-:Y:S02]  /*c180*/  FSEL R128, R128, -INF , !P5 ;  /* 0xff80000080807808 */ /* 0x000fe40006800000 */
[----:B------:R-:W-:Y:S02]  /*c190*/  FSEL R83, R83, -INF , !P2 ;  /* 0xff80000053537808 */ /* 0x000fe40005000000 */
[----:B------:R-:W-:Y:S02]  /*c1a0*/  ISETP.GE.AND P2, PT, R74, R201, PT ;  /* 0x000000c94a00720c */ /* 0x000fe40003f46270 */
[----:B------:R-:W-:Y:S02]  /*c1b0*/  FSEL R124, R124, -INF , !P0 ;  /* 0xff8000007c7c7808 */ /* 0x000fe40004000000 */
[----:B------:R-:W-:-:S02]  /*c1c0*/  FMNMX3.FTZ R25, R25, R56, R55, !PT ;  /* 0x0000003819197276 */ /* 0x000fc40007810037 */
[----:B------:R-:W-:Y:S02]  /*c1d0*/  ISETP.GT.AND P0, PT, R166, R70, PT ;  /* 0x00000046a600720c */ /* 0x000fe40003f04270 */
[----:B------:R-:W-:Y:S02]  /*c1e0*/  FSEL R210, R63, -INF , !P4 ;  /* 0xff8000003fd27808 */ /* 0x000fe40006000000 */
[----:B------:R-:W-:Y:S02]  /*c1f0*/  FSEL R252, R128, -INF , !P6 ;  /* 0xff80000080fc7808 */ /* 0x000fe40007000000 */
[-C--:B------:R-:W-:Y:S02]  /*c200*/  ISETP.GE.AND P4, PT, R81, R201.reuse, PT ;  /* 0x000000c95100720c */ /* 0x080fe40003f86270 */
[----:B------:R-:W-:Y:S02]  /*c210*/  ISETP.GE.AND P6, PT, R82, R201, PT ;  /* 0x000000c95200720c */ /* 0x000fe40003fc6270 */
[----:B------:R-:W-:-:S02]  /*c220*/  FSEL R233, R76, -INF , !P2 ;  /* 0xff8000004ce97808 */ /* 0x000fc40005000000 */
[----:B------:R-:W-:Y:S02]  /*c230*/  FMNMX3.FTZ R25, R25, R226, R228, !PT ;  /* 0x000000e219197276 */ /* 0x000fe400078100e4 */
[-C--:B------:R-:W-:Y:S02]  /*c240*/  ISETP.GE.AND P2, PT, R70, R202.reuse, PT ;  /* 0x000000ca4600720c */ /* 0x080fe40003f46270 */
[----:B------:R-:W-:Y:S02]  /*c250*/  FSEL R214, R221, -INF , !P0 ;  /* 0xff800000ddd67808 */ /* 0x000fe40004000000 */
[----:B------:R-:W-:Y:S02]  /*c260*/  ISETP.GT.AND P0, PT, R166, R69, PT ;  /* 0x00000045a600720c */ /* 0x000fe40003f04270 */
[----:B------:R-:W-:Y:S02]  /*c270*/  ISETP.GE.AND P5, PT, R82, R202, PT ;  /* 0x000000ca5200720c */ /* 0x000fe40003fa6270 */
[----:B------:R-:W-:-:S02]  /*c280*/  FSEL R241, R241, -INF , !P4 ;  /* 0xff800000f1f17808 */ /* 0x000fc40006000000 */
[----:B------:R-:W-:Y:S02]  /*c290*/  FSEL R251, R89, -INF , !P6 ;  /* 0xff80000059fb7808 */ /* 0x000fe40007000000 */
[----:B------:R-:W-:Y:S02]  /*c2a0*/  ISETP.GE.AND P4, PT, R75, R201, PT ;  /* 0x000000c94b00720c */ /* 0x000fe40003f86270 */
[----:B------:R-:W-:Y:S02]  /*c2b0*/  FMNMX3.FTZ R25, R25, R229, R232, !PT ;  /* 0x000000e519197276 */ /* 0x000fe400078100e8 */
[-C--:B------:R-:W-:Y:S02]  /*c2c0*/  ISETP.GE.AND P6, PT, R80, R201.reuse, PT ;  /* 0x000000c95000720c */ /* 0x080fe40003fc6270 */
[----:B------:R-:W-:Y:S02]  /*c2d0*/  FSEL R230, R230, -INF , !P2 ;  /* 0xff800000e6e67808 */ /* 0x000fe40005000000 */
[----:B------:R-:W-:-:S02]  /*c2e0*/  ISETP.GE.AND P2, PT, R69, R201, PT ;  /* 0x000000c94500720c */ /* 0x000fc40003f46270 */
[----:B------:R-:W-:Y:S02]  /*c2f0*/  FSEL R30, R30, -INF , !P0 ;  /* 0xff8000001e1e7808 */ /* 0x000fe40004000000 */
[----:B------:R-:W-:Y:S02]  /*c300*/  FSEL R250, R250, -INF , !P5 ;  /* 0xff800000fafa7808 */ /* 0x000fe40006800000 */
[----:B------:R-:W-:Y:S02]  /*c310*/  ISETP.GE.AND P5, PT, R80, R202, PT ;  /* 0x000000ca5000720c */ /* 0x000fe40003fa6270 */
[----:B------:R-:W-:Y:S02]  /*c320*/  FSEL R236, R83, -INF , !P4 ;  /* 0xff80000053ec7808 */ /* 0x000fe40006000000 */
[----:B------:R-:W-:Y:S02]  /*c330*/  FMNMX3.FTZ R25, R25, R244, R246, !PT ;  /* 0x000000f419197276 */ /* 0x000fe400078100f6 */
[----:B------:R-:W-:-:S02]  /*c340*/  FSEL R238, R238, -INF , !P6 ;  /* 0xff800000eeee7808 */ /* 0x000fc40007000000 */
[-C--:B------:R-:W-:Y:S02]  /*c350*/  ISETP.GE.AND P4, PT, R71, R202.reuse, PT ;  /* 0x000000ca4700720c */ /* 0x080fe40003f86270 */
[-C--:B------:R-:W-:Y:S02]  /*c360*/  ISETP.GE.AND P6, PT, R74, R202.reuse, PT ;  /* 0x000000ca4a00720c */ /* 0x080fe40003fc6270 */
[----:B------:R-:W-:Y:S02]  /*c370*/  FSEL R211, R30, -INF , !P2 ;  /* 0xff8000001ed37808 */ /* 0x000fe40005000000 */
[----:B------:R-:W-:Y:S02]  /*c380*/  ISETP.GE.AND P2, PT, R67, R202, PT ;  /* 0x000000ca4300720c */ /* 0x000fe40003f46270 */
[----:B------:R-:W-:Y:S02]  /*c390*/  FSEL R245, R224, -INF , !P5 ;  /* 0xff800000e0f57808 */ /* 0x000fe40006800000 */
[----:B------:R-:W-:-:S02]  /*c3a0*/  FMNMX3.FTZ R25, R25, R247, R250, !PT ;  /* 0x000000f719197276 */ /* 0x000fc400078100fa */
[----:B------:R-:W-:Y:S02]  /*c3b0*/  FSEL R231, R231, -INF , !P4 ;  /* 0xff800000e7e77808 */ /* 0x000fe40006000000 */
[----:B------:R-:W-:Y:S02]  /*c3c0*/  FSEL R242, R242, -INF , !P6 ;  /* 0xff800000f2f27808 */ /* 0x000fe40007000000 */
[-C--:B------:R-:W-:Y:S02]  /*c3d0*/  ISETP.GE.AND P4, PT, R70, R201.reuse, PT ;  /* 0x000000c94600720c */ /* 0x080fe40003f86270 */
[----:B------:R-:W-:Y:S02]  /*c3e0*/  ISETP.GE.AND P6, PT, R71, R201, PT ;  /* 0x000000c94700720c */ /* 0x000fe40003fc6270 */
[----:B------:R-:W-:Y:S02]  /*c3f0*/  FSEL R222, R28, -INF , !P2 ;  /* 0xff8000001cde7808 */ /* 0x000fe40005000000 */
[----:B------:R-:W-:-:S02]  /*c400*/  FMNMX3.FTZ R28, R25, R248, R245, !PT ;  /* 0x000000f8191c7276 */ /* 0x000fc400078100f5 */
[----:B------:R-:W-:Y:S02]  /*c410*/  FMNMX3.FTZ R25, R0, R12, R13, !PT ;  /* 0x0000000c00197276 */ /* 0x000fe4000781000d */
[----:B------:R-:W-:Y:S02]  /*c420*/  FSEL R214, R214, -INF , !P4 ;  /* 0xff800000d6d67808 */ /* 0x000fe40006000000 */
[----:B------:R-:W-:Y:S02]  /*c430*/  FSEL R224, R124, -INF , !P6 ;  /* 0xff8000007ce07808 */ /* 0x000fe40007000000 */
[-C--:B------:R-:W-:Y:S02]  /*c440*/  ISETP.GE.AND P4, PT, R68, R202.reuse, PT ;  /* 0x000000ca4400720c */ /* 0x080fe40003f86270 */
[----:B------:R-:W-:Y:S02]  /*c450*/  ISETP.GE.AND P6, PT, R69, R202, PT ;  /* 0x000000ca4500720c */ /* 0x000fe40003fc6270 */
[----:B------:R-:W-:-:S02]  /*c460*/  FMNMX3.FTZ R28, R28, R243, R242, !PT ;  /* 0x000000f31c1c7276 */ /* 0x000fc400078100f2 */
[----:B------:R-:W-:Y:S02]  /*c470*/  FMNMX3.FTZ R25, R25, R14, R11, !PT ;  /* 0x0000000e19197276 */ /* 0x000fe4000781000b */
[----:B------:R-:W-:Y:S02]  /*c480*/  FSEL R225, R225, -INF , !P4 ;  /* 0xff800000e1e17808 */ /* 0x000fe40006000000 */
[----:B------:R-:W-:Y:S02]  /*c490*/  FSEL R227, R29, -INF , !P6 ;  /* 0xff8000001de37808 */ /* 0x000fe40007000000 */
[----:B------:R-:W-:Y:S02]  /*c4a0*/  ISETP.GE.AND P4, PT, R66, R202, PT ;  /* 0x000000ca4200720c */ /* 0x000fe40003f86270 */
[----:B------:R-:W-:Y:S02]  /*c4b0*/  FMNMX3.FTZ R28, R28, R231, R230, !PT ;  /* 0x000000e71c1c7276 */ /* 0x000fe400078100e6 */
[----:B------:R-:W-:-:S02]  /*c4c0*/  FMNMX3.FTZ R25, R25, R8, R24, !PT ;  /* 0x0000000819197276 */ /* 0x000fc40007810018 */
[----:B------:R-:W-:Y:S02]  /*c4d0*/  FSEL R221, R127, -INF , !P4 ;  /* 0xff8000007fdd7808 */ /* 0x000fe40006000000 */
[----:B------:R-:W-:Y:S02]  /*c4e0*/  FMNMX3.FTZ R28, R28, R227, R225, !PT ;  /* 0x000000e31c1c7276 */ /* 0x000fe400078100e1 */
[----:B------:R-:W-:Y:S02]  /*c4f0*/  FMNMX3.FTZ R25, R25, R32, R40, !PT ;  /* 0x0000002019197276 */ /* 0x000fe40007810028 */
[----:B------:R-:W-:Y:S02]  /*c500*/  FMNMX3.FTZ R29, R28, R222, R221, !PT ;  /* 0x000000de1c1d7276 */ /* 0x000fe400078100dd */
[----:B------:R-:W-:Y:S02]  /*c510*/  FMNMX3.FTZ R28, R25, R54, R53, !PT ;  /* 0x00000036191c7276 */ /* 0x000fe40007810035 */
[----:B------:R-:W-:-:S02]  /*c520*/  ISETP.GE.AND P2, PT, R7, R202, PT ;  /* 0x000000ca0700720c */ /* 0x000fc40003f46270 */
[----:B------:R-:W-:Y:S02]  /*c530*/  FMNMX3.FTZ R28, R28, R52, R212, !PT ;  /* 0x000000341c1c7276 */ /* 0x000fe400078100d4 */
[----:B------:R-:W-:Y:S02]  /*c540*/  ISETP.GT.AND P0, PT, R166, R68, PT ;  /* 0x00000044a600720c */ /* 0x000fe40003f04270 */
[----:B------:R-:W-:Y:S02]  /*c550*/  FMNMX3.FTZ R28, R28, R235, R234, !PT ;  /* 0x000000eb1c1c7276 */ /* 0x000fe400078100ea */
[----:B------:R-:W-:Y:S02]  /*c560*/  ISETP.GE.AND P4, PT, R6, R202, PT ;  /* 0x000000ca0600720c */ /* 0x000fe40003f86270 */
[----:B------:R-:W-:Y:S02]  /*c570*/  FMNMX3.FTZ R28, R28, R237, R239, !PT ;  /* 0x000000ed1c1c7276 */ /* 0x000fe400078100ef */
[----:B------:R-:W-:-:S02]  /*c580*/  FSEL R220, R220, -INF , !P2 ;  /* 0xff800000dcdc7808 */ /* 0x000fc40005000000 */
[----:B------:R-:W-:Y:S02]  /*c590*/  FMNMX3.FTZ R28, R28, R208, R252, !PT ;  /* 0x000000d01c1c7276 */ /* 0x000fe400078100fc */
[----:B------:R-:W-:Y:S02]  /*c5a0*/  ISETP.GE.AND P6, PT, R68, R201, PT ;  /* 0x000000c94400720c */ /* 0x000fe40003fc6270 */
[----:B------:R-:W-:Y:S02]  /*c5b0*/  FMNMX3.FTZ R28, R28, R210, R251, !PT ;  /* 0x000000d21c1c7276 */ /* 0x000fe400078100fb */
[----:B------:R-:W-:Y:S02]  /*c5c0*/  ISETP.GT.AND P2, PT, R166, R67, PT ;  /* 0x00000043a600720c */ /* 0x000fe40003f44270 */
[----:B------:R-:W-:Y:S02]  /*c5d0*/  FSEL R207, R23, -INF , !P0 ;  /* 0xff80000017cf7808 */ /* 0x000fe40004000000 */
[----:B------:R-:W-:-:S02]  /*c5e0*/  FMNMX3.FTZ R28, R28, R241, R238, !PT ;  /* 0x000000f11c1c7276 */ /* 0x000fc400078100ee */
[----:B------:R-:W-:Y:S02]  /*c5f0*/  FSEL R219, R219, -INF , !P4 ;  /* 0xff800000dbdb7808 */ /* 0x000fe40006000000 */
[----:B------:R-:W-:Y:S02]  /*c600*/  FSETP.NEU.FTZ.AND P5, PT, R65, -INF , PT ;  /* 0xff8000004100780b */ /* 0x000fe40003fbd000 */
[----:B------:R-:W-:Y:S02]  /*c610*/  ISETP.GE.AND P4, PT, R67, R201, PT ;  /* 0x000000c94300720c */ /* 0x000fe40003f86270 */
[----:B------:R-:W-:Y:S02]  /*c620*/  FSEL R207, R207, -INF , !P6 ;  /* 0xff800000cfcf7808 */ /* 0x000fe40007000000 */
[----:B------:R-:W-:Y:S02]  /*c630*/  FSEL R4, R4, -INF , !P2 ;  /* 0xff80000004047808 */ /* 0x000fe40005000000 */
[----:B------:R-:W-:-:S02]  /*c640*/  ISETP.GT.AND P6, PT, R166, R66, PT ;  /* 0x00000042a600720c */ /* 0x000fc40003fc4270 */
[----:B------:R-:W-:Y:S02]  /*c650*/  FMNMX3.FTZ R28, R28, R236, R233, !PT ;  /* 0x000000ec1c1c7276 */ /* 0x000fe400078100e9 */
[----:B------:R-:W-:Y:S02]  /*c660*/  FSEL R178, R178, RZ, P5 ;  /* 0x000000ffb2b27208 */ /* 0x000fe40002800000 */
[----:B------:R-:W-:Y:S02]  /*c670*/  FSEL R173, R4, -INF , !P4 ;  /* 0xff80000004ad7808 */ /* 0x000fe40006000000 */
[----:B------:R-:W-:Y:S01]  /*c680*/  ISETP.GT.AND P4, PT, R166, R7, PT ;  /* 0x00000007a600720c */ /* 0x000fe20003f84270 */
[--C-:B------:R-:W-:Y:S01]  /*c690*/  FFMA.FTZ R82, R168, UR6, -R178.reuse ;  /* 0x00000006a8527c23 */ /* 0x100fe200080108b2 */
[----:B------:R-:W-:Y:S01]  /*c6a0*/  FSEL R5, R5, -INF , !P6 ;  /* 0xff80000005057808 */ /* 0x000fe20007000000 */
[--C-:B------:R-:W-:Y:S01]  /*c6b0*/  FFMA.FTZ R83, R167, UR6, -R178.reuse ;  /* 0x00000006a7537c23 */ /* 0x100fe200080108b2 */
[-C--:B------:R-:W-:Y:S01]  /*c6c0*/  ISETP.GE.AND P0, PT, R66, R201.reuse, PT ;  /* 0x000000c94200720c */ /* 0x080fe20003f06270 */
[--C-:B------:R-:W-:Y:S01]  /*c6d0*/  FFMA.FTZ R123, R169, UR6, -R178.reuse ;  /* 0x00000006a97b7c23 */ /* 0x100fe200080108b2 */
[----:B------:R-:W-:Y:S01]  /*c6e0*/  ISETP.GT.AND P6, PT, R166, R6, PT ;  /* 0x00000006a600720c */ /* 0x000fe20003fc4270 */
[----:B------:R-:W-:Y:S01]  /*c6f0*/  FFMA.FTZ R128, R31, UR6, -R178 ;  /* 0x000000061f807c23 */ /* 0x000fe200080108b2 */
[----:B------:R-:W-:Y:S01]  /*c700*/  FMNMX3.FTZ R4, R28, R224, R214, !PT ;  /* 0x000000e01c047276 */ /* 0x000fe200078100d6 */
[--C-:B------:R-:W-:Y:S01]  /*c710*/  FFMA.FTZ R170, R170, UR6, -R178.reuse ;  /* 0x00000006aaaa7c23 */ /* 0x100fe200080108b2 */
[----:B------:R-:W-:Y:S01]  /*c720*/  FSEL R22, R22, -INF , !P4 ;  /* 0xff80000016167808 */ /* 0x000fe20006000000 */
[--C-:B------:R-:W-:Y:S01]  /*c730*/  FFMA.FTZ R171, R72, UR6, -R178.reuse ;  /* 0x0000000648ab7c23 */ /* 0x100fe200080108b2 */
[-C--:B------:R-:W-:Y:S01]  /*c740*/  ISETP.GE.AND P2, PT, R7, R201.reuse, PT ;  /* 0x000000c90700720c */ /* 0x080fe20003f46270 */
[----:B------:R-:W-:Y:S01]  /*c750*/  MUFU.EX2 R124, R170 ;  /* 0x000000aa007c7308 */ /* 0x000fe20000000800 */
[----:B------:R-:W-:Y:S01]  /*c760*/  ISETP.GE.AND P4, PT, R6, R201, PT ;  /* 0x000000c90600720c */ /* 0x000fe20003f86270 */
[--C-:B------:R-:W-:Y:S01]  /*c770*/  FFMA.FTZ R86, R119, UR6, -R178.reuse ;  /* 0x0000000677567c23 */ /* 0x100fe200080108b2 */
[----:B------:R-:W-:Y:S01]  /*c780*/  FSEL R21, R21, -INF , !P6 ;  /* 0xff80000015157808 */ /* 0x000fe20007000000 */
[--C-:B------:R-:W-:Y:S01]  /*c790*/  FFMA.FTZ R85, R122, UR6, -R178.reuse ;  /* 0x000000067a557c23 */ /* 0x100fe200080108b2 */
[----:B------:R-:W-:Y:S01]  /*c7a0*/  FSEL R168, R5, -INF , !P0 ;  /* 0xff80000005a87808 */ /* 0x000fe20004000000 */
[--C-:B------:R-:W-:Y:S01]  /*c7b0*/  FFMA.FTZ R84, R131, UR6, -R178.reuse ;  /* 0x0000000683547c23 */ /* 0x100fe200080108b2 */
[----:B------:R-:W-:Y:S01]  /*c7c0*/  FMNMX3.FTZ R4, R4, R211, R207, !PT ;  /* 0x000000d304047276 */ /* 0x000fe200078100cf */
[--C-:B------:R-:W-:Y:S01]  /*c7d0*/  FFMA.FTZ R75, R35, UR6, -R178.reuse ;  /* 0x00000006234b7c23 */ /* 0x100fe200080108b2 */
[----:B------:R-:W-:Y:S01]  /*c7e0*/  FMNMX3.FTZ R25, R29, R220, R219, !PT ;  /* 0x000000dc1d197276 */ /* 0x000fe200078100db */
[----:B------:R-:W-:Y:S01]  /*c7f0*/  MUFU.EX2 R171, R171 ;  /* 0x000000ab00ab7308 */ /* 0x000fe20000000800 */
[----:B------:R-:W-:Y:S01]  /*c800*/  FSEL R167, R22, -INF , !P2 ;  /* 0xff80000016a77808 */ /* 0x000fe20005000000 */
[----:B------:R-:W-:Y:S01]  /*c810*/  LDSM.16.MT88.4 R28, [R186+0x4000] ;  /* 0x00400000ba1c783b */ /* 0x000fe20000004200 */
[----:B------:R-:W-:Y:S01]  /*c820*/  FSEL R166, R21, -INF , !P4 ;  /* 0xff80000015a67808 */ /* 0x000fe20006000000 */
[----:B------:R-:W-:Y:S01]  /*c830*/  FFMA.FTZ R90, R130, UR6, -R178 ;  /* 0x00000006825a7c23 */ /* 0x000fe200080108b2 */
[----:B------:R-:W-:Y:S01]  /*c840*/  FMNMX3.FTZ R4, R4, R173, R168, !PT ;  /* 0x000000ad04047276 */ /* 0x000fe200078100a8 */
[----:B------:R-:W3:Y:S01]  /*c850*/  SHFL.BFLY PT, R23, R25, 0x2, 0x1f ;  /* 0x0c401f0019177f89 */ /* 0x000ee200000e0000 */
[----:B------:R-:W-:Y:S01]  /*c860*/  FFMA.FTZ R77, R47, UR6, -R178 ;  /* 0x000000062f4d7c23 */ /* 0x000fe200080108b2 */
[----:B------:R-:W4:Y:S01]  /*c870*/  MUFU.EX2 R128, R128 ;  /* 0x0000008000807308 */ /* 0x000f220000000800 */
[----:B------:R-:W-:Y:S01]  /*c880*/  FMNMX3.FTZ R63, R4, R167, R166, !PT ;  /* 0x000000a7043f7276 */ /* 0x000fe200078100a6 */
[--C-:B------:R-:W-:Y:S01]  /*c890*/  FFMA.FTZ R76, R46, UR6, -R178.reuse ;  /* 0x000000062e4c7c23 */ /* 0x100fe200080108b2 */
[--C-:B------:R-:W-:Y:S01]  /*c8a0*/  FFMA.FTZ R74, R27, UR6, -R178.reuse ;  /* 0x000000061b4a7c23 */ /* 0x100fe200080108b2 */
[--C-:B------:R-:W-:Y:S01]  /*c8b0*/  FFMA.FTZ R73, R26, UR6, -R178.reuse ;  /* 0x000000061a497c23 */ /* 0x100fe200080108b2 */
[----:B-1----:R-:W-:Y:S01]  /*c8c0*/  F2FP.F16.F32.PACK_AB R48, R129, R172 ;  /* 0x000000ac8130723e */ /* 0x002fe200000000ff */
[----:B------:R-:W1:Y:S01]  /*c8d0*/  SHFL.BFLY PT, R4, R63, 0x2, 0x1f ;  /* 0x0c401f003f047f89 */ /* 0x000e6200000e0000 */
[----:B--2---:R-:W-:Y:S01]  /*c8e0*/  F2FP.F16.F32.PACK_AB R50, R125, R126 ;  /* 0x0000007e7d32723e */ /* 0x004fe200000000ff */
        /* <DEDUP_REMOVED lines=9> */
[----:B----4-:R-:W-:Y:S01]  /*c980*/  F2FP.F16.F32.PACK_AB R49, R128, R171 ;  /* 0x000000ab8031723e */ /* 0x010fe200000000ff */
[--C-:B------:R-:W-:Y:S01]  /*c990*/  FFMA.FTZ R165, R59, UR6, -R178.reuse ;  /* 0x000000063ba57c23 */ /* 0x100fe200080108b2 */
[--C-:B------:R-:W-:Y:S01]  /*c9a0*/  FFMA.FTZ R213, R213, UR6, -R178.reuse ;  /* 0x00000006d5d57c23 */ /* 0x100fe200080108b2 */
[--C-:B------:R-:W-:Y:S01]  /*c9b0*/  FFMA.FTZ R240, R240, UR6, -R178.reuse ;  /* 0x00000006f0f07c23 */ /* 0x100fe200080108b2 */
[--C-:B------:R-:W-:Y:S01]  /*c9c0*/  FFMA.FTZ R249, R249, UR6, -R178.reuse ;  /* 0x00000006f9f97c23 */ /* 0x100fe200080108b2 */
[----:B---3--:R-:W-:Y:S01]  /*c9d0*/  FMNMX.FTZ R23, R25, R23, !PT ;  /* 0x0000001719177209 */ /* 0x008fe20007810000 */
[--C-:B------:R-:W-:Y:S01]  /*c9e0*/  FFMA.FTZ R206, R206, UR6, -R178.reuse ;  /* 0x00000006cece7c23 */ /* 0x100fe200080108b2 */
[----:B------:R-:W-:Y:S01]  /*c9f0*/  MUFU.EX2 R89, R89 ;  /* 0x0000005900597308 */ /* 0x000fe20000000800 */
[----:B--2---:R-:W-:Y:S01]  /*ca00*/  F2FP.F16.F32.PACK_AB R51, R123, R124 ;  /* 0x0000007c7b33723e */ /* 0x004fe200000000ff */
[--C-:B------:R-:W-:Y:S01]  /*ca10*/  FFMA.FTZ R177, R177, UR6, -R178.reuse ;  /* 0x00000006b1b17c23 */ /* 0x100fe200080108b2 */
[----:B------:R-:W2:Y:S01]  /*ca20*/  SHFL.BFLY PT, R64, R23, 0x1, 0x1f ;  /* 0x0c201f0017407f89 */ /* 0x000ea200000e0000 */
[--C-:B------:R-:W-:Y:S01]  /*ca30*/  FFMA.FTZ R176, R176, UR6, -R178.reuse ;  /* 0x00000006b0b07c23 */ /* 0x100fe200080108b2 */
[--C-:B------:R-:W-:Y:S01]  /*ca40*/  FFMA.FTZ R175, R175, UR6, -R178.reuse ;  /* 0x00000006afaf7c23 */ /* 0x100fe200080108b2 */
[----:B-1----:R-:W-:Y:S01]  /*ca50*/  FMNMX.FTZ R63, R63, R4, !PT ;  /* 0x000000043f3f7209 */ /* 0x002fe20007810000 */
[----:B------:R-:W-:Y:S01]  /*ca60*/  FFMA.FTZ R174, R174, UR6, -R178 ;  /* 0x00000006aeae7c23 */ /* 0x000fe200080108b2 */
[----:B------:R-:W-:Y:S03]  /*ca70*/  MUFU.EX2 R88, R88 ;  /* 0x0000005800587308 */ /* 0x000fe60000000800 */
[----:B------:R-:W1:Y:S05]  /*ca80*/  SHFL.BFLY PT, R4, R63, 0x1, 0x1f ;  /* 0x0c201f003f047f89 */ /* 0x000e6a00000e0000 */
[----:B------:R-:W3:Y:S08]  /*ca90*/  MUFU.EX2 R87, R87 ;  /* 0x0000005700577308 */ /* 0x000ef00000000800 */
[----:B------:R-:W-:Y:S01]  /*caa0*/  MUFU.EX2 R86, R86 ;  /* 0x0000005600567308 */ /* 0x000fe20000000800 */
[----:B--2---:R-:W-:-:S04]  /*cab0*/  FMNMX.FTZ R64, R23, R64, !PT ;  /* 0x0000004017407209 */ /* 0x004fc80007810000 */
[C---:B------:R-:W-:Y:S01]  /*cac0*/  FSETP.NEU.FTZ.AND P2, PT, R64.reuse, -INF , PT ;  /* 0xff8000004000780b */ /* 0x040fe20003f5d000 */
[C---:B------:R-:W-:Y:S01]  /*cad0*/  FMUL.FTZ R223, R64.reuse, UR6 ;  /* 0x0000000640df7c20 */ /* 0x040fe20008410000 */
[----:B---3--:R-:W-:Y:S01]  /*cae0*/  F2FP.F16.F32.PACK_AB R59, R87, R88 ;  /* 0x00000058573b723e */ /* 0x008fe200000000ff */
[----:B------:R-:W-:Y:S01]  /*caf0*/  MUFU.EX2 R85, R85 ;  /* 0x0000005500557308 */ /* 0x000fe20000000800 */
[----:B-1----:R-:W-:Y:S02]  /*cb00*/  FMNMX.FTZ R63, R63, R4, !PT ;  /* 0x000000043f3f7209 */ /* 0x002fe40007810000 */
[----:B------:R-:W-:Y:S02]  /*cb10*/  FSEL R4, R64, RZ, P2 ;  /* 0x000000ff40047208 */ /* 0x000fe40001000000 */
[C---:B------:R-:W-:Y:S01]  /*cb20*/  FSETP.NEU.FTZ.AND P0, PT, R63.reuse, -INF , PT ;  /* 0xff8000003f00780b */ /* 0x040fe20003f1d000 */
[----:B------:R-:W-:Y:S01]  /*cb30*/  FMUL.FTZ R169, R63, UR6 ;  /* 0x000000063fa97c20 */ /* 0x000fe20008410000 */
[----:B------:R-:W-:Y:S01]  /*cb40*/  FSEL R223, R223, RZ, P2 ;  /* 0x000000ffdfdf7208 */ /* 0x000fe20001000000 */
[----:B------:R-:W-:Y:S01]  /*cb50*/  FADD.FTZ R2, R2, -R4 ;  /* 0x8000000402027221 */ /* 0x000fe20000010000 */
[----:B------:R-:W-:Y:S01]  /*cb60*/  FSEL R4, R63, RZ, P0 ;  /* 0x000000ff3f047208 */ /* 0x000fe20000000000 */
[----:B------:R-:W-:Y:S01]  /*cb70*/  MUFU.EX2 R84, R84 ;  /* 0x0000005400547308 */ /* 0x000fe20000000800 */
[----:B------:R-:W-:Y:S01]  /*cb80*/  FSEL R169, R169, RZ, P0 ;  /* 0x000000ffa9a97208 */ /* 0x000fe20000000000 */
[--C-:B------:R-:W-:Y:S01]  /*cb90*/  FFMA.FTZ R170, R16, UR6, -R223.reuse ;  /* 0x0000000610aa7c23 */ /* 0x100fe200080108df */
[--C-:B------:R-:W-:Y:S01]  /*cba0*/  FFMA.FTZ R122, R17, UR6, -R223.reuse ;  /* 0x00000006117a7c23 */ /* 0x100fe200080108df */
[----:B------:R-:W-:Y:S01]  /*cbb0*/  FADD.FTZ R4, R0, -R4 ;  /* 0x8000000400047221 */ /* 0x000fe20000010000 */
[----:B------:R-:W-:Y:S01]  /*cbc0*/  FFMA.FTZ R121, R18, UR6, -R223 ;  /* 0x0000000612797c23 */ /* 0x000fe200080108df */
[----:B------:R-:W-:Y:S01]  /*cbd0*/  FFMA.FTZ R127, R12, UR6, -R169 ;  /* 0x000000060c7f7c23 */ /* 0x000fe200080108a9 */
[----:B------:R-:W-:Y:S01]  /*cbe0*/  FSEL R12, R62, RZ, P3 ;  /* 0x000000ff3e0c7208 */ /* 0x000fe20001800000 */
[----:B------:R-:W-:Y:S01]  /*cbf0*/  FMUL.FTZ R0, R4, UR6 ;  /* 0x0000000604007c20 */ /* 0x000fe20008410000 */
[----:B------:R-:W-:Y:S01]  /*cc00*/  FFMA.FTZ R72, R20, UR6, -R223 ;  /* 0x0000000614487c23 */ /* 0x000fe200080108df */
[----:B------:R-:W1:Y:S01]  /*cc10*/  LDSM.16.MT88.4 R4, [R184+0x4000] ;  /* 0x00400000b804783b */ /* 0x000e620000004200 */
[--C-:B------:R-:W-:Y:S01]  /*cc20*/  FFMA.FTZ R120, R13, UR6, -R169.reuse ;  /* 0x000000060d787c23 */ /* 0x100fe200080108a9 */
[--C-:B------:R-:W-:Y:S01]  /*cc30*/  FFMA.FTZ R119, R14, UR6, -R169.reuse ;  /* 0x000000060e777c23 */ /* 0x100fe200080108a9 */
[--C-:B------:R-:W-:Y:S01]  /*cc40*/  FFMA.FTZ R67, R11, UR6, -R169.reuse ;  /* 0x000000060b437c23 */ /* 0x100fe200080108a9 */
[----:B------:R-:W-:Y:S01]  /*cc50*/  FMUL.FTZ R2, R2, UR6 ;  /* 0x0000000602027c20 */ /* 0x000fe20008410000 */
[----:B------:R-:W-:Y:S01]  /*cc60*/  FADD.FTZ R12, R36, -R12 ;  /* 0x8000000c240c7221 */ /* 0x000fe20000010000 */
[----:B------:R-:W-:Y:S01]  /*cc70*/  FSEL R36, R65, RZ, P5 ;  /* 0x000000ff41247208 */ /* 0x000fe20002800000 */
[----:B------:R-:W-:Y:S01]  /*cc80*/  MUFU.EX2 R170, R170 ;  /* 0x000000aa00aa7308 */ /* 0x000fe20000000800 */
[--C-:B------:R-:W-:Y:S01]  /*cc90*/  FFMA.FTZ R131, R32, UR6, -R169.reuse ;  /* 0x0000000620837c23 */ /* 0x100fe200080108a9 */
[----:B------:R-:W-:Y:S01]  /*cca0*/  FFMA.FTZ R164, R40, UR6, -R169 ;  /* 0x0000000628a47c23 */ /* 0x000fe200080108a9 */
[----:B------:R-:W2:Y:S01]  /*ccb0*/  LDSM.16.MT88.4 R32, [R186+0x4400] ;  /* 0x00440000ba20783b */ /* 0x000ea20000004200 */
[----:B------:R-:W-:Y:S01]  /*ccc0*/  FADD.FTZ R36, R3, -R36 ;  /* 0x8000002403247221 */ /* 0x000fe20000010000 */
[----:B------:R-:W-:Y:S01]  /*ccd0*/  FMUL.FTZ R3, R12, UR6 ;  /* 0x000000060c037c20 */ /* 0x000fe20008410000 */
[--C-:B------:R-:W-:Y:S01]  /*cce0*/  FFMA.FTZ R71, R19, UR6, -R223.reuse ;  /* 0x0000000613477c23 */ /* 0x100fe200080108df */
[----:B------:R-:W3:Y:S01]  /*ccf0*/  LDSM.16.MT88.4 R40, [R184+0x4400] ;  /* 0x00440000b828783b */ /* 0x000ee20000004200 */
[----:B------:R-:W4:Y:S01]  /*cd00*/  MUFU.EX2 R122, R122 ;  /* 0x0000007a007a7308 */ /* 0x000f220000000800 */
[----:B------:R-:W-:Y:S01]  /*cd10*/  FMUL.FTZ R36, R36, UR6 ;  /* 0x0000000624247c20 */ /* 0x000fe20008410000 */
[--C-:B------:R-:W-:Y:S01]  /*cd20*/  FFMA.FTZ R70, R15, UR6, -R223.reuse ;  /* 0x000000060f467c23 */ /* 0x100fe200080108df */
[--C-:B------:R-:W-:Y:S01]  /*cd30*/  FFMA.FTZ R69, R10, UR6, -R223.reuse ;  /* 0x000000060a457c23 */ /* 0x100fe200080108df */
[----:B------:R-:W-:Y:S01]  /*cd40*/  FFMA.FTZ R68, R9, UR6, -R223 ;  /* 0x0000000609447c23 */ /* 0x000fe200080108df */
[--C-:B------:R-:W-:Y:S01]  /*cd50*/  FFMA.FTZ R66, R8, UR6, -R169.reuse ;  /* 0x0000000608427c23 */ /* 0x100fe200080108a9 */
[----:B------:R-:W-:Y:S01]  /*cd60*/  FFMA.FTZ R130, R24, UR6, -R169 ;  /* 0x0000000618827c23 */ /* 0x000fe200080108a9 */
[----:B------:R-:W-:Y:S01]  /*cd70*/  FFMA.FTZ R183, R55, UR6, -R223 ;  /* 0x0000000637b77c23 */ /* 0x000fe200080108df */
[----:B------:R-:W-:Y:S01]  /*cd80*/  MUFU.EX2 R121, R121 ;  /* 0x0000007900797308 */ /* 0x000fe20000000800 */
[----:B------:R-:W-:Y:S01]  /*cd90*/  FFMA.FTZ R209, R54, UR6, -R169 ;  /* 0x0000000636d17c23 */ /* 0x000fe200080108a9 */
[--C-:B------:R-:W-:Y:S01]  /*cda0*/  FFMA.FTZ R179, R58, UR6, -R223.reuse ;  /* 0x000000063ab37c23 */ /* 0x100fe200080108df */
[--C-:B------:R-:W-:Y:S01]  /*cdb0*/  FFMA.FTZ R180, R57, UR6, -R223.reuse ;  /* 0x0000000639b47c23 */ /* 0x100fe200080108df */
[----:B------:R-:W-:Y:S01]  /*cdc0*/  FFMA.FTZ R181, R56, UR6, -R223 ;  /* 0x0000000638b57c23 */ /* 0x000fe200080108df */
[----:B------:R-:W-:Y:S01]  /*cdd0*/  FFMA.FTZ R212, R212, UR6, -R169 ;  /* 0x00000006d4d47c23 */ /* 0x000fe200080108a9 */
[----:B------:R-:W-:Y:S01]  /*cde0*/  F2FP.F16.F32.PACK_AB R56, R117, R118 ;  /* 0x000000767538723e */ /* 0x000fe200000000ff */
[--C-:B------:R-:W-:Y:S01]  /*cdf0*/  FFMA.FTZ R226, R226, UR6, -R223.reuse ;  /* 0x00000006e2e27c23 */ /* 0x100fe200080108df */
[----:B------:R-:W5:Y:S01]  /*ce00*/  MUFU.EX2 R72, R72 ;  /* 0x0000004800487308 */ /* 0x000f620000000800 */
[----:B----4-:R-:W-:Y:S01]  /*ce10*/  F2FP.F16.F32.PACK_AB R20, R122, R170 ;  /* 0x000000aa7a14723e */ /* 0x010fe200000000ff */
[--C-:B------:R-:W-:Y:S01]  /*ce20*/  FFMA.FTZ R228, R228, UR6, -R223.reuse ;  /* 0x00000006e4e47c23 */ /* 0x100fe200080108df */
[----:B------:R-:W-:Y:S01]  /*ce30*/  F2FP.F16.F32.PACK_AB R57, R89, R90 ;  /* 0x0000005a5939723e */ /* 0x000fe200000000ff */
[--C-:B------:R-:W-:Y:S01]  /*ce40*/  FFMA.FTZ R229, R229, UR6, -R223.reuse ;  /* 0x00000006e5e57c23 */ /* 0x100fe200080108df */
[----:B------:R-:W-:Y:S01]  /*ce50*/  F2FP.F16.F32.PACK_AB R58, R115, R116 ;  /* 0x00000074733a723e */ /* 0x000fe200000000ff */
[----:B------:R-:W-:Y:S01]  /*ce60*/  FFMA.FTZ R232, R232, UR6, -R223 ;  /* 0x00000006e8e87c23 */ /* 0x000fe200080108df */
[--C-:B------:R-:W-:Y:S01]  /*ce70*/  FFMA.FTZ R235, R235, UR6, -R169.reuse ;  /* 0x00000006ebeb7c23 */ /* 0x100fe200080108a9 */
[----:B------:R-:W-:Y:S01]  /*ce80*/  MUFU.EX2 R127, R127 ;  /* 0x0000007f007f7308 */ /* 0x000fe20000000800 */
[--C-:B------:R-:W-:Y:S01]  /*ce90*/  FFMA.FTZ R234, R234, UR6, -R169.reuse ;  /* 0x00000006eaea7c23 */ /* 0x100fe200080108a9 */
[--C-:B------:R-:W-:Y:S01]  /*cea0*/  FFMA.FTZ R237, R237, UR6, -R169.reuse ;  /* 0x00000006eded7c23 */ /* 0x100fe200080108a9 */
[----:B------:R-:W-:Y:S01]  /*ceb0*/  FFMA.FTZ R239, R239, UR6, -R169 ;  /* 0x00000006efef7c23 */ /* 0x000fe200080108a9 */
[--C-:B------:R-:W-:Y:S01]  /*cec0*/  FFMA.FTZ R244, R244, UR6, -R223.reuse ;  /* 0x00000006f4f47c23 */ /* 0x100fe200080108df */
[--C-:B------:R-:W-:Y:S01]  /*ced0*/  FFMA.FTZ R246, R246, UR6, -R223.reuse ;  /* 0x00000006f6f67c23 */ /* 0x100fe200080108df */
[--C-:B------:R-:W-:Y:S01]  /*cee0*/  FFMA.FTZ R247, R247, UR6, -R223.reuse ;  /* 0x00000006f7f77c23 */ /* 0x100fe200080108df */
[----:B------:R-:W-:Y:S01]  /*cef0*/  FFMA.FTZ R250, R250, UR6, -R223 ;  /* 0x00000006fafa7c23 */ /* 0x000fe200080108df */
[----:B------:R-:W4:Y:S01]  /*cf00*/  MUFU.EX2 R120, R120 ;  /* 0x0000007800787308 */ /* 0x000f220000000800 */
[----:B-----5:R-:W-:Y:S01]  /*cf10*/  F2FP.F16.F32.PACK_AB R22, R72, R121 ;  /* 0x000000794816723e */ /* 0x020fe200000000ff */
[--C-:B------:R-:W-:Y:S01]  /*cf20*/  FFMA.FTZ R252, R252, UR6, -R169.reuse ;  /* 0x00000006fcfc7c23 */ /* 0x100fe200080108a9 */
[----:B------:R-:W-:Y:S01]  /*cf30*/  FFMA.FTZ R251, R251, UR6, -R169 ;  /* 0x00000006fbfb7c23 */ /* 0x000fe200080108a9 */
[--C-:B------:R-:W-:Y:S01]  /*cf40*/  FFMA.FTZ R248, R248, UR6, -R223.reuse ;  /* 0x00000006f8f87c23 */ /* 0x100fe200080108df */
[--C-:B------:R-:W-:Y:S01]  /*cf50*/  FFMA.FTZ R245, R245, UR6, -R223.reuse ;  /* 0x00000006f5f57c23 */ /* 0x100fe200080108df */
[--C-:B------:R-:W-:Y:S01]  /*cf60*/  FFMA.FTZ R243, R243, UR6, -R223.reuse ;  /* 0x00000006f3f37c23 */ /* 0x100fe200080108df */
[----:B------:R-:W-:Y:S01]  /*cf70*/  FFMA.FTZ R242, R242, UR6, -R223 ;  /* 0x00000006f2f27c23 */ /* 0x000fe200080108df */
[----:B------:R-:W-:Y:S01]  /*cf80*/  MUFU.EX2 R119, R119 ;  /* 0x0000007700777308 */ /* 0x000fe20000000800 */
[--C-:B------:R-:W-:Y:S01]  /*cf90*/  FFMA.FTZ R241, R241, UR6, -R169.reuse ;  /* 0x00000006f1f17c23 */ /* 0x100fe200080108a9 */
[--C-:B------:R-:W-:Y:S01]  /*cfa0*/  FFMA.FTZ R238, R238, UR6, -R169.reuse ;  /* 0x00000006eeee7c23 */ /* 0x100fe200080108a9 */
[--C-:B------:R-:W-:Y:S01]  /*cfb0*/  FFMA.FTZ R236, R236, UR6, -R169.reuse ;  /* 0x00000006ecec7c23 */ /* 0x100fe200080108a9 */
[----:B------:R-:W-:Y:S01]  /*cfc0*/  FFMA.FTZ R233, R233, UR6, -R169 ;  /* 0x00000006e9e97c23 */ /* 0x000fe200080108a9 */
[--C-:B------:R-:W-:Y:S01]  /*cfd0*/  FFMA.FTZ R231, R231, UR6, -R223.reuse ;  /* 0x00000006e7e77c23 */ /* 0x100fe200080108df */
[--C-:B------:R-:W-:Y:S01]  /*cfe0*/  FFMA.FTZ R230, R230, UR6, -R223.reuse ;  /* 0x00000006e6e67c23 */ /* 0x100fe200080108df */
[--C-:B------:R-:W-:Y:S01]  /*cff0*/  FFMA.FTZ R227, R227, UR6, -R223.reuse ;  /* 0x00000006e3e37c23 */ /* 0x100fe200080108df */
[----:B------:R-:W5:Y:S01]  /*d000*/  MUFU.EX2 R67, R67 ;  /* 0x0000004300437308 */ /* 0x000f620000000800 */
[----:B----4-:R-:W-:Y:S01]  /*d010*/  F2FP.F16.F32.PACK_AB R21, R120, R127 ;  /* 0x0000007f7815723e */ /* 0x010fe200000000ff */
[----:B------:R-:W-:Y:S01]  /*d020*/  FFMA.FTZ R225, R225, UR6, -R223 ;  /* 0x00000006e1e17c23 */ /* 0x000fe200080108df */
[--C-:B------:R-:W-:Y:S01]  /*d030*/  FFMA.FTZ R224, R224, UR6, -R169.reuse ;  /* 0x00000006e0e07c23 */ /* 0x100fe200080108a9 */
[--C-:B------:R-:W-:Y:S01]  /*d040*/  FFMA.FTZ R214, R214, UR6, -R169.reuse ;  /* 0x00000006d6d67c23 */ /* 0x100fe200080108a9 */
[--C-:B------:R-:W-:Y:S01]  /*d050*/  FFMA.FTZ R211, R211, UR6, -R169.reuse ;  /* 0x00000006d3d37c23 */ /* 0x100fe200080108a9 */
[----:B------:R-:W-:Y:S01]  /*d060*/  FFMA.FTZ R207, R207, UR6, -R169 ;  /* 0x00000006cfcf7c23 */ /* 0x000fe200080108a9 */
[--C-:B------:R-:W-:Y:S01]  /*d070*/  FFMA.FTZ R222, R222, UR6, -R223.reuse ;  /* 0x00000006dede7c23 */ /* 0x100fe200080108df */
[----:B------:R-:W4:Y:S01]  /*d080*/  MUFU.EX2 R2, R2 ;  /* 0x0000000200027308 */ /* 0x000f220000000800 */
[--C-:B------:R-:W-:Y:S01]  /*d090*/  FFMA.FTZ R221, R221, UR6, -R223.reuse ;  /* 0x00000006dddd7c23 */ /* 0x100fe200080108df */
[--C-:B------:R-:W-:Y:S01]  /*d0a0*/  FFMA.FTZ R220, R220, UR6, -R223.reuse ;  /* 0x00000006dcdc7c23 */ /* 0x100fe200080108df */
[----:B------:R-:W-:Y:S01]  /*d0b0*/  FFMA.FTZ R219, R219, UR6, -R223 ;  /* 0x00000006dbdb7c23 */ /* 0x000fe200080108df */
[--C-:B------:R-:W-:Y:S01]  /*d0c0*/  FFMA.FTZ R168, R168, UR6, -R169.reuse ;  /* 0x00000006a8a87c23 */ /* 0x100fe200080108a9 */
[--C-:B------:R-:W-:Y:S01]  /*d0d0*/  FFMA.FTZ R167, R167, UR6, -R169.reuse ;  /* 0x00000006a7a77c23 */ /* 0x100fe200080108a9 */
[----:B------:R-:W-:-:S02]  /*d0e0*/  FFMA.FTZ R166, R166, UR6, -R169 ;  /* 0x00000006a6a67c23 */ /* 0x000fc400080108a9 */
[----:B------:R-:W1:Y:S01]  /*d0f0*/  MUFU.EX2 R0, R0 ;  /* 0x0000000000007308 */ /* 0x000e620000000800 */
[----:B-----5:R-:W-:-:S07]  /*d100*/  F2FP.F16.F32.PACK_AB R23, R67, R119 ;  /* 0x000000774317723e */ /* 0x020fce00000000ff */
[----:B------:R-:W5:Y:S01]  /*d110*/  MUFU.EX2 R3, R3 ;  /* 0x0000000300037308 */ /* 0x000f620000000800 */
[-C--:B----4-:R-:W-:Y:S01]  /*d120*/  FMUL.FTZ R8, R156, R2.reuse ;  /* 0x000000029c087220 */ /* 0x090fe20000410000 */
[-C--:B------:R-:W-:Y:S01]  /*d130*/  FMUL.FTZ R9, R157, R2.reuse ;  /* 0x000000029d097220 */ /* 0x080fe20000410000 */
[-C--:B------:R-:W-:Y:S01]  /*d140*/  FMUL.FTZ R12, R152, R2.reuse ;  /* 0x00000002980c7220 */ /* 0x080fe20000410000 */
[-C--:B------:R-:W-:Y:S01]  /*d150*/  FMUL.FTZ R13, R153, R2.reuse ;  /* 0x00000002990d7220 */ /* 0x080fe20000410000 */
[-C--:B------:R-:W-:Y:S01]  /*d160*/  FMUL.FTZ R16, R140, R2.reuse ;  /* 0x000000028c107220 */ /* 0x080fe20000410000 */
[-C--:B------:R-:W-:Y:S01]  /*d170*/  FMUL.FTZ R17, R141, R2.reuse ;  /* 0x000000028d117220 */ /* 0x080fe20000410000 */
[----:B------:R-:W-:Y:S01]  /*d180*/  FMUL.FTZ R136, R136, R2 ;  /* 0x0000000288887220 */ /* 0x000fe20000410000 */
[----:B------:R-:W4:Y:S01]  /*d190*/  MUFU.EX2 R36, R36 ;  /* 0x0000002400247308 */ /* 0x000f220000000800 */
[-C--:B-1----:R-:W-:Y:S01]  /*d1a0*/  FMUL.FTZ R10, R158, R0.reuse ;  /* 0x000000009e0a7220 */ /* 0x082fe20000410000 */
[-C--:B------:R-:W-:Y:S01]  /*d1b0*/  FMUL.FTZ R11, R159, R0.reuse ;  /* 0x000000009f0b7220 */ /* 0x080fe20000410000 */
[-C--:B------:R-:W-:Y:S01]  /*d1c0*/  FMUL.FTZ R14, R154, R0.reuse ;  /* 0x000000009a0e7220 */ /* 0x080fe20000410000 */
[-C--:B------:R-:W-:Y:S01]  /*d1d0*/  FMUL.FTZ R15, R155, R0.reuse ;  /* 0x000000009b0f7220 */ /* 0x080fe20000410000 */
[-C--:B------:R-:W-:Y:S01]  /*d1e0*/  FMUL.FTZ R18, R142, R0.reuse ;  /* 0x000000008e127220 */ /* 0x080fe20000410000 */
[----:B------:R-:W-:Y:S01]  /*d1f0*/  FMUL.FTZ R19, R143, R0 ;  /* 0x000000008f137220 */ /* 0x000fe20000410000 */
[----:B------:R-:W-:Y:S01]  /*d200*/  FMUL.FTZ R137, R137, R2 ;  /* 0x0000000289897220 */ /* 0x000fe20000410000 */
[-C--:B------:R-:W-:Y:S01]  /*d210*/  FMUL.FTZ R138, R138, R0.reuse ;  /* 0x000000008a8a7220 */ /* 0x080fe20000410000 */
[----:B------:R-:W-:Y:S01]  /*d220*/  FMUL.FTZ R139, R139, R0 ;  /* 0x000000008b8b7220 */ /* 0x000fe20000410000 */
[----:B------:R-:W1:Y:S01]  /*d230*/  MUFU.EX2 R71, R71 ;  /* 0x0000004700477308 */ /* 0x000e620000000800 */
[C---:B------:R-:W-:Y:S01]  /*d240*/  HMMA.16816.F32 R8, R20.reuse, R28, R8 ;  /* 0x0000001c1408723c */ /* 0x040fe20000001808 */
[-C--:B-----5:R-:W-:Y:S01]  /*d250*/  FMUL.FTZ R24, R160, R3.reuse ;  /* 0x00000003a0187220 */ /* 0x0a0fe20000410000 */
[-C--:B------:R-:W-:Y:S01]  /*d260*/  FMUL.FTZ R25, R161, R3.reuse ;  /* 0x00000003a1197220 */ /* 0x080fe20000410000 */
[-C--:B------:R-:W-:Y:S01]  /*d270*/  FMUL.FTZ R44, R144, R3.reuse ;  /* 0x00000003902c7220 */ /* 0x080fe20000410000 */
[-C--:B------:R-:W-:Y:S01]  /*d280*/  FMUL.FTZ R45, R145, R3.reuse ;  /* 0x00000003912d7220 */ /* 0x080fe20000410000 */
[-C--:B------:R-:W-:Y:S01]  /*d290*/  FMUL.FTZ R148, R148, R3.reuse ;  /* 0x0000000394947220 */ /* 0x080fe20000410000 */
[-C--:B----4-:R-:W-:Y:S01]  /*d2a0*/  FMUL.FTZ R26, R162, R36.reuse ;  /* 0x00000024a21a7220 */ /* 0x090fe20000410000 */
[----:B------:R-:W-:Y:S01]  /*d2b0*/  MUFU.EX2 R70, R70 ;  /* 0x0000004600467308 */ /* 0x000fe20000000800 */
[C---:B------:R-:W-:Y:S01]  /*d2c0*/  HMMA.16816.F32 R12, R20.reuse, R30, R12 ;  /* 0x0000001e140c723c */ /* 0x040fe2000000180c */
[-C--:B------:R-:W-:Y:S01]  /*d2d0*/  FMUL.FTZ R27, R163, R36.reuse ;  /* 0x00000024a31b7220 */ /* 0x080fe20000410000 */
[-C--:B------:R-:W-:Y:S01]  /*d2e0*/  FMUL.FTZ R46, R146, R36.reuse ;  /* 0x00000024922e7220 */ /* 0x080fe20000410000 */
[-C--:B------:R-:W-:Y:S01]  /*d2f0*/  FMUL.FTZ R47, R147, R36.reuse ;  /* 0x00000024932f7220 */ /* 0x080fe20000410000 */
[-C--:B------:R-:W-:Y:S01]  /*d300*/  FMUL.FTZ R149, R149, R3.reuse ;  /* 0x0000000395957220 */ /* 0x080fe20000410000 */
[-C--:B------:R-:W-:Y:S01]  /*d310*/  FMUL.FTZ R150, R150, R36.reuse ;  /* 0x0000002496967220 */ /* 0x080fe20000410000 */
[-C--:B------:R-:W-:Y:S01]  /*d320*/  FMUL.FTZ R151, R151, R36.reuse ;  /* 0x0000002497977220 */ /* 0x080fe20000410000 */
[----:B------:R-:W-:Y:S01]  /*d330*/  MUFU.EX2 R69, R69 ;  /* 0x0000004500457308 */ /* 0x000fe20000000800 */
[----:B------:R-:W-:Y:S01]  /*d340*/  HMMA.16816.F32 R16, R20, R4, R16 ;  /* 0x000000041410723c */ /* 0x000fe20000001810 */
[-C--:B------:R-:W-:Y:S01]  /*d350*/  FMUL.FTZ R132, R132, R3.reuse ;  /* 0x0000000384847220 */ /* 0x080fe20000410000 */
[----:B------:R-:W-:Y:S01]  /*d360*/  FMUL.FTZ R133, R133, R3 ;  /* 0x0000000385857220 */ /* 0x000fe20000410000 */
[-C--:B------:R-:W-:Y:S01]  /*d370*/  FMUL.FTZ R134, R134, R36.reuse ;  /* 0x0000002486867220 */ /* 0x080fe20000410000 */
[----:B------:R-:W-:Y:S01]  /*d380*/  FMUL.FTZ R135, R135, R36 ;  /* 0x0000002487877220 */ /* 0x000fe20000410000 */
[----:B------:R-:W-:-:S02]  /*d390*/  IMAD.MOV.U32 R156, RZ, RZ, R210 ;  /* 0x000000ffff9c7224 */ /* 0x000fc400078e00d2 */
[--C-:B------:R-:W-:Y:S01]  /*d3a0*/  FFMA.FTZ R210, R52, UR6, -R169.reuse ;  /* 0x0000000634d27c23 */ /* 0x100fe200080108a9 */
[----:B------:R-:W-:Y:S01]  /*d3b0*/  MUFU.EX2 R68, R68 ;  /* 0x0000004400447308 */ /* 0x000fe20000000800 */
[----:B------:R-:W-:Y:S01]  /*d3c0*/  HMMA.16816.F32 R20, R20, R6, R136 ;  /* 0x000000061414723c */ /* 0x000fe20000001888 */
[----:B------:R-:W-:Y:S02]  /*d3d0*/  IMAD.MOV.U32 R157, RZ, RZ, R208 ;  /* 0x000000ffff9d7224 */ /* 0x000fe400078e00d0 */
[----:B------:R-:W-:Y:S01]  /*d3e0*/  FFMA.FTZ R208, R53, UR6, -R169 ;  /* 0x0000000635d07c23 */ /* 0x000fe200080108a9 */
[----:B------:R-:W-:Y:S01]  /*d3f0*/  FFMA.FTZ R3, R218, R3, R172 ;  /* 0x00000003da037223 */ /* 0x000fe200000100ac */
[----:B------:R-:W4:Y:S01]  /*d400*/  LDSM.16.MT88.4 R52, [R184+0x4800] ;  /* 0x00480000b834783b */ /* 0x000f220000004200 */
[----:B------:R-:W-:Y:S01]  /*d410*/  FFMA.FTZ R36, R217, R36, R171 ;  /* 0x00000024d9247223 */ /* 0x000fe200000100ab */
[----:B------:R-:W-:Y:S01]  /*d420*/  FFMA.FTZ R2, R216, R2, R170 ;  /* 0x00000002d8027223 */ /* 0x000fe200000100aa */
[----:B------:R-:W5:Y:S01]  /*d430*/  MUFU.EX2 R66, R66 ;  /* 0x0000004200427308 */ /* 0x000f620000000800 */
[C---:B------:R-:W-:Y:S01]  /*d440*/  HMMA.16816.F32 R24, R48.reuse, R28, R24 ;  /* 0x0000001c3018723c */ /* 0x040fe20000001818 */
[----:B------:R-:W-:Y:S01]  /*d450*/  FFMA.FTZ R0, R215, R0, R127 ;  /* 0x00000000d7007223 */ /* 0x000fe2000001007f */
[----:B------:R-:W-:Y:S01]  /*d460*/  FADD.FTZ R3, R129, R3 ;  /* 0x0000000381037221 */ /* 0x000fe20000010000 */
[----:B------:R-:W-:Y:S01]  /*d470*/  FADD.FTZ R36, R128, R36 ;  /* 0x0000002480247221 */ /* 0x000fe20000010000 */
[----:B------:R-:W-:Y:S01]  /*d480*/  FADD.FTZ R2, R122, R2 ;  /* 0x000000027a027221 */ /* 0x000fe20000010000 */
[----:B------:R-:W-:Y:S01]  /*d490*/  FADD.FTZ R0, R120, R0 ;  /* 0x0000000078007221 */ /* 0x000fe20000010000 */
[----:B------:R-:W-:Y:S01]  /*d4a0*/  FADD.FTZ R3, R126, R3 ;  /* 0x000000037e037221 */ /* 0x000fe20000010000 */
[----:B------:R-:W2:Y:S01]  /*d4b0*/  MUFU.EX2 R130, R130 ;  /* 0x0000008200827308 */ /* 0x000ea20000000800 */
[C---:B------:R-:W-:Y:S01]  /*d4c0*/  HMMA.16816.F32 R44, R48.reuse, R4, R44 ;  /* 0x00000004302c723c */ /* 0x040fe2000000182c */
[----:B------:R-:W-:Y:S01]  /*d4d0*/  FADD.FTZ R36, R124, R36 ;  /* 0x000000247c247221 */ /* 0x000fe20000010000 */
[----:B------:R-:W-:Y:S01]  /*d4e0*/  FADD.FTZ R121, R121, R2 ;  /* 0x0000000279797221 */ /* 0x000fe20000010000 */
[----:B------:R-:W-:Y:S01]  /*d4f0*/  FADD.FTZ R119, R119, R0 ;  /* 0x0000000077777221 */ /* 0x000fe20000010000 */
[----:B------:R-:W-:Y:S01]  /*d500*/  FADD.FTZ R125, R125, R3 ;  /* 0x000000037d7d7221 */ /* 0x000fe20000010000 */
[----:B------:R-:W-:Y:S01]  /*d510*/  FADD.FTZ R123, R123, R36 ;  /* 0x000000247b7b7221 */ /* 0x000fe20000010000 */
[----:B------:R-:W-:Y:S01]  /*d520*/  FADD.FTZ R121, R72, R121 ;  /* 0x0000007948797221 */ /* 0x000fe20000010000 */
[----:B------:R-:W3:Y:S01]  /*d530*/  MUFU.EX2 R131, R131 ;  /* 0x0000008300837308 */ /* 0x000ee20000000800 */
[C---:B------:R-:W-:Y:S01]  /*d540*/  HMMA.16816.F32 R28, R48.reuse, R30, R148 ;  /* 0x0000001e301c723c */ /* 0x040fe20000001894 */
[----:B------:R-:W-:Y:S01]  /*d550*/  FADD.FTZ R119, R67, R119 ;  /* 0x0000007743777221 */ /* 0x000fe20000010000 */
[----:B------:R-:W-:Y:S01]  /*d560*/  FADD.FTZ R125, R118, R125 ;  /* 0x0000007d767d7221 */ /* 0x000fe20000010000 */
[----:B------:R-:W-:Y:S01]  /*d570*/  FADD.FTZ R123, R90, R123 ;  /* 0x0000007b5a7b7221 */ /* 0x000fe20000010000 */
[----:B-1----:R-:W-:Y:S01]  /*d580*/  FADD.FTZ R121, R71, R121 ;  /* 0x0000007947797221 */ /* 0x002fe20000010000 */
[----:B-----5:R-:W-:Y:S01]  /*d590*/  FADD.FTZ R119, R66, R119 ;  /* 0x0000007742777221 */ /* 0x020fe20000010000 */
[----:B------:R-:W-:Y:S01]  /*d5a0*/  FADD.FTZ R125, R117, R125 ;  /* 0x0000007d757d7221 */ /* 0x000fe20000010000 */
[----:B------:R-:W1:Y:S01]  /*d5b0*/  MUFU.EX2 R164, R164 ;  /* 0x000000a400a47308 */ /* 0x000e620000000800 */
[----:B------:R-:W-:Y:S01]  /*d5c0*/  HMMA.16816.F32 R4, R48, R6, R132 ;  /* 0x000000063004723c */ /* 0x000fe20000001884 */
[----:B------:R-:W-:Y:S01]  /*d5d0*/  F2FP.F16.F32.PACK_AB R48, R70, R71 ;  /* 0x000000474630723e */ /* 0x000fe200000000ff */
[----:B------:R-:W-:Y:S01]  /*d5e0*/  FADD.FTZ R123, R89, R123 ;  /* 0x0000007b597b7221 */ /* 0x000fe20000010000 */
[----:B--2---:R-:W-:Y:S01]  /*d5f0*/  F2FP.F16.F32.PACK_AB R49, R130, R66 ;  /* 0x000000428231723e */ /* 0x004fe200000000ff */
[----:B------:R-:W-:Y:S01]  /*d600*/  FADD.FTZ R121, R70, R121 ;  /* 0x0000007946797221 */ /* 0x000fe20000010000 */
[----:B------:R-:W-:Y:S01]  /*d610*/  F2FP.F16.F32.PACK_AB R50, R68, R69 ;  /* 0x000000454432723e */ /* 0x000fe200000000ff */
[----:B------:R-:W-:Y:S01]  /*d620*/  FADD.FTZ R119, R130, R119 ;  /* 0x0000007782777221 */ /* 0x000fe20000010000 */
[----:B------:R-:W2:Y:S01]  /*d630*/  MUFU.EX2 R179, R179 ;  /* 0x000000b300b37308 */ /* 0x000ea20000000800 */
[C---:B------:R-:W-:Y:S01]  /*d640*/  HMMA.16816.F32 R24, R56.reuse, R32, R24 ;  /* 0x000000203818723c */ /* 0x040fe20000001818 */
[----:B------:R-:W-:Y:S01]  /*d650*/  FADD.FTZ R125, R116, R125 ;  /* 0x0000007d747d7221 */ /* 0x000fe20000010000 */
[----:B------:R-:W-:Y:S01]  /*d660*/  FADD.FTZ R123, R88, R123 ;  /* 0x0000007b587b7221 */ /* 0x000fe20000010000 */
[----:B------:R-:W-:Y:S01]  /*d670*/  FADD.FTZ R121, R69, R121 ;  /* 0x0000007945797221 */ /* 0x000fe20000010000 */
[----:B---3--:R-:W-:Y:S01]  /*d680*/  FADD.FTZ R119, R131, R119 ;  /* 0x0000007783777221 */ /* 0x008fe20000010000 */
[----:B------:R-:W-:Y:S01]  /*d690*/  FADD.FTZ R125, R115, R125 ;  /* 0x0000007d737d7221 */ /* 0x000fe20000010000 */
[----:B------:R-:W-:Y:S01]  /*d6a0*/  FADD.FTZ R123, R87, R123 ;  /* 0x0000007b577b7221 */ /* 0x000fe20000010000 */
[----:B------:R-:W3:Y:S01]  /*d6b0*/  MUFU.EX2 R180, R180 ;  /* 0x000000b400b47308 */ /* 0x000ee20000000800 */
[----:B-1----:R-:W-:Y:S01]  /*d6c0*/  F2FP.F16.F32.PACK_AB R51, R164, R131 ;  /* 0x00000083a433723e */ /* 0x002fe200000000ff */
[----:B------:R-:W-:Y:S01]  /*d6d0*/  HMMA.16816.F32 R28, R56, R34, R28 ;  /* 0x00000022381c723c */ /* 0x000fe2000000181c */
[----:B------:R-:W-:Y:S01]  /*d6e0*/  FADD.FTZ R121, R68, R121 ;  /* 0x0000007944797221 */ /* 0x000fe20000010000 */
[----:B------:R-:W-:Y:S01]  /*d6f0*/  FADD.FTZ R119, R164, R119 ;  /* 0x00000077a4777221 */ /* 0x000fe20000010000 */
[----:B------:R-:W-:Y:S01]  /*d700*/  FADD.FTZ R125, R114, R125 ;  /* 0x0000007d727d7221 */ /* 0x000fe20000010000 */
[----:B------:R-:W-:Y:S01]  /*d710*/  FADD.FTZ R123, R86, R123 ;  /* 0x0000007b567b7221 */ /* 0x000fe20000010000 */
[----:B------:R-:W-:Y:S01]  /*d720*/  LDSM.16.MT88.4 R148, [R186+0x5c00] ;  /* 0x005c0000ba94783b */ /* 0x000fe20000004200 */
[----:B------:R-:W1:Y:S01]  /*d730*/  MUFU.EX2 R181, R181 ;  /* 0x000000b500b57308 */ /* 0x000e620000000800 */
[----:B--2---:R-:W-:Y:S01]  /*d740*/  FADD.FTZ R121, R179, R121 ;  /* 0x00000079b3797221 */ /* 0x004fe20000010000 */
[----:B------:R-:W-:Y:S01]  /*d750*/  HMMA.16816.F32 R8, R48, R32, R8 ;  /* 0x000000203008723c */ /* 0x000fe20000001808 */
[----:B------:R-:W-:Y:S01]  /*d760*/  FADD.FTZ R125, R113, R125 ;  /* 0x0000007d717d7221 */ /* 0x000fe20000010000 */
[----:B------:R-:W-:Y:S01]  /*d770*/  FADD.FTZ R123, R85, R123 ;  /* 0x0000007b557b7221 */ /* 0x000fe20000010000 */
[----:B------:R-:W-:-:S02]  /*d780*/  IMAD.MOV.U32 R0, RZ, RZ, R63 ;  /* 0x000000ffff007224 */ /* 0x000fc400078e003f */
[----:B------:R-:W-:Y:S01]  /*d790*/  FADD.FTZ R125, R112, R125 ;  /* 0x0000007d707d7221 */ /* 0x000fe20000010000 */
[----:B------:R-:W2:Y:S01]  /*d7a0*/  MUFU.EX2 R183, R183 ;  /* 0x000000b700b77308 */ /* 0x000ea20000000800 */
[C---:B---3--:R-:W-:Y:S01]  /*d7b0*/  F2FP.F16.F32.PACK_AB R32, R180.reuse, R179 ;  /* 0x000000b3b420723e */ /* 0x048fe200000000ff */
[C---:B------:R-:W-:Y:S01]  /*d7c0*/  HMMA.16816.F32 R12, R48.reuse, R34, R12 ;  /* 0x00000022300c723c */ /* 0x040fe2000000180c */
[----:B------:R-:W-:Y:S01]  /*d7d0*/  FADD.FTZ R121, R180, R121 ;  /* 0x00000079b4797221 */ /* 0x000fe20000010000 */
[----:B------:R-:W-:Y:S01]  /*d7e0*/  FADD.FTZ R123, R84, R123 ;  /* 0x0000007b547b7221 */ /* 0x000fe20000010000 */
[----:B------:R-:W-:Y:S01]  /*d7f0*/  FADD.FTZ R125, R111, R125 ;  /* 0x0000007d6f7d7221 */ /* 0x000fe20000010000 */
[----:B------:R-:W-:Y:S02]  /*d800*/  IMAD.MOV.U32 R2, RZ, RZ, R64 ;  /* 0x000000ffff027224 */ /* 0x000fe400078e0040 */
[----:B------:R-:W3:Y:S01]  /*d810*/  MUFU.EX2 R209, R209 ;  /* 0x000000d100d17308 */ /* 0x000ee20000000800 */
[----:B-1----:R-:W-:Y:S01]  /*d820*/  FADD.FTZ R121, R181, R121 ;  /* 0x00000079b5797221 */ /* 0x002fe20000010000 */
[----:B------:R-:W-:Y:S01]  /*d830*/  HMMA.16816.F32 R16, R48, R40, R16 ;  /* 0x000000283010723c */ /* 0x000fe20000001810 */
[----:B------:R-:W-:Y:S01]  /*d840*/  FADD.FTZ R125, R110, R125 ;  /* 0x0000007d6e7d7221 */ /* 0x000fe20000010000 */
[----:B------:R-:W-:-:S02]  /*d850*/  IMAD.MOV.U32 R3, RZ, RZ, R65 ;  /* 0x000000ffff037224 */ /* 0x000fc400078e0041 */
[----:B------:R-:W-:Y:S02]  /*d860*/  IMAD.MOV.U32 R36, RZ, RZ, R62 ;  /* 0x000000ffff247224 */ /* 0x000fe400078e003e */
[----:B------:R-:W-:Y:S01]  /*d870*/  FADD.FTZ R125, R109, R125 ;  /* 0x0000007d6d7d7221 */ /* 0x000fe20000010000 */
[----:B------:R-:W1:Y:S01]  /*d880*/  MUFU.EX2 R208, R208 ;  /* 0x000000d000d07308 */ /* 0x000e620000000800 */
[C---:B--2---:R-:W-:Y:S01]  /*d890*/  F2FP.F16.F32.PACK_AB R34, R183.reuse, R181 ;  /* 0x000000b5b722723e */ /* 0x044fe200000000ff */
[----:B------:R-:W-:Y:S01]  /*d8a0*/  HMMA.16816.F32 R20, R48, R42, R20 ;  /* 0x0000002a3014723c */ /* 0x000fe20000001814 */
[----:B------:R-:W2:Y:S01]  /*d8b0*/  LDSM.16.MT88.4 R48, [R186+0x4800] ;  /* 0x00480000ba30783b */ /* 0x000ea20000004200 */
[----:B------:R-:W-:Y:S01]  /*d8c0*/  FADD.FTZ R121, R183, R121 ;  /* 0x00000079b7797221 */ /* 0x000fe20000010000 */
[----:B------:R-:W-:Y:S01]  /*d8d0*/  FADD.FTZ R125, R108, R125 ;  /* 0x0000007d6c7d7221 */ /* 0x000fe20000010000 */
[----:B------:R-:W-:Y:S02]  /*d8e0*/  @P1 IMAD.MOV.U32 R0, RZ, RZ, R63 ;  /* 0x000000ffff001224 */ /* 0x000fe400078e003f */
[----:B------:R-:W5:Y:S01]  /*d8f0*/  MUFU.EX2 R210, R210 ;  /* 0x000000d200d27308 */ /* 0x000f620000000800 */
[----:B---3--:R-:W-:Y:S01]  /*d900*/  FADD.FTZ R119, R209, R119 ;  /* 0x00000077d1777221 */ /* 0x008fe20000010000 */
[----:B------:R-:W-:Y:S01]  /*d910*/  HMMA.16816.F32 R44, R56, R40, R44 ;  /* 0x00000028382c723c */ /* 0x000fe2000000182c */
[----:B------:R-:W-:Y:S01]  /*d920*/  FADD.FTZ R125, R107, R125 ;  /* 0x0000007d6b7d7221 */ /* 0x000fe20000010000 */
[----:B------:R-:W-:-:S02]  /*d930*/  @P1 IMAD.MOV.U32 R2, RZ, RZ, R64 ;  /* 0x000000ffff021224 */ /* 0x000fc400078e0040 */
[----:B------:R-:W-:Y:S02]  /*d940*/  @P1 IMAD.MOV.U32 R3, RZ, RZ, R65 ;  /* 0x000000ffff031224 */ /* 0x000fe400078e0041 */
[----:B------:R-:W-:Y:S01]  /*d950*/  FADD.FTZ R125, R106, R125 ;  /* 0x0000007d6a7d7221 */ /* 0x000fe20000010000 */
[----:B------:R-:W3:Y:S01]  /*d960*/  MUFU.EX2 R212, R212 ;  /* 0x000000d400d47308 */ /* 0x000ee20000000800 */
[C---:B-1----:R-:W-:Y:S01]  /*d970*/  F2FP.F16.F32.PACK_AB R33, R208.reuse, R209 ;  /* 0x000000d1d021723e */ /* 0x042fe200000000ff */
[----:B------:R-:W-:Y:S01]  /*d980*/  HMMA.16816.F32 R4, R56, R42, R4 ;  /* 0x0000002a3804723c */ /* 0x000fe20000001804 */
[----:B------:R-:W-:Y:S01]  /*d990*/  LDSM.16.MT88.4 R40, [R184+0x4c00] ;  /* 0x004c0000b828783b */ /* 0x000fe20000004200 */
[----:B------:R-:W-:Y:S01]  /*d9a0*/  F2FP.F16.F32.PACK_AB R56, R113, R114 ;  /* 0x000000727138723e */ /* 0x000fe200000000ff */
[----:B------:R-:W-:Y:S01]  /*d9b0*/  FADD.FTZ R119, R208, R119 ;  /* 0x00000077d0777221 */ /* 0x000fe20000010000 */
[----:B------:R-:W-:Y:S01]  /*d9c0*/  F2FP.F16.F32.PACK_AB R57, R85, R86 ;  /* 0x000000565539723e */ /* 0x000fe200000000ff */
[----:B------:R-:W-:Y:S01]  /*d9d0*/  FADD.FTZ R125, R105, R125 ;  /* 0x0000007d697d7221 */ /* 0x000fe20000010000 */
[----:B------:R-:W1:Y:S01]  /*d9e0*/  MUFU.EX2 R83, R83 ;  /* 0x0000005300537308 */ /* 0x000e620000000800 */
[----:B------:R-:W-:Y:S01]  /*d9f0*/  F2FP.F16.F32.PACK_AB R58, R111, R112 ;  /* 0x000000706f3a723e */ /* 0x000fe200000000ff */
[----:B-----5:R-:W-:Y:S01]  /*da00*/  FADD.FTZ R119, R210, R119 ;  /* 0x00000077d2777221 */ /* 0x020fe20000010000 */
[----:B------:R-:W-:Y:S01]  /*da10*/  FADD.FTZ R125, R104, R125 ;  /* 0x0000007d687d7221 */ /* 0x000fe20000010000 */
[----:B------:R-:W-:-:S03]  /*da20*/  @P1 IMAD.MOV.U32 R36, RZ, RZ, R62 ;  /* 0x000000ffff241224 */ /* 0x000fc600078e003e */
[----:B------:R-:W-:Y:S01]  /*da30*/  FADD.FTZ R125, R103, R125 ;  /* 0x0000007d677d7221 */ /* 0x000fe20000010000 */
[----:B------:R-:W5:Y:S01]  /*da40*/  MUFU.EX2 R226, R226 ;  /* 0x000000e200e27308 */ /* 0x000f620000000800 */
[C---:B---3--:R-:W-:Y:S01]  /*da50*/  F2FP.F16.F32.PACK_AB R35, R212.reuse, R210 ;  /* 0x000000d2d423723e */ /* 0x048fe200000000ff */
[----:B------:R-:W-:Y:S01]  /*da60*/  FADD.FTZ R119, R212, R119 ;  /* 0x00000077d4777221 */ /* 0x000fe20000010000 */
[----:B------:R-:W-:-:S04]  /*da70*/  FADD.FTZ R125, R102, R125 ;  /* 0x0000007d667d7221 */ /* 0x000fc80000010000 */
[----:B------:R-:W-:Y:S01]  /*da80*/  FADD.FTZ R125, R101, R125 ;  /* 0x0000007d657d7221 */ /* 0x000fe20000010000 */
[----:B----4-:R-:W-:Y:S01]  /*da90*/  HMMA.16816.F32 R16, R32, R52, R16 ;  /* 0x000000342010723c */ /* 0x010fe20000001810 */
[----:B------:R-:W3:Y:S01]  /*daa0*/  MUFU.EX2 R228, R228 ;  /* 0x000000e400e47308 */ /* 0x000ee20000000800 */
[C---:B-1----:R-:W-:Y:S01]  /*dab0*/  F2FP.F16.F32.PACK_AB R59, R83.reuse, R84 ;  /* 0x00000054533b723e */ /* 0x042fe200000000ff */
[----:B------:R-:W-:Y:S01]  /*dac0*/  FADD.FTZ R123, R83, R123 ;  /* 0x0000007b537b7221 */ /* 0x000fe20000010000 */
[----:B------:R-:W-:-:S04]  /*dad0*/  FADD.FTZ R125, R100, R125 ;  /* 0x0000007d647d7221 */ /* 0x000fc80000010000 */
[----:B--2---:R-:W-:Y:S01]  /*dae0*/  HMMA.16816.F32 R8, R32, R48, R8 ;  /* 0x000000302008723c */ /* 0x004fe20000001808 */
[----:B------:R-:W1:Y:S01]  /*daf0*/  MUFU.EX2 R229, R229 ;  /* 0x000000e500e57308 */ /* 0x000e620000000800 */
[----:B-----5:R-:W-:Y:S01]  /*db00*/  FADD.FTZ R121, R226, R121 ;  /* 0x00000079e2797221 */ /* 0x020fe20000010000 */
[----:B------:R-:W-:-:S04]  /*db10*/  FADD.FTZ R125, R99, R125 ;  /* 0x0000007d637d7221 */ /* 0x000fc80000010000 */
[----:B------:R-:W-:Y:S01]  /*db20*/  FADD.FTZ R125, R98, R125 ;  /* 0x0000007d627d7221 */ /* 0x000fe20000010000 */
[----:B------:R-:W-:Y:S01]  /*db30*/  HMMA.16816.F32 R12, R32, R50, R12 ;  /* 0x00000032200c723c */ /* 0x000fe2000000180c */
[----:B------:R-:W2:Y:S01]  /*db40*/  MUFU.EX2 R232, R232 ;  /* 0x000000e800e87308 */ /* 0x000ea20000000800 */
[----:B---3--:R-:W-:Y:S01]  /*db50*/  FADD.FTZ R121, R228, R121 ;  /* 0x00000079e4797221 */ /* 0x008fe20000010000 */
[----:B------:R-:W-:-:S04]  /*db60*/  FADD.FTZ R125, R97, R125 ;  /* 0x0000007d617d7221 */ /* 0x000fc80000010000 */
[----:B------:R-:W-:Y:S01]  /*db70*/  FADD.FTZ R125, R96, R125 ;  /* 0x0000007d607d7221 */ /* 0x000fe20000010000 */
[----:B------:R-:W-:Y:S01]  /*db80*/  HMMA.16816.F32 R20, R32, R54, R20 ;  /* 0x000000362014723c */ /* 0x000fe20000001814 */
[----:B------:R-:W3:Y:S01]  /*db90*/  LDSM.16.MT88.4 R32, [R186+0x4c00] ;  /* 0x004c0000ba20783b */ /* 0x000ee20000004200 */
[----:B------:R-:W4:Y:S01]  /*dba0*/  MUFU.EX2 R235, R235 ;  /* 0x000000eb00eb7308 */ /* 0x000f220000000800 */
[----:B-1----:R-:W-:Y:S01]  /*dbb0*/  FADD.FTZ R121, R229, R121 ;  /* 0x00000079e5797221 */ /* 0x002fe20000010000 */
[----:B------:R-:W-:-:S04]  /*dbc0*/  FADD.FTZ R125, R95, R125 ;  /* 0x0000007d5f7d7221 */ /* 0x000fc80000010000 */
[----:B------:R-:W-:Y:S01]  /*dbd0*/  HMMA.16816.F32 R24, R56, R48, R24 ;  /* 0x000000303818723c */ /* 0x000fe20000001818 */
[----:B------:R-:W-:Y:S01]  /*dbe0*/  F2FP.F16.F32.PACK_AB R48, R228, R226 ;  /* 0x000000e2e430723e */ /* 0x000fe200000000ff */
[----:B------:R-:W1:Y:S01]  /*dbf0*/  MUFU.EX2 R234, R234 ;  /* 0x000000ea00ea7308 */ /* 0x000e620000000800 */
[----:B--2---:R-:W-:Y:S01]  /*dc00*/  FADD.FTZ R121, R232, R121 ;  /* 0x00000079e8797221 */ /* 0x004fe20000010000 */
[----:B------:R-:W-:-:S04]  /*dc10*/  FADD.FTZ R125, R94, R125 ;  /* 0x0000007d5e7d7221 */ /* 0x000fc80000010000 */
[----:B------:R-:W-:Y:S01]  /*dc20*/  HMMA.16816.F32 R28, R56, R50, R28 ;  /* 0x00000032381c723c */ /* 0x000fe2000000181c */
[----:B------:R-:W-:Y:S01]  /*dc30*/  F2FP.F16.F32.PACK_AB R50, R232, R229 ;  /* 0x000000e5e832723e */ /* 0x000fe200000000ff */
[----:B------:R-:W2:Y:S01]  /*dc40*/  MUFU.EX2 R237, R237 ;  /* 0x000000ed00ed7308 */ /* 0x000ea20000000800 */
[----:B----4-:R-:W-:Y:S01]  /*dc50*/  FADD.FTZ R119, R235, R119 ;  /* 0x00000077eb777221 */ /* 0x010fe20000010000 */
[----:B------:R-:W-:-:S04]  /*dc60*/  FADD.FTZ R125, R93, R125 ;  /* 0x0000007d5d7d7221 */ /* 0x000fc80000010000 */
[----:B------:R-:W-:Y:S01]  /*dc70*/  HMMA.16816.F32 R44, R56, R52, R44 ;  /* 0x00000034382c723c */ /* 0x000fe2000000182c */
[----:B------:R-:W-:Y:S01]  /*dc80*/  FFMA.FTZ R52, R157, UR6, -R169 ;  /* 0x000000069d347c23 */ /* 0x000fe200080108a9 */
[----:B------:R-:W4:Y:S01]  /*dc90*/  MUFU.EX2 R239, R239 ;  /* 0x000000ef00ef7308 */ /* 0x000f220000000800 */
[C---:B-1----:R-:W-:Y:S01]  /*dca0*/  F2FP.F16.F32.PACK_AB R49, R234.reuse, R235 ;  /* 0x000000ebea31723e */ /* 0x042fe200000000ff */
[----:B------:R-:W-:Y:S01]  /*dcb0*/  FADD.FTZ R119, R234, R119 ;  /* 0x00000077ea777221 */ /* 0x000fe20000010000 */
[----:B------:R-:W-:-:S03]  /*dcc0*/  FADD.FTZ R125, R92, R125 ;  /* 0x0000007d5c7d7221 */ /* 0x000fc60000010000 */
[----:B------:R-:W-:Y:S01]  /*dcd0*/  HMMA.16816.F32 R4, R56, R54, R4 ;  /* 0x000000363804723c */ /* 0x000fe20000001804 */
[----:B------:R-:W-:Y:S01]  /*dce0*/  F2FP.F16.F32.PACK_AB R56, R109, R110 ;  /* 0x0000006e6d38723e */ /* 0x000fe200000000ff */
[----:B------:R-:W1:Y:S01]  /*dcf0*/  MUFU.EX2 R82, R82 ;  /* 0x0000005200527308 */ /* 0x000e620000000800 */
[----:B------:R-:W-:Y:S01]  /*dd00*/  F2FP.F16.F32.PACK_AB R58, R107, R108 ;  /* 0x0000006c6b3a723e */ /* 0x000fe200000000ff */
[----:B--2---:R-:W-:Y:S01]  /*dd10*/  FADD.FTZ R119, R237, R119 ;  /* 0x00000077ed777221 */ /* 0x004fe20000010000 */
[----:B------:R-:W-:-:S05]  /*dd20*/  FADD.FTZ R218, R91, R125 ;  /* 0x0000007d5bda7221 */ /* 0x000fca0000010000 */
[----:B------:R-:W2:Y:S01]  /*dd30*/  MUFU.EX2 R81, R81 ;  /* 0x0000005100517308 */ /* 0x000ea20000000800 */
[C---:B----4-:R-:W-:Y:S01]  /*dd40*/  F2FP.F16.F32.PACK_AB R51, R239.reuse, R237 ;  /* 0x000000edef33723e */ /* 0x050fe200000000ff */
[----:B------:R-:W-:-:S06]  /*dd50*/  FADD.FTZ R119, R239, R119 ;  /* 0x00000077ef777221 */ /* 0x000fcc0000010000 */
[----:B------:R-:W4:Y:S01]  /*dd60*/  MUFU.EX2 R80, R80 ;  /* 0x0000005000507308 */ /* 0x000f220000000800 */
[----:B---3--:R-:W-:Y:S01]  /*dd70*/  HMMA.16816.F32 R8, R48, R32, R8 ;  /* 0x000000203008723c */ /* 0x008fe20000001808 */
[----:B-1----:R-:W-:-:S06]  /*dd80*/  FADD.FTZ R123, R82, R123 ;  /* 0x0000007b527b7221 */ /* 0x002fcc0000010000 */
[----:B------:R-:W1:Y:S01]  /*dd90*/  MUFU.EX2 R79, R79 ;  /* 0x0000004f004f7308 */ /* 0x000e620000000800 */
[----:B------:R-:W-:Y:S01]  /*dda0*/  HMMA.16816.F32 R12, R48, R34, R12 ;  /* 0x00000022300c723c */ /* 0x000fe2000000180c */
[C---:B--2---:R-:W-:Y:S01]  /*ddb0*/  F2FP.F16.F32.PACK_AB R57, R81.reuse, R82 ;  /* 0x000000525139723e */ /* 0x044fe200000000ff */
[----:B------:R-:W-:-:S05]  /*ddc0*/  FADD.FTZ R123, R81, R123 ;  /* 0x0000007b517b7221 */ /* 0x000fca0000010000 */
[----:B------:R2:W-:Y:S01]  /*ddd0*/  MUFU.EX2 R132, R52 ;  /* 0x0000003400847308 */ /* 0x0005e20000000800 */
[----:B------:R-:W-:Y:S01]  /*dde0*/  HMMA.16816.F32 R16, R48, R40, R16 ;  /* 0x000000283010723c */ /* 0x000fe20000001810 */
[----:B----4-:R-:W-:-:S06]  /*ddf0*/  FADD.FTZ R123, R80, R123 ;  /* 0x0000007b507b7221 */ /* 0x010fcc0000010000 */
[----:B------:R-:W3:Y:S01]  /*de00*/  MUFU.EX2 R244, R244 ;  /* 0x000000f400f47308 */ /* 0x000ee20000000800 */
[----:B------:R-:W-:Y:S01]  /*de10*/  HMMA.16816.F32 R20, R48, R42, R20 ;  /* 0x0000002a3014723c */ /* 0x000fe20000001814 */
[----:B------:R-:W4:Y:S01]  /*de20*/  LDSM.16.MT88.4 R48, [R186+0x5000] ;  /* 0x00500000ba30783b */ /* 0x000f220000004200 */
[C---:B-1----:R-:W-:Y:S01]  /*de30*/  F2FP.F16.F32.PACK_AB R59, R79.reuse, R80 ;  /* 0x000000504f3b723e */ /* 0x042fe200000000ff */
[----:B------:R-:W-:-:S04]  /*de40*/  FADD.FTZ R123, R79, R123 ;  /* 0x0000007b4f7b7221 */ /* 0x000fc80000010000 */
[----:B------:R-:W1:Y:S01]  /*de50*/  MUFU.EX2 R246, R246 ;  /* 0x000000f600f67308 */ /* 0x000e620000000800 */
[----:B--2---:R-:W2:Y:S01]  /*de60*/  LDSM.16.MT88.4 R52, [R184+0x5000] ;  /* 0x00500000b834783b */ /* 0x004ea20000004200 */
[----:B------:R-:W-:Y:S01]  /*de70*/  HMMA.16816.F32 R24, R56, R32, R24 ;  /* 0x000000203818723c */ /* 0x000fe20000001818 */
[----:B------:R-:W-:-:S05]  /*de80*/  FFMA.FTZ R32, R156, UR6, -R169 ;  /* 0x000000069c207c23 */ /* 0x000fca00080108a9 */
[----:B------:R-:W5:Y:S01]  /*de90*/  MUFU.EX2 R247, R247 ;  /* 0x000000f700f77308 */ /* 0x000f620000000800 */
[----:B---3--:R-:W-:Y:S01]  /*dea0*/  FADD.FTZ R121, R244, R121 ;  /* 0x00000079f4797221 */ /* 0x008fe20000010000 */
[C---:B------:R-:W-:Y:S06]  /*deb0*/  HMMA.16816.F32 R28, R56.reuse, R34, R28 ;  /* 0x00000022381c723c */ /* 0x040fec000000181c */
[----:B------:R-:W3:Y:S01]  /*dec0*/  MUFU.EX2 R250, R250 ;  /* 0x000000fa00fa7308 */ /* 0x000ee20000000800 */
[----:B-1----:R-:W-:Y:S01]  /*ded0*/  FADD.FTZ R121, R246, R121 ;  /* 0x00000079f6797221 */ /* 0x002fe20000010000 */
[C---:B------:R-:W-:Y:S06]  /*dee0*/  HMMA.16816.F32 R44, R56.reuse, R40, R44 ;  /* 0x00000028382c723c */ /* 0x040fec000000182c */
[----:B------:R-:W1:Y:S01]  /*def0*/  MUFU.EX2 R252, R252 ;  /* 0x000000fc00fc7308 */ /* 0x000e620000000800 */
[----:B-----5:R-:W-:Y:S01]  /*df00*/  FADD.FTZ R121, R247, R121 ;  /* 0x00000079f7797221 */ /* 0x020fe20000010000 */
[----:B------:R-:W-:Y:S01]  /*df10*/  HMMA.16816.F32 R4, R56, R42, R4 ;  /* 0x0000002a3804723c */ /* 0x000fe20000001804 */
[----:B------:R-:W-:Y:S01]  /*df20*/  LDSM.16.MT88.4 R40, [R184+0x5400] ;  /* 0x00540000b828783b */ /* 0x000fe20000004200 */
[----:B------:R-:W-:-:S02]  /*df30*/  F2FP.F16.F32.PACK_AB R56, R105, R106 ;  /* 0x0000006a6938723e */ /* 0x000fc400000000ff */
[----:B------:R-:W-:Y:S02]  /*df40*/  F2FP.F16.F32.PACK_AB R58, R103, R104 ;  /* 0x00000068673a723e */ /* 0x000fe400000000ff */
[----:B------:R5:W4:Y:S01]  /*df50*/  MUFU.EX2 R133, R32 ;  /* 0x0000002000857308 */ /* 0x000b220000000800 */
[C---:B---3--:R-:W-:Y:S01]  /*df60*/  F2FP.F16.F32.PACK_AB R34, R250.reuse, R247 ;  /* 0x000000f7fa22723e */ /* 0x048fe200000000ff */
[----:B------:R-:W-:-:S06]  /*df70*/  FADD.FTZ R121, R250, R121 ;  /* 0x00000079fa797221 */ /* 0x000fcc0000010000 */
[----:B------:R-:W3:Y:S01]  /*df80*/  MUFU.EX2 R251, R251 ;  /* 0x000000fb00fb7308 */ /* 0x000ee20000000800 */
[----:B-1----:R-:W-:-:S07]  /*df90*/  F2FP.F16.F32.PACK_AB R33, R252, R132 ;  /* 0x00000084fc21723e */ /* 0x002fce00000000ff */
[----:B------:R-:W1:Y:S01]  /*dfa0*/  MUFU.EX2 R78, R78 ;  /* 0x0000004e004e7308 */ /* 0x000e620000000800 */
[----:B-----5:R-:W-:Y:S01]  /*dfb0*/  F2FP.F16.F32.PACK_AB R32, R246, R244 ;  /* 0x000000f4f620723e */ /* 0x020fe200000000ff */
[----:B----4-:R-:W-:-:S06]  /*dfc0*/  IMAD.MOV.U32 R223, RZ, RZ, R133 ;  /* 0x000000ffffdf7224 */ /* 0x010fcc00078e0085 */
[----:B------:R-:W4:Y:S01]  /*dfd0*/  MUFU.EX2 R77, R77 ;  /* 0x0000004d004d7308 */ /* 0x000f220000000800 */
[----:B---3--:R-:W-:-:S07]  /*dfe0*/  F2FP.F16.F32.PACK_AB R35, R251, R133 ;  /* 0x00000085fb23723e */ /* 0x008fce00000000ff */
[----:B------:R-:W-:Y:S01]  /*dff0*/  HMMA.16816.F32 R8, R32, R48, R8 ;  /* 0x000000302008723c */ /* 0x000fe20000001808 */
[----:B------:R-:W3:Y:S01]  /*e000*/  MUFU.EX2 R76, R76 ;  /* 0x0000004c004c7308 */ /* 0x000ee20000000800 */
[----:B-1----:R-:W-:-:S06]  /*e010*/  FADD.FTZ R123, R78, R123 ;  /* 0x0000007b4e7b7221 */ /* 0x002fcc0000010000 */
[----:B------:R-:W-:Y:S01]  /*e020*/  HMMA.16816.F32 R12, R32, R50, R12 ;  /* 0x00000032200c723c */ /* 0x000fe2000000180c */
[----:B------:R-:W1:Y:S01]  /*e030*/  MUFU.EX2 R75, R75 ;  /* 0x0000004b004b7308 */ /* 0x000e620000000800 */
[C---:B----4-:R-:W-:Y:S01]  /*e040*/  F2FP.F16.F32.PACK_AB R57, R77.reuse, R78 ;  /* 0x0000004e4d39723e */ /* 0x050fe200000000ff */
[----:B------:R-:W-:-:S05]  /*e050*/  FADD.FTZ R123, R77, R123 ;  /* 0x0000007b4d7b7221 */ /* 0x000fca0000010000 */
[----:B--2---:R-:W-:Y:S01]  /*e060*/  HMMA.16816.F32 R16, R32, R52, R16 ;  /* 0x000000342010723c */ /* 0x004fe20000001810 */
[----:B------:R-:W2:Y:S01]  /*e070*/  MUFU.EX2 R248, R248 ;  /* 0x000000f800f87308 */ /* 0x000ea20000000800 */
[----:B---3--:R-:W-:-:S06]  /*e080*/  FADD.FTZ R123, R76, R123 ;  /* 0x0000007b4c7b7221 */ /* 0x008fcc0000010000 */
[----:B------:R-:W-:Y:S01]  /*e090*/  HMMA.16816.F32 R20, R32, R54, R20 ;  /* 0x000000362014723c */ /* 0x000fe20000001814 */
[----:B------:R-:W3:Y:S01]  /*e0a0*/  LDSM.16.MT88.4 R32, [R186+0x5400] ;  /* 0x00540000ba20783b */ /* 0x000ee20000004200 */
[----:B------:R-:W4:Y:S01]  /*e0b0*/  MUFU.EX2 R245, R245 ;  /* 0x000000f500f57308 */ /* 0x000f220000000800 */
[C---:B-1----:R-:W-:Y:S01]  /*e0c0*/  F2FP.F16.F32.PACK_AB R59, R75.reuse, R76 ;  /* 0x0000004c4b3b723e */ /* 0x042fe200000000ff */
[----:B------:R-:W-:-:S06]  /*e0d0*/  FADD.FTZ R123, R75, R123 ;  /* 0x0000007b4b7b7221 */ /* 0x000fcc0000010000 */
[----:B------:R-:W1:Y:S01]  /*e0e0*/  MUFU.EX2 R243, R243 ;  /* 0x000000f300f37308 */ /* 0x000e620000000800 */
[----:B------:R-:W-:Y:S01]  /*e0f0*/  HMMA.16816.F32 R24, R56, R48, R24 ;  /* 0x000000303818723c */ /* 0x000fe20000001818 */
[----:B--2---:R-:W-:-:S06]  /*e100*/  FADD.FTZ R121, R248, R121 ;  /* 0x00000079f8797221 */ /* 0x004fcc0000010000 */
[----:B------:R-:W2:Y:S01]  /*e110*/  MUFU.EX2 R242, R242 ;  /* 0x000000f200f27308 */ /* 0x000ea20000000800 */
[----:B------:R-:W-:Y:S01]  /*e120*/  HMMA.16816.F32 R28, R56, R50, R28 ;  /* 0x00000032381c723c */ /* 0x000fe2000000181c */
[C---:B----4-:R-:W-:Y:S01]  /*e130*/  F2FP.F16.F32.PACK_AB R48, R245.reuse, R248 ;  /* 0x000000f8f530723e */ /* 0x050fe200000000ff */
[----:B------:R-:W-:-:S05]  /*e140*/  FADD.FTZ R121, R245, R121 ;  /* 0x00000079f5797221 */ /* 0x000fca0000010000 */
[----:B------:R-:W-:Y:S01]  /*e150*/  MUFU.EX2 R241, R241 ;  /* 0x000000f100f17308 */ /* 0x000fe20000000800 */
[----:B------:R-:W-:Y:S01]  /*e160*/  HMMA.16816.F32 R44, R56, R52, R44 ;  /* 0x00000034382c723c */ /* 0x000fe2000000182c */
[----:B-1----:R-:W-:-:S06]  /*e170*/  FADD.FTZ R121, R243, R121 ;  /* 0x00000079f3797221 */ /* 0x002fcc0000010000 */
[----:B------:R-:W1:Y:S01]  /*e180*/  MUFU.EX2 R238, R238 ;  /* 0x000000ee00ee7308 */ /* 0x000e620000000800 */
[C---:B--2---:R-:W-:Y:S01]  /*e190*/  F2FP.F16.F32.PACK_AB R50, R242.reuse, R243 ;  /* 0x000000f3f232723e */ /* 0x044fe200000000ff */
[----:B------:R-:W-:Y:S01]  /*e1a0*/  HMMA.16816.F32 R4, R56, R54, R4 ;  /* 0x000000363804723c */ /* 0x000fe20000001804 */
[----:B------:R-:W-:Y:S01]  /*e1b0*/  LDSM.16.MT88.4 R52, [R184+0x5800] ;  /* 0x00580000b834783b */ /* 0x000fe20000004200 */
[----:B------:R-:W-:Y:S01]  /*e1c0*/  F2FP.F16.F32.PACK_AB R56, R101, R102 ;  /* 0x000000666538723e */ /* 0x000fe200000000ff */
[----:B------:R-:W-:Y:S01]  /*e1d0*/  FADD.FTZ R121, R242, R121 ;  /* 0x00000079f2797221 */ /* 0x000fe20000010000 */
[----:B------:R-:W-:Y:S02]  /*e1e0*/  F2FP.F16.F32.PACK_AB R58, R99, R100 ;  /* 0x00000064633a723e */ /* 0x000fe400000000ff */
        /* <DEDUP_REMOVED lines=22> */
[----:B---3--:R-:W-:Y:S01]  /*e350*/  FADD.FTZ R121, R231, R121 ;  /* 0x00000079e7797221 */ /* 0x008fe20000010000 */
[C---:B------:R-:W-:Y:S01]  /*e360*/  HMMA.16816.F32 R44, R56.reuse, R40, R44 ;  /* 0x00000028382c723c */ /* 0x040fe2000000182c */
[----:B------:R-:W-:Y:S01]  /*e370*/  FFMA.FTZ R40, R182, UR6, -R178 ;  /* 0x00000006b6287c23 */ /* 0x000fe200080108b2 */
[----:B------:R-:W-:Y:S02]  /*e380*/  IMAD.MOV.U32 R182, RZ, RZ, R132 ;  /* 0x000000ffffb67224 */ /* 0x000fe400078e0084 */
[----:B------:R-:W3:Y:S02]  /*e390*/  LDSM.16.MT88.4 R132, [R184+0x5c00] ;  /* 0x005c0000b884783b */ /* 0x000ee40000004200 */
[----:B------:R-:W5:Y:S01]  /*e3a0*/  MUFU.EX2 R225, R225 ;  /* 0x000000e100e17308 */ /* 0x000f620000000800 */
[----:B------:R-:W-:Y:S01]  /*e3b0*/  FADD.FTZ R119, R182, R119 ;  /* 0x00000077b6777221 */ /* 0x000fe20000010000 */
[----:B------:R-:W-:Y:S01]  /*e3c0*/  HMMA.16816.F32 R24, R56, R32, R24 ;  /* 0x000000203818723c */ /* 0x000fe20000001818 */
[C---:B--2---:R-:W-:Y:S01]  /*e3d0*/  F2FP.F16.F32.PACK_AB R32, R230.reuse, R231 ;  /* 0x000000e7e620723e */ /* 0x044fe200000000ff */
[----:B------:R-:W-:Y:S01]  /*e3e0*/  FADD.FTZ R121, R230, R121 ;  /* 0x00000079e6797221 */ /* 0x000fe20000010000 */
[----:B------:R-:W-:-:S03]  /*e3f0*/  FADD.FTZ R119, R252, R119 ;  /* 0x00000077fc777221 */ /* 0x000fc60000010000 */
[----:B------:R-:W-:Y:S01]  /*e400*/  MUFU.EX2 R224, R224 ;  /* 0x000000e000e07308 */ /* 0x000fe20000000800 */
[----:B------:R-:W-:Y:S01]  /*e410*/  FADD.FTZ R119, R223, R119 ;  /* 0x00000077df777221 */ /* 0x000fe20000010000 */
[----:B------:R-:W-:Y:S01]  /*e420*/  HMMA.16816.F32 R28, R56, R34, R28 ;  /* 0x00000022381c723c */ /* 0x000fe2000000181c */
[----:B-1----:R-:W-:Y:S02]  /*e430*/  FADD.FTZ R121, R227, R121 ;  /* 0x00000079e3797221 */ /* 0x002fe40000010000 */
[----:B------:R-:W-:-:S03]  /*e440*/  FADD.FTZ R119, R251, R119 ;  /* 0x00000077fb777221 */ /* 0x000fc60000010000 */
[----:B------:R-:W1:Y:S01]  /*e450*/  MUFU.EX2 R214, R214 ;  /* 0x000000d600d67308 */ /* 0x000e620000000800 */
[----:B-----5:R-:W-:Y:S01]  /*e460*/  F2FP.F16.F32.PACK_AB R34, R225, R227 ;  /* 0x000000e3e122723e */ /* 0x020fe200000000ff */
[----:B------:R-:W-:Y:S01]  /*e470*/  FADD.FTZ R119, R241, R119 ;  /* 0x00000077f1777221 */ /* 0x000fe20000010000 */
[----:B------:R-:W-:Y:S01]  /*e480*/  HMMA.16816.F32 R4, R56, R42, R4 ;  /* 0x0000002a3804723c */ /* 0x000fe20000001804 */
[----:B------:R-:W-:Y:S01]  /*e490*/  FFMA.FTZ R57, R173, UR6, -R169 ;  /* 0x00000006ad397c23 */ /* 0x000fe200080108a9 */
[----:B------:R-:W-:Y:S01]  /*e4a0*/  FADD.FTZ R121, R225, R121 ;  /* 0x00000079e1797221 */ /* 0x000fe20000010000 */
[----:B------:R-:W-:Y:S02]  /*e4b0*/  FADD.FTZ R119, R238, R119 ;  /* 0x00000077ee777221 */ /* 0x000fe40000010000 */
[----:B------:R-:W2:Y:S02]  /*e4c0*/  MUFU.EX2 R211, R211 ;  /* 0x000000d300d37308 */ /* 0x000ea40000000800 */
[----:B------:R-:W-:-:S04]  /*e4d0*/  FADD.FTZ R119, R236, R119 ;  /* 0x00000077ec777221 */ /* 0x000fc80000010000 */
[----:B------:R-:W-:Y:S02]  /*e4e0*/  FADD.FTZ R119, R233, R119 ;  /* 0x00000077e9777221 */ /* 0x000fe40000010000 */
[----:B------:R-:W5:Y:S01]  /*e4f0*/  MUFU.EX2 R207, R207 ;  /* 0x000000cf00cf7308 */ /* 0x000f620000000800 */
[----:B-1----:R-:W-:Y:S01]  /*e500*/  F2FP.F16.F32.PACK_AB R33, R214, R224 ;  /* 0x000000e0d621723e */ /* 0x002fe200000000ff */
[----:B------:R-:W-:-:S04]  /*e510*/  FADD.FTZ R119, R224, R119 ;  /* 0x00000077e0777221 */ /* 0x000fc80000010000 */
[----:B------:R-:W-:Y:S01]  /*e520*/  FADD.FTZ R119, R214, R119 ;  /* 0x00000077d6777221 */ /* 0x000fe20000010000 */
[----:B------:R-:W-:Y:S01]  /*e530*/  @P1 VIADD R214, R37, 0xfffffffd ;  /* 0xfffffffd25d61836 */ /* 0x000fe20000000000 */
[----:B------:R-:W1:Y:S02]  /*e540*/  MUFU.EX2 R240, R240 ;  /* 0x000000f000f07308 */ /* 0x000e640000000800 */
[----:B--2---:R-:W-:-:S06]  /*e550*/  FADD.FTZ R119, R211, R119 ;  /* 0x00000077d3777221 */ /* 0x004fcc0000010000 */
[----:B------:R-:W2:Y:S01]  /*e560*/  MUFU.EX2 R249, R249 ;  /* 0x000000f900f97308 */ /* 0x000ea20000000800 */
[C---:B-----5:R-:W-:Y:S01]  /*e570*/  F2FP.F16.F32.PACK_AB R35, R207.reuse, R211 ;  /* 0x000000d3cf23723e */ /* 0x060fe200000000ff */
[----:B------:R-:W-:-:S06]  /*e580*/  FADD.FTZ R119, R207, R119 ;  /* 0x00000077cf777221 */ /* 0x000fcc0000010000 */
[----:B------:R-:W5:Y:S01]  /*e590*/  MUFU.EX2 R206, R206 ;  /* 0x000000ce00ce7308 */ /* 0x000f620000000800 */
[----:B----4-:R-:W-:Y:S01]  /*e5a0*/  HMMA.16816.F32 R8, R32, R48, R8 ;  /* 0x000000302008723c */ /* 0x010fe20000001808 */
[----:B-1----:R-:W-:-:S06]  /*e5b0*/  FADD.FTZ R123, R240, R123 ;  /* 0x0000007bf07b7221 */ /* 0x002fcc0000010000 */
[----:B------:R-:W1:Y:S01]  /*e5c0*/  MUFU.EX2 R40, R40 ;  /* 0x0000002800287308 */ /* 0x000e620000000800 */
[----:B------:R-:W-:Y:S01]  /*e5d0*/  HMMA.16816.F32 R12, R32, R50, R12 ;  /* 0x00000032200c723c */ /* 0x000fe2000000180c */
[----:B--2---:R-:W-:-:S06]  /*e5e0*/  FADD.FTZ R123, R249, R123 ;  /* 0x0000007bf97b7221 */ /* 0x004fcc0000010000 */
[----:B------:R-:W2:Y:S01]  /*e5f0*/  MUFU.EX2 R41, R222 ;  /* 0x000000de00297308 */ /* 0x000ea20000000800 */
[----:B------:R-:W-:Y:S01]  /*e600*/  HMMA.16816.F32 R16, R32, R52, R16 ;  /* 0x000000342010723c */ /* 0x000fe20000001810 */
[----:B-----5:R-:W-:-:S06]  /*e610*/  FADD.FTZ R123, R206, R123 ;  /* 0x0000007bce7b7221 */ /* 0x020fcc0000010000 */
[----:B------:R-:W4:Y:S01]  /*e620*/  MUFU.EX2 R42, R221 ;  /* 0x000000dd002a7308 */ /* 0x000f220000000800 */
[----:B------:R-:W-:Y:S01]  /*e630*/  HMMA.16816.F32 R20, R32, R54, R20 ;  /* 0x000000362014723c */ /* 0x000fe20000001814 */
[----:B------:R-:W-:Y:S01]  /*e640*/  F2FP.F16.F32.PACK_AB R32, R97, R98 ;  /* 0x000000626120723e */ /* 0x000fe200000000ff */
[C---:B-1----:R-:W-:Y:S01]  /*e650*/  FADD.FTZ R123, R40.reuse, R123 ;  /* 0x0000007b287b7221 */ /* 0x042fe20000010000 */
[----:B------:R-:W-:Y:S02]  /*e660*/  F2FP.F16.F32.PACK_AB R33, R249, R240 ;  /* 0x000000f0f921723e */ /* 0x000fe400000000ff */
[----:B------:R-:W-:Y:S02]  /*e670*/  F2FP.F16.F32.PACK_AB R34, R95, R96 ;  /* 0x000000605f22723e */ /* 0x000fe400000000ff */
[----:B------:R-:W-:Y:S01]  /*e680*/  F2FP.F16.F32.PACK_AB R35, R40, R206 ;  /* 0x000000ce2823723e */ /* 0x000fe200000000ff */
[----:B------:R-:W1:Y:S01]  /*e690*/  MUFU.EX2 R43, R220 ;  /* 0x000000dc002b7308 */ /* 0x000e620000000800 */
[----:B--2---:R-:W-:-:S05]  /*e6a0*/  FADD.FTZ R121, R41, R121 ;  /* 0x0000007929797221 */ /* 0x004fca0000010000 */
[----:B------:R-:W-:Y:S02]  /*e6b0*/  HMMA.16816.F32 R24, R32, R48, R24 ;  /* 0x000000302018723c */ /* 0x000fe40000001818 */
[----:B------:R-:W2:Y:S01]  /*e6c0*/  MUFU.EX2 R56, R219 ;  /* 0x000000db00387308 */ /* 0x000ea20000000800 */
[C---:B----4-:R-:W-:Y:S01]  /*e6d0*/  F2FP.F16.F32.PACK_AB R136, R42.reuse, R41 ;  /* 0x000000292a88723e */ /* 0x050fe200000000ff */
[----:B------:R-:W-:-:S04]  /*e6e0*/  FADD.FTZ R121, R42, R121 ;  /* 0x000000792a797221 */ /* 0x000fc80000010000 */
[----:B------:R-:W-:Y:S02]  /*e6f0*/  HMMA.16816.F32 R28, R32, R50, R28 ;  /* 0x00000032201c723c */ /* 0x000fe4000000181c */
[----:B------:R-:W4:Y:S01]  /*e700*/  MUFU.EX2 R57, R57 ;  /* 0x0000003900397308 */ /* 0x000f220000000800 */
[----:B-1----:R-:W-:-:S05]  /*e710*/  FADD.FTZ R121, R43, R121 ;  /* 0x000000792b797221 */ /* 0x002fca0000010000 */
[----:B------:R-:W-:Y:S02]  /*e720*/  HMMA.16816.F32 R44, R32, R52, R44 ;  /* 0x00000034202c723c */ /* 0x000fe4000000182c */
[----:B------:R-:W1:Y:S01]  /*e730*/  MUFU.EX2 R49, R168 ;  /* 0x000000a800317308 */ /* 0x000e620000000800 */
[C---:B--2---:R-:W-:Y:S01]  /*e740*/  F2FP.F16.F32.PACK_AB R138, R56.reuse, R43 ;  /* 0x0000002b388a723e */ /* 0x044fe200000000ff */
[----:B------:R-:W-:-:S04]  /*e750*/  FADD.FTZ R216, R56, R121 ;  /* 0x0000007938d87221 */ /* 0x000fc80000010000 */
[----:B------:R-:W-:Y:S02]  /*e760*/  HMMA.16816.F32 R4, R32, R54, R4 ;  /* 0x000000362004723c */ /* 0x000fe40000001804 */
[----:B------:R-:W2:Y:S01]  /*e770*/  MUFU.EX2 R48, R167 ;  /* 0x000000a700307308 */ /* 0x000ea20000000800 */
[----:B----4-:R-:W-:-:S07]  /*e780*/  FADD.FTZ R119, R57, R119 ;  /* 0x0000007739777221 */ /* 0x010fce0000010000 */
[----:B------:R-:W4:Y:S01]  /*e790*/  MUFU.EX2 R50, R166 ;  /* 0x000000a600327308 */ /* 0x000f220000000800 */
[C---:B-1----:R-:W-:Y:S01]  /*e7a0*/  F2FP.F16.F32.PACK_AB R137, R49.reuse, R57 ;  /* 0x000000393189723e */ /* 0x042fe200000000ff */
[----:B------:R-:W-:-:S06]  /*e7b0*/  FADD.FTZ R119, R49, R119 ;  /* 0x0000007731777221 */ /* 0x000fcc0000010000 */
[----:B------:R-:W1:Y:S01]  /*e7c0*/  MUFU.EX2 R177, R177 ;  /* 0x000000b100b17308 */ /* 0x000e620000000800 */
[----:B--2---:R-:W-:-:S07]  /*e7d0*/  FADD.FTZ R119, R48, R119 ;  /* 0x0000007730777221 */ /* 0x004fce0000010000 */
[----:B------:R-:W2:Y:S01]  /*e7e0*/  MUFU.EX2 R176, R176 ;  /* 0x000000b000b07308 */ /* 0x000ea20000000800 */
[C---:B----4-:R-:W-:Y:S01]  /*e7f0*/  F2FP.F16.F32.PACK_AB R139, R50.reuse, R48 ;  /* 0x00000030328b723e */ /* 0x050fe200000000ff */
[----:B------:R-:W-:-:S06]  /*e800*/  FADD.FTZ R215, R50, R119 ;  /* 0x0000007732d77221 */ /* 0x000fcc0000010000 */
[----:B------:R-:W4:Y:S01]  /*e810*/  MUFU.EX2 R175, R175 ;  /* 0x000000af00af7308 */ /* 0x000f220000000800 */
[----:B------:R-:W-:Y:S01]  /*e820*/  HMMA.16816.F32 R156, R136, R148, R8 ;  /* 0x00000094889c723c */ /* 0x000fe20000001808 */
[----:B-1----:R-:W-:Y:S01]  /*e830*/  FADD.FTZ R123, R177, R123 ;  /* 0x0000007bb17b7221 */ /* 0x002fe20000010000 */
[----:B------:R-:W-:Y:S02]  /*e840*/  F2FP.F16.F32.PACK_AB R8, R93, R94 ;  /* 0x0000005e5d08723e */ /* 0x000fe400000000ff */
[----:B------:R-:W-:-:S03]  /*e850*/  F2FP.F16.F32.PACK_AB R10, R91, R92 ;  /* 0x0000005c5b0a723e */ /* 0x000fc600000000ff */
[----:B------:R-:W1:Y:S01]  /*e860*/  MUFU.EX2 R174, R174 ;  /* 0x000000ae00ae7308 */ /* 0x000e620000000800 */
[C---:B--2---:R-:W-:Y:S01]  /*e870*/  F2FP.F16.F32.PACK_AB R9, R176.reuse, R177 ;  /* 0x000000b1b009723e */ /* 0x044fe200000000ff */
[----:B------:R-:W-:Y:S01]  /*e880*/  FADD.FTZ R123, R176, R123 ;  /* 0x0000007bb07b7221 */ /* 0x000fe20000010000 */
[----:B------:R-:W-:Y:S03]  /*e890*/  HMMA.16816.F32 R152, R136, R150, R12 ;  /* 0x000000968898723c */ /* 0x000fe6000000180c */
[----:B----4-:R-:W-:-:S05]  /*e8a0*/  FADD.FTZ R123, R175, R123 ;  /* 0x0000007baf7b7221 */ /* 0x010fca0000010000 */
[----:B---3--:R-:W-:Y:S01]  /*e8b0*/  HMMA.16816.F32 R140, R136, R132, R16 ;  /* 0x00000084888c723c */ /* 0x008fe20000001810 */
[C---:B-1----:R-:W-:Y:S01]  /*e8c0*/  F2FP.F16.F32.PACK_AB R11, R174.reuse, R175 ;  /* 0x000000afae0b723e */ /* 0x042fe200000000ff */
[----:B------:R-:W-:-:S06]  /*e8d0*/  FADD.FTZ R217, R174, R123 ;  /* 0x0000007baed97221 */ /* 0x000fcc0000010000 */
[----:B------:R-:W-:Y:S08]  /*e8e0*/  HMMA.16816.F32 R136, R136, R134, R20 ;  /* 0x000000868888723c */ /* 0x000ff00000001814 */
[----:B------:R-:W-:Y:S01]  /*e8f0*/  HMMA.16816.F32 R160, R8, R148, R24 ;  /* 0x0000009408a0723c */ /* 0x000fe20000001818 */
[----:B------:R-:W-:-:S07]  /*e900*/  IMAD.MOV.U32 R24, RZ, RZ, R61 ;  /* 0x000000ffff187224 */ /* 0x000fce00078e003d */
[C---:B------:R-:W-:Y:S08]  /*e910*/  HMMA.16816.F32 R144, R8.reuse, R132, R44 ;  /* 0x000000840890723c */ /* 0x040ff0000000182c */
[C---:B------:R-:W-:Y:S08]  /*e920*/  HMMA.16816.F32 R148, R8.reuse, R150, R28 ;  /* 0x000000960894723c */ /* 0x040ff0000000181c */
[----:B------:R-:W-:Y:S01]  /*e930*/  HMMA.16816.F32 R132, R8, R134, R4 ;  /* 0x000000860884723c */ /* 0x000fe20000001804 */
[----:B------:R-:W-:-:S04]  /*e940*/  NOP ;  /* 0x0000000000007918 */ /* 0x000fc80000000000 */
[----:B------:R-:W-:-:S15]  /*e950*/  @P1 BRA `(.L_x_978) ;  /* 0x0000000000041947 */ /* 0x000fde0003800000 */
.L_x_976:
[----:B------:R-:W-:-:S07]  /*e960*/  IADD3 R214, PT, PT, R24, -0x1, RZ ;  /* 0xffffffff18d67810 */ /* 0x000fce0007ffe0ff */
.L_x_978:
        /* <DEDUP_REMOVED lines=15> */
[----:B------:R-:W3:Y:S01]  /*ea60*/  LDCU UR4, c[0x0][0x45c] ;  /* 0x00008b80ff0477ac */ /* 0x000ee20008000800 */
[----:B------:R-:W4:Y:S01]  /*ea70*/  LDCU.64 UR6, c[0x0][0x3c0] ;  /* 0x00007800ff0677ac */ /* 0x000f220008000a00 */
[----:B-1----:R-:W-:Y:S01]  /*ea80*/  IMAD.SHL.U32 R209, R199, 0x2, RZ ;  /* 0x00000002c7d17824 */ /* 0x002fe200078e00ff */
[----:B--234-:R-:W-:Y:S06]  /*ea90*/  BRA `(.L_x_980) ;  /* 0x0000000000747947 */ /* 0x01cfec0003800000 */
.L_x_982:
[----:B------:R-:W1:Y:S01]  /*eaa0*/  LDC.64 R40, c[0x0][0x3b8] ;  /* 0x0000ee00ff287b82 */ /* 0x000e620000000a00 */
[----:B------:R-:W-:Y:S01]  /*eab0*/  VIADD R57, R214, 0xffffffff ;  /* 0xffffffffd6397836 */ /* 0x000fe20000000000 */
[C---:B-1----:R-:W-:Y:S03]  /*eac0*/  SHF.L.U64.HI R52, R40.reuse, 0x5, R41 ;  /* 0x0000000528347819 */ /* 0x042fe60000010229 */
[C---:B------:R-:W-:Y:S04]  /*ead0*/  IMAD.WIDE.U32 R244, R57.reuse, R40, RZ ;  /* 0x0000002839f47225 */ /* 0x040fe800078e00ff */
[----:B------:R-:W-:Y:S01]  /*eae0*/  IMAD.SHL.U32 R43, R40, 0x20, RZ ;  /* 0x00000020282b7824 */ /* 0x000fe200078e00ff */
[C---:B------:R-:W-:Y:S01]  /*eaf0*/  LEA R174, P3, R244.reuse, R195, 0x8 ;  /* 0x000000c3f4ae7211 */ /* 0x040fe200078640ff */
        /* <DEDUP_REMOVED lines=9> */
[----:B--2---:R-:W-:Y:S02]  /*eb90*/  LEA R113, P1, R40, R112, 0x6 ;  /* 0x0000007028717211 */ /* 0x004fe400078230ff */
        /* <DEDUP_REMOVED lines=13> */
.L_x_980:
        /* <DEDUP_REMOVED lines=23> */
[----:B------:R-:W-:Y:S05]  /*ede0*/  ISETP.GT.AND P0, PT, R214, R196, PT ;  /* 0x000000c4d600720c */ /* 0x000fea0003f04270 */
[----:B------:R-:W-:Y:S08]  /*edf0*/  LDGSTS.E.BYPASS.LTC128B.128 [R200+0x5000], desc[UR14][R10.64] ;  /* 0x050000000ac87fae */ /* 0x000ff0000b981a0e */
[----:B------:R1:W-:Y:S08]  /*ee00*/  LDGSTS.E.BYPASS.LTC128B.128 [R200+0x5800], desc[UR14][R8.64] ;  /* 0x0580000008c87fae */ /* 0x0003f0000b981a0e */
[----:B------:R-:W-:Y:S08]  /*ee10*/  LDSM.16.M88.4 R128, [R189] ;  /* 0x00000000bd80783b */ /* 0x000ff00000000200 */
[----:B------:R-:W0:Y:S08]  /*ee20*/  LDGDEPBAR ;  /* 0x00000000000079af */ /* 0x000e300000000000 */
[----:B------:R-:W2:Y:S08]  /*ee30*/  LDSM.16.M88.4 R16, [R188+0x2000] ;  /* 0x00200000bc10783b */ /* 0x000eb00000000200 */
[----:B------:R-:W1:Y:S08]  /*ee40*/  LDSM.16.M88.4 R124, [R189+0x1000] ;  /* 0x00100000bd7c783b */ /* 0x000e700000000200 */
        /* <DEDUP_REMOVED lines=10> */
[-C--:B--2---:R-:W-:Y:S08]  /*eef0*/  HMMA.16816.F32 R4, R128, R16.reuse, RZ ;  /* 0x000000108004723c */ /* 0x084ff000000018ff */
[C---:B-1----:R-:W-:Y:S08]  /*ef00*/  HMMA.16816.F32 R8, R124.reuse, R16, RZ ;  /* 0x000000107c08723c */ /* 0x042ff000000018ff */
        /* <DEDUP_REMOVED lines=48> */
[----:B------:R1:W-:Y:S01]  /*f210*/  MUFU.TANH R170, R7 ;  /* 0x0000000700aa7308 */ /* 0x0003e20000002400 */
[----:B------:R-:W-:Y:S01]  /*f220*/  FMUL.FTZ R17, R17, UR5 ;  /* 0x0000000511117c20 */ /* 0x000fe20008410000 */
[----:B------:R-:W-:Y:S08]  /*f230*/  FMUL.FTZ R16, R16, UR5 ;  /* 0x0000000510107c20 */ /* 0x000ff00008410000 */
[----:B------:R-:W-:Y:S10]  /*f240*/  MUFU.TANH R171, R10 ;  /* 0x0000000a00ab7308 */ /* 0x000ff40000002400 */
[----:B------:R2:W-:Y:S01]  /*f250*/  MUFU.TANH R176, R11 ;  /* 0x0000000b00b07308 */ /* 0x0005e20000002400 */
[----:B-1----:R-:W1:Y:S09]  /*f260*/  LDSM.16.M88.4 R4, [R185+0x2400] ;  /* 0x00240000b904783b */ /* 0x002e720000000200 */
[----:B------:R-:W-:Y:S10]  /*f270*/  MUFU.TANH R178, R12 ;  /* 0x0000000c00b27308 */ /* 0x000ff40000002400 */
[----:B------:R-:W-:Y:S01]  /*f280*/  MUFU.TANH R179, R13 ;  /* 0x0000000d00b37308 */ /* 0x000fe20000002400 */
[----:B--2---:R-:W2:Y:S09]  /*f290*/  LDSM.16.M88.4 R8, [R185+0x2800] ;  /* 0x00280000b908783b */ /* 0x004eb20000000200 */
[----:B------:R-:W-:Y:S10]  /*f2a0*/  MUFU.TANH R219, R14 ;  /* 0x0000000e00db7308 */ /* 0x000ff40000002400 */
[----:B------:R3:W-:Y:S10]  /*f2b0*/  MUFU.TANH R220, R15 ;  /* 0x0000000f00dc7308 */ /* 0x0007f40000002400 */
[----:B------:R-:W4:Y:S01]  /*f2c0*/  MUFU.TANH R0, R0 ;  /* 0x0000000000007308 */ /* 0x000f220000002400 */
[-C--:B-1----:R-:W-:Y:S09]  /*f2d0*/  HMMA.16816.F32 R20, R172, R4.reuse, R20 ;  /* 0x00000004ac14723c */ /* 0x082ff20000001814 */
[----:B------:R-:W-:Y:S01]  /*f2e0*/  MUFU.TANH R3, R3 ;  /* 0x0000000300037308 */ /* 0x000fe20000002400 */
[----:B---3--:R-:W-:Y:S01]  /*f2f0*/  LDSM.16.M88.4 R12, [R185+0x3400] ;  /* 0x00340000b90c783b */ /* 0x008fe20000000200 */
[C---:B------:R-:W-:Y:S08]  /*f300*/  HMMA.16816.F32 R24, R180.reuse, R4, R24 ;  /* 0x00000004b418723c */ /* 0x040ff00000001818 */
[----:B------:R1:W-:Y:S01]  /*f310*/  MUFU.TANH R177, R17 ;  /* 0x0000001100b17308 */ /* 0x0003e20000002400 */
[-C--:B------:R-:W-:Y:S03]  /*f320*/  HMMA.16816.F32 R28, R180, R6.reuse, R28 ;  /* 0x00000006b41c723c */ /* 0x080fe6000000181c */
[----:B------:R-:W-:Y:S01]  /*f330*/  FMUL.FTZ R21, R21, UR5 ;  /* 0x0000000515157c20 */ /* 0x000fe20008410000 */
[----:B------:R-:W-:Y:S05]  /*f340*/  FMUL.FTZ R22, R22, UR5 ;  /* 0x0000000516167c20 */ /* 0x000fea0008410000 */
[----:B------:R-:W-:Y:S01]  /*f350*/  MUFU.TANH R2, R2 ;  /* 0x0000000200027308 */ /* 0x000fe20000002400 */
[C---:B------:R-:W-:Y:S01]  /*f360*/  HMMA.16816.F32 R32, R172.reuse, R6, R32 ;  /* 0x00000006ac20723c */ /* 0x040fe20000001820 */
[----:B------:R-:W3:Y:S03]  /*f370*/  LDSM.16.M88.4 R4, [R185+0x2c00] ;  /* 0x002c0000b904783b */ /* 0x000ee60000000200 */
[----:B------:R-:W-:Y:S01]  /*f380*/  FMUL.FTZ R25, R25, UR5 ;  /* 0x0000000519197c20 */ /* 0x000fe20008410000 */
[----:B------:R-:W-:Y:S04]  /*f390*/  FMUL.FTZ R24, R24, UR5 ;  /* 0x0000000518187c20 */ /* 0x000fe80008410000 */
[----:B------:R-:W-:Y:S01]  /*f3a0*/  MUFU.TANH R16, R16 ;  /* 0x0000001000107308 */ /* 0x000fe20000002400 */
[----:B------:R-:W-:Y:S01]  /*f3b0*/  FMUL.FTZ R27, R27, UR5 ;  /* 0x000000051b1b7c20 */ /* 0x000fe20008410000 */
[-C--:B--2---:R-:W-:Y:S03]  /*f3c0*/  HMMA.16816.F32 R36, R172, R8.reuse, R36 ;  /* 0x00000008ac24723c */ /* 0x084fe60000001824 */
[----:B------:R-:W-:Y:S01]  /*f3d0*/  FMUL.FTZ R28, R28, UR5 ;  /* 0x000000051c1c7c20 */ /* 0x000fe20008410000 */
[----:B------:R-:W-:Y:S01]  /*f3e0*/  FMUL.FTZ R31, R31, UR5 ;  /* 0x000000051f1f7c20 */ /* 0x000fe20008410000 */
[----:B------:R-:W-:Y:S03]  /*f3f0*/  FMUL.FTZ R29, R29, UR5 ;  /* 0x000000051d1d7c20 */ /* 0x000fe60008410000 */
[----:B------:R2:W-:Y:S01]  /*f400*/  MUFU.TANH R224, R27 ;  /* 0x0000001b00e07308 */ /* 0x0005e20000002400 */
[----:B------:R-:W-:Y:S01]  /*f410*/  FMUL.FTZ R30, R30, UR5 ;  /* 0x000000051e1e7c20 */ /* 0x000fe20008410000 */
[C---:B------:R-:W-:Y:S04]  /*f420*/  HMMA.16816.F32 R40, R180.reuse, R8, R40 ;  /* 0x00000008b428723c */ /* 0x040fe80000001828 */
[----:B------:R-:W-:Y:S01]  /*f430*/  FMUL.FTZ R26, R26, UR5 ;  /* 0x000000051a1a7c20 */ /* 0x000fe20008410000 */
[----:B-1----:R-:W-:Y:S03]  /*f440*/  FMUL.FTZ R17, R18, UR5 ;  /* 0x0000000512117c20 */ /* 0x002fe60008410000 */
[----:B------:R1:W-:Y:S01]  /*f450*/  MUFU.TANH R225, R28 ;  /* 0x0000001c00e17308 */ /* 0x0003e20000002400 */
[----:B------:R-:W-:Y:S01]  /*f460*/  FMUL.FTZ R18, R19, UR5 ;  /* 0x0000000513127c20 */ /* 0x000fe20008410000 */
[-C--:B------:R-:W-:Y:S03]  /*f470*/  HMMA.16816.F32 R44, R180, R10.reuse, R44 ;  /* 0x0000000ab42c723c */ /* 0x080fe6000000182c */
[----:B------:R-:W-:Y:S01]  /*f480*/  FMUL.FTZ R19, R20, UR5 ;  /* 0x0000000514137c20 */ /* 0x000fe20008410000 */
[----:B------:R-:W-:Y:S01]  /*f490*/  FMUL.FTZ R20, R23, UR5 ;  /* 0x0000000517147c20 */ /* 0x000fe20008410000 */
[----:B------:R-:W-:Y:S03]  /*f4a0*/  FMUL.FTZ R23, R32, UR5 ;  /* 0x0000000520177c20 */ /* 0x000fe60008410000 */
[----:B------:R-:W-:Y:S01]  /*f4b0*/  MUFU.TANH R222, R25 ;  /* 0x0000001900de7308 */ /* 0x000fe20000002400 */
[----:B--2---:R-:W-:Y:S01]  /*f4c0*/  FMUL.FTZ R27, R36, UR5 ;  /* 0x00000005241b7c20 */ /* 0x004fe20008410000 */
[C---:B------:R-:W-:Y:S01]  /*f4d0*/  HMMA.16816.F32 R48, R172.reuse, R10, R48 ;  /* 0x0000000aac30723c */ /* 0x040fe20000001830 */
[----:B------:R-:W2:Y:S03]  /*f4e0*/  LDSM.16.M88.4 R8, [R185+0x3000] ;  /* 0x00300000b908783b */ /* 0x000ea60000000200 */
[----:B------:R-:W-:Y:S01]  /*f4f0*/  FMUL.FTZ R43, R43, UR5 ;  /* 0x000000052b2b7c20 */ /* 0x000fe20008410000 */
[----:B------:R-:W-:Y:S03]  /*f500*/  FMUL.FTZ R40, R40, UR5 ;  /* 0x0000000528287c20 */ /* 0x000fe60008410000 */
[----:B------:R5:W-:Y:S01]  /*f510*/  MUFU.TANH R223, R26 ;  /* 0x0000001a00df7308 */ /* 0x000be20000002400 */
[----:B-1----:R-:W-:Y:S01]  /*f520*/  FMUL.FTZ R28, R38, UR5 ;  /* 0x00000005261c7c20 */ /* 0x002fe20008410000 */
[----:B------:R-:W-:Y:S01]  /*f530*/  FMUL.FTZ R42, R42, UR5 ;  /* 0x000000052a2a7c20 */ /* 0x000fe20008410000 */
[-C--:B---3--:R-:W-:Y:S03]  /*f540*/  HMMA.16816.F32 R52, R172, R4.reuse, R52 ;  /* 0x00000004ac34723c */ /* 0x088fe60000001834 */
[----:B------:R-:W-:Y:S01]  /*f550*/  FMUL.FTZ R45, R45, UR5 ;  /* 0x000000052d2d7c20 */ /* 0x000fe20008410000 */
[----:B------:R-:W-:Y:S03]  /*f560*/  FMUL.FTZ R41, R41, UR5 ;  /* 0x0000000529297c20 */ /* 0x000fe60008410000 */
[----:B------:R1:W3:Y:S01]  /*f570*/  MUFU.TANH R221, R24 ;  /* 0x0000001800dd7308 */ /* 0x0002e20000002400 */
[----:B------:R-:W-:Y:S01]  /*f580*/  FMUL.FTZ R47, R47, UR5 ;  /* 0x000000052f2f7c20 */ /* 0x000fe20008410000 */
[----:B------:R-:W-:Y:S01]  /*f590*/  FMUL.FTZ R46, R46, UR5 ;  /* 0x000000052e2e7c20 */ /* 0x000fe20008410000 */
[C---:B------:R-:W-:Y:S04]  /*f5a0*/  HMMA.16816.F32 R56, R180.reuse, R4, R56 ;  /* 0x00000004b438723c */ /* 0x040fe80000001838 */
[----:B------:R-:W-:Y:S03]  /*f5b0*/  FMUL.FTZ R44, R44, UR5 ;  /* 0x000000052c2c7c20 */ /* 0x000fe60008410000 */
[----:B------:R-:W-:Y:S01]  /*f5c0*/  MUFU.TANH R31, R31 ;  /* 0x0000001f001f7308 */ /* 0x000fe20000002400 */
[----:B-----5:R-:W-:Y:S01]  /*f5d0*/  FMUL.FTZ R26, R34, UR5 ;  /* 0x00000005221a7c20 */ /* 0x020fe20008410000 */
[----:B------:R-:W-:Y:S01]  /*f5e0*/  FMUL.FTZ R34, R49, UR5 ;  /* 0x0000000531227c20 */ /* 0x000fe20008410000 */
[-C--:B------:R-:W-:Y:S03]  /*f5f0*/  HMMA.16816.F32 R60, R180, R6.reuse, R60 ;  /* 0x00000006b43c723c */ /* 0x080fe6000000183c */
[----:B------:R-:W-:Y:S01]  /*f600*/  FMUL.FTZ R36, R52, UR5 ;  /* 0x0000000534247c20 */ /* 0x000fe20008410000 */
[----:B------:R-:W-:Y:S03]  /*f610*/  FMUL.FTZ R38, R54, UR5 ;  /* 0x0000000536267c20 */ /* 0x000fe60008410000 */
[----:B------:R5:W-:Y:S01]  /*f620*/  MUFU.TANH R226, R29 ;  /* 0x0000001d00e27308 */ /* 0x000be20000002400 */
[----:B------:R-:W-:Y:S01]  /*f630*/  FMUL.FTZ R25, R35, UR5 ;  /* 0x0000000523197c20 */ /* 0x000fe20008410000 */
[----:B------:R-:W-:Y:S01]  /*f640*/  FMUL.FTZ R35, R51, UR5 ;  /* 0x0000000533237c20 */ /* 0x000fe20008410000 */
[C---:B------:R-:W-:Y:S01]  /*f650*/  HMMA.16816.F32 R64, R172.reuse, R6, R64 ;  /* 0x00000006ac40723c */ /* 0x040fe20000001840 */
[----:B------:R-:W3:Y:S03]  /*f660*/  LDSM.16.M88.4 R4, [R185+0x3800] ;  /* 0x00380000b904783b */ /* 0x000ee60000000200 */
[----:B------:R-:W-:Y:S03]  /*f670*/  FMUL.FTZ R52, R58, UR5 ;  /* 0x000000053a347c20 */ /* 0x000fe60008410000 */
[----:B------:R4:W3:Y:S01]  /*f680*/  MUFU.TANH R227, R30 ;  /* 0x0000001e00e37308 */ /* 0x0008e20000002400 */
[----:B------:R-:W-:Y:S01]  /*f690*/  FMUL.FTZ R51, R57, UR5 ;  /* 0x0000000539337c20 */ /* 0x000fe20008410000 */
[----:B-1----:R-:W-:Y:S01]  /*f6a0*/  FMUL.FTZ R24, R33, UR5 ;  /* 0x0000000521187c20 */ /* 0x002fe20008410000 */
[-C--:B--2---:R-:W-:Y:S03]  /*f6b0*/  HMMA.16816.F32 R68, R172, R8.reuse, R68 ;  /* 0x00000008ac44723c */ /* 0x084fe60000001844 */
[----:B------:R-:W-:Y:S01]  /*f6c0*/  FMUL.FTZ R54, R60, UR5 ;  /* 0x000000053c367c20 */ /* 0x000fe20008410000 */
[----:B------:R-:W-:Y:S03]  /*f6d0*/  LOP3.LUT R60, R209, 0x6, RZ, 0xc0, !PT ;  /* 0x00000006d13c7812 */ /* 0x000fe600078ec0ff */
[----:B------:R-:W-:Y:S01]  /*f6e0*/  MUFU.TANH R40, R40 ;  /* 0x0000002800287308 */ /* 0x000fe20000002400 */
[----:B-----5:R-:W-:Y:S01]  /*f6f0*/  FMUL.FTZ R29, R37, UR5 ;  /* 0x00000005251d7c20 */ /* 0x020fe20008410000 */
[----:B------:R-:W-:Y:S01]  /*f700*/  FMUL.FTZ R37, R53, UR5 ;  /* 0x0000000535257c20 */ /* 0x000fe20008410000 */
[C---:B------:R-:W-:Y:S04]  /*f710*/  HMMA.16816.F32 R72, R180.reuse, R8, R72 ;  /* 0x00000008b448723c */ /* 0x040fe80000001848 */
[----:B------:R-:W-:Y:S03]  /*f720*/  IMAD R240, R214, 0x80, R60 ;  /* 0x00000080d6f07824 */ /* 0x000fe600078e023c */
[----:B------:R-:W-:Y:S01]  /*f730*/  MUFU.TANH R45, R45 ;  /* 0x0000002d002d7308 */ /* 0x000fe20000002400 */
[----:B----4-:R-:W-:Y:S01]  /*f740*/  FMUL.FTZ R30, R39, UR5 ;  /* 0x00000005271e7c20 */ /* 0x010fe20008410000 */
[----:B------:R-:W-:Y:S01]  /*f750*/  FMUL.FTZ R39, R55, UR5 ;  /* 0x0000000537277c20 */ /* 0x000fe20008410000 */
[-C--:B------:R-:W-:Y:S03]  /*f760*/  HMMA.16816.F32 R76, R180, R10.reuse, R76 ;  /* 0x0000000ab44c723c */ /* 0x080fe6000000184c */
[----:B------:R-:W-:Y:S01]  /*f770*/  FMUL.FTZ R55, R61, UR5 ;  /* 0x000000053d377c20 */ /* 0x000fe20008410000 */
[C---:B------:R-:W-:Y:S03]  /*f780*/  ISETP.GE.AND P3, PT, R240.reuse, R202, PT ;  /* 0x000000caf000720c */ /* 0x040fe60003f66270 */
[----:B------:R-:W1:Y:S01]  /*f790*/  MUFU.TANH R43, R43 ;  /* 0x0000002b002b7308 */ /* 0x000e620000002400 */
[-C--:B------:R-:W-:Y:S01]  /*f7a0*/  ISETP.GE.AND P6, PT, R240, R201.reuse, PT ;  /* 0x000000c9f000720c */ /* 0x080fe20003fc6270 */
[----:B------:R-:W-:Y:S01]  /*f7b0*/  FMUL.FTZ R49, R65, UR5 ;  /* 0x0000000541317c20 */ /* 0x000fe20008410000 */
[C---:B------:R-:W-:Y:S01]  /*f7c0*/  HMMA.16816.F32 R80, R172.reuse, R10, R80 ;  /* 0x0000000aac50723c */ /* 0x040fe20000001850 */
[----:B------:R-:W2:Y:S01]  /*f7d0*/  LDSM.16.M88.4 R8, [R185+0x3c00] ;  /* 0x003c0000b908783b */ /* 0x000ea20000000200 */
[----:B------:R-:W-:Y:S05]  /*f7e0*/  DEPBAR.LE SB0, 0x0 ;  /* 0x000080000000791a */ /* 0x000fea0000000000 */
[----:B------:R-:W-:Y:S01]  /*f7f0*/  MUFU.TANH R42, R42 ;  /* 0x0000002a002a7308 */ /* 0x000fe20000002400 */
[-C--:B------:R-:W-:Y:S01]  /*f800*/  ISETP.GT.AND P1, PT, R207, R240.reuse, PT ;  /* 0x000000f0cf00720c */ /* 0x080fe20003f24270 */
[-C--:B------:R-:W-:Y:S05]  /*f810*/  HMMA.16816.F32 R84, R172, R12.reuse, R84 ;  /* 0x0000000cac54723c */ /* 0x080fea0000001854 */
[----:B------:R-:W-:Y:S03]  /*f820*/  FMUL.FTZ R61, R77, UR5 ;  /* 0x000000054d3d7c20 */ /* 0x000fe60008410000 */
[----:B------:R-:W-:Y:S01]  /*f830*/  MUFU.TANH R41, R41 ;  /* 0x0000002900297308 */ /* 0x000fe20000002400 */
[----:B------:R-:W-:Y:S01]  /*f840*/  BAR.SYNC.DEFER_BLOCKING 0x0 ;  /* 0x0000000000007b1d */ /* 0x000fe20000010000 */
[C---:B------:R-:W-:Y:S04]  /*f850*/  HMMA.16816.F32 R88, R180.reuse, R12, R88 ;  /* 0x0000000cb458723c */ /* 0x040fe80000001858 */
[----:B------:R-:W-:Y:S01]  /*f860*/  FMUL.FTZ R58, R79, UR5 ;  /* 0x000000054f3a7c20 */ /* 0x000fe20008410000 */
[----:B------:R-:W-:Y:S03]  /*f870*/  FSEL R0, R0, -INF , !P1 ;  /* 0xff80000000007808 */ /* 0x000fe60004800000 */
[----:B------:R-:W-:Y:S01]  /*f880*/  MUFU.TANH R47, R47 ;  /* 0x0000002f002f7308 */ /* 0x000fe20000002400 */
[----:B------:R-:W-:Y:S01]  /*f890*/  FMUL.FTZ R76, R76, UR5 ;  /* 0x000000054c4c7c20 */ /* 0x000fe20008410000 */
[-C--:B------:R-:W-:Y:S03]  /*f8a0*/  HMMA.16816.F32 R92, R180, R14.reuse, R92 ;  /* 0x0000000eb45c723c */ /* 0x080fe6000000185c */
[----:B------:R-:W-:Y:S01]  /*f8b0*/  FMUL.FTZ R234, R85, UR5 ;  /* 0x0000000555ea7c20 */ /* 0x000fe20008410000 */
[----:B------:R-:W-:Y:S01]  /*f8c0*/  FSEL R242, R0, -INF , !P3 ;  /* 0xff80000000f27808 */ /* 0x000fe20005800000 */
[----:B------:R-:W-:Y:S03]  /*f8d0*/  FMUL.FTZ R235, R84, UR5 ;  /* 0x0000000554eb7c20 */ /* 0x000fe60008410000 */
[----:B------:R-:W4:Y:S01]  /*f8e0*/  MUFU.TANH R236, R76 ;  /* 0x0000004c00ec7308 */ /* 0x000f220000002400 */
[----:B------:R-:W-:Y:S01]  /*f8f0*/  ISETP.GT.AND P4, PT, R206, R240, PT ;  /* 0x000000f0ce00720c */ /* 0x000fe20003f84270 */
[C---:B------:R-:W-:Y:S04]  /*f900*/  HMMA.16816.F32 R96, R172.reuse, R14, R96 ;  /* 0x0000000eac60723c */ /* 0x040fe80000001860 */
[----:B------:R-:W-:Y:S01]  /*f910*/  FMUL.FTZ R233, R89, UR5 ;  /* 0x0000000559e97c20 */ /* 0x000fe20008410000 */
[----:B------:R-:W-:Y:S03]  /*f920*/  FMUL.FTZ R72, R72, UR5 ;  /* 0x0000000548487c20 */ /* 0x000fe60008410000 */
[----:B------:R-:W-:Y:S01]  /*f930*/  MUFU.TANH R85, R235 ;  /* 0x000000eb00557308 */ /* 0x000fe20000002400 */
[----:B------:R-:W-:Y:S01]  /*f940*/  FMUL.FTZ R231, R86, UR5 ;  /* 0x0000000556e77c20 */ /* 0x000fe20008410000 */
[-C--:B---3--:R-:W-:Y:S03]  /*f950*/  HMMA.16816.F32 R100, R172, R4.reuse, R100 ;  /* 0x00000004ac64723c */ /* 0x088fe60000001864 */
        /* <DEDUP_REMOVED lines=9> */
[C---:B------:R-:W-:Y:S01]  /*f9f0*/  VIADD R96, R240.reuse, 0x29 ;  /* 0x00000029f0607836 */ /* 0x040fe20000000000 */
[-C--:B------:R-:W-:Y:S03]  /*fa00*/  HMMA.16816.F32 R108, R180, R6.reuse, R108 ;  /* 0x00000006b46c723c */ /* 0x080fe6000000186c */
[----:B------:R-:W-:Y:S01]  /*fa10*/  FMUL.FTZ R84, R103, UR5 ;  /* 0x0000000567547c20 */ /* 0x000fe20008410000 */
[----:B------:R-:W-:Y:S02]  /*fa20*/  VIADD R103, R240, 0x19 ;  /* 0x00000019f0677836 */ /* 0x000fe40000000000 */
[----:B------:R-:W-:Y:S02]  /*fa30*/  FMUL.FTZ R232, R102, UR5 ;  /* 0x0000000566e87c20 */ /* 0x000fe40008410000 */
[----:B------:R-:W-:Y:S01]  /*fa40*/  MUFU.TANH R46, R46 ;  /* 0x0000002e002e7308 */ /* 0x000fe20000002400 */
[----:B------:R-:W-:Y:S01]  /*fa50*/  FMUL.FTZ R5, R71, UR5 ;  /* 0x0000000547057c20 */ /* 0x000fe20008410000 */
[C---:B------:R-:W-:Y:S04]  /*fa60*/  HMMA.16816.F32 R112, R172.reuse, R6, R112 ;  /* 0x00000006ac70723c */ /* 0x040fe80000001870 */
[----:B------:R-:W-:Y:S01]  /*fa70*/  FMUL.FTZ R252, R104, UR5 ;  /* 0x0000000568fc7c20 */ /* 0x000fe20008410000 */
[----:B------:R-:W-:Y:S03]  /*fa80*/  VIADD R104, R240, 0x8 ;  /* 0x00000008f0687836 */ /* 0x000fe60000000000 */
[----:B------:R3:W-:Y:S01]  /*fa90*/  MUFU.TANH R7, R72 ;  /* 0x0000004800077308 */ /* 0x0007e20000002400 */
[----:B------:R-:W-:Y:S01]  /*faa0*/  FMUL.FTZ R249, R106, UR5 ;  /* 0x000000056af97c20 */ /* 0x000fe20008410000 */
[----:B------:R-:W-:Y:S01]  /*fab0*/  VIADD R106, R240, 0x11 ;  /* 0x00000011f06a7836 */ /* 0x000fe20000000000 */
[-C--:B--2---:R-:W-:Y:S03]  /*fac0*/  HMMA.16816.F32 R116, R172, R8.reuse, R116 ;  /* 0x00000008ac74723c */ /* 0x084fe60000001874 */
[----:B------:R-:W-:Y:S01]  /*fad0*/  ISETP.GE.AND P3, PT, R104, R201, PT ;  /* 0x000000c96800720c */ /* 0x000fe20003f66270 */
[----:B------:R-:W-:Y:S03]  /*fae0*/  FMUL.FTZ R245, R110, UR5 ;  /* 0x000000056ef57c20 */ /* 0x000fe60008410000 */
[----:B------:R-:W-:Y:S01]  /*faf0*/  MUFU.TANH R44, R44 ;  /* 0x0000002c002c7308 */ /* 0x000fe20000002400 */
[-C--:B------:R-:W-:Y:S01]  /*fb00*/  ISETP.GT.AND P1, PT, R207, R104.reuse, PT ;  /* 0x00000068cf00720c */ /* 0x080fe20003f24270 */
[----:B------:R-:W-:Y:S01]  /*fb10*/  FMUL.FTZ R246, R109, UR5 ;  /* 0x000000056df67c20 */ /* 0x000fe20008410000 */
[C---:B------:R-:W-:Y:S04]  /*fb20*/  HMMA.16816.F32 R120, R180.reuse, R8, R120 ;  /* 0x00000008b478723c */ /* 0x040fe80000001878 */
[----:B------:R-:W-:Y:S03]  /*fb30*/  FSEL R178, R178, -INF , !P1 ;  /* 0xff800000b2b27808 */ /* 0x000fe60004800000 */
[----:B------:R-:W-:Y:S01]  /*fb40*/  MUFU.TANH R55, R55 ;  /* 0x0000003700377308 */ /* 0x000fe20000002400 */
[----:B---3--:R-:W-:Y:S01]  /*fb50*/  FMUL.FTZ R72, R107, UR5 ;  /* 0x000000056b487c20 */ /* 0x008fe20008410000 */
[----:B------:R-:W-:Y:S01]  /*fb60*/  FMUL.FTZ R71, R108, UR5 ;  /* 0x000000056c477c20 */ /* 0x000fe20008410000 */
[-C--:B------:R-:W-:Y:S03]  /*fb70*/  HMMA.16816.F32 R124, R180, R10.reuse, R124 ;  /* 0x0000000ab47c723c */ /* 0x080fe6000000187c */
[----:B------:R-:W-:Y:S01]  /*fb80*/  FMUL.FTZ R181, R105, UR5 ;  /* 0x0000000569b57c20 */ /* 0x000fe20008410000 */
[C---:B------:R-:W-:Y:S03]  /*fb90*/  VIADD R105, R240.reuse, 0x18 ;  /* 0x00000018f0697836 */ /* 0x040fe60000000000 */
[----:B------:R-:W-:Y:S01]  /*fba0*/  MUFU.TANH R51, R51 ;  /* 0x0000003300337308 */ /* 0x000fe20000002400 */
[----:B------:R-:W-:Y:S01]  /*fbb0*/  FMUL.FTZ R183, R111, UR5 ;  /* 0x000000056fb77c20 */ /* 0x000fe20008410000 */
[C---:B------:R-:W-:Y:S01]  /*fbc0*/  VIADD R111, R240.reuse, 0x10 ;  /* 0x00000010f06f7836 */ /* 0x040fe20000000000 */
[----:B------:R-:W-:Y:S04]  /*fbd0*/  HMMA.16816.F32 R128, R172, R10, R128 ;  /* 0x0000000aac80723c */ /* 0x000fe80000001880 */
[----:B------:R-:W-:Y:S03]  /*fbe0*/  FMUL.FTZ R182, R123, UR5 ;  /* 0x000000057bb67c20 */ /* 0x000fe60008410000 */
[----:B------:R-:W-:Y:S01]  /*fbf0*/  MUFU.TANH R54, R54 ;  /* 0x0000003600367308 */ /* 0x000fe20000002400 */
[----:B------:R-:W-:Y:S01]  /*fc00*/  FMUL.FTZ R244, R121, UR5 ;  /* 0x0000000579f47c20 */ /* 0x000fe20008410000 */
[----:B------:R-:W-:Y:S02]  /*fc10*/  VIADD R121, R240, 0x9 ;  /* 0x00000009f0797836 */ /* 0x000fe40000000000 */
[----:B------:R-:W-:Y:S01]  /*fc20*/  FMUL.FTZ R241, R122, UR5 ;  /* 0x000000057af17c20 */ /* 0x000fe20008410000 */
[----:B------:R-:W-:Y:S01]  /*fc30*/  FSEL R122, R171, -INF , !P4 ;  /* 0xff800000ab7a7808 */ /* 0x000fe20006000000 */
[----:B------:R-:W-:Y:S01]  /*fc40*/  FMUL.FTZ R68, R100, UR5 ;  /* 0x0000000564447c20 */ /* 0x000fe20008410000 */
[----:B------:R-:W-:Y:S01]  /*fc50*/  FMUL.FTZ R11, R126, UR5 ;  /* 0x000000057e0b7c20 */ /* 0x000fe20008410000 */
[----:B------:R-:W-:Y:S02]  /*fc60*/  ISETP.GT.AND P4, PT, R206, R104, PT ;  /* 0x00000068ce00720c */ /* 0x000fe40003f84270 */
[----:B------:R2:W-:Y:S01]  /*fc70*/  MUFU.TANH R126, R58 ;  /* 0x0000003a007e7308 */ /* 0x0005e20000002400 */
[----:B------:R-:W-:Y:S01]  /*fc80*/  FSEL R122, R122, -INF , !P6 ;  /* 0xff8000007a7a7808 */ /* 0x000fe20007000000 */
[----:B------:R-:W-:Y:S01]  /*fc90*/  FMUL.FTZ R172, R124, UR5 ;  /* 0x000000057cac7c20 */ /* 0x000fe20008410000 */
[----:B------:R-:W-:Y:S01]  /*fca0*/  FSEL R110, R219, -INF , !P4 ;  /* 0xff800000db6e7808 */ /* 0x000fe20006000000 */
[C---:B------:R-:W-:Y:S01]  /*fcb0*/  VIADD R124, R240.reuse, 0x1 ;  /* 0x00000001f07c7836 */ /* 0x040fe20000000000 */
[C---:B------:R-:W-:Y:S01]  /*fcc0*/  ISETP.GT.AND P6, PT, R207.reuse, R111, PT ;  /* 0x0000006fcf00720c */ /* 0x040fe20003fc4270 */
[----:B------:R-:W-:Y:S01]  /*fcd0*/  VIADD R100, R240, 0x20 ;  /* 0x00000020f0647836 */ /* 0x000fe20000000000 */
[----:B------:R-:W-:Y:S03]  /*fce0*/  FSEL R110, R110, -INF , !P3 ;  /* 0xff8000006e6e7808 */ /* 0x000fe60005800000 */
[----:B------:R-:W-:Y:S01]  /*fcf0*/  MUFU.TANH R52, R52 ;  /* 0x0000003400347308 */ /* 0x000fe20000002400 */
[-C--:B------:R-:W-:Y:S01]  /*fd00*/  ISETP.GT.AND P3, PT, R207, R105.reuse, PT ;  /* 0x00000069cf00720c */ /* 0x080fe20003f64270 */
[----:B------:R-:W-:Y:S01]  /*fd10*/  FMUL.FTZ R13, R67, UR5 ;  /* 0x00000005430d7c20 */ /* 0x000fe20008410000 */
[----:B------:R-:W-:Y:S01]  /*fd20*/  FSEL R221, R221, -INF , !P6 ;  /* 0xff800000dddd7808 */ /* 0x000fe20007000000 */
[----:B------:R-:W-:Y:S01]  /*fd30*/  FMUL.FTZ R229, R94, UR5 ;  /* 0x000000055ee57c20 */ /* 0x000fe20008410000 */
[----:B------:R-:W-:Y:S01]  /*fd40*/  FSEL R225, R225, -INF , !P3 ;  /* 0xff800000e1e17808 */ /* 0x000fe20005800000 */
[----:B------:R-:W-:Y:S01]  /*fd50*/  FMUL.FTZ R230, R90, UR5 ;  /* 0x000000055ae67c20 */ /* 0x000fe20008410000 */
[----:B------:R-:W-:Y:S03]  /*fd60*/  ISETP.GT.AND P6, PT, R206, R105, PT ;  /* 0x00000069ce00720c */ /* 0x000fe60003fc4270 */
[----:B------:R-:W-:Y:S01]  /*fd70*/  MUFU.TANH R65, R65 ;  /* 0x0000004100417308 */ /* 0x000fe20000002400 */
[----:B--2---:R-:W-:Y:S01]  /*fd80*/  VIADD R58, R240, 0x21 ;  /* 0x00000021f03a7836 */ /* 0x004fe20000000000 */
[----:B------:R-:W-:Y:S01]  /*fd90*/  ISETP.GT.AND P5, PT, R207, R124, PT ;  /* 0x0000007ccf00720c */ /* 0x000fe20003fa4270 */
[----:B------:R-:W-:Y:S01]  /*fda0*/  FMUL.FTZ R67, R101, UR5 ;  /* 0x0000000565437c20 */ /* 0x000fe20008410000 */
[----:B------:R-:W-:Y:S01]  /*fdb0*/  FSEL R227, R227, -INF , !P6 ;  /* 0xff800000e3e37808 */ /* 0x000fe20007000000 */
[----:B------:R-:W-:Y:S01]  /*fdc0*/  FMUL.FTZ R228, R91, UR5 ;  /* 0x000000055be47c20 */ /* 0x000fe20008410000 */
[-C--:B------:R-:W-:Y:S01]  /*fdd0*/  ISETP.GE.AND P6, PT, R105, R202.reuse, PT ;  /* 0x000000ca6900720c */ /* 0x080fe20003fc6270 */
[----:B------:R-:W-:Y:S03]  /*fde0*/  FMUL.FTZ R53, R59, UR5 ;  /* 0x000000053b357c20 */ /* 0x000fe60008410000 */
[----:B------:R-:W-:Y:S01]  /*fdf0*/  MUFU.TANH R219, R67 ;  /* 0x0000004300db7308 */ /* 0x000fe20000002400 */
[----:B------:R-:W-:Y:S01]  /*fe00*/  FSEL R3, R3, -INF , !P5 ;  /* 0xff80000003037808 */ /* 0x000fe20006800000 */
[----:B------:R-:W-:Y:S01]  /*fe10*/  FMUL.FTZ R33, R50, UR5 ;  /* 0x0000000532217c20 */ /* 0x000fe20008410000 */
[----:B------:R-:W-:Y:S01]  /*fe20*/  FSEL R234, R225, -INF , !P6 ;  /* 0xff800000e1ea7808 */ /* 0x000fe20007000000 */
[----:B------:R-:W-:Y:S01]  /*fe30*/  FMUL.FTZ R57, R63, UR5 ;  /* 0x000000053f397c20 */ /* 0x000fe20008410000 */
[----:B------:R-:W-:Y:S01]  /*fe40*/  ISETP.GE.AND P1, PT, R124, R202, PT ;  /* 0x000000ca7c00720c */ /* 0x000fe20003f26270 */
[----:B------:R-:W-:Y:S01]  /*fe50*/  FMUL.FTZ R50, R56, UR5 ;  /* 0x0000000538327c20 */ /* 0x000fe20008410000 */
[----:B------:R-:W-:Y:S03]  /*fe60*/  ISETP.GT.AND P5, PT, R207, R121, PT ;  /* 0x00000079cf00720c */ /* 0x000fe60003fa4270 */
[----:B------:R-:W-:Y:S01]  /*fe70*/  MUFU.TANH R171, R228 ;  /* 0x000000e400ab7308 */ /* 0x000fe20000002400 */
[----:B------:R-:W-:Y:S01]  /*fe80*/  FSEL R123, R3, -INF , !P1 ;  /* 0xff800000037b7808 */ /* 0x000fe20004800000 */
[----:B------:R-:W-:Y:S01]  /*fe90*/  FMUL.FTZ R247, R98, UR5 ;  /* 0x0000000562f77c20 */ /* 0x000fe20008410000 */
[-C--:B------:R-:W-:Y:S01]  /*fea0*/  ISETP.GE.AND P1, PT, R121, R201.reuse, PT ;  /* 0x000000c97900720c */ /* 0x080fe20003f26270 */
[----:B------:R-:W-:Y:S01]  /*feb0*/  FMUL.FTZ R56, R62, UR5 ;  /* 0x000000053e387c20 */ /* 0x000fe20008410000 */
[----:B------:R-:W-:Y:S01]  /*fec0*/  FSEL R179, R179, -INF , !P5 ;  /* 0xff800000b3b37808 */ /* 0x000fe20006800000 */
[----:B------:R-:W-:Y:S01]  /*fed0*/  FMUL.FTZ R93, R93, UR5 ;  /* 0x000000055d5d7c20 */ /* 0x000fe20008410000 */
[----:B------:R-:W-:Y:S03]  /*fee0*/  ISETP.GE.AND P5, PT, R124, R201, PT ;  /* 0x000000c97c00720c */ /* 0x000fe60003fa6270 */
[----:B------:R2:W-:Y:S01]  /*fef0*/  MUFU.TANH R3, R233 ;  /* 0x000000e900037308 */ /* 0x0005e20000002400 */
[----:B------:R-:W-:Y:S01]  /*ff00*/  ISETP.GT.AND P2, PT, R206, R124, PT ;  /* 0x0000007cce00720c */ /* 0x000fe20003f44270 */
[----:B------:R-:W-:Y:S01]  /*ff10*/  VIADD R98, R240, 0x28 ;  /* 0x00000028f0627836 */ /* 0x000fe20000000000 */
[----:B------:R-:W-:Y:S01]  /*ff20*/  ISETP.GE.AND P4, PT, R104, R202, PT ;  /* 0x000000ca6800720c */ /* 0x000fe20003f86270 */
[----:B------:R-:W-:Y:S01]  /*ff30*/  FMUL.FTZ R62, R73, UR5 ;  /* 0x00000005493e7c20 */ /* 0x000fe20008410000 */
[----:B------:R-:W-:Y:S01]  /*ff40*/  FSEL R176, R176, -INF , !P2 ;  /* 0xff800000b0b07808 */ /* 0x000fe20005000000 */
[----:B------:R-:W-:Y:S01]  /*ff50*/  VIADD R91, R240, 0x39 ;  /* 0x00000039f05b7836 */ /* 0x000fe20000000000 */
[----:B------:R-:W-:Y:S03]  /*ff60*/  ISETP.GT.AND P2, PT, R206, R121, PT ;  /* 0x00000079ce00720c */ /* 0x000fe60003f44270 */
[----:B------:R-:W-:Y:S01]  /*ff70*/  MUFU.TANH R53, R53 ;  /* 0x0000003500357308 */ /* 0x000fe20000002400 */
[----:B------:R-:W-:Y:S01]  /*ff80*/  FSEL R235, R176, -INF , !P5 ;  /* 0xff800000b0eb7808 */ /* 0x000fe20006800000 */
[----:B------:R-:W-:Y:S01]  /*ff90*/  VIADD R94, R240, 0x31 ;  /* 0x00000031f05e7836 */ /* 0x000fe20000000000 */
[----:B------:R-:W-:Y:S01]  /*ffa0*/  ISETP.GT.AND P5, PT, R207, R106, PT ;  /* 0x0000006acf00720c */ /* 0x000fe20003fa4270 */
[----:B------:R-:W-:Y:S01]  /*ffb0*/  FMUL.FTZ R4, R70, UR5 ;  /* 0x0000000546047c20 */ /* 0x000fe20008410000 */
[----:B------:R-:W-:Y:S01]  /*ffc0*/  FSEL R109, R220, -INF , !P2 ;  /* 0xff800000dc6d7808 */ /* 0x000fe20005000000 */
[----:B------:R-:W-:Y:S01]  /*ffd0*/  FMUL.FTZ R70, R95, UR5 ;  /* 0x000000055f467c20 */ /* 0x000fe20008410000 */
[----:B------:R-:W-:Y:S03]  /*ffe0*/  FSEL R222, R222, -INF , !P5 ;  /* 0xff800000dede7808 */ /* 0x000fe60006800000 */
[----:B------:R-:W-:Y:S01]  /*fff0*/  MUFU.TANH R57, R57 ;  /* 0x0000003900397308 */ /* 0x000fe20000002400 */
[-C--:B------:R-:W-:Y:S01]  /*10000*/  ISETP.GT.AND P5, PT, R206, R103.reuse, PT ;  /* 0x00000067ce00720c */ /* 0x080fe20003fa4270 */
[C---:B------:R-:W-:Y:S01]  /*10010*/  VIADD R92, R240.reuse, 0x38 ;  /* 0x00000038f05c7836 */ /* 0x040fe20000000000 */
[----:B------:R-:W-:Y:S01]  /*10020*/  FSEL R109, R109, -INF , !P1 ;  /* 0xff8000006d6d7808 */ /* 0x000fe20004800000 */
[----:B------:R-:W-:Y:S01]  /*10030*/  VIADD R95, R240, 0x30 ;  /* 0x00000030f05f7836 */ /* 0x000fe20000000000 */
[----:B------:R-:W-:Y:S01]  /*10040*/  FSEL R102, R31, -INF , !P5 ;  /* 0xff8000001f667808 */ /* 0x000fe20006800000 */
[----:B------:R-:W-:Y:S01]  /*10050*/  FMUL.FTZ R243, R120, UR5 ;  /* 0x0000000578f37c20 */ /* 0x000fe20008410000 */
[-C--:B------:R-:W-:Y:S03]  /*10060*/  ISETP.GE.AND P5, PT, R103, R202.reuse, PT ;  /* 0x000000ca6700720c */ /* 0x080fe60003fa6270 */
[----:B------:R-:W-:Y:S01]  /*10070*/  MUFU.TANH R31, R230 ;  /* 0x000000e6001f7308 */ /* 0x000fe20000002400 */
[----:B------:R-:W-:Y:S01]  /*10080*/  ISETP.GT.AND P1, PT, R207, R103, PT ;  /* 0x00000067cf00720c */ /* 0x000fe20003f24270 */
[----:B------:R-:W-:Y:S01]  /*10090*/  FMUL.FTZ R59, R78, UR5 ;  /* 0x000000054e3b7c20 */ /* 0x000fe20008410000 */
[----:B------:R-:W-:Y:S01]  /*100a0*/  ISETP.GE.AND P2, PT, R121, R202, PT ;  /* 0x000000ca7900720c */ /* 0x000fe20003f46270 */
[----:B------:R-:W-:Y:S01]  /*100b0*/  FMUL.FTZ R248, R97, UR5 ;  /* 0x0000000561f87c20 */ /* 0x000fe20008410000 */
[----:B------:R-:W-:Y:S01]  /*100c0*/  FSEL R226, R226, -INF , !P1 ;  /* 0xff800000e2e27808 */ /* 0x000fe20004800000 */
[----:B------:R-:W-:Y:S01]  /*100d0*/  FMUL.FTZ R78, R82, UR5 ;  /* 0x00000005524e7c20 */ /* 0x000fe20008410000 */
[----:B------:R-:W-:Y:S03]  /*100e0*/  FSEL R238, R179, -INF , !P2 ;  /* 0xff800000b3ee7808 */ /* 0x000fe60005000000 */
[----:B------:R-:W-:Y:S01]  /*100f0*/  MUFU.TANH R62, R62 ;  /* 0x0000003e003e7308 */ /* 0x000fe20000002400 */
[----:B--2---:R-:W-:Y:S01]  /*10100*/  FSEL R233, R226, -INF , !P5 ;  /* 0xff800000e2e97808 */ /* 0x004fe20006800000 */
[----:B------:R-:W-:Y:S01]  /*10110*/  FMUL.FTZ R82, R88, UR5 ;  /* 0x0000000558527c20 */ /* 0x000fe20008410000 */
[C---:B------:R-:W-:Y:S01]  /*10120*/  ISETP.GT.AND P5, PT, R206.reuse, R58, PT ;  /* 0x0000003ace00720c */ /* 0x040fe20003fa4270 */
[----:B------:R-:W-:Y:S01]  /*10130*/  FMUL.FTZ R175, R125, UR5 ;  /* 0x000000057daf7c20 */ /* 0x000fe20008410000 */
[----:B------:R-:W-:Y:S01]  /*10140*/  ISETP.GT.AND P2, PT, R206, R106, PT ;  /* 0x0000006ace00720c */ /* 0x000fe20003f44270 */
[----:B------:R-:W-:Y:S01]  /*10150*/  VIADD R88, R240, 0x41 ;  /* 0x00000041f0587836 */ /* 0x000fe20000000000 */
[----:B-1----:R-:W-:Y:S03]  /*10160*/  FSEL R43, R43, -INF , !P5 ;  /* 0xff8000002b2b7808 */ /* 0x002fe60006800000 */
[----:B------:R-:W-:Y:S01]  /*10170*/  MUFU.TANH R50, R50 ;  /* 0x0000003200327308 */ /* 0x000fe20000002400 */
[----:B------:R-:W-:Y:S01]  /*10180*/  FSEL R107, R224, -INF , !P2 ;  /* 0xff800000e06b7808 */ /* 0x000fe20005000000 */
[----:B------:R-:W-:Y:S01]  /*10190*/  VIADD R90, R240, 0x40 ;  /* 0x00000040f05a7836 */ /* 0x000fe20000000000 */
[----:B------:R-:W-:Y:S01]  /*101a0*/  ISETP.GE.AND P2, PT, R106, R202, PT ;  /* 0x000000ca6a00720c */ /* 0x000fe20003f46270 */
[----:B------:R-:W-:Y:S01]  /*101b0*/  VIADD R76, R240, 0x49 ;  /* 0x00000049f04c7836 */ /* 0x000fe20000000000 */
[----:B------:R-:W-:Y:S01]  /*101c0*/  FSEL R239, R178, -INF , !P4 ;  /* 0xff800000b2ef7808 */ /* 0x000fe20006000000 */
[----:B------:R-:W-:Y:S01]  /*101d0*/  FMUL.FTZ R79, R81, UR5 ;  /* 0x00000005514f7c20 */ /* 0x000fe20008410000 */
[----:B------:R-:W-:Y:S03]  /*101e0*/  ISETP.GT.AND P4, PT, R206, R111, PT ;  /* 0x0000006fce00720c */ /* 0x000fe60003f84270 */
[----:B------:R-:W-:Y:S01]  /*101f0*/  MUFU.TANH R120, R61 ;  /* 0x0000003d00787308 */ /* 0x000fe20000002400 */
[-C--:B------:R-:W-:Y:S01]  /*10200*/  ISETP.GE.AND P3, PT, R111, R201.reuse, PT ;  /* 0x000000c96f00720c */ /* 0x080fe20003f66270 */
[----:B------:R-:W-:Y:S01]  /*10210*/  FMUL.FTZ R75, R75, UR5 ;  /* 0x000000054b4b7c20 */ /* 0x000fe20008410000 */
[----:B------:R-:W-:Y:S01]  /*10220*/  FSEL R108, R223, -INF , !P4 ;  /* 0xff800000df6c7808 */ /* 0x000fe20006000000 */
[----:B----4-:R-:W-:Y:S01]  /*10230*/  IMAD.MOV.U32 R223, RZ, RZ, R236 ;  /* 0x000000ffffdf7224 */ /* 0x010fe200078e00ec */
[----:B------:R-:W-:Y:S01]  /*10240*/  FSEL R236, R222, -INF , !P2 ;  /* 0xff800000deec7808 */ /* 0x000fe20005000000 */
[----:B------:R-:W-:Y:S01]  /*10250*/  FMUL.FTZ R81, R83, UR5 ;  /* 0x0000000553517c20 */ /* 0x000fe20008410000 */
[-C--:B------:R-:W-:Y:S03]  /*10260*/  ISETP.GE.AND P2, PT, R103, R201.reuse, PT ;  /* 0x000000c96700720c */ /* 0x080fe60003f46270 */
[----:B------:R-:W-:Y:S01]  /*10270*/  MUFU.TANH R125, R59 ;  /* 0x0000003b007d7308 */ /* 0x000fe20000002400 */
[----:B------:R-:W-:Y:S01]  /*10280*/  FSEL R108, R108, -INF , !P3 ;  /* 0xff8000006c6c7808 */ /* 0x000fe20005800000 */
[----:B------:R-:W-:Y:S01]  /*10290*/  VIADD R83, R240, 0x48 ;  /* 0x00000048f0537836 */ /* 0x000fe20000000000 */
[----:B------:R-:W-:Y:S01]  /*102a0*/  FSEL R102, R102, -INF , !P2 ;  /* 0xff80000066667808 */ /* 0x000fe20005000000 */
[----:B------:R-:W-:Y:S01]  /*102b0*/  FMUL.FTZ R174, R127, UR5 ;  /* 0x000000057fae7c20 */ /* 0x000fe20008410000 */
[C---:B------:R-:W-:Y:S01]  /*102c0*/  ISETP.GT.AND P2, PT, R207.reuse, R96, PT ;  /* 0x00000060cf00720c */ /* 0x040fe20003f44270 */
[----:B------:R-:W-:Y:S01]  /*102d0*/  IMAD.MOV.U32 R127, RZ, RZ, R181 ;  /* 0x000000ffff7f7224 */ /* 0x000fe200078e00b5 */
[-C--:B------:R-:W-:Y:S03]  /*102e0*/  ISETP.GT.AND P3, PT, R207, R100.reuse, PT ;  /* 0x00000064cf00720c */ /* 0x080fe60003f64270 */
[----:B------:R-:W-:Y:S01]  /*102f0*/  MUFU.TANH R56, R56 ;  /* 0x0000003800387308 */ /* 0x000fe20000002400 */
[----:B------:R-:W-:Y:S01]  /*10300*/  FSEL R45, R45, -INF , !P2 ;  /* 0xff8000002d2d7808 */ /* 0x000fe20005000000 */
[----:B------:R-:W-:Y:S01]  /*10310*/  VIADD R73, R240, 0x51 ;  /* 0x00000051f0497836 */ /* 0x000fe20000000000 */
[-C--:B------:R-:W-:Y:S01]  /*10320*/  ISETP.GE.AND P2, PT, R58, R201.reuse, PT ;  /* 0x000000c93a00720c */ /* 0x080fe20003f46270 */
[----:B------:R-:W-:Y:S01]  /*10330*/  FMUL.FTZ R12, R66, UR5 ;  /* 0x00000005420c7c20 */ /* 0x000fe20008410000 */
[----:B------:R-:W-:Y:S01]  /*10340*/  ISETP.GT.AND P6, PT, R206, R100, PT ;  /* 0x00000064ce00720c */ /* 0x000fe20003fc4270 */
[----:B------:R-:W-:Y:S01]  /*10350*/  VIADD R66, R240, 0x59 ;  /* 0x00000059f0427836 */ /* 0x000fe20000000000 */
[----:B------:R-:W-:Y:S03]  /*10360*/  FSEL R225, R43, -INF , !P2 ;  /* 0xff8000002be17808 */ /* 0x000fe60005000000 */
[----:B------:R1:W-:Y:S01]  /*10370*/  MUFU.TANH R251, R75 ;  /* 0x0000004b00fb7308 */ /* 0x0003e20000002400 */
[----:B------:R-:W-:Y:S01]  /*10380*/  FSEL R231, R40, -INF , !P3 ;  /* 0xff80000028e77808 */ /* 0x000fe20005800000 */
[----:B------:R-:W-:Y:S01]  /*10390*/  FMUL.FTZ R15, R69, UR5 ;  /* 0x00000005450f7c20 */ /* 0x000fe20008410000 */
[----:B------:R-:W-:Y:S01]  /*103a0*/  FSEL R101, R42, -INF , !P6 ;  /* 0xff8000002a657808 */ /* 0x000fe20007000000 */
[----:B------:R-:W-:Y:S01]  /*103b0*/  VIADD R69, R240, 0x58 ;  /* 0x00000058f0457836 */ /* 0x000fe20000000000 */
[-C--:B------:R-:W-:Y:S01]  /*103c0*/  ISETP.GE.AND P1, PT, R106, R201.reuse, PT ;  /* 0x000000c96a00720c */ /* 0x080fe20003f26270 */
[----:B------:R-:W-:Y:S01]  /*103d0*/  VIADD R63, R240, 0x61 ;  /* 0x00000061f03f7836 */ /* 0x000fe20000000000 */
[----:B------:R-:W-:Y:S03]  /*103e0*/  ISETP.GE.AND P4, PT, R111, R202, PT ;  /* 0x000000ca6f00720c */ /* 0x000fe60003f86270 */
[----:B------:R2:W-:Y:S01]  /*103f0*/  MUFU.TANH R40, R74 ;  /* 0x0000004a00287308 */ /* 0x0005e20000002400 */
[----:B------:R-:W-:Y:S01]  /*10400*/  FSEL R107, R107, -INF , !P1 ;  /* 0xff8000006b6b7808 */ /* 0x000fe20004800000 */
[----:B------:R-:W-:Y:S01]  /*10410*/  FMUL.FTZ R32, R48, UR5 ;  /* 0x0000000530207c20 */ /* 0x000fe20008410000 */
[----:B------:R-:W-:Y:S01]  /*10420*/  ISETP.GT.AND P1, PT, R207, R58, PT ;  /* 0x0000003acf00720c */ /* 0x000fe20003f24270 */
[----:B------:R-:W-:Y:S01]  /*10430*/  FMUL.FTZ R48, R64, UR5 ;  /* 0x0000000540307c20 */ /* 0x000fe20008410000 */
[----:B------:R-:W-:Y:S01]  /*10440*/  FSEL R237, R221, -INF , !P4 ;  /* 0xff800000dded7808 */ /* 0x000fe20006000000 */
[----:B------:R-:W-:Y:S01]  /*10450*/  VIADD R64, R240, 0x60 ;  /* 0x00000060f0407836 */ /* 0x000fe20000000000 */
[-C--:B------:R-:W-:Y:S03]  /*10460*/  ISETP.GE.AND P5, PT, R58, R202.reuse, PT ;  /* 0x000000ca3a00720c */ /* 0x080fe60003fa6270 */
[----:B------:R3:W-:Y:S01]  /*10470*/  MUFU.TANH R42, R229 ;  /* 0x000000e5002a7308 */ /* 0x0007e20000002400 */
[-C--:B------:R-:W-:Y:S01]  /*10480*/  ISETP.GE.AND P4, PT, R105, R201.reuse, PT ;  /* 0x000000c96900720c */ /* 0x080fe20003f86270 */
[----:B-1----:R-:W-:Y:S01]  /*10490*/  VIADD R75, R240, 0x50 ;  /* 0x00000050f04b7836 */ /* 0x002fe20000000000 */
[----:B------:R-:W-:Y:S01]  /*104a0*/  ISETP.GE.AND P6, PT, R100, R202, PT ;  /* 0x000000ca6400720c */ /* 0x000fe20003fc6270 */
[C---:B------:R-:W-:Y:S01]  /*104b0*/  VIADD R59, R240.reuse, 0x69 ;  /* 0x00000069f03b7836 */ /* 0x040fe20000000000 */
[----:B------:R-:W-:Y:S01]  /*104c0*/  FSEL R230, R227, -INF , !P4 ;  /* 0xff800000e3e67808 */ /* 0x000fe20006000000 */
[----:B------:R-:W-:Y:S01]  /*104d0*/  VIADD R61, R240, 0x68 ;  /* 0x00000068f03d7836 */ /* 0x000fe20000000000 */
[----:B------:R-:W-:Y:S03]  /*104e0*/  ISETP.GT.AND P3, PT, R206, R98, PT ;  /* 0x00000062ce00720c */ /* 0x000fe60003f64270 */
[----:B------:R-:W1:Y:S01]  /*104f0*/  MUFU.TANH R43, R77 ;  /* 0x0000004d002b7308 */ /* 0x000e620000002400 */
[----:B--2---:R-:W-:Y:S01]  /*10500*/  FSEL R74, R41, -INF , !P1 ;  /* 0xff800000294a7808 */ /* 0x004fe20004800000 */
[----:B------:R-:W-:Y:S01]  /*10510*/  VIADD R8, R240, 0x78 ;  /* 0x00000078f0087836 */ /* 0x000fe20000000000 */
[----:B------:R-:W-:Y:S01]  /*10520*/  ISETP.GT.AND P1, PT, R206, R96, PT ;  /* 0x00000060ce00720c */ /* 0x000fe20003f24270 */
[----:B------:R-:W-:Y:S01]  /*10530*/  FMUL.FTZ R80, R80, UR5 ;  /* 0x0000000550507c20 */ /* 0x000fe20008410000 */
[----:B------:R-:W-:Y:S01]  /*10540*/  ISETP.GT.AND P4, PT, R207, R98, PT ;  /* 0x00000062cf00720c */ /* 0x000fe20003f84270 */
[----:B------:R-:W-:Y:S01]  /*10550*/  FMUL.FTZ R112, R112, UR5 ;  /* 0x0000000570707c20 */ /* 0x000fe20008410000 */
[----:B------:R-:W-:Y:S03]  /*10560*/  FSEL R47, R47, -INF , !P1 ;  /* 0xff8000002f2f7808 */ /* 0x000fe60004800000 */
[----:B------:R-:W-:Y:S01]  /*10570*/  MUFU.TANH R41, R93 ;  /* 0x0000005d00297308 */ /* 0x000fe20000002400 */
[----:B---3--:R-:W-:Y:S01]  /*10580*/  FSEL R229, R74, -INF , !P5 ;  /* 0xff8000004ae57808 */ /* 0x008fe20006800000 */
[----:B------:R-:W-:Y:S01]  /*10590*/  FMUL.FTZ R113, R113, UR5 ;  /* 0x0000000571717c20 */ /* 0x000fe20008410000 */
[-C--:B------:R-:W-:Y:S01]  /*105a0*/  ISETP.GE.AND P5, PT, R96, R201.reuse, PT ;  /* 0x000000c96000720c */ /* 0x080fe20003fa6270 */
[----:B------:R-:W-:Y:S01]  /*105b0*/  VIADD R10, R240, 0x70 ;  /* 0x00000070f00a7836 */ /* 0x000fe20000000000 */
[-C--:B------:R-:W-:Y:S01]  /*105c0*/  ISETP.GE.AND P1, PT, R96, R202.reuse, PT ;  /* 0x000000ca6000720c */ /* 0x080fe20003f26270 */
[----:B------:R-:W-:Y:S01]  /*105d0*/  VIADD R9, R240, 0x71 ;  /* 0x00000071f0097836 */ /* 0x000fe20000000000 */
[----:B------:R-:W-:Y:S03]  /*105e0*/  FSEL R231, R231, -INF , !P6 ;  /* 0xff800000e7e77808 */ /* 0x000fe60007000000 */
[----:B------:R2:W-:Y:S01]  /*105f0*/  MUFU.TANH R93, R250 ;  /* 0x000000fa005d7308 */ /* 0x0005e20000002400 */
[----:B-1----:R1:W-:Y:S01]  /*10600*/  STL [R1], R43 ;  /* 0x0000002b01007387 */ /* 0x0023e20000100800 */
[----:B------:R-:W-:Y:S01]  /*10610*/  FSEL R46, R46, -INF , !P3 ;  /* 0xff8000002e2e7808 */ /* 0x000fe20005800000 */
[----:B------:R-:W-:Y:S01]  /*10620*/  VIADD R6, R240, 0x79 ;  /* 0x00000079f0067836 */ /* 0x000fe20000000000 */
[----:B------:R-:W-:Y:S01]  /*10630*/  ISETP.GE.AND P6, PT, R98, R201, PT ;  /* 0x000000c96200720c */ /* 0x000fe20003fc6270 */
[----:B------:R-:W-:Y:S01]  /*10640*/  FMUL.FTZ R114, R114, UR5 ;  /* 0x0000000572727c20 */ /* 0x000fe20008410000 */
[----:B------:R-:W-:Y:S04]  /*10650*/  FSEL R222, R47, -INF , !P5 ;  /* 0xff8000002fde7808 */ /* 0x000fe80006800000 */
[----:B------:R-:W3:Y:S01]  /*10660*/  MUFU.TANH R0, R82 ;  /* 0x0000005200007308 */ /* 0x000ee20000002400 */
[----:B------:R-:W-:Y:S02]  /*10670*/  FSEL R44, R44, -INF , !P4 ;  /* 0xff8000002c2c7808 */ /* 0x000fe40006000000 */
[----:B------:R-:W-:Y:S02]  /*10680*/  ISETP.GE.AND P3, PT, R98, R202, PT ;  /* 0x000000ca6200720c */ /* 0x000fe40003f66270 */
[----:B------:R-:W-:Y:S02]  /*10690*/  FSEL R228, R45, -INF , !P1 ;  /* 0xff8000002de47808 */ /* 0x000fe40004800000 */
[C---:B------:R-:W-:Y:S03]  /*106a0*/  ISETP.GT.AND P5, PT, R207.reuse, R91, PT ;  /* 0x0000005bcf00720c */ /* 0x040fe60003fa4270 */
[----:B------:R-:W4:Y:S01]  /*106b0*/  MUFU.TANH R70, R70 ;  /* 0x0000004600467308 */ /* 0x000f220000002400 */
[-C--:B------:R-:W-:Y:S02]  /*106c0*/  ISETP.GT.AND P1, PT, R206, R94.reuse, PT ;  /* 0x0000005ece00720c */ /* 0x080fe40003f24270 */
[C---:B------:R-:W-:Y:S02]  /*106d0*/  ISETP.GT.AND P2, PT, R207.reuse, R94, PT ;  /* 0x0000005ecf00720c */ /* 0x040fe40003f44270 */
[----:B------:R-:W-:Y:S02]  /*106e0*/  FSEL R97, R46, -INF , !P6 ;  /* 0xff8000002e617808 */ /* 0x000fe40007000000 */
[----:B------:R-:W-:Y:S03]  /*106f0*/  FSEL R99, R44, -INF , !P3 ;  /* 0xff8000002c637808 */ /* 0x000fe60005800000 */
[----:B------:R-:W-:Y:S01]  /*10700*/  MUFU.TANH R176, R68 ;  /* 0x0000004400b07308 */ /* 0x000fe20000002400 */
[----:B------:R-:W-:Y:S02]  /*10710*/  ISETP.GT.AND P6, PT, R207, R92, PT ;  /* 0x0000005ccf00720c */ /* 0x000fe40003fc4270 */
[----:B------:R-:W-:Y:S02]  /*10720*/  FSEL R55, R55, -INF , !P5 ;  /* 0xff80000037377808 */ /* 0x000fe40006800000 */
[----:B------:R-:W-:Y:S02]  /*10730*/  ISETP.GT.AND P3, PT, R206, R95, PT ;  /* 0x0000005fce00720c */ /* 0x000fe40003f64270 */
[----:B------:R-:W-:Y:S03]  /*10740*/  FSEL R53, R53, -INF , !P1 ;  /* 0xff80000035357808 */ /* 0x000fe60004800000 */
[----:B------:R-:W-:Y:S01]  /*10750*/  MUFU.TANH R252, R252 ;  /* 0x000000fc00fc7308 */ /* 0x000fe20000002400 */
[C---:B------:R-:W-:Y:S02]  /*10760*/  ISETP.GE.AND P5, PT, R94.reuse, R201, PT ;  /* 0x000000c95e00720c */ /* 0x040fe40003fa6270 */
[----:B------:R-:W-:Y:S02]  /*10770*/  FSEL R51, R51, -INF , !P2 ;  /* 0xff80000033337808 */ /* 0x000fe40005000000 */
[----:B------:R-:W-:Y:S02]  /*10780*/  ISETP.GE.AND P1, PT, R94, R202, PT ;  /* 0x000000ca5e00720c */ /* 0x000fe40003f26270 */
[----:B------:R-:W-:Y:S03]  /*10790*/  ISETP.GT.AND P2, PT, R206, R91, PT ;  /* 0x0000005bce00720c */ /* 0x000fe60003f44270 */
[----:B------:R-:W-:Y:S01]  /*107a0*/  MUFU.TANH R245, R245 ;  /* 0x000000f500f57308 */ /* 0x000fe20000002400 */
[----:B------:R-:W-:Y:S02]  /*107b0*/  FSEL R54, R54, -INF , !P6 ;  /* 0xff80000036367808 */ /* 0x000fe40007000000 */
[----:B------:R-:W-:Y:S02]  /*107c0*/  FSEL R52, R52, -INF , !P3 ;  /* 0xff80000034347808 */ /* 0x000fe40005800000 */
[-C--:B------:R-:W-:Y:S02]  /*107d0*/  ISETP.GE.AND P6, PT, R95, R201.reuse, PT ;  /* 0x000000c95f00720c */ /* 0x080fe40003fc6270 */
[----:B------:R-:W-:Y:S03]  /*107e0*/  FSEL R220, R53, -INF , !P5 ;  /* 0xff80000035dc7808 */ /* 0x000fe60006800000 */
[----:B------:R-:W-:Y:S01]  /*107f0*/  MUFU.TANH R249, R249 ;  /* 0x000000f900f97308 */ /* 0x000fe20000002400 */
[-C--:B------:R-:W-:Y:S02]  /*10800*/  ISETP.GE.AND P4, PT, R100, R201.reuse, PT ;  /* 0x000000c96400720c */ /* 0x080fe40003f86270 */
[----:B------:R-:W-:Y:S02]  /*10810*/  FSEL R226, R51, -INF , !P1 ;  /* 0xff80000033e27808 */ /* 0x000fe40004800000 */
[----:B------:R-:W-:Y:S02]  /*10820*/  ISETP.GT.AND P5, PT, R207, R88, PT ;  /* 0x00000058cf00720c */ /* 0x000fe40003fa4270 */
[----:B------:R-:W-:Y:S03]  /*10830*/  FSEL R57, R57, -INF , !P2 ;  /* 0xff80000039397808 */ /* 0x000fe60005000000 */
[----:B------:R-:W-:Y:S01]  /*10840*/  MUFU.TANH R246, R246 ;  /* 0x000000f600f67308 */ /* 0x000fe20000002400 */
[----:B------:R-:W-:Y:S02]  /*10850*/  ISETP.GE.AND P1, PT, R91, R201, PT ;  /* 0x000000c95b00720c */ /* 0x000fe40003f26270 */
[----:B--2---:R-:W-:Y:S02]  /*10860*/  FSEL R250, R52, -INF , !P6 ;  /* 0xff80000034fa7808 */ /* 0x004fe40007000000 */
[----:B------:R-:W-:Y:S02]  /*10870*/  FSEL R101, R101, -INF , !P4 ;  /* 0xff80000065657808 */ /* 0x000fe40006000000 */
[C---:B------:R-:W-:Y:S03]  /*10880*/  ISETP.GT.AND P6, PT, R207.reuse, R90, PT ;  /* 0x0000005acf00720c */ /* 0x040fe60003fc4270 */
[----:B------:R-:W-:Y:S01]  /*10890*/  MUFU.TANH R172, R172 ;  /* 0x000000ac00ac7308 */ /* 0x000fe20000002400 */
[----:B------:R-:W-:Y:S02]  /*108a0*/  FSEL R62, R62, -INF , !P5 ;  /* 0xff8000003e3e7808 */ /* 0x000fe40006800000 */
[----:B------:R-:W-:Y:S02]  /*108b0*/  ISETP.GT.AND P4, PT, R207, R95, PT ;  /* 0x0000005fcf00720c */ /* 0x000fe40003f84270 */
[----:B------:R-:W-:Y:S02]  /*108c0*/  FSEL R178, R57, -INF , !P1 ;  /* 0xff80000039b27808 */ /* 0x000fe40004800000 */
[-C--:B------:R-:W-:Y:S03]  /*108d0*/  ISETP.GT.AND P5, PT, R206, R76.reuse, PT ;  /* 0x0000004cce00720c */ /* 0x080fe60003fa4270 */
[----:B------:R-:W-:Y:S01]  /*108e0*/  MUFU.TANH R243, R243 ;  /* 0x000000f300f37308 */ /* 0x000fe20000002400 */
[----:B------:R-:W-:Y:S02]  /*108f0*/  ISETP.GT.AND P1, PT, R207, R76, PT ;  /* 0x0000004ccf00720c */ /* 0x000fe40003f24270 */
[----:B------:R-:W-:Y:S02]  /*10900*/  FSEL R173, R7, -INF , !P6 ;  /* 0xff80000007ad7808 */ /* 0x000fe40007000000 */
[----:B------:R-:W-:Y:S02]  /*10910*/  FSEL R50, R50, -INF , !P4 ;  /* 0xff80000032327808 */ /* 0x000fe40006000000 */
[----:B------:R-:W-:Y:S03]  /*10920*/  ISETP.GE.AND P3, PT, R95, R202, PT ;  /* 0x000000ca5f00720c */ /* 0x000fe60003f66270 */
[----:B------:R-:W-:Y:S01]  /*10930*/  MUFU.TANH R7, R127 ;  /* 0x0000007f00077308 */ /* 0x000fe20000002400 */
[----:B------:R-:W-:Y:S02]  /*10940*/  ISETP.GT.AND P6, PT, R206, R83, PT ;  /* 0x00000053ce00720c */ /* 0x000fe40003fc4270 */
[----:B------:R-:W-:Y:S02]  /*10950*/  FSEL R74, R126, -INF , !P5 ;  /* 0xff8000007e4a7808 */ /* 0x000fe40006800000 */
[----:B------:R-:W-:Y:S02]  /*10960*/  ISETP.GT.AND P4, PT, R206, R92, PT ;  /* 0x0000005cce00720c */ /* 0x000fe40003f84270 */
[----:B-1----:R-:W-:Y:S03]  /*10970*/  FSEL R43, R120, -INF , !P1 ;  /* 0xff800000782b7808 */ /* 0x002fe60004800000 */
[----:B------:R-:W-:Y:S01]  /*10980*/  MUFU.TANH R244, R244 ;  /* 0x000000f400f47308 */ /* 0x000fe20000002400 */
[-C--:B------:R-:W-:Y:S02]  /*10990*/  ISETP.GE.AND P5, PT, R76, R202.reuse, PT ;  /* 0x000000ca4c00720c */ /* 0x080fe40003fa6270 */
[----:B------:R-:W-:Y:S02]  /*109a0*/  FSEL R227, R50, -INF , !P3 ;  /* 0xff80000032e37808 */ /* 0x000fe40005800000 */
[----:B------:R-:W-:Y:S02]  /*109b0*/  FSEL R77, R125, -INF , !P6 ;  /* 0xff8000007d4d7808 */ /* 0x000fe40007000000 */
[----:B------:R-:W-:Y:S03]  /*109c0*/  FSEL R56, R56, -INF , !P4 ;  /* 0xff80000038387808 */ /* 0x000fe60006000000 */
[----:B------:R-:W-:Y:S01]  /*109d0*/  MUFU.TANH R175, R175 ;  /* 0x000000af00af7308 */ /* 0x000fe20000002400 */
[C---:B------:R-:W-:Y:S02]  /*109e0*/  ISETP.GE.AND P3, PT, R92.reuse, R201, PT ;  /* 0x000000c95c00720c */ /* 0x040fe40003f66270 */
[----:B------:R-:W-:Y:S02]  /*109f0*/  FSEL R125, R43, -INF , !P5 ;  /* 0xff8000002b7d7808 */ /* 0x000fe40006800000 */
[----:B------:R-:W-:Y:S02]  /*10a00*/  ISETP.GE.AND P4, PT, R92, R202, PT ;  /* 0x000000ca5c00720c */ /* 0x000fe40003f86270 */
[----:B------:R-:W-:Y:S03]  /*10a10*/  FSEL R181, R56, -INF , !P3 ;  /* 0xff80000038b57808 */ /* 0x000fe60005800000 */
[----:B------:R3:W1:Y:S01]  /*10a20*/  MUFU.TANH R43, R72 ;  /* 0x00000048002b7308 */ /* 0x0006620000002400 */
[----:B------:R-:W-:Y:S02]  /*10a30*/  FSEL R224, R54, -INF , !P4 ;  /* 0xff80000036e07808 */ /* 0x000fe40006000000 */
[----:B------:R-:W-:Y:S02]  /*10a40*/  ISETP.GT.AND P3, PT, R207, R83, PT ;  /* 0x00000053cf00720c */ /* 0x000fe40003f64270 */
[----:B------:R-:W-:Y:S02]  /*10a50*/  ISETP.GT.AND P4, PT, R206, R90, PT ;  /* 0x0000005ace00720c */ /* 0x000fe40003f84270 */
[----:B------:R-:W-:Y:S03]  /*10a60*/  FSEL R44, R223, -INF , !P3 ;  /* 0xff800000df2c7808 */ /* 0x000fe60005800000 */
[----:B------:R-:W-:Y:S01]  /*10a70*/  MUFU.TANH R17, R17 ;  /* 0x0000001100117308 */ /* 0x000fe20000002400 */
[----:B------:R-:W-:Y:S02]  /*10a80*/  FSEL R65, R65, -INF , !P4 ;  /* 0xff80000041417808 */ /* 0x000fe40006000000 */
[----:B------:R-:W-:Y:S02]  /*10a90*/  ISETP.GE.AND P3, PT, R90, R201, PT ;  /* 0x000000c95a00720c */ /* 0x000fe40003f66270 */
[----:B------:R-:W-:Y:S02]  /*10aa0*/  ISETP.GE.AND P2, PT, R91, R202, PT ;  /* 0x000000ca5b00720c */ /* 0x000fe40003f46270 */
[----:B------:R-:W-:Y:S03]  /*10ab0*/  FSEL R120, R65, -INF , !P3 ;  /* 0xff80000041787808 */ /* 0x000fe60005800000 */
[----:B------:R-:W-:Y:S01]  /*10ac0*/  MUFU.TANH R223, R182 ;  /* 0x000000b600df7308 */ /* 0x000fe20000002400 */
[----:B------:R-:W-:Y:S02]  /*10ad0*/  FSEL R221, R55, -INF , !P2 ;  /* 0xff80000037dd7808 */ /* 0x000fe40005000000 */
[----:B------:R-:W-:Y:S02]  /*10ae0*/  ISETP.GT.AND P3, PT, R207, R75, PT ;  /* 0x0000004bcf00720c */ /* 0x000fe40003f64270 */
[----:B------:R-:W-:Y:S02]  /*10af0*/  ISETP.GT.AND P2, PT, R206, R88, PT ;  /* 0x00000058ce00720c */ /* 0x000fe40003f44270 */
[----:B---3--:R-:W-:Y:S03]  /*10b00*/  FSEL R72, R0, -INF , !P3 ;  /* 0xff80000000487808 */ /* 0x008fe60005800000 */
[----:B------:R-:W-:Y:S01]  /*10b10*/  MUFU.TANH R18, R18 ;  /* 0x0000001200127308 */ /* 0x000fe20000002400 */
[----:B------:R-:W-:Y:S02]  /*10b20*/  FSEL R82, R251, -INF , !P2 ;  /* 0xff800000fb527808 */ /* 0x000fe40005000000 */
[C---:B------:R-:W-:Y:S02]  /*10b30*/  ISETP.GE.AND P1, PT, R88.reuse, R201, PT ;  /* 0x000000c95800720c */ /* 0x040fe40003f26270 */
[-C--:B------:R-:W-:Y:S02]  /*10b40*/  ISETP.GE.AND P2, PT, R88, R202.reuse, PT ;  /* 0x000000ca5800720c */ /* 0x080fe40003f46270 */
[----:B------:R-:W-:Y:S03]  /*10b50*/  FSEL R82, R82, -INF , !P1 ;  /* 0xff80000052527808 */ /* 0x000fe60004800000 */
[----:B------:R2:W-:Y:S01]  /*10b60*/  MUFU.TANH R0, R71 ;  /* 0x0000004700007308 */ /* 0x0005e20000002400 */
[----:B------:R-:W-:Y:S02]  /*10b70*/  FSEL R127, R62, -INF , !P2 ;  /* 0xff8000003e7f7808 */ /* 0x000fe40005000000 */
[----:B------:R-:W-:Y:S02]  /*10b80*/  ISETP.GT.AND P1, PT, R207, R73, PT ;  /* 0x00000049cf00720c */ /* 0x000fe40003f24270 */
[----:B------:R-:W-:Y:S02]  /*10b90*/  ISETP.GE.AND P2, PT, R76, R201, PT ;  /* 0x000000c94c00720c */ /* 0x000fe40003f46270 */
[----:B------:R-:W-:Y:S03]  /*10ba0*/  ISETP.GE.AND P4, PT, R90, R202, PT ;  /* 0x000000ca5a00720c */ /* 0x000fe60003f86270 */
[----:B------:R-:W-:Y:S01]  /*10bb0*/  MUFU.TANH R19, R19 ;  /* 0x0000001300137308 */ /* 0x000fe20000002400 */
[----:B------:R-:W-:Y:S02]  /*10bc0*/  ISETP.GT.AND P5, PT, R206, R73, PT ;  /* 0x00000049ce00720c */ /* 0x000fe40003fa4270 */
[----:B------:R-:W-:Y:S02]  /*10bd0*/  FSEL R3, R3, -INF , !P1 ;  /* 0xff80000003037808 */ /* 0x000fe40004800000 */
[----:B------:R-:W-:Y:S02]  /*10be0*/  FSEL R74, R74, -INF , !P2 ;  /* 0xff8000004a4a7808 */ /* 0x000fe40005000000 */
[-C--:B------:R-:W-:Y:S03]  /*10bf0*/  ISETP.GT.AND P1, PT, R206, R66.reuse, PT ;  /* 0x00000042ce00720c */ /* 0x080fe60003f24270 */
[----:B------:R-:W-:Y:S01]  /*10c00*/  MUFU.TANH R21, R21 ;  /* 0x0000001500157308 */ /* 0x000fe20000002400 */
[----:B------:R-:W-:Y:S02]  /*10c10*/  ISETP.GT.AND P2, PT, R207, R66, PT ;  /* 0x00000042cf00720c */ /* 0x000fe40003f44270 */
[----:B------:R-:W-:Y:S02]  /*10c20*/  FSEL R173, R173, -INF , !P4 ;  /* 0xff800000adad7808 */ /* 0x000fe40006000000 */
[----:B------:R-:W-:Y:S02]  /*10c30*/  FSEL R65, R171, -INF , !P5 ;  /* 0xff800000ab417808 */ /* 0x000fe40006800000 */
[-C--:B------:R-:W-:Y:S03]  /*10c40*/  ISETP.GE.AND P4, PT, R83, R201.reuse, PT ;  /* 0x000000c95300720c */ /* 0x080fe60003f86270 */
[----:B------:R-:W-:Y:S01]  /*10c50*/  MUFU.TANH R22, R22 ;  /* 0x0000001600167308 */ /* 0x000fe20000002400 */
[-C--:B------:R-:W-:Y:S02]  /*10c60*/  ISETP.GE.AND P5, PT, R73, R202.reuse, PT ;  /* 0x000000ca4900720c */ /* 0x080fe40003fa6270 */
[----:B----4-:R-:W-:Y:S02]  /*10c70*/  FSEL R55, R70, -INF , !P1 ;  /* 0xff80000046377808 */ /* 0x010fe40004800000 */
[-C--:B------:R-:W-:Y:S02]  /*10c80*/  ISETP.GE.AND P6, PT, R83, R202.reuse, PT ;  /* 0x000000ca5300720c */ /* 0x080fe40003fc6270 */
[----:B------:R-:W-:Y:S03]  /*10c90*/  FSEL R41, R41, -INF , !P2 ;  /* 0xff80000029297808 */ /* 0x000fe60005000000 */
[----:B------:R-:W-:Y:S01]  /*10ca0*/  MUFU.TANH R20, R20 ;  /* 0x0000001400147308 */ /* 0x000fe20000002400 */
[-C--:B------:R-:W-:Y:S02]  /*10cb0*/  ISETP.GE.AND P1, PT, R66, R202.reuse, PT ;  /* 0x000000ca4200720c */ /* 0x080fe40003f26270 */
[----:B------:R-:W-:Y:S02]  /*10cc0*/  ISETP.GE.AND P2, PT, R73, R201, PT ;  /* 0x000000c94900720c */ /* 0x000fe40003f46270 */
[----:B------:R-:W-:Y:S02]  /*10cd0*/  FSEL R77, R77, -INF , !P4 ;  /* 0xff8000004d4d7808 */ /* 0x000fe40006000000 */
[----:B--2---:R-:W-:Y:S03]  /*10ce0*/  FSEL R71, R3, -INF , !P5 ;  /* 0xff80000003477808 */ /* 0x004fe60006800000 */
[----:B------:R-:W-:Y:S01]  /*10cf0*/  MUFU.TANH R23, R23 ;  /* 0x0000001700177308 */ /* 0x000fe20000002400 */
[----:B------:R-:W-:Y:S02]  /*10d00*/  FSEL R126, R44, -INF , !P6 ;  /* 0xff8000002c7e7808 */ /* 0x000fe40007000000 */
[----:B------:R-:W-:Y:S02]  /*10d10*/  ISETP.GT.AND P4, PT, R207, R69, PT ;  /* 0x00000045cf00720c */ /* 0x000fe40003f84270 */
[----:B------:R-:W-:Y:S02]  /*10d20*/  FSEL R68, R41, -INF , !P1 ;  /* 0xff80000029447808 */ /* 0x000fe40004800000 */
[C---:B------:R-:W-:Y:S03]  /*10d30*/  ISETP.GT.AND P6, PT, R206.reuse, R75, PT ;  /* 0x0000004bce00720c */ /* 0x040fe60003fc4270 */
[----:B------:R-:W2:Y:S01]  /*10d40*/  MUFU.TANH R3, R183 ;  /* 0x000000b700037308 */ /* 0x000ea20000002400 */
[----:B------:R-:W-:Y:S02]  /*10d50*/  FSEL R65, R65, -INF , !P2 ;  /* 0xff80000041417808 */ /* 0x000fe40005000000 */
[-C--:B------:R-:W-:Y:S02]  /*10d60*/  ISETP.GT.AND P1, PT, R206, R63.reuse, PT ;  /* 0x0000003fce00720c */ /* 0x080fe40003f24270 */
[----:B------:R-:W-:Y:S02]  /*10d70*/  ISETP.GT.AND P2, PT, R207, R63, PT ;  /* 0x0000003fcf00720c */ /* 0x000fe40003f44270 */
[----:B------:R-:W-:Y:S03]  /*10d80*/  FSEL R40, R40, -INF , !P4 ;  /* 0xff80000028287808 */ /* 0x000fe60006000000 */
[----:B------:R-:W-:Y:S01]  /*10d90*/  MUFU.TANH R183, R232 ;  /* 0x000000e800b77308 */ /* 0x000fe20000002400 */
[----:B------:R-:W-:Y:S02]  /*10da0*/  FSEL R31, R31, -INF , !P6 ;  /* 0xff8000001f1f7808 */ /* 0x000fe40007000000 */
[----:B------:R-:W-:Y:S02]  /*10db0*/  ISETP.GE.AND P4, PT, R75, R201, PT ;  /* 0x000000c94b00720c */ /* 0x000fe40003f86270 */
[----:B-1----:R-:W-:Y:S02]  /*10dc0*/  FSEL R43, R43, -INF , !P1 ;  /* 0xff8000002b2b7808 */ /* 0x002fe40004800000 */
[-C--:B------:R-:W-:Y:S03]  /*10dd0*/  ISETP.GE.AND P6, PT, R75, R202.reuse, PT ;  /* 0x000000ca4b00720c */ /* 0x080fe60003fc6270 */
[----:B------:R-:W1:Y:S01]  /*10de0*/  MUFU.TANH R232, R241 ;  /* 0x000000f100e87308 */ /* 0x000e620000002400 */
[----:B------:R-:W-:Y:S02]  /*10df0*/  FSEL R7, R7, -INF , !P2 ;  /* 0xff80000007077808 */ /* 0x000fe40005000000 */
[----:B------:R-:W-:Y:S02]  /*10e00*/  ISETP.GE.AND P1, PT, R63, R202, PT ;  /* 0x000000ca3f00720c */ /* 0x000fe40003f26270 */
[----:B------:R-:W-:Y:S02]  /*10e10*/  ISETP.GT.AND P3, PT, R206, R69, PT ;  /* 0x00000045ce00720c */ /* 0x000fe40003f64270 */
[----:B------:R-:W-:Y:S03]  /*10e20*/  FSEL R67, R31, -INF , !P4 ;  /* 0xff8000001f437808 */ /* 0x000fe60006000000 */
[----:B------:R-:W-:Y:S01]  /*10e30*/  MUFU.TANH R24, R24 ;  /* 0x0000001800187308 */ /* 0x000fe20000002400 */
[----:B------:R-:W-:Y:S02]  /*10e40*/  FSEL R72, R72, -INF , !P6 ;  /* 0xff80000048487808 */ /* 0x000fe40007000000 */
[----:B------:R-:W-:Y:S02]  /*10e50*/  ISETP.GT.AND P4, PT, R207, R64, PT ;  /* 0x00000040cf00720c */ /* 0x000fe40003f84270 */
[----:B------:R-:W-:Y:S02]  /*10e60*/  FSEL R53, R7, -INF , !P1 ;  /* 0xff80000007357808 */ /* 0x000fe40004800000 */
[----:B------:R-:W-:Y:S03]  /*10e70*/  FSEL R42, R42, -INF , !P3 ;  /* 0xff8000002a2a7808 */ /* 0x000fe60005800000 */
[----:B------:R-:W-:Y:S01]  /*10e80*/  MUFU.TANH R26, R26 ;  /* 0x0000001a001a7308 */ /* 0x000fe20000002400 */
[----:B------:R-:W-:Y:S02]  /*10e90*/  ISETP.GE.AND P6, PT, R69, R201, PT ;  /* 0x000000c94500720c */ /* 0x000fe40003fc6270 */
[----:B------:R-:W-:Y:S02]  /*10ea0*/  FMNMX3.FTZ R7, R167, R242, R123, !PT ;  /* 0x000000f2a7077276 */ /* 0x000fe4000781007b */
[----:B------:R-:W-:Y:S02]  /*10eb0*/  FSEL R54, R252, -INF , !P4 ;  /* 0xff800000fc367808 */ /* 0x000fe40006000000 */
[----:B------:R-:W-:Y:S03]  /*10ec0*/  ISETP.GT.AND P2, PT, R206, R59, PT ;  /* 0x0000003bce00720c */ /* 0x000fe60003f44270 */
[----:B------:R-:W-:Y:S01]  /*10ed0*/  MUFU.TANH R25, R25 ;  /* 0x0000001900197308 */ /* 0x000fe20000002400 */
[----:B------:R-:W-:Y:S02]  /*10ee0*/  FSEL R62, R42, -INF , !P6 ;  /* 0xff8000002a3e7808 */ /* 0x000fe40007000000 */
[----:B------:R-:W-:Y:S02]  /*10ef0*/  ISETP.GT.AND P4, PT, R206, R61, PT ;  /* 0x0000003dce00720c */ /* 0x000fe40003f84270 */
[----:B------:R-:W-:Y:S02]  /*10f00*/  FMNMX3.FTZ R7, R7, R239, R238, !PT ;  /* 0x000000ef07077276 */ /* 0x000fe400078100ee */
[----:B------:R-:W-:Y:S03]  /*10f10*/  ISETP.GT.AND P6, PT, R207, R61, PT ;  /* 0x0000003dcf00720c */ /* 0x000fe60003fc4270 */
[----:B------:R3:W4:Y:S01]  /*10f20*/  MUFU.TANH R42, R11 ;  /* 0x0000000b002a7308 */ /* 0x0007220000002400 */
[----:B--2---:R-:W-:Y:S02]  /*10f30*/  FSEL R3, R3, -INF , !P2 ;  /* 0xff80000003037808 */ /* 0x004fe40005000000 */
[----:B------:R-:W-:Y:S02]  /*10f40*/  ISETP.GE.AND P1, PT, R59, R201, PT ;  /* 0x000000c93b00720c */ /* 0x000fe40003f26270 */
[----:B------:R-:W-:Y:S02]  /*10f50*/  FSEL R45, R245, -INF , !P4 ;  /* 0xff800000f52d7808 */ /* 0x000fe40006000000 */
[----:B------:R-:W-:Y:S03]  /*10f60*/  FMNMX3.FTZ R7, R7, R237, R236, !PT ;  /* 0x000000ed07077276 */ /* 0x000fe600078100ec */
[----:B------:R-:W-:Y:S01]  /*10f70*/  MUFU.TANH R27, R27 ;  /* 0x0000001b001b7308 */ /* 0x000fe20000002400 */
[----:B------:R-:W-:Y:S02]  /*10f80*/  FSEL R0, R0, -INF , !P6 ;  /* 0xff80000000007808 */ /* 0x000fe40007000000 */
[----:B------:R-:W-:Y:S02]  /*10f90*/  ISETP.GE.AND P4, PT, R61, R202, PT ;  /* 0x000000ca3d00720c */ /* 0x000fe40003f86270 */
[----:B------:R-:W-:Y:S02]  /*10fa0*/  FSEL R44, R3, -INF , !P1 ;  /* 0xff800000032c7808 */ /* 0x000fe40004800000 */
[----:B------:R-:W-:Y:S03]  /*10fb0*/  FMNMX3.FTZ R3, R7, R234, R233, !PT ;  /* 0x000000ea07037276 */ /* 0x000fe600078100e9 */
[----:B------:R-:W-:Y:S01]  /*10fc0*/  MUFU.TANH R29, R29 ;  /* 0x0000001d001d7308 */ /* 0x000fe20000002400 */
[----:B------:R-:W-:Y:S02]  /*10fd0*/  FSEL R51, R0, -INF , !P4 ;  /* 0xff80000000337808 */ /* 0x000fe40006000000 */
[----:B------:R-:W-:Y:S02]  /*10fe0*/  FMNMX3.FTZ R0, R164, R122, R235, !PT ;  /* 0x0000007aa4007276 */ /* 0x000fe400078100eb */
[----:B------:R-:W-:Y:S02]  /*10ff0*/  FMNMX3.FTZ R3, R3, R231, R229, !PT ;  /* 0x000000e703037276 */ /* 0x000fe400078100e5 */
[----:B------:R-:W-:Y:S03]  /*11000*/  FMNMX3.FTZ R0, R0, R110, R109, !PT ;  /* 0x0000006e00007276 */ /* 0x000fe6000781006d */
[----:B------:R-:W-:Y:S01]  /*11010*/  MUFU.TANH R28, R28 ;  /* 0x0000001c001c7308 */ /* 0x000fe20000002400 */
[----:B------:R-:W-:Y:S02]  /*11020*/  ISETP.GE.AND P3, PT, R69, R202, PT ;  /* 0x000000ca4500720c */ /* 0x000fe40003f66270 */
[----:B------:R-:W-:Y:S02]  /*11030*/  FMNMX3.FTZ R3, R3, R99, R228, !PT ;  /* 0x0000006303037276 */ /* 0x000fe400078100e4 */
[----:B------:R-:W-:Y:S02]  /*11040*/  FMNMX3.FTZ R0, R0, R108, R107, !PT ;  /* 0x0000006c00007276 */ /* 0x000fe4000781006b */
[----:B------:R-:W-:Y:S03]  /*11050*/  FSEL R70, R40, -INF , !P3 ;  /* 0xff80000028467808 */ /* 0x000fe60005800000 */
[----:B------:R-:W-:Y:S01]  /*11060*/  MUFU.TANH R30, R30 ;  /* 0x0000001e001e7308 */ /* 0x000fe20000002400 */
[----:B------:R-:W-:Y:S02]  /*11070*/  FMNMX3.FTZ R3, R3, R227, R226, !PT ;  /* 0x000000e303037276 */ /* 0x000fe400078100e2 */
[----:B------:R-:W-:Y:S02]  /*11080*/  ISETP.GT.AND P3, PT, R206, R64, PT ;  /* 0x00000040ce00720c */ /* 0x000fe40003f64270 */
[----:B------:R-:W-:Y:S02]  /*11090*/  FMNMX3.FTZ R0, R0, R230, R102, !PT ;  /* 0x000000e600007276 */ /* 0x000fe40007810066 */
[----:B------:R-:W-:Y:S03]  /*110a0*/  FMNMX3.FTZ R3, R3, R224, R221, !PT ;  /* 0x000000e003037276 */ /* 0x000fe600078100dd */
[----:B------:R-:W-:Y:S01]  /*110b0*/  MUFU.TANH R32, R32 ;  /* 0x0000002000207308 */ /* 0x000fe20000002400 */
[----:B------:R-:W-:Y:S02]  /*110c0*/  FSEL R47, R249, -INF , !P3 ;  /* 0xff800000f92f7808 */ /* 0x000fe40005800000 */
[----:B------:R-:W-:Y:S02]  /*110d0*/  ISETP.GE.AND P3, PT, R64, R202, PT ;  /* 0x000000ca4000720c */ /* 0x000fe40003f66270 */
[----:B------:R-:W-:Y:S02]  /*110e0*/  FMNMX3.FTZ R0, R0, R101, R225, !PT ;  /* 0x0000006500007276 */ /* 0x000fe400078100e1 */
[----:B------:R-:W-:Y:S03]  /*110f0*/  FMNMX3.FTZ R3, R3, R173, R127, !PT ;  /* 0x000000ad03037276 */ /* 0x000fe6000781007f */
[----:B------:R-:W-:Y:S01]  /*11100*/  MUFU.TANH R34, R34 ;  /* 0x0000002200227308 */ /* 0x000fe20000002400 */
[----:B------:R-:W-:Y:S02]  /*11110*/  ISETP.GE.AND P5, PT, R66, R201, PT ;  /* 0x000000c94200720c */ /* 0x000fe40003fa6270 */
[----:B------:R-:W-:Y:S02]  /*11120*/  FSEL R54, R54, -INF , !P3 ;  /* 0xff80000036367808 */ /* 0x000fe40005800000 */
[----:B------:R-:W-:Y:S02]  /*11130*/  FMNMX3.FTZ R0, R0, R97, R222, !PT ;  /* 0x0000006100007276 */ /* 0x000fe400078100de */
[----:B------:R-:W-:Y:S03]  /*11140*/  ISETP.GE.AND P3, PT, R61, R201, PT ;  /* 0x000000c93d00720c */ /* 0x000fe60003f66270 */
[----:B------:R-:W-:Y:S01]  /*11150*/  MUFU.TANH R33, R33 ;  /* 0x0000002100217308 */ /* 0x000fe20000002400 */
[----:B------:R-:W-:Y:S02]  /*11160*/  FMNMX3.FTZ R3, R3, R126, R125, !PT ;  /* 0x0000007e03037276 */ /* 0x000fe4000781007d */
[----:B------:R-:W-:Y:S02]  /*11170*/  FSEL R55, R55, -INF , !P5 ;  /* 0xff80000037377808 */ /* 0x000fe40006800000 */
[----:B------:R-:W-:Y:S02]  /*11180*/  FMNMX3.FTZ R0, R0, R250, R220, !PT ;  /* 0x000000fa00007276 */ /* 0x000fe400078100dc */
[----:B------:R-:W-:Y:S03]  /*11190*/  ISETP.GT.AND P5, PT, R207, R59, PT ;  /* 0x0000003bcf00720c */ /* 0x000fe60003fa4270 */
[----:B------:R-:W-:Y:S01]  /*111a0*/  MUFU.TANH R35, R35 ;  /* 0x0000002300237308 */ /* 0x000fe20000002400 */
[----:B------:R-:W-:Y:S02]  /*111b0*/  FSEL R45, R45, -INF , !P3 ;  /* 0xff8000002d2d7808 */ /* 0x000fe40005800000 */
[----:B------:R-:W-:Y:S02]  /*111c0*/  ISETP.GT.AND P3, PT, R207, R8, PT ;  /* 0x00000008cf00720c */ /* 0x000fe40003f64270 */
[----:B------:R-:W-:Y:S02]  /*111d0*/  FMNMX3.FTZ R3, R3, R72, R71, !PT ;  /* 0x0000004803037276 */ /* 0x000fe40007810047 */
[----:B------:R-:W-:Y:S03]  /*111e0*/  FMNMX3.FTZ R0, R0, R181, R178, !PT ;  /* 0x000000b500007276 */ /* 0x000fe600078100b2 */
[----:B------:R-:W-:Y:S01]  /*111f0*/  MUFU.TANH R36, R36 ;  /* 0x0000002400247308 */ /* 0x000fe20000002400 */
[----:B------:R-:W-:Y:S02]  /*11200*/  FSEL R50, R246, -INF , !P5 ;  /* 0xff800000f6327808 */ /* 0x000fe40006800000 */
[-C--:B------:R-:W-:Y:S02]  /*11210*/  ISETP.GE.AND P6, PT, R64, R201.reuse, PT ;  /* 0x000000c94000720c */ /* 0x080fe40003fc6270 */
[----:B------:R-:W-:Y:S02]  /*11220*/  ISETP.GE.AND P5, PT, R63, R201, PT ;  /* 0x000000c93f00720c */ /* 0x000fe40003fa6270 */
[----:B------:R-:W-:Y:S03]  /*11230*/  FSEL R56, R172, -INF , !P3 ;  /* 0xff800000ac387808 */ /* 0x000fe60005800000 */
[----:B------:R-:W-:Y:S01]  /*11240*/  MUFU.TANH R37, R37 ;  /* 0x0000002500257308 */ /* 0x000fe20000002400 */
[----:B------:R-:W-:Y:S02]  /*11250*/  FMNMX3.FTZ R31, R3, R70, R68, !PT ;  /* 0x00000046031f7276 */ /* 0x000fe40007810044 */
[----:B------:R-:W-:Y:S02]  /*11260*/  FMNMX3.FTZ R0, R0, R120, R82, !PT ;  /* 0x0000007800007276 */ /* 0x000fe40007810052 */
[----:B------:R-:W-:Y:S02]  /*11270*/  ISETP.GE.AND P2, PT, R59, R202, PT ;  /* 0x000000ca3b00720c */ /* 0x000fe40003f46270 */
[----:B------:R-:W-:Y:S03]  /*11280*/  FSEL R47, R47, -INF , !P6 ;  /* 0xff8000002f2f7808 */ /* 0x000fe60007000000 */
[----:B------:R-:W-:Y:S01]  /*11290*/  MUFU.TANH R38, R38 ;  /* 0x0000002600267308 */ /* 0x000fe20000002400 */
[----:B------:R-:W-:Y:S02]  /*112a0*/  FSEL R46, R43, -INF , !P5 ;  /* 0xff8000002b2e7808 */ /* 0x000fe40006800000 */
[CC--:B------:R-:W-:Y:S02]  /*112b0*/  ISETP.GT.AND P6, PT, R207.reuse, R10.reuse, PT ;  /* 0x0000000acf00720c */ /* 0x0c0fe40003fc4270 */
[----:B------:R-:W-:Y:S02]  /*112c0*/  ISETP.GT.AND P5, PT, R207, R9, PT ;  /* 0x00000009cf00720c */ /* 0x000fe40003fa4270 */
[----:B------:R-:W-:Y:S03]  /*112d0*/  FMNMX3.FTZ R0, R0, R77, R74, !PT ;  /* 0x0000004d00007276 */ /* 0x000fe6000781004a */
[----:B------:R-:W-:Y:S01]  /*112e0*/  MUFU.TANH R39, R39 ;  /* 0x0000002700277308 */ /* 0x000fe20000002400 */
[----:B------:R-:W-:Y:S02]  /*112f0*/  FSEL R50, R50, -INF , !P2 ;  /* 0xff80000032327808 */ /* 0x000fe40005000000 */
[C---:B------:R-:W-:Y:S02]  /*11300*/  ISETP.GT.AND P4, PT, R206.reuse, R10, PT ;  /* 0x0000000ace00720c */ /* 0x040fe40003f84270 */
[----:B------:R-:W-:Y:S02]  /*11310*/  ISETP.GT.AND P2, PT, R206, R9, PT ;  /* 0x00000009ce00720c */ /* 0x000fe40003f44270 */
[----:B------:R-:W-:Y:S03]  /*11320*/  FSEL R243, R243, -INF , !P6 ;  /* 0xff800000f3f37808 */ /* 0x000fe60007000000 */
[----:B------:R-:W-:Y:S01]  /*11330*/  MUFU.TANH R48, R48 ;  /* 0x0000003000307308 */ /* 0x000fe20000002400 */
[----:B------:R-:W-:Y:S02]  /*11340*/  FSEL R7, R244, -INF , !P5 ;  /* 0xff800000f4077808 */ /* 0x000fe40006800000 */
[----:B------:R-:W-:Y:S02]  /*11350*/  ISETP.GT.AND P1, PT, R207, R6, PT ;  /* 0x00000006cf00720c */ /* 0x000fe40003f24270 */
[-C--:B------:R-:W-:Y:S02]  /*11360*/  ISETP.GE.AND P6, PT, R10, R202.reuse, PT ;  /* 0x000000ca0a00720c */ /* 0x080fe40003fc6270 */
[----:B------:R-:W-:Y:S03]  /*11370*/  ISETP.GE.AND P5, PT, R9, R202, PT ;  /* 0x000000ca0900720c */ /* 0x000fe60003fa6270 */
[----:B------:R-:W-:Y:S01]  /*11380*/  MUFU.TANH R49, R49 ;  /* 0x0000003100317308 */ /* 0x000fe20000002400 */
[----:B------:R-:W-:Y:S02]  /*11390*/  FMNMX3.FTZ R0, R0, R67, R65, !PT ;  /* 0x0000004300007276 */ /* 0x000fe40007810041 */
[----:B------:R-:W-:Y:S02]  /*113a0*/  FMNMX3.FTZ R31, R31, R54, R53, !PT ;  /* 0x000000361f1f7276 */ /* 0x000fe40007810035 */
[----:B-1----:R-:W-:Y:S02]  /*113b0*/  FSEL R232, R232, -INF , !P4 ;  /* 0xff800000e8e87808 */ /* 0x002fe40006000000 */
[----:B------:R-:W-:Y:S03]  /*113c0*/  FSEL R223, R223, -INF , !P2 ;  /* 0xff800000dfdf7808 */ /* 0x000fe60005000000 */
[----:B------:R-:W-:Y:S01]  /*113d0*/  MUFU.TANH R12, R12 ;  /* 0x0000000c000c7308 */ /* 0x000fe20000002400 */
[-C--:B------:R-:W-:Y:S02]  /*113e0*/  ISETP.GE.AND P4, PT, R8, R202.reuse, PT ;  /* 0x000000ca0800720c */ /* 0x080fe40003f86270 */
[----:B------:R-:W-:Y:S02]  /*113f0*/  ISETP.GE.AND P2, PT, R6, R202, PT ;  /* 0x000000ca0600720c */ /* 0x000fe40003f46270 */
[----:B------:R-:W-:Y:S02]  /*11400*/  FSEL R175, R175, -INF , !P1 ;  /* 0xff800000afaf7808 */ /* 0x000fe40004800000 */
[----:B---3--:R-:W-:Y:S03]  /*11410*/  FSEL R11, R243, -INF , !P6 ;  /* 0xff800000f30b7808 */ /* 0x008fe60007000000 */
[----:B------:R-:W-:Y:S01]  /*11420*/  MUFU.TANH R13, R13 ;  /* 0x0000000d000d7308 */ /* 0x000fe20000002400 */
[----:B------:R-:W-:Y:S02]  /*11430*/  FSEL R7, R7, -INF , !P5 ;  /* 0xff80000007077808 */ /* 0x000fe40006800000 */
[----:B------:R-:W-:Y:S02]  /*11440*/  FMNMX3.FTZ R0, R0, R62, R55, !PT ;  /* 0x0000003e00007276 */ /* 0x000fe40007810037 */
[----:B------:R-:W-:Y:S02]  /*11450*/  FMNMX3.FTZ R31, R31, R51, R50, !PT ;  /* 0x000000331f1f7276 */ /* 0x000fe40007810032 */
[C---:B------:R-:W-:Y:S03]  /*11460*/  ISETP.GT.AND P3, PT, R206.reuse, R8, PT ;  /* 0x00000008ce00720c */ /* 0x040fe60003f64270 */
[----:B------:R-:W-:Y:S01]  /*11470*/  MUFU.TANH R14, R14 ;  /* 0x0000000e000e7308 */ /* 0x000fe20000002400 */
[----:B------:R-:W-:Y:S02]  /*11480*/  ISETP.GT.AND P1, PT, R206, R6, PT ;  /* 0x00000006ce00720c */ /* 0x000fe40003f24270 */
[----:B------:R-:W-:Y:S02]  /*11490*/  ISETP.GE.AND P6, PT, R10, R201, PT ;  /* 0x000000c90a00720c */ /* 0x000fe40003fc6270 */
[----:B------:R-:W-:Y:S02]  /*114a0*/  FSEL R56, R56, -INF , !P4 ;  /* 0xff80000038387808 */ /* 0x000fe40006000000 */
[----:B------:R-:W-:Y:S03]  /*114b0*/  FSEL R241, R175, -INF , !P2 ;  /* 0xff800000aff17808 */ /* 0x000fe60005000000 */
[----:B------:R-:W-:Y:S01]  /*114c0*/  MUFU.TANH R15, R15 ;  /* 0x0000000f000f7308 */ /* 0x000fe20000002400 */
[----:B------:R-:W-:Y:S02]  /*114d0*/  FMNMX3.FTZ R0, R0, R47, R46, !PT ;  /* 0x0000002f00007276 */ /* 0x000fe4000781002e */
[----:B------:R-:W-:Y:S02]  /*114e0*/  FMNMX3.FTZ R31, R31, R11, R7, !PT ;  /* 0x0000000b1f1f7276 */ /* 0x000fe40007810007 */
[-C--:B------:R-:W-:Y:S02]  /*114f0*/  ISETP.GE.AND P5, PT, R9, R201.reuse, PT ;  /* 0x000000c90900720c */ /* 0x080fe40003fa6270 */
[-C--:B------:R-:W-:Y:S03]  /*11500*/  ISETP.GE.AND P4, PT, R8, R201.reuse, PT ;  /* 0x000000c90800720c */ /* 0x080fe60003f86270 */
[----:B------:R-:W-:Y:S01]  /*11510*/  MUFU.TANH R4, R4 ;  /* 0x0000000400047308 */ /* 0x000fe20000002400 */
[----:B------:R-:W-:Y:S02]  /*11520*/  ISETP.GE.AND P2, PT, R6, R201, PT ;  /* 0x000000c90600720c */ /* 0x000fe40003f46270 */
[----:B------:R-:W-:Y:S02]  /*11530*/  FMNMX3.FTZ R0, R0, R45, R44, !PT ;  /* 0x0000002d00007276 */ /* 0x000fe4000781002c */
[----:B----4-:R-:W-:Y:S02]  /*11540*/  FSEL R42, R42, -INF , !P3 ;  /* 0xff8000002a2a7808 */ /* 0x010fe40005800000 */
[----:B------:R-:W-:Y:S03]  /*11550*/  FSEL R232, R232, -INF , !P6 ;  /* 0xff800000e8e87808 */ /* 0x000fe60007000000 */
[----:B------:R-:W-:Y:S01]  /*11560*/  MUFU.TANH R5, R5 ;  /* 0x0000000500057308 */ /* 0x000fe20000002400 */
[----:B------:R-:W-:Y:S09]  /*11570*/  FMNMX3.FTZ R31, R31, R56, R241, !PT ;  /* 0x000000381f1f7276 */ /* 0x000ff200078100f1 */
[----:B------:R-:W-:Y:S10]  /*11580*/  MUFU.TANH R80, R80 ;  /* 0x0000005000507308 */ /* 0x000ff40000002400 */
        /* <DEDUP_REMOVED lines=8> */
[----:B------:R-:W1:Y:S10]  /*11610*/  MUFU.TANH R3, R174 ;  /* 0x000000ae00037308 */ /* 0x000e740000002400 */
[----:B------:R2:W3:Y:S01]  /*11620*/  MUFU.TANH R171, R113 ;  /* 0x0000007100ab7308 */ /* 0x0004e20000002400 */
[----:B-1----:R-:W-:Y:S01]  /*11630*/  FSEL R3, R3, -INF , !P1 ;  /* 0xff80000003037808 */ /* 0x002fe20004800000 */
[----:B------:R-:W-:Y:S06]  /*11640*/  @P0 BRA `(.L_x_982) ;  /* 0xffffffd400140947 */ /* 0x000fec000383ffff */
.L_x_981:
[----:B-1----:R1:W-:Y:S01]  /*11650*/  MUFU.TANH R174, R114 ;  /* 0x0000007200ae7308 */ /* 0x0023e20000002400 */
[----:B------:R-:W4:Y:S01]  /*11660*/  LDL.LU R43, [R1] ;  /* 0x00000000012b7983 */ /* 0x000f220000300800 */
[----:B------:R-:W-:Y:S01]  /*11670*/  IMAD.MOV.U32 R52, RZ, RZ, R176 ;  /* 0x000000ffff347224 */ /* 0x000fe200078e00b0 */
[----:B------:R-:W-:Y:S01]  /*11680*/  FSEL R42, R42, -INF , !P4 ;  /* 0xff8000002a2a7808 */ /* 0x000fe20006000000 */
[----:B------:R-:W-:Y:S01]  /*11690*/  FMUL.FTZ R115, R115, UR5 ;  /* 0x0000000573737c20 */ /* 0x000fe20008410000 */
[----:B------:R-:W-:Y:S01]  /*116a0*/  FSEL R41, R3, -INF , !P2 ;  /* 0xff80000003297808 */ /* 0x000fe20005000000 */
[----:B------:R-:W-:Y:S01]  /*116b0*/  FMUL.FTZ R119, R119, UR5 ;  /* 0x0000000577777c20 */ /* 0x000fe20008410000 */
[C---:B------:R-:W-:Y:S03]  /*116c0*/  ISETP.GE.AND P6, PT, R240.reuse, R204, PT ;  /* 0x000000ccf000720c */ /* 0x040fe60003fc6270 */
[----:B------:R5:W-:Y:S01]  /*116d0*/  MUFU.TANH R176, R115 ;  /* 0x0000007300b07308 */ /* 0x000be20000002400 */
[-C--:B------:R-:W-:Y:S01]  /*116e0*/  ISETP.GE.AND P0, PT, R240, R203.reuse, PT ;  /* 0x000000cbf000720c */ /* 0x080fe20003f06270 */
[----:B------:R-:W-:Y:S01]  /*116f0*/  FMUL.FTZ R116, R116, UR5 ;  /* 0x0000000574747c20 */ /* 0x000fe20008410000 */
[CC--:B------:R-:W-:Y:S01]  /*11700*/  ISETP.GT.AND P4, PT, R208.reuse, R124.reuse, PT ;  /* 0x0000007cd000720c */ /* 0x0c0fe20003f84270 */
[----:B------:R-:W-:Y:S01]  /*11710*/  SHFL.BFLY PT, R40, R31, 0x2, 0x1f ;  /* 0x0c401f001f287f89 */ /* 0x000fe200000e0000 */
[----:B------:R-:W-:Y:S01]  /*11720*/  ISETP.GT.AND P2, PT, R205, R124, PT ;  /* 0x0000007ccd00720c */ /* 0x000fe20003f44270 */
[----:B------:R-:W-:Y:S01]  /*11730*/  FMUL.FTZ R117, R117, UR5 ;  /* 0x0000000575757c20 */ /* 0x000fe20008410000 */
[----:B------:R-:W-:Y:S03]  /*11740*/  ISETP.GT.AND P1, PT, R208, R240, PT ;  /* 0x000000f0d000720c */ /* 0x000fe60003f24270 */
[----:B------:R3:W-:Y:S01]  /*11750*/  MUFU.TANH R57, R119 ;  /* 0x0000007700397308 */ /* 0x0007e20000002400 */
[----:B-1----:R-:W-:Y:S01]  /*11760*/  FMUL.FTZ R114, R130, UR5 ;  /* 0x0000000582727c20 */ /* 0x002fe20008410000 */
[----:B------:R-:W-:Y:S01]  /*11770*/  IMAD.MOV.U32 R130, RZ, RZ, R52 ;  /* 0x000000ffff827224 */ /* 0x000fe200078e0034 */
[----:B------:R-:W-:Y:S01]  /*11780*/  FSEL R169, R169, -INF , !P1 ;  /* 0xff800000a9a97808 */ /* 0x000fe20004800000 */
[----:B------:R-:W-:Y:S01]  /*11790*/  FMUL.FTZ R118, R118, UR5 ;  /* 0x0000000576767c20 */ /* 0x000fe20008410000 */
[----:B------:R-:W-:Y:S02]  /*117a0*/  ISETP.GE.AND P3, PT, R124, R204, PT ;  /* 0x000000cc7c00720c */ /* 0x000fe40003f66270 */
[----:B------:R-:W-:Y:S03]  /*117b0*/  FSEL R223, R223, -INF , !P5 ;  /* 0xff800000dfdf7808 */ /* 0x000fe60006800000 */
[----:B------:R1:W4:Y:S01]  /*117c0*/  MUFU.TANH R84, R117 ;  /* 0x0000007500547308 */ /* 0x0003220000002400 */
[----:B-----5:R-:W-:Y:S01]  /*117d0*/  FMUL.FTZ R115, R129, UR5 ;  /* 0x0000000581737c20 */ /* 0x020fe20008410000 */
[----:B------:R-:W-:Y:S02]  /*117e0*/  ISETP.GT.AND P5, PT, R205, R240, PT ;  /* 0x000000f0cd00720c */ /* 0x000fe40003fa4270 */
[----:B------:R-:W-:Y:S02]  /*117f0*/  FMNMX3.FTZ R0, R0, R232, R223, !PT ;  /* 0x000000e800007276 */ /* 0x000fe400078100df */
[----:B--2---:R-:W-:Y:S04]  /*11800*/  FSEL R113, R2, -INF , !P5 ;  /* 0xff80000002717808 */ /* 0x004fe80006800000 */
[----:B------:R2:W-:Y:S01]  /*11810*/  MUFU.TANH R252, R118 ;  /* 0x0000007600fc7308 */ /* 0x0005e20000002400 */
[----:B------:R-:W-:Y:S01]  /*11820*/  FMNMX3.FTZ R0, R0, R42, R41, !PT ;  /* 0x0000002a00007276 */ /* 0x000fe20007810029 */
[----:B---3--:R-:W-:Y:S01]  /*11830*/  FMUL.FTZ R119, R131, UR5 ;  /* 0x0000000583777c20 */ /* 0x008fe20008410000 */
[----:B------:R-:W-:Y:S02]  /*11840*/  FSEL R113, R113, -INF , !P6 ;  /* 0xff80000071717808 */ /* 0x000fe40007000000 */
[----:B------:R-:W-:Y:S01]  /*11850*/  ISETP.GE.AND P6, PT, R104, R204, PT ;  /* 0x000000cc6800720c */ /* 0x000fe20003fc6270 */
[----:B------:R-:W3:Y:S01]  /*11860*/  SHFL.BFLY PT, R3, R0, 0x2, 0x1f ;  /* 0x0c401f0000037f89 */ /* 0x000ee200000e0000 */
[----:B------:R-:W-:Y:S03]  /*11870*/  ISETP.GE.AND P5, PT, R124, R203, PT ;  /* 0x000000cb7c00720c */ /* 0x000fe60003fa6270 */
[----:B------:R5:W-:Y:S01]  /*11880*/  MUFU.TANH R175, R116 ;  /* 0x0000007400af7308 */ /* 0x000be20000002400 */
[----:B-1----:R-:W-:Y:S09]  /*11890*/  FMUL.FTZ R117, R128, UR5 ;  /* 0x0000000580757c20 */ /* 0x002ff20008410000 */
[----:B------:R-:W-:Y:S10]  /*118a0*/  MUFU.TANH R117, R117 ;  /* 0x0000007500757308 */ /* 0x000ff40000002400 */
[----:B------:R-:W-:Y:S10]  /*118b0*/  MUFU.TANH R115, R115 ;  /* 0x0000007300737308 */ /* 0x000ff40000002400 */
[----:B------:R-:W-:Y:S10]  /*118c0*/  MUFU.TANH R114, R114 ;  /* 0x0000007200727308 */ /* 0x000ff40000002400 */
[----:B------:R-:W-:Y:S01]  /*118d0*/  MUFU.TANH R119, R119 ;  /* 0x0000007700777308 */ /* 0x000fe20000002400 */
[----:B----4-:R-:W-:Y:S01]  /*118e0*/  IMAD.MOV.U32 R131, RZ, RZ, R43 ;  /* 0x000000ffff837224 */ /* 0x010fe200078e002b */
[----:B---3--:R-:W-:Y:S01]  /*118f0*/  FMNMX.FTZ R3, R0, R3, !PT ;  /* 0x0000000300037209 */ /* 0x008fe20007810000 */
[----:B------:R-:W-:Y:S01]  /*11900*/  IMAD.MOV.U32 R129, RZ, RZ, R84 ;  /* 0x000000ffff817224 */ /* 0x000fe200078e0054 */
[----:B------:R-:W-:Y:S01]  /*11910*/  FSEL R84, R168, -INF , !P2 ;  /* 0xff800000a8547808 */ /* 0x000fe20005000000 */
[----:B------:R-:W-:Y:S01]  /*11920*/  IMAD.MOV.U32 R128, RZ, RZ, R57 ;  /* 0x000000ffff807224 */ /* 0x000fe200078e0039 */
[----:B------:R-:W-:Y:S01]  /*11930*/  ISETP.GT.AND P2, PT, R205, R104, PT ;  /* 0x00000068cd00720c */ /* 0x000fe20003f44270 */
[----:B------:R-:W1:Y:S01]  /*11940*/  SHFL.BFLY PT, R0, R3, 0x1, 0x1f ;  /* 0x0c201f0003007f89 */ /* 0x000e6200000e0000 */
[----:B------:R-:W-:Y:S01]  /*11950*/  FSEL R84, R84, -INF , !P3 ;  /* 0xff80000054547808 */ /* 0x000fe20005800000 */
[----:B------:R-:W-:Y:S01]  /*11960*/  IMAD.MOV.U32 R168, RZ, RZ, R250 ;  /* 0x000000ffffa87224 */ /* 0x000fe200078e00fa */
[----:B------:R-:W-:Y:S02]  /*11970*/  ISETP.GE.AND P3, PT, R104, R203, PT ;  /* 0x000000cb6800720c */ /* 0x000fe40003f66270 */
[----:B------:R-:W-:Y:S05]  /*11980*/  FMNMX.FTZ R40, R31, R40, !PT ;  /* 0x000000281f287209 */ /* 0x000fea0007810000 */
[----:B------:R-:W3:Y:S01]  /*11990*/  SHFL.BFLY PT, R31, R40, 0x1, 0x1f ;  /* 0x0c201f00281f7f89 */ /* 0x000ee200000e0000 */
[----:B-1----:R-:W-:Y:S02]  /*119a0*/  FMNMX.FTZ R0, R3, R0, !PT ;  /* 0x0000000003007209 */ /* 0x002fe40007810000 */
[----:B------:R-:W-:Y:S02]  /*119b0*/  FSEL R3, R16, -INF , !P2 ;  /* 0xff80000010037808 */ /* 0x000fe40005000000 */
[----:B------:R-:W-:Y:S02]  /*119c0*/  ISETP.GT.AND P2, PT, R205, R111, PT ;  /* 0x0000006fcd00720c */ /* 0x000fe40003f44270 */
[----:B---3--:R-:W-:Y:S02]  /*119d0*/  FMNMX.FTZ R2, R40, R31, !PT ;  /* 0x0000001f28027209 */ /* 0x008fe40007810000 */
[----:B------:R-:W-:Y:S02]  /*119e0*/  FSEL R31, R19, -INF , !P2 ;  /* 0xff800000131f7808 */ /* 0x000fe40005000000 */
[----:B------:R-:W-:Y:S01]  /*119f0*/  ISETP.GE.AND P2, PT, R121, R204, PT ;  /* 0x000000cc7900720c */ /* 0x000fe20003f46270 */
[C---:B------:R-:W-:Y:S01]  /*11a00*/  FMUL.FTZ R243, R2.reuse, UR4 ;  /* 0x0000000402f37c20 */ /* 0x040fe20008410000 */
[----:B------:R-:W-:Y:S02]  /*11a10*/  FSETP.NEU.FTZ.AND P1, PT, R2, -INF , PT ;  /* 0xff8000000200780b */ /* 0x000fe40003f3d000 */
[----:B------:R-:W-:Y:S02]  /*11a20*/  FSEL R40, R170, -INF , !P4 ;  /* 0xff800000aa287808 */ /* 0x000fe40006000000 */
[----:B------:R-:W-:Y:S02]  /*11a30*/  FSEL R243, R243, RZ, P1 ;  /* 0x000000fff3f37208 */ /* 0x000fe40000800000 */
[----:B------:R-:W-:Y:S02]  /*11a40*/  ISETP.GT.AND P4, PT, R208, R104, PT ;  /* 0x00000068d000720c */ /* 0x000fe40003f84270 */
[----:B------:R-:W-:Y:S01]  /*11a50*/  FSEL R104, R169, -INF , !P0 ;  /* 0xff800000a9687808 */ /* 0x000fe20004000000 */
[--C-:B------:R-:W-:Y:S01]  /*11a60*/  FFMA.FTZ R112, R238, UR4, -R243.reuse ;  /* 0x00000004ee707c23 */ /* 0x100fe200080108f3 */
[----:B------:R-:W-:Y:S01]  /*11a70*/  FSEL R40, R40, -INF , !P5 ;  /* 0xff80000028287808 */ /* 0x000fe20006800000 */
[--C-:B--2---:R-:W-:Y:S01]  /*11a80*/  FFMA.FTZ R118, R239, UR4, -R243.reuse ;  /* 0x00000004ef767c23 */ /* 0x104fe200080108f3 */
[----:B------:R-:W-:Y:S01]  /*11a90*/  FSEL R17, R17, -INF , !P4 ;  /* 0xff80000011117808 */ /* 0x000fe20006000000 */
[--C-:B------:R-:W-:Y:S01]  /*11aa0*/  FFMA.FTZ R124, R242, UR4, -R243.reuse ;  /* 0x00000004f27c7c23 */ /* 0x100fe200080108f3 */
[----:B------:R-:W-:Y:S01]  /*11ab0*/  ISETP.GT.AND P4, PT, R208, R111, PT ;  /* 0x0000006fd000720c */ /* 0x000fe20003f84270 */
[----:B------:R-:W-:Y:S01]  /*11ac0*/  MUFU.EX2 R112, R112 ;  /* 0x0000007000707308 */ /* 0x000fe20000000800 */
[----:B------:R-:W-:Y:S01]  /*11ad0*/  FSEL R19, R17, -INF , !P3 ;  /* 0xff80000011137808 */ /* 0x000fe20005800000 */
[--C-:B------:R-:W-:Y:S01]  /*11ae0*/  FFMA.FTZ R99, R99, UR4, -R243.reuse ;  /* 0x0000000463637c23 */ /* 0x100fe200080108f3 */
[----:B------:R-:W-:Y:S01]  /*11af0*/  FSEL R22, R22, -INF , !P4 ;  /* 0xff80000016167808 */ /* 0x000fe20006000000 */
[--C-:B------:R-:W-:Y:S01]  /*11b00*/  FFMA.FTZ R123, R123, UR4, -R243.reuse ;  /* 0x000000047b7b7c23 */ /* 0x100fe200080108f3 */
[----:B------:R-:W-:Y:S02]  /*11b10*/  ISETP.GE.AND P4, PT, R121, R203, PT ;  /* 0x000000cb7900720c */ /* 0x000fe40003f86270 */
[----:B------:R-:W-:Y:S03]  /*11b20*/  ISETP.GT.AND P0, PT, R205, R121, PT ;  /* 0x00000079cd00720c */ /* 0x000fe60003f04270 */
[----:B------:R-:W-:Y:S01]  /*11b30*/  MUFU.EX2 R124, R124 ;  /* 0x0000007c007c7308 */ /* 0x000fe20000000800 */
[----:B------:R-:W-:Y:S02]  /*11b40*/  ISETP.GE.AND P3, PT, R106, R203, PT ;  /* 0x000000cb6a00720c */ /* 0x000fe40003f66270 */
[----:B------:R-:W-:Y:S01]  /*11b50*/  FSEL R43, R177, -INF , !P0 ;  /* 0xff800000b12b7808 */ /* 0x000fe20004000000 */
[----:B------:R-:W-:Y:S01]  /*11b60*/  FMUL.FTZ R177, R0, UR4 ;  /* 0x0000000400b17c20 */ /* 0x000fe20008410000 */
[-C--:B------:R-:W-:Y:S02]  /*11b70*/  ISETP.GT.AND P0, PT, R205, R106.reuse, PT ;  /* 0x0000006acd00720c */ /* 0x080fe40003f04270 */
[----:B------:R-:W-:Y:S03]  /*11b80*/  ISETP.GT.AND P5, PT, R208, R121, PT ;  /* 0x00000079d000720c */ /* 0x000fe60003fa4270 */
[----:B------:R-:W-:Y:S01]  /*11b90*/  MUFU.EX2 R123, R123 ;  /* 0x0000007b007b7308 */ /* 0x000fe20000000800 */
[----:B------:R-:W-:Y:S02]  /*11ba0*/  FSEL R16, R21, -INF , !P0 ;  /* 0xff80000015107808 */ /* 0x000fe40004000000 */
[----:B------:R-:W-:Y:S02]  /*11bb0*/  FSEL R21, R3, -INF , !P6 ;  /* 0xff80000003157808 */ /* 0x000fe40007000000 */
[----:B------:R-:W-:Y:S02]  /*11bc0*/  ISETP.GE.AND P6, PT, R111, R203, PT ;  /* 0x000000cb6f00720c */ /* 0x000fe40003fc6270 */
[----:B------:R-:W-:Y:S03]  /*11bd0*/  FSEL R18, R18, -INF , !P5 ;  /* 0xff80000012127808 */ /* 0x000fe60006800000 */
[----:B------:R-:W-:Y:S01]  /*11be0*/  MUFU.EX2 R118, R118 ;  /* 0x0000007600767308 */ /* 0x000fe20000000800 */
[----:B------:R-:W-:Y:S02]  /*11bf0*/  FSEL R52, R22, -INF , !P6 ;  /* 0xff80000016347808 */ /* 0x000fe40007000000 */
[----:B------:R-:W-:Y:S02]  /*11c00*/  FSEL R18, R18, -INF , !P4 ;  /* 0xff80000012127808 */ /* 0x000fe40006000000 */
[----:B------:R-:W-:Y:S02]  /*11c10*/  ISETP.GT.AND P4, PT, R205, R105, PT ;  /* 0x00000069cd00720c */ /* 0x000fe40003f84270 */
[----:B------:R-:W-:Y:S03]  /*11c20*/  ISETP.GT.AND P5, PT, R208, R106, PT ;  /* 0x0000006ad000720c */ /* 0x000fe60003fa4270 */
[----:B------:R-:W-:Y:S01]  /*11c30*/  MUFU.EX2 R99, R99 ;  /* 0x0000006300637308 */ /* 0x000fe20000000800 */
[----:B------:R-:W-:Y:S02]  /*11c40*/  FSEL R23, R23, -INF , !P4 ;  /* 0xff80000017177808 */ /* 0x000fe40006000000 */
[----:B------:R-:W-:Y:S02]  /*11c50*/  FSEL R57, R20, -INF , !P5 ;  /* 0xff80000014397808 */ /* 0x000fe40006800000 */
[----:B------:R-:W-:Y:S02]  /*11c60*/  FSEL R20, R43, -INF , !P2 ;  /* 0xff8000002b147808 */ /* 0x000fe40005000000 */
[----:B------:R-:W-:Y:S01]  /*11c70*/  ISETP.GE.AND P5, PT, R111, R204, PT ;  /* 0x000000cc6f00720c */ /* 0x000fe20003fa6270 */
[--C-:B------:R-:W-:Y:S01]  /*11c80*/  FFMA.FTZ R111, R237, UR4, -R243.reuse ;  /* 0x00000004ed6f7c23 */ /* 0x100fe200080108f3 */
[C---:B------:R-:W-:Y:S02]  /*11c90*/  ISETP.GT.AND P4, PT, R208.reuse, R103, PT ;  /* 0x00000067d000720c */ /* 0x040fe40003f84270 */
[----:B------:R-:W-:Y:S02]  /*11ca0*/  FSEL R17, R31, -INF , !P5 ;  /* 0xff8000001f117808 */ /* 0x000fe40006800000 */
[----:B------:R-:W-:Y:S01]  /*11cb0*/  FSEL R31, R57, -INF , !P3 ;  /* 0xff800000391f7808 */ /* 0x000fe20005800000 */
[----:B------:R-:W-:Y:S01]  /*11cc0*/  MUFU.EX2 R111, R111 ;  /* 0x0000006f006f7308 */ /* 0x000fe20000000800 */
[----:B------:R-:W-:Y:S02]  /*11cd0*/  FSEL R25, R25, -INF , !P4 ;  /* 0xff80000019197808 */ /* 0x000fe40006000000 */
[C---:B------:R-:W-:Y:S02]  /*11ce0*/  ISETP.GT.AND P5, PT, R208.reuse, R105, PT ;  /* 0x00000069d000720c */ /* 0x040fe40003fa4270 */
[----:B------:R-:W-:Y:S02]  /*11cf0*/  ISETP.GT.AND P4, PT, R208, R100, PT ;  /* 0x00000064d000720c */ /* 0x000fe40003f84270 */
[----:B------:R-:W-:Y:S02]  /*11d00*/  FSEL R26, R26, -INF , !P5 ;  /* 0xff8000001a1a7808 */ /* 0x000fe40006800000 */
[----:B------:R-:W-:Y:S02]  /*11d10*/  ISETP.GT.AND P5, PT, R205, R58, PT ;  /* 0x0000003acd00720c */ /* 0x000fe40003fa4270 */
[-C--:B------:R-:W-:Y:S02]  /*11d20*/  ISETP.GE.AND P6, PT, R105, R203.reuse, PT ;  /* 0x000000cb6900720c */ /* 0x080fe40003fc6270 */
[----:B------:R-:W-:Y:S02]  /*11d30*/  FSEL R251, R29, -INF , !P5 ;  /* 0xff8000001dfb7808 */ /* 0x000fe40006800000 */
[CC--:B------:R-:W-:Y:S02]  /*11d40*/  ISETP.GE.AND P5, PT, R103.reuse, R204.reuse, PT ;  /* 0x000000cc6700720c */ /* 0x0c0fe40003fa6270 */
[----:B------:R-:W-:Y:S02]  /*11d50*/  FSEL R250, R28, -INF , !P4 ;  /* 0xff8000001cfa7808 */ /* 0x000fe40006000000 */
[-C--:B------:R-:W-:Y:S02]  /*11d60*/  ISETP.GE.AND P4, PT, R103, R203.reuse, PT ;  /* 0x000000cb6700720c */ /* 0x080fe40003f86270 */
[----:B------:R-:W-:Y:S02]  /*11d70*/  FSEL R28, R26, -INF , !P6 ;  /* 0xff8000001a1c7808 */ /* 0x000fe40007000000 */
[----:B------:R-:W-:Y:S02]  /*11d80*/  ISETP.GE.AND P6, PT, R58, R203, PT ;  /* 0x000000cb3a00720c */ /* 0x000fe40003fc6270 */
[-C--:B------:R-:W-:Y:S01]  /*11d90*/  ISETP.GE.AND P2, PT, R106, R204.reuse, PT ;  /* 0x000000cc6a00720c */ /* 0x080fe20003f46270 */
[--C-:B------:R-:W-:Y:S01]  /*11da0*/  FFMA.FTZ R106, R234, UR4, -R243.reuse ;  /* 0x00000004ea6a7c23 */ /* 0x100fe200080108f3 */
[----:B------:R-:W-:Y:S02]  /*11db0*/  FSETP.NEU.FTZ.AND P0, PT, R0, -INF , PT ;  /* 0xff8000000000780b */ /* 0x000fe40003f1d000 */
[----:B------:R-:W-:Y:S02]  /*11dc0*/  FSEL R16, R16, -INF , !P2 ;  /* 0xff80000010107808 */ /* 0x000fe40005000000 */
[----:B------:R-:W-:Y:S01]  /*11dd0*/  ISETP.GE.AND P2, PT, R105, R204, PT ;  /* 0x000000cc6900720c */ /* 0x000fe20003f46270 */
[----:B------:R-:W-:Y:S01]  /*11de0*/  MUFU.EX2 R106, R106 ;  /* 0x0000006a006a7308 */ /* 0x000fe20000000800 */
[----:B------:R-:W-:Y:S01]  /*11df0*/  FSEL R177, R177, RZ, P0 ;  /* 0x000000ffb1b17208 */ /* 0x000fe20000000000 */
[----:B------:R-:W-:Y:S01]  /*11e00*/  FFMA.FTZ R105, R233, UR4, -R243 ;  /* 0x00000004e9697c23 */ /* 0x000fe200080108f3 */
[----:B------:R-:W-:Y:S03]  /*11e10*/  ISETP.GT.AND P3, PT, R205, R103, PT ;  /* 0x00000067cd00720c */ /* 0x000fe60003f64270 */
[--C-:B------:R-:W-:Y:S01]  /*11e20*/  FFMA.FTZ R42, R42, UR4, -R177.reuse ;  /* 0x000000042a2a7c23 */ /* 0x100fe200080108b1 */
[--C-:B------:R-:W-:Y:S03]  /*11e30*/  FFMA.FTZ R43, R230, UR4, -R177.reuse ;  /* 0x00000004e62b7c23 */ /* 0x100fe600080108b1 */
[----:B------:R-:W-:Y:S01]  /*11e40*/  MUFU.EX2 R105, R105 ;  /* 0x0000006900697308 */ /* 0x000fe20000000800 */
[----:B------:R-:W-:Y:S01]  /*11e50*/  FSEL R24, R24, -INF , !P3 ;  /* 0xff80000018187808 */ /* 0x000fe20005800000 */
[--C-:B------:R-:W-:Y:S01]  /*11e60*/  FFMA.FTZ R121, R235, UR4, -R177.reuse ;  /* 0x00000004eb797c23 */ /* 0x100fe200080108b1 */
[----:B------:R-:W-:Y:S01]  /*11e70*/  ISETP.GT.AND P3, PT, R205, R100, PT ;  /* 0x00000064cd00720c */ /* 0x000fe20003f64270 */
[--C-:B-----5:R-:W-:Y:S01]  /*11e80*/  FFMA.FTZ R116, R110, UR4, -R177.reuse ;  /* 0x000000046e747c23 */ /* 0x120fe200080108b1 */
[----:B------:R-:W-:Y:S01]  /*11e90*/  FSEL R29, R24, -INF , !P5 ;  /* 0xff800000181d7808 */ /* 0x000fe20006800000 */
[----:B------:R-:W-:Y:S01]  /*11ea0*/  FFMA.FTZ R110, R109, UR4, -R177 ;  /* 0x000000046d6e7c23 */ /* 0x000fe200080108b1 */
[----:B------:R-:W-:Y:S03]  /*11eb0*/  FSEL R27, R27, -INF , !P3 ;  /* 0xff8000001b1b7808 */ /* 0x000fe60005800000 */
[----:B------:R-:W-:Y:S01]  /*11ec0*/  MUFU.EX2 R121, R121 ;  /* 0x0000007900797308 */ /* 0x000fe20000000800 */
[----:B------:R-:W-:Y:S01]  /*11ed0*/  ISETP.GT.AND P3, PT, R208, R58, PT ;  /* 0x0000003ad000720c */ /* 0x000fe20003f64270 */
[----:B------:R-:W-:Y:S01]  /*11ee0*/  FFMA.FTZ R109, R236, UR4, -R243 ;  /* 0x00000004ec6d7c23 */ /* 0x000fe200080108f3 */
[-C--:B------:R-:W-:Y:S01]  /*11ef0*/  ISETP.GE.AND P5, PT, R58, R204.reuse, PT ;  /* 0x000000cc3a00720c */ /* 0x080fe20003fa6270 */
[----:B------:R-:W-:Y:S01]  /*11f00*/  FFMA.FTZ R103, R102, UR4, -R177 ;  /* 0x0000000466677c23 */ /* 0x000fe200080108b1 */
[----:B------:R-:W-:Y:S01]  /*11f10*/  FSEL R58, R25, -INF , !P4 ;  /* 0xff800000193a7808 */ /* 0x000fe20006000000 */
[----:B------:R-:W-:Y:S01]  /*11f20*/  FFMA.FTZ R102, R231, UR4, -R243 ;  /* 0x00000004e7667c23 */ /* 0x000fe200080108f3 */
[----:B------:R-:W-:Y:S03]  /*11f30*/  FSEL R249, R30, -INF , !P3 ;  /* 0xff8000001ef97808 */ /* 0x000fe60005800000 */
[----:B------:R-:W-:Y:S01]  /*11f40*/  MUFU.EX2 R116, R116 ;  /* 0x0000007400747308 */ /* 0x000fe20000000800 */
[----:B------:R-:W-:Y:S01]  /*11f50*/  FSEL R30, R23, -INF , !P2 ;  /* 0xff800000171e7808 */ /* 0x000fe20005000000 */
[--C-:B------:R-:W-:Y:S01]  /*11f60*/  FFMA.FTZ R122, R122, UR4, -R177.reuse ;  /* 0x000000047a7a7c23 */ /* 0x100fe200080108b1 */
[----:B------:R-:W-:Y:S01]  /*11f70*/  ISETP.GE.AND P3, PT, R100, R204, PT ;  /* 0x000000cc6400720c */ /* 0x000fe20003f66270 */
[--C-:B------:R-:W-:Y:S01]  /*11f80*/  FFMA.FTZ R108, R108, UR4, -R177.reuse ;  /* 0x000000046c6c7c23 */ /* 0x100fe200080108b1 */
[----:B------:R-:W-:Y:S01]  /*11f90*/  FSEL R251, R251, -INF , !P5 ;  /* 0xff800000fbfb7808 */ /* 0x000fe20006800000 */
[--C-:B------:R-:W-:Y:S01]  /*11fa0*/  FFMA.FTZ R107, R107, UR4, -R177.reuse ;  /* 0x000000046b6b7c23 */ /* 0x100fe200080108b1 */
[----:B------:R-:W-:Y:S03]  /*11fb0*/  FSEL R57, R27, -INF , !P3 ;  /* 0xff8000001b397808 */ /* 0x000fe60005800000 */
[----:B------:R-:W-:Y:S01]  /*11fc0*/  MUFU.EX2 R122, R122 ;  /* 0x0000007a007a7308 */ /* 0x000fe20000000800 */
[--C-:B------:R-:W-:Y:S01]  /*11fd0*/  FFMA.FTZ R101, R101, UR4, -R177.reuse ;  /* 0x0000000465657c23 */ /* 0x100fe200080108b1 */
[--C-:B------:R-:W-:Y:S01]  /*11fe0*/  FFMA.FTZ R97, R97, UR4, -R177.reuse ;  /* 0x0000000461617c23 */ /* 0x100fe200080108b1 */
[----:B------:R-:W-:Y:S01]  /*11ff0*/  FFMA.FTZ R82, R82, UR4, -R177 ;  /* 0x0000000452527c23 */ /* 0x000fe200080108b1 */
[----:B------:R-:W-:Y:S02]  /*12000*/  ISETP.GT.AND P4, PT, R205, R98, PT ;  /* 0x00000062cd00720c */ /* 0x000fe40003f84270 */
[----:B------:R-:W-:Y:S04]  /*12010*/  FSEL R249, R249, -INF , !P6 ;  /* 0xff800000f9f97808 */ /* 0x000fe80007000000 */
[----:B------:R-:W1:Y:S01]  /*12020*/  MUFU.EX2 R110, R110 ;  /* 0x0000006e006e7308 */ /* 0x000e620000000800 */
[----:B------:R-:W-:Y:S02]  /*12030*/  FSEL R32, R32, -INF , !P4 ;  /* 0xff80000020207808 */ /* 0x000fe40006000000 */
[-C--:B------:R-:W-:Y:S02]  /*12040*/  ISETP.GT.AND P6, PT, R205, R96.reuse, PT ;  /* 0x00000060cd00720c */ /* 0x080fe40003fc4270 */
[----:B------:R-:W-:Y:S02]  /*12050*/  ISETP.GT.AND P4, PT, R208, R96, PT ;  /* 0x00000060d000720c */ /* 0x000fe40003f84270 */
[----:B------:R-:W-:Y:S03]  /*12060*/  FSEL R34, R34, -INF , !P6 ;  /* 0xff80000022227808 */ /* 0x000fe60007000000 */
[----:B------:R-:W-:Y:S01]  /*12070*/  MUFU.EX2 R109, R109 ;  /* 0x0000006d006d7308 */ /* 0x000fe20000000800 */
[----:B------:R-:W-:Y:S02]  /*12080*/  FSEL R35, R35, -INF , !P4 ;  /* 0xff80000023237808 */ /* 0x000fe40006000000 */
[----:B------:R-:W-:Y:S02]  /*12090*/  ISETP.GT.AND P4, PT, R208, R95, PT ;  /* 0x0000005fd000720c */ /* 0x000fe40003f84270 */
[-C--:B------:R-:W-:Y:S01]  /*120a0*/  ISETP.GE.AND P2, PT, R100, R203.reuse, PT ;  /* 0x000000cb6400720c */ /* 0x080fe20003f46270 */
[----:B------:R-:W-:Y:S01]  /*120b0*/  FFMA.FTZ R100, R229, UR4, -R243 ;  /* 0x00000004e5647c23 */ /* 0x000fe200080108f3 */
[----:B------:R-:W-:Y:S03]  /*120c0*/  FSEL R38, R38, -INF , !P4 ;  /* 0xff80000026267808 */ /* 0x000fe60006000000 */
[----:B------:R-:W-:Y:S01]  /*120d0*/  MUFU.EX2 R108, R108 ;  /* 0x0000006c006c7308 */ /* 0x000fe20000000800 */
[----:B------:R-:W-:Y:S02]  /*120e0*/  ISETP.GE.AND P4, PT, R96, R203, PT ;  /* 0x000000cb6000720c */ /* 0x000fe40003f86270 */
[----:B------:R-:W-:Y:S02]  /*120f0*/  ISETP.GT.AND P3, PT, R208, R98, PT ;  /* 0x00000062d000720c */ /* 0x000fe40003f64270 */
[----:B------:R-:W-:Y:S02]  /*12100*/  FSEL R245, R35, -INF , !P4 ;  /* 0xff80000023f57808 */ /* 0x000fe40006000000 */
[----:B------:R-:W-:Y:S03]  /*12110*/  ISETP.GT.AND P4, PT, R205, R92, PT ;  /* 0x0000005ccd00720c */ /* 0x000fe60003f84270 */
[----:B------:R-:W-:Y:S01]  /*12120*/  MUFU.EX2 R107, R107 ;  /* 0x0000006b006b7308 */ /* 0x000fe20000000800 */
[----:B-1----:R-:W-:Y:S02]  /*12130*/  F2FP.F16.F32.PACK_AB R35, R110, R116 ;  /* 0x000000746e23723e */ /* 0x002fe400000000ff */
[----:B------:R-:W-:Y:S02]  /*12140*/  FSEL R48, R48, -INF , !P4 ;  /* 0xff80000030307808 */ /* 0x000fe40006000000 */
[----:B------:R-:W-:Y:S02]  /*12150*/  FSEL R33, R33, -INF , !P3 ;  /* 0xff80000021217808 */ /* 0x000fe40005800000 */
[----:B------:R-:W-:Y:S03]  /*12160*/  ISETP.GT.AND P6, PT, R205, R95, PT ;  /* 0x0000005fcd00720c */ /* 0x000fe60003fc4270 */
[----:B------:R-:W-:Y:S01]  /*12170*/  MUFU.EX2 R43, R43 ;  /* 0x0000002b002b7308 */ /* 0x000fe20000000800 */
[----:B------:R-:W-:Y:S02]  /*12180*/  FSEL R250, R250, -INF , !P2 ;  /* 0xff800000fafa7808 */ /* 0x000fe40005000000 */
[-C--:B------:R-:W-:Y:S02]  /*12190*/  ISETP.GE.AND P2, PT, R98, R203.reuse, PT ;  /* 0x000000cb6200720c */ /* 0x080fe40003f46270 */
[----:B------:R-:W-:Y:S02]  /*121a0*/  FSEL R36, R36, -INF , !P6 ;  /* 0xff80000024247808 */ /* 0x000fe40007000000 */
[----:B------:R-:W-:Y:S03]  /*121b0*/  ISETP.GT.AND P6, PT, R208, R94, PT ;  /* 0x0000005ed000720c */ /* 0x000fe60003fc4270 */
[----:B------:R-:W-:Y:S01]  /*121c0*/  MUFU.EX2 R103, R103 ;  /* 0x0000006700677308 */ /* 0x000fe20000000800 */
[----:B------:R-:W-:Y:S02]  /*121d0*/  FSEL R246, R33, -INF , !P2 ;  /* 0xff80000021f67808 */ /* 0x000fe40005000000 */
[----:B------:R-:W-:Y:S02]  /*121e0*/  FSEL R39, R39, -INF , !P6 ;  /* 0xff80000027277808 */ /* 0x000fe40007000000 */
[----:B------:R-:W-:Y:S02]  /*121f0*/  ISETP.GE.AND P2, PT, R94, R203, PT ;  /* 0x000000cb5e00720c */ /* 0x000fe40003f46270 */
[----:B------:R-:W-:Y:S03]  /*12200*/  F2FP.F16.F32.PACK_AB R33, R121, R122 ;  /* 0x0000007a7921723e */ /* 0x000fe600000000ff */
[----:B------:R-:W-:Y:S01]  /*12210*/  MUFU.EX2 R102, R102 ;  /* 0x0000006600667308 */ /* 0x000fe20000000800 */
[----:B------:R-:W-:Y:S02]  /*12220*/  FSEL R239, R39, -INF , !P2 ;  /* 0xff80000027ef7808 */ /* 0x000fe40005000000 */
[-C--:B------:R-:W-:Y:S02]  /*12230*/  ISETP.GT.AND P2, PT, R205, R91.reuse, PT ;  /* 0x0000005bcd00720c */ /* 0x080fe40003f44270 */
[----:B------:R-:W-:Y:S02]  /*12240*/  ISETP.GT.AND P4, PT, R208, R91, PT ;  /* 0x0000005bd000720c */ /* 0x000fe40003f84270 */
[----:B------:R-:W-:Y:S03]  /*12250*/  FSEL R49, R49, -INF , !P2 ;  /* 0xff80000031317808 */ /* 0x000fe60005000000 */
[----:B------:R-:W-:Y:S01]  /*12260*/  MUFU.EX2 R100, R100 ;  /* 0x0000006400647308 */ /* 0x000fe20000000800 */
[----:B------:R-:W-:Y:S02]  /*12270*/  ISETP.GT.AND P2, PT, R205, R90, PT ;  /* 0x0000005acd00720c */ /* 0x000fe40003f44270 */
[----:B------:R-:W-:Y:S02]  /*12280*/  FSEL R13, R13, -INF , !P4 ;  /* 0xff8000000d0d7808 */ /* 0x000fe40006000000 */
[----:B------:R-:W-:Y:S02]  /*12290*/  FSEL R14, R14, -INF , !P2 ;  /* 0xff8000000e0e7808 */ /* 0x000fe40005000000 */
[----:B------:R-:W-:Y:S03]  /*122a0*/  ISETP.GE.AND P5, PT, R98, R204, PT ;  /* 0x000000cc6200720c */ /* 0x000fe60003fa6270 */
[----:B------:R-:W-:Y:S01]  /*122b0*/  MUFU.EX2 R101, R101 ;  /* 0x0000006500657308 */ /* 0x000fe20000000800 */
[--C-:B------:R-:W-:Y:S01]  /*122c0*/  FFMA.FTZ R98, R225, UR4, -R177.reuse ;  /* 0x00000004e1627c23 */ /* 0x100fe200080108b1 */
[----:B------:R-:W-:Y:S02]  /*122d0*/  ISETP.GT.AND P4, PT, R208, R90, PT ;  /* 0x0000005ad000720c */ /* 0x000fe40003f84270 */
[----:B------:R-:W-:Y:S02]  /*122e0*/  FSEL R248, R32, -INF , !P5 ;  /* 0xff80000020f87808 */ /* 0x000fe40006800000 */
[----:B------:R-:W-:Y:S04]  /*122f0*/  F2FP.F16.F32.PACK_AB R32, R123, R124 ;  /* 0x0000007c7b20723e */ /* 0x000fe800000000ff */
[----:B------:R-:W-:Y:S01]  /*12300*/  MUFU.EX2 R98, R98 ;  /* 0x0000006200627308 */ /* 0x000fe20000000800 */
[----:B------:R-:W-:Y:S02]  /*12310*/  FSEL R4, R4, -INF , !P4 ;  /* 0xff80000004047808 */ /* 0x000fe40006000000 */
[C---:B------:R-:W-:Y:S02]  /*12320*/  ISETP.GE.AND P6, PT, R95.reuse, R204, PT ;  /* 0x000000cc5f00720c */ /* 0x040fe40003fc6270 */
[----:B------:R-:W-:Y:S02]  /*12330*/  ISETP.GT.AND P2, PT, R208, R88, PT ;  /* 0x00000058d000720c */ /* 0x000fe40003f44270 */
[-C--:B------:R-:W-:Y:S03]  /*12340*/  ISETP.GE.AND P5, PT, R95, R203.reuse, PT ;  /* 0x000000cb5f00720c */ /* 0x080fe60003fa6270 */
[----:B------:R-:W-:Y:S01]  /*12350*/  MUFU.EX2 R97, R97 ;  /* 0x0000006100617308 */ /* 0x000fe20000000800 */
[----:B------:R-:W-:Y:S01]  /*12360*/  FFMA.FTZ R95, R222, UR4, -R177 ;  /* 0x00000004de5f7c23 */ /* 0x000fe200080108b1 */
[----:B------:R-:W-:Y:S02]  /*12370*/  FSEL R244, R36, -INF , !P6 ;  /* 0xff80000024f47808 */ /* 0x000fe40007000000 */
[----:B------:R-:W-:Y:S02]  /*12380*/  ISETP.GT.AND P6, PT, R208, R92, PT ;  /* 0x0000005cd000720c */ /* 0x000fe40003fc4270 */
[----:B------:R-:W-:Y:S04]  /*12390*/  FSEL R240, R38, -INF , !P5 ;  /* 0xff80000026f07808 */ /* 0x000fe80006800000 */
[----:B------:R-:W-:Y:S01]  /*123a0*/  MUFU.EX2 R95, R95 ;  /* 0x0000005f005f7308 */ /* 0x000fe20000000800 */
[----:B------:R-:W-:Y:S02]  /*123b0*/  FSEL R12, R12, -INF , !P6 ;  /* 0xff8000000c0c7808 */ /* 0x000fe40007000000 */
[----:B------:R-:W-:Y:S02]  /*123c0*/  ISETP.GT.AND P6, PT, R205, R88, PT ;  /* 0x00000058cd00720c */ /* 0x000fe40003fc4270 */
[----:B------:R-:W-:Y:S02]  /*123d0*/  ISETP.GE.AND P4, PT, R91, R203, PT ;  /* 0x000000cb5b00720c */ /* 0x000fe40003f86270 */
[----:B------:R-:W-:Y:S03]  /*123e0*/  FSEL R15, R15, -INF , !P6 ;  /* 0xff8000000f0f7808 */ /* 0x000fe60007000000 */
[----:B------:R-:W-:Y:S01]  /*123f0*/  MUFU.EX2 R82, R82 ;  /* 0x0000005200527308 */ /* 0x000fe20000000800 */
[----:B------:R-:W-:Y:S01]  /*12400*/  ISETP.GE.AND P6, PT, R91, R204, PT ;  /* 0x000000cc5b00720c */ /* 0x000fe20003fc6270 */
[--C-:B------:R-:W-:Y:S01]  /*12410*/  FFMA.FTZ R91, R224, UR4, -R243.reuse ;  /* 0x00000004e05b7c23 */ /* 0x100fe200080108f3 */
[----:B------:R-:W-:Y:S02]  /*12420*/  ISETP.GT.AND P3, PT, R205, R94, PT ;  /* 0x0000005ecd00720c */ /* 0x000fe40003f64270 */
[----:B------:R-:W-:Y:S02]  /*12430*/  FSEL R237, R49, -INF , !P6 ;  /* 0xff80000031ed7808 */ /* 0x000fe40007000000 */
[----:B------:R-:W-:Y:S03]  /*12440*/  FSEL R37, R37, -INF , !P3 ;  /* 0xff80000025257808 */ /* 0x000fe60005800000 */
[----:B------:R-:W-:Y:S01]  /*12450*/  MUFU.EX2 R91, R91 ;  /* 0x0000005b005b7308 */ /* 0x000fe20000000800 */
[-C--:B------:R-:W-:Y:S01]  /*12460*/  ISETP.GE.AND P3, PT, R96, R204.reuse, PT ;  /* 0x000000cc6000720c */ /* 0x080fe20003f66270 */
[--C-:B------:R-:W-:Y:S01]  /*12470*/  FFMA.FTZ R96, R228, UR4, -R243.reuse ;  /* 0x00000004e4607c23 */ /* 0x100fe200080108f3 */
[----:B------:R-:W-:Y:S02]  /*12480*/  FSEL R5, R5, -INF , !P2 ;  /* 0xff80000005057808 */ /* 0x000fe40005000000 */
[-C--:B------:R-:W-:Y:S02]  /*12490*/  ISETP.GE.AND P2, PT, R90, R204.reuse, PT ;  /* 0x000000cc5a00720c */ /* 0x080fe40003f46270 */
[----:B------:R-:W-:Y:S03]  /*124a0*/  FSEL R247, R34, -INF , !P3 ;  /* 0xff80000022f77808 */ /* 0x000fe60005800000 */
[----:B------:R-:W-:Y:S01]  /*124b0*/  MUFU.EX2 R96, R96 ;  /* 0x0000006000607308 */ /* 0x000fe20000000800 */
[----:B------:R-:W-:Y:S01]  /*124c0*/  ISETP.GE.AND P3, PT, R94, R204, PT ;  /* 0x000000cc5e00720c */ /* 0x000fe20003f66270 */
[----:B------:R-:W-:Y:S01]  /*124d0*/  FFMA.FTZ R94, R227, UR4, -R243 ;  /* 0x00000004e35e7c23 */ /* 0x000fe200080108f3 */
[----:B------:R-:W-:Y:S02]  /*124e0*/  F2FP.F16.F32.PACK_AB R34, R112, R118 ;  /* 0x000000767022723e */ /* 0x000fe400000000ff */
[----:B------:R-:W-:Y:S02]  /*124f0*/  FSEL R242, R37, -INF , !P3 ;  /* 0xff80000025f27808 */ /* 0x000fe40005800000 */
[-C--:B------:R-:W-:Y:S03]  /*12500*/  ISETP.GE.AND P3, PT, R92, R204.reuse, PT ;  /* 0x000000cc5c00720c */ /* 0x080fe60003f66270 */
[----:B------:R-:W-:Y:S01]  /*12510*/  MUFU.EX2 R94, R94 ;  /* 0x0000005e005e7308 */ /* 0x000fe20000000800 */
[----:B------:R-:W-:Y:S02]  /*12520*/  FSEL R234, R14, -INF , !P2 ;  /* 0xff8000000eea7808 */ /* 0x000fe40005000000 */
[----:B------:R-:W-:Y:S02]  /*12530*/  FSEL R238, R48, -INF , !P3 ;  /* 0xff80000030ee7808 */ /* 0x000fe40005800000 */
[----:B------:R-:W-:Y:S02]  /*12540*/  ISETP.GT.AND P2, PT, R208, R83, PT ;  /* 0x00000053d000720c */ /* 0x000fe40003f44270 */
[----:B------:R-:W-:Y:S01]  /*12550*/  ISETP.GE.AND P3, PT, R90, R203, PT ;  /* 0x000000cb5a00720c */ /* 0x000fe20003f66270 */
[----:B------:R-:W-:Y:S01]  /*12560*/  FFMA.FTZ R90, R220, UR4, -R177 ;  /* 0x00000004dc5a7c23 */ /* 0x000fe200080108b1 */
[----:B------:R-:W-:Y:S02]  /*12570*/  FSEL R78, R78, -INF , !P2 ;  /* 0xff8000004e4e7808 */ /* 0x000fe40005000000 */
[----:B------:R-:W-:Y:S02]  /*12580*/  ISETP.GT.AND P2, PT, R205, R73, PT ;  /* 0x00000049cd00720c */ /* 0x000fe40003f44270 */
[----:B------:R-:W-:Y:S01]  /*12590*/  FSEL R231, R4, -INF , !P3 ;  /* 0xff80000004e77808 */ /* 0x000fe20005800000 */
[----:B------:R-:W-:Y:S01]  /*125a0*/  MUFU.EX2 R90, R90 ;  /* 0x0000005a005a7308 */ /* 0x000fe20000000800 */
[-C--:B------:R-:W-:Y:S02]  /*125b0*/  ISETP.GE.AND P3, PT, R83, R203.reuse, PT ;  /* 0x000000cb5300720c */ /* 0x080fe40003f66270 */
[----:B------:R-:W-:Y:S02]  /*125c0*/  FSEL R89, R89, -INF , !P2 ;  /* 0xff80000059597808 */ /* 0x000fe40005000000 */
[----:B------:R-:W-:Y:S02]  /*125d0*/  ISETP.GE.AND P2, PT, R76, R204, PT ;  /* 0x000000cc4c00720c */ /* 0x000fe40003f46270 */
[----:B------:R-:W-:Y:S01]  /*125e0*/  FSEL R227, R78, -INF , !P3 ;  /* 0xff8000004ee37808 */ /* 0x000fe20005800000 */
[--C-:B------:R-:W-:Y:S01]  /*125f0*/  FFMA.FTZ R78, R72, UR4, -R243.reuse ;  /* 0x00000004484e7c23 */ /* 0x100fe200080108f3 */
[--C-:B------:R-:W-:Y:S01]  /*12600*/  FFMA.FTZ R72, R51, UR4, -R243.reuse ;  /* 0x0000000433487c23 */ /* 0x100fe200080108f3 */
[-C--:B------:R-:W-:Y:S02]  /*12610*/  ISETP.GE.AND P3, PT, R73, R203.reuse, PT ;  /* 0x000000cb4900720c */ /* 0x080fe40003f66270 */
[----:B------:R-:W-:Y:S02]  /*12620*/  FSEL R235, R13, -INF , !P4 ;  /* 0xff8000000deb7808 */ /* 0x000fe40006000000 */
[----:B------:R-:W-:Y:S01]  /*12630*/  MUFU.EX2 R78, R78 ;  /* 0x0000004e004e7308 */ /* 0x000fe20000000800 */
[----:B------:R-:W-:Y:S01]  /*12640*/  ISETP.GE.AND P5, PT, R92, R203, PT ;  /* 0x000000cb5c00720c */ /* 0x000fe20003fa6270 */
[--C-:B------:R-:W-:Y:S01]  /*12650*/  FFMA.FTZ R92, R226, UR4, -R243.reuse ;  /* 0x00000004e25c7c23 */ /* 0x100fe200080108f3 */
[----:B------:R-:W-:Y:S02]  /*12660*/  ISETP.GT.AND P4, PT, R205, R83, PT ;  /* 0x00000053cd00720c */ /* 0x000fe40003f84270 */
[----:B------:R-:W-:Y:S02]  /*12670*/  FSEL R236, R12, -INF , !P5 ;  /* 0xff8000000cec7808 */ /* 0x000fe40006800000 */
[----:B------:R-:W-:Y:S03]  /*12680*/  FSEL R80, R80, -INF , !P4 ;  /* 0xff80000050507808 */ /* 0x000fe60006000000 */
[----:B------:R-:W-:Y:S01]  /*12690*/  MUFU.EX2 R92, R92 ;  /* 0x0000005c005c7308 */ /* 0x000fe20000000800 */
[-C--:B------:R-:W-:Y:S02]  /*126a0*/  ISETP.GT.AND P4, PT, R208, R76.reuse, PT ;  /* 0x0000004cd000720c */ /* 0x080fe40003f84270 */
[----:B------:R-:W-:Y:S02]  /*126b0*/  ISETP.GE.AND P5, PT, R88, R203, PT ;  /* 0x000000cb5800720c */ /* 0x000fe40003fa6270 */
[----:B------:R-:W-:Y:S02]  /*126c0*/  FSEL R81, R81, -INF , !P4 ;  /* 0xff80000051517808 */ /* 0x000fe40006000000 */
[CC--:B------:R-:W-:Y:S03]  /*126d0*/  ISETP.GT.AND P4, PT, R208.reuse, R75.reuse, PT ;  /* 0x0000004bd000720c */ /* 0x0c0fe60003f84270 */
[----:B------:R-:W-:Y:S01]  /*126e0*/  MUFU.EX2 R72, R72 ;  /* 0x0000004800487308 */ /* 0x000fe20000000800 */
[----:B------:R-:W-:Y:S02]  /*126f0*/  FSEL R230, R5, -INF , !P5 ;  /* 0xff80000005e67808 */ /* 0x000fe40006800000 */
[----:B------:R-:W-:Y:S02]  /*12700*/  ISETP.GT.AND P5, PT, R205, R76, PT ;  /* 0x0000004ccd00720c */ /* 0x000fe40003fa4270 */
[----:B------:R-:W-:Y:S02]  /*12710*/  FSEL R87, R87, -INF , !P4 ;  /* 0xff80000057577808 */ /* 0x000fe40006000000 */
[----:B------:R-:W-:Y:S02]  /*12720*/  FSEL R79, R79, -INF , !P5 ;  /* 0xff8000004f4f7808 */ /* 0x000fe40006800000 */
[----:B------:R-:W-:Y:S02]  /*12730*/  ISETP.GT.AND P5, PT, R205, R75, PT ;  /* 0x0000004bcd00720c */ /* 0x000fe40003fa4270 */
[----:B------:R-:W-:Y:S01]  /*12740*/  FSEL R228, R79, -INF , !P2 ;  /* 0xff8000004fe47808 */ /* 0x000fe20005000000 */
[--C-:B------:R-:W-:Y:S01]  /*12750*/  FFMA.FTZ R79, R125, UR4, -R243.reuse ;  /* 0x000000047d4f7c23 */ /* 0x100fe200080108f3 */
[-C--:B------:R-:W-:Y:S02]  /*12760*/  ISETP.GE.AND P2, PT, R73, R204.reuse, PT ;  /* 0x000000cc4900720c */ /* 0x080fe40003f46270 */
[----:B------:R-:W-:Y:S02]  /*12770*/  FSEL R85, R85, -INF , !P5 ;  /* 0xff80000055557808 */ /* 0x000fe40006800000 */
[----:B------:R-:W-:Y:S01]  /*12780*/  ISETP.GT.AND P5, PT, R208, R73, PT ;  /* 0x00000049d000720c */ /* 0x000fe20003fa4270 */
[----:B------:R-:W-:Y:S01]  /*12790*/  MUFU.EX2 R79, R79 ;  /* 0x0000004f004f7308 */ /* 0x000fe20000000800 */
[--C-:B------:R-:W-:Y:S01]  /*127a0*/  FFMA.FTZ R73, R53, UR4, -R243.reuse ;  /* 0x0000000435497c23 */ /* 0x100fe200080108f3 */
[----:B------:R-:W-:Y:S01]  /*127b0*/  ISETP.GE.AND P4, PT, R76, R203, PT ;  /* 0x000000cb4c00720c */ /* 0x000fe20003f86270 */
[----:B------:R-:W-:Y:S01]  /*127c0*/  FFMA.FTZ R76, R70, UR4, -R243 ;  /* 0x00000004464c7c23 */ /* 0x000fe200080108f3 */
[----:B------:R-:W-:Y:S01]  /*127d0*/  FSEL R224, R89, -INF , !P2 ;  /* 0xff80000059e07808 */ /* 0x000fe20005000000 */
[----:B------:R-:W-:Y:S01]  /*127e0*/  FFMA.FTZ R89, R181, UR4, -R177 ;  /* 0x00000004b5597c23 */ /* 0x000fe200080108b1 */
[----:B------:R-:W-:Y:S01]  /*127f0*/  ISETP.GE.AND P2, PT, R69, R204, PT ;  /* 0x000000cc4500720c */ /* 0x000fe20003f46270 */
[--C-:B------:R-:W-:Y:S03]  /*12800*/  FFMA.FTZ R70, R11, UR4, -R243.reuse ;  /* 0x000000040b467c23 */ /* 0x100fe600080108f3 */
[----:B------:R-:W-:Y:S01]  /*12810*/  MUFU.EX2 R73, R73 ;  /* 0x0000004900497308 */ /* 0x000fe20000000800 */
[----:B------:R-:W-:Y:S01]  /*12820*/  FSEL R226, R81, -INF , !P4 ;  /* 0xff80000051e27808 */ /* 0x000fe20006000000 */
[----:B------:R-:W-:Y:S01]  /*12830*/  FFMA.FTZ R81, R126, UR4, -R243 ;  /* 0x000000047e517c23 */ /* 0x000fe200080108f3 */
[----:B------:R-:W-:Y:S02]  /*12840*/  ISETP.GT.AND P4, PT, R205, R69, PT ;  /* 0x00000045cd00720c */ /* 0x000fe40003f84270 */
[----:B------:R-:W-:Y:S02]  /*12850*/  FSEL R86, R86, -INF , !P5 ;  /* 0xff80000056567808 */ /* 0x000fe40006800000 */
[----:B------:R-:W-:Y:S03]  /*12860*/  FSEL R4, R93, -INF , !P4 ;  /* 0xff8000005d047808 */ /* 0x000fe60006000000 */
[----:B------:R-:W-:Y:S01]  /*12870*/  MUFU.EX2 R89, R89 ;  /* 0x0000005900597308 */ /* 0x000fe20000000800 */
[----:B------:R-:W-:Y:S01]  /*12880*/  FFMA.FTZ R93, R168, UR4, -R177 ;  /* 0x00000004a85d7c23 */ /* 0x000fe200080108b1 */
[----:B------:R-:W-:Y:S02]  /*12890*/  ISETP.GT.AND P4, PT, R208, R66, PT ;  /* 0x00000042d000720c */ /* 0x000fe40003f84270 */
[----:B------:R-:W-:Y:S02]  /*128a0*/  FSEL R220, R4, -INF , !P2 ;  /* 0xff80000004dc7808 */ /* 0x000fe40005000000 */
[----:B------:R-:W-:Y:S04]  /*128b0*/  FMNMX3.FTZ R4, R166, R113, R84, !PT ;  /* 0x00000071a6047276 */ /* 0x000fe80007810054 */
[----:B------:R-:W-:Y:S01]  /*128c0*/  MUFU.EX2 R93, R93 ;  /* 0x0000005d005d7308 */ /* 0x000fe20000000800 */
[----:B------:R-:W-:Y:S02]  /*128d0*/  FSEL R3, R131, -INF , !P4 ;  /* 0xff80000083037808 */ /* 0x000fe40006000000 */
[----:B------:R-:W-:Y:S02]  /*128e0*/  FMNMX3.FTZ R4, R4, R21, R20, !PT ;  /* 0x0000001504047276 */ /* 0x000fe40007810014 */
[----:B------:R-:W-:Y:S02]  /*128f0*/  ISETP.GE.AND P5, PT, R75, R204, PT ;  /* 0x000000cc4b00720c */ /* 0x000fe40003fa6270 */
[----:B------:R-:W-:Y:S03]  /*12900*/  FMNMX3.FTZ R4, R4, R17, R16, !PT ;  /* 0x0000001104047276 */ /* 0x000fe60007810010 */
[----:B------:R-:W-:Y:S01]  /*12910*/  MUFU.EX2 R81, R81 ;  /* 0x0000005100517308 */ /* 0x000fe20000000800 */
[----:B------:R-:W-:Y:S02]  /*12920*/  ISETP.GT.AND P4, PT, R208, R64, PT ;  /* 0x00000040d000720c */ /* 0x000fe40003f84270 */
[----:B------:R-:W-:Y:S02]  /*12930*/  FMNMX3.FTZ R4, R4, R30, R29, !PT ;  /* 0x0000001e04047276 */ /* 0x000fe4000781001d */
[----:B------:R-:W-:Y:S01]  /*12940*/  FSEL R225, R85, -INF , !P5 ;  /* 0xff80000055e17808 */ /* 0x000fe20006800000 */
[----:B------:R-:W-:Y:S01]  /*12950*/  FFMA.FTZ R85, R127, UR4, -R243 ;  /* 0x000000047f557c23 */ /* 0x000fe200080108f3 */
[----:B------:R-:W-:Y:S03]  /*12960*/  FMNMX3.FTZ R4, R4, R57, R251, !PT ;  /* 0x0000003904047276 */ /* 0x000fe600078100fb */
[----:B------:R-:W-:Y:S01]  /*12970*/  MUFU.EX2 R76, R76 ;  /* 0x0000004c004c7308 */ /* 0x000fe20000000800 */
[----:B------:R-:W-:Y:S02]  /*12980*/  ISETP.GT.AND P5, PT, R208, R69, PT ;  /* 0x00000045d000720c */ /* 0x000fe40003fa4270 */
[----:B------:R-:W-:Y:S01]  /*12990*/  ISETP.GE.AND P6, PT, R88, R204, PT ;  /* 0x000000cc5800720c */ /* 0x000fe20003fc6270 */
[----:B------:R-:W-:Y:S01]  /*129a0*/  FFMA.FTZ R88, R221, UR4, -R243 ;  /* 0x00000004dd587c23 */ /* 0x000fe200080108f3 */
[----:B------:R-:W-:Y:S01]  /*129b0*/  FSEL R221, R86, -INF , !P3 ;  /* 0xff80000056dd7808 */ /* 0x000fe20005800000 */
[--C-:B------:R-:W-:Y:S01]  /*129c0*/  FFMA.FTZ R86, R178, UR4, -R177.reuse ;  /* 0x00000004b2567c23 */ /* 0x100fe200080108b1 */
[----:B------:R-:W-:Y:S03]  /*129d0*/  ISETP.GT.AND P3, PT, R205, R66, PT ;  /* 0x00000042cd00720c */ /* 0x000fe60003f64270 */
[----:B------:R-:W-:Y:S01]  /*129e0*/  MUFU.EX2 R85, R85 ;  /* 0x0000005500557308 */ /* 0x000fe20000000800 */
[----:B------:R-:W-:Y:S02]  /*129f0*/  FSEL R233, R15, -INF , !P6 ;  /* 0xff8000000fe97808 */ /* 0x000fe40007000000 */
[----:B------:R-:W-:Y:S02]  /*12a00*/  FSEL R13, R179, -INF , !P3 ;  /* 0xff800000b30d7808 */ /* 0x000fe40005800000 */
[----:B------:R-:W-:Y:S02]  /*12a10*/  FSEL R179, R183, -INF , !P4 ;  /* 0xff800000b7b37808 */ /* 0x000fe40006000000 */
[----:B------:R-:W-:Y:S03]  /*12a20*/  ISETP.GE.AND P4, PT, R66, R203, PT ;  /* 0x000000cb4200720c */ /* 0x000fe60003f86270 */
[----:B------:R-:W-:Y:S01]  /*12a30*/  MUFU.EX2 R88, R88 ;  /* 0x0000005800587308 */ /* 0x000fe20000000800 */
[----:B------:R-:W-:Y:S02]  /*12a40*/  FSEL R180, R180, -INF , !P5 ;  /* 0xff800000b4b47808 */ /* 0x000fe40006800000 */
[----:B------:R-:W-:Y:S02]  /*12a50*/  ISETP.GT.AND P3, PT, R205, R64, PT ;  /* 0x00000040cd00720c */ /* 0x000fe40003f64270 */
[----:B------:R-:W-:Y:S01]  /*12a60*/  ISETP.GE.AND P6, PT, R83, R204, PT ;  /* 0x000000cc5300720c */ /* 0x000fe20003fc6270 */
[--C-:B------:R-:W-:Y:S01]  /*12a70*/  FFMA.FTZ R83, R120, UR4, -R177.reuse ;  /* 0x0000000478537c23 */ /* 0x100fe200080108b1 */
[----:B------:R-:W-:Y:S03]  /*12a80*/  FSEL R12, R130, -INF , !P3 ;  /* 0xff800000820c7808 */ /* 0x000fe60005800000 */
[----:B------:R-:W-:Y:S01]  /*12a90*/  MUFU.EX2 R86, R86 ;  /* 0x0000005600567308 */ /* 0x000fe20000000800 */
[----:B------:R-:W-:Y:S02]  /*12aa0*/  ISETP.GT.AND P3, PT, R208, R63, PT ;  /* 0x0000003fd000720c */ /* 0x000fe40003f64270 */
[----:B------:R-:W-:Y:S01]  /*12ab0*/  FSEL R229, R80, -INF , !P6 ;  /* 0xff80000050e57808 */ /* 0x000fe20007000000 */
[----:B------:R-:W-:Y:S01]  /*12ac0*/  FFMA.FTZ R80, R77, UR4, -R177 ;  /* 0x000000044d507c23 */ /* 0x000fe200080108b1 */
[--C-:B------:R-:W-:Y:S01]  /*12ad0*/  FFMA.FTZ R77, R71, UR4, -R243.reuse ;  /* 0x00000004474d7c23 */ /* 0x100fe200080108f3 */
[----:B------:R-:W-:Y:S01]  /*12ae0*/  FFMA.FTZ R71, R50, UR4, -R243 ;  /* 0x0000000432477c23 */ /* 0x000fe200080108f3 */
[----:B------:R-:W-:Y:S03]  /*12af0*/  FSEL R14, R182, -INF , !P3 ;  /* 0xff800000b60e7808 */ /* 0x000fe60005800000 */
[----:B------:R-:W-:Y:S01]  /*12b00*/  MUFU.EX2 R83, R83 ;  /* 0x0000005300537308 */ /* 0x000fe20000000800 */
[----:B------:R-:W-:Y:S01]  /*12b10*/  LDSM.16.MT88.4 R48, [R184+0x4000] ;  /* 0x00400000b830783b */ /* 0x000fe20000004200 */
[----:B------:R-:W-:Y:S02]  /*12b20*/  FSEL R182, R3, -INF , !P4 ;  /* 0xff80000003b67808 */ /* 0x000fe40006000000 */
[----:B------:R-:W-:Y:S02]  /*12b30*/  FMNMX3.FTZ R3, R165, R104, R40, !PT ;  /* 0x00000068a5037276 */ /* 0x000fe40007810028 */
[----:B------:R-:W-:Y:S04]  /*12b40*/  ISETP.GT.AND P4, PT, R205, R61, PT ;  /* 0x0000003dcd00720c */ /* 0x000fe80003f84270 */
[----:B------:R-:W-:Y:S01]  /*12b50*/  MUFU.EX2 R80, R80 ;  /* 0x0000005000507308 */ /* 0x000fe20000000800 */
[----:B------:R-:W-:Y:S02]  /*12b60*/  FMNMX3.FTZ R3, R3, R19, R18, !PT ;  /* 0x0000001303037276 */ /* 0x000fe40007810012 */
[----:B------:R-:W-:Y:S02]  /*12b70*/  FSEL R172, R172, -INF , !P4 ;  /* 0xff800000acac7808 */ /* 0x000fe40006000000 */
[----:B------:R-:W-:Y:S02]  /*12b80*/  FMNMX3.FTZ R3, R3, R52, R31, !PT ;  /* 0x0000003403037276 */ /* 0x000fe4000781001f */
[----:B------:R-:W-:Y:S03]  /*12b90*/  ISETP.GT.AND P4, PT, R208, R59, PT ;  /* 0x0000003bd000720c */ /* 0x000fe60003f84270 */
[----:B------:R-:W-:Y:S01]  /*12ba0*/  MUFU.EX2 R77, R77 ;  /* 0x0000004d004d7308 */ /* 0x000fe20000000800 */
[----:B------:R-:W-:Y:S02]  /*12bb0*/  FMNMX3.FTZ R3, R3, R28, R58, !PT ;  /* 0x0000001c03037276 */ /* 0x000fe4000781003a */
[----:B------:R-:W-:Y:S02]  /*12bc0*/  FSEL R168, R176, -INF , !P4 ;  /* 0xff800000b0a87808 */ /* 0x000fe40006000000 */
[-C--:B------:R-:W-:Y:S02]  /*12bd0*/  ISETP.GE.AND P4, PT, R59, R204.reuse, PT ;  /* 0x000000cc3b00720c */ /* 0x080fe40003f86270 */
[-C--:B------:R-:W-:Y:S03]  /*12be0*/  ISETP.GE.AND P6, PT, R75, R203.reuse, PT ;  /* 0x000000cb4b00720c */ /* 0x080fe60003fc6270 */
[----:B------:R-:W-:Y:S01]  /*12bf0*/  MUFU.EX2 R71, R71 ;  /* 0x0000004700477308 */ /* 0x000fe20000000800 */
[----:B------:R-:W-:Y:S01]  /*12c00*/  ISETP.GE.AND P3, PT, R64, R204, PT ;  /* 0x000000cc4000720c */ /* 0x000fe20003f66270 */
[----:B------:R-:W-:Y:S01]  /*12c10*/  FFMA.FTZ R75, R68, UR4, -R243 ;  /* 0x00000004444b7c23 */ /* 0x000fe200080108f3 */
[----:B------:R-:W-:Y:S01]  /*12c20*/  FMNMX3.FTZ R4, R4, R248, R247, !PT ;  /* 0x000000f804047276 */ /* 0x000fe200078100f7 */
[--C-:B------:R-:W-:Y:S01]  /*12c30*/  FFMA.FTZ R68, R67, UR4, -R177.reuse ;  /* 0x0000000443447c23 */ /* 0x100fe200080108b1 */
[----:B------:R-:W-:Y:S01]  /*12c40*/  FSEL R222, R87, -INF , !P6 ;  /* 0xff80000057de7808 */ /* 0x000fe20007000000 */
[--C-:B------:R-:W-:Y:S01]  /*12c50*/  FFMA.FTZ R67, R65, UR4, -R177.reuse ;  /* 0x0000000441437c23 */ /* 0x100fe200080108b1 */
[----:B------:R-:W-:Y:S03]  /*12c60*/  ISETP.GE.AND P6, PT, R69, R203, PT ;  /* 0x000000cb4500720c */ /* 0x000fe60003fc6270 */
[----:B------:R-:W-:Y:S01]  /*12c70*/  MUFU.EX2 R75, R75 ;  /* 0x0000004b004b7308 */ /* 0x000fe20000000800 */
[----:B------:R-:W-:Y:S01]  /*12c80*/  FSEL R181, R12, -INF , !P3 ;  /* 0xff8000000cb57808 */ /* 0x000fe20005800000 */
[--C-:B------:R-:W-:Y:S01]  /*12c90*/  FFMA.FTZ R65, R55, UR4, -R177.reuse ;  /* 0x0000000437417c23 */ /* 0x100fe200080108b1 */
[----:B------:R-:W-:Y:S01]  /*12ca0*/  ISETP.GT.AND P3, PT, R208, R61, PT ;  /* 0x0000003dd000720c */ /* 0x000fe20003f64270 */
[----:B------:R-:W-:Y:S01]  /*12cb0*/  FFMA.FTZ R69, R74, UR4, -R177 ;  /* 0x000000044a457c23 */ /* 0x000fe200080108b1 */
[----:B------:R-:W-:Y:S01]  /*12cc0*/  FMNMX3.FTZ R4, R4, R244, R242, !PT ;  /* 0x000000f404047276 */ /* 0x000fe200078100f2 */
[--C-:B------:R-:W-:Y:S01]  /*12cd0*/  FFMA.FTZ R74, R54, UR4, -R243.reuse ;  /* 0x00000004364a7c23 */ /* 0x100fe200080108f3 */
[----:B------:R-:W-:Y:S03]  /*12ce0*/  FSEL R183, R180, -INF , !P6 ;  /* 0xff800000b4b77808 */ /* 0x000fe60007000000 */
[----:B------:R-:W-:Y:S01]  /*12cf0*/  MUFU.EX2 R68, R68 ;  /* 0x0000004400447308 */ /* 0x000fe20000000800 */
[----:B------:R-:W-:Y:S01]  /*12d00*/  ISETP.GE.AND P6, PT, R63, R203, PT ;  /* 0x000000cb3f00720c */ /* 0x000fe20003fc6270 */
[----:B------:R-:W-:Y:S01]  /*12d10*/  FFMA.FTZ R87, R173, UR4, -R243 ;  /* 0x00000004ad577c23 */ /* 0x000fe200080108f3 */
[----:B------:R-:W-:Y:S02]  /*12d20*/  FSEL R169, R174, -INF , !P3 ;  /* 0xff800000aea97808 */ /* 0x000fe40005800000 */
[----:B------:R-:W-:Y:S02]  /*12d30*/  FMNMX3.FTZ R4, R4, R238, R237, !PT ;  /* 0x000000ee04047276 */ /* 0x000fe400078100ed */
[C---:B------:R-:W-:Y:S03]  /*12d40*/  ISETP.GT.AND P3, PT, R205.reuse, R9, PT ;  /* 0x00000009cd00720c */ /* 0x040fe60003f64270 */
[----:B------:R-:W-:Y:S01]  /*12d50*/  MUFU.EX2 R87, R87 ;  /* 0x0000005700577308 */ /* 0x000fe20000000800 */
[C---:B------:R-:W-:Y:S02]  /*12d60*/  ISETP.GT.AND P5, PT, R205.reuse, R63, PT ;  /* 0x0000003fcd00720c */ /* 0x040fe40003fa4270 */
[----:B------:R-:W-:Y:S02]  /*12d70*/  FSEL R178, R14, -INF , !P6 ;  /* 0xff8000000eb27808 */ /* 0x000fe40007000000 */
[----:B------:R-:W-:Y:S02]  /*12d80*/  ISETP.GT.AND P6, PT, R205, R59, PT ;  /* 0x0000003bcd00720c */ /* 0x000fe40003fc4270 */
[----:B------:R-:W-:Y:S03]  /*12d90*/  FMNMX3.FTZ R4, R4, R234, R233, !PT ;  /* 0x000000ea04047276 */ /* 0x000fe600078100e9 */
[----:B------:R-:W-:Y:S01]  /*12da0*/  MUFU.EX2 R69, R69 ;  /* 0x0000004500457308 */ /* 0x000fe20000000800 */
[----:B------:R-:W-:Y:S02]  /*12db0*/  FSEL R173, R129, -INF , !P3 ;  /* 0xff80000081ad7808 */ /* 0x000fe40005800000 */
[----:B------:R-:W-:Y:S02]  /*12dc0*/  FSEL R5, R219, -INF , !P5 ;  /* 0xff800000db057808 */ /* 0x000fe40006800000 */
[----:B------:R-:W-:Y:S01]  /*12dd0*/  ISETP.GE.AND P2, PT, R64, R203, PT ;  /* 0x000000cb4000720c */ /* 0x000fe20003f46270 */
[--C-:B------:R-:W-:Y:S01]  /*12de0*/  FFMA.FTZ R64, R47, UR4, -R177.reuse ;  /* 0x000000042f407c23 */ /* 0x100fe200080108b1 */
[----:B------:R-:W-:Y:S03]  /*12df0*/  ISETP.GE.AND P5, PT, R66, R204, PT ;  /* 0x000000cc4200720c */ /* 0x000fe60003fa6270 */
[----:B------:R-:W-:Y:S01]  /*12e00*/  MUFU.EX2 R67, R67 ;  /* 0x0000004300437308 */ /* 0x000fe20000000800 */
[-C--:B------:R-:W-:Y:S01]  /*12e10*/  ISETP.GT.AND P3, PT, R208, R10.reuse, PT ;  /* 0x0000000ad000720c */ /* 0x080fe20003f64270 */
[--C-:B------:R-:W-:Y:S01]  /*12e20*/  FFMA.FTZ R66, R62, UR4, -R177.reuse ;  /* 0x000000043e427c23 */ /* 0x100fe200080108b1 */
[----:B------:R-:W-:Y:S01]  /*12e30*/  FSEL R171, R171, -INF , !P6 ;  /* 0xff800000abab7808 */ /* 0x000fe20007000000 */
[--C-:B------:R-:W-:Y:S01]  /*12e40*/  FFMA.FTZ R62, R45, UR4, -R177.reuse ;  /* 0x000000042d3e7c23 */ /* 0x100fe200080108b1 */
[----:B------:R-:W-:Y:S02]  /*12e50*/  FMNMX3.FTZ R4, R4, R229, R228, !PT ;  /* 0x000000e504047276 */ /* 0x000fe400078100e4 */
[----:B------:R-:W-:Y:S03]  /*12e60*/  ISETP.GT.AND P6, PT, R205, R10, PT ;  /* 0x0000000acd00720c */ /* 0x000fe60003fc4270 */
[----:B------:R-:W-:Y:S01]  /*12e70*/  MUFU.EX2 R66, R66 ;  /* 0x0000004200427308 */ /* 0x000fe20000000800 */
[----:B------:R-:W-:Y:S02]  /*12e80*/  FSEL R179, R179, -INF , !P2 ;  /* 0xff800000b3b37808 */ /* 0x000fe40005000000 */
[----:B------:R-:W-:Y:S02]  /*12e90*/  FSEL R219, R13, -INF , !P5 ;  /* 0xff8000000ddb7808 */ /* 0x000fe40006800000 */
[----:B------:R-:W-:Y:S02]  /*12ea0*/  ISETP.GE.AND P2, PT, R61, R203, PT ;  /* 0x000000cb3d00720c */ /* 0x000fe40003f46270 */
[----:B------:R-:W-:Y:S03]  /*12eb0*/  FSEL R131, R252, -INF , !P3 ;  /* 0xff800000fc837808 */ /* 0x000fe60005800000 */
[----:B------:R-:W-:Y:S01]  /*12ec0*/  MUFU.EX2 R65, R65 ;  /* 0x0000004100417308 */ /* 0x000fe20000000800 */
[----:B------:R-:W-:Y:S02]  /*12ed0*/  ISETP.GT.AND P3, PT, R208, R9, PT ;  /* 0x00000009d000720c */ /* 0x000fe40003f64270 */
[----:B------:R-:W-:Y:S01]  /*12ee0*/  ISETP.GE.AND P5, PT, R63, R204, PT ;  /* 0x000000cc3f00720c */ /* 0x000fe20003fa6270 */
[----:B------:R-:W-:Y:S01]  /*12ef0*/  FFMA.FTZ R63, R46, UR4, -R177 ;  /* 0x000000042e3f7c23 */ /* 0x000fe200080108b1 */
[----:B------:R-:W-:Y:S02]  /*12f00*/  FMNMX3.FTZ R3, R3, R250, R249, !PT ;  /* 0x000000fa03037276 */ /* 0x000fe400078100f9 */
[----:B------:R-:W-:Y:S03]  /*12f10*/  FMNMX3.FTZ R4, R4, R225, R224, !PT ;  /* 0x000000e104047276 */ /* 0x000fe600078100e0 */
[----:B------:R-:W-:Y:S01]  /*12f20*/  MUFU.EX2 R74, R74 ;  /* 0x0000004a004a7308 */ /* 0x000fe20000000800 */
[----:B------:R-:W-:Y:S02]  /*12f30*/  FSEL R174, R175, -INF , !P6 ;  /* 0xff800000afae7808 */ /* 0x000fe40007000000 */
[-C--:B------:R-:W-:Y:S02]  /*12f40*/  ISETP.GE.AND P6, PT, R59, R203.reuse, PT ;  /* 0x000000cb3b00720c */ /* 0x080fe40003fc6270 */
[----:B------:R-:W-:Y:S02]  /*12f50*/  FSEL R169, R169, -INF , !P2 ;  /* 0xff800000a9a97808 */ /* 0x000fe40005000000 */
[----:B------:R-:W-:Y:S03]  /*12f60*/  FSEL R180, R5, -INF , !P5 ;  /* 0xff80000005b47808 */ /* 0x000fe60006800000 */
[----:B------:R-:W-:Y:S01]  /*12f70*/  MUFU.EX2 R64, R64 ;  /* 0x0000004000407308 */ /* 0x000fe20000000800 */
[----:B------:R-:W-:Y:S02]  /*12f80*/  FSEL R130, R128, -INF , !P3 ;  /* 0xff80000080827808 */ /* 0x000fe40005800000 */
[----:B------:R-:W-:Y:S02]  /*12f90*/  ISETP.GE.AND P2, PT, R9, R203, PT ;  /* 0x000000cb0900720c */ /* 0x000fe40003f46270 */
[----:B------:R-:W-:Y:S02]  /*12fa0*/  FMNMX3.FTZ R3, R3, R246, R245, !PT ;  /* 0x000000f603037276 */ /* 0x000fe400078100f5 */
[----:B------:R-:W-:Y:S03]  /*12fb0*/  ISETP.GE.AND P5, PT, R61, R204, PT ;  /* 0x000000cc3d00720c */ /* 0x000fe60003fa6270 */
[----:B------:R-:W-:Y:S01]  /*12fc0*/  MUFU.EX2 R63, R63 ;  /* 0x0000003f003f7308 */ /* 0x000fe20000000800 */
[----:B------:R-:W-:Y:S01]  /*12fd0*/  FMNMX3.FTZ R4, R4, R220, R219, !PT ;  /* 0x000000dc04047276 */ /* 0x000fe200078100db */
[----:B------:R-:W-:Y:S01]  /*12fe0*/  FFMA.FTZ R61, R44, UR4, -R177 ;  /* 0x000000042c3d7c23 */ /* 0x000fe200080108b1 */
[----:B------:R-:W-:Y:S02]  /*12ff0*/  FSEL R168, R168, -INF , !P6 ;  /* 0xff800000a8a87808 */ /* 0x000fe40007000000 */
[----:B------:R-:W-:Y:S02]  /*13000*/  ISETP.GT.AND P6, PT, R205, R8, PT ;  /* 0x00000008cd00720c */ /* 0x000fe40003fc4270 */
[----:B------:R-:W-:Y:S03]  /*13010*/  ISETP.GE.AND P3, PT, R10, R204, PT ;  /* 0x000000cc0a00720c */ /* 0x000fe60003f66270 */
[----:B------:R-:W-:Y:S01]  /*13020*/  MUFU.EX2 R62, R62 ;  /* 0x0000003e003e7308 */ /* 0x000fe20000000800 */
[----:B------:R-:W-:Y:S02]  /*13030*/  FSEL R175, R171, -INF , !P4 ;  /* 0xff800000abaf7808 */ /* 0x000fe40006000000 */
[----:B------:R-:W-:Y:S02]  /*13040*/  FSEL R130, R130, -INF , !P2 ;  /* 0xff80000082827808 */ /* 0x000fe40005000000 */
[----:B------:R-:W-:Y:S02]  /*13050*/  FMNMX3.FTZ R3, R3, R240, R239, !PT ;  /* 0x000000f003037276 */ /* 0x000fe400078100ef */
[----:B------:R-:W-:Y:S03]  /*13060*/  FSEL R176, R172, -INF , !P5 ;  /* 0xff800000acb07808 */ /* 0x000fe60006800000 */
[----:B------:R-:W-:Y:S01]  /*13070*/  MUFU.EX2 R61, R61 ;  /* 0x0000003d003d7308 */ /* 0x000fe20000000800 */
[----:B------:R-:W-:Y:S02]  /*13080*/  ISETP.GE.AND P4, PT, R9, R204, PT ;  /* 0x000000cc0900720c */ /* 0x000fe40003f86270 */
[----:B------:R-:W-:Y:S02]  /*13090*/  ISETP.GT.AND P2, PT, R205, R6, PT ;  /* 0x00000006cd00720c */ /* 0x000fe40003f44270 */
[----:B------:R-:W-:Y:S02]  /*130a0*/  FMNMX3.FTZ R36, R4, R181, R180, !PT ;  /* 0x000000b504247276 */ /* 0x000fe400078100b4 */
[----:B------:R-:W-:Y:S03]  /*130b0*/  FSEL R117, R117, -INF , !P6 ;  /* 0xff80000075757808 */ /* 0x000fe60007000000 */
[----:B------:R-:W-:Y:S01]  /*130c0*/  MUFU.EX2 R70, R70 ;  /* 0x0000004600467308 */ /* 0x000fe20000000800 */
[----:B------:R-:W-:Y:S02]  /*130d0*/  FSEL R174, R174, -INF , !P3 ;  /* 0xff800000aeae7808 */ /* 0x000fe40005800000 */
[----:B------:R-:W-:Y:S02]  /*130e0*/  FMNMX3.FTZ R3, R3, R236, R235, !PT ;  /* 0x000000ec03037276 */ /* 0x000fe400078100eb */
[-C--:B------:R-:W-:Y:S02]  /*130f0*/  ISETP.GE.AND P3, PT, R8, R204.reuse, PT ;  /* 0x000000cc0800720c */ /* 0x080fe40003f66270 */
[----:B------:R-:W-:Y:S02]  /*13100*/  FSEL R115, R115, -INF , !P2 ;  /* 0xff80000073737808 */ /* 0x000fe40005000000 */
[----:B------:R-:W-:Y:S02]  /*13110*/  FSEL R173, R173, -INF , !P4 ;  /* 0xff800000adad7808 */ /* 0x000fe40006000000 */
[----:B------:R-:W-:Y:S02]  /*13120*/  ISETP.GE.AND P6, PT, R6, R204, PT ;  /* 0x000000cc0600720c */ /* 0x000fe40003fc6270 */
[----:B------:R-:W-:Y:S02]  /*13130*/  FMNMX3.FTZ R36, R36, R176, R175, !PT ;  /* 0x000000b024247276 */ /* 0x000fe400078100af */
[----:B------:R-:W-:Y:S02]  /*13140*/  FMNMX3.FTZ R3, R3, R231, R230, !PT ;  /* 0x000000e703037276 */ /* 0x000fe400078100e6 */
[----:B------:R-:W-:Y:S02]  /*13150*/  FSEL R172, R117, -INF , !P3 ;  /* 0xff80000075ac7808 */ /* 0x000fe40005800000 */
[----:B------:R-:W-:Y:S02]  /*13160*/  FSEL R171, R115, -INF , !P6 ;  /* 0xff80000073ab7808 */ /* 0x000fe40007000000 */
[----:B------:R-:W-:Y:S02]  /*13170*/  FMNMX3.FTZ R36, R36, R174, R173, !PT ;  /* 0x000000ae24247276 */ /* 0x000fe400078100ad */
[----:B------:R-:W-:Y:S02]  /*13180*/  FMNMX3.FTZ R3, R3, R227, R226, !PT ;  /* 0x000000e303037276 */ /* 0x000fe400078100e2 */
[----:B------:R-:W-:Y:S02]  /*13190*/  FMNMX3.FTZ R36, R36, R172, R171, !PT ;  /* 0x000000ac24247276 */ /* 0x000fe400078100ab */
[----:B------:R-:W-:Y:S02]  /*131a0*/  FMNMX3.FTZ R3, R3, R222, R221, !PT ;  /* 0x000000de03037276 */ /* 0x000fe400078100dd */
[----:B------:R-:W-:Y:S01]  /*131b0*/  ISETP.GE.AND P5, PT, R10, R203, PT ;  /* 0x000000cb0a00720c */ /* 0x000fe20003fa6270 */
[----:B------:R-:W1:Y:S01]  /*131c0*/  SHFL.BFLY PT, R5, R36, 0x2, 0x1f ;  /* 0x0c401f0024057f89 */ /* 0x000e6200000e0000 */
[----:B------:R-:W-:Y:S02]  /*131d0*/  FMNMX3.FTZ R3, R3, R183, R182, !PT ;  /* 0x000000b703037276 */ /* 0x000fe400078100b6 */
[C---:B------:R-:W-:Y:S02]  /*131e0*/  ISETP.GT.AND P4, PT, R208.reuse, R8, PT ;  /* 0x00000008d000720c */ /* 0x040fe40003f84270 */
[----:B------:R-:W-:Y:S02]  /*131f0*/  FMNMX3.FTZ R3, R3, R179, R178, !PT ;  /* 0x000000b303037276 */ /* 0x000fe400078100b2 */
[----:B------:R-:W-:Y:S02]  /*13200*/  ISETP.GT.AND P2, PT, R208, R6, PT ;  /* 0x00000006d000720c */ /* 0x000fe40003f44270 */
[----:B------:R-:W-:Y:S02]  /*13210*/  FSEL R131, R131, -INF , !P5 ;  /* 0xff80000083837808 */ /* 0x000fe40006800000 */
[----:B------:R-:W-:Y:S02]  /*13220*/  FSEL R114, R114, -INF , !P4 ;  /* 0xff80000072727808 */ /* 0x000fe40006000000 */
[-C--:B------:R-:W-:Y:S02]  /*13230*/  ISETP.GE.AND P5, PT, R8, R203.reuse, PT ;  /* 0x000000cb0800720c */ /* 0x080fe40003fa6270 */
[----:B------:R-:W-:Y:S02]  /*13240*/  ISETP.GE.AND P3, PT, R6, R203, PT ;  /* 0x000000cb0600720c */ /* 0x000fe40003f66270 */
[----:B------:R-:W-:Y:S02]  /*13250*/  FMNMX3.FTZ R3, R3, R169, R168, !PT ;  /* 0x000000a903037276 */ /* 0x000fe400078100a8 */
[----:B------:R-:W-:Y:S02]  /*13260*/  FSEL R119, R119, -INF , !P2 ;  /* 0xff80000077777808 */ /* 0x000fe40005000000 */
[----:B------:R-:W-:Y:S02]  /*13270*/  FSEL R129, R114, -INF , !P5 ;  /* 0xff80000072817808 */ /* 0x000fe40006800000 */
[----:B------:R-:W-:Y:S02]  /*13280*/  FSEL R128, R119, -INF , !P3 ;  /* 0xff80000077807808 */ /* 0x000fe40005800000 */
[----:B------:R-:W-:Y:S02]  /*13290*/  FMNMX3.FTZ R3, R3, R131, R130, !PT ;  /* 0x0000008303037276 */ /* 0x000fe40007810082 */
[----:B-1----:R-:W-:Y:S02]  /*132a0*/  FMNMX.FTZ R36, R36, R5, !PT ;  /* 0x0000000524247209 */ /* 0x002fe40007810000 */
[----:B------:R-:W-:Y:S03]  /*132b0*/  FMNMX3.FTZ R3, R3, R129, R128, !PT ;  /* 0x0000008103037276 */ /* 0x000fe60007810080 */
[----:B------:R-:W1:Y:S08]  /*132c0*/  SHFL.BFLY PT, R5, R36, 0x1, 0x1f ;  /* 0x0c201f0024057f89 */ /* 0x000e7000000e0000 */
[----:B------:R-:W2:Y:S01]  /*132d0*/  SHFL.BFLY PT, R4, R3, 0x2, 0x1f ;  /* 0x0c401f0003047f89 */ /* 0x000ea200000e0000 */
[----:B-1----:R-:W-:Y:S02]  /*132e0*/  FMNMX.FTZ R36, R36, R5, !PT ;  /* 0x0000000524247209 */ /* 0x002fe40007810000 */
[----:B------:R-:W-:Y:S02]  /*132f0*/  FSEL R5, R2, RZ, P1 ;  /* 0x000000ff02057208 */ /* 0x000fe40000800000 */
[----:B--2---:R-:W-:Y:S01]  /*13300*/  FMNMX.FTZ R3, R3, R4, !PT ;  /* 0x0000000403037209 */ /* 0x004fe20007810000 */
[C---:B------:R-:W-:Y:S01]  /*13310*/  FMUL.FTZ R170, R36.reuse, UR4 ;  /* 0x0000000424aa7c20 */ /* 0x040fe20008410000 */
[----:B------:R-:W-:Y:S01]  /*13320*/  FSETP.NEU.FTZ.AND P3, PT, R36, -INF , PT ;  /* 0xff8000002400780b */ /* 0x000fe20003f7d000 */
[----:B------:R-:W-:Y:S02]  /*13330*/  FADD.FTZ R5, -R5, R167 ;  /* 0x000000a705057221 */ /* 0x000fe40000010100 */
[----:B------:R-:W1:Y:S01]  /*13340*/  SHFL.BFLY PT, R4, R3, 0x1, 0x1f ;  /* 0x0c201f0003047f89 */ /* 0x000e6200000e0000 */
[----:B------:R-:W-:Y:S01]  /*13350*/  FSEL R170, R170, RZ, P3 ;  /* 0x000000ffaaaa7208 */ /* 0x000fe20001800000 */
[----:B------:R-:W-:Y:S01]  /*13360*/  FMUL.FTZ R5, R5, UR4 ;  /* 0x0000000405057c20 */ /* 0x000fe20008410000 */
[----:B------:R-:W-:Y:S03]  /*13370*/  FSEL R6, R36, RZ, P3 ;  /* 0x000000ff24067208 */ /* 0x000fe60001800000 */
[----:B------:R2:W3:Y:S01]  /*13380*/  MUFU.EX2 R38, R5 ;  /* 0x0000000500267308 */ /* 0x0004e20000000800 */
[--C-:B------:R-:W-:Y:S01]  /*13390*/  FFMA.FTZ R117, R21, UR4, -R170.reuse ;  /* 0x0000000415757c23 */ /* 0x100fe200080108aa */
[--C-:B------:R-:W-:Y:S01]  /*133a0*/  FFMA.FTZ R114, R20, UR4, -R170.reuse ;  /* 0x0000000414727c23 */ /* 0x100fe200080108aa */
[--C-:B------:R-:W-:Y:S01]  /*133b0*/  FFMA.FTZ R126, R113, UR4, -R170.reuse ;  /* 0x00000004717e7c23 */ /* 0x100fe200080108aa */
[----:B------:R-:W4:Y:S01]  /*133c0*/  LDSM.16.MT88.4 R20, [R186+0x4000] ;  /* 0x00400000ba14783b */ /* 0x000f220000004200 */
[--C-:B------:R-:W-:Y:S01]  /*133d0*/  FFMA.FTZ R16, R16, UR4, -R170.reuse ;  /* 0x0000000410107c23 */ /* 0x100fe200080108aa */
[--C-:B------:R-:W-:Y:S01]  /*133e0*/  FFMA.FTZ R181, R181, UR4, -R170.reuse ;  /* 0x00000004b5b57c23 */ /* 0x100fe200080108aa */
[--C-:B------:R-:W-:Y:S03]  /*133f0*/  FFMA.FTZ R180, R180, UR4, -R170.reuse ;  /* 0x00000004b4b47c23 */ /* 0x100fe600080108aa */
[----:B------:R-:W-:Y:S01]  /*13400*/  MUFU.EX2 R117, R117 ;  /* 0x0000007500757308 */ /* 0x000fe20000000800 */
[--C-:B------:R-:W-:Y:S01]  /*13410*/  FFMA.FTZ R176, R176, UR4, -R170.reuse ;  /* 0x00000004b0b07c23 */ /* 0x100fe200080108aa */
[----:B------:R-:W-:Y:S01]  /*13420*/  FFMA.FTZ R175, R175, UR4, -R170 ;  /* 0x00000004afaf7c23 */ /* 0x000fe200080108aa */
[----:B------:R-:W-:Y:S01]  /*13430*/  FADD.FTZ R6, -R6, R166 ;  /* 0x000000a606067221 */ /* 0x000fe20000010100 */
[--C-:B------:R-:W-:Y:S01]  /*13440*/  FFMA.FTZ R120, R84, UR4, -R170.reuse ;  /* 0x0000000454787c23 */ /* 0x100fe200080108aa */
[----:B------:R-:W-:Y:S01]  /*13450*/  FFMA.FTZ R84, R7, UR4, -R243 ;  /* 0x0000000407547c23 */ /* 0x000fe200080108f3 */
[--C-:B------:R-:W-:Y:S01]  /*13460*/  FFMA.FTZ R167, R228, UR4, -R170.reuse ;  /* 0x00000004e4a77c23 */ /* 0x100fe200080108aa */
[----:B------:R-:W-:Y:S03]  /*13470*/  FMUL.FTZ R6, R6, UR4 ;  /* 0x0000000406067c20 */ /* 0x000fe60008410000 */
[----:B------:R-:W-:Y:S01]  /*13480*/  MUFU.EX2 R126, R126 ;  /* 0x0000007e007e7308 */ /* 0x000fe20000000800 */
[----:B--2---:R-:W-:Y:S01]  /*13490*/  FSEL R5, R0, RZ, P0 ;  /* 0x000000ff00057208 */ /* 0x004fe20000000000 */
[C---:B---3--:R-:W-:Y:S01]  /*134a0*/  FMUL.FTZ R12, R38.reuse, R152 ;  /* 0x00000098260c7220 */ /* 0x048fe20000410000 */
[----:B-1----:R-:W-:Y:S01]  /*134b0*/  FMNMX.FTZ R3, R3, R4, !PT ;  /* 0x0000000403037209 */ /* 0x002fe20007810000 */
[C---:B------:R-:W-:Y:S01]  /*134c0*/  FMUL.FTZ R8, R38.reuse, R156 ;  /* 0x0000009c26087220 */ /* 0x040fe20000410000 */
[----:B------:R-:W-:Y:S01]  /*134d0*/  FFMA.FTZ R156, R17, UR4, -R170 ;  /* 0x00000004119c7c23 */ /* 0x000fe200080108aa */
[C---:B------:R-:W-:Y:S01]  /*134e0*/  FMUL.FTZ R9, R38.reuse, R157 ;  /* 0x0000009d26097220 */ /* 0x040fe20000410000 */
[C---:B------:R-:W-:Y:S03]  /*134f0*/  FSETP.NEU.FTZ.AND P2, PT, R3.reuse, -INF , PT ;  /* 0xff8000000300780b */ /* 0x040fe60003f5d000 */
[----:B------:R-:W1:Y:S01]  /*13500*/  MUFU.EX2 R120, R120 ;  /* 0x0000007800787308 */ /* 0x000e620000000800 */
[----:B------:R-:W-:Y:S01]  /*13510*/  FMUL.FTZ R127, R3, UR4 ;  /* 0x00000004037f7c20 */ /* 0x000fe20008410000 */
[----:B------:R-:W-:Y:S01]  /*13520*/  FADD.FTZ R5, -R5, R164 ;  /* 0x000000a405057221 */ /* 0x000fe20000010100 */
[----:B------:R-:W-:Y:S01]  /*13530*/  FSEL R4, R3, RZ, P2 ;  /* 0x000000ff03047208 */ /* 0x000fe20001000000 */
[C---:B------:R-:W-:Y:S01]  /*13540*/  FMUL.FTZ R13, R38.reuse, R153 ;  /* 0x00000099260d7220 */ /* 0x040fe20000410000 */
[----:B------:R-:W-:Y:S01]  /*13550*/  FMUL.FTZ R24, R38, R140 ;  /* 0x0000008c26187220 */ /* 0x000fe20000410000 */
[----:B------:R-:W-:Y:S01]  /*13560*/  FSEL R127, R127, RZ, P2 ;  /* 0x000000ff7f7f7208 */ /* 0x000fe20001000000 */
[----:B------:R-:W-:Y:S03]  /*13570*/  FMUL.FTZ R5, R5, UR4 ;  /* 0x0000000405057c20 */ /* 0x000fe60008410000 */
[----:B------:R-:W2:Y:S01]  /*13580*/  MUFU.EX2 R114, R114 ;  /* 0x0000007200727308 */ /* 0x000ea20000000800 */
[----:B------:R-:W-:Y:S01]  /*13590*/  FADD.FTZ R4, -R4, R165 ;  /* 0x000000a504047221 */ /* 0x000fe20000010100 */
[----:B------:R-:W-:Y:S01]  /*135a0*/  FMUL.FTZ R25, R38, R141 ;  /* 0x0000008d26197220 */ /* 0x000fe20000410000 */
[--C-:B------:R-:W-:Y:S01]  /*135b0*/  FFMA.FTZ R125, R104, UR4, -R127.reuse ;  /* 0x00000004687d7c23 */ /* 0x100fe2000801087f */
[--C-:B------:R-:W-:Y:S01]  /*135c0*/  FFMA.FTZ R113, R19, UR4, -R127.reuse ;  /* 0x0000000413717c23 */ /* 0x100fe2000801087f */
[--C-:B------:R-:W-:Y:S01]  /*135d0*/  FFMA.FTZ R115, R18, UR4, -R127.reuse ;  /* 0x0000000412737c23 */ /* 0x100fe2000801087f */
[----:B------:R-:W-:Y:S01]  /*135e0*/  FFMA.FTZ R119, R40, UR4, -R127 ;  /* 0x0000000428777c23 */ /* 0x000fe2000801087f */
[----:B------:R-:W-:Y:S03]  /*135f0*/  FMUL.FTZ R4, R4, UR4 ;  /* 0x0000000404047c20 */ /* 0x000fe60008410000 */
[----:B------:R-:W3:Y:S01]  /*13600*/  MUFU.EX2 R40, R6 ;  /* 0x0000000600287308 */ /* 0x000ee20000000800 */
[----:B------:R-:W-:Y:S01]  /*13610*/  FFMA.FTZ R104, R56, UR4, -R243 ;  /* 0x0000000438687c23 */ /* 0x000fe200080108f3 */
[----:B-1----:R-:W-:Y:S01]  /*13620*/  F2FP.F16.F32.PACK_AB R44, R120, R126 ;  /* 0x0000007e782c723e */ /* 0x002fe200000000ff */
[--C-:B------:R-:W-:Y:S01]  /*13630*/  FFMA.FTZ R31, R31, UR4, -R127.reuse ;  /* 0x000000041f1f7c23 */ /* 0x100fe2000801087f */
[--C-:B------:R-:W-:Y:S01]  /*13640*/  FFMA.FTZ R179, R179, UR4, -R127.reuse ;  /* 0x00000004b3b37c23 */ /* 0x100fe2000801087f */
[--C-:B------:R-:W-:Y:S01]  /*13650*/  FFMA.FTZ R169, R169, UR4, -R127.reuse ;  /* 0x00000004a9a97c23 */ /* 0x100fe2000801087f */
[--C-:B------:R-:W-:Y:S01]  /*13660*/  FFMA.FTZ R168, R168, UR4, -R127.reuse ;  /* 0x00000004a8a87c23 */ /* 0x100fe2000801087f */
[----:B------:R-:W-:Y:S03]  /*13670*/  FFMA.FTZ R124, R38, R216, R124 ;  /* 0x000000d8267c7223 */ /* 0x000fe6000001007c */
[----:B------:R-:W-:Y:S01]  /*13680*/  MUFU.EX2 R125, R125 ;  /* 0x0000007d007d7308 */ /* 0x000fe20000000800 */
[----:B--2---:R-:W-:Y:S01]  /*13690*/  F2FP.F16.F32.PACK_AB R46, R114, R117 ;  /* 0x00000075722e723e */ /* 0x004fe200000000ff */
[--C-:B------:R-:W-:Y:S01]  /*136a0*/  FFMA.FTZ R141, R30, UR4, -R170.reuse ;  /* 0x000000041e8d7c23 */ /* 0x100fe200080108aa */
[----:B------:R-:W-:Y:S01]  /*136b0*/  FFMA.FTZ R140, R29, UR4, -R170 ;  /* 0x000000041d8c7c23 */ /* 0x000fe200080108aa */
[----:B------:R-:W-:Y:S01]  /*136c0*/  FMUL.FTZ R29, R38, R137 ;  /* 0x00000089261d7220 */ /* 0x000fe20000410000 */
[--C-:B------:R-:W-:Y:S01]  /*136d0*/  FFMA.FTZ R153, R239, UR4, -R127.reuse ;  /* 0x00000004ef997c23 */ /* 0x100fe2000801087f */
[--C-:B------:R-:W-:Y:S01]  /*136e0*/  FFMA.FTZ R157, R236, UR4, -R127.reuse ;  /* 0x00000004ec9d7c23 */ /* 0x100fe2000801087f */
[--C-:B------:R-:W-:Y:S03]  /*136f0*/  FFMA.FTZ R227, R227, UR4, -R127.reuse ;  /* 0x00000004e3e37c23 */ /* 0x100fe6000801087f */
[----:B------:R-:W1:Y:S01]  /*13700*/  MUFU.EX2 R119, R119 ;  /* 0x0000007700777308 */ /* 0x000e620000000800 */
[C---:B---3--:R-:W-:Y:S01]  /*13710*/  FMUL.FTZ R17, R40.reuse, R149 ;  /* 0x0000009528117220 */ /* 0x048fe20000410000 */
[----:B------:R-:W-:Y:S01]  /*13720*/  FFMA.FTZ R126, R40, R218, R126 ;  /* 0x000000da287e7223 */ /* 0x000fe2000001007e */
[----:B------:R-:W-:Y:S01]  /*13730*/  FFMA.FTZ R226, R226, UR4, -R127 ;  /* 0x00000004e2e27c23 */ /* 0x000fe2000801087f */
[----:B------:R-:W-:Y:S01]  /*13740*/  FFMA.FTZ R166, R223, UR4, -R177 ;  /* 0x00000004dfa67c23 */ /* 0x000fe200080108b1 */
        /* <DEDUP_REMOVED lines=8> */
[----:B------:R-:W-:Y:S01]  /*137d0*/  FFMA.FTZ R182, R182, UR4, -R127 ;  /* 0x00000004b6b67c23 */ /* 0x000fe2000801087f */
[--C-:B------:R-:W-:Y:S01]  /*137e0*/  FFMA.FTZ R165, R232, UR4, -R177.reuse ;  /* 0x00000004e8a57c23 */ /* 0x100fe200080108b1 */
[----:B------:R-:W-:Y:S03]  /*137f0*/  FFMA.FTZ R177, R41, UR4, -R177 ;  /* 0x0000000429b17c23 */ /* 0x000fe600080108b1 */
[----:B------:R-:W2:Y:S01]  /*13800*/  MUFU.EX2 R115, R115 ;  /* 0x0000007300737308 */ /* 0x000ea20000000800 */
[----:B-1----:R-:W-:Y:S01]  /*13810*/  F2FP.F16.F32.PACK_AB R45, R119, R125 ;  /* 0x0000007d772d723e */ /* 0x002fe200000000ff */
[--C-:B------:R-:W-:Y:S01]  /*13820*/  FFMA.FTZ R41, R178, UR4, -R127.reuse ;  /* 0x00000004b2297c23 */ /* 0x100fe2000801087f */
[--C-:B------:R-:W-:Y:S01]  /*13830*/  FFMA.FTZ R174, R174, UR4, -R170.reuse ;  /* 0x00000004aeae7c23 */ /* 0x100fe200080108aa */
[--C-:B------:R-:W-:Y:S01]  /*13840*/  FFMA.FTZ R173, R173, UR4, -R170.reuse ;  /* 0x00000004adad7c23 */ /* 0x100fe200080108aa */
[----:B------:R-:W-:Y:S01]  /*13850*/  FFMA.FTZ R172, R172, UR4, -R170 ;  /* 0x00000004acac7c23 */ /* 0x000fe200080108aa */
[--C-:B------:R-:W-:Y:S01]  /*13860*/  FFMA.FTZ R131, R131, UR4, -R127.reuse ;  /* 0x0000000483837c23 */ /* 0x100fe2000801087f */
[--C-:B------:R-:W-:Y:S03]  /*13870*/  FFMA.FTZ R130, R130, UR4, -R127.reuse ;  /* 0x0000000482827c23 */ /* 0x100fe6000801087f */
[----:B------:R1:W3:Y:S01]  /*13880*/  MUFU.EX2 R39, R4 ;  /* 0x0000000400277308 */ /* 0x0002e20000000800 */
[----:B------:R-:W-:Y:S01]  /*13890*/  FFMA.FTZ R129, R129, UR4, -R127 ;  /* 0x0000000481817c23 */ /* 0x000fe2000801087f */
[----:B------:R-:W-:Y:S01]  /*138a0*/  FADD.FTZ R126, R120, R126 ;  /* 0x0000007e787e7221 */ /* 0x000fe20000010000 */
[C---:B------:R-:W-:Y:S01]  /*138b0*/  ISETP.GT.AND P0, PT, R214.reuse, R196, PT ;  /* 0x000000c4d600720c */ /* 0x040fe20003f04270 */
[----:B------:R-:W-:Y:S02]  /*138c0*/  VIADD R214, R214, 0xffffffff ;  /* 0xffffffffd6d67836 */ /* 0x000fe40000000000 */
[----:B------:R-:W-:Y:S01]  /*138d0*/  FADD.FTZ R124, R123, R124 ;  /* 0x0000007c7b7c7221 */ /* 0x000fe20000010000 */
[----:B------:R-:W-:Y:S01]  /*138e0*/  FADD.FTZ R126, R117, R126 ;  /* 0x0000007e757e7221 */ /* 0x000fe20000010000 */
[----:B------:R-:W-:Y:S02]  /*138f0*/  FFMA.FTZ R243, R241, UR4, -R243 ;  /* 0x00000004f1f37c23 */ /* 0x000fe400080108f3 */
[----:B------:R5:W4:Y:S01]  /*13900*/  MUFU.EX2 R37, R5 ;  /* 0x0000000500257308 */ /* 0x000b220000000800 */
[----:B--2---:R-:W-:Y:S01]  /*13910*/  F2FP.F16.F32.PACK_AB R47, R115, R113 ;  /* 0x00000071732f723e */ /* 0x004fe200000000ff */
[----:B------:R-:W-:Y:S01]  /*13920*/  FADD.FTZ R126, R114, R126 ;  /* 0x0000007e727e7221 */ /* 0x000fe20000010000 */
[----:B------:R-:W-:Y:S04]  /*13930*/  FADD.FTZ R124, R118, R124 ;  /* 0x0000007c767c7221 */ /* 0x000fe80000010000 */
[----:B------:R-:W-:Y:S03]  /*13940*/  FADD.FTZ R124, R112, R124 ;  /* 0x0000007c707c7221 */ /* 0x000fe60000010000 */
[----:B------:R2:W-:Y:S01]  /*13950*/  MUFU.EX2 R152, R16 ;  /* 0x0000001000987308 */ /* 0x0005e20000000800 */
[----:B-1----:R-:W-:Y:S01]  /*13960*/  FMUL.FTZ R4, R40, R160 ;  /* 0x000000a028047220 */ /* 0x002fe20000410000 */
[C---:B---3--:R-:W-:Y:S01]  /*13970*/  FMUL.FTZ R6, R39.reuse, R162 ;  /* 0x000000a227067220 */ /* 0x048fe20000410000 */
[C---:B------:R-:W-:Y:S01]  /*13980*/  FMUL.FTZ R7, R39.reuse, R163 ;  /* 0x000000a327077220 */ /* 0x040fe20000410000 */
[C---:B------:R-:W-:Y:S01]  /*13990*/  FMUL.FTZ R18, R39.reuse, R150 ;  /* 0x0000009627127220 */ /* 0x040fe20000410000 */
[C---:B------:R-:W-:Y:S01]  /*139a0*/  FMUL.FTZ R19, R39.reuse, R151 ;  /* 0x0000009727137220 */ /* 0x040fe20000410000 */
[----:B------:R-:W-:Y:S01]  /*139b0*/  FFMA.FTZ R125, R39, R217, R125 ;  /* 0x000000d9277d7223 */ /* 0x000fe2000001007d */
[----:B------:R-:W-:Y:S03]  /*139c0*/  FFMA.FTZ R160, R234, UR4, -R170 ;  /* 0x00000004eaa07c23 */ /* 0x000fe600080108aa */
[----:B------:R-:W-:Y:S01]  /*139d0*/  MUFU.EX2 R181, R181 ;  /* 0x000000b500b57308 */ /* 0x000fe20000000800 */
[C---:B-----5:R-:W-:Y:S01]  /*139e0*/  FMUL.FTZ R5, R40.reuse, R161 ;  /* 0x000000a128057220 */ /* 0x060fe20000410000 */
[C---:B----4-:R-:W-:Y:S01]  /*139f0*/  FMUL.FTZ R10, R37.reuse, R158 ;  /* 0x0000009e250a7220 */ /* 0x050fe20000410000 */
[C---:B------:R-:W-:Y:S01]  /*13a00*/  FMUL.FTZ R11, R37.reuse, R159 ;  /* 0x0000009f250b7220 */ /* 0x040fe20000410000 */
[C---:B------:R-:W-:Y:S01]  /*13a10*/  FMUL.FTZ R14, R37.reuse, R154 ;  /* 0x0000009a250e7220 */ /* 0x040fe20000410000 */
[C---:B------:R-:W-:Y:S01]  /*13a20*/  FMUL.FTZ R15, R37.reuse, R155 ;  /* 0x0000009b250f7220 */ /* 0x040fe20000410000 */
[C---:B------:R-:W-:Y:S01]  /*13a30*/  FMUL.FTZ R26, R37.reuse, R142 ;  /* 0x0000008e251a7220 */ /* 0x040fe20000410000 */
[C---:B------:R-:W-:Y:S01]  /*13a40*/  FMUL.FTZ R27, R37.reuse, R143 ;  /* 0x0000008f251b7220 */ /* 0x040fe20000410000 */
[-C--:B------:R-:W-:Y:S02]  /*13a50*/  HMMA.16816.F32 R4, R44, R20.reuse, R4 ;  /* 0x000000142c04723c */ /* 0x080fe40000001804 */
[----:B------:R-:W1:Y:S03]  /*13a60*/  MUFU.EX2 R180, R180 ;  /* 0x000000b400b47308 */ /* 0x000e660000000800 */
[----:B--2---:R-:W-:Y:S01]  /*13a70*/  FMUL.FTZ R16, R40, R148 ;  /* 0x0000009428107220 */ /* 0x004fe20000410000 */
[--C-:B------:R-:W-:Y:S01]  /*13a80*/  FFMA.FTZ R148, R52, UR4, -R127.reuse ;  /* 0x0000000434947c23 */ /* 0x100fe2000801087f */
[C---:B------:R-:W-:Y:S01]  /*13a90*/  FMUL.FTZ R30, R37.reuse, R138 ;  /* 0x0000008a251e7220 */ /* 0x040fe20000410000 */
[C---:B------:R-:W-:Y:S01]  /*13aa0*/  HMMA.16816.F32 R8, R32.reuse, R20, R8 ;  /* 0x000000142008723c */ /* 0x040fe20000001808 */
[----:B------:R-:W2:Y:S03]  /*13ab0*/  LDSM.16.MT88.4 R52, [R186+0x4400] ;  /* 0x00440000ba34783b */ /* 0x000ea60000004200 */
[----:B------:R-:W-:Y:S01]  /*13ac0*/  MUFU.EX2 R178, R179 ;  /* 0x000000b300b27308 */ /* 0x000fe20000000800 */
[C---:B------:R-:W-:Y:S01]  /*13ad0*/  FMUL.FTZ R20, R40.reuse, R144 ;  /* 0x0000009028147220 */ /* 0x040fe20000410000 */
[----:B------:R-:W-:Y:S01]  /*13ae0*/  FMUL.FTZ R21, R40, R145 ;  /* 0x0000009128157220 */ /* 0x000fe20000410000 */
[----:B------:R-:W-:Y:S01]  /*13af0*/  FFMA.FTZ R122, R37, R215, R122 ;  /* 0x000000d7257a7223 */ /* 0x000fe2000001007a */
[--C-:B------:R-:W-:Y:S01]  /*13b00*/  FFMA.FTZ R138, R248, UR4, -R170.reuse ;  /* 0x00000004f88a7c23 */ /* 0x100fe200080108aa */
[-C--:B------:R-:W-:Y:S05]  /*13b10*/  HMMA.16816.F32 R12, R32, R22.reuse, R12 ;  /* 0x00000016200c723c */ /* 0x080fea000000180c */
[----:B------:R-:W-:Y:S01]  /*13b20*/  MUFU.EX2 R148, R148 ;  /* 0x0000009400947308 */ /* 0x000fe20000000800 */
[--C-:B------:R-:W-:Y:S01]  /*13b30*/  FFMA.FTZ R142, R246, UR4, -R127.reuse ;  /* 0x00000004f68e7c23 */ /* 0x100fe2000801087f */
[--C-:B------:R-:W-:Y:S01]  /*13b40*/  FFMA.FTZ R143, R245, UR4, -R127.reuse ;  /* 0x00000004f58f7c23 */ /* 0x100fe2000801087f */
[--C-:B------:R-:W-:Y:S01]  /*13b50*/  FFMA.FTZ R145, R242, UR4, -R170.reuse ;  /* 0x00000004f2917c23 */ /* 0x100fe200080108aa */
[--C-:B------:R-:W-:Y:S01]  /*13b60*/  FFMA.FTZ R154, R238, UR4, -R170.reuse ;  /* 0x00000004ee9a7c23 */ /* 0x100fe200080108aa */
[--C-:B------:R-:W-:Y:S01]  /*13b70*/  FFMA.FTZ R155, R237, UR4, -R170.reuse ;  /* 0x00000004ed9b7c23 */ /* 0x100fe200080108aa */
[C---:B------:R-:W-:Y:S04]  /*13b80*/  HMMA.16816.F32 R16, R44.reuse, R22, R16 ;  /* 0x000000162c10723c */ /* 0x040fe80000001810 */
[----:B------:R3:W4:Y:S01]  /*13b90*/  MUFU.EX2 R144, R31 ;  /* 0x0000001f00907308 */ /* 0x0007220000000800 */
[C---:B------:R-:W-:Y:S01]  /*13ba0*/  FMUL.FTZ R22, R39.reuse, R146 ;  /* 0x0000009227167220 */ /* 0x040fe20000410000 */
[----:B------:R-:W-:Y:S01]  /*13bb0*/  FMUL.FTZ R23, R39, R147 ;  /* 0x0000009327177220 */ /* 0x000fe20000410000 */
[--C-:B------:R-:W-:Y:S01]  /*13bc0*/  FFMA.FTZ R146, R244, UR4, -R170.reuse ;  /* 0x00000004f4927c23 */ /* 0x100fe200080108aa */
[--C-:B------:R-:W-:Y:S01]  /*13bd0*/  FFMA.FTZ R147, R240, UR4, -R127.reuse ;  /* 0x00000004f0937c23 */ /* 0x100fe2000801087f */
[--C-:B------:R-:W-:Y:S01]  /*13be0*/  FFMA.FTZ R158, R235, UR4, -R127.reuse ;  /* 0x00000004eb9e7c23 */ /* 0x100fe2000801087f */
[--C-:B------:R-:W-:Y:S04]  /*13bf0*/  FFMA.FTZ R162, R233, UR4, -R170.reuse ;  /* 0x00000004e9a27c23 */ /* 0x100fe800080108aa */
[----:B------:R-:W5:Y:S01]  /*13c00*/  MUFU.EX2 R156, R156 ;  /* 0x0000009c009c7308 */ /* 0x000f620000000800 */
[--C-:B------:R-:W-:Y:S01]  /*13c10*/  FFMA.FTZ R163, R231, UR4, -R127.reuse ;  /* 0x00000004e7a37c23 */ /* 0x100fe2000801087f */
[-C--:B------:R-:W-:Y:S03]  /*13c20*/  HMMA.16816.F32 R20, R44, R48.reuse, R20 ;  /* 0x000000302c14723c */ /* 0x080fe60000001814 */
[----:B------:R-:W-:Y:S01]  /*13c30*/  FFMA.FTZ R161, R230, UR4, -R127 ;  /* 0x00000004e6a17c23 */ /* 0x000fe2000801087f */
[--C-:B------:R-:W-:Y:S01]  /*13c40*/  FFMA.FTZ R159, R229, UR4, -R170.reuse ;  /* 0x00000004e59f7c23 */ /* 0x100fe200080108aa */
[----:B------:R-:W-:Y:S03]  /*13c50*/  FADD.FTZ R125, R119, R125 ;  /* 0x0000007d777d7221 */ /* 0x000fe60000010000 */
[----:B------:R-:W-:Y:S01]  /*13c60*/  MUFU.EX2 R141, R141 ;  /* 0x0000008d008d7308 */ /* 0x000fe20000000800 */
[----:B---3--:R-:W-:Y:S01]  /*13c70*/  FMUL.FTZ R31, R37, R139 ;  /* 0x0000008b251f7220 */ /* 0x008fe20000410000 */
[C---:B------:R-:W-:Y:S04]  /*13c80*/  HMMA.16816.F32 R24, R32.reuse, R48, R24 ;  /* 0x000000302018723c */ /* 0x040fe80000001818 */
[--C-:B------:R-:W-:Y:S01]  /*13c90*/  FFMA.FTZ R48, R28, UR4, -R127.reuse ;  /* 0x000000041c307c23 */ /* 0x100fe2000801087f */
[----:B------:R-:W-:Y:S01]  /*13ca0*/  FMUL.FTZ R28, R38, R136 ;  /* 0x00000088261c7220 */ /* 0x000fe20000410000 */
[----:B------:R-:W-:Y:S02]  /*13cb0*/  FFMA.FTZ R136, R58, UR4, -R127 ;  /* 0x000000043a887c23 */ /* 0x000fe4000801087f */
[----:B------:R-:W3:Y:S01]  /*13cc0*/  MUFU.EX2 R140, R140 ;  /* 0x0000008c008c7308 */ /* 0x000ee20000000800 */
[----:B------:R-:W-:Y:S01]  /*13cd0*/  F2FP.F16.F32.PACK_AB R49, R107, R108 ;  /* 0x0000006c6b31723e */ /* 0x000fe200000000ff */
[----:B------:R-:W-:Y:S01]  /*13ce0*/  FADD.FTZ R125, R113, R125 ;  /* 0x0000007d717d7221 */ /* 0x000fe20000010000 */
[----:B------:R-:W-:Y:S01]  /*13cf0*/  FFMA.FTZ R139, R247, UR4, -R170 ;  /* 0x00000004f78b7c23 */ /* 0x000fe200080108aa */
[----:B------:R-:W-:Y:S01]  /*13d00*/  FADD.FTZ R122, R121, R122 ;  /* 0x0000007a797a7221 */ /* 0x000fe20000010000 */
[-C--:B------:R-:W-:Y:S05]  /*13d10*/  HMMA.16816.F32 R28, R32, R50.reuse, R28 ;  /* 0x00000032201c723c */ /* 0x080fea000000181c */
[----:B------:R2:W-:Y:S01]  /*13d20*/  MUFU.EX2 R137, R48 ;  /* 0x0000003000897308 */ /* 0x0005e20000000800 */
[C---:B------:R-:W-:Y:S01]  /*13d30*/  FMUL.FTZ R32, R40.reuse, R132 ;  /* 0x0000008428207220 */ /* 0x040fe20000410000 */
[----:B------:R-:W-:Y:S01]  /*13d40*/  FMUL.FTZ R33, R40, R133 ;  /* 0x0000008528217220 */ /* 0x000fe20000410000 */
[C---:B------:R-:W-:Y:S01]  /*13d50*/  FMUL.FTZ R34, R39.reuse, R134 ;  /* 0x0000008627227220 */ /* 0x040fe20000410000 */
[----:B------:R-:W-:Y:S01]  /*13d60*/  FMUL.FTZ R35, R39, R135 ;  /* 0x0000008727237220 */ /* 0x000fe20000410000 */
[--C-:B------:R-:W-:Y:S01]  /*13d70*/  FFMA.FTZ R133, R57, UR4, -R170.reuse ;  /* 0x0000000439857c23 */ /* 0x100fe200080108aa */
[----:B-1----:R-:W-:Y:S01]  /*13d80*/  F2FP.F16.F32.PACK_AB R40, R180, R181 ;  /* 0x000000b5b428723e */ /* 0x002fe200000000ff */
[----:B------:R-:W1:Y:S03]  /*13d90*/  LDSM.16.MT88.4 R56, [R184+0x4400] ;  /* 0x00440000b838783b */ /* 0x000e660000004200 */
[----:B------:R-:W2:Y:S01]  /*13da0*/  MUFU.EX2 R136, R136 ;  /* 0x0000008800887308 */ /* 0x000ea20000000800 */
[----:B------:R-:W-:Y:S01]  /*13db0*/  FADD.FTZ R125, R115, R125 ;  /* 0x0000007d737d7221 */ /* 0x000fe20000010000 */
[--C-:B------:R-:W-:Y:S01]  /*13dc0*/  FFMA.FTZ R132, R251, UR4, -R170.reuse ;  /* 0x00000004fb847c23 */ /* 0x100fe200080108aa */
[----:B------:R-:W-:Y:S04]  /*13dd0*/  HMMA.16816.F32 R32, R44, R50, R32 ;  /* 0x000000322c20723c */ /* 0x000fe80000001820 */
[----:B----4-:R-:W-:Y:S01]  /*13de0*/  F2FP.F16.F32.PACK_AB R45, R144, R148 ;  /* 0x00000094902d723e */ /* 0x010fe200000000ff */
[----:B------:R-:W-:Y:S01]  /*13df0*/  FADD.FTZ R125, R148, R125 ;  /* 0x0000007d947d7221 */ /* 0x000fe20000010000 */
[----:B-----5:R-:W-:Y:S01]  /*13e00*/  F2FP.F16.F32.PACK_AB R44, R152, R156 ;  /* 0x0000009c982c723e */ /* 0x020fe200000000ff */
[----:B------:R-:W-:Y:S01]  /*13e10*/  LDSM.16.MT88.4 R148, [R186+0x5c00] ;  /* 0x005c0000ba94783b */ /* 0x000fe20000004200 */
[----:B---3--:R-:W-:Y:S01]  /*13e20*/  F2FP.F16.F32.PACK_AB R46, R140, R141 ;  /* 0x0000008d8c2e723e */ /* 0x008fe200000000ff */
[----:B------:R-:W-:Y:S01]  /*13e30*/  MUFU.EX2 R37, R175 ;  /* 0x000000af00257308 */ /* 0x000fe20000000800 */
[----:B--2---:R-:W-:Y:S01]  /*13e40*/  F2FP.F16.F32.PACK_AB R48, R109, R111 ;  /* 0x0000006f6d30723e */ /* 0x004fe200000000ff */
[----:B------:R-:W-:Y:S01]  /*13e50*/  FFMA.FTZ R170, R171, UR4, -R170 ;  /* 0x00000004abaa7c23 */ /* 0x000fe200080108aa */
[----:B------:R-:W-:Y:S01]  /*13e60*/  F2FP.F16.F32.PACK_AB R50, R105, R106 ;  /* 0x0000006a6932723e */ /* 0x000fe200000000ff */
[--C-:B------:R-:W-:Y:S01]  /*13e70*/  FFMA.FTZ R134, R250, UR4, -R127.reuse ;  /* 0x00000004fa867c23 */ /* 0x100fe2000801087f */
[----:B------:R-:W-:Y:S01]  /*13e80*/  F2FP.F16.F32.PACK_AB R47, R136, R137 ;  /* 0x00000089882f723e */ /* 0x000fe200000000ff */
[--C-:B------:R-:W-:Y:S01]  /*13e90*/  FFMA.FTZ R135, R249, UR4, -R127.reuse ;  /* 0x00000004f9877c23 */ /* 0x100fe2000801087f */
[----:B------:R-:W-:Y:S03]  /*13ea0*/  F2FP.F16.F32.PACK_AB R51, R103, R43 ;  /* 0x0000002b6733723e */ /* 0x000fe600000000ff */
[----:B------:R-:W2:Y:S01]  /*13eb0*/  MUFU.EX2 R171, R41 ;  /* 0x0000002900ab7308 */ /* 0x000ea20000000800 */
[----:B------:R-:W-:Y:S01]  /*13ec0*/  FFMA.FTZ R127, R128, UR4, -R127 ;  /* 0x00000004807f7c23 */ /* 0x000fe2000801087f */
        /* <DEDUP_REMOVED lines=10> */
[----:B--2---:R-:W-:Y:S01]  /*13f70*/  F2FP.F16.F32.PACK_AB R41, R171, R178 ;  /* 0x000000b2ab29723e */ /* 0x004fe200000000ff */
[----:B------:R-:W-:Y:S01]  /*13f80*/  FADD.FTZ R122, R107, R122 ;  /* 0x0000007a6b7a7221 */ /* 0x000fe20000010000 */
[----:B------:R-:W-:Y:S01]  /*13f90*/  FADD.FTZ R126, R141, R126 ;  /* 0x0000007e8d7e7221 */ /* 0x000fe20000010000 */
[-C--:B------:R-:W-:Y:S03]  /*13fa0*/  HMMA.16816.F32 R12, R48, R54.reuse, R12 ;  /* 0x00000036300c723c */ /* 0x080fe6000000180c */
[----:B------:R-:W-:Y:S03]  /*13fb0*/  FADD.FTZ R122, R43, R122 ;  /* 0x0000007a2b7a7221 */ /* 0x000fe60000010000 */
[----:B------:R-:W2:Y:S01]  /*13fc0*/  MUFU.EX2 R39, R168 ;  /* 0x000000a800277308 */ /* 0x000ea20000000800 */
[----:B------:R-:W-:Y:S01]  /*13fd0*/  FADD.FTZ R137, R137, R125 ;  /* 0x0000007d89897221 */ /* 0x000fe20000010000 */
[----:B------:R-:W-:Y:S01]  /*13fe0*/  FADD.FTZ R126, R140, R126 ;  /* 0x0000007e8c7e7221 */ /* 0x000fe20000010000 */
[----:B------:R-:W-:Y:S01]  /*13ff0*/  FADD.FTZ R124, R111, R124 ;  /* 0x0000007c6f7c7221 */ /* 0x000fe20000010000 */
[C---:B------:R-:W-:Y:S01]  /*14000*/  HMMA.16816.F32 R16, R44.reuse, R54, R16 ;  /* 0x000000362c10723c */ /* 0x040fe20000001810 */
[----:B------:R-:W3:Y:S05]  /*14010*/  LDSM.16.MT88.4 R52, [R186+0x4800] ;  /* 0x00480000ba34783b */ /* 0x000eea0000004200 */
[----:B------:R-:W4:Y:S01]  /*14020*/  MUFU.EX2 R133, R133 ;  /* 0x0000008500857308 */ /* 0x000f220000000800 */
[----:B------:R-:W-:Y:S01]  /*14030*/  FADD.FTZ R137, R136, R137 ;  /* 0x0000008988897221 */ /* 0x000fe20000010000 */
[----:B------:R-:W-:Y:S01]  /*14040*/  FADD.FTZ R124, R109, R124 ;  /* 0x0000007c6d7c7221 */ /* 0x000fe20000010000 */
[----:B------:R-:W-:Y:S01]  /*14050*/  FADD.FTZ R122, R103, R122 ;  /* 0x0000007a677a7221 */ /* 0x000fe20000010000 */
[-C--:B-1----:R-:W-:Y:S03]  /*14060*/  HMMA.16816.F32 R20, R44, R56.reuse, R20 ;  /* 0x000000382c14723c */ /* 0x082fe60000001814 */
[----:B------:R-:W-:Y:S03]  /*14070*/  FADD.FTZ R124, R106, R124 ;  /* 0x0000007c6a7c7221 */ /* 0x000fe60000010000 */
[----:B------:R-:W1:Y:S01]  /*14080*/  MUFU.EX2 R132, R132 ;  /* 0x0000008400847308 */ /* 0x000e620000000800 */
[----:B--2---:R-:W-:Y:S01]  /*14090*/  F2FP.F16.F32.PACK_AB R43, R39, R38 ;  /* 0x00000026272b723e */ /* 0x004fe200000000ff */
[----:B------:R-:W-:Y:S01]  /*140a0*/  FADD.FTZ R122, R101, R122 ;  /* 0x0000007a657a7221 */ /* 0x000fe20000010000 */
[----:B------:R-:W-:Y:S01]  /*140b0*/  FADD.FTZ R105, R105, R124 ;  /* 0x0000007c69697221 */ /* 0x000fe20000010000 */
[C---:B------:R-:W-:Y:S06]  /*140c0*/  HMMA.16816.F32 R24, R48.reuse, R56, R24 ;  /* 0x000000383018723c */ /* 0x040fec0000001818 */
[----:B------:R-:W2:Y:S01]  /*140d0*/  MUFU.EX2 R134, R134 ;  /* 0x0000008600867308 */ /* 0x000ea20000000800 */
[----:B----4-:R-:W-:Y:S01]  /*140e0*/  FADD.FTZ R126, R133, R126 ;  /* 0x0000007e857e7221 */ /* 0x010fe20000010000 */
[----:B------:R-:W-:Y:S01]  /*140f0*/  FADD.FTZ R105, R102, R105 ;  /* 0x0000006966697221 */ /* 0x000fe20000010000 */
[----:B------:R-:W-:Y:S01]  /*14100*/  FADD.FTZ R122, R98, R122 ;  /* 0x0000007a627a7221 */ /* 0x000fe20000010000 */
[-C--:B------:R-:W-:Y:S03]  /*14110*/  HMMA.16816.F32 R28, R48, R58.reuse, R28 ;  /* 0x0000003a301c723c */ /* 0x080fe6000000181c */
[----:B------:R-:W-:Y:S03]  /*14120*/  F2FP.F16.F32.PACK_AB R48, R100, R102 ;  /* 0x000000666430723e */ /* 0x000fe600000000ff */
[----:B------:R-:W4:Y:S01]  /*14130*/  MUFU.EX2 R135, R135 ;  /* 0x0000008700877308 */ /* 0x000f220000000800 */
[----:B------:R-:W-:Y:S01]  /*14140*/  F2FP.F16.F32.PACK_AB R50, R96, R99 ;  /* 0x000000636032723e */ /* 0x000fe200000000ff */
[----:B-1----:R-:W-:Y:S01]  /*14150*/  FADD.FTZ R126, R132, R126 ;  /* 0x0000007e847e7221 */ /* 0x002fe20000010000 */
[----:B------:R-:W-:Y:S01]  /*14160*/  F2FP.F16.F32.PACK_AB R49, R98, R101 ;  /* 0x000000656231723e */ /* 0x000fe200000000ff */
[----:B------:R-:W-:Y:S01]  /*14170*/  HMMA.16816.F32 R32, R44, R58, R32 ;  /* 0x0000003a2c20723c */ /* 0x000fe20000001820 */
[----:B------:R-:W1:Y:S05]  /*14180*/  LDSM.16.MT88.4 R56, [R184+0x4800] ;  /* 0x00480000b838783b */ /* 0x000e6a0000004200 */
[----:B------:R-:W5:Y:S01]  /*14190*/  MUFU.EX2 R138, R138 ;  /* 0x0000008a008a7308 */ /* 0x000f620000000800 */
[----:B------:R-:W-:Y:S01]  /*141a0*/  F2FP.F16.F32.PACK_AB R44, R132, R133 ;  /* 0x00000085842c723e */ /* 0x000fe200000000ff */
[----:B--2---:R-:W-:Y:S01]  /*141b0*/  FADD.FTZ R137, R134, R137 ;  /* 0x0000008986897221 */ /* 0x004fe20000010000 */
[----:B------:R-:W-:Y:S01]  /*141c0*/  F2FP.F16.F32.PACK_AB R51, R95, R97 ;  /* 0x000000615f33723e */ /* 0x000fe200000000ff */
[----:B------:R-:W-:Y:S01]  /*141d0*/  FADD.FTZ R105, R100, R105 ;  /* 0x0000006964697221 */ /* 0x000fe20000010000 */
[----:B------:R-:W-:Y:S05]  /*141e0*/  FADD.FTZ R122, R97, R122 ;  /* 0x0000007a617a7221 */ /* 0x000fea0000010000 */
[----:B------:R-:W2:Y:S01]  /*141f0*/  MUFU.EX2 R139, R139 ;  /* 0x0000008b008b7308 */ /* 0x000ea20000000800 */
[C---:B----4-:R-:W-:Y:S01]  /*14200*/  F2FP.F16.F32.PACK_AB R45, R135.reuse, R134 ;  /* 0x00000086872d723e */ /* 0x050fe200000000ff */
[----:B------:R-:W-:Y:S01]  /*14210*/  FADD.FTZ R137, R135, R137 ;  /* 0x0000008987897221 */ /* 0x000fe20000010000 */
[----:B------:R-:W-:Y:S01]  /*14220*/  FADD.FTZ R105, R99, R105 ;  /* 0x0000006963697221 */ /* 0x000fe20000010000 */
[----:B------:R-:W-:Y:S03]  /*14230*/  FADD.FTZ R122, R95, R122 ;  /* 0x0000007a5f7a7221 */ /* 0x000fe60000010000 */
[----:B------:R-:W-:Y:S03]  /*14240*/  FADD.FTZ R105, R96, R105 ;  /* 0x0000006960697221 */ /* 0x000fe60000010000 */
[----:B------:R-:W4:Y:S01]  /*14250*/  MUFU.EX2 R142, R142 ;  /* 0x0000008e008e7308 */ /* 0x000f220000000800 */
[----:B-----5:R-:W-:Y:S01]  /*14260*/  FADD.FTZ R126, R138, R126 ;  /* 0x0000007e8a7e7221 */ /* 0x020fe20000010000 */
[----:B------:R-:W-:Y:S01]  /*14270*/  FADD.FTZ R122, R93, R122 ;  /* 0x0000007a5d7a7221 */ /* 0x000fe20000010000 */
[----:B------:R-:W-:Y:S03]  /*14280*/  FADD.FTZ R105, R94, R105 ;  /* 0x000000695e697221 */ /* 0x000fe60000010000 */
[----:B------:R-:W-:Y:S01]  /*14290*/  FADD.FTZ R122, R90, R122 ;  /* 0x0000007a5a7a7221 */ /* 0x000fe20000010000 */
[----:B------:R-:W-:Y:S03]  /*142a0*/  FADD.FTZ R105, R92, R105 ;  /* 0x000000695c697221 */ /* 0x000fe60000010000 */
[----:B------:R-:W5:Y:S01]  /*142b0*/  MUFU.EX2 R143, R143 ;  /* 0x0000008f008f7308 */ /* 0x000f620000000800 */
[C---:B--2---:R-:W-:Y:S01]  /*142c0*/  F2FP.F16.F32.PACK_AB R46, R139.reuse, R138 ;  /* 0x0000008a8b2e723e */ /* 0x044fe200000000ff */
[----:B------:R-:W-:Y:S01]  /*142d0*/  FADD.FTZ R139, R139, R126 ;  /* 0x0000007e8b8b7221 */ /* 0x000fe20000010000 */
[----:B------:R-:W-:Y:S01]  /*142e0*/  FADD.FTZ R105, R91, R105 ;  /* 0x000000695b697221 */ /* 0x000fe20000010000 */
[----:B------:R-:W-:Y:S03]  /*142f0*/  FADD.FTZ R122, R89, R122 ;  /* 0x0000007a597a7221 */ /* 0x000fe60000010000 */
[----:B------:R-:W-:Y:S03]  /*14300*/  FADD.FTZ R105, R88, R105 ;  /* 0x0000006958697221 */ /* 0x000fe60000010000 */
[----:B------:R-:W2:Y:S01]  /*14310*/  MUFU.EX2 R146, R146 ;  /* 0x0000009200927308 */ /* 0x000ea20000000800 */
[----:B----4-:R-:W-:Y:S01]  /*14320*/  FADD.FTZ R137, R142, R137 ;  /* 0x000000898e897221 */ /* 0x010fe20000010000 */
[----:B------:R-:W-:Y:S01]  /*14330*/  FADD.FTZ R122, R86, R122 ;  /* 0x0000007a567a7221 */ /* 0x000fe20000010000 */
[----:B------:R-:W-:Y:S03]  /*14340*/  FADD.FTZ R105, R87, R105 ;  /* 0x0000006957697221 */ /* 0x000fe60000010000 */
[----:B------:R-:W-:Y:S01]  /*14350*/  FADD.FTZ R122, R83, R122 ;  /* 0x0000007a537a7221 */ /* 0x000fe20000010000 */
[----:B------:R-:W-:Y:S03]  /*14360*/  FADD.FTZ R105, R85, R105 ;  /* 0x0000006955697221 */ /* 0x000fe60000010000 */
[----:B------:R-:W4:Y:S01]  /*14370*/  MUFU.EX2 R145, R145 ;  /* 0x0000009100917308 */ /* 0x000f220000000800 */
[C---:B-----5:R-:W-:Y:S01]  /*14380*/  F2FP.F16.F32.PACK_AB R47, R143.reuse, R142 ;  /* 0x0000008e8f2f723e */ /* 0x060fe200000000ff */
[----:B------:R-:W-:Y:S01]  /*14390*/  FADD.FTZ R143, R143, R137 ;  /* 0x000000898f8f7221 */ /* 0x000fe20000010000 */
[----:B------:R-:W-:Y:S04]  /*143a0*/  FADD.FTZ R105, R81, R105 ;  /* 0x0000006951697221 */ /* 0x000fe80000010000 */
[----:B------:R-:W-:Y:S01]  /*143b0*/  FADD.FTZ R105, R79, R105 ;  /* 0x000000694f697221 */ /* 0x000fe20000010000 */
[-C--:B---3--:R-:W-:Y:S02]  /*143c0*/  HMMA.16816.F32 R4, R44, R52.reuse, R4 ;  /* 0x000000342c04723c */ /* 0x088fe40000001804 */
[----:B------:R-:W3:Y:S01]  /*143d0*/  MUFU.EX2 R147, R147 ;  /* 0x0000009300937308 */ /* 0x000ee20000000800 */
[----:B--2---:R-:W-:Y:S01]  /*143e0*/  FADD.FTZ R139, R146, R139 ;  /* 0x0000008b928b7221 */ /* 0x004fe20000010000 */
[----:B------:R-:W-:Y:S04]  /*143f0*/  FADD.FTZ R105, R78, R105 ;  /* 0x000000694e697221 */ /* 0x000fe80000010000 */
[C---:B------:R-:W-:Y:S04]  /*14400*/  HMMA.16816.F32 R8, R48.reuse, R52, R8 ;  /* 0x000000343008723c */ /* 0x040fe80000001808 */
[----:B------:R-:W2:Y:S01]  /*14410*/  MUFU.EX2 R153, R153 ;  /* 0x0000009900997308 */ /* 0x000ea20000000800 */
[----:B----4-:R-:W-:Y:S01]  /*14420*/  FADD.FTZ R139, R145, R139 ;  /* 0x0000008b918b7221 */ /* 0x010fe20000010000 */
[----:B------:R-:W-:Y:S02]  /*14430*/  FADD.FTZ R105, R77, R105 ;  /* 0x000000694d697221 */ /* 0x000fe40000010000 */
[-C--:B------:R-:W-:Y:S06]  /*14440*/  HMMA.16816.F32 R12, R48, R54.reuse, R12 ;  /* 0x00000036300c723c */ /* 0x080fec000000180c */
[----:B------:R-:W4:Y:S01]  /*14450*/  MUFU.EX2 R154, R154 ;  /* 0x0000009a009a7308 */ /* 0x000f220000000800 */
[----:B---3--:R-:W-:Y:S01]  /*14460*/  FADD.FTZ R143, R147, R143 ;  /* 0x0000008f938f7221 */ /* 0x008fe20000010000 */
[----:B------:R-:W-:Y:S01]  /*14470*/  FADD.FTZ R105, R76, R105 ;  /* 0x000000694c697221 */ /* 0x000fe20000010000 */
[C---:B------:R-:W-:Y:S01]  /*14480*/  HMMA.16816.F32 R16, R44.reuse, R54, R16 ;  /* 0x000000362c10723c */ /* 0x040fe20000001810 */
[----:B------:R-:W3:Y:S06]  /*14490*/  LDSM.16.MT88.4 R52, [R186+0x4c00] ;  /* 0x004c0000ba34783b */ /* 0x000eec0000004200 */
[----:B------:R-:W5:Y:S01]  /*144a0*/  MUFU.EX2 R155, R155 ;  /* 0x0000009b009b7308 */ /* 0x000f620000000800 */
[----:B--2---:R-:W-:Y:S01]  /*144b0*/  FADD.FTZ R143, R153, R143 ;  /* 0x0000008f998f7221 */ /* 0x004fe20000010000 */
[----:B------:R-:W-:Y:S01]  /*144c0*/  FADD.FTZ R105, R75, R105 ;  /* 0x000000694b697221 */ /* 0x000fe20000010000 */
[-C--:B-1----:R-:W-:Y:S07]  /*144d0*/  HMMA.16816.F32 R20, R44, R56.reuse, R20 ;  /* 0x000000382c14723c */ /* 0x082fee0000001814 */
[----:B------:R-:W1:Y:S01]  /*144e0*/  MUFU.EX2 R157, R157 ;  /* 0x0000009d009d7308 */ /* 0x000e620000000800 */
[----:B----4-:R-:W-:Y:S01]  /*144f0*/  FADD.FTZ R139, R154, R139 ;  /* 0x0000008b9a8b7221 */ /* 0x010fe20000010000 */
[----:B------:R-:W-:Y:S01]  /*14500*/  FADD.FTZ R105, R74, R105 ;  /* 0x000000694a697221 */ /* 0x000fe20000010000 */
[C---:B------:R-:W-:Y:S07]  /*14510*/  HMMA.16816.F32 R24, R48.reuse, R56, R24 ;  /* 0x000000383018723c */ /* 0x040fee0000001818 */
[----:B------:R-:W2:Y:S01]  /*14520*/  MUFU.EX2 R158, R158 ;  /* 0x0000009e009e7308 */ /* 0x000ea20000000800 */
[----:B-----5:R-:W-:Y:S01]  /*14530*/  FADD.FTZ R139, R155, R139 ;  /* 0x0000008b9b8b7221 */ /* 0x020fe20000010000 */
[----:B------:R-:W-:Y:S01]  /*14540*/  FADD.FTZ R105, R73, R105 ;  /* 0x0000006949697221 */ /* 0x000fe20000010000 */
[-C--:B------:R-:W-:Y:S07]  /*14550*/  HMMA.16816.F32 R28, R48, R58.reuse, R28 ;  /* 0x0000003a301c723c */ /* 0x080fee000000181c */
[----:B------:R-:W-:Y:S01]  /*14560*/  MUFU.EX2 R160, R160 ;  /* 0x000000a000a07308 */ /* 0x000fe20000000800 */
[----:B------:R-:W-:Y:S01]  /*14570*/  F2FP.F16.F32.PACK_AB R48, R92, R94 ;  /* 0x0000005e5c30723e */ /* 0x000fe200000000ff */
[----:B-1----:R-:W-:Y:S01]  /*14580*/  FADD.FTZ R143, R157, R143 ;  /* 0x0000008f9d8f7221 */ /* 0x002fe20000010000 */
[----:B------:R-:W-:Y:S01]  /*14590*/  F2FP.F16.F32.PACK_AB R50, R88, R91 ;  /* 0x0000005b5832723e */ /* 0x000fe200000000ff */
[----:B------:R-:W-:Y:S01]  /*145a0*/  FADD.FTZ R105, R72, R105 ;  /* 0x0000006948697221 */ /* 0x000fe20000010000 */
[----:B------:R-:W-:Y:S01]  /*145b0*/  F2FP.F16.F32.PACK_AB R49, R90, R93 ;  /* 0x0000005d5a31723e */ /* 0x000fe200000000ff */
[----:B------:R-:W-:Y:S01]  /*145c0*/  HMMA.16816.F32 R32, R44, R58, R32 ;  /* 0x0000003a2c20723c */ /* 0x000fe20000001820 */
[----:B------:R-:W1:Y:S03]  /*145d0*/  LDSM.16.MT88.4 R56, [R184+0x4c00] ;  /* 0x004c0000b838783b */ /* 0x000e660000004200 */
[----:B------:R-:W-:Y:S01]  /*145e0*/  MUFU.EX2 R162, R162 ;  /* 0x000000a200a27308 */ /* 0x000fe20000000800 */
[----:B------:R-:W-:Y:S01]  /*145f0*/  F2FP.F16.F32.PACK_AB R44, R145, R146 ;  /* 0x00000092912c723e */ /* 0x000fe200000000ff */
[C---:B--2---:R-:W-:Y:S01]  /*14600*/  FADD.FTZ R143, R158.reuse, R143 ;  /* 0x0000008f9e8f7221 */ /* 0x044fe20000010000 */
[----:B------:R-:W-:Y:S01]  /*14610*/  F2FP.F16.F32.PACK_AB R45, R153, R147 ;  /* 0x00000093992d723e */ /* 0x000fe200000000ff */
[----:B------:R-:W-:Y:S01]  /*14620*/  FADD.FTZ R105, R71, R105 ;  /* 0x0000006947697221 */ /* 0x000fe20000010000 */
[----:B------:R-:W-:Y:S02]  /*14630*/  F2FP.F16.F32.PACK_AB R46, R155, R154 ;  /* 0x0000009a9b2e723e */ /* 0x000fe400000000ff */
[----:B------:R-:W-:Y:S03]  /*14640*/  F2FP.F16.F32.PACK_AB R47, R158, R157 ;  /* 0x0000009d9e2f723e */ /* 0x000fe600000000ff */
[----:B------:R-:W2:Y:S01]  /*14650*/  MUFU.EX2 R163, R163 ;  /* 0x000000a300a37308 */ /* 0x000ea20000000800 */
[----:B------:R-:W-:Y:S01]  /*14660*/  F2FP.F16.F32.PACK_AB R51, R86, R89 ;  /* 0x000000595633723e */ /* 0x000fe200000000ff */
[----:B------:R-:W-:Y:S02]  /*14670*/  FADD.FTZ R105, R70, R105 ;  /* 0x0000006946697221 */ /* 0x000fe40000010000 */
[-C--:B---3--:R-:W-:Y:S06]  /*14680*/  HMMA.16816.F32 R4, R44, R52.reuse, R4 ;  /* 0x000000342c04723c */ /* 0x088fec0000001804 */
[----:B------:R-:W3:Y:S02]  /*14690*/  MUFU.EX2 R161, R161 ;  /* 0x000000a100a17308 */ /* 0x000ee40000000800 */
[C---:B------:R-:W-:Y:S08]  /*146a0*/  HMMA.16816.F32 R8, R48.reuse, R52, R8 ;  /* 0x000000343008723c */ /* 0x040ff00000001808 */
[----:B------:R-:W-:Y:S01]  /*146b0*/  MUFU.EX2 R159, R159 ;  /* 0x0000009f009f7308 */ /* 0x000fe20000000800 */
[----:B--2---:R-:W-:Y:S01]  /*146c0*/  FADD.FTZ R143, R163, R143 ;  /* 0x0000008fa38f7221 */ /* 0x004fe20000010000 */
[-C--:B------:R-:W-:Y:S08]  /*146d0*/  HMMA.16816.F32 R12, R48, R54.reuse, R12 ;  /* 0x00000036300c723c */ /* 0x080ff0000000180c */
[----:B------:R-:W-:Y:S01]  /*146e0*/  MUFU.EX2 R167, R167 ;  /* 0x000000a700a77308 */ /* 0x000fe20000000800 */
[----:B---3--:R-:W-:Y:S01]  /*146f0*/  FADD.FTZ R143, R161, R143 ;  /* 0x0000008fa18f7221 */ /* 0x008fe20000010000 */
[C---:B------:R-:W-:Y:S01]  /*14700*/  HMMA.16816.F32 R16, R44.reuse, R54, R16 ;  /* 0x000000362c10723c */ /* 0x040fe20000001810 */
[----:B------:R-:W2:Y:S07]  /*14710*/  LDSM.16.MT88.4 R52, [R186+0x5000] ;  /* 0x00500000ba34783b */ /* 0x000eae0000004200 */
[----:B------:R-:W3:Y:S01]  /*14720*/  MUFU.EX2 R227, R227 ;  /* 0x000000e300e37308 */ /* 0x000ee20000000800 */
[-C--:B-1----:R-:W-:Y:S09]  /*14730*/  HMMA.16816.F32 R20, R44, R56.reuse, R20 ;  /* 0x000000382c14723c */ /* 0x082ff20000001814 */
[----:B------:R-:W1:Y:S01]  /*14740*/  MUFU.EX2 R226, R226 ;  /* 0x000000e200e27308 */ /* 0x000e620000000800 */
[C---:B------:R-:W-:Y:S09]  /*14750*/  HMMA.16816.F32 R24, R48.reuse, R56, R24 ;  /* 0x000000383018723c */ /* 0x040ff20000001818 */
[----:B------:R-:W-:Y:S01]  /*14760*/  MUFU.EX2 R223, R223 ;  /* 0x000000df00df7308 */ /* 0x000fe20000000800 */
[----:B---3--:R-:W-:Y:S01]  /*14770*/  FADD.FTZ R143, R227, R143 ;  /* 0x0000008fe38f7221 */ /* 0x008fe20000010000 */
[-C--:B------:R-:W-:Y:S08]  /*14780*/  HMMA.16816.F32 R28, R48, R58.reuse, R28 ;  /* 0x0000003a301c723c */ /* 0x080ff0000000181c */
[----:B------:R-:W-:Y:S01]  /*14790*/  MUFU.EX2 R224, R224 ;  /* 0x000000e000e07308 */ /* 0x000fe20000000800 */
[----:B------:R-:W-:Y:S01]  /*147a0*/  F2FP.F16.F32.PACK_AB R48, R85, R87 ;  /* 0x000000575530723e */ /* 0x000fe200000000ff */
[----:B-1----:R-:W-:Y:S01]  /*147b0*/  FADD.FTZ R143, R226, R143 ;  /* 0x0000008fe28f7221 */ /* 0x002fe20000010000 */
[----:B------:R-:W-:Y:S02]  /*147c0*/  F2FP.F16.F32.PACK_AB R50, R79, R81 ;  /* 0x000000514f32723e */ /* 0x000fe400000000ff */
[----:B------:R-:W-:Y:S01]  /*147d0*/  F2FP.F16.F32.PACK_AB R49, R82, R83 ;  /* 0x000000535231723e */ /* 0x000fe200000000ff */
[----:B------:R-:W-:Y:S01]  /*147e0*/  HMMA.16816.F32 R32, R44, R58, R32 ;  /* 0x0000003a2c20723c */ /* 0x000fe20000001820 */
[----:B------:R-:W1:Y:S03]  /*147f0*/  LDSM.16.MT88.4 R56, [R184+0x5000] ;  /* 0x00500000b838783b */ /* 0x000e660000004200 */
[----:B------:R-:W3:Y:S01]  /*14800*/  MUFU.EX2 R222, R222 ;  /* 0x000000de00de7308 */ /* 0x000ee20000000800 */
[----:B------:R-:W-:Y:S01]  /*14810*/  F2FP.F16.F32.PACK_AB R44, R162, R160 ;  /* 0x000000a0a22c723e */ /* 0x000fe200000000ff */
[----:B------:R-:W-:Y:S01]  /*14820*/  FADD.FTZ R82, R82, R122 ;  /* 0x0000007a52527221 */ /* 0x000fe20000010000 */
[----:B------:R-:W-:Y:S02]  /*14830*/  F2FP.F16.F32.PACK_AB R45, R161, R163 ;  /* 0x000000a3a12d723e */ /* 0x000fe400000000ff */
[----:B------:R-:W-:Y:S01]  /*14840*/  F2FP.F16.F32.PACK_AB R46, R167, R159 ;  /* 0x0000009fa72e723e */ /* 0x000fe200000000ff */
[----:B------:R-:W-:Y:S01]  /*14850*/  FADD.FTZ R82, R80, R82 ;  /* 0x0000005250527221 */ /* 0x000fe20000010000 */
[----:B------:R-:W-:Y:S03]  /*14860*/  F2FP.F16.F32.PACK_AB R47, R226, R227 ;  /* 0x000000e3e22f723e */ /* 0x000fe600000000ff */
[----:B------:R-:W4:Y:S01]  /*14870*/  MUFU.EX2 R221, R221 ;  /* 0x000000dd00dd7308 */ /* 0x000f220000000800 */
[C---:B------:R-:W-:Y:S01]  /*14880*/  F2FP.F16.F32.PACK_AB R51, R69.reuse, R80 ;  /* 0x000000504533723e */ /* 0x040fe200000000ff */
[----:B------:R-:W-:Y:S02]  /*14890*/  FADD.FTZ R82, R69, R82 ;  /* 0x0000005245527221 */ /* 0x000fe40000010000 */
[-C--:B--2---:R-:W-:Y:S06]  /*148a0*/  HMMA.16816.F32 R4, R44, R52.reuse, R4 ;  /* 0x000000342c04723c */ /* 0x084fec0000001804 */
[----:B------:R-:W-:Y:S01]  /*148b0*/  MUFU.EX2 R220, R220 ;  /* 0x000000dc00dc7308 */ /* 0x000fe20000000800 */
[----:B---3--:R-:W-:Y:S01]  /*148c0*/  FADD.FTZ R143, R222, R143 ;  /* 0x0000008fde8f7221 */ /* 0x008fe20000010000 */
[----:B------:R-:W-:Y:S01]  /*148d0*/  FADD.FTZ R82, R68, R82 ;  /* 0x0000005244527221 */ /* 0x000fe20000010000 */
[C---:B------:R-:W-:Y:S07]  /*148e0*/  HMMA.16816.F32 R8, R48.reuse, R52, R8 ;  /* 0x000000343008723c */ /* 0x040fee0000001808 */
[----:B------:R-:W-:Y:S01]  /*148f0*/  MUFU.EX2 R219, R219 ;  /* 0x000000db00db7308 */ /* 0x000fe20000000800 */
[----:B----4-:R-:W-:Y:S01]  /*14900*/  FADD.FTZ R143, R221, R143 ;  /* 0x0000008fdd8f7221 */ /* 0x010fe20000010000 */
[----:B------:R-:W-:Y:S01]  /*14910*/  FADD.FTZ R82, R67, R82 ;  /* 0x0000005243527221 */ /* 0x000fe20000010000 */
[-C--:B------:R-:W-:Y:S07]  /*14920*/  HMMA.16816.F32 R12, R48, R54.reuse, R12 ;  /* 0x00000036300c723c */ /* 0x080fee000000180c */
[----:B------:R-:W2:Y:S01]  /*14930*/  MUFU.EX2 R183, R183 ;  /* 0x000000b700b77308 */ /* 0x000ea20000000800 */
[----:B------:R-:W-:Y:S04]  /*14940*/  FADD.FTZ R82, R66, R82 ;  /* 0x0000005242527221 */ /* 0x000fe80000010000 */
[----:B------:R-:W-:Y:S01]  /*14950*/  FADD.FTZ R82, R65, R82 ;  /* 0x0000005241527221 */ /* 0x000fe20000010000 */
[C---:B------:R-:W-:Y:S01]  /*14960*/  HMMA.16816.F32 R16, R44.reuse, R54, R16 ;  /* 0x000000362c10723c */ /* 0x040fe20000001810 */
[----:B------:R-:W3:Y:S03]  /*14970*/  LDSM.16.MT88.4 R52, [R186+0x5400] ;  /* 0x00540000ba34783b */ /* 0x000ee60000004200 */
[----:B------:R-:W4:Y:S01]  /*14980*/  MUFU.EX2 R182, R182 ;  /* 0x000000b600b67308 */ /* 0x000f220000000800 */
[----:B------:R-:W-:Y:S03]  /*14990*/  FADD.FTZ R82, R64, R82 ;  /* 0x0000005240527221 */ /* 0x000fe60000010000 */
[-C--:B-1----:R-:W-:Y:S06]  /*149a0*/  HMMA.16816.F32 R20, R44, R56.reuse, R20 ;  /* 0x000000382c14723c */ /* 0x082fec0000001814 */
[----:B------:R-:W-:Y:S01]  /*149b0*/  MUFU.EX2 R174, R174 ;  /* 0x000000ae00ae7308 */ /* 0x000fe20000000800 */
[----:B--2---:R-:W-:Y:S01]  /*149c0*/  FADD.FTZ R143, R183, R143 ;  /* 0x0000008fb78f7221 */ /* 0x004fe20000010000 */
[----:B------:R-:W-:Y:S01]  /*149d0*/  FADD.FTZ R82, R63, R82 ;  /* 0x000000523f527221 */ /* 0x000fe20000010000 */
[C---:B------:R-:W-:Y:S07]  /*149e0*/  HMMA.16816.F32 R24, R48.reuse, R56, R24 ;  /* 0x000000383018723c */ /* 0x040fee0000001818 */
[----:B------:R-:W1:Y:S01]  /*149f0*/  MUFU.EX2 R173, R173 ;  /* 0x000000ad00ad7308 */ /* 0x000e620000000800 */
[----:B----4-:R-:W-:Y:S01]  /*14a00*/  FADD.FTZ R143, R182, R143 ;  /* 0x0000008fb68f7221 */ /* 0x010fe20000010000 */
[----:B------:R-:W-:Y:S01]  /*14a10*/  FADD.FTZ R82, R62, R82 ;  /* 0x000000523e527221 */ /* 0x000fe20000010000 */
[-C--:B------:R-:W-:Y:S07]  /*14a20*/  HMMA.16816.F32 R28, R48, R58.reuse, R28 ;  /* 0x0000003a301c723c */ /* 0x080fee000000181c */
[----:B------:R-:W-:Y:S01]  /*14a30*/  MUFU.EX2 R131, R131 ;  /* 0x0000008300837308 */ /* 0x000fe20000000800 */
[----:B------:R-:W-:Y:S01]  /*14a40*/  F2FP.F16.F32.PACK_AB R48, R77, R78 ;  /* 0x0000004e4d30723e */ /* 0x000fe200000000ff */
[----:B------:R-:W-:Y:S01]  /*14a50*/  FADD.FTZ R143, R178, R143 ;  /* 0x0000008fb28f7221 */ /* 0x000fe20000010000 */
[----:B------:R-:W-:Y:S01]  /*14a60*/  F2FP.F16.F32.PACK_AB R50, R75, R76 ;  /* 0x0000004c4b32723e */ /* 0x000fe200000000ff */
[----:B------:R-:W-:Y:S01]  /*14a70*/  FADD.FTZ R82, R61, R82 ;  /* 0x000000523d527221 */ /* 0x000fe20000010000 */
[----:B------:R-:W-:Y:S01]  /*14a80*/  F2FP.F16.F32.PACK_AB R49, R67, R68 ;  /* 0x000000444331723e */ /* 0x000fe200000000ff */
[----:B------:R-:W-:Y:S01]  /*14a90*/  HMMA.16816.F32 R32, R44, R58, R32 ;  /* 0x0000003a2c20723c */ /* 0x000fe20000001820 */
[----:B------:R-:W2:Y:S03]  /*14aa0*/  LDSM.16.MT88.4 R56, [R184+0x5400] ;  /* 0x00540000b838783b */ /* 0x000ea60000004200 */
[----:B------:R-:W4:Y:S01]  /*14ab0*/  MUFU.EX2 R130, R130 ;  /* 0x0000008200827308 */ /* 0x000f220000000800 */
[----:B------:R-:W-:Y:S01]  /*14ac0*/  F2FP.F16.F32.PACK_AB R44, R224, R223 ;  /* 0x000000dfe02c723e */ /* 0x000fe200000000ff */
[----:B------:R-:W-:Y:S01]  /*14ad0*/  FADD.FTZ R143, R171, R143 ;  /* 0x0000008fab8f7221 */ /* 0x000fe20000010000 */
[----:B------:R-:W-:Y:S02]  /*14ae0*/  F2FP.F16.F32.PACK_AB R45, R221, R222 ;  /* 0x000000dedd2d723e */ /* 0x000fe400000000ff */
[----:B------:R-:W-:Y:S01]  /*14af0*/  F2FP.F16.F32.PACK_AB R46, R219, R220 ;  /* 0x000000dcdb2e723e */ /* 0x000fe200000000ff */
[----:B------:R-:W-:Y:S01]  /*14b00*/  FADD.FTZ R38, R38, R143 ;  /* 0x0000008f26267221 */ /* 0x000fe20000010000 */
[----:B------:R-:W-:Y:S03]  /*14b10*/  F2FP.F16.F32.PACK_AB R47, R182, R183 ;  /* 0x000000b7b62f723e */ /* 0x000fe600000000ff */
[----:B------:R-:W-:Y:S01]  /*14b20*/  MUFU.EX2 R172, R172 ;  /* 0x000000ac00ac7308 */ /* 0x000fe20000000800 */
[----:B------:R-:W-:Y:S01]  /*14b30*/  F2FP.F16.F32.PACK_AB R51, R65, R66 ;  /* 0x000000424133723e */ /* 0x000fe200000000ff */
[----:B------:R-:W-:Y:S01]  /*14b40*/  FADD.FTZ R38, R39, R38 ;  /* 0x0000002627267221 */ /* 0x000fe20000010000 */
[----:B-1----:R-:W-:Y:S01]  /*14b50*/  F2FP.F16.F32.PACK_AB R132, R173, R174 ;  /* 0x000000aead84723e */ /* 0x002fe200000000ff */
[-C--:B---3--:R-:W-:Y:S06]  /*14b60*/  HMMA.16816.F32 R4, R44, R52.reuse, R4 ;  /* 0x000000342c04723c */ /* 0x088fec0000001804 */
[----:B------:R-:W1:Y:S01]  /*14b70*/  MUFU.EX2 R170, R170 ;  /* 0x000000aa00aa7308 */ /* 0x000e620000000800 */
[C---:B----4-:R-:W-:Y:S01]  /*14b80*/  F2FP.F16.F32.PACK_AB R133, R130.reuse, R131 ;  /* 0x000000838285723e */ /* 0x050fe200000000ff */
[----:B------:R-:W-:Y:S01]  /*14b90*/  FADD.FTZ R38, R131, R38 ;  /* 0x0000002683267221 */ /* 0x000fe20000010000 */
[C---:B------:R-:W-:Y:S07]  /*14ba0*/  HMMA.16816.F32 R8, R48.reuse, R52, R8 ;  /* 0x000000343008723c */ /* 0x040fee0000001808 */
[----:B------:R-:W3:Y:S01]  /*14bb0*/  MUFU.EX2 R129, R129 ;  /* 0x0000008100817308 */ /* 0x000ee20000000800 */
[----:B------:R-:W-:Y:S01]  /*14bc0*/  FADD.FTZ R38, R130, R38 ;  /* 0x0000002682267221 */ /* 0x000fe20000010000 */
[-C--:B------:R-:W-:Y:S08]  /*14bd0*/  HMMA.16816.F32 R12, R48, R54.reuse, R12 ;  /* 0x00000036300c723c */ /* 0x080ff0000000180c */
[----:B------:R-:W4:Y:S01]  /*14be0*/  MUFU.EX2 R127, R127 ;  /* 0x0000007f007f7308 */ /* 0x000f220000000800 */
[----:B-1----:R-:W-:Y:S01]  /*14bf0*/  F2FP.F16.F32.PACK_AB R134, R170, R172 ;  /* 0x000000acaa86723e */ /* 0x002fe200000000ff */
[C---:B------:R-:W-:Y:S01]  /*14c00*/  HMMA.16816.F32 R16, R44.reuse, R54, R16 ;  /* 0x000000362c10723c */ /* 0x040fe20000001810 */
[----:B------:R-:W1:Y:S07]  /*14c10*/  LDSM.16.MT88.4 R52, [R186+0x5800] ;  /* 0x00580000ba34783b */ /* 0x000e6e0000004200 */
[----:B------:R-:W5:Y:S01]  /*14c20*/  MUFU.EX2 R84, R84 ;  /* 0x0000005400547308 */ /* 0x000f620000000800 */
[----:B---3--:R-:W-:Y:S01]  /*14c30*/  FADD.FTZ R38, R129, R38 ;  /* 0x0000002681267221 */ /* 0x008fe20000010000 */
[-C--:B--2---:R-:W-:Y:S08]  /*14c40*/  HMMA.16816.F32 R20, R44, R56.reuse, R20 ;  /* 0x000000382c14723c */ /* 0x084ff00000001814 */
[----:B------:R-:W2:Y:S01]  /*14c50*/  MUFU.EX2 R104, R104 ;  /* 0x0000006800687308 */ /* 0x000ea20000000800 */
[C---:B----4-:R-:W-:Y:S01]  /*14c60*/  F2FP.F16.F32.PACK_AB R135, R127.reuse, R129 ;  /* 0x000000817f87723e */ /* 0x050fe200000000ff */
[----:B------:R-:W-:Y:S01]  /*14c70*/  FADD.FTZ R217, R127, R38 ;  /* 0x000000267fd97221 */ /* 0x000fe20000010000 */
[C---:B------:R-:W-:Y:S07]  /*14c80*/  HMMA.16816.F32 R24, R48.reuse, R56, R24 ;  /* 0x000000383018723c */ /* 0x040fee0000001818 */
[----:B------:R3:W-:Y:S01]  /*14c90*/  MUFU.EX2 R56, R42 ;  /* 0x0000002a00387308 */ /* 0x0007e20000000800 */
[C---:B-----5:R-:W-:Y:S01]  /*14ca0*/  F2FP.F16.F32.PACK_AB R136, R84.reuse, R70 ;  /* 0x000000465488723e */ /* 0x060fe200000000ff */
[----:B------:R-:W-:Y:S01]  /*14cb0*/  FADD.FTZ R105, R84, R105 ;  /* 0x0000006954697221 */ /* 0x000fe20000010000 */
[-C--:B------:R-:W-:Y:S01]  /*14cc0*/  HMMA.16816.F32 R28, R48, R58.reuse, R28 ;  /* 0x0000003a301c723c */ /* 0x080fe2000000181c */
[----:B------:R-:W4:Y:S06]  /*14cd0*/  LDSM.16.MT88.4 R48, [R184+0x5800] ;  /* 0x00580000b830783b */ /* 0x000f2c0000004200 */
[----:B------:R-:W5:Y:S01]  /*14ce0*/  MUFU.EX2 R164, R243 ;  /* 0x000000f300a47308 */ /* 0x000f620000000800 */
[----:B--2---:R-:W-:Y:S01]  /*14cf0*/  FADD.FTZ R105, R104, R105 ;  /* 0x0000006968697221 */ /* 0x004fe20000010000 */
[----:B------:R-:W-:Y:S08]  /*14d00*/  HMMA.16816.F32 R32, R44, R58, R32 ;  /* 0x0000003a2c20723c */ /* 0x000ff00000001820 */
[----:B------:R-:W2:Y:S01]  /*14d10*/  MUFU.EX2 R165, R165 ;  /* 0x000000a500a57308 */ /* 0x000ea20000000800 */
[----:B---3--:R-:W-:Y:S02]  /*14d20*/  F2FP.F16.F32.PACK_AB R42, R37, R128 ;  /* 0x00000080252a723e */ /* 0x008fe400000000ff */
[----:B------:R-:W-:Y:S02]  /*14d30*/  F2FP.F16.F32.PACK_AB R44, R73, R74 ;  /* 0x0000004a492c723e */ /* 0x000fe400000000ff */
[----:B------:R-:W-:Y:S02]  /*14d40*/  F2FP.F16.F32.PACK_AB R46, R71, R72 ;  /* 0x00000048472e723e */ /* 0x000fe400000000ff */
[----:B------:R-:W-:Y:S01]  /*14d50*/  F2FP.F16.F32.PACK_AB R45, R63, R64 ;  /* 0x000000403f2d723e */ /* 0x000fe200000000ff */
[-C--:B-1----:R-:W-:Y:S02]  /*14d60*/  HMMA.16816.F32 R4, R40, R52.reuse, R4 ;  /* 0x000000342804723c */ /* 0x082fe40000001804 */
[----:B------:R-:W1:Y:S03]  /*14d70*/  MUFU.EX2 R166, R166 ;  /* 0x000000a600a67308 */ /* 0x000e660000000800 */
[----:B------:R-:W-:Y:S01]  /*14d80*/  F2FP.F16.F32.PACK_AB R47, R61, R62 ;  /* 0x0000003e3d2f723e */ /* 0x000fe200000000ff */
[C---:B-----5:R-:W-:Y:S01]  /*14d90*/  FADD.FTZ R216, R164.reuse, R105 ;  /* 0x00000069a4d87221 */ /* 0x060fe20000010000 */
[----:B------:R-:W-:Y:S01]  /*14da0*/  F2FP.F16.F32.PACK_AB R138, R164, R104 ;  /* 0x00000068a48a723e */ /* 0x000fe200000000ff */
[----:B--2---:R-:W-:Y:S04]  /*14db0*/  FADD.FTZ R82, R165, R82 ;  /* 0x00000052a5527221 */ /* 0x004fe80000010000 */
[----:B------:R-:W2:Y:S01]  /*14dc0*/  MUFU.EX2 R177, R177 ;  /* 0x000000b100b17308 */ /* 0x000ea20000000800 */
[----:B------:R-:W-:Y:S01]  /*14dd0*/  IMAD.MOV.U32 R164, RZ, RZ, R0 ;  /* 0x000000ffffa47224 */ /* 0x000fe200078e0000 */
[C---:B------:R-:W-:Y:S04]  /*14de0*/  HMMA.16816.F32 R8, R44.reuse, R52, R8 ;  /* 0x000000342c08723c */ /* 0x040fe80000001808 */
[C---:B-1----:R-:W-:Y:S01]  /*14df0*/  F2FP.F16.F32.PACK_AB R137, R166.reuse, R165 ;  /* 0x000000a5a689723e */ /* 0x042fe200000000ff */
[----:B------:R-:W-:Y:S03]  /*14e00*/  FADD.FTZ R82, R166, R82 ;  /* 0x00000052a6527221 */ /* 0x000fe60000010000 */
[-C--:B------:R-:W-:Y:S03]  /*14e10*/  HMMA.16816.F32 R12, R44, R54.reuse, R12 ;  /* 0x000000362c0c723c */ /* 0x080fe6000000180c */
[----:B------:R-:W-:Y:S01]  /*14e20*/  FADD.FTZ R82, R56, R82 ;  /* 0x0000005238527221 */ /* 0x000fe20000010000 */
[----:B------:R-:W-:Y:S02]  /*14e30*/  IMAD.MOV.U32 R165, RZ, RZ, R3 ;  /* 0x000000ffffa57224 */ /* 0x000fe400078e0003 */
[----:B------:R-:W-:Y:S02]  /*14e40*/  IMAD.MOV.U32 R166, RZ, RZ, R36 ;  /* 0x000000ffffa67224 */ /* 0x000fe400078e0024 */
[C---:B--2---:R-:W-:Y:S01]  /*14e50*/  FADD.FTZ R215, R177.reuse, R82 ;  /* 0x00000052b1d77221 */ /* 0x044fe20000010000 */
[C---:B------:R-:W-:Y:S08]  /*14e60*/  HMMA.16816.F32 R16, R40.reuse, R54, R16 ;  /* 0x000000362810723c */ /* 0x040ff00000001810 */
[-C--:B----4-:R-:W-:Y:S08]  /*14e70*/  HMMA.16816.F32 R20, R40, R48.reuse, R20 ;  /* 0x000000302814723c */ /* 0x090ff00000001814 */
[C---:B------:R-:W-:Y:S08]  /*14e80*/  HMMA.16816.F32 R24, R44.reuse, R48, R24 ;  /* 0x000000302c18723c */ /* 0x040ff00000001818 */
[-C--:B------:R-:W-:Y:S03]  /*14e90*/  HMMA.16816.F32 R28, R44, R50.reuse, R28 ;  /* 0x000000322c1c723c */ /* 0x080fe6000000181c */
[----:B------:R-:W-:Y:S01]  /*14ea0*/  FADD.FTZ R44, R160, R139 ;  /* 0x0000008ba02c7221 */ /* 0x000fe20000010000 */
[----:B------:R-:W-:Y:S03]  /*14eb0*/  F2FP.F16.F32.PACK_AB R139, R177, R56 ;  /* 0x00000038b18b723e */ /* 0x000fe600000000ff */
[----:B------:R-:W-:Y:S01]  /*14ec0*/  FADD.FTZ R44, R162, R44 ;  /* 0x0000002ca22c7221 */ /* 0x000fe20000010000 */
[----:B------:R-:W-:Y:S01]  /*14ed0*/  HMMA.16816.F32 R32, R40, R50, R32 ;  /* 0x000000322820723c */ /* 0x000fe20000001820 */
[----:B------:R-:W1:Y:S03]  /*14ee0*/  LDSM.16.MT88.4 R40, [R184+0x5c00] ;  /* 0x005c0000b828783b */ /* 0x000e660000004200 */
[----:B------:R-:W-:Y:S04]  /*14ef0*/  FADD.FTZ R44, R159, R44 ;  /* 0x0000002c9f2c7221 */ /* 0x000fe80000010000 */
[-C--:B------:R-:W-:Y:S05]  /*14f00*/  HMMA.16816.F32 R160, R132, R148.reuse, R4 ;  /* 0x0000009484a0723c */ /* 0x080fea0000001804 */
[----:B------:R-:W-:Y:S01]  /*14f10*/  FADD.FTZ R44, R167, R44 ;  /* 0x0000002ca72c7221 */ /* 0x000fe20000010000 */
[----:B------:R-:W-:Y:S02]  /*14f20*/  IMAD.MOV.U32 R167, RZ, RZ, R2 ;  /* 0x000000ffffa77224 */ /* 0x000fe400078e0002 */
[C---:B------:R-:W-:Y:S04]  /*14f30*/  HMMA.16816.F32 R156, R136.reuse, R148, R8 ;  /* 0x00000094889c723c */ /* 0x040fe80000001808 */
[----:B------:R-:W-:Y:S04]  /*14f40*/  FADD.FTZ R44, R223, R44 ;  /* 0x0000002cdf2c7221 */ /* 0x000fe80000010000 */
[-C--:B------:R-:W-:Y:S03]  /*14f50*/  HMMA.16816.F32 R152, R136, R150.reuse, R12 ;  /* 0x000000968898723c */ /* 0x080fe6000000180c */
[----:B------:R-:W-:Y:S04]  /*14f60*/  FADD.FTZ R44, R224, R44 ;  /* 0x0000002ce02c7221 */ /* 0x000fe80000010000 */
[----:B------:R-:W-:Y:S01]  /*14f70*/  FADD.FTZ R44, R220, R44 ;  /* 0x0000002cdc2c7221 */ /* 0x000fe20000010000 */
[C---:B------:R-:W-:Y:S04]  /*14f80*/  HMMA.16816.F32 R148, R132.reuse, R150, R16 ;  /* 0x000000968494723c */ /* 0x040fe80000001810 */
[----:B------:R-:W-:Y:S04]  /*14f90*/  FADD.FTZ R44, R219, R44 ;  /* 0x0000002cdb2c7221 */ /* 0x000fe80000010000 */
[----:B------:R-:W-:Y:S01]  /*14fa0*/  FADD.FTZ R44, R181, R44 ;  /* 0x0000002cb52c7221 */ /* 0x000fe20000010000 */
[-C--:B-1----:R-:W-:Y:S03]  /*14fb0*/  HMMA.16816.F32 R144, R132, R40.reuse, R20 ;  /* 0x000000288490723c */ /* 0x082fe60000001814 */
[----:B------:R-:W-:Y:S04]  /*14fc0*/  FADD.FTZ R44, R180, R44 ;  /* 0x0000002cb42c7221 */ /* 0x000fe80000010000 */
[----:B------:R-:W-:Y:S01]  /*14fd0*/  FADD.FTZ R44, R128, R44 ;  /* 0x0000002c802c7221 */ /* 0x000fe20000010000 */
[C---:B------:R-:W-:Y:S04]  /*14fe0*/  HMMA.16816.F32 R140, R136.reuse, R40, R24 ;  /* 0x00000028888c723c */ /* 0x040fe80000001818 */
[----:B------:R-:W-:Y:S04]  /*14ff0*/  FADD.FTZ R44, R37, R44 ;  /* 0x0000002c252c7221 */ /* 0x000fe80000010000 */
[-C--:B------:R-:W-:Y:S03]  /*15000*/  HMMA.16816.F32 R136, R136, R42.reuse, R28 ;  /* 0x0000002a8888723c */ /* 0x080fe6000000181c */
[----:B------:R-:W-:Y:S04]  /*15010*/  FADD.FTZ R44, R174, R44 ;  /* 0x0000002cae2c7221 */ /* 0x000fe80000010000 */
[----:B------:R-:W-:Y:S01]  /*15020*/  FADD.FTZ R44, R173, R44 ;  /* 0x0000002cad2c7221 */ /* 0x000fe20000010000 */
[----:B------:R-:W-:Y:S04]  /*15030*/  HMMA.16816.F32 R132, R132, R42, R32 ;  /* 0x0000002a8484723c */ /* 0x000fe80000001820 */
[----:B------:R-:W-:Y:S04]  /*15040*/  FADD.FTZ R44, R172, R44 ;  /* 0x0000002cac2c7221 */ /* 0x000fe80000010000 */
[----:B------:R-:W-:Y:S01]  /*15050*/  FADD.FTZ R218, R170, R44 ;  /* 0x0000002caada7221 */ /* 0x000fe20000010000 */
[----:B------:R-:W-:Y:S11]  /*15060*/  @P0 BRA `(.L_x_980) ;  /* 0xffffff9c00000947 */ /* 0x000ff6000383ffff */
.L_x_979:
[----:B------:R-:W1:Y:S01]  /*15070*/  SHFL.BFLY PT, R6, R218, 0x2, 0x1f ;  /* 0x0c401f00da067f89 */ /* 0x000e6200000e0000 */
[----:B------:R-:W-:Y:S01]  /*15080*/  SHF.L.U32 R10, R199, 0x4, RZ ;  /* 0x00000004c70a7819 */ /* 0x000fe200000006ff */
[----:B------:R-:W2:Y:S01]  /*15090*/  S2UR UR4, SR_CgaCtaId ;  /* 0x00000000000479c3 */ /* 0x000ea20000008800 */
[----:B------:R-:W-:Y:S01]  /*150a0*/  SHF.L.U32 R11, R191, 0x5, RZ ;  /* 0x00000005bf0b7819 */ /* 0x000fe200000006ff */
[----:B------:R-:W3:Y:S01]  /*150b0*/  SHFL.BFLY PT, R5, R217, 0x2, 0x1f ;  /* 0x0c401f00d9057f89 */ /* 0x000ee200000e0000 */
[----:B------:R-:W-:Y:S01]  /*150c0*/  LOP3.LUT R60, R60, 0x3e00, R10, 0xf8, !PT ;  /* 0x00003e003c3c7812 */ /* 0x000fe200078ef80a */
[----:B------:R-:W-:Y:S01]  /*150d0*/  UISETP.NE.AND UP0, UPT, UR10, -0x1, UPT ;  /* 0xffffffff0a00788c */ /* 0x000fe2000bf05270 */
[C---:B------:R-:W-:Y:S01]  /*150e0*/  SHF.L.U32 R10, R199.reuse, 0x3, RZ ;  /* 0x00000003c70a7819 */ /* 0x040fe200000006ff */
[----:B------:R-:W4:Y:S01]  /*150f0*/  SHFL.BFLY PT, R7, R216, 0x2, 0x1f ;  /* 0x0c401f00d8077f89 */ /* 0x000f2200000e0000 */
[----:B------:R-:W-:Y:S01]  /*15100*/  LOP3.LUT R11, R60, 0x20, R11, 0xf8, !PT ;  /* 0x000000203c0b7812 */ /* 0x000fe200078ef80b */
[----:B------:R-:W5:Y:S01]  /*15110*/  LDC.U8 R13, c[0x0][0x549] ;  /* 0x00015240ff0d7b82 */ /* 0x000f620000000000 */
[----:B------:R-:W-:Y:S01]  /*15120*/  LOP3.LUT R10, R10, 0xc0, RZ, 0xc0, !PT ;  /* 0x000000c00a0a7812 */ /* 0x000fe200078ec0ff */
[----:B------:R-:W4:Y:S01]  /*15130*/  SHFL.BFLY PT, R4, R215, 0x2, 0x1f ;  /* 0x0c401f00d7047f89 */ /* 0x000f2200000e0000 */
[----:B------:R-:W-:Y:S01]  /*15140*/  UMOV UR5, 0x400 ;  /* 0x0000040000057882 */ /* 0x000fe20000000000 */
[----:B------:R-:W-:Y:S01]  /*15150*/  SHF.L.U32 R14, R199, 0x2, RZ ;  /* 0x00000002c70e7819 */ /* 0x000fe200000006ff */
[----:B------:R-:W-:Y:S01]  /*15160*/  UISETP.NE.AND UP1, UPT, UR10, -0x1, UPT ;  /* 0xffffffff0a00788c */ /* 0x000fe2000bf25270 */
[----:B------:R-:W-:-:S02]  /*15170*/  LOP3.LUT R10, R10, 0x18, R199, 0xf8, !PT ;  /* 0x000000180a0a7812 */ /* 0x000fc400078ef8c7 */
[----:B------:R-:W-:Y:S01]  /*15180*/  PLOP3.LUT P3, PT, PT, PT, UP0, 0x80, 0x8 ;  /* 0x000000000008781c */ /* 0x000fe20003f6f008 */
[----:B------:R-:W5:Y:S01]  /*15190*/  LDC.U8 R17, c[0x0][0x548] ;  /* 0x00015200ff117b82 */ /* 0x000f620000000000 */
[----:B------:R-:W-:Y:S02]  /*151a0*/  LOP3.LUT R10, R11, R10, RZ, 0xfc, !PT ;  /* 0x0000000a0b0a7212 */ /* 0x000fe400078efcff */
[----:B------:R-:W-:Y:S01]  /*151b0*/  LOP3.LUT R15, R14, 0x20, RZ, 0xc0, !PT ;  /* 0x000000200e0f7812 */ /* 0x000fe200078ec0ff */
[----:B-1----:R-:W-:Y:S01]  /*151c0*/  FADD.FTZ R218, R6, R218 ;  /* 0x000000da06da7221 */ /* 0x002fe20000010000 */
[----:B------:R-:W-:Y:S01]  /*151d0*/  LOP3.LUT R14, R14, 0x40, RZ, 0xc0, !PT ;  /* 0x000000400e0e7812 */ /* 0x000fe200078ec0ff */
[----:B--2---:R-:W-:Y:S02]  /*151e0*/  ULEA UR4, UR4, UR5, 0x18 ;  /* 0x0000000504047291 */ /* 0x004fe4000f8ec0ff */
[----:B------:R-:W1:Y:S01]  /*151f0*/  S2UR UR5, SR_CTAID.Z ;  /* 0x00000000000579c3 */ /* 0x000e620000002700 */
[----:B---3--:R-:W-:Y:S01]  /*15200*/  FADD.FTZ R217, R5, R217 ;  /* 0x000000d905d97221 */ /* 0x008fe20000010000 */
[----:B------:R-:W2:Y:S01]  /*15210*/  SHFL.BFLY PT, R6, R218, 0x1, 0x1f ;  /* 0x0c201f00da067f89 */ /* 0x000ea200000e0000 */
[----:B----4-:R-:W-:-:S03]  /*15220*/  FADD.FTZ R216, R7, R216 ;  /* 0x000000d807d87221 */ /* 0x010fc60000010000 */
[----:B------:R-:W3:Y:S01]  /*15230*/  SHFL.BFLY PT, R5, R217, 0x1, 0x1f ;  /* 0x0c201f00d9057f89 */ /* 0x000ee200000e0000 */
[----:B------:R-:W-:Y:S01]  /*15240*/  LEA R10, R10, UR4, 0x1 ;  /* 0x000000040a0a7c11 */ /* 0x000fe2000f8e08ff */
[----:B------:R-:W-:Y:S02]  /*15250*/  FADD.FTZ R215, R4, R215 ;  /* 0x000000d704d77221 */ /* 0x000fe40000010000 */
[----:B------:R-:W4:Y:S01]  /*15260*/  SHFL.BFLY PT, R7, R216, 0x1, 0x1f ;  /* 0x0c201f00d8077f89 */ /* 0x000f2200000e0000 */
[C---:B------:R-:W-:Y:S01]  /*15270*/  IADD3 R16, PT, PT, R10.reuse, -R15, RZ ;  /* 0x8000000f0a107210 */ /* 0x040fe20007ffe0ff */
[----:B------:R-:W1:Y:S01]  /*15280*/  LDCU UR4, c[0x0][0x434] ;  /* 0x00008680ff0477ac */ /* 0x000e620008000800 */
[----:B-----5:R-:W-:Y:S01]  /*15290*/  ISETP.NE.AND P1, PT, R13, RZ, PT ;  /* 0x000000ff0d00720c */ /* 0x020fe20003f25270 */
[----:B------:R-:W5:Y:S01]  /*152a0*/  SHFL.BFLY PT, R4, R215, 0x1, 0x1f ;  /* 0x0c201f00d7047f89 */ /* 0x000f6200000e0000 */
[----:B------:R-:W-:Y:S02]  /*152b0*/  IADD3 R13, PT, PT, R10, -R14, RZ ;  /* 0x8000000e0a0d7210 */ /* 0x000fe40007ffe0ff */
[----:B------:R-:W1:Y:S01]  /*152c0*/  LDC R14, c[0x0][0x434] ;  /* 0x00010d00ff0e7b82 */ /* 0x000e620000000800 */
[----:B------:R-:W-:-:S02]  /*152d0*/  ISETP.NE.AND P2, PT, R17, RZ, !P1 ;  /* 0x000000ff1100720c */ /* 0x000fc40004f45270 */
[----:B------:R-:W-:Y:S01]  /*152e0*/  IADD3 R15, PT, PT, -R15, R13, RZ ;  /* 0x0000000d0f0f7210 */ /* 0x000fe20007ffe1ff */
[----:B--2---:R-:W-:-:S05]  /*152f0*/  FADD.FTZ R6, R218, R6 ;  /* 0x00000006da067221 */ /* 0x004fca0000010000 */
[----:B------:R-:W2:Y:S01]  /*15300*/  @P1 LDC R20, c[0x0][0x430] ;  /* 0x00010c00ff141b82 */ /* 0x000ea20000000800 */
[----:B---3--:R-:W-:Y:S01]  /*15310*/  FADD.FTZ R5, R217, R5 ;  /* 0x00000005d9057221 */ /* 0x008fe20000010000 */
[----:B------:R-:W3:Y:S01]  /*15320*/  MUFU.RCP R8, R6 ;  /* 0x0000000600087308 */ /* 0x000ee20000001000 */
[----:B------:R-:W-:Y:S02]  /*15330*/  FSETP.NE.FTZ.AND P4, PT, R6, RZ, PT ;  /* 0x000000ff0600720b */ /* 0x000fe40003f95000 */
[----:B------:R-:W-:Y:S01]  /*15340*/  VOTEU.ANY UP0, P2 ;  /* 0x0000000000ff7886 */ /* 0x000fe20001000100 */
[----:B----4-:R-:W-:Y:S01]  /*15350*/  FADD.FTZ R7, R216, R7 ;  /* 0x00000007d8077221 */ /* 0x010fe20000010000 */
[----:B------:R-:W-:Y:S01]  /*15360*/  FSETP.NE.FTZ.AND P0, PT, R5, RZ, PT ;  /* 0x000000ff0500720b */ /* 0x000fe20003f15000 */
[----:B-----5:R-:W-:Y:S02]  /*15370*/  FADD.FTZ R4, R215, R4 ;  /* 0x00000004d7047221 */ /* 0x020fe40000010000 */
[----:B------:R-:W4:Y:S01]  /*15380*/  MUFU.RCP R9, R5 ;  /* 0x0000000500097308 */ /* 0x000f220000001000 */
[----:B------:R-:W-:-:S02]  /*15390*/  FSETP.NE.FTZ.AND P6, PT, R7, RZ, PT ;  /* 0x000000ff0700720b */ /* 0x000fc40003fd5000 */
[----:B------:R-:W-:-:S05]  /*153a0*/  FSETP.NE.FTZ.AND P5, PT, R4, RZ, PT ;  /* 0x000000ff0400720b */ /* 0x000fca0003fb5000 */
[----:B------:R-:W5:Y:S01]  /*153b0*/  MUFU.RCP R12, R7 ;  /* 0x00000007000c7308 */ /* 0x000f620000001000 */
[----:B---3--:R-:W-:-:S05]  /*153c0*/  FSEL R8, R8, 1, P4 ;  /* 0x3f80000008087808 */ /* 0x008fca0002000000 */
[C---:B------:R-:W-:Y:S01]  /*153d0*/  FMUL.FTZ R160, R8.reuse, R160 ;  /* 0x000000a008a07220 */ /* 0x040fe20000410000 */
[C---:B------:R-:W-:Y:S01]  /*153e0*/  FMUL.FTZ R161, R8.reuse, R161 ;  /* 0x000000a108a17220 */ /* 0x040fe20000410000 */
[----:B------:R-:W3:Y:S01]  /*153f0*/  MUFU.RCP R11, R4 ;  /* 0x00000004000b7308 */ /* 0x000ee20000001000 */
[----:B----4-:R-:W-:Y:S01]  /*15400*/  FSEL R9, R9, 1, P0 ;  /* 0x3f80000009097808 */ /* 0x010fe20000000000 */
        /* <DEDUP_REMOVED lines=9> */
[----:B------:R-:W-:Y:S01]  /*154a0*/  FMUL.FTZ R132, R8, R132 ;  /* 0x0000008408847220 */ /* 0x000fe20000410000 */
[C---:B------:R-:W-:Y:S01]  /*154b0*/  FMUL.FTZ R146, R9.reuse, R146 ;  /* 0x0000009209927220 */ /* 0x040fe20000410000 */
[C---:B------:R-:W-:Y:S01]  /*154c0*/  FMUL.FTZ R147, R9.reuse, R147 ;  /* 0x0000009309937220 */ /* 0x040fe20000410000 */
[C---:B------:R-:W-:Y:S01]  /*154d0*/  FMUL.FTZ R156, R12.reuse, R156 ;  /* 0x0000009c0c9c7220 */ /* 0x040fe20000410000 */
[----:B------:R-:W-:Y:S01]  /*154e0*/  FMUL.FTZ R157, R12, R157 ;  /* 0x0000009d0c9d7220 */ /* 0x000fe20000410000 */
[----:B------:R-:W-:Y:S01]  /*154f0*/  FMUL.FTZ R134, R9, R134 ;  /* 0x0000008609867220 */ /* 0x000fe20000410000 */
[----:B---3--:R-:W-:Y:S01]  /*15500*/  FSEL R11, R11, 1, P5 ;  /* 0x3f8000000b0b7808 */ /* 0x008fe20002800000 */
[----:B------:R-:W-:Y:S01]  /*15510*/  FMUL.FTZ R8, R8, R133 ;  /* 0x0000008508087220 */ /* 0x000fe20000410000 */
[----:B------:R-:W-:Y:S01]  /*15520*/  F2FP.F16.F32.PACK_AB R160, R161, R160 ;  /* 0x000000a0a1a0723e */ /* 0x000fe200000000ff */
        /* <DEDUP_REMOVED lines=17> */
[----:B------:R-:W-:Y:S01]  /*15640*/  FMUL.FTZ R153, R12, R153 ;  /* 0x000000990c997220 */ /* 0x000fe20000410000 */
[----:B------:R-:W-:Y:S01]  /*15650*/  F2FP.F16.F32.PACK_AB R132, R8, R132 ;  /* 0x000000840884723e */ /* 0x000fe200000000ff */
[C---:B------:R-:W-:Y:S01]  /*15660*/  FMUL.FTZ R140, R12.reuse, R140 ;  /* 0x0000008c0c8c7220 */ /* 0x040fe20000410000 */
[----:B------:R-:W-:Y:S01]  /*15670*/  F2FP.F16.F32.PACK_AB R134, R9, R134 ;  /* 0x000000860986723e */ /* 0x000fe200000000ff */
[----:B------:R-:W-:Y:S01]  /*15680*/  STS [R16+0x10], R148 ;  /* 0x0000109410007388 */ /* 0x000fe20000000800 */
[----:B------:R-:W-:Y:S01]  /*15690*/  F2FP.F16.F32.PACK_AB R138, R11, R138 ;  /* 0x0000008a0b8a723e */ /* 0x000fe200000000ff */
[----:B------:R-:W3:Y:S01]  /*156a0*/  @!P3 LDC.64 R8, c[0x0][0x400] ;  /* 0x00010000ff08bb82 */ /* 0x000ee20000000a00 */
[C---:B------:R-:W-:Y:S01]  /*156b0*/  FMUL.FTZ R141, R12.reuse, R141 ;  /* 0x0000008d0c8d7220 */ /* 0x040fe20000410000 */
[----:B------:R-:W-:Y:S01]  /*156c0*/  STS [R16+0x210], R150 ;  /* 0x0002109610007388 */ /* 0x000fe20000000800 */
[C---:B------:R-:W-:Y:S01]  /*156d0*/  FMUL.FTZ R136, R12.reuse, R136 ;  /* 0x000000880c887220 */ /* 0x040fe20000410000 */
[----:B------:R-:W-:Y:S01]  /*156e0*/  F2FP.F16.F32.PACK_AB R152, R153, R152 ;  /* 0x000000989998723e */ /* 0x000fe200000000ff */
[----:B------:R-:W-:Y:S01]  /*156f0*/  FMUL.FTZ R12, R12, R137 ;  /* 0x000000890c0c7220 */ /* 0x000fe20000410000 */
[----:B------:R-:W-:Y:S01]  /*15700*/  STS [R10+0x1000], R156 ;  /* 0x0010009c0a007388 */ /* 0x000fe20000000800 */
[----:B------:R-:W-:Y:S01]  /*15710*/  F2FP.F16.F32.PACK_AB R154, R155, R154 ;  /* 0x0000009a9b9a723e */ /* 0x000fe200000000ff */
[----:B------:R-:W4:Y:S01]  /*15720*/  @P4 MUFU.LG2 R6, R6 ;  /* 0x0000000600064308 */ /* 0x000f220000000c00 */
[----:B------:R-:W-:Y:S01]  /*15730*/  F2FP.F16.F32.PACK_AB R144, R145, R144 ;  /* 0x000000909190723e */ /* 0x000fe200000000ff */
[----:B------:R5:W-:Y:S01]  /*15740*/  STS [R10+0x1200], R158 ;  /* 0x0012009e0a007388 */ /* 0x000be20000000800 */
[----:B------:R-:W-:-:S02]  /*15750*/  F2FP.F16.F32.PACK_AB R146, R147, R146 ;  /* 0x000000929392723e */ /* 0x000fc400000000ff */
[----:B------:R-:W-:Y:S01]  /*15760*/  F2FP.F16.F32.PACK_AB R140, R141, R140 ;  /* 0x0000008c8d8c723e */ /* 0x000fe200000000ff */
[----:B------:R-:W-:Y:S01]  /*15770*/  STS [R16+0x1010], R152 ;  /* 0x0010109810007388 */ /* 0x000fe20000000800 */
[----:B------:R-:W-:Y:S01]  /*15780*/  F2FP.F16.F32.PACK_AB R142, R143, R142 ;  /* 0x0000008e8f8e723e */ /* 0x000fe200000000ff */
[----:B------:R-:W1:Y:S01]  /*15790*/  @P6 MUFU.LG2 R7, R7 ;  /* 0x0000000700076308 */ /* 0x000e620000000c00 */
[----:B------:R-:W-:Y:S01]  /*157a0*/  F2FP.F16.F32.PACK_AB R12, R12, R136 ;  /* 0x000000880c0c723e */ /* 0x000fe200000000ff */
[----:B------:R2:W-:Y:S04]  /*157b0*/  STS [R16+0x1210], R154 ;  /* 0x0012109a10007388 */ /* 0x0005e80000000800 */
[----:B------:R-:W-:Y:S01]  /*157c0*/  STS [R13+0x20], R144 ;  /* 0x000020900d007388 */ /* 0x000fe20000000800 */
[----:B---3--:R-:W-:Y:S01]  /*157d0*/  @!P3 IMAD.WIDE.U32 R18, R8, UR11, RZ ;  /* 0x0000000b0812bc25 */ /* 0x008fe2000f8e00ff */
[----:B------:R-:W-:-:S02]  /*157e0*/  IADD3 R8, PT, PT, R191, 0x20, RZ ;  /* 0x00000020bf087810 */ /* 0x000fc40007ffe0ff */
[----:B------:R-:W-:Y:S02]  /*157f0*/  STS [R13+0x220], R146 ;  /* 0x000220920d007388 */ /* 0x000fe40000000800 */
[----:B------:R-:W-:Y:S02]  /*15800*/  ISETP.GE.AND P2, PT, R8, UR18, PT ;  /* 0x0000001208007c0c */ /* 0x000fe4000bf46270 */
[----:B------:R-:W-:Y:S04]  /*15810*/  STS [R15+0x30], R132 ;  /* 0x000030840f007388 */ /* 0x000fe80000000800 */
[----:B------:R-:W-:Y:S01]  /*15820*/  STS [R15+0x230], R134 ;  /* 0x000230860f007388 */ /* 0x000fe20000000800 */
[----:B-----5:R-:W3:Y:S03]  /*15830*/  @P3 LDC.64 R10, c[0x0][0x408] ;  /* 0x00010200ff0a3b82 */ /* 0x020ee60000000a00 */
[----:B------:R-:W-:Y:S04]  /*15840*/  STS [R13+0x1020], R140 ;  /* 0x0010208c0d007388 */ /* 0x000fe80000000800 */
[----:B------:R5:W-:Y:S01]  /*15850*/  STS [R13+0x1220], R142 ;  /* 0x0012208e0d007388 */ /* 0x000be20000000800 */
[----:B--2---:R-:W2:Y:S03]  /*15860*/  @P1 LDC R16, c[0x0][0x430] ;  /* 0x00010c00ff101b82 */ /* 0x004ea60000000800 */
[----:B------:R4:W-:Y:S04]  /*15870*/  STS [R15+0x1030], R12 ;  /* 0x0010300c0f007388 */ /* 0x0009e80000000800 */
[----:B------:R2:W-:Y:S01]  /*15880*/  STS [R15+0x1230], R138 ;  /* 0x0012308a0f007388 */ /* 0x0005e20000000800 */
[----:B---3--:R-:W-:-:S04]  /*15890*/  @P3 IMAD.WIDE.U32 R24, R10, UR10, RZ ;  /* 0x0000000a0a183c25 */ /* 0x008fc8000f8e00ff */
[----:B-----5:R-:W-:Y:S02]  /*158a0*/  @!P3 IMAD R13, R9, UR11, R19 ;  /* 0x0000000b090dbc24 */ /* 0x020fe4000f8e0213 */
[----:B------:R-:W-:Y:S01]  /*158b0*/  @P3 IMAD R13, R11, UR10, R25 ;  /* 0x0000000a0b0d3c24 */ /* 0x000fe2000f8e0219 */
[----:B-1----:R-:W-:Y:S01]  /*158c0*/  @!UP1 UIMAD UR10, UR11, UR4, URZ ;  /* 0x000000040b0a92a4 */ /* 0x002fe2000f8e02ff */
[----:B----4-:R-:W1:Y:S01]  /*158d0*/  @P4 LDC R12, c[0x0][0x458] ;  /* 0x00011600ff0c4b82 */ /* 0x010e620000000800 */
[----:B--2---:R-:W-:Y:S01]  /*158e0*/  @P1 IMAD R14, R16, UR4, RZ ;  /* 0x00000004100e1c24 */ /* 0x004fe2000f8e02ff */
[----:B------:R-:W-:Y:S01]  /*158f0*/  @P1 MOV R16, 0x1 ;  /* 0x0000000100101802 */ /* 0x000fe20000000f00 */
[----:B------:R-:W-:Y:S01]  /*15900*/  USHF.R.S32.HI UR6, URZ, 0x1f, UR10 ;  /* 0x0000001fff067899 */ /* 0x000fe2000801140a */
[----:B------:R2:W3:Y:S04]  /*15910*/  @P0 MUFU.LG2 R15, R5 ;  /* 0x00000005000f0308 */ /* 0x0004e80000000c00 */
[----:B--2---:R-:W2:Y:S01]  /*15920*/  @P0 LDC R5, c[0x0][0x458] ;  /* 0x00011600ff050b82 */ /* 0x004ea20000000800 */
[----:B---3--:R-:W-:Y:S06]  /*15930*/  @P1 BRA `(.L_x_983) ;  /* 0x0000000000201947 */ /* 0x008fec0003800000 */
[----:B------:R-:W-:Y:S01]  /*15940*/  ISETP.NE.AND P1, PT, R17, RZ, PT ;  /* 0x000000ff1100720c */ /* 0x000fe20003f25270 */
[----:B------:R-:W3:-:S12]  /*15950*/  LDC R8, c[0x0][0x3e0] ;  /* 0x0000f800ff087b82 */ /* 0x000ed80000000800 */
[----:B------:R-:W3:Y:S01]  /*15960*/  @P1 LDC R16, c[0x0][0x454] ;  /* 0x00011500ff101b82 */ /* 0x000ee20000000800 */
[----:B------:R-:W-:Y:S02]  /*15970*/  @P1 MOV R20, 0x1 ;  /* 0x0000000100141802 */ /* 0x000fe40000000f00 */
[----:B------:R-:W-:-:S05]  /*15980*/  @!P1 MOV R20, 0x1 ;  /* 0x0000000100149802 */ /* 0x000fca0000000f00 */
[----:B------:R-:W4:Y:S01]  /*15990*/  @P1 LDC R14, c[0x0][0x454] ;  /* 0x00011500ff0e1b82 */ /* 0x000f220000000800 */
[----:B---3--:R-:W-:Y:S02]  /*159a0*/  @P1 IMAD R16, R16, R8, RZ ;  /* 0x0000000810101224 */ /* 0x008fe400078e02ff */
[----:B------:R-:W-:-:S07]  /*159b0*/  @!P1 IMAD R16, R8, UR4, RZ ;  /* 0x0000000408109c24 */ /* 0x000fce000f8e02ff */
.L_x_983:
[----:B------:R-:W-:Y:S01]  /*159c0*/  BAR.SYNC.DEFER_BLOCKING 0x0 ;  /* 0x0000000000007b1d */ /* 0x000fe20000010000 */
[----:B------:R-:W-:Y:S01]  /*159d0*/  @P0 FMUL.FTZ R15, R15, 0.69314718246459960938 ;  /* 0x3f3172180f0f0820 */ /* 0x000fe20000410000 */
[----:B------:R-:W-:Y:S01]  /*159e0*/  MOV R21, 0x7f800000 ;  /* 0x7f80000000157802 */ /* 0x000fe20000000f00 */
[----:B------:R-:W-:Y:S01]  /*159f0*/  @P4 FMUL.FTZ R6, R6, 0.69314718246459960938 ;  /* 0x3f31721806064820 */ /* 0x000fe20000410000 */
[----:B------:R-:W-:Y:S01]  /*15a00*/  MOV R22, 0x7f800000 ;  /* 0x7f80000000167802 */ /* 0x000fe20000000f00 */
[----:B--2---:R-:W-:-:S03]  /*15a10*/  @P0 FFMA.FTZ R21, R3, R5, R15 ;  /* 0x0000000503150223 */ /* 0x004fc6000001000f */
[----:B------:R-:W2:Y:S01]  /*15a20*/  @P6 LDC R19, c[0x0][0x458] ;  /* 0x00011600ff136b82 */ /* 0x000ea20000000800 */
[----:B------:R3:W5:Y:S01]  /*15a30*/  @P5 MUFU.LG2 R23, R4 ;  /* 0x0000000400175308 */ /* 0x0007620000000c00 */
[----:B-1----:R-:W-:Y:S01]  /*15a40*/  @P4 FFMA.FTZ R22, R36, R12, R6 ;  /* 0x0000000c24164223 */ /* 0x002fe20000010006 */
[----:B------:R-:W-:Y:S01]  /*15a50*/  PLOP3.LUT P4, PT, PT, PT, UP0, 0x80, 0x8 ;  /* 0x000000000008781c */ /* 0x000fe20003f8f008 */
[----:B------:R-:W-:Y:S01]  /*15a60*/  @P6 FMUL.FTZ R7, R7, 0.69314718246459960938 ;  /* 0x3f31721807076820 */ /* 0x000fe20000410000 */
[----:B------:R-:W-:Y:S01]  /*15a70*/  IMAD.MOV.U32 R6, RZ, RZ, 0x7f800000 ;  /* 0x7f800000ff067424 */ /* 0x000fe200078e00ff */
[----:B------:R-:W-:Y:S01]  /*15a80*/  MOV R3, 0x7f800000 ;  /* 0x7f80000000037802 */ /* 0x000fe20000000f00 */
[----:B------:R-:W-:Y:S01]  /*15a90*/  @P3 IMAD.MOV.U32 R18, RZ, RZ, R24 ;  /* 0x000000ffff123224 */ /* 0x000fe200078e0018 */
[----:B------:R-:W1:Y:S01]  /*15aa0*/  @P5 LDC R17, c[0x0][0x458] ;  /* 0x00011600ff115b82 */ /* 0x000e620000000800 */
[----:B----4-:R-:W-:Y:S01]  /*15ab0*/  IMAD R14, R14, UR5, RZ ;  /* 0x000000050e0e7c24 */ /* 0x010fe2000f8e02ff */
[----:B------:R-:W-:Y:S01]  /*15ac0*/  USEL UR10, UR10, URZ, UP0 ;  /* 0x000000ff0a0a7287 */ /* 0x000fe20008000000 */
[----:B------:R-:W-:Y:S01]  /*15ad0*/  BSSY.RECONVERGENT B0, `(.L_x_984) ;  /* 0x0000043000007945 */ /* 0x000fe20003800200 */
[----:B------:R-:W-:-:S04]  /*15ae0*/  ISETP.GE.AND P3, PT, R191, UR18, PT ;  /* 0x00000012bf007c0c */ /* 0x000fc8000bf66270 */
[----:B------:R-:W-:Y:S02]  /*15af0*/  @!P4 IMAD R14, R16, UR11, R14 ;  /* 0x0000000b100ecc24 */ /* 0x000fe4000f8e020e */
[----:B---3--:R-:W-:Y:S01]  /*15b00*/  VIADD R4, R191, 0x40 ;  /* 0x00000040bf047836 */ /* 0x008fe20000000000 */
[----:B------:R3:W4:Y:S01]  /*15b10*/  LDS.128 R8, [R200+0x1800] ;  /* 0x00180000c8087984 */ /* 0x0007220000000c00 */
[----:B-----5:R-:W-:Y:S01]  /*15b20*/  @P5 FMUL.FTZ R23, R23, 0.69314718246459960938 ;  /* 0x3f31721817175820 */ /* 0x020fe20000410000 */
[----:B------:R-:W-:Y:S02]  /*15b30*/  SHF.R.S32.HI R12, RZ, 0x1f, R14 ;  /* 0x0000001fff0c7819 */ /* 0x000fe4000001140e */
[----:B------:R-:W-:Y:S01]  /*15b40*/  ISETP.GE.AND P1, PT, R4, UR18, PT ;  /* 0x0000001204007c0c */ /* 0x000fe2000bf26270 */
[----:B--2---:R-:W-:Y:S01]  /*15b50*/  @P6 FFMA.FTZ R6, R2, R19, R7 ;  /* 0x0000001302066223 */ /* 0x004fe20000010007 */
[----:B------:R-:W-:Y:S01]  /*15b60*/  IADD3 R4, PT, PT, R191, 0x60, RZ ;  /* 0x00000060bf047810 */ /* 0x000fe20007ffe0ff */
[----:B------:R-:W-:Y:S01]  /*15b70*/  IMAD R7, R20, UR12, RZ ;  /* 0x0000000c14077c24 */ /* 0x000fe2000f8e02ff */
[----:B------:R-:W-:-:S02]  /*15b80*/  LOP3.LUT P6, RZ, R199, 0x3, RZ, 0xc0, !PT ;  /* 0x00000003c7ff7812 */ /* 0x000fc400078cc0ff */
[----:B------:R-:W-:Y:S02]  /*15b90*/  ISETP.GE.AND P0, PT, R4, UR18, PT ;  /* 0x0000001204007c0c */ /* 0x000fe4000bf06270 */
[----:B------:R-:W2:Y:S01]  /*15ba0*/  LDC.64 R4, c[0x0][0x410] ;  /* 0x00010400ff047b82 */ /* 0x000ea20000000a00 */
[----:B-1----:R-:W-:Y:S01]  /*15bb0*/  @P5 FFMA.FTZ R3, R0, R17, R23 ;  /* 0x0000001100035223 */ /* 0x002fe20000010017 */
[----:B------:R-:W-:Y:S02]  /*15bc0*/  IADD3 R18, P5, PT, R190, R18, RZ ;  /* 0x00000012be127210 */ /* 0x000fe40007fbe0ff */
[----:B------:R-:W-:Y:S02]  /*15bd0*/  MOV R0, UR6 ;  /* 0x0000000600007c02 */ /* 0x000fe40008000f00 */
[----:B------:R-:W-:Y:S01]  /*15be0*/  SHF.R.S32.HI R2, RZ, 0x1f, R7 ;  /* 0x0000001fff027819 */ /* 0x000fe20000011407 */
[----:B------:R-:W-:Y:S01]  /*15bf0*/  IMAD.X R19, RZ, RZ, R13, P5 ;  /* 0x000000ffff137224 */ /* 0x000fe200028e060d */
[----:B------:R-:W-:-:S02]  /*15c00*/  SEL R0, R0, RZ, P4 ;  /* 0x000000ff00007207 */ /* 0x000fc40002000000 */
[----:B------:R-:W-:Y:S01]  /*15c10*/  IADD3 R7, P5, P4, R7, UR10, R14 ;  /* 0x0000000a07077c10 */ /* 0x000fe2000fcbe00e */
[----:B--2---:R-:W-:-:S03]  /*15c20*/  IMAD.WIDE.U32 R14, R4, UR5, R18 ;  /* 0x00000005040e7c25 */ /* 0x004fc6000f8e0012 */
[----:B------:R-:W-:Y:S01]  /*15c30*/  IADD3.X R4, PT, PT, R2, R0, R12, P5, P4 ;  /* 0x0000000002047210 */ /* 0x000fe20002fe840c */
[----:B---34-:R-:W-:Y:S08]  /*15c40*/  @P6 BRA `(.L_x_985) ;  /* 0x0000000000ac6947 */ /* 0x018ff00003800000 */
        /* <DEDUP_REMOVED lines=12> */
[CC--:B------:R-:W-:Y:S01]  /*15d10*/  @!P0 IADD3 R26, P4, PT, R25.reuse, R7.reuse, RZ ;  /* 0x00000007191a8210 */ /* 0x0c0fe20007f9e0ff */
        /* <DEDUP_REMOVED lines=30> */
.L_x_985:
[----:B------:R-:W-:Y:S05]  /*15f00*/  BSYNC.RECONVERGENT B0 ;  /* 0x0000000000007941 */ /* 0x000fea0003800200 */
.L_x_984:
[----:B--2---:R-:W-:Y:S01]  /*15f10*/  IMAD R13, R5, UR5, R15 ;  /* 0x00000005050d7c24 */ /* 0x004fe2000f8e020f */
[----:B------:R-:W-:Y:S01]  /*15f20*/  BSSY.RECONVERGENT B0, `(.L_x_986) ;  /* 0x000000d000007945 */ /* 0x000fe20003800200 */
[----:B------:R1:W2:Y:S03]  /*15f30*/  LDS.128 R4, [R200] ;  /* 0x00000000c8047984 */ /* 0x0002a60000000c00 */
        /* <DEDUP_REMOVED lines=11> */
.L_x_987:
[----:B------:R-:W-:Y:S05]  /*15ff0*/  BSYNC.RECONVERGENT B0 ;  /* 0x0000000000007941 */ /* 0x000fea0003800200 */
.L_x_986:
        /* <DEDUP_REMOVED lines=16> */
.L_x_989:
[----:B------:R-:W-:Y:S05]  /*16100*/  BSYNC.RECONVERGENT B0 ;  /* 0x0000000000007941 */ /* 0x000fea0003800200 */
.L_x_988:
[----:B-12---:R-:W1:Y:S01]  /*16110*/  LDS.128 R200, [R200+0x1000] ;  /* 0x00100000c8c87984 */ /* 0x006e620000000c00 */
[----:B------:R-:W-:Y:S04]  /*16120*/  BSSY.RECONVERGENT B0, `(.L_x_990) ;  /* 0x000000f000007945 */ /* 0x000fe80003800200 */
[----:B------:R-:W-:Y:S05]  /*16130*/  @P1 BRA `(.L_x_991) ;  /* 0x0000000000341947 */ /* 0x000fea0003800000 */
[----:B------:R-:W2:Y:S01]  /*16140*/  LDCU.64 UR6, c[0x0][0x408] ;  /* 0x00008100ff0677ac */ /* 0x000ea20008000a00 */
[----:B----4-:R-:W-:Y:S01]  /*16150*/  IADD3 R2, P1, PT, R198, 0x40, RZ ;  /* 0x00000040c6027810 */ /* 0x010fe20007f3e0ff */
[----:B---3--:R-:W-:Y:S01]  /*16160*/  IMAD.MOV.U32 R4, RZ, RZ, R14 ;  /* 0x000000ffff047224 */ /* 0x008fe200078e000e */
[----:B------:R-:W-:Y:S01]  /*16170*/  MOV R5, R13 ;  /* 0x0000000d00057202 */ /* 0x000fe20000000f00 */
[----:B------:R-:W3:Y:S02]  /*16180*/  LDCU.64 UR4, c[0x0][0x3f0] ;  /* 0x00007e00ff0477ac */ /* 0x000ee40008000a00 */
[----:B------:R-:W-:-:S04]  /*16190*/  IMAD.X R0, RZ, RZ, R197, P1 ;  /* 0x000000ffff007224 */ /* 0x000fc800008e06c5 */
[----:B--2---:R-:W-:Y:S02]  /*161a0*/  IMAD R0, R0, UR6, RZ ;  /* 0x0000000600007c24 */ /* 0x004fe4000f8e02ff */
[----:B------:R-:W-:-:S04]  /*161b0*/  IMAD.WIDE.U32 R4, R2, UR6, R4 ;  /* 0x0000000602047c25 */ /* 0x000fc8000f8e0004 */
[----:B------:R-:W-:Y:S01]  /*161c0*/  IMAD R0, R2, UR7, R0 ;  /* 0x0000000702007c24 */ /* 0x000fe2000f8e0200 */
[----:B---3--:R-:W-:-:S04]  /*161d0*/  LEA R2, P1, R4, UR4, 0x1 ;  /* 0x0000000404027c11 */ /* 0x008fc8000f8208ff */
[----:B------:R-:W-:-:S04]  /*161e0*/  IADD3 R0, PT, PT, R5, R0, RZ ;  /* 0x0000000005007210 */ /* 0x000fc80007ffe0ff */
[----:B------:R-:W-:-:S05]  /*161f0*/  LEA.HI.X R3, R4, UR5, R0, 0x1, P1 ;  /* 0x0000000504037c11 */ /* 0x000fca00088f0c00 */
[----:B-1----:R2:W-:Y:S02]  /*16200*/  STG.E.128 desc[UR14][R2.64], R200 ;  /* 0x000000c802007986 */ /* 0x0025e4000c101d0e */
.L_x_991:
[----:B------:R-:W-:Y:S05]  /*16210*/  BSYNC.RECONVERGENT B0 ;  /* 0x0000000000007941 */ /* 0x000fea0003800200 */
.L_x_990:
[----:B------:R-:W-:Y:S05]  /*16220*/  @P0 EXIT ;  /* 0x000000000000094d */ /* 0x000fea0003800000 */
[----:B------:R-:W5:Y:S01]  /*16230*/  LDCU.64 UR6, c[0x0][0x408] ;  /* 0x00008100ff0677ac */ /* 0x000f620008000a00 */
[----:B------:R-:W-:Y:S01]  /*16240*/  IADD3 R198, P0, PT, R198, 0x60, RZ ;  /* 0x00000060c6c67810 */ /* 0x000fe20007f1e0ff */
[----:B--2-4-:R-:W-:Y:S01]  /*16250*/  IMAD.MOV.U32 R2, RZ, RZ, R14 ;  /* 0x000000ffff027224 */ /* 0x014fe200078e000e */
        /* <DEDUP_REMOVED lines=11> */
.L_x_992:
        /* <DEDUP_REMOVED lines=15> */
.L_x_1367:


//--------------------- .text._ZN5flash16flash_fwd_kernelI23Flash_fwd_kernel_traitsILi32ELi128ELi128ELi4ELb0ELb0EN7cutlass6half_tE19Flash_kernel_traitsILi32ELi128ELi128ELi4ES3_EELb1ELb0ELb1ELb1ELb0ELb0ELb0ELb0EEEvNS_16Flash_fwd_paramsE --------------------------
	.section	.text._ZN5flash16flash_fwd_kernelI23Flash_fwd_kernel_traitsILi32ELi128ELi128ELi4ELb0ELb0EN7cutlass6half_tE19Flash_kernel_traitsILi32ELi128ELi128ELi4ES3_EELb1ELb0ELb1ELb1ELb0ELb0ELb0ELb0EEEvNS_16Flash_fwd_paramsE,"ax",@progbits
	.align	128
        .global         _ZN5flash16flash_fwd_kernelI23Flash_fwd_kernel_traitsILi32ELi128ELi128ELi4ELb0ELb0EN7cutlass6half_tE19Flash_kernel_traitsILi32ELi128ELi128ELi4ES3_EELb1ELb0ELb1ELb1ELb0ELb0ELb0ELb0EEEvNS_16Flash_fwd_paramsE
        .type           _ZN5flash16flash_fwd_kernelI23Flash_fwd_kernel_traitsILi32ELi128ELi128ELi4ELb0ELb0EN7cutlass6half_tE19Flash_kernel_traitsILi32ELi128ELi128ELi4ES3_EELb1ELb0ELb1ELb1ELb0ELb0ELb0ELb0EEEvNS_16Flash_fwd_paramsE,@function
        .size           _ZN5flash16flash_fwd_kernelI23Flash_fwd_kernel_traitsILi32ELi128ELi128ELi4ELb0ELb0EN7cutlass6half_tE19Flash_kernel_traitsILi32ELi128ELi128ELi4ES3_EELb1ELb0ELb1ELb1ELb0ELb0ELb0ELb0EEEvNS_16Flash_fwd_paramsE,(.L_x_1368 - _ZN5flash16flash_fwd_kernelI23Flash_fwd_kernel_traitsILi32ELi128ELi128ELi4ELb0ELb0EN7cutlass6half_tE19Flash_kernel_traitsILi32ELi128ELi128ELi4ES3_EELb1ELb0ELb1ELb1ELb0ELb0ELb0ELb0EEEvNS_16Flash_fwd_paramsE)
        .other          _ZN5flash16flash_fwd_kernelI23Flash_fwd_kernel_traitsILi32ELi128ELi128ELi4ELb0ELb0EN7cutlass6half_tE19Flash_kernel_traitsILi32ELi128ELi128ELi4ES3_EELb1ELb0ELb1ELb1ELb0ELb0ELb0ELb0EEEvNS_16Flash_fwd_paramsE,@"STO_CUDA_ENTRY STV_DEFAULT"
_ZN5flash16flash_fwd_kernelI23Flash_fwd_kernel_traitsILi32ELi128ELi128ELi4ELb0ELb0EN7cutlass6half_tE19Flash_kernel_traitsILi32ELi128ELi128ELi4ES3_EELb1ELb0ELb1ELb1ELb0ELb0ELb0ELb0EEEvNS_16Flash_fwd_paramsE:
.text._ZN5flash16flash_fwd_kernelI23Flash_fwd_kernel_traitsILi32ELi128ELi128ELi4ELb0ELb0EN7cutlass6half_tE19Flash_kernel_traitsILi32ELi128ELi128ELi4ES3_EELb1ELb0ELb1ELb1ELb0ELb0ELb0ELb0EEEvNS_16Flash_fwd_paramsE:
[----:B------:R-:W1:Y:S01]  /*0000*/  LDC R1, c[0x0][0x37c] ;  /* 0x0000df00ff017b82 */ /* 0x000e620000000800 */
[----:B------:R-:W2:Y:S07]  /*0010*/  LDCU.U8 UR4, c[0x0][0x524] ;  /* 0x0000a480ff0477ac */ /* 0x000eae0008000000 */
[----:B------:R-:W3:Y:S01]  /*0020*/  LDC R8, c[0x0][0x518] ;  /* 0x00014600ff087b82 */ /* 0x000ee20000000800 */
[----:B-1----:R-:W-:Y:S01]  /*0030*/  VIADD R1, R1, 0xffffff90 ;  /* 0xffffff9001017836 */ /* 0x002fe20000000000 */
[----:B------:R-:W1:Y:S01]  /*0040*/  LDCU.64 UR32, c[0x0][0x510] ;  /* 0x0000a200ff2077ac */ /* 0x000e620008000a00 */
[----:B------:R-:W4:Y:S05]  /*0050*/  LDCU.64 UR26, c[0x0][0x358] ;  /* 0x00006b00ff1a77ac */ /* 0x000f2a0008000a00 */
[----:B------:R-:W4:Y:S01]  /*0060*/  LDC R3, c[0x0][0x51c] ;  /* 0x00014700ff037b82 */ /* 0x000f220000000800 */
[----:B------:R-:W4:Y:S01]  /*0070*/  S2R R228, SR_TID.X ;  /* 0x0000000000e47919 */ /* 0x000f220000002100 */
[----:B------:R-:W4:Y:S01]  /*0080*/  LDCU.64 UR10, c[0x0][0x460] ;  /* 0x00008c00ff0a77ac */ /* 0x000f220008000a00 */
[----:B------:R-:W4:Y:S01]  /*0090*/  LDCU.64 UR8, c[0x0][0x470] ;  /* 0x00008e00ff0877ac */ /* 0x000f220008000a00 */
[----:B--2---:R-:W-:-:S04]  /*00a0*/  ISETP.NE.AND P1, PT, RZ, UR4, PT ;  /* 0x00000004ff007c0c */ /* 0x004fc8000bf25270 */
[----:B------:R-:W-:Y:S01]  /*00b0*/  S2UR UR25, SR_CTAID.X ;  /* 0x00000000001979c3 */ /* 0x000fe20000002500 */
[----:B------:R-:W2:Y:S01]  /*00c0*/  LDCU.64 UR14, c[0x0][0x460] ;  /* 0x00008c00ff0e77ac */ /* 0x000ea20008000a00 */
[----:B-1----:R-:W-:Y:S02]  /*00d0*/  IMAD.U32 R10, RZ, RZ, UR32 ;  /* 0x00000020ff0a7e24 */ /* 0x002fe4000f8e00ff */
[----:B------:R-:W-:-:S04]  /*00e0*/  IMAD.U32 R11, RZ, RZ, UR33 ;  /* 0x00000021ff0b7e24 */ /* 0x000fc8000f8e00ff */
[----:B------:R-:W2:Y:S08]  /*00f0*/  S2UR UR23, SR_CTAID.Y ;  /* 0x00000000001779c3 */ /* 0x000eb00000002600 */
[----:B------:R-:W1:Y:S01]  /*0100*/  S2UR UR24, SR_CTAID.Z ;  /* 0x00000000001879c3 */ /* 0x000e620000002700 */
[----:B---3--:R-:W-:Y:S01]  /*0110*/  @P1 IMAD.MOV.U32 R2, RZ, RZ, R8 ;  /* 0x000000ffff021224 */ /* 0x008fe200078e0008 */
[----:B----4-:R-:W3:Y:S01]  /*0120*/  @P1 LDG.E.64 R10, desc[UR26][R10.64] ;  /* 0x0000001a0a0a1981 */ /* 0x010ee2000c1e1b00 */
[----:B------:R-:W4:Y:S03]  /*0130*/  LDCU.U8 UR12, c[0x0][0x532] ;  /* 0x0000a640ff0c77ac */ /* 0x000f260008000000 */
[----:B------:R-:W3:Y:S01]  /*0140*/  @P1 LDG.E.64 R6, desc[UR26][R2.64] ;  /* 0x0000001a02061981 */ /* 0x000ee2000c1e1b00 */
[----:B------:R-:W4:Y:S01]  /*0150*/  LDCU.64 UR6, c[0x0][0x468] ;  /* 0x00008d00ff0677ac */ /* 0x000f220008000a00 */
[----:B------:R-:W3:Y:S01]  /*0160*/  @P1 LDC R0, c[0x0][0x520] ;  /* 0x00014800ff001b82 */ /* 0x000ee20000000800 */
[----:B------:R-:W-:Y:S01]  /*0170*/  ISETP.NE.U32.AND P4, PT, RZ, UR10, PT ;  /* 0x0000000aff007c0c */ /* 0x000fe2000bf85070 */
[----:B------:R-:W-:-:S02]  /*0180*/  UISETP.NE.U32.AND UP4, UPT, UR10, URZ, UPT ;  /* 0x000000ff0a00728c */ /* 0x000fc4000bf85070 */
[----:B------:R-:W-:Y:S01]  /*0190*/  UISETP.NE.U32.AND UP3, UPT, UR8, URZ, UPT ;  /* 0x000000ff0800728c */ /* 0x000fe2000bf65070 */
[----:B------:R-:W-:Y:S01]  /*01a0*/  ISETP.NE.AND.EX P4, PT, RZ, UR11, PT, P4 ;  /* 0x0000000bff007c0c */ /* 0x000fe2000bf85340 */
[----:B------:R-:W-:Y:S02]  /*01b0*/  UISETP.NE.AND.EX UP4, UPT, UR11, URZ, UPT, UP4 ;  /* 0x000000ff0b00728c */ /* 0x000fe4000bf85340 */
[----:B------:R-:W-:Y:S02]  /*01c0*/  UISETP.NE.AND.EX UP3, UPT, UR9, URZ, UPT, UP3 ;  /* 0x000000ff0900728c */ /* 0x000fe4000bf65330 */
[----:B--2---:R-:W-:Y:S02]  /*01d0*/  UIMAD.WIDE.U32 UR14, UR23, 0x4, UR14 ;  /* 0x00000004170e78a5 */ /* 0x004fe4000f8e000e */
[----:B------:R-:W-:Y:S01]  /*01e0*/  PLOP3.LUT P2, PT, PT, PT, UP4, 0x80, 0x8 ;  /* 0x000000000008781c */ /* 0x000fe20003f4f048 */
[----:B------:R-:W-:Y:S02]  /*01f0*/  USHF.L.U32 UR11, UR23, 0x2, URZ ;  /* 0x00000002170b7899 */ /* 0x000fe400080006ff */
[----:B-1----:R-:W-:Y:S01]  /*0200*/  ULOP3.LUT UR4, UR24, UR25, UR23, 0xfe, !UPT ;  /* 0x0000001918047292 */ /* 0x002fe2000f8efe17 */
[----:B------:R-:W-:Y:S01]  /*0210*/  IMAD.U32 R12, RZ, RZ, UR14 ;  /* 0x0000000eff0c7e24 */ /* 0x000fe2000f8e00ff */
[----:B----4-:R-:W-:Y:S01]  /*0220*/  UISETP.NE.AND UP5, UPT, UR12, URZ, UPT ;  /* 0x000000ff0c00728c */ /* 0x010fe2000bfa5270 */
[----:B------:R-:W-:Y:S01]  /*0230*/  IMAD.U32 R13, RZ, RZ, UR15 ;  /* 0x0000000fff0d7e24 */ /* 0x000fe2000f8e00ff */
[----:B------:R-:W-:-:S02]  /*0240*/  UISETP.EQ.U32.AND UP2, UPT, UR6, URZ, UPT ;  /* 0x000000ff0600728c */ /* 0x000fc4000bf42070 */
[----:B------:R-:W-:Y:S01]  /*0250*/  LOP3.LUT P3, RZ, R228, UR4, RZ, 0xfc, !PT ;  /* 0x00000004e4ff7c12 */ /* 0x000fe2000f86fcff */
[----:B------:R-:W-:-:S04]  /*0260*/  USHF.R.U32.HI UR10, URZ, 0x1e, UR23 ;  /* 0x0000001eff0a7899 */ /* 0x000fc80008011617 */
[----:B------:R-:W1:Y:S08]  /*0270*/  LDCU.64 UR4, c[0x0][0x478] ;  /* 0x00008f00ff0477ac */ /* 0x000e700008000a00 */
[----:B------:R-:W2:Y:S01]  /*0280*/  @!P3 LDC.64 R4, c[0x0][0x528] ;  /* 0x00014a00ff04bb82 */ /* 0x000ea20000000a00 */
[----:B------:R-:W-:Y:S02]  /*0290*/  @UP3 UIADD3 UR12, UP1, UPT, UR11, UR8, URZ ;  /* 0x000000080b0c3290 */ /* 0x000fe4000ff3e0ff */
[----:B------:R-:W-:-:S02]  /*02a0*/  UISETP.EQ.OR.EX UP2, UPT, UR7, URZ, !UP5, UP2 ;  /* 0x000000ff0700728c */ /* 0x000fc4000ef42720 */
[----:B------:R-:W-:Y:S02]  /*02b0*/  @UP3 UIADD3.X UR13, UPT, UPT, UR10, UR9, URZ, UP1, !UPT ;  /* 0x000000090a0d3290 */ /* 0x000fe40008ffe4ff */
[----:B------:R-:W-:Y:S02]  /*02c0*/  UIADD3 UR9, UP1, UPT, UR11, UR6, URZ ;  /* 0x000000060b097290 */ /* 0x000fe4000ff3e0ff */
[----:B-1----:R-:W-:Y:S02]  /*02d0*/  UISETP.NE.U32.AND UP0, UPT, UR4, URZ, UPT ;  /* 0x000000ff0400728c */ /* 0x002fe4000bf05070 */
[----:B------:R-:W-:Y:S02]  /*02e0*/  UIADD3.X UR8, UPT, UPT, UR10, UR7, URZ, UP1, !UPT ;  /* 0x000000070a087290 */ /* 0x000fe40008ffe4ff */
[----:B------:R-:W-:Y:S01]  /*02f0*/  UISETP.NE.AND.EX UP0, UPT, UR5, URZ, UPT, UP0 ;  /* 0x000000ff0500728c */ /* 0x000fe2000bf05300 */
[----:B------:R-:W-:Y:S02]  /*0300*/  IMAD.U32 R14, RZ, RZ, UR12 ;  /* 0x0000000cff0e7e24 */ /* 0x000fe4000f8e00ff */
[----:B------:R-:W-:-:S08]  /*0310*/  IMAD.U32 R15, RZ, RZ, UR13 ;  /* 0x0000000dff0f7e24 */ /* 0x000fd0000f8e00ff */
[----:B------:R-:W-:-:S04]  /*0320*/  @UP0 UIADD3 UR4, UP1, UPT, UR11, UR4, URZ ;  /* 0x000000040b040290 */ /* 0x000fc8000ff3e0ff */
[----:B------:R-:W-:Y:S01]  /*0330*/  @UP0 UIADD3.X UR5, UPT, UPT, UR10, UR5, URZ, UP1, !UPT ;  /* 0x000000050a050290 */ /* 0x000fe20008ffe4ff */
[----:B---3--:R-:W-:Y:S02]  /*0340*/  @P1 R2UR UR32, R10 ;  /* 0x000000000a2012ca */ /* 0x008fe400000e0000 */
[----:B------:R-:W-:Y:S02]  /*0350*/  @P1 R2UR UR33, R11 ;  /* 0x000000000b2112ca */ /* 0x000fe400000e0000 */
[----:B------:R-:W-:-:S05]  /*0360*/  @P1 IADD3 R8, P0, PT, R6, R0, RZ ;  /* 0x0000000006081210 */ /* 0x000fca0007f1e0ff */
[----:B------:R-:W-:-:S04]  /*0370*/  @P1 IMAD.X R3, RZ, RZ, R7, P0 ;  /* 0x000000ffff031224 */ /* 0x000fc800000e0607 */
[----:B------:R-:W-:Y:S02]  /*0380*/  IMAD.U32 R10, RZ, RZ, UR32 ;  /* 0x00000020ff0a7e24 */ /* 0x000fe4000f8e00ff */
[----:B------:R-:W-:Y:S02]  /*0390*/  IMAD.U32 R11, RZ, RZ, UR33 ;  /* 0x00000021ff0b7e24 */ /* 0x000fe4000f8e00ff */
[----:B------:R-:W-:-:S03]  /*03a0*/  @!P3 IMAD.MOV.U32 R9, RZ, RZ, R3 ;  /* 0x000000ffff09b224 */ /* 0x000fc600078e0003 */
[----:B--2---:R1:W-:Y:S04]  /*03b0*/  @!P3 STG.E.64 desc[UR26][R4.64], R10 ;  /* 0x0000000a0400b986 */ /* 0x0043e8000c101b1a */
[----:B------:R2:W-:Y:S01]  /*03c0*/  @!P3 STG.E.64 desc[UR26][R4.64+0x8], R8 ;  /* 0x000008080400b986 */ /* 0x0005e2000c101b1a */
[----:B------:R-:W-:-:S03]  /*03d0*/  PLOP3.LUT P3, PT, PT, PT, UP2, 0x80, 0x8 ;  /* 0x000000000008781c */ /* 0x000fc60003f6f028 */
[----:B------:R-:W3:Y:S04]  /*03e0*/  @P4 LDG.E R6, desc[UR26][R12.64] ;  /* 0x0000001a0c064981 */ /* 0x000ee8000c1e1900 */
[----:B------:R4:W3:Y:S01]  /*03f0*/  @P2 LDG.E R2, desc[UR26][R12.64+0x4] ;  /* 0x0000041a0c022981 */ /* 0x0008e2000c1e1900 */
[----:B------:R-:W-:Y:S02]  /*0400*/  PLOP3.LUT P1, PT, PT, PT, UP3, 0x80, 0x8 ;  /* 0x000000000008781c */ /* 0x000fe40003f2f038 */
[----:B------:R-:W-:Y:S01]  /*0410*/  PLOP3.LUT P0, PT, PT, PT, UP0, 0x80, 0x8 ;  /* 0x000000000008781c */ /* 0x000fe20003f0f008 */
[----:B-1----:R-:W-:Y:S02]  /*0420*/  IMAD.U32 R10, RZ, RZ, UR9 ;  /* 0x00000009ff0a7e24 */ /* 0x002fe4000f8e00ff */
[----:B------:R-:W-:-:S08]  /*0430*/  IMAD.U32 R11, RZ, RZ, UR8 ;  /* 0x00000008ff0b7e24 */ /* 0x000fd0000f8e00ff */
[----:B--2---:R-:W2:Y:S04]  /*0440*/  @P1 LDG.E R4, desc[UR26][R14.64] ;  /* 0x0000001a0e041981 */ /* 0x004ea8000c1e1900 */
[----:B------:R-:W2:Y:S01]  /*0450*/  @!P3 LDG.E R5, desc[UR26][R10.64] ;  /* 0x0000001a0a05b981 */ /* 0x000ea2000c1e1900 */
[----:B----4-:R-:W-:Y:S02]  /*0460*/  IMAD.U32 R12, RZ, RZ, UR4 ;  /* 0x00000004ff0c7e24 */ /* 0x010fe4000f8e00ff */
[----:B------:R-:W-:Y:S01]  /*0470*/  IMAD.U32 R13, RZ, RZ, UR5 ;  /* 0x00000005ff0d7e24 */ /* 0x000fe2000f8e00ff */
[----:B------:R-:W1:Y:S04]  /*0480*/  @!UP4 LDCU UR20, c[0x0][0x434] ;  /* 0x00008680ff14c7ac */ /* 0x000e680008000800 */
[----:B------:R4:W5:Y:S01]  /*0490*/  @P0 LDG.E R0, desc[UR26][R12.64] ;  /* 0x0000001a0c000981 */ /* 0x000962000c1e1900 */
[----:B------:R-:W-:Y:S01]  /*04a0*/  UMOV UR19, 0xffffffff ;  /* 0xffffffff00137882 */ /* 0x000fe20000000000 */
[----:B------:R-:W2:Y:S01]  /*04b0*/  @!UP0 LDCU.64 UR4, c[0x0][0x488] ;  /* 0x00009100ff0487ac */ /* 0x000ea20008000a00 */
[----:B------:R-:W-:Y:S01]  /*04c0*/  UISETP.NE.U32.AND UP1, UPT, UR6, URZ, UPT ;  /* 0x000000ff0600728c */ /* 0x000fe2000bf25070 */
[----:B------:R-:W-:Y:S01]  /*04d0*/  UMOV UR11, 0xffffffff ;  /* 0xffffffff000b7882 */ /* 0x000fe20000000000 */
[----:B------:R-:W-:-:S02]  /*04e0*/  USHF.L.U32 UR29, UR25, 0x7, URZ ;  /* 0x00000007191d7899 */ /* 0x000fc400080006ff */
[----:B------:R-:W-:Y:S01]  /*04f0*/  UISETP.NE.AND.EX UP1, UPT, UR7, URZ, UPT, UP1 ;  /* 0x000000ff0700728c */ /* 0x000fe2000bf25310 */
[----:B------:R-:W1:Y:S01]  /*0500*/  @!UP0 LDCU UR6, c[0x0][0x43c] ;  /* 0x00008780ff0687ac */ /* 0x000e620008000800 */
[----:B---3--:R-:W-:Y:S02]  /*0510*/  @P4 R2UR UR19, R6 ;  /* 0x00000000061342ca */ /* 0x008fe400000e0000 */
[----:B------:R-:W-:-:S13]  /*0520*/  @P2 R2UR UR8, R2 ;  /* 0x00000000020822ca */ /* 0x000fda00000e0000 */
[----:B-1----:R-:W-:-:S03]  /*0530*/  @UP4 UIADD3 UR20, UPT, UPT, UR8, -UR19, URZ ;  /* 0x8000001308144290 */ /* 0x002fc6000fffe0ff */
[----:B------:R-:W-:Y:S01]  /*0540*/  UMOV UR8, URZ ;  /* 0x000000ff00087c82 */ /* 0x000fe20008000000 */
[----:B------:R-:W-:Y:S01]  /*0550*/  UISETP.GT.AND UP2, UPT, UR20, UR29, UPT ;  /* 0x0000001d1400728c */ /* 0x000fe2000bf44270 */
[----:B--2---:R-:W-:-:S05]  /*0560*/  @P1 R2UR UR8, R4 ;  /* 0x00000000040812ca */ /* 0x004fca00000e0000 */
[----:B------:R-:W-:Y:S01]  /*0570*/  PLOP3.LUT P1, PT, PT, PT, UP2, 0x80, 0x8 ;  /* 0x000000000008781c */ /* 0x000fe20003f2f028 */
[----:B------:R-:W-:Y:S01]  /*0580*/  @!UP0 UISETP.NE.U32.AND UP2, UPT, UR4, URZ, UPT ;  /* 0x000000ff0400828c */ /* 0x000fe2000bf45070 */
[----:B------:R-:W-:Y:S01]  /*0590*/  @!P3 R2UR UR11, R5 ;  /* 0x00000000050bb2ca */ /* 0x000fe200000e0000 */
[----:B------:R-:W1:Y:S01]  /*05a0*/  @!UP1 LDCU UR4, c[0x0][0x438] ;  /* 0x00008700ff0497ac */ /* 0x000e620008000800 */
[----:B----4-:R-:W-:-:S13]  /*05b0*/  BRA.U !UP1, `(.L_x_993) ;  /* 0x0000000109187547 */ /* 0x010fda000b800000 */
[----:B------:R-:W-:-:S13]  /*05c0*/  PLOP3.LUT P2, PT, PT, PT, UP5, 0x80, 0x8 ;  /* 0x000000000008781c */ /* 0x000fda0003f4f058 */
[----:B------:R-:W1:Y:S04]  /*05d0*/  @P2 LDG.E R2, desc[UR26][R10.64+0x4] ;  /* 0x0000041a0a022981 */ /* 0x000e68000c1e1900 */
[----:B------:R-:W2:Y:S01]  /*05e0*/  @!P2 LDG.E R4, desc[UR26][R10.64] ;  /* 0x0000001a0a04a981 */ /* 0x000ea2000c1e1900 */
[----:B-1----:R-:W-:-:S13]  /*05f0*/  @P2 R2UR UR4, R2 ;  /* 0x00000000020422ca */ /* 0x002fda00000e0000 */
[----:B------:R-:W-:-:S07]  /*0600*/  @UP5 UIADD3 UR4, UPT, UPT, UR4, -UR11, URZ ;  /* 0x8000000b04045290 */ /* 0x000fce000fffe0ff */
[----:B--2---:R-:W-:Y:S02]  /*0610*/  @!P2 R2UR UR4, R4 ;  /* 0x000000000404a2ca */ /* 0x004fe400000e0000 */
.L_x_993:
[----:B-----5:R-:W-:Y:S01]  /*0620*/  @P0 R2UR UR30, R0 ;  /* 0x00000000001e02ca */ /* 0x020fe200000e0000 */
[----:B------:R-:W-:Y:S01]  /*0630*/  @!UP0 UISETP.NE.AND.EX UP2, UPT, UR5, URZ, UPT, UP2 ;  /* 0x000000ff0500828c */ /* 0x000fe2000bf45320 */
[----:B-1----:R-:W-:-:S13]  /*0640*/  @!P1 EXIT ;  /* 0x000000000000994d */ /* 0x002fda0003800000 */
[----:B------:R-:W1:Y:S01]  /*0650*/  LDCU UR28, c[0x0][0x504] ;  /* 0x0000a080ff1c77ac */ /* 0x000e620008000800 */
[----:B------:R-:W2:Y:S01]  /*0660*/  LDCU UR22, c[0x0][0x508] ;  /* 0x0000a100ff1677ac */ /* 0x000ea20008000800 */
[----:B------:R-:W-:Y:S02]  /*0670*/  @!UP0 USEL UR6, UR6, URZ, UP2 ;  /* 0x000000ff06068287 */ /* 0x000fe40009000000 */
[----:B------:R-:W-:Y:S02]  /*0680*/  @UP0 UIADD3 UR30, UPT, UPT, UR30, -UR8, URZ ;  /* 0x800000081e1e0290 */ /* 0x000fe4000fffe0ff */
[----:B------:R-:W-:-:S04]  /*0690*/  @!UP0 UIADD3 UR30, UPT, UPT, UR6, UR4, -UR8 ;  /* 0x00000004061e8290 */ /* 0x000fc8000fffe808 */
[----:B------:R-:W-:Y:S02]  /*06a0*/  UIADD3 UR7, UPT, UPT, UR30, 0x7f, URZ ;  /* 0x0000007f1e077890 */ /* 0x000fe4000fffe0ff */
[----:B-1----:R-:W-:Y:S02]  /*06b0*/  UIADD3 UR28, UPT, UPT, UR20, UR28, URZ ;  /* 0x0000001c141c7290 */ /* 0x002fe4000fffe0ff */
[----:B------:R-:W-:Y:S02]  /*06c0*/  UIADD3 UR5, UPT, UPT, UR7, UR29, -UR20 ;  /* 0x0000001d07057290 */ /* 0x000fe4000fffe814 */
[----:B------:R-:W-:Y:S02]  /*06d0*/  UIADD3 UR10, UPT, UPT, -UR28, UR29, UR30 ;  /* 0x0000001d1c0a7290 */ /* 0x000fe4000fffe11e */
[----:B--2---:R-:W-:Y:S02]  /*06e0*/  UIADD3 UR5, UPT, UPT, UR5, 0x80, UR22 ;  /* 0x0000008005057890 */ /* 0x004fe4000fffe016 */
        /* <DEDUP_REMOVED lines=22> */
[----:B------:R-:W2:Y:S01]  /*0850*/  LDCU.U8 UR8, c[0x0][0x548] ;  /* 0x0000a900ff0877ac */ /* 0x000ea20008000000 */
[----:B-1----:R-:W-:-:S02]  /*0860*/  @UP0 UIMAD.WIDE.U32 UR14, UR19, UR6, URZ ;  /* 0x00000006130e02a5 */ /* 0x002fc4000f8e00ff */
[----:B------:R-:W-:Y:S02]  /*0870*/  @!UP0 UIMAD UR9, UR23, UR9, UR13 ;  /* 0x00000009170982a4 */ /* 0x000fe4000f8e020d */
[----:B------:R-:W-:Y:S01]  /*0880*/  @UP0 UIMAD UR9, UR19, UR7, UR15 ;  /* 0x00000007130902a4 */ /* 0x000fe2000f8e020f */
[----:B------:R-:W1:Y:S01]  /*0890*/  @UP1 LDCU UR6, c[0x0][0x430] ;  /* 0x00008600ff0617ac */ /* 0x000e620008000800 */
[----:B---3--:R-:W-:Y:S01]  /*08a0*/  @UP1 UIMAD UR10, UR4, UR5, URZ ;  /* 0x00000005040a12a4 */ /* 0x008fe2000f8e02ff */
[----:B------:R-:W-:Y:S01]  /*08b0*/  @UP1 UMOV UR13, 0x1 ;  /* 0x00000001000d1882 */ /* 0x000fe20000000000 */
[----:B------:R-:W-:Y:S01]  /*08c0*/  @UP0 UMOV UR12, UR14 ;  /* 0x0000000e000c0c82 */ /* 0x000fe20008000000 */
[----:B--2---:R-:W-:Y:S09]  /*08d0*/  BRA.U UP1, `(.L_x_995) ;  /* 0x0000000101287547 */ /* 0x004ff2000b800000 */
[----:B------:R-:W-:Y:S01]  /*08e0*/  UISETP.NE.AND UP0, UPT, UR8, URZ, UPT ;  /* 0x000000ff0800728c */ /* 0x000fe2000bf05270 */
[----:B------:R-:W2:Y:S10]  /*08f0*/  LDCU UR5, c[0x0][0x3e0] ;  /* 0x00007c00ff0577ac */ /* 0x000eb40008000800 */
[----:B------:R-:W2:Y:S01]  /*0900*/  @UP0 LDCU UR13, c[0x0][0x454] ;  /* 0x00008a80ff0d07ac */ /* 0x000ea20008000800 */
[----:B------:R-:W3:Y:S01]  /*0910*/  @!UP0 LDCU UR4, c[0x0][0x434] ;  /* 0x00008680ff0487ac */ /* 0x000ee20008000800 */
[----:B------:R-:W4:Y:S01]  /*0920*/  @UP0 LDCU UR10, c[0x0][0x454] ;  /* 0x00008a80ff0a07ac */ /* 0x000f220008000800 */
[----:B-1----:R-:W-:Y:S01]  /*0930*/  @UP0 UMOV UR6, 0x1 ;  /* 0x0000000100060882 */ /* 0x002fe20000000000 */
[----:B----4-:R-:W4:Y:S01]  /*0940*/  @!UP0 LDCU UR10, c[0x0][0x434] ;  /* 0x00008680ff0a87ac */ /* 0x010f220008000800 */
[----:B------:R-:W-:Y:S01]  /*0950*/  @!UP0 UMOV UR6, 0x1 ;  /* 0x0000000100068882 */ /* 0x000fe20000000000 */
[----:B--2---:R-:W-:-:S02]  /*0960*/  @UP0 UIMAD UR13, UR13, UR5, URZ ;  /* 0x000000050d0d02a4 */ /* 0x004fc4000f8e02ff */
[----:B---3--:R-:W-:-:S12]  /*0970*/  @!UP0 UIMAD UR13, UR4, UR5, URZ ;  /* 0x00000005040d82a4 */ /* 0x008fd8000f8e02ff */
.L_x_995:
[----:B------:R-:W2:Y:S01]  /*0980*/  LDCU UR7, c[0x0][0x434] ;  /* 0x00008680ff0777ac */ /* 0x000ea20008000800 */
[----:B------:R-:W-:Y:S01]  /*0990*/  IMAD.SHL.U32 R0, R228, 0x8, RZ ;  /* 0x00000008e4007824 */ /* 0x000fe200078e00ff */
[----:B------:R-:W-:Y:S01]  /*09a0*/  SHF.R.U32.HI R228, RZ, 0x2, R228 ;  /* 0x00000002ffe47819 */ /* 0x000fe200000116e4 */
[----:B------:R-:W-:Y:S01]  /*09b0*/  IMAD.U32 R11, RZ, RZ, UR25 ;  /* 0x00000019ff0b7e24 */ /* 0x000fe2000f8e00ff */
[----:B------:R-:W3:Y:S01]  /*09c0*/  LDCU UR11, c[0x0][0x440] ;  /* 0x00008800ff0b77ac */ /* 0x000ee20008000800 */
[----:B------:R-:W-:Y:S01]  /*09d0*/  IMAD.MOV.U32 R229, RZ, RZ, RZ ;  /* 0x000000ffffe57224 */ /* 0x000fe200078e00ff */
[----:B------:R-:W-:Y:S01]  /*09e0*/  LOP3.LUT R0, R0, 0x18, RZ, 0xc0, !PT ;  /* 0x0000001800007812 */ /* 0x000fe200078ec0ff */
[C---:B------:R-:W-:Y:S01]  /*09f0*/  VIADD R4, R228.reuse, 0x40 ;  /* 0x00000040e4047836 */ /* 0x040fe20000000000 */
[----:B------:R-:W5:Y:S01]  /*0a00*/  LDCU.64 UR4, c[0x0][0x410] ;  /* 0x00008200ff0477ac */ /* 0x000f620008000a00 */
[C---:B------:R-:W-:Y:S01]  /*0a10*/  IADD3 R5, PT, PT, R228.reuse, 0x20, RZ ;  /* 0x00000020e4057810 */ /* 0x040fe20007ffe0ff */
[----:B------:R-:W-:Y:S01]  /*0a20*/  VIADD R2, R228, 0x60 ;  /* 0x00000060e4027836 */ /* 0x000fe20000000000 */
[C---:B------:R-:W-:Y:S01]  /*0a30*/  IADD3 R12, P0, PT, R0.reuse, UR12, RZ ;  /* 0x0000000c000c7c10 */ /* 0x040fe2000ff1e0ff */
[----:B------:R-:W-:Y:S01]  /*0a40*/  UISETP.NE.AND UP1, UPT, UR8, URZ, !UP1 ;  /* 0x000000ff0800728c */ /* 0x000fe2000cf25270 */
[----:B------:R-:W-:Y:S01]  /*0a50*/  ISETP.NE.AND P1, PT, R0, RZ, PT ;  /* 0x000000ff0000720c */ /* 0x000fe20003f25270 */
[----:B------:R-:W-:Y:S01]  /*0a60*/  UIADD3 UR20, UPT, UPT, -UR29, UR20, URZ ;  /* 0x000000141d147290 */ /* 0x000fe2000fffe1ff */
[----:B------:R-:W-:Y:S01]  /*0a70*/  IADD3.X R13, PT, PT, RZ, UR9, RZ, P0, !PT ;  /* 0x00000009ff0d7c10 */ /* 0x000fe200087fe4ff */
[----:B------:R-:W-:Y:S01]  /*0a80*/  UISETP.NE.AND UP0, UPT, UR19, -0x1, UPT ;  /* 0xffffffff1300788c */ /* 0x000fe2000bf05270 */
[----:B------:R-:W-:Y:S01]  /*0a90*/  BSSY.RECONVERGENT B0, `(.L_x_996) ;  /* 0x0000024000007945 */ /* 0x000fe20003800200 */
[----:B--2---:R-:W-:Y:S01]  /*0aa0*/  UIMAD UR7, UR23, UR7, URZ ;  /* 0x00000007170772a4 */ /* 0x004fe2000f8e02ff */
[----:B------:R-:W-:Y:S01]  /*0ab0*/  IMAD.WIDE.U32 R10, R11, 0x80, R228 ;  /* 0x000000800b0a7825 */ /* 0x000fe200078e00e4 */
[----:B----4-:R-:W-:Y:S01]  /*0ac0*/  UIMAD UR10, UR24, UR10, URZ ;  /* 0x0000000a180a72a4 */ /* 0x010fe2000f8e02ff */
[----:B------:R-:W-:Y:S01]  /*0ad0*/  ISETP.GE.OR P4, PT, R228, UR20, P1 ;  /* 0x00000014e4007c0c */ /* 0x000fe20008f86670 */
[----:B------:R-:W-:Y:S01]  /*0ae0*/  USEL UR7, UR7, UR19, !UP0 ;  /* 0x0000001307077287 */ /* 0x000fe2000c000000 */
[----:B---3--:R-:W-:Y:S01]  /*0af0*/  ISETP.GE.AND P5, PT, R0, UR11, PT ;  /* 0x0000000b00007c0c */ /* 0x008fe2000bfa6270 */
[----:B-1----:R-:W-:Y:S01]  /*0b00*/  UIMAD UR29, UR29, UR6, URZ ;  /* 0x000000061d1d72a4 */ /* 0x002fe2000f8e02ff */
[C---:B------:R-:W-:Y:S01]  /*0b10*/  ISETP.GE.OR P3, PT, R5.reuse, UR20, P1 ;  /* 0x0000001405007c0c */ /* 0x040fe20008f66670 */
[----:B-----5:R-:W-:Y:S01]  /*0b20*/  IMAD.U32 R9, RZ, RZ, UR5 ;  /* 0x00000005ff097e24 */ /* 0x020fe2000f8e00ff */
[----:B------:R-:W-:Y:S01]  /*0b30*/  ISETP.GE.OR P6, PT, R228, UR20, P5 ;  /* 0x00000014e4007c0c */ /* 0x000fe2000afc6670 */
[----:B------:R-:W-:Y:S01]  /*0b40*/  USHF.R.S32.HI UR5, URZ, 0x1f, UR7 ;  /* 0x0000001fff057899 */ /* 0x000fe20008011407 */
[----:B------:R-:W-:Y:S01]  /*0b50*/  IMAD.U32 R6, RZ, RZ, UR4 ;  /* 0x00000004ff067e24 */ /* 0x000fe2000f8e00ff */
[----:B------:R-:W-:Y:S01]  /*0b60*/  @!UP1 UIMAD UR10, UR23, UR13, UR10 ;  /* 0x0000000d170a92a4 */ /* 0x000fe2000f8e020a */
[----:B------:R-:W-:Y:S01]  /*0b70*/  ISETP.GE.OR P2, PT, R4, UR20, P1 ;  /* 0x0000001404007c0c */ /* 0x000fe20008f46670 */
[----:B------:R-:W-:Y:S01]  /*0b80*/  USEL UR7, UR7, URZ, UP1 ;  /* 0x000000ff07077287 */ /* 0x000fe20008800000 */
[----:B------:R-:W-:Y:S01]  /*0b90*/  IMAD.WIDE.U32 R6, R6, UR24, R12 ;  /* 0x0000001806067c25 */ /* 0x000fe2000f8e000c */
[----:B------:R-:W-:Y:S01]  /*0ba0*/  USEL UR5, UR5, URZ, UP1 ;  /* 0x000000ff05057287 */ /* 0x000fe20008800000 */
[----:B------:R-:W-:Y:S01]  /*0bb0*/  ISETP.GE.OR P1, PT, R2, UR20, P1 ;  /* 0x0000001402007c0c */ /* 0x000fe20008f26670 */
[----:B------:R-:W-:Y:S01]  /*0bc0*/  USHF.R.S32.HI UR4, URZ, 0x1f, UR29 ;  /* 0x0000001fff047899 */ /* 0x000fe2000801141d */
[----:B------:R-:W-:Y:S01]  /*0bd0*/  ISETP.GE.OR P0, PT, R5, UR20, P5 ;  /* 0x0000001405007c0c */ /* 0x000fe2000af06670 */
[----:B------:R-:W-:Y:S01]  /*0be0*/  USHF.R.S32.HI UR8, URZ, 0x1f, UR10 ;  /* 0x0000001fff087899 */ /* 0x000fe2000801140a */
[----:B------:R-:W-:Y:S01]  /*0bf0*/  IMAD R9, R9, UR24, R7 ;  /* 0x0000001809097c24 */ /* 0x000fe2000f8e0207 */
        /* <DEDUP_REMOVED lines=13> */
.L_x_997:
[----:B------:R-:W-:Y:S05]  /*0cd0*/  BSYNC.RECONVERGENT B0 ;  /* 0x0000000000007941 */ /* 0x000fea0003800200 */
.L_x_996:
        /* <DEDUP_REMOVED lines=17> */
.L_x_999:
[----:B------:R-:W-:Y:S05]  /*0df0*/  BSYNC.RECONVERGENT B0 ;  /* 0x0000000000007941 */ /* 0x000fea0003800200 */
.L_x_998:
        /* <DEDUP_REMOVED lines=15> */
.L_x_1001:
[----:B------:R-:W-:Y:S05]  /*0ef0*/  BSYNC.RECONVERGENT B0 ;  /* 0x0000000000007941 */ /* 0x000fea0003800200 */
.L_x_1000:
        /* <DEDUP_REMOVED lines=14> */
.L_x_1003:
[----:B------:R-:W-:Y:S05]  /*0fe0*/  BSYNC.RECONVERGENT B0 ;  /* 0x0000000000007941 */ /* 0x000fea0003800200 */
.L_x_1002:
        /* <DEDUP_REMOVED lines=10> */
.L_x_1005:
[----:B------:R-:W-:Y:S05]  /*1090*/  BSYNC.RECONVERGENT B0 ;  /* 0x0000000000007941 */ /* 0x000fea0003800200 */
.L_x_1004:
        /* <DEDUP_REMOVED lines=10> */
.L_x_1007:
[----:B------:R-:W-:Y:S05]  /*1140*/  BSYNC.RECONVERGENT B0 ;  /* 0x0000000000007941 */ /* 0x000fea0003800200 */
.L_x_1006:
        /* <DEDUP_REMOVED lines=10> */
.L_x_1009:
[----:B------:R-:W-:Y:S05]  /*11f0*/  BSYNC.RECONVERGENT B0 ;  /* 0x0000000000007941 */ /* 0x000fea0003800200 */
.L_x_1008:
        /* <DEDUP_REMOVED lines=10> */
.L_x_994:
        /* <DEDUP_REMOVED lines=19> */
[----:B------:R-:W-:-:S03]  /*13d0*/  UIMAD UR9, UR23, UR5, UR7 ;  /* 0x00000005170972a4 */ /* 0x000fc6000f8e0207 */
[----:B------:R-:W-:Y:S01]  /*13e0*/  UMOV UR10, UR6 ;  /* 0x00000006000a7c82 */ /* 0x000fe20008000000 */
[----:B------:R-:W-:Y:S05]  /*13f0*/  BRA `(.L_x_1011) ;  /* 0x0000000000187947 */ /* 0x000fea0003800000 */
.L_x_1010:
[----:B------:R-:W1:Y:S01]  /*1400*/  LDCU.64 UR14, c[0x0][0x3b8] ;  /* 0x00007700ff0e77ac */ /* 0x000e620008000a00 */
[----:B------:R-:W-:-:S04]  /*1410*/  UIADD3 UR9, UPT, UPT, UR8, UR11, URZ ;  /* 0x0000000b08097290 */ /* 0x000fc8000fffe0ff */
[----:B-1----:R-:W-:Y:S02]  /*1420*/  UIMAD.WIDE.U32 UR4, UR9, UR14, URZ ;  /* 0x0000000e090472a5 */ /* 0x002fe4000f8e00ff */
[----:B------:R-:W-:-:S04]  /*1430*/  UIMAD UR9, UR9, UR15, URZ ;  /* 0x0000000f090972a4 */ /* 0x000fc8000f8e02ff */
[----:B------:R-:W-:Y:S01]  /*1440*/  UIADD3 UR9, UPT, UPT, UR5, UR9, URZ ;  /* 0x0000000905097290 */ /* 0x000fe2000fffe0ff */
[----:B------:R-:W-:Y:S02]  /*1450*/  UMOV UR10, UR4 ;  /* 0x00000004000a7c82 */ /* 0x000fe40008000000 */
.L_x_1011:
[----:B------:R-:W1:Y:S01]  /*1460*/  LDC R0, c[0x0][0x3e8] ;  /* 0x0000fa00ff007b82 */ /* 0x000e620000000800 */
[----:B------:R-:W2:Y:S01]  /*1470*/  S2R R2, SR_CTAID.Z ;  /* 0x0000000000027919 */ /* 0x000ea20000002700 */
[----:B------:R-:W-:Y:S02]  /*1480*/  MOV R6, RZ ;  /* 0x000000ff00067202 */ /* 0x000fe40000000f00 */
[----:B-1----:R-:W-:-:S04]  /*1490*/  IABS R5, R0 ;  /* 0x0000000000057213 */ /* 0x002fc80000000000 */
[----:B------:R-:W1:Y:S01]  /*14a0*/  I2F.RP R10, R5 ;  /* 0x00000005000a7306 */ /* 0x000e620000209400 */
[----:B--2---:R-:W-:-:S07]  /*14b0*/  IABS R2, R2 ;  /* 0x0000000200027213 */ /* 0x004fce0000000000 */
[----:B-1----:R-:W1:Y:S02]  /*14c0*/  MUFU.RCP R9, R10 ;  /* 0x0000000a00097308 */ /* 0x002e640000001000 */
[----:B-1----:R-:W-:-:S06]  /*14d0*/  VIADD R9, R9, 0xffffffe ;  /* 0x0ffffffe09097836 */ /* 0x002fcc0000000000 */
[----:B------:R-:W1:Y:S02]  /*14e0*/  F2I.FTZ.U32.TRUNC.NTZ R7, R9 ;  /* 0x0000000900077305 */ /* 0x000e64000021f000 */
[----:B-1----:R-:W-:-:S04]  /*14f0*/  IMAD.MOV R4, RZ, RZ, -R7 ;  /* 0x000000ffff047224 */ /* 0x002fc800078e0a07 */
        /* <DEDUP_REMOVED lines=11> */
[----:B------:R-:W-:-:S04]  /*15b0*/  LOP3.LUT R2, R0, UR24, RZ, 0x3c, !PT ;  /* 0x0000001800027c12 */ /* 0x000fc8000f8e3cff */
[----:B------:R-:W-:-:S07]  /*15c0*/  ISETP.GE.AND P0, PT, R2, RZ, PT ;  /* 0x000000ff0200720c */ /* 0x000fce0003f06270 */
        /* <DEDUP_REMOVED lines=15> */
[----:B------:R-:W-:Y:S11]  /*16c0*/  BRA `(.L_x_1013) ;  /* 0x0000000000147947 */ /* 0x000ff60003800000 */
.L_x_1012:
[----:B------:R-:W1:Y:S01]  /*16d0*/  LDCU.64 UR12, c[0x0][0x3c0] ;  /* 0x00007800ff0c77ac */ /* 0x000e620008000a00 */
[----:B------:R-:W-:-:S04]  /*16e0*/  UIADD3 UR8, UPT, UPT, UR8, UR11, URZ ;  /* 0x0000000b08087290 */ /* 0x000fc8000fffe0ff */
[----:B-1----:R-:W-:Y:S02]  /*16f0*/  UIMAD.WIDE.U32 UR16, UR8, UR12, URZ ;  /* 0x0000000c081072a5 */ /* 0x002fe4000f8e00ff */
[----:B------:R-:W-:-:S04]  /*1700*/  UIMAD UR8, UR8, UR13, URZ ;  /* 0x0000000d080872a4 */ /* 0x000fc8000f8e02ff */
[----:B------:R-:W-:-:S12]  /*1710*/  UIADD3 UR8, UPT, UPT, UR17, UR8, URZ ;  /* 0x0000000811087290 */ /* 0x000fd8000fffe0ff */
.L_x_1013:
[----:B------:R-:W1:Y:S01]  /*1720*/  LDCU.128 UR4, c[0x0][0x3d0] ;  /* 0x00007a00ff0477ac */ /* 0x000e620008000c00 */
[----:B------:R-:W-:Y:S01]  /*1730*/  IMAD.SHL.U32 R229, R228, 0x8, RZ ;  /* 0x00000008e4e57824 */ /* 0x000fe200078e00ff */
[----:B------:R-:W-:Y:S01]  /*1740*/  SHF.R.S32.HI R7, RZ, 0x1f, R4 ;  /* 0x0000001fff077819 */ /* 0x000fe20000011404 */
[----:B------:R-:W2:Y:S01]  /*1750*/  S2UR UR35, SR_CgaCtaId ;  /* 0x00000000002379c3 */ /* 0x000ea20000008800 */
[----:B------:R-:W-:Y:S01]  /*1760*/  SHF.R.U32.HI R180, RZ, 0x2, R228 ;  /* 0x00000002ffb47819 */ /* 0x000fe200000116e4 */
[----:B------:R-:W-:Y:S01]  /*1770*/  IMAD.U32 R11, RZ, RZ, UR25 ;  /* 0x00000019ff0b7e24 */ /* 0x000fe2000f8e00ff */
[C---:B------:R-:W-:Y:S01]  /*1780*/  LOP3.LUT R221, R229.reuse, 0x18, RZ, 0xc0, !PT ;  /* 0x00000018e5dd7812 */ /* 0x040fe200078ec0ff */
[----:B------:R-:W-:Y:S01]  /*1790*/  BSSY.RECONVERGENT B0, `(.L_x_1014) ;  /* 0x000003b000007945 */ /* 0x000fe20003800200 */
[----:B------:R-:W-:Y:S02]  /*17a0*/  LOP3.LUT R5, R229, 0xd8, RZ, 0xc0, !PT ;  /* 0x000000d8e5057812 */ /* 0x000fe400078ec0ff */
[C---:B------:R-:W-:Y:S01]  /*17b0*/  IADD3 R16, P1, PT, R221.reuse, UR10, RZ ;  /* 0x0000000add107c10 */ /* 0x040fe2000ff3e0ff */
[----:B------:R-:W3:Y:S01]  /*17c0*/  LDCU.64 UR10, c[0x0][0x388] ;  /* 0x00007100ff0a77ac */ /* 0x000ee20008000a00 */
[----:B------:R-:W-:-:S02]  /*17d0*/  IADD3 R12, P0, PT, R221, UR16, RZ ;  /* 0x00000010dd0c7c10 */ /* 0x000fc4000ff1e0ff */
[----:B------:R-:W-:Y:S01]  /*17e0*/  LOP3.LUT R0, R5, 0x18, R228, 0x78, !PT ;  /* 0x0000001805007812 */ /* 0x000fe200078e78e4 */
[----:B------:R-:W-:Y:S01]  /*17f0*/  IMAD.X R17, RZ, RZ, UR9, P1 ;  /* 0x00000009ff117e24 */ /* 0x000fe200088e06ff */
[----:B------:R-:W-:Y:S01]  /*1800*/  IADD3.X R13, PT, PT, RZ, UR8, RZ, P0, !PT ;  /* 0x00000008ff0d7c10 */ /* 0x000fe200087fe4ff */
[----:B------:R-:W4:Y:S01]  /*1810*/  LDCU.64 UR16, c[0x0][0x3c8] ;  /* 0x00007900ff1077ac */ /* 0x000f220008000a00 */
[----:B-1----:R-:W-:Y:S01]  /*1820*/  IMAD R9, R7, UR4, RZ ;  /* 0x0000000407097c24 */ /* 0x002fe2000f8e02ff */
[----:B------:R-:W-:Y:S01]  /*1830*/  IADD3 R18, P0, PT, R221, UR34, RZ ;  /* 0x00000022dd127c10 */ /* 0x000fe2000ff1e0ff */
[----:B------:R-:W-:Y:S01]  /*1840*/  IMAD.WIDE.U32 R16, R180, UR14, R16 ;  /* 0x0000000eb4107c25 */ /* 0x000fe2000f8e0010 */
[----:B------:R-:W1:Y:S01]  /*1850*/  LDCU.64 UR8, c[0x0][0x390] ;  /* 0x00007200ff0877ac */ /* 0x000e620008000a00 */
[----:B------:R-:W-:Y:S02]  /*1860*/  MOV R181, RZ ;  /* 0x000000ff00b57202 */ /* 0x000fe40000000f00 */
[----:B------:R-:W-:Y:S01]  /*1870*/  IMAD R9, R4, UR5, R9 ;  /* 0x0000000504097c24 */ /* 0x000fe2000f8e0209 */
[----:B------:R-:W-:Y:S01]  /*1880*/  UIADD3 UR5, UPT, UPT, -UR29, UR20, URZ ;  /* 0x000000141d057290 */ /* 0x000fe2000fffe1ff */
[----:B------:R-:W-:Y:S01]  /*1890*/  IMAD.WIDE.U32 R12, R180, UR12, R12 ;  /* 0x0000000cb40c7c25 */ /* 0x000fe2000f8e000c */
[----:B------:R-:W-:-:S03]  /*18a0*/  LOP3.LUT R229, R0, 0x1f20, R229, 0xf8, !PT ;  /* 0x00001f2000e57812 */ /* 0x000fc600078ef8e5 */
[C---:B------:R-:W-:Y:S01]  /*18b0*/  IMAD R17, R180.reuse, UR15, R17 ;  /* 0x0000000fb4117c24 */ /* 0x040fe2000f8e0211 */
[C---:B------:R-:W-:Y:S01]  /*18c0*/  ISETP.GE.AND P2, PT, R180.reuse, UR5, PT ;  /* 0x00000005b4007c0c */ /* 0x040fe2000bf46270 */
[----:B------:R-:W-:Y:S02]  /*18d0*/  IMAD R7, R7, UR6, RZ ;  /* 0x0000000607077c24 */ /* 0x000fe4000f8e02ff */
[----:B------:R-:W-:Y:S01]  /*18e0*/  IMAD R13, R180, UR13, R13 ;  /* 0x0000000db40d7c24 */ /* 0x000fe2000f8e020d */
[----:B----4-:R-:W-:Y:S01]  /*18f0*/  MOV R15, UR17 ;  /* 0x00000011000f7c02 */ /* 0x010fe20008000f00 */
[C---:B------:R-:W-:Y:S02]  /*1900*/  IMAD R7, R4.reuse, UR7, R7 ;  /* 0x0000000704077c24 */ /* 0x040fe4000f8e0207 */
[C---:B------:R-:W-:Y:S01]  /*1910*/  IMAD.WIDE.U32 R16, R4.reuse, UR4, R16 ;  /* 0x0000000404107c25 */ /* 0x040fe2000f8e0010 */
[----:B------:R-:W-:Y:S02]  /*1920*/  UMOV UR4, 0x400 ;  /* 0x0000040000047882 */ /* 0x000fe40000000000 */
[----:B--2---:R-:W-:Y:S01]  /*1930*/  ULEA UR4, UR35, UR4, 0x18 ;  /* 0x0000000423047291 */ /* 0x004fe2000f8ec0ff */
[----:B------:R-:W-:Y:S01]  /*1940*/  IMAD.WIDE.U32 R4, R4, UR6, R12 ;  /* 0x0000000604047c25 */ /* 0x000fe2000f8e000c */
[----:B------:R-:W-:-:S02]  /*1950*/  IADD3 R226, PT, PT, R17, R9, RZ ;  /* 0x0000000911e27210 */ /* 0x000fc40007ffe0ff */
[----:B---3--:R-:W-:Y:S01]  /*1960*/  LEA R227, P1, R16, UR10, 0x1 ;  /* 0x0000000a10e37c11 */ /* 0x008fe2000f8208ff */
[----:B------:R-:W-:Y:S01]  /*1970*/  IMAD.U32 R12, RZ, RZ, UR16 ;  /* 0x00000010ff0c7e24 */ /* 0x000fe2000f8e00ff */
[----:B------:R-:W-:Y:S01]  /*1980*/  LEA R229, R229, UR4, 0x1 ;  /* 0x00000004e5e57c11 */ /* 0x000fe2000f8e08ff */
[----:B------:R-:W-:Y:S01]  /*1990*/  IMAD.X R19, RZ, RZ, UR31, P0 ;  /* 0x0000001fff137e24 */ /* 0x000fe200080e06ff */
[----:B-1----:R-:W-:Y:S01]  /*19a0*/  LEA R225, P0, R4, UR8, 0x1 ;  /* 0x0000000804e17c11 */ /* 0x002fe2000f8008ff */
[----:B------:R-:W-:Y:S01]  /*19b0*/  IMAD.IADD R224, R5, 0x1, R7 ;  /* 0x0000000105e07824 */ /* 0x000fe200078e0207 */
[----:B------:R-:W-:Y:S01]  /*19c0*/  LEA.HI.X R226, R16, UR11, R226, 0x1, P1 ;  /* 0x0000000b10e27c11 */ /* 0x000fe200088f0ce2 */
[----:B------:R-:W-:-:S03]  /*19d0*/  IMAD.WIDE.U32 R12, R12, UR24, R18 ;  /* 0x000000180c0c7c25 */ /* 0x000fc6000f8e0012 */
[----:B------:R-:W-:Y:S01]  /*19e0*/  LEA.HI.X R224, R4, UR9, R224, 0x1, P0 ;  /* 0x0000000904e07c11 */ /* 0x000fe200080f0ce0 */
[----:B------:R-:W-:-:S04]  /*19f0*/  IMAD.WIDE.U32 R10, R11, 0x80, R180 ;  /* 0x000000800b0a7825 */ /* 0x000fc800078e00b4 */
[----:B------:R-:W-:Y:S01]  /*1a00*/  IMAD R15, R15, UR24, R13 ;  /* 0x000000180f0f7c24 */ /* 0x000fe2000f8e020d */
        /* <DEDUP_REMOVED lines=18> */
.L_x_1016:
[----:B------:R1:W-:Y:S02]  /*1b30*/  STS.128 [R229], RZ ;  /* 0x000000ffe5007388 */ /* 0x0003e40000000c00 */
.L_x_1015:
[----:B------:R-:W-:Y:S05]  /*1b40*/  BSYNC.RECONVERGENT B0 ;  /* 0x0000000000007941 */ /* 0x000fea0003800200 */
.L_x_1014:
[C---:B--2---:R-:W-:Y:S01]  /*1b50*/  VIADD R5, R180.reuse, 0x20 ;  /* 0x00000020b4057836 */ /* 0x044fe20000000000 */
        /* <DEDUP_REMOVED lines=33> */
.L_x_1018:
[----:B------:R-:W-:Y:S05]  /*1d70*/  BSYNC.RECONVERGENT B0 ;  /* 0x0000000000007941 */ /* 0x000fea0003800200 */
.L_x_1017:
        /* <DEDUP_REMOVED lines=22> */
.L_x_1020:
[----:B------:R-:W-:Y:S05]  /*1ee0*/  BSYNC.RECONVERGENT B0 ;  /* 0x0000000000007941 */ /* 0x000fea0003800200 */
.L_x_1019:
[----:B------:R-:W-:Y:S04]  /*1ef0*/  BSSY.RECONVERGENT B0, `(.L_x_1021) ;  /* 0x0000016000007945 */ /* 0x000fe80003800200 */
[----:B------:R-:W-:Y:S05]  /*1f00*/  @P1 BRA `(.L_x_1022) ;  /* 0x0000000000501947 */ /* 0x000fea0003800000 */
[----:B------:R-:W5:Y:S02]  /*1f10*/  LDCU UR6, c[0x0][0x440] ;  /* 0x00008800ff0677ac */ /* 0x000f640008000800 */
[----:B-----5:R-:W-:-:S13]  /*1f20*/  ISETP.GE.AND P0, PT, R221, UR6, PT ;  /* 0x00000006dd007c0c */ /* 0x020fda000bf06270 */
[----:B------:R1:W-:Y:S01]  /*1f30*/  @P0 STS.128 [R229+0x1800], RZ ;  /* 0x001800ffe5000388 */ /* 0x0003e20000000c00 */
[----:B------:R-:W-:Y:S05]  /*1f40*/  @P0 BRA `(.L_x_1022) ;  /* 0x0000000000400947 */ /* 0x000fea0003800000 */
[----:B------:R-:W3:Y:S01]  /*1f50*/  LDCU.64 UR8, c[0x0][0x3b0] ;  /* 0x00007600ff0877ac */ /* 0x000ee20008000a00 */
[----:B------:R-:W-:Y:S01]  /*1f60*/  IADD3 R0, P0, PT, R10, 0x60, RZ ;  /* 0x000000600a007810 */ /* 0x000fe20007f1e0ff */
[----:B------:R-:W5:Y:S04]  /*1f70*/  LDCU.64 UR6, c[0x0][0x380] ;  /* 0x00007000ff0677ac */ /* 0x000f680008000a00 */
[----:B------:R-:W-:Y:S01]  /*1f80*/  IMAD.X R10, RZ, RZ, R11, P0 ;  /* 0x000000ffff0a7224 */ /* 0x000fe200000e060b */
[----:B------:R-:W-:-:S03]  /*1f90*/  MOV R11, R15 ;  /* 0x0000000f000b7202 */ /* 0x000fc60000000f00 */
[----:B---3--:R-:W-:Y:S02]  /*1fa0*/  IMAD R7, R10, UR8, RZ ;  /* 0x000000080a077c24 */ /* 0x008fe4000f8e02ff */
[----:B------:R-:W-:Y:S02]  /*1fb0*/  IMAD.MOV.U32 R10, RZ, RZ, R12 ;  /* 0x000000ffff0a7224 */ /* 0x000fe400078e000c */
[C---:B------:R-:W-:Y:S02]  /*1fc0*/  IMAD R7, R0.reuse, UR9, R7 ;  /* 0x0000000900077c24 */ /* 0x040fe4000f8e0207 */
[----:B------:R-:W-:-:S03]  /*1fd0*/  IMAD.WIDE.U32 R10, R0, UR8, R10 ;  /* 0x00000008000a7c25 */ /* 0x000fc6000f8e000a */
[----:B-----5:R-:W-:Y:S02]  /*1fe0*/  LEA R6, P0, R10, UR6, 0x1 ;  /* 0x000000060a067c11 */ /* 0x020fe4000f8008ff */
[----:B------:R-:W-:-:S04]  /*1ff0*/  IADD3 R7, PT, PT, R11, R7, RZ ;  /* 0x000000070b077210 */ /* 0x000fc80007ffe0ff */
[----:B------:R-:W-:-:S05]  /*2000*/  LEA.HI.X R7, R10, UR7, R7, 0x1, P0 ;  /* 0x000000070a077c11 */ /* 0x000fca00080f0c07 */
[----:B------:R-:W-:Y:S01]  /*2010*/  @!PT LDS RZ, [RZ] ;  /* 0x00000000fffff984 */ /* 0x000fe20000000800 */
[----:B------:R-:W-:Y:S01]  /*2020*/  @!PT LDS RZ, [RZ] ;  /* 0x00000000fffff984 */ /* 0x000fe20000000800 */
[----:B------:R-:W-:Y:S01]  /*2030*/  @!PT LDS RZ, [RZ] ;  /* 0x00000000fffff984 */ /* 0x000fe20000000800 */
[----:B------:R3:W-:Y:S02]  /*2040*/  LDGSTS.E.BYPASS.LTC128B.128 [R229+0x1800], desc[UR26][R6.64] ;  /* 0x0180000006e57fae */ /* 0x0007e4000b981a1a */
.L_x_1022:
[----:B------:R-:W-:Y:S05]  /*2050*/  BSYNC.RECONVERGENT B0 ;  /* 0x0000000000007941 */ /* 0x000fea0003800200 */
.L_x_1021:
        /* <DEDUP_REMOVED lines=8> */
[----:B---3--:R-:W-:Y:S01]  /*20e0*/  IMAD.U32 R6, RZ, RZ, UR34 ;  /* 0x00000022ff067e24 */ /* 0x008fe2000f8e00ff */
[----:B------:R-:W-:Y:S01]  /*20f0*/  MOV R7, UR35 ;  /* 0x0000002300077c02 */ /* 0x000fe20008000f00 */
[----:B------:R-:W-:-:S03]  /*2100*/  IMAD.U32 R7, RZ, RZ, UR7 ;  /* 0x00000007ff077e24 */ /* 0x000fc6000f8e00ff */
[----:B------:R-:W-:-:S04]  /*2110*/  LEA R10, P0, R6, R227, 0x1 ;  /* 0x000000e3060a7211 */ /* 0x000fc800078008ff */
[----:B------:R-:W-:-:S05]  /*2120*/  LEA.HI.X R11, R6, R226, R7, 0x1, P0 ;  /* 0x000000e2060b7211 */ /* 0x000fca00000f0c07 */
[----:B------:R-:W-:Y:S01]  /*2130*/  @!PT LDS RZ, [RZ] ;  /* 0x00000000fffff984 */ /* 0x000fe20000000800 */
[----:B------:R-:W-:Y:S01]  /*2140*/  @!PT LDS RZ, [RZ] ;  /* 0x00000000fffff984 */ /* 0x000fe20000000800 */
[----:B------:R-:W-:Y:S01]  /*2150*/  @!PT LDS RZ, [RZ] ;  /* 0x00000000fffff984 */ /* 0x000fe20000000800 */
[----:B------:R3:W-:Y:S01]  /*2160*/  LDGSTS.E.BYPASS.LTC128B.128 [R229+0x2000], desc[UR26][R10.64] ;  /* 0x020000000ae57fae */ /* 0x0007e2000b981a1a */
[----:B------:R-:W-:Y:S05]  /*2170*/  BRA `(.L_x_1024) ;  /* 0x0000000000047947 */ /* 0x000fea0003800000 */
.L_x_1025:
[----:B------:R1:W-:Y:S02]  /*2180*/  STS.128 [R229+0x2000], RZ ;  /* 0x002000ffe5007388 */ /* 0x0003e40000000c00 */
.L_x_1024:
[----:B------:R-:W-:Y:S05]  /*2190*/  BSYNC.RECONVERGENT B0 ;  /* 0x0000000000007941 */ /* 0x000fea0003800200 */
.L_x_1023:
        /* <DEDUP_REMOVED lines=14> */
[----:B---3--:R-:W-:Y:S01]  /*2280*/  IMAD.U32 R7, RZ, RZ, UR6 ;  /* 0x00000006ff077e24 */ /* 0x008fe2000f8e00ff */
[----:B------:R-:W-:-:S04]  /*2290*/  LEA R6, P0, R0, R227, 0x1 ;  /* 0x000000e300067211 */ /* 0x000fc800078008ff */
[----:B------:R-:W-:-:S05]  /*22a0*/  LEA.HI.X R7, R0, R226, R7, 0x1, P0 ;  /* 0x000000e200077211 */ /* 0x000fca00000f0c07 */
[----:B------:R-:W-:Y:S01]  /*22b0*/  @!PT LDS RZ, [RZ] ;  /* 0x00000000fffff984 */ /* 0x000fe20000000800 */
[----:B------:R-:W-:Y:S01]  /*22c0*/  @!PT LDS RZ, [RZ] ;  /* 0x00000000fffff984 */ /* 0x000fe20000000800 */
[----:B------:R-:W-:Y:S01]  /*22d0*/  @!PT LDS RZ, [RZ] ;  /* 0x00000000fffff984 */ /* 0x000fe20000000800 */
[----:B------:R3:W-:Y:S04]  /*22e0*/  LDGSTS.E.BYPASS.LTC128B.128 [R229+0x2800], desc[UR26][R6.64] ;  /* 0x0280000006e57fae */ /* 0x0007e8000b981a1a */
.L_x_1027:
[----:B------:R-:W-:Y:S05]  /*22f0*/  BSYNC.RECONVERGENT B0 ;  /* 0x0000000000007941 */ /* 0x000fea0003800200 */
.L_x_1026:
        /* <DEDUP_REMOVED lines=16> */
.L_x_1029:
[----:B------:R-:W-:Y:S05]  /*2400*/  BSYNC.RECONVERGENT B0 ;  /* 0x0000000000007941 */ /* 0x000fea0003800200 */
.L_x_1028:
        /* <DEDUP_REMOVED lines=11> */
[----:B---3--:R-:W-:Y:S01]  /*24c0*/  IMAD.U32 R6, RZ, RZ, UR8 ;  /* 0x00000008ff067e24 */ /* 0x008fe2000f8e00ff */
        /* <DEDUP_REMOVED lines=8> */
.L_x_1031:
[----:B------:R-:W-:Y:S05]  /*2550*/  BSYNC.RECONVERGENT B0 ;  /* 0x0000000000007941 */ /* 0x000fea0003800200 */
.L_x_1030:
        /* <DEDUP_REMOVED lines=15> */
[----:B---3--:R-:W-:-:S03]  /*2650*/  IMAD.U32 R6, RZ, RZ, UR8 ;  /* 0x00000008ff067e24 */ /* 0x008fc6000f8e00ff */
[----:B------:R-:W3:Y:S01]  /*2660*/  LDCU UR7, c[0x0][0x3e0] ;  /* 0x00007c00ff0777ac */ /* 0x000ee20008000800 */
[----:B------:R-:W-:-:S06]  /*2670*/  IMAD.U32 R7, RZ, RZ, UR9 ;  /* 0x00000009ff077e24 */ /* 0x000fcc000f8e00ff */
[----:B------:R-:W2:Y:S01]  /*2680*/  @P0 LDG.E R7, desc[UR26][R6.64] ;  /* 0x0000001a06070981 */ /* 0x000ea2000c1e1900 */
[----:B-----5:R-:W2:Y:S01]  /*2690*/  @P0 MUFU.RCP R0, UR6 ;  /* 0x0000000600000d08 */ /* 0x020ea20008001000 */
[----:B------:R-:W-:Y:S02]  /*26a0*/  USHF.L.U64.HI UR6, UR12, 0x7, UR13 ;  /* 0x000000070c067899 */ /* 0x000fe4000801020d */
[----:B------:R-:W-:Y:S02]  /*26b0*/  USHF.L.U32 UR34, UR12, 0x7, URZ ;  /* 0x000000070c227899 */ /* 0x000fe400080006ff */
[----:B------:R-:W-:Y:S02]  /*26c0*/  UIMAD UR6, UR6, UR16, URZ ;  /* 0x00000010060672a4 */ /* 0x000fe4000f8e02ff */
[----:B------:R-:W-:Y:S02]  /*26d0*/  UIMAD.WIDE.U32 UR34, UR34, UR16, URZ ;  /* 0x00000010222272a5 */ /* 0x000fe4000f8e00ff */
[----:B---3--:R-:W-:-:S02]  /*26e0*/  UIMAD UR7, UR23, UR7, UR24 ;  /* 0x00000007170772a4 */ /* 0x008fc4000f8e0218 */
[----:B------:R-:W-:Y:S02]  /*26f0*/  UIADD3 UR17, UPT, UPT, UR35, UR6, URZ ;  /* 0x0000000623117290 */ /* 0x000fe4000fffe0ff */
[----:B------:R-:W-:Y:S01]  /*2700*/  USHF.L.U32 UR8, UR7, 0x5, URZ ;  /* 0x0000000507087899 */ /* 0x000fe200080006ff */
[----:B------:R-:W-:-:S03]  /*2710*/  UMOV UR6, URZ ;  /* 0x000000ff00067c82 */ /* 0x000fc60008000000 */
[----:B------:R-:W-:Y:S01]  /*2720*/  USHF.R.S32.HI UR9, URZ, 0x1f, UR8 ;  /* 0x0000001fff097899 */ /* 0x000fe20008011408 */
[----:B------:R-:W-:Y:S01]  /*2730*/  BAR.SYNC.DEFER_BLOCKING 0x0 ;  /* 0x0000000000007b1d */ /* 0x000fe20000010000 */
[----:B--2---:R-:W-:Y:S01]  /*2740*/  @P0 FMUL.FTZ R0, R7, R0 ;  /* 0x0000000007000220 */ /* 0x004fe20000410000 */
[----:B------:R-:W-:-:S04]  /*2750*/  LOP3.LUT R7, R228, 0x1f, RZ, 0xc0, !PT ;  /* 0x0000001fe4077812 */ /* 0x000fc800078ec0ff */
[----:B------:R-:W-:Y:S02]  /*2760*/  @P0 R2UR UR7, R0 ;  /* 0x00000000000702ca */ /* 0x000fe400000e0000 */
[----:B------:R-:W-:-:S04]  /*2770*/  IADD3 R0, P1, P0, R8, UR8, R7 ;  /* 0x0000000808007c10 */ /* 0x000fc8000f83e007 */
[----:B------:R-:W-:-:S07]  /*2780*/  IADD3.X R3, PT, PT, R3, UR9, RZ, P1, P0 ;  /* 0x0000000903037c10 */ /* 0x000fce0008fe04ff */
        /* <DEDUP_REMOVED lines=15> */
.L_x_1034:
[----:B------:R3:W-:Y:S01]  /*2880*/  STS.128 [R229+0x4000], RZ ;  /* 0x004000ffe5007388 */ /* 0x0007e20000000c00 */
[----:B------:R-:W-:Y:S05]  /*2890*/  BRA `(.L_x_1035) ;  /* 0x0000000000047947 */ /* 0x000fea0003800000 */
.L_x_1033:
[----:B------:R2:W-:Y:S02]  /*28a0*/  STS.128 [R229+0x4000], RZ ;  /* 0x004000ffe5007388 */ /* 0x0005e40000000c00 */
.L_x_1035:
[----:B------:R-:W-:Y:S05]  /*28b0*/  BSYNC.RECONVERGENT B0 ;  /* 0x0000000000007941 */ /* 0x000fea0003800200 */
.L_x_1032:
[----:B------:R-:W-:Y:S01]  /*28c0*/  ISETP.GE.AND P0, PT, R5, UR10, PT ;  /* 0x0000000a05007c0c */ /* 0x000fe2000bf06270 */
[----:B------:R-:W-:Y:S01]  /*28d0*/  IMAD.SHL.U32 R219, R228, 0x20, RZ ;  /* 0x00000020e4db7824 */ /* 0x000fe200078e00ff */
[----:B------:R-:W-:Y:S01]  /*28e0*/  ISETP.GE.AND P2, PT, R4, UR10, PT ;  /* 0x0000000a04007c0c */ /* 0x000fe2000bf46270 */
[----:B------:R-:W-:Y:S01]  /*28f0*/  IMAD.SHL.U32 R4, R228, 0x10, RZ ;  /* 0x00000010e4047824 */ /* 0x000fe200078e00ff */
[----:B------:R-:W-:Y:S01]  /*2900*/  ISETP.GE.AND P1, PT, R2, UR10, PT ;  /* 0x0000000a02007c0c */ /* 0x000fe2000bf26270 */
[----:B------:R-:W-:Y:S01]  /*2910*/  IMAD.SHL.U32 R7, R228, 0x4, RZ ;  /* 0x00000004e4077824 */ /* 0x000fe200078e00ff */
[C---:B------:R-:W-:Y:S01]  /*2920*/  LOP3.LUT R6, R219.reuse, 0xc0, RZ, 0xc0, !PT ;  /* 0x000000c0db067812 */ /* 0x040fe200078ec0ff */
[----:B------:R-:W-:Y:S01]  /*2930*/  BSSY.RECONVERGENT B0, `(.L_x_1036) ;  /* 0x000001d000007945 */ /* 0x000fe20003800200 */
[----:B------:R-:W-:Y:S02]  /*2940*/  LOP3.LUT R2, R4, 0x100, RZ, 0xc0, !PT ;  /* 0x0000010004027812 */ /* 0x000fe400078ec0ff */
[----:B------:R-:W-:-:S02]  /*2950*/  LOP3.LUT R179, R219, 0x120, RZ, 0xc0, !PT ;  /* 0x00000120dbb37812 */ /* 0x000fc400078ec0ff */
[----:B------:R-:W-:Y:S01]  /*2960*/  LOP3.LUT R7, R6, 0x18, R7, 0xf8, !PT ;  /* 0x0000001806077812 */ /* 0x000fe200078ef807 */
[----:B------:R1:W-:Y:S01]  /*2970*/  @P0 STS.128 [R229+0x4800], RZ ;  /* 0x004800ffe5000388 */ /* 0x0003e20000000c00 */
[----:B------:R-:W-:Y:S02]  /*2980*/  SHF.R.U32.HI R176, RZ, 0x1, R228 ;  /* 0x00000001ffb07819 */ /* 0x000fe400000116e4 */
[----:B------:R-:W-:Y:S02]  /*2990*/  LOP3.LUT R219, R2, 0x20, R219, 0xf8, !PT ;  /* 0x0000002002db7812 */ /* 0x000fe400078ef8db */
[----:B------:R-:W-:Y:S02]  /*29a0*/  LOP3.LUT R5, R179, 0x3e00, R4, 0xf8, !PT ;  /* 0x00003e00b3057812 */ /* 0x000fe400078ef804 */
[C---:B------:R-:W-:Y:S02]  /*29b0*/  LOP3.LUT R4, R7.reuse, 0x8, R228, 0x78, !PT ;  /* 0x0000000807047812 */ /* 0x040fe400078e78e4 */
[----:B------:R-:W-:-:S02]  /*29c0*/  LOP3.LUT R2, R7, 0x8, R176, 0x78, !PT ;  /* 0x0000000807027812 */ /* 0x000fc400078e78b0 */
[----:B------:R-:W-:Y:S02]  /*29d0*/  LOP3.LUT R219, R219, R4, RZ, 0xfc, !PT ;  /* 0x00000004dbdb7212 */ /* 0x000fe400078efcff */
[----:B------:R-:W-:Y:S01]  /*29e0*/  LOP3.LUT R220, R5, R2, RZ, 0xfc, !PT ;  /* 0x0000000205dc7212 */ /* 0x000fe200078efcff */
[----:B------:R-:W-:Y:S06]  /*29f0*/  @P0 BRA `(.L_x_1037) ;  /* 0x0000000000400947 */ /* 0x000fec0003800000 */
        /* <DEDUP_REMOVED lines=16> */
.L_x_1037:
[----:B------:R-:W-:Y:S05]  /*2b00*/  BSYNC.RECONVERGENT B0 ;  /* 0x0000000000007941 */ /* 0x000fea0003800200 */
.L_x_1036:
        /* <DEDUP_REMOVED lines=19> */
.L_x_1039:
[----:B------:R-:W-:Y:S05]  /*2c40*/  BSYNC.RECONVERGENT B0 ;  /* 0x0000000000007941 */ /* 0x000fea0003800200 */
.L_x_1038:
        /* <DEDUP_REMOVED lines=21> */
.L_x_1041:
[----:B------:R-:W-:Y:S05]  /*2da0*/  BSYNC.RECONVERGENT B0 ;  /* 0x0000000000007941 */ /* 0x000fea0003800200 */
.L_x_1040:
[----:B------:R-:W-:Y:S01]  /*2db0*/  LDSM.16.M88.4 R116, [R220] ;  /* 0x00000000dc74783b */ /* 0x000fe20000000200 */
[----:B------:R-:W-:Y:S01]  /*2dc0*/  IMAD.MOV.U32 R177, RZ, RZ, 0x20 ;  /* 0x00000020ffb17424 */ /* 0x000fe200078e00ff */
[C---:B------:R-:W-:Y:S01]  /*2dd0*/  LOP3.LUT P1, RZ, R228.reuse, 0x4, RZ, 0xc0, !PT ;  /* 0x00000004e4ff7812 */ /* 0x040fe2000782c0ff */
[----:B------:R-:W-:Y:S01]  /*2de0*/  IMAD.SHL.U32 R252, R228, 0x2, RZ ;  /* 0x00000002e4fc7824 */ /* 0x000fe200078e00ff */
[----:B------:R-:W-:Y:S01]  /*2df0*/  LDSM.16.M88.4 R64, [R220+0x1000] ;  /* 0x00100000dc40783b */ /* 0x000fe20000000200 */
[----:B------:R-:W-:Y:S01]  /*2e00*/  UIADD3 UR22, UPT, UPT, UR30, UR22, -UR20 ;  /* 0x000000161e167290 */ /* 0x000fe2000fffe814 */
[----:B------:R-:W-:Y:S01]  /*2e10*/  SEL R177, R177, 0xffffffe0, !P1 ;  /* 0xffffffe0b1b17807 */ /* 0x000fe20004800000 */
[----:B------:R-:W-:Y:S01]  /*2e20*/  UISETP.GT.U32.AND UP0, UPT, UR16, UR18, UPT ;  /* 0x000000121000728c */ /* 0x000fe2000bf04070 */
[----:B------:R-:W5:Y:S01]  /*2e30*/  LDSM.16.M88.4 R32, [R219+0x2c00] ;  /* 0x002c0000db20783b */ /* 0x000f620000000200 */
[----:B------:R-:W-:Y:S02]  /*2e40*/  LOP3.LUT R252, R252, 0x6, RZ, 0xc0, !PT ;  /* 0x00000006fcfc7812 */ /* 0x000fe400078ec0ff */
[--C-:B------:R-:W-:Y:S01]  /*2e50*/  IMAD.IADD R200, R220, 0x1, R177.reuse ;  /* 0x00000001dcc87824 */ /* 0x100fe200078e02b1 */
[----:B------:R-:W3:Y:S01]  /*2e60*/  LDSM.16.M88.4 R172, [R219+0x3c00] ;  /* 0x003c0000dbac783b */ /* 0x000ee20000000200 */
[----:B------:R-:W-:-:S03]  /*2e70*/  IMAD.IADD R201, R219, 0x1, R177 ;  /* 0x00000001dbc97824 */ /* 0x000fc600078e02b1 */
[----:B------:R-:W4:Y:S04]  /*2e80*/  LDSM.16.M88.4 R40, [R219+0x2800] ;  /* 0x00280000db28783b */ /* 0x000f280000000200 */
[----:B--2---:R-:W2:Y:S04]  /*2e90*/  LDSM.16.M88.4 R8, [R219+0x3800] ;  /* 0x00380000db08783b */ /* 0x004ea80000000200 */
[----:B------:R-:W2:Y:S04]  /*2ea0*/  LDSM.16.M88.4 R56, [R219+0x2000] ;  /* 0x00200000db38783b */ /* 0x000ea80000000200 */
[----:B------:R-:W2:Y:S04]  /*2eb0*/  LDSM.16.M88.4 R48, [R219+0x2400] ;  /* 0x00240000db30783b */ /* 0x000ea80000000200 */
[----:B------:R-:W2:Y:S04]  /*2ec0*/  LDSM.16.M88.4 R24, [R219+0x3000] ;  /* 0x00300000db18783b */ /* 0x000ea80000000200 */
[----:B------:R-:W2:Y:S04]  /*2ed0*/  LDSM.16.M88.4 R16, [R219+0x3400] ;  /* 0x00340000db10783b */ /* 0x000ea80000000200 */
[----:B------:R-:W-:Y:S04]  /*2ee0*/  LDSM.16.M88.4 R168, [R200] ;  /* 0x00000000c8a8783b */ /* 0x000fe80000000200 */
[----:B------:R-:W2:Y:S04]  /*2ef0*/  LDSM.16.M88.4 R108, [R201+0x2c00] ;  /* 0x002c0000c96c783b */ /* 0x000ea80000000200 */
[----:B------:R-:W2:Y:S01]  /*2f00*/  LDSM.16.M88.4 R92, [R201+0x3c00] ;  /* 0x003c0000c95c783b */ /* 0x000ea20000000200 */
[C---:B-----5:R-:W-:Y:S03]  /*2f10*/  HMMA.16816.F32 R136, R64.reuse, R32, RZ ;  /* 0x000000204088723c */ /* 0x060fe600000018ff */
[----:B------:R-:W5:Y:S04]  /*2f20*/  LDSM.16.M88.4 R84, [R200+0x1000] ;  /* 0x00100000c854783b */ /* 0x000f680000000200 */
[----:B------:R-:W5:Y:S01]  /*2f30*/  LDSM.16.M88.4 R112, [R201+0x2800] ;  /* 0x00280000c970783b */ /* 0x000f620000000200 */
[----:B---3--:R-:W-:Y:S03]  /*2f40*/  HMMA.16816.F32 R120, R64, R172, RZ ;  /* 0x000000ac4078723c */ /* 0x008fe600000018ff */
[----:B------:R-:W3:Y:S04]  /*2f50*/  LDSM.16.M88.4 R96, [R201+0x3800] ;  /* 0x00380000c960783b */ /* 0x000ee80000000200 */
[----:B------:R-:W3:Y:S01]  /*2f60*/  LDSM.16.M88.4 R164, [R201+0x2000] ;  /* 0x00200000c9a4783b */ /* 0x000ee20000000200 */
[C---:B------:R-:W-:Y:S03]  /*2f70*/  HMMA.16816.F32 R36, R116.reuse, R32, RZ ;  /* 0x000000207424723c */ /* 0x040fe600000018ff */
[----:B------:R-:W3:Y:S04]  /*2f80*/  LDSM.16.M88.4 R160, [R201+0x2400] ;  /* 0x00240000c9a0783b */ /* 0x000ee80000000200 */
[----:B------:R-:W3:Y:S01]  /*2f90*/  LDSM.16.M88.4 R104, [R201+0x3000] ;  /* 0x00300000c968783b */ /* 0x000ee20000000200 */
[----:B-1----:R-:W-:Y:S03]  /*2fa0*/  HMMA.16816.F32 R4, R116, R172, RZ ;  /* 0x000000ac7404723c */ /* 0x002fe600000018ff */
[----:B------:R-:W1:Y:S04]  /*2fb0*/  LDSM.16.M88.4 R100, [R201+0x3400] ;  /* 0x00340000c964783b */ /* 0x000e680000000200 */
[----:B------:R-:W0:Y:S01]  /*2fc0*/  LDGDEPBAR ;  /* 0x00000000000079af */ /* 0x000e220000000000 */
[-C--:B----4-:R-:W-:Y:S08]  /*2fd0*/  HMMA.16816.F32 R140, R64, R40.reuse, RZ ;  /* 0x00000028408c723c */ /* 0x090ff000000018ff */
[----:B------:R-:W-:Y:S08]  /*2fe0*/  HMMA.16816.F32 R44, R116, R40, RZ ;  /* 0x00000028742c723c */ /* 0x000ff000000018ff */
[----:B--2---:R-:W-:Y:S01]  /*2ff0*/  HMMA.16816.F32 R124, R64, R8, RZ ;  /* 0x00000008407c723c */ /* 0x004fe200000018ff */
[----:B------:R-:W-:-:S07]  /*3000*/  DEPBAR.LE SB0, 0x0 ;  /* 0x000080000000791a */ /* 0x000fce0000000000 */
[----:B------:R-:W-:Y:S08]  /*3010*/  HMMA.16816.F32 R12, R116, R8, RZ ;  /* 0x00000008740c723c */ /* 0x000ff000000018ff */
[----:B------:R-:W-:Y:S08]  /*3020*/  HMMA.16816.F32 R88, R64, R42, RZ ;  /* 0x0000002a4058723c */ /* 0x000ff000000018ff */
[C---:B------:R-:W-:Y:S08]  /*3030*/  HMMA.16816.F32 R60, R116.reuse, R56, RZ ;  /* 0x00000038743c723c */ /* 0x040ff000000018ff */
[----:B------:R-:W-:Y:S08]  /*3040*/  HMMA.16816.F32 R40, R116, R42, RZ ;  /* 0x0000002a7428723c */ /* 0x000ff000000018ff */
[C---:B------:R-:W-:Y:S08]  /*3050*/  HMMA.16816.F32 R80, R64.reuse, R34, RZ ;  /* 0x000000224050723c */ /* 0x040ff000000018ff */
[C---:B------:R-:W-:Y:S08]  /*3060*/  HMMA.16816.F32 R156, R64.reuse, R56, RZ ;  /* 0x00000038409c723c */ /* 0x040ff000000018ff */
[----:B------:R-:W-:Y:S08]  /*3070*/  HMMA.16816.F32 R152, R64, R58, RZ ;  /* 0x0000003a4098723c */ /* 0x000ff000000018ff */
        /* <DEDUP_REMOVED lines=13> */
[----:B------:R-:W-:Y:S08]  /*3150*/  HMMA.16816.F32 R4, R168, R92, R4 ;  /* 0x0000005ca804723c */ /* 0x000ff00000001804 */
[----:B-----5:R-:W-:Y:S01]  /*3160*/  HMMA.16816.F32 R136, R84, R108, R136 ;  /* 0x0000006c5488723c */ /* 0x020fe20000001888 */
[----:B------:R-:W-:-:S07]  /*3170*/  LOP3.LUT R108, R180, 0x7, RZ, 0xc0, !PT ;  /* 0x00000007b46c7812 */ /* 0x000fce00078ec0ff */
[----:B------:R-:W-:Y:S01]  /*3180*/  HMMA.16816.F32 R120, R84, R92, R120 ;  /* 0x0000005c5478723c */ /* 0x000fe20000001878 */
[----:B------:R-:W-:-:S04]  /*3190*/  LOP3.LUT R93, R176, 0x1f0, RZ, 0xc0, !PT ;  /* 0x000001f0b05d7812 */ /* 0x000fc800078ec0ff */
[----:B------:R-:W-:-:S03]  /*31a0*/  IADD3 R108, PT, PT, R108, UR29, R93 ;  /* 0x0000001d6c6c7c10 */ /* 0x000fc6000fffe05d */
[C---:B------:R-:W-:Y:S02]  /*31b0*/  HMMA.16816.F32 R48, R116.reuse, R50, RZ ;  /* 0x000000327430723c */ /* 0x040fe400000018ff */
[C---:B------:R-:W-:Y:S02]  /*31c0*/  VIADD R234, R108.reuse, UR30 ;  /* 0x0000001e6cea7c36 */ /* 0x040fe40008000000 */
[----:B------:R-:W-:Y:S02]  /*31d0*/  VIADD R108, R108, UR22 ;  /* 0x000000166c6c7c36 */ /* 0x000fe40008000000 */
[C---:B------:R-:W-:Y:S02]  /*31e0*/  VIADD R180, R234.reuse, 0x8 ;  /* 0x00000008eab47836 */ /* 0x040fe40000000000 */
[----:B------:R-:W-:Y:S01]  /*31f0*/  HMMA.16816.F32 R24, R116, R26, RZ ;  /* 0x0000001a7418723c */ /* 0x000fe200000018ff */
[----:B------:R-:W-:-:S07]  /*3200*/  VIADD R190, R234, 0x40 ;  /* 0x00000040eabe7836 */ /* 0x000fce0000000000 */
[C---:B------:R-:W-:Y:S08]  /*3210*/  HMMA.16816.F32 R16, R116.reuse, R18, RZ ;  /* 0x000000127410723c */ /* 0x040ff000000018ff */
[C---:B------:R-:W-:Y:S08]  /*3220*/  HMMA.16816.F32 R8, R116.reuse, R10, RZ ;  /* 0x0000000a7408723c */ /* 0x040ff000000018ff */
[----:B------:R-:W-:Y:S08]  /*3230*/  HMMA.16816.F32 R116, R116, R174, RZ ;  /* 0x000000ae7474723c */ /* 0x000ff000000018ff */
[-C--:B------:R-:W-:Y:S08]  /*3240*/  HMMA.16816.F32 R44, R168, R112.reuse, R44 ;  /* 0x00000070a82c723c */ /* 0x080ff0000000182c */
[----:B------:R-:W-:Y:S01]  /*3250*/  HMMA.16816.F32 R140, R84, R112, R140 ;  /* 0x00000070548c723c */ /* 0x000fe2000000188c */
[----:B------:R-:W-:-:S05]  /*3260*/  LOP3.LUT R112, R252, UR11, RZ, 0xfc, !PT ;  /* 0x0000000bfc707c12 */ /* 0x000fca000f8efcff */
[C---:B------:R-:W-:Y:S02]  /*3270*/  VIADD R113, R112.reuse, UR20 ;  /* 0x0000001470717c36 */ /* 0x040fe40008000000 */
[-C--:B---3--:R-:W-:Y:S01]  /*3280*/  HMMA.16816.F32 R12, R168, R96.reuse, R12 ;  /* 0x00000060a80c723c */ /* 0x088fe2000000180c */
[----:B------:R-:W-:Y:S02]  /*3290*/  VIADD R172, R112, 0x8 ;  /* 0x0000000870ac7836 */ /* 0x000fe40000000000 */
[----:B------:R-:W-:Y:S02]  /*32a0*/  IMAD.IADD R92, R180, 0x1, -R113 ;  /* 0x00000001b45c7824 */ /* 0x000fe400078e0a71 */
[C---:B------:R-:W-:Y:S02]  /*32b0*/  VIADD R176, R112.reuse, 0x1 ;  /* 0x0000000170b07836 */ /* 0x040fe40000000000 */
[C---:B------:R-:W-:Y:S01]  /*32c0*/  VIADD R109, R112.reuse, 0x38 ;  /* 0x00000038706d7836 */ /* 0x040fe20000000000 */
[----:B------:R-:W-:Y:S01]  /*32d0*/  HMMA.16816.F32 R124, R84, R96, R124 ;  /* 0x00000060547c723c */ /* 0x000fe2000000187c */
[----:B------:R-:W-:Y:S01]  /*32e0*/  VIADD R97, R112, 0x78 ;  /* 0x0000007870617836 */ /* 0x000fe20000000000 */
[----:B------:R-:W-:-:S04]  /*32f0*/  IABS R92, R92 ;  /* 0x0000005c005c7213 */ /* 0x000fc80000000000 */
[----:B------:R-:W-:Y:S01]  /*3300*/  I2FP.F32.S32 R93, R92 ;  /* 0x0000005c005d7245 */ /* 0x000fe20000201400 */
[----:B------:R-:W-:Y:S01]  /*3310*/  VIADD R92, R112, 0x49 ;  /* 0x00000049705c7836 */ /* 0x000fe20000000000 */
[C---:B------:R-:W-:Y:S08]  /*3320*/  HMMA.16816.F32 R60, R168.reuse, R164, R60 ;  /* 0x000000a4a83c723c */ /* 0x040ff0000000183c */
[-C--:B------:R-:W-:Y:S08]  /*3330*/  HMMA.16816.F32 R40, R168, R114.reuse, R40 ;  /* 0x00000072a828723c */ /* 0x080ff00000001828 */
[----:B------:R-:W-:Y:S01]  /*3340*/  HMMA.16816.F32 R88, R84, R114, R88 ;  /* 0x000000725458723c */ /* 0x000fe20000001858 */
[----:B------:R-:W-:-:S02]  /*3350*/  VIADD R115, R97, UR20 ;  /* 0x0000001461737c36 */ /* 0x000fc40008000000 */
[----:B------:R-:W-:Y:S01]  /*3360*/  FFMA.FTZ R178, R93, -UR6, R62 ;  /* 0x800000065db27c23 */ /* 0x000fe2000801003e */
[----:B------:R-:W-:Y:S02]  /*3370*/  VIADD R114, R112, 0x19 ;  /* 0x0000001970727836 */ /* 0x000fe40000000000 */
[C---:B------:R-:W-:Y:S02]  /*3380*/  VIADD R187, R115.reuse, 0xffffffc1 ;  /* 0xffffffc173bb7836 */ /* 0x040fe40000000000 */
[----:B------:R-:W-:Y:S01]  /*3390*/  HMMA.16816.F32 R32, R168, R110, R32 ;  /* 0x0000006ea820723c */ /* 0x000fe20000001820 */
[----:B------:R-:W-:Y:S02]  /*33a0*/  VIADD R191, R115, 0xffffffb9 ;  /* 0xffffffb973bf7836 */ /* 0x000fe40000000000 */
[C---:B------:R-:W-:Y:S02]  /*33b0*/  IMAD.IADD R186, R180.reuse, 0x1, -R187 ;  /* 0x00000001b4ba7824 */ /* 0x040fe400078e0abb */
[----:B------:R-:W-:-:S02]  /*33c0*/  IMAD.IADD R192, R180, 0x1, -R191 ;  /* 0x00000001b4c07824 */ /* 0x000fc400078e0abf */
[C---:B------:R-:W-:Y:S01]  /*33d0*/  VIADD R203, R115.reuse, 0xffffffd0 ;  /* 0xffffffd073cb7836 */ /* 0x040fe20000000000 */
[----:B------:R-:W-:Y:S01]  /*33e0*/  HMMA.16816.F32 R56, R168, R166, R56 ;  /* 0x000000a6a838723c */ /* 0x000fe20000001838 */
[----:B------:R-:W-:Y:S01]  /*33f0*/  IABS R186, R186 ;  /* 0x000000ba00ba7213 */ /* 0x000fe20000000000 */
[C---:B------:R-:W-:Y:S01]  /*3400*/  VIADD R183, R115.reuse, 0xffffffa1 ;  /* 0xffffffa173b77836 */ /* 0x040fe20000000000 */
[----:B------:R-:W-:Y:S01]  /*3410*/  IABS R192, R192 ;  /* 0x000000c000c07213 */ /* 0x000fe20000000000 */
[C---:B------:R-:W-:Y:S01]  /*3420*/  VIADD R207, R115.reuse, 0xffffffc8 ;  /* 0xffffffc873cf7836 */ /* 0x040fe20000000000 */
[----:B------:R-:W-:Y:S01]  /*3430*/  I2FP.F32.S32 R186, R186 ;  /* 0x000000ba00ba7245 */ /* 0x000fe20000201400 */
[----:B------:R-:W-:Y:S01]  /*3440*/  IMAD.IADD R212, R180, 0x1, -R183 ;  /* 0x00000001b4d47824 */ /* 0x000fe200078e0ab7 */
[----:B------:R-:W-:Y:S01]  /*3450*/  I2FP.F32.S32 R192, R192 ;  /* 0x000000c000c07245 */ /* 0x000fe20000201400 */
[----:B------:R-:W-:Y:S01]  /*3460*/  HMMA.16816.F32 R156, R84, R164, R156 ;  /* 0x000000a4549c723c */ /* 0x000fe2000000189c */
[----:B------:R-:W-:-:S02]  /*3470*/  VIADD R165, R115, 0xffffff91 ;  /* 0xffffff9173a57836 */ /* 0x000fc40000000000 */
[----:B------:R-:W-:Y:S01]  /*3480*/  FFMA.FTZ R186, R186, -UR6, R35 ;  /* 0x80000006baba7c23 */ /* 0x000fe20008010023 */
[----:B------:R-:W-:Y:S02]  /*3490*/  IMAD.IADD R35, R180, 0x1, -R203 ;  /* 0x00000001b4237824 */ /* 0x000fe400078e0acb */
[----:B------:R-:W-:Y:S01]  /*34a0*/  FFMA.FTZ R192, R192, -UR6, R39 ;  /* 0x80000006c0c07c23 */ /* 0x000fe20008010027 */
[C---:B------:R-:W-:Y:S01]  /*34b0*/  VIADD R205, R115.reuse, 0xffffffc9 ;  /* 0xffffffc973cd7836 */ /* 0x040fe20000000000 */
[----:B------:R-:W-:Y:S01]  /*34c0*/  IABS R212, R212 ;  /* 0x000000d400d47213 */ /* 0x000fe20000000000 */
[C---:B------:R-:W-:Y:S01]  /*34d0*/  HMMA.16816.F32 R52, R168.reuse, R160, R52 ;  /* 0x000000a0a834723c */ /* 0x040fe20000001834 */
[----:B------:R-:W-:Y:S01]  /*34e0*/  IABS R35, R35 ;  /* 0x0000002300237213 */ /* 0x000fe20000000000 */
[----:B------:R-:W-:Y:S01]  /*34f0*/  IMAD.IADD R39, R180, 0x1, -R207 ;  /* 0x00000001b4277824 */ /* 0x000fe200078e0acf */
[----:B------:R-:W-:Y:S01]  /*3500*/  I2FP.F32.S32 R212, R212 ;  /* 0x000000d400d47245 */ /* 0x000fe20000201400 */
[C---:B------:R-:W-:Y:S01]  /*3510*/  VIADD R173, R115.reuse, 0xffffffa9 ;  /* 0xffffffa973ad7836 */ /* 0x040fe20000000000 */
[----:B------:R-:W-:Y:S01]  /*3520*/  I2FP.F32.S32 R35, R35 ;  /* 0x0000002300237245 */ /* 0x000fe20000201400 */
[C---:B------:R-:W-:Y:S01]  /*3530*/  VIADD R217, R115.reuse, 0xffffffd9 ;  /* 0xffffffd973d97836 */ /* 0x040fe20000000000 */
[----:B------:R-:W-:Y:S01]  /*3540*/  IABS R39, R39 ;  /* 0x0000002700277213 */ /* 0x000fe20000000000 */
[----:B------:R-:W-:Y:S01]  /*3550*/  HMMA.16816.F32 R28, R168, R104, R28 ;  /* 0x00000068a81c723c */ /* 0x000fe2000000181c */
[----:B------:R-:W-:-:S02]  /*3560*/  VIADD R193, R115, 0xffffffb8 ;  /* 0xffffffb873c17836 */ /* 0x000fc40000000000 */
[----:B------:R-:W-:Y:S01]  /*3570*/  I2FP.F32.S32 R39, R39 ;  /* 0x0000002700277245 */ /* 0x000fe20000201400 */
[C---:B------:R-:W-:Y:S02]  /*3580*/  VIADD R215, R115.reuse, 0xffffffe0 ;  /* 0xffffffe073d77836 */ /* 0x040fe40000000000 */
[C---:B------:R-:W-:Y:S02]  /*3590*/  VIADD R189, R115.reuse, 0xffffffc0 ;  /* 0xffffffc073bd7836 */ /* 0x040fe40000000000 */
[----:B-1----:R-:W-:Y:S01]  /*35a0*/  HMMA.16816.F32 R20, R168, R100, R20 ;  /* 0x00000064a814723c */ /* 0x002fe20000001814 */
[C---:B------:R-:W-:Y:S02]  /*35b0*/  VIADD R197, R115.reuse, 0xffffffd8 ;  /* 0xffffffd873c57836 */ /* 0x040fe40000000000 */
[C---:B------:R-:W-:Y:S02]  /*35c0*/  VIADD R185, R115.reuse, 0xffffffa0 ;  /* 0xffffffa073b97836 */ /* 0x040fe40000000000 */
[----:B------:R-:W-:-:S02]  /*35d0*/  VIADD R199, R115, 0xffffffd1 ;  /* 0xffffffd173c77836 */ /* 0x000fc40000000000 */
[C---:B------:R-:W-:Y:S01]  /*35e0*/  VIADD R213, R115.reuse, 0xffffffe1 ;  /* 0xffffffe173d57836 */ /* 0x040fe20000000000 */
[C---:B------:R-:W-:Y:S01]  /*35f0*/  HMMA.16816.F32 R48, R168.reuse, R162, R48 ;  /* 0x000000a2a830723c */ /* 0x040fe20000001830 */
[----:B------:R-:W-:Y:S02]  /*3600*/  VIADD R195, R115, 0xffffffb1 ;  /* 0xffffffb173c37836 */ /* 0x000fe40000000000 */
[----:B------:R-:W-:Y:S01]  /*3610*/  FFMA.FTZ R62, R39, -UR6, R30 ;  /* 0x80000006273e7c23 */ /* 0x000fe2000801001e */
[----:B------:R-:W-:Y:S02]  /*3620*/  VIADD R30, R112, 0x21 ;  /* 0x00000021701e7836 */ /* 0x000fe40000000000 */
[----:B------:R-:W-:Y:S02]  /*3630*/  IMAD.IADD R206, R180, 0x1, -R195 ;  /* 0x00000001b4ce7824 */ /* 0x000fe400078e0ac3 */
[----:B------:R-:W-:Y:S01]  /*3640*/  HMMA.16816.F32 R24, R168, R106, R24 ;  /* 0x0000006aa818723c */ /* 0x000fe20000001818 */
[----:B------:R-:W-:-:S02]  /*3650*/  VIADD R164, R112, 0x11 ;  /* 0x0000001170a47836 */ /* 0x000fc40000000000 */
[----:B------:R-:W-:Y:S01]  /*3660*/  IABS R206, R206 ;  /* 0x000000ce00ce7213 */ /* 0x000fe20000000000 */
[C---:B------:R-:W-:Y:S02]  /*3670*/  VIADD R211, R115.reuse, 0xffffffe8 ;  /* 0xffffffe873d37836 */ /* 0x040fe40000000000 */
[----:B------:R-:W-:Y:S01]  /*3680*/  VIADD R209, R115, 0xffffffe9 ;  /* 0xffffffe973d17836 */ /* 0x000fe20000000000 */
[----:B------:R-:W-:Y:S01]  /*3690*/  I2FP.F32.S32 R206, R206 ;  /* 0x000000ce00ce7245 */ /* 0x000fe20000201400 */
[C---:B------:R-:W-:Y:S01]  /*36a0*/  HMMA.16816.F32 R16, R168.reuse, R102, R16 ;  /* 0x00000066a810723c */ /* 0x040fe20000001810 */
[----:B------:R-:W-:Y:S02]  /*36b0*/  IMAD.IADD R232, R190, 0x1, -R195 ;  /* 0x00000001bee87824 */ /* 0x000fe400078e0ac3 */
[----:B------:R-:W-:Y:S01]  /*36c0*/  FFMA.FTZ R212, R212, -UR6, R51 ;  /* 0x80000006d4d47c23 */ /* 0x000fe20008010033 */
[----:B------:R-:W-:Y:S02]  /*36d0*/  IMAD.IADD R51, R180, 0x1, -R193 ;  /* 0x00000001b4337824 */ /* 0x000fe400078e0ac1 */
[----:B------:R-:W-:Y:S01]  /*36e0*/  FFMA.FTZ R206, R206, -UR6, R43 ;  /* 0x80000006cece7c23 */ /* 0x000fe2000801002b */
[----:B------:R-:W-:Y:S01]  /*36f0*/  IABS R232, R232 ;  /* 0x000000e800e87213 */ /* 0x000fe20000000000 */
[C---:B------:R-:W-:Y:S01]  /*3700*/  VIADD R43, R112.reuse, 0x58 ;  /* 0x00000058702b7836 */ /* 0x040fe20000000000 */
[----:B------:R-:W-:Y:S01]  /*3710*/  HMMA.16816.F32 R8, R168, R98, R8 ;  /* 0x00000062a808723c */ /* 0x000fe20000001808 */
[----:B------:R-:W-:Y:S01]  /*3720*/  IABS R51, R51 ;  /* 0x0000003300337213 */ /* 0x000fe20000000000 */
[----:B------:R-:W-:-:S02]  /*3730*/  VIADD R39, R112, 0x59 ;  /* 0x0000005970277836 */ /* 0x000fc40000000000 */
[----:B------:R-:W-:Y:S01]  /*3740*/  FFMA.FTZ R96, R35, -UR6, R26 ;  /* 0x8000000623607c23 */ /* 0x000fe2000801001a */
[----:B------:R-:W-:Y:S01]  /*3750*/  IMAD.IADD R26, R180, 0x1, -R217 ;  /* 0x00000001b41a7824 */ /* 0x000fe200078e0ad9 */
[----:B------:R-:W-:Y:S01]  /*3760*/  I2FP.F32.S32 R51, R51 ;  /* 0x0000003300337245 */ /* 0x000fe20000201400 */
[----:B------:R-:W-:Y:S01]  /*3770*/  VIADD R35, R112, 0x61 ;  /* 0x0000006170237836 */ /* 0x000fe20000000000 */
[----:B------:R-:W-:Y:S01]  /*3780*/  I2FP.F32.S32 R232, R232 ;  /* 0x000000e800e87245 */ /* 0x000fe20000201400 */
[----:B------:R-:W-:Y:S01]  /*3790*/  HMMA.16816.F32 R116, R168, R94, R116 ;  /* 0x0000005ea874723c */ /* 0x000fe20000001874 */
[----:B------:R-:W-:Y:S01]  /*37a0*/  IMAD.IADD R168, R180, 0x1, -R165 ;  /* 0x00000001b4a87824 */ /* 0x000fe200078e0aa5 */
[----:B------:R-:W-:Y:S01]  /*37b0*/  IABS R26, R26 ;  /* 0x0000001a001a7213 */ /* 0x000fe20000000000 */
[----:B------:R-:W-:Y:S02]  /*37c0*/  VIADD R170, R112, 0x9 ;  /* 0x0000000970aa7836 */ /* 0x000fe40000000000 */
[----:B------:R-:W-:Y:S01]  /*37d0*/  FFMA.FTZ R202, R51, -UR6, R38 ;  /* 0x8000000633ca7c23 */ /* 0x000fe20008010026 */
[C---:B------:R-:W-:Y:S01]  /*37e0*/  VIADD R171, R115.reuse, 0xffffffb0 ;  /* 0xffffffb073ab7836 */ /* 0x040fe20000000000 */
[----:B------:R-:W-:Y:S01]  /*37f0*/  IABS R168, R168 ;  /* 0x000000a800a87213 */ /* 0x000fe20000000000 */
[C---:B------:R-:W-:Y:S01]  /*3800*/  VIADD R169, R115.reuse, 0xffffff89 ;  /* 0xffffff8973a97836 */ /* 0x040fe20000000000 */
[----:B------:R-:W-:Y:S01]  /*3810*/  HMMA.16816.F32 R144, R84, R162, R144 ;  /* 0x000000a25490723c */ /* 0x000fe20000001890 */
[----:B------:R-:W-:Y:S01]  /*3820*/  VIADD R163, R115, 0xffffff98 ;  /* 0xffffff9873a37836 */ /* 0x000fe20000000000 */
[----:B------:R-:W-:Y:S01]  /*3830*/  I2FP.F32.S32 R168, R168 ;  /* 0x000000a800a87245 */ /* 0x000fe20000201400 */
[C---:B------:R-:W-:Y:S01]  /*3840*/  IMAD.IADD R51, R180.reuse, 0x1, -R197 ;  /* 0x00000001b4337824 */ /* 0x040fe200078e0ac5 */
[----:B------:R-:W-:Y:S01]  /*3850*/  I2FP.F32.S32 R26, R26 ;  /* 0x0000001a001a7245 */ /* 0x000fe20000201400 */
[----:B------:R-:W-:-:S02]  /*3860*/  IMAD.IADD R93, R180, 0x1, -R163 ;  /* 0x00000001b45d7824 */ /* 0x000fc400078e0aa3 */
[----:B------:R-:W-:Y:S01]  /*3870*/  FFMA.FTZ R232, R232, -UR6, R89 ;  /* 0x80000006e8e87c23 */ /* 0x000fe20008010059 */
[----:B------:R-:W-:Y:S01]  /*3880*/  FFMA.FTZ R168, R168, -UR6, R59 ;  /* 0x80000006a8a87c23 */ /* 0x000fe2000801003b */
[----:B------:R-:W-:Y:S01]  /*3890*/  HMMA.16816.F32 R64, R64, R174, RZ ;  /* 0x000000ae4040723c */ /* 0x000fe200000018ff */
[C---:B------:R-:W-:Y:S01]  /*38a0*/  VIADD R175, R115.reuse, 0xffffffa8 ;  /* 0xffffffa873af7836 */ /* 0x040fe20000000000 */
[----:B------:R-:W-:Y:S01]  /*38b0*/  IABS R93, R93 ;  /* 0x0000005d005d7213 */ /* 0x000fe20000000000 */
[C---:B------:R-:W-:Y:S01]  /*38c0*/  IMAD.IADD R174, R180.reuse, 0x1, -R169 ;  /* 0x00000001b4ae7824 */ /* 0x040fe200078e0aa9 */
[----:B------:R-:W-:Y:S01]  /*38d0*/  IABS R51, R51 ;  /* 0x0000003300337213 */ /* 0x000fe20000000000 */
[----:B------:R-:W-:Y:S01]  /*38e0*/  IMAD.IADD R59, R180, 0x1, -R175 ;  /* 0x00000001b43b7824 */ /* 0x000fe200078e0aaf */
[----:B------:R-:W-:Y:S01]  /*38f0*/  I2FP.F32.S32 R93, R93 ;  /* 0x0000005d005d7245 */ /* 0x000fe20000201400 */
[----:B------:R-:W-:Y:S01]  /*3900*/  IMAD.IADD R194, R190, 0x1, -R169 ;  /* 0x00000001bec27824 */ /* 0x000fe200078e0aa9 */
[----:B------:R-:W-:Y:S01]  /*3910*/  HMMA.16816.F32 R148, R84, R160, R148 ;  /* 0x000000a05494723c */ /* 0x000fe20000001894 */
[----:B------:R-:W-:Y:S01]  /*3920*/  VIADD R161, R115, 0xffffff99 ;  /* 0xffffff9973a17836 */ /* 0x000fe20000000000 */
[----:B------:R-:W-:Y:S01]  /*3930*/  IABS R59, R59 ;  /* 0x0000003b003b7213 */ /* 0x000fe20000000000 */
[----:B------:R-:W-:Y:S01]  /*3940*/  FFMA.FTZ R196, R93, -UR6, R54 ;  /* 0x800000065dc47c23 */ /* 0x000fe20008010036 */
[----:B------:R-:W-:-:S02]  /*3950*/  IMAD.IADD R54, R180, 0x1, -R173 ;  /* 0x00000001b4367824 */ /* 0x000fc400078e0aad */
[----:B------:R-:W-:Y:S01]  /*3960*/  FFMA.FTZ R93, R26, -UR6, R23 ;  /* 0x800000061a5d7c23 */ /* 0x000fe20008010017 */
[C---:B------:R-:W-:Y:S01]  /*3970*/  IMAD.IADD R162, R180.reuse, 0x1, -R161 ;  /* 0x00000001b4a27824 */ /* 0x040fe200078e0aa1 */
[----:B------:R-:W-:Y:S01]  /*3980*/  I2FP.F32.S32 R59, R59 ;  /* 0x0000003b003b7245 */ /* 0x000fe20000201400 */
[C---:B------:R-:W-:Y:S01]  /*3990*/  HMMA.16816.F32 R128, R84.reuse, R100, R128 ;  /* 0x000000645480723c */ /* 0x040fe20000001880 */
[----:B------:R-:W-:Y:S01]  /*39a0*/  IMAD.IADD R100, R180, 0x1, -R205 ;  /* 0x00000001b4647824 */ /* 0x000fe200078e0acd */
[----:B------:R-:W-:Y:S01]  /*39b0*/  IABS R54, R54 ;  /* 0x0000003600367213 */ /* 0x000fe20000000000 */
[----:B------:R-:W-:Y:S01]  /*39c0*/  VIADD R160, R112, 0x18 ;  /* 0x0000001870a07836 */ /* 0x000fe20000000000 */
[----:B------:R-:W-:Y:S01]  /*39d0*/  IABS R162, R162 ;  /* 0x000000a200a27213 */ /* 0x000fe20000000000 */
[----:B------:R-:W-:Y:S01]  /*39e0*/  FFMA.FTZ R46, R59, -UR6, R46 ;  /* 0x800000063b2e7c23 */ /* 0x000fe2000801002e */
[----:B------:R-:W-:Y:S01]  /*39f0*/  IABS R100, R100 ;  /* 0x0000006400647213 */ /* 0x000fe20000000000 */
[----:B------:R-:W-:Y:S01]  /*3a00*/  VIADD R59, R180, -UR28 ;  /* 0x8000001cb43b7c36 */ /* 0x000fe20008000000 */
[C---:B------:R-:W-:Y:S01]  /*3a10*/  HMMA.16816.F32 R152, R84.reuse, R166, R152 ;  /* 0x000000a65498723c */ /* 0x040fe20000001898 */
[----:B------:R-:W-:Y:S01]  /*3a20*/  VIADD R167, R115, 0xffffff90 ;  /* 0xffffff9073a77836 */ /* 0x000fe20000000000 */
[----:B------:R-:W-:Y:S01]  /*3a30*/  I2FP.F32.S32 R162, R162 ;  /* 0x000000a200a27245 */ /* 0x000fe20000201400 */
[C---:B------:R-:W-:Y:S01]  /*3a40*/  VIADD R166, R112.reuse, 0x10 ;  /* 0x0000001070a67836 */ /* 0x040fe20000000000 */
[----:B------:R-:W-:Y:S01]  /*3a50*/  I2FP.F32.S32 R100, R100 ;  /* 0x0000006400647245 */ /* 0x000fe20000201400 */
[----:B------:R-:W-:Y:S01]  /*3a60*/  VIADD R26, R112, 0x29 ;  /* 0x00000029701a7836 */ /* 0x000fe20000000000 */
[----:B------:R-:W-:Y:S01]  /*3a70*/  I2FP.F32.S32 R54, R54 ;  /* 0x0000003600367245 */ /* 0x000fe20000201400 */
[----:B------:R-:W-:Y:S01]  /*3a80*/  FFMA.FTZ R162, R162, -UR6, R55 ;  /* 0x80000006a2a27c23 */ /* 0x000fe20008010037 */
[----:B------:R-:W-:Y:S01]  /*3a90*/  HMMA.16816.F32 R76, R84, R106, R76 ;  /* 0x0000006a544c723c */ /* 0x000fe2000000184c */
[C---:B------:R-:W-:Y:S01]  /*3aa0*/  IMAD.IADD R107, R180.reuse, 0x1, -R167 ;  /* 0x00000001b46b7824 */ /* 0x040fe200078e0aa7 */
[----:B------:R-:W-:Y:S01]  /*3ab0*/  ISETP.GT.AND P6, PT, R59, R170, PT ;  /* 0x000000aa3b00720c */ /* 0x000fe20003fc4270 */
[----:B------:R-:W-:-:S02]  /*3ac0*/  IMAD.IADD R55, R180, 0x1, -R171 ;  /* 0x00000001b4377824 */ /* 0x000fc400078e0aab */
[----:B------:R-:W-:Y:S01]  /*3ad0*/  FFMA.FTZ R100, R100, -UR6, R31 ;  /* 0x8000000664647c23 */ /* 0x000fe2000801001f */
[----:B------:R-:W-:Y:S01]  /*3ae0*/  IMAD.IADD R31, R180, 0x1, -R215 ;  /* 0x00000001b41f7824 */ /* 0x000fe200078e0ad7 */
[----:B------:R-:W-:Y:S01]  /*3af0*/  IABS R107, R107 ;  /* 0x0000006b006b7213 */ /* 0x000fe20000000000 */
[----:B------:R-:W-:Y:S01]  /*3b00*/  VIADD R101, R112, 0x41 ;  /* 0x0000004170657836 */ /* 0x000fe20000000000 */
[C---:B------:R-:W-:Y:S01]  /*3b10*/  HMMA.16816.F32 R132, R84.reuse, R104, R132 ;  /* 0x000000685484723c */ /* 0x040fe20000001884 */
[----:B------:R-:W-:Y:S01]  /*3b20*/  FFMA.FTZ R105, R54, -UR6, R47 ;  /* 0x8000000636697c23 */ /* 0x000fe2000801002f */
[----:B------:R-:W-:Y:S01]  /*3b30*/  FSEL R168, R168, -INF , !P6 ;  /* 0xff800000a8a87808 */ /* 0x000fe20007000000 */
[----:B------:R-:W-:Y:S01]  /*3b40*/  IMAD.IADD R47, R180, 0x1, -R189 ;  /* 0x00000001b42f7824 */ /* 0x000fe200078e0abd */
[----:B------:R-:W-:Y:S01]  /*3b50*/  ISETP.GT.AND P6, PT, R59, R30, PT ;  /* 0x0000001e3b00720c */ /* 0x000fe20003fc4270 */
[C---:B------:R-:W-:Y:S01]  /*3b60*/  VIADD R104, R112.reuse, 0x39 ;  /* 0x0000003970687836 */ /* 0x040fe20000000000 */
[----:B------:R-:W-:Y:S01]  /*3b70*/  IABS R55, R55 ;  /* 0x0000003700377213 */ /* 0x000fe20000000000 */
[----:B------:R-:W-:Y:S01]  /*3b80*/  VIADD R54, R112, 0x48 ;  /* 0x0000004870367836 */ /* 0x000fe20000000000 */
[----:B------:R-:W-:Y:S01]  /*3b90*/  I2FP.F32.S32 R107, R107 ;  /* 0x0000006b006b7245 */ /* 0x000fe20000201400 */
[C---:B------:R-:W-:Y:S01]  /*3ba0*/  HMMA.16816.F32 R80, R84.reuse, R110, R80 ;  /* 0x0000006e5450723c */ /* 0x040fe20000001850 */
[----:B------:R-:W-:Y:S01]  /*3bb0*/  IABS R31, R31 ;  /* 0x0000001f001f7213 */ /* 0x000fe20000000000 */
[C---:B------:R-:W-:Y:S01]  /*3bc0*/  IMAD.IADD R111, R190.reuse, 0x1, -R113 ;  /* 0x00000001be6f7824 */ /* 0x040fe200078e0a71 */
[----:B------:R-:W-:Y:S01]  /*3bd0*/  FSEL R23, R105, -INF , !P6 ;  /* 0xff80000069177808 */ /* 0x000fe20007000000 */
[----:B------:R-:W-:Y:S01]  /*3be0*/  IMAD.IADD R105, R190, 0x1, -R167 ;  /* 0x00000001be697824 */ /* 0x000fe200078e0aa7 */
[----:B------:R-:W-:Y:S01]  /*3bf0*/  I2FP.F32.S32 R55, R55 ;  /* 0x0000003700377245 */ /* 0x000fe20000201400 */
[----:B------:R-:W-:Y:S01]  /*3c00*/  FFMA.FTZ R107, R107, -UR6, R58 ;  /* 0x800000066b6b7c23 */ /* 0x000fe2000801003a */
[----:B------:R-:W-:Y:S01]  /*3c10*/  I2FP.F32.S32 R31, R31 ;  /* 0x0000001f001f7245 */ /* 0x000fe20000201400 */
[C---:B------:R-:W-:Y:S01]  /*3c20*/  HMMA.16816.F32 R72, R84.reuse, R102, R72 ;  /* 0x000000665448723c */ /* 0x040fe20000001848 */
[----:B------:R-:W-:Y:S01]  /*3c30*/  ISETP.GT.AND P4, PT, R59, R172, PT ;  /* 0x000000ac3b00720c */ /* 0x000fe20003f84270 */
[----:B------:R-:W-:Y:S01]  /*3c40*/  FFMA.FTZ R188, R55, -UR6, R42 ;  /* 0x8000000637bc7c23 */ /* 0x000fe2000801002a */
[----:B------:R-:W-:Y:S01]  /*3c50*/  IABS R174, R174 ;  /* 0x000000ae00ae7213 */ /* 0x000fe20000000000 */
[----:B------:R-:W-:Y:S01]  /*3c60*/  FFMA.FTZ R42, R31, -UR6, R18 ;  /* 0x800000061f2a7c23 */ /* 0x000fe20008010012 */
[----:B------:R-:W-:Y:S01]  /*3c70*/  IABS R111, R111 ;  /* 0x0000006f006f7213 */ /* 0x000fe20000000000 */
[C---:B------:R-:W-:Y:S01]  /*3c80*/  VIADD R55, R112.reuse, 0x20 ;  /* 0x0000002070377836 */ /* 0x040fe20000000000 */
[----:B------:R-:W-:Y:S01]  /*3c90*/  IABS R47, R47 ;  /* 0x0000002f002f7213 */ /* 0x000fe20000000000 */
[----:B------:R-:W-:Y:S01]  /*3ca0*/  VIADD R110, R112, 0x30 ;  /* 0x00000030706e7836 */ /* 0x000fe20000000000 */
[----:B------:R-:W-:Y:S01]  /*3cb0*/  IABS R105, R105 ;  /* 0x0000006900697213 */ /* 0x000fe20000000000 */
[----:B------:R-:W-:Y:S01]  /*3cc0*/  HMMA.16816.F32 R68, R84, R98, R68 ;  /* 0x000000625444723c */ /* 0x000fe20000001844 */
[----:B------:R-:W-:Y:S01]  /*3cd0*/  FSEL R18, R107, -INF , !P4 ;  /* 0xff8000006b127808 */ /* 0x000fe20006000000 */
[----:B------:R-:W-:Y:S01]  /*3ce0*/  IMAD.IADD R98, R190, 0x1, -R183 ;  /* 0x00000001be627824 */ /* 0x000fe200078e0ab7 */
[----:B------:R-:W-:Y:S01]  /*3cf0*/  I2FP.F32.S32 R174, R174 ;  /* 0x000000ae00ae7245 */ /* 0x000fe20000201400 */
[----:B------:R-:W-:Y:S01]  /*3d00*/  VIADD R102, R112, 0x40 ;  /* 0x0000004070667836 */ /* 0x000fe20000000000 */
[----:B------:R-:W-:Y:S01]  /*3d10*/  I2FP.F32.S32 R107, R111 ;  /* 0x0000006f006b7245 */ /* 0x000fe20000201400 */
[----:B------:R-:W-:Y:S01]  /*3d20*/  IMAD.IADD R111, R190, 0x1, -R163 ;  /* 0x00000001be6f7824 */ /* 0x000fe200078e0aa3 */
[----:B------:R-:W-:Y:S01]  /*3d30*/  I2FP.F32.S32 R47, R47 ;  /* 0x0000002f002f7245 */ /* 0x000fe20000201400 */
[----:B------:R-:W-:Y:S01]  /*3d40*/  FFMA.FTZ R174, R174, -UR6, R63 ;  /* 0x80000006aeae7c23 */ /* 0x000fe2000801003f */
[----:B------:R-:W-:Y:S01]  /*3d50*/  I2FP.F32.S32 R51, R51 ;  /* 0x0000003300337245 */ /* 0x000fe20000201400 */
[----:B------:R-:W-:Y:S01]  /*3d60*/  FFMA.FTZ R182, R107, -UR6, R156 ;  /* 0x800000066bb67c23 */ /* 0x000fe2000801009c */
[----:B------:R-:W-:Y:S01]  /*3d70*/  IABS R194, R194 ;  /* 0x000000c200c27213 */ /* 0x000fe20000000000 */
[C---:B------:R-:W-:Y:S01]  /*3d80*/  IMAD.IADD R63, R180.reuse, 0x1, -R185 ;  /* 0x00000001b43f7824 */ /* 0x040fe200078e0ab9 */
        /* <DEDUP_REMOVED lines=10> */
[C---:B------:R-:W-:Y:S01]  /*3e30*/  IMAD.IADD R194, R190.reuse, 0x1, -R161 ;  /* 0x00000001bec27824 */ /* 0x040fe200078e0aa1 */
[----:B------:R-:W-:Y:S01]  /*3e40*/  IABS R34, R34 ;  /* 0x0000002200227213 */ /* 0x000fe20000000000 */
[C---:B------:R-:W-:Y:S01]  /*3e50*/  IMAD.IADD R105, R190.reuse, 0x1, -R185 ;  /* 0x00000001be697824 */ /* 0x040fe200078e0ab9 */
[----:B------:R-:W-:Y:S01]  /*3e60*/  IABS R22, R22 ;  /* 0x0000001600167213 */ /* 0x000fe20000000000 */
[----:B------:R-:W-:Y:S01]  /*3e70*/  IMAD.IADD R99, R190, 0x1, -R175 ;  /* 0x00000001be637824 */ /* 0x000fe200078e0aaf */
        /* <DEDUP_REMOVED lines=8> */
[----:B------:R-:W-:Y:S01]  /*3f00*/  IABS R194, R194 ;  /* 0x000000c200c27213 */ /* 0x000fe20000000000 */
[----:B------:R-:W-:Y:S01]  /*3f10*/  FFMA.FTZ R63, R34, -UR6, R27 ;  /* 0x80000006223f7c23 */ /* 0x000fe2000801001b */
[----:B------:R-:W-:Y:S01]  /*3f20*/  I2FP.F32.S32 R152, R152 ;  /* 0x0000009800987245 */ /* 0x000fe20000201400 */
[----:B------:R-:W-:Y:S01]  /*3f30*/  FFMA.FTZ R103, R22, -UR6, R19 ;  /* 0x8000000616677c23 */ /* 0x000fe20008010013 */
[C---:B------:R-:W-:Y:S01]  /*3f40*/  ISETP.GT.AND P5, PT, R59.reuse, R112, PT ;  /* 0x000000703b00720c */ /* 0x040fe20003fa4270 */
[----:B------:R-:W-:Y:S01]  /*3f50*/  IMAD.IADD R27, R180, 0x1, -R211 ;  /* 0x00000001b41b7824 */ /* 0x000fe200078e0ad3 */
[----:B------:R-:W-:Y:S01]  /*3f60*/  ISETP.GT.AND P3, PT, R59, R176, PT ;  /* 0x000000b03b00720c */ /* 0x000fe20003f64270 */
[----:B------:R-:W-:Y:S01]  /*3f70*/  FFMA.FTZ R152, R152, -UR6, R153 ;  /* 0x8000000698987c23 */ /* 0x000fe20008010099 */
[----:B------:R-:W-:Y:S01]  /*3f80*/  IABS R111, R111 ;  /* 0x0000006f006f7213 */ /* 0x000fe20000000000 */
[----:B------:R-:W-:Y:S01]  /*3f90*/  IMAD.IADD R34, R180, 0x1, -R209 ;  /* 0x00000001b4227824 */ /* 0x000fe200078e0ad1 */
[----:B------:R-:W-:Y:S01]  /*3fa0*/  I2FP.F32.S32 R194, R194 ;  /* 0x000000c200c27245 */ /* 0x000fe20000201400 */
[----:B------:R-:W-:Y:S01]  /*3fb0*/  VIADD R22, R112, 0x28 ;  /* 0x0000002870167836 */ /* 0x000fe20000000000 */
[----:B------:R-:W-:Y:S01]  /*3fc0*/  FSEL R178, R178, -INF , !P5 ;  /* 0xff800000b2b27808 */ /* 0x000fe20006800000 */
[----:B------:R-:W-:Y:S01]  /*3fd0*/  VIADD R50, R112, 0x31 ;  /* 0x0000003170327836 */ /* 0x000fe20000000000 */
[----:B------:R-:W-:Y:S01]  /*3fe0*/  FSEL R174, R174, -INF , !P3 ;  /* 0xff800000aeae7808 */ /* 0x000fe20005800000 */
[----:B------:R-:W-:Y:S01]  /*3ff0*/  VIADD R153, R115, 0xfffffff0 ;  /* 0xfffffff073997836 */ /* 0x000fe20000000000 */
[C---:B------:R-:W-:Y:S01]  /*4000*/  ISETP.GT.AND P0, PT, R59.reuse, R166, PT ;  /* 0x000000a63b00720c */ /* 0x040fe20003f04270 */
[----:B------:R-:W-:Y:S01]  /*4010*/  FFMA.FTZ R107, R194, -UR6, R149 ;  /* 0x80000006c26b7c23 */ /* 0x000fe20008010095 */
[----:B------:R-:W-:Y:S01]  /*4020*/  ISETP.GT.AND P2, PT, R59, R164, PT ;  /* 0x000000a43b00720c */ /* 0x000fe20003f44270 */
[----:B------:R-:W-:Y:S01]  /*4030*/  VIADD R149, R115, 0xfffffff1 ;  /* 0xfffffff173957836 */ /* 0x000fe20000000000 */
[C---:B------:R-:W-:Y:S01]  /*4040*/  ISETP.GT.AND P5, PT, R59.reuse, R160, PT ;  /* 0x000000a03b00720c */ /* 0x040fe20003fa4270 */
[----:B------:R-:W-:Y:S01]  /*4050*/  IMAD.IADD R157, R180, 0x1, -R153 ;  /* 0x00000001b49d7824 */ /* 0x000fe200078e0a99 */
[----:B------:R-:W-:Y:S01]  /*4060*/  ISETP.GT.AND P3, PT, R59, R114, PT ;  /* 0x000000723b00720c */ /* 0x000fe20003f64270 */
[C---:B------:R-:W-:Y:S01]  /*4070*/  VIADD R31, R112.reuse, 0x68 ;  /* 0x00000068701f7836 */ /* 0x040fe20000000000 */
[----:B------:R-:W-:Y:S01]  /*4080*/  I2FP.F32.S32 R111, R111 ;  /* 0x0000006f006f7245 */ /* 0x000fe20000201400 */
[----:B------:R-:W-:Y:S01]  /*4090*/  VIADD R19, R112, 0x70 ;  /* 0x0000007070137836 */ /* 0x000fe20000000000 */
[----:B------:R-:W-:Y:S01]  /*40a0*/  FSEL R196, R196, -INF , !P0 ;  /* 0xff800000c4c47808 */ /* 0x000fe20004000000 */
[----:B------:R-:W-:Y:S01]  /*40b0*/  IMAD.IADD R89, R190, 0x1, -R207 ;  /* 0x00000001be597824 */ /* 0x000fe200078e0acf */
[----:B------:R-:W-:Y:S01]  /*40c0*/  FSEL R162, R162, -INF , !P2 ;  /* 0xff800000a2a27808 */ /* 0x000fe20005000000 */
[----:B------:R-:W-:Y:S01]  /*40d0*/  FFMA.FTZ R111, R111, -UR6, R148 ;  /* 0x800000066f6f7c23 */ /* 0x000fe20008010094 */
[----:B------:R-:W-:Y:S01]  /*40e0*/  FSEL R184, R184, -INF , !P5 ;  /* 0xff800000b8b87808 */ /* 0x000fe20006800000 */
[----:B------:R-:W-:Y:S01]  /*40f0*/  IMAD.IADD R148, R180, 0x1, -R149 ;  /* 0x00000001b4947824 */ /* 0x000fe200078e0a95 */
[----:B------:R-:W-:Y:S01]  /*4100*/  FSEL R212, R212, -INF , !P3 ;  /* 0xff800000d4d47808 */ /* 0x000fe20005800000 */
[----:B------:R-:W-:Y:S01]  /*4110*/  VIADD R223, R115, 0xfffffff9 ;  /* 0xfffffff973df7836 */ /* 0x000fe20000000000 */
[----:B------:R-:W-:Y:S01]  /*4120*/  IABS R27, R27 ;  /* 0x0000001b001b7213 */ /* 0x000fe20000000000 */
[C---:B------:R-:W-:Y:S01]  /*4130*/  IMAD.IADD R230, R190.reuse, 0x1, -R187 ;  /* 0x00000001bee67824 */ /* 0x040fe200078e0abb */
[----:B------:R-:W-:Y:S01]  /*4140*/  IABS R34, R34 ;  /* 0x0000002200227213 */ /* 0x000fe20000000000 */
        /* <DEDUP_REMOVED lines=9> */
[----:B------:R-:W-:Y:S01]  /*41e0*/  ISETP.GT.AND P3, PT, R59, R50, PT ;  /* 0x000000323b00720c */ /* 0x000fe20003f64270 */
[----:B------:R-:W-:Y:S01]  /*41f0*/  HMMA.16816.F32 R64, R84, R94, R64 ;  /* 0x0000005e5440723c */ /* 0x000fe20000001840 */
[----:B------:R-:W-:Y:S01]  /*4200*/  IABS R105, R105 ;  /* 0x0000006900697213 */ /* 0x000fe20000000000 */
[C---:B------:R-:W-:Y:S01]  /*4210*/  IMAD.IADD R84, R234.reuse, 0x1, -R161 ;  /* 0x00000001ea547824 */ /* 0x040fe200078e0aa1 */
[----:B------:R-:W-:Y:S01]  /*4220*/  IABS R98, R98 ;  /* 0x0000006200627213 */ /* 0x000fe20000000000 */
[C---:B------:R-:W-:Y:S01]  /*4230*/  IMAD.IADD R95, R234.reuse, 0x1, -R167 ;  /* 0x00000001ea5f7824 */ /* 0x040fe200078e0aa7 */
[----:B------:R-:W-:Y:S01]  /*4240*/  I2FP.F32.S32 R27, R27 ;  /* 0x0000001b001b7245 */ /* 0x000fe20000201400 */
[C---:B------:R-:W-:Y:S01]  /*4250*/  IMAD.IADD R86, R234.reuse, 0x1, -R165 ;  /* 0x00000001ea567824 */ /* 0x040fe200078e0aa5 */
[----:B------:R-:W-:Y:S01]  /*4260*/  I2FP.F32.S32 R34, R34 ;  /* 0x0000002200227245 */ /* 0x000fe20000201400 */
[----:B------:R-:W-:Y:S01]  /*4270*/  IMAD.IADD R85, R234, 0x1, -R185 ;  /* 0x00000001ea557824 */ /* 0x000fe200078e0ab9 */
[----:B------:R-:W-:Y:S01]  /*4280*/  FSEL R46, R46, -INF , !P4 ;  /* 0xff8000002e2e7808 */ /* 0x000fe20006000000 */
[----:B------:R-:W-:Y:S01]  /*4290*/  FFMA.FTZ R106, R27, -UR6, R14 ;  /* 0x800000061b6a7c23 */ /* 0x000fe2000801000e */
[----:B------:R-:W-:Y:S01]  /*42a0*/  FSEL R188, R188, -INF , !P0 ;  /* 0xff800000bcbc7808 */ /* 0x000fe20004000000 */
[----:B------:R-:W-:Y:S01]  /*42b0*/  FFMA.FTZ R34, R34, -UR6, R15 ;  /* 0x8000000622227c23 */ /* 0x000fe2000801000f */
[----:B------:R-:W-:Y:S01]  /*42c0*/  FSEL R206, R206, -INF , !P2 ;  /* 0xff800000cece7808 */ /* 0x000fe20005000000 */
[----:B------:R-:W-:Y:S01]  /*42d0*/  VIADD R27, R112, 0x69 ;  /* 0x00000069701b7836 */ /* 0x000fe20000000000 */
[----:B------:R-:W-:Y:S01]  /*42e0*/  FSEL R202, R202, -INF , !P5 ;  /* 0xff800000caca7808 */ /* 0x000fe20006800000 */
[----:B------:R-:W-:Y:S01]  /*42f0*/  VIADD R15, R112, 0x71 ;  /* 0x00000071700f7836 */ /* 0x000fe20000000000 */
[----:B------:R-:W-:Y:S01]  /*4300*/  FSEL R192, R192, -INF , !P3 ;  /* 0xff800000c0c07808 */ /* 0x000fe20005800000 */
[----:B------:R-:W-:Y:S01]  /*4310*/  VIADD R14, R112, 0x79 ;  /* 0x00000079700e7836 */ /* 0x000fe20000000000 */
[----:B------:R-:W-:Y:S01]  /*4320*/  IABS R157, R157 ;  /* 0x0000009d009d7213 */ /* 0x000fe20000000000 */
[C---:B------:R-:W-:Y:S01]  /*4330*/  IMAD.IADD R94, R234.reuse, 0x1, -R195 ;  /* 0x00000001ea5e7824 */ /* 0x040fe200078e0ac3 */
[C---:B------:R-:W-:Y:S01]  /*4340*/  ISETP.GT.AND P4, PT, R59.reuse, R109, PT ;  /* 0x0000006d3b00720c */ /* 0x040fe20003f84270 */
[----:B------:R-:W-:Y:S01]  /*4350*/  IMAD.IADD R87, R234, 0x1, -R163 ;  /* 0x00000001ea577824 */ /* 0x000fe200078e0aa3 */
[----:B------:R-:W-:-:S02]  /*4360*/  ISETP.GT.AND P6, PT, R59, R104, PT ;  /* 0x000000683b00720c */ /* 0x000fc40003fc4270 */
[C---:B------:R-:W-:Y:S02]  /*4370*/  ISETP.GT.AND P0, PT, R59.reuse, R102, PT ;  /* 0x000000663b00720c */ /* 0x040fe40003f04270 */
[C---:B------:R-:W-:Y:S02]  /*4380*/  ISETP.GT.AND P2, PT, R59.reuse, R101, PT ;  /* 0x000000653b00720c */ /* 0x040fe40003f44270 */
[C---:B------:R-:W-:Y:S02]  /*4390*/  ISETP.GT.AND P5, PT, R59.reuse, R54, PT ;  /* 0x000000363b00720c */ /* 0x040fe40003fa4270 */
[----:B------:R-:W-:Y:S02]  /*43a0*/  ISETP.GT.AND P3, PT, R59, R92, PT ;  /* 0x0000005c3b00720c */ /* 0x000fe40003f64270 */
[----:B------:R-:W-:Y:S02]  /*43b0*/  I2FP.F32.S32 R105, R105 ;  /* 0x0000006900697245 */ /* 0x000fe40000201400 */
[----:B------:R-:W-:-:S02]  /*43c0*/  I2FP.F32.S32 R98, R98 ;  /* 0x0000006200627245 */ /* 0x000fc40000201400 */
[----:B------:R-:W-:Y:S01]  /*43d0*/  IABS R99, R99 ;  /* 0x0000006300637213 */ /* 0x000fe20000000000 */
[----:B------:R-:W-:Y:S01]  /*43e0*/  FFMA.FTZ R105, R105, -UR6, R144 ;  /* 0x8000000669697c23 */ /* 0x000fe20008010090 */
[----:B------:R-:W-:Y:S01]  /*43f0*/  IABS R148, R148 ;  /* 0x0000009400947213 */ /* 0x000fe20000000000 */
[----:B------:R-:W-:Y:S01]  /*4400*/  FFMA.FTZ R144, R98, -UR6, R145 ;  /* 0x8000000662907c23 */ /* 0x000fe20008010091 */
[----:B------:R-:W-:Y:S01]  /*4410*/  I2FP.F32.S32 R157, R157 ;  /* 0x0000009d009d7245 */ /* 0x000fe20000201400 */
[----:B------:R-:W-:Y:S01]  /*4420*/  VIADD R145, R115, 0xfffffff8 ;  /* 0xfffffff873917836 */ /* 0x000fe20000000000 */
[----:B------:R-:W-:Y:S01]  /*4430*/  FSEL R198, R198, -INF , !P4 ;  /* 0xff800000c6c67808 */ /* 0x000fe20006000000 */
[----:B------:R-:W-:Y:S01]  /*4440*/  IMAD.IADD R98, R190, 0x1, -R173 ;  /* 0x00000001be627824 */ /* 0x000fe200078e0aad */
[----:B------:R-:W-:Y:S01]  /*4450*/  FSEL R186, R186, -INF , !P6 ;  /* 0xff800000baba7808 */ /* 0x000fe20007000000 */
[----:B------:R-:W-:Y:S01]  /*4460*/  FFMA.FTZ R10, R157, -UR6, R10 ;  /* 0x800000069d0a7c23 */ /* 0x000fe2000801000a */
[----:B------:R-:W-:Y:S01]  /*4470*/  FSEL R62, R62, -INF , !P0 ;  /* 0xff8000003e3e7808 */ /* 0x000fe20004000000 */
[----:B------:R-:W-:Y:S01]  /*4480*/  VIADD R157, R115, 0x1 ;  /* 0x00000001739d7836 */ /* 0x000fe20000000000 */
[----:B------:R-:W-:-:S02]  /*4490*/  FSEL R100, R100, -INF , !P2 ;  /* 0xff80000064647808 */ /* 0x000fc40005000000 */
[----:B------:R-:W-:Y:S02]  /*44a0*/  FSEL R96, R96, -INF , !P5 ;  /* 0xff80000060607808 */ /* 0x000fe40006800000 */
[----:B------:R-:W-:Y:S02]  /*44b0*/  FSEL R63, R63, -INF , !P3 ;  /* 0xff8000003f3f7808 */ /* 0x000fe40005800000 */
[C---:B------:R-:W-:Y:S02]  /*44c0*/  ISETP.GT.AND P4, PT, R59.reuse, R58, PT ;  /* 0x0000003a3b00720c */ /* 0x040fe40003f84270 */
[C---:B------:R-:W-:Y:S02]  /*44d0*/  ISETP.GT.AND P6, PT, R59.reuse, R47, PT ;  /* 0x0000002f3b00720c */ /* 0x040fe40003fc4270 */
[C---:B------:R-:W-:Y:S02]  /*44e0*/  ISETP.GT.AND P0, PT, R59.reuse, R43, PT ;  /* 0x0000002b3b00720c */ /* 0x040fe40003f04270 */
[----:B------:R-:W-:-:S02]  /*44f0*/  ISETP.GT.AND P2, PT, R59, R39, PT ;  /* 0x000000273b00720c */ /* 0x000fc40003f44270 */
[C---:B------:R-:W-:Y:S02]  /*4500*/  ISETP.GT.AND P5, PT, R59.reuse, R38, PT ;  /* 0x000000263b00720c */ /* 0x040fe40003fa4270 */
[----:B------:R-:W-:Y:S02]  /*4510*/  ISETP.GT.AND P3, PT, R59, R35, PT ;  /* 0x000000233b00720c */ /* 0x000fe40003f64270 */
[----:B------:R-:W-:Y:S02]  /*4520*/  I2FP.F32.S32 R99, R99 ;  /* 0x0000006300637245 */ /* 0x000fe40000201400 */
[----:B------:R-:W-:Y:S02]  /*4530*/  I2FP.F32.S32 R148, R148 ;  /* 0x0000009400947245 */ /* 0x000fe40000201400 */
[----:B------:R-:W-:Y:S01]  /*4540*/  FSEL R51, R51, -INF , !P4 ;  /* 0xff80000033337808 */ /* 0x000fe20006000000 */
[----:B------:R-:W-:Y:S01]  /*4550*/  FFMA.FTZ R99, R99, -UR6, R140 ;  /* 0x8000000663637c23 */ /* 0x000fe2000801008c */
[----:B------:R-:W-:Y:S01]  /*4560*/  FSEL R93, R93, -INF , !P6 ;  /* 0xff8000005d5d7808 */ /* 0x000fe20007000000 */
[----:B------:R-:W-:Y:S01]  /*4570*/  FFMA.FTZ R11, R148, -UR6, R11 ;  /* 0x80000006940b7c23 */ /* 0x000fe2000801000b */
[----:B------:R-:W-:Y:S01]  /*4580*/  FSEL R42, R42, -INF , !P0 ;  /* 0xff8000002a2a7808 */ /* 0x000fe20004000000 */
[C---:B------:R-:W-:Y:S01]  /*4590*/  IMAD.IADD R140, R180.reuse, 0x1, -R223 ;  /* 0x00000001b48c7824 */ /* 0x040fe200078e0adf */
[----:B------:R-:W-:Y:S01]  /*45a0*/  FSEL R103, R103, -INF , !P2 ;  /* 0xff80000067677808 */ /* 0x000fe20005000000 */
[----:B------:R-:W-:Y:S01]  /*45b0*/  IMAD.IADD R148, R180, 0x1, -R157 ;  /* 0x00000001b4947824 */ /* 0x000fe200078e0a9d */
[----:B------:R-:W-:-:S02]  /*45c0*/  FSEL R106, R106, -INF , !P5 ;  /* 0xff8000006a6a7808 */ /* 0x000fc40006800000 */
[----:B------:R-:W-:Y:S02]  /*45d0*/  FSEL R34, R34, -INF , !P3 ;  /* 0xff80000022227808 */ /* 0x000fe40005800000 */
[C---:B------:R-:W-:Y:S02]  /*45e0*/  ISETP.GT.AND P4, PT, R59.reuse, R31, PT ;  /* 0x0000001f3b00720c */ /* 0x040fe40003f84270 */
[C---:B------:R-:W-:Y:S02]  /*45f0*/  ISETP.GT.AND P6, PT, R59.reuse, R27, PT ;  /* 0x0000001b3b00720c */ /* 0x040fe40003fc4270 */
[C---:B------:R-:W-:Y:S02]  /*4600*/  ISETP.GT.AND P0, PT, R59.reuse, R19, PT ;  /* 0x000000133b00720c */ /* 0x040fe40003f04270 */
[C---:B------:R-:W-:Y:S02]  /*4610*/  ISETP.GT.AND P2, PT, R59.reuse, R15, PT ;  /* 0x0000000f3b00720c */ /* 0x040fe40003f44270 */
[----:B------:R-:W-:-:S02]  /*4620*/  ISETP.GT.AND P5, PT, R59, R97, PT ;  /* 0x000000613b00720c */ /* 0x000fc40003fa4270 */
[----:B------:R-:W-:Y:S01]  /*4630*/  ISETP.GT.AND P3, PT, R59, R14, PT ;  /* 0x0000000e3b00720c */ /* 0x000fe20003f64270 */
[----:B------:R-:W-:Y:S01]  /*4640*/  IMAD.IADD R59, R180, 0x1, -R145 ;  /* 0x00000001b43b7824 */ /* 0x000fe200078e0a91 */
[----:B------:R-:W-:Y:S02]  /*4650*/  IABS R89, R89 ;  /* 0x0000005900597213 */ /* 0x000fe40000000000 */
[----:B------:R-:W-:Y:S02]  /*4660*/  IABS R230, R230 ;  /* 0x000000e600e67213 */ /* 0x000fe40000000000 */
[----:B------:R-:W-:Y:S02]  /*4670*/  IABS R98, R98 ;  /* 0x0000006200627213 */ /* 0x000fe40000000000 */
[----:B------:R-:W-:Y:S02]  /*4680*/  IABS R231, R231 ;  /* 0x000000e700e77213 */ /* 0x000fe40000000000 */
[----:B------:R-:W-:-:S02]  /*4690*/  IABS R59, R59 ;  /* 0x0000003b003b7213 */ /* 0x000fc40000000000 */
[----:B------:R-:W-:Y:S02]  /*46a0*/  I2FP.F32.S32 R89, R89 ;  /* 0x0000005900597245 */ /* 0x000fe40000201400 */
[----:B------:R-:W-:Y:S02]  /*46b0*/  IABS R140, R140 ;  /* 0x0000008c008c7213 */ /* 0x000fe40000000000 */
[----:B------:R-:W-:Y:S01]  /*46c0*/  I2FP.F32.S32 R230, R230 ;  /* 0x000000e600e67245 */ /* 0x000fe20000201400 */
[----:B------:R-:W-:Y:S01]  /*46d0*/  FFMA.FTZ R222, R89, -UR6, R132 ;  /* 0x8000000659de7c23 */ /* 0x000fe20008010084 */
[----:B------:R-:W-:Y:S01]  /*46e0*/  I2FP.F32.S32 R98, R98 ;  /* 0x0000006200627245 */ /* 0x000fe20000201400 */
[----:B------:R-:W-:Y:S01]  /*46f0*/  IMAD.IADD R89, R190, 0x1, -R197 ;  /* 0x00000001be597824 */ /* 0x000fe200078e0ac5 */
[----:B------:R-:W-:Y:S01]  /*4700*/  IABS R148, R148 ;  /* 0x0000009400947213 */ /* 0x000fe20000000000 */
[----:B------:R-:W-:Y:S01]  /*4710*/  FFMA.FTZ R230, R230, -UR6, R81 ;  /* 0x80000006e6e67c23 */ /* 0x000fe20008010051 */
[----:B------:R-:W-:Y:S01]  /*4720*/  I2FP.F32.S32 R231, R231 ;  /* 0x000000e700e77245 */ /* 0x000fe20000201400 */
[----:B------:R-:W-:Y:S01]  /*4730*/  FFMA.FTZ R98, R98, -UR6, R141 ;  /* 0x8000000662627c23 */ /* 0x000fe2000801008d */
[----:B------:R-:W-:Y:S01]  /*4740*/  IABS R233, R233 ;  /* 0x000000e900e97213 */ /* 0x000fe20000000000 */
[----:B------:R-:W-:Y:S01]  /*4750*/  IMAD.IADD R81, R190, 0x1, -R203 ;  /* 0x00000001be517824 */ /* 0x000fe200078e0acb */
[----:B------:R-:W-:Y:S01]  /*4760*/  I2FP.F32.S32 R59, R59 ;  /* 0x0000003b003b7245 */ /* 0x000fe20000201400 */
        /* <DEDUP_REMOVED lines=17> */
[----:B------:R-:W-:-:S02]  /*4880*/  IABS R80, R80 ;  /* 0x0000005000507213 */ /* 0x000fc40000000000 */
[----:B------:R-:W-:Y:S02]  /*4890*/  I2FP.F32.S32 R210, R210 ;  /* 0x000000d200d27245 */ /* 0x000fe40000201400 */
[----:B------:R-:W-:Y:S02]  /*48a0*/  I2FP.F32.S32 R89, R89 ;  /* 0x0000005900597245 */ /* 0x000fe40000201400 */
[----:B------:R-:W-:Y:S01]  /*48b0*/  I2FP.F32.S32 R81, R81 ;  /* 0x0000005100517245 */ /* 0x000fe20000201400 */
[----:B------:R-:W-:Y:S01]  /*48c0*/  FFMA.FTZ R210, R210, -UR6, R129 ;  /* 0x80000006d2d27c23 */ /* 0x000fe20008010081 */
[----:B------:R-:W-:Y:S01]  /*48d0*/  I2FP.F32.S32 R141, R141 ;  /* 0x0000008d008d7245 */ /* 0x000fe20000201400 */
[C---:B------:R-:W-:Y:S01]  /*48e0*/  VIADD R129, R190.reuse, -UR28 ;  /* 0x8000001cbe817c36 */ /* 0x040fe20008000000 */
[----:B------:R-:W-:Y:S01]  /*48f0*/  IABS R119, R119 ;  /* 0x0000007700777213 */ /* 0x000fe20000000000 */
[----:B------:R-:W-:Y:S01]  /*4900*/  FFMA.FTZ R214, R89, -UR6, R128 ;  /* 0x8000000659d67c23 */ /* 0x000fe20008010080 */
[----:B------:R-:W-:Y:S01]  /*4910*/  I2FP.F32.S32 R80, R80 ;  /* 0x0000005000507245 */ /* 0x000fe20000201400 */
[----:B------:R-:W-:Y:S01]  /*4920*/  FFMA.FTZ R216, R81, -UR6, R76 ;  /* 0x8000000651d87c23 */ /* 0x000fe2000801004c */
[----:B------:R-:W-:Y:S01]  /*4930*/  IABS R180, R180 ;  /* 0x000000b400b47213 */ /* 0x000fe20000000000 */
[----:B------:R-:W-:Y:S01]  /*4940*/  IMAD.IADD R89, R190, 0x1, -R215 ;  /* 0x00000001be597824 */ /* 0x000fe200078e0ad7 */
[----:B------:R-:W-:Y:S01]  /*4950*/  IABS R88, R88 ;  /* 0x0000005800587213 */ /* 0x000fe20000000000 */
[----:B------:R-:W-:Y:S01]  /*4960*/  FFMA.FTZ R140, R141, -UR6, R118 ;  /* 0x800000068d8c7c23 */ /* 0x000fe20008010076 */
[----:B------:R-:W-:Y:S01]  /*4970*/  I2FP.F32.S32 R119, R119 ;  /* 0x0000007700777245 */ /* 0x000fe20000201400 */
[----:B------:R-:W-:Y:S01]  /*4980*/  FFMA.FTZ R81, R80, -UR6, R77 ;  /* 0x8000000650517c23 */ /* 0x000fe2000801004d */
[----:B------:R-:W-:Y:S01]  /*4990*/  I2FP.F32.S32 R180, R180 ;  /* 0x000000b400b47245 */ /* 0x000fe20000201400 */
[----:B------:R-:W-:Y:S01]  /*49a0*/  IMAD.IADD R77, R190, 0x1, -R211 ;  /* 0x00000001be4d7824 */ /* 0x000fe200078e0ad3 */
[----:B------:R-:W-:Y:S01]  /*49b0*/  I2FP.F32.S32 R88, R88 ;  /* 0x0000005800587245 */ /* 0x000fe20000201400 */
[----:B------:R-:W-:Y:S01]  /*49c0*/  FFMA.FTZ R204, R119, -UR6, R136 ;  /* 0x8000000677cc7c23 */ /* 0x000fe20008010088 */
[----:B------:R-:W-:Y:S01]  /*49d0*/  FSEL R118, R10, -INF , !P4 ;  /* 0xff8000000a767808 */ /* 0x000fe20006000000 */
[----:B------:R-:W-:Y:S01]  /*49e0*/  FFMA.FTZ R180, R180, -UR6, R125 ;  /* 0x80000006b4b47c23 */ /* 0x000fe2000801007d */
[----:B------:R-:W-:Y:S01]  /*49f0*/  FSEL R80, R11, -INF , !P6 ;  /* 0xff8000000b507808 */ /* 0x000fe20007000000 */
[----:B------:R-:W-:Y:S01]  /*4a00*/  FFMA.FTZ R119, R88, -UR6, R137 ;  /* 0x8000000658777c23 */ /* 0x000fe20008010089 */
[C---:B------:R-:W-:Y:S01]  /*4a10*/  ISETP.GT.AND P4, PT, R129.reuse, R112, PT ;  /* 0x000000708100720c */ /* 0x040fe20003f84270 */
[----:B------:R-:W-:Y:S01]  /*4a20*/  IMAD.IADD R76, R234, 0x1, -R113 ;  /* 0x00000001ea4c7824 */ /* 0x000fe200078e0a71 */
[----:B------:R-:W-:-:S02]  /*4a30*/  ISETP.GT.AND P6, PT, R129, R176, PT ;  /* 0x000000b08100720c */ /* 0x000fc40003fc4270 */
[----:B------:R-:W-:Y:S02]  /*4a40*/  IABS R89, R89 ;  /* 0x0000005900597213 */ /* 0x000fe40000000000 */
[----:B------:R-:W-:Y:S02]  /*4a50*/  FSEL R125, R6, -INF , !P0 ;  /* 0xff800000067d7808 */ /* 0x000fe40004000000 */
[----:B------:R-:W-:Y:S02]  /*4a60*/  IABS R218, R218 ;  /* 0x000000da00da7213 */ /* 0x000fe40000000000 */
[----:B------:R-:W-:Y:S02]  /*4a70*/  ISETP.GT.AND P0, PT, R129, R172, PT ;  /* 0x000000ac8100720c */ /* 0x000fe40003f04270 */
[----:B------:R-:W-:Y:S02]  /*4a80*/  FSEL R59, R59, -INF , !P2 ;  /* 0xff8000003b3b7808 */ /* 0x000fe40005000000 */
[----:B------:R-:W-:-:S02]  /*4a90*/  FSEL R10, R140, -INF , !P5 ;  /* 0xff8000008c0a7808 */ /* 0x000fc40006800000 */
[----:B------:R-:W-:Y:S02]  /*4aa0*/  FSEL R128, R7, -INF , !P3 ;  /* 0xff80000007807808 */ /* 0x000fe40005800000 */
[----:B------:R-:W-:Y:S02]  /*4ab0*/  FSEL R136, R182, -INF , !P4 ;  /* 0xff800000b6887808 */ /* 0x000fe40006000000 */
[----:B------:R-:W-:Y:S02]  /*4ac0*/  FSEL R88, R181, -INF , !P6 ;  /* 0xff800000b5587808 */ /* 0x000fe40007000000 */
[C---:B------:R-:W-:Y:S02]  /*4ad0*/  ISETP.GT.AND P2, PT, R129.reuse, R170, PT ;  /* 0x000000aa8100720c */ /* 0x040fe40003f44270 */
[C---:B------:R-:W-:Y:S02]  /*4ae0*/  ISETP.GT.AND P5, PT, R129.reuse, R166, PT ;  /* 0x000000a68100720c */ /* 0x040fe40003fa4270 */
[----:B------:R-:W-:-:S02]  /*4af0*/  ISETP.GT.AND P3, PT, R129, R164, PT ;  /* 0x000000a48100720c */ /* 0x000fc40003f64270 */
[C---:B------:R-:W-:Y:S02]  /*4b00*/  ISETP.GT.AND P4, PT, R129.reuse, R160, PT ;  /* 0x000000a08100720c */ /* 0x040fe40003f84270 */
[----:B------:R-:W-:Y:S02]  /*4b10*/  ISETP.GT.AND P6, PT, R129, R114, PT ;  /* 0x000000728100720c */ /* 0x000fe40003fc4270 */
[----:B------:R-:W-:Y:S02]  /*4b20*/  I2FP.F32.S32 R89, R89 ;  /* 0x0000005900597245 */ /* 0x000fe40000201400 */
[----:B------:R-:W-:Y:S02]  /*4b30*/  IABS R77, R77 ;  /* 0x0000004d004d7213 */ /* 0x000fe40000000000 */
[----:B------:R-:W-:Y:S01]  /*4b40*/  I2FP.F32.S32 R218, R218 ;  /* 0x000000da00da7245 */ /* 0x000fe20000201400 */
[----:B------:R-:W-:Y:S01]  /*4b50*/  FFMA.FTZ R89, R89, -UR6, R72 ;  /* 0x8000000659597c23 */ /* 0x000fe20008010048 */
[----:B------:R-:W-:Y:S01]  /*4b60*/  FSEL R7, R156, -INF , !P0 ;  /* 0xff8000009c077808 */ /* 0x000fe20004000000 */
[----:B------:R-:W-:Y:S01]  /*4b70*/  IMAD.IADD R156, R190, 0x1, -R223 ;  /* 0x00000001be9c7824 */ /* 0x000fe200078e0adf */
[----:B------:R-:W-:Y:S01]  /*4b80*/  IABS R208, R208 ;  /* 0x000000d000d07213 */ /* 0x000fe20000000000 */
[----:B------:R-:W-:Y:S01]  /*4b90*/  FFMA.FTZ R218, R218, -UR6, R133 ;  /* 0x80000006dada7c23 */ /* 0x000fe20008010085 */
[----:B------:R-:W-:-:S02]  /*4ba0*/  ISETP.GT.AND P0, PT, R129, R55, PT ;  /* 0x000000378100720c */ /* 0x000fc40003f04270 */
        /* <DEDUP_REMOVED lines=9> */
[----:B------:R-:W-:Y:S02]  /*4c40*/  ISETP.GT.AND P6, PT, R129, R50, PT ;  /* 0x000000328100720c */ /* 0x000fe40003fc4270 */
[----:B------:R-:W-:Y:S02]  /*4c50*/  I2FP.F32.S32 R77, R77 ;  /* 0x0000004d004d7245 */ /* 0x000fe40000201400 */
[----:B------:R-:W-:-:S02]  /*4c60*/  IABS R72, R76 ;  /* 0x0000004c00487213 */ /* 0x000fc40000000000 */
[----:B------:R-:W-:Y:S01]  /*4c70*/  I2FP.F32.S32 R208, R208 ;  /* 0x000000d000d07245 */ /* 0x000fe20000201400 */
[----:B------:R-:W-:Y:S01]  /*4c80*/  FFMA.FTZ R194, R77, -UR6, R124 ;  /* 0x800000064dc27c23 */ /* 0x000fe2000801007c */
[----:B------:R-:W-:Y:S01]  /*4c90*/  FSEL R141, R99, -INF , !P0 ;  /* 0xff800000638d7808 */ /* 0x000fe20004000000 */
[----:B------:R-:W-:Y:S01]  /*4ca0*/  IMAD.IADD R99, R234, 0x1, -R169 ;  /* 0x00000001ea637824 */ /* 0x000fe200078e0aa9 */
[----:B------:R-:W-:Y:S01]  /*4cb0*/  FSEL R132, R98, -INF , !P2 ;  /* 0xff80000062847808 */ /* 0x000fe20005000000 */
[----:B------:R-:W-:Y:S01]  /*4cc0*/  IMAD.MOV.U32 R124, RZ, RZ, R72 ;  /* 0x000000ffff7c7224 */ /* 0x000fe200078e0048 */
[----:B------:R-:W-:Y:S01]  /*4cd0*/  FSEL R137, R233, -INF , !P5 ;  /* 0xff800000e9897808 */ /* 0x000fe20006800000 */
[----:B------:R-:W-:Y:S01]  /*4ce0*/  FFMA.FTZ R208, R208, -UR6, R73 ;  /* 0x80000006d0d07c23 */ /* 0x000fe20008010049 */
[----:B------:R-:W-:Y:S01]  /*4cf0*/  FSEL R133, R232, -INF , !P3 ;  /* 0xff800000e8857808 */ /* 0x000fe20005800000 */
[----:B------:R-:W-:Y:S01]  /*4d00*/  IMAD.MOV.U32 R233, RZ, RZ, 0x1 ;  /* 0x00000001ffe97424 */ /* 0x000fe200078e00ff */
[----:B------:R-:W-:Y:S01]  /*4d10*/  FSEL R204, R204, -INF , !P4 ;  /* 0xff800000cccc7808 */ /* 0x000fe20006000000 */
[----:B------:R-:W-:Y:S01]  /*4d20*/  IMAD.MOV.U32 R232, RZ, RZ, 0x9 ;  /* 0x00000009ffe87424 */ /* 0x000fe200078e00ff */
[----:B------:R-:W-:-:S02]  /*4d30*/  FSEL R119, R119, -INF , !P6 ;  /* 0xff80000077777808 */ /* 0x000fc40007000000 */
[C---:B------:R-:W-:Y:S02]  /*4d40*/  ISETP.GT.AND P0, PT, R129.reuse, R109, PT ;  /* 0x0000006d8100720c */ /* 0x040fe40003f04270 */
[C---:B------:R-:W-:Y:S02]  /*4d50*/  ISETP.GT.AND P2, PT, R129.reuse, R104, PT ;  /* 0x000000688100720c */ /* 0x040fe40003f44270 */
[C---:B------:R-:W-:Y:S02]  /*4d60*/  ISETP.GT.AND P5, PT, R129.reuse, R102, PT ;  /* 0x000000668100720c */ /* 0x040fe40003fa4270 */
[C---:B------:R-:W-:Y:S02]  /*4d70*/  ISETP.GT.AND P3, PT, R129.reuse, R101, PT ;  /* 0x000000658100720c */ /* 0x040fe40003f64270 */
[C---:B------:R-:W-:Y:S02]  /*4d80*/  ISETP.GT.AND P4, PT, R129.reuse, R54, PT ;  /* 0x000000368100720c */ /* 0x040fe40003f84270 */
[----:B------:R-:W-:-:S02]  /*4d90*/  ISETP.GT.AND P6, PT, R129, R92, PT ;  /* 0x0000005c8100720c */ /* 0x000fc40003fc4270 */
[----:B------:R-:W-:Y:S01]  /*4da0*/  FSEL R182, R231, -INF , !P0 ;  /* 0xff800000e7b67808 */ /* 0x000fe20004000000 */
[----:B------:R-:W-:Y:S01]  /*4db0*/  IMAD.MOV.U32 R231, RZ, RZ, 0x41 ;  /* 0x00000041ffe77424 */ /* 0x000fe200078e00ff */
[----:B------:R-:W-:Y:S01]  /*4dc0*/  FSEL R76, R230, -INF , !P2 ;  /* 0xff800000e64c7808 */ /* 0x000fe20005000000 */
[----:B------:R-:W-:Y:S01]  /*4dd0*/  IMAD.MOV.U32 R230, RZ, RZ, 0x49 ;  /* 0x00000049ffe67424 */ /* 0x000fe200078e00ff */
[----:B------:R-:W-:Y:S02]  /*4de0*/  FSEL R73, R222, -INF , !P5 ;  /* 0xff800000de497808 */ /* 0x000fe40006800000 */
[----:B------:R-:W-:Y:S02]  /*4df0*/  FSEL R72, R218, -INF , !P3 ;  /* 0xff800000da487808 */ /* 0x000fe40005800000 */
[----:B------:R-:W-:Y:S02]  /*4e00*/  FSEL R77, R216, -INF , !P4 ;  /* 0xff800000d84d7808 */ /* 0x000fe40006000000 */
[----:B------:R-:W-:-:S02]  /*4e10*/  FSEL R81, R81, -INF , !P6 ;  /* 0xff80000051517808 */ /* 0x000fc40007000000 */
[----:B------:R-:W-:Y:S02]  /*4e20*/  IABS R99, R99 ;  /* 0x0000006300637213 */ /* 0x000fe40000000000 */
[C---:B------:R-:W-:Y:S02]  /*4e30*/  ISETP.GT.AND P0, PT, R129.reuse, R58, PT ;  /* 0x0000003a8100720c */ /* 0x040fe40003f04270 */
[C---:B------:R-:W-:Y:S02]  /*4e40*/  ISETP.GT.AND P2, PT, R129.reuse, R47, PT ;  /* 0x0000002f8100720c */ /* 0x040fe40003f44270 */
[C---:B------:R-:W-:Y:S02]  /*4e50*/  ISETP.GT.AND P5, PT, R129.reuse, R43, PT ;  /* 0x0000002b8100720c */ /* 0x040fe40003fa4270 */
[C---:B------:R-:W-:Y:S02]  /*4e60*/  ISETP.GT.AND P3, PT, R129.reuse, R39, PT ;  /* 0x000000278100720c */ /* 0x040fe40003f64270 */
[----:B------:R-:W-:-:S02]  /*4e70*/  ISETP.GT.AND P4, PT, R129, R38, PT ;  /* 0x000000268100720c */ /* 0x000fc40003f84270 */
[----:B------:R-:W-:Y:S02]  /*4e80*/  ISETP.GT.AND P6, PT, R129, R35, PT ;  /* 0x000000238100720c */ /* 0x000fe40003fc4270 */
[----:B------:R-:W-:Y:S02]  /*4e90*/  I2FP.F32.S32 R181, R124 ;  /* 0x0000007c00b57245 */ /* 0x000fe40000201400 */
[----:B------:R-:W-:Y:S02]  /*4ea0*/  IABS R84, R84 ;  /* 0x0000005400547213 */ /* 0x000fe40000000000 */
[----:B------:R-:W-:Y:S01]  /*4eb0*/  I2FP.F32.S32 R124, R99 ;  /* 0x00000063007c7245 */ /* 0x000fe20000201400 */
[----:B------:R-:W-:Y:S01]  /*4ec0*/  FFMA.FTZ R60, R181, -UR6, R60 ;  /* 0x80000006b53c7c23 */ /* 0x000fe2000801003c */
[----:B------:R-:W-:Y:S02]  /*4ed0*/  IABS R95, R95 ;  /* 0x0000005f005f7213 */ /* 0x000fe40000000000 */
[----:B------:R-:W-:Y:S01]  /*4ee0*/  FSEL R111, R214, -INF , !P0 ;  /* 0xff800000d66f7808 */ /* 0x000fe20004000000 */
[----:B------:R-:W-:Y:S01]  /*4ef0*/  FFMA.FTZ R61, R124, -UR6, R61 ;  /* 0x800000067c3d7c23 */ /* 0x000fe2000801003d */
[----:B------:R-:W-:Y:S01]  /*4f00*/  FSEL R98, R210, -INF , !P2 ;  /* 0xff800000d2627808 */ /* 0x000fe20005000000 */
[----:B------:R-:W-:Y:S01]  /*4f10*/  IMAD.IADD R124, R190, 0x1, -R149 ;  /* 0x00000001be7c7824 */ /* 0x000fe200078e0a95 */
        /* <DEDUP_REMOVED lines=8> */
[C---:B------:R-:W-:Y:S02]  /*4fa0*/  ISETP.GT.AND P4, PT, R129.reuse, R97, PT ;  /* 0x000000618100720c */ /* 0x040fe40003f84270 */
[----:B------:R-:W-:Y:S01]  /*4fb0*/  ISETP.GT.AND P6, PT, R129, R14, PT ;  /* 0x0000000e8100720c */ /* 0x000fe20003fc4270 */
[----:B------:R-:W-:Y:S01]  /*4fc0*/  IMAD.IADD R129, R190, 0x1, -R153 ;  /* 0x00000001be817824 */ /* 0x000fe200078e0a99 */
[----:B------:R-:W-:Y:S02]  /*4fd0*/  I2FP.F32.S32 R84, R84 ;  /* 0x0000005400547245 */ /* 0x000fe40000201400 */
[----:B------:R-:W-:Y:S02]  /*4fe0*/  I2FP.F32.S32 R95, R95 ;  /* 0x0000005f005f7245 */ /* 0x000fe40000201400 */
[----:B------:R-:W-:Y:S01]  /*4ff0*/  IABS R86, R86 ;  /* 0x0000005600567213 */ /* 0x000fe20000000000 */
[----:B------:R-:W-:Y:S01]  /*5000*/  FFMA.FTZ R53, R84, -UR6, R53 ;  /* 0x8000000654357c23 */ /* 0x000fe20008010035 */
[----:B------:R-:W-:Y:S01]  /*5010*/  IABS R129, R129 ;  /* 0x0000008100817213 */ /* 0x000fe20000000000 */
[----:B------:R-:W-:Y:S01]  /*5020*/  FFMA.FTZ R56, R95, -UR6, R56 ;  /* 0x800000065f387c23 */ /* 0x000fe20008010038 */
[C---:B------:R-:W-:Y:S01]  /*5030*/  IMAD.IADD R84, R234.reuse, 0x1, -R183 ;  /* 0x00000001ea547824 */ /* 0x040fe200078e0ab7 */
[----:B------:R-:W-:Y:S01]  /*5040*/  I2FP.F32.S32 R86, R86 ;  /* 0x0000005600567245 */ /* 0x000fe20000201400 */
[----:B------:R-:W-:Y:S01]  /*5050*/  IMAD.IADD R95, R234, 0x1, -R171 ;  /* 0x00000001ea5f7824 */ /* 0x000fe200078e0aab */
[----:B------:R-:W-:-:S02]  /*5060*/  I2FP.F32.S32 R129, R129 ;  /* 0x0000008100817245 */ /* 0x000fc40000201400 */
[----:B------:R-:W-:Y:S01]  /*5070*/  IABS R84, R84 ;  /* 0x0000005400547213 */ /* 0x000fe20000000000 */
[----:B------:R-:W-:Y:S01]  /*5080*/  FFMA.FTZ R57, R86, -UR6, R57 ;  /* 0x8000000656397c23 */ /* 0x000fe20008010039 */
[----:B------:R-:W-:Y:S01]  /*5090*/  IABS R95, R95 ;  /* 0x0000005f005f7213 */ /* 0x000fe20000000000 */
[----:B------:R-:W-:Y:S02]  /*50a0*/  IMAD.IADD R86, R234, 0x1, -R173 ;  /* 0x00000001ea567824 */ /* 0x000fe400078e0aad */
[----:B------:R-:W-:Y:S01]  /*50b0*/  FFMA.FTZ R129, R129, -UR6, R68 ;  /* 0x8000000681817c23 */ /* 0x000fe20008010044 */
[----:B------:R-:W-:Y:S01]  /*50c0*/  I2FP.F32.S32 R84, R84 ;  /* 0x0000005400547245 */ /* 0x000fe20000201400 */
[----:B------:R-:W-:Y:S01]  /*50d0*/  IMAD.IADD R68, R190, 0x1, -R157 ;  /* 0x00000001be447824 */ /* 0x000fe200078e0a9d */
[----:B------:R-:W-:Y:S02]  /*50e0*/  IABS R124, R124 ;  /* 0x0000007c007c7213 */ /* 0x000fe40000000000 */
        /* <DEDUP_REMOVED lines=8> */
[----:B------:R-:W-:-:S02]  /*5170*/  IABS R68, R68 ;  /* 0x0000004400447213 */ /* 0x000fc40000000000 */
[----:B------:R-:W-:Y:S01]  /*5180*/  I2FP.F32.S32 R86, R86 ;  /* 0x0000005600567245 */ /* 0x000fe20000201400 */
[----:B------:R-:W-:Y:S01]  /*5190*/  FFMA.FTZ R124, R124, -UR6, R69 ;  /* 0x800000067c7c7c23 */ /* 0x000fe20008010045 */
[----:B------:R-:W-:Y:S02]  /*51a0*/  I2FP.F32.S32 R156, R156 ;  /* 0x0000009c009c7245 */ /* 0x000fe40000201400 */
[----:B------:R-:W-:Y:S01]  /*51b0*/  I2FP.F32.S32 R68, R68 ;  /* 0x0000004400447245 */ /* 0x000fe20000201400 */
[----:B------:R-:W-:Y:S01]  /*51c0*/  FFMA.FTZ R45, R86, -UR6, R45 ;  /* 0x80000006562d7c23 */ /* 0x000fe2000801002d */
        /* <DEDUP_REMOVED lines=11> */
[----:B------:R-:W-:Y:S01]  /*5280*/  FFMA.FTZ R69, R40, -UR6, R33 ;  /* 0x8000000628457c23 */ /* 0x000fe20008010021 */
[C---:B------:R-:W-:Y:S01]  /*5290*/  IMAD.IADD R40, R234.reuse, 0x1, -R205 ;  /* 0x00000001ea287824 */ /* 0x040fe200078e0acd */
[----:B------:R-:W-:Y:S01]  /*52a0*/  I2FP.F32.S32 R86, R86 ;  /* 0x0000005600567245 */ /* 0x000fe20000201400 */
[----:B------:R-:W-:Y:S01]  /*52b0*/  IMAD.IADD R33, R234, 0x1, -R197 ;  /* 0x00000001ea217824 */ /* 0x000fe200078e0ac5 */
[----:B------:R-:W-:Y:S02]  /*52c0*/  I2FP.F32.S32 R65, R65 ;  /* 0x0000004100417245 */ /* 0x000fe40000201400 */
[----:B------:R-:W-:Y:S01]  /*52d0*/  IABS R40, R40 ;  /* 0x0000002800287213 */ /* 0x000fe20000000000 */
[----:B------:R-:W-:Y:S01]  /*52e0*/  FFMA.FTZ R86, R86, -UR6, R37 ;  /* 0x8000000656567c23 */ /* 0x000fe20008010025 */
[----:B------:R-:W-:-:S02]  /*52f0*/  IMAD.IADD R37, R234, 0x1, -R207 ;  /* 0x00000001ea257824 */ /* 0x000fc400078e0acf */
[----:B------:R-:W-:Y:S01]  /*5300*/  FFMA.FTZ R210, R65, -UR6, R32 ;  /* 0x8000000641d27c23 */ /* 0x000fe20008010020 */
[----:B------:R-:W-:Y:S01]  /*5310*/  IMAD.IADD R32, R234, 0x1, -R199 ;  /* 0x00000001ea207824 */ /* 0x000fe200078e0ac7 */
[----:B------:R-:W-:Y:S02]  /*5320*/  I2FP.F32.S32 R40, R40 ;  /* 0x0000002800287245 */ /* 0x000fe40000201400 */
[----:B------:R-:W-:Y:S02]  /*5330*/  IABS R85, R85 ;  /* 0x0000005500557213 */ /* 0x000fe40000000000 */
[----:B------:R-:W-:Y:S01]  /*5340*/  IABS R37, R37 ;  /* 0x0000002500257213 */ /* 0x000fe20000000000 */
[----:B------:R-:W-:Y:S01]  /*5350*/  FFMA.FTZ R40, R40, -UR6, R29 ;  /* 0x8000000628287c23 */ /* 0x000fe2000801001d */
[----:B------:R-:W-:Y:S01]  /*5360*/  IABS R32, R32 ;  /* 0x0000002000207213 */ /* 0x000fe20000000000 */
[----:B------:R-:W-:Y:S01]  /*5370*/  IMAD.IADD R29, R234, 0x1, -R215 ;  /* 0x00000001ea1d7824 */ /* 0x000fe200078e0ad7 */
[----:B------:R-:W-:-:S02]  /*5380*/  I2FP.F32.S32 R85, R85 ;  /* 0x0000005500557245 */ /* 0x000fc40000201400 */
[----:B------:R-:W-:Y:S02]  /*5390*/  I2FP.F32.S32 R37, R37 ;  /* 0x0000002500257245 */ /* 0x000fe40000201400 */
        /* <DEDUP_REMOVED lines=8> */
[C---:B------:R-:W-:Y:S01]  /*5420*/  IMAD.IADD R25, R234.reuse, 0x1, -R211 ;  /* 0x00000001ea197824 */ /* 0x040fe200078e0ad3 */
[----:B------:R-:W-:Y:S01]  /*5430*/  I2FP.F32.S32 R29, R29 ;  /* 0x0000001d001d7245 */ /* 0x000fe20000201400 */
[C---:B------:R-:W-:Y:S01]  /*5440*/  IMAD.IADD R32, R234.reuse, 0x1, -R213 ;  /* 0x00000001ea207824 */ /* 0x040fe200078e0ad5 */
[----:B------:R-:W-:Y:S01]  /*5450*/  IABS R85, R85 ;  /* 0x0000005500557213 */ /* 0x000fe20000000000 */
[----:B------:R-:W-:Y:S01]  /*5460*/  FFMA.FTZ R84, R33, -UR6, R20 ;  /* 0x8000000621547c23 */ /* 0x000fe20008010014 */
[----:B------:R-:W-:Y:S01]  /*5470*/  IABS R94, R94 ;  /* 0x0000005e005e7213 */ /* 0x000fe20000000000 */
[C---:B------:R-:W-:Y:S01]  /*5480*/  IMAD.IADD R20, R234.reuse, 0x1, -R209 ;  /* 0x00000001ea147824 */ /* 0x040fe200078e0ad1 */
[----:B------:R-:W-:Y:S01]  /*5490*/  IABS R25, R25 ;  /* 0x0000001900197213 */ /* 0x000fe20000000000 */
[----:B------:R-:W-:Y:S01]  /*54a0*/  FFMA.FTZ R68, R29, -UR6, R16 ;  /* 0x800000061d447c23 */ /* 0x000fe20008010010 */
[----:B------:R-:W-:Y:S01]  /*54b0*/  IABS R87, R87 ;  /* 0x0000005700577213 */ /* 0x000fe20000000000 */
[----:B------:R-:W-:Y:S01]  /*54c0*/  VIADD R29, R234, -UR28 ;  /* 0x8000001cea1d7c36 */ /* 0x000fe20008000000 */
[----:B------:R-:W-:-:S02]  /*54d0*/  I2FP.F32.S32 R85, R85 ;  /* 0x0000005500557245 */ /* 0x000fc40000201400 */
[----:B------:R-:W-:Y:S02]  /*54e0*/  I2FP.F32.S32 R94, R94 ;  /* 0x0000005e005e7245 */ /* 0x000fe40000201400 */
        /* <DEDUP_REMOVED lines=8> */
[----:B------:R-:W-:Y:S01]  /*5570*/  FSEL R124, R124, -INF , !P2 ;  /* 0xff8000007c7c7808 */ /* 0x000fe20005000000 */
[----:B------:R-:W-:Y:S01]  /*5580*/  FFMA.FTZ R52, R87, -UR6, R52 ;  /* 0x8000000657347c23 */ /* 0x000fe20008010034 */
[----:B------:R-:W-:Y:S01]  /*5590*/  ISETP.GT.AND P2, PT, R29, R176, PT ;  /* 0x000000b01d00720c */ /* 0x000fe20003f44270 */
[----:B------:R-:W-:Y:S01]  /*55a0*/  IMAD.IADD R87, R234, 0x1, -R193 ;  /* 0x00000001ea577824 */ /* 0x000fe200078e0ac1 */
[----:B------:R-:W-:-:S02]  /*55b0*/  I2FP.F32.S32 R32, R32 ;  /* 0x0000002000207245 */ /* 0x000fc40000201400 */
[----:B------:R-:W-:Y:S02]  /*55c0*/  I2FP.F32.S32 R20, R20 ;  /* 0x0000001400147245 */ /* 0x000fe40000201400 */
[----:B------:R-:W-:Y:S01]  /*55d0*/  FSEL R41, R129, -INF , !P0 ;  /* 0xff80000081297808 */ /* 0x000fe20004000000 */
[----:B------:R-:W-:Y:S01]  /*55e0*/  FFMA.FTZ R32, R32, -UR6, R17 ;  /* 0x8000000620207c23 */ /* 0x000fe20008010011 */
[----:B------:R-:W-:Y:S01]  /*55f0*/  FSEL R33, R156, -INF , !P3 ;  /* 0xff8000009c217808 */ /* 0x000fe20005800000 */
[----:B------:R-:W-:Y:S01]  /*5600*/  FFMA.FTZ R181, R20, -UR6, R13 ;  /* 0x8000000614b57c23 */ /* 0x000fe2000801000d */
[----:B------:R-:W-:Y:S02]  /*5610*/  FSEL R129, R152, -INF , !P4 ;  /* 0xff80000098817808 */ /* 0x000fe40006000000 */
[----:B------:R-:W-:Y:S02]  /*5620*/  FSEL R25, R121, -INF , !P6 ;  /* 0xff80000079197808 */ /* 0x000fe40007000000 */
[----:B------:R-:W-:-:S02]  /*5630*/  ISETP.GT.AND P4, PT, R29, R166, PT ;  /* 0x000000a61d00720c */ /* 0x000fc40003f84270 */
[----:B------:R-:W-:Y:S02]  /*5640*/  ISETP.GT.AND P6, PT, R29, R164, PT ;  /* 0x000000a41d00720c */ /* 0x000fe40003fc4270 */
[----:B------:R-:W-:Y:S01]  /*5650*/  FSEL R156, R61, -INF , !P2 ;  /* 0xff8000003d9c7808 */ /* 0x000fe20005000000 */
[----:B------:R-:W-:Y:S01]  /*5660*/  IMAD.IADD R61, R234, 0x1, -R145 ;  /* 0x00000001ea3d7824 */ /* 0x000fe200078e0a91 */
[----:B------:R-:W-:Y:S02]  /*5670*/  IABS R85, R85 ;  /* 0x0000005500557213 */ /* 0x000fe40000000000 */
[----:B------:R-:W-:Y:S02]  /*5680*/  ISETP.GT.AND P2, PT, R29, R114, PT ;  /* 0x000000721d00720c */ /* 0x000fe40003f44270 */
[----:B------:R-:W-:Y:S02]  /*5690*/  FSEL R17, R52, -INF , !P4 ;  /* 0xff80000034117808 */ /* 0x000fe40006000000 */
[----:B------:R-:W-:-:S02]  /*56a0*/  FSEL R13, R53, -INF , !P6 ;  /* 0xff800000350d7808 */ /* 0x000fc40007000000 */
[----:B------:R-:W-:Y:S02]  /*56b0*/  I2FP.F32.S32 R85, R85 ;  /* 0x0000005500557245 */ /* 0x000fe40000201400 */
[----:B------:R-:W-:Y:S02]  /*56c0*/  ISETP.GT.AND P6, PT, R29, R26, PT ;  /* 0x0000001a1d00720c */ /* 0x000fe40003fc4270 */
[----:B------:R-:W-:Y:S01]  /*56d0*/  FSEL R52, R49, -INF , !P2 ;  /* 0xff80000031347808 */ /* 0x000fe20005000000 */
[----:B------:R-:W-:Y:S01]  /*56e0*/  FFMA.FTZ R190, R85, -UR6, R120 ;  /* 0x8000000655be7c23 */ /* 0x000fe20008010078 */
[C---:B------:R-:W-:Y:S01]  /*56f0*/  ISETP.GT.AND P2, PT, R29.reuse, R50, PT ;  /* 0x000000321d00720c */ /* 0x040fe20003f44270 */
[----:B------:R-:W-:Y:S01]  /*5700*/  VIADD R120, R234, 0x48 ;  /* 0x00000048ea787836 */ /* 0x000fe20000000000 */
[----:B------:R-:W-:Y:S01]  /*5710*/  FSEL R20, R94, -INF , !P6 ;  /* 0xff8000005e147808 */ /* 0x000fe20007000000 */
[----:B------:R-:W-:Y:S01]  /*5720*/  IMAD.IADD R85, R234, 0x1, -R203 ;  /* 0x00000001ea557824 */ /* 0x000fe200078e0acb */
[C---:B------:R-:W-:Y:S01]  /*5730*/  ISETP.GT.AND P6, PT, R29.reuse, R101, PT ;  /* 0x000000651d00720c */ /* 0x040fe20003fc4270 */
[----:B------:R-:W-:Y:S01]  /*5740*/  IMAD.IADD R94, R120, 0x1, -R161 ;  /* 0x00000001785e7824 */ /* 0x000fe200078e0aa1 */
[----:B------:R-:W-:Y:S01]  /*5750*/  FSEL R28, R86, -INF , !P2 ;  /* 0xff800000561c7808 */ /* 0x000fe20005000000 */
[C---:B------:R-:W-:Y:S01]  /*5760*/  IMAD.IADD R171, R120.reuse, 0x1, -R171 ;  /* 0x0000000178ab7824 */ /* 0x040fe200078e0aab */
[----:B------:R-:W-:Y:S01]  /*5770*/  ISETP.GT.AND P2, PT, R29, R92, PT ;  /* 0x0000005c1d00720c */ /* 0x000fe20003f44270 */
[----:B------:R-:W-:Y:S01]  /*5780*/  IMAD.IADD R195, R120, 0x1, -R195 ;  /* 0x0000000178c37824 */ /* 0x000fe200078e0ac3 */
[----:B------:R-:W-:Y:S01]  /*5790*/  FSEL R49, R40, -INF , !P6 ;  /* 0xff80000028317808 */ /* 0x000fe20007000000 */
[C---:B------:R-:W-:Y:S01]  /*57a0*/  IMAD.IADD R40, R120.reuse, 0x1, -R169 ;  /* 0x0000000178287824 */ /* 0x040fe200078e0aa9 */
[----:B------:R-:W-:Y:S01]  /*57b0*/  FSEL R53, R37, -INF , !P2 ;  /* 0xff80000025357808 */ /* 0x000fe20005000000 */
[C---:B------:R-:W-:Y:S01]  /*57c0*/  IMAD.IADD R37, R120.reuse, 0x1, -R167 ;  /* 0x0000000178257824 */ /* 0x040fe200078e0aa7 */
[----:B------:R-:W-:Y:S01]  /*57d0*/  IABS R85, R85 ;  /* 0x0000005500557213 */ /* 0x000fe20000000000 */
[C---:B------:R-:W-:Y:S01]  /*57e0*/  IMAD.IADD R193, R120.reuse, 0x1, -R193 ;  /* 0x0000000178c17824 */ /* 0x040fe200078e0ac1 */
        /* <DEDUP_REMOVED lines=8> */
[----:B------:R-:W-:Y:S01]  /*5870*/  I2FP.F32.S32 R37, R37 ;  /* 0x0000002500257245 */ /* 0x000fe20000201400 */
[----:B------:R-:W-:Y:S01]  /*5880*/  FFMA.FTZ R85, R85, -UR6, R24 ;  /* 0x8000000655557c23 */ /* 0x000fe20008010018 */
[----:B------:R-:W-:Y:S01]  /*5890*/  IABS R87, R87 ;  /* 0x0000005700577213 */ /* 0x000fe20000000000 */
[----:B------:R-:W-:-:S02]  /*58a0*/  IMAD.IADD R24, R234, 0x1, -R217 ;  /* 0x00000001ea187824 */ /* 0x000fc400078e0ad9 */
[----:B------:R-:W-:Y:S01]  /*58b0*/  FFMA.FTZ R159, R40, -UR6, R159 ;  /* 0x80000006289f7c23 */ /* 0x000fe2000801009f */
[----:B------:R-:W-:Y:S01]  /*58c0*/  FFMA.FTZ R40, R37, -UR6, R154 ;  /* 0x8000000625287c23 */ /* 0x000fe2000801009a */
[C---:B------:R-:W-:Y:S01]  /*58d0*/  IMAD.IADD R37, R120.reuse, 0x1, -R163 ;  /* 0x0000000178257824 */ /* 0x040fe200078e0aa3 */
[----:B------:R-:W-:Y:S01]  /*58e0*/  I2FP.F32.S32 R87, R87 ;  /* 0x0000005700577245 */ /* 0x000fe20000201400 */
[C---:B------:R-:W-:Y:S01]  /*58f0*/  IMAD.IADD R205, R120.reuse, 0x1, -R205 ;  /* 0x0000000178cd7824 */ /* 0x040fe200078e0acd */
[----:B------:R-:W-:Y:S01]  /*5900*/  IABS R24, R24 ;  /* 0x0000001800187213 */ /* 0x000fe20000000000 */
[C---:B------:R-:W-:Y:S01]  /*5910*/  IMAD.IADD R203, R120.reuse, 0x1, -R203 ;  /* 0x0000000178cb7824 */ /* 0x040fe200078e0acb */
[----:B------:R-:W-:Y:S01]  /*5920*/  ISETP.GT.AND P0, PT, R29, R112, PT ;  /* 0x000000701d00720c */ /* 0x000fe20003f04270 */
[----:B------:R-:W-:Y:S01]  /*5930*/  FFMA.FTZ R87, R87, -UR6, R36 ;  /* 0x8000000657577c23 */ /* 0x000fe20008010024 */
[C---:B------:R-:W-:Y:S01]  /*5940*/  ISETP.GT.AND P3, PT, R29.reuse, R170, PT ;  /* 0x000000aa1d00720c */ /* 0x040fe20003f64270 */
[C---:B------:R-:W-:Y:S01]  /*5950*/  IMAD.IADD R199, R120.reuse, 0x1, -R199 ;  /* 0x0000000178c77824 */ /* 0x040fe200078e0ac7 */
[----:B------:R-:W-:Y:S01]  /*5960*/  IABS R37, R37 ;  /* 0x0000002500257213 */ /* 0x000fe20000000000 */
[C---:B------:R-:W-:Y:S01]  /*5970*/  IMAD.IADD R217, R120.reuse, 0x1, -R217 ;  /* 0x0000000178d97824 */ /* 0x040fe200078e0ad9 */
[----:B------:R-:W-:Y:S01]  /*5980*/  I2FP.F32.S32 R24, R24 ;  /* 0x0000001800187245 */ /* 0x000fe20000201400 */
[C---:B------:R-:W-:Y:S01]  /*5990*/  IMAD.IADD R215, R120.reuse, 0x1, -R215 ;  /* 0x0000000178d77824 */ /* 0x040fe200078e0ad7 */
[C---:B------:R-:W-:Y:S01]  /*59a0*/  ISETP.GT.AND P6, PT, R29.reuse, R39, PT ;  /* 0x000000271d00720c */ /* 0x040fe20003fc4270 */
[----:B------:R-:W-:Y:S01]  /*59b0*/  IMAD.IADD R213, R120, 0x1, -R213 ;  /* 0x0000000178d57824 */ /* 0x000fe200078e0ad5 */
[----:B------:R-:W-:Y:S01]  /*59c0*/  FSEL R36, R190, -INF , !P5 ;  /* 0xff800000be247808 */ /* 0x000fe20006800000 */
[----:B------:R-:W-:Y:S01]  /*59d0*/  FFMA.FTZ R65, R24, -UR6, R21 ;  /* 0x8000000618417c23 */ /* 0x000fe20008010015 */
[C---:B------:R-:W-:Y:S01]  /*59e0*/  ISETP.GT.AND P5, PT, R29.reuse, R172, PT ;  /* 0x000000ac1d00720c */ /* 0x040fe20003fa4270 */
[----:B------:R-:W-:Y:S01]  /*59f0*/  IMAD.IADD R211, R120, 0x1, -R211 ;  /* 0x0000000178d37824 */ /* 0x000fe200078e0ad3 */
[----:B------:R-:W-:Y:S01]  /*5a00*/  FSEL R16, R60, -INF , !P0 ;  /* 0xff8000003c107808 */ /* 0x000fe20004000000 */
[C---:B------:R-:W-:Y:S01]  /*5a10*/  IMAD.IADD R209, R120.reuse, 0x1, -R209 ;  /* 0x0000000178d17824 */ /* 0x040fe200078e0ad1 */
[----:B------:R-:W-:Y:S01]  /*5a20*/  ISETP.GT.AND P0, PT, R29, R160, PT ;  /* 0x000000a01d00720c */ /* 0x000fe20003f04270 */
[----:B------:R-:W-:Y:S01]  /*5a30*/  IMAD.IADD R121, R120, 0x1, -R157 ;  /* 0x0000000178797824 */ /* 0x000fe200078e0a9d */
[----:B------:R-:W-:-:S02]  /*5a40*/  FSEL R152, R57, -INF , !P3 ;  /* 0xff80000039987808 */ /* 0x000fc40005800000 */
[----:B------:R-:W-:Y:S02]  /*5a50*/  I2FP.F32.S32 R37, R37 ;  /* 0x0000002500257245 */ /* 0x000fe40000201400 */
[----:B------:R-:W-:Y:S01]  /*5a60*/  FSEL R57, R32, -INF , !P6 ;  /* 0xff80000020397808 */ /* 0x000fe20007000000 */
[----:B------:R-:W-:Y:S01]  /*5a70*/  IMAD.IADD R32, R120, 0x1, -R165 ;  /* 0x0000000178207824 */ /* 0x000fe200078e0aa5 */
[----:B------:R-:W-:Y:S01]  /*5a80*/  FSEL R24, R56, -INF , !P5 ;  /* 0xff80000038187808 */ /* 0x000fe20006800000 */
[----:B------:R-:W-:Y:S01]  /*5a90*/  FFMA.FTZ R86, R37, -UR6, R150 ;  /* 0x8000000625567c23 */ /* 0x000fe20008010096 */
[----:B------:R-:W-:Y:S01]  /*5aa0*/  FSEL R56, R48, -INF , !P0 ;  /* 0xff80000030387808 */ /* 0x000fe20004000000 */
[--C-:B------:R-:W-:Y:S01]  /*5ab0*/  IMAD.IADD R37, R234, 0x1, -R153.reuse ;  /* 0x00000001ea257824 */ /* 0x100fe200078e0a99 */
[C---:B------:R-:W-:Y:S01]  /*5ac0*/  ISETP.GT.AND P0, PT, R29.reuse, R110, PT ;  /* 0x0000006e1d00720c */ /* 0x040fe20003f04270 */
[----:B------:R-:W-:Y:S01]  /*5ad0*/  IMAD.IADD R153, R120, 0x1, -R153 ;  /* 0x0000000178997824 */ /* 0x000fe200078e0a99 */
[----:B------:R-:W-:-:S02]  /*5ae0*/  ISETP.GT.AND P5, PT, R29, R55, PT ;  /* 0x000000371d00720c */ /* 0x000fc40003fa4270 */
[C---:B------:R-:W-:Y:S02]  /*5af0*/  ISETP.GT.AND P3, PT, R29.reuse, R30, PT ;  /* 0x0000001e1d00720c */ /* 0x040fe40003f64270 */
[----:B------:R-:W-:Y:S02]  /*5b00*/  ISETP.GT.AND P4, PT, R29, R22, PT ;  /* 0x000000161d00720c */ /* 0x000fe40003f84270 */
[----:B------:R-:W-:Y:S02]  /*5b10*/  IABS R32, R32 ;  /* 0x0000002000207213 */ /* 0x000fe40000000000 */
[----:B------:R-:W-:Y:S02]  /*5b20*/  IABS R94, R94 ;  /* 0x0000005e005e7213 */ /* 0x000fe40000000000 */
[----:B------:R-:W-:Y:S01]  /*5b30*/  FSEL R60, R87, -INF , !P0 ;  /* 0xff800000573c7808 */ /* 0x000fe20004000000 */
[----:B------:R-:W-:Y:S01]  /*5b40*/  IMAD.IADD R87, R120, 0x1, -R175 ;  /* 0x0000000178577824 */ /* 0x000fe200078e0aaf */
[----:B------:R-:W-:-:S02]  /*5b50*/  FSEL R12, R44, -INF , !P5 ;  /* 0xff8000002c0c7808 */ /* 0x000fc40006800000 */
[----:B------:R-:W-:Y:S02]  /*5b60*/  FSEL R45, R45, -INF , !P3 ;  /* 0xff8000002d2d7808 */ /* 0x000fe40005800000 */
[----:B------:R-:W-:Y:S01]  /*5b70*/  FSEL R21, R95, -INF , !P4 ;  /* 0xff8000005f157808 */ /* 0x000fe20006000000 */
[----:B------:R-:W-:Y:S01]  /*5b80*/  IMAD.IADD R95, R234, 0x1, -R157 ;  /* 0x00000001ea5f7824 */ /* 0x000fe200078e0a9d */
[----:B------:R-:W-:Y:S02]  /*5b90*/  I2FP.F32.S32 R32, R32 ;  /* 0x0000002000207245 */ /* 0x000fe40000201400 */
[----:B------:R-:W-:Y:S02]  /*5ba0*/  IABS R37, R37 ;  /* 0x0000002500257213 */ /* 0x000fe40000000000 */
[C---:B------:R-:W-:Y:S01]  /*5bb0*/  ISETP.GT.AND P5, PT, R29.reuse, R109, PT ;  /* 0x0000006d1d00720c */ /* 0x040fe20003fa4270 */
[----:B------:R-:W-:Y:S01]  /*5bc0*/  FFMA.FTZ R32, R32, -UR6, R155 ;  /* 0x8000000620207c23 */ /* 0x000fe2000801009b */
        /* <DEDUP_REMOVED lines=9> */
[----:B------:R-:W-:Y:S01]  /*5c60*/  FSEL R44, R69, -INF , !P3 ;  /* 0xff800000452c7808 */ /* 0x000fe20005800000 */
[----:B------:R-:W-:Y:S01]  /*5c70*/  FFMA.FTZ R8, R37, -UR6, R8 ;  /* 0x8000000625087c23 */ /* 0x000fe20008010008 */
[----:B------:R-:W-:Y:S01]  /*5c80*/  FSEL R48, R64, -INF , !P4 ;  /* 0xff80000040307808 */ /* 0x000fe20006000000 */
[----:B------:R-:W-:Y:S01]  /*5c90*/  IMAD.IADD R64, R120, 0x1, -R183 ;  /* 0x0000000178407824 */ /* 0x000fe200078e0ab7 */
[----:B------:R-:W-:Y:S01]  /*5ca0*/  FSEL R85, R85, -INF , !P0 ;  /* 0xff80000055557808 */ /* 0x000fe20004000000 */
[----:B------:R-:W-:Y:S01]  /*5cb0*/  IMAD.IADD R37, R234, 0x1, -R115 ;  /* 0x00000001ea257824 */ /* 0x000fe200078e0a73 */
[----:B------:R-:W-:-:S02]  /*5cc0*/  VIADDMNMX R233, R108, R233, UR30, PT ;  /* 0x0000001e6ce97e46 */ /* 0x000fc4000b8001e9 */
[C---:B------:R-:W-:Y:S02]  /*5cd0*/  VIADDMNMX R232, R108.reuse, R232, UR30, PT ;  /* 0x0000001e6ce87e46 */ /* 0x040fe4000b8001e8 */
[C---:B------:R-:W-:Y:S02]  /*5ce0*/  VIADDMNMX R231, R108.reuse, R231, UR30, PT ;  /* 0x0000001e6ce77e46 */ /* 0x040fe4000b8001e7 */
[----:B------:R-:W-:Y:S01]  /*5cf0*/  VIADDMNMX R230, R108, R230, UR30, PT ;  /* 0x0000001e6ce67e46 */ /* 0x000fe2000b8001e6 */
[--C-:B------:R-:W-:Y:S01]  /*5d00*/  IMAD.IADD R108, R234, 0x1, -R149.reuse ;  /* 0x00000001ea6c7824 */ /* 0x100fe200078e0a95 */
[C---:B------:R-:W-:Y:S01]  /*5d10*/  ISETP.GT.AND P5, PT, R29.reuse, R58, PT ;  /* 0x0000003a1d00720c */ /* 0x040fe20003fa4270 */
[----:B------:R-:W-:Y:S01]  /*5d20*/  IMAD.IADD R149, R120, 0x1, -R149 ;  /* 0x0000000178957824 */ /* 0x000fe200078e0a95 */
[C---:B------:R-:W-:Y:S02]  /*5d30*/  ISETP.GT.AND P3, PT, R29.reuse, R47, PT ;  /* 0x0000002f1d00720c */ /* 0x040fe40003f64270 */
[----:B------:R-:W-:-:S02]  /*5d40*/  ISETP.GT.AND P4, PT, R29, R43, PT ;  /* 0x0000002b1d00720c */ /* 0x000fc40003f84270 */
[C---:B------:R-:W-:Y:S02]  /*5d50*/  ISETP.GT.AND P0, PT, R29.reuse, R38, PT ;  /* 0x000000261d00720c */ /* 0x040fe40003f04270 */
[----:B------:R-:W-:Y:S02]  /*5d60*/  ISETP.GT.AND P2, PT, R29, R35, PT ;  /* 0x000000231d00720c */ /* 0x000fe40003f44270 */
[----:B------:R-:W-:Y:S02]  /*5d70*/  I2FP.F32.S32 R87, R87 ;  /* 0x0000005700577245 */ /* 0x000fe40000201400 */
[----:B------:R-:W-:Y:S02]  /*5d80*/  FSEL R84, R84, -INF , !P5 ;  /* 0xff80000054547808 */ /* 0x000fe40006800000 */
[----:B------:R-:W-:Y:S01]  /*5d90*/  FSEL R65, R65, -INF , !P3 ;  /* 0xff80000041417808 */ /* 0x000fe20005800000 */
[----:B------:R-:W-:Y:S01]  /*5da0*/  FFMA.FTZ R87, R87, -UR6, R142 ;  /* 0x8000000657577c23 */ /* 0x000fe2000801008e */
        /* <DEDUP_REMOVED lines=10> */
[C---:B------:R-:W-:Y:S01]  /*5e50*/  IMAD.IADD R29, R120.reuse, 0x1, -R113 ;  /* 0x00000001781d7824 */ /* 0x040fe200078e0a71 */
[----:B------:R-:W-:Y:S01]  /*5e60*/  IABS R64, R64 ;  /* 0x0000004000407213 */ /* 0x000fe20000000000 */
[----:B------:R-:W-:Y:S01]  /*5e70*/  IMAD.IADD R113, R120, 0x1, -R185 ;  /* 0x0000000178717824 */ /* 0x000fe200078e0ab9 */
[----:B------:R-:W-:Y:S02]  /*5e80*/  IABS R108, R108 ;  /* 0x0000006c006c7213 */ /* 0x000fe40000000000 */
[----:B------:R-:W-:Y:S02]  /*5e90*/  IABS R61, R61 ;  /* 0x0000003d003d7213 */ /* 0x000fe40000000000 */
[----:B------:R-:W-:Y:S02]  /*5ea0*/  IABS R94, R94 ;  /* 0x0000005e005e7213 */ /* 0x000fe40000000000 */
[----:B------:R-:W-:-:S02]  /*5eb0*/  I2FP.F32.S32 R64, R64 ;  /* 0x0000004000407245 */ /* 0x000fc40000201400 */
[----:B------:R-:W-:Y:S02]  /*5ec0*/  I2FP.F32.S32 R108, R108 ;  /* 0x0000006c006c7245 */ /* 0x000fe40000201400 */
[----:B------:R-:W-:Y:S01]  /*5ed0*/  IABS R37, R37 ;  /* 0x0000002500257213 */ /* 0x000fe20000000000 */
[----:B------:R-:W-:Y:S01]  /*5ee0*/  FFMA.FTZ R64, R64, -UR6, R147 ;  /* 0x8000000640407c23 */ /* 0x000fe20008010093 */
        /* <DEDUP_REMOVED lines=9> */
[C---:B------:R-:W-:Y:S01]  /*5f80*/  VIADD R145, R120.reuse, -UR28 ;  /* 0x8000001c78917c36 */ /* 0x040fe20008000000 */
[----:B------:R-:W-:Y:S01]  /*5f90*/  I2FP.F32.S32 R37, R37 ;  /* 0x0000002500257245 */ /* 0x000fe20000201400 */
[C---:B------:R-:W-:Y:S01]  /*5fa0*/  IMAD.IADD R61, R120.reuse, 0x1, -R115 ;  /* 0x00000001783d7824 */ /* 0x040fe200078e0a73 */
[----:B------:R-:W-:Y:S01]  /*5fb0*/  I2FP.F32.S32 R29, R29 ;  /* 0x0000001d001d7245 */ /* 0x000fe20000201400 */
[----:B------:R-:W-:Y:S01]  /*5fc0*/  IMAD.IADD R94, R120, 0x1, -R197 ;  /* 0x00000001785e7824 */ /* 0x000fe200078e0ac5 */
[----:B------:R-:W-:Y:S01]  /*5fd0*/  I2FP.F32.S32 R108, R95 ;  /* 0x0000005f006c7245 */ /* 0x000fe20000201400 */
[----:B------:R-:W-:Y:S01]  /*5fe0*/  FFMA.FTZ R37, R37, -UR6, R116 ;  /* 0x8000000625257c23 */ /* 0x000fe20008010074 */
[----:B------:R-:W-:Y:S01]  /*5ff0*/  I2FP.F32.S32 R142, R142 ;  /* 0x0000008e008e7245 */ /* 0x000fe20000201400 */
[----:B------:R-:W-:Y:S01]  /*6000*/  FFMA.FTZ R29, R29, -UR6, R158 ;  /* 0x800000061d1d7c23 */ /* 0x000fe2000801009e */
[----:B------:R-:W-:Y:S01]  /*6010*/  FSEL R116, R9, -INF , !P3 ;  /* 0xff80000009747808 */ /* 0x000fe20005800000 */
[----:B------:R-:W-:Y:S01]  /*6020*/  FFMA.FTZ R95, R108, -UR6, R117 ;  /* 0x800000066c5f7c23 */ /* 0x000fe20008010075 */
[----:B------:R-:W-:Y:S01]  /*6030*/  IABS R113, R113 ;  /* 0x0000007100717213 */ /* 0x000fe20000000000 */
[----:B------:R-:W-:Y:S01]  /*6040*/  FFMA.FTZ R69, R142, -UR6, R143 ;  /* 0x800000068e457c23 */ /* 0x000fe2000801008f */
[----:B------:R-:W-:Y:S01]  /*6050*/  FSEL R151, R8, -INF , !P5 ;  /* 0xff80000008977808 */ /* 0x000fe20006800000 */
[----:B------:R-:W-:Y:S01]  /*6060*/  IMAD.IADD R143, R120, 0x1, -R223 ;  /* 0x00000001788f7824 */ /* 0x000fe200078e0adf */
[----:B------:R-:W-:-:S02]  /*6070*/  ISETP.GE.AND P3, PT, R112, R233, PT ;  /* 0x000000e97000720c */ /* 0x000fc40003f66270 */
[----:B------:R-:W-:Y:S02]  /*6080*/  FSEL R175, R4, -INF , !P4 ;  /* 0xff80000004af7808 */ /* 0x000fe40006000000 */
[----:B------:R-:W-:Y:S02]  /*6090*/  FSEL R173, R5, -INF , !P6 ;  /* 0xff80000005ad7808 */ /* 0x000fe40007000000 */
[----:B------:R-:W-:Y:S02]  /*60a0*/  ISETP.GT.AND P5, PT, R145, R112, PT ;  /* 0x000000709100720c */ /* 0x000fe40003fa4270 */
[C---:B------:R-:W-:Y:S02]  /*60b0*/  ISETP.GE.AND P4, PT, R112.reuse, R232, PT ;  /* 0x000000e87000720c */ /* 0x040fe40003f86270 */
[----:B------:R-:W-:Y:S02]  /*60c0*/  ISETP.GE.AND P6, PT, R112, R231, PT ;  /* 0x000000e77000720c */ /* 0x000fe40003fc6270 */
[----:B------:R-:W-:-:S02]  /*60d0*/  I2FP.F32.S32 R113, R113 ;  /* 0x0000007100717245 */ /* 0x000fc40000201400 */
[----:B------:R-:W-:Y:S02]  /*60e0*/  FSEL R120, R37, -INF , !P0 ;  /* 0xff80000025787808 */ /* 0x000fe40004000000 */
[----:B------:R-:W-:Y:S01]  /*60f0*/  FSEL R158, R16, -INF , !P3 ;  /* 0xff800000109e7808 */ /* 0x000fe20005800000 */
[----:B------:R-:W-:Y:S01]  /*6100*/  FFMA.FTZ R113, R113, -UR6, R146 ;  /* 0x8000000671717c23 */ /* 0x000fe20008010092 */
[----:B------:R-:W-:Y:S02]  /*6110*/  ISETP.GE.AND P0, PT, R112, R230, PT ;  /* 0x000000e67000720c */ /* 0x000fe40003f06270 */
[----:B------:R-:W-:Y:S02]  /*6120*/  FSEL R95, R95, -INF , !P2 ;  /* 0xff8000005f5f7808 */ /* 0x000fe40005000000 */
[----:B------:R-:W-:Y:S02]  /*6130*/  ISETP.GE.AND P3, PT, R176, R233, PT ;  /* 0x000000e9b000720c */ /* 0x000fe40003f66270 */
[----:B------:R-:W-:-:S02]  /*6140*/  FSEL R16, R178, -INF , !P4 ;  /* 0xff800000b2107808 */ /* 0x000fc40006000000 */
[----:B------:R-:W-:Y:S02]  /*6150*/  FSEL R29, R29, -INF , !P5 ;  /* 0xff8000001d1d7808 */ /* 0x000fe40006800000 */
[----:B------:R-:W-:Y:S02]  /*6160*/  FSEL R136, R136, -INF , !P6 ;  /* 0xff80000088887808 */ /* 0x000fe40007000000 */
[----:B------:R-:W-:Y:S02]  /*6170*/  ISETP.GT.AND P2, PT, R145, R176, PT ;  /* 0x000000b09100720c */ /* 0x000fe40003f44270 */
[C---:B------:R-:W-:Y:S02]  /*6180*/  ISETP.GE.AND P4, PT, R176.reuse, R232, PT ;  /* 0x000000e8b000720c */ /* 0x040fe40003f86270 */
[----:B------:R-:W-:Y:S02]  /*6190*/  ISETP.GE.AND P6, PT, R176, R231, PT ;  /* 0x000000e7b000720c */ /* 0x000fe40003fc6270 */
[----:B------:R-:W-:-:S02]  /*61a0*/  FSEL R37, R29, -INF , !P0 ;  /* 0xff8000001d257808 */ /* 0x000fc40004000000 */
[----:B------:R-:W-:Y:S02]  /*61b0*/  FSEL R156, R156, -INF , !P3 ;  /* 0xff8000009c9c7808 */ /* 0x000fe40005800000 */
[----:B------:R-:W-:Y:S02]  /*61c0*/  ISETP.GE.AND P5, PT, R176, R230, PT ;  /* 0x000000e6b000720c */ /* 0x000fe40003fa6270 */
[----:B------:R-:W-:Y:S02]  /*61d0*/  ISETP.GT.AND P0, PT, R145, R172, PT ;  /* 0x000000ac9100720c */ /* 0x000fe40003f04270 */
[----:B------:R-:W-:Y:S02]  /*61e0*/  ISETP.GE.AND P3, PT, R172, R233, PT ;  /* 0x000000e9ac00720c */ /* 0x000fe40003f66270 */
[----:B------:R-:W-:Y:S02]  /*61f0*/  FSEL R146, R174, -INF , !P4 ;  /* 0xff800000ae927808 */ /* 0x000fe40006000000 */
[----:B------:R-:W-:-:S02]  /*6200*/  FSEL R29, R159, -INF , !P2 ;  /* 0xff8000009f1d7808 */ /* 0x000fc40005000000 */
[----:B------:R-:W-:Y:S02]  /*6210*/  FSEL R88, R88, -INF , !P6 ;  /* 0xff80000058587808 */ /* 0x000fe40007000000 */
[C---:B------:R-:W-:Y:S02]  /*6220*/  ISETP.GE.AND P4, PT, R172.reuse, R232, PT ;  /* 0x000000e8ac00720c */ /* 0x040fe40003f86270 */
[----:B------:R-:W-:Y:S02]  /*6230*/  ISETP.GE.AND P6, PT, R172, R231, PT ;  /* 0x000000e7ac00720c */ /* 0x000fe40003fc6270 */
[----:B------:R-:W-:Y:S02]  /*6240*/  FSEL R29, R29, -INF , !P5 ;  /* 0xff8000001d1d7808 */ /* 0x000fe40006800000 */
[----:B------:R-:W-:Y:S02]  /*6250*/  FSEL R154, R24, -INF , !P3 ;  /* 0xff800000189a7808 */ /* 0x000fe40005800000 */
[----:B------:R-:W-:-:S02]  /*6260*/  FSEL R4, R40, -INF , !P0 ;  /* 0xff80000028047808 */ /* 0x000fc40004000000 */
[----:B------:R-:W-:Y:S02]  /*6270*/  ISETP.GT.AND P5, PT, R145, R170, PT ;  /* 0x000000aa9100720c */ /* 0x000fe40003fa4270 */
[----:B------:R-:W-:Y:S02]  /*6280*/  ISETP.GE.AND P3, PT, R170, R233, PT ;  /* 0x000000e9aa00720c */ /* 0x000fe40003f66270 */
[----:B------:R-:W-:Y:S02]  /*6290*/  FSEL R18, R18, -INF , !P4 ;  /* 0xff80000012127808 */ /* 0x000fe40006000000 */
[----:B------:R-:W-:Y:S02]  /*62a0*/  FSEL R40, R7, -INF , !P6 ;  /* 0xff80000007287808 */ /* 0x000fe40007000000 */
[C---:B------:R-:W-:Y:S02]  /*62b0*/  ISETP.GE.AND P4, PT, R170.reuse, R232, PT ;  /* 0x000000e8aa00720c */ /* 0x040fe40003f86270 */
[----:B------:R-:W-:-:S02]  /*62c0*/  ISETP.GE.AND P6, PT, R170, R231, PT ;  /* 0x000000e7aa00720c */ /* 0x000fc40003fc6270 */
[----:B------:R-:W-:Y:S02]  /*62d0*/  FSEL R152, R152, -INF , !P3 ;  /* 0xff80000098987808 */ /* 0x000fe40005800000 */
[----:B------:R-:W-:Y:S02]  /*62e0*/  FSEL R5, R32, -INF , !P5 ;  /* 0xff80000020057808 */ /* 0x000fe40006800000 */
[----:B------:R-:W-:Y:S02]  /*62f0*/  ISETP.GE.AND P2, PT, R172, R230, PT ;  /* 0x000000e6ac00720c */ /* 0x000fe40003f46270 */
[----:B------:R-:W-:Y:S02]  /*6300*/  ISETP.GE.AND P3, PT, R166, R233, PT ;  /* 0x000000e9a600720c */ /* 0x000fe40003f66270 */
        /* <DEDUP_REMOVED lines=10> */
[----:B------:R-:W-:Y:S02]  /*63b0*/  FSEL R24, R140, -INF , !P6 ;  /* 0xff8000008c187808 */ /* 0x000fe40007000000 */
[C---:B------:R-:W-:Y:S02]  /*63c0*/  ISETP.GE.AND P4, PT, R164.reuse, R232, PT ;  /* 0x000000e8a400720c */ /* 0x040fe40003f86270 */
[----:B------:R-:W-:Y:S02]  /*63d0*/  ISETP.GE.AND P6, PT, R164, R231, PT ;  /* 0x000000e7a400720c */ /* 0x000fe40003fc6270 */
[----:B------:R-:W-:-:S02]  /*63e0*/  ISETP.GE.AND P5, PT, R166, R230, PT ;  /* 0x000000e6a600720c */ /* 0x000fc40003fa6270 */
[----:B------:R-:W-:Y:S02]  /*63f0*/  FSEL R5, R5, -INF , !P0 ;  /* 0xff80000005057808 */ /* 0x000fe40004000000 */
[----:B------:R-:W-:Y:S02]  /*6400*/  FSEL R17, R86, -INF , !P2 ;  /* 0xff80000056117808 */ /* 0x000fe40005000000 */
[----:B------:R-:W-:Y:S02]  /*6410*/  FSEL R148, R13, -INF , !P3 ;  /* 0xff8000000d947808 */ /* 0x000fe40005800000 */
[----:B------:R-:W-:Y:S02]  /*6420*/  ISETP.GT.AND P0, PT, R145, R164, PT ;  /* 0x000000a49100720c */ /* 0x000fe40003f04270 */
[----:B------:R-:W-:Y:S02]  /*6430*/  ISETP.GE.AND P3, PT, R160, R233, PT ;  /* 0x000000e9a000720c */ /* 0x000fe40003f66270 */
[----:B------:R-:W-:-:S02]  /*6440*/  FSEL R86, R162, -INF , !P4 ;  /* 0xff800000a2567808 */ /* 0x000fc40006000000 */
[----:B------:R-:W-:Y:S02]  /*6450*/  FSEL R8, R11, -INF , !P6 ;  /* 0xff8000000b087808 */ /* 0x000fe40007000000 */
[C---:B------:R-:W-:Y:S02]  /*6460*/  ISETP.GE.AND P4, PT, R160.reuse, R232, PT ;  /* 0x000000e8a000720c */ /* 0x040fe40003f86270 */
        /* <DEDUP_REMOVED lines=8> */
[----:B------:R-:W-:Y:S02]  /*64f0*/  FSEL R6, R6, -INF , !P6 ;  /* 0xff80000006067808 */ /* 0x000fe40007000000 */
[----:B------:R-:W-:-:S02]  /*6500*/  ISETP.GE.AND P4, PT, R114, R232, PT ;  /* 0x000000e87200720c */ /* 0x000fc40003f86270 */
[----:B------:R-:W-:Y:S02]  /*6510*/  ISETP.GE.AND P6, PT, R114, R231, PT ;  /* 0x000000e77200720c */ /* 0x000fe40003fc6270 */
[----:B------:R-:W-:Y:S02]  /*6520*/  ISETP.GE.AND P0, PT, R160, R230, PT ;  /* 0x000000e6a000720c */ /* 0x000fe40003f06270 */
[----:B------:R-:W-:Y:S02]  /*6530*/  FSEL R13, R13, -INF , !P2 ;  /* 0xff8000000d0d7808 */ /* 0x000fe40005000000 */
[----:B------:R-:W-:Y:S02]  /*6540*/  FSEL R11, R113, -INF , !P5 ;  /* 0xff800000710b7808 */ /* 0x000fe40006800000 */
[----:B------:R-:W-:Y:S02]  /*6550*/  ISETP.GT.AND P2, PT, R145, R114, PT ;  /* 0x000000729100720c */ /* 0x000fe40003f44270 */
[----:B------:R-:W-:-:S02]  /*6560*/  FSEL R140, R52, -INF , !P3 ;  /* 0xff800000348c7808 */ /* 0x000fc40005800000 */
[C---:B------:R-:W-:Y:S02]  /*6570*/  ISETP.GE.AND P3, PT, R55.reuse, R233, PT ;  /* 0x000000e93700720c */ /* 0x040fe40003f66270 */
[----:B------:R-:W-:Y:S02]  /*6580*/  FSEL R212, R212, -INF , !P4 ;  /* 0xff800000d4d47808 */ /* 0x000fe40006000000 */
[----:B------:R-:W-:Y:S02]  /*6590*/  FSEL R4, R144, -INF , !P6 ;  /* 0xff80000090047808 */ /* 0x000fe40007000000 */
[C---:B------:R-:W-:Y:S02]  /*65a0*/  ISETP.GE.AND P4, PT, R55.reuse, R232, PT ;  /* 0x000000e83700720c */ /* 0x040fe40003f86270 */
[----:B------:R-:W-:Y:S02]  /*65b0*/  ISETP.GE.AND P6, PT, R55, R231, PT ;  /* 0x000000e73700720c */ /* 0x000fe40003fc6270 */
[----:B------:R-:W-:-:S02]  /*65c0*/  FSEL R11, R11, -INF , !P0 ;  /* 0xff8000000b0b7808 */ /* 0x000fc40004000000 */
[----:B------:R-:W-:Y:S02]  /*65d0*/  IABS R171, R171 ;  /* 0x000000ab00ab7213 */ /* 0x000fe40000000000 */
        /* <DEDUP_REMOVED lines=8> */
[----:B------:R-:W-:Y:S02]  /*6660*/  I2FP.F32.S32 R55, R171 ;  /* 0x000000ab00377245 */ /* 0x000fe40000201400 */
[C---:B------:R-:W-:Y:S02]  /*6670*/  ISETP.GE.AND P4, PT, R30.reuse, R232, PT ;  /* 0x000000e81e00720c */ /* 0x040fe40003f86270 */
[----:B------:R-:W-:Y:S01]  /*6680*/  ISETP.GE.AND P6, PT, R30, R231, PT ;  /* 0x000000e71e00720c */ /* 0x000fe20003fc6270 */
[----:B------:R-:W-:Y:S01]  /*6690*/  FFMA.FTZ R90, R55, -UR6, R90 ;  /* 0x80000006375a7c23 */ /* 0x000fe2000801005a */
[----:B------:R-:W-:-:S02]  /*66a0*/  FSEL R9, R9, -INF , !P5 ;  /* 0xff80000009097808 */ /* 0x000fc40006800000 */
[----:B------:R-:W-:Y:S02]  /*66b0*/  FSEL R87, R87, -INF , !P0 ;  /* 0xff80000057577808 */ /* 0x000fe40004000000 */
[----:B------:R-:W-:Y:S02]  /*66c0*/  ISETP.GT.AND P5, PT, R145, R30, PT ;  /* 0x0000001e9100720c */ /* 0x000fe40003fa4270 */
[----:B------:R-:W-:Y:S02]  /*66d0*/  ISETP.GE.AND P0, PT, R30, R230, PT ;  /* 0x000000e61e00720c */ /* 0x000fe40003f06270 */
[----:B------:R-:W-:Y:S02]  /*66e0*/  FSEL R30, R45, -INF , !P3 ;  /* 0xff8000002d1e7808 */ /* 0x000fe40005800000 */
[----:B------:R-:W-:Y:S02]  /*66f0*/  IABS R195, R195 ;  /* 0x000000c300c37213 */ /* 0x000fe40000000000 */
[----:B------:R-:W-:-:S02]  /*6700*/  ISETP.GE.AND P3, PT, R22, R233, PT ;  /* 0x000000e91600720c */ /* 0x000fc40003f66270 */
[----:B------:R-:W-:Y:S02]  /*6710*/  FSEL R52, R23, -INF , !P4 ;  /* 0xff80000017347808 */ /* 0x000fe40006000000 */
[----:B------:R-:W-:Y:S02]  /*6720*/  FSEL R46, R132, -INF , !P6 ;  /* 0xff800000842e7808 */ /* 0x000fe40007000000 */
[C---:B------:R-:W-:Y:S02]  /*6730*/  ISETP.GE.AND P4, PT, R22.reuse, R232, PT ;  /* 0x000000e81600720c */ /* 0x040fe40003f86270 */
[----:B------:R-:W-:Y:S02]  /*6740*/  ISETP.GE.AND P6, PT, R22, R231, PT ;  /* 0x000000e71600720c */ /* 0x000fe40003fc6270 */
[----:B------:R-:W-:Y:S02]  /*6750*/  FSEL R55, R87, -INF , !P2 ;  /* 0xff80000057377808 */ /* 0x000fe40005000000 */
[----:B------:R-:W-:-:S02]  /*6760*/  ISETP.GT.AND P2, PT, R145, R22, PT ;  /* 0x000000169100720c */ /* 0x000fc40003f44270 */
[----:B------:R-:W-:Y:S02]  /*6770*/  FSEL R23, R69, -INF , !P5 ;  /* 0xff80000045177808 */ /* 0x000fe40006800000 */
[----:B------:R-:W-:Y:S02]  /*6780*/  IABS R193, R193 ;  /* 0x000000c100c17213 */ /* 0x000fe40000000000 */
[----:B------:R-:W-:Y:S02]  /*6790*/  I2FP.F32.S32 R112, R195 ;  /* 0x000000c300707245 */ /* 0x000fe40000201400 */
[----:B------:R-:W-:Y:S02]  /*67a0*/  ISETP.GE.AND P5, PT, R22, R230, PT ;  /* 0x000000e61600720c */ /* 0x000fe40003fa6270 */
[----:B------:R-:W-:Y:S01]  /*67b0*/  FSEL R132, R21, -INF , !P3 ;  /* 0xff80000015847808 */ /* 0x000fe20005800000 */
[----:B------:R-:W-:Y:S01]  /*67c0*/  FFMA.FTZ R91, R112, -UR6, R91 ;  /* 0x80000006705b7c23 */ /* 0x000fe2000801005b */
[----:B------:R-:W-:-:S02]  /*67d0*/  ISETP.GE.AND P3, PT, R26, R233, PT ;  /* 0x000000e91a00720c */ /* 0x000fc40003f66270 */
[----:B------:R-:W-:Y:S02]  /*67e0*/  FSEL R188, R188, -INF , !P4 ;  /* 0xff800000bcbc7808 */ /* 0x000fe40006000000 */
[----:B------:R-:W-:Y:S02]  /*67f0*/  FSEL R22, R137, -INF , !P6 ;  /* 0xff80000089167808 */ /* 0x000fe40007000000 */
[C---:B------:R-:W-:Y:S02]  /*6800*/  ISETP.GE.AND P4, PT, R26.reuse, R232, PT ;  /* 0x000000e81a00720c */ /* 0x040fe40003f86270 */
[----:B------:R-:W-:Y:S02]  /*6810*/  ISETP.GE.AND P6, PT, R26, R231, PT ;  /* 0x000000e71a00720c */ /* 0x000fe40003fc6270 */
[----:B------:R-:W-:Y:S02]  /*6820*/  FSEL R23, R23, -INF , !P0 ;  /* 0xff80000017177808 */ /* 0x000fe40004000000 */
[----:B------:R-:W-:-:S02]  /*6830*/  FSEL R21, R90, -INF , !P2 ;  /* 0xff8000005a157808 */ /* 0x000fc40005000000 */
[----:B------:R-:W-:Y:S02]  /*6840*/  ISETP.GT.AND P0, PT, R145, R26, PT ;  /* 0x0000001a9100720c */ /* 0x000fe40003f04270 */
[----:B------:R-:W-:Y:S02]  /*6850*/  I2FP.F32.S32 R45, R193 ;  /* 0x000000c1002d7245 */ /* 0x000fe40000201400 */
[----:B------:R-:W-:Y:S02]  /*6860*/  ISETP.GE.AND P2, PT, R26, R230, PT ;  /* 0x000000e61a00720c */ /* 0x000fe40003f46270 */
[----:B------:R-:W-:Y:S01]  /*6870*/  FSEL R26, R20, -INF , !P3 ;  /* 0xff800000141a7808 */ /* 0x000fe20005800000 */
[----:B------:R-:W-:Y:S01]  /*6880*/  FFMA.FTZ R138, R45, -UR6, R138 ;  /* 0x800000062d8a7c23 */ /* 0x000fe2000801008a */
[----:B------:R-:W-:Y:S02]  /*6890*/  IABS R191, R191 ;  /* 0x000000bf00bf7213 */ /* 0x000fe40000000000 */
[----:B------:R-:W-:-:S02]  /*68a0*/  ISETP.GE.AND P3, PT, R110, R233, PT ;  /* 0x000000e96e00720c */ /* 0x000fc40003f66270 */
[----:B------:R-:W-:Y:S02]  /*68b0*/  FSEL R206, R206, -INF , !P4 ;  /* 0xff800000cece7808 */ /* 0x000fe40006000000 */
[----:B------:R-:W-:Y:S02]  /*68c0*/  FSEL R20, R133, -INF , !P6 ;  /* 0xff80000085147808 */ /* 0x000fe40007000000 */
[C---:B------:R-:W-:Y:S02]  /*68d0*/  ISETP.GE.AND P4, PT, R110.reuse, R232, PT ;  /* 0x000000e86e00720c */ /* 0x040fe40003f86270 */
[----:B------:R-:W-:Y:S02]  /*68e0*/  ISETP.GE.AND P6, PT, R110, R231, PT ;  /* 0x000000e76e00720c */ /* 0x000fe40003fc6270 */
[----:B------:R-:W-:Y:S02]  /*68f0*/  FSEL R21, R21, -INF , !P5 ;  /* 0xff80000015157808 */ /* 0x000fe40006800000 */
[----:B------:R-:W-:-:S02]  /*6900*/  IABS R189, R189 ;  /* 0x000000bd00bd7213 */ /* 0x000fc40000000000 */
[----:B------:R-:W-:Y:S02]  /*6910*/  ISETP.GT.AND P5, PT, R145, R110, PT ;  /* 0x0000006e9100720c */ /* 0x000fe40003fa4270 */
[----:B------:R-:W-:Y:S02]  /*6920*/  I2FP.F32.S32 R90, R191 ;  /* 0x000000bf005a7245 */ /* 0x000fe40000201400 */
[----:B------:R-:W-:Y:S02]  /*6930*/  FSEL R45, R91, -INF , !P0 ;  /* 0xff8000005b2d7808 */ /* 0x000fe40004000000 */
[----:B------:R-:W-:Y:S01]  /*6940*/  FSEL R144, R60, -INF , !P3 ;  /* 0xff8000003c907808 */ /* 0x000fe20005800000 */
[----:B------:R-:W-:Y:S01]  /*6950*/  FFMA.FTZ R139, R90, -UR6, R139 ;  /* 0x800000065a8b7c23 */ /* 0x000fe2000801008b */
[----:B------:R-:W-:Y:S02]  /*6960*/  ISETP.GE.AND P3, PT, R50, R233, PT ;  /* 0x000000e93200720c */ /* 0x000fe40003f66270 */
[----:B------:R-:W-:-:S02]  /*6970*/  FSEL R202, R202, -INF , !P4 ;  /* 0xff800000caca7808 */ /* 0x000fc40006000000 */
[----:B------:R-:W-:Y:S02]  /*6980*/  FSEL R204, R204, -INF , !P6 ;  /* 0xff800000cccc7808 */ /* 0x000fe40007000000 */
[C---:B------:R-:W-:Y:S02]  /*6990*/  ISETP.GE.AND P4, PT, R50.reuse, R232, PT ;  /* 0x000000e83200720c */ /* 0x040fe40003f86270 */
[----:B------:R-:W-:Y:S02]  /*69a0*/  ISETP.GE.AND P6, PT, R50, R231, PT ;  /* 0x000000e73200720c */ /* 0x000fe40003fc6270 */
[----:B------:R-:W-:Y:S02]  /*69b0*/  I2FP.F32.S32 R69, R189 ;  /* 0x000000bd00457245 */ /* 0x000fe40000201400 */
[----:B------:R-:W-:Y:S02]  /*69c0*/  ISETP.GE.AND P0, PT, R110, R230, PT ;  /* 0x000000e66e00720c */ /* 0x000fe40003f06270 */
[----:B------:R-:W-:Y:S01]  /*69d0*/  FSEL R45, R45, -INF , !P2 ;  /* 0xff8000002d2d7808 */ /* 0x000fe20005000000 */
[----:B------:R-:W-:Y:S01]  /*69e0*/  FFMA.FTZ R82, R69, -UR6, R82 ;  /* 0x8000000645527c23 */ /* 0x000fe20008010052 */
[----:B------:R-:W-:-:S02]  /*69f0*/  FSEL R138, R138, -INF , !P5 ;  /* 0xff8000008a8a7808 */ /* 0x000fc40006800000 */
[----:B------:R-:W-:Y:S02]  /*6a00*/  ISETP.GT.AND P2, PT, R145, R50, PT ;  /* 0x000000329100720c */ /* 0x000fe40003f44270 */
[----:B------:R-:W-:Y:S02]  /*6a10*/  IABS R187, R187 ;  /* 0x000000bb00bb7213 */ /* 0x000fe40000000000 */
[----:B------:R-:W-:Y:S02]  /*6a20*/  ISETP.GE.AND P5, PT, R50, R230, PT ;  /* 0x000000e63200720c */ /* 0x000fe40003fa6270 */
[----:B------:R-:W-:Y:S02]  /*6a30*/  FSEL R28, R28, -INF , !P3 ;  /* 0xff8000001c1c7808 */ /* 0x000fe40005800000 */
[----:B------:R-:W-:Y:S02]  /*6a40*/  ISETP.GE.AND P3, PT, R109, R233, PT ;  /* 0x000000e96d00720c */ /* 0x000fe40003f66270 */
[----:B------:R-:W-:-:S02]  /*6a50*/  FSEL R192, R192, -INF , !P4 ;  /* 0xff800000c0c07808 */ /* 0x000fc40006000000 */
[----:B------:R-:W-:Y:S02]  /*6a60*/  FSEL R50, R119, -INF , !P6 ;  /* 0xff80000077327808 */ /* 0x000fe40007000000 */
[C---:B------:R-:W-:Y:S02]  /*6a70*/  ISETP.GE.AND P4, PT, R109.reuse, R232, PT ;  /* 0x000000e86d00720c */ /* 0x040fe40003f86270 */
[----:B------:R-:W-:Y:S02]  /*6a80*/  ISETP.GE.AND P6, PT, R109, R231, PT ;  /* 0x000000e76d00720c */ /* 0x000fe40003fc6270 */
[----:B------:R-:W-:Y:S02]  /*6a90*/  FSEL R197, R138, -INF , !P0 ;  /* 0xff8000008ac57808 */ /* 0x000fe40004000000 */
[----:B------:R-:W-:Y:S02]  /*6aa0*/  IABS R207, R207 ;  /* 0x000000cf00cf7213 */ /* 0x000fe40000000000 */
[----:B------:R-:W-:-:S02]  /*6ab0*/  ISETP.GT.AND P0, PT, R145, R109, PT ;  /* 0x0000006d9100720c */ /* 0x000fc40003f04270 */
[----:B------:R-:W-:Y:S02]  /*6ac0*/  I2FP.F32.S32 R60, R187 ;  /* 0x000000bb003c7245 */ /* 0x000fe40000201400 */
[----:B------:R-:W-:Y:S02]  /*6ad0*/  FSEL R139, R139, -INF , !P2 ;  /* 0xff8000008b8b7808 */ /* 0x000fe40005000000 */
[----:B------:R-:W-:Y:S01]  /*6ae0*/  FSEL R210, R210, -INF , !P3 ;  /* 0xff800000d2d27808 */ /* 0x000fe20005800000 */
[----:B------:R-:W-:Y:S01]  /*6af0*/  FFMA.FTZ R83, R60, -UR6, R83 ;  /* 0x800000063c537c23 */ /* 0x000fe20008010053 */
[----:B------:R-:W-:Y:S02]  /*6b00*/  IABS R205, R205 ;  /* 0x000000cd00cd7213 */ /* 0x000fe40000000000 */
[----:B------:R-:W-:Y:S02]  /*6b10*/  ISETP.GE.AND P3, PT, R104, R233, PT ;  /* 0x000000e96800720c */ /* 0x000fe40003f66270 */
[----:B------:R-:W-:-:S02]  /*6b20*/  FSEL R198, R198, -INF , !P4 ;  /* 0xff800000c6c67808 */ /* 0x000fc40006000000 */
[----:B------:R-:W-:Y:S02]  /*6b30*/  FSEL R182, R182, -INF , !P6 ;  /* 0xff800000b6b67808 */ /* 0x000fe40007000000 */
[----:B------:R-:W-:Y:S02]  /*6b40*/  I2FP.F32.S32 R69, R207 ;  /* 0x000000cf00457245 */ /* 0x000fe40000201400 */
[C---:B------:R-:W-:Y:S02]  /*6b50*/  ISETP.GE.AND P4, PT, R104.reuse, R232, PT ;  /* 0x000000e86800720c */ /* 0x040fe40003f86270 */
[----:B------:R-:W-:Y:S01]  /*6b60*/  ISETP.GE.AND P6, PT, R104, R231, PT ;  /* 0x000000e76800720c */ /* 0x000fe20003fc6270 */
[----:B------:R-:W-:Y:S01]  /*6b70*/  FFMA.FTZ R134, R69, -UR6, R134 ;  /* 0x8000000645867c23 */ /* 0x000fe20008010086 */
[----:B------:R-:W-:Y:S02]  /*6b80*/  ISETP.GE.AND P2, PT, R109, R230, PT ;  /* 0x000000e66d00720c */ /* 0x000fe40003f46270 */
[----:B------:R-:W-:-:S02]  /*6b90*/  FSEL R82, R82, -INF , !P0 ;  /* 0xff80000052527808 */ /* 0x000fc40004000000 */
[----:B------:R-:W-:Y:S02]  /*6ba0*/  FSEL R193, R139, -INF , !P5 ;  /* 0xff8000008bc17808 */ /* 0x000fe40006800000 */
[----:B------:R-:W-:Y:S02]  /*6bb0*/  ISETP.GT.AND P5, PT, R145, R104, PT ;  /* 0x000000689100720c */ /* 0x000fe40003fa4270 */
[----:B------:R-:W-:Y:S02]  /*6bc0*/  I2FP.F32.S32 R60, R205 ;  /* 0x000000cd003c7245 */ /* 0x000fe40000201400 */
[----:B------:R-:W-:Y:S02]  /*6bd0*/  FSEL R90, R44, -INF , !P3 ;  /* 0xff8000002c5a7808 */ /* 0x000fe40005800000 */
[----:B------:R-:W-:Y:S01]  /*6be0*/  IABS R203, R203 ;  /* 0x000000cb00cb7213 */ /* 0x000fe20000000000 */
[----:B------:R-:W-:Y:S01]  /*6bf0*/  FFMA.FTZ R135, R60, -UR6, R135 ;  /* 0x800000063c877c23 */ /* 0x000fe20008010087 */
[----:B------:R-:W-:-:S02]  /*6c00*/  ISETP.GE.AND P3, PT, R102, R233, PT ;  /* 0x000000e96600720c */ /* 0x000fc40003f66270 */
[----:B------:R-:W-:Y:S02]  /*6c10*/  FSEL R186, R186, -INF , !P4 ;  /* 0xff800000baba7808 */ /* 0x000fe40006000000 */
[----:B------:R-:W-:Y:S02]  /*6c20*/  FSEL R44, R76, -INF , !P6 ;  /* 0xff8000004c2c7808 */ /* 0x000fe40007000000 */
[----:B------:R-:W-:Y:S02]  /*6c30*/  FSEL R169, R82, -INF , !P2 ;  /* 0xff80000052a97808 */ /* 0x000fe40005000000 */
[C---:B------:R-:W-:Y:S02]  /*6c40*/  ISETP.GE.AND P4, PT, R102.reuse, R232, PT ;  /* 0x000000e86600720c */ /* 0x040fe40003f86270 */
[----:B------:R-:W-:Y:S02]  /*6c50*/  ISETP.GE.AND P6, PT, R102, R231, PT ;  /* 0x000000e76600720c */ /* 0x000fe40003fc6270 */
[----:B------:R-:W-:-:S02]  /*6c60*/  ISETP.GT.AND P2, PT, R145, R102, PT ;  /* 0x000000669100720c */ /* 0x000fc40003f44270 */
[----:B------:R-:W-:Y:S02]  /*6c70*/  ISETP.GE.AND P0, PT, R104, R230, PT ;  /* 0x000000e66800720c */ /* 0x000fe40003f06270 */
[----:B------:R-:W-:Y:S02]  /*6c80*/  FSEL R83, R83, -INF , !P5 ;  /* 0xff80000053537808 */ /* 0x000fe40006800000 */
[----:B------:R-:W-:Y:S02]  /*6c90*/  IABS R199, R199 ;  /* 0x000000c700c77213 */ /* 0x000fe40000000000 */
[----:B------:R-:W-:Y:S02]  /*6ca0*/  I2FP.F32.S32 R69, R203 ;  /* 0x000000cb00457245 */ /* 0x000fe40000201400 */
[----:B------:R-:W-:Y:S02]  /*6cb0*/  FSEL R48, R48, -INF , !P3 ;  /* 0xff80000030307808 */ /* 0x000fe40005800000 */
[----:B------:R-:W-:Y:S01]  /*6cc0*/  ISETP.GE.AND P3, PT, R101, R233, PT ;  /* 0x000000e96500720c */ /* 0x000fe20003f66270 */
[----:B------:R-:W-:Y:S01]  /*6cd0*/  FFMA.FTZ R82, R69, -UR6, R78 ;  /* 0x8000000645527c23 */ /* 0x000fe2000801004e */
[----:B------:R-:W-:-:S02]  /*6ce0*/  FSEL R62, R62, -INF , !P4 ;  /* 0xff8000003e3e7808 */ /* 0x000fc40006000000 */
[----:B------:R-:W-:Y:S02]  /*6cf0*/  FSEL R60, R73, -INF , !P6 ;  /* 0xff800000493c7808 */ /* 0x000fe40007000000 */
[----:B------:R-:W-:Y:S02]  /*6d00*/  ISETP.GE.AND P5, PT, R102, R230, PT ;  /* 0x000000e66600720c */ /* 0x000fe40003fa6270 */
[C---:B------:R-:W-:Y:S02]  /*6d10*/  ISETP.GE.AND P4, PT, R101.reuse, R232, PT ;  /* 0x000000e86500720c */ /* 0x040fe40003f86270 */
[----:B------:R-:W-:Y:S02]  /*6d20*/  ISETP.GE.AND P6, PT, R101, R231, PT ;  /* 0x000000e76500720c */ /* 0x000fe40003fc6270 */
[----:B------:R-:W-:Y:S02]  /*6d30*/  FSEL R134, R134, -INF , !P2 ;  /* 0xff80000086867808 */ /* 0x000fe40005000000 */
[----:B------:R-:W-:-:S02]  /*6d40*/  FSEL R87, R83, -INF , !P0 ;  /* 0xff80000053577808 */ /* 0x000fc40004000000 */
[----:B------:R-:W-:Y:S02]  /*6d50*/  I2FP.F32.S32 R76, R199 ;  /* 0x000000c7004c7245 */ /* 0x000fe40000201400 */
[----:B------:R-:W-:Y:S02]  /*6d60*/  ISETP.GT.AND P0, PT, R145, R101, PT ;  /* 0x000000659100720c */ /* 0x000fe40003f04270 */
[----:B------:R-:W-:Y:S01]  /*6d70*/  IABS R94, R94 ;  /* 0x0000005e005e7213 */ /* 0x000fe20000000000 */
[----:B------:R-:W-:Y:S01]  /*6d80*/  FFMA.FTZ R83, R76, -UR6, R79 ;  /* 0x800000064c537c23 */ /* 0x000fe2000801004f */
[----:B------:R-:W-:Y:S02]  /*6d90*/  FSEL R49, R49, -INF , !P3 ;  /* 0xff80000031317808 */ /* 0x000fe40005800000 */
[----:B------:R-:W-:Y:S02]  /*6da0*/  FSEL R69, R134, -INF , !P5 ;  /* 0xff80000086457808 */ /* 0x000fe40006800000 */
[----:B------:R-:W-:-:S02]  /*6db0*/  ISETP.GE.AND P3, PT, R54, R233, PT ;  /* 0x000000e93600720c */ /* 0x000fc40003f66270 */
[----:B------:R-:W-:Y:S02]  /*6dc0*/  FSEL R73, R100, -INF , !P4 ;  /* 0xff80000064497808 */ /* 0x000fe40006000000 */
[----:B------:R-:W-:Y:S02]  /*6dd0*/  FSEL R72, R72, -INF , !P6 ;  /* 0xff80000048487808 */ /* 0x000fe40007000000 */
[----:B------:R-:W-:Y:S02]  /*6de0*/  ISETP.GT.AND P5, PT, R145, R54, PT ;  /* 0x000000369100720c */ /* 0x000fe40003fa4270 */
[C---:B------:R-:W-:Y:S02]  /*6df0*/  ISETP.GE.AND P4, PT, R54.reuse, R232, PT ;  /* 0x000000e83600720c */ /* 0x040fe40003f86270 */
[----:B------:R-:W-:Y:S02]  /*6e00*/  ISETP.GE.AND P6, PT, R54, R231, PT ;  /* 0x000000e73600720c */ /* 0x000fe40003fc6270 */
[----:B------:R-:W-:-:S02]  /*6e10*/  ISETP.GE.AND P2, PT, R101, R230, PT ;  /* 0x000000e66500720c */ /* 0x000fc40003f46270 */
[----:B------:R-:W-:Y:S02]  /*6e20*/  FSEL R135, R135, -INF , !P0 ;  /* 0xff80000087877808 */ /* 0x000fe40004000000 */
[----:B------:R-:W-:Y:S02]  /*6e30*/  ISETP.GE.AND P0, PT, R54, R230, PT ;  /* 0x000000e63600720c */ /* 0x000fe40003f06270 */
[----:B------:R-:W-:Y:S02]  /*6e40*/  I2FP.F32.S32 R79, R94 ;  /* 0x0000005e004f7245 */ /* 0x000fe40000201400 */
[----:B------:R-:W-:Y:S02]  /*6e50*/  IABS R217, R217 ;  /* 0x000000d900d97213 */ /* 0x000fe40000000000 */
[----:B------:R-:W-:Y:S01]  /*6e60*/  FSEL R54, R85, -INF , !P3 ;  /* 0xff80000055367808 */ /* 0x000fe20005800000 */
[----:B------:R-:W-:Y:S01]  /*6e70*/  FFMA.FTZ R130, R79, -UR6, R130 ;  /* 0x800000064f827c23 */ /* 0x000fe20008010082 */
[----:B------:R-:W-:-:S02]  /*6e80*/  ISETP.GE.AND P3, PT, R92, R233, PT ;  /* 0x000000e95c00720c */ /* 0x000fc40003f66270 */
[----:B------:R-:W-:Y:S02]  /*6e90*/  FSEL R78, R96, -INF , !P4 ;  /* 0xff800000604e7808 */ /* 0x000fe40006000000 */
[----:B------:R-:W-:Y:S02]  /*6ea0*/  FSEL R77, R77, -INF , !P6 ;  /* 0xff8000004d4d7808 */ /* 0x000fe40007000000 */
[----:B------:R-:W-:Y:S02]  /*6eb0*/  FSEL R82, R82, -INF , !P5 ;  /* 0xff80000052527808 */ /* 0x000fe40006800000 */
[----:B------:R-:W-:Y:S02]  /*6ec0*/  FSEL R76, R135, -INF , !P2 ;  /* 0xff800000874c7808 */ /* 0x000fe40005000000 */
[C---:B------:R-:W-:Y:S02]  /*6ed0*/  ISETP.GE.AND P4, PT, R92.reuse, R232, PT ;  /* 0x000000e85c00720c */ /* 0x040fe40003f86270 */
[----:B------:R-:W-:-:S02]  /*6ee0*/  ISETP.GE.AND P6, PT, R92, R231, PT ;  /* 0x000000e75c00720c */ /* 0x000fc40003fc6270 */
[----:B------:R-:W-:Y:S02]  /*6ef0*/  ISETP.GT.AND P2, PT, R145, R92, PT ;  /* 0x0000005c9100720c */ /* 0x000fe40003f44270 */
[----:B------:R-:W-:Y:S02]  /*6f00*/  ISETP.GE.AND P5, PT, R92, R230, PT ;  /* 0x000000e65c00720c */ /* 0x000fe40003fa6270 */
[----:B------:R-:W-:Y:S02]  /*6f10*/  I2FP.F32.S32 R92, R217 ;  /* 0x000000d9005c7245 */ /* 0x000fe40000201400 */
[----:B------:R-:W-:Y:S02]  /*6f20*/  FSEL R79, R82, -INF , !P0 ;  /* 0xff800000524f7808 */ /* 0x000fe40004000000 */
[----:B------:R-:W-:Y:S01]  /*6f30*/  IABS R215, R215 ;  /* 0x000000d700d77213 */ /* 0x000fe20000000000 */
[----:B------:R-:W-:Y:S01]  /*6f40*/  FFMA.FTZ R131, R92, -UR6, R131 ;  /* 0x800000065c837c23 */ /* 0x000fe20008010083 */
[----:B------:R-:W-:-:S02]  /*6f50*/  FSEL R53, R53, -INF , !P3 ;  /* 0xff80000035357808 */ /* 0x000fc40005800000 */
[----:B------:R-:W-:Y:S02]  /*6f60*/  ISETP.GT.AND P0, PT, R145, R58, PT ;  /* 0x0000003a9100720c */ /* 0x000fe40003f04270 */
[C---:B------:R-:W-:Y:S02]  /*6f70*/  ISETP.GE.AND P3, PT, R58.reuse, R233, PT ;  /* 0x000000e93a00720c */ /* 0x040fe40003f66270 */
[----:B------:R-:W-:Y:S02]  /*6f80*/  FSEL R82, R63, -INF , !P4 ;  /* 0xff8000003f527808 */ /* 0x000fe40006000000 */
[----:B------:R-:W-:Y:S02]  /*6f90*/  FSEL R81, R81, -INF , !P6 ;  /* 0xff80000051517808 */ /* 0x000fe40007000000 */
[C---:B------:R-:W-:Y:S02]  /*6fa0*/  ISETP.GE.AND P4, PT, R58.reuse, R232, PT ;  /* 0x000000e83a00720c */ /* 0x040fe40003f86270 */
[----:B------:R-:W-:-:S02]  /*6fb0*/  ISETP.GE.AND P6, PT, R58, R231, PT ;  /* 0x000000e73a00720c */ /* 0x000fc40003fc6270 */
[----:B------:R-:W-:Y:S02]  /*6fc0*/  FSEL R83, R83, -INF , !P2 ;  /* 0xff80000053537808 */ /* 0x000fe40005000000 */
[----:B------:R-:W-:Y:S02]  /*6fd0*/  ISETP.GE.AND P2, PT, R58, R230, PT ;  /* 0x000000e63a00720c */ /* 0x000fe40003f46270 */
[----:B------:R-:W-:Y:S02]  /*6fe0*/  I2FP.F32.S32 R63, R215 ;  /* 0x000000d7003f7245 */ /* 0x000fe40000201400 */
[----:B------:R-:W-:Y:S02]  /*6ff0*/  FSEL R58, R84, -INF , !P3 ;  /* 0xff800000543a7808 */ /* 0x000fe40005800000 */
[----:B------:R-:W-:Y:S01]  /*7000*/  FSEL R92, R130, -INF , !P0 ;  /* 0xff800000825c7808 */ /* 0x000fe20004000000 */
[----:B------:R-:W-:Y:S01]  /*7010*/  FFMA.FTZ R74, R63, -UR6, R74 ;  /* 0x800000063f4a7c23 */ /* 0x000fe2000801004a */
[----:B------:R-:W-:-:S02]  /*7020*/  FSEL R83, R83, -INF , !P5 ;  /* 0xff80000053537808 */ /* 0x000fc40006800000 */
[----:B------:R-:W-:Y:S02]  /*7030*/  FSEL R85, R51, -INF , !P4 ;  /* 0xff80000033557808 */ /* 0x000fe40006000000 */
[----:B------:R-:W-:Y:S02]  /*7040*/  FSEL R84, R111, -INF , !P6 ;  /* 0xff8000006f547808 */ /* 0x000fe40007000000 */
[----:B------:R-:W-:Y:S02]  /*7050*/  ISETP.GT.AND P5, PT, R145, R47, PT ;  /* 0x0000002f9100720c */ /* 0x000fe40003fa4270 */
[----:B------:R-:W-:Y:S02]  /*7060*/  IABS R213, R213 ;  /* 0x000000d500d57213 */ /* 0x000fe40000000000 */
[C---:B------:R-:W-:Y:S02]  /*7070*/  ISETP.GE.AND P3, PT, R47.reuse, R233, PT ;  /* 0x000000e92f00720c */ /* 0x040fe40003f66270 */
[----:B------:R-:W-:-:S02]  /*7080*/  ISETP.GE.AND P4, PT, R47, R232, PT ;  /* 0x000000e82f00720c */ /* 0x000fc40003f86270 */
[----:B------:R-:W-:Y:S02]  /*7090*/  ISETP.GE.AND P6, PT, R47, R231, PT ;  /* 0x000000e72f00720c */ /* 0x000fe40003fc6270 */
[----:B------:R-:W-:Y:S02]  /*70a0*/  FSEL R92, R92, -INF , !P2 ;  /* 0xff8000005c5c7808 */ /* 0x000fe40005000000 */
[----:B------:R-:W-:Y:S02]  /*70b0*/  IABS R211, R211 ;  /* 0x000000d300d37213 */ /* 0x000fe40000000000 */
[----:B------:R-:W-:Y:S02]  /*70c0*/  ISETP.GT.AND P2, PT, R145, R43, PT ;  /* 0x0000002b9100720c */ /* 0x000fe40003f44270 */
[----:B------:R-:W-:Y:S02]  /*70d0*/  I2FP.F32.S32 R94, R213 ;  /* 0x000000d5005e7245 */ /* 0x000fe40000201400 */
[----:B------:R-:W-:-:S02]  /*70e0*/  FSEL R63, R65, -INF , !P3 ;  /* 0xff800000413f7808 */ /* 0x000fc40005800000 */
[----:B------:R-:W-:Y:S01]  /*70f0*/  FSEL R93, R93, -INF , !P4 ;  /* 0xff8000005d5d7808 */ /* 0x000fe20006000000 */
[----:B------:R-:W-:Y:S01]  /*7100*/  FFMA.FTZ R75, R94, -UR6, R75 ;  /* 0x800000065e4b7c23 */ /* 0x000fe2000801004b */
[----:B------:R-:W-:Y:S02]  /*7110*/  FSEL R91, R98, -INF , !P6 ;  /* 0xff800000625b7808 */ /* 0x000fe40007000000 */
[----:B------:R-:W-:Y:S02]  /*7120*/  FSEL R131, R131, -INF , !P5 ;  /* 0xff80000083837808 */ /* 0x000fe40006800000 */
[C---:B------:R-:W-:Y:S02]  /*7130*/  ISETP.GE.AND P3, PT, R43.reuse, R233, PT ;  /* 0x000000e92b00720c */ /* 0x040fe40003f66270 */
[C---:B------:R-:W-:Y:S02]  /*7140*/  ISETP.GE.AND P4, PT, R43.reuse, R232, PT ;  /* 0x000000e82b00720c */ /* 0x040fe40003f86270 */
[----:B------:R-:W-:-:S02]  /*7150*/  ISETP.GE.AND P6, PT, R43, R231, PT ;  /* 0x000000e72b00720c */ /* 0x000fc40003fc6270 */
[-C--:B------:R-:W-:Y:S02]  /*7160*/  ISETP.GE.AND P5, PT, R43, R230.reuse, PT ;  /* 0x000000e62b00720c */ /* 0x080fe40003fa6270 */
[----:B------:R-:W-:Y:S02]  /*7170*/  ISETP.GE.AND P0, PT, R47, R230, PT ;  /* 0x000000e62f00720c */ /* 0x000fe40003f06270 */
[----:B------:R-:W-:Y:S02]  /*7180*/  I2FP.F32.S32 R43, R211 ;  /* 0x000000d3002b7245 */ /* 0x000fe40000201400 */
[----:B------:R-:W-:Y:S02]  /*7190*/  FSEL R74, R74, -INF , !P2 ;  /* 0xff8000004a4a7808 */ /* 0x000fe40005000000 */
[----:B------:R-:W-:Y:S01]  /*71a0*/  FSEL R94, R131, -INF , !P0 ;  /* 0xff800000835e7808 */ /* 0x000fe20004000000 */
[----:B------:R-:W-:Y:S01]  /*71b0*/  FFMA.FTZ R126, R43, -UR6, R126 ;  /* 0x800000062b7e7c23 */ /* 0x000fe2000801007e */
[----:B------:R-:W-:-:S02]  /*71c0*/  ISETP.GT.AND P0, PT, R145, R39, PT ;  /* 0x000000279100720c */ /* 0x000fc40003f04270 */
[----:B------:R-:W-:Y:S02]  /*71d0*/  FSEL R101, R74, -INF , !P5 ;  /* 0xff8000004a657808 */ /* 0x000fe40006800000 */
[----:B------:R-:W-:Y:S02]  /*71e0*/  IABS R153, R153 ;  /* 0x0000009900997213 */ /* 0x000fe40000000000 */
[----:B------:R-:W-:Y:S02]  /*71f0*/  ISETP.GT.AND P5, PT, R145, R38, PT ;  /* 0x000000269100720c */ /* 0x000fe40003fa4270 */
[----:B------:R-:W-:Y:S02]  /*7200*/  FSEL R98, R42, -INF , !P4 ;  /* 0xff8000002a627808 */ /* 0x000fe40006000000 */
[----:B------:R-:W-:Y:S02]  /*7210*/  ISETP.GE.AND P4, PT, R39, R232, PT ;  /* 0x000000e82700720c */ /* 0x000fe40003f86270 */
[----:B------:R-:W-:-:S02]  /*7220*/  FSEL R75, R75, -INF , !P0 ;  /* 0xff8000004b4b7808 */ /* 0x000fc40004000000 */
[----:B------:R-:W-:Y:S02]  /*7230*/  I2FP.F32.S32 R153, R153 ;  /* 0x0000009900997245 */ /* 0x000fe40000201400 */
[----:B------:R-:W-:Y:S02]  /*7240*/  ISETP.GE.AND P0, PT, R38, R230, PT ;  /* 0x000000e62600720c */ /* 0x000fe40003f06270 */
[----:B------:R-:W-:Y:S01]  /*7250*/  FSEL R115, R126, -INF , !P5 ;  /* 0xff8000007e737808 */ /* 0x000fe20006800000 */
[----:B------:R-:W-:Y:S01]  /*7260*/  FFMA.FTZ R70, R153, -UR6, R70 ;  /* 0x8000000699467c23 */ /* 0x000fe20008010046 */
[----:B------:R-:W-:Y:S02]  /*7270*/  IABS R209, R209 ;  /* 0x000000d100d17213 */ /* 0x000fe40000000000 */
[----:B------:R-:W-:Y:S02]  /*7280*/  FSEL R68, R68, -INF , !P3 ;  /* 0xff80000044447808 */ /* 0x000fe40005800000 */
[----:B------:R-:W-:-:S02]  /*7290*/  FSEL R103, R103, -INF , !P4 ;  /* 0xff80000067677808 */ /* 0x000fc40006000000 */
[----:B------:R-:W-:Y:S02]  /*72a0*/  ISETP.GE.AND P3, PT, R39, R233, PT ;  /* 0x000000e92700720c */ /* 0x000fe40003f66270 */
[----:B------:R-:W-:Y:S02]  /*72b0*/  FSEL R96, R89, -INF , !P6 ;  /* 0xff80000059607808 */ /* 0x000fe40007000000 */
[----:B------:R-:W-:Y:S02]  /*72c0*/  ISETP.GE.AND P4, PT, R38, R232, PT ;  /* 0x000000e82600720c */ /* 0x000fe40003f86270 */
[-C--:B------:R-:W-:Y:S02]  /*72d0*/  ISETP.GE.AND P5, PT, R35, R231.reuse, PT ;  /* 0x000000e72300720c */ /* 0x080fe40003fa6270 */
[----:B------:R-:W-:Y:S02]  /*72e0*/  FSEL R115, R115, -INF , !P0 ;  /* 0xff80000073737808 */ /* 0x000fe40004000000 */
[----:B------:R-:W-:-:S02]  /*72f0*/  ISETP.GE.AND P6, PT, R39, R231, PT ;  /* 0x000000e72700720c */ /* 0x000fc40003fc6270 */
[----:B------:R-:W-:Y:S02]  /*7300*/  I2FP.F32.S32 R42, R209 ;  /* 0x000000d1002a7245 */ /* 0x000fe40000201400 */
[----:B------:R-:W-:Y:S02]  /*7310*/  ISETP.GT.AND P0, PT, R145, R31, PT ;  /* 0x0000001f9100720c */ /* 0x000fe40003f04270 */
[----:B------:R-:W-:Y:S01]  /*7320*/  ISETP.GE.AND P2, PT, R39, R230, PT ;  /* 0x000000e62700720c */ /* 0x000fe20003f46270 */
[----:B------:R-:W-:Y:S01]  /*7330*/  FFMA.FTZ R127, R42, -UR6, R127 ;  /* 0x800000062a7f7c23 */ /* 0x000fe2000801007f */
[----:B------:R-:W-:Y:S02]  /*7340*/  FSEL R89, R57, -INF , !P3 ;  /* 0xff80000039597808 */ /* 0x000fe40005800000 */
[----:B------:R-:W-:Y:S02]  /*7350*/  FSEL R106, R106, -INF , !P4 ;  /* 0xff8000006a6a7808 */ /* 0x000fe40006000000 */
[----:B------:R-:W-:-:S02]  /*7360*/  FSEL R117, R99, -INF , !P5 ;  /* 0xff80000063757808 */ /* 0x000fc40006800000 */
[----:B------:R-:W-:Y:S02]  /*7370*/  ISETP.GE.AND P3, PT, R38, R233, PT ;  /* 0x000000e92600720c */ /* 0x000fe40003f66270 */
[----:B------:R-:W-:Y:S02]  /*7380*/  FSEL R102, R105, -INF , !P6 ;  /* 0xff80000069667808 */ /* 0x000fe40007000000 */
[----:B------:R-:W-:Y:S02]  /*7390*/  ISETP.GE.AND P4, PT, R35, R232, PT ;  /* 0x000000e82300720c */ /* 0x000fe40003f86270 */
[----:B------:R-:W-:Y:S02]  /*73a0*/  ISETP.GE.AND P5, PT, R31, R230, PT ;  /* 0x000000e61f00720c */ /* 0x000fe40003fa6270 */
[----:B------:R-:W-:Y:S02]  /*73b0*/  FSEL R70, R70, -INF , !P0 ;  /* 0xff80000046467808 */ /* 0x000fe40004000000 */
[----:B------:R-:W-:-:S02]  /*73c0*/  ISETP.GE.AND P6, PT, R38, R231, PT ;  /* 0x000000e72600720c */ /* 0x000fc40003fc6270 */
[----:B------:R-:W-:Y:S02]  /*73d0*/  FSEL R104, R75, -INF , !P2 ;  /* 0xff8000004b687808 */ /* 0x000fe40005000000 */
[----:B------:R-:W-:Y:S02]  /*73e0*/  IABS R149, R149 ;  /* 0x0000009500957213 */ /* 0x000fe40000000000 */
[----:B------:R-:W-:Y:S02]  /*73f0*/  ISETP.GT.AND P2, PT, R145, R35, PT ;  /* 0x000000239100720c */ /* 0x000fe40003f44270 */
[----:B------:R-:W-:Y:S02]  /*7400*/  FSEL R180, R180, -INF , !P3 ;  /* 0xff800000b4b47808 */ /* 0x000fe40005800000 */
[----:B------:R-:W-:Y:S02]  /*7410*/  FSEL R119, R34, -INF , !P4 ;  /* 0xff80000022777808 */ /* 0x000fe40006000000 */
        /* <DEDUP_REMOVED lines=17> */
[----:B------:R-:W-:Y:S02]  /*7530*/  ISETP.GT.AND P6, PT, R145, R27, PT ;  /* 0x0000001b9100720c */ /* 0x000fe40003fc4270 */
[----:B------:R-:W-:Y:S02]  /*7540*/  IABS R31, R147 ;  /* 0x00000093001f7213 */ /* 0x000fe40000000000 */
        /* <DEDUP_REMOVED lines=8> */
[C---:B------:R-:W-:Y:S02]  /*75d0*/  ISETP.GE.AND P6, PT, R19.reuse, R233, PT ;  /* 0x000000e91300720c */ /* 0x040fe40003fc6270 */
[----:B------:R-:W-:Y:S02]  /*75e0*/  ISETP.GE.AND P5, PT, R19, R232, PT ;  /* 0x000000e81300720c */ /* 0x000fe40003fa6270 */
[----:B------:R-:W-:Y:S02]  /*75f0*/  ISETP.GT.AND P3, PT, R145, R19, PT ;  /* 0x000000139100720c */ /* 0x000fe40003f64270 */
[----:B------:R-:W-:Y:S02]  /*7600*/  I2FP.F32.S32 R34, R143 ;  /* 0x0000008f00227245 */ /* 0x000fe40000201400 */
[----:B------:R-:W-:Y:S02]  /*7610*/  FSEL R175, R175, -INF , !P6 ;  /* 0xff800000afaf7808 */ /* 0x000fe40007000000 */
[----:B------:R-:W-:-:S02]  /*7620*/  FSEL R125, R125, -INF , !P5 ;  /* 0xff8000007d7d7808 */ /* 0x000fc40006800000 */
[----:B------:R-:W-:Y:S02]  /*7630*/  IABS R61, R61 ;  /* 0x0000003d003d7213 */ /* 0x000fe40000000000 */
[C---:B------:R-:W-:Y:S01]  /*7640*/  ISETP.GE.AND P6, PT, R19.reuse, R231, PT ;  /* 0x000000e71300720c */ /* 0x040fe20003fc6270 */
[----:B------:R-:W-:Y:S01]  /*7650*/  BAR.SYNC.DEFER_BLOCKING 0x0 ;  /* 0x0000000000007b1d */ /* 0x000fe20000010000 */
[----:B------:R-:W-:Y:S01]  /*7660*/  ISETP.GE.AND P5, PT, R19, R230, PT ;  /* 0x000000e61300720c */ /* 0x000fe20003fa6270 */
[----:B------:R-:W-:Y:S01]  /*7670*/  FFMA.FTZ R19, R34, -UR6, R123 ;  /* 0x8000000622137c23 */ /* 0x000fe2000801007b */
[----:B------:R-:W-:Y:S02]  /*7680*/  FSEL R31, R31, -INF , !P3 ;  /* 0xff8000001f1f7808 */ /* 0x000fe40005800000 */
[----:B------:R-:W-:Y:S02]  /*7690*/  IABS R121, R121 ;  /* 0x0000007900797213 */ /* 0x000fe40000000000 */
[----:B------:R-:W-:-:S02]  /*76a0*/  FSEL R118, R118, -INF , !P4 ;  /* 0xff80000076767808 */ /* 0x000fc40006000000 */
[----:B------:R-:W-:Y:S02]  /*76b0*/  I2FP.F32.S32 R61, R61 ;  /* 0x0000003d003d7245 */ /* 0x000fe40000201400 */
[----:B------:R-:W-:Y:S02]  /*76c0*/  FSEL R123, R36, -INF , !P6 ;  /* 0xff800000247b7808 */ /* 0x000fe40007000000 */
[----:B------:R-:W-:Y:S01]  /*76d0*/  FSEL R105, R31, -INF , !P5 ;  /* 0xff8000001f697808 */ /* 0x000fe20006800000 */
[----:B------:R-:W-:Y:S01]  /*76e0*/  FFMA.FTZ R66, R61, -UR6, R66 ;  /* 0x800000063d427c23 */ /* 0x000fe20008010042 */
[----:B------:R-:W-:Y:S02]  /*76f0*/  ISETP.GT.AND P4, PT, R145, R15, PT ;  /* 0x0000000f9100720c */ /* 0x000fe40003f84270 */
[C---:B------:R-:W-:Y:S02]  /*7700*/  ISETP.GE.AND P3, PT, R15.reuse, R233, PT ;  /* 0x000000e90f00720c */ /* 0x040fe40003f66270 */
[----:B------:R-:W-:-:S02]  /*7710*/  ISETP.GE.AND P6, PT, R15, R232, PT ;  /* 0x000000e80f00720c */ /* 0x000fc40003fc6270 */
[----:B------:R-:W-:Y:S02]  /*7720*/  ISETP.GE.AND P5, PT, R15, R231, PT ;  /* 0x000000e70f00720c */ /* 0x000fe40003fa6270 */
[----:B------:R-:W-:Y:S02]  /*7730*/  I2FP.F32.S32 R34, R121 ;  /* 0x0000007900227245 */ /* 0x000fe40000201400 */
[----:B------:R-:W-:Y:S02]  /*7740*/  FSEL R114, R41, -INF , !P2 ;  /* 0xff80000029727808 */ /* 0x000fe40005000000 */
[----:B------:R-:W-:Y:S01]  /*7750*/  FSEL R173, R173, -INF , !P3 ;  /* 0xff800000adad7808 */ /* 0x000fe20005800000 */
[----:B------:R-:W-:Y:S01]  /*7760*/  FFMA.FTZ R34, R34, -UR6, R67 ;  /* 0x8000000622227c23 */ /* 0x000fe20008010043 */
[----:B------:R-:W-:Y:S02]  /*7770*/  FSEL R126, R59, -INF , !P6 ;  /* 0xff8000003b7e7808 */ /* 0x000fe40007000000 */
[----:B------:R-:W-:-:S02]  /*7780*/  FSEL R19, R19, -INF , !P4 ;  /* 0xff80000013137808 */ /* 0x000fc40006000000 */
[----:B------:R-:W-:Y:S02]  /*7790*/  FSEL R122, R33, -INF , !P5 ;  /* 0xff800000217a7808 */ /* 0x000fe40006800000 */
[----:B------:R-:W-:Y:S02]  /*77a0*/  ISETP.GT.AND P2, PT, R145, R97, PT ;  /* 0x000000619100720c */ /* 0x000fe40003f44270 */
[----:B------:R-:W-:Y:S02]  /*77b0*/  ISETP.GE.AND P3, PT, R15, R230, PT ;  /* 0x000000e60f00720c */ /* 0x000fe40003f66270 */
[C---:B------:R-:W-:Y:S02]  /*77c0*/  ISETP.GE.AND P6, PT, R97.reuse, R233, PT ;  /* 0x000000e96100720c */ /* 0x040fe40003fc6270 */
[C---:B------:R-:W-:Y:S02]  /*77d0*/  ISETP.GE.AND P5, PT, R97.reuse, R232, PT ;  /* 0x000000e86100720c */ /* 0x040fe40003fa6270 */
[----:B------:R-:W-:-:S02]  /*77e0*/  ISETP.GE.AND P4, PT, R97, R231, PT ;  /* 0x000000e76100720c */ /* 0x000fc40003f86270 */
[----:B------:R-:W-:Y:S02]  /*77f0*/  ISETP.GT.AND P0, PT, R145, R14, PT ;  /* 0x0000000e9100720c */ /* 0x000fe40003f04270 */
[----:B------:R-:W-:Y:S02]  /*7800*/  FSEL R110, R19, -INF , !P3 ;  /* 0xff800000136e7808 */ /* 0x000fe40005800000 */
[----:B------:R-:W-:Y:S02]  /*7810*/  FSEL R178, R120, -INF , !P6 ;  /* 0xff80000078b27808 */ /* 0x000fe40007000000 */
[----:B------:R-:W-:Y:S02]  /*7820*/  FSEL R131, R10, -INF , !P5 ;  /* 0xff8000000a837808 */ /* 0x000fe40006800000 */
[----:B------:R-:W-:Y:S02]  /*7830*/  FSEL R129, R129, -INF , !P4 ;  /* 0xff80000081817808 */ /* 0x000fe40006000000 */
[----:B------:R-:W-:-:S02]  /*7840*/  FSEL R66, R66, -INF , !P2 ;  /* 0xff80000042427808 */ /* 0x000fc40005000000 */
[----:B------:R-:W-:Y:S02]  /*7850*/  ISETP.GE.AND P3, PT, R97, R230, PT ;  /* 0x000000e66100720c */ /* 0x000fe40003f66270 */
        /* <DEDUP_REMOVED lines=67> */
.L_x_1044:
[----:B------:R-:W-:Y:S05]  /*7c90*/  BSYNC.RECONVERGENT B0 ;  /* 0x0000000000007941 */ /* 0x000fea0003800200 */
.L_x_1043:
[----:B------:R-:W0:Y:S02]  /*7ca0*/  LDGDEPBAR ;  /* 0x00000000000079af */ /* 0x000e240000000000 */
.L_x_1042:
[----:B------:R-:W-:Y:S01]  /*7cb0*/  FMNMX3.FTZ R19, R158, R156, R154, !PT ;  /* 0x0000009c9e137276 */ /* 0x000fe2000781009a */
[----:B------:R-:W-:Y:S01]  /*7cc0*/  IMAD.U32 R208, RZ, RZ, UR25 ;  /* 0x00000019ffd07e24 */ /* 0x000fe2000f8e00ff */
[----:B------:R-:W-:Y:S01]  /*7cd0*/  SHF.R.U32.HI R15, RZ, 0x5, R228 ;  /* 0x00000005ff0f7819 */ /* 0x000fe200000116e4 */
[----:B------:R-:W-:Y:S01]  /*7ce0*/  IMAD.IADD R218, R179, 0x1, R2 ;  /* 0x00000001b3da7824 */ /* 0x000fe200078e0202 */
[----:B------:R-:W-:Y:S01]  /*7cf0*/  FMNMX3.FTZ R19, R19, R152, R150, !PT ;  /* 0x0000009813137276 */ /* 0x000fe20007810096 */
[----:B------:R-:W-:Y:S01]  /*7d00*/  USHF.L.U32 UR31, UR16, 0x2, URZ ;  /* 0x00000002101f7899 */ /* 0x000fe200080006ff */
[----:B------:R-:W-:Y:S01]  /*7d10*/  IMAD.WIDE.U32 R242, R0, -0x2daee0ad, RZ ;  /* 0xd2511f5300f27825 */ /* 0x000fe200078e00ff */
[----:B------:R-:W-:Y:S01]  /*7d20*/  UIADD3 UR9, UPT, UPT, UR33, -0x4498517b, URZ ;  /* 0xbb67ae8521097890 */ /* 0x000fe2000fffe0ff */
[----:B------:R-:W-:Y:S01]  /*7d30*/  FMNMX3.FTZ R19, R19, R148, R142, !PT ;  /* 0x0000009413137276 */ /* 0x000fe2000781008e */
[----:B------:R-:W-:Y:S01]  /*7d40*/  UIADD3 UR11, UPT, UPT, UR32, 0x3c6ef372, URZ ;  /* 0x3c6ef372200b7890 */ /* 0x000fe2000fffe0ff */
[----:B------:R-:W-:Y:S01]  /*7d50*/  IMAD R208, R208, 0x8, R15 ;  /* 0x00000008d0d07824 */ /* 0x000fe200078e020f */
[----:B------:R-:W-:Y:S01]  /*7d60*/  FMNMX3.FTZ R15, R136, R88, R40, !PT ;  /* 0x00000058880f7276 */ /* 0x000fe20007810028 */
[----:B------:R-:W-:Y:S01]  /*7d70*/  IMAD.U32 R14, RZ, RZ, UR31 ;  /* 0x0000001fff0e7e24 */ /* 0x000fe2000f8e00ff */
[----:B------:R-:W-:Y:S01]  /*7d80*/  FMNMX3.FTZ R19, R19, R140, R12, !PT ;  /* 0x0000008c13137276 */ /* 0x000fe2000781000c */
[C---:B-1----:R-:W-:Y:S01]  /*7d90*/  VIADD R38, R208.reuse, 0x4 ;  /* 0x00000004d0267836 */ /* 0x042fe20000000000 */
[----:B------:R-:W-:Y:S01]  /*7da0*/  FMNMX3.FTZ R15, R15, R32, R24, !PT ;  /* 0x000000200f0f7276 */ /* 0x000fe20007810018 */
[----:B------:R-:W-:Y:S01]  /*7db0*/  IMAD.WIDE.U32 R208, R208, -0x326172a9, RZ ;  /* 0xcd9e8d57d0d07825 */ /* 0x000fe200078e00ff */
[----:B------:R-:W-:Y:S01]  /*7dc0*/  FMNMX3.FTZ R19, R19, R30, R132, !PT ;  /* 0x0000001e13137276 */ /* 0x000fe20007810084 */
[----:B------:R-:W-:Y:S01]  /*7dd0*/  UIADD3 UR8, UPT, UPT, UR31, 0x1, URZ ;  /* 0x000000011f087890 */ /* 0x000fe2000fffe0ff */
[----:B------:R-:W-:Y:S01]  /*7de0*/  FMNMX3.FTZ R15, R15, R8, R6, !PT ;  /* 0x000000080f0f7276 */ /* 0x000fe20007810006 */
[----:B------:R-:W-:Y:S01]  /*7df0*/  IMAD.WIDE.U32 R38, R38, -0x326172a9, RZ ;  /* 0xcd9e8d5726267825 */ /* 0x000fe200078e00ff */
[----:B------:R-:W-:Y:S01]  /*7e00*/  FMNMX3.FTZ R19, R19, R26, R144, !PT ;  /* 0x0000001a13137276 */ /* 0x000fe20007810090 */
[----:B------:R-:W-:Y:S01]  /*7e10*/  UIADD3 UR17, UPT, UPT, UR32, -0x61c88647, URZ ;  /* 0x9e3779b920117890 */ /* 0x000fe2000fffe0ff */
[----:B------:R-:W-:Y:S01]  /*7e20*/  FMNMX3.FTZ R15, R15, R4, R56, !PT ;  /* 0x000000040f0f7276 */ /* 0x000fe20007810038 */
[----:B------:R-:W-:Y:S01]  /*7e30*/  IMAD.U32 R138, RZ, RZ, UR8 ;  /* 0x00000008ff8a7e24 */ /* 0x000fe2000f8e00ff */
[----:B------:R-:W-:Y:S01]  /*7e40*/  FMNMX3.FTZ R19, R19, R28, R210, !PT ;  /* 0x0000001c13137276 */ /* 0x000fe200078100d2 */
[----:B------:R-:W-:Y:S01]  /*7e50*/  UIADD3 UR29, UPT, UPT, UR33, 0x32370b8f, URZ ;  /* 0x32370b8f211d7890 */ /* 0x000fe2000fffe0ff */
[----:B------:R-:W-:Y:S01]  /*7e60*/  LOP3.LUT R250, R3, UR32, R209, 0x96, !PT ;  /* 0x0000002003fa7c12 */ /* 0x000fe2000f8e96d1 */
[----:B------:R-:W-:Y:S01]  /*7e70*/  UIADD3 UR30, UPT, UPT, UR33, 0x76cf5d0a, URZ ;  /* 0x76cf5d0a211e7890 */ /* 0x000fe2000fffe0ff */
[----:B------:R-:W-:Y:S01]  /*7e80*/  FMNMX3.FTZ R19, R19, R90, R48, !PT ;  /* 0x0000005a13137276 */ /* 0x000fe20007810030 */
[----:B------:R-:W-:Y:S01]  /*7e90*/  UIADD3 UR7, UPT, UPT, UR31, 0x2, URZ ;  /* 0x000000021f077890 */ /* 0x000fe2000fffe0ff */
[----:B------:R-:W-:Y:S01]  /*7ea0*/  LOP3.LUT R246, R3, UR32, R39, 0x96, !PT ;  /* 0x0000002003f67c12 */ /* 0x000fe2000f8e9627 */
[----:B------:R-:W-:Y:S01]  /*7eb0*/  IMAD.WIDE.U32 R250, R250, -0x2daee0ad, RZ ;  /* 0xd2511f53fafa7825 */ /* 0x000fe200078e00ff */
[----:B------:R-:W-:Y:S01]  /*7ec0*/  FMNMX3.FTZ R19, R19, R49, R54, !PT ;  /* 0x0000003113137276 */ /* 0x000fe20007810036 */
[----:B------:R-:W-:Y:S01]  /*7ed0*/  UIADD3 UR10, UPT, UPT, UR32, -0x255992d5, URZ ;  /* 0xdaa66d2b200a7890 */ /* 0x000fe2000fffe0ff */
[----:B------:R-:W-:Y:S01]  /*7ee0*/  FMNMX3.FTZ R3, R15, R46, R22, !PT ;  /* 0x0000002e0f037276 */ /* 0x000fe20007810016 */
[----:B------:R-:W-:Y:S01]  /*7ef0*/  IMAD.WIDE.U32 R246, R246, -0x2daee0ad, RZ ;  /* 0xd2511f53f6f67825 */ /* 0x000fe200078e00ff */
[----:B------:R-:W-:Y:S01]  /*7f00*/  FMNMX3.FTZ R19, R19, R53, R58, !PT ;  /* 0x0000003513137276 */ /* 0x000fe2000781003a */
[----:B------:R-:W1:Y:S01]  /*7f10*/  LDCU UR22, c[0x0][0x45c] ;  /* 0x00008b80ff1677ac */ /* 0x000e620008000800 */
[----:B------:R-:W-:Y:S01]  /*7f20*/  FMNMX3.FTZ R3, R3, R20, R204, !PT ;  /* 0x0000001403037276 */ /* 0x000fe200078100cc */
[----:B--2---:R-:W-:Y:S01]  /*7f30*/  IMAD.U32 R34, RZ, RZ, UR7 ;  /* 0x00000007ff227e24 */ /* 0x004fe2000f8e00ff */
[----:B------:R-:W-:Y:S01]  /*7f40*/  FMNMX3.FTZ R19, R19, R63, R68, !PT ;  /* 0x0000003f13137276 */ /* 0x000fe20007810044 */
[----:B------:R-:W-:Y:S01]  /*7f50*/  UIADD3 UR25, UPT, UPT, UR33, -0x126145ec, URZ ;  /* 0xed9eba1421197890 */ /* 0x000fe2000fffe0ff */
[----:B------:R-:W-:Y:S01]  /*7f60*/  FMNMX3.FTZ R3, R3, R50, R182, !PT ;  /* 0x0000003203037276 */ /* 0x000fe200078100b6 */
[----:B------:R-:W-:Y:S01]  /*7f70*/  UIADD3 UR24, UPT, UPT, UR33, -0x56f99767, URZ ;  /* 0xa906689921187890 */ /* 0x000fe2000fffe0ff */
        /* <DEDUP_REMOVED lines=9> */
[----:B------:R-:W-:Y:S01]  /*8010*/  STL.64 [R1], R242 ;  /* 0x000000f201007387 */ /* 0x000fe20000100a00 */
[----:B------:R-:W-:Y:S01]  /*8020*/  FMNMX3.FTZ R2, R2, R81, R84, !PT ;  /* 0x0000005102027276 */ /* 0x000fe20007810054 */
[----:B------:R-:W-:Y:S01]  /*8030*/  UISETP.GT.U32.AND UP0, UPT, UR16, UR18, UPT ;  /* 0x000000121000728c */ /* 0x000fe2000bf04070 */
[----:B------:R-:W-:-:S02]  /*8040*/  FMNMX3.FTZ R19, R19, R173, R178, !PT ;  /* 0x000000ad13137276 */ /* 0x000fc400078100b2 */
[----:B------:R-:W-:Y:S02]  /*8050*/  FMNMX3.FTZ R2, R2, R91, R96, !PT ;  /* 0x0000005b02027276 */ /* 0x000fe40007810060 */
[----:B------:R-:W-:Y:S02]  /*8060*/  FMNMX.FTZ R19, R176, R19, !PT ;  /* 0x00000013b0137209 */ /* 0x000fe40007810000 */
[----:B------:R-:W-:Y:S02]  /*8070*/  LOP3.LUT R14, R14, UR33, R243, 0x96, !PT ;  /* 0x000000210e0e7c12 */ /* 0x000fe4000f8e96f3 */
[C---:B------:R-:W-:Y:S01]  /*8080*/  LOP3.LUT R248, R242.reuse, UR9, R251, 0x96, !PT ;  /* 0x00000009f2f87c12 */ /* 0x040fe2000f8e96fb */
[----:B------:R-:W2:Y:S01]  /*8090*/  SHFL.BFLY PT, R36, R19, 0x2, 0x1f ;  /* 0x0c401f0013247f89 */ /* 0x000ea200000e0000 */
[----:B------:R-:W-:Y:S01]  /*80a0*/  LOP3.LUT R244, R242, UR9, R247, 0x96, !PT ;  /* 0x00000009f2f47c12 */ /* 0x000fe2000f8e96f7 */
[----:B------:R-:W-:Y:S01]  /*80b0*/  IMAD.WIDE.U32 R14, R14, -0x326172a9, RZ ;  /* 0xcd9e8d570e0e7825 */ /* 0x000fe200078e00ff */
[----:B------:R-:W-:Y:S01]  /*80c0*/  FMNMX3.FTZ R2, R2, R102, R107, !PT ;  /* 0x0000006602027276 */ /* 0x000fe2000781006b */
[----:B------:R-:W-:Y:S01]  /*80d0*/  UIADD3 UR9, UPT, UPT, UR32, 0x78dde6e4, URZ ;  /* 0x78dde6e420097890 */ /* 0x000fe2000fffe0ff */
[----:B------:R-:W-:Y:S01]  /*80e0*/  LOP3.LUT R138, R138, UR33, R243, 0x96, !PT ;  /* 0x000000218a8a7c12 */ /* 0x000fe2000f8e96f3 */
[----:B------:R-:W-:Y:S01]  /*80f0*/  IMAD.WIDE.U32 R248, R248, -0x326172a9, RZ ;  /* 0xcd9e8d57f8f87825 */ /* 0x000fe200078e00ff */
[----:B------:R-:W-:-:S02]  /*8100*/  FMNMX3.FTZ R2, R2, R117, R114, !PT ;  /* 0x0000007502027276 */ /* 0x000fc40007810072 */
[----:B------:R-:W-:Y:S01]  /*8110*/  LOP3.LUT R42, R38, UR17, R15, 0x96, !PT ;  /* 0x00000011262a7c12 */ /* 0x000fe2000f8e960f */
[----:B------:R-:W-:Y:S01]  /*8120*/  IMAD.WIDE.U32 R244, R244, -0x326172a9, RZ ;  /* 0xcd9e8d57f4f47825 */ /* 0x000fe200078e00ff */
[----:B------:R-:W-:Y:S02]  /*8130*/  FMNMX3.FTZ R2, R2, R124, R123, !PT ;  /* 0x0000007c02027276 */ /* 0x000fe4000781007b */
[----:B------:R-:W-:Y:S01]  /*8140*/  LOP3.LUT R222, R14, UR11, R249, 0x96, !PT ;  /* 0x0000000b0ede7c12 */ /* 0x000fe2000f8e96f9 */
[----:B------:R-:W-:Y:S01]  /*8150*/  IMAD.WIDE.U32 R138, R138, -0x326172a9, RZ ;  /* 0xcd9e8d578a8a7825 */ /* 0x000fe200078e00ff */
[----:B------:R-:W-:Y:S02]  /*8160*/  LOP3.LUT R10, R14, UR11, R245, 0x96, !PT ;  /* 0x0000000b0e0a7c12 */ /* 0x000fe4000f8e96f5 */
[----:B------:R-:W-:Y:S01]  /*8170*/  FMNMX3.FTZ R14, R37, R29, R7, !PT ;  /* 0x0000001d250e7276 */ /* 0x000fe20007810007 */
[----:B------:R-:W-:Y:S01]  /*8180*/  IMAD.WIDE.U32 R42, R42, -0x2daee0ad, RZ ;  /* 0xd2511f532a2a7825 */ /* 0x000fe200078e00ff */
[----:B------:R-:W-:-:S02]  /*8190*/  FMNMX3.FTZ R2, R2, R122, R129, !PT ;  /* 0x0000007a02027276 */ /* 0x000fc40007810081 */
[----:B------:R-:W-:Y:S01]  /*81a0*/  FMNMX3.FTZ R14, R14, R5, R17, !PT ;  /* 0x000000050e0e7276 */ /* 0x000fe20007810011 */
[----:B------:R-:W-:Y:S01]  /*81b0*/  IMAD.WIDE.U32 R222, R222, -0x2daee0ad, RZ ;  /* 0xd2511f53dede7825 */ /* 0x000fe200078e00ff */
[----:B------:R-:W-:Y:S02]  /*81c0*/  LOP3.LUT R134, R246, UR30, R43, 0x96, !PT ;  /* 0x0000001ef6867c12 */ /* 0x000fe4000f8e962b */
[----:B--2---:R-:W-:Y:S02]  /*81d0*/  FMNMX.FTZ R36, R19, R36, !PT ;  /* 0x0000002413247209 */ /* 0x004fe40007810000 */
[----:B------:R-:W-:Y:S01]  /*81e0*/  FMNMX3.FTZ R14, R14, R13, R11, !PT ;  /* 0x0000000d0e0e7276 */ /* 0x000fe2000781000b */
[----:B------:R-:W-:Y:S01]  /*81f0*/  IMAD.WIDE.U32 R134, R134, -0x326172a9, RZ ;  /* 0xcd9e8d5786867825 */ /* 0x000fe200078e00ff */
[----:B------:R-:W-:Y:S01]  /*8200*/  LOP3.LUT R19, R208, UR17, R15, 0x96, !PT ;  /* 0x00000011d0137c12 */ /* 0x000fe2000f8e960f */
[----:B------:R-:W2:Y:S01]  /*8210*/  SHFL.BFLY PT, R3, R36, 0x1, 0x1f ;  /* 0x0c201f0024037f89 */ /* 0x000ea200000e0000 */
[----:B------:R-:W-:-:S02]  /*8220*/  FMNMX3.FTZ R14, R14, R9, R55, !PT ;  /* 0x000000090e0e7276 */ /* 0x000fc40007810037 */
[----:B------:R-:W-:Y:S01]  /*8230*/  LOP3.LUT R15, R208, UR17, R139, 0x96, !PT ;  /* 0x00000011d00f7c12 */ /* 0x000fe2000f8e968b */
[----:B------:R-:W-:Y:S01]  /*8240*/  IMAD.WIDE.U32 R216, R19, -0x2daee0ad, RZ ;  /* 0xd2511f5313d87825 */ /* 0x000fe200078e00ff */
[----:B------:R-:W-:Y:S02]  /*8250*/  FMNMX3.FTZ R14, R14, R23, R21, !PT ;  /* 0x000000170e0e7276 */ /* 0x000fe40007810015 */
[----:B------:R-:W-:Y:S01]  /*8260*/  FMNMX3.FTZ R19, R16, R146, R18, !PT ;  /* 0x0000009210137276 */ /* 0x000fe20007810012 */
[----:B------:R-:W-:Y:S01]  /*8270*/  IMAD.WIDE.U32 R70, R15, -0x2daee0ad, RZ ;  /* 0xd2511f530f467825 */ /* 0x000fe200078e00ff */
[----:B------:R-:W-:Y:S02]  /*8280*/  FMNMX3.FTZ R14, R14, R45, R197, !PT ;  /* 0x0000002d0e0e7276 */ /* 0x000fe400078100c5 */
[----:B------:R-:W-:Y:S02]  /*8290*/  FMNMX3.FTZ R19, R19, R108, R196, !PT ;  /* 0x0000006c13137276 */ /* 0x000fe400078100c4 */
[----:B------:R-:W-:-:S02]  /*82a0*/  FMNMX3.FTZ R14, R14, R193, R169, !PT ;  /* 0x000000c10e0e7276 */ /* 0x000fc400078100a9 */
[----:B------:R-:W-:Y:S02]  /*82b0*/  FMNMX3.FTZ R19, R19, R86, R184, !PT ;  /* 0x0000005613137276 */ /* 0x000fe400078100b8 */
[----:B------:R-:W-:Y:S01]  /*82c0*/  FMNMX3.FTZ R25, R14, R87, R69, !PT ;  /* 0x000000570e197276 */ /* 0x000fe20007810045 */
[----:B------:R-:W-:Y:S01]  /*82d0*/  IMAD.WIDE.U32 R14, R10, -0x2daee0ad, RZ ;  /* 0xd2511f530a0e7825 */ /* 0x000fe200078e00ff */
[----:B------:R-:W-:Y:S02]  /*82e0*/  LOP3.LUT R0, R38, UR17, R139, 0x96, !PT ;  /* 0x0000001126007c12 */ /* 0x000fe4000f8e968b */
[----:B------:R-:W-:Y:S02]  /*82f0*/  FMNMX3.FTZ R25, R25, R76, R79, !PT ;  /* 0x0000004c19197276 */ /* 0x000fe4000781004f */
[----:B------:R-:W-:Y:S02]  /*8300*/  FMNMX3.FTZ R19, R19, R212, R64, !PT ;  /* 0x000000d413137276 */ /* 0x000fe40007810040 */
[----:B--2---:R-:W-:-:S02]  /*8310*/  FMNMX.FTZ R36, R36, R3, !PT ;  /* 0x0000000324247209 */ /* 0x004fc40007810000 */
[----:B------:R-:W-:Y:S02]  /*8320*/  FMNMX.FTZ R3, R127, R2, !PT ;  /* 0x000000027f037209 */ /* 0x000fe40007810000 */
[----:B------:R-:W-:Y:S01]  /*8330*/  FMNMX3.FTZ R25, R25, R83, R92, !PT ;  /* 0x0000005319197276 */ /* 0x000fe2000781005c */
[----:B-1----:R-:W-:Y:S01]  /*8340*/  FMUL.FTZ R189, R36, UR22 ;  /* 0x0000001624bd7c20 */ /* 0x002fe20008410000 */
[----:B------:R-:W-:Y:S01]  /*8350*/  FMNMX3.FTZ R19, R19, R52, R188, !PT ;  /* 0x0000003413137276 */ /* 0x000fe200078100bc */
[----:B------:R-:W1:Y:S01]  /*8360*/  SHFL.BFLY PT, R2, R3, 0x2, 0x1f ;  /* 0x0c401f0003027f89 */ /* 0x000e6200000e0000 */
[----:B------:R-:W-:Y:S02]  /*8370*/  FMNMX3.FTZ R25, R25, R94, R101, !PT ;  /* 0x0000005e19197276 */ /* 0x000fe40007810065 */
[----:B------:R-:W-:Y:S02]  /*8380*/  LOP3.LUT R74, R244, UR10, R135, 0x96, !PT ;  /* 0x0000000af44a7c12 */ /* 0x000fe4000f8e9687 */
[----:B------:R-:W-:-:S02]  /*8390*/  FMNMX3.FTZ R25, R25, R104, R115, !PT ;  /* 0x0000006819197276 */ /* 0x000fc40007810073 */
[----:B------:R-:W-:Y:S01]  /*83a0*/  LOP3.LUT R34, R34, UR33, R243, 0x96, !PT ;  /* 0x0000002122227c12 */ /* 0x000fe2000f8e96f3 */
[----:B------:R-:W-:Y:S01]  /*83b0*/  IMAD.WIDE.U32 R74, R74, -0x2daee0ad, RZ ;  /* 0xd2511f534a4a7825 */ /* 0x000fe200078e00ff */
[----:B------:R-:W-:Y:S02]  /*83c0*/  FMNMX3.FTZ R25, R25, R113, R112, !PT ;  /* 0x0000007119197276 */ /* 0x000fe40007810070 */
[----:B------:R-:W-:Y:S01]  /*83d0*/  FMNMX3.FTZ R19, R19, R206, R202, !PT ;  /* 0x000000ce13137276 */ /* 0x000fe200078100ca */
[----:B------:R-:W-:Y:S01]  /*83e0*/  IMAD.WIDE.U32 R34, R34, -0x326172a9, RZ ;  /* 0xcd9e8d5722227825 */ /* 0x000fe200078e00ff */
[----:B------:R-:W-:Y:S02]  /*83f0*/  FMNMX3.FTZ R25, R25, R100, R105, !PT ;  /* 0x0000006419197276 */ /* 0x000fe40007810069 */
[----:B------:R-:W-:Y:S02]  /*8400*/  LOP3.LUT R160, R250, UR30, R217, 0x96, !PT ;  /* 0x0000001efaa07c12 */ /* 0x000fe4000f8e96d9 */
[----:B------:R-:W-:-:S02]  /*8410*/  FMNMX3.FTZ R25, R25, R110, R121, !PT ;  /* 0x0000006e19197276 */ /* 0x000fc40007810079 */
[----:B------:R-:W-:Y:S01]  /*8420*/  FMNMX3.FTZ R19, R19, R192, R198, !PT ;  /* 0x000000c013137276 */ /* 0x000fe200078100c6 */
[----:B------:R-:W-:Y:S01]  /*8430*/  IMAD.WIDE.U32 R160, R160, -0x326172a9, RZ ;  /* 0xcd9e8d57a0a07825 */ /* 0x000fe200078e00ff */
[----:B------:R-:W-:Y:S02]  /*8440*/  LOP3.LUT R137, R14, UR25, R75, 0x96, !PT ;  /* 0x000000190e897c12 */ /* 0x000fe4000f8e964b */
[----:B------:R-:W-:Y:S02]  /*8450*/  FMNMX3.FTZ R14, R19, R186, R62, !PT ;  /* 0x000000ba130e7276 */ /* 0x000fe4000781003e */
[----:B-1----:R-:W-:Y:S02]  /*8460*/  FMNMX.FTZ R2, R3, R2, !PT ;  /* 0x0000000203027209 */ /* 0x002fe40007810000 */
[----:B------:R-:W-:Y:S01]  /*8470*/  LOP3.LUT R3, R42, UR29, R15, 0x96, !PT ;  /* 0x0000001d2a037c12 */ /* 0x000fe2000f8e960f */
[----:B------:R-:W-:Y:S01]  /*8480*/  IMAD.WIDE.U32 R42, R0, -0x2daee0ad, RZ ;  /* 0xd2511f53002a7825 */ /* 0x000fe200078e00ff */
[----:B------:R-:W-:Y:S01]  /*8490*/  FMNMX.FTZ R0, R120, R25, !PT ;  /* 0x0000001978007209 */ /* 0x000fe20007810000 */
[----:B------:R-:W1:Y:S01]  /*84a0*/  SHFL.BFLY PT, R15, R2, 0x1, 0x1f ;  /* 0x0c201f00020f7f89 */ /* 0x000e6200000e0000 */
[----:B------:R-:W-:-:S02]  /*84b0*/  LOP3.LUT R191, R34, UR11, R249, 0x96, !PT ;  /* 0x0000000b22bf7c12 */ /* 0x000fc4000f8e96f9 */
[----:B------:R-:W-:Y:S02]  /*84c0*/  LOP3.LUT R67, R34, UR11, R245, 0x96, !PT ;  /* 0x0000000b22437c12 */ /* 0x000fe4000f8e96f5 */
[----:B------:R-:W-:Y:S02]  /*84d0*/  LOP3.LUT R34, R248, UR10, R161, 0x96, !PT ;  /* 0x0000000af8227c12 */ /* 0x000fe4000f8e96a1 */
[----:B------:R-:W-:Y:S02]  /*84e0*/  FMNMX3.FTZ R14, R14, R73, R78, !PT ;  /* 0x000000490e0e7276 */ /* 0x000fe4000781004e */
[----:B------:R-:W-:Y:S02]  /*84f0*/  FSETP.NEU.FTZ.AND P0, PT, R36, -INF , PT ;  /* 0xff8000002400780b */ /* 0x000fe40003f1d000 */
[----:B------:R-:W-:Y:S02]  /*8500*/  LOP3.LUT R216, R216, UR29, R223, 0x96, !PT ;  /* 0x0000001dd8d87c12 */ /* 0x000fe4000f8e96df */
[----:B------:R-:W-:-:S02]  /*8510*/  LOP3.LUT R195, R208, UR17, R35, 0x96, !PT ;  /* 0x00000011d0c37c12 */ /* 0x000fc4000f8e9623 */
[----:B------:R-:W-:Y:S01]  /*8520*/  LOP3.LUT R194, R38, UR17, R35, 0x96, !PT ;  /* 0x0000001126c27c12 */ /* 0x000fe2000f8e9623 */
[----:B------:R-:W-:Y:S01]  /*8530*/  IMAD.WIDE.U32 R34, R34, -0x2daee0ad, RZ ;  /* 0xd2511f5322227825 */ /* 0x000fe200078e00ff */
[----:B------:R-:W-:Y:S02]  /*8540*/  FMNMX3.FTZ R14, R14, R82, R85, !PT ;  /* 0x000000520e0e7276 */ /* 0x000fe40007810055 */
[----:B------:R-:W-:Y:S01]  /*8550*/  LOP3.LUT R214, R138, UR11, R249, 0x96, !PT ;  /* 0x0000000b8ad67c12 */ /* 0x000fe2000f8e96f9 */
[----:B------:R-:W-:Y:S01]  /*8560*/  IMAD.WIDE.U32 R216, R216, -0x326172a9, RZ ;  /* 0xcd9e8d57d8d87825 */ /* 0x000fe200078e00ff */
[----:B------:R-:W-:Y:S02]  /*8570*/  FSEL R189, R189, RZ, P0 ;  /* 0x000000ffbdbd7208 */ /* 0x000fe40000000000 */
[----:B------:R-:W-:Y:S01]  /*8580*/  LOP3.LUT R162, R246, UR30, R43, 0x96, !PT ;  /* 0x0000001ef6a27c12 */ /* 0x000fe2000f8e962b */
[----:B------:R-:W-:Y:S01]  /*8590*/  IMAD.WIDE.U32 R214, R214, -0x2daee0ad, RZ ;  /* 0xd2511f53d6d67825 */ /* 0x000fe200078e00ff */
[----:B-1----:R-:W-:-:S03]  /*85a0*/  FMNMX.FTZ R2, R2, R15, !PT ;  /* 0x0000000f02027209 */ /* 0x002fc60007810000 */
[----:B------:R-:W-:Y:S01]  /*85b0*/  FFMA.FTZ R99, R152, UR22, -R189 ;  /* 0x0000001698637c23 */ /* 0x000fe200080108bd */
[----:B------:R-:W1:Y:S01]  /*85c0*/  SHFL.BFLY PT, R15, R0, 0x2, 0x1f ;  /* 0x0c401f00000f7f89 */ /* 0x000e6200000e0000 */
[----:B------:R-:W-:Y:S01]  /*85d0*/  FMNMX3.FTZ R14, R14, R93, R98, !PT ;  /* 0x0000005d0e0e7276 */ /* 0x000fe20007810062 */
[----:B------:R-:W-:Y:S01]  /*85e0*/  IMAD.WIDE.U32 R162, R162, -0x326172a9, RZ ;  /* 0xcd9e8d57a2a27825 */ /* 0x000fe200078e00ff */
[----:B------:R-:W-:-:S03]  /*85f0*/  LOP3.LUT R222, R222, UR25, R35, 0x96, !PT ;  /* 0x00000019dede7c12 */ /* 0x000fc6000f8e9623 */
[----:B------:R-:W-:Y:S01]  /*8600*/  FMUL.FTZ R183, R2, UR22 ;  /* 0x0000001602b77c20 */ /* 0x000fe20008410000 */
[----:B------:R-:W-:Y:S01]  /*8610*/  FFMA.FTZ R35, R140, UR22, -R189 ;  /* 0x000000168c237c23 */ /* 0x000fe200080108bd */
[----:B------:R-:W-:Y:S01]  /*8620*/  FSETP.NEU.FTZ.AND P0, PT, R2, -INF , PT ;  /* 0xff8000000200780b */ /* 0x000fe20003f1d000 */
[----:B------:R-:W-:Y:S01]  /*8630*/  IMAD.WIDE.U32 R140, R3, -0x326172a9, RZ ;  /* 0xcd9e8d57038c7825 */ /* 0x000fe200078e00ff */
[----:B------:R-:W-:-:S03]  /*8640*/  LOP3.LUT R160, R160, UR9, R217, 0x96, !PT ;  /* 0x00000009a0a07c12 */ /* 0x000fc6000f8e96d9 */
[----:B------:R-:W-:Y:S01]  /*8650*/  FFMA.FTZ R170, R154, UR22, -R189 ;  /* 0x000000169aaa7c23 */ /* 0x000fe200080108bd */
[----:B------:R-:W-:Y:S01]  /*8660*/  FMNMX3.FTZ R14, R14, R103, R106, !PT ;  /* 0x000000670e0e7276 */ /* 0x000fe2000781006a */
[----:B------:R-:W-:Y:S01]  /*8670*/  IMAD.WIDE.U32 R222, R222, -0x326172a9, RZ ;  /* 0xcd9e8d57dede7825 */ /* 0x000fe200078e00ff */
[----:B------:R-:W-:-:S03]  /*8680*/  LOP3.LUT R51, R70, UR29, R215, 0x96, !PT ;  /* 0x0000001d46337c12 */ /* 0x000fc6000f8e96d7 */
[----:B------:R-:W-:Y:S01]  /*8690*/  FFMA.FTZ R80, R150, UR22, -R189 ;  /* 0x0000001696507c23 */ /* 0x000fe200080108bd */
[----:B------:R-:W-:Y:S01]  /*86a0*/  FSEL R183, R183, RZ, P0 ;  /* 0x000000ffb7b77208 */ /* 0x000fe20000000000 */
[----:B------:R-:W-:Y:S01]  /*86b0*/  IMAD.WIDE.U32 R160, R160, -0x2daee0ad, RZ ;  /* 0xd2511f53a0a07825 */ /* 0x000fe200078e00ff */
[----:B------:R-:W-:-:S03]  /*86c0*/  LOP3.LUT R138, R138, UR11, R245, 0x96, !PT ;  /* 0x0000000b8a8a7c12 */ /* 0x000fc6000f8e96f5 */
[----:B------:R-:W-:Y:S01]  /*86d0*/  FFMA.FTZ R47, R148, UR22, -R189 ;  /* 0x00000016942f7c23 */ /* 0x000fe200080108bd */
[----:B------:R-:W-:Y:S01]  /*86e0*/  LOP3.LUT R70, R244, UR10, R163, 0x96, !PT ;  /* 0x0000000af4467c12 */ /* 0x000fe2000f8e96a3 */
[----:B------:R-:W-:Y:S01]  /*86f0*/  FFMA.FTZ R97, R40, UR22, -R183 ;  /* 0x0000001628617c23 */ /* 0x000fe200080108b7 */
[----:B------:R-:W-:Y:S01]  /*8700*/  LOP3.LUT R3, R134, UR9, R141, 0x96, !PT ;  /* 0x0000000986037c12 */ /* 0x000fe2000f8e968d */
[----:B------:R-:W-:Y:S01]  /*8710*/  IMAD.WIDE.U32 R138, R138, -0x2daee0ad, RZ ;  /* 0xd2511f538a8a7825 */ /* 0x000fe200078e00ff */
[----:B------:R-:W-:-:S03]  /*8720*/  FMNMX3.FTZ R19, R14, R119, R118, !PT ;  /* 0x000000770e137276 */ /* 0x000fc60007810076 */
[----:B------:R-:W-:Y:S01]  /*8730*/  FFMA.FTZ R75, R24, UR22, -R183 ;  /* 0x00000016184b7c23 */ /* 0x000fe200080108b7 */
[----:B-1----:R-:W-:Y:S01]  /*8740*/  FMNMX.FTZ R0, R0, R15, !PT ;  /* 0x0000000f00007209 */ /* 0x002fe20007810000 */
[----:B------:R-:W-:Y:S01]  /*8750*/  IMAD.WIDE.U32 R40, R3, -0x2daee0ad, RZ ;  /* 0xd2511f5303287825 */ /* 0x000fe200078e00ff */
[----:B------:R-:W-:-:S03]  /*8760*/  LOP3.LUT R31, R250, UR30, R71, 0x96, !PT ;  /* 0x0000001efa1f7c12 */ /* 0x000fc6000f8e9647 */
[----:B------:R-:W-:Y:S01]  /*8770*/  FFMA.FTZ R168, R136, UR22, -R183 ;  /* 0x0000001688a87c23 */ /* 0x000fe200080108b7 */
[----:B------:R-:W-:Y:S01]  /*8780*/  FMNMX3.FTZ R19, R19, R116, R125, !PT ;  /* 0x0000007413137276 */ /* 0x000fe2000781007d */
[----:B------:R-:W1:Y:S01]  /*8790*/  SHFL.BFLY PT, R33, R0, 0x1, 0x1f ;  /* 0x0c201f0000217f89 */ /* 0x000e6200000e0000 */
[----:B------:R-:W-:Y:S01]  /*87a0*/  IMAD.WIDE.U32 R70, R70, -0x2daee0ad, RZ ;  /* 0xd2511f5346467825 */ /* 0x000fe200078e00ff */
[----:B------:R-:W-:-:S03]  /*87b0*/  LOP3.LUT R3, R34, UR24, R161, 0x96, !PT ;  /* 0x0000001822037c12 */ /* 0x000fc6000f8e96a1 */
[----:B------:R-:W-:Y:S01]  /*87c0*/  FFMA.FTZ R32, R32, UR22, -R183 ;  /* 0x0000001620207c23 */ /* 0x000fe200080108b7 */
[----:B------:R-:W-:Y:S01]  /*87d0*/  FMNMX3.FTZ R19, R19, R126, R131, !PT ;  /* 0x0000007e13137276 */ /* 0x000fe20007810083 */
[----:B------:R-:W-:Y:S01]  /*87e0*/  IMAD.WIDE.U32 R136, R137, -0x326172a9, RZ ;  /* 0xcd9e8d5789887825 */ /* 0x000fe200078e00ff */
[----:B------:R-:W-:-:S03]  /*87f0*/  LOP3.LUT R27, R42, UR29, R139, 0x96, !PT ;  /* 0x0000001d2a1b7c12 */ /* 0x000fc6000f8e968b */
[----:B------:R-:W-:Y:S01]  /*8800*/  FFMA.FTZ R34, R6, UR22, -R183 ;  /* 0x0000001606227c23 */ /* 0x000fe200080108b7 */
[----:B------:R-:W-:Y:S01]  /*8810*/  LOP3.LUT R25, R138, UR25, R71, 0x96, !PT ;  /* 0x000000198a197c12 */ /* 0x000fe2000f8e9647 */
[----:B------:R-:W-:Y:S01]  /*8820*/  IMAD.WIDE.U32 R138, R3, -0x326172a9, RZ ;  /* 0xcd9e8d57038a7825 */ /* 0x000fe200078e00ff */
[----:B------:R-:W-:-:S03]  /*8830*/  FMNMX.FTZ R3, R128, R19, !PT ;  /* 0x0000001380037209 */ /* 0x000fc60007810000 */
[----:B------:R-:W-:Y:S01]  /*8840*/  FFMA.FTZ R167, R88, UR22, -R183 ;  /* 0x0000001658a77c23 */ /* 0x000fe200080108b7 */
[----:B------:R-:W-:Y:S01]  /*8850*/  LOP3.LUT R10, R140, UR8, R137, 0x96, !PT ;  /* 0x000000088c0a7c12 */ /* 0x000fe2000f8e9689 */
[----:B------:R-:W-:Y:S01]  /*8860*/  MUFU.EX2 R168, R168 ;  /* 0x000000a800a87308 */ /* 0x000fe20000000800 */
[----:B------:R-:W-:Y:S01]  /*8870*/  LOP3.LUT R15, R74, UR24, R41, 0x96, !PT ;  /* 0x000000184a0f7c12 */ /* 0x000fe2000f8e9629 */
[----:B------:R-:W2:Y:S01]  /*8880*/  SHFL.BFLY PT, R24, R3, 0x2, 0x1f ;  /* 0x0c401f0003187f89 */ /* 0x000ea200000e0000 */
[----:B------:R-:W-:Y:S01]  /*8890*/  LOP3.LUT R59, R222, UR7, R139, 0x96, !PT ;  /* 0x00000007de3b7c12 */ /* 0x000fe2000f8e968b */
[----:B------:R-:W-:Y:S01]  /*88a0*/  IMAD.WIDE.U32 R134, R10, -0x2daee0ad, RZ ;  /* 0xd2511f530a867825 */ /* 0x000fe200078e00ff */
[----:B------:R-:W-:-:S03]  /*88b0*/  PRMT R57, R138, 0x7771, RZ ;  /* 0x000077718a397816 */ /* 0x000fc600000000ff */
[----:B------:R-:W-:Y:S01]  /*88c0*/  FFMA.FTZ R172, R158, UR22, -R189 ;  /* 0x000000169eac7c23 */ /* 0x000fe200080108bd */
[----:B------:R-:W-:Y:S01]  /*88d0*/  PRMT R6, R138, 0x7773, RZ ;  /* 0x000077738a067816 */ /* 0x000fe200000000ff */
[----:B------:R-:W-:Y:S01]  /*88e0*/  IMAD.MOV.U32 R10, RZ, RZ, R134 ;  /* 0x000000ffff0a7224 */ /* 0x000fe200078e0086 */
[----:B------:R-:W-:Y:S01]  /*88f0*/  LOP3.LUT R14, R40, UR23, R135, 0x96, !PT ;  /* 0x00000017280e7c12 */ /* 0x000fe2000f8e9687 */
[--C-:B------:R-:W-:Y:S01]  /*8900*/  FFMA.FTZ R40, R8, UR22, -R183.reuse ;  /* 0x0000001608287c23 */ /* 0x100fe200080108b7 */
[----:B-1----:R-:W-:Y:S01]  /*8910*/  FMNMX.FTZ R0, R0, R33, !PT ;  /* 0x0000002100007209 */ /* 0x002fe20007810000 */
[----:B------:R1:W-:Y:S01]  /*8920*/  MUFU.EX2 R74, R32 ;  /* 0x00000020004a7308 */ /* 0x0003e20000000800 */
[----:B------:R-:W-:Y:S01]  /*8930*/  PRMT R152, R134, 0x7771, RZ ;  /* 0x0000777186987816 */ /* 0x000fe200000000ff */
[----:B------:R-:W-:Y:S01]  /*8940*/  FFMA.FTZ R33, R4, UR22, -R183 ;  /* 0x0000001604217c23 */ /* 0x000fe200080108b7 */
[C---:B------:R-:W-:Y:S01]  /*8950*/  FSETP.NEU.FTZ.AND P0, PT, R0.reuse, -INF , PT ;  /* 0xff8000000000780b */ /* 0x040fe20003f1d000 */
[----:B------:R-:W-:Y:S01]  /*8960*/  FMUL.FTZ R166, R0, UR22 ;  /* 0x0000001600a67c20 */ /* 0x000fe20008410000 */
[----:B------:R-:W-:Y:S01]  /*8970*/  PRMT R19, R134, 0x7773, RZ ;  /* 0x0000777386137816 */ /* 0x000fe200000000ff */
[----:B------:R-:W-:Y:S01]  /*8980*/  FFMA.FTZ R171, R156, UR22, -R189 ;  /* 0x000000169cab7c23 */ /* 0x000fe200080108bd */
[----:B------:R-:W-:Y:S01]  /*8990*/  PRMT R8, R134, 0x7772, RZ ;  /* 0x0000777286087816 */ /* 0x000fe200000000ff */
[----:B------:R-:W-:Y:S01]  /*89a0*/  IMAD.MOV.U32 R134, RZ, RZ, R138 ;  /* 0x000000ffff867224 */ /* 0x000fe200078e008a */
[----:B------:R-:W-:Y:S01]  /*89b0*/  FSEL R166, R166, RZ, P0 ;  /* 0x000000ffa6a67208 */ /* 0x000fe20000000000 */
[----:B------:R-:W3:Y:S01]  /*89c0*/  MUFU.EX2 R167, R167 ;  /* 0x000000a700a77308 */ /* 0x000ee20000000800 */
[----:B------:R-:W-:Y:S01]  /*89d0*/  PRMT R61, R138, 0x7772, RZ ;  /* 0x000077728a3d7816 */ /* 0x000fe200000000ff */
[----:B------:R-:W-:Y:S01]  /*89e0*/  IMAD.WIDE.U32 R138, R15, -0x326172a9, RZ ;  /* 0xcd9e8d570f8a7825 */ /* 0x000fe200078e00ff */
[----:B------:R-:W-:-:S03]  /*89f0*/  LOP3.LUT R15, R10, 0xff, RZ, 0xc0, !PT ;  /* 0x000000ff0a0f7812 */ /* 0x000fc600078ec0ff */
[----:B------:R-:W-:Y:S01]  /*8a00*/  FFMA.FTZ R165, R37, UR22, -R166 ;  /* 0x0000001625a57c23 */ /* 0x000fe200080108a6 */
[----:B--2---:R-:W-:Y:S01]  /*8a10*/  FMNMX.FTZ R3, R3, R24, !PT ;  /* 0x0000001803037209 */ /* 0x004fe20007810000 */
[----:B------:R-:W2:Y:S01]  /*8a20*/  LDC R37, c[0x0][0x4f8] ;  /* 0x00013e00ff257b82 */ /* 0x000ea20000000800 */
[----:B------:R-:W-:Y:S01]  /*8a30*/  PRMT R152, R15, 0x5410, R152 ;  /* 0x000054100f987816 */ /* 0x000fe20000000098 */
[----:B------:R-:W-:Y:S01]  /*8a40*/  IMAD.MOV.U32 R4, RZ, RZ, R138 ;  /* 0x000000ffff047224 */ /* 0x000fe200078e008a */
[----:B------:R-:W-:Y:S01]  /*8a50*/  LOP3.LUT R15, R14, 0xffff, RZ, 0xc0, !PT ;  /* 0x0000ffff0e0f7812 */ /* 0x000fe200078ec0ff */
[----:B-1----:R-:W1:Y:S01]  /*8a60*/  SHFL.BFLY PT, R32, R3, 0x1, 0x1f ;  /* 0x0c201f0003207f89 */ /* 0x002e6200000e0000 */
[----:B------:R-:W-:Y:S01]  /*8a70*/  PRMT R19, R8, 0x5410, R19 ;  /* 0x0000541008137816 */ /* 0x000fe20000000013 */
[----:B------:R-:W-:Y:S01]  /*8a80*/  FFMA.FTZ R164, R29, UR22, -R166 ;  /* 0x000000161da47c23 */ /* 0x000fe200080108a6 */
[----:B------:R-:W-:Y:S01]  /*8a90*/  PRMT R24, R14, 0x7632, R24 ;  /* 0x000076320e187816 */ /* 0x000fe20000000018 */
[--C-:B------:R-:W-:Y:S01]  /*8aa0*/  FFMA.FTZ R95, R7, UR22, -R166.reuse ;  /* 0x00000016075f7c23 */ /* 0x100fe200080108a6 */
[----:B------:R-:W-:Y:S01]  /*8ab0*/  LOP3.LUT R8, R136, UR7, R139, 0x96, !PT ;  /* 0x0000000788087c12 */ /* 0x000fe2000f8e968b */
[--C-:B------:R-:W-:Y:S01]  /*8ac0*/  FFMA.FTZ R88, R5, UR22, -R166.reuse ;  /* 0x0000001605587c23 */ /* 0x100fe200080108a6 */
[----:B------:R-:W-:Y:S01]  /*8ad0*/  SHF.R.U32.HI R29, RZ, 0x8, R15 ;  /* 0x00000008ff1d7819 */ /* 0x000fe2000001160f */
[----:B------:R-:W-:Y:S01]  /*8ae0*/  MUFU.EX2 R97, R97 ;  /* 0x0000006100617308 */ /* 0x000fe20000000800 */
[----:B------:R-:W-:Y:S01]  /*8af0*/  LEA R218, R218, UR4, 0x1 ;  /* 0x00000004dada7c11 */ /* 0x000fe2000f8e08ff */
[----:B------:R-:W-:Y:S01]  /*8b00*/  FFMA.FTZ R66, R17, UR22, -R166 ;  /* 0x0000001611427c23 */ /* 0x000fe200080108a6 */
[----:B------:R-:W-:Y:S01]  /*8b10*/  SHF.R.U32.HI R154, RZ, 0x18, R14 ;  /* 0x00000018ff9a7819 */ /* 0x000fe2000001160e */
[----:B------:R-:W-:Y:S01]  /*8b20*/  FFMA.FTZ R43, R13, UR22, -R166 ;  /* 0x000000160d2b7c23 */ /* 0x000fe200080108a6 */
[----:B------:R-:W-:Y:S01]  /*8b30*/  LOP3.LUT R15, R24, 0xff, RZ, 0xc0, !PT ;  /* 0x000000ff180f7812 */ /* 0x000fe200078ec0ff */
[----:B------:R-:W-:Y:S01]  /*8b40*/  IMAD.IADD R24, R177, 0x1, R218 ;  /* 0x00000001b1187824 */ /* 0x000fe200078e02da */
[----:B------:R-:W-:Y:S01]  /*8b50*/  LOP3.LUT R136, R8, 0xffff, RZ, 0xc0, !PT ;  /* 0x0000ffff08887812 */ /* 0x000fe200078ec0ff */
[----:B------:R-:W-:Y:S01]  /*8b60*/  MUFU.EX2 R165, R165 ;  /* 0x000000a500a57308 */ /* 0x000fe20000000800 */
[----:B------:R-:W-:Y:S01]  /*8b70*/  PRMT R61, R61, 0x5410, R6 ;  /* 0x000054103d3d7816 */ /* 0x000fe20000000006 */
[----:B------:R-:W-:Y:S01]  /*8b80*/  LDSM.16.MT88.4 R148, [R218+0x4000] ;  /* 0x00400000da94783b */ /* 0x000fe20000004200 */
[----:B------:R-:W-:Y:S01]  /*8b90*/  PRMT R6, R138, 0x7772, RZ ;  /* 0x000077728a067816 */ /* 0x000fe200000000ff */
[----:B------:R-:W-:Y:S01]  /*8ba0*/  FFMA.FTZ R42, R142, UR22, -R189 ;  /* 0x000000168e2a7c23 */ /* 0x000fe200080108bd */
[----:B------:R-:W-:Y:S01]  /*8bb0*/  LOP3.LUT R7, R4, 0xff, RZ, 0xc0, !PT ;  /* 0x000000ff04077812 */ /* 0x000fe200078ec0ff */
[----:B------:R-:W-:Y:S01]  /*8bc0*/  IMAD.WIDE.U32 R240, R27, -0x326172a9, RZ ;  /* 0xcd9e8d571bf07825 */ /* 0x000fe200078e00ff */
[C---:B------:R-:W-:Y:S01]  /*8bd0*/  PRMT R10, R138.reuse, 0x7771, RZ ;  /* 0x000077718a0a7816 */ /* 0x040fe200000000ff */
[----:B------:R-:W4:Y:S01]  /*8be0*/  MUFU.EX2 R164, R164 ;  /* 0x000000a400a47308 */ /* 0x000f220000000800 */
[----:B------:R-:W-:Y:S01]  /*8bf0*/  PRMT R41, R138, 0x7773, RZ ;  /* 0x000077738a297816 */ /* 0x000fe200000000ff */
[----:B------:R-:W-:Y:S01]  /*8c00*/  FFMA.FTZ R109, R55, UR22, -R166 ;  /* 0x00000016376d7c23 */ /* 0x000fe200080108a6 */
[----:B------:R-:W-:Y:S01]  /*8c10*/  PRMT R154, R15, 0x5410, R154 ;  /* 0x000054100f9a7816 */ /* 0x000fe2000000009a */
[--C-:B------:R-:W-:Y:S01]  /*8c20*/  FFMA.FTZ R56, R56, UR22, -R183.reuse ;  /* 0x0000001638387c23 */ /* 0x100fe200080108b7 */
[----:B------:R-:W-:Y:S01]  /*8c30*/  LOP3.LUT R15, R8, 0xff, RZ, 0xc0, !PT ;  /* 0x000000ff080f7812 */ /* 0x000fe200078ec0ff */
[----:B------:R-:W-:Y:S01]  /*8c40*/  FFMA.FTZ R55, R21, UR22, -R166 ;  /* 0x0000001615377c23 */ /* 0x000fe200080108a6 */
[----:B------:R-:W-:Y:S01]  /*8c50*/  SHF.R.U32.HI R136, RZ, 0x8, R136 ;  /* 0x00000008ff887819 */ /* 0x000fe20000011688 */
[----:B------:R-:W-:Y:S01]  /*8c60*/  MUFU.EX2 R95, R95 ;  /* 0x0000005f005f7308 */ /* 0x000fe20000000800 */
[----:B------:R-:W-:Y:S01]  /*8c70*/  LOP3.LUT R140, R14, 0xff, RZ, 0xc0, !PT ;  /* 0x000000ff0e8c7812 */ /* 0x000fe200078ec0ff */
[----:B------:R-:W-:Y:S01]  /*8c80*/  FFMA.FTZ R22, R22, UR22, -R183 ;  /* 0x0000001616167c23 */ /* 0x000fe200080108b7 */
[----:B------:R-:W-:Y:S01]  /*8c90*/  PRMT R14, R6, 0x5410, R41 ;  /* 0x00005410060e7816 */ /* 0x000fe20000000029 */
[----:B------:R-:W-:Y:S01]  /*8ca0*/  FFMA.FTZ R41, R11, UR22, -R166 ;  /* 0x000000160b297c23 */ /* 0x000fe200080108a6 */
[----:B------:R-:W-:Y:S01]  /*8cb0*/  PRMT R10, R7, 0x5410, R10 ;  /* 0x00005410070a7816 */ /* 0x000fe2000000000a */
[----:B------:R-:W-:Y:S01]  /*8cc0*/  FFMA.FTZ R45, R45, UR22, -R166 ;  /* 0x000000162d2d7c23 */ /* 0x000fe200080108a6 */
[----:B------:R-:W5:Y:S01]  /*8cd0*/  LDSM.16.MT88.4 R4, [R24+0x4000] ;  /* 0x004000001804783b */ /* 0x000f620000004200 */
[----:B------:R-:W4:Y:S01]  /*8ce0*/  MUFU.EX2 R88, R88 ;  /* 0x0000005800587308 */ /* 0x000f220000000800 */
[----:B------:R-:W-:Y:S01]  /*8cf0*/  PRMT R136, R15, 0x5410, R136 ;  /* 0x000054100f887816 */ /* 0x000fe20000000088 */
[----:B------:R-:W-:Y:S01]  /*8d00*/  FFMA.FTZ R26, R26, UR22, -R189 ;  /* 0x000000161a1a7c23 */ /* 0x000fe200080108bd */
[----:B------:R-:W-:Y:S01]  /*8d10*/  PRMT R15, R8, 0x7632, R15 ;  /* 0x00007632080f7816 */ /* 0x000fe2000000000f */
[----:B------:R-:W-:Y:S01]  /*8d20*/  FFMA.FTZ R30, R30, UR22, -R189 ;  /* 0x000000161e1e7c23 */ /* 0x000fe200080108bd */
[----:B--2---:R-:W-:Y:S01]  /*8d30*/  LOP3.LUT R37, R37, 0xff, RZ, 0xc0, !PT ;  /* 0x000000ff25257812 */ /* 0x004fe200078ec0ff */
[----:B------:R-:W-:Y:S01]  /*8d40*/  FFMA.FTZ R50, R50, UR22, -R183 ;  /* 0x0000001632327c23 */ /* 0x000fe200080108b7 */
[----:B------:R-:W-:Y:S01]  /*8d50*/  SHF.R.U32.HI R8, RZ, 0x18, R8 ;  /* 0x00000018ff087819 */ /* 0x000fe20000011608 */
[----:B------:R-:W-:Y:S01]  /*8d60*/  MUFU.EX2 R75, R75 ;  /* 0x0000004b004b7308 */ /* 0x000fe20000000800 */
[----:B------:R-:W-:Y:S01]  /*8d70*/  LOP3.LUT R15, R15, 0xff, RZ, 0xc0, !PT ;  /* 0x000000ff0f0f7812 */ /* 0x000fe200078ec0ff */
[----:B------:R-:W-:Y:S01]  /*8d80*/  IMAD R37, R37, 0x10000, R37 ;  /* 0x0001000025257824 */ /* 0x000fe200078e0225 */
[----:B-1----:R-:W-:Y:S01]  /*8d90*/  FMNMX.FTZ R3, R3, R32, !PT ;  /* 0x0000002003037209 */ /* 0x002fe20007810000 */
[----:B------:R-:W-:Y:S01]  /*8da0*/  FFMA.FTZ R32, R9, UR22, -R166 ;  /* 0x0000001609207c23 */ /* 0x000fe200080108a6 */
[----:B------:R-:W-:Y:S01]  /*8db0*/  LOP3.LUT R14, R14, 0xff00ff, RZ, 0xc0, !PT ;  /* 0x00ff00ff0e0e7812 */ /* 0x000fe200078ec0ff */
[----:B------:R-:W-:Y:S01]  /*8dc0*/  FFMA.FTZ R44, R44, UR22, -R183 ;  /* 0x000000162c2c7c23 */ /* 0x000fe200080108b7 */
[----:B------:R-:W-:Y:S01]  /*8dd0*/  PRMT R8, R15, 0x5410, R8 ;  /* 0x000054100f087816 */ /* 0x000fe20000000008 */
[----:B------:R-:W1:Y:S01]  /*8de0*/  MUFU.EX2 R40, R40 ;  /* 0x0000002800287308 */ /* 0x000e620000000800 */
[C---:B------:R-:W-:Y:S01]  /*8df0*/  FMUL.FTZ R187, R3.reuse, UR22 ;  /* 0x0000001603bb7c20 */ /* 0x040fe20008410000 */
[----:B------:R-:W-:Y:S01]  /*8e00*/  PRMT R140, R140, 0x5410, R29 ;  /* 0x000054108c8c7816 */ /* 0x000fe2000000001d */
[--C-:B------:R-:W-:Y:S01]  /*8e10*/  FFMA.FTZ R29, R12, UR22, -R189.reuse ;  /* 0x000000160c1d7c23 */ /* 0x100fe200080108bd */
[----:B------:R-:W-:Y:S01]  /*8e20*/  FSETP.NEU.FTZ.AND P0, PT, R3, -INF , PT ;  /* 0xff8000000300780b */ /* 0x000fe20003f1d000 */
[----:B------:R-:W-:Y:S01]  /*8e30*/  FFMA.FTZ R87, R87, UR22, -R166 ;  /* 0x0000001657577c23 */ /* 0x000fe200080108a6 */
[--C-:B------:R-:W-:Y:S01]  /*8e40*/  HSET2.LE.AND R139, R14, R37.reuse, PT ;  /* 0x000000250e8b7233 */ /* 0x100fe20003803000 */
[--C-:B------:R-:W-:Y:S01]  /*8e50*/  FFMA.FTZ R90, R90, UR22, -R189.reuse ;  /* 0x000000165a5a7c23 */ /* 0x100fe200080108bd */
[----:B------:R-:W-:Y:S01]  /*8e60*/  MUFU.EX2 R66, R66 ;  /* 0x0000004200427308 */ /* 0x000fe20000000800 */
[--C-:B------:R-:W-:Y:S01]  /*8e70*/  HSET2.LE.AND R137, R8, R37.reuse, PT ;  /* 0x0000002508897233 */ /* 0x100fe20003803000 */
[--C-:B------:R-:W-:Y:S01]  /*8e80*/  FFMA.FTZ R28, R28, UR22, -R189.reuse ;  /* 0x000000161c1c7c23 */ /* 0x100fe200080108bd */
[--C-:B------:R-:W-:Y:S01]  /*8e90*/  HSET2.LE.AND R136, R136, R37.reuse, PT ;  /* 0x0000002588887233 */ /* 0x100fe20003803000 */
[--C-:B------:R-:W-:Y:S01]  /*8ea0*/  FFMA.FTZ R89, R89, UR22, -R189.reuse ;  /* 0x0000001659597c23 */ /* 0x100fe200080108bd */
[----:B---3--:R-:W-:Y:S01]  /*8eb0*/  F2FP.F16.F32.PACK_AB R13, R167, R168 ;  /* 0x000000a8a70d723e */ /* 0x008fe200000000ff */
[----:B------:R-:W-:Y:S01]  /*8ec0*/  FFMA.FTZ R176, R176, UR22, -R189 ;  /* 0x00000016b0b07c23 */ /* 0x000fe200080108bd */
[--C-:B------:R-:W-:Y:S01]  /*8ed0*/  HSET2.LE.AND R10, R10, R37.reuse, PT ;  /* 0x000000250a0a7233 */ /* 0x100fe20003803000 */
[----:B------:R-:W2:Y:S01]  /*8ee0*/  MUFU.EX2 R43, R43 ;  /* 0x0000002b002b7308 */ /* 0x000ea20000000800 */
[----:B----4-:R-:W-:Y:S01]  /*8ef0*/  F2FP.F16.F32.PACK_AB R14, R164, R165 ;  /* 0x000000a5a40e723e */ /* 0x010fe200000000ff */
[----:B------:R-:W-:Y:S01]  /*8f00*/  FFMA.FTZ R77, R77, UR22, -R183 ;  /* 0x000000164d4d7c23 */ /* 0x000fe200080108b7 */
[----:B------:R-:W-:Y:S01]  /*8f10*/  F2FP.F16.F32.PACK_AB R11, R74, R97 ;  /* 0x000000614a0b723e */ /* 0x000fe200000000ff */
[----:B------:R-:W-:Y:S01]  /*8f20*/  FADD.FTZ R168, R168, R167 ;  /* 0x000000a7a8a87221 */ /* 0x000fe20000010000 */
[----:B------:R-:W-:Y:S01]  /*8f30*/  F2FP.F16.F32.PACK_AB R8, R88, R95 ;  /* 0x0000005f5808723e */ /* 0x000fe200000000ff */
[----:B------:R-:W-:Y:S01]  /*8f40*/  FFMA.FTZ R96, R96, UR22, -R183 ;  /* 0x0000001660607c23 */ /* 0x000fe200080108b7 */
[----:B------:R-:W-:Y:S01]  /*8f50*/  FSEL R187, R187, RZ, P0 ;  /* 0x000000ffbbbb7208 */ /* 0x000fe20000000000 */
[----:B------:R-:W-:Y:S01]  /*8f60*/  MUFU.EX2 R34, R34 ;  /* 0x0000002200227308 */ /* 0x000fe20000000800 */
[--C-:B------:R-:W-:Y:S01]  /*8f70*/  HSET2.LE.AND R17, R140, R37.reuse, PT ;  /* 0x000000258c117233 */ /* 0x100fe20003803000 */
[----:B------:R-:W-:Y:S01]  /*8f80*/  FADD.FTZ R97, R97, R168 ;  /* 0x000000a861617221 */ /* 0x000fe20000010000 */
[----:B-1----:R-:W-:Y:S01]  /*8f90*/  F2FP.F16.F32.PACK_AB R158, R40, R75 ;  /* 0x0000004b289e723e */ /* 0x002fe200000000ff */
[--C-:B------:R-:W-:Y:S01]  /*8fa0*/  FFMA.FTZ R179, R16, UR22, -R187.reuse ;  /* 0x0000001610b37c23 */ /* 0x100fe200080108bb */
[----:B------:R-:W-:Y:S01]  /*8fb0*/  LOP3.LUT R136, R13, R136, RZ, 0xc0, !PT ;  /* 0x000000880d887212 */ /* 0x000fe200078ec0ff */
[--C-:B------:R-:W-:Y:S01]  /*8fc0*/  FFMA.FTZ R111, R18, UR22, -R187.reuse ;  /* 0x00000016126f7c23 */ /* 0x100fe200080108bb */
[----:B------:R-:W-:Y:S01]  /*8fd0*/  LOP3.LUT R137, R14, R137, RZ, 0xc0, !PT ;  /* 0x000000890e897212 */ /* 0x000fe200078ec0ff */
[----:B------:R-:W1:Y:S01]  /*8fe0*/  MUFU.EX2 R33, R33 ;  /* 0x0000002100217308 */ /* 0x000e620000000800 */
[----:B------:R-:W-:Y:S01]  /*8ff0*/  LOP3.LUT R138, R11, R10, RZ, 0xc0, !PT ;  /* 0x0000000a0b8a7212 */ /* 0x000fe200078ec0ff */
[----:B------:R-:W-:Y:S01]  /*9000*/  LDSM.16.MT88.4 R12, [R218+0x4400] ;  /* 0x00440000da0c783b */ /* 0x000fe20000004200 */
[----:B------:R-:W-:Y:S01]  /*9010*/  LOP3.LUT R139, R8, R139, RZ, 0xc0, !PT ;  /* 0x0000008b088b7212 */ /* 0x000fe200078ec0ff */
[--C-:B------:R-:W-:Y:S01]  /*9020*/  FFMA.FTZ R108, R108, UR22, -R187.reuse ;  /* 0x000000166c6c7c23 */ /* 0x100fe200080108bb */
[----:B------:R-:W-:Y:S01]  /*9030*/  LOP3.LUT R16, R158, R17, RZ, 0xc0, !PT ;  /* 0x000000119e107212 */ /* 0x000fe200078ec0ff */
[----:B------:R-:W3:Y:S01]  /*9040*/  LDSM.16.MT88.4 R8, [R24+0x4400] ;  /* 0x004400001808783b */ /* 0x000ee20000004200 */
[--C-:B------:R-:W-:Y:S01]  /*9050*/  HSET2.LE.AND R17, R154, R37.reuse, PT ;  /* 0x000000259a117233 */ /* 0x100fe20003803000 */
[----:B------:R-:W-:Y:S01]  /*9060*/  MUFU.EX2 R41, R41 ;  /* 0x0000002900297308 */ /* 0x000fe20000000800 */
[----:B--2---:R-:W-:Y:S01]  /*9070*/  F2FP.F16.F32.PACK_AB R190, R43, R66 ;  /* 0x000000422bbe723e */ /* 0x004fe200000000ff */
[C---:B-----5:R-:W-:Y:S01]  /*9080*/  HMMA.16816.F32 R140, R136.reuse, R4, RZ ;  /* 0x00000004888c723c */ /* 0x060fe200000018ff */
[----:B------:R-:W-:Y:S01]  /*9090*/  LOP3.LUT R156, R19, 0xff00ff, RZ, 0xc0, !PT ;  /* 0x00ff00ff139c7812 */ /* 0x000fe200078ec0ff */
[--C-:B------:R-:W-:Y:S01]  /*90a0*/  FFMA.FTZ R184, R184, UR22, -R187.reuse ;  /* 0x00000016b8b87c23 */ /* 0x100fe200080108bb */
[----:B------:R-:W-:Y:S01]  /*90b0*/  LOP3.LUT R17, R190, R17, RZ, 0xc0, !PT ;  /* 0x00000011be117212 */ /* 0x000fe200078ec0ff */
[--C-:B------:R-:W-:Y:S01]  /*90c0*/  FFMA.FTZ R190, R146, UR22, -R187.reuse ;  /* 0x0000001692be7c23 */ /* 0x100fe200080108bb */
[--C-:B------:R-:W-:Y:S01]  /*90d0*/  HSET2.LE.AND R152, R152, R37.reuse, PT ;  /* 0x0000002598987233 */ /* 0x100fe20003803000 */
[----:B------:R-:W2:Y:S01]  /*90e0*/  MUFU.EX2 R32, R32 ;  /* 0x0000002000207308 */ /* 0x000ea20000000800 */
[----:B-1----:R-:W-:Y:S01]  /*90f0*/  F2FP.F16.F32.PACK_AB R65, R33, R34 ;  /* 0x000000222141723e */ /* 0x002fe200000000ff */
[--C-:B------:R-:W-:Y:S01]  /*9100*/  FFMA.FTZ R177, R212, UR22, -R187.reuse ;  /* 0x00000016d4b17c23 */ /* 0x100fe200080108bb */
[----:B------:R-:W-:Y:S01]  /*9110*/  HSET2.LE.AND R19, R156, R37, PT ;  /* 0x000000259c137233 */ /* 0x000fe20003803000 */
[--C-:B------:R-:W-:Y:S01]  /*9120*/  FFMA.FTZ R196, R196, UR22, -R187.reuse ;  /* 0x00000016c4c47c23 */ /* 0x100fe200080108bb */
[----:B------:R-:W-:Y:S01]  /*9130*/  LOP3.LUT R18, R65, R152, RZ, 0xc0, !PT ;  /* 0x0000009841127212 */ /* 0x000fe200078ec0ff */
[----:B------:R-:W-:Y:S01]  /*9140*/  HMMA.16816.F32 R156, R136, R148, RZ ;  /* 0x00000094889c723c */ /* 0x000fe200000018ff */
[----:B------:R-:W-:Y:S01]  /*9150*/  LOP3.LUT R134, R134, 0xff, RZ, 0xc0, !PT ;  /* 0x000000ff86867812 */ /* 0x000fe200078ec0ff */
[----:B------:R-:W-:Y:S01]  /*9160*/  MUFU.EX2 R170, R170 ;  /* 0x000000aa00aa7308 */ /* 0x000fe20000000800 */
[C---:B------:R-:W-:Y:S01]  /*9170*/  LOP3.LUT R65, R59.reuse, 0xffff, RZ, 0xc0, !PT ;  /* 0x0000ffff3b417812 */ /* 0x040fe200078ec0ff */
[----:B------:R-:W-:Y:S01]  /*9180*/  FFMA.FTZ R185, R86, UR22, -R187 ;  /* 0x0000001656b97c23 */ /* 0x000fe200080108bb */
[----:B------:R-:W-:Y:S01]  /*9190*/  PRMT R71, R59, 0x7632, R71 ;  /* 0x000076323b477816 */ /* 0x000fe20000000047 */
[----:B------:R-:W-:Y:S01]  /*91a0*/  IMAD.WIDE.U32 R212, R51, -0x326172a9, RZ ;  /* 0xcd9e8d5733d47825 */ /* 0x000fe200078e00ff */
[----:B------:R-:W-:-:S03]  /*91b0*/  LOP3.LUT R222, R59, 0xff, RZ, 0xc0, !PT ;  /* 0x000000ff3bde7812 */ /* 0x000fc600078ec0ff */
[----:B------:R-:W-:Y:S01]  /*91c0*/  FFMA.FTZ R188, R188, UR22, -R187 ;  /* 0x00000016bcbc7c23 */ /* 0x000fe200080108bb */
[----:B------:R-:W-:Y:S01]  /*91d0*/  SHF.R.U32.HI R65, RZ, 0x8, R65 ;  /* 0x00000008ff417819 */ /* 0x000fe20000011641 */
[----:B------:R-:W1:Y:S01]  /*91e0*/  MUFU.EX2 R99, R99 ;  /* 0x0000006300637308 */ /* 0x000e620000000800 */
[----:B--2---:R-:W-:Y:S01]  /*91f0*/  F2FP.F16.F32.PACK_AB R154, R32, R41 ;  /* 0x00000029209a723e */ /* 0x004fe200000000ff */
[----:B------:R-:W-:Y:S01]  /*9200*/  FFMA.FTZ R52, R52, UR22, -R187 ;  /* 0x0000001634347c23 */ /* 0x000fe200080108bb */
[----:B------:R-:W-:Y:S01]  /*9210*/  PRMT R134, R134, 0x5410, R57 ;  /* 0x0000541086867816 */ /* 0x000fe20000000039 */
[--C-:B------:R-:W-:Y:S01]  /*9220*/  FFMA.FTZ R186, R186, UR22, -R187.reuse ;  /* 0x00000016baba7c23 */ /* 0x100fe200080108bb */
[----:B------:R-:W-:Y:S01]  /*9230*/  LOP3.LUT R19, R154, R19, RZ, 0xc0, !PT ;  /* 0x000000139a137212 */ /* 0x000fe200078ec0ff */
[----:B------:R-:W-:Y:S01]  /*9240*/  FFMA.FTZ R62, R62, UR22, -R187 ;  /* 0x000000163e3e7c23 */ /* 0x000fe200080108bb */
[C---:B------:R-:W-:Y:S01]  /*9250*/  HMMA.16816.F32 R152, R136.reuse, R150, RZ ;  /* 0x000000968898723c */ /* 0x040fe200000018ff */
[----:B------:R-:W-:Y:S01]  /*9260*/  MUFU.EX2 R172, R172 ;  /* 0x000000ac00ac7308 */ /* 0x000fe20000000800 */
[----:B------:R-:W-:Y:S01]  /*9270*/  SHF.R.U32.HI R59, RZ, 0x18, R59 ;  /* 0x00000018ff3b7819 */ /* 0x000fe2000001163b */
[--C-:B------:R-:W-:Y:S01]  /*9280*/  FFMA.FTZ R94, R94, UR22, -R166.reuse ;  /* 0x000000165e5e7c23 */ /* 0x100fe200080108a6 */
[----:B------:R-:W-:Y:S01]  /*9290*/  LOP3.LUT R236, R71, 0xff, RZ, 0xc0, !PT ;  /* 0x000000ff47ec7812 */ /* 0x000fe200078ec0ff */
[--C-:B------:R-:W-:Y:S01]  /*92a0*/  FFMA.FTZ R101, R101, UR22, -R166.reuse ;  /* 0x0000001665657c23 */ /* 0x100fe200080108a6 */
[----:B------:R-:W-:Y:S01]  /*92b0*/  PRMT R146, R222, 0x5410, R65 ;  /* 0x00005410de927816 */ /* 0x000fe20000000041 */
[--C-:B------:R-:W-:Y:S01]  /*92c0*/  FFMA.FTZ R104, R104, UR22, -R166.reuse ;  /* 0x0000001668687c23 */ /* 0x100fe200080108a6 */
[----:B------:R-:W-:Y:S01]  /*92d0*/  HMMA.16816.F32 R136, R136, R6, RZ ;  /* 0x000000068888723c */ /* 0x000fe200000018ff */
[----:B------:R-:W2:Y:S01]  /*92e0*/  MUFU.EX2 R171, R171 ;  /* 0x000000ab00ab7308 */ /* 0x000ea20000000800 */
[----:B------:R-:W-:Y:S01]  /*92f0*/  LOP3.LUT R238, R61, 0xff00ff, RZ, 0xc0, !PT ;  /* 0x00ff00ff3dee7812 */ /* 0x000fe200078ec0ff */
[----:B------:R-:W-:Y:S01]  /*9300*/  FFMA.FTZ R61, R64, UR22, -R187 ;  /* 0x00000016403d7c23 */ /* 0x000fe200080108bb */
[----:B------:R-:W-:Y:S01]  /*9310*/  PRMT R222, R236, 0x5410, R59 ;  /* 0x00005410ecde7816 */ /* 0x000fe2000000003b */
[----:B------:R-:W-:Y:S01]  /*9320*/  FFMA.FTZ R59, R132, UR22, -R189 ;  /* 0x00000016843b7c23 */ /* 0x000fe200080108bd */
[--C-:B------:R-:W-:Y:S01]  /*9330*/  HSET2.LE.AND R134, R134, R37.reuse, PT ;  /* 0x0000002586867233 */ /* 0x100fe20003803000 */
[--C-:B------:R-:W-:Y:S01]  /*9340*/  FFMA.FTZ R115, R115, UR22, -R166.reuse ;  /* 0x0000001673737c23 */ /* 0x100fe200080108a6 */
[----:B-1----:R-:W-:Y:S01]  /*9350*/  F2FP.F16.F32.PACK_AB R57, R99, R170 ;  /* 0x000000aa6339723e */ /* 0x002fe200000000ff */
[----:B------:R-:W-:Y:S01]  /*9360*/  MUFU.EX2 R179, R179 ;  /* 0x000000b300b37308 */ /* 0x000fe20000000800 */
[--C-:B------:R-:W-:Y:S01]  /*9370*/  HSET2.LE.AND R135, R238, R37.reuse, PT ;  /* 0x00000025ee877233 */ /* 0x100fe20003803000 */
[C---:B---3--:R-:W-:Y:S01]  /*9380*/  HMMA.16816.F32 R140, R16.reuse, R8, R140 ;  /* 0x00000008108c723c */ /* 0x048fe2000000188c */
[----:B------:R-:W-:Y:S01]  /*9390*/  LOP3.LUT R134, R57, R134, RZ, 0xc0, !PT ;  /* 0x0000008639867212 */ /* 0x000fe200078ec0ff */
[--C-:B------:R-:W-:Y:S01]  /*93a0*/  FFMA.FTZ R113, R113, UR22, -R166.reuse ;  /* 0x0000001671717c23 */ /* 0x100fe200080108a6 */
[--C-:B------:R-:W-:Y:S01]  /*93b0*/  HSET2.LE.AND R132, R146, R37.reuse, PT ;  /* 0x0000002592847233 */ /* 0x100fe20003803000 */
[----:B------:R-:W-:Y:S01]  /*93c0*/  FFMA.FTZ R112, R112, UR22, -R166 ;  /* 0x0000001670707c23 */ /* 0x000fe200080108a6 */
[----:B------:R-:W-:Y:S01]  /*93d0*/  HSET2.LE.AND R133, R222, R37, PT ;  /* 0x00000025de857233 */ /* 0x000fe20003803000 */
[----:B------:R-:W-:Y:S01]  /*93e0*/  MUFU.EX2 R111, R111 ;  /* 0x0000006f006f7308 */ /* 0x000fe20000000800 */
[----:B--2---:R-:W-:Y:S01]  /*93f0*/  F2FP.F16.F32.PACK_AB R57, R171, R172 ;  /* 0x000000acab39723e */ /* 0x004fe200000000ff */
[----:B------:R-:W-:Y:S01]  /*9400*/  HMMA.16816.F32 R156, R16, R12, R156 ;  /* 0x0000000c109c723c */ /* 0x000fe2000000189c */
[----:B------:R-:W-:Y:S01]  /*9410*/  LOP3.LUT R238, R216, UR8, R223, 0x96, !PT ;  /* 0x00000008d8ee7c12 */ /* 0x000fe2000f8e96df */
[----:B------:R-:W-:Y:S01]  /*9420*/  IMAD.WIDE.U32 R216, R25, -0x326172a9, RZ ;  /* 0xcd9e8d5719d87825 */ /* 0x000fe200078e00ff */
[----:B------:R-:W-:-:S03]  /*9430*/  LOP3.LUT R132, R57, R132, RZ, 0xc0, !PT ;  /* 0x0000008439847212 */ /* 0x000fc600078ec0ff */
[----:B------:R-:W-:Y:S01]  /*9440*/  FFMA.FTZ R25, R210, UR22, -R189 ;  /* 0x00000016d2197c23 */ /* 0x000fe200080108bd */
[--C-:B------:R-:W-:Y:S01]  /*9450*/  FFMA.FTZ R100, R100, UR22, -R166.reuse ;  /* 0x0000001664647c23 */ /* 0x100fe200080108a6 */
[----:B------:R-:W1:Y:S01]  /*9460*/  MUFU.EX2 R108, R108 ;  /* 0x0000006c006c7308 */ /* 0x000e620000000800 */
[----:B------:R-:W-:Y:S01]  /*9470*/  IMAD.WIDE.U32 R238, R238, -0x2daee0ad, RZ ;  /* 0xd2511f53eeee7825 */ /* 0x000fe200078e00ff */
[C---:B------:R-:W-:Y:S03]  /*9480*/  HMMA.16816.F32 R152, R16.reuse, R14, R152 ;  /* 0x0000000e1098723c */ /* 0x040fe60000001898 */
[--C-:B------:R-:W-:Y:S01]  /*9490*/  FFMA.FTZ R105, R105, UR22, -R166.reuse ;  /* 0x0000001669697c23 */ /* 0x100fe200080108a6 */
[--C-:B------:R-:W-:Y:S01]  /*94a0*/  FFMA.FTZ R110, R110, UR22, -R166.reuse ;  /* 0x000000166e6e7c23 */ /* 0x100fe200080108a6 */
[--C-:B------:R-:W-:Y:S01]  /*94b0*/  FFMA.FTZ R121, R121, UR22, -R166.reuse ;  /* 0x0000001679797c23 */ /* 0x100fe200080108a6 */
[----:B------:R-:W-:Y:S01]  /*94c0*/  FFMA.FTZ R120, R120, UR22, -R166 ;  /* 0x0000001678787c23 */ /* 0x000fe200080108a6 */
[----:B------:R-:W-:Y:S01]  /*94d0*/  FADD.FTZ R164, R165, R164 ;  /* 0x000000a4a5a47221 */ /* 0x000fe20000010000 */
[----:B------:R-:W2:Y:S01]  /*94e0*/  MUFU.EX2 R190, R190 ;  /* 0x000000be00be7308 */ /* 0x000ea20000000800 */
[----:B------:R-:W-:Y:S01]  /*94f0*/  FADD.FTZ R171, R172, R171 ;  /* 0x000000abacab7221 */ /* 0x000fe20000010000 */
[----:B------:R-:W-:Y:S01]  /*9500*/  HMMA.16816.F32 R136, R16, R10, R136 ;  /* 0x0000000a1088723c */ /* 0x000fe20000001888 */
[----:B------:R-:W-:Y:S01]  /*9510*/  FFMA.FTZ R16, R144, UR22, -R189 ;  /* 0x0000001690107c23 */ /* 0x000fe200080108bd */
[----:B------:R-:W-:Y:S01]  /*9520*/  LOP3.LUT R18, R162, UR9, R241, 0x96, !PT ;  /* 0x00000009a2127c12 */ /* 0x000fe2000f8e96f1 */
[----:B------:R-:W-:Y:S01]  /*9530*/  FADD.FTZ R95, R95, R164 ;  /* 0x000000a45f5f7221 */ /* 0x000fe20000010000 */
[----:B------:R-:W-:Y:S01]  /*9540*/  PRMT R19, R238, 0x7772, RZ ;  /* 0x00007772ee137816 */ /* 0x000fe200000000ff */
[----:B------:R-:W-:Y:S01]  /*9550*/  FADD.FTZ R170, R170, R171 ;  /* 0x000000abaaaa7221 */ /* 0x000fe20000010000 */
[----:B------:R-:W-:Y:S01]  /*9560*/  LOP3.LUT R17, R240, UR8, R217, 0x96, !PT ;  /* 0x00000008f0117c12 */ /* 0x000fe2000f8e96d9 */
[----:B------:R-:W-:Y:S01]  /*9570*/  MUFU.EX2 R42, R42 ;  /* 0x0000002a002a7308 */ /* 0x000fe20000000800 */
[----:B-1----:R-:W-:Y:S01]  /*9580*/  F2FP.F16.F32.PACK_AB R236, R108, R111 ;  /* 0x0000006f6cec723e */ /* 0x002fe200000000ff */
[----:B------:R-:W-:Y:S01]  /*9590*/  FADD.FTZ R95, R88, R95 ;  /* 0x0000005f585f7221 */ /* 0x000fe20000010000 */
[----:B------:R-:W-:Y:S01]  /*95a0*/  FFMA.FTZ R102, R102, UR22, -R183 ;  /* 0x0000001666667c23 */ /* 0x000fe200080108b7 */
[----:B------:R-:W-:Y:S01]  /*95b0*/  FADD.FTZ R99, R99, R170 ;  /* 0x000000aa63637221 */ /* 0x000fe20000010000 */
[----:B------:R-:W-:Y:S01]  /*95c0*/  LOP3.LUT R135, R236, R135, RZ, 0xc0, !PT ;  /* 0x00000087ec877212 */ /* 0x000fe200078ec0ff */
[----:B------:R-:W-:-:S04]  /*95d0*/  IMAD.WIDE.U32 R236, R31, -0x326172a9, RZ ;  /* 0xcd9e8d571fec7825 */ /* 0x000fc800078e00ff */
[----:B------:R-:W-:Y:S01]  /*95e0*/  FADD.FTZ R88, R66, R95 ;  /* 0x0000005f42587221 */ /* 0x000fe20000010000 */
[----:B--2---:R-:W-:Y:S01]  /*95f0*/  F2FP.F16.F32.PACK_AB R146, R190, R179 ;  /* 0x000000b3be92723e */ /* 0x004fe200000000ff */
[----:B------:R-:W1:Y:S01]  /*9600*/  MUFU.EX2 R35, R35 ;  /* 0x0000002300237308 */ /* 0x000e620000000800 */
[----:B------:R-:W-:Y:S01]  /*9610*/  FFMA.FTZ R91, R91, UR22, -R183 ;  /* 0x000000165b5b7c23 */ /* 0x000fe200080108b7 */
[----:B------:R-:W-:Y:S01]  /*9620*/  LOP3.LUT R222, R248, UR10, R237, 0x96, !PT ;  /* 0x0000000af8de7c12 */ /* 0x000fe2000f8e96ed */
[----:B------:R-:W-:Y:S01]  /*9630*/  FADD.FTZ R190, R179, R190 ;  /* 0x000000beb3be7221 */ /* 0x000fe20000010000 */
[----:B------:R-:W-:Y:S01]  /*9640*/  LOP3.LUT R133, R146, R133, RZ, 0xc0, !PT ;  /* 0x0000008592857212 */ /* 0x000fe200078ec0ff */
[----:B------:R-:W-:Y:S01]  /*9650*/  FFMA.FTZ R93, R93, UR22, -R187 ;  /* 0x000000165d5d7c23 */ /* 0x000fe200080108bb */
[----:B------:R-:W-:Y:S01]  /*9660*/  FADD.FTZ R88, R43, R88 ;  /* 0x000000582b587221 */ /* 0x000fe20000010000 */
[----:B------:R-:W-:Y:S01]  /*9670*/  IMAD.WIDE.U32 R222, R222, -0x2daee0ad, RZ ;  /* 0xd2511f53dede7825 */ /* 0x000fe200078e00ff */
[----:B------:R2:W-:Y:S03]  /*9680*/  MUFU.EX2 R27, R16 ;  /* 0x00000010001b7308 */ /* 0x0005e60000000800 */
[----:B------:R-:W-:Y:S01]  /*9690*/  FADD.FTZ R111, R111, R190 ;  /* 0x000000be6f6f7221 */ /* 0x000fe20000010000 */
[----:B------:R-:W-:Y:S01]  /*96a0*/  FFMA.FTZ R114, R114, UR22, -R183 ;  /* 0x0000001672727c23 */ /* 0x000fe200080108b7 */
[C---:B------:R-:W-:Y:S01]  /*96b0*/  HMMA.16816.F32 R144, R132.reuse, R4, RZ ;  /* 0x000000048490723c */ /* 0x040fe200000018ff */
[----:B------:R-:W-:Y:S01]  /*96c0*/  PRMT R4, R238, 0x7773, RZ ;  /* 0x00007773ee047816 */ /* 0x000fe200000000ff */
[----:B------:R-:W-:Y:S01]  /*96d0*/  FADD.FTZ R111, R108, R111 ;  /* 0x0000006f6c6f7221 */ /* 0x000fe20000010000 */
[----:B------:R-:W-:Y:S01]  /*96e0*/  LOP3.LUT R5, R160, UR23, R239, 0x96, !PT ;  /* 0x00000017a0057c12 */ /* 0x000fe2000f8e96ef */
[----:B------:R-:W-:Y:S01]  /*96f0*/  FFMA.FTZ R124, R124, UR22, -R183 ;  /* 0x000000167c7c7c23 */ /* 0x000fe200080108b7 */
[----:B------:R-:W-:Y:S01]  /*9700*/  PRMT R4, R19, 0x5410, R4 ;  /* 0x0000541013047816 */ /* 0x000fe20000000004 */
[----:B------:R-:W-:Y:S01]  /*9710*/  IMAD.WIDE.U32 R18, R18, -0x2daee0ad, RZ ;  /* 0xd2511f5312127825 */ /* 0x000fe200078e00ff */
[----:B------:R3:W-:Y:S01]  /*9720*/  MUFU.EX2 R31, R59 ;  /* 0x0000003b001f7308 */ /* 0x0007e20000000800 */
[C---:B------:R-:W-:Y:S01]  /*9730*/  HMMA.16816.F32 R160, R132.reuse, R148, RZ ;  /* 0x0000009484a0723c */ /* 0x040fe200000018ff */
[----:B------:R-:W-:Y:S01]  /*9740*/  LOP3.LUT R4, R4, 0xff00ff, RZ, 0xc0, !PT ;  /* 0x00ff00ff04047812 */ /* 0x000fe200078ec0ff */
[----:B------:R-:W-:Y:S01]  /*9750*/  FADD.FTZ R41, R41, R88 ;  /* 0x0000005829297221 */ /* 0x000fe20000010000 */
[----:B------:R-:W-:Y:S01]  /*9760*/  LOP3.LUT R57, R70, UR24, R19, 0x96, !PT ;  /* 0x0000001846397c12 */ /* 0x000fe2000f8e9613 */
[----:B------:R-:W-:Y:S01]  /*9770*/  FFMA.FTZ R107, R107, UR22, -R183 ;  /* 0x000000166b6b7c23 */ /* 0x000fe200080108b7 */
[----:B------:R-:W-:Y:S01]  /*9780*/  LOP3.LUT R70, R236, UR9, R213, 0x96, !PT ;  /* 0x00000009ec467c12 */ /* 0x000fe2000f8e96d5 */
[----:B--2---:R-:W-:Y:S01]  /*9790*/  IMAD.MOV.U32 R16, RZ, RZ, R238 ;  /* 0x000000ffff107224 */ /* 0x004fe200078e00ee */
[----:B------:R-:W-:Y:S01]  /*97a0*/  MUFU.EX2 R184, R184 ;  /* 0x000000b800b87308 */ /* 0x000fe20000000800 */
[----:B------:R-:W-:Y:S01]  /*97b0*/  HMMA.16816.F32 R148, R132, R150, RZ ;  /* 0x000000968494723c */ /* 0x000fe200000018ff */
[----:B------:R-:W-:Y:S01]  /*97c0*/  PRMT R236, R5, 0x7632, R236 ;  /* 0x0000763205ec7816 */ /* 0x000fe200000000ec */
[----:B------:R-:W-:Y:S01]  /*97d0*/  IMAD.WIDE.U32 R70, R70, -0x2daee0ad, RZ ;  /* 0xd2511f5346467825 */ /* 0x000fe200078e00ff */
[----:B------:R-:W-:-:S03]  /*97e0*/  HSET2.LE.AND R4, R4, R37, PT ;  /* 0x0000002504047233 */ /* 0x000fc60003803000 */
[----:B------:R-:W-:Y:S01]  /*97f0*/  FFMA.FTZ R117, R117, UR22, -R183 ;  /* 0x0000001675757c23 */ /* 0x000fe200080108b7 */
[----:B------:R-:W-:Y:S01]  /*9800*/  LOP3.LUT R236, R236, 0xff, RZ, 0xc0, !PT ;  /* 0x000000ffecec7812 */ /* 0x000fe200078ec0ff */
[----:B------:R-:W-:Y:S01]  /*9810*/  FFMA.FTZ R116, R116, UR22, -R187 ;  /* 0x0000001674747c23 */ /* 0x000fe200080108bb */
[----:B------:R-:W2:Y:S01]  /*9820*/  MUFU.EX2 R177, R177 ;  /* 0x000000b100b17308 */ /* 0x000ea20000000800 */
[----:B---3--:R-:W-:Y:S01]  /*9830*/  PRMT R59, R238, 0x7771, RZ ;  /* 0x00007771ee3b7816 */ /* 0x008fe200000000ff */
[----:B------:R-:W-:Y:S01]  /*9840*/  IMAD.WIDE.U32 R238, R17, -0x2daee0ad, RZ ;  /* 0xd2511f5311ee7825 */ /* 0x000fe200078e00ff */
[----:B------:R-:W-:Y:S01]  /*9850*/  HMMA.16816.F32 R132, R132, R6, RZ ;  /* 0x000000068484723c */ /* 0x000fe200000018ff */
[----:B------:R-:W-:Y:S02]  /*9860*/  LOP3.LUT R6, R16, 0xff, RZ, 0xc0, !PT ;  /* 0x000000ff10067812 */ /* 0x000fe400078ec0ff */
[--C-:B------:R-:W-:Y:S01]  /*9870*/  FFMA.FTZ R123, R123, UR22, -R183.reuse ;  /* 0x000000167b7b7c23 */ /* 0x100fe200080108b7 */
[----:B------:R-:W-:Y:S01]  /*9880*/  LOP3.LUT R7, R5, 0xffff, RZ, 0xc0, !PT ;  /* 0x0000ffff05077812 */ /* 0x000fe200078ec0ff */
[----:B------:R-:W-:Y:S01]  /*9890*/  FFMA.FTZ R122, R122, UR22, -R183 ;  /* 0x000000167a7a7c23 */ /* 0x000fe200080108b7 */
[----:B------:R-:W-:Y:S01]  /*98a0*/  MUFU.EX2 R196, R196 ;  /* 0x000000c400c47308 */ /* 0x000fe20000000800 */
[----:B------:R-:W-:Y:S01]  /*98b0*/  LOP3.LUT R17, R18, UR23, R239, 0x96, !PT ;  /* 0x0000001712117c12 */ /* 0x000fe2000f8e96ef */
[----:B------:R-:W-:Y:S01]  /*98c0*/  IMAD.MOV.U32 R18, RZ, RZ, R238 ;  /* 0x000000ffff127224 */ /* 0x000fe200078e00ee */
[C---:B------:R-:W-:Y:S01]  /*98d0*/  PRMT R16, R238.reuse, 0x7771, RZ ;  /* 0x00007771ee107816 */ /* 0x040fe200000000ff */
[--C-:B------:R-:W-:Y:S01]  /*98e0*/  FFMA.FTZ R129, R129, UR22, -R183.reuse ;  /* 0x0000001681817c23 */ /* 0x100fe200080108b7 */
[C---:B------:R-:W-:Y:S01]  /*98f0*/  PRMT R210, R238.reuse, 0x7773, RZ ;  /* 0x00007773eed27816 */ /* 0x040fe200000000ff */
[----:B------:R-:W-:Y:S01]  /*9900*/  FFMA.FTZ R127, R127, UR22, -R183 ;  /* 0x000000167f7f7c23 */ /* 0x000fe200080108b7 */
[----:B------:R-:W-:Y:S01]  /*9910*/  PRMT R19, R238, 0x7772, RZ ;  /* 0x00007772ee137816 */ /* 0x000fe200000000ff */
[----:B------:R-:W3:Y:S01]  /*9920*/  MUFU.EX2 R185, R185 ;  /* 0x000000b900b97308 */ /* 0x000ee20000000800 */
[----:B------:R-:W-:Y:S01]  /*9930*/  PRMT R6, R6, 0x5410, R59 ;  /* 0x0000541006067816 */ /* 0x000fe2000000003b */
[--C-:B------:R-:W-:Y:S01]  /*9940*/  FFMA.FTZ R125, R125, UR22, -R187.reuse ;  /* 0x000000167d7d7c23 */ /* 0x100fe200080108bb */
[----:B------:R-:W-:Y:S01]  /*9950*/  LOP3.LUT R238, R5, 0xff, RZ, 0xc0, !PT ;  /* 0x000000ff05ee7812 */ /* 0x000fe200078ec0ff */
[----:B------:R-:W-:Y:S01]  /*9960*/  FFMA.FTZ R126, R126, UR22, -R187 ;  /* 0x000000167e7e7c23 */ /* 0x000fe200080108bb */
[----:B------:R-:W-:Y:S01]  /*9970*/  SHF.R.U32.HI R5, RZ, 0x18, R5 ;  /* 0x00000018ff057819 */ /* 0x000fe20000011605 */
[----:B------:R-:W-:Y:S01]  /*9980*/  FFMA.FTZ R131, R131, UR22, -R187 ;  /* 0x0000001683837c23 */ /* 0x000fe200080108bb */
[----:B------:R-:W-:Y:S01]  /*9990*/  SHF.R.U32.HI R7, RZ, 0x8, R7 ;  /* 0x00000008ff077819 */ /* 0x000fe20000011607 */
[----:B------:R-:W-:Y:S01]  /*99a0*/  MUFU.EX2 R80, R80 ;  /* 0x0000005000507308 */ /* 0x000fe20000000800 */
[----:B------:R-:W-:Y:S01]  /*99b0*/  PRMT R236, R236, 0x5410, R5 ;  /* 0x00005410ecec7816 */ /* 0x000fe20000000005 */
[----:B------:R-:W-:Y:S01]  /*99c0*/  FFMA.FTZ R128, R128, UR22, -R187 ;  /* 0x0000001680807c23 */ /* 0x000fe200080108bb */
[----:B------:R-:W-:-:S02]  /*99d0*/  HSET2.LE.AND R6, R6, R37, PT ;  /* 0x0000002506067233 */ /* 0x000fc40003803000 */
[----:B-1----:R-:W-:Y:S02]  /*99e0*/  F2FP.F16.F32.PACK_AB R5, R35, R42 ;  /* 0x0000002a2305723e */ /* 0x002fe400000000ff */
[----:B------:R-:W-:Y:S01]  /*99f0*/  PRMT R86, R238, 0x5410, R7 ;  /* 0x00005410ee567816 */ /* 0x000fe20000000007 */
[----:B------:R-:W1:Y:S01]  /*9a00*/  MUFU.EX2 R47, R47 ;  /* 0x0000002f002f7308 */ /* 0x000e620000000800 */
[----:B--2---:R-:W-:Y:S02]  /*9a10*/  F2FP.F16.F32.PACK_AB R7, R177, R184 ;  /* 0x000000b8b107723e */ /* 0x004fe400000000ff */
[----:B------:R-:W-:Y:S02]  /*9a20*/  LOP3.LUT R6, R5, R6, RZ, 0xc0, !PT ;  /* 0x0000000605067212 */ /* 0x000fe400078ec0ff */
[----:B------:R-:W-:Y:S02]  /*9a30*/  HSET2.LE.AND R5, R236, R37, PT ;  /* 0x00000025ec057233 */ /* 0x000fe40003803000 */
[----:B------:R-:W-:Y:S01]  /*9a40*/  LOP3.LUT R222, R222, UR24, R71, 0x96, !PT ;  /* 0x00000018dede7c12 */ /* 0x000fe2000f8e9647 */
[----:B------:R-:W-:Y:S01]  /*9a50*/  MUFU.EX2 R109, R109 ;  /* 0x0000006d006d7308 */ /* 0x000fe20000000800 */
[----:B---3--:R-:W-:Y:S01]  /*9a60*/  F2FP.F16.F32.PACK_AB R64, R185, R196 ;  /* 0x000000c4b940723e */ /* 0x008fe200000000ff */
[----:B------:R-:W-:Y:S01]  /*9a70*/  FADD.FTZ R196, R196, R111 ;  /* 0x0000006fc4c47221 */ /* 0x000fe20000010000 */
[----:B------:R-:W-:-:S02]  /*9a80*/  LOP3.LUT R7, R7, R4, RZ, 0xc0, !PT ;  /* 0x0000000407077212 */ /* 0x000fc400078ec0ff */
[----:B------:R-:W-:Y:S01]  /*9a90*/  HSET2.LE.AND R4, R86, R37, PT ;  /* 0x0000002556047233 */ /* 0x000fe20003803000 */
[----:B------:R-:W-:Y:S01]  /*9aa0*/  FFMA.FTZ R86, R23, UR22, -R166 ;  /* 0x0000001617567c23 */ /* 0x000fe200080108a6 */
[----:B------:R-:W-:Y:S01]  /*9ab0*/  LOP3.LUT R214, R214, UR25, R223, 0x96, !PT ;  /* 0x00000019d6d67c12 */ /* 0x000fe2000f8e96df */
[----:B------:R-:W-:Y:S01]  /*9ac0*/  MUFU.EX2 R56, R56 ;  /* 0x0000003800387308 */ /* 0x000fe20000000800 */
[----:B-1----:R-:W-:Y:S01]  /*9ad0*/  F2FP.F16.F32.PACK_AB R51, R47, R80 ;  /* 0x000000502f33723e */ /* 0x002fe200000000ff */
[----:B------:R-:W-:Y:S01]  /*9ae0*/  FADD.FTZ R80, R80, R99 ;  /* 0x0000006350507221 */ /* 0x000fe20000010000 */
[----:B------:R-:W-:Y:S01]  /*9af0*/  LOP3.LUT R5, R64, R5, RZ, 0xc0, !PT ;  /* 0x0000000540057212 */ /* 0x000fe200078ec0ff */
[----:B------:R-:W-:Y:S01]  /*9b00*/  IMAD.WIDE.U32 R64, R222, -0x326172a9, RZ ;  /* 0xcd9e8d57de407825 */ /* 0x000fe200078e00ff */
[----:B------:R-:W-:-:S03]  /*9b10*/  LOP3.LUT R4, R51, R4, RZ, 0xc0, !PT ;  /* 0x0000000433047212 */ /* 0x000fc600078ec0ff */
[--C-:B------:R-:W-:Y:S01]  /*9b20*/  FFMA.FTZ R51, R46, UR22, -R183.reuse ;  /* 0x000000162e337c23 */ /* 0x100fe200080108b7 */
[----:B------:R-:W-:Y:S01]  /*9b30*/  FFMA.FTZ R46, R20, UR22, -R183 ;  /* 0x00000016142e7c23 */ /* 0x000fe200080108b7 */
[----:B------:R-:W-:Y:S01]  /*9b40*/  IMAD.WIDE.U32 R222, R57, -0x326172a9, RZ ;  /* 0xcd9e8d5739de7825 */ /* 0x000fe200078e00ff */
[C---:B------:R-:W-:Y:S01]  /*9b50*/  PRMT R205, R64.reuse, 0x7772, RZ ;  /* 0x0000777240cd7816 */ /* 0x040fe200000000ff */
[----:B------:R-:W1:Y:S01]  /*9b60*/  MUFU.EX2 R86, R86 ;  /* 0x0000005600567308 */ /* 0x000e620000000800 */
[----:B------:R-:W-:Y:S01]  /*9b70*/  PRMT R203, R64, 0x7771, RZ ;  /* 0x0000777140cb7816 */ /* 0x000fe200000000ff */
[----:B------:R-:W-:Y:S01]  /*9b80*/  IMAD.WIDE.U32 R214, R214, -0x326172a9, RZ ;  /* 0xcd9e8d57d6d67825 */ /* 0x000fe200078e00ff */
[----:B------:R-:W-:Y:S01]  /*9b90*/  LOP3.LUT R216, R216, UR7, R223, 0x96, !PT ;  /* 0x00000007d8d87c12 */ /* 0x000fe2000f8e96df */
[C---:B------:R-:W-:Y:S01]  /*9ba0*/  HMMA.16816.F32 R144, R4.reuse, R8, R144 ;  /* 0x000000080490723c */ /* 0x040fe20000001890 */
[----:B------:R-:W-:Y:S01]  /*9bb0*/  PRMT R8, R64, 0x7773, RZ ;  /* 0x0000777340087816 */ /* 0x000fe200000000ff */
[----:B------:R-:W-:Y:S01]  /*9bc0*/  FADD.FTZ R47, R47, R80 ;  /* 0x000000502f2f7221 */ /* 0x000fe20000010000 */
[----:B------:R-:W-:Y:S01]  /*9bd0*/  LOP3.LUT R199, R214, UR7, R65, 0x96, !PT ;  /* 0x00000007d6c77c12 */ /* 0x000fe2000f8e9641 */
[----:B------:R-:W2:Y:S01]  /*9be0*/  MUFU.EX2 R51, R51 ;  /* 0x0000003300337308 */ /* 0x000ea20000000800 */
[----:B------:R-:W-:Y:S01]  /*9bf0*/  LOP3.LUT R214, R216, 0xffff, RZ, 0xc0, !PT ;  /* 0x0000ffffd8d67812 */ /* 0x000fe200078ec0ff */
[----:B------:R-:W-:Y:S01]  /*9c00*/  FFMA.FTZ R65, R206, UR22, -R187 ;  /* 0x00000016ce417c23 */ /* 0x000fe200080108bb */
[C---:B------:R-:W-:Y:S01]  /*9c10*/  LOP3.LUT R9, R216.reuse, 0xff, RZ, 0xc0, !PT ;  /* 0x000000ffd8097812 */ /* 0x040fe200078ec0ff */
[C---:B------:R-:W-:Y:S01]  /*9c20*/  HMMA.16816.F32 R148, R4.reuse, R14, R148 ;  /* 0x0000000e0494723c */ /* 0x040fe20000001894 */
[----:B------:R-:W-:Y:S01]  /*9c30*/  SHF.R.U32.HI R214, RZ, 0x8, R214 ;  /* 0x00000008ffd67819 */ /* 0x000fe200000116d6 */
[----:B------:R-:W-:Y:S01]  /*9c40*/  FADD.FTZ R185, R185, R196 ;  /* 0x000000c4b9b97221 */ /* 0x000fe20000010000 */
[--C-:B------:R-:W-:Y:S01]  /*9c50*/  PRMT R205, R205, 0x5410, R8.reuse ;  /* 0x00005410cdcd7816 */ /* 0x100fe20000000008 */
[----:B------:R-:W-:Y:S01]  /*9c60*/  MUFU.EX2 R55, R55 ;  /* 0x0000003700377308 */ /* 0x000fe20000000800 */
[----:B------:R-:W-:Y:S01]  /*9c70*/  PRMT R8, R216, 0x7632, R8 ;  /* 0x00007632d8087816 */ /* 0x000fe20000000008 */
[----:B------:R-:W-:Y:S01]  /*9c80*/  FADD.FTZ R80, R32, R41 ;  /* 0x0000002920507221 */ /* 0x000fe20000010000 */
[----:B------:R-:W-:Y:S01]  /*9c90*/  LOP3.LUT R71, R212, UR8, R215, 0x96, !PT ;  /* 0x00000008d4477c12 */ /* 0x000fe2000f8e96d7 */
[----:B------:R-:W-:Y:S01]  /*9ca0*/  IMAD.MOV.U32 R212, RZ, RZ, R64 ;  /* 0x000000ffffd47224 */ /* 0x000fe200078e0040 */
[----:B------:R-:W-:Y:S01]  /*9cb0*/  PRMT R214, R9, 0x5410, R214 ;  /* 0x0000541009d67816 */ /* 0x000fe200000000d6 */
[----:B------:R-:W-:Y:S01]  /*9cc0*/  IMAD.MOV.U32 R64, RZ, RZ, R222 ;  /* 0x000000ffff407224 */ /* 0x000fe200078e00de */
[----:B------:R-:W-:Y:S01]  /*9cd0*/  SHF.R.U32.HI R14, RZ, 0x18, R216 ;  /* 0x00000018ff0e7819 */ /* 0x000fe200000116d8 */
[----:B------:R-:W-:Y:S01]  /*9ce0*/  HMMA.16816.F32 R160, R4, R12, R160 ;  /* 0x0000000c04a0723c */ /* 0x000fe200000018a0 */
[----:B------:R-:W-:Y:S01]  /*9cf0*/  LOP3.LUT R9, R8, 0xff, RZ, 0xc0, !PT ;  /* 0x000000ff08097812 */ /* 0x000fe200078ec0ff */
[----:B------:R3:W-:Y:S01]  /*9d00*/  MUFU.EX2 R57, R22 ;  /* 0x0000001600397308 */ /* 0x0007e20000000800 */
[C---:B------:R-:W-:Y:S01]  /*9d10*/  PRMT R20, R222.reuse, 0x7773, RZ ;  /* 0x00007773de147816 */ /* 0x040fe200000000ff */
[----:B------:R-:W-:Y:S01]  /*9d20*/  IMAD.WIDE.U32 R216, R191, -0x2daee0ad, RZ ;  /* 0xd2511f53bfd87825 */ /* 0x000fe200078e00ff */
[----:B------:R-:W-:-:S03]  /*9d30*/  PRMT R59, R222, 0x7772, RZ ;  /* 0x00007772de3b7816 */ /* 0x000fc600000000ff */
[--C-:B------:R-:W-:Y:S01]  /*9d40*/  FFMA.FTZ R191, R63, UR22, -R189.reuse ;  /* 0x000000163fbf7c23 */ /* 0x100fe200080108bd */
[----:B------:R-:W-:Y:S01]  /*9d50*/  PRMT R14, R9, 0x5410, R14 ;  /* 0x00005410090e7816 */ /* 0x000fe2000000000e */
[----:B------:R-:W-:Y:S01]  /*9d60*/  HMMA.16816.F32 R132, R4, R10, R132 ;  /* 0x0000000a0484723c */ /* 0x000fe20000001884 */
[----:B------:R-:W-:Y:S01]  /*9d70*/  LOP3.LUT R5, R64, 0xff, RZ, 0xc0, !PT ;  /* 0x000000ff40057812 */ /* 0x000fe200078ec0ff */
[----:B------:R-:W-:Y:S01]  /*9d80*/  LDSM.16.MT88.4 R8, [R218+0x4800] ;  /* 0x00480000da08783b */ /* 0x000fe20000004200 */
[----:B------:R4:W5:Y:S01]  /*9d90*/  MUFU.EX2 R64, R45 ;  /* 0x0000002d00407308 */ /* 0x0009620000000800 */
[----:B------:R-:W-:Y:S01]  /*9da0*/  PRMT R59, R59, 0x5410, R20 ;  /* 0x000054103b3b7816 */ /* 0x000fe20000000014 */
[----:B------:R-:W-:Y:S01]  /*9db0*/  FFMA.FTZ R63, R174, UR22, -R189 ;  /* 0x00000016ae3f7c23 */ /* 0x000fe200080108bd */
[--C-:B------:R-:W-:Y:S02]  /*9dc0*/  HSET2.LE.AND R13, R14, R37.reuse, PT ;  /* 0x000000250e0d7233 */ /* 0x100fe40003803000 */
[----:B-1----:R-:W-:Y:S01]  /*9dd0*/  F2FP.F16.F32.PACK_AB R4, R86, R109 ;  /* 0x0000006d5604723e */ /* 0x002fe200000000ff */
[----:B------:R-:W-:Y:S01]  /*9de0*/  FADD.FTZ R109, R109, R80 ;  /* 0x000000506d6d7221 */ /* 0x000fe20000010000 */
[----:B------:R-:W-:Y:S01]  /*9df0*/  PRMT R12, R222, 0x7771, RZ ;  /* 0x00007771de0c7816 */ /* 0x000fe200000000ff */
[----:B---3--:R-:W1:Y:S01]  /*9e00*/  LDSM.16.MT88.4 R20, [R24+0x4800] ;  /* 0x004800001814783b */ /* 0x008e620000004200 */
[----:B------:R-:W3:Y:S01]  /*9e10*/  MUFU.EX2 R46, R46 ;  /* 0x0000002e002e7308 */ /* 0x000ee20000000800 */
[----:B------:R-:W-:Y:S01]  /*9e20*/  HSET2.LE.AND R214, R214, R37, PT ;  /* 0x00000025d6d67233 */ /* 0x000fe20003803000 */
[----:B------:R-:W-:Y:S01]  /*9e30*/  IMAD.WIDE.U32 R222, R67, -0x2daee0ad, RZ ;  /* 0xd2511f5343de7825 */ /* 0x000fe200078e00ff */
[----:B--2---:R-:W-:-:S03]  /*9e40*/  F2FP.F16.F32.PACK_AB R7, R51, R56 ;  /* 0x000000383307723e */ /* 0x004fc600000000ff */
[----:B------:R-:W-:Y:S01]  /*9e50*/  FADD.FTZ R86, R86, R109 ;  /* 0x0000006d56567221 */ /* 0x000fe20000010000 */
[----:B------:R-:W-:Y:S02]  /*9e60*/  LOP3.LUT R13, R4, R13, RZ, 0xc0, !PT ;  /* 0x0000000d040d7212 */ /* 0x000fe400078ec0ff */
[----:B------:R-:W-:Y:S01]  /*9e70*/  LOP3.LUT R4, R199, 0xffff, RZ, 0xc0, !PT ;  /* 0x0000ffffc7047812 */ /* 0x000fe200078ec0ff */
[----:B------:R-:W2:Y:S01]  /*9e80*/  MUFU.EX2 R26, R26 ;  /* 0x0000001a001a7308 */ /* 0x000ea20000000800 */
[----:B------:R-:W-:Y:S01]  /*9e90*/  PRMT R14, R5, 0x5410, R12 ;  /* 0x00005410050e7816 */ /* 0x000fe2000000000c */
[--C-:B----4-:R-:W-:Y:S01]  /*9ea0*/  FFMA.FTZ R45, R182, UR22, -R183.reuse ;  /* 0x00000016b62d7c23 */ /* 0x110fe200080108b7 */
[----:B------:R-:W-:Y:S02]  /*9eb0*/  LOP3.LUT R12, R7, R214, RZ, 0xc0, !PT ;  /* 0x000000d6070c7212 */ /* 0x000fe400078ec0ff */
[----:B------:R-:W-:Y:S01]  /*9ec0*/  LOP3.LUT R214, R59, 0xff00ff, RZ, 0xc0, !PT ;  /* 0x00ff00ff3bd67812 */ /* 0x000fe200078ec0ff */
[----:B------:R-:W-:Y:S01]  /*9ed0*/  FFMA.FTZ R59, R204, UR22, -R183 ;  /* 0x00000016cc3b7c23 */ /* 0x000fe200080108b7 */
[----:B------:R-:W-:Y:S01]  /*9ee0*/  SHF.R.U32.HI R4, RZ, 0x8, R4 ;  /* 0x00000008ff047819 */ /* 0x000fe20000011604 */
[----:B------:R-:W-:Y:S01]  /*9ef0*/  MUFU.EX2 R188, R188 ;  /* 0x000000bc00bc7308 */ /* 0x000fe20000000800 */
[----:B------:R-:W-:-:S02]  /*9f00*/  LOP3.LUT R5, R199, 0xff, RZ, 0xc0, !PT ;  /* 0x000000ffc7057812 */ /* 0x000fc400078ec0ff */
[----:B------:R-:W-:Y:S02]  /*9f10*/  LOP3.LUT R6, R212, 0xff, RZ, 0xc0, !PT ;  /* 0x000000ffd4067812 */ /* 0x000fe400078ec0ff */
[--C-:B------:R-:W-:Y:S02]  /*9f20*/  HSET2.LE.AND R15, R214, R37.reuse, PT ;  /* 0x00000025d60f7233 */ /* 0x100fe40003803000 */
[----:B------:R-:W-:Y:S01]  /*9f30*/  PRMT R4, R5, 0x5410, R4 ;  /* 0x0000541005047816 */ /* 0x000fe20000000004 */
[----:B------:R-:W4:Y:S01]  /*9f40*/  MUFU.EX2 R65, R65 ;  /* 0x0000004100417308 */ /* 0x000f220000000800 */
[----:B-----5:R-:W-:Y:S01]  /*9f50*/  F2FP.F16.F32.PACK_AB R206, R64, R55 ;  /* 0x0000003740ce723e */ /* 0x020fe200000000ff */
[----:B------:R-:W-:Y:S01]  /*9f60*/  FADD.FTZ R55, R55, R86 ;  /* 0x0000005637377221 */ /* 0x000fe20000010000 */
[----:B------:R-:W-:Y:S02]  /*9f70*/  PRMT R5, R199, 0x7632, R5 ;  /* 0x00007632c7057816 */ /* 0x000fe40000000005 */
[----:B------:R-:W-:Y:S01]  /*9f80*/  PRMT R6, R6, 0x5410, R203 ;  /* 0x0000541006067816 */ /* 0x000fe200000000cb */
[----:B------:R-:W-:Y:S01]  /*9f90*/  FADD.FTZ R55, R64, R55 ;  /* 0x0000003740377221 */ /* 0x000fe20000010000 */
[----:B------:R-:W-:Y:S01]  /*9fa0*/  HSET2.LE.AND R14, R14, R37, PT ;  /* 0x000000250e0e7233 */ /* 0x000fe20003803000 */
[----:B------:R-:W-:Y:S01]  /*9fb0*/  MUFU.EX2 R29, R29 ;  /* 0x0000001d001d7308 */ /* 0x000fe20000000800 */
[----:B------:R-:W-:-:S02]  /*9fc0*/  LOP3.LUT R15, R206, R15, RZ, 0xc0, !PT ;  /* 0x0000000fce0f7212 */ /* 0x000fc400078ec0ff */
[----:B------:R-:W-:Y:S02]  /*9fd0*/  SHF.R.U32.HI R199, RZ, 0x18, R199 ;  /* 0x00000018ffc77819 */ /* 0x000fe400000116c7 */
[----:B------:R-:W-:Y:S02]  /*9fe0*/  LOP3.LUT R204, R5, 0xff, RZ, 0xc0, !PT ;  /* 0x000000ff05cc7812 */ /* 0x000fe400078ec0ff */
[----:B---3--:R-:W-:Y:S01]  /*9ff0*/  F2FP.F16.F32.PACK_AB R7, R46, R57 ;  /* 0x000000392e07723e */ /* 0x008fe200000000ff */
[----:B------:R-:W3:Y:S01]  /*a000*/  MUFU.EX2 R30, R30 ;  /* 0x0000001e001e7308 */ /* 0x000ee20000000800 */
[----:B------:R-:W-:Y:S02]  /*a010*/  LOP3.LUT R206, R205, 0xff00ff, RZ, 0xc0, !PT ;  /* 0x00ff00ffcdce7812 */ /* 0x000fe400078ec0ff */
[----:B------:R-:W-:Y:S02]  /*a020*/  HSET2.LE.AND R6, R6, R37, PT ;  /* 0x0000002506067233 */ /* 0x000fe40003803000 */
[----:B--2---:R-:W-:-:S02]  /*a030*/  F2FP.F16.F32.PACK_AB R5, R26, R31 ;  /* 0x0000001f1a05723e */ /* 0x004fc400000000ff */
[----:B------:R-:W-:Y:S01]  /*a040*/  PRMT R204, R204, 0x5410, R199 ;  /* 0x00005410cccc7816 */ /* 0x000fe200000000c7 */
[----:B------:R-:W-:Y:S01]  /*a050*/  MUFU.EX2 R61, R61 ;  /* 0x0000003d003d7308 */ /* 0x000fe20000000800 */
[----:B------:R-:W-:Y:S02]  /*a060*/  LOP3.LUT R14, R7, R14, RZ, 0xc0, !PT ;  /* 0x0000000e070e7212 */ /* 0x000fe400078ec0ff */
[----:B------:R-:W-:Y:S01]  /*a070*/  HSET2.LE.AND R7, R206, R37, PT ;  /* 0x00000025ce077233 */ /* 0x000fe20003803000 */
[----:B------:R-:W-:Y:S01]  /*a080*/  IMAD.WIDE.U32 R206, R71, -0x2daee0ad, RZ ;  /* 0xd2511f5347ce7825 */ /* 0x000fe200078e00ff */
[----:B----4-:R-:W-:-:S03]  /*a090*/  F2FP.F16.F32.PACK_AB R182, R65, R188 ;  /* 0x000000bc41b6723e */ /* 0x010fc600000000ff */
[--C-:B------:R-:W-:Y:S01]  /*a0a0*/  FFMA.FTZ R71, R193, UR22, -R166.reuse ;  /* 0x00000016c1477c23 */ /* 0x100fe200080108a6 */
[----:B------:R-:W-:Y:S01]  /*a0b0*/  LOP3.LUT R6, R5, R6, RZ, 0xc0, !PT ;  /* 0x0000000605067212 */ /* 0x000fe200078ec0ff */
[----:B------:R-:W2:Y:S01]  /*a0c0*/  MUFU.EX2 R52, R52 ;  /* 0x0000003400347308 */ /* 0x000ea20000000800 */
[--C-:B------:R-:W-:Y:S01]  /*a0d0*/  HSET2.LE.AND R4, R4, R37.reuse, PT ;  /* 0x0000002504047233 */ /* 0x100fe20003803000 */
[C---:B-1----:R-:W-:Y:S01]  /*a0e0*/  HMMA.16816.F32 R140, R12.reuse, R20, R140 ;  /* 0x000000140c8c723c */ /* 0x042fe2000000188c */
[----:B------:R-:W-:Y:S01]  /*a0f0*/  HSET2.LE.AND R5, R204, R37, PT ;  /* 0x00000025cc057233 */ /* 0x000fe20003803000 */
[----:B------:R-:W-:Y:S01]  /*a100*/  FFMA.FTZ R193, R202, UR22, -R187 ;  /* 0x00000016cac17c23 */ /* 0x000fe200080108bb */
[----:B---3--:R-:W-:Y:S02]  /*a110*/  F2FP.F16.F32.PACK_AB R199, R30, R29 ;  /* 0x0000001d1ec7723e */ /* 0x008fe400000000ff */
[----:B------:R-:W-:Y:S01]  /*a120*/  LOP3.LUT R7, R182, R7, RZ, 0xc0, !PT ;  /* 0x00000007b6077212 */ /* 0x000fe200078ec0ff */
[----:B------:R-:W-:Y:S01]  /*a130*/  FFMA.FTZ R182, R197, UR22, -R166 ;  /* 0x00000016c5b67c23 */ /* 0x000fe200080108a6 */
[----:B------:R-:W-:Y:S01]  /*a140*/  LOP3.LUT R4, R199, R4, RZ, 0xc0, !PT ;  /* 0x00000004c7047212 */ /* 0x000fe200078ec0ff */
[----:B------:R-:W-:Y:S01]  /*a150*/  MUFU.EX2 R59, R59 ;  /* 0x0000003b003b7308 */ /* 0x000fe20000000800 */
[----:B------:R-:W-:Y:S01]  /*a160*/  HMMA.16816.F32 R156, R12, R8, R156 ;  /* 0x000000080c9c723c */ /* 0x000fe2000000189c */
[----:B------:R-:W-:-:S02]  /*a170*/  PRMT R197, R206, 0x7771, RZ ;  /* 0x00007771cec57816 */ /* 0x000fc400000000ff */
[----:B------:R-:W-:Y:S02]  /*a180*/  PRMT R203, R206, 0x7773, RZ ;  /* 0x00007773cecb7816 */ /* 0x000fe400000000ff */
[----:B------:R-:W-:Y:S01]  /*a190*/  LOP3.LUT R199, R70, UR23, R207, 0x96, !PT ;  /* 0x0000001746c77c12 */ /* 0x000fe2000f8e96cf */
[----:B------:R-:W-:Y:S01]  /*a1a0*/  FFMA.FTZ R70, R169, UR22, -R166 ;  /* 0x00000016a9467c23 */ /* 0x000fe200080108a6 */
[----:B--2---:R-:W-:Y:S01]  /*a1b0*/  F2FP.F16.F32.PACK_AB R204, R52, R61 ;  /* 0x0000003d34cc723e */ /* 0x004fe200000000ff */
[----:B------:R-:W1:Y:S01]  /*a1c0*/  MUFU.EX2 R50, R50 ;  /* 0x0000003200327308 */ /* 0x000e620000000800 */
[C---:B------:R-:W-:Y:S01]  /*a1d0*/  HMMA.16816.F32 R152, R12.reuse, R10, R152 ;  /* 0x0000000a0c98723c */ /* 0x040fe20000001898 */
[--C-:B------:R-:W-:Y:S01]  /*a1e0*/  FFMA.FTZ R169, R198, UR22, -R187.reuse ;  /* 0x00000016c6a97c23 */ /* 0x100fe200080108bb */
[----:B------:R-:W-:Y:S01]  /*a1f0*/  LOP3.LUT R5, R204, R5, RZ, 0xc0, !PT ;  /* 0x00000005cc057212 */ /* 0x000fe200078ec0ff */
[----:B------:R-:W-:Y:S02]  /*a200*/  IMAD.MOV.U32 R204, RZ, RZ, R206 ;  /* 0x000000ffffcc7224 */ /* 0x000fe400078e00ce */
[----:B------:R-:W-:Y:S01]  /*a210*/  FFMA.FTZ R198, R192, UR22, -R187 ;  /* 0x00000016c0c67c23 */ /* 0x000fe200080108bb */
[----:B------:R-:W-:Y:S01]  /*a220*/  PRMT R19, R19, 0x5410, R210 ;  /* 0x0000541013137816 */ /* 0x000fe200000000d2 */
[----:B------:R-:W-:Y:S01]  /*a230*/  MUFU.EX2 R182, R182 ;  /* 0x000000b600b67308 */ /* 0x000fe20000000800 */
[----:B------:R-:W-:Y:S01]  /*a240*/  HMMA.16816.F32 R136, R12, R22, R136 ;  /* 0x000000160c88723c */ /* 0x000fe20000001888 */
[----:B------:R-:W-:-:S02]  /*a250*/  LOP3.LUT R13, R17, 0xffff, RZ, 0xc0, !PT ;  /* 0x0000ffff110d7812 */ /* 0x000fc400078ec0ff */
[----:B------:R-:W-:Y:S02]  /*a260*/  PRMT R12, R206, 0x7772, RZ ;  /* 0x00007772ce0c7816 */ /* 0x000fe400000000ff */
[----:B------:R-:W-:Y:S02]  /*a270*/  SHF.R.U32.HI R206, RZ, 0x18, R17 ;  /* 0x00000018ffce7819 */ /* 0x000fe40000011611 */
[----:B------:R-:W2:Y:S01]  /*a280*/  MUFU.EX2 R71, R71 ;  /* 0x0000004700477308 */ /* 0x000ea20000000800 */
[----:B------:R-:W-:Y:S01]  /*a290*/  HMMA.16816.F32 R160, R4, R8, R160 ;  /* 0x0000000804a0723c */ /* 0x000fe200000018a0 */
[C---:B------:R-:W-:Y:S02]  /*a2a0*/  PRMT R9, R17.reuse, 0x7632, R9 ;  /* 0x0000763211097816 */ /* 0x040fe40000000009 */
[----:B------:R-:W-:Y:S02]  /*a2b0*/  LOP3.LUT R8, R17, 0xff, RZ, 0xc0, !PT ;  /* 0x000000ff11087812 */ /* 0x000fe400078ec0ff */
[----:B------:R-:W-:-:S02]  /*a2c0*/  SHF.R.U32.HI R13, RZ, 0x8, R13 ;  /* 0x00000008ff0d7819 */ /* 0x000fc4000001160d */
[----:B------:R-:W-:Y:S01]  /*a2d0*/  LOP3.LUT R9, R9, 0xff, RZ, 0xc0, !PT ;  /* 0x000000ff09097812 */ /* 0x000fe200078ec0ff */
[C---:B------:R-:W-:Y:S01]  /*a2e0*/  HMMA.16816.F32 R148, R4.reuse, R10, R148 ;  /* 0x0000000a0494723c */ /* 0x040fe20000001894 */
[----:B------:R-:W-:Y:S01]  /*a2f0*/  PRMT R8, R8, 0x5410, R13 ;  /* 0x0000541008087816 */ /* 0x000fe2000000000d */
[----:B------:R-:W-:Y:S01]  /*a300*/  MUFU.EX2 R45, R45 ;  /* 0x0000002d002d7308 */ /* 0x000fe20000000800 */
[----:B------:R-:W-:Y:S02]  /*a310*/  PRMT R206, R9, 0x5410, R206 ;  /* 0x0000541009ce7816 */ /* 0x000fe400000000ce */
[----:B------:R-:W-:Y:S02]  /*a320*/  LOP3.LUT R9, R18, 0xff, RZ, 0xc0, !PT ;  /* 0x000000ff12097812 */ /* 0x000fe400078ec0ff */
[--C-:B------:R-:W-:Y:S01]  /*a330*/  HSET2.LE.AND R8, R8, R37.reuse, PT ;  /* 0x0000002508087233 */ /* 0x100fe20003803000 */
[C---:B------:R-:W-:Y:S01]  /*a340*/  HMMA.16816.F32 R144, R4.reuse, R20, R144 ;  /* 0x000000140490723c */ /* 0x040fe20000001890 */
[----:B------:R-:W-:Y:S01]  /*a350*/  HSET2.LE.AND R17, R206, R37, PT ;  /* 0x00000025ce117233 */ /* 0x000fe20003803000 */
[----:B------:R-:W3:Y:S01]  /*a360*/  MUFU.EX2 R44, R44 ;  /* 0x0000002c002c7308 */ /* 0x000ee20000000800 */
[----:B-1----:R-:W-:Y:S01]  /*a370*/  F2FP.F16.F32.PACK_AB R11, R50, R59 ;  /* 0x0000003b320b723e */ /* 0x002fe200000000ff */
[----:B------:R-:W-:Y:S01]  /*a380*/  IMAD.U32 R206, RZ, RZ, UR31 ;  /* 0x0000001fffce7e24 */ /* 0x000fe2000f8e00ff */
[----:B--2---:R-:W-:Y:S01]  /*a390*/  F2FP.F16.F32.PACK_AB R10, R71, R182 ;  /* 0x000000b6470a723e */ /* 0x004fe200000000ff */
[----:B------:R-:W-:Y:S01]  /*a3a0*/  FADD.FTZ R182, R182, R55 ;  /* 0x00000037b6b67221 */ /* 0x000fe20000010000 */
[----:B------:R-:W-:Y:S01]  /*a3b0*/  PRMT R18, R9, 0x5410, R16 ;  /* 0x0000541009127816 */ /* 0x000fe20000000010 */
[----:B------:R-:W-:Y:S01]  /*a3c0*/  HMMA.16816.F32 R132, R4, R22, R132 ;  /* 0x000000160484723c */ /* 0x000fe20000001884 */
[----:B------:R-:W-:Y:S01]  /*a3d0*/  PRMT R203, R12, 0x5410, R203 ;  /* 0x000054100ccb7816 */ /* 0x000fe200000000cb */
[----:B------:R-:W-:Y:S01]  /*a3e0*/  MUFU.EX2 R70, R70 ;  /* 0x0000004600467308 */ /* 0x000fe20000000800 */
[----:B------:R-:W-:Y:S01]  /*a3f0*/  LOP3.LUT R16, R11, R8, RZ, 0xc0, !PT ;  /* 0x000000080b107212 */ /* 0x000fe200078ec0ff */
[----:B------:R-:W1:Y:S01]  /*a400*/  LDSM.16.MT88.4 R12, [R218+0x4c00] ;  /* 0x004c0000da0c783b */ /* 0x000e620000004200 */
[----:B------:R-:W-:Y:S01]  /*a410*/  LOP3.LUT R17, R10, R17, RZ, 0xc0, !PT ;  /* 0x000000110a117212 */ /* 0x000fe200078ec0ff */
[----:B------:R-:W-:Y:S01]  /*a420*/  FADD.FTZ R71, R71, R182 ;  /* 0x000000b647477221 */ /* 0x000fe20000010000 */
[C---:B------:R-:W-:Y:S01]  /*a430*/  PRMT R6, R199.reuse, 0x7632, R6 ;  /* 0x00007632c7067816 */ /* 0x040fe20000000006 */
[----:B------:R-:W2:Y:S01]  /*a440*/  LDSM.16.MT88.4 R8, [R24+0x4c00] ;  /* 0x004c00001808783b */ /* 0x000ea20000004200 */
[C---:B------:R-:W-:Y:S01]  /*a450*/  LOP3.LUT R4, R199.reuse, 0xffff, RZ, 0xc0, !PT ;  /* 0x0000ffffc7047812 */ /* 0x040fe200078ec0ff */
[----:B------:R-:W4:Y:S01]  /*a460*/  MUFU.EX2 R87, R87 ;  /* 0x0000005700577308 */ /* 0x000f220000000800 */
[----:B------:R-:W-:-:S02]  /*a470*/  LOP3.LUT R5, R199, 0xff, RZ, 0xc0, !PT ;  /* 0x000000ffc7057812 */ /* 0x000fc400078ec0ff */
[----:B------:R-:W-:Y:S02]  /*a480*/  SHF.R.U32.HI R199, RZ, 0x18, R199 ;  /* 0x00000018ffc77819 */ /* 0x000fe400000116c7 */
[----:B------:R-:W-:Y:S02]  /*a490*/  LOP3.LUT R6, R6, 0xff, RZ, 0xc0, !PT ;  /* 0x000000ff06067812 */ /* 0x000fe400078ec0ff */
[----:B------:R-:W-:Y:S01]  /*a4a0*/  LOP3.LUT R20, R19, 0xff00ff, RZ, 0xc0, !PT ;  /* 0x00ff00ff13147812 */ /* 0x000fe200078ec0ff */
[----:B------:R-:W-:Y:S01]  /*a4b0*/  MUFU.EX2 R193, R193 ;  /* 0x000000c100c17308 */ /* 0x000fe20000000800 */
[----:B------:R-:W-:Y:S02]  /*a4c0*/  LOP3.LUT R206, R206, UR33, R243, 0x96, !PT ;  /* 0x00000021cece7c12 */ /* 0x000fe4000f8e96f3 */
[----:B------:R-:W-:Y:S02]  /*a4d0*/  LOP3.LUT R204, R204, 0xff, RZ, 0xc0, !PT ;  /* 0x000000ffcccc7812 */ /* 0x000fe400078ec0ff */
[----:B------:R-:W-:Y:S01]  /*a4e0*/  SHF.R.U32.HI R4, RZ, 0x8, R4 ;  /* 0x00000008ff047819 */ /* 0x000fe20000011604 */
[----:B------:R-:W-:Y:S01]  /*a4f0*/  IMAD.WIDE.U32 R206, R206, -0x326172a9, RZ ;  /* 0xcd9e8d57cece7825 */ /* 0x000fe200078e00ff */
[----:B------:R-:W-:Y:S01]  /*a500*/  PRMT R6, R6, 0x5410, R199 ;  /* 0x0000541006067816 */ /* 0x000fe200000000c7 */
[----:B------:R-:W5:Y:S01]  /*a510*/  MUFU.EX2 R198, R198 ;  /* 0x000000c600c67308 */ /* 0x000f620000000800 */
[----:B------:R-:W-:-:S02]  /*a520*/  HSET2.LE.AND R18, R18, R37, PT ;  /* 0x0000002512127233 */ /* 0x000fc40003803000 */
[--C-:B------:R-:W-:Y:S02]  /*a530*/  HSET2.LE.AND R19, R20, R37.reuse, PT ;  /* 0x0000002514137233 */ /* 0x100fe40003803000 */
[----:B---3--:R-:W-:Y:S02]  /*a540*/  F2FP.F16.F32.PACK_AB R21, R44, R45 ;  /* 0x0000002d2c15723e */ /* 0x008fe400000000ff */
[----:B----4-:R-:W-:Y:S01]  /*a550*/  F2FP.F16.F32.PACK_AB R20, R87, R70 ;  /* 0x000000465714723e */ /* 0x010fe200000000ff */
[----:B------:R-:W-:Y:S01]  /*a560*/  MUFU.EX2 R25, R25 ;  /* 0x0000001900197308 */ /* 0x000fe20000000800 */
[----:B------:R-:W-:Y:S02]  /*a570*/  PRMT R204, R204, 0x5410, R197 ;  /* 0x00005410cccc7816 */ /* 0x000fe400000000c5 */
[----:B------:R-:W-:Y:S02]  /*a580*/  PRMT R4, R5, 0x5410, R4 ;  /* 0x0000541005047816 */ /* 0x000fe40000000004 */
[----:B------:R-:W-:-:S02]  /*a590*/  HSET2.LE.AND R5, R6, R37, PT ;  /* 0x0000002506057233 */ /* 0x000fc40003803000 */
[----:B------:R-:W-:Y:S01]  /*a5a0*/  LOP3.LUT R18, R21, R18, RZ, 0xc0, !PT ;  /* 0x0000001215127212 */ /* 0x000fe200078ec0ff */
[----:B------:R-:W3:Y:S01]  /*a5b0*/  MUFU.EX2 R90, R90 ;  /* 0x0000005a005a7308 */ /* 0x000ee20000000800 */
[----:B-----5:R-:W-:Y:S02]  /*a5c0*/  F2FP.F16.F32.PACK_AB R202, R198, R193 ;  /* 0x000000c1c6ca723e */ /* 0x020fe400000000ff */
[----:B------:R-:W-:Y:S02]  /*a5d0*/  LOP3.LUT R19, R20, R19, RZ, 0xc0, !PT ;  /* 0x0000001314137212 */ /* 0x000fe400078ec0ff */
[----:B------:R-:W-:Y:S02]  /*a5e0*/  LOP3.LUT R192, R203, 0xff00ff, RZ, 0xc0, !PT ;  /* 0x00ff00ffcbc07812 */ /* 0x000fe400078ec0ff */
[--C-:B------:R-:W-:Y:S01]  /*a5f0*/  HSET2.LE.AND R204, R204, R37.reuse, PT ;  /* 0x00000025cccc7233 */ /* 0x100fe20003803000 */
[----:B------:R-:W4:Y:S01]  /*a600*/  MUFU.EX2 R28, R28 ;  /* 0x0000001c001c7308 */ /* 0x000f220000000800 */
[----:B------:R-:W-:Y:S01]  /*a610*/  LOP3.LUT R23, R208, UR17, R207, 0x96, !PT ;  /* 0x00000011d0177c12 */ /* 0x000fe2000f8e96cf */
[----:B-1----:R-:W-:Y:S01]  /*a620*/  HMMA.16816.F32 R156, R16, R12, R156 ;  /* 0x0000000c109c723c */ /* 0x002fe2000000189c */
[----:B------:R-:W-:Y:S01]  /*a630*/  LOP3.LUT R5, R202, R5, RZ, 0xc0, !PT ;  /* 0x00000005ca057212 */ /* 0x000fe200078ec0ff */
[----:B------:R-:W-:Y:S01]  /*a640*/  IMAD.WIDE.U32 R202, R195, -0x2daee0ad, RZ ;  /* 0xd2511f53c3ca7825 */ /* 0x000fe200078e00ff */
[----:B------:R-:W-:-:S02]  /*a650*/  HSET2.LE.AND R7, R192, R37, PT ;  /* 0x00000025c0077233 */ /* 0x000fc40003803000 */
[----:B------:R-:W-:Y:S01]  /*a660*/  HSET2.LE.AND R4, R4, R37, PT ;  /* 0x0000002504047233 */ /* 0x000fe20003803000 */
[----:B------:R-:W-:Y:S01]  /*a670*/  MUFU.EX2 R169, R169 ;  /* 0x000000a900a97308 */ /* 0x000fe20000000800 */
[----:B---3--:R-:W-:Y:S01]  /*a680*/  F2FP.F16.F32.PACK_AB R199, R90, R25 ;  /* 0x000000195ac7723e */ /* 0x008fe200000000ff */
[C---:B------:R-:W-:Y:S01]  /*a690*/  HMMA.16816.F32 R152, R16.reuse, R14, R152 ;  /* 0x0000000e1098723c */ /* 0x040fe20000001898 */
[----:B------:R-:W-:Y:S01]  /*a6a0*/  LOP3.LUT R22, R206, UR11, R249, 0x96, !PT ;  /* 0x0000000bce167c12 */ /* 0x000fe2000f8e96f9 */
[----:B------:R-:W-:Y:S01]  /*a6b0*/  IMAD.WIDE.U32 R194, R194, -0x2daee0ad, RZ ;  /* 0xd2511f53c2c27825 */ /* 0x000fe200078e00ff */
[----:B------:R-:W-:Y:S02]  /*a6c0*/  LOP3.LUT R6, R199, R204, RZ, 0xc0, !PT ;  /* 0x000000ccc7067212 */ /* 0x000fe400078ec0ff */
[----:B------:R-:W-:Y:S01]  /*a6d0*/  LOP3.LUT R21, R206, UR11, R245, 0x96, !PT ;  /* 0x0000000bce157c12 */ /* 0x000fe2000f8e96f5 */
[----:B------:R-:W1:Y:S01]  /*a6e0*/  MUFU.EX2 R186, R186 ;  /* 0x000000ba00ba7308 */ /* 0x000e620000000800 */
[----:B----4-:R-:W-:Y:S01]  /*a6f0*/  F2FP.F16.F32.PACK_AB R197, R28, R27 ;  /* 0x0000001b1cc5723e */ /* 0x010fe200000000ff */
[----:B--2---:R-:W-:Y:S01]  /*a700*/  HMMA.16816.F32 R140, R16, R8, R140 ;  /* 0x00000008108c723c */ /* 0x004fe2000000188c */
[----:B------:R-:W-:Y:S01]  /*a710*/  IMAD.WIDE.U32 R204, R23, -0x2daee0ad, RZ ;  /* 0xd2511f5317cc7825 */ /* 0x000fe200078e00ff */
[----:B------:R-:W-:-:S02]  /*a720*/  LOP3.LUT R23, R250, UR30, R203, 0x96, !PT ;  /* 0x0000001efa177c12 */ /* 0x000fc4000f8e96cb */
[----:B------:R-:W-:Y:S01]  /*a730*/  LOP3.LUT R4, R197, R4, RZ, 0xc0, !PT ;  /* 0x00000004c5047212 */ /* 0x000fe200078ec0ff */
[----:B------:R-:W-:Y:S01]  /*a740*/  IMAD.WIDE.U32 R210, R22, -0x2daee0ad, RZ ;  /* 0xd2511f5316d27825 */ /* 0x000fe200078e00ff */
[----:B------:R-:W-:-:S03]  /*a750*/  LOP3.LUT R212, R194, UR29, R223, 0x96, !PT ;  /* 0x0000001dc2d47c12 */ /* 0x000fc6000f8e96df */
[----:B------:R-:W-:Y:S01]  /*a760*/  FFMA.FTZ R197, R49, UR22, -R189 ;  /* 0x0000001631c57c23 */ /* 0x000fe200080108bd */
[----:B------:R-:W-:Y:S01]  /*a770*/  HMMA.16816.F32 R136, R16, R10, R136 ;  /* 0x0000000a1088723c */ /* 0x000fe20000001888 */
[----:B------:R-:W-:Y:S01]  /*a780*/  LOP3.LUT R19, R202, UR29, R217, 0x96, !PT ;  /* 0x0000001dca137c12 */ /* 0x000fe2000f8e96d9 */
[----:B------:R-:W-:Y:S01]  /*a790*/  IMAD.WIDE.U32 R22, R23, -0x326172a9, RZ ;  /* 0xcd9e8d5717167825 */ /* 0x000fe200078e00ff */
[----:B------:R-:W-:Y:S01]  /*a7a0*/  LOP3.LUT R18, R250, UR30, R205, 0x96, !PT ;  /* 0x0000001efa127c12 */ /* 0x000fe2000f8e96cd */
[----:B------:R-:W-:Y:S01]  /*a7b0*/  MUFU.EX2 R77, R77 ;  /* 0x0000004d004d7308 */ /* 0x000fe20000000800 */
[----:B------:R-:W-:Y:S01]  /*a7c0*/  LOP3.LUT R204, R204, UR29, R211, 0x96, !PT ;  /* 0x0000001dcccc7c12 */ /* 0x000fe2000f8e96d3 */
[----:B------:R-:W-:Y:S01]  /*a7d0*/  IMAD.WIDE.U32 R214, R19, -0x326172a9, RZ ;  /* 0xcd9e8d5713d67825 */ /* 0x000fe200078e00ff */
[----:B-1----:R-:W-:Y:S02]  /*a7e0*/  F2FP.F16.F32.PACK_AB R192, R186, R169 ;  /* 0x000000a9bac0723e */ /* 0x002fe400000000ff */
[----:B------:R-:W-:Y:S01]  /*a7f0*/  LOP3.LUT R16, R246, UR30, R195, 0x96, !PT ;  /* 0x0000001ef6107c12 */ /* 0x000fe2000f8e96c3 */
[----:B------:R-:W-:Y:S01]  /*a800*/  IMAD.WIDE.U32 R18, R18, -0x326172a9, RZ ;  /* 0xcd9e8d5712127825 */ /* 0x000fe200078e00ff */
[----:B------:R-:W-:-:S03]  /*a810*/  LOP3.LUT R7, R192, R7, RZ, 0xc0, !PT ;  /* 0x00000007c0077212 */ /* 0x000fc600078ec0ff */
[----:B------:R-:W-:Y:S01]  /*a820*/  FFMA.FTZ R192, R68, UR22, -R189 ;  /* 0x0000001644c07c23 */ /* 0x000fe200080108bd */
[----:B------:R-:W-:Y:S01]  /*a830*/  LOP3.LUT R22, R22, UR9, R215, 0x96, !PT ;  /* 0x0000000916167c12 */ /* 0x000fe2000f8e96d7 */
[----:B------:R-:W-:Y:S01]  /*a840*/  IMAD.WIDE.U32 R204, R204, -0x326172a9, RZ ;  /* 0xcd9e8d57cccc7825 */ /* 0x000fe200078e00ff */
[----:B------:R-:W-:-:S03]  /*a850*/  LOP3.LUT R206, R248, UR10, R19, 0x96, !PT ;  /* 0x0000000af8ce7c12 */ /* 0x000fc6000f8e9613 */
[----:B------:R-:W-:Y:S01]  /*a860*/  FFMA.FTZ R68, R180, UR22, -R189 ;  /* 0x00000016b4447c23 */ /* 0x000fe200080108bd */
[----:B------:R-:W-:Y:S01]  /*a870*/  LOP3.LUT R20, R38, UR17, R207, 0x96, !PT ;  /* 0x0000001126147c12 */ /* 0x000fe2000f8e96cf */
[C---:B------:R-:W-:Y:S01]  /*a880*/  HMMA.16816.F32 R160, R4.reuse, R12, R160 ;  /* 0x0000000c04a0723c */ /* 0x040fe200000018a0 */
[----:B------:R-:W-:Y:S01]  /*a890*/  LOP3.LUT R12, R248, UR10, R23, 0x96, !PT ;  /* 0x0000000af80c7c12 */ /* 0x000fe2000f8e9617 */
[----:B------:R-:W-:Y:S01]  /*a8a0*/  IMAD.WIDE.U32 R22, R22, -0x2daee0ad, RZ ;  /* 0xd2511f5316167825 */ /* 0x000fe200078e00ff */
[----:B------:R-:W-:Y:S03]  /*a8b0*/  MUFU.EX2 R197, R197 ;  /* 0x000000c500c57308 */ /* 0x000fe60000000800 */
[----:B------:R-:W-:Y:S02]  /*a8c0*/  IMAD.WIDE.U32 R194, R12, -0x2daee0ad, RZ ;  /* 0xd2511f530cc27825 */ /* 0x000fe400078e00ff */
[C---:B------:R-:W-:Y:S02]  /*a8d0*/  HMMA.16816.F32 R148, R4.reuse, R14, R148 ;  /* 0x0000000e0494723c */ /* 0x040fe40000001894 */
[----:B------:R-:W-:Y:S01]  /*a8e0*/  IMAD.WIDE.U32 R16, R16, -0x326172a9, RZ ;  /* 0xcd9e8d5710107825 */ /* 0x000fe200078e00ff */
[----:B------:R-:W-:Y:S01]  /*a8f0*/  LOP3.LUT R13, R194, UR24, R23, 0x96, !PT ;  /* 0x00000018c20d7c12 */ /* 0x000fe2000f8e9617 */
[----:B------:R-:W-:Y:S01]  /*a900*/  MUFU.EX2 R66, R101 ;  /* 0x0000006500427308 */ /* 0x000fe20000000800 */
[----:B------:R-:W-:Y:S01]  /*a910*/  LOP3.LUT R194, R18, UR9, R205, 0x96, !PT ;  /* 0x0000000912c27c12 */ /* 0x000fe2000f8e96cd */
[----:B------:R-:W-:Y:S01]  /*a920*/  IMAD.WIDE.U32 R206, R206, -0x2daee0ad, RZ ;  /* 0xd2511f53cece7825 */ /* 0x000fe200078e00ff */
[----:B------:R-:W-:Y:S01]  /*a930*/  LOP3.LUT R12, R216, UR25, R195, 0x96, !PT ;  /* 0x00000019d80c7c12 */ /* 0x000fe2000f8e96c3 */
[C---:B------:R-:W-:Y:S01]  /*a940*/  HMMA.16816.F32 R144, R4.reuse, R8, R144 ;  /* 0x000000080490723c */ /* 0x040fe20000001890 */
[----:B------:R-:W-:Y:S01]  /*a950*/  LOP3.LUT R202, R244, UR10, R17, 0x96, !PT ;  /* 0x0000000af4ca7c12 */ /* 0x000fe2000f8e9611 */
[----:B------:R-:W-:Y:S01]  /*a960*/  IMAD.WIDE.U32 R194, R194, -0x2daee0ad, RZ ;  /* 0xd2511f53c2c27825 */ /* 0x000fe200078e00ff */
[----:B------:R-:W-:Y:S01]  /*a970*/  LOP3.LUT R23, R210, UR25, R207, 0x96, !PT ;  /* 0x00000019d2177c12 */ /* 0x000fe2000f8e96cf */
[----:B------:R-:W-:Y:S02]  /*a980*/  MUFU.EX2 R43, R94 ;  /* 0x0000005e002b7308 */ /* 0x000fe40000000800 */
[----:B------:R-:W-:Y:S01]  /*a990*/  IMAD.WIDE.U32 R202, R202, -0x2daee0ad, RZ ;  /* 0xd2511f53caca7825 */ /* 0x000fe200078e00ff */
[----:B------:R-:W-:Y:S01]  /*a9a0*/  LOP3.LUT R14, R206, UR24, R195, 0x96, !PT ;  /* 0x00000018ce0e7c12 */ /* 0x000fe2000f8e96c3 */
[----:B------:R-:W-:Y:S02]  /*a9b0*/  HMMA.16816.F32 R132, R4, R10, R132 ;  /* 0x0000000a0484723c */ /* 0x000fe40000001884 */
[----:B------:R-:W-:Y:S01]  /*a9c0*/  IMAD.WIDE.U32 R206, R23, -0x326172a9, RZ ;  /* 0xcd9e8d5717ce7825 */ /* 0x000fe200078e00ff */
[----:B------:R-:W-:Y:S01]  /*a9d0*/  LOP3.LUT R222, R222, UR25, R203, 0x96, !PT ;  /* 0x00000019dede7c12 */ /* 0x000fe2000f8e96cb */
[----:B------:R-:W-:Y:S02]  /*a9e0*/  MUFU.EX2 R192, R192 ;  /* 0x000000c000c07308 */ /* 0x000fe40000000800 */
[----:B------:R-:W-:Y:S01]  /*a9f0*/  IMAD.WIDE.U32 R216, R12, -0x326172a9, RZ ;  /* 0xcd9e8d570cd87825 */ /* 0x000fe200078e00ff */
[----:B------:R-:W-:-:S03]  /*aa00*/  LOP3.LUT R9, R204, UR8, R207, 0x96, !PT ;  /* 0x00000008cc097c12 */ /* 0x000fc6000f8e96cf */
[----:B------:R-:W-:Y:S01]  /*aa10*/  IMAD.WIDE.U32 R212, R212, -0x326172a9, RZ ;  /* 0xcd9e8d57d4d47825 */ /* 0x000fe200078e00ff */
[----:B------:R-:W-:Y:S01]  /*aa20*/  LOP3.LUT R12, R214, UR8, R217, 0x96, !PT ;  /* 0x00000008d60c7c12 */ /* 0x000fe2000f8e96d9 */
[----:B------:R-:W-:Y:S02]  /*aa30*/  MUFU.EX2 R89, R89 ;  /* 0x0000005900597308 */ /* 0x000fe40000000800 */
[----:B------:R-:W-:Y:S01]  /*aa40*/  IMAD.WIDE.U32 R210, R13, -0x326172a9, RZ ;  /* 0xcd9e8d570dd27825 */ /* 0x000fe200078e00ff */
[----:B------:R-:W-:-:S03]  /*aa50*/  LOP3.LUT R19, R16, UR9, R213, 0x96, !PT ;  /* 0x0000000910137c12 */ /* 0x000fc6000f8e96d5 */
[----:B------:R-:W-:Y:S01]  /*aa60*/  IMAD.WIDE.U32 R222, R222, -0x326172a9, RZ ;  /* 0xcd9e8d57dede7825 */ /* 0x000fe200078e00ff */
[----:B------:R-:W-:Y:S01]  /*aa70*/  LOP3.LUT R13, R216, UR7, R211, 0x96, !PT ;  /* 0x00000007d80d7c12 */ /* 0x000fe2000f8e96d3 */
[----:B------:R-:W-:Y:S01]  /*aa80*/  MUFU.EX2 R191, R191 ;  /* 0x000000bf00bf7308 */ /* 0x000fe20000000800 */
[C---:B------:R-:W-:Y:S01]  /*aa90*/  PRMT R17, R210.reuse, 0x7771, RZ ;  /* 0x00007771d2117816 */ /* 0x040fe200000000ff */
[----:B------:R-:W-:Y:S01]  /*aaa0*/  IMAD.WIDE.U32 R4, R9, -0x2daee0ad, RZ ;  /* 0xd2511f5309047825 */ /* 0x000fe200078e00ff */
[C---:B------:R-:W-:Y:S02]  /*aab0*/  PRMT R16, R210.reuse, 0x7773, RZ ;  /* 0x00007773d2107816 */ /* 0x040fe400000000ff */
[----:B------:R-:W-:Y:S01]  /*aac0*/  PRMT R15, R210, 0x7772, RZ ;  /* 0x00007772d20f7816 */ /* 0x000fe200000000ff */
[----:B------:R-:W-:Y:S01]  /*aad0*/  IMAD.MOV.U32 R18, RZ, RZ, R210 ;  /* 0x000000ffff127224 */ /* 0x000fe200078e00d2 */
[----:B------:R-:W-:Y:S01]  /*aae0*/  LOP3.LUT R67, R212, UR8, R223, 0x96, !PT ;  /* 0x00000008d4437c12 */ /* 0x000fe2000f8e96df */
[----:B------:R-:W-:Y:S01]  /*aaf0*/  IMAD.WIDE.U32 R210, R12, -0x2daee0ad, RZ ;  /* 0xd2511f530cd27825 */ /* 0x000fe200078e00ff */
[----:B------:R-:W-:Y:S01]  /*ab00*/  LOP3.LUT R9, R194, UR23, R5, 0x96, !PT ;  /* 0x00000017c2097c12 */ /* 0x000fe2000f8e9605 */
[----:B------:R-:W-:Y:S01]  /*ab10*/  MUFU.EX2 R93, R93 ;  /* 0x0000005d005d7308 */ /* 0x000fe20000000800 */
[----:B------:R-:W-:Y:S01]  /*ab20*/  PRMT R5, R4, 0x7771, RZ ;  /* 0x0000777104057816 */ /* 0x000fe200000000ff */
[----:B------:R-:W-:Y:S01]  /*ab30*/  IMAD.WIDE.U32 R194, R20, -0x2daee0ad, RZ ;  /* 0xd2511f5314c27825 */ /* 0x000fe200078e00ff */
[----:B------:R-:W-:-:S02]  /*ab40*/  LOP3.LUT R12, R22, UR23, R211, 0x96, !PT ;  /* 0x00000017160c7c12 */ /* 0x000fc4000f8e96d3 */
[C---:B------:R-:W-:Y:S01]  /*ab50*/  PRMT R242, R210.reuse, 0x7771, RZ ;  /* 0x00007771d2f27816 */ /* 0x040fe200000000ff */
[----:B------:R-:W-:Y:S01]  /*ab60*/  IMAD.MOV.U32 R22, RZ, RZ, R210 ;  /* 0x000000ffff167224 */ /* 0x000fe200078e00d2 */
[C---:B------:R-:W-:Y:S01]  /*ab70*/  PRMT R236, R210.reuse, 0x7773, RZ ;  /* 0x00007773d2ec7816 */ /* 0x040fe200000000ff */
[----:B------:R-:W-:Y:S01]  /*ab80*/  IMAD.WIDE.U32 R212, R19, -0x2daee0ad, RZ ;  /* 0xd2511f5313d47825 */ /* 0x000fe200078e00ff */
[----:B------:R-:W-:Y:S01]  /*ab90*/  PRMT R203, R210, 0x7772, RZ ;  /* 0x00007772d2cb7816 */ /* 0x000fe200000000ff */
[----:B------:R-:W-:Y:S01]  /*aba0*/  MUFU.EX2 R100, R100 ;  /* 0x0000006400647308 */ /* 0x000fe20000000800 */
[----:B------:R-:W-:Y:S01]  /*abb0*/  LOP3.LUT R11, R246, UR30, R195, 0x96, !PT ;  /* 0x0000001ef60b7c12 */ /* 0x000fe2000f8e96c3 */
[----:B------:R-:W-:Y:S01]  /*abc0*/  IMAD.WIDE.U32 R210, R67, -0x2daee0ad, RZ ;  /* 0xd2511f5343d27825 */ /* 0x000fe200078e00ff */
[----:B------:R-:W-:-:S03]  /*abd0*/  PRMT R23, R4, 0x7773, RZ ;  /* 0x0000777304177816 */ /* 0x000fc600000000ff */
[----:B------:R-:W-:Y:S01]  /*abe0*/  FFMA.FTZ R67, R181, UR22, -R189 ;  /* 0x00000016b5437c23 */ /* 0x000fe200080108bd */
[----:B------:R-:W-:Y:S01]  /*abf0*/  PRMT R20, R4, 0x7772, RZ ;  /* 0x0000777204147816 */ /* 0x000fe200000000ff */
[----:B------:R-:W-:Y:S01]  /*ac00*/  IMAD.WIDE.U32 R216, R14, -0x326172a9, RZ ;  /* 0xcd9e8d570ed87825 */ /* 0x000fe200078e00ff */
[----:B------:R-:W-:-:S03]  /*ac10*/  LOP3.LUT R8, R212, UR23, R211, 0x96, !PT ;  /* 0x00000017d4087c12 */ /* 0x000fc6000f8e96d3 */
[----:B------:R-:W-:Y:S01]  /*ac20*/  FFMA.FTZ R195, R53, UR22, -R189 ;  /* 0x0000001635c37c23 */ /* 0x000fe200080108bd */
[C---:B------:R-:W-:Y:S01]  /*ac30*/  PRMT R215, R210.reuse, 0x7771, RZ ;  /* 0x00007771d2d77816 */ /* 0x040fe200000000ff */
[----:B------:R-:W-:Y:S01]  /*ac40*/  IMAD.MOV.U32 R204, RZ, RZ, R210 ;  /* 0x000000ffffcc7224 */ /* 0x000fe200078e00d2 */
[C---:B------:R-:W-:Y:S01]  /*ac50*/  PRMT R10, R210.reuse, 0x7773, RZ ;  /* 0x00007773d20a7816 */ /* 0x040fe200000000ff */
[----:B------:R-:W-:Y:S01]  /*ac60*/  IMAD.WIDE.U32 R238, R21, -0x2daee0ad, RZ ;  /* 0xd2511f5315ee7825 */ /* 0x000fe200078e00ff */
[----:B------:R-:W-:-:S03]  /*ac70*/  PRMT R7, R210, 0x7772, RZ ;  /* 0x00007772d2077816 */ /* 0x000fc600000000ff */
[----:B------:R-:W-:Y:S01]  /*ac80*/  FFMA.FTZ R53, R173, UR22, -R189 ;  /* 0x00000016ad357c23 */ /* 0x000fe200080108bd */
[----:B------:R-:W-:Y:S01]  /*ac90*/  LOP3.LUT R14, R206, UR7, R217, 0x96, !PT ;  /* 0x00000007ce0e7c12 */ /* 0x000fe2000f8e96d9 */
[----:B------:R-:W-:Y:S01]  /*aca0*/  IMAD.MOV.U32 R210, RZ, RZ, R216 ;  /* 0x000000ffffd27224 */ /* 0x000fe200078e00d8 */
[----:B------:R-:W-:Y:S01]  /*acb0*/  PRMT R212, R216, 0x7771, RZ ;  /* 0x00007771d8d47816 */ /* 0x000fe200000000ff */
[----:B------:R-:W-:Y:S01]  /*acc0*/  FFMA.FTZ R206, R48, UR22, -R189 ;  /* 0x0000001630ce7c23 */ /* 0x000fe200080108bd */
[C---:B------:R-:W-:Y:S01]  /*acd0*/  PRMT R6, R216.reuse, 0x7773, RZ ;  /* 0x00007773d8067816 */ /* 0x040fe200000000ff */
[----:B------:R-:W-:Y:S01]  /*ace0*/  IMAD.MOV.U32 R214, RZ, RZ, R4 ;  /* 0x000000ffffd67224 */ /* 0x000fe200078e0004 */
[----:B------:R-:W-:Y:S01]  /*acf0*/  PRMT R199, R216, 0x7772, RZ ;  /* 0x00007772d8c77816 */ /* 0x000fe200000000ff */
[----:B------:R-:W-:Y:S01]  /*ad00*/  IMAD.WIDE.U32 R216, R11, -0x326172a9, RZ ;  /* 0xcd9e8d570bd87825 */ /* 0x000fe200078e00ff */
[----:B------:R-:W-:-:S03]  /*ad10*/  LOP3.LUT R4, R194, UR29, R239, 0x96, !PT ;  /* 0x0000001dc2047c12 */ /* 0x000fc6000f8e96ef */
[----:B------:R-:W-:Y:S01]  /*ad20*/  FFMA.FTZ R194, R58, UR22, -R189 ;  /* 0x000000163ac27c23 */ /* 0x000fe200080108bd */
[----:B------:R-:W-:Y:S01]  /*ad30*/  LOP3.LUT R19, R202, UR24, R213, 0x96, !PT ;  /* 0x00000018ca137c12 */ /* 0x000fe2000f8e96d5 */
[----:B------:R-:W-:Y:S01]  /*ad40*/  FFMA.FTZ R58, R130, UR22, -R189 ;  /* 0x00000016823a7c23 */ /* 0x000fe200080108bd */
[----:B------:R-:W-:Y:S01]  /*ad50*/  LOP3.LUT R48, R244, UR10, R217, 0x96, !PT ;  /* 0x0000000af4307c12 */ /* 0x000fe2000f8e96d9 */
[----:B------:R-:W-:Y:S01]  /*ad60*/  IMAD.WIDE.U32 R240, R4, -0x326172a9, RZ ;  /* 0xcd9e8d5704f07825 */ /* 0x000fe200078e00ff */
[----:B------:R-:W-:-:S03]  /*ad70*/  PRMT R203, R203, 0x5410, R236 ;  /* 0x00005410cbcb7816 */ /* 0x000fc600000000ec */
[----:B------:R-:W-:Y:S01]  /*ad80*/  FFMA.FTZ R202, R54, UR22, -R189 ;  /* 0x0000001636ca7c23 */ /* 0x000fe200080108bd */
[----:B------:R-:W-:Y:S01]  /*ad90*/  PRMT R199, R199, 0x5410, R6 ;  /* 0x00005410c7c77816 */ /* 0x000fe20000000006 */
[----:B------:R-:W-:Y:S01]  /*ada0*/  IMAD.WIDE.U32 R48, R48, -0x2daee0ad, RZ ;  /* 0xd2511f5330307825 */ /* 0x000fe200078e00ff */
[----:B------:R-:W-:-:S03]  /*adb0*/  LOP3.LUT R11, R216, UR9, R241, 0x96, !PT ;  /* 0x00000009d80b7c12 */ /* 0x000fc6000f8e96f1 */
[----:B------:R-:W-:Y:S01]  /*adc0*/  FFMA.FTZ R54, R175, UR22, -R189 ;  /* 0x00000016af367c23 */ /* 0x000fe200080108bd */
[----:B------:R-:W-:Y:S01]  /*add0*/  PRMT R130, R20, 0x5410, R23 ;  /* 0x0000541014827816 */ /* 0x000fe20000000017 */
[----:B------:R-:W-:Y:S01]  /*ade0*/  IMAD.WIDE.U32 R236, R19, -0x326172a9, RZ ;  /* 0xcd9e8d5713ec7825 */ /* 0x000fe200078e00ff */
[----:B------:R-:W-:-:S03]  /*adf0*/  LOP3.LUT R238, R238, UR25, R49, 0x96, !PT ;  /* 0x00000019eeee7c12 */ /* 0x000fc6000f8e9631 */
[----:B------:R-:W-:Y:S01]  /*ae00*/  FFMA.FTZ R173, R82, UR22, -R187 ;  /* 0x0000001652ad7c23 */ /* 0x000fe200080108bb */
[----:B------:R-:W-:Y:S01]  /*ae10*/  SHF.R.U32.HI R207, RZ, 0x18, R12 ;  /* 0x00000018ffcf7819 */ /* 0x000fe2000001160c */
[----:B------:R-:W-:Y:S01]  /*ae20*/  IMAD.WIDE.U32 R216, R11, -0x2daee0ad, RZ ;  /* 0xd2511f530bd87825 */ /* 0x000fe200078e00ff */
[----:B------:R-:W-:-:S03]  /*ae30*/  PRMT R181, R236, 0x7773, RZ ;  /* 0x00007773ecb57816 */ /* 0x000fc600000000ff */
[----:B------:R-:W-:Y:S01]  /*ae40*/  FFMA.FTZ R82, R103, UR22, -R187 ;  /* 0x0000001667527c23 */ /* 0x000fe200080108bb */
[----:B------:R-:W-:Y:S01]  /*ae50*/  PRMT R174, R236, 0x7772, RZ ;  /* 0x00007772ecae7816 */ /* 0x000fe200000000ff */
[----:B------:R-:W-:Y:S01]  /*ae60*/  IMAD.WIDE.U32 R238, R238, -0x326172a9, RZ ;  /* 0xcd9e8d57eeee7825 */ /* 0x000fe200078e00ff */
[----:B------:R-:W-:-:S03]  /*ae70*/  LOP3.LUT R49, R48, UR24, R217, 0x96, !PT ;  /* 0x0000001830317c12 */ /* 0x000fc6000f8e96d9 */
[----:B------:R-:W-:Y:S01]  /*ae80*/  FFMA.FTZ R103, R72, UR22, -R183 ;  /* 0x0000001648677c23 */ /* 0x000fe200080108b7 */
[----:B------:R-:W-:Y:S01]  /*ae90*/  PRMT R19, R236, 0x7771, RZ ;  /* 0x00007771ec137816 */ /* 0x000fe200000000ff */
[----:B------:R-:W-:Y:S01]  /*aea0*/  IMAD.MOV.U32 R180, RZ, RZ, R236 ;  /* 0x000000ffffb47224 */ /* 0x000fe200078e00ec */
[----:B------:R-:W-:Y:S01]  /*aeb0*/  LOP3.LUT R4, R240, UR8, R239, 0x96, !PT ;  /* 0x00000008f0047c12 */ /* 0x000fe2000f8e96ef */
[----:B------:R-:W-:Y:S01]  /*aec0*/  FFMA.FTZ R72, R84, UR22, -R183 ;  /* 0x0000001654487c23 */ /* 0x000fe200080108b7 */
[----:B------:R-:W-:Y:S01]  /*aed0*/  LOP3.LUT R213, R8, 0xff, RZ, 0xc0, !PT ;  /* 0x000000ff08d57812 */ /* 0x000fe200078ec0ff */
[----:B------:R-:W-:Y:S01]  /*aee0*/  MUFU.EX2 R103, R103 ;  /* 0x0000006700677308 */ /* 0x000fe20000000800 */
[----:B------:R-:W-:Y:S01]  /*aef0*/  LOP3.LUT R180, R180, 0xff, RZ, 0xc0, !PT ;  /* 0x000000ffb4b47812 */ /* 0x000fe200078ec0ff */
[----:B------:R-:W-:Y:S01]  /*af00*/  IMAD.WIDE.U32 R240, R4, -0x2daee0ad, RZ ;  /* 0xd2511f5304f07825 */ /* 0x000fe200078e00ff */
[----:B------:R-:W-:-:S03]  /*af10*/  PRMT R4, R15, 0x5410, R16 ;  /* 0x000054100f047816 */ /* 0x000fc60000000010 */
[----:B------:R-:W-:Y:S01]  /*af20*/  FFMA.FTZ R84, R76, UR22, -R166 ;  /* 0x000000164c547c23 */ /* 0x000fe200080108a6 */
[----:B------:R-:W-:Y:S01]  /*af30*/  PRMT R16, R7, 0x5410, R10 ;  /* 0x0000541007107816 */ /* 0x000fe2000000000a */
[----:B------:R-:W-:Y:S01]  /*af40*/  IMAD.WIDE.U32 R6, R49, -0x326172a9, RZ ;  /* 0xcd9e8d5731067825 */ /* 0x000fe200078e00ff */
[----:B------:R-:W-:-:S03]  /*af50*/  LOP3.LUT R11, R216, UR23, R241, 0x96, !PT ;  /* 0x00000017d80b7c12 */ /* 0x000fc6000f8e96f1 */
[----:B------:R-:W-:Y:S01]  /*af60*/  FFMA.FTZ R49, R178, UR22, -R189 ;  /* 0x00000016b2317c23 */ /* 0x000fe200080108bd */
[C---:B------:R-:W-:Y:S01]  /*af70*/  PRMT R21, R240.reuse, 0x7771, RZ ;  /* 0x00007771f0157816 */ /* 0x040fe200000000ff */
[----:B------:R-:W-:Y:S01]  /*af80*/  IMAD.MOV.U32 R216, RZ, RZ, R240 ;  /* 0x000000ffffd87224 */ /* 0x000fe200078e00f0 */
[C---:B------:R-:W-:Y:S01]  /*af90*/  PRMT R205, R240.reuse, 0x7773, RZ ;  /* 0x00007773f0cd7816 */ /* 0x040fe200000000ff */
[----:B------:R-:W-:Y:S01]  /*afa0*/  IMAD.MOV.U32 R20, RZ, RZ, R6 ;  /* 0x000000ffff147224 */ /* 0x000fe200078e0006 */
[----:B------:R-:W-:Y:S01]  /*afb0*/  PRMT R48, R240, 0x7772, RZ ;  /* 0x00007772f0307816 */ /* 0x000fe200000000ff */
[----:B------:R-:W-:Y:S01]  /*afc0*/  MUFU.EX2 R202, R202 ;  /* 0x000000ca00ca7308 */ /* 0x000fe20000000800 */
[----:B------:R-:W-:Y:S02]  /*afd0*/  LOP3.LUT R15, R222, UR7, R237, 0x96, !PT ;  /* 0x00000007de0f7c12 */ /* 0x000fe4000f8e96ed */
[C---:B------:R-:W-:Y:S02]  /*afe0*/  PRMT R240, R6.reuse, 0x7771, RZ ;  /* 0x0000777106f07816 */ /* 0x040fe400000000ff */
[----:B------:R-:W-:-:S02]  /*aff0*/  PRMT R222, R6, 0x7773, RZ ;  /* 0x0000777306de7816 */ /* 0x000fc400000000ff */
[----:B------:R-:W-:Y:S01]  /*b000*/  PRMT R23, R6, 0x7772, RZ ;  /* 0x0000777206177816 */ /* 0x000fe200000000ff */
[----:B------:R-:W-:Y:S01]  /*b010*/  MUFU.EX2 R195, R195 ;  /* 0x000000c300c37308 */ /* 0x000fe20000000800 */
[----:B------:R-:W-:Y:S02]  /*b020*/  LOP3.LUT R6, R18, 0xff, RZ, 0xc0, !PT ;  /* 0x000000ff12067812 */ /* 0x000fe400078ec0ff */
[----:B------:R-:W-:Y:S02]  /*b030*/  LOP3.LUT R10, R238, UR7, R7, 0x96, !PT ;  /* 0x00000007ee0a7c12 */ /* 0x000fe4000f8e9607 */
[----:B------:R-:W-:Y:S02]  /*b040*/  PRMT R6, R6, 0x5410, R17 ;  /* 0x0000541006067816 */ /* 0x000fe40000000011 */
[----:B------:R-:W-:Y:S01]  /*b050*/  LOP3.LUT R17, R210, 0xff, RZ, 0xc0, !PT ;  /* 0x000000ffd2117812 */ /* 0x000fe200078ec0ff */
[--C-:B------:R-:W-:Y:S01]  /*b060*/  FFMA.FTZ R210, R60, UR22, -R183.reuse ;  /* 0x000000163cd27c23 */ /* 0x100fe200080108b7 */
[----:B------:R-:W-:Y:S01]  /*b070*/  LOP3.LUT R7, R22, 0xff, RZ, 0xc0, !PT ;  /* 0x000000ff16077812 */ /* 0x000fe200078ec0ff */
[----:B------:R-:W-:Y:S01]  /*b080*/  FFMA.FTZ R60, R81, UR22, -R183 ;  /* 0x00000016513c7c23 */ /* 0x000fe200080108b7 */
[----:B------:R-:W-:Y:S01]  /*b090*/  LOP3.LUT R18, R214, 0xff, RZ, 0xc0, !PT ;  /* 0x000000ffd6127812 */ /* 0x000fe200078ec0ff */
[----:B------:R-:W-:Y:S01]  /*b0a0*/  FFMA.FTZ R81, R69, UR22, -R166 ;  /* 0x0000001645517c23 */ /* 0x000fe200080108a6 */
[----:B------:R-:W-:Y:S01]  /*b0b0*/  PRMT R212, R17, 0x5410, R212 ;  /* 0x0000541011d47816 */ /* 0x000fe200000000d4 */
[----:B------:R1:W-:Y:S01]  /*b0c0*/  MUFU.EX2 R214, R62 ;  /* 0x0000003e00d67308 */ /* 0x0003e20000000800 */
[----:B------:R-:W-:-:S02]  /*b0d0*/  PRMT R17, R13, 0x7632, R17 ;  /* 0x000076320d117816 */ /* 0x000fc40000000011 */
[----:B------:R-:W-:Y:S02]  /*b0e0*/  PRMT R242, R7, 0x5410, R242 ;  /* 0x0000541007f27816 */ /* 0x000fe400000000f2 */
[----:B------:R-:W-:Y:S01]  /*b0f0*/  PRMT R7, R174, 0x5410, R181 ;  /* 0x00005410ae077816 */ /* 0x000fe200000000b5 */
[----:B------:R-:W-:Y:S01]  /*b100*/  FFMA.FTZ R181, R73, UR22, -R187 ;  /* 0x0000001649b57c23 */ /* 0x000fe200080108bb */
[----:B------:R-:W-:Y:S01]  /*b110*/  PRMT R174, R18, 0x5410, R5 ;  /* 0x0000541012ae7816 */ /* 0x000fe20000000005 */
[----:B------:R-:W-:Y:S01]  /*b120*/  FFMA.FTZ R73, R106, UR22, -R187 ;  /* 0x000000166a497c23 */ /* 0x000fe200080108bb */
[----:B------:R-:W-:Y:S01]  /*b130*/  PRMT R175, R48, 0x5410, R205 ;  /* 0x0000541030af7816 */ /* 0x000fe200000000cd */
[----:B------:R-:W2:Y:S01]  /*b140*/  MUFU.EX2 R60, R60 ;  /* 0x0000003c003c7308 */ /* 0x000ea20000000800 */
[----:B------:R-:W-:Y:S02]  /*b150*/  PRMT R189, R23, 0x5410, R222 ;  /* 0x0000541017bd7816 */ /* 0x000fe400000000de */
[----:B------:R-:W-:-:S02]  /*b160*/  SHF.R.U32.HI R5, RZ, 0x18, R13 ;  /* 0x00000018ff057819 */ /* 0x000fc4000001160d */
[----:B------:R-:W-:Y:S02]  /*b170*/  LOP3.LUT R23, R13, 0xffff, RZ, 0xc0, !PT ;  /* 0x0000ffff0d177812 */ /* 0x000fe400078ec0ff */
[----:B-1----:R-:W-:Y:S01]  /*b180*/  LOP3.LUT R62, R17, 0xff, RZ, 0xc0, !PT ;  /* 0x000000ff113e7812 */ /* 0x002fe200078ec0ff */
[----:B------:R1:W-:Y:S01]  /*b190*/  MUFU.EX2 R48, R176 ;  /* 0x000000b000307308 */ /* 0x0003e20000000800 */
[----:B------:R-:W-:Y:S02]  /*b1a0*/  LOP3.LUT R205, R12, 0xffff, RZ, 0xc0, !PT ;  /* 0x0000ffff0ccd7812 */ /* 0x000fe400078ec0ff */
[----:B------:R-:W-:Y:S02]  /*b1b0*/  LOP3.LUT R18, R13, 0xff, RZ, 0xc0, !PT ;  /* 0x000000ff0d127812 */ /* 0x000fe400078ec0ff */
[----:B------:R-:W-:Y:S02]  /*b1c0*/  PRMT R5, R62, 0x5410, R5 ;  /* 0x000054103e057816 */ /* 0x000fe40000000005 */
[----:B------:R-:W-:Y:S01]  /*b1d0*/  LOP3.LUT R22, R12, 0xff, RZ, 0xc0, !PT ;  /* 0x000000ff0c167812 */ /* 0x000fe200078ec0ff */
[----:B------:R-:W-:Y:S01]  /*b1e0*/  MUFU.EX2 R210, R210 ;  /* 0x000000d200d27308 */ /* 0x000fe20000000800 */
[----:B------:R-:W-:-:S02]  /*b1f0*/  SHF.R.U32.HI R13, RZ, 0x8, R23 ;  /* 0x00000008ff0d7819 */ /* 0x000fc40000011617 */
[----:B------:R-:W-:Y:S02]  /*b200*/  SHF.R.U32.HI R205, RZ, 0x8, R205 ;  /* 0x00000008ffcd7819 */ /* 0x000fe400000116cd */
[----:B------:R-:W-:Y:S02]  /*b210*/  PRMT R62, R12, 0x7632, R62 ;  /* 0x000076320c3e7816 */ /* 0x000fe4000000003e */
[----:B------:R-:W-:Y:S01]  /*b220*/  LOP3.LUT R12, R8, 0xffff, RZ, 0xc0, !PT ;  /* 0x0000ffff080c7812 */ /* 0x000fe200078ec0ff */
[----:B------:R-:W-:Y:S01]  /*b230*/  MUFU.EX2 R173, R173 ;  /* 0x000000ad00ad7308 */ /* 0x000fe20000000800 */
[----:B------:R-:W-:Y:S01]  /*b240*/  PRMT R17, R14, 0x7632, R17 ;  /* 0x000076320e117816 */ /* 0x000fe20000000011 */
[--C-:B-1----:R-:W-:Y:S01]  /*b250*/  FFMA.FTZ R176, R85, UR22, -R187.reuse ;  /* 0x0000001655b07c23 */ /* 0x102fe200080108bb */
[----:B------:R-:W-:Y:S01]  /*b260*/  LOP3.LUT R178, R216, 0xff, RZ, 0xc0, !PT ;  /* 0x000000ffd8b27812 */ /* 0x000fe200078ec0ff */
[----:B------:R-:W-:Y:S01]  /*b270*/  FFMA.FTZ R85, R98, UR22, -R187 ;  /* 0x0000001662557c23 */ /* 0x000fe200080108bb */
[----:B------:R-:W-:-:S02]  /*b280*/  PRMT R18, R18, 0x5410, R13 ;  /* 0x0000541012127816 */ /* 0x000fc4000000000d */
[----:B------:R-:W-:Y:S01]  /*b290*/  PRMT R205, R22, 0x5410, R205 ;  /* 0x0000541016cd7816 */ /* 0x000fe200000000cd */
[----:B------:R-:W-:Y:S01]  /*b2a0*/  MUFU.EX2 R206, R206 ;  /* 0x000000ce00ce7308 */ /* 0x000fe20000000800 */
[----:B------:R-:W-:Y:S02]  /*b2b0*/  PRMT R13, R8, 0x7632, R13 ;  /* 0x00007632080d7816 */ /* 0x000fe4000000000d */
[----:B------:R-:W-:Y:S02]  /*b2c0*/  SHF.R.U32.HI R22, RZ, 0x8, R12 ;  /* 0x00000008ff167819 */ /* 0x000fe4000001160c */
[----:B------:R-:W-:Y:S02]  /*b2d0*/  SHF.R.U32.HI R216, RZ, 0x18, R14 ;  /* 0x00000018ffd87819 */ /* 0x000fe4000001160e */
[----:B------:R-:W-:Y:S01]  /*b2e0*/  LOP3.LUT R17, R17, 0xff, RZ, 0xc0, !PT ;  /* 0x000000ff11117812 */ /* 0x000fe200078ec0ff */
[----:B------:R-:W-:Y:S01]  /*b2f0*/  MUFU.EX2 R181, R181 ;  /* 0x000000b500b57308 */ /* 0x000fe20000000800 */
[----:B------:R-:W-:-:S02]  /*b300*/  PRMT R12, R180, 0x5410, R19 ;  /* 0x00005410b40c7816 */ /* 0x000fc40000000013 */
[----:B------:R-:W-:Y:S02]  /*b310*/  LOP3.LUT R180, R11, 0xffff, RZ, 0xc0, !PT ;  /* 0x0000ffff0bb47812 */ /* 0x000fe400078ec0ff */
[----:B------:R-:W-:Y:S02]  /*b320*/  SHF.R.U32.HI R211, RZ, 0x18, R8 ;  /* 0x00000018ffd37819 */ /* 0x000fe40000011608 */
[----:B------:R-:W-:Y:S01]  /*b330*/  LOP3.LUT R8, R13, 0xff, RZ, 0xc0, !PT ;  /* 0x000000ff0d087812 */ /* 0x000fe200078ec0ff */
[----:B------:R-:W-:Y:S01]  /*b340*/  MUFU.EX2 R81, R81 ;  /* 0x0000005100517308 */ /* 0x000fe20000000800 */
[----:B------:R-:W-:Y:S02]  /*b350*/  PRMT R216, R17, 0x5410, R216 ;  /* 0x0000541011d87816 */ /* 0x000fe400000000d8 */
[C---:B------:R-:W-:Y:S02]  /*b360*/  LOP3.LUT R98, R9.reuse, 0xffff, RZ, 0xc0, !PT ;  /* 0x0000ffff09627812 */ /* 0x040fe400078ec0ff */
[----:B------:R-:W-:-:S02]  /*b370*/  LOP3.LUT R13, R9, 0xff, RZ, 0xc0, !PT ;  /* 0x000000ff090d7812 */ /* 0x000fc400078ec0ff */
[----:B------:R-:W-:Y:S01]  /*b380*/  PRMT R17, R9, 0x7632, R17 ;  /* 0x0000763209117816 */ /* 0x000fe20000000011 */
[----:B------:R-:W-:Y:S01]  /*b390*/  MUFU.EX2 R84, R84 ;  /* 0x0000005400547308 */ /* 0x000fe20000000800 */
[----:B------:R-:W-:Y:S02]  /*b3a0*/  SHF.R.U32.HI R106, RZ, 0x18, R9 ;  /* 0x00000018ff6a7819 */ /* 0x000fe40000011609 */
[----:B------:R-:W-:Y:S02]  /*b3b0*/  SHF.R.U32.HI R180, RZ, 0x8, R180 ;  /* 0x00000008ffb47819 */ /* 0x000fe400000116b4 */
[----:B------:R-:W-:Y:S02]  /*b3c0*/  LOP3.LUT R9, R11, 0xff, RZ, 0xc0, !PT ;  /* 0x000000ff0b097812 */ /* 0x000fe400078ec0ff */
[----:B------:R-:W-:Y:S01]  /*b3d0*/  LOP3.LUT R62, R62, 0xff, RZ, 0xc0, !PT ;  /* 0x000000ff3e3e7812 */ /* 0x000fe200078ec0ff */
[----:B------:R1:W-:Y:S01]  /*b3e0*/  MUFU.EX2 R69, R96 ;  /* 0x0000006000457308 */ /* 0x0003e20000000800 */
[----:B------:R-:W-:-:S02]  /*b3f0*/  PRMT R180, R9, 0x5410, R180 ;  /* 0x0000541009b47816 */ /* 0x000fc400000000b4 */
[----:B------:R-:W-:Y:S02]  /*b400*/  PRMT R9, R11, 0x7632, R9 ;  /* 0x000076320b097816 */ /* 0x000fe40000000009 */
[----:B------:R-:W-:Y:S01]  /*b410*/  PRMT R207, R62, 0x5410, R207 ;  /* 0x000054103ecf7816 */ /* 0x000fe200000000cf */
[----:B------:R-:W-:Y:S01]  /*b420*/  FFMA.FTZ R62, R118, UR22, -R187 ;  /* 0x00000016763e7c23 */ /* 0x000fe200080108bb */
[----:B------:R-:W-:Y:S01]  /*b430*/  PRMT R211, R8, 0x5410, R211 ;  /* 0x0000541008d37816 */ /* 0x000fe200000000d3 */
[----:B------:R-:W-:Y:S01]  /*b440*/  MUFU.EX2 R72, R72 ;  /* 0x0000004800487308 */ /* 0x000fe20000000800 */
[----:B------:R-:W-:Y:S02]  /*b450*/  SHF.R.U32.HI R98, RZ, 0x8, R98 ;  /* 0x00000008ff627819 */ /* 0x000fe40000011662 */
[----:B------:R-:W-:Y:S02]  /*b460*/  LOP3.LUT R8, R15, 0xffff, RZ, 0xc0, !PT ;  /* 0x0000ffff0f087812 */ /* 0x000fe400078ec0ff */
[----:B------:R-:W-:-:S02]  /*b470*/  SHF.R.U32.HI R118, RZ, 0x18, R11 ;  /* 0x00000018ff767819 */ /* 0x000fc4000001160b */
[----:B------:R-:W-:Y:S01]  /*b480*/  LOP3.LUT R9, R9, 0xff, RZ, 0xc0, !PT ;  /* 0x000000ff09097812 */ /* 0x000fe200078ec0ff */
[----:B------:R-:W-:Y:S01]  /*b490*/  MUFU.EX2 R85, R85 ;  /* 0x0000005500557308 */ /* 0x000fe20000000800 */
[----:B------:R-:W-:Y:S01]  /*b4a0*/  PRMT R98, R13, 0x5410, R98 ;  /* 0x000054100d627816 */ /* 0x000fe20000000062 */
[----:B-1----:R-:W-:Y:S01]  /*b4b0*/  FADD.FTZ R96, R74, R97 ;  /* 0x000000614a607221 */ /* 0x002fe20000010000 */
[----:B------:R-:W-:Y:S02]  /*b4c0*/  LOP3.LUT R13, R20, 0xff, RZ, 0xc0, !PT ;  /* 0x000000ff140d7812 */ /* 0x000fe400078ec0ff */
[----:B------:R-:W-:Y:S02]  /*b4d0*/  SHF.R.U32.HI R8, RZ, 0x8, R8 ;  /* 0x00000008ff087819 */ /* 0x000fe40000011608 */
[----:B------:R-:W-:Y:S01]  /*b4e0*/  LOP3.LUT R11, R15, 0xff, RZ, 0xc0, !PT ;  /* 0x000000ff0f0b7812 */ /* 0x000fe200078ec0ff */
[----:B------:R-:W-:Y:S01]  /*b4f0*/  MUFU.EX2 R82, R82 ;  /* 0x0000005200527308 */ /* 0x000fe20000000800 */
[----:B------:R-:W-:-:S02]  /*b500*/  PRMT R118, R9, 0x5410, R118 ;  /* 0x0000541009767816 */ /* 0x000fc40000000076 */
[----:B------:R-:W-:Y:S02]  /*b510*/  PRMT R9, R15, 0x7632, R9 ;  /* 0x000076320f097816 */ /* 0x000fe40000000009 */
[C---:B------:R-:W-:Y:S02]  /*b520*/  LOP3.LUT R19, R14.reuse, 0xffff, RZ, 0xc0, !PT ;  /* 0x0000ffff0e137812 */ /* 0x040fe400078ec0ff */
[----:B------:R-:W-:Y:S01]  /*b530*/  LOP3.LUT R222, R14, 0xff, RZ, 0xc0, !PT ;  /* 0x000000ff0ede7812 */ /* 0x000fe200078ec0ff */
[----:B------:R-:W-:Y:S01]  /*b540*/  MUFU.EX2 R194, R194 ;  /* 0x000000c200c27308 */ /* 0x000fe20000000800 */
[----:B------:R-:W-:Y:S02]  /*b550*/  PRMT R240, R13, 0x5410, R240 ;  /* 0x000054100df07816 */ /* 0x000fe400000000f0 */
[----:B------:R-:W-:Y:S02]  /*b560*/  PRMT R14, R11, 0x5410, R8 ;  /* 0x000054100b0e7816 */ /* 0x000fe40000000008 */
[----:B------:R-:W-:Y:S01]  /*b570*/  SHF.R.U32.HI R13, RZ, 0x18, R15 ;  /* 0x00000018ff0d7819 */ /* 0x000fe2000001160f */
[--C-:B------:R-:W-:Y:S01]  /*b580*/  FFMA.FTZ R15, R79, UR22, -R166.reuse ;  /* 0x000000164f0f7c23 */ /* 0x100fe200080108a6 */
[----:B------:R-:W-:Y:S01]  /*b590*/  LOP3.LUT R8, R9, 0xff, RZ, 0xc0, !PT ;  /* 0x000000ff09087812 */ /* 0x000fe200078ec0ff */
[----:B------:R-:W-:Y:S01]  /*b5a0*/  FFMA.FTZ R79, R83, UR22, -R166 ;  /* 0x00000016534f7c23 */ /* 0x000fe200080108a6 */
[----:B------:R-:W-:Y:S01]  /*b5b0*/  LOP3.LUT R236, R10, 0xffff, RZ, 0xc0, !PT ;  /* 0x0000ffff0aec7812 */ /* 0x000fe200078ec0ff */
[----:B------:R-:W-:Y:S01]  /*b5c0*/  MUFU.EX2 R83, R91 ;  /* 0x0000005b00537308 */ /* 0x000fe20000000800 */
[----:B------:R-:W-:-:S02]  /*b5d0*/  PRMT R13, R8, 0x5410, R13 ;  /* 0x00005410080d7816 */ /* 0x000fc4000000000d */
[----:B------:R-:W-:Y:S02]  /*b5e0*/  SHF.R.U32.HI R236, RZ, 0x8, R236 ;  /* 0x00000008ffec7819 */ /* 0x000fe400000116ec */
[C---:B------:R-:W-:Y:S02]  /*b5f0*/  LOP3.LUT R9, R10.reuse, 0xff, RZ, 0xc0, !PT ;  /* 0x000000ff0a097812 */ /* 0x040fe400078ec0ff */
[----:B------:R-:W-:Y:S01]  /*b600*/  PRMT R8, R10, 0x7632, R8 ;  /* 0x000076320a087816 */ /* 0x000fe20000000008 */
[----:B------:R-:W-:Y:S01]  /*b610*/  MUFU.EX2 R79, R79 ;  /* 0x0000004f004f7308 */ /* 0x000fe20000000800 */
[----:B------:R-:W-:Y:S02]  /*b620*/  PRMT R236, R9, 0x5410, R236 ;  /* 0x0000541009ec7816 */ /* 0x000fe400000000ec */
[----:B------:R-:W-:Y:S02]  /*b630*/  LOP3.LUT R9, R8, 0xff, RZ, 0xc0, !PT ;  /* 0x000000ff08097812 */ /* 0x000fe400078ec0ff */
[----:B------:R-:W-:-:S02]  /*b640*/  SHF.R.U32.HI R238, RZ, 0x18, R10 ;  /* 0x00000018ffee7819 */ /* 0x000fc4000001160a */
[----:B------:R-:W-:Y:S01]  /*b650*/  LOP3.LUT R204, R204, 0xff, RZ, 0xc0, !PT ;  /* 0x000000ffcccc7812 */ /* 0x000fe200078ec0ff */
[----:B------:R-:W-:Y:S01]  /*b660*/  MUFU.EX2 R176, R176 ;  /* 0x000000b000b07308 */ /* 0x000fe20000000800 */
[----:B------:R-:W-:Y:S02]  /*b670*/  PRMT R238, R9, 0x5410, R238 ;  /* 0x0000541009ee7816 */ /* 0x000fe400000000ee */
[----:B------:R-:W-:Y:S01]  /*b680*/  PRMT R178, R178, 0x5410, R21 ;  /* 0x00005410b2b27816 */ /* 0x000fe20000000015 */
[----:B------:R-:W1:Y:S01]  /*b690*/  LDSM.16.MT88.4 R8, [R218+0x5000] ;  /* 0x00500000da08783b */ /* 0x000e620000004200 */
[----:B------:R-:W-:Y:S02]  /*b6a0*/  PRMT R213, R213, 0x5410, R22 ;  /* 0x00005410d5d57816 */ /* 0x000fe40000000016 */
[----:B------:R-:W-:Y:S01]  /*b6b0*/  PRMT R215, R204, 0x5410, R215 ;  /* 0x00005410ccd77816 */ /* 0x000fe200000000d7 */
[----:B------:R-:W3:Y:S01]  /*b6c0*/  LDSM.16.MT88.4 R20, [R24+0x5000] ;  /* 0x005000001814783b */ /* 0x000ee20000004200 */
[--C-:B------:R-:W-:Y:S01]  /*b6d0*/  FFMA.FTZ R204, R78, UR22, -R187.reuse ;  /* 0x000000164ecc7c23 */ /* 0x100fe200080108bb */
[----:B------:R-:W-:Y:S01]  /*b6e0*/  LOP3.LUT R17, R17, 0xff, RZ, 0xc0, !PT ;  /* 0x000000ff11117812 */ /* 0x000fe200078ec0ff */
[----:B------:R-:W-:Y:S01]  /*b6f0*/  MUFU.EX2 R32, R117 ;  /* 0x0000007500207308 */ /* 0x000fe20000000800 */
[----:B------:R-:W-:Y:S01]  /*b700*/  LOP3.LUT R76, R7, 0xff00ff, RZ, 0xc0, !PT ;  /* 0x00ff00ff074c7812 */ /* 0x000fe200078ec0ff */
[----:B------:R-:W-:Y:S01]  /*b710*/  FFMA.FTZ R78, R119, UR22, -R187 ;  /* 0x00000016774e7c23 */ /* 0x000fe200080108bb */
[----:B------:R-:W-:Y:S01]  /*b720*/  PRMT R106, R17, 0x5410, R106 ;  /* 0x00005410116a7816 */ /* 0x000fe2000000006a */
[----:B------:R-:W-:Y:S01]  /*b730*/  FFMA.FTZ R17, R92, UR22, -R166 ;  /* 0x000000165c117c23 */ /* 0x000fe200080108a6 */
[----:B------:R-:W-:-:S02]  /*b740*/  HSET2.LE.AND R7, R12, R37, PT ;  /* 0x000000250c077233 */ /* 0x000fc40003803000 */
[--C-:B------:R-:W-:Y:S01]  /*b750*/  HSET2.LE.AND R12, R14, R37.reuse, PT ;  /* 0x000000250e0c7233 */ /* 0x100fe20003803000 */
[----:B------:R-:W4:Y:S01]  /*b760*/  MUFU.EX2 R204, R204 ;  /* 0x000000cc00cc7308 */ /* 0x000f220000000800 */
[----:B------:R-:W-:Y:S02]  /*b770*/  SHF.R.U32.HI R19, RZ, 0x8, R19 ;  /* 0x00000008ff137819 */ /* 0x000fe40000011613 */
[----:B--2---:R-:W-:Y:S02]  /*b780*/  F2FP.F16.F32.PACK_AB R14, R60, R77 ;  /* 0x0000004d3c0e723e */ /* 0x004fe400000000ff */
[----:B------:R-:W-:Y:S02]  /*b790*/  LOP3.LUT R4, R4, 0xff00ff, RZ, 0xc0, !PT ;  /* 0x00ff00ff04047812 */ /* 0x000fe400078ec0ff */
[----:B------:R-:W-:Y:S01]  /*b7a0*/  PRMT R222, R222, 0x5410, R19 ;  /* 0x00005410dede7816 */ /* 0x000fe20000000013 */
[----:B------:R2:W5:Y:S01]  /*b7b0*/  MUFU.EX2 R92, R15 ;  /* 0x0000000f005c7308 */ /* 0x0005620000000800 */
[----:B------:R-:W-:Y:S01]  /*b7c0*/  LOP3.LUT R14, R14, R7, RZ, 0xc0, !PT ;  /* 0x000000070e0e7212 */ /* 0x000fe200078ec0ff */
[----:B------:R-:W-:Y:S01]  /*b7d0*/  FADD.FTZ R19, R75, R96 ;  /* 0x000000604b137221 */ /* 0x000fe20000010000 */
[----:B------:R-:W-:-:S02]  /*b7e0*/  HSET2.LE.AND R6, R6, R37, PT ;  /* 0x0000002506067233 */ /* 0x000fc40003803000 */
[--C-:B------:R-:W-:Y:S01]  /*b7f0*/  HSET2.LE.AND R4, R4, R37.reuse, PT ;  /* 0x0000002504047233 */ /* 0x100fe20003803000 */
[----:B------:R-:W-:Y:S01]  /*b800*/  FADD.FTZ R19, R40, R19 ;  /* 0x0000001328137221 */ /* 0x000fe20000010000 */
[----:B------:R-:W-:Y:S01]  /*b810*/  F2FP.F16.F32.PACK_AB R7, R195, R202 ;  /* 0x000000cac307723e */ /* 0x000fe200000000ff */
[----:B------:R1:W-:Y:S01]  /*b820*/  MUFU.EX2 R74, R17 ;  /* 0x00000011004a7308 */ /* 0x0003e20000000800 */
[--C-:B------:R-:W-:Y:S01]  /*b830*/  HSET2.LE.AND R13, R13, R37.reuse, PT ;  /* 0x000000250d0d7233 */ /* 0x100fe20003803000 */
[----:B------:R-:W-:Y:S01]  /*b840*/  FADD.FTZ R34, R34, R19 ;  /* 0x0000001322227221 */ /* 0x000fe20000010000 */
[--C-:B------:R-:W-:Y:S01]  /*b850*/  HSET2.LE.AND R18, R18, R37.reuse, PT ;  /* 0x0000002512127233 */ /* 0x100fe20003803000 */
[----:B------:R-:W-:Y:S01]  /*b860*/  FADD.FTZ R40, R42, R47 ;  /* 0x0000002f2a287221 */ /* 0x000fe20000010000 */
[--C-:B------:R-:W-:Y:S01]  /*b870*/  HSET2.LE.AND R5, R5, R37.reuse, PT ;  /* 0x0000002505057233 */ /* 0x100fe20003803000 */
[----:B------:R-:W-:Y:S01]  /*b880*/  FADD.FTZ R42, R184, R185 ;  /* 0x000000b9b82a7221 */ /* 0x000fe20000010000 */
[----:B----4-:R-:W-:Y:S01]  /*b890*/  F2FP.F16.F32.PACK_AB R75, R173, R204 ;  /* 0x000000ccad4b723e */ /* 0x010fe200000000ff */
[----:B------:R-:W-:Y:S01]  /*b8a0*/  FADD.FTZ R40, R35, R40 ;  /* 0x0000002823287221 */ /* 0x000fe20000010000 */
[----:B--2---:R-:W-:Y:S01]  /*b8b0*/  F2FP.F16.F32.PACK_AB R15, R103, R210 ;  /* 0x000000d2670f723e */ /* 0x004fe200000000ff */
[----:B------:R-:W-:Y:S01]  /*b8c0*/  FADD.FTZ R42, R177, R42 ;  /* 0x0000002ab12a7221 */ /* 0x000fe20000010000 */
[----:B-----5:R-:W-:Y:S01]  /*b8d0*/  F2FP.F16.F32.PACK_AB R166, R79, R92 ;  /* 0x0000005c4fa6723e */ /* 0x020fe200000000ff */
[----:B------:R-:W-:Y:S01]  /*b8e0*/  FADD.FTZ R35, R33, R34 ;  /* 0x0000002221237221 */ /* 0x000fe20000010000 */
[----:B------:R-:W-:Y:S01]  /*b8f0*/  LOP3.LUT R12, R15, R12, RZ, 0xc0, !PT ;  /* 0x0000000c0f0c7212 */ /* 0x000fe200078ec0ff */
[----:B------:R-:W-:Y:S01]  /*b900*/  MUFU.EX2 R34, R114 ;  /* 0x0000007200227308 */ /* 0x000fe20000000800 */
[--C-:B------:R-:W-:Y:S01]  /*b910*/  HSET2.LE.AND R15, R76, R37.reuse, PT ;  /* 0x000000254c0f7233 */ /* 0x100fe20003803000 */
[----:B------:R-:W-:Y:S01]  /*b920*/  FADD.FTZ R61, R61, R42 ;  /* 0x0000002a3d3d7221 */ /* 0x000fe20000010000 */
[----:B------:R-:W-:Y:S01]  /*b930*/  F2FP.F16.F32.PACK_AB R76, R84, R81 ;  /* 0x00000051544c723e */ /* 0x000fe200000000ff */
[----:B------:R-:W-:Y:S01]  /*b940*/  FADD.FTZ R56, R56, R35 ;  /* 0x0000002338387221 */ /* 0x000fe20000010000 */
[----:B-1----:R-:W-:Y:S01]  /*b950*/  F2FP.F16.F32.PACK_AB R17, R197, R206 ;  /* 0x000000cec511723e */ /* 0x002fe200000000ff */
[----:B------:R-:W-:Y:S01]  /*b960*/  FADD.FTZ R61, R52, R61 ;  /* 0x0000003d343d7221 */ /* 0x000fe20000010000 */
[----:B------:R-:W-:Y:S01]  /*b970*/  F2FP.F16.F32.PACK_AB R96, R181, R214 ;  /* 0x000000d6b560723e */ /* 0x000fe200000000ff */
[----:B------:R-:W-:Y:S01]  /*b980*/  MUFU.EX2 R33, R107 ;  /* 0x0000006b00217308 */ /* 0x000fe20000000800 */
[----:B------:R-:W-:Y:S01]  /*b990*/  LOP3.LUT R6, R7, R6, RZ, 0xc0, !PT ;  /* 0x0000000607067212 */ /* 0x000fe200078ec0ff */
[----:B------:R-:W-:Y:S01]  /*b9a0*/  FADD.FTZ R56, R51, R56 ;  /* 0x0000003833387221 */ /* 0x000fe20000010000 */
[----:B------:R-:W-:Y:S01]  /*b9b0*/  LOP3.LUT R7, R75, R4, RZ, 0xc0, !PT ;  /* 0x000000044b077212 */ /* 0x000fe200078ec0ff */
[----:B------:R-:W-:Y:S01]  /*b9c0*/  FADD.FTZ R188, R188, R61 ;  /* 0x0000003dbcbc7221 */ /* 0x000fe20000010000 */
[----:B------:R-:W-:Y:S01]  /*b9d0*/  LOP3.LUT R15, R166, R15, RZ, 0xc0, !PT ;  /* 0x0000000fa60f7212 */ /* 0x000fe200078ec0ff */
[----:B------:R-:W-:Y:S01]  /*b9e0*/  FADD.FTZ R57, R57, R56 ;  /* 0x0000003839397221 */ /* 0x000fe20000010000 */
[----:B------:R-:W-:Y:S01]  /*b9f0*/  LOP3.LUT R13, R76, R13, RZ, 0xc0, !PT ;  /* 0x0000000d4c0d7212 */ /* 0x000fe200078ec0ff */
[----:B------:R-:W-:Y:S01]  /*ba00*/  MUFU.EX2 R75, R104 ;  /* 0x00000068004b7308 */ /* 0x000fe20000000800 */
[----:B------:R-:W-:Y:S01]  /*ba10*/  LOP3.LUT R4, R17, R18, RZ, 0xc0, !PT ;  /* 0x0000001211047212 */ /* 0x000fe200078ec0ff */
[----:B------:R-:W-:Y:S01]  /*ba20*/  FADD.FTZ R188, R65, R188 ;  /* 0x000000bc41bc7221 */ /* 0x000fe20000010000 */
[----:B------:R-:W-:Y:S01]  /*ba30*/  LOP3.LUT R5, R96, R5, RZ, 0xc0, !PT ;  /* 0x0000000560057212 */ /* 0x000fe200078ec0ff */
[----:B------:R-:W-:Y:S01]  /*ba40*/  FADD.FTZ R46, R46, R57 ;  /* 0x000000392e2e7221 */ /* 0x000fe20000010000 */
[--C-:B------:R-:W-:Y:S01]  /*ba50*/  HSET2.LE.AND R205, R205, R37.reuse, PT ;  /* 0x00000025cdcd7233 */ /* 0x100fe20003803000 */
[-C--:B------:R-:W-:Y:S01]  /*ba60*/  HMMA.16816.F32 R156, R12, R8.reuse, R156 ;  /* 0x000000080c9c723c */ /* 0x080fe2000000189c */
[----:B------:R-:W-:Y:S01]  /*ba70*/  FADD.FTZ R193, R193, R188 ;  /* 0x000000bcc1c17221 */ /* 0x000fe20000010000 */
[----:B------:R-:W1:Y:S01]  /*ba80*/  MUFU.EX2 R76, R102 ;  /* 0x00000066004c7308 */ /* 0x000e620000000800 */
[----:B------:R-:W-:Y:S01]  /*ba90*/  FADD.FTZ R59, R59, R46 ;  /* 0x0000002e3b3b7221 */ /* 0x000fe20000010000 */
[----:B------:R-:W-:Y:S01]  /*baa0*/  HSET2.LE.AND R178, R178, R37, PT ;  /* 0x00000025b2b27233 */ /* 0x000fe20003803000 */
[----:B------:R-:W-:Y:S01]  /*bab0*/  FADD.FTZ R198, R198, R193 ;  /* 0x000000c1c6c67221 */ /* 0x000fe20000010000 */
[----:B------:R-:W-:Y:S01]  /*bac0*/  LOP3.LUT R130, R130, 0xff00ff, RZ, 0xc0, !PT ;  /* 0x00ff00ff82827812 */ /* 0x000fe200078ec0ff */
[----:B------:R-:W-:Y:S01]  /*bad0*/  FADD.FTZ R50, R50, R59 ;  /* 0x0000003b32327221 */ /* 0x000fe20000010000 */
[----:B------:R-:W-:Y:S01]  /*bae0*/  HMMA.16816.F32 R160, R4, R8, R160 ;  /* 0x0000000804a0723c */ /* 0x000fe200000018a0 */
[----:B------:R-:W-:Y:S01]  /*baf0*/  LOP3.LUT R8, R16, 0xff00ff, RZ, 0xc0, !PT ;  /* 0x00ff00ff10087812 */ /* 0x000fe200078ec0ff */
[----:B------:R-:W-:Y:S01]  /*bb00*/  MUFU.EX2 R113, R113 ;  /* 0x0000007100717308 */ /* 0x000fe20000000800 */
[----:B------:R-:W-:Y:S01]  /*bb10*/  LDSM.16.MT88.4 R16, [R24+0x5400] ;  /* 0x005400001810783b */ /* 0x000fe20000004200 */
[----:B------:R-:W-:-:S04]  /*bb20*/  FADD.FTZ R169, R169, R198 ;  /* 0x000000c6a9a97221 */ /* 0x000fc80000010000 */
[----:B------:R-:W-:Y:S01]  /*bb30*/  HMMA.16816.F32 R152, R12, R10, R152 ;  /* 0x0000000a0c98723c */ /* 0x000fe20000001898 */
[----:B------:R-:W-:Y:S01]  /*bb40*/  FADD.FTZ R169, R186, R169 ;  /* 0x000000a9baa97221 */ /* 0x000fe20000010000 */
[----:B------:R-:W-:Y:S01]  /*bb50*/  MUFU.EX2 R63, R63 ;  /* 0x0000003f003f7308 */ /* 0x000fe20000000800 */
[----:B-1----:R-:W-:Y:S02]  /*bb60*/  F2FP.F16.F32.PACK_AB R9, R76, R69 ;  /* 0x000000454c09723e */ /* 0x002fe400000000ff */
[----:B------:R-:W-:-:S03]  /*bb70*/  FADD.FTZ R214, R214, R169 ;  /* 0x000000a9d6d67221 */ /* 0x000fc60000010000 */
[----:B---3--:R-:W-:Y:S01]  /*bb80*/  HMMA.16816.F32 R140, R12, R20, R140 ;  /* 0x000000140c8c723c */ /* 0x008fe2000000188c */
[----:B------:R-:W-:Y:S01]  /*bb90*/  FADD.FTZ R181, R181, R214 ;  /* 0x000000d6b5b57221 */ /* 0x000fe20000010000 */
[----:B------:R-:W-:Y:S03]  /*bba0*/  MUFU.EX2 R58, R58 ;  /* 0x0000003a003a7308 */ /* 0x000fe60000000800 */
[----:B------:R-:W-:-:S03]  /*bbb0*/  FADD.FTZ R204, R204, R181 ;  /* 0x000000b5cccc7221 */ /* 0x000fc60000010000 */
[----:B------:R-:W-:Y:S01]  /*bbc0*/  HMMA.16816.F32 R136, R12, R22, R136 ;  /* 0x000000160c88723c */ /* 0x000fe20000001888 */
[----:B------:R-:W1:Y:S01]  /*bbd0*/  LDSM.16.MT88.4 R12, [R218+0x5400] ;  /* 0x00540000da0c783b */ /* 0x000e620000004200 */
[----:B------:R-:W-:Y:S01]  /*bbe0*/  MUFU.EX2 R62, R62 ;  /* 0x0000003e003e7308 */ /* 0x000fe20000000800 */
[----:B------:R-:W-:-:S05]  /*bbf0*/  FADD.FTZ R173, R173, R204 ;  /* 0x000000ccadad7221 */ /* 0x000fca0000010000 */
[----:B------:R-:W-:Y:S01]  /*bc00*/  HMMA.16816.F32 R148, R4, R10, R148 ;  /* 0x0000000a0494723c */ /* 0x000fe20000001894 */
[--C-:B------:R-:W-:Y:S01]  /*bc10*/  HSET2.LE.AND R11, R8, R37.reuse, PT ;  /* 0x00000025080b7233 */ /* 0x100fe20003803000 */
[----:B------:R-:W-:Y:S01]  /*bc20*/  MUFU.EX2 R68, R68 ;  /* 0x0000004400447308 */ /* 0x000fe20000000800 */
[----:B------:R-:W-:Y:S02]  /*bc30*/  HSET2.LE.AND R10, R215, R37, PT ;  /* 0x00000025d70a7233 */ /* 0x000fe40003803000 */
[----:B------:R-:W-:-:S03]  /*bc40*/  F2FP.F16.F32.PACK_AB R8, R75, R66 ;  /* 0x000000424b08723e */ /* 0x000fc600000000ff */
[C---:B------:R-:W-:Y:S01]  /*bc50*/  HMMA.16816.F32 R144, R4.reuse, R20, R144 ;  /* 0x000000140490723c */ /* 0x040fe20000001890 */
[----:B------:R-:W-:Y:S01]  /*bc60*/  LOP3.LUT R11, R8, R11, RZ, 0xc0, !PT ;  /* 0x0000000b080b7212 */ /* 0x000fe200078ec0ff */
[----:B------:R-:W-:Y:S01]  /*bc70*/  MUFU.EX2 R67, R67 ;  /* 0x0000004300437308 */ /* 0x000fe20000000800 */
[----:B------:R-:W-:Y:S02]  /*bc80*/  LOP3.LUT R10, R9, R10, RZ, 0xc0, !PT ;  /* 0x0000000a090a7212 */ /* 0x000fe400078ec0ff */
[--C-:B------:R-:W-:Y:S02]  /*bc90*/  HSET2.LE.AND R8, R213, R37.reuse, PT ;  /* 0x00000025d5087233 */ /* 0x100fe40003803000 */
[----:B------:R-:W-:Y:S01]  /*bca0*/  F2FP.F16.F32.PACK_AB R21, R83, R72 ;  /* 0x000000485315723e */ /* 0x000fe200000000ff */
[----:B------:R-:W-:Y:S01]  /*bcb0*/  HMMA.16816.F32 R132, R4, R22, R132 ;  /* 0x000000160484723c */ /* 0x000fe20000001884 */
[----:B------:R-:W-:Y:S01]  /*bcc0*/  FADD.FTZ R5, R29, R40 ;  /* 0x000000281d057221 */ /* 0x000fe20000010000 */
[----:B------:R-:W-:Y:S01]  /*bcd0*/  LOP3.LUT R4, R203, 0xff00ff, RZ, 0xc0, !PT ;  /* 0x00ff00ffcb047812 */ /* 0x000fe200078ec0ff */
[----:B------:R-:W2:Y:S01]  /*bce0*/  MUFU.EX2 R29, R124 ;  /* 0x0000007c001d7308 */ /* 0x000ea20000000800 */
[----:B------:R-:W-:Y:S01]  /*bcf0*/  HSET2.LE.AND R9, R211, R37, PT ;  /* 0x00000025d3097233 */ /* 0x000fe20003803000 */
[----:B------:R-:W-:Y:S01]  /*bd00*/  FADD.FTZ R30, R30, R5 ;  /* 0x000000051e1e7221 */ /* 0x000fe20000010000 */
[----:B------:R-:W-:-:S02]  /*bd10*/  F2FP.F16.F32.PACK_AB R20, R43, R74 ;  /* 0x0000004a2b14723e */ /* 0x000fc400000000ff */
[--C-:B------:R-:W-:Y:S02]  /*bd20*/  HSET2.LE.AND R6, R242, R37.reuse, PT ;  /* 0x00000025f2067233 */ /* 0x100fe40003803000 */
[----:B------:R-:W-:Y:S01]  /*bd30*/  LOP3.LUT R8, R21, R8, RZ, 0xc0, !PT ;  /* 0x0000000815087212 */ /* 0x000fe200078ec0ff */
[----:B------:R-:W-:Y:S01]  /*bd40*/  FADD.FTZ R21, R31, R30 ;  /* 0x0000001e1f157221 */ /* 0x000fe20000010000 */
[--C-:B------:R-:W-:Y:S01]  /*bd50*/  HSET2.LE.AND R4, R4, R37.reuse, PT ;  /* 0x0000002504047233 */ /* 0x100fe20003803000 */
[----:B------:R-:W3:Y:S01]  /*bd60*/  MUFU.EX2 R31, R112 ;  /* 0x00000070001f7308 */ /* 0x000ee20000000800 */
[----:B------:R-:W-:Y:S01]  /*bd70*/  F2FP.F16.F32.PACK_AB R7, R89, R192 ;  /* 0x000000c05907723e */ /* 0x000fe200000000ff */
[----:B------:R-:W-:Y:S01]  /*bd80*/  FADD.FTZ R26, R26, R21 ;  /* 0x000000151a1a7221 */ /* 0x000fe20000010000 */
[----:B------:R-:W-:Y:S02]  /*bd90*/  LOP3.LUT R9, R20, R9, RZ, 0xc0, !PT ;  /* 0x0000000914097212 */ /* 0x000fe400078ec0ff */
[----:B------:R-:W-:Y:S01]  /*bda0*/  HSET2.LE.AND R5, R207, R37, PT ;  /* 0x00000025cf057233 */ /* 0x000fe20003803000 */
[----:B------:R-:W-:Y:S01]  /*bdb0*/  FADD.FTZ R27, R27, R26 ;  /* 0x0000001a1b1b7221 */ /* 0x000fe20000010000 */
[----:B------:R-:W-:Y:S01]  /*bdc0*/  F2FP.F16.F32.PACK_AB R23, R82, R85 ;  /* 0x000000555217723e */ /* 0x000fe200000000ff */
[----:B------:R-:W4:Y:S01]  /*bdd0*/  MUFU.EX2 R30, R115 ;  /* 0x00000073001e7308 */ /* 0x000f220000000800 */
[----:B------:R-:W-:Y:S01]  /*bde0*/  F2FP.F16.F32.PACK_AB R22, R191, R194 ;  /* 0x000000c2bf16723e */ /* 0x000fe200000000ff */
[C---:B-1----:R-:W-:Y:S01]  /*bdf0*/  HMMA.16816.F32 R156, R8.reuse, R12, R156 ;  /* 0x0000000c089c723c */ /* 0x042fe2000000189c */
[----:B------:R-:W-:Y:S01]  /*be00*/  F2FP.F16.F32.PACK_AB R20, R93, R176 ;  /* 0x000000b05d14723e */ /* 0x000fe200000000ff */
[----:B------:R-:W-:Y:S01]  /*be10*/  FADD.FTZ R28, R28, R27 ;  /* 0x0000001b1c1c7221 */ /* 0x000fe20000010000 */
[----:B------:R-:W-:Y:S01]  /*be20*/  LOP3.LUT R6, R7, R6, RZ, 0xc0, !PT ;  /* 0x0000000607067212 */ /* 0x000fe200078ec0ff */
[----:B------:R-:W-:Y:S01]  /*be30*/  FADD.FTZ R176, R176, R173 ;  /* 0x000000adb0b07221 */ /* 0x000fe20000010000 */
[----:B------:R-:W-:Y:S01]  /*be40*/  LOP3.LUT R7, R23, R4, RZ, 0xc0, !PT ;  /* 0x0000000417077212 */ /* 0x000fe200078ec0ff */
[----:B------:R-:W1:Y:S01]  /*be50*/  MUFU.EX2 R27, R116 ;  /* 0x00000074001b7308 */ /* 0x000e620000000800 */
[----:B------:R-:W-:Y:S01]  /*be60*/  LOP3.LUT R4, R22, R205, RZ, 0xc0, !PT ;  /* 0x000000cd16047212 */ /* 0x000fe200078ec0ff */
[----:B------:R-:W-:Y:S01]  /*be70*/  HMMA.16816.F32 R152, R8, R14, R152 ;  /* 0x0000000e0898723c */ /* 0x000fe20000001898 */
[----:B------:R-:W-:Y:S01]  /*be80*/  LOP3.LUT R5, R20, R5, RZ, 0xc0, !PT ;  /* 0x0000000514057212 */ /* 0x000fe200078ec0ff */
[----:B------:R-:W-:Y:S01]  /*be90*/  FADD.FTZ R25, R25, R28 ;  /* 0x0000001c19197221 */ /* 0x000fe20000010000 */
[----:B------:R-:W5:Y:S01]  /*bea0*/  LDSM.16.MT88.4 R20, [R24+0x5800] ;  /* 0x005800001814783b */ /* 0x000f620000004200 */
[----:B------:R-:W-:-:S02]  /*beb0*/  FADD.FTZ R176, R93, R176 ;  /* 0x000000b05db07221 */ /* 0x000fc40000010000 */
[----:B------:R-:W-:Y:S01]  /*bec0*/  MUFU.EX2 R73, R73 ;  /* 0x0000004900497308 */ /* 0x000fe20000000800 */
[----:B------:R-:W-:Y:S01]  /*bed0*/  FADD.FTZ R25, R90, R25 ;  /* 0x000000195a197221 */ /* 0x000fe20000010000 */
[C---:B------:R-:W-:Y:S01]  /*bee0*/  HMMA.16816.F32 R140, R8.reuse, R16, R140 ;  /* 0x00000010088c723c */ /* 0x040fe2000000188c */
[----:B------:R-:W-:Y:S02]  /*bef0*/  FADD.FTZ R85, R85, R176 ;  /* 0x000000b055557221 */ /* 0x000fe40000010000 */
[----:B------:R-:W-:Y:S02]  /*bf00*/  FADD.FTZ R206, R206, R25 ;  /* 0x00000019cece7221 */ /* 0x000fe40000010000 */
[----:B------:R-:W-:Y:S01]  /*bf10*/  FADD.FTZ R82, R82, R85 ;  /* 0x0000005552527221 */ /* 0x000fe20000010000 */
[----:B------:R-:W5:Y:S01]  /*bf20*/  MUFU.EX2 R78, R78 ;  /* 0x0000004e004e7308 */ /* 0x000f620000000800 */
[----:B------:R-:W-:Y:S01]  /*bf30*/  FADD.FTZ R197, R197, R206 ;  /* 0x000000cec5c57221 */ /* 0x000fe20000010000 */
[----:B------:R-:W-:Y:S01]  /*bf40*/  HMMA.16816.F32 R136, R8, R18, R136 ;  /* 0x000000120888723c */ /* 0x000fe20000001888 */
[----:B------:R-:W5:Y:S02]  /*bf50*/  LDSM.16.MT88.4 R8, [R218+0x5800] ;  /* 0x00580000da08783b */ /* 0x000f640000004200 */
[----:B------:R-:W-:-:S03]  /*bf60*/  FADD.FTZ R202, R202, R197 ;  /* 0x000000c5caca7221 */ /* 0x000fc60000010000 */
[----:B------:R-:W-:Y:S01]  /*bf70*/  MUFU.EX2 R121, R121 ;  /* 0x0000007900797308 */ /* 0x000fe20000000800 */
[----:B------:R-:W-:Y:S01]  /*bf80*/  FADD.FTZ R195, R195, R202 ;  /* 0x000000cac3c37221 */ /* 0x000fe20000010000 */
[C---:B------:R-:W-:Y:S01]  /*bf90*/  HMMA.16816.F32 R160, R4.reuse, R12, R160 ;  /* 0x0000000c04a0723c */ /* 0x040fe200000018a0 */
[----:B------:R-:W-:Y:S02]  /*bfa0*/  LOP3.LUT R12, R189, 0xff00ff, RZ, 0xc0, !PT ;  /* 0x00ff00ffbd0c7812 */ /* 0x000fe400078ec0ff */
[----:B--2---:R-:W-:Y:S01]  /*bfb0*/  F2FP.F16.F32.PACK_AB R13, R29, R34 ;  /* 0x000000221d0d723e */ /* 0x004fe200000000ff */
[----:B------:R-:W-:Y:S02]  /*bfc0*/  FADD.FTZ R194, R194, R195 ;  /* 0x000000c3c2c27221 */ /* 0x000fe40000010000 */
[----:B------:R-:W2:Y:S02]  /*bfd0*/  MUFU.EX2 R120, R120 ;  /* 0x0000007800787308 */ /* 0x000ea40000000800 */
[----:B------:R-:W-:Y:S01]  /*bfe0*/  HMMA.16816.F32 R148, R4, R14, R148 ;  /* 0x0000000e0494723c */ /* 0x000fe20000001894 */
[--C-:B------:R-:W-:Y:S01]  /*bff0*/  HSET2.LE.AND R15, R12, R37.reuse, PT ;  /* 0x000000250c0f7233 */ /* 0x100fe20003803000 */
[----:B------:R-:W-:Y:S01]  /*c000*/  FADD.FTZ R191, R191, R194 ;  /* 0x000000c2bfbf7221 */ /* 0x000fe20000010000 */
[----:B------:R-:W-:-:S02]  /*c010*/  HSET2.LE.AND R14, R240, R37, PT ;  /* 0x00000025f00e7233 */ /* 0x000fc40003803000 */
[----:B---3--:R-:W-:Y:S01]  /*c020*/  F2FP.F16.F32.PACK_AB R12, R100, R31 ;  /* 0x0000001f640c723e */ /* 0x008fe200000000ff */
[----:B------:R-:W-:Y:S01]  /*c030*/  MUFU.EX2 R123, R123 ;  /* 0x0000007b007b7308 */ /* 0x000fe20000000800 */
[----:B------:R-:W-:Y:S01]  /*c040*/  FADD.FTZ R192, R192, R191 ;  /* 0x000000bfc0c07221 */ /* 0x000fe20000010000 */
[----:B------:R-:W-:Y:S01]  /*c050*/  LOP3.LUT R14, R13, R14, RZ, 0xc0, !PT ;  /* 0x0000000e0d0e7212 */ /* 0x000fe200078ec0ff */
[C---:B------:R-:W-:Y:S01]  /*c060*/  HMMA.16816.F32 R144, R4.reuse, R16, R144 ;  /* 0x000000100490723c */ /* 0x040fe20000001890 */
[----:B------:R-:W-:Y:S01]  /*c070*/  LOP3.LUT R15, R12, R15, RZ, 0xc0, !PT ;  /* 0x0000000f0c0f7212 */ /* 0x000fe200078ec0ff */
[----:B------:R-:W-:Y:S01]  /*c080*/  FADD.FTZ R89, R89, R192 ;  /* 0x000000c059597221 */ /* 0x000fe20000010000 */
[--C-:B------:R-:W-:Y:S02]  /*c090*/  HSET2.LE.AND R12, R236, R37.reuse, PT ;  /* 0x00000025ec0c7233 */ /* 0x100fe40003803000 */
[----:B------:R-:W-:Y:S01]  /*c0a0*/  F2FP.F16.F32.PACK_AB R17, R32, R33 ;  /* 0x000000212011723e */ /* 0x000fe200000000ff */
[----:B------:R-:W3:Y:S01]  /*c0b0*/  MUFU.EX2 R122, R122 ;  /* 0x0000007a007a7308 */ /* 0x000ee20000000800 */
[----:B------:R-:W-:Y:S01]  /*c0c0*/  HSET2.LE.AND R13, R238, R37, PT ;  /* 0x00000025ee0d7233 */ /* 0x000fe20003803000 */
[----:B------:R-:W-:Y:S01]  /*c0d0*/  HMMA.16816.F32 R132, R4, R18, R132 ;  /* 0x000000120484723c */ /* 0x000fe20000001884 */
[----:B------:R-:W-:-:S02]  /*c0e0*/  LOP3.LUT R4, R199, 0xff00ff, RZ, 0xc0, !PT ;  /* 0x00ff00ffc7047812 */ /* 0x000fc400078ec0ff */
[----:B----4-:R-:W-:Y:S02]  /*c0f0*/  F2FP.F16.F32.PACK_AB R16, R113, R30 ;  /* 0x0000001e7110723e */ /* 0x010fe400000000ff */
[----:B------:R-:W-:Y:S01]  /*c100*/  LOP3.LUT R12, R17, R12, RZ, 0xc0, !PT ;  /* 0x0000000c110c7212 */ /* 0x000fe200078ec0ff */
[----:B------:R-:W-:Y:S01]  /*c110*/  FADD.FTZ R17, R45, R50 ;  /* 0x000000322d117221 */ /* 0x000fe20000010000 */
        /* <DEDUP_REMOVED lines=8> */
[----:B-1----:R-:W-:Y:S01]  /*c1a0*/  F2FP.F16.F32.PACK_AB R7, R27, R62 ;  /* 0x0000003e1b07723e */ /* 0x002fe200000000ff */
[----:B------:R-:W-:Y:S01]  /*c1b0*/  FADD.FTZ R81, R81, R16 ;  /* 0x0000001051517221 */ /* 0x000fe20000010000 */
        /* <DEDUP_REMOVED lines=9> */
[C---:B-----5:R-:W-:Y:S01]  /*c250*/  HMMA.16816.F32 R140, R12.reuse, R20, R140 ;  /* 0x000000140c8c723c */ /* 0x060fe2000000188c */
[----:B------:R-:W-:Y:S01]  /*c260*/  F2FP.F16.F32.PACK_AB R18, R78, R73 ;  /* 0x000000494e12723e */ /* 0x000fe200000000ff */
[----:B------:R-:W-:Y:S01]  /*c270*/  FADD.FTZ R77, R60, R77 ;  /* 0x0000004d3c4d7221 */ /* 0x000fe20000010000 */
[----:B------:R-:W-:Y:S01]  /*c280*/  LOP3.LUT R4, R19, R4, RZ, 0xc0, !PT ;  /* 0x0000000413047212 */ /* 0x000fe200078ec0ff */
[----:B------:R-:W-:Y:S01]  /*c290*/  FADD.FTZ R79, R79, R92 ;  /* 0x0000005c4f4f7221 */ /* 0x000fe20000010000 */
[----:B------:R-:W-:Y:S01]  /*c2a0*/  LOP3.LUT R5, R18, R5, RZ, 0xc0, !PT ;  /* 0x0000000512057212 */ /* 0x000fe200078ec0ff */
[----:B------:R-:W-:Y:S01]  /*c2b0*/  MUFU.EX2 R105, R105 ;  /* 0x0000006900697308 */ /* 0x000fe20000000800 */
[----:B------:R-:W-:Y:S01]  /*c2c0*/  LOP3.LUT R18, R175, 0xff00ff, RZ, 0xc0, !PT ;  /* 0x00ff00ffaf127812 */ /* 0x000fe200078ec0ff */
[----:B------:R-:W-:Y:S01]  /*c2d0*/  HMMA.16816.F32 R156, R12, R8, R156 ;  /* 0x000000080c9c723c */ /* 0x000fe2000000189c */
[----:B------:R-:W-:Y:S01]  /*c2e0*/  FADD.FTZ R74, R74, R79 ;  /* 0x0000004f4a4a7221 */ /* 0x000fe20000010000 */
[----:B------:R-:W-:Y:S01]  /*c2f0*/  FADD.FTZ R68, R68, R89 ;  /* 0x0000005944447221 */ /* 0x000fe20000010000 */
[--C-:B------:R-:W-:Y:S01]  /*c300*/  HSET2.LE.AND R16, R180, R37.reuse, PT ;  /* 0x00000025b4107233 */ /* 0x100fe20003803000 */
[----:B------:R-:W-:Y:S01]  /*c310*/  FADD.FTZ R73, R73, R82 ;  /* 0x0000005249497221 */ /* 0x000fe20000010000 */
[--C-:B------:R-:W-:Y:S01]  /*c320*/  HSET2.LE.AND R19, R18, R37.reuse, PT ;  /* 0x0000002512137233 */ /* 0x100fe20003803000 */
[----:B------:R-:W1:Y:S01]  /*c330*/  MUFU.EX2 R110, R110 ;  /* 0x0000006e006e7308 */ /* 0x000e620000000800 */
[----:B------:R-:W-:Y:S01]  /*c340*/  FADD.FTZ R43, R43, R74 ;  /* 0x0000004a2b2b7221 */ /* 0x000fe20000010000 */
[----:B------:R-:W-:Y:S01]  /*c350*/  HMMA.16816.F32 R144, R4, R20, R144 ;  /* 0x000000140490723c */ /* 0x000fe20000001890 */
[----:B--2---:R-:W-:Y:S01]  /*c360*/  F2FP.F16.F32.PACK_AB R20, R120, R121 ;  /* 0x000000797814723e */ /* 0x004fe200000000ff */
[----:B------:R-:W-:Y:S01]  /*c370*/  FADD.FTZ R68, R67, R68 ;  /* 0x0000004443447221 */ /* 0x000fe20000010000 */
[----:B------:R-:W-:Y:S01]  /*c380*/  FADD.FTZ R66, R66, R43 ;  /* 0x0000002b42427221 */ /* 0x000fe20000010000 */
[----:B---3--:R-:W-:Y:S01]  /*c390*/  F2FP.F16.F32.PACK_AB R17, R122, R123 ;  /* 0x0000007b7a11723e */ /* 0x008fe200000000ff */
[----:B------:R-:W-:Y:S01]  /*c3a0*/  FADD.FTZ R73, R78, R73 ;  /* 0x000000494e497221 */ /* 0x000fe20000010000 */
[----:B------:R-:W-:Y:S01]  /*c3b0*/  LOP3.LUT R19, R20, R19, RZ, 0xc0, !PT ;  /* 0x0000001314137212 */ /* 0x000fe200078ec0ff */
[----:B------:R-:W-:Y:S01]  /*c3c0*/  FADD.FTZ R20, R72, R77 ;  /* 0x0000004d48147221 */ /* 0x000fe20000010000 */
[C---:B------:R-:W-:Y:S01]  /*c3d0*/  HMMA.16816.F32 R152, R12.reuse, R10, R152 ;  /* 0x0000000a0c98723c */ /* 0x040fe20000001898 */
[----:B------:R-:W-:Y:S01]  /*c3e0*/  MUFU.EX2 R49, R49 ;  /* 0x0000003100317308 */ /* 0x000fe20000000800 */
[----:B------:R-:W-:Y:S01]  /*c3f0*/  FADD.FTZ R75, R75, R66 ;  /* 0x000000424b4b7221 */ /* 0x000fe20000010000 */
[----:B------:R-:W-:Y:S01]  /*c400*/  FADD.FTZ R20, R83, R20 ;  /* 0x0000001453147221 */ /* 0x000fe20000010000 */
[----:B------:R-:W-:Y:S01]  /*c410*/  LOP3.LUT R16, R17, R16, RZ, 0xc0, !PT ;  /* 0x0000001011107212 */ /* 0x000fe200078ec0ff */
[----:B------:R-:W-:Y:S01]  /*c420*/  FADD.FTZ R63, R63, R68 ;  /* 0x000000443f3f7221 */ /* 0x000fe20000010000 */
[----:B------:R-:W-:Y:S01]  /*c430*/  FADD.FTZ R30, R30, R75 ;  /* 0x0000004b1e1e7221 */ /* 0x000fe20000010000 */
[----:B------:R-:W-:Y:S01]  /*c440*/  FADD.FTZ R69, R69, R20 ;  /* 0x0000001445457221 */ /* 0x000fe20000010000 */
[----:B------:R-:W-:Y:S01]  /*c450*/  HMMA.16816.F32 R136, R12, R22, R136 ;  /* 0x000000160c88723c */ /* 0x000fe20000001888 */
[----:B------:R-:W2:Y:S01]  /*c460*/  LDSM.16.MT88.4 R12, [R218+0x5c00] ;  /* 0x005c0000da0c783b */ /* 0x000ea20000004200 */
[----:B------:R-:W-:Y:S01]  /*c470*/  MUFU.EX2 R129, R129 ;  /* 0x0000008100817308 */ /* 0x000fe20000000800 */
[----:B------:R-:W-:Y:S01]  /*c480*/  FADD.FTZ R76, R76, R69 ;  /* 0x000000454c4c7221 */ /* 0x000fe20000010000 */
[----:B------:R-:W-:Y:S01]  /*c490*/  HSET2.LE.AND R17, R118, R37, PT ;  /* 0x0000002576117233 */ /* 0x000fe20003803000 */
[----:B------:R-:W-:Y:S01]  /*c4a0*/  FADD.FTZ R30, R113, R30 ;  /* 0x0000001e711e7221 */ /* 0x000fe20000010000 */
[----:B-1----:R-:W-:Y:S01]  /*c4b0*/  F2FP.F16.F32.PACK_AB R18, R110, R105 ;  /* 0x000000696e12723e */ /* 0x002fe200000000ff */
[----:B------:R-:W-:Y:S01]  /*c4c0*/  FADD.FTZ R33, R33, R76 ;  /* 0x0000004c21217221 */ /* 0x000fe20000010000 */
[C---:B------:R-:W-:Y:S01]  /*c4d0*/  HMMA.16816.F32 R160, R4.reuse, R8, R160 ;  /* 0x0000000804a0723c */ /* 0x040fe200000018a0 */
[----:B------:R-:W-:Y:S01]  /*c4e0*/  FADD.FTZ R62, R62, R73 ;  /* 0x000000493e3e7221 */ /* 0x000fe20000010000 */
[----:B------:R-:W1:Y:S01]  /*c4f0*/  MUFU.EX2 R26, R127 ;  /* 0x0000007f001a7308 */ /* 0x000e620000000800 */
[----:B------:R-:W-:Y:S01]  /*c500*/  FADD.FTZ R33, R32, R33 ;  /* 0x0000002120217221 */ /* 0x000fe20000010000 */
[----:B------:R-:W-:Y:S01]  /*c510*/  FADD.FTZ R63, R58, R63 ;  /* 0x0000003f3a3f7221 */ /* 0x000fe20000010000 */
[----:B------:R-:W-:Y:S01]  /*c520*/  LOP3.LUT R17, R18, R17, RZ, 0xc0, !PT ;  /* 0x0000001112117212 */ /* 0x000fe200078ec0ff */
[----:B------:R-:W-:Y:S01]  /*c530*/  FADD.FTZ R31, R31, R30 ;  /* 0x0000001e1f1f7221 */ /* 0x000fe20000010000 */
[----:B------:R-:W-:Y:S01]  /*c540*/  FADD.FTZ R34, R34, R33 ;  /* 0x0000002122227221 */ /* 0x000fe20000010000 */
[----:B------:R-:W-:Y:S01]  /*c550*/  HMMA.16816.F32 R148, R4, R10, R148 ;  /* 0x0000000a0494723c */ /* 0x000fe20000001894 */
[----:B------:R-:W3:Y:S01]  /*c560*/  LDSM.16.MT88.4 R8, [R24+0x5c00] ;  /* 0x005c00001808783b */ /* 0x000ee20000004200 */
[----:B------:R-:W-:Y:S01]  /*c570*/  MUFU.EX2 R54, R54 ;  /* 0x0000003600367308 */ /* 0x000fe20000000800 */
[----:B------:R-:W-:Y:S01]  /*c580*/  FADD.FTZ R62, R27, R62 ;  /* 0x0000003e1b3e7221 */ /* 0x000fe20000010000 */
[----:B------:R-:W-:Y:S01]  /*c590*/  FADD.FTZ R34, R29, R34 ;  /* 0x000000221d227221 */ /* 0x000fe20000010000 */
[----:B------:R-:W-:Y:S01]  /*c5a0*/  FADD.FTZ R100, R100, R31 ;  /* 0x0000001f64647221 */ /* 0x000fe20000010000 */
[----:B------:R-:W-:-:S02]  /*c5b0*/  VIADD R210, R218, 0x4000 ;  /* 0x00004000dad27836 */ /* 0x000fc40000000000 */
[----:B------:R-:W-:Y:S01]  /*c5c0*/  HMMA.16816.F32 R132, R4, R22, R132 ;  /* 0x000000160484723c */ /* 0x000fe20000001884 */
[--C-:B------:R-:W-:Y:S01]  /*c5d0*/  HSET2.LE.AND R6, R174, R37.reuse, PT ;  /* 0x00000025ae067233 */ /* 0x100fe20003803000 */
[----:B------:R-:W4:Y:S01]  /*c5e0*/  MUFU.EX2 R53, R53 ;  /* 0x0000003500357308 */ /* 0x000f220000000800 */
[----:B-1----:R-:W-:Y:S01]  /*c5f0*/  F2FP.F16.F32.PACK_AB R21, R26, R129 ;  /* 0x000000811a15723e */ /* 0x002fe200000000ff */
[----:B------:R-:W-:Y:S01]  /*c600*/  FADD.FTZ R123, R123, R34 ;  /* 0x000000227b7b7221 */ /* 0x000fe20000010000 */
[----:B------:R-:W-:Y:S01]  /*c610*/  F2FP.F16.F32.PACK_AB R5, R48, R49 ;  /* 0x000000313005723e */ /* 0x000fe200000000ff */
[----:B------:R-:W-:Y:S01]  /*c620*/  FADD.FTZ R105, R105, R100 ;  /* 0x0000006469697221 */ /* 0x000fe20000010000 */
[----:B------:R-:W-:Y:S01]  /*c630*/  LOP3.LUT R18, R21, R178, RZ, 0xc0, !PT ;  /* 0x000000b215127212 */ /* 0x000fe200078ec0ff */
[----:B------:R-:W-:Y:S01]  /*c640*/  FADD.FTZ R122, R122, R123 ;  /* 0x0000007b7a7a7221 */ /* 0x000fe20000010000 */
[----:B------:R-:W-:Y:S01]  /*c650*/  LOP3.LUT R6, R5, R6, RZ, 0xc0, !PT ;  /* 0x0000000605067212 */ /* 0x000fe200078ec0ff */
[----:B------:R-:W-:Y:S01]  /*c660*/  MUFU.EX2 R125, R125 ;  /* 0x0000007d007d7308 */ /* 0x000fe20000000800 */
[--C-:B------:R-:W-:Y:S01]  /*c670*/  HSET2.LE.AND R7, R130, R37.reuse, PT ;  /* 0x0000002582077233 */ /* 0x100fe20003803000 */
[----:B------:R-:W-:Y:S01]  /*c680*/  FADD.FTZ R110, R110, R105 ;  /* 0x000000696e6e7221 */ /* 0x000fe20000010000 */
[--C-:B------:R-:W-:Y:S01]  /*c690*/  HSET2.LE.AND R4, R98, R37.reuse, PT ;  /* 0x0000002562047233 */ /* 0x100fe20003803000 */
[----:B------:R-:W-:Y:S01]  /*c6a0*/  FADD.FTZ R129, R129, R122 ;  /* 0x0000007a81817221 */ /* 0x000fe20000010000 */
[----:B------:R-:W-:Y:S01]  /*c6b0*/  HSET2.LE.AND R5, R106, R37, PT ;  /* 0x000000256a057233 */ /* 0x000fe20003803000 */
[----:B------:R-:W-:Y:S01]  /*c6c0*/  FADD.FTZ R121, R121, R110 ;  /* 0x0000006e79797221 */ /* 0x000fe20000010000 */
[----:B--2---:R-:W-:Y:S01]  /*c6d0*/  HMMA.16816.F32 R156, R16, R12, R156 ;  /* 0x0000000c109c723c */ /* 0x004fe2000000189c */
[----:B------:R-:W-:Y:S01]  /*c6e0*/  MUFU.EX2 R131, R131 ;  /* 0x0000008300837308 */ /* 0x000fe20000000800 */
[----:B----4-:R-:W-:Y:S01]  /*c6f0*/  F2FP.F16.F32.PACK_AB R21, R53, R54 ;  /* 0x000000363515723e */ /* 0x010fe200000000ff */
[----:B------:R-:W-:-:S03]  /*c700*/  FADD.FTZ R54, R54, R63 ;  /* 0x0000003f36367221 */ /* 0x000fc60000010000 */
[----:B------:R-:W-:Y:S01]  /*c710*/  LOP3.LUT R4, R21, R4, RZ, 0xc0, !PT ;  /* 0x0000000415047212 */ /* 0x000fe200078ec0ff */
[----:B------:R-:W-:Y:S01]  /*c720*/  FADD.FTZ R54, R53, R54 ;  /* 0x0000003635367221 */ /* 0x000fe20000010000 */
[----:B------:R-:W-:Y:S01]  /*c730*/  HMMA.16816.F32 R152, R16, R14, R152 ;  /* 0x0000000e1098723c */ /* 0x000fe20000001898 */
[----:B------:R-:W1:Y:S02]  /*c740*/  MUFU.EX2 R128, R128 ;  /* 0x0000008000807308 */ /* 0x000e640000000800 */
[----:B------:R-:W-:-:S05]  /*c750*/  FADD.FTZ R49, R49, R54 ;  /* 0x0000003631317221 */ /* 0x000fca0000010000 */
[C---:B---3--:R-:W-:Y:S01]  /*c760*/  HMMA.16816.F32 R140, R16.reuse, R8, R140 ;  /* 0x00000008108c723c */ /* 0x048fe2000000188c */
[----:B------:R-:W2:Y:S07]  /*c770*/  MUFU.EX2 R126, R126 ;  /* 0x0000007e007e7308 */ /* 0x000eae0000000800 */
[----:B------:R-:W-:Y:S01]  /*c780*/  HMMA.16816.F32 R136, R16, R10, R136 ;  /* 0x0000000a1088723c */ /* 0x000fe20000001888 */
[----:B-1----:R-:W-:-:S04]  /*c790*/  F2FP.F16.F32.PACK_AB R24, R128, R131 ;  /* 0x000000838018723e */ /* 0x002fc800000000ff */
[----:B------:R-:W-:Y:S02]  /*c7a0*/  LOP3.LUT R7, R24, R7, RZ, 0xc0, !PT ;  /* 0x0000000718077212 */ /* 0x000fe400078ec0ff */
[----:B--2---:R-:W-:Y:S01]  /*c7b0*/  F2FP.F16.F32.PACK_AB R22, R126, R125 ;  /* 0x0000007d7e16723e */ /* 0x004fe200000000ff */
[----:B------:R-:W-:-:S03]  /*c7c0*/  FADD.FTZ R125, R125, R62 ;  /* 0x0000003e7d7d7221 */ /* 0x000fc60000010000 */
[----:B------:R-:W-:Y:S01]  /*c7d0*/  LOP3.LUT R5, R22, R5, RZ, 0xc0, !PT ;  /* 0x0000000516057212 */ /* 0x000fe200078ec0ff */
[----:B------:R-:W-:-:S04]  /*c7e0*/  FADD.FTZ R126, R126, R125 ;  /* 0x0000007d7e7e7221 */ /* 0x000fc80000010000 */
[----:B------:R-:W-:Y:S02]  /*c7f0*/  FADD.FTZ R131, R131, R126 ;  /* 0x0000007e83837221 */ /* 0x000fe40000010000 */
[C---:B------:R-:W-:Y:S08]  /*c800*/  HMMA.16816.F32 R160, R4.reuse, R12, R160 ;  /* 0x0000000c04a0723c */ /* 0x040ff000000018a0 */
[C---:B------:R-:W-:Y:S08]  /*c810*/  HMMA.16816.F32 R148, R4.reuse, R14, R148 ;  /* 0x0000000e0494723c */ /* 0x040ff00000001894 */
[C---:B------:R-:W-:Y:S08]  /*c820*/  HMMA.16816.F32 R144, R4.reuse, R8, R144 ;  /* 0x000000080490723c */ /* 0x040ff00000001890 */
[----:B------:R-:W-:Y:S01]  /*c830*/  HMMA.16816.F32 R132, R4, R10, R132 ;  /* 0x0000000a0484723c */ /* 0x000fe20000001884 */
[----:B------:R-:W-:Y:S01]  /*c840*/  FADD.FTZ R4, R48, R49 ;  /* 0x0000003130047221 */ /* 0x000fe20000010000 */
[----:B------:R-:W-:Y:S01]  /*c850*/  FADD.FTZ R6, R128, R131 ;  /* 0x0000008380067221 */ /* 0x000fe20000010000 */
[----:B------:R-:W-:-:S03]  /*c860*/  FADD.FTZ R5, R26, R129 ;  /* 0x000000811a057221 */ /* 0x000fc60000010000 */
[----:B------:R1:W-:Y:S04]  /*c870*/  STL [R1+0x10], R4 ;  /* 0x0000100401007387 */ /* 0x0003e80000100800 */
[----:B------:R2:W-:Y:S04]  /*c880*/  STL [R1+0xc], R6 ;  /* 0x00000c0601007387 */ /* 0x0005e80000100800 */
[----:B------:R2:W-:Y:S01]  /*c890*/  STL [R1+0x14], R5 ;  /* 0x0000140501007387 */ /* 0x0005e20000100800 */
[----:B-1----:R-:W-:-:S05]  /*c8a0*/  FADD.FTZ R4, R120, R121 ;  /* 0x0000007978047221 */ /* 0x002fca0000010000 */
[----:B------:R2:W-:Y:S01]  /*c8b0*/  STL [R1+0x8], R4 ;  /* 0x0000080401007387 */ /* 0x0005e20000100800 */
[----:B------:R-:W-:Y:S05]  /*c8c0*/  BRA.U !UP0, `(.L_x_1045) ;  /* 0x000000a508407547 */ /* 0x000fea000b800000 */
[----:B------:R-:W1:Y:S01]  /*c8d0*/  LDCU UR11, c[0x0][0x440] ;  /* 0x00008800ff0b77ac */ /* 0x000e620008000800 */
[----:B------:R-:W-:-:S04]  /*c8e0*/  DEPBAR.LE SB0, 0x0 ;  /* 0x000080000000791a */ /* 0x000fc80000000000 */
[----:B------:R-:W-:Y:S01]  /*c8f0*/  UIADD3 UR4, UPT, UPT, UR21, -0x2, URZ ;  /* 0xfffffffe15047890 */ /* 0x000fe2000fffe0ff */
[----:B------:R-:W-:Y:S02]  /*c900*/  IMAD.U32 R10, RZ, RZ, UR12 ;  /* 0x0000000cff0a7e24 */ /* 0x000fe4000f8e00ff */
[----:B------:R-:W-:Y:S01]  /*c910*/  IMAD.U32 R11, RZ, RZ, UR12 ;  /* 0x0000000cff0b7e24 */ /* 0x000fe2000f8e00ff */
[----:B------:R-:W-:Y:S01]  /*c920*/  UIMAD.WIDE.U32 UR16, UR4, UR12, URZ ;  /* 0x0000000c041072a5 */ /* 0x000fe2000f8e00ff */
[----:B------:R-:W-:Y:S02]  /*c930*/  IMAD.U32 R7, RZ, RZ, UR12 ;  /* 0x0000000cff077e24 */ /* 0x000fe4000f8e00ff */
[----:B--2---:R-:W-:Y:S02]  /*c940*/  IMAD.U32 R6, RZ, RZ, UR13 ;  /* 0x0000000dff067e24 */ /* 0x004fe4000f8e00ff */
[----:B------:R-:W-:Y:S02]  /*c950*/  IMAD.U32 R5, RZ, RZ, UR12 ;  /* 0x0000000cff057e24 */ /* 0x000fe4000f8e00ff */
[----:B------:R-:W-:Y:S01]  /*c960*/  IMAD.U32 R4, RZ, RZ, UR13 ;  /* 0x0000000dff047e24 */ /* 0x000fe2000f8e00ff */
[----:B------:R-:W-:Y:S01]  /*c970*/  BAR.SYNC.DEFER_BLOCKING 0x0 ;  /* 0x0000000000007b1d */ /* 0x000fe20000010000 */
[----:B-1----:R-:W-:Y:S01]  /*c980*/  ISETP.GE.AND P0, PT, R221, UR11, PT ;  /* 0x0000000bdd007c0c */ /* 0x002fe2000bf06270 */
[----:B------:R-:W-:-:S02]  /*c990*/  UIMAD UR11, UR4, UR13, UR17 ;  /* 0x0000000d040b72a4 */ /* 0x000fc4000f8e0211 */
[----:B------:R-:W-:Y:S02]  /*c9a0*/  USHF.L.U32 UR4, UR16, 0x7, URZ ;  /* 0x0000000710047899 */ /* 0x000fe400080006ff */
[----:B------:R-:W-:Y:S02]  /*c9b0*/  USHF.L.U64.HI UR11, UR16, 0x7, UR11 ;  /* 0x00000007100b7899 */ /* 0x000fe4000801020b */
[----:B------:R-:W-:Y:S02]  /*c9c0*/  UIADD3 UR16, UPT, UPT, UR21, -0x2, URZ ;  /* 0xfffffffe15107890 */ /* 0x000fe4000fffe0ff */
[----:B------:R-:W-:Y:S02]  /*c9d0*/  IMAD.U32 R8, RZ, RZ, UR4 ;  /* 0x00000004ff087e24 */ /* 0x000fe4000f8e00ff */
[----:B------:R-:W-:Y:S01]  /*c9e0*/  IMAD.U32 R9, RZ, RZ, UR11 ;  /* 0x0000000bff097e24 */ /* 0x000fe2000f8e00ff */
[----:B------:R-:W-:Y:S01]  /*c9f0*/  UISETP.GT.U32.AND UP0, UPT, UR16, UR18, UPT ;  /* 0x000000121000728c */ /* 0x000fe2000bf04070 */
[----:B------:R-:W-:Y:S01]  /*ca00*/  @!P0 LEA R10, P3, R10, UR4, 0x5 ;  /* 0x000000040a0a8c11 */ /* 0x000fe2000f8628ff */
[----:B------:R-:W-:Y:S01]  /*ca10*/  IMAD.U32 R16, RZ, RZ, UR4 ;  /* 0x00000004ff107e24 */ /* 0x000fe2000f8e00ff */
[----:B------:R-:W-:Y:S01]  /*ca20*/  @!P0 LEA R11, P2, R11, UR4, 0x6 ;  /* 0x000000040b0b8c11 */ /* 0x000fe2000f8430ff */
[----:B------:R-:W-:Y:S01]  /*ca30*/  IMAD.U32 R17, RZ, RZ, UR11 ;  /* 0x0000000bff117e24 */ /* 0x000fe2000f8e00ff */
[----:B------:R-:W-:Y:S01]  /*ca40*/  @!P0 LEA.HI.X R7, R7, UR11, R6, 0x5, P3 ;  /* 0x0000000b07078c11 */ /* 0x000fe200098f2c06 */
[----:B------:R-:W-:Y:S01]  /*ca50*/  IMAD.U32 R6, RZ, RZ, UR12 ;  /* 0x0000000cff067e24 */ /* 0x000fe2000f8e00ff */
[----:B------:R-:W-:-:S02]  /*ca60*/  @!P0 LEA R12, P4, R8, R225, 0x1 ;  /* 0x000000e1080c8211 */ /* 0x000fc400078808ff */
[----:B------:R-:W-:Y:S01]  /*ca70*/  @!P0 LEA.HI.X R4, R5, UR11, R4, 0x6, P2 ;  /* 0x0000000b05048c11 */ /* 0x000fe200090f3404 */
[----:B------:R-:W-:Y:S01]  /*ca80*/  IMAD.U32 R5, RZ, RZ, UR13 ;  /* 0x0000000dff057e24 */ /* 0x000fe2000f8e00ff */
[-C--:B------:R-:W-:Y:S01]  /*ca90*/  @!P0 LEA R14, P3, R10, R225.reuse, 0x1 ;  /* 0x000000e10a0e8211 */ /* 0x080fe200078608ff */
[----:B------:R-:W-:Y:S01]  /*caa0*/  @P0 STS.128 [R229+0x4000], RZ ;  /* 0x004000ffe5000388 */ /* 0x000fe20000000c00 */
[-C--:B------:R-:W-:Y:S01]  /*cab0*/  @!P0 LEA.HI.X R13, R8, R224.reuse, R9, 0x1, P4 ;  /* 0x000000e0080d8211 */ /* 0x080fe200020f0c09 */
[----:B------:R-:W-:Y:S01]  /*cac0*/  @!P0 IMAD R5, R5, 0x60, RZ ;  /* 0x0000006005058824 */ /* 0x000fe200078e02ff */
[-C--:B------:R-:W-:Y:S01]  /*cad0*/  @!P0 LEA.HI.X R15, R10, R224.reuse, R7, 0x1, P3 ;  /* 0x000000e00a0f8211 */ /* 0x080fe200018f0c07 */
[----:B------:R-:W-:Y:S01]  /*cae0*/  @!P0 IMAD.WIDE.U32 R6, R6, 0x60, R16 ;  /* 0x0000006006068825 */ /* 0x000fe200078e0010 */
[-C--:B------:R-:W-:Y:S01]  /*caf0*/  @!P0 LEA R8, P2, R11, R225.reuse, 0x1 ;  /* 0x000000e10b088211 */ /* 0x080fe200078408ff */
[----:B------:R-:W-:Y:S01]  /*cb00*/  @!PT LDS RZ, [RZ] ;  /* 0x00000000fffff984 */ /* 0x000fe20000000800 */
[----:B------:R-:W-:Y:S01]  /*cb10*/  @!PT LDS RZ, [RZ] ;  /* 0x00000000fffff984 */ /* 0x000fe20000000800 */
[----:B------:R-:W-:Y:S01]  /*cb20*/  @!PT LDS RZ, [RZ] ;  /* 0x00000000fffff984 */ /* 0x000fe20000000800 */
[----:B------:R-:W-:Y:S02]  /*cb30*/  @!P0 LDGSTS.E.BYPASS.LTC128B.128 [R229+0x4000], desc[UR26][R12.64] ;  /* 0x040000000ce58fae */ /* 0x000fe4000b981a1a */
[----:B------:R-:W-:Y:S01]  /*cb40*/  @!P0 IMAD.IADD R5, R5, 0x1, R7 ;  /* 0x0000000105058824 */ /* 0x000fe200078e0207 */
[----:B------:R-:W-:Y:S01]  /*cb50*/  @!P0 LEA.HI.X R9, R11, R224, R4, 0x1, P2 ;  /* 0x000000e00b098211 */ /* 0x000fe200010f0c04 */
[----:B------:R-:W-:Y:S01]  /*cb60*/  @P0 STS.128 [R229+0x4800], RZ ;  /* 0x004800ffe5000388 */ /* 0x000fe20000000c00 */
[----:B------:R-:W-:-:S03]  /*cb70*/  @!P0 LEA R10, P2, R6, R225, 0x1 ;  /* 0x000000e1060a8211 */ /* 0x000fc600078408ff */
[----:B------:R-:W-:Y:S01]  /*cb80*/  @!PT LDS RZ, [RZ] ;  /* 0x00000000fffff984 */ /* 0x000fe20000000800 */
[----:B------:R-:W-:Y:S01]  /*cb90*/  @!PT LDS RZ, [RZ] ;  /* 0x00000000fffff984 */ /* 0x000fe20000000800 */
[----:B------:R-:W-:Y:S01]  /*cba0*/  @!PT LDS RZ, [RZ] ;  /* 0x00000000fffff984 */ /* 0x000fe20000000800 */
[----:B------:R-:W-:Y:S01]  /*cbb0*/  @!P0 LDGSTS.E.BYPASS.LTC128B.128 [R229+0x4800], desc[UR26][R14.64] ;  /* 0x048000000ee58fae */ /* 0x000fe2000b981a1a */
[----:B------:R-:W-:-:S03]  /*cbc0*/  @!P0 LEA.HI.X R11, R6, R224, R5, 0x1, P2 ;  /* 0x000000e0060b8211 */ /* 0x000fc600010f0c05 */
        /* <DEDUP_REMOVED lines=14> */
[----:B------:R-:W5:Y:S04]  /*ccb0*/  LDSM.16.M88.4 R104, [R219+0x2c00] ;  /* 0x002c0000db68783b */ /* 0x000f680000000200 */
[----:B------:R-:W1:Y:S04]  /*ccc0*/  LDSM.16.M88.4 R96, [R219+0x3000] ;  /* 0x00300000db60783b */ /* 0x000e680000000200 */
[----:B------:R-:W1:Y:S04]  /*ccd0*/  LDSM.16.M88.4 R88, [R219+0x3400] ;  /* 0x00340000db58783b */ /* 0x000e680000000200 */
[----:B------:R-:W1:Y:S04]  /*cce0*/  LDSM.16.M88.4 R80, [R219+0x3800] ;  /* 0x00380000db50783b */ /* 0x000e680000000200 */
[----:B------:R-:W1:Y:S04]  /*ccf0*/  LDSM.16.M88.4 R204, [R219+0x3c00] ;  /* 0x003c0000dbcc783b */ /* 0x000e680000000200 */
[----:B------:R-:W-:Y:S04]  /*cd00*/  LDSM.16.M88.4 R196, [R201+0x2000] ;  /* 0x00200000c9c4783b */ /* 0x000fe80000000200 */
[----:B------:R-:W1:Y:S04]  /*cd10*/  LDSM.16.M88.4 R76, [R200+0x1000] ;  /* 0x00100000c84c783b */ /* 0x000e680000000200 */
        /* <DEDUP_REMOVED lines=10> */
[C---:B-----5:R-:W-:Y:S03]  /*cdc0*/  HMMA.16816.F32 R44, R4.reuse, R104, RZ ;  /* 0x00000068042c723c */ /* 0x060fe600000018ff */
[----:B------:R-:W5:Y:S04]  /*cdd0*/  LDSM.16.M88.4 R72, [R220] ;  /* 0x00000000dc48783b */ /* 0x000f680000000200 */
[----:B------:R-:W5:Y:S01]  /*cde0*/  LDSM.16.M88.4 R200, [R200] ;  /* 0x00000000c8c8783b */ /* 0x000f620000000200 */
[C---:B-1----:R-:W-:Y:S03]  /*cdf0*/  HMMA.16816.F32 R32, R4.reuse, R96, RZ ;  /* 0x000000600420723c */ /* 0x042fe600000018ff */
        /* <DEDUP_REMOVED lines=15> */
[C---:B--2---:R-:W-:Y:S08]  /*cef0*/  HMMA.16816.F32 R52, R76.reuse, R188, R52 ;  /* 0x000000bc4c34723c */ /* 0x044ff00000001834 */
[C---:B------:R-:W-:Y:S08]  /*cf00*/  HMMA.16816.F32 R44, R76.reuse, R184, R44 ;  /* 0x000000b84c2c723c */ /* 0x040ff0000000182c */
[C---:B---3--:R-:W-:Y:S08]  /*cf10*/  HMMA.16816.F32 R32, R76.reuse, R180, R32 ;  /* 0x000000b44c20723c */ /* 0x048ff00000001820 */
[C---:B------:R-:W-:Y:S08]  /*cf20*/  HMMA.16816.F32 R24, R76.reuse, R176, R24 ;  /* 0x000000b04c18723c */ /* 0x040ff00000001818 */
[C---:B----4-:R-:W-:Y:S08]  /*cf30*/  HMMA.16816.F32 R16, R76.reuse, R172, R16 ;  /* 0x000000ac4c10723c */ /* 0x050ff00000001810 */
        /* <DEDUP_REMOVED lines=9> */
[C---:B-----5:R-:W-:Y:S08]  /*cfd0*/  HMMA.16816.F32 R76, R72.reuse, R204, RZ ;  /* 0x000000cc484c723c */ /* 0x060ff000000018ff */
[C---:B------:R-:W-:Y:S08]  /*cfe0*/  HMMA.16816.F32 R84, R72.reuse, R80, RZ ;  /* 0x000000504854723c */ /* 0x040ff000000018ff */
[C---:B------:R-:W-:Y:S08]  /*cff0*/  HMMA.16816.F32 R164, R72.reuse, R128, RZ ;  /* 0x0000008048a4723c */ /* 0x040ff000000018ff */
[----:B------:R-:W-:Y:S08]  /*d000*/  HMMA.16816.F32 R92, R72, R88, RZ ;  /* 0x00000058485c723c */ /* 0x000ff000000018ff */
[----:B------:R-:W-:Y:S01]  /*d010*/  HMMA.16816.F32 R76, R200, R168, R76 ;  /* 0x000000a8c84c723c */ /* 0x000fe2000000184c */
[----:B------:R-:W-:-:S04]  /*d020*/  IMAD.U32 R169, RZ, RZ, UR21 ;  /* 0x00000015ffa97e24 */ /* 0x000fc8000f8e00ff */
[----:B------:R-:W-:-:S03]  /*d030*/  IMAD R168, R169, 0x80, R252 ;  /* 0x00000080a9a87824 */ /* 0x000fc600078e02fc */
[C---:B------:R-:W-:Y:S01]  /*d040*/  HMMA.16816.F32 R108, R72.reuse, R104, RZ ;  /* 0x00000068486c723c */ /* 0x040fe200000018ff */
[C---:B------:R-:W-:Y:S02]  /*d050*/  VIADD R212, R168.reuse, 0xffffff18 ;  /* 0xffffff18a8d47836 */ /* 0x040fe40000000000 */
[C---:B------:R-:W-:Y:S02]  /*d060*/  VIADD R204, R168.reuse, 0xffffff28 ;  /* 0xffffff28a8cc7836 */ /* 0x040fe40000000000 */
[C---:B------:R-:W-:Y:S02]  /*d070*/  VIADD R242, R168.reuse, 0xffffff48 ;  /* 0xffffff48a8f27836 */ /* 0x040fe40000000000 */
[C---:B------:R-:W-:Y:S01]  /*d080*/  VIADD R238, R168.reuse, 0xffffff00 ;  /* 0xffffff00a8ee7836 */ /* 0x040fe20000000000 */
[----:B------:R-:W-:Y:S01]  /*d090*/  HMMA.16816.F32 R100, R72, R96, RZ ;  /* 0x000000604864723c */ /* 0x000fe200000018ff */
[C---:B------:R-:W-:Y:S02]  /*d0a0*/  VIADD R215, R168.reuse, 0xffffff01 ;  /* 0xffffff01a8d77836 */ /* 0x040fe40000000000 */
[----:B------:R-:W-:-:S02]  /*d0b0*/  VIADD R214, R168, 0xffffff08 ;  /* 0xffffff08a8d67836 */ /* 0x000fc40000000000 */
[----:B------:R-:W-:-:S03]  /*d0c0*/  VIADD R240, R168, 0xffffff09 ;  /* 0xffffff09a8f07836 */ /* 0x000fc60000000000 */
[----:B------:R-:W-:Y:S08]  /*d0d0*/  HMMA.16816.F32 R96, R72, R98, RZ ;  /* 0x000000624860723c */ /* 0x000ff000000018ff */
[----:B------:R-:W-:Y:S01]  /*d0e0*/  HMMA.16816.F32 R84, R200, R172, R84 ;  /* 0x000000acc854723c */ /* 0x000fe20000001854 */
[----:B------:R-:W-:Y:S02]  /*d0f0*/  VIADD R172, R168, UR20 ;  /* 0x00000014a8ac7c36 */ /* 0x000fe40008000000 */
[----:B------:R-:W-:-:S05]  /*d100*/  VIADD R173, R234, -UR28 ;  /* 0x8000001ceaad7c36 */ /* 0x000fca0008000000 */
[----:B------:R-:W-:Y:S01]  /*d110*/  HMMA.16816.F32 R164, R200, R196, R164 ;  /* 0x000000c4c8a4723c */ /* 0x000fe200000018a4 */
[----:B------:R-:W-:-:S07]  /*d120*/  VIADD R196, R168, 0xffffff30 ;  /* 0xffffff30a8c47836 */ /* 0x000fce0000000000 */
[----:B------:R-:W-:Y:S01]  /*d130*/  HMMA.16816.F32 R92, R200, R176, R92 ;  /* 0x000000b0c85c723c */ /* 0x000fe2000000185c */
[----:B------:R-:W-:Y:S02]  /*d140*/  VIADD R176, R172, 0xffffff00 ;  /* 0xffffff00acb07836 */ /* 0x000fe40000000000 */
[C---:B------:R-:W-:Y:S02]  /*d150*/  VIADD R177, R234.reuse, 0x8 ;  /* 0x00000008eab17836 */ /* 0x040fe40000000000 */
[----:B------:R-:W-:-:S03]  /*d160*/  IMAD.IADD R169, R234, 0x1, -R176 ;  /* 0x00000001eaa97824 */ /* 0x000fc600078e0ab0 */
[----:B------:R-:W-:Y:S02]  /*d170*/  HMMA.16816.F32 R128, R72, R130, RZ ;  /* 0x000000824880723c */ /* 0x000fe400000018ff */
[----:B------:R-:W-:-:S04]  /*d180*/  IABS R169, R169 ;  /* 0x000000a900a97213 */ /* 0x000fc80000000000 */
[----:B------:R-:W-:Y:S02]  /*d190*/  I2FP.F32.S32 R169, R169 ;  /* 0x000000a900a97245 */ /* 0x000fe40000201400 */
[----:B------:R-:W-:Y:S03]  /*d1a0*/  HMMA.16816.F32 R88, R72, R90, RZ ;  /* 0x0000005a4858723c */ /* 0x000fe600000018ff */
[----:B------:R-:W-:-:S05]  /*d1b0*/  FFMA.FTZ R169, R169, -UR6, R164 ;  /* 0x80000006a9a97c23 */ /* 0x000fca00080100a4 */
[----:B------:R-:W-:Y:S01]  /*d1c0*/  HMMA.16816.F32 R108, R200, R184, R108 ;  /* 0x000000b8c86c723c */ /* 0x000fe2000000186c */
[----:B------:R-:W-:-:S05]  /*d1d0*/  VIADD R184, R168, 0xffffff00 ;  /* 0xffffff00a8b87836 */ /* 0x000fca0000000000 */
[----:B------:R-:W-:Y:S02]  /*d1e0*/  ISETP.GT.AND P6, PT, R173, R184, PT ;  /* 0x000000b8ad00720c */ /* 0x000fe40003fc4270 */
[----:B------:R-:W-:Y:S01]  /*d1f0*/  HMMA.16816.F32 R100, R200, R180, R100 ;  /* 0x000000b4c864723c */ /* 0x000fe20000001864 */
[----:B------:R-:W-:Y:S01]  /*d200*/  VIADD R180, R172, 0xffffff01 ;  /* 0xffffff01acb47836 */ /* 0x000fe20000000000 */
[----:B------:R-:W-:Y:S02]  /*d210*/  ISETP.GE.AND P3, PT, R184, R233, PT ;  /* 0x000000e9b800720c */ /* 0x000fe40003f66270 */
[----:B------:R-:W-:Y:S01]  /*d220*/  FSEL R169, R169, -INF , !P6 ;  /* 0xff800000a9a97808 */ /* 0x000fe20007000000 */
[----:B------:R-:W-:-:S03]  /*d230*/  IMAD.IADD R184, R234, 0x1, -R180 ;  /* 0x00000001eab87824 */ /* 0x000fc600078e0ab4 */
[----:B------:R-:W-:Y:S01]  /*d240*/  HMMA.16816.F32 R96, R200, R182, R96 ;  /* 0x000000b6c860723c */ /* 0x000fe20000001860 */
[----:B------:R-:W-:Y:S01]  /*d250*/  VIADD R182, R172, 0xffffff08 ;  /* 0xffffff08acb67836 */ /* 0x000fe20000000000 */
[----:B------:R-:W-:Y:S02]  /*d260*/  IABS R184, R184 ;  /* 0x000000b800b87213 */ /* 0x000fe40000000000 */
[----:B------:R-:W-:Y:S01]  /*d270*/  FSEL R169, R169, -INF , !P3 ;  /* 0xff800000a9a97808 */ /* 0x000fe20005800000 */
[----:B------:R-:W-:Y:S01]  /*d280*/  IMAD.IADD R164, R234, 0x1, -R182 ;  /* 0x00000001eaa47824 */ /* 0x000fe200078e0ab6 */
[----:B------:R-:W-:Y:S02]  /*d290*/  I2FP.F32.S32 R184, R184 ;  /* 0x000000b800b87245 */ /* 0x000fe40000201400 */
[----:B------:R-:W-:Y:S02]  /*d2a0*/  HMMA.16816.F32 R80, R72, R82, RZ ;  /* 0x000000524850723c */ /* 0x000fe400000018ff */
[----:B------:R-:W-:Y:S01]  /*d2b0*/  IABS R164, R164 ;  /* 0x000000a400a47213 */ /* 0x000fe20000000000 */
[----:B------:R-:W-:-:S05]  /*d2c0*/  FFMA.FTZ R184, R184, -UR6, R165 ;  /* 0x80000006b8b87c23 */ /* 0x000fca00080100a5 */
[C---:B------:R-:W-:Y:S08]  /*d2d0*/  HMMA.16816.F32 R124, R72.reuse, R120, RZ ;  /* 0x00000078487c723c */ /* 0x040ff000000018ff */
[C---:B------:R-:W-:Y:S08]  /*d2e0*/  HMMA.16816.F32 R116, R72.reuse, R112, RZ ;  /* 0x000000704874723c */ /* 0x040ff000000018ff */
[C---:B------:R-:W-:Y:S08]  /*d2f0*/  HMMA.16816.F32 R120, R72.reuse, R122, RZ ;  /* 0x0000007a4878723c */ /* 0x040ff000000018ff */
[C---:B------:R-:W-:Y:S08]  /*d300*/  HMMA.16816.F32 R112, R72.reuse, R114, RZ ;  /* 0x000000724870723c */ /* 0x040ff000000018ff */
[C---:B------:R-:W-:Y:S08]  /*d310*/  HMMA.16816.F32 R104, R72.reuse, R106, RZ ;  /* 0x0000006a4868723c */ /* 0x040ff000000018ff */
[----:B------:R-:W-:Y:S01]  /*d320*/  HMMA.16816.F32 R72, R72, R206, RZ ;  /* 0x000000ce4848723c */ /* 0x000fe200000018ff */
[----:B------:R-:W-:-:S07]  /*d330*/  VIADD R206, R168, 0xffffff21 ;  /* 0xffffff21a8ce7836 */ /* 0x000fce0000000000 */
[----:B------:R-:W-:Y:S01]  /*d340*/  HMMA.16816.F32 R128, R200, R198, R128 ;  /* 0x000000c6c880723c */ /* 0x000fe20000001880 */
[----:B------:R-:W-:-:S07]  /*d350*/  VIADD R198, R168, 0xffffff29 ;  /* 0xffffff29a8c67836 */ /* 0x000fce0000000000 */
[C---:B------:R-:W-:Y:S01]  /*d360*/  HMMA.16816.F32 R88, R200.reuse, R178, R88 ;  /* 0x000000b2c858723c */ /* 0x040fe20000001858 */
[----:B------:R-:W-:Y:S02]  /*d370*/  IMAD.IADD R179, R177, 0x1, -R176 ;  /* 0x00000001b1b37824 */ /* 0x000fe400078e0ab0 */
[----:B------:R-:W-:Y:S02]  /*d380*/  IMAD.MOV.U32 R178, RZ, RZ, R164 ;  /* 0x000000ffffb27224 */ /* 0x000fe400078e00a4 */
[----:B------:R-:W-:Y:S01]  /*d390*/  VIADD R164, R168, 0xffffff09 ;  /* 0xffffff09a8a47836 */ /* 0x000fe20000000000 */
[----:B------:R-:W-:Y:S02]  /*d3a0*/  IABS R179, R179 ;  /* 0x000000b300b37213 */ /* 0x000fe40000000000 */
[----:B------:R-:W-:Y:S01]  /*d3b0*/  I2FP.F32.S32 R165, R178 ;  /* 0x000000b200a57245 */ /* 0x000fe20000201400 */
[----:B------:R-:W-:Y:S01]  /*d3c0*/  HMMA.16816.F32 R80, R200, R174, R80 ;  /* 0x000000aec850723c */ /* 0x000fe20000001850 */
[----:B------:R-:W-:Y:S01]  /*d3d0*/  I2FP.F32.S32 R179, R179 ;  /* 0x000000b300b37245 */ /* 0x000fe20000201400 */
[C---:B------:R-:W-:Y:S01]  /*d3e0*/  VIADD R175, R234.reuse, 0x40 ;  /* 0x00000040eaaf7836 */ /* 0x040fe20000000000 */
[----:B------:R-:W-:Y:S01]  /*d3f0*/  ISETP.GT.AND P3, PT, R173, R164, PT ;  /* 0x000000a4ad00720c */ /* 0x000fe20003f64270 */
[----:B------:R-:W-:Y:S01]  /*d400*/  FFMA.FTZ R178, R165, -UR6, R128 ;  /* 0x80000006a5b27c23 */ /* 0x000fe20008010080 */
[----:B------:R-:W-:-:S02]  /*d410*/  VIADD R165, R234, 0x48 ;  /* 0x00000048eaa57836 */ /* 0x000fc40000000000 */
[----:B------:R-:W-:Y:S01]  /*d420*/  IMAD.IADD R174, R177, 0x1, -R180 ;  /* 0x00000001b1ae7824 */ /* 0x000fe200078e0ab4 */
[C---:B------:R-:W-:Y:S01]  /*d430*/  HMMA.16816.F32 R72, R200.reuse, R170, R72 ;  /* 0x000000aac848723c */ /* 0x040fe20000001848 */
[----:B------:R-:W-:Y:S01]  /*d440*/  FFMA.FTZ R170, R179, -UR6, R166 ;  /* 0x80000006b3aa7c23 */ /* 0x000fe200080100a6 */
[----:B------:R-:W-:Y:S02]  /*d450*/  IMAD.IADD R166, R175, 0x1, -R180 ;  /* 0x00000001afa67824 */ /* 0x000fe400078e0ab4 */
[--C-:B------:R-:W-:Y:S01]  /*d460*/  IMAD.IADD R171, R165, 0x1, -R176.reuse ;  /* 0x00000001a5ab7824 */ /* 0x100fe200078e0ab0 */
[----:B------:R-:W-:Y:S01]  /*d470*/  IABS R174, R174 ;  /* 0x000000ae00ae7213 */ /* 0x000fe20000000000 */
[----:B------:R-:W-:Y:S01]  /*d480*/  IMAD.IADD R179, R175, 0x1, -R176 ;  /* 0x00000001afb37824 */ /* 0x000fe200078e0ab0 */
[----:B------:R-:W-:Y:S01]  /*d490*/  IABS R166, R166 ;  /* 0x000000a600a67213 */ /* 0x000fe20000000000 */
[----:B------:R-:W-:Y:S01]  /*d4a0*/  HMMA.16816.F32 R116, R200, R188, R116 ;  /* 0x000000bcc874723c */ /* 0x000fe20000001874 */
[C---:B------:R-:W-:Y:S01]  /*d4b0*/  VIADD R188, R168.reuse, 0xffffff01 ;  /* 0xffffff01a8bc7836 */ /* 0x040fe20000000000 */
[----:B------:R-:W-:Y:S01]  /*d4c0*/  IABS R171, R171 ;  /* 0x000000ab00ab7213 */ /* 0x000fe20000000000 */
[----:B------:R-:W-:Y:S01]  /*d4d0*/  VIADD R128, R168, 0xffffff10 ;  /* 0xffffff10a8807836 */ /* 0x000fe20000000000 */
[----:B------:R-:W-:Y:S01]  /*d4e0*/  IABS R179, R179 ;  /* 0x000000b300b37213 */ /* 0x000fe20000000000 */
[----:B------:R-:W-:Y:S01]  /*d4f0*/  IMAD.IADD R176, R165, 0x1, -R180 ;  /* 0x00000001a5b07824 */ /* 0x000fe200078e0ab4 */
[----:B------:R-:W-:-:S02]  /*d500*/  ISETP.GT.AND P5, PT, R173, R188, PT ;  /* 0x000000bcad00720c */ /* 0x000fc40003fa4270 */
[C---:B------:R-:W-:Y:S01]  /*d510*/  HMMA.16816.F32 R104, R200.reuse, R186, R104 ;  /* 0x000000bac868723c */ /* 0x040fe20000001868 */
[----:B------:R-:W-:Y:S01]  /*d520*/  VIADD R186, R168, 0xffffff08 ;  /* 0xffffff08a8ba7836 */ /* 0x000fe20000000000 */
[----:B------:R-:W-:Y:S02]  /*d530*/  I2FP.F32.S32 R166, R166 ;  /* 0x000000a600a67245 */ /* 0x000fe40000201400 */
[----:B------:R-:W-:Y:S01]  /*d540*/  ISETP.GE.AND P4, PT, R188, R233, PT ;  /* 0x000000e9bc00720c */ /* 0x000fe20003f86270 */
[----:B------:R-:W-:Y:S01]  /*d550*/  VIADD R188, R168, 0xffffff49 ;  /* 0xffffff49a8bc7836 */ /* 0x000fe20000000000 */
[----:B------:R-:W-:Y:S01]  /*d560*/  ISETP.GT.AND P2, PT, R173, R186, PT ;  /* 0x000000baad00720c */ /* 0x000fe20003f44270 */
[----:B------:R-:W-:Y:S01]  /*d570*/  FFMA.FTZ R166, R166, -UR6, R69 ;  /* 0x80000006a6a67c23 */ /* 0x000fe20008010045 */
[----:B------:R-:W-:Y:S01]  /*d580*/  HMMA.16816.F32 R124, R200, R192, R124 ;  /* 0x000000c0c87c723c */ /* 0x000fe2000000187c */
[----:B------:R-:W-:Y:S01]  /*d590*/  FSEL R193, R184, -INF , !P5 ;  /* 0xff800000b8c17808 */ /* 0x000fe20006800000 */
[----:B------:R-:W-:Y:S01]  /*d5a0*/  IMAD.IADD R69, R165, 0x1, -R182 ;  /* 0x00000001a5457824 */ /* 0x000fe200078e0ab6 */
[----:B------:R-:W-:-:S02]  /*d5b0*/  I2FP.F32.S32 R171, R171 ;  /* 0x000000ab00ab7245 */ /* 0x000fc40000201400 */
[----:B------:R-:W-:Y:S02]  /*d5c0*/  I2FP.F32.S32 R179, R179 ;  /* 0x000000b300b37245 */ /* 0x000fe40000201400 */
[----:B------:R-:W-:Y:S01]  /*d5d0*/  I2FP.F32.S32 R174, R174 ;  /* 0x000000ae00ae7245 */ /* 0x000fe20000201400 */
[C---:B------:R-:W-:Y:S01]  /*d5e0*/  HMMA.16816.F32 R120, R200.reuse, R194, R120 ;  /* 0x000000c2c878723c */ /* 0x040fe20000001878 */
[----:B------:R-:W-:Y:S01]  /*d5f0*/  FSEL R193, R193, -INF , !P4 ;  /* 0xff800000c1c17808 */ /* 0x000fe20006000000 */
[----:B------:R-:W-:Y:S01]  /*d600*/  VIADD R194, R168, 0xffffff40 ;  /* 0xffffff40a8c27836 */ /* 0x000fe20000000000 */
[----:B------:R-:W-:Y:S01]  /*d610*/  FSEL R178, R178, -INF , !P2 ;  /* 0xff800000b2b27808 */ /* 0x000fe20005000000 */
[----:B------:R-:W-:Y:S01]  /*d620*/  FFMA.FTZ R174, R174, -UR6, R167 ;  /* 0x80000006aeae7c23 */ /* 0x000fe200080100a7 */
[----:B------:R-:W-:Y:S01]  /*d630*/  ISETP.GT.AND P4, PT, R173, R128, PT ;  /* 0x00000080ad00720c */ /* 0x000fe20003f84270 */
[----:B------:R-:W-:Y:S01]  /*d640*/  IMAD.IADD R167, R175, 0x1, -R182 ;  /* 0x00000001afa77824 */ /* 0x000fe200078e0ab6 */
[----:B------:R-:W-:Y:S01]  /*d650*/  BAR.SYNC.DEFER_BLOCKING 0x0 ;  /* 0x0000000000007b1d */ /* 0x000fe20000010000 */
[-C--:B------:R-:W-:Y:S01]  /*d660*/  ISETP.GE.AND P2, PT, R128, R233.reuse, PT ;  /* 0x000000e98000720c */ /* 0x080fe20003f46270 */
[----:B------:R-:W-:Y:S01]  /*d670*/  FFMA.FTZ R128, R171, -UR6, R70 ;  /* 0x80000006ab807c23 */ /* 0x000fe20008010046 */
[----:B------:R-:W-:Y:S01]  /*d680*/  ISETP.GE.AND P5, PT, R164, R233, PT ;  /* 0x000000e9a400720c */ /* 0x000fe20003fa6270 */
[----:B------:R-:W-:Y:S01]  /*d690*/  FFMA.FTZ R164, R179, -UR6, R68 ;  /* 0x80000006b3a47c23 */ /* 0x000fe20008010044 */
[C---:B------:R-:W-:Y:S01]  /*d6a0*/  IMAD.IADD R171, R177.reuse, 0x1, -R182 ;  /* 0x00000001b1ab7824 */ /* 0x040fe200078e0ab6 */
[----:B------:R-:W-:Y:S01]  /*d6b0*/  IABS R69, R69 ;  /* 0x0000004500457213 */ /* 0x000fe20000000000 */
[----:B------:R-:W-:Y:S01]  /*d6c0*/  VIADD R68, R172, 0xffffff09 ;  /* 0xffffff09ac447836 */ /* 0x000fe20000000000 */
[----:B------:R-:W-:Y:S01]  /*d6d0*/  IABS R176, R176 ;  /* 0x000000b000b07213 */ /* 0x000fe20000000000 */
[----:B------:R-:W-:Y:S01]  /*d6e0*/  HMMA.16816.F32 R112, R200, R190, R112 ;  /* 0x000000bec870723c */ /* 0x000fe20000001870 */
[----:B------:R-:W-:Y:S01]  /*d6f0*/  IABS R171, R171 ;  /* 0x000000ab00ab7213 */ /* 0x000fe20000000000 */
[--C-:B------:R-:W-:Y:S01]  /*d700*/  IMAD.IADD R70, R234, 0x1, -R68.reuse ;  /* 0x00000001ea467824 */ /* 0x100fe200078e0a44 */
[----:B------:R-:W-:Y:S01]  /*d710*/  IABS R167, R167 ;  /* 0x000000a700a77213 */ /* 0x000fe20000000000 */
[--C-:B------:R-:W-:Y:S01]  /*d720*/  IMAD.IADD R180, R177, 0x1, -R68.reuse ;  /* 0x00000001b1b47824 */ /* 0x100fe200078e0a44 */
[----:B------:R-:W-:Y:S01]  /*d730*/  I2FP.F32.S32 R69, R69 ;  /* 0x0000004500457245 */ /* 0x000fe20000201400 */
[--C-:B------:R-:W-:Y:S01]  /*d740*/  IMAD.IADD R182, R175, 0x1, -R68.reuse ;  /* 0x00000001afb67824 */ /* 0x100fe200078e0a44 */
[----:B------:R-:W-:Y:S01]  /*d750*/  I2FP.F32.S32 R176, R176 ;  /* 0x000000b000b07245 */ /* 0x000fe20000201400 */
[----:B------:R-:W-:Y:S01]  /*d760*/  IMAD.IADD R68, R165, 0x1, -R68 ;  /* 0x00000001a5447824 */ /* 0x000fe200078e0a44 */
[----:B------:R-:W-:Y:S01]  /*d770*/  I2FP.F32.S32 R171, R171 ;  /* 0x000000ab00ab7245 */ /* 0x000fe20000201400 */
[----:B------:R-:W-:Y:S01]  /*d780*/  FFMA.FTZ R69, R69, -UR6, R66 ;  /* 0x8000000645457c23 */ /* 0x000fe20008010042 */
[----:B------:R-:W-:Y:S01]  /*d790*/  IABS R70, R70 ;  /* 0x0000004600467213 */ /* 0x000fe20000000000 */
[----:B------:R-:W-:Y:S01]  /*d7a0*/  VIADD R66, R172, 0xffffff10 ;  /* 0xffffff10ac427836 */ /* 0x000fe20000000000 */
[----:B------:R-:W-:Y:S01]  /*d7b0*/  I2FP.F32.S32 R167, R167 ;  /* 0x000000a700a77245 */ /* 0x000fe20000201400 */
[----:B------:R-:W-:Y:S01]  /*d7c0*/  FFMA.FTZ R71, R176, -UR6, R71 ;  /* 0x80000006b0477c23 */ /* 0x000fe20008010047 */
[----:B------:R-:W-:Y:S01]  /*d7d0*/  IABS R180, R180 ;  /* 0x000000b400b47213 */ /* 0x000fe20000000000 */
[----:B------:R-:W-:Y:S01]  /*d7e0*/  FFMA.FTZ R176, R171, -UR6, R130 ;  /* 0x80000006abb07c23 */ /* 0x000fe20008010082 */
[----:B------:R-:W-:Y:S01]  /*d7f0*/  I2FP.F32.S32 R70, R70 ;  /* 0x0000004600467245 */ /* 0x000fe20000201400 */
[----:B------:R-:W-:Y:S01]  /*d800*/  FFMA.FTZ R130, R167, -UR6, R64 ;  /* 0x80000006a7827c23 */ /* 0x000fe20008010040 */
[----:B------:R-:W-:Y:S01]  /*d810*/  I2FP.F32.S32 R180, R180 ;  /* 0x000000b400b47245 */ /* 0x000fe20000201400 */
[--C-:B------:R-:W-:Y:S01]  /*d820*/  IMAD.IADD R167, R234, 0x1, -R66.reuse ;  /* 0x00000001eaa77824 */ /* 0x100fe200078e0a42 */
[----:B------:R-:W-:Y:S01]  /*d830*/  IABS R182, R182 ;  /* 0x000000b600b67213 */ /* 0x000fe20000000000 */
[----:B------:R-:W-:Y:S01]  /*d840*/  FFMA.FTZ R64, R70, -UR6, R129 ;  /* 0x8000000646407c23 */ /* 0x000fe20008010081 */
[----:B------:R-:W-:-:S02]  /*d850*/  IMAD.IADD R70, R177, 0x1, -R66 ;  /* 0x00000001b1467824 */ /* 0x000fc400078e0a42 */
[----:B------:R-:W-:Y:S01]  /*d860*/  FFMA.FTZ R180, R180, -UR6, R131 ;  /* 0x80000006b4b47c23 */ /* 0x000fe20008010083 */
[----:B------:R-:W-:Y:S01]  /*d870*/  IMAD.IADD R131, R175, 0x1, -R66 ;  /* 0x00000001af837824 */ /* 0x000fe200078e0a42 */
[----:B------:R-:W-:Y:S01]  /*d880*/  IABS R167, R167 ;  /* 0x000000a700a77213 */ /* 0x000fe20000000000 */
[C---:B------:R-:W-:Y:S01]  /*d890*/  VIADD R202, R168.reuse, 0xffffff38 ;  /* 0xffffff38a8ca7836 */ /* 0x040fe20000000000 */
[----:B------:R-:W-:Y:S01]  /*d8a0*/  IABS R68, R68 ;  /* 0x0000004400447213 */ /* 0x000fe20000000000 */
[----:B------:R-:W-:Y:S01]  /*d8b0*/  VIADD R200, R168, 0xffffff39 ;  /* 0xffffff39a8c87836 */ /* 0x000fe20000000000 */
[----:B------:R-:W-:Y:S02]  /*d8c0*/  I2FP.F32.S32 R182, R182 ;  /* 0x000000b600b67245 */ /* 0x000fe40000201400 */
[----:B------:R-:W-:Y:S02]  /*d8d0*/  IABS R70, R70 ;  /* 0x0000004600467213 */ /* 0x000fe40000000000 */
[----:B------:R-:W-:Y:S01]  /*d8e0*/  I2FP.F32.S32 R167, R167 ;  /* 0x000000a700a77245 */ /* 0x000fe20000201400 */
[----:B------:R-:W-:Y:S01]  /*d8f0*/  FFMA.FTZ R129, R182, -UR6, R65 ;  /* 0x80000006b6817c23 */ /* 0x000fe20008010041 */
[----:B------:R-:W-:-:S02]  /*d900*/  IABS R131, R131 ;  /* 0x0000008300837213 */ /* 0x000fc40000000000 */
[----:B------:R-:W-:Y:S02]  /*d910*/  I2FP.F32.S32 R68, R68 ;  /* 0x0000004400447245 */ /* 0x000fe40000201400 */
[----:B------:R-:W-:Y:S01]  /*d920*/  I2FP.F32.S32 R65, R70 ;  /* 0x0000004600417245 */ /* 0x000fe20000201400 */
[----:B------:R-:W-:Y:S01]  /*d930*/  FFMA.FTZ R70, R167, -UR6, R124 ;  /* 0x80000006a7467c23 */ /* 0x000fe2000801007c */
[----:B------:R-:W-:Y:S01]  /*d940*/  I2FP.F32.S32 R131, R131 ;  /* 0x0000008300837245 */ /* 0x000fe20000201400 */
[----:B------:R-:W-:Y:S01]  /*d950*/  FFMA.FTZ R67, R68, -UR6, R67 ;  /* 0x8000000644437c23 */ /* 0x000fe20008010043 */
[----:B------:R-:W-:Y:S02]  /*d960*/  IMAD.IADD R167, R165, 0x1, -R66 ;  /* 0x00000001a5a77824 */ /* 0x000fe400078e0a42 */
[----:B------:R-:W-:Y:S01]  /*d970*/  FFMA.FTZ R182, R65, -UR6, R126 ;  /* 0x8000000641b67c23 */ /* 0x000fe2000801007e */
[C---:B------:R-:W-:Y:S02]  /*d980*/  VIADD R68, R172.reuse, 0xffffff11 ;  /* 0xffffff11ac447836 */ /* 0x040fe40000000000 */
[----:B------:R-:W-:Y:S01]  /*d990*/  FFMA.FTZ R131, R131, -UR6, R60 ;  /* 0x8000000683837c23 */ /* 0x000fe2000801003c */
[----:B------:R-:W-:Y:S01]  /*d9a0*/  VIADD R66, R172, 0xffffff18 ;  /* 0xffffff18ac427836 */ /* 0x000fe20000000000 */
[----:B------:R-:W-:Y:S01]  /*d9b0*/  IABS R167, R167 ;  /* 0x000000a700a77213 */ /* 0x000fe20000000000 */
[--C-:B------:R-:W-:Y:S01]  /*d9c0*/  IMAD.IADD R60, R234, 0x1, -R68.reuse ;  /* 0x00000001ea3c7824 */ /* 0x100fe200078e0a44 */
[----:B------:R-:W-:Y:S01]  /*d9d0*/  ISETP.GE.AND P6, PT, R186, R233, PT ;  /* 0x000000e9ba00720c */ /* 0x000fe20003fc6270 */
[--C-:B------:R-:W-:Y:S01]  /*d9e0*/  IMAD.IADD R124, R165, 0x1, -R68.reuse ;  /* 0x00000001a57c7824 */ /* 0x100fe200078e0a44 */
[----:B------:R-:W-:Y:S01]  /*d9f0*/  I2FP.F32.S32 R167, R167 ;  /* 0x000000a700a77245 */ /* 0x000fe20000201400 */
[--C-:B------:R-:W-:Y:S01]  /*da00*/  IMAD.IADD R65, R175, 0x1, -R68.reuse ;  /* 0x00000001af417824 */ /* 0x100fe200078e0a44 */
[----:B------:R-:W-:Y:S01]  /*da10*/  IABS R60, R60 ;  /* 0x0000003c003c7213 */ /* 0x000fe20000000000 */
[----:B------:R-:W-:Y:S01]  /*da20*/  IMAD.IADD R184, R177, 0x1, -R68 ;  /* 0x00000001b1b87824 */ /* 0x000fe200078e0a44 */
[----:B------:R-:W-:Y:S01]  /*da30*/  IABS R124, R124 ;  /* 0x0000007c007c7213 */ /* 0x000fe20000000000 */
[----:B------:R-:W-:Y:S01]  /*da40*/  FFMA.FTZ R126, R167, -UR6, R62 ;  /* 0x80000006a77e7c23 */ /* 0x000fe2000801003e */
[----:B------:R-:W-:Y:S01]  /*da50*/  IABS R65, R65 ;  /* 0x0000004100417213 */ /* 0x000fe20000000000 */
[----:B------:R-:W-:Y:S01]  /*da60*/  IMAD.IADD R167, R234, 0x1, -R66 ;  /* 0x00000001eaa77824 */ /* 0x000fe200078e0a42 */
[----:B------:R-:W-:Y:S01]  /*da70*/  I2FP.F32.S32 R60, R60 ;  /* 0x0000003c003c7245 */ /* 0x000fe20000201400 */
[----:B------:R-:W-:Y:S01]  /*da80*/  VIADD R186, R168, UR20 ;  /* 0x00000014a8ba7c36 */ /* 0x000fe20008000000 */
[----:B------:R-:W-:-:S02]  /*da90*/  I2FP.F32.S32 R124, R124 ;  /* 0x0000007c007c7245 */ /* 0x000fc40000201400 */
        /* <DEDUP_REMOVED lines=8> */
[--C-:B------:R-:W-:Y:S02]  /*db20*/  IMAD.IADD R61, R165, 0x1, -R66.reuse ;  /* 0x00000001a53d7824 */ /* 0x100fe400078e0a42 */
[----:B------:R-:W-:Y:S01]  /*db30*/  FFMA.FTZ R184, R184, -UR6, R127 ;  /* 0x80000006b8b87c23 */ /* 0x000fe2000801007f */
[----:B------:R-:W-:Y:S01]  /*db40*/  IMAD.IADD R127, R175, 0x1, -R66 ;  /* 0x00000001af7f7824 */ /* 0x000fe200078e0a42 */
[----:B------:R-:W-:Y:S01]  /*db50*/  IABS R63, R63 ;  /* 0x0000003f003f7213 */ /* 0x000fe20000000000 */
[----:B------:R-:W-:Y:S01]  /*db60*/  VIADD R62, R172, 0xffffff19 ;  /* 0xffffff19ac3e7836 */ /* 0x000fe20000000000 */
[----:B------:R-:W-:Y:S01]  /*db70*/  IABS R61, R61 ;  /* 0x0000003d003d7213 */ /* 0x000fe20000000000 */
[----:B------:R-:W-:Y:S01]  /*db80*/  VIADD R68, R186, 0xffffff50 ;  /* 0xffffff50ba447836 */ /* 0x000fe20000000000 */
[----:B------:R-:W-:Y:S01]  /*db90*/  I2FP.F32.S32 R63, R63 ;  /* 0x0000003f003f7245 */ /* 0x000fe20000201400 */
[--C-:B------:R-:W-:Y:S01]  /*dba0*/  IMAD.IADD R192, R177, 0x1, -R62.reuse ;  /* 0x00000001b1c07824 */ /* 0x100fe200078e0a3e */
[----:B------:R-:W-:Y:S01]  /*dbb0*/  IABS R127, R127 ;  /* 0x0000007f007f7213 */ /* 0x000fe20000000000 */
[----:B------:R-:W-:Y:S01]  /*dbc0*/  IMAD.IADD R66, R234, 0x1, -R62 ;  /* 0x00000001ea427824 */ /* 0x000fe200078e0a3e */
[----:B------:R-:W-:Y:S01]  /*dbd0*/  I2FP.F32.S32 R61, R61 ;  /* 0x0000003d003d7245 */ /* 0x000fe20000201400 */
[----:B------:R-:W-:Y:S01]  /*dbe0*/  FFMA.FTZ R190, R63, -UR6, R122 ;  /* 0x800000063fbe7c23 */ /* 0x000fe2000801007a */
[----:B------:R-:W-:Y:S01]  /*dbf0*/  I2FP.F32.S32 R127, R127 ;  /* 0x0000007f007f7245 */ /* 0x000fe20000201400 */
[----:B------:R-:W-:Y:S01]  /*dc00*/  IMAD.IADD R235, R175, 0x1, -R68 ;  /* 0x00000001afeb7824 */ /* 0x000fe200078e0a44 */
[----:B------:R-:W-:Y:S01]  /*dc10*/  IABS R192, R192 ;  /* 0x000000c000c07213 */ /* 0x000fe20000000000 */
[----:B------:R-:W-:Y:S01]  /*dc20*/  FFMA.FTZ R122, R61, -UR6, R58 ;  /* 0x800000063d7a7c23 */ /* 0x000fe2000801003a */
[----:B------:R-:W-:-:S02]  /*dc30*/  IMAD.IADD R61, R175, 0x1, -R62 ;  /* 0x00000001af3d7824 */ /* 0x000fc400078e0a3e */
[----:B------:R-:W-:Y:S01]  /*dc40*/  FFMA.FTZ R127, R127, -UR6, R56 ;  /* 0x800000067f7f7c23 */ /* 0x000fe20008010038 */
[----:B------:R-:W-:Y:S01]  /*dc50*/  IMAD.IADD R56, R165, 0x1, -R62 ;  /* 0x00000001a5387824 */ /* 0x000fe200078e0a3e */
[----:B------:R-:W-:Y:S01]  /*dc60*/  I2FP.F32.S32 R192, R192 ;  /* 0x000000c000c07245 */ /* 0x000fe20000201400 */
[----:B------:R-:W-:Y:S01]  /*dc70*/  VIADD R58, R172, 0xffffff20 ;  /* 0xffffff20ac3a7836 */ /* 0x000fe20000000000 */
[----:B------:R-:W-:Y:S01]  /*dc80*/  IABS R62, R61 ;  /* 0x0000003d003e7213 */ /* 0x000fe20000000000 */
[C---:B------:R-:W-:Y:S01]  /*dc90*/  IMAD.IADD R189, R234.reuse, 0x1, -R68 ;  /* 0x00000001eabd7824 */ /* 0x040fe200078e0a44 */
[----:B------:R-:W-:Y:S01]  /*dca0*/  IABS R66, R66 ;  /* 0x0000004200427213 */ /* 0x000fe20000000000 */
[--C-:B------:R-:W-:Y:S01]  /*dcb0*/  IMAD.IADD R205, R234, 0x1, -R58.reuse ;  /* 0x00000001eacd7824 */ /* 0x100fe200078e0a3a */
[----:B------:R-:W-:Y:S01]  /*dcc0*/  I2FP.F32.S32 R62, R62 ;  /* 0x0000003e003e7245 */ /* 0x000fe20000201400 */
[----:B------:R-:W-:Y:S01]  /*dcd0*/  FFMA.FTZ R192, R192, -UR6, R123 ;  /* 0x80000006c0c07c23 */ /* 0x000fe2000801007b */
[----:B------:R-:W-:Y:S01]  /*dce0*/  IMAD.IADD R63, R177, 0x1, -R58 ;  /* 0x00000001b13f7824 */ /* 0x000fe200078e0a3a */
[----:B------:R-:W-:-:S02]  /*dcf0*/  I2FP.F32.S32 R66, R66 ;  /* 0x0000004200427245 */ /* 0x000fc40000201400 */
[----:B------:R-:W-:Y:S01]  /*dd00*/  FFMA.FTZ R123, R62, -UR6, R57 ;  /* 0x800000063e7b7c23 */ /* 0x000fe20008010039 */
[--C-:B------:R-:W-:Y:S01]  /*dd10*/  IMAD.IADD R57, R175, 0x1, -R58.reuse ;  /* 0x00000001af397824 */ /* 0x100fe200078e0a3a */
[----:B------:R-:W-:Y:S01]  /*dd20*/  IABS R56, R56 ;  /* 0x0000003800387213 */ /* 0x000fe20000000000 */
[----:B------:R-:W-:Y:S01]  /*dd30*/  FFMA.FTZ R241, R66, -UR6, R121 ;  /* 0x8000000642f17c23 */ /* 0x000fe20008010079 */
[----:B------:R-:W-:Y:S01]  /*dd40*/  IABS R205, R205 ;  /* 0x000000cd00cd7213 */ /* 0x000fe20000000000 */
[----:B------:R-:W-:Y:S01]  /*dd50*/  IMAD.IADD R121, R165, 0x1, -R58 ;  /* 0x00000001a5797824 */ /* 0x000fe200078e0a3a */
[----:B------:R-:W-:Y:S01]  /*dd60*/  IABS R63, R63 ;  /* 0x0000003f003f7213 */ /* 0x000fe20000000000 */
[----:B------:R-:W-:Y:S01]  /*dd70*/  VIADD R66, R186, 0xffffff49 ;  /* 0xffffff49ba427836 */ /* 0x000fe20000000000 */
[----:B------:R-:W-:Y:S02]  /*dd80*/  I2FP.F32.S32 R56, R56 ;  /* 0x0000003800387245 */ /* 0x000fe40000201400 */
[----:B------:R-:W-:Y:S01]  /*dd90*/  IABS R57, R57 ;  /* 0x0000003900397213 */ /* 0x000fe20000000000 */
[----:B------:R-:W-:Y:S01]  /*dda0*/  IMAD.IADD R236, R175, 0x1, -R66 ;  /* 0x00000001afec7824 */ /* 0x000fe200078e0a42 */
        /* <DEDUP_REMOVED lines=11> */
[----:B------:R-:W-:Y:S01]  /*de60*/  IMAD.IADD R57, R175, 0x1, -R56 ;  /* 0x00000001af397824 */ /* 0x000fe200078e0a38 */
[----:B------:R-:W-:Y:S01]  /*de70*/  IABS R235, R235 ;  /* 0x000000eb00eb7213 */ /* 0x000fe20000000000 */
[----:B------:R-:W-:-:S02]  /*de80*/  VIADD R52, R186, 0xffffff28 ;  /* 0xffffff28ba347836 */ /* 0x000fc40000000000 */
[----:B------:R-:W-:Y:S01]  /*de90*/  FFMA.FTZ R167, R167, -UR6, R120 ;  /* 0x80000006a7a77c23 */ /* 0x000fe20008010078 */
[C---:B------:R-:W-:Y:S02]  /*dea0*/  IMAD.IADD R62, R234.reuse, 0x1, -R56 ;  /* 0x00000001ea3e7824 */ /* 0x040fe400078e0a38 */
[----:B------:R-:W-:Y:S01]  /*deb0*/  FFMA.FTZ R121, R121, -UR6, R54 ;  /* 0x8000000679797c23 */ /* 0x000fe20008010036 */
[--C-:B------:R-:W-:Y:S01]  /*dec0*/  IMAD.IADD R58, R177, 0x1, -R56.reuse ;  /* 0x00000001b13a7824 */ /* 0x100fe200078e0a38 */
[----:B------:R-:W-:Y:S01]  /*ded0*/  I2FP.F32.S32 R235, R235 ;  /* 0x000000eb00eb7245 */ /* 0x000fe20000201400 */
[----:B------:R-:W-:Y:S01]  /*dee0*/  IMAD.IADD R120, R165, 0x1, -R56 ;  /* 0x00000001a5787824 */ /* 0x000fe200078e0a38 */
[----:B------:R-:W-:Y:S01]  /*def0*/  IABS R56, R57 ;  /* 0x0000003900387213 */ /* 0x000fe20000000000 */
[--C-:B------:R-:W-:Y:S01]  /*df00*/  IMAD.IADD R54, R175, 0x1, -R52.reuse ;  /* 0x00000001af367824 */ /* 0x100fe200078e0a34 */
[----:B------:R-:W-:Y:S01]  /*df10*/  IABS R62, R62 ;  /* 0x0000003e003e7213 */ /* 0x000fe20000000000 */
[----:B------:R-:W-:Y:S01]  /*df20*/  IMAD.IADD R171, R234, 0x1, -R52 ;  /* 0x00000001eaab7824 */ /* 0x000fe200078e0a34 */
[----:B------:R-:W-:Y:S01]  /*df30*/  IABS R120, R120 ;  /* 0x0000007800787213 */ /* 0x000fe20000000000 */
[----:B------:R-:W-:Y:S01]  /*df40*/  FFMA.FTZ R235, R235, -UR6, R24 ;  /* 0x80000006ebeb7c23 */ /* 0x000fe20008010018 */
[----:B------:R-:W-:-:S02]  /*df50*/  I2FP.F32.S32 R56, R56 ;  /* 0x0000003800387245 */ /* 0x000fc40000201400 */
[----:B------:R-:W-:Y:S02]  /*df60*/  IABS R54, R54 ;  /* 0x0000003600367213 */ /* 0x000fe40000000000 */
[----:B------:R-:W-:Y:S01]  /*df70*/  I2FP.F32.S32 R62, R62 ;  /* 0x0000003e003e7245 */ /* 0x000fe20000201400 */
[----:B------:R-:W-:Y:S01]  /*df80*/  FFMA.FTZ R191, R56, -UR6, R53 ;  /* 0x8000000638bf7c23 */ /* 0x000fe20008010035 */
[----:B------:R-:W-:Y:S02]  /*df90*/  I2FP.F32.S32 R120, R120 ;  /* 0x0000007800787245 */ /* 0x000fe40000201400 */
[----:B------:R-:W-:Y:S01]  /*dfa0*/  I2FP.F32.S32 R53, R54 ;  /* 0x0000003600357245 */ /* 0x000fe20000201400 */
[----:B------:R-:W-:Y:S02]  /*dfb0*/  VIADD R54, R186, 0xffffff29 ;  /* 0xffffff29ba367836 */ /* 0x000fe40000000000 */
[----:B------:R-:W-:Y:S01]  /*dfc0*/  FFMA.FTZ R203, R62, -UR6, R117 ;  /* 0x800000063ecb7c23 */ /* 0x000fe20008010075 */
[----:B------:R-:W-:Y:S01]  /*dfd0*/  IABS R171, R171 ;  /* 0x000000ab00ab7213 */ /* 0x000fe20000000000 */
[----:B------:R-:W-:-:S02]  /*dfe0*/  IMAD.IADD R117, R177, 0x1, -R52 ;  /* 0x00000001b1757824 */ /* 0x000fc400078e0a34 */
[----:B------:R-:W-:Y:S01]  /*dff0*/  FFMA.FTZ R120, R120, -UR6, R55 ;  /* 0x8000000678787c23 */ /* 0x000fe20008010037 */
[----:B------:R-:W-:Y:S01]  /*e000*/  IMAD.IADD R55, R165, 0x1, -R52 ;  /* 0x00000001a5377824 */ /* 0x000fe200078e0a34 */
[----:B------:R-:W-:Y:S01]  /*e010*/  I2FP.F32.S32 R171, R171 ;  /* 0x000000ab00ab7245 */ /* 0x000fe20000201400 */
[----:B------:R-:W-:Y:S01]  /*e020*/  IMAD.IADD R52, R177, 0x1, -R54 ;  /* 0x00000001b1347824 */ /* 0x000fe200078e0a36 */
[----:B------:R-:W-:Y:S01]  /*e030*/  IABS R117, R117 ;  /* 0x0000007500757213 */ /* 0x000fe20000000000 */
[----:B------:R-:W-:Y:S01]  /*e040*/  FFMA.FTZ R48, R53, -UR6, R48 ;  /* 0x8000000635307c23 */ /* 0x000fe20008010030 */
[----:B------:R-:W-:Y:S01]  /*e050*/  IABS R55, R55 ;  /* 0x0000003700377213 */ /* 0x000fe20000000000 */
[----:B------:R-:W-:Y:S01]  /*e060*/  IMAD.IADD R53, R175, 0x1, -R54 ;  /* 0x00000001af357824 */ /* 0x000fe200078e0a36 */
[----:B------:R-:W-:Y:S01]  /*e070*/  IABS R52, R52 ;  /* 0x0000003400347213 */ /* 0x000fe20000000000 */
[----:B------:R-:W-:Y:S01]  /*e080*/  FFMA.FTZ R171, R171, -UR6, R112 ;  /* 0x80000006abab7c23 */ /* 0x000fe20008010070 */
[----:B------:R-:W-:Y:S01]  /*e090*/  I2FP.F32.S32 R117, R117 ;  /* 0x0000007500757245 */ /* 0x000fe20000201400 */
[--C-:B------:R-:W-:Y:S01]  /*e0a0*/  IMAD.IADD R112, R165, 0x1, -R54.reuse ;  /* 0x00000001a5707824 */ /* 0x100fe200078e0a36 */
        /* <DEDUP_REMOVED lines=9> */
[C---:B------:R-:W-:Y:S01]  /*e140*/  VIADD R52, R186.reuse, 0xffffff30 ;  /* 0xffffff30ba347836 */ /* 0x040fe20000000000 */
[----:B------:R-:W-:Y:S01]  /*e150*/  I2FP.F32.S32 R112, R112 ;  /* 0x0000007000707245 */ /* 0x000fe20000201400 */
[----:B------:R-:W-:Y:S01]  /*e160*/  VIADD R62, R186, 0xffffff51 ;  /* 0xffffff51ba3e7836 */ /* 0x000fe20000000000 */
[----:B------:R-:W-:Y:S01]  /*e170*/  IABS R54, R56 ;  /* 0x0000003800367213 */ /* 0x000fe20000000000 */
[----:B------:R-:W-:Y:S01]  /*e180*/  FFMA.FTZ R55, R50, -UR6, R49 ;  /* 0x8000000632377c23 */ /* 0x000fe20008010031 */
[----:B------:R-:W-:-:S02]  /*e190*/  IMAD.IADD R181, R234, 0x1, -R52 ;  /* 0x00000001eab57824 */ /* 0x000fc400078e0a34 */
[----:B------:R-:W-:Y:S01]  /*e1a0*/  FFMA.FTZ R112, R112, -UR6, R51 ;  /* 0x8000000670707c23 */ /* 0x000fe20008010033 */
[--C-:B------:R-:W-:Y:S01]  /*e1b0*/  IMAD.IADD R49, R165, 0x1, -R52.reuse ;  /* 0x00000001a5317824 */ /* 0x100fe200078e0a34 */
[----:B------:R-:W-:Y:S01]  /*e1c0*/  I2FP.F32.S32 R54, R54 ;  /* 0x0000003600367245 */ /* 0x000fe20000201400 */
[--C-:B------:R-:W-:Y:S01]  /*e1d0*/  IMAD.IADD R51, R175, 0x1, -R52.reuse ;  /* 0x00000001af337824 */ /* 0x100fe200078e0a34 */
[----:B------:R-:W-:Y:S01]  /*e1e0*/  IABS R181, R181 ;  /* 0x000000b500b57213 */ /* 0x000fe20000000000 */
[----:B------:R-:W-:Y:S01]  /*e1f0*/  VIADD R50, R186, 0xffffff31 ;  /* 0xffffff31ba327836 */ /* 0x000fe20000000000 */
[----:B------:R-:W-:Y:S01]  /*e200*/  IABS R49, R49 ;  /* 0x0000003100317213 */ /* 0x000fe20000000000 */
[----:B------:R-:W-:Y:S01]  /*e210*/  IMAD.IADD R53, R177, 0x1, -R52 ;  /* 0x00000001b1357824 */ /* 0x000fe200078e0a34 */
[----:B------:R-:W-:Y:S01]  /*e220*/  IABS R51, R51 ;  /* 0x0000003300337213 */ /* 0x000fe20000000000 */
[----:B------:R-:W-:Y:S01]  /*e230*/  IMAD.IADD R52, R234, 0x1, -R50 ;  /* 0x00000001ea347824 */ /* 0x000fe200078e0a32 */
[----:B------:R-:W-:Y:S01]  /*e240*/  I2FP.F32.S32 R181, R181 ;  /* 0x000000b500b57245 */ /* 0x000fe20000201400 */
[----:B------:R-:W-:Y:S01]  /*e250*/  FFMA.FTZ R179, R54, -UR6, R113 ;  /* 0x8000000636b37c23 */ /* 0x000fe20008010071 */
[----:B------:R-:W-:Y:S01]  /*e260*/  I2FP.F32.S32 R49, R49 ;  /* 0x0000003100317245 */ /* 0x000fe20000201400 */
[C---:B------:R-:W-:Y:S01]  /*e270*/  VIADD R54, R186.reuse, 0xffffff61 ;  /* 0xffffff61ba367836 */ /* 0x040fe20000000000 */
[----:B------:R-:W-:Y:S01]  /*e280*/  I2FP.F32.S32 R51, R51 ;  /* 0x0000003300337245 */ /* 0x000fe20000201400 */
[----:B------:R-:W-:Y:S01]  /*e290*/  FFMA.FTZ R181, R181, -UR6, R108 ;  /* 0x80000006b5b57c23 */ /* 0x000fe2000801006c */
[----:B------:R-:W-:Y:S01]  /*e2a0*/  IABS R53, R53 ;  /* 0x0000003500357213 */ /* 0x000fe20000000000 */
[----:B------:R-:W-:Y:S01]  /*e2b0*/  FFMA.FTZ R108, R49, -UR6, R46 ;  /* 0x80000006316c7c23 */ /* 0x000fe2000801002e */
[----:B------:R-:W-:-:S02]  /*e2c0*/  VIADD R46, R186, 0xffffff38 ;  /* 0xffffff38ba2e7836 */ /* 0x000fc40000000000 */
[----:B------:R-:W-:Y:S01]  /*e2d0*/  FFMA.FTZ R51, R51, -UR6, R44 ;  /* 0x8000000633337c23 */ /* 0x000fe2000801002c */
[C---:B------:R-:W-:Y:S01]  /*e2e0*/  IMAD.IADD R44, R165.reuse, 0x1, -R50 ;  /* 0x00000001a52c7824 */ /* 0x040fe200078e0a32 */
[----:B------:R-:W-:Y:S01]  /*e2f0*/  IABS R52, R52 ;  /* 0x0000003400347213 */ /* 0x000fe20000000000 */
[--C-:B------:R-:W-:Y:S01]  /*e300*/  IMAD.IADD R63, R165, 0x1, -R46.reuse ;  /* 0x00000001a53f7824 */ /* 0x100fe200078e0a2e */
[----:B------:R-:W-:Y:S01]  /*e310*/  I2FP.F32.S32 R53, R53 ;  /* 0x0000003500357245 */ /* 0x000fe20000201400 */
[--C-:B------:R-:W-:Y:S01]  /*e320*/  IMAD.IADD R183, R234, 0x1, -R46.reuse ;  /* 0x00000001eab77824 */ /* 0x100fe200078e0a2e */
[----:B------:R-:W-:Y:S01]  /*e330*/  IABS R44, R44 ;  /* 0x0000002c002c7213 */ /* 0x000fe20000000000 */
[----:B------:R-:W-:Y:S01]  /*e340*/  IMAD.IADD R49, R177, 0x1, -R46 ;  /* 0x00000001b1317824 */ /* 0x000fe200078e0a2e */
[----:B------:R-:W-:Y:S01]  /*e350*/  I2FP.F32.S32 R52, R52 ;  /* 0x0000003400347245 */ /* 0x000fe20000201400 */
[----:B------:R-:W-:Y:S01]  /*e360*/  FFMA.FTZ R110, R53, -UR6, R110 ;  /* 0x80000006356e7c23 */ /* 0x000fe2000801006e */
[----:B------:R-:W-:Y:S01]  /*e370*/  IABS R63, R63 ;  /* 0x0000003f003f7213 */ /* 0x000fe20000000000 */
[--C-:B------:R-:W-:Y:S01]  /*e380*/  IMAD.IADD R53, R175, 0x1, -R50.reuse ;  /* 0x00000001af357824 */ /* 0x100fe200078e0a32 */
        /* <DEDUP_REMOVED lines=8> */
[C---:B------:R-:W-:Y:S01]  /*e410*/  VIADD R42, R186.reuse, 0xffffff40 ;  /* 0xffffff40ba2a7836 */ /* 0x040fe20000000000 */
[----:B------:R-:W-:Y:S01]  /*e420*/  IABS R52, R52 ;  /* 0x0000003400347213 */ /* 0x000fe20000000000 */
[----:B------:R-:W-:Y:S01]  /*e430*/  VIADD R44, R186, 0xffffff39 ;  /* 0xffffff39ba2c7836 */ /* 0x000fe20000000000 */
[----:B------:R-:W-:Y:S01]  /*e440*/  IABS R47, R47 ;  /* 0x0000002f002f7213 */ /* 0x000fe20000000000 */
[----:B------:R-:W-:Y:S01]  /*e450*/  IMAD.IADD R57, R165, 0x1, -R42 ;  /* 0x00000001a5397824 */ /* 0x000fe200078e0a2a */
[----:B------:R-:W-:Y:S01]  /*e460*/  IABS R183, R183 ;  /* 0x000000b700b77213 */ /* 0x000fe20000000000 */
[----:B------:R-:W-:Y:S01]  /*e470*/  IMAD.IADD R46, R175, 0x1, -R44 ;  /* 0x00000001af2e7824 */ /* 0x000fe200078e0a2c */
[----:B------:R-:W-:Y:S01]  /*e480*/  I2FP.F32.S32 R52, R52 ;  /* 0x0000003400347245 */ /* 0x000fe20000201400 */
[----:B------:R-:W-:Y:S01]  /*e490*/  IMAD.IADD R201, R234, 0x1, -R42 ;  /* 0x00000001eac97824 */ /* 0x000fe200078e0a2a */
[----:B------:R-:W-:Y:S01]  /*e4a0*/  I2FP.F32.S32 R50, R50 ;  /* 0x0000003200327245 */ /* 0x000fe20000201400 */
[----:B------:R-:W-:Y:S01]  /*e4b0*/  VIADD R53, R186, 0xffffff60 ;  /* 0xffffff60ba357836 */ /* 0x000fe20000000000 */
[----:B------:R-:W-:Y:S01]  /*e4c0*/  IABS R49, R49 ;  /* 0x0000003100317213 */ /* 0x000fe20000000000 */
[----:B------:R-:W-:Y:S01]  /*e4d0*/  FFMA.FTZ R111, R52, -UR6, R111 ;  /* 0x80000006346f7c23 */ /* 0x000fe2000801006f */
[----:B------:R-:W-:Y:S01]  /*e4e0*/  I2FP.F32.S32 R47, R47 ;  /* 0x0000002f002f7245 */ /* 0x000fe20000201400 */
[----:B------:R-:W-:Y:S01]  /*e4f0*/  FFMA.FTZ R45, R50, -UR6, R45 ;  /* 0x80000006322d7c23 */ /* 0x000fe2000801002d */
[----:B------:R-:W-:Y:S01]  /*e500*/  I2FP.F32.S32 R183, R183 ;  /* 0x000000b700b77245 */ /* 0x000fe20000201400 */
[--C-:B------:R-:W-:Y:S01]  /*e510*/  IMAD.IADD R52, R234, 0x1, -R44.reuse ;  /* 0x00000001ea347824 */ /* 0x100fe200078e0a2c */
[----:B------:R-:W-:Y:S01]  /*e520*/  IABS R57, R57 ;  /* 0x0000003900397213 */ /* 0x000fe20000000000 */
[----:B------:R-:W-:Y:S01]  /*e530*/  IMAD.IADD R50, R177, 0x1, -R44 ;  /* 0x00000001b1327824 */ /* 0x000fe200078e0a2c */
[----:B------:R-:W-:Y:S01]  /*e540*/  I2FP.F32.S32 R49, R49 ;  /* 0x0000003100317245 */ /* 0x000fe20000201400 */
[----:B------:R-:W-:Y:S01]  /*e550*/  FFMA.FTZ R40, R47, -UR6, R40 ;  /* 0x800000062f287c23 */ /* 0x000fe20008010028 */
[----:B------:R-:W-:Y:S01]  /*e560*/  IMAD.IADD R44, R165, 0x1, -R44 ;  /* 0x00000001a52c7824 */ /* 0x000fe200078e0a2c */
[----:B------:R-:W-:Y:S01]  /*e570*/  I2FP.F32.S32 R57, R57 ;  /* 0x0000003900397245 */ /* 0x000fe20000201400 */
[----:B------:R-:W-:-:S02]  /*e580*/  IMAD.IADD R47, R175, 0x1, -R42 ;  /* 0x00000001af2f7824 */ /* 0x000fc400078e0a2a */
[----:B------:R-:W-:Y:S01]  /*e590*/  FFMA.FTZ R183, R183, -UR6, R104 ;  /* 0x80000006b7b77c23 */ /* 0x000fe20008010068 */
[----:B------:R-:W-:Y:S01]  /*e5a0*/  FFMA.FTZ R106, R49, -UR6, R106 ;  /* 0x80000006316a7c23 */ /* 0x000fe2000801006a */
[C---:B------:R-:W-:Y:S01]  /*e5b0*/  VIADD R104, R186.reuse, 0xffffff41 ;  /* 0xffffff41ba687836 */ /* 0x040fe20000000000 */
[----:B------:R-:W-:Y:S01]  /*e5c0*/  IABS R46, R46 ;  /* 0x0000002e002e7213 */ /* 0x000fe20000000000 */
[----:B------:R-:W-:Y:S01]  /*e5d0*/  IMAD.IADD R49, R177, 0x1, -R42 ;  /* 0x00000001b1317824 */ /* 0x000fe200078e0a2a */
[----:B------:R-:W-:Y:S01]  /*e5e0*/  IABS R42, R44 ;  /* 0x0000002c002a7213 */ /* 0x000fe20000000000 */
[----:B------:R-:W-:Y:S01]  /*e5f0*/  FFMA.FTZ R57, R57, -UR6, R34 ;  /* 0x8000000639397c23 */ /* 0x000fe20008010022 */
        /* <DEDUP_REMOVED lines=16> */
[----:B------:R-:W-:Y:S01]  /*e700*/  IABS R52, R52 ;  /* 0x0000003400347213 */ /* 0x000fe20000000000 */
[----:B------:R-:W-:Y:S01]  /*e710*/  FFMA.FTZ R201, R201, -UR6, R100 ;  /* 0x80000006c9c97c23 */ /* 0x000fe20008010064 */
[----:B------:R-:W-:Y:S01]  /*e720*/  IABS R46, R46 ;  /* 0x0000002e002e7213 */ /* 0x000fe20000000000 */
[----:B------:R-:W-:Y:S01]  /*e730*/  FFMA.FTZ R34, R34, -UR6, R33 ;  /* 0x8000000622227c23 */ /* 0x000fe20008010021 */
[----:B------:R-:W-:Y:S01]  /*e740*/  IABS R32, R32 ;  /* 0x0000002000207213 */ /* 0x000fe20000000000 */
[C-C-:B------:R-:W-:Y:S01]  /*e750*/  IMAD.IADD R100, R177.reuse, 0x1, -R62.reuse ;  /* 0x00000001b1647824 */ /* 0x140fe200078e0a3e */
        /* <DEDUP_REMOVED lines=20> */
[----:B------:R-:W-:Y:S01]  /*e8a0*/  IABS R46, R46 ;  /* 0x0000002e002e7213 */ /* 0x000fe20000000000 */
[----:B------:R-:W-:Y:S01]  /*e8b0*/  FFMA.FTZ R95, R33, -UR6, R86 ;  /* 0x80000006215f7c23 */ /* 0x000fe20008010056 */
[C---:B------:R-:W-:Y:S01]  /*e8c0*/  IMAD.IADD R33, R177.reuse, 0x1, -R47 ;  /* 0x00000001b1217824 */ /* 0x040fe200078e0a2f */
[----:B------:R-:W-:Y:S01]  /*e8d0*/  IABS R49, R49 ;  /* 0x0000003100317213 */ /* 0x000fe20000000000 */
[C---:B------:R-:W-:Y:S01]  /*e8e0*/  VIADD R102, R186.reuse, 0xffffff48 ;  /* 0xffffff48ba667836 */ /* 0x040fe20000000000 */
[----:B------:R-:W-:Y:S01]  /*e8f0*/  I2FP.F32.S32 R46, R46 ;  /* 0x0000002e002e7245 */ /* 0x000fe20000201400 */
[----:B------:R-:W-:Y:S01]  /*e900*/  VIADD R52, R186, 0xffffff68 ;  /* 0xffffff68ba347836 */ /* 0x000fe20000000000 */
        /* <DEDUP_REMOVED lines=8> */
[----:B------:R-:W-:Y:S01]  /*e990*/  IMAD.IADD R49, R175, 0x1, -R102 ;  /* 0x00000001af317824 */ /* 0x000fe200078e0a66 */
[----:B------:R-:W-:Y:S01]  /*e9a0*/  IABS R58, R58 ;  /* 0x0000003a003a7213 */ /* 0x000fe20000000000 */
[----:B------:R-:W-:Y:S01]  /*e9b0*/  IMAD.IADD R74, R177, 0x1, -R33 ;  /* 0x00000001b14a7824 */ /* 0x000fe200078e0a21 */
[----:B------:R-:W-:Y:S01]  /*e9c0*/  I2FP.F32.S32 R50, R50 ;  /* 0x0000003200327245 */ /* 0x000fe20000201400 */
[----:B------:R-:W-:Y:S01]  /*e9d0*/  FFMA.FTZ R87, R87, -UR6, R78 ;  /* 0x8000000657577c23 */ /* 0x000fe2000801004e */
[----:B------:R-:W-:Y:S01]  /*e9e0*/  IABS R44, R44 ;  /* 0x0000002c002c7213 */ /* 0x000fe20000000000 */
[C---:B------:R-:W-:Y:S01]  /*e9f0*/  IMAD.IADD R211, R177.reuse, 0x1, -R52 ;  /* 0x00000001b1d37824 */ /* 0x040fe200078e0a34 */
[----:B------:R-:W-:Y:S01]  /*ea00*/  I2FP.F32.S32 R58, R58 ;  /* 0x0000003a003a7245 */ /* 0x000fe20000201400 */
[----:B------:R-:W-:Y:S01]  /*ea10*/  FFMA.FTZ R107, R50, -UR6, R107 ;  /* 0x80000006326b7c23 */ /* 0x000fe2000801006b */
[----:B------:R-:W-:Y:S01]  /*ea20*/  IABS R49, R49 ;  /* 0x0000003100317213 */ /* 0x000fe20000000000 */
[----:B------:R-:W-:Y:S01]  /*ea30*/  VIADD R50, R186, 0xffffff69 ;  /* 0xffffff69ba327836 */ /* 0x000fe20000000000 */
[----:B------:R-:W-:Y:S01]  /*ea40*/  IABS R74, R74 ;  /* 0x0000004a004a7213 */ /* 0x000fe20000000000 */
[----:B------:R-:W-:Y:S01]  /*ea50*/  FFMA.FTZ R119, R58, -UR6, R119 ;  /* 0x800000063a777c23 */ /* 0x000fe20008010077 */
[----:B------:R-:W-:Y:S01]  /*ea60*/  I2FP.F32.S32 R44, R44 ;  /* 0x0000002c002c7245 */ /* 0x000fe20000201400 */
[----:B------:R-:W-:Y:S01]  /*ea70*/  VIADD R58, R186, 0xffffff58 ;  /* 0xffffff58ba3a7836 */ /* 0x000fe20000000000 */
[----:B------:R-:W-:Y:S01]  /*ea80*/  I2FP.F32.S32 R49, R49 ;  /* 0x0000003100317245 */ /* 0x000fe20000201400 */
[C---:B------:R-:W-:Y:S01]  /*ea90*/  IMAD.IADD R101, R177.reuse, 0x1, -R68 ;  /* 0x00000001b1657824 */ /* 0x040fe200078e0a44 */
[----:B------:R-:W-:Y:S01]  /*eaa0*/  I2FP.F32.S32 R74, R74 ;  /* 0x0000004a004a7245 */ /* 0x000fe20000201400 */
[----:B------:R-:W-:Y:S01]  /*eab0*/  FFMA.FTZ R103, R44, -UR6, R103 ;  /* 0x800000062c677c23 */ /* 0x000fe20008010067 */
[----:B------:R-:W-:-:S02]  /*eac0*/  IMAD.IADD R44, R177, 0x1, -R50 ;  /* 0x00000001b12c7824 */ /* 0x000fc400078e0a32 */
[----:B------:R-:W-:Y:S01]  /*ead0*/  FFMA.FTZ R216, R49, -UR6, R28 ;  /* 0x8000000631d87c23 */ /* 0x000fe2000801001c */
[C---:B------:R-:W-:Y:S02]  /*eae0*/  IMAD.IADD R49, R175.reuse, 0x1, -R58 ;  /* 0x00000001af317824 */ /* 0x040fe400078e0a3a */
[----:B------:R-:W-:Y:S01]  /*eaf0*/  FFMA.FTZ R217, R74, -UR6, R75 ;  /* 0x800000064ad97c23 */ /* 0x000fe2000801004b */
[C---:B------:R-:W-:Y:S01]  /*eb00*/  IMAD.IADD R74, R175.reuse, 0x1, -R56 ;  /* 0x00000001af4a7824 */ /* 0x040fe200078e0a38 */
[----:B------:R-:W-:Y:S01]  /*eb10*/  IABS R44, R44 ;  /* 0x0000002c002c7213 */ /* 0x000fe20000000000 */
[----:B------:R-:W-:Y:S01]  /*eb20*/  IMAD.IADD R28, R175, 0x1, -R54 ;  /* 0x00000001af1c7824 */ /* 0x000fe200078e0a36 */
[----:B------:R-:W-:Y:S01]  /*eb30*/  IABS R24, R24 ;  /* 0x0000001800187213 */ /* 0x000fe20000000000 */
[----:B------:R-:W-:Y:S01]  /*eb40*/  IMAD.IADD R99, R177, 0x1, -R58 ;  /* 0x00000001b1637824 */ /* 0x000fe200078e0a3a */
[----:B------:R-:W-:Y:S01]  /*eb50*/  IABS R49, R49 ;  /* 0x0000003100317213 */ /* 0x000fe20000000000 */
[----:B------:R-:W-:Y:S01]  /*eb60*/  IMAD.IADD R75, R234, 0x1, -R47 ;  /* 0x00000001ea4b7824 */ /* 0x000fe200078e0a2f */
        /* <DEDUP_REMOVED lines=12> */
[----:B------:R-:W-:Y:S01]  /*ec30*/  I2FP.F32.S32 R28, R28 ;  /* 0x0000001c001c7245 */ /* 0x000fe20000201400 */
[----:B------:R-:W-:Y:S01]  /*ec40*/  FFMA.FTZ R24, R49, -UR6, R20 ;  /* 0x8000000631187c23 */ /* 0x000fe20008010014 */
[----:B------:R-:W-:Y:S01]  /*ec50*/  IABS R236, R236 ;  /* 0x000000ec00ec7213 */ /* 0x000fe20000000000 */
[----:B------:R-:W-:Y:S01]  /*ec60*/  FFMA.FTZ R20, R74, -UR6, R21 ;  /* 0x800000064a147c23 */ /* 0x000fe20008010015 */
[----:B------:R-:W-:-:S02]  /*ec70*/  IMAD.IADD R21, R175, 0x1, -R32 ;  /* 0x00000001af157824 */ /* 0x000fc400078e0a20 */
[----:B------:R-:W-:Y:S01]  /*ec80*/  FFMA.FTZ R17, R28, -UR6, R17 ;  /* 0x800000061c117c23 */ /* 0x000fe20008010011 */
[--C-:B------:R-:W-:Y:S01]  /*ec90*/  IMAD.IADD R28, R175, 0x1, -R44.reuse ;  /* 0x00000001af1c7824 */ /* 0x100fe200078e0a2c */
[----:B------:R-:W-:Y:S01]  /*eca0*/  I2FP.F32.S32 R236, R236 ;  /* 0x000000ec00ec7245 */ /* 0x000fe20000201400 */
[----:B------:R-:W-:Y:S01]  /*ecb0*/  IMAD.IADD R78, R177, 0x1, -R44 ;  /* 0x00000001b14e7824 */ /* 0x000fe200078e0a2c */
[----:B------:R-:W-:Y:S01]  /*ecc0*/  IABS R21, R21 ;  /* 0x0000001500157213 */ /* 0x000fe20000000000 */
[C---:B------:R-:W-:Y:S01]  /*ecd0*/  IMAD.IADD R74, R175.reuse, 0x1, -R50 ;  /* 0x00000001af4a7824 */ /* 0x040fe200078e0a32 */
[----:B------:R-:W-:Y:S01]  /*ece0*/  IABS R28, R28 ;  /* 0x0000001c001c7213 */ /* 0x000fe20000000000 */
[----:B------:R-:W-:Y:S01]  /*ecf0*/  FFMA.FTZ R236, R236, -UR6, R29 ;  /* 0x80000006ecec7c23 */ /* 0x000fe2000801001d */
[----:B------:R-:W-:Y:S01]  /*ed00*/  I2FP.F32.S32 R21, R21 ;  /* 0x0000001500157245 */ /* 0x000fe20000201400 */
[C---:B------:R-:W-:Y:S01]  /*ed10*/  IMAD.IADD R29, R175.reuse, 0x1, -R53 ;  /* 0x00000001af1d7824 */ /* 0x040fe200078e0a35 */
        /* <DEDUP_REMOVED lines=10> */
[----:B------:R-:W-:Y:S01]  /*edc0*/  IMAD.IADD R102, R165, 0x1, -R102 ;  /* 0x00000001a5667824 */ /* 0x000fe200078e0a66 */
        /* <DEDUP_REMOVED lines=18> */
[--C-:B------:R-:W-:Y:S01]  /*eef0*/  IMAD.IADD R29, R175, 0x1, -R52.reuse ;  /* 0x00000001af1d7824 */ /* 0x100fe200078e0a34 */
[----:B------:R-:W-:Y:S01]  /*ef00*/  IABS R74, R74 ;  /* 0x0000004a004a7213 */ /* 0x000fe20000000000 */
[C---:B------:R-:W-:Y:S01]  /*ef10*/  IMAD.IADD R175, R234.reuse, 0x1, -R52 ;  /* 0x00000001eaaf7824 */ /* 0x040fe200078e0a34 */
        /* <DEDUP_REMOVED lines=20> */
[----:B------:R-:W-:Y:S01]  /*f060*/  IABS R28, R28 ;  /* 0x0000001c001c7213 */ /* 0x000fe20000000000 */
[----:B------:R-:W-:Y:S01]  /*f070*/  IMAD.IADD R78, R234, 0x1, -R56 ;  /* 0x00000001ea4e7824 */ /* 0x000fe200078e0a38 */
[----:B------:R-:W-:Y:S01]  /*f080*/  I2FP.F32.S32 R99, R99 ;  /* 0x0000006300637245 */ /* 0x000fe20000201400 */
[C---:B------:R-:W-:Y:S01]  /*f090*/  IMAD.IADD R66, R165.reuse, 0x1, -R66 ;  /* 0x00000001a5427824 */ /* 0x040fe200078e0a42 */
        /* <DEDUP_REMOVED lines=17> */
[----:B------:R-:W-:Y:S01]  /*f1b0*/  VIADD R28, R168, 0xffffff11 ;  /* 0xffffff11a81c7836 */ /* 0x000fe20000000000 */
[----:B------:R-:W-:Y:S01]  /*f1c0*/  I2FP.F32.S32 R74, R74 ;  /* 0x0000004a004a7245 */ /* 0x000fe20000201400 */
[----:B------:R-:W-:Y:S01]  /*f1d0*/  VIADD R73, R234, 0x8 ;  /* 0x00000008ea497836 */ /* 0x000fe20000000000 */
[----:B------:R-:W-:Y:S01]  /*f1e0*/  FSEL R21, R64, -INF , !P3 ;  /* 0xff80000040157808 */ /* 0x000fe20005800000 */
[----:B------:R-:W-:Y:S01]  /*f1f0*/  FFMA.FTZ R211, R211, -UR6, R82 ;  /* 0x80000006d3d37c23 */ /* 0x000fe20008010052 */
[----:B------:R-:W-:Y:S01]  /*f200*/  I2FP.F32.S32 R25, R25 ;  /* 0x0000001900197245 */ /* 0x000fe20000201400 */
[----:B------:R-:W-:Y:S01]  /*f210*/  FFMA.FTZ R195, R74, -UR6, R97 ;  /* 0x800000064ac37c23 */ /* 0x000fe20008010061 */
[----:B------:R-:W-:Y:S01]  /*f220*/  I2FP.F32.S32 R78, R78 ;  /* 0x0000004e004e7245 */ /* 0x000fe20000201400 */
[----:B------:R-:W-:Y:S01]  /*f230*/  VIADD R82, R168, 0xffffff20 ;  /* 0xffffff20a8527836 */ /* 0x000fe20000000000 */
[----:B------:R-:W-:Y:S01]  /*f240*/  IABS R113, R113 ;  /* 0x0000007100717213 */ /* 0x000fe20000000000 */
[----:B------:R-:W-:Y:S01]  /*f250*/  FFMA.FTZ R74, R25, -UR6, R88 ;  /* 0x80000006194a7c23 */ /* 0x000fe20008010058 */
[----:B------:R-:W-:Y:S01]  /*f260*/  FSEL R21, R21, -INF , !P5 ;  /* 0xff80000015157808 */ /* 0x000fe20006800000 */
[----:B------:R-:W-:Y:S01]  /*f270*/  FFMA.FTZ R89, R78, -UR6, R89 ;  /* 0x800000064e597c23 */ /* 0x000fe20008010059 */
[----:B------:R-:W-:Y:S01]  /*f280*/  IABS R189, R189 ;  /* 0x000000bd00bd7213 */ /* 0x000fe20000000000 */
[----:B------:R-:W-:Y:S01]  /*f290*/  IMAD.IADD R78, R234, 0x1, -R44 ;  /* 0x00000001ea4e7824 */ /* 0x000fe200078e0a2c */
[----:B------:R-:W-:Y:S01]  /*f2a0*/  FSEL R49, R70, -INF , !P4 ;  /* 0xff80000046317808 */ /* 0x000fe20006000000 */
[C---:B------:R-:W-:Y:S01]  /*f2b0*/  VIADD R88, R168.reuse, 0xffffff59 ;  /* 0xffffff59a8587836 */ /* 0x040fe20000000000 */
[----:B------:R-:W-:Y:S01]  /*f2c0*/  ISETP.GT.AND P5, PT, R173, R90, PT ;  /* 0x0000005aad00720c */ /* 0x000fe20003fa4270 */
[----:B------:R-:W-:Y:S01]  /*f2d0*/  VIADD R70, R168, 0xffffff71 ;  /* 0xffffff71a8467836 */ /* 0x000fe20000000000 */
[----:B------:R-:W-:Y:S01]  /*f2e0*/  IABS R80, R80 ;  /* 0x0000005000507213 */ /* 0x000fe20000000000 */
[----:B------:R-:W-:Y:S01]  /*f2f0*/  VIADD R73, R73, -UR28 ;  /* 0x8000001c49497c36 */ /* 0x000fe20008000000 */
[----:B------:R-:W-:Y:S01]  /*f300*/  FSEL R25, R178, -INF , !P6 ;  /* 0xff800000b2197808 */ /* 0x000fe20007000000 */
[C---:B------:R-:W-:Y:S01]  /*f310*/  VIADD R64, R168.reuse, 0xffffff78 ;  /* 0xffffff78a8407836 */ /* 0x040fe20000000000 */
[----:B------:R-:W-:Y:S01]  /*f320*/  ISETP.GT.AND P3, PT, R173, R28, PT ;  /* 0x0000001cad00720c */ /* 0x000fe20003f64270 */
[C---:B------:R-:W-:Y:S01]  /*f330*/  IMAD.IADD R54, R165.reuse, 0x1, -R54 ;  /* 0x00000001a5367824 */ /* 0x040fe200078e0a36 */
[----:B------:R-:W-:Y:S01]  /*f340*/  I2FP.F32.S32 R113, R113 ;  /* 0x0000007100717245 */ /* 0x000fe20000201400 */
[C---:B------:R-:W-:Y:S01]  /*f350*/  IMAD.IADD R52, R165.reuse, 0x1, -R52 ;  /* 0x00000001a5347824 */ /* 0x040fe200078e0a34 */
[----:B------:R-:W-:Y:S01]  /*f360*/  IABS R101, R101 ;  /* 0x0000006500657213 */ /* 0x000fe20000000000 */
[----:B------:R-:W-:Y:S01]  /*f370*/  IMAD.IADD R50, R165, 0x1, -R50 ;  /* 0x00000001a5327824 */ /* 0x000fe200078e0a32 */
        /* <DEDUP_REMOVED lines=8> */
[----:B------:R-:W-:Y:S01]  /*f400*/  I2FP.F32.S32 R80, R80 ;  /* 0x0000005000507245 */ /* 0x000fe20000201400 */
[----:B------:R-:W-:Y:S01]  /*f410*/  VIADD R92, R168, 0xffffff58 ;  /* 0xffffff58a85c7836 */ /* 0x000fe20000000000 */
[----:B------:R-:W-:Y:S01]  /*f420*/  ISETP.GT.AND P4, PT, R173, R82, PT ;  /* 0x00000052ad00720c */ /* 0x000fe20003f84270 */
[----:B------:R-:W-:Y:S01]  /*f430*/  IMAD.IADD R47, R165, 0x1, -R47 ;  /* 0x00000001a52f7824 */ /* 0x000fe200078e0a2f */
[C---:B------:R-:W-:Y:S01]  /*f440*/  ISETP.GT.AND P2, PT, R173.reuse, R206, PT ;  /* 0x000000cead00720c */ /* 0x040fe20003f44270 */
[----:B------:R-:W-:Y:S01]  /*f450*/  FFMA.FTZ R177, R80, -UR6, R81 ;  /* 0x8000000650b17c23 */ /* 0x000fe20008010051 */
[----:B------:R-:W-:Y:S01]  /*f460*/  ISETP.GT.AND P5, PT, R173, R196, PT ;  /* 0x000000c4ad00720c */ /* 0x000fe20003fa4270 */
[----:B------:R-:W-:Y:S01]  /*f470*/  VIADD R80, R168, 0xffffff61 ;  /* 0xffffff61a8507836 */ /* 0x000fe20000000000 */
[----:B------:R-:W-:Y:S01]  /*f480*/  IABS R75, R75 ;  /* 0x0000004b004b7213 */ /* 0x000fe20000000000 */
[C---:B------:R-:W-:Y:S01]  /*f490*/  IMAD.IADD R44, R165.reuse, 0x1, -R44 ;  /* 0x00000001a52c7824 */ /* 0x040fe200078e0a2c */
[----:B------:R-:W-:Y:S01]  /*f4a0*/  FSEL R243, R60, -INF , !P3 ;  /* 0xff8000003cf37808 */ /* 0x000fe20005800000 */
[C---:B------:R-:W-:Y:S01]  /*f4b0*/  VIADD R60, R168.reuse, 0xffffff79 ;  /* 0xffffff79a83c7836 */ /* 0x040fe20000000000 */
[----:B------:R-:W-:Y:S01]  /*f4c0*/  I2FP.F32.S32 R101, R101 ;  /* 0x0000006500657245 */ /* 0x000fe20000201400 */
[----:B------:R-:W-:Y:S01]  /*f4d0*/  IMAD.IADD R32, R165, 0x1, -R32 ;  /* 0x00000001a5207824 */ /* 0x000fe200078e0a20 */
[----:B------:R-:W-:Y:S01]  /*f4e0*/  ISETP.GT.AND P3, PT, R173, R204, PT ;  /* 0x000000ccad00720c */ /* 0x000fe20003f64270 */
[----:B------:R-:W-:Y:S01]  /*f4f0*/  IMAD.IADD R33, R165, 0x1, -R33 ;  /* 0x00000001a5217824 */ /* 0x000fe200078e0a21 */
[----:B------:R-:W-:Y:S01]  /*f500*/  FSEL R222, R167, -INF , !P6 ;  /* 0xff800000a7de7808 */ /* 0x000fe20007000000 */
[----:B------:R-:W-:Y:S01]  /*f510*/  FFMA.FTZ R101, R101, -UR6, R94 ;  /* 0x8000000665657c23 */ /* 0x000fe2000801005e */
[----:B------:R-:W-:Y:S01]  /*f520*/  IABS R78, R78 ;  /* 0x0000004e004e7213 */ /* 0x000fe20000000000 */
[----:B------:R-:W-:Y:S01]  /*f530*/  VIADD R94, R168, 0xffffff51 ;  /* 0xffffff51a85e7836 */ /* 0x000fe20000000000 */
[----:B------:R-:W-:-:S02]  /*f540*/  ISETP.GT.AND P6, PT, R173, R198, PT ;  /* 0x000000c6ad00720c */ /* 0x000fc40003fc4270 */
[----:B------:R-:W-:Y:S02]  /*f550*/  FSEL R205, R205, -INF , !P4 ;  /* 0xff800000cdcd7808 */ /* 0x000fe40006000000 */
[----:B------:R-:W-:Y:S02]  /*f560*/  FSEL R203, R203, -INF , !P2 ;  /* 0xff800000cbcb7808 */ /* 0x000fe40005000000 */
[----:B------:R-:W-:Y:S02]  /*f570*/  FSEL R85, R181, -INF , !P5 ;  /* 0xff800000b5557808 */ /* 0x000fe40006800000 */
[----:B------:R-:W-:Y:S02]  /*f580*/  I2FP.F32.S32 R75, R75 ;  /* 0x0000004b004b7245 */ /* 0x000fe40000201400 */
[C---:B------:R-:W-:Y:S02]  /*f590*/  ISETP.GT.AND P4, PT, R173.reuse, R172, PT ;  /* 0x000000acad00720c */ /* 0x040fe40003f84270 */
[----:B------:R-:W-:Y:S01]  /*f5a0*/  ISETP.GT.AND P2, PT, R173, R202, PT ;  /* 0x000000caad00720c */ /* 0x000fe20003f44270 */
[----:B------:R-:W-:Y:S01]  /*f5b0*/  FFMA.FTZ R75, R75, -UR6, R76 ;  /* 0x800000064b4b7c23 */ /* 0x000fe2000801004c */
[----:B------:R-:W-:Y:S01]  /*f5c0*/  ISETP.GT.AND P5, PT, R173, R93, PT ;  /* 0x0000005dad00720c */ /* 0x000fe20003fa4270 */
[----:B------:R-:W-:Y:S01]  /*f5d0*/  VIADD R76, R168, 0xffffff69 ;  /* 0xffffff69a84c7836 */ /* 0x000fe20000000000 */
[----:B------:R-:W-:-:S02]  /*f5e0*/  FSEL R81, R171, -INF , !P3 ;  /* 0xff800000ab517808 */ /* 0x000fc40005800000 */
[----:B------:R-:W-:Y:S02]  /*f5f0*/  I2FP.F32.S32 R78, R78 ;  /* 0x0000004e004e7245 */ /* 0x000fe40000201400 */
[----:B------:R-:W-:Y:S02]  /*f600*/  ISETP.GT.AND P3, PT, R173, R200, PT ;  /* 0x000000c8ad00720c */ /* 0x000fe40003f64270 */
[----:B------:R-:W-:Y:S01]  /*f610*/  FSEL R109, R179, -INF , !P6 ;  /* 0xff800000b36d7808 */ /* 0x000fe20007000000 */
[----:B------:R-:W-:Y:S01]  /*f620*/  FFMA.FTZ R77, R78, -UR6, R77 ;  /* 0x800000064e4d7c23 */ /* 0x000fe2000801004d */
[----:B------:R-:W-:Y:S01]  /*f630*/  ISETP.GT.AND P6, PT, R173, R194, PT ;  /* 0x000000c2ad00720c */ /* 0x000fe20003fc4270 */
[----:B------:R-:W-:Y:S01]  /*f640*/  VIADD R78, R168, 0xffffff68 ;  /* 0xffffff68a84e7836 */ /* 0x000fe20000000000 */
[----:B------:R-:W-:Y:S02]  /*f650*/  FSEL R239, R239, -INF , !P4 ;  /* 0xff800000efef7808 */ /* 0x000fe40006000000 */
[----:B------:R-:W-:-:S02]  /*f660*/  FSEL R83, R183, -INF , !P2 ;  /* 0xff800000b7537808 */ /* 0x000fc40005000000 */
[----:B------:R-:W-:Y:S02]  /*f670*/  FSEL R199, R199, -INF , !P5 ;  /* 0xff800000c7c77808 */ /* 0x000fe40006800000 */
[C---:B------:R-:W-:Y:S02]  /*f680*/  ISETP.GT.AND P4, PT, R173.reuse, R242, PT ;  /* 0x000000f2ad00720c */ /* 0x040fe40003f84270 */
[C---:B------:R-:W-:Y:S02]  /*f690*/  ISETP.GT.AND P2, PT, R173.reuse, R188, PT ;  /* 0x000000bcad00720c */ /* 0x040fe40003f44270 */
[----:B------:R-:W-:Y:S02]  /*f6a0*/  ISETP.GT.AND P5, PT, R173, R92, PT ;  /* 0x0000005cad00720c */ /* 0x000fe40003fa4270 */
[----:B------:R-:W-:Y:S02]  /*f6b0*/  FSEL R97, R185, -INF , !P3 ;  /* 0xff800000b9617808 */ /* 0x000fe40005800000 */
[----:B------:R-:W-:-:S02]  /*f6c0*/  ISETP.GT.AND P3, PT, R173, R186, PT ;  /* 0x000000baad00720c */ /* 0x000fc40003f64270 */
[----:B------:R-:W-:Y:S02]  /*f6d0*/  FSEL R201, R201, -INF , !P6 ;  /* 0xff800000c9c97808 */ /* 0x000fe40007000000 */
[----:B------:R-:W-:Y:S02]  /*f6e0*/  ISETP.GT.AND P6, PT, R173, R94, PT ;  /* 0x0000005ead00720c */ /* 0x000fe40003fc4270 */
[----:B------:R-:W-:Y:S02]  /*f6f0*/  FSEL R197, R96, -INF , !P4 ;  /* 0xff80000060c57808 */ /* 0x000fe40006000000 */
[----:B------:R-:W-:Y:S02]  /*f700*/  FSEL R195, R195, -INF , !P2 ;  /* 0xff800000c3c37808 */ /* 0x000fe40005000000 */
[----:B------:R-:W-:Y:S01]  /*f710*/  FSEL R185, R74, -INF , !P5 ;  /* 0xff8000004ab97808 */ /* 0x000fe20006800000 */
[----:B------:R-:W-:Y:S01]  /*f720*/  VIADD R74, R168, 0xffffff70 ;  /* 0xffffff70a84a7836 */ /* 0x000fe20000000000 */
[----:B------:R-:W-:-:S02]  /*f730*/  ISETP.GT.AND P4, PT, R173, R88, PT ;  /* 0x00000058ad00720c */ /* 0x000fc40003f84270 */
[----:B------:R-:W-:Y:S02]  /*f740*/  ISETP.GT.AND P2, PT, R173, R86, PT ;  /* 0x00000056ad00720c */ /* 0x000fe40003f44270 */
[----:B------:R-:W-:Y:S02]  /*f750*/  FSEL R189, R189, -INF , !P3 ;  /* 0xff800000bdbd7808 */ /* 0x000fe40005800000 */
[C---:B------:R-:W-:Y:S02]  /*f760*/  ISETP.GT.AND P5, PT, R173.reuse, R76, PT ;  /* 0x0000004cad00720c */ /* 0x040fe40003fa4270 */
[----:B------:R-:W-:Y:S02]  /*f770*/  ISETP.GT.AND P3, PT, R173, R80, PT ;  /* 0x00000050ad00720c */ /* 0x000fe40003f64270 */
[----:B------:R-:W-:Y:S02]  /*f780*/  FSEL R187, R187, -INF , !P6 ;  /* 0xff800000bbbb7808 */ /* 0x000fe40007000000 */
[----:B------:R-:W-:-:S02]  /*f790*/  ISETP.GT.AND P6, PT, R173, R78, PT ;  /* 0x0000004ead00720c */ /* 0x000fc40003fc4270 */
[----:B------:R-:W-:Y:S02]  /*f7a0*/  IABS R98, R98 ;  /* 0x0000006200627213 */ /* 0x000fe40000000000 */
[----:B------:R-:W-:Y:S02]  /*f7b0*/  FSEL R181, R89, -INF , !P4 ;  /* 0xff80000059b57808 */ /* 0x000fe40006000000 */
[----:B------:R-:W-:Y:S01]  /*f7c0*/  FSEL R183, R84, -INF , !P2 ;  /* 0xff80000054b77808 */ /* 0x000fe20005000000 */
[----:B------:R-:W-:Y:S01]  /*f7d0*/  VIADD R84, R168, 0xffffff10 ;  /* 0xffffff10a8547836 */ /* 0x000fe20000000000 */
[C---:B------:R-:W-:Y:S02]  /*f7e0*/  ISETP.GT.AND P4, PT, R173.reuse, R74, PT ;  /* 0x0000004aad00720c */ /* 0x040fe40003f84270 */
[----:B------:R-:W-:Y:S02]  /*f7f0*/  ISETP.GT.AND P2, PT, R173, R70, PT ;  /* 0x00000046ad00720c */ /* 0x000fe40003f44270 */
[----:B------:R-:W-:-:S02]  /*f800*/  FSEL R177, R177, -INF , !P5 ;  /* 0xff800000b1b17808 */ /* 0x000fc40006800000 */
[----:B------:R-:W-:Y:S02]  /*f810*/  FSEL R179, R79, -INF , !P3 ;  /* 0xff8000004fb37808 */ /* 0x000fe40005800000 */
[----:B------:R-:W-:Y:S02]  /*f820*/  ISETP.GT.AND P5, PT, R73, R238, PT ;  /* 0x000000ee4900720c */ /* 0x000fe40003fa4270 */
[----:B------:R-:W-:Y:S02]  /*f830*/  ISETP.GT.AND P3, PT, R173, R64, PT ;  /* 0x00000040ad00720c */ /* 0x000fe40003f64270 */
[----:B------:R-:W-:Y:S02]  /*f840*/  FSEL R175, R175, -INF , !P6 ;  /* 0xff800000afaf7808 */ /* 0x000fe40007000000 */
[----:B------:R-:W-:Y:S02]  /*f850*/  I2FP.F32.S32 R98, R98 ;  /* 0x0000006200627245 */ /* 0x000fe40000201400 */
[----:B------:R-:W-:-:S02]  /*f860*/  ISETP.GT.AND P6, PT, R173, R60, PT ;  /* 0x0000003cad00720c */ /* 0x000fc40003fc4270 */
[----:B------:R-:W-:Y:S01]  /*f870*/  FSEL R167, R75, -INF , !P4 ;  /* 0xff8000004ba77808 */ /* 0x000fe20006000000 */
[----:B------:R-:W-:Y:S01]  /*f880*/  FFMA.FTZ R98, R98, -UR6, R91 ;  /* 0x8000000662627c23 */ /* 0x000fe2000801005b */
[----:B------:R-:W-:Y:S02]  /*f890*/  FSEL R173, R77, -INF , !P2 ;  /* 0xff8000004dad7808 */ /* 0x000fe40005000000 */
[C---:B------:R-:W-:Y:S02]  /*f8a0*/  ISETP.GT.AND P4, PT, R73.reuse, R215, PT ;  /* 0x000000d74900720c */ /* 0x040fe40003f84270 */
[----:B------:R-:W-:Y:S02]  /*f8b0*/  ISETP.GT.AND P2, PT, R73, R214, PT ;  /* 0x000000d64900720c */ /* 0x000fe40003f44270 */
[----:B------:R-:W-:Y:S02]  /*f8c0*/  FSEL R96, R170, -INF , !P5 ;  /* 0xff800000aa607808 */ /* 0x000fe40006800000 */
[----:B------:R-:W-:-:S02]  /*f8d0*/  FSEL R171, R72, -INF , !P3 ;  /* 0xff80000048ab7808 */ /* 0x000fc40005800000 */
[C---:B------:R-:W-:Y:S02]  /*f8e0*/  ISETP.GT.AND P5, PT, R73.reuse, R28, PT ;  /* 0x0000001c4900720c */ /* 0x040fe40003fa4270 */
[C---:B------:R-:W-:Y:S02]  /*f8f0*/  ISETP.GT.AND P3, PT, R73.reuse, R240, PT ;  /* 0x000000f04900720c */ /* 0x040fe40003f64270 */
[----:B------:R-:W-:Y:S02]  /*f900*/  FSEL R91, R174, -INF , !P4 ;  /* 0xff800000ae5b7808 */ /* 0x000fe40006000000 */
        /* <DEDUP_REMOVED lines=9> */
[C---:B------:R-:W-:Y:S02]  /*f9a0*/  ISETP.GT.AND P4, PT, R73.reuse, R198, PT ;  /* 0x000000c64900720c */ /* 0x040fe40003f84270 */
[----:B------:R-:W-:Y:S02]  /*f9b0*/  ISETP.GT.AND P2, PT, R73, R196, PT ;  /* 0x000000c44900720c */ /* 0x000fe40003f44270 */
[----:B------:R-:W-:Y:S01]  /*f9c0*/  FSEL R214, R117, -INF , !P5 ;  /* 0xff80000075d67808 */ /* 0x000fe20006800000 */
[----:B------:R-:W-:Y:S01]  /*f9d0*/  IMAD.MOV.U32 R117, RZ, RZ, R79 ;  /* 0x000000ffff757224 */ /* 0x000fe200078e004f */
[----:B------:R-:W-:Y:S01]  /*f9e0*/  FSEL R238, R116, -INF , !P3 ;  /* 0xff80000074ee7808 */ /* 0x000fe20005800000 */
[----:B------:R-:W-:Y:S01]  /*f9f0*/  IMAD.MOV.U32 R116, RZ, RZ, R168 ;  /* 0x000000ffff747224 */ /* 0x000fe200078e00a8 */
[----:B------:R-:W-:Y:S02]  /*fa00*/  ISETP.GT.AND P5, PT, R73, R200, PT ;  /* 0x000000c84900720c */ /* 0x000fe40003fa4270 */
[----:B------:R-:W-:-:S02]  /*fa10*/  FSEL R29, R29, -INF , !P6 ;  /* 0xff8000001d1d7808 */ /* 0x000fc40007000000 */
[C---:B------:R-:W-:Y:S02]  /*fa20*/  ISETP.GT.AND P3, PT, R73.reuse, R172, PT ;  /* 0x000000ac4900720c */ /* 0x040fe40003f64270 */
[----:B------:R-:W-:Y:S02]  /*fa30*/  ISETP.GT.AND P6, PT, R73, R84, PT ;  /* 0x000000544900720c */ /* 0x000fe40003fc4270 */
[----:B------:R-:W-:Y:S02]  /*fa40*/  FSEL R192, R115, -INF , !P4 ;  /* 0xff80000073c07808 */ /* 0x000fe40006000000 */
[----:B------:R-:W-:Y:S02]  /*fa50*/  FSEL R190, R110, -INF , !P2 ;  /* 0xff8000006ebe7808 */ /* 0x000fe40005000000 */
[----:B------:R-:W-:Y:S02]  /*fa60*/  ISETP.GT.AND P2, PT, R73, R93, PT ;  /* 0x0000005d4900720c */ /* 0x000fe40003f44270 */
[----:B------:R-:W-:Y:S01]  /*fa70*/  FSEL R115, R107, -INF , !P5 ;  /* 0xff8000006b737808 */ /* 0x000fe20006800000 */
[----:B------:R-:W-:Y:S01]  /*fa80*/  IMAD.MOV.U32 R107, RZ, RZ, R77 ;  /* 0x000000ffff6b7224 */ /* 0x000fe200078e004d */
[----:B------:R-:W-:Y:S01]  /*fa90*/  FSEL R176, R111, -INF , !P3 ;  /* 0xff8000006fb07808 */ /* 0x000fe20005800000 */
[----:B------:R-:W-:Y:S01]  /*faa0*/  IMAD.U32 R111, RZ, RZ, UR21 ;  /* 0x00000015ff6f7e24 */ /* 0x000fe2000f8e00ff */
[----:B------:R-:W-:-:S02]  /*fab0*/  ISETP.GT.AND P5, PT, R73, R186, PT ;  /* 0x000000ba4900720c */ /* 0x000fc40003fa4270 */
[----:B------:R-:W-:Y:S01]  /*fac0*/  FSEL R89, R182, -INF , !P6 ;  /* 0xff800000b6597808 */ /* 0x000fe20007000000 */
[----:B------:R-:W-:Y:S01]  /*fad0*/  IMAD R111, R111, 0x80, R252 ;  /* 0x000000806f6f7824 */ /* 0x000fe200078e02fc */
[----:B------:R-:W-:Y:S02]  /*fae0*/  ISETP.GT.AND P6, PT, R73, R206, PT ;  /* 0x000000ce4900720c */ /* 0x000fe40003fc4270 */
[----:B------:R-:W-:Y:S01]  /*faf0*/  FSEL R178, R103, -INF , !P2 ;  /* 0xff80000067b27808 */ /* 0x000fe20005000000 */
[----:B------:R-:W-:Y:S01]  /*fb00*/  IMAD.MOV.U32 R110, RZ, RZ, R89 ;  /* 0x000000ffff6e7224 */ /* 0x000fe200078e0059 */
[----:B------:R-:W-:Y:S01]  /*fb10*/  ISETP.GT.AND P2, PT, R73, R92, PT ;  /* 0x0000005c4900720c */ /* 0x000fe20003f44270 */
[----:B------:R-:W-:Y:S01]  /*fb20*/  VIADD R111, R111, 0xffffff00 ;  /* 0xffffff006f6f7836 */ /* 0x000fe20000000000 */
[----:B------:R-:W-:Y:S01]  /*fb30*/  FSEL R170, R101, -INF , !P5 ;  /* 0xff80000065aa7808 */ /* 0x000fe20006800000 */
[----:B------:R-:W-:Y:S01]  /*fb40*/  VIADD R101, R234, 0x40 ;  /* 0x00000040ea657836 */ /* 0x000fe20000000000 */
[----:B------:R-:W-:Y:S01]  /*fb50*/  FSEL R215, R119, -INF , !P6 ;  /* 0xff80000077d77808 */ /* 0x000fe20007000000 */
[----:B------:R-:W-:Y:S01]  /*fb60*/  IMAD.MOV.U32 R119, RZ, RZ, R91 ;  /* 0x000000ffff777224 */ /* 0x000fe200078e005b */
[----:B------:R-:W-:Y:S01]  /*fb70*/  ISETP.GT.AND P6, PT, R73, R202, PT ;  /* 0x000000ca4900720c */ /* 0x000fe20003fc4270 */
[----:B------:R-:W-:Y:S01]  /*fb80*/  VIADD R101, R101, -UR28 ;  /* 0x8000001c65657c36 */ /* 0x000fe20008000000 */
[----:B------:R-:W-:Y:S01]  /*fb90*/  FSEL R89, R99, -INF , !P2 ;  /* 0xff80000063597808 */ /* 0x000fe20005000000 */
[----:B------:R-:W-:Y:S01]  /*fba0*/  IMAD.MOV.U32 R103, RZ, RZ, R107 ;  /* 0x000000ffff677224 */ /* 0x000fe200078e006b */
[C---:B------:R-:W-:Y:S01]  /*fbb0*/  ISETP.GT.AND P2, PT, R73.reuse, R76, PT ;  /* 0x0000004c4900720c */ /* 0x040fe20003f44270 */
[----:B------:R-:W-:Y:S01]  /*fbc0*/  IMAD.MOV.U32 R107, RZ, RZ, R116 ;  /* 0x000000ffff6b7224 */ /* 0x000fe200078e0074 */
[----:B------:R-:W-:Y:S01]  /*fbd0*/  FSEL R174, R106, -INF , !P6 ;  /* 0xff8000006aae7808 */ /* 0x000fe20007000000 */
[----:B------:R-:W-:Y:S01]  /*fbe0*/  IMAD.MOV.U32 R106, RZ, RZ, R75 ;  /* 0x000000ffff6a7224 */ /* 0x000fe200078e004b */
[----:B------:R-:W-:-:S02]  /*fbf0*/  ISETP.GT.AND P4, PT, R73, R194, PT ;  /* 0x000000c24900720c */ /* 0x000fc40003f84270 */
[----:B------:R-:W-:Y:S02]  /*fc00*/  FSEL R75, R207, -INF , !P2 ;  /* 0xff800000cf4b7808 */ /* 0x000fe40005000000 */
[----:B------:R-:W-:Y:S02]  /*fc10*/  ISETP.GT.AND P3, PT, R73, R242, PT ;  /* 0x000000f24900720c */ /* 0x000fe40003f64270 */
[----:B------:R-:W-:Y:S01]  /*fc20*/  ISETP.GT.AND P2, PT, R101, R111, PT ;  /* 0x0000006f6500720c */ /* 0x000fe20003f44270 */
[----:B------:R-:W-:Y:S01]  /*fc30*/  IMAD.MOV.U32 R111, RZ, RZ, R117 ;  /* 0x000000ffff6f7224 */ /* 0x000fe200078e0075 */
[----:B------:R-:W-:Y:S01]  /*fc40*/  ISETP.GT.AND P6, PT, R73, R188, PT ;  /* 0x000000bc4900720c */ /* 0x000fe20003fc4270 */
[----:B------:R-:W-:Y:S01]  /*fc50*/  IMAD.U32 R117, RZ, RZ, UR21 ;  /* 0x00000015ff757e24 */ /* 0x000fe2000f8e00ff */
[----:B------:R-:W-:Y:S01]  /*fc60*/  FSEL R184, R43, -INF , !P4 ;  /* 0xff8000002bb87808 */ /* 0x000fe20006000000 */
[----:B------:R-:W-:Y:S01]  /*fc70*/  IMAD.U32 R43, RZ, RZ, UR21 ;  /* 0x00000015ff2b7e24 */ /* 0x000fe2000f8e00ff */
[----:B------:R-:W-:Y:S01]  /*fc80*/  ISETP.GT.AND P4, PT, R73, R94, PT ;  /* 0x0000005e4900720c */ /* 0x000fe20003f84270 */
[--C-:B------:R-:W-:Y:S01]  /*fc90*/  IMAD R117, R117, 0x80, R252.reuse ;  /* 0x0000008075757824 */ /* 0x100fe200078e02fc */
[----:B------:R-:W-:Y:S01]  /*fca0*/  FSEL R180, R113, -INF , !P3 ;  /* 0xff80000071b47808 */ /* 0x000fe20005800000 */
[----:B------:R-:W-:Y:S01]  /*fcb0*/  IMAD R43, R43, 0x80, R252 ;  /* 0x000000802b2b7824 */ /* 0x000fe200078e02fc */
[----:B------:R-:W-:Y:S01]  /*fcc0*/  ISETP.GT.AND P3, PT, R73, R88, PT ;  /* 0x000000584900720c */ /* 0x000fe20003f64270 */
[----:B------:R-:W-:Y:S01]  /*fcd0*/  VIADD R117, R117, 0xffffff01 ;  /* 0xffffff0175757836 */ /* 0x000fe20000000000 */
[----:B------:R-:W-:Y:S01]  /*fce0*/  FSEL R182, R105, -INF , !P6 ;  /* 0xff80000069b67808 */ /* 0x000fe20007000000 */
[----:B------:R-:W-:Y:S01]  /*fcf0*/  VIADD R43, R43, 0xffffff08 ;  /* 0xffffff082b2b7836 */ /* 0x000fe20000000000 */
[C---:B------:R-:W-:Y:S01]  /*fd00*/  ISETP.GT.AND P6, PT, R73.reuse, R86, PT ;  /* 0x000000564900720c */ /* 0x040fe20003fc4270 */
[----:B------:R-:W-:Y:S01]  /*fd10*/  IMAD.MOV.U32 R105, RZ, RZ, R110 ;  /* 0x000000ffff697224 */ /* 0x000fe200078e006e */
[----:B------:R-:W-:-:S02]  /*fd20*/  ISETP.GT.AND P5, PT, R73, R80, PT ;  /* 0x000000504900720c */ /* 0x000fc40003fa4270 */
[----:B------:R-:W-:Y:S01]  /*fd30*/  FSEL R91, R100, -INF , !P4 ;  /* 0xff800000645b7808 */ /* 0x000fe20006000000 */
[----:B------:R-:W-:Y:S01]  /*fd40*/  IMAD.MOV.U32 R100, RZ, RZ, R119 ;  /* 0x000000ffff647224 */ /* 0x000fe200078e0077 */
[C---:B------:R-:W-:Y:S02]  /*fd50*/  ISETP.GT.AND P4, PT, R73.reuse, R78, PT ;  /* 0x0000004e4900720c */ /* 0x040fe40003f84270 */
[----:B------:R-:W-:Y:S01]  /*fd60*/  FSEL R168, R98, -INF , !P3 ;  /* 0xff80000062a87808 */ /* 0x000fe20005800000 */
[----:B------:R-:W-:Y:S01]  /*fd70*/  IMAD.MOV.U32 R98, RZ, RZ, R72 ;  /* 0x000000ffff627224 */ /* 0x000fe200078e0048 */
[----:B------:R-:W-:Y:S02]  /*fd80*/  ISETP.GT.AND P3, PT, R73, R74, PT ;  /* 0x0000004a4900720c */ /* 0x000fe40003f64270 */
[----:B------:R-:W-:Y:S02]  /*fd90*/  FSEL R79, R95, -INF , !P6 ;  /* 0xff8000005f4f7808 */ /* 0x000fe40007000000 */
[----:B------:R-:W-:-:S02]  /*fda0*/  FSEL R77, R213, -INF , !P5 ;  /* 0xff800000d54d7808 */ /* 0x000fc40006800000 */
[C---:B------:R-:W-:Y:S02]  /*fdb0*/  ISETP.GT.AND P6, PT, R73.reuse, R70, PT ;  /* 0x000000464900720c */ /* 0x040fe40003fc4270 */
[----:B------:R-:W-:Y:S02]  /*fdc0*/  ISETP.GT.AND P5, PT, R73, R64, PT ;  /* 0x000000404900720c */ /* 0x000fe40003fa4270 */
[----:B------:R-:W-:Y:S02]  /*fdd0*/  FSEL R113, R211, -INF , !P4 ;  /* 0xff800000d3717808 */ /* 0x000fe40006000000 */
[----:B------:R-:W-:Y:S02]  /*fde0*/  ISETP.GT.AND P4, PT, R73, R60, PT ;  /* 0x0000003c4900720c */ /* 0x000fe40003f84270 */
[----:B------:R-:W-:Y:S02]  /*fdf0*/  FSEL R73, R87, -INF , !P3 ;  /* 0xff80000057497808 */ /* 0x000fe40005800000 */
[----:B------:R-:W-:-:S02]  /*fe00*/  ISETP.GT.AND P3, PT, R101, R117, PT ;  /* 0x000000756500720c */ /* 0x000fc40003f64270 */
[----:B------:R-:W-:Y:S02]  /*fe10*/  FSEL R117, R237, -INF , !P6 ;  /* 0xff800000ed757808 */ /* 0x000fe40007000000 */
[----:B------:R-:W-:Y:S02]  /*fe20*/  FSEL R119, R46, -INF , !P5 ;  /* 0xff8000002e777808 */ /* 0x000fe40006800000 */
[C---:B------:R-:W-:Y:S02]  /*fe30*/  ISETP.GT.AND P6, PT, R101.reuse, R43, PT ;  /* 0x0000002b6500720c */ /* 0x040fe40003fc4270 */
        /* <DEDUP_REMOVED lines=12> */
[----:B------:R-:W-:Y:S01]  /*ff00*/  FSEL R110, R118, -INF , !P5 ;  /* 0xff800000766e7808 */ /* 0x000fe20006800000 */
[----:B------:R-:W-:Y:S01]  /*ff10*/  IMAD.MOV.U32 R118, RZ, RZ, R111 ;  /* 0x000000ffff767224 */ /* 0x000fe200078e006f */
[----:B------:R-:W-:Y:S02]  /*ff20*/  FSEL R87, R166, -INF , !P3 ;  /* 0xff800000a6577808 */ /* 0x000fe40005800000 */
[----:B------:R-:W-:-:S02]  /*ff30*/  ISETP.GT.AND P6, PT, R101, R196, PT ;  /* 0x000000c46500720c */ /* 0x000fc40003fc4270 */
[----:B------:R-:W-:Y:S02]  /*ff40*/  ISETP.GT.AND P3, PT, R101, R212, PT ;  /* 0x000000d46500720c */ /* 0x000fe40003f64270 */
[----:B------:R-:W-:Y:S02]  /*ff50*/  FSEL R99, R131, -INF , !P4 ;  /* 0xff80000083637808 */ /* 0x000fe40006000000 */
[----:B------:R-:W-:Y:S01]  /*ff60*/  FSEL R111, R48, -INF , !P2 ;  /* 0xff800000306f7808 */ /* 0x000fe20005000000 */
[----:B------:R-:W-:Y:S01]  /*ff70*/  IMAD.MOV.U32 R48, RZ, RZ, R98 ;  /* 0x000000ffff307224 */ /* 0x000fe200078e0062 */
        /* <DEDUP_REMOVED lines=10> */
[----:B------:R-:W-:Y:S01]  /*10020*/  IMAD.U32 R41, RZ, RZ, UR21 ;  /* 0x00000015ff297e24 */ /* 0x000fe2000f8e00ff */
[C---:B------:R-:W-:Y:S02]  /*10030*/  ISETP.GT.AND P4, PT, R101.reuse, R202, PT ;  /* 0x000000ca6500720c */ /* 0x040fe40003f84270 */
[----:B------:R-:W-:Y:S01]  /*10040*/  ISETP.GT.AND P5, PT, R101, R172, PT ;  /* 0x000000ac6500720c */ /* 0x000fe20003fa4270 */
[----:B------:R-:W-:Y:S01]  /*10050*/  IMAD R41, R41, 0x80, R252 ;  /* 0x0000008029297824 */ /* 0x000fe200078e02fc */
[----:B------:R-:W-:Y:S01]  /*10060*/  FSEL R125, R34, -INF , !P6 ;  /* 0xff800000227d7808 */ /* 0x000fe20007000000 */
[----:B------:R-:W-:Y:S01]  /*10070*/  IMAD.MOV.U32 R34, RZ, RZ, R87 ;  /* 0x000000ffff227224 */ /* 0x000fe200078e0057 */
[----:B------:R-:W-:Y:S01]  /*10080*/  FSEL R211, R55, -INF , !P3 ;  /* 0xff80000037d37808 */ /* 0x000fe20005800000 */
[----:B------:R-:W-:Y:S01]  /*10090*/  VIADD R41, R41, 0xffffff00 ;  /* 0xffffff0029297836 */ /* 0x000fe20000000000 */
[----:B------:R-:W-:Y:S01]  /*100a0*/  ISETP.GT.AND P6, PT, R101, R92, PT ;  /* 0x0000005c6500720c */ /* 0x000fe20003fc4270 */
[----:B------:R-:W-:Y:S01]  /*100b0*/  VIADD R55, R165, -UR28 ;  /* 0x8000001ca5377c36 */ /* 0x000fe20008000000 */
[----:B------:R-:W-:-:S02]  /*100c0*/  ISETP.GT.AND P3, PT, R101, R194, PT ;  /* 0x000000c26500720c */ /* 0x000fc40003f64270 */
[----:B------:R-:W-:Y:S01]  /*100d0*/  FSEL R131, R40, -INF , !P4 ;  /* 0xff80000028837808 */ /* 0x000fe20006000000 */
[----:B------:R-:W-:Y:S01]  /*100e0*/  IMAD.MOV.U32 R40, RZ, RZ, R72 ;  /* 0x000000ffff287224 */ /* 0x000fe200078e0048 */
[----:B------:R-:W-:Y:S02]  /*100f0*/  ISETP.GT.AND P4, PT, R101, R188, PT ;  /* 0x000000bc6500720c */ /* 0x000fe40003f84270 */
[----:B------:R-:W-:Y:S01]  /*10100*/  FSEL R164, R45, -INF , !P5 ;  /* 0xff8000002da47808 */ /* 0x000fe20006800000 */
[----:B------:R-:W-:Y:S01]  /*10110*/  IMAD.MOV.U32 R45, RZ, RZ, R105 ;  /* 0x000000ffff2d7224 */ /* 0x000fe200078e0069 */
[C---:B------:R-:W-:Y:S02]  /*10120*/  ISETP.GT.AND P2, PT, R101.reuse, R186, PT ;  /* 0x000000ba6500720c */ /* 0x040fe40003f44270 */
[----:B------:R-:W-:Y:S02]  /*10130*/  ISETP.GT.AND P5, PT, R101, R242, PT ;  /* 0x000000f26500720c */ /* 0x000fe40003fa4270 */
[----:B------:R-:W-:-:S02]  /*10140*/  FSEL R130, R24, -INF , !P6 ;  /* 0xff80000018827808 */ /* 0x000fc40007000000 */
        /* <DEDUP_REMOVED lines=8> */
[----:B------:R-:W-:Y:S01]  /*101d0*/  FSEL R123, R216, -INF , !P5 ;  /* 0xff800000d87b7808 */ /* 0x000fe20006800000 */
[----:B------:R-:W-:Y:S01]  /*101e0*/  IMAD.MOV.U32 R216, RZ, RZ, R96 ;  /* 0x000000ffffd87224 */ /* 0x000fe200078e0060 */
[C---:B------:R-:W-:Y:S01]  /*101f0*/  ISETP.GT.AND P2, PT, R101.reuse, R80, PT ;  /* 0x000000506500720c */ /* 0x040fe20003f44270 */
[----:B------:R-:W-:Y:S01]  /*10200*/  IMAD.U32 R235, RZ, RZ, UR21 ;  /* 0x00000015ffeb7e24 */ /* 0x000fe2000f8e00ff */
[----:B------:R-:W-:-:S02]  /*10210*/  ISETP.GT.AND P4, PT, R101, R86, PT ;  /* 0x000000566500720c */ /* 0x000fc40003f84270 */
[----:B------:R-:W-:Y:S01]  /*10220*/  FSEL R103, R13, -INF , !P6 ;  /* 0xff8000000d677808 */ /* 0x000fe20007000000 */
[----:B------:R-:W-:Y:S01]  /*10230*/  IMAD R235, R235, 0x80, R252 ;  /* 0x00000080ebeb7824 */ /* 0x000fe200078e02fc */
[----:B------:R-:W-:Y:S02]  /*10240*/  FSEL R95, R223, -INF , !P3 ;  /* 0xff800000df5f7808 */ /* 0x000fe40005800000 */
[----:B------:R-:W-:Y:S01]  /*10250*/  ISETP.GE.AND P6, PT, R41, R232, PT ;  /* 0x000000e82900720c */ /* 0x000fe20003fc6270 */
[----:B------:R-:W-:Y:S01]  /*10260*/  VIADD R235, R235, 0xffffff01 ;  /* 0xffffff01ebeb7836 */ /* 0x000fe20000000000 */
[C---:B------:R-:W-:Y:S02]  /*10270*/  ISETP.GT.AND P5, PT, R101.reuse, R88, PT ;  /* 0x000000586500720c */ /* 0x040fe40003fa4270 */
[----:B------:R-:W-:Y:S02]  /*10280*/  ISETP.GT.AND P3, PT, R101, R78, PT ;  /* 0x0000004e6500720c */ /* 0x000fe40003f64270 */
[----:B------:R-:W-:-:S02]  /*10290*/  FSEL R96, R17, -INF , !P2 ;  /* 0xff80000011607808 */ /* 0x000fc40005000000 */
[----:B------:R-:W-:Y:S02]  /*102a0*/  FSEL R87, R16, -INF , !P4 ;  /* 0xff80000010577808 */ /* 0x000fe40006000000 */
[C---:B------:R-:W-:Y:S02]  /*102b0*/  ISETP.GT.AND P2, PT, R101.reuse, R64, PT ;  /* 0x000000406500720c */ /* 0x040fe40003f44270 */
[----:B------:R-:W-:Y:S01]  /*102c0*/  FSEL R16, R216, -INF , !P6 ;  /* 0xff800000d8107808 */ /* 0x000fe20007000000 */
[----:B------:R-:W-:Y:S01]  /*102d0*/  IMAD.U32 R216, RZ, RZ, UR21 ;  /* 0x00000015ffd87e24 */ /* 0x000fe2000f8e00ff */
[----:B------:R-:W-:Y:S02]  /*102e0*/  FSEL R166, R20, -INF , !P5 ;  /* 0xff80000014a67808 */ /* 0x000fe40006800000 */
[----:B------:R-:W-:Y:S01]  /*102f0*/  FSEL R98, R12, -INF , !P3 ;  /* 0xff8000000c627808 */ /* 0x000fe20005800000 */
[----:B------:R-:W-:Y:S01]  /*10300*/  IMAD R216, R216, 0x80, R252 ;  /* 0x00000080d8d87824 */ /* 0x000fe200078e02fc */
[----:B------:R-:W-:-:S02]  /*10310*/  ISETP.GT.AND P5, PT, R101, R74, PT ;  /* 0x0000004a6500720c */ /* 0x000fc40003fa4270 */
[C---:B------:R-:W-:Y:S01]  /*10320*/  ISETP.GT.AND P4, PT, R101.reuse, R70, PT ;  /* 0x000000466500720c */ /* 0x040fe20003f84270 */
[----:B------:R-:W-:Y:S01]  /*10330*/  VIADD R216, R216, 0xffffff08 ;  /* 0xffffff08d8d87836 */ /* 0x000fe20000000000 */
[----:B------:R-:W-:Y:S02]  /*10340*/  ISETP.GT.AND P3, PT, R101, R60, PT ;  /* 0x0000003c6500720c */ /* 0x000fe40003f64270 */
[----:B------:R-:W-:Y:S02]  /*10350*/  FSEL R101, R4, -INF , !P2 ;  /* 0xff80000004657808 */ /* 0x000fe40005000000 */
[----:B------:R-:W-:Y:S02]  /*10360*/  ISETP.GT.AND P2, PT, R55, R41, PT ;  /* 0x000000293700720c */ /* 0x000fe40003f44270 */
[----:B------:R-:W-:Y:S02]  /*10370*/  FSEL R106, R9, -INF , !P4 ;  /* 0xff800000096a7808 */ /* 0x000fe40006000000 */
[----:B------:R-:W-:-:S02]  /*10380*/  FSEL R17, R128, -INF , !P2 ;  /* 0xff80000080117808 */ /* 0x000fc40005000000 */
[----:B------:R-:W-:Y:S02]  /*10390*/  FSEL R72, R8, -INF , !P5 ;  /* 0xff80000008487808 */ /* 0x000fe40006800000 */
[----:B------:R-:W-:Y:S02]  /*103a0*/  ISETP.GE.AND P4, PT, R41, R230, PT ;  /* 0x000000e62900720c */ /* 0x000fe40003f86270 */
[----:B------:R-:W-:Y:S02]  /*103b0*/  ISETP.GT.AND P2, PT, R55, R235, PT ;  /* 0x000000eb3700720c */ /* 0x000fe40003f44270 */
[----:B------:R-:W-:Y:S01]  /*103c0*/  ISETP.GE.AND P5, PT, R41, R231, PT ;  /* 0x000000e72900720c */ /* 0x000fe20003fa6270 */
[----:B------:R-:W-:Y:S01]  /*103d0*/  IMAD.MOV.U32 R41, RZ, RZ, R100 ;  /* 0x000000ffff297224 */ /* 0x000fe200078e0064 */
        /* <DEDUP_REMOVED lines=9> */
[CC--:B------:R-:W-:Y:S02]  /*10470*/  ISETP.GE.AND P3, PT, R216.reuse, R231.reuse, PT ;  /* 0x000000e7d800720c */ /* 0x0c0fe40003f66270 */
[----:B------:R-:W-:Y:S02]  /*10480*/  ISETP.GE.AND P6, PT, R216, R230, PT ;  /* 0x000000e6d800720c */ /* 0x000fe40003fc6270 */
[----:B------:R-:W-:Y:S02]  /*10490*/  FSEL R48, R48, -INF , !P4 ;  /* 0xff80000030307808 */ /* 0x000fe40006000000 */
[----:B------:R-:W-:Y:S02]  /*104a0*/  FSEL R9, R69, -INF , !P2 ;  /* 0xff80000045097808 */ /* 0x000fe40005000000 */
[----:B------:R-:W-:-:S02]  /*104b0*/  ISETP.GE.AND P4, PT, R240, R231, PT ;  /* 0x000000e7f000720c */ /* 0x000fc40003f86270 */
[----:B------:R-:W-:Y:S02]  /*104c0*/  FSEL R46, R46, -INF , !P5 ;  /* 0xff8000002e2e7808 */ /* 0x000fe40006800000 */
[----:B------:R-:W-:Y:S02]  /*104d0*/  ISETP.GE.AND P5, PT, R235, R230, PT ;  /* 0x000000e6eb00720c */ /* 0x000fe40003fa6270 */
[----:B------:R-:W-:Y:S02]  /*104e0*/  FSEL R24, R42, -INF , !P3 ;  /* 0xff8000002a187808 */ /* 0x000fe40005800000 */
[----:B------:R-:W-:Y:S02]  /*104f0*/  FSEL R9, R9, -INF , !P6 ;  /* 0xff80000009097808 */ /* 0x000fe40007000000 */
[----:B------:R-:W-:Y:S02]  /*10500*/  ISETP.GT.AND P3, PT, R55, R240, PT ;  /* 0x000000f03700720c */ /* 0x000fe40003f64270 */
[----:B------:R-:W-:-:S02]  /*10510*/  ISETP.GE.AND P6, PT, R84, R232, PT ;  /* 0x000000e85400720c */ /* 0x000fc40003fc6270 */
[----:B------:R-:W-:Y:S02]  /*10520*/  FSEL R20, R40, -INF , !P4 ;  /* 0xff80000028147808 */ /* 0x000fe40006000000 */
[----:B------:R-:W-:Y:S02]  /*10530*/  ISETP.GT.AND P4, PT, R55, R84, PT ;  /* 0x000000543700720c */ /* 0x000fe40003f84270 */
        /* <DEDUP_REMOVED lines=8> */
[----:B------:R-:W-:Y:S02]  /*105c0*/  ISETP.GE.AND P5, PT, R84, R231, PT ;  /* 0x000000e75400720c */ /* 0x000fe40003fa6270 */
[----:B------:R-:W-:-:S02]  /*105d0*/  FSEL R45, R45, -INF , !P3 ;  /* 0xff8000002d2d7808 */ /* 0x000fc40005800000 */
[----:B------:R-:W-:Y:S02]  /*105e0*/  ISETP.GT.AND P3, PT, R55, R28, PT ;  /* 0x0000001c3700720c */ /* 0x000fe40003f64270 */
[----:B------:R-:W-:Y:S02]  /*105f0*/  FSEL R12, R99, -INF , !P5 ;  /* 0xff800000630c7808 */ /* 0x000fe40006800000 */
[C---:B------:R-:W-:Y:S02]  /*10600*/  ISETP.GE.AND P5, PT, R28.reuse, R231, PT ;  /* 0x000000e71c00720c */ /* 0x040fe40003fa6270 */
[----:B------:R-:W-:Y:S02]  /*10610*/  ISETP.GE.AND P4, PT, R28, R230, PT ;  /* 0x000000e61c00720c */ /* 0x000fe40003f86270 */
        /* <DEDUP_REMOVED lines=20> */
[----:B------:R-:W-:Y:S02]  /*10760*/  ISETP.GE.AND P3, PT, R82, R230, PT ;  /* 0x000000e65200720c */ /* 0x000fe40003f66270 */
[----:B------:R-:W-:Y:S02]  /*10770*/  FSEL R121, R121, -INF , !P4 ;  /* 0xff80000079797808 */ /* 0x000fe40006000000 */
[----:B------:R-:W-:Y:S02]  /*10780*/  FSEL R99, R222, -INF , !P2 ;  /* 0xff800000de637808 */ /* 0x000fe40005000000 */
[----:B------:R-:W-:Y:S02]  /*10790*/  FSEL R42, R237, -INF , !P5 ;  /* 0xff800000ed2a7808 */ /* 0x000fe40006800000 */
        /* <DEDUP_REMOVED lines=29> */
[----:B------:R-:W-:Y:S02]  /*10970*/  ISETP.GE.AND P2, PT, R198, R233, PT ;  /* 0x000000e9c600720c */ /* 0x000fe40003f46270 */
[----:B------:R-:W-:Y:S02]  /*10980*/  FSEL R111, R114, -INF , !P3 ;  /* 0xff800000726f7808 */ /* 0x000fe40005800000 */
[----:B------:R-:W-:-:S02]  /*10990*/  ISETP.GT.AND P3, PT, R55, R198, PT ;  /* 0x000000c63700720c */ /* 0x000fc40003f64270 */
[----:B------:R-:W-:Y:S02]  /*109a0*/  FSEL R121, R109, -INF , !P2 ;  /* 0xff8000006d797808 */ /* 0x000fe40005000000 */
[-C--:B------:R-:W-:Y:S02]  /*109b0*/  ISETP.GE.AND P4, PT, R198, R230.reuse, PT ;  /* 0x000000e6c600720c */ /* 0x080fe40003f86270 */
[----:B------:R-:W-:Y:S02]  /*109c0*/  FSEL R109, R112, -INF , !P3 ;  /* 0xff800000706d7808 */ /* 0x000fe40005800000 */
[----:B------:R-:W-:Y:S02]  /*109d0*/  ISETP.GE.AND P3, PT, R196, R230, PT ;  /* 0x000000e6c400720c */ /* 0x000fe40003f66270 */
[----:B------:R-:W-:Y:S02]  /*109e0*/  FSEL R109, R109, -INF , !P4 ;  /* 0xff8000006d6d7808 */ /* 0x000fe40006000000 */
        /* <DEDUP_REMOVED lines=9> */
[----:B------:R-:W-:Y:S02]  /*10a80*/  FSEL R217, R65, -INF , !P4 ;  /* 0xff80000041d97808 */ /* 0x000fe40006000000 */
[----:B------:R-:W-:Y:S02]  /*10a90*/  ISETP.GT.AND P4, PT, R55, R202, PT ;  /* 0x000000ca3700720c */ /* 0x000fe40003f84270 */
        /* <DEDUP_REMOVED lines=9> */
[----:B------:R-:W-:Y:S02]  /*10b30*/  IABS R59, R104 ;  /* 0x00000068003b7213 */ /* 0x000fe40000000000 */
[----:B------:R-:W-:Y:S02]  /*10b40*/  ISETP.GT.AND P4, PT, R55, R194, PT ;  /* 0x000000c23700720c */ /* 0x000fe40003f84270 */
[----:B------:R-:W-:Y:S02]  /*10b50*/  I2FP.F32.S32 R104, R59 ;  /* 0x0000003b00687245 */ /* 0x000fe40000201400 */
[----:B------:R-:W-:Y:S02]  /*10b60*/  FSEL R57, R57, -INF , !P4 ;  /* 0xff80000039397808 */ /* 0x000fe40006000000 */
[----:B------:R-:W-:Y:S01]  /*10b70*/  ISETP.GE.AND P5, PT, R196, R231, PT ;  /* 0x000000e7c400720c */ /* 0x000fe20003fa6270 */
[----:B------:R-:W-:Y:S01]  /*10b80*/  FFMA.FTZ R35, R104, -UR6, R35 ;  /* 0x8000000668237c23 */ /* 0x000fe20008010023 */
[----:B------:R-:W-:-:S02]  /*10b90*/  FSEL R211, R57, -INF , !P3 ;  /* 0xff80000039d37808 */ /* 0x000fc40005800000 */
[----:B------:R-:W-:Y:S02]  /*10ba0*/  ISETP.GT.AND P3, PT, R55, R93, PT ;  /* 0x0000005d3700720c */ /* 0x000fe40003f64270 */
[----:B------:R-:W-:Y:S02]  /*10bb0*/  IABS R102, R102 ;  /* 0x0000006600667213 */ /* 0x000fe40000000000 */
[----:B------:R-:W-:Y:S02]  /*10bc0*/  ISETP.GE.AND P6, PT, R204, R232, PT ;  /* 0x000000e8cc00720c */ /* 0x000fe40003fc6270 */
[----:B------:R-:W-:Y:S02]  /*10bd0*/  FSEL R212, R207, -INF , !P5 ;  /* 0xff800000cfd47808 */ /* 0x000fe40006800000 */
[----:B------:R-:W-:Y:S02]  /*10be0*/  FSEL R207, R35, -INF , !P3 ;  /* 0xff80000023cf7808 */ /* 0x000fe40005800000 */
[----:B------:R-:W-:-:S02]  /*10bf0*/  I2FP.F32.S32 R35, R102 ;  /* 0x0000006600237245 */ /* 0x000fc40000201400 */
[----:B------:R-:W-:Y:S02]  /*10c00*/  FSEL R214, R214, -INF , !P6 ;  /* 0xff800000d6d67808 */ /* 0x000fe40007000000 */
[----:B------:R-:W-:Y:S01]  /*10c10*/  ISETP.GE.AND P4, PT, R93, R230, PT ;  /* 0x000000e65d00720c */ /* 0x000fe20003f86270 */
[----:B------:R-:W-:Y:S01]  /*10c20*/  FFMA.FTZ R30, R35, -UR6, R30 ;  /* 0x80000006231e7c23 */ /* 0x000fe2000801001e */
[----:B------:R-:W-:Y:S02]  /*10c30*/  ISETP.GE.AND P6, PT, R198, R232, PT ;  /* 0x000000e8c600720c */ /* 0x000fe40003fc6270 */
[----:B------:R-:W-:Y:S02]  /*10c40*/  FSEL R207, R207, -INF , !P4 ;  /* 0xff800000cfcf7808 */ /* 0x000fe40006000000 */
[----:B------:R-:W-:Y:S02]  /*10c50*/  IABS R66, R66 ;  /* 0x0000004200427213 */ /* 0x000fe40000000000 */
[----:B------:R-:W-:-:S02]  /*10c60*/  FSEL R120, R192, -INF , !P6 ;  /* 0xff800000c0787808 */ /* 0x000fc40007000000 */
[----:B------:R-:W-:Y:S02]  /*10c70*/  ISETP.GT.AND P4, PT, R55, R242, PT ;  /* 0x000000f23700720c */ /* 0x000fe40003f84270 */
[C---:B------:R-:W-:Y:S02]  /*10c80*/  ISETP.GE.AND P2, PT, R196.reuse, R233, PT ;  /* 0x000000e9c400720c */ /* 0x040fe40003f46270 */
[----:B------:R-:W-:Y:S02]  /*10c90*/  ISETP.GE.AND P6, PT, R196, R232, PT ;  /* 0x000000e8c400720c */ /* 0x000fe40003fc6270 */
[----:B------:R-:W-:Y:S02]  /*10ca0*/  ISETP.GE.AND P5, PT, R172, R231, PT ;  /* 0x000000e7ac00720c */ /* 0x000fe40003fa6270 */
[----:B------:R-:W-:Y:S02]  /*10cb0*/  I2FP.F32.S32 R66, R66 ;  /* 0x0000004200427245 */ /* 0x000fe40000201400 */
[----:B------:R-:W-:-:S02]  /*10cc0*/  ISETP.GE.AND P3, PT, R242, R230, PT ;  /* 0x000000e6f200720c */ /* 0x000fc40003f66270 */
[----:B------:R-:W-:Y:S01]  /*10cd0*/  FSEL R30, R30, -INF , !P4 ;  /* 0xff8000001e1e7808 */ /* 0x000fe20006000000 */
[----:B------:R-:W-:Y:S01]  /*10ce0*/  FFMA.FTZ R31, R66, -UR6, R31 ;  /* 0x80000006421f7c23 */ /* 0x000fe2000801001f */
[----:B------:R-:W-:Y:S02]  /*10cf0*/  FSEL R85, R85, -INF , !P2 ;  /* 0xff80000055557808 */ /* 0x000fe40005000000 */
[----:B------:R-:W-:Y:S02]  /*10d00*/  FSEL R198, R190, -INF , !P6 ;  /* 0xff800000bec67808 */ /* 0x000fe40007000000 */
        /* <DEDUP_REMOVED lines=8> */
[----:B------:R-:W-:-:S02]  /*10d90*/  IABS R68, R68 ;  /* 0x0000004400447213 */ /* 0x000fc40000000000 */
[C---:B------:R-:W-:Y:S02]  /*10da0*/  ISETP.GE.AND P2, PT, R202.reuse, R233, PT ;  /* 0x000000e9ca00720c */ /* 0x040fe40003f46270 */
[----:B------:R-:W-:Y:S02]  /*10db0*/  ISETP.GE.AND P6, PT, R202, R232, PT ;  /* 0x000000e8ca00720c */ /* 0x000fe40003fc6270 */
[----:B------:R-:W-:Y:S02]  /*10dc0*/  FSEL R206, R131, -INF , !P5 ;  /* 0xff80000083ce7808 */ /* 0x000fe40006800000 */
[----:B------:R-:W-:Y:S02]  /*10dd0*/  ISETP.GE.AND P5, PT, R200, R231, PT ;  /* 0x000000e7c800720c */ /* 0x000fe40003fa6270 */
[----:B------:R-:W-:Y:S02]  /*10de0*/  FSEL R205, R31, -INF , !P3 ;  /* 0xff8000001fcd7808 */ /* 0x000fe40005800000 */
[----:B------:R-:W-:-:S02]  /*10df0*/  I2FP.F32.S32 R31, R68 ;  /* 0x00000044001f7245 */ /* 0x000fc40000201400 */
[----:B------:R-:W-:Y:S02]  /*10e00*/  FSEL R83, R83, -INF , !P2 ;  /* 0xff80000053537808 */ /* 0x000fe40005000000 */
[----:B------:R-:W-:Y:S01]  /*10e10*/  FSEL R202, R174, -INF , !P6 ;  /* 0xff800000aeca7808 */ /* 0x000fe20007000000 */
[----:B------:R-:W-:Y:S01]  /*10e20*/  FFMA.FTZ R26, R31, -UR6, R26 ;  /* 0x800000061f1a7c23 */ /* 0x000fe2000801001a */
[----:B------:R-:W-:Y:S02]  /*10e30*/  ISETP.GE.AND P4, PT, R188, R230, PT ;  /* 0x000000e6bc00720c */ /* 0x000fe40003f86270 */
[C---:B------:R-:W-:Y:S02]  /*10e40*/  ISETP.GE.AND P2, PT, R200.reuse, R233, PT ;  /* 0x000000e9c800720c */ /* 0x040fe40003f46270 */
[----:B------:R-:W-:Y:S02]  /*10e50*/  ISETP.GE.AND P6, PT, R200, R232, PT ;  /* 0x000000e8c800720c */ /* 0x000fe40003fc6270 */
[----:B------:R-:W-:-:S02]  /*10e60*/  FSEL R204, R129, -INF , !P5 ;  /* 0xff80000081cc7808 */ /* 0x000fc40006800000 */
[----:B------:R-:W-:Y:S02]  /*10e70*/  ISETP.GE.AND P5, PT, R194, R231, PT ;  /* 0x000000e7c200720c */ /* 0x000fe40003fa6270 */
[----:B------:R-:W-:Y:S02]  /*10e80*/  FSEL R205, R205, -INF , !P4 ;  /* 0xff800000cdcd7808 */ /* 0x000fe40006000000 */
[----:B------:R-:W-:Y:S02]  /*10e90*/  IABS R62, R62 ;  /* 0x0000003e003e7213 */ /* 0x000fe40000000000 */
[----:B------:R-:W-:Y:S02]  /*10ea0*/  FSEL R131, R97, -INF , !P2 ;  /* 0xff80000061837808 */ /* 0x000fe40005000000 */
[----:B------:R-:W-:Y:S02]  /*10eb0*/  FSEL R200, R115, -INF , !P6 ;  /* 0xff80000073c87808 */ /* 0x000fe40007000000 */
[----:B------:R-:W-:-:S02]  /*10ec0*/  ISETP.GT.AND P4, PT, R55, R186, PT ;  /* 0x000000ba3700720c */ /* 0x000fc40003f84270 */
[C---:B------:R-:W-:Y:S02]  /*10ed0*/  ISETP.GE.AND P2, PT, R194.reuse, R233, PT ;  /* 0x000000e9c200720c */ /* 0x040fe40003f46270 */
        /* <DEDUP_REMOVED lines=9> */
[----:B------:R-:W-:Y:S02]  /*10f70*/  ISETP.GT.AND P3, PT, R55, R94, PT ;  /* 0x0000005e3700720c */ /* 0x000fe40003f64270 */
[----:B------:R-:W-:Y:S02]  /*10f80*/  IABS R58, R58 ;  /* 0x0000003a003a7213 */ /* 0x000fe40000000000 */
[----:B------:R-:W-:-:S02]  /*10f90*/  FSEL R115, R27, -INF , !P3 ;  /* 0xff8000001b737808 */ /* 0x000fc40005800000 */
[----:B------:R-:W-:Y:S02]  /*10fa0*/  I2FP.F32.S32 R27, R58 ;  /* 0x0000003a001b7245 */ /* 0x000fe40000201400 */
[----:B------:R-:W-:Y:S02]  /*10fb0*/  ISETP.GE.AND P4, PT, R94, R230, PT ;  /* 0x000000e65e00720c */ /* 0x000fe40003f86270 */
[----:B------:R-:W-:Y:S01]  /*10fc0*/  IABS R56, R56 ;  /* 0x0000003800387213 */ /* 0x000fe20000000000 */
[----:B------:R-:W-:Y:S01]  /*10fd0*/  FFMA.FTZ R22, R27, -UR6, R22 ;  /* 0x800000061b167c23 */ /* 0x000fe20008010016 */
[----:B------:R-:W-:Y:S02]  /*10fe0*/  FSEL R115, R115, -INF , !P4 ;  /* 0xff80000073737808 */ /* 0x000fe40006000000 */
[----:B------:R-:W-:Y:S02]  /*10ff0*/  FSEL R184, R184, -INF , !P6 ;  /* 0xff800000b8b87808 */ /* 0x000fe40007000000 */
[----:B------:R-:W-:-:S02]  /*11000*/  ISETP.GT.AND P4, PT, R55, R92, PT ;  /* 0x0000005c3700720c */ /* 0x000fc40003f84270 */
[----:B------:R-:W-:Y:S02]  /*11010*/  ISETP.GE.AND P6, PT, R93, R232, PT ;  /* 0x000000e85d00720c */ /* 0x000fe40003fc6270 */
[----:B------:R-:W-:Y:S02]  /*11020*/  I2FP.F32.S32 R56, R56 ;  /* 0x0000003800387245 */ /* 0x000fe40000201400 */
[----:B------:R-:W-:Y:S02]  /*11030*/  ISETP.GE.AND P3, PT, R92, R230, PT ;  /* 0x000000e65c00720c */ /* 0x000fe40003f66270 */
[----:B------:R-:W-:Y:S01]  /*11040*/  FSEL R22, R22, -INF , !P4 ;  /* 0xff80000016167808 */ /* 0x000fe20006000000 */
[----:B------:R-:W-:Y:S01]  /*11050*/  FFMA.FTZ R23, R56, -UR6, R23 ;  /* 0x8000000638177c23 */ /* 0x000fe20008010017 */
[----:B------:R-:W-:Y:S02]  /*11060*/  FSEL R178, R178, -INF , !P6 ;  /* 0xff800000b2b27808 */ /* 0x000fe40007000000 */
[----:B------:R-:W-:-:S02]  /*11070*/  ISETP.GE.AND P6, PT, R242, R232, PT ;  /* 0x000000e8f200720c */ /* 0x000fc40003fc6270 */
[----:B------:R-:W-:Y:S02]  /*11080*/  FSEL R201, R201, -INF , !P2 ;  /* 0xff800000c9c97808 */ /* 0x000fe40005000000 */
[----:B------:R-:W-:Y:S02]  /*11090*/  ISETP.GE.AND P2, PT, R93, R233, PT ;  /* 0x000000e95d00720c */ /* 0x000fe40003f46270 */
[----:B------:R-:W-:Y:S02]  /*110a0*/  FSEL R127, R22, -INF , !P3 ;  /* 0xff800000167f7808 */ /* 0x000fe40005800000 */
[----:B------:R-:W-:Y:S02]  /*110b0*/  IABS R53, R53 ;  /* 0x0000003500357213 */ /* 0x000fe40000000000 */
[----:B------:R-:W-:Y:S02]  /*110c0*/  ISETP.GT.AND P3, PT, R55, R88, PT ;  /* 0x000000583700720c */ /* 0x000fe40003f64270 */
[----:B------:R-:W-:-:S02]  /*110d0*/  FSEL R180, R180, -INF , !P6 ;  /* 0xff800000b4b47808 */ /* 0x000fc40007000000 */
[----:B------:R-:W-:Y:S02]  /*110e0*/  ISETP.GE.AND P6, PT, R188, R232, PT ;  /* 0x000000e8bc00720c */ /* 0x000fe40003fc6270 */
[----:B------:R-:W-:Y:S02]  /*110f0*/  FSEL R199, R199, -INF , !P2 ;  /* 0xff800000c7c77808 */ /* 0x000fe40005000000 */
[----:B------:R-:W-:Y:S02]  /*11100*/  I2FP.F32.S32 R53, R53 ;  /* 0x0000003500357245 */ /* 0x000fe40000201400 */
[C---:B------:R-:W-:Y:S02]  /*11110*/  ISETP.GE.AND P2, PT, R242.reuse, R233, PT ;  /* 0x000000e9f200720c */ /* 0x040fe40003f46270 */
[----:B------:R-:W-:Y:S01]  /*11120*/  ISETP.GE.AND P5, PT, R242, R231, PT ;  /* 0x000000e7f200720c */ /* 0x000fe20003fa6270 */
[----:B------:R-:W-:Y:S01]  /*11130*/  FFMA.FTZ R18, R53, -UR6, R18 ;  /* 0x8000000635127c23 */ /* 0x000fe20008010012 */
[----:B------:R-:W-:-:S02]  /*11140*/  ISETP.GE.AND P4, PT, R88, R230, PT ;  /* 0x000000e65800720c */ /* 0x000fc40003f86270 */
[----:B------:R-:W-:Y:S02]  /*11150*/  FSEL R23, R23, -INF , !P3 ;  /* 0xff80000017177808 */ /* 0x000fe40005800000 */
[----:B------:R-:W-:Y:S02]  /*11160*/  FSEL R182, R182, -INF , !P6 ;  /* 0xff800000b6b67808 */ /* 0x000fe40007000000 */
[----:B------:R-:W-:Y:S02]  /*11170*/  ISETP.GE.AND P6, PT, R186, R232, PT ;  /* 0x000000e8ba00720c */ /* 0x000fe40003fc6270 */
[----:B------:R-:W-:Y:S02]  /*11180*/  FSEL R197, R197, -INF , !P2 ;  /* 0xff800000c5c57808 */ /* 0x000fe40005000000 */
[----:B------:R-:W-:Y:S02]  /*11190*/  FSEL R190, R123, -INF , !P5 ;  /* 0xff8000007bbe7808 */ /* 0x000fe40006800000 */
[----:B------:R-:W-:-:S02]  /*111a0*/  FSEL R129, R23, -INF , !P4 ;  /* 0xff80000017817808 */ /* 0x000fc40006000000 */
[----:B------:R-:W-:Y:S02]  /*111b0*/  IABS R54, R54 ;  /* 0x0000003600367213 */ /* 0x000fe40000000000 */
[C---:B------:R-:W-:Y:S02]  /*111c0*/  ISETP.GE.AND P2, PT, R188.reuse, R233, PT ;  /* 0x000000e9bc00720c */ /* 0x040fe40003f46270 */
[----:B------:R-:W-:Y:S02]  /*111d0*/  ISETP.GE.AND P5, PT, R188, R231, PT ;  /* 0x000000e7bc00720c */ /* 0x000fe40003fa6270 */
[----:B------:R-:W-:Y:S02]  /*111e0*/  ISETP.GT.AND P4, PT, R55, R86, PT ;  /* 0x000000563700720c */ /* 0x000fe40003f84270 */
[----:B------:R-:W-:Y:S02]  /*111f0*/  FSEL R170, R170, -INF , !P6 ;  /* 0xff800000aaaa7808 */ /* 0x000fe40007000000 */
[----:B------:R-:W-:-:S02]  /*11200*/  ISETP.GE.AND P6, PT, R94, R232, PT ;  /* 0x000000e85e00720c */ /* 0x000fc40003fc6270 */
[----:B------:R-:W-:Y:S02]  /*11210*/  I2FP.F32.S32 R54, R54 ;  /* 0x0000003600367245 */ /* 0x000fe40000201400 */
[----:B------:R-:W-:Y:S02]  /*11220*/  FSEL R195, R195, -INF , !P2 ;  /* 0xff800000c3c37808 */ /* 0x000fe40005000000 */
[----:B------:R-:W-:Y:S01]  /*11230*/  FSEL R188, R107, -INF , !P5 ;  /* 0xff8000006bbc7808 */ /* 0x000fe20006800000 */
[----:B------:R-:W-:Y:S01]  /*11240*/  FFMA.FTZ R19, R54, -UR6, R19 ;  /* 0x8000000636137c23 */ /* 0x000fe20008010013 */
[----:B------:R-:W-:Y:S02]  /*11250*/  ISETP.GE.AND P3, PT, R86, R230, PT ;  /* 0x000000e65600720c */ /* 0x000fe40003f66270 */
[----:B------:R-:W-:Y:S02]  /*11260*/  FSEL R18, R18, -INF , !P4 ;  /* 0xff80000012127808 */ /* 0x000fe40006000000 */
[----:B------:R-:W-:-:S02]  /*11270*/  ISETP.GE.AND P2, PT, R186, R233, PT ;  /* 0x000000e9ba00720c */ /* 0x000fc40003f46270 */
[----:B------:R-:W-:Y:S02]  /*11280*/  ISETP.GE.AND P5, PT, R186, R231, PT ;  /* 0x000000e7ba00720c */ /* 0x000fe40003fa6270 */
[----:B------:R-:W-:Y:S02]  /*11290*/  FSEL R128, R91, -INF , !P6 ;  /* 0xff8000005b807808 */ /* 0x000fe40007000000 */
[----:B------:R-:W-:Y:S02]  /*112a0*/  ISETP.GE.AND P6, PT, R92, R232, PT ;  /* 0x000000e85c00720c */ /* 0x000fe40003fc6270 */
[----:B------:R-:W-:Y:S02]  /*112b0*/  FSEL R93, R18, -INF , !P3 ;  /* 0xff800000125d7808 */ /* 0x000fe40005800000 */
[----:B------:R-:W-:Y:S02]  /*112c0*/  FSEL R189, R189, -INF , !P2 ;  /* 0xff800000bdbd7808 */ /* 0x000fe40005000000 */
[----:B------:R-:W-:-:S02]  /*112d0*/  FSEL R122, R105, -INF , !P5 ;  /* 0xff800000697a7808 */ /* 0x000fc40006800000 */
[----:B------:R-:W-:Y:S02]  /*112e0*/  ISETP.GT.AND P3, PT, R55, R80, PT ;  /* 0x000000503700720c */ /* 0x000fe40003f64270 */
[C---:B------:R-:W-:Y:S02]  /*112f0*/  ISETP.GE.AND P2, PT, R94.reuse, R233, PT ;  /* 0x000000e95e00720c */ /* 0x040fe40003f46270 */
[----:B------:R-:W-:Y:S02]  /*11300*/  ISETP.GE.AND P5, PT, R94, R231, PT ;  /* 0x000000e75e00720c */ /* 0x000fe40003fa6270 */
[----:B------:R-:W-:Y:S02]  /*11310*/  IABS R52, R52 ;  /* 0x0000003400347213 */ /* 0x000fe40000000000 */
[----:B------:R-:W-:Y:S02]  /*11320*/  FSEL R164, R89, -INF , !P6 ;  /* 0xff80000059a47808 */ /* 0x000fe40007000000 */
[----:B------:R-:W-:-:S02]  /*11330*/  FSEL R89, R19, -INF , !P3 ;  /* 0xff80000013597808 */ /* 0x000fc40005800000 */
[----:B------:R-:W-:Y:S02]  /*11340*/  FSEL R187, R187, -INF , !P2 ;  /* 0xff800000bbbb7808 */ /* 0x000fe40005000000 */
        /* <DEDUP_REMOVED lines=8> */
[----:B------:R-:W-:Y:S02]  /*113d0*/  FSEL R89, R89, -INF , !P4 ;  /* 0xff80000059597808 */ /* 0x000fe40006000000 */
[----:B------:R-:W-:Y:S02]  /*113e0*/  IABS R50, R50 ;  /* 0x0000003200327213 */ /* 0x000fe40000000000 */
[C---:B------:R-:W-:Y:S02]  /*113f0*/  ISETP.GE.AND P2, PT, R88.reuse, R233, PT ;  /* 0x000000e95800720c */ /* 0x040fe40003f46270 */
[----:B------:R-:W-:-:S02]  /*11400*/  ISETP.GE.AND P6, PT, R88, R232, PT ;  /* 0x000000e85800720c */ /* 0x000fc40003fc6270 */
[----:B------:R-:W-:Y:S02]  /*11410*/  ISETP.GE.AND P5, PT, R88, R231, PT ;  /* 0x000000e75800720c */ /* 0x000fe40003fa6270 */
[----:B------:R-:W-:Y:S02]  /*11420*/  ISETP.GT.AND P4, PT, R55, R78, PT ;  /* 0x0000004e3700720c */ /* 0x000fe40003f84270 */
[----:B------:R-:W-:Y:S02]  /*11430*/  I2FP.F32.S32 R50, R50 ;  /* 0x0000003200327245 */ /* 0x000fe40000201400 */
[----:B------:R-:W-:Y:S02]  /*11440*/  FSEL R181, R181, -INF , !P2 ;  /* 0xff800000b5b57808 */ /* 0x000fe40005000000 */
[----:B------:R-:W-:Y:S01]  /*11450*/  FSEL R168, R168, -INF , !P6 ;  /* 0xff800000a8a87808 */ /* 0x000fe20007000000 */
[----:B------:R-:W-:Y:S01]  /*11460*/  FFMA.FTZ R15, R50, -UR6, R15 ;  /* 0x80000006320f7c23 */ /* 0x000fe2000801000f */
[----:B------:R-:W-:-:S02]  /*11470*/  FSEL R166, R166, -INF , !P5 ;  /* 0xff800000a6a67808 */ /* 0x000fc40006800000 */
[----:B------:R-:W-:Y:S02]  /*11480*/  ISETP.GE.AND P3, PT, R78, R230, PT ;  /* 0x000000e64e00720c */ /* 0x000fe40003f66270 */
[----:B------:R-:W-:Y:S02]  /*11490*/  FSEL R14, R14, -INF , !P4 ;  /* 0xff8000000e0e7808 */ /* 0x000fe40006000000 */
[C---:B------:R-:W-:Y:S02]  /*114a0*/  ISETP.GE.AND P2, PT, R86.reuse, R233, PT ;  /* 0x000000e95600720c */ /* 0x040fe40003f46270 */
[C---:B------:R-:W-:Y:S02]  /*114b0*/  ISETP.GE.AND P6, PT, R86.reuse, R232, PT ;  /* 0x000000e85600720c */ /* 0x040fe40003fc6270 */
[----:B------:R-:W-:Y:S02]  /*114c0*/  ISETP.GE.AND P5, PT, R86, R231, PT ;  /* 0x000000e75600720c */ /* 0x000fe40003fa6270 */
[----:B------:R-:W-:-:S02]  /*114d0*/  FSEL R95, R14, -INF , !P3 ;  /* 0xff8000000e5f7808 */ /* 0x000fc40005800000 */
[----:B------:R-:W-:Y:S02]  /*114e0*/  IABS R47, R47 ;  /* 0x0000002f002f7213 */ /* 0x000fe40000000000 */
[----:B------:R-:W-:Y:S02]  /*114f0*/  FSEL R183, R183, -INF , !P2 ;  /* 0xff800000b7b77808 */ /* 0x000fe40005000000 */
[----:B------:R-:W-:Y:S02]  /*11500*/  FSEL R124, R79, -INF , !P6 ;  /* 0xff8000004f7c7808 */ /* 0x000fe40007000000 */
[----:B------:R-:W-:Y:S02]  /*11510*/  FSEL R104, R87, -INF , !P5 ;  /* 0xff80000057687808 */ /* 0x000fe40006800000 */
[----:B------:R-:W-:Y:S02]  /*11520*/  ISETP.GT.AND P3, PT, R55, R76, PT ;  /* 0x0000004c3700720c */ /* 0x000fe40003f64270 */
[----:B------:R-:W-:-:S02]  /*11530*/  ISETP.GE.AND P2, PT, R80, R233, PT ;  /* 0x000000e95000720c */ /* 0x000fc40003f46270 */
[C---:B------:R-:W-:Y:S02]  /*11540*/  ISETP.GE.AND P6, PT, R80.reuse, R232, PT ;  /* 0x000000e85000720c */ /* 0x040fe40003fc6270 */
[----:B------:R-:W-:Y:S02]  /*11550*/  ISETP.GE.AND P5, PT, R80, R231, PT ;  /* 0x000000e75000720c */ /* 0x000fe40003fa6270 */
[----:B------:R-:W-:Y:S02]  /*11560*/  I2FP.F32.S32 R47, R47 ;  /* 0x0000002f002f7245 */ /* 0x000fe40000201400 */
[----:B------:R-:W-:Y:S02]  /*11570*/  ISETP.GE.AND P4, PT, R76, R230, PT ;  /* 0x000000e64c00720c */ /* 0x000fe40003f86270 */
[----:B------:R-:W-:Y:S01]  /*11580*/  FSEL R15, R15, -INF , !P3 ;  /* 0xff8000000f0f7808 */ /* 0x000fe20005800000 */
[----:B------:R-:W-:Y:S01]  /*11590*/  FFMA.FTZ R10, R47, -UR6, R10 ;  /* 0x800000062f0a7c23 */ /* 0x000fe2000801000a */
[----:B------:R-:W-:-:S02]  /*115a0*/  FSEL R179, R179, -INF , !P2 ;  /* 0xff800000b3b37808 */ /* 0x000fc40005000000 */
[----:B------:R-:W-:Y:S02]  /*115b0*/  FSEL R114, R77, -INF , !P6 ;  /* 0xff8000004d727808 */ /* 0x000fe40007000000 */
[----:B------:R-:W-:Y:S02]  /*115c0*/  FSEL R96, R96, -INF , !P5 ;  /* 0xff80000060607808 */ /* 0x000fe40006800000 */
[C---:B------:R-:W-:Y:S02]  /*115d0*/  ISETP.GE.AND P2, PT, R78.reuse, R233, PT ;  /* 0x000000e94e00720c */ /* 0x040fe40003f46270 */
[C---:B------:R-:W-:Y:S02]  /*115e0*/  ISETP.GE.AND P6, PT, R78.reuse, R232, PT ;  /* 0x000000e84e00720c */ /* 0x040fe40003fc6270 */
[----:B------:R-:W-:Y:S02]  /*115f0*/  ISETP.GE.AND P5, PT, R78, R231, PT ;  /* 0x000000e74e00720c */ /* 0x000fe40003fa6270 */
[----:B------:R-:W-:-:S02]  /*11600*/  FSEL R97, R15, -INF , !P4 ;  /* 0xff8000000f617808 */ /* 0x000fc40006000000 */
[----:B------:R-:W-:Y:S02]  /*11610*/  IABS R44, R44 ;  /* 0x0000002c002c7213 */ /* 0x000fe40000000000 */
[----:B------:R-:W-:Y:S02]  /*11620*/  ISETP.GT.AND P4, PT, R55, R74, PT ;  /* 0x0000004a3700720c */ /* 0x000fe40003f84270 */
[----:B------:R-:W-:Y:S02]  /*11630*/  FSEL R175, R175, -INF , !P2 ;  /* 0xff800000afaf7808 */ /* 0x000fe40005000000 */
[----:B------:R-:W-:Y:S02]  /*11640*/  FSEL R113, R113, -INF , !P6 ;  /* 0xff80000071717808 */ /* 0x000fe40007000000 */
[----:B------:R-:W-:Y:S02]  /*11650*/  FSEL R98, R98, -INF , !P5 ;  /* 0xff80000062627808 */ /* 0x000fe40006800000 */
        /* <DEDUP_REMOVED lines=14> */
[----:B------:R-:W-:Y:S02]  /*11740*/  ISETP.GT.AND P3, PT, R55, R70, PT ;  /* 0x000000463700720c */ /* 0x000fe40003f64270 */
[----:B------:R-:W-:Y:S02]  /*11750*/  ISETP.GE.AND P4, PT, R70, R230, PT ;  /* 0x000000e64600720c */ /* 0x000fe40003f86270 */
[----:B------:R-:W-:Y:S02]  /*11760*/  FSEL R11, R11, -INF , !P3 ;  /* 0xff8000000b0b7808 */ /* 0x000fe40005800000 */
[----:B------:R-:W-:Y:S02]  /*11770*/  IABS R32, R32 ;  /* 0x0000002000207213 */ /* 0x000fe40000000000 */
[----:B------:R-:W-:Y:S02]  /*11780*/  FSEL R75, R11, -INF , !P4 ;  /* 0xff8000000b4b7808 */ /* 0x000fe40006000000 */
[----:B------:R-:W-:-:S02]  /*11790*/  FSEL R167, R167, -INF , !P2 ;  /* 0xff800000a7a77808 */ /* 0x000fc40005000000 */
[----:B------:R-:W-:Y:S02]  /*117a0*/  I2FP.F32.S32 R11, R32 ;  /* 0x00000020000b7245 */ /* 0x000fe40000201400 */
[----:B------:R-:W-:Y:S02]  /*117b0*/  ISETP.GE.AND P2, PT, R70, R233, PT ;  /* 0x000000e94600720c */ /* 0x000fe40003f46270 */
[----:B------:R-:W-:Y:S01]  /*117c0*/  IABS R33, R33 ;  /* 0x0000002100217213 */ /* 0x000fe20000000000 */
[----:B------:R-:W-:Y:S01]  /*117d0*/  FFMA.FTZ R6, R11, -UR6, R6 ;  /* 0x800000060b067c23 */ /* 0x000fe20008010006 */
[----:B------:R-:W-:Y:S02]  /*117e0*/  FSEL R112, R73, -INF , !P6 ;  /* 0xff80000049707808 */ /* 0x000fe40007000000 */
[----:B------:R-:W-:Y:S02]  /*117f0*/  FSEL R102, R72, -INF , !P5 ;  /* 0xff80000048667808 */ /* 0x000fe40006800000 */
[----:B------:R-:W-:-:S02]  /*11800*/  ISETP.GE.AND P6, PT, R70, R232, PT ;  /* 0x000000e84600720c */ /* 0x000fc40003fc6270 */
[----:B------:R-:W-:Y:S02]  /*11810*/  ISETP.GE.AND P5, PT, R70, R231, PT ;  /* 0x000000e74600720c */ /* 0x000fe40003fa6270 */
[----:B------:R-:W-:Y:S02]  /*11820*/  FSEL R173, R173, -INF , !P2 ;  /* 0xff800000adad7808 */ /* 0x000fe40005000000 */
[----:B------:R-:W-:Y:S02]  /*11830*/  I2FP.F32.S32 R10, R33 ;  /* 0x00000021000a7245 */ /* 0x000fe40000201400 */
[----:B------:R-:W-:Y:S02]  /*11840*/  ISETP.GE.AND P2, PT, R64, R233, PT ;  /* 0x000000e94000720c */ /* 0x000fe40003f46270 */
[----:B------:R-:W-:Y:S01]  /*11850*/  ISETP.GT.AND P4, PT, R55, R64, PT ;  /* 0x000000403700720c */ /* 0x000fe20003f84270 */
[----:B------:R-:W-:Y:S01]  /*11860*/  FFMA.FTZ R7, R10, -UR6, R7 ;  /* 0x800000060a077c23 */ /* 0x000fe20008010007 */
[----:B------:R-:W-:-:S02]  /*11870*/  FSEL R117, R117, -INF , !P6 ;  /* 0xff80000075757808 */ /* 0x000fc40007000000 */
[----:B------:R-:W-:Y:S02]  /*11880*/  FSEL R106, R106, -INF , !P5 ;  /* 0xff8000006a6a7808 */ /* 0x000fe40006800000 */
[C---:B------:R-:W-:Y:S02]  /*11890*/  ISETP.GE.AND P6, PT, R64.reuse, R232, PT ;  /* 0x000000e84000720c */ /* 0x040fe40003fc6270 */
[C---:B------:R-:W-:Y:S02]  /*118a0*/  ISETP.GE.AND P5, PT, R64.reuse, R231, PT ;  /* 0x000000e74000720c */ /* 0x040fe40003fa6270 */
[----:B------:R-:W-:Y:S02]  /*118b0*/  ISETP.GE.AND P3, PT, R64, R230, PT ;  /* 0x000000e64000720c */ /* 0x000fe40003f66270 */
[----:B------:R-:W-:Y:S02]  /*118c0*/  FSEL R171, R171, -INF , !P2 ;  /* 0xff800000abab7808 */ /* 0x000fe40005000000 */
[----:B------:R-:W-:-:S02]  /*118d0*/  FSEL R6, R6, -INF , !P4 ;  /* 0xff80000006067808 */ /* 0x000fc40006000000 */
[----:B------:R-:W-:Y:S02]  /*118e0*/  ISETP.GT.AND P2, PT, R55, R60, PT ;  /* 0x0000003c3700720c */ /* 0x000fe40003f44270 */
[----:B------:R-:W-:Y:S02]  /*118f0*/  FSEL R119, R119, -INF , !P6 ;  /* 0xff80000077777808 */ /* 0x000fe40007000000 */
        /* <DEDUP_REMOVED lines=11> */
[----:B------:R-:W-:Y:S06]  /*119b0*/  BRA.U !UP0, `(.L_x_1046) ;  /* 0x0000000508147547 */ /* 0x000fec000b800000 */
[----:B------:R-:W-:Y:S01]  /*119c0*/  IMAD.U32 R15, RZ, RZ, UR21 ;  /* 0x00000015ff0f7e24 */ /* 0x000fe2000f8e00ff */
[----:B------:R-:W-:Y:S01]  /*119d0*/  MOV R18, UR14 ;  /* 0x0000000e00127c02 */ /* 0x000fe20008000f00 */
[----:B------:R-:W-:Y:S01]  /*119e0*/  IMAD.U32 R14, RZ, RZ, UR21 ;  /* 0x00000015ff0e7e24 */ /* 0x000fe2000f8e00ff */
[----:B------:R1:W-:Y:S01]  /*119f0*/  @P0 STS.128 [R229+0x2000], RZ ;  /* 0x002000ffe5000388 */ /* 0x0003e20000000c00 */
[----:B------:R-:W-:Y:S01]  /*11a00*/  IMAD.U32 R22, RZ, RZ, UR21 ;  /* 0x00000015ff167e24 */ /* 0x000fe2000f8e00ff */
[----:B------:R-:W-:Y:S01]  /*11a10*/  @!P0 IADD3 R15, PT, PT, R15, -0x3, RZ ;  /* 0xfffffffd0f0f8810 */ /* 0x000fe20007ffe0ff */
[----:B------:R-:W-:Y:S01]  /*11a20*/  @!P0 VIADD R14, R14, 0xfffffffd ;  /* 0xfffffffd0e0e8836 */ /* 0x000fe20000000000 */
[----:B------:R-:W-:Y:S01]  /*11a30*/  BSSY.RECONVERGENT B0, `(.L_x_1047) ;  /* 0x000003c000007945 */ /* 0x000fe20003800200 */
[----:B------:R-:W-:Y:S02]  /*11a40*/  IMAD.U32 R19, RZ, RZ, UR14 ;  /* 0x0000000eff137e24 */ /* 0x000fe4000f8e00ff */
[----:B------:R-:W-:-:S04]  /*11a50*/  @!P0 IMAD.WIDE.U32 R6, R15, UR14, RZ ;  /* 0x0000000e0f068c25 */ /* 0x000fc8000f8e00ff */
[----:B------:R-:W-:-:S04]  /*11a60*/  @!P0 IMAD.WIDE.U32 R10, R14, UR14, RZ ;  /* 0x0000000e0e0a8c25 */ /* 0x000fc8000f8e00ff */
[----:B------:R-:W-:Y:S02]  /*11a70*/  @!P0 IMAD R15, R15, UR15, R7 ;  /* 0x0000000f0f0f8c24 */ /* 0x000fe4000f8e0207 */
[----:B------:R-:W-:Y:S02]  /*11a80*/  @!P0 IMAD R14, R14, UR15, R11 ;  /* 0x0000000f0e0e8c24 */ /* 0x000fe4000f8e020b */
[C---:B------:R-:W-:Y:S01]  /*11a90*/  @!P0 IMAD.SHL.U32 R7, R6.reuse, 0x80, RZ ;  /* 0x0000008006078824 */ /* 0x040fe200078e00ff */
[----:B------:R-:W-:Y:S01]  /*11aa0*/  @!P0 SHF.L.U64.HI R15, R6, 0x7, R15 ;  /* 0x00000007060f8819 */ /* 0x000fe2000001020f */
[----:B------:R-:W-:Y:S01]  /*11ab0*/  @!P0 VIADD R22, R22, 0xfffffffd ;  /* 0xfffffffd16168836 */ /* 0x000fe20000000000 */
[C---:B------:R-:W-:Y:S01]  /*11ac0*/  @!P0 SHF.L.U32 R6, R10.reuse, 0x7, RZ ;  /* 0x000000070a068819 */ /* 0x040fe200000006ff */
[----:B------:R-:W-:Y:S01]  /*11ad0*/  IMAD.U32 R11, RZ, RZ, UR14 ;  /* 0x0000000eff0b7e24 */ /* 0x000fe2000f8e00ff */
[----:B------:R-:W-:Y:S01]  /*11ae0*/  @!P0 SHF.L.U64.HI R14, R10, 0x7, R14 ;  /* 0x000000070a0e8819 */ /* 0x000fe2000001020e */
[----:B------:R-:W-:Y:S01]  /*11af0*/  @!P0 IMAD.WIDE.U32 R26, R22, UR14, RZ ;  /* 0x0000000e161a8c25 */ /* 0x000fe2000f8e00ff */
[----:B------:R-:W-:-:S02]  /*11b00*/  @!P0 LEA R18, P3, R18, R7, 0x5 ;  /* 0x0000000712128211 */ /* 0x000fc400078628ff */
[----:B------:R-:W-:Y:S01]  /*11b10*/  MOV R10, UR15 ;  /* 0x0000000f000a7c02 */ /* 0x000fe20008000f00 */
[----:B------:R-:W-:Y:S01]  /*11b20*/  IMAD.U32 R7, RZ, RZ, UR14 ;  /* 0x0000000eff077e24 */ /* 0x000fe2000f8e00ff */
[----:B------:R-:W-:Y:S02]  /*11b30*/  @!P0 LEA R19, P2, R19, R6, 0x6 ;  /* 0x0000000613138211 */ /* 0x000fe400078430ff */
[----:B------:R-:W-:Y:S02]  /*11b40*/  MOV R6, UR15 ;  /* 0x0000000f00067c02 */ /* 0x000fe40008000f00 */
[----:B------:R-:W-:Y:S01]  /*11b50*/  @!P0 LEA.HI.X R11, R11, R15, R10, 0x5, P3 ;  /* 0x0000000f0b0b8211 */ /* 0x000fe200018f2c0a */
[----:B------:R-:W-:Y:S01]  /*11b60*/  @!P0 IMAD R15, R22, UR15, R27 ;  /* 0x0000000f160f8c24 */ /* 0x000fe2000f8e021b */
[----:B------:R-:W-:Y:S02]  /*11b70*/  @!P0 LEA R22, P4, R26, R227, 0x8 ;  /* 0x000000e31a168211 */ /* 0x000fe400078840ff */
[----:B------:R-:W-:-:S02]  /*11b80*/  @!P0 LEA.HI.X R6, R7, R14, R6, 0x6, P2 ;  /* 0x0000000e07068211 */ /* 0x000fc400010f3406 */
[-C--:B------:R-:W-:Y:S02]  /*11b90*/  @!P0 LEA R14, P3, R18, R227.reuse, 0x1 ;  /* 0x000000e3120e8211 */ /* 0x080fe400078608ff */
        /* <DEDUP_REMOVED lines=37> */
.L_x_1048:
[----:B------:R-:W-:Y:S05]  /*11df0*/  BSYNC.RECONVERGENT B0 ;  /* 0x0000000000007941 */ /* 0x000fea0003800200 */
.L_x_1047:
[----:B------:R-:W0:Y:S02]  /*11e00*/  LDGDEPBAR ;  /* 0x00000000000079af */ /* 0x000e240000000000 */
.L_x_1046:
[----:B------:R-:W3:Y:S04]  /*11e10*/  LDL.LU R29, [R1+0x14] ;  /* 0x00001400011d7983 */ /* 0x000ee80000300800 */
[----:B------:R-:W4:Y:S04]  /*11e20*/  LDL.LU R47, [R1+0x8] ;  /* 0x00000800012f7983 */ /* 0x000f280000300800 */
[----:B------:R-:W5:Y:S04]  /*11e30*/  LDL.LU R50, [R1+0xc] ;  /* 0x00000c0001327983 */ /* 0x000f680000300800 */
[----:B------:R-:W5:Y:S04]  /*11e40*/  LDL.LU R58, [R1+0x10] ;  /* 0x00001000013a7983 */ /* 0x000f680000300800 */
[----:B------:R-:W5:Y:S01]  /*11e50*/  LDL.64 R68, [R1] ;  /* 0x0000000001447983 */ /* 0x000f620000100a00 */
[----:B------:R-:W-:Y:S01]  /*11e60*/  FMNMX3.FTZ R6, R36, R169, R193, !PT ;  /* 0x000000a924067276 */ /* 0x000fe200078100c1 */
[----:B------:R-:W-:Y:S01]  /*11e70*/  USHF.L.U32 UR24, UR16, 0x2, URZ ;  /* 0x0000000210187899 */ /* 0x000fe200080006ff */
[----:B-12---:R-:W-:Y:S01]  /*11e80*/  FMNMX3.FTZ R11, R3, R16, R8, !PT ;  /* 0x00000010030b7276 */ /* 0x006fe20007810008 */
        /* <DEDUP_REMOVED lines=10> */
[----:B------:R-:W-:Y:S01]  /*11f30*/  UIADD3 UR12, UPT, UPT, UR33, -0x56f99767, URZ ;  /* 0xa9066899210c7890 */ /* 0x000fe2000fffe0ff */
[----:B------:R-:W-:Y:S01]  /*11f40*/  FMNMX3.FTZ R11, R11, R118, R90, !PT ;  /* 0x000000760b0b7276 */ /* 0x000fe2000781005a */
[----:B------:R-:W-:Y:S01]  /*11f50*/  VIADD R59, R218, 0x4020 ;  /* 0x00004020da3b7836 */ /* 0x000fe20000000000 */
[----:B------:R-:W-:Y:S01]  /*11f60*/  FMNMX3.FTZ R6, R6, R61, R191, !PT ;  /* 0x0000003d06067276 */ /* 0x000fe200078100bf */
[----:B------:R-:W-:Y:S01]  /*11f70*/  @P1 VIADD R59, R210, 0xffffffe0 ;  /* 0xffffffe0d23b1836 */ /* 0x000fe20000000000 */
[----:B------:R-:W-:Y:S01]  /*11f80*/  FMNMX3.FTZ R11, R11, R216, R110, !PT ;  /* 0x000000d80b0b7276 */ /* 0x000fe2000781006e */
[----:B------:R-:W-:Y:S01]  /*11f90*/  UIADD3 UR11, UPT, UPT, UR33, 0x646e171e, URZ ;  /* 0x646e171e210b7890 */ /* 0x000fe2000fffe0ff */
[----:B------:R-:W-:Y:S01]  /*11fa0*/  FMNMX3.FTZ R6, R6, R81, R121, !PT ;  /* 0x0000005106067276 */ /* 0x000fe20007810079 */
[----:B------:R-:W-:Y:S01]  /*11fb0*/  UIADD3 UR23, UPT, UPT, UR24, 0x1, URZ ;  /* 0x0000000118177890 */ /* 0x000fe2000fffe0ff */
[----:B------:R-:W-:Y:S01]  /*11fc0*/  FMNMX3.FTZ R15, R2, R46, R34, !PT ;  /* 0x0000002e020f7276 */ /* 0x000fe20007810022 */
[----:B------:R-:W-:Y:S01]  /*11fd0*/  UISETP.GT.U32.AND UP0, UPT, UR16, UR18, UPT ;  /* 0x000000121000728c */ /* 0x000fe2000bf04070 */
[----:B------:R-:W-:-:S02]  /*11fe0*/  FMNMX3.FTZ R6, R6, R85, R239, !PT ;  /* 0x0000005506067276 */ /* 0x000fc400078100ef */
[----:B------:R-:W-:Y:S02]  /*11ff0*/  FMNMX3.FTZ R11, R11, R214, R120, !PT ;  /* 0x000000d60b0b7276 */ /* 0x000fe40007810078 */
[----:B------:R-:W-:Y:S02]  /*12000*/  FMNMX3.FTZ R6, R6, R83, R131, !PT ;  /* 0x0000005306067276 */ /* 0x000fe40007810083 */
[----:B------:R-:W-:Y:S02]  /*12010*/  FMNMX3.FTZ R15, R15, R24, R20, !PT ;  /* 0x000000180f0f7276 */ /* 0x000fe40007810014 */
[----:B------:R-:W-:Y:S02]  /*12020*/  FMNMX3.FTZ R6, R6, R201, R199, !PT ;  /* 0x000000c906067276 */ /* 0x000fe400078100c7 */
[----:B------:R-:W-:Y:S01]  /*12030*/  FMNMX3.FTZ R11, R11, R198, R196, !PT ;  /* 0x000000c60b0b7276 */ /* 0x000fe200078100c4 */
[----:B------:R-:W-:Y:S01]  /*12040*/  @UP0 UIADD3 UR21, UPT, UPT, UR21, -0x3, URZ ;  /* 0xfffffffd15150890 */ /* 0x000fe2000fffe0ff */
        /* <DEDUP_REMOVED lines=23> */
[----:B------:R-:W-:Y:S01]  /*121c0*/  FMNMX3.FTZ R7, R6, R171, R165, !PT ;  /* 0x000000ab06077276 */ /* 0x000fe200078100a5 */
[----:B------:R-:W-:Y:S01]  /*121d0*/  IMAD.U32 R6, RZ, RZ, UR24 ;  /* 0x00000018ff067e24 */ /* 0x000fe2000f8e00ff */
[----:B------:R-:W-:-:S02]  /*121e0*/  FMNMX3.FTZ R32, R11, R124, R114, !PT ;  /* 0x0000007c0b207276 */ /* 0x000fc40007810072 */
[----:B------:R-:W-:Y:S01]  /*121f0*/  FMNMX3.FTZ R26, R26, R223, R217, !PT ;  /* 0x000000df1a1a7276 */ /* 0x000fe200078100d9 */
[----:B------:R-:W1:Y:S01]  /*12200*/  SHFL.BFLY PT, R14, R7, 0x2, 0x1f ;  /* 0x0c401f00070e7f89 */ /* 0x000e6200000e0000 */
        /* <DEDUP_REMOVED lines=10> */
[----:B------:R-:W2:Y:S01]  /*122b0*/  SHFL.BFLY PT, R11, R32, 0x2, 0x1f ;  /* 0x0c401f00200b7f89 */ /* 0x000ea200000e0000 */
[----:B------:R-:W-:-:S02]  /*122c0*/  FMNMX3.FTZ R26, R26, R125, R115, !PT ;  /* 0x0000007d1a1a7276 */ /* 0x000fc40007810073 */
[----:B------:R-:W-:Y:S02]  /*122d0*/  FMNMX3.FTZ R15, R15, R104, R96, !PT ;  /* 0x000000680f0f7276 */ /* 0x000fe40007810060 */
[----:B------:R-:W-:Y:S02]  /*122e0*/  FMNMX3.FTZ R26, R26, R127, R129, !PT ;  /* 0x0000007f1a1a7276 */ /* 0x000fe40007810081 */
[----:B------:R-:W-:Y:S02]  /*122f0*/  FMNMX3.FTZ R15, R15, R98, R103, !PT ;  /* 0x000000620f0f7276 */ /* 0x000fe40007810067 */
[----:B------:R-:W-:Y:S02]  /*12300*/  FMNMX3.FTZ R26, R26, R93, R89, !PT ;  /* 0x0000005d1a1a7276 */ /* 0x000fe40007810059 */
[----:B------:R-:W-:Y:S02]  /*12310*/  FMNMX3.FTZ R15, R15, R102, R106, !PT ;  /* 0x000000660f0f7276 */ /* 0x000fe4000781006a */
[----:B-1----:R-:W-:-:S02]  /*12320*/  FMNMX.FTZ R14, R7, R14, !PT ;  /* 0x0000000e070e7209 */ /* 0x002fc40007810000 */
[----:B------:R-:W-:Y:S02]  /*12330*/  FMNMX3.FTZ R7, R26, R95, R97, !PT ;  /* 0x0000005f1a077276 */ /* 0x000fe40007810061 */
[----:B------:R-:W-:Y:S01]  /*12340*/  FMNMX3.FTZ R15, R15, R101, R100, !PT ;  /* 0x000000650f0f7276 */ /* 0x000fe20007810064 */
[----:B------:R-:W1:Y:S01]  /*12350*/  SHFL.BFLY PT, R55, R14, 0x1, 0x1f ;  /* 0x0c201f000e377f89 */ /* 0x000e6200000e0000 */
[----:B------:R-:W-:-:S03]  /*12360*/  FMNMX3.FTZ R7, R7, R74, R75, !PT ;  /* 0x0000004a07077276 */ /* 0x000fc6000781004b */
[----:B------:R-:W1:Y:S01]  /*12370*/  SHFL.BFLY PT, R22, R15, 0x2, 0x1f ;  /* 0x0c401f000f167f89 */ /* 0x000e6200000e0000 */
[----:B------:R-:W-:Y:S02]  /*12380*/  FMNMX3.FTZ R7, R7, R77, R76, !PT ;  /* 0x0000004d07077276 */ /* 0x000fe4000781004c */
[----:B--2---:R-:W-:-:S03]  /*12390*/  FMNMX.FTZ R11, R32, R11, !PT ;  /* 0x0000000b200b7209 */ /* 0x004fc60007810000 */
[----:B------:R-:W2:Y:S04]  /*123a0*/  SHFL.BFLY PT, R52, R7, 0x2, 0x1f ;  /* 0x0c401f0007347f89 */ /* 0x000ea800000e0000 */
[----:B------:R-:W2:Y:S01]  /*123b0*/  SHFL.BFLY PT, R54, R11, 0x1, 0x1f ;  /* 0x0c201f000b367f89 */ /* 0x000ea200000e0000 */
[----:B-1----:R-:W-:Y:S02]  /*123c0*/  FMNMX.FTZ R55, R14, R55, !PT ;  /* 0x000000370e377209 */ /* 0x002fe40007810000 */
[----:B------:R-:W-:-:S03]  /*123d0*/  FMNMX.FTZ R22, R15, R22, !PT ;  /* 0x000000160f167209 */ /* 0x000fc60007810000 */
[C---:B------:R-:W-:Y:S01]  /*123e0*/  FMUL.FTZ R174, R55.reuse, UR22 ;  /* 0x0000001637ae7c20 */ /* 0x040fe20008410000 */
[----:B------:R-:W-:Y:S01]  /*123f0*/  FSETP.NEU.FTZ.AND P3, PT, R55, -INF , PT ;  /* 0xff8000003700780b */ /* 0x000fe20003f7d000 */
[----:B------:R-:W1:Y:S01]  /*12400*/  SHFL.BFLY PT, R53, R22, 0x1, 0x1f ;  /* 0x0c201f0016357f89 */ /* 0x000e6200000e0000 */
[----:B--2---:R-:W-:Y:S02]  /*12410*/  FMNMX.FTZ R52, R7, R52, !PT ;  /* 0x0000003407347209 */ /* 0x004fe40007810000 */
[----:B------:R-:W-:Y:S02]  /*12420*/  FSEL R174, R174, RZ, P3 ;  /* 0x000000ffaeae7208 */ /* 0x000fe40001800000 */
[----:B------:R-:W-:Y:S02]  /*12430*/  FMNMX.FTZ R54, R11, R54, !PT ;  /* 0x000000360b367209 */ /* 0x000fe40007810000 */
[----:B------:R-:W2:Y:S01]  /*12440*/  SHFL.BFLY PT, R11, R52, 0x1, 0x1f ;  /* 0x0c201f00340b7f89 */ /* 0x000ea200000e0000 */
[--C-:B------:R-:W-:Y:S01]  /*12450*/  FFMA.FTZ R63, R21, UR22, -R174.reuse ;  /* 0x00000016153f7c23 */ /* 0x100fe200080108ae */
[C---:B------:R-:W-:Y:S01]  /*12460*/  FSETP.NEU.FTZ.AND P2, PT, R54.reuse, -INF , PT ;  /* 0xff8000003600780b */ /* 0x040fe20003f5d000 */
[----:B------:R-:W-:Y:S01]  /*12470*/  FMUL.FTZ R123, R54, UR22 ;  /* 0x00000016367b7c20 */ /* 0x000fe20008410000 */
[--C-:B------:R-:W-:Y:S01]  /*12480*/  FFMA.FTZ R169, R169, UR22, -R174.reuse ;  /* 0x00000016a9a97c23 */ /* 0x100fe200080108ae */
[--C-:B------:R-:W-:Y:S01]  /*12490*/  FFMA.FTZ R80, R193, UR22, -R174.reuse ;  /* 0x00000016c1507c23 */ /* 0x100fe200080108ae */
[--C-:B------:R-:W-:Y:S01]  /*124a0*/  FFMA.FTZ R72, R25, UR22, -R174.reuse ;  /* 0x0000001619487c23 */ /* 0x100fe200080108ae */
[----:B------:R-:W-:Y:S01]  /*124b0*/  MUFU.EX2 R63, R63 ;  /* 0x0000003f003f7308 */ /* 0x000fe20000000800 */
[----:B------:R-:W-:Y:S01]  /*124c0*/  FSEL R123, R123, RZ, P2 ;  /* 0x000000ff7b7b7208 */ /* 0x000fe20001000000 */
        /* <DEDUP_REMOVED lines=8> */
[----:B-1----:R-:W-:Y:S01]  /*12550*/  FMNMX.FTZ R53, R22, R53, !PT ;  /* 0x0000003516357209 */ /* 0x002fe20007810000 */
[--C-:B------:R-:W-:Y:S01]  /*12560*/  FFMA.FTZ R90, R90, UR22, -R123.reuse ;  /* 0x000000165a5a7c23 */ /* 0x100fe2000801087b */
[----:B------:R-:W-:Y:S01]  /*12570*/  FFMA.FTZ R110, R110, UR22, -R123 ;  /* 0x000000166e6e7c23 */ /* 0x000fe2000801087b */
[--C-:B------:R-:W-:Y:S01]  /*12580*/  FFMA.FTZ R83, R83, UR22, -R174.reuse ;  /* 0x0000001653537c23 */ /* 0x100fe200080108ae */
[C---:B------:R-:W-:Y:S01]  /*12590*/  FSETP.NEU.FTZ.AND P1, PT, R53.reuse, -INF , PT ;  /* 0xff8000003500780b */ /* 0x040fe20003f3d000 */
[----:B------:R-:W-:Y:S01]  /*125a0*/  FMUL.FTZ R105, R53, UR22 ;  /* 0x0000001635697c20 */ /* 0x000fe20008410000 */
[----:B------:R-:W-:Y:S01]  /*125b0*/  MUFU.EX2 R73, R73 ;  /* 0x0000004900497308 */ /* 0x000fe20000000800 */
[----:B--2---:R-:W-:Y:S01]  /*125c0*/  FMNMX.FTZ R52, R52, R11, !PT ;  /* 0x0000000b34347209 */ /* 0x004fe20007810000 */
[--C-:B------:R-:W-:Y:S01]  /*125d0*/  FFMA.FTZ R85, R85, UR22, -R174.reuse ;  /* 0x0000001655557c23 */ /* 0x100fe200080108ae */
[--C-:B------:R-:W-:Y:S01]  /*125e0*/  FFMA.FTZ R199, R199, UR22, -R174.reuse ;  /* 0x00000016c7c77c23 */ /* 0x100fe200080108ae */
[----:B------:R-:W-:Y:S01]  /*125f0*/  FSEL R105, R105, RZ, P1 ;  /* 0x000000ff69697208 */ /* 0x000fe20000800000 */
[----:B------:R-:W-:Y:S01]  /*12600*/  FFMA.FTZ R195, R195, UR22, -R174 ;  /* 0x00000016c3c37c23 */ /* 0x000fe200080108ae */
[C---:B------:R-:W-:Y:S01]  /*12610*/  FMUL.FTZ R78, R52.reuse, UR22 ;  /* 0x00000016344e7c20 */ /* 0x040fe20008410000 */
[----:B------:R-:W-:Y:S01]  /*12620*/  FSETP.NEU.FTZ.AND P0, PT, R52, -INF , PT ;  /* 0xff8000003400780b */ /* 0x000fe20003f1d000 */
[----:B------:R-:W-:Y:S01]  /*12630*/  MUFU.EX2 R80, R80 ;  /* 0x0000005000507308 */ /* 0x000fe20000000800 */
[--C-:B------:R-:W-:Y:S01]  /*12640*/  FFMA.FTZ R70, R34, UR22, -R105.reuse ;  /* 0x0000001622467c23 */ /* 0x100fe20008010869 */
[--C-:B------:R-:W-:Y:S01]  /*12650*/  FFMA.FTZ R60, R20, UR22, -R105.reuse ;  /* 0x00000016143c7c23 */ /* 0x100fe20008010869 */
[----:B------:R-:W-:Y:S01]  /*12660*/  FSEL R78, R78, RZ, P0 ;  /* 0x000000ff4e4e7208 */ /* 0x000fe20000000000 */
        /* <DEDUP_REMOVED lines=8> */
[----:B------:R-:W-:Y:S01]  /*126f0*/  FFMA.FTZ R194, R194, UR22, -R105 ;  /* 0x00000016c2c27c23 */ /* 0x000fe20008010869 */
[--C-:B------:R-:W-:Y:S01]  /*12700*/  FFMA.FTZ R184, R184, UR22, -R123.reuse ;  /* 0x00000016b8b87c23 */ /* 0x100fe2000801087b */
[----:B------:R-:W-:Y:S01]  /*12710*/  FFMA.FTZ R180, R180, UR22, -R123 ;  /* 0x00000016b4b47c23 */ /* 0x000fe2000801087b */
[--C-:B------:R-:W-:Y:S01]  /*12720*/  FFMA.FTZ R127, R127, UR22, -R78.reuse ;  /* 0x000000167f7f7c23 */ /* 0x100fe2000801084e */
[----:B------:R-:W-:Y:S01]  /*12730*/  MUFU.EX2 R71, R71 ;  /* 0x0000004700477308 */ /* 0x000fe20000000800 */
[----:B------:R-:W-:Y:S01]  /*12740*/  FFMA.FTZ R125, R125, UR22, -R78 ;  /* 0x000000167d7d7c23 */ /* 0x000fe2000801084e */
[--C-:B------:R-:W-:Y:S01]  /*12750*/  FFMA.FTZ R181, R181, UR22, -R174.reuse ;  /* 0x00000016b5b57c23 */ /* 0x100fe200080108ae */
        /* <DEDUP_REMOVED lines=15> */
[----:B------:R-:W-:Y:S01]  /*12850*/  FFMA.FTZ R116, R116, UR22, -R123 ;  /* 0x0000001674747c23 */ /* 0x000fe2000801087b */
[----:B------:R-:W-:Y:S01]  /*12860*/  FFMA.FTZ R104, R104, UR22, -R105 ;  /* 0x0000001668687c23 */ /* 0x000fe20008010869 */
[--C-:B------:R-:W-:Y:S01]  /*12870*/  FFMA.FTZ R93, R93, UR22, -R78.reuse ;  /* 0x000000165d5d7c23 */ /* 0x100fe2000801084e */
[--C-:B------:R-:W-:Y:S01]  /*12880*/  FFMA.FTZ R95, R95, UR22, -R78.reuse ;  /* 0x000000165f5f7c23 */ /* 0x100fe2000801084e */
[--C-:B------:R-:W-:Y:S01]  /*12890*/  FFMA.FTZ R77, R77, UR22, -R78.reuse ;  /* 0x000000164d4d7c23 */ /* 0x100fe2000801084e */
[----:B------:R-:W-:Y:S01]  /*128a0*/  FFMA.FTZ R76, R76, UR22, -R78 ;  /* 0x000000164c4c7c23 */ /* 0x000fe2000801084e */
[----:B------:R-:W-:Y:S08]  /*128b0*/  MUFU.EX2 R72, R72 ;  /* 0x0000004800487308 */ /* 0x000ff00000000800 */
[----:B------:R-:W-:Y:S08]  /*128c0*/  MUFU.EX2 R176, R176 ;  /* 0x000000b000b07308 */ /* 0x000ff00000000800 */
[----:B------:R-:W-:Y:S08]  /*128d0*/  MUFU.EX2 R79, R79 ;  /* 0x0000004f004f7308 */ /* 0x000ff00000000800 */
[----:B------:R-:W-:Y:S08]  /*128e0*/  MUFU.EX2 R99, R99 ;  /* 0x0000006300637308 */ /* 0x000ff00000000800 */
[----:B------:R-:W-:Y:S08]  /*128f0*/  MUFU.EX2 R90, R90 ;  /* 0x0000005a005a7308 */ /* 0x000ff00000000800 */
[----:B------:R-:W-:Y:S01]  /*12900*/  MUFU.EX2 R82, R82 ;  /* 0x0000005200527308 */ /* 0x000fe20000000800 */
[----:B---3--:R-:W-:-:S07]  /*12910*/  IMAD.MOV.U32 R210, RZ, RZ, R29 ;  /* 0x000000ffffd27224 */ /* 0x008fce00078e001d */
[----:B------:R-:W-:Y:S01]  /*12920*/  MUFU.EX2 R81, R81 ;  /* 0x0000005100517308 */ /* 0x000fe20000000800 */
[----:B----4-:R-:W-:-:S07]  /*12930*/  IMAD.MOV.U32 R242, RZ, RZ, R47 ;  /* 0x000000fffff27224 */ /* 0x010fce00078e002f */
[----:B------:R-:W-:Y:S01]  /*12940*/  MUFU.EX2 R61, R61 ;  /* 0x0000003d003d7308 */ /* 0x000fe20000000800 */
[--C-:B-----5:R-:W-:Y:S01]  /*12950*/  LOP3.LUT R6, R6, UR33, R69.reuse, 0x96, !PT ;  /* 0x0000002106067c12 */ /* 0x120fe2000f8e9645 */
[----:B------:R-:W-:Y:S02]  /*12960*/  IMAD.MOV.U32 R34, RZ, RZ, R68 ;  /* 0x000000ffff227224 */ /* 0x000fe400078e0044 */
[----:B------:R-:W-:Y:S01]  /*12970*/  FFMA.FTZ R68, R13, UR22, -R78 ;  /* 0x000000160d447c23 */ /* 0x000fe2000801084e */
[----:B------:R-:W-:Y:S02]  /*12980*/  IMAD.MOV.U32 R35, RZ, RZ, R69 ;  /* 0x000000ffff237224 */ /* 0x000fe400078e0045 */
[----:B------:R-:W-:Y:S01]  /*12990*/  FFMA.FTZ R69, R12, UR22, -R105 ;  /* 0x000000160c457c23 */ /* 0x000fe20008010869 */
[----:B------:R-:W-:Y:S01]  /*129a0*/  IMAD.WIDE.U32 R30, R6, -0x326172a9, RZ ;  /* 0xcd9e8d57061e7825 */ /* 0x000fe200078e00ff */
[----:B------:R-:W-:Y:S04]  /*129b0*/  MUFU.EX2 R110, R110 ;  /* 0x0000006e006e7308 */ /* 0x000fe80000000800 */
[----:B------:R-:W-:-:S02]  /*129c0*/  LOP3.LUT R6, R38, UR14, R31, 0x96, !PT ;  /* 0x0000000e26067c12 */ /* 0x000fc4000f8e961f */
[C---:B------:R-:W-:Y:S02]  /*129d0*/  LOP3.LUT R18, R30.reuse, UR13, R249, 0x96, !PT ;  /* 0x0000000d1e127c12 */ /* 0x040fe4000f8e96f9 */
[----:B------:R-:W-:Y:S01]  /*129e0*/  LOP3.LUT R30, R30, UR13, R245, 0x96, !PT ;  /* 0x0000000d1e1e7c12 */ /* 0x000fe2000f8e96f5 */
        /* <DEDUP_REMOVED lines=8> */
[----:B------:R-:W-:-:S04]  /*12a70*/  IMAD.WIDE.U32 R18, R18, -0x2daee0ad, RZ ;  /* 0xd2511f5312127825 */ /* 0x000fc800078e00ff */
[----:B------:R-:W-:Y:S01]  /*12a80*/  IMAD.WIDE.U32 R66, R6, -0x326172a9, RZ ;  /* 0xcd9e8d5706427825 */ /* 0x000fe200078e00ff */
[----:B------:R-:W-:Y:S01]  /*12a90*/  LOP3.LUT R6, R250, UR4, R65, 0x96, !PT ;  /* 0x00000004fa067c12 */ /* 0x000fe2000f8e9641 */
[----:B------:R-:W-:Y:S01]  /*12aa0*/  MUFU.EX2 R172, R172 ;  /* 0x000000ac00ac7308 */ /* 0x000fe20000000800 */
[----:B------:R-:W-:Y:S01]  /*12ab0*/  LOP3.LUT R64, R64, UR17, R19, 0x96, !PT ;  /* 0x0000001140407c12 */ /* 0x000fe2000f8e9613 */
        /* <DEDUP_REMOVED lines=8> */
[----:B------:R-:W-:-:S03]  /*12b40*/  LOP3.LUT R86, R86, UR9, R65, 0x96, !PT ;  /* 0x0000000956567c12 */ /* 0x000fc6000f8e9641 */
[----:B------:R-:W-:Y:S01]  /*12b50*/  FFMA.FTZ R65, R9, UR22, -R78 ;  /* 0x0000001609417c23 */ /* 0x000fe2000801084e */
[----:B------:R-:W-:Y:S01]  /*12b60*/  FSEL R9, R55, RZ, P3 ;  /* 0x000000ff37097208 */ /* 0x000fe20001800000 */
[----:B------:R-:W-:Y:S01]  /*12b70*/  IMAD.WIDE.U32 R66, R66, -0x2daee0ad, RZ ;  /* 0xd2511f5342427825 */ /* 0x000fe200078e00ff */
[----:B------:R-:W-:Y:S01]  /*12b80*/  LOP3.LUT R6, R30, UR15, R27, 0x96, !PT ;  /* 0x0000000f1e067c12 */ /* 0x000fe2000f8e961b */
[----:B------:R-:W-:Y:S02]  /*12b90*/  MUFU.EX2 R85, R85 ;  /* 0x0000005500557308 */ /* 0x000fe40000000800 */
[----:B------:R-:W-:Y:S01]  /*12ba0*/  IMAD.WIDE.U32 R30, R10, -0x2daee0ad, RZ ;  /* 0xd2511f530a1e7825 */ /* 0x000fe200078e00ff */
[----:B------:R-:W-:-:S03]  /*12bb0*/  LOP3.LUT R7, R26, UR12, R67, 0x96, !PT ;  /* 0x0000000c1a077c12 */ /* 0x000fc6000f8e9643 */
[----:B------:R-:W-:Y:S01]  /*12bc0*/  FADD.FTZ R9, R36, -R9 ;  /* 0x8000000924097221 */ /* 0x000fe20000010000 */
[----:B------:R-:W-:Y:S01]  /*12bd0*/  FFMA.FTZ R67, R45, UR22, -R78 ;  /* 0x000000162d437c23 */ /* 0x000fe2000801084e */
[----:B------:R-:W-:Y:S01]  /*12be0*/  IMAD.WIDE.U32 R86, R86, -0x2daee0ad, RZ ;  /* 0xd2511f5356567825 */ /* 0x000fe200078e00ff */
[----:B------:R-:W-:Y:S03]  /*12bf0*/  MUFU.EX2 R65, R65 ;  /* 0x0000004100417308 */ /* 0x000fe60000000800 */
[----:B------:R-:W-:Y:S01]  /*12c00*/  FMUL.FTZ R186, R9, UR22 ;  /* 0x0000001609ba7c20 */ /* 0x000fe20008410000 */
[----:B------:R-:W-:Y:S01]  /*12c10*/  IMAD.WIDE.U32 R22, R6, -0x326172a9, RZ ;  /* 0xcd9e8d5706167825 */ /* 0x000fe200078e00ff */
[----:B------:R-:W-:-:S03]  /*12c20*/  LOP3.LUT R30, R30, UR12, R87, 0x96, !PT ;  /* 0x0000000c1e1e7c12 */ /* 0x000fc6000f8e9657 */
[----:B------:R-:W-:Y:S01]  /*12c30*/  FFMA.FTZ R87, R17, UR22, -R78 ;  /* 0x0000001611577c23 */ /* 0x000fe2000801084e */
[----:B------:R-:W-:Y:S01]  /*12c40*/  LOP3.LUT R6, R18, UR15, R31, 0x96, !PT ;  /* 0x0000000f12067c12 */ /* 0x000fe2000f8e961f */
[----:B------:R-:W-:Y:S01]  /*12c50*/  IMAD.WIDE.U32 R32, R7, -0x326172a9, RZ ;  /* 0xcd9e8d5707207825 */ /* 0x000fe200078e00ff */
[----:B------:R-:W-:Y:S01]  /*12c60*/  LOP3.LUT R44, R14, UR8, R23, 0x96, !PT ;  /* 0x000000080e2c7c12 */ /* 0x000fe2000f8e9617 */
[----:B------:R-:W1:Y:S02]  /*12c70*/  MUFU.EX2 R186, R186 ;  /* 0x000000ba00ba7308 */ /* 0x000e640000000800 */
[----:B------:R-:W-:Y:S01]  /*12c80*/  IMAD.WIDE.U32 R30, R30, -0x326172a9, RZ ;  /* 0xcd9e8d571e1e7825 */ /* 0x000fe200078e00ff */
[----:B------:R-:W-:Y:S02]  /*12c90*/  LOP3.LUT R14, R22, UR7, R33, 0x96, !PT ;  /* 0x00000007160e7c12 */ /* 0x000fe4000f8e9621 */
[----:B------:R-:W-:Y:S01]  /*12ca0*/  PRMT R26, R32, 0x7773, RZ ;  /* 0x00007773201a7816 */ /* 0x000fe200000000ff */
[----:B------:R-:W-:Y:S01]  /*12cb0*/  IMAD.WIDE.U32 R56, R6, -0x326172a9, RZ ;  /* 0xcd9e8d5706387825 */ /* 0x000fe200078e00ff */
[C---:B------:R-:W-:Y:S01]  /*12cc0*/  PRMT R18, R30.reuse, 0x7773, RZ ;  /* 0x000077731e127816 */ /* 0x040fe200000000ff */
[----:B------:R-:W-:Y:S01]  /*12cd0*/  MUFU.EX2 R87, R87 ;  /* 0x0000005700577308 */ /* 0x000fe20000000800 */
[----:B------:R-:W-:Y:S01]  /*12ce0*/  PRMT R11, R30, 0x7772, RZ ;  /* 0x000077721e0b7816 */ /* 0x000fe200000000ff */
[----:B------:R-:W-:Y:S01]  /*12cf0*/  IMAD.MOV.U32 R22, RZ, RZ, R32 ;  /* 0x000000ffff167224 */ /* 0x000fe200078e0020 */
[----:B------:R-:W-:Y:S01]  /*12d00*/  LOP3.LUT R15, R56, UR7, R31, 0x96, !PT ;  /* 0x00000007380f7c12 */ /* 0x000fe2000f8e961f */
[----:B------:R-:W-:Y:S01]  /*12d10*/  IMAD.MOV.U32 R24, RZ, RZ, R30 ;  /* 0x000000ffff187224 */ /* 0x000fe200078e001e */
[----:B------:R-:W-:Y:S01]  /*12d20*/  PRMT R11, R11, 0x5410, R18 ;  /* 0x000054100b0b7816 */ /* 0x000fe20000000012 */
[----:B------:R-:W-:Y:S01]  /*12d30*/  IMAD.MOV.U32 R23, RZ, RZ, R35 ;  /* 0x000000ffff177224 */ /* 0x000fe200078e0023 */
[----:B------:R-:W-:Y:S01]  /*12d40*/  LOP3.LUT R21, R22, 0xff, RZ, 0xc0, !PT ;  /* 0x000000ff16157812 */ /* 0x000fe200078ec0ff */
[----:B------:R-:W-:Y:S01]  /*12d50*/  MUFU.EX2 R67, R67 ;  /* 0x0000004300437308 */ /* 0x000fe20000000800 */
[C---:B------:R-:W-:Y:S01]  /*12d60*/  LOP3.LUT R22, R14.reuse, 0xffff, RZ, 0xc0, !PT ;  /* 0x0000ffff0e167812 */ /* 0x040fe200078ec0ff */
[-C--:B-1----:R-:W-:Y:S01]  /*12d70*/  FMUL.FTZ R29, R161, R186.reuse ;  /* 0x000000baa11d7220 */ /* 0x082fe20000410000 */
[----:B------:R-:W-:Y:S01]  /*12d80*/  LOP3.LUT R18, R15, 0xffff, RZ, 0xc0, !PT ;  /* 0x0000ffff0f127812 */ /* 0x000fe200078ec0ff */
[-C--:B------:R-:W-:Y:S01]  /*12d90*/  FMUL.FTZ R45, R145, R186.reuse ;  /* 0x000000ba912d7220 */ /* 0x080fe20000410000 */
[----:B------:R-:W-:Y:S01]  /*12da0*/  LOP3.LUT R20, R14, 0xff, RZ, 0xc0, !PT ;  /* 0x000000ff0e147812 */ /* 0x000fe200078ec0ff */
[-C--:B------:R-:W-:Y:S01]  /*12db0*/  FMUL.FTZ R148, R148, R186.reuse ;  /* 0x000000ba94947220 */ /* 0x080fe20000410000 */
[----:B------:R-:W-:Y:S01]  /*12dc0*/  SHF.R.U32.HI R17, RZ, 0x8, R22 ;  /* 0x00000008ff117819 */ /* 0x000fe20000011616 */
[-C--:B------:R-:W-:Y:S01]  /*12dd0*/  FMUL.FTZ R149, R149, R186.reuse ;  /* 0x000000ba95957220 */ /* 0x080fe20000410000 */
[----:B------:R-:W-:Y:S01]  /*12de0*/  LOP3.LUT R13, R15, 0xff, RZ, 0xc0, !PT ;  /* 0x000000ff0f0d7812 */ /* 0x000fe200078ec0ff */
[-C--:B------:R-:W-:Y:S01]  /*12df0*/  FMUL.FTZ R132, R132, R186.reuse ;  /* 0x000000ba84847220 */ /* 0x080fe20000410000 */
[----:B------:R-:W-:Y:S01]  /*12e00*/  SHF.R.U32.HI R18, RZ, 0x8, R18 ;  /* 0x00000008ff127819 */ /* 0x000fe20000011612 */
[----:B------:R-:W-:Y:S01]  /*12e10*/  FMUL.FTZ R133, R133, R186 ;  /* 0x000000ba85857220 */ /* 0x000fe20000410000 */
[--C-:B------:R-:W-:Y:S01]  /*12e20*/  PRMT R20, R20, 0x5410, R17.reuse ;  /* 0x0000541014147816 */ /* 0x100fe20000000011 */
[----:B------:R-:W-:Y:S01]  /*12e30*/  MUFU.EX2 R199, R199 ;  /* 0x000000c700c77308 */ /* 0x000fe20000000800 */
[----:B------:R-:W-:Y:S01]  /*12e40*/  PRMT R18, R13, 0x5410, R18 ;  /* 0x000054100d127816 */ /* 0x000fe20000000012 */
[----:B------:R-:W-:Y:S01]  /*12e50*/  FFMA.FTZ R13, R5, UR22, -R78 ;  /* 0x00000016050d7c23 */ /* 0x000fe2000801084e */
[----:B------:R-:W-:-:S02]  /*12e60*/  PRMT R17, R15, 0x7632, R17 ;  /* 0x000076320f117816 */ /* 0x000fc40000000011 */
[----:B------:R-:W-:Y:S02]  /*12e70*/  PRMT R10, R30, 0x7771, RZ ;  /* 0x000077711e0a7816 */ /* 0x000fe400000000ff */
[----:B------:R-:W-:Y:S01]  /*12e80*/  SHF.R.U32.HI R30, RZ, 0x18, R15 ;  /* 0x00000018ff1e7819 */ /* 0x000fe2000001160f */
[----:B------:R-:W1:Y:S01]  /*12e90*/  MUFU.EX2 R36, R13 ;  /* 0x0000000d00247308 */ /* 0x000e620000000800 */
[----:B------:R-:W-:Y:S02]  /*12ea0*/  FSEL R5, R53, RZ, P1 ;  /* 0x000000ff35057208 */ /* 0x000fe40000800000 */
[----:B------:R-:W-:Y:S02]  /*12eb0*/  LOP3.LUT R15, R17, 0xff, RZ, 0xc0, !PT ;  /* 0x000000ff110f7812 */ /* 0x000fe400078ec0ff */
[----:B------:R-:W-:Y:S01]  /*12ec0*/  PRMT R7, R32, 0x7772, RZ ;  /* 0x0000777220077816 */ /* 0x000fe200000000ff */
[----:B------:R-:W-:Y:S01]  /*12ed0*/  FADD.FTZ R5, R2, -R5 ;  /* 0x8000000502057221 */ /* 0x000fe20000010000 */
[----:B------:R-:W-:Y:S01]  /*12ee0*/  PRMT R30, R15, 0x5410, R30 ;  /* 0x000054100f1e7816 */ /* 0x000fe2000000001e */
[----:B------:R-:W-:Y:S01]  /*12ef0*/  FFMA.FTZ R2, R4, UR22, -R123 ;  /* 0x0000001604027c23 */ /* 0x000fe2000801087b */
[----:B------:R-:W-:Y:S01]  /*12f00*/  PRMT R6, R32, 0x7771, RZ ;  /* 0x0000777120067816 */ /* 0x000fe200000000ff */
[----:B------:R-:W-:Y:S01]  /*12f10*/  FMUL.FTZ R92, R5, UR22 ;  /* 0x00000016055c7c20 */ /* 0x000fe20008410000 */
[----:B------:R-:W-:Y:S01]  /*12f20*/  FSEL R22, R54, RZ, P2 ;  /* 0x000000ff36167208 */ /* 0x000fe20001000000 */
[----:B------:R-:W-:Y:S01]  /*12f30*/  MUFU.EX2 R195, R195 ;  /* 0x000000c300c37308 */ /* 0x000fe20000000800 */
[----:B------:R-:W-:-:S02]  /*12f40*/  FSEL R15, R52, RZ, P0 ;  /* 0x000000ff340f7208 */ /* 0x000fc40000000000 */
[----:B------:R-:W-:Y:S01]  /*12f50*/  PRMT R7, R7, 0x5410, R26 ;  /* 0x0000541007077816 */ /* 0x000fe2000000001a */
[----:B------:R-:W-:Y:S01]  /*12f60*/  FADD.FTZ R3, R3, -R22 ;  /* 0x8000001603037221 */ /* 0x000fe20000010000 */
[----:B------:R-:W-:Y:S01]  /*12f70*/  PRMT R6, R21, 0x5410, R6 ;  /* 0x0000541015067816 */ /* 0x000fe20000000006 */
[----:B------:R-:W-:Y:S01]  /*12f80*/  FADD.FTZ R88, R0, -R15 ;  /* 0x8000000f00587221 */ /* 0x000fe20000010000 */
[----:B------:R-:W-:Y:S01]  /*12f90*/  IMAD.MOV.U32 R22, RZ, RZ, R34 ;  /* 0x000000ffff167224 */ /* 0x000fe200078e0022 */
[----:B------:R-:W2:Y:S01]  /*12fa0*/  MUFU.EX2 R2, R2 ;  /* 0x0000000200027308 */ /* 0x000ea20000000800 */
[----:B------:R-:W-:Y:S01]  /*12fb0*/  LOP3.LUT R0, R7, 0xff00ff, RZ, 0xc0, !PT ;  /* 0x00ff00ff07007812 */ /* 0x000fe200078ec0ff */
[----:B------:R-:W3:Y:S01]  /*12fc0*/  LDSM.16.MT88.4 R32, [R218+0x4000] ;  /* 0x00400000da20783b */ /* 0x000ee20000004200 */
[--C-:B------:R-:W-:Y:S01]  /*12fd0*/  HSET2.LE.AND R6, R6, R37.reuse, PT ;  /* 0x0000002506067233 */ /* 0x100fe20003803000 */
[----:B------:R-:W-:Y:S01]  /*12fe0*/  FMUL.FTZ R88, R88, UR22 ;  /* 0x0000001658587c20 */ /* 0x000fe20008410000 */
[----:B------:R-:W-:Y:S01]  /*12ff0*/  F2FP.F16.F32.PACK_AB R5, R60, R71 ;  /* 0x000000473c05723e */ /* 0x000fe200000000ff */
[----:B------:R-:W-:Y:S01]  /*13000*/  FMUL.FTZ R3, R3, UR22 ;  /* 0x0000001603037c20 */ /* 0x000fe20008410000 */
[----:B------:R-:W-:Y:S01]  /*13010*/  HSET2.LE.AND R27, R0, R37, PT ;  /* 0x00000025001b7233 */ /* 0x000fe20003803000 */
[----:B------:R-:W4:Y:S01]  /*13020*/  MUFU.EX2 R92, R92 ;  /* 0x0000005c005c7308 */ /* 0x000f220000000800 */
[----:B-1----:R-:W-:-:S02]  /*13030*/  F2FP.F16.F32.PACK_AB R0, R36, R65 ;  /* 0x000000412400723e */ /* 0x002fc400000000ff */
[----:B------:R-:W-:Y:S02]  /*13040*/  LOP3.LUT R26, R5, R6, RZ, 0xc0, !PT ;  /* 0x00000006051a7212 */ /* 0x000fe400078ec0ff */
[----:B------:R-:W-:Y:S01]  /*13050*/  LOP3.LUT R19, R24, 0xff, RZ, 0xc0, !PT ;  /* 0x000000ff18137812 */ /* 0x000fe200078ec0ff */
[----:B------:R-:W1:Y:S01]  /*13060*/  LDSM.16.MT88.4 R4, [R59] ;  /* 0x000000003b04783b */ /* 0x000e620000004200 */
[----:B------:R-:W-:Y:S01]  /*13070*/  LOP3.LUT R27, R0, R27, RZ, 0xc0, !PT ;  /* 0x0000001b001b7212 */ /* 0x000fe200078ec0ff */
[----:B------:R-:W5:Y:S01]  /*13080*/  MUFU.EX2 R88, R88 ;  /* 0x0000005800587308 */ /* 0x000f620000000800 */
[----:B------:R-:W-:Y:S02]  /*13090*/  LOP3.LUT R0, R11, 0xff00ff, RZ, 0xc0, !PT ;  /* 0x00ff00ff0b007812 */ /* 0x000fe400078ec0ff */
[----:B------:R-:W-:Y:S02]  /*130a0*/  PRMT R10, R19, 0x5410, R10 ;  /* 0x00005410130a7816 */ /* 0x000fe4000000000a */
[----:B------:R-:W-:-:S02]  /*130b0*/  PRMT R19, R14, 0x7632, R19 ;  /* 0x000076320e137816 */ /* 0x000fc40000000013 */
[--C-:B------:R-:W-:Y:S01]  /*130c0*/  HSET2.LE.AND R0, R0, R37.reuse, PT ;  /* 0x0000002500007233 */ /* 0x100fe20003803000 */
[----:B------:R-:W3:Y:S01]  /*130d0*/  MUFU.EX2 R193, R3 ;  /* 0x0000000300c17308 */ /* 0x000ee20000000800 */
[----:B--2---:R-:W-:Y:S01]  /*130e0*/  F2FP.F16.F32.PACK_AB R15, R2, R73 ;  /* 0x00000049020f723e */ /* 0x004fe200000000ff */
[-C--:B----4-:R-:W-:Y:S01]  /*130f0*/  FMUL.FTZ R16, R152, R92.reuse ;  /* 0x0000005c98107220 */ /* 0x090fe20000410000 */
[----:B------:R-:W-:Y:S01]  /*13100*/  SHF.R.U32.HI R14, RZ, 0x18, R14 ;  /* 0x00000018ff0e7819 */ /* 0x000fe2000001160e */
[-C--:B------:R-:W-:Y:S01]  /*13110*/  FMUL.FTZ R8, R156, R92.reuse ;  /* 0x0000005c9c087220 */ /* 0x080fe20000410000 */
[----:B------:R-:W-:Y:S01]  /*13120*/  LOP3.LUT R19, R19, 0xff, RZ, 0xc0, !PT ;  /* 0x000000ff13137812 */ /* 0x000fe200078ec0ff */
[----:B------:R-:W-:Y:S01]  /*13130*/  FMUL.FTZ R9, R157, R92 ;  /* 0x0000005c9d097220 */ /* 0x000fe20000410000 */
[----:B------:R-:W-:Y:S01]  /*13140*/  LOP3.LUT R15, R15, R0, RZ, 0xc0, !PT ;  /* 0x000000000f0f7212 */ /* 0x000fe200078ec0ff */
[----:B------:R-:W-:Y:S01]  /*13150*/  IMAD.MOV.U32 R152, RZ, RZ, R56 ;  /* 0x000000ffff987224 */ /* 0x000fe200078e0038 */
[----:B------:R-:W-:Y:S01]  /*13160*/  PRMT R14, R19, 0x5410, R14 ;  /* 0x00005410130e7816 */ /* 0x000fe2000000000e */
[----:B------:R-:W-:Y:S01]  /*13170*/  IMAD.MOV.U32 R156, RZ, RZ, R22 ;  /* 0x000000ffff9c7224 */ /* 0x000fe200078e0016 */
[--C-:B------:R-:W-:Y:S01]  /*13180*/  HSET2.LE.AND R0, R18, R37.reuse, PT ;  /* 0x0000002512007233 */ /* 0x100fe20003803000 */
[----:B------:R-:W-:Y:S01]  /*13190*/  IMAD.MOV.U32 R157, RZ, RZ, R23 ;  /* 0x000000ffff9d7224 */ /* 0x000fe200078e0017 */
[----:B------:R-:W-:Y:S01]  /*131a0*/  F2FP.F16.F32.PACK_AB R13, R80, R169 ;  /* 0x000000a9500d723e */ /* 0x000fe200000000ff */
[-C--:B-----5:R-:W-:Y:S01]  /*131b0*/  FMUL.FTZ R18, R154, R88.reuse ;  /* 0x000000589a127220 */ /* 0x0a0fe20000410000 */
[--C-:B------:R-:W-:Y:S01]  /*131c0*/  HSET2.LE.AND R20, R20, R37.reuse, PT ;  /* 0x0000002514147233 */ /* 0x100fe20003803000 */
[----:B------:R-:W-:Y:S01]  /*131d0*/  FMUL.FTZ R19, R155, R88 ;  /* 0x000000589b137220 */ /* 0x000fe20000410000 */
[--C-:B------:R-:W-:Y:S01]  /*131e0*/  HSET2.LE.AND R14, R14, R37.reuse, PT ;  /* 0x000000250e0e7233 */ /* 0x100fe20003803000 */
[----:B---3--:R-:W-:Y:S01]  /*131f0*/  FMUL.FTZ R31, R163, R193 ;  /* 0x000000c1a31f7220 */ /* 0x008fe20000410000 */
[----:B------:R-:W-:Y:S01]  /*13200*/  LOP3.LUT R12, R13, R0, RZ, 0xc0, !PT ;  /* 0x000000000d0c7212 */ /* 0x000fe200078ec0ff */
[----:B------:R-:W-:Y:S01]  /*13210*/  FFMA.FTZ R0, R28, UR22, -R105 ;  /* 0x000000161c007c23 */ /* 0x000fe20008010869 */
[----:B------:R-:W-:Y:S01]  /*13220*/  F2FP.F16.F32.PACK_AB R17, R70, R91 ;  /* 0x0000005b4611723e */ /* 0x000fe200000000ff */
[----:B------:R-:W-:Y:S01]  /*13230*/  FMUL.FTZ R28, R160, R186 ;  /* 0x000000baa01c7220 */ /* 0x000fe20000410000 */
[----:B------:R-:W-:Y:S01]  /*13240*/  F2FP.F16.F32.PACK_AB R25, R68, R87 ;  /* 0x000000574419723e */ /* 0x000fe200000000ff */
[----:B------:R-:W-:Y:S01]  /*13250*/  FMUL.FTZ R21, R141, R92 ;  /* 0x0000005c8d157220 */ /* 0x000fe20000410000 */
[--C-:B------:R-:W-:Y:S01]  /*13260*/  HSET2.LE.AND R10, R10, R37.reuse, PT ;  /* 0x000000250a0a7233 */ /* 0x100fe20003803000 */
[----:B------:R-:W2:Y:S01]  /*13270*/  MUFU.EX2 R0, R0 ;  /* 0x0000000000007308 */ /* 0x000ea20000000800 */
[----:B------:R-:W-:Y:S01]  /*13280*/  HSET2.LE.AND R13, R30, R37, PT ;  /* 0x000000251e0d7233 */ /* 0x000fe20003803000 */
[----:B------:R-:W-:Y:S01]  /*13290*/  FMUL.FTZ R22, R142, R88 ;  /* 0x000000588e167220 */ /* 0x000fe20000410000 */
[----:B------:R-:W-:Y:S01]  /*132a0*/  F2FP.F16.F32.PACK_AB R11, R63, R72 ;  /* 0x000000483f0b723e */ /* 0x000fe200000000ff */
[----:B------:R-:W-:Y:S01]  /*132b0*/  FMUL.FTZ R23, R143, R88 ;  /* 0x000000588f177220 */ /* 0x000fe20000410000 */
[----:B------:R-:W-:Y:S01]  /*132c0*/  F2FP.F16.F32.PACK_AB R30, R79, R176 ;  /* 0x000000b04f1e723e */ /* 0x000fe200000000ff */
[----:B------:R-:W-:Y:S01]  /*132d0*/  FMUL.FTZ R136, R136, R92 ;  /* 0x0000005c88887220 */ /* 0x000fe20000410000 */
[----:B------:R-:W-:Y:S01]  /*132e0*/  LOP3.LUT R24, R17, R20, RZ, 0xc0, !PT ;  /* 0x0000001411187212 */ /* 0x000fe200078ec0ff */
[----:B------:R-:W-:Y:S01]  /*132f0*/  FMUL.FTZ R17, R153, R92 ;  /* 0x0000005c99117220 */ /* 0x000fe20000410000 */
[----:B------:R-:W-:Y:S01]  /*13300*/  LOP3.LUT R25, R25, R14, RZ, 0xc0, !PT ;  /* 0x0000000e19197212 */ /* 0x000fe200078ec0ff */
[----:B------:R-:W-:Y:S01]  /*13310*/  IMAD.MOV.U32 R153, RZ, RZ, R57 ;  /* 0x000000ffff997224 */ /* 0x000fe200078e0039 */
[----:B------:R-:W-:Y:S01]  /*13320*/  LOP3.LUT R14, R11, R10, RZ, 0xc0, !PT ;  /* 0x0000000a0b0e7212 */ /* 0x000fe200078ec0ff */
[-C--:B------:R-:W-:Y:S01]  /*13330*/  FMUL.FTZ R10, R158, R88.reuse ;  /* 0x000000589e0a7220 */ /* 0x080fe20000410000 */
[----:B------:R-:W-:Y:S01]  /*13340*/  LOP3.LUT R13, R30, R13, RZ, 0xc0, !PT ;  /* 0x0000000d1e0d7212 */ /* 0x000fe200078ec0ff */
[----:B------:R-:W-:Y:S01]  /*13350*/  FMUL.FTZ R11, R159, R88 ;  /* 0x000000589f0b7220 */ /* 0x000fe20000410000 */
[----:B------:R-:W-:Y:S01]  /*13360*/  FMUL.FTZ R30, R162, R193 ;  /* 0x000000c1a21e7220 */ /* 0x000fe20000410000 */
[----:B------:R-:W-:-:S04]  /*13370*/  IMAD.WIDE.U32 R56, R44, -0x2daee0ad, RZ ;  /* 0xd2511f532c387825 */ /* 0x000fc800078e00ff */
[-C--:B------:R-:W-:Y:S01]  /*13380*/  FMUL.FTZ R20, R140, R92.reuse ;  /* 0x0000005c8c147220 */ /* 0x080fe20000410000 */
[----:B------:R-:W-:Y:S01]  /*13390*/  FMUL.FTZ R137, R137, R92 ;  /* 0x0000005c89897220 */ /* 0x000fe20000410000 */
[-C--:B------:R-:W-:Y:S01]  /*133a0*/  FMUL.FTZ R138, R138, R88.reuse ;  /* 0x000000588a8a7220 */ /* 0x080fe20000410000 */
[----:B------:R-:W-:Y:S01]  /*133b0*/  FMUL.FTZ R139, R139, R88 ;  /* 0x000000588b8b7220 */ /* 0x000fe20000410000 */
[----:B------:R-:W-:Y:S01]  /*133c0*/  LOP3.LUT R66, R66, UR11, R57, 0x96, !PT ;  /* 0x0000000b42427c12 */ /* 0x000fe2000f8e9639 */
[-C--:B------:R-:W-:Y:S01]  /*133d0*/  HMMA.16816.F32 R8, R24, R32.reuse, R8 ;  /* 0x000000201808723c */ /* 0x080fe20000001808 */
[C---:B------:R-:W-:Y:S01]  /*133e0*/  PRMT R62, R56.reuse, 0x7771, RZ ;  /* 0x00007771383e7816 */ /* 0x040fe200000000ff */
[----:B------:R-:W-:Y:S01]  /*133f0*/  IMAD.MOV.U32 R158, RZ, RZ, R50 ;  /* 0x000000ffff9e7224 */ /* 0x000fe200078e0032 */
[C---:B------:R-:W-:Y:S01]  /*13400*/  PRMT R47, R56.reuse, 0x7773, RZ ;  /* 0x00007773382f7816 */ /* 0x040fe200000000ff */
[----:B------:R-:W-:Y:S01]  /*13410*/  FFMA.FTZ R50, R43, UR22, -R78 ;  /* 0x000000162b327c23 */ /* 0x000fe2000801084e */
[----:B------:R-:W-:Y:S01]  /*13420*/  PRMT R94, R56, 0x7772, RZ ;  /* 0x00007772385e7816 */ /* 0x000fe200000000ff */
[----:B------:R-:W-:Y:S01]  /*13430*/  FMUL.FTZ R44, R144, R186 ;  /* 0x000000ba902c7220 */ /* 0x000fe20000410000 */
[----:B------:R-:W-:Y:S01]  /*13440*/  PRMT R107, R66, 0x7632, R107 ;  /* 0x00007632426b7816 */ /* 0x000fe2000000006b */
[----:B------:R-:W-:Y:S01]  /*13450*/  HMMA.16816.F32 R28, R12, R32, R28 ;  /* 0x000000200c1c723c */ /* 0x000fe2000000181c */
[----:B------:R-:W-:Y:S01]  /*13460*/  IMAD.MOV.U32 R32, RZ, RZ, R56 ;  /* 0x000000ffff207224 */ /* 0x000fe200078e0038 */
[----:B------:R-:W-:Y:S01]  /*13470*/  PRMT R94, R94, 0x5410, R47 ;  /* 0x000054105e5e7816 */ /* 0x000fe2000000002f */
[----:B------:R3:W-:Y:S01]  /*13480*/  MUFU.EX2 R56, R40 ;  /* 0x0000002800387308 */ /* 0x0007e20000000800 */
[----:B------:R-:W-:Y:S01]  /*13490*/  LOP3.LUT R48, R66, 0xff, RZ, 0xc0, !PT ;  /* 0x000000ff42307812 */ /* 0x000fe200078ec0ff */
[-C--:B------:R-:W-:Y:S01]  /*134a0*/  FMUL.FTZ R46, R146, R193.reuse ;  /* 0x000000c1922e7220 */ /* 0x080fe20000410000 */
[----:B------:R-:W-:Y:S01]  /*134b0*/  FMUL.FTZ R47, R147, R193 ;  /* 0x000000c1932f7220 */ /* 0x000fe20000410000 */
[----:B------:R-:W-:Y:S01]  /*134c0*/  LOP3.LUT R107, R107, 0xff, RZ, 0xc0, !PT ;  /* 0x000000ff6b6b7812 */ /* 0x000fe200078ec0ff */
[----:B------:R-:W-:Y:S01]  /*134d0*/  HMMA.16816.F32 R16, R24, R34, R16 ;  /* 0x000000221810723c */ /* 0x000fe20000001810 */
[----:B------:R-:W-:Y:S01]  /*134e0*/  FFMA.FTZ R3, R42, UR22, -R105 ;  /* 0x000000162a037c23 */ /* 0x000fe20008010869 */
[----:B------:R-:W-:-:S02]  /*134f0*/  IMAD.MOV.U32 R159, RZ, RZ, R58 ;  /* 0x000000ffff9f7224 */ /* 0x000fc400078e003a */
[--C-:B------:R-:W-:Y:S01]  /*13500*/  FFMA.FTZ R57, R41, UR22, -R78.reuse ;  /* 0x0000001629397c23 */ /* 0x100fe2000801084e */
[----:B------:R-:W-:Y:S01]  /*13510*/  FFMA.FTZ R58, R51, UR22, -R78 ;  /* 0x00000016333a7c23 */ /* 0x000fe2000801084e */
[----:B------:R-:W-:Y:S01]  /*13520*/  LOP3.LUT R33, R32, 0xff, RZ, 0xc0, !PT ;  /* 0x000000ff20217812 */ /* 0x000fe200078ec0ff */
[-C--:B------:R-:W-:Y:S01]  /*13530*/  FMUL.FTZ R150, R150, R193.reuse ;  /* 0x000000c196967220 */ /* 0x080fe20000410000 */
[----:B------:R-:W4:Y:S01]  /*13540*/  MUFU.EX2 R3, R3 ;  /* 0x0000000300037308 */ /* 0x000f220000000800 */
[C---:B-1----:R-:W-:Y:S01]  /*13550*/  HMMA.16816.F32 R20, R24.reuse, R4, R20 ;  /* 0x000000041814723c */ /* 0x042fe20000001814 */
[-C--:B------:R-:W-:Y:S01]  /*13560*/  FMUL.FTZ R151, R151, R193.reuse ;  /* 0x000000c197977220 */ /* 0x080fe20000410000 */
[-C--:B------:R-:W-:Y:S01]  /*13570*/  FMUL.FTZ R134, R134, R193.reuse ;  /* 0x000000c186867220 */ /* 0x080fe20000410000 */
[----:B------:R-:W-:Y:S01]  /*13580*/  FMUL.FTZ R135, R135, R193 ;  /* 0x000000c187877220 */ /* 0x000fe20000410000 */
[----:B---3--:R-:W-:Y:S02]  /*13590*/  LOP3.LUT R40, R66, 0xffff, RZ, 0xc0, !PT ;  /* 0x0000ffff42287812 */ /* 0x008fe400078ec0ff */
[----:B------:R-:W-:Y:S01]  /*135a0*/  PRMT R62, R33, 0x5410, R62 ;  /* 0x00005410213e7816 */ /* 0x000fe2000000003e */
[----:B------:R-:W-:Y:S01]  /*135b0*/  MUFU.EX2 R57, R57 ;  /* 0x0000003900397308 */ /* 0x000fe20000000800 */
[----:B------:R-:W-:Y:S01]  /*135c0*/  SHF.R.U32.HI R43, RZ, 0x8, R40 ;  /* 0x00000008ff2b7819 */ /* 0x000fe20000011628 */
[----:B------:R-:W-:Y:S01]  /*135d0*/  HMMA.16816.F32 R24, R24, R6, R136 ;  /* 0x000000061818723c */ /* 0x000fe20000001888 */
[----:B------:R-:W-:-:S02]  /*135e0*/  SHF.R.U32.HI R136, RZ, 0x18, R66 ;  /* 0x00000018ff887819 */ /* 0x000fc40000011642 */
[----:B------:R-:W-:Y:S02]  /*135f0*/  PRMT R48, R48, 0x5410, R43 ;  /* 0x0000541030307816 */ /* 0x000fe4000000002b */
[----:B------:R-:W-:Y:S01]  /*13600*/  PRMT R136, R107, 0x5410, R136 ;  /* 0x000054106b887816 */ /* 0x000fe20000000088 */
[--C-:B------:R-:W-:Y:S01]  /*13610*/  FFMA.FTZ R107, R49, UR22, -R174.reuse ;  /* 0x00000016316b7c23 */ /* 0x100fe200080108ae */
[----:B--2---:R-:W-:Y:S01]  /*13620*/  F2FP.F16.F32.PACK_AB R49, R0, R69 ;  /* 0x000000450031723e */ /* 0x004fe200000000ff */
[C---:B------:R-:W-:Y:S01]  /*13630*/  HMMA.16816.F32 R44, R12.reuse, R4, R44 ;  /* 0x000000040c2c723c */ /* 0x040fe2000000182c */
[--C-:B------:R-:W-:Y:S01]  /*13640*/  HSET2.LE.AND R4, R48, R37.reuse, PT ;  /* 0x0000002530047233 */ /* 0x100fe20003803000 */
[----:B------:R1:W2:Y:S01]  /*13650*/  MUFU.EX2 R66, R50 ;  /* 0x0000003200427308 */ /* 0x0002a20000000800 */
[----:B------:R-:W3:Y:S01]  /*13660*/  LDSM.16.MT88.4 R40, [R218+0x4400] ;  /* 0x00440000da28783b */ /* 0x000ee20000004200 */
[----:B------:R-:W-:Y:S01]  /*13670*/  IMAD.U32 R5, RZ, RZ, UR23 ;  /* 0x00000017ff057e24 */ /* 0x000fe2000f8e00ff */
[----:B------:R-:W-:Y:S01]  /*13680*/  LOP3.LUT R138, R94, 0xff00ff, RZ, 0xc0, !PT ;  /* 0x00ff00ff5e8a7812 */ /* 0x000fe200078ec0ff */
[----:B------:R-:W-:Y:S01]  /*13690*/  FFMA.FTZ R94, R243, UR22, -R174 ;  /* 0x00000016f35e7c23 */ /* 0x000fe200080108ae */
[----:B------:R-:W-:Y:S01]  /*136a0*/  LOP3.LUT R4, R49, R4, RZ, 0xc0, !PT ;  /* 0x0000000431047212 */ /* 0x000fe200078ec0ff */
[C---:B------:R-:W-:Y:S01]  /*136b0*/  HMMA.16816.F32 R32, R12.reuse, R34, R148 ;  /* 0x000000220c20723c */ /* 0x040fe20000001894 */
[----:B------:R-:W-:Y:S01]  /*136c0*/  LOP3.LUT R5, R5, UR33, R157, 0x96, !PT ;  /* 0x0000002105057c12 */ /* 0x000fe2000f8e969d */
[----:B------:R-:W5:Y:S01]  /*136d0*/  MUFU.EX2 R58, R58 ;  /* 0x0000003a003a7308 */ /* 0x000f620000000800 */
[----:B------:R-:W-:Y:S01]  /*136e0*/  IMAD.MOV.U32 R243, RZ, RZ, R210 ;  /* 0x000000fffff37224 */ /* 0x000fe200078e00d2 */
[----:B------:R-:W-:Y:S01]  /*136f0*/  UIADD3 UR23, UPT, UPT, UR24, 0x2, URZ ;  /* 0x0000000218177890 */ /* 0x000fe2000fffe0ff */
[----:B------:R-:W-:Y:S01]  /*13700*/  PLOP3.LUT P0, PT, PT, PT, UP0, 0x80, 0x8 ;  /* 0x000000000008781c */ /* 0x000fe20003f0f008 */
[----:B------:R-:W-:Y:S01]  /*13710*/  IMAD.WIDE.U32 R140, R5, -0x326172a9, RZ ;  /* 0xcd9e8d57058c7825 */ /* 0x000fe200078e00ff */
[--C-:B------:R-:W-:Y:S01]  /*13720*/  HSET2.LE.AND R5, R136, R37.reuse, PT ;  /* 0x0000002588057233 */ /* 0x100fe20003803000 */
[----:B------:R-:W-:Y:S01]  /*13730*/  HMMA.16816.F32 R12, R12, R6, R132 ;  /* 0x000000060c0c723c */ /* 0x000fe20000001884 */
[----:B------:R-:W-:Y:S01]  /*13740*/  HSET2.LE.AND R6, R62, R37, PT ;  /* 0x000000253e067233 */ /* 0x000fe20003803000 */
[----:B------:R-:W-:Y:S01]  /*13750*/  MUFU.EX2 R107, R107 ;  /* 0x0000006b006b7308 */ /* 0x000fe20000000800 */
[----:B-1----:R-:W1:Y:S01]  /*13760*/  LDSM.16.MT88.4 R48, [R59+0x400] ;  /* 0x000400003b30783b */ /* 0x002e620000004200 */
[----:B----4-:R-:W-:Y:S01]  /*13770*/  F2FP.F16.F32.PACK_AB R133, R56, R3 ;  /* 0x000000033885723e */ /* 0x010fe200000000ff */
[----:B------:R-:W-:Y:S01]  /*13780*/  UIADD3 UR24, UPT, UPT, UR24, 0x3, URZ ;  /* 0x0000000318187890 */ /* 0x000fe2000fffe0ff */
[----:B--2---:R-:W-:Y:S01]  /*13790*/  F2FP.F16.F32.PACK_AB R132, R66, R67 ;  /* 0x000000434284723e */ /* 0x004fe200000000ff */
[----:B------:R-:W-:Y:S01]  /*137a0*/  FFMA.FTZ R91, R243, R92, R91 ;  /* 0x0000005cf35b7223 */ /* 0x000fe2000001005b */
[----:B------:R-:W-:-:S02]  /*137b0*/  LOP3.LUT R6, R133, R6, RZ, 0xc0, !PT ;  /* 0x0000000685067212 */ /* 0x000fc400078ec0ff */
[----:B------:R-:W-:Y:S01]  /*137c0*/  LOP3.LUT R133, R38, UR14, R141, 0x96, !PT ;  /* 0x0000000e26857c12 */ /* 0x000fe2000f8e968d */
[----:B------:R-:W-:Y:S01]  /*137d0*/  MUFU.EX2 R94, R94 ;  /* 0x0000005e005e7308 */ /* 0x000fe20000000800 */
[----:B------:R-:W-:Y:S01]  /*137e0*/  LOP3.LUT R5, R132, R5, RZ, 0xc0, !PT ;  /* 0x0000000584057212 */ /* 0x000fe200078ec0ff */
[----:B------:R-:W-:Y:S01]  /*137f0*/  FADD.FTZ R70, R70, R91 ;  /* 0x0000005b46467221 */ /* 0x000fe20000010000 */
[----:B------:R-:W-:Y:S01]  /*13800*/  LOP3.LUT R132, R208, UR14, R141, 0x96, !PT ;  /* 0x0000000ed0847c12 */ /* 0x000fe2000f8e968d */
[----:B------:R-:W-:Y:S01]  /*13810*/  IMAD.WIDE.U32 R136, R133, -0x2daee0ad, RZ ;  /* 0xd2511f5385887825 */ /* 0x000fe200078e00ff */
[----:B------:R-:W-:Y:S02]  /*13820*/  HSET2.LE.AND R7, R138, R37, PT ;  /* 0x000000258a077233 */ /* 0x000fe40003803000 */
[----:B-----5:R-:W-:Y:S01]  /*13830*/  F2FP.F16.F32.PACK_AB R62, R58, R57 ;  /* 0x000000393a3e723e */ /* 0x020fe200000000ff */
[----:B------:R-:W-:Y:S01]  /*13840*/  IMAD.WIDE.U32 R142, R132, -0x2daee0ad, RZ ;  /* 0xd2511f53848e7825 */ /* 0x000fe200078e00ff */
[C---:B------:R-:W-:Y:S01]  /*13850*/  LOP3.LUT R138, R140.reuse, UR13, R249, 0x96, !PT ;  /* 0x0000000d8c8a7c12 */ /* 0x040fe2000f8e96f9 */
[----:B------:R-:W-:Y:S01]  /*13860*/  MUFU.EX2 R184, R184 ;  /* 0x000000b800b87308 */ /* 0x000fe20000000800 */
[----:B------:R-:W-:-:S02]  /*13870*/  LOP3.LUT R140, R140, UR13, R245, 0x96, !PT ;  /* 0x0000000d8c8c7c12 */ /* 0x000fc4000f8e96f5 */
[----:B------:R-:W-:Y:S01]  /*13880*/  LOP3.LUT R134, R64, UR8, R153, 0x96, !PT ;  /* 0x0000000840867c12 */ /* 0x000fe2000f8e9699 */
[----:B------:R-:W-:Y:S01]  /*13890*/  IMAD.WIDE.U32 R138, R138, -0x2daee0ad, RZ ;  /* 0xd2511f538a8a7825 */ /* 0x000fe200078e00ff */
[----:B------:R-:W-:-:S03]  /*138a0*/  LOP3.LUT R7, R62, R7, RZ, 0xc0, !PT ;  /* 0x000000073e077212 */ /* 0x000fc600078ec0ff */
[----:B------:R-:W-:Y:S01]  /*138b0*/  FFMA.FTZ R62, R241, UR22, -R174 ;  /* 0x00000016f13e7c23 */ /* 0x000fe200080108ae */
[----:B------:R-:W-:Y:S01]  /*138c0*/  LOP3.LUT R64, R246, UR4, R137, 0x96, !PT ;  /* 0x00000004f6407c12 */ /* 0x000fe2000f8e9689 */
[----:B------:R-:W-:Y:S01]  /*138d0*/  IMAD.WIDE.U32 R140, R140, -0x2daee0ad, RZ ;  /* 0xd2511f538c8c7825 */ /* 0x000fe200078e00ff */
[----:B------:R-:W-:Y:S01]  /*138e0*/  LOP3.LUT R135, R250, UR4, R143, 0x96, !PT ;  /* 0x00000004fa877c12 */ /* 0x000fe2000f8e968f */
[----:B------:R-:W-:Y:S01]  /*138f0*/  MUFU.EX2 R180, R180 ;  /* 0x000000b400b47308 */ /* 0x000fe20000000800 */
[----:B------:R-:W-:Y:S01]  /*13900*/  LOP3.LUT R142, R142, UR17, R139, 0x96, !PT ;  /* 0x000000118e8e7c12 */ /* 0x000fe2000f8e968b */
[----:B------:R-:W-:Y:S01]  /*13910*/  IMAD.WIDE.U32 R148, R134, -0x2daee0ad, RZ ;  /* 0xd2511f5386947825 */ /* 0x000fe200078e00ff */
[----:B---3--:R-:W-:Y:S01]  /*13920*/  HMMA.16816.F32 R8, R4, R40, R8 ;  /* 0x000000280408723c */ /* 0x008fe20000001808 */
[----:B------:R-:W-:Y:S02]  /*13930*/  LOP3.LUT R132, R136, UR17, R141, 0x96, !PT ;  /* 0x0000001188847c12 */ /* 0x000fe4000f8e968d */
[----:B------:R-:W-:Y:S01]  /*13940*/  IMAD.WIDE.U32 R144, R64, -0x326172a9, RZ ;  /* 0xcd9e8d5740907825 */ /* 0x000fe200078e00ff */
[----:B------:R-:W-:-:S03]  /*13950*/  LOP3.LUT R134, R86, UR11, R149, 0x96, !PT ;  /* 0x0000000b56867c12 */ /* 0x000fc6000f8e9695 */
[----:B------:R-:W-:Y:S01]  /*13960*/  FFMA.FTZ R86, R121, UR22, -R174 ;  /* 0x0000001679567c23 */ /* 0x000fe200080108ae */
[----:B------:R-:W-:Y:S01]  /*13970*/  FFMA.FTZ R121, R118, UR22, -R123 ;  /* 0x0000001676797c23 */ /* 0x000fe2000801087b */
[----:B------:R-:W-:Y:S01]  /*13980*/  IMAD.MOV.U32 R146, RZ, RZ, R148 ;  /* 0x000000ffff927224 */ /* 0x000fe200078e0094 */
[C---:B------:R-:W-:Y:S01]  /*13990*/  HMMA.16816.F32 R16, R4.reuse, R42, R16 ;  /* 0x0000002a0410723c */ /* 0x040fe20000001810 */
[----:B------:R-:W-:Y:S01]  /*139a0*/  LOP3.LUT R136, R244, UR10, R145, 0x96, !PT ;  /* 0x0000000af4887c12 */ /* 0x000fe2000f8e9691 */
[----:B------:R-:W-:Y:S01]  /*139b0*/  IMAD.WIDE.U32 R132, R132, -0x326172a9, RZ ;  /* 0xcd9e8d5784847825 */ /* 0x000fe200078e00ff */
[----:B------:R2:W-:Y:S01]  /*139c0*/  MUFU.EX2 R64, R191 ;  /* 0x000000bf00407308 */ /* 0x0005e20000000800 */
[----:B------:R-:W-:Y:S02]  /*139d0*/  LOP3.LUT R118, R134, 0xff, RZ, 0xc0, !PT ;  /* 0x000000ff86767812 */ /* 0x000fe400078ec0ff */
[----:B------:R-:W-:Y:S01]  /*139e0*/  IMAD.WIDE.U32 R142, R142, -0x326172a9, RZ ;  /* 0xcd9e8d578e8e7825 */ /* 0x000fe200078e00ff */
[----:B------:R-:W-:Y:S01]  /*139f0*/  LOP3.LUT R144, R144, UR9, R133, 0x96, !PT ;  /* 0x0000000990907c12 */ /* 0x000fe2000f8e9685 */
[----:B-1----:R-:W-:Y:S01]  /*13a00*/  HMMA.16816.F32 R20, R4, R48, R20 ;  /* 0x000000300414723c */ /* 0x002fe20000001814 */
[----:B------:R-:W-:Y:S01]  /*13a10*/  LOP3.LUT R133, R146, 0xff, RZ, 0xc0, !PT ;  /* 0x000000ff92857812 */ /* 0x000fe200078ec0ff */
[----:B------:R-:W-:Y:S01]  /*13a20*/  IMAD.WIDE.U32 R136, R136, -0x2daee0ad, RZ ;  /* 0xd2511f5388887825 */ /* 0x000fe200078e00ff */
[----:B------:R-:W1:Y:S01]  /*13a30*/  MUFU.EX2 R62, R62 ;  /* 0x0000003e003e7308 */ /* 0x000e620000000800 */
[----:B------:R-:W-:-:S02]  /*13a40*/  PRMT R146, R134, 0x7632, R146 ;  /* 0x0000763286927816 */ /* 0x000fc40000000092 */
[----:B------:R-:W-:Y:S02]  /*13a50*/  IMAD.WIDE.U32 R144, R144, -0x2daee0ad, RZ ;  /* 0xd2511f5390907825 */ /* 0x000fe400078e00ff */
[----:B------:R-:W-:Y:S01]  /*13a60*/  HMMA.16816.F32 R24, R4, R50, R24 ;  /* 0x000000320418723c */ /* 0x000fe20000001818 */
[C---:B------:R-:W-:Y:S01]  /*13a70*/  PRMT R6, R148.reuse, 0x7771, RZ ;  /* 0x0000777194067816 */ /* 0x040fe200000000ff */
[----:B------:R-:W-:Y:S01]  /*13a80*/  IMAD.MOV.U32 R241, RZ, RZ, R158 ;  /* 0x000000fffff17224 */ /* 0x000fe200078e009e */
[----:B------:R-:W-:Y:S01]  /*13a90*/  PRMT R5, R148, 0x7773, RZ ;  /* 0x0000777394057816 */ /* 0x000fe200000000ff */
[----:B--2---:R-:W-:Y:S01]  /*13aa0*/  FFMA.FTZ R191, R240, UR22, -R123 ;  /* 0x00000016f0bf7c23 */ /* 0x004fe2000801087b */
[----:B------:R-:W-:Y:S01]  /*13ab0*/  PRMT R4, R148, 0x7772, RZ ;  /* 0x0000777294047816 */ /* 0x000fe200000000ff */
[----:B------:R-:W-:Y:S01]  /*13ac0*/  IMAD.WIDE.U32 R148, R135, -0x326172a9, RZ ;  /* 0xcd9e8d5787947825 */ /* 0x000fe200078e00ff */
[----:B------:R-:W-:Y:S01]  /*13ad0*/  LOP3.LUT R135, R140, UR15, R137, 0x96, !PT ;  /* 0x0000000f8c877c12 */ /* 0x000fe2000f8e9689 */
[----:B------:R-:W2:Y:S01]  /*13ae0*/  MUFU.EX2 R121, R121 ;  /* 0x0000007900797308 */ /* 0x000ea20000000800 */
[----:B------:R-:W-:Y:S01]  /*13af0*/  PRMT R4, R4, 0x5410, R5 ;  /* 0x0000541004047816 */ /* 0x000fe20000000005 */
[----:B------:R-:W-:Y:S01]  /*13b00*/  FFMA.FTZ R137, R84, UR22, -R123 ;  /* 0x0000001654897c23 */ /* 0x000fe2000801087b */
[----:B------:R-:W-:Y:S01]  /*13b10*/  LOP3.LUT R7, R248, UR10, R149, 0x96, !PT ;  /* 0x0000000af8077c12 */ /* 0x000fe2000f8e9695 */
[----:B------:R-:W-:Y:S01]  /*13b20*/  IMAD.MOV.U32 R240, RZ, RZ, R159 ;  /* 0x000000fffff07224 */ /* 0x000fe200078e009f */
[----:B------:R-:W-:Y:S01]  /*13b30*/  LOP3.LUT R5, R134, 0xffff, RZ, 0xc0, !PT ;  /* 0x0000ffff86057812 */ /* 0x000fe200078ec0ff */
[----:B------:R-:W-:Y:S01]  /*13b40*/  FFMA.FTZ R176, R241, R193, R176 ;  /* 0x000000c1f1b07223 */ /* 0x000fe200000100b0 */
[----:B------:R-:W-:Y:S01]  /*13b50*/  LOP3.LUT R141, R148, UR9, R143, 0x96, !PT ;  /* 0x00000009948d7c12 */ /* 0x000fe2000f8e968f */
[----:B------:R-:W-:Y:S01]  /*13b60*/  IMAD.WIDE.U32 R148, R7, -0x2daee0ad, RZ ;  /* 0xd2511f5307947825 */ /* 0x000fe200078e00ff */
[----:B------:R-:W-:Y:S01]  /*13b70*/  SHF.R.U32.HI R5, RZ, 0x8, R5 ;  /* 0x00000008ff057819 */ /* 0x000fe20000011605 */
[----:B------:R-:W-:Y:S01]  /*13b80*/  MUFU.EX2 R191, R191 ;  /* 0x000000bf00bf7308 */ /* 0x000fe20000000800 */
[----:B------:R-:W-:Y:S01]  /*13b90*/  PRMT R6, R133, 0x5410, R6 ;  /* 0x0000541085067816 */ /* 0x000fe20000000006 */
[----:B------:R-:W-:Y:S01]  /*13ba0*/  IMAD.WIDE.U32 R140, R141, -0x2daee0ad, RZ ;  /* 0xd2511f538d8c7825 */ /* 0x000fe200078e00ff */
[----:B------:R-:W-:-:S03]  /*13bb0*/  LOP3.LUT R133, R138, UR15, R149, 0x96, !PT ;  /* 0x0000000f8a857c12 */ /* 0x000fc6000f8e9695 */
[----:B------:R-:W-:Y:S01]  /*13bc0*/  FFMA.FTZ R169, R240, R186, R169 ;  /* 0x000000baf0a97223 */ /* 0x000fe200000100a9 */
[----:B------:R-:W-:Y:S01]  /*13bd0*/  PRMT R138, R118, 0x5410, R5 ;  /* 0x00005410768a7816 */ /* 0x000fe20000000005 */
[----:B------:R-:W-:Y:S01]  /*13be0*/  FFMA.FTZ R193, R96, UR22, -R105 ;  /* 0x0000001660c17c23 */ /* 0x000fe20008010869 */
[----:B------:R-:W-:Y:S01]  /*13bf0*/  SHF.R.U32.HI R5, RZ, 0x18, R134 ;  /* 0x00000018ff057819 */ /* 0x000fe20000011686 */
[----:B------:R3:W4:Y:S01]  /*13c00*/  MUFU.EX2 R118, R137 ;  /* 0x0000008900767308 */ /* 0x0007220000000800 */
[----:B------:R-:W-:Y:S01]  /*13c10*/  LOP3.LUT R146, R146, 0xff, RZ, 0xc0, !PT ;  /* 0x000000ff92927812 */ /* 0x000fe200078ec0ff */
[----:B------:R-:W-:Y:S01]  /*13c20*/  IMAD.WIDE.U32 R150, R133, -0x326172a9, RZ ;  /* 0xcd9e8d5785967825 */ /* 0x000fe200078e00ff */
[----:B------:R-:W-:-:S03]  /*13c30*/  LOP3.LUT R84, R4, 0xff00ff, RZ, 0xc0, !PT ;  /* 0x00ff00ff04547812 */ /* 0x000fc600078ec0ff */
[----:B------:R-:W-:Y:S01]  /*13c40*/  FFMA.FTZ R96, R98, UR22, -R105 ;  /* 0x0000001662607c23 */ /* 0x000fe20008010869 */
[----:B------:R-:W-:Y:S01]  /*13c50*/  PRMT R4, R146, 0x5410, R5 ;  /* 0x0000541092047816 */ /* 0x000fe20000000005 */
[----:B------:R-:W-:Y:S01]  /*13c60*/  FFMA.FTZ R98, R103, UR22, -R105 ;  /* 0x0000001667627c23 */ /* 0x000fe20008010869 */
[--C-:B------:R-:W-:Y:S01]  /*13c70*/  HSET2.LE.AND R6, R6, R37.reuse, PT ;  /* 0x0000002506067233 */ /* 0x100fe20003803000 */
[----:B------:R-:W-:Y:S01]  /*13c80*/  MUFU.EX2 R86, R86 ;  /* 0x0000005600567308 */ /* 0x000fe20000000800 */
[--C-:B------:R-:W-:Y:S01]  /*13c90*/  HSET2.LE.AND R7, R84, R37.reuse, PT ;  /* 0x0000002554077233 */ /* 0x100fe20003803000 */
[----:B------:R-:W-:Y:S01]  /*13ca0*/  FFMA.FTZ R84, R239, UR22, -R174 ;  /* 0x00000016ef547c23 */ /* 0x000fe200080108ae */
[----:B-1----:R-:W-:Y:S01]  /*13cb0*/  F2FP.F16.F32.PACK_AB R5, R62, R99 ;  /* 0x000000633e05723e */ /* 0x002fe200000000ff */
[----:B------:R-:W-:Y:S01]  /*13cc0*/  IMAD.MOV.U32 R239, RZ, RZ, R157 ;  /* 0x000000ffffef7224 */ /* 0x000fe200078e009d */
[----:B--2---:R-:W-:Y:S01]  /*13cd0*/  F2FP.F16.F32.PACK_AB R146, R90, R121 ;  /* 0x000000795a92723e */ /* 0x004fe200000000ff */
[----:B------:R-:W-:Y:S01]  /*13ce0*/  FADD.FTZ R169, R80, R169 ;  /* 0x000000a950a97221 */ /* 0x000fe20000010000 */
[--C-:B------:R-:W-:Y:S01]  /*13cf0*/  HSET2.LE.AND R138, R138, R37.reuse, PT ;  /* 0x000000258a8a7233 */ /* 0x100fe20003803000 */
[----:B------:R-:W-:Y:S01]  /*13d00*/  MUFU.EX2 R84, R84 ;  /* 0x0000005400547308 */ /* 0x000fe20000000800 */
[----:B------:R-:W-:Y:S01]  /*13d10*/  LOP3.LUT R6, R5, R6, RZ, 0xc0, !PT ;  /* 0x0000000605067212 */ /* 0x000fe200078ec0ff */
[----:B------:R-:W-:Y:S01]  /*13d20*/  FADD.FTZ R176, R79, R176 ;  /* 0x000000b04fb07221 */ /* 0x000fe20000010000 */
[----:B---3--:R-:W-:Y:S01]  /*13d30*/  F2FP.F16.F32.PACK_AB R137, R94, R107 ;  /* 0x0000006b5e89723e */ /* 0x008fe200000000ff */
[----:B------:R-:W-:Y:S01]  /*13d40*/  FADD.FTZ R72, R72, R169 ;  /* 0x000000a948487221 */ /* 0x000fe20000010000 */
[----:B------:R-:W-:Y:S01]  /*13d50*/  LOP3.LUT R7, R146, R7, RZ, 0xc0, !PT ;  /* 0x0000000792077212 */ /* 0x000fe200078ec0ff */
[----:B------:R-:W-:Y:S01]  /*13d60*/  FADD.FTZ R73, R73, R176 ;  /* 0x000000b049497221 */ /* 0x000fe20000010000 */
[----:B------:R-:W-:Y:S01]  /*13d70*/  HSET2.LE.AND R5, R4, R37, PT ;  /* 0x0000002504057233 */ /* 0x000fe20003803000 */
[----:B------:R-:W-:Y:S01]  /*13d80*/  MUFU.EX2 R127, R127 ;  /* 0x0000007f007f7308 */ /* 0x000fe20000000800 */
[----:B----4-:R-:W-:Y:S01]  /*13d90*/  F2FP.F16.F32.PACK_AB R146, R118, R191 ;  /* 0x000000bf7692723e */ /* 0x010fe200000000ff */
[----:B------:R-:W-:Y:S01]  /*13da0*/  FADD.FTZ R72, R63, R72 ;  /* 0x000000483f487221 */ /* 0x000fe20000010000 */
[----:B------:R-:W-:Y:S01]  /*13db0*/  LOP3.LUT R134, R148, UR12, R141, 0x96, !PT ;  /* 0x0000000c94867c12 */ /* 0x000fe2000f8e968d */
[----:B------:R-:W-:Y:S01]  /*13dc0*/  FADD.FTZ R2, R2, R73 ;  /* 0x0000004902027221 */ /* 0x000fe20000010000 */
[----:B------:R-:W-:Y:S01]  /*13dd0*/  LOP3.LUT R4, R137, R138, RZ, 0xc0, !PT ;  /* 0x0000008a89047212 */ /* 0x000fe200078ec0ff */
[----:B------:R-:W-:Y:S01]  /*13de0*/  IMAD.WIDE.U32 R138, R135, -0x326172a9, RZ ;  /* 0xcd9e8d57878a7825 */ /* 0x000fe200078e00ff */
[----:B------:R-:W-:Y:S01]  /*13df0*/  LOP3.LUT R136, R136, UR12, R145, 0x96, !PT ;  /* 0x0000000c88887c12 */ /* 0x000fe2000f8e9691 */
[----:B------:R-:W-:Y:S01]  /*13e00*/  MUFU.EX2 R125, R125 ;  /* 0x0000007d007d7308 */ /* 0x000fe20000000800 */
[----:B------:R-:W-:Y:S01]  /*13e10*/  LOP3.LUT R5, R146, R5, RZ, 0xc0, !PT ;  /* 0x0000000592057212 */ /* 0x000fe200078ec0ff */
[----:B------:R-:W-:Y:S01]  /*13e20*/  IMAD.WIDE.U32 R148, R134, -0x326172a9, RZ ;  /* 0xcd9e8d5786947825 */ /* 0x000fe200078e00ff */
[----:B------:R-:W-:-:S03]  /*13e30*/  LOP3.LUT R135, R132, UR8, R139, 0x96, !PT ;  /* 0x0000000884877c12 */ /* 0x000fc6000f8e968b */
[----:B------:R-:W-:Y:S01]  /*13e40*/  FFMA.FTZ R139, R109, UR22, -R78 ;  /* 0x000000166d8b7c23 */ /* 0x000fe2000801084e */
[----:B------:R-:W-:Y:S01]  /*13e50*/  LOP3.LUT R142, R142, UR8, R151, 0x96, !PT ;  /* 0x000000088e8e7c12 */ /* 0x000fe2000f8e9697 */
[----:B------:R-:W-:Y:S01]  /*13e60*/  IMAD.WIDE.U32 R136, R136, -0x326172a9, RZ ;  /* 0xcd9e8d5788887825 */ /* 0x000fe200078e00ff */
[----:B------:R-:W-:Y:S01]  /*13e70*/  LOP3.LUT R141, R150, UR7, R149, 0x96, !PT ;  /* 0x00000007968d7c12 */ /* 0x000fe2000f8e9695 */
[C---:B------:R-:W-:Y:S01]  /*13e80*/  HMMA.16816.F32 R32, R4.reuse, R42, R32 ;  /* 0x0000002a0420723c */ /* 0x040fe20000001820 */
[C---:B------:R-:W-:Y:S01]  /*13e90*/  PRMT R133, R148.reuse, 0x7771, RZ ;  /* 0x0000777194857816 */ /* 0x040fe200000000ff */
[----:B------:R-:W-:Y:S01]  /*13ea0*/  IMAD.MOV.U32 R146, RZ, RZ, R136 ;  /* 0x000000ffff927224 */ /* 0x000fe200078e0088 */
[C---:B------:R-:W-:Y:S01]  /*13eb0*/  PRMT R42, R148.reuse, 0x7773, RZ ;  /* 0x00007773942a7816 */ /* 0x040fe200000000ff */
[----:B------:R-:W-:Y:S01]  /*13ec0*/  IMAD.MOV.U32 R134, RZ, RZ, R148 ;  /* 0x000000ffff867224 */ /* 0x000fe200078e0094 */
[----:B------:R-:W-:Y:S01]  /*13ed0*/  PRMT R143, R148, 0x7772, RZ ;  /* 0x00007772948f7816 */ /* 0x000fe200000000ff */
[----:B------:R-:W-:Y:S01]  /*13ee0*/  IMAD.WIDE.U32 R148, R135, -0x2daee0ad, RZ ;  /* 0xd2511f5387947825 */ /* 0x000fe200078e00ff */
[----:B------:R-:W-:Y:S01]  /*13ef0*/  LOP3.LUT R132, R138, UR7, R137, 0x96, !PT ;  /* 0x000000078a847c12 */ /* 0x000fe2000f8e9689 */
[C---:B------:R-:W-:Y:S02]  /*13f00*/  HMMA.16816.F32 R28, R4.reuse, R40, R28 ;  /* 0x00000028041c723c */ /* 0x040fe4000000181c */
[----:B------:R-:W-:Y:S01]  /*13f10*/  FFMA.FTZ R43, R222, UR22, -R105 ;  /* 0x00000016de2b7c23 */ /* 0x000fe20008010869 */
[----:B------:R-:W-:Y:S01]  /*13f20*/  LOP3.LUT R135, R146, 0xff, RZ, 0xc0, !PT ;  /* 0x000000ff92877812 */ /* 0x000fe200078ec0ff */
[----:B------:R-:W-:Y:S01]  /*13f30*/  IMAD.MOV.U32 R146, RZ, RZ, R148 ;  /* 0x000000ffff927224 */ /* 0x000fe200078e0094 */
[----:B------:R-:W-:Y:S01]  /*13f40*/  LOP3.LUT R144, R144, UR11, R149, 0x96, !PT ;  /* 0x0000000b90907c12 */ /* 0x000fe2000f8e9695 */
[----:B------:R-:W-:Y:S01]  /*13f50*/  FFMA.FTZ R40, R236, UR22, -R105 ;  /* 0x00000016ec287c23 */ /* 0x000fe20008010869 */
[C---:B------:R-:W-:Y:S01]  /*13f60*/  PRMT R145, R148.reuse, 0x7771, RZ ;  /* 0x0000777194917816 */ /* 0x040fe200000000ff */
[----:B------:R1:W2:Y:S01]  /*13f70*/  MUFU.EX2 R41, R238 ;  /* 0x000000ee00297308 */ /* 0x0002a20000000800 */
[C---:B------:R-:W-:Y:S01]  /*13f80*/  HMMA.16816.F32 R44, R4.reuse, R48, R44 ;  /* 0x00000030042c723c */ /* 0x040fe2000000182c */
[C---:B------:R-:W-:Y:S01]  /*13f90*/  PRMT R222, R148.reuse, 0x7773, RZ ;  /* 0x0000777394de7816 */ /* 0x040fe200000000ff */
[--C-:B------:R-:W-:Y:S01]  /*13fa0*/  FFMA.FTZ R49, R235, UR22, -R78.reuse ;  /* 0x00000016eb317c23 */ /* 0x100fe2000801084e */
[----:B------:R-:W-:Y:S01]  /*13fb0*/  PRMT R147, R148, 0x7772, RZ ;  /* 0x0000777294937816 */ /* 0x000fe200000000ff */
[----:B------:R-:W-:Y:S01]  /*13fc0*/  IMAD.WIDE.U32 R160, R142, -0x2daee0ad, RZ ;  /* 0xd2511f538ea07825 */ /* 0x000fe200078e00ff */
[----:B------:R-:W3:Y:S01]  /*13fd0*/  LDSM.16.MT88.4 R148, [R218+0x4800] ;  /* 0x00480000da94783b */ /* 0x000ee20000004200 */
[----:B------:R-:W-:Y:S01]  /*13fe0*/  PRMT R138, R136, 0x7771, RZ ;  /* 0x00007771888a7816 */ /* 0x000fe200000000ff */
[----:B------:R-:W-:Y:S01]  /*13ff0*/  MUFU.EX2 R40, R40 ;  /* 0x0000002800287308 */ /* 0x000fe20000000800 */
[----:B------:R-:W-:Y:S01]  /*14000*/  HMMA.16816.F32 R12, R4, R50, R12 ;  /* 0x00000032040c723c */ /* 0x000fe2000000180c */
[----:B------:R-:W-:Y:S01]  /*14010*/  PRMT R7, R132, 0x7632, R7 ;  /* 0x0000763284077816 */ /* 0x000fe20000000007 */
[----:B------:R-:W-:Y:S01]  /*14020*/  FFMA.FTZ R51, R111, UR22, -R78 ;  /* 0x000000166f337c23 */ /* 0x000fe2000801084e */
[----:B------:R-:W-:Y:S01]  /*14030*/  SHF.R.U32.HI R50, RZ, 0x18, R132 ;  /* 0x00000018ff327819 */ /* 0x000fe20000011684 */
[----:B------:R-:W-:Y:S01]  /*14040*/  FFMA.FTZ R111, R216, UR22, -R123 ;  /* 0x00000016d86f7c23 */ /* 0x000fe2000801087b */
[----:B------:R-:W-:Y:S01]  /*14050*/  LOP3.LUT R6, R134, 0xff, RZ, 0xc0, !PT ;  /* 0x000000ff86067812 */ /* 0x000fe200078ec0ff */
[----:B------:R-:W-:Y:S01]  /*14060*/  FADD.FTZ R107, R107, R72 ;  /* 0x000000486b6b7221 */ /* 0x000fe20000010000 */
[----:B------:R-:W-:Y:S01]  /*14070*/  LOP3.LUT R7, R7, 0xff, RZ, 0xc0, !PT ;  /* 0x000000ff07077812 */ /* 0x000fe200078ec0ff */
[----:B------:R-:W-:Y:S01]  /*14080*/  MUFU.EX2 R43, R43 ;  /* 0x0000002b002b7308 */ /* 0x000fe20000000800 */
[C---:B------:R-:W-:Y:S01]  /*14090*/  PRMT R137, R136.reuse, 0x7773, RZ ;  /* 0x0000777388897816 */ /* 0x040fe200000000ff */
[----:B-1----:R-:W-:Y:S01]  /*140a0*/  IMAD.MOV.U32 R238, RZ, RZ, R156 ;  /* 0x000000ffffee7224 */ /* 0x002fe200078e009c */
[----:B------:R-:W-:Y:S01]  /*140b0*/  PRMT R136, R136, 0x7772, RZ ;  /* 0x0000777288887816 */ /* 0x000fe200000000ff */
[----:B------:R-:W-:Y:S01]  /*140c0*/  FADD.FTZ R191, R191, R2 ;  /* 0x00000002bfbf7221 */ /* 0x000fe20000010000 */
[----:B------:R-:W-:Y:S01]  /*140d0*/  PRMT R138, R135, 0x5410, R138 ;  /* 0x00005410878a7816 */ /* 0x000fe2000000008a */
[----:B------:R-:W-:Y:S01]  /*140e0*/  FADD.FTZ R94, R94, R107 ;  /* 0x0000006b5e5e7221 */ /* 0x000fe20000010000 */
[C---:B------:R-:W-:Y:S01]  /*140f0*/  LOP3.LUT R48, R132.reuse, 0xffff, RZ, 0xc0, !PT ;  /* 0x0000ffff84307812 */ /* 0x040fe200078ec0ff */
[----:B------:R-:W-:Y:S01]  /*14100*/  MUFU.EX2 R49, R49 ;  /* 0x0000003100317308 */ /* 0x000fe20000000800 */
[----:B------:R-:W-:Y:S01]  /*14110*/  LOP3.LUT R152, R132, 0xff, RZ, 0xc0, !PT ;  /* 0x000000ff84987812 */ /* 0x000fe200078ec0ff */
[----:B------:R-:W-:Y:S01]  /*14120*/  FADD.FTZ R118, R118, R191 ;  /* 0x000000bf76767221 */ /* 0x000fe20000010000 */
[----:B------:R-:W-:Y:S01]  /*14130*/  PRMT R6, R6, 0x5410, R133 ;  /* 0x0000541006067816 */ /* 0x000fe20000000085 */
[----:B------:R-:W-:Y:S01]  /*14140*/  FADD.FTZ R99, R99, R94 ;  /* 0x0000005e63637221 */ /* 0x000fe20000010000 */
[----:B------:R-:W-:Y:S01]  /*14150*/  PRMT R50, R7, 0x5410, R50 ;  /* 0x0000541007327816 */ /* 0x000fe20000000032 */
[----:B------:R-:W1:Y:S01]  /*14160*/  LDSM.16.MT88.4 R132, [R59+0x800] ;  /* 0x000800003b84783b */ /* 0x000e620000004200 */
[----:B------:R-:W-:Y:S01]  /*14170*/  PRMT R136, R136, 0x5410, R137 ;  /* 0x0000541088887816 */ /* 0x000fe20000000089 */
[----:B------:R-:W-:Y:S01]  /*14180*/  MUFU.EX2 R51, R51 ;  /* 0x0000003300337308 */ /* 0x000fe20000000800 */
[----:B------:R-:W-:Y:S01]  /*14190*/  PRMT R143, R143, 0x5410, R42 ;  /* 0x000054108f8f7816 */ /* 0x000fe2000000002a */
[----:B------:R-:W-:Y:S01]  /*141a0*/  FADD.FTZ R121, R121, R118 ;  /* 0x0000007679797221 */ /* 0x000fe20000010000 */
[----:B------:R-:W-:Y:S01]  /*141b0*/  SHF.R.U32.HI R109, RZ, 0x8, R48 ;  /* 0x00000008ff6d7819 */ /* 0x000fe20000011630 */
[----:B------:R-:W-:Y:S01]  /*141c0*/  FADD.FTZ R62, R62, R99 ;  /* 0x000000633e3e7221 */ /* 0x000fe20000010000 */
[----:B------:R-:W-:Y:S01]  /*141d0*/  HSET2.LE.AND R137, R50, R37, PT ;  /* 0x0000002532897233 */ /* 0x000fe20003803000 */
[----:B------:R-:W-:Y:S01]  /*141e0*/  FADD.FTZ R90, R90, R121 ;  /* 0x000000795a5a7221 */ /* 0x000fe20000010000 */
[----:B------:R-:W-:Y:S01]  /*141f0*/  LOP3.LUT R50, R136, 0xff00ff, RZ, 0xc0, !PT ;  /* 0x00ff00ff88327812 */ /* 0x000fe200078ec0ff */
[----:B------:R-:W4:Y:S01]  /*14200*/  MUFU.EX2 R42, R237 ;  /* 0x000000ed002a7308 */ /* 0x000f220000000800 */
[----:B------:R-:W-:-:S02]  /*14210*/  LOP3.LUT R4, R141, 0xffff, RZ, 0xc0, !PT ;  /* 0x0000ffff8d047812 */ /* 0x000fc400078ec0ff */
[----:B------:R-:W-:Y:S01]  /*14220*/  PRMT R152, R152, 0x5410, R109 ;  /* 0x0000541098987816 */ /* 0x000fe2000000006d */
[----:B------:R-:W-:Y:S01]  /*14230*/  FFMA.FTZ R109, R214, UR22, -R123 ;  /* 0x00000016d66d7c23 */ /* 0x000fe2000801087b */
[----:B------:R-:W-:Y:S02]  /*14240*/  LOP3.LUT R5, R141, 0xff, RZ, 0xc0, !PT ;  /* 0x000000ff8d057812 */ /* 0x000fe400078ec0ff */
[----:B------:R-:W-:Y:S01]  /*14250*/  SHF.R.U32.HI R4, RZ, 0x8, R4 ;  /* 0x00000008ff047819 */ /* 0x000fe20000011604 */
[----:B------:R5:W3:Y:S01]  /*14260*/  MUFU.EX2 R48, R139 ;  /* 0x0000008b00307308 */ /* 0x000ae20000000800 */
[----:B--2---:R-:W-:Y:S02]  /*14270*/  F2FP.F16.F32.PACK_AB R154, R41, R82 ;  /* 0x00000052299a723e */ /* 0x004fe400000000ff */
[----:B------:R-:W-:Y:S02]  /*14280*/  PRMT R4, R5, 0x5410, R4 ;  /* 0x0000541005047816 */ /* 0x000fe40000000004 */
[----:B------:R-:W-:-:S02]  /*14290*/  HSET2.LE.AND R5, R152, R37, PT ;  /* 0x0000002598057233 */ /* 0x000fc40003803000 */
[--C-:B------:R-:W-:Y:S01]  /*142a0*/  HSET2.LE.AND R138, R138, R37.reuse, PT ;  /* 0x000000258a8a7233 */ /* 0x100fe20003803000 */
[----:B------:R-:W-:Y:S01]  /*142b0*/  MUFU.EX2 R109, R109 ;  /* 0x0000006d006d7308 */ /* 0x000fe20000000800 */
[----:B----4-:R-:W-:Y:S02]  /*142c0*/  F2FP.F16.F32.PACK_AB R152, R49, R42 ;  /* 0x0000002a3198723e */ /* 0x010fe400000000ff */
[----:B------:R-:W-:Y:S02]  /*142d0*/  LOP3.LUT R136, R154, R5, RZ, 0xc0, !PT ;  /* 0x000000059a887212 */ /* 0x000fe400078ec0ff */
[----:B------:R-:W-:Y:S02]  /*142e0*/  F2FP.F16.F32.PACK_AB R5, R43, R40 ;  /* 0x000000282b05723e */ /* 0x000fe400000000ff */
[----:B------:R-:W-:Y:S01]  /*142f0*/  LOP3.LUT R137, R152, R137, RZ, 0xc0, !PT ;  /* 0x0000008998897212 */ /* 0x000fe200078ec0ff */
[----:B------:R-:W-:Y:S01]  /*14300*/  MUFU.EX2 R111, R111 ;  /* 0x0000006f006f7308 */ /* 0x000fe20000000800 */
[----:B-----5:R-:W-:Y:S01]  /*14310*/  HSET2.LE.AND R139, R50, R37, PT ;  /* 0x00000025328b7233 */ /* 0x020fe20003803000 */
[----:B------:R-:W-:Y:S01]  /*14320*/  FFMA.FTZ R50, R120, UR22, -R123 ;  /* 0x0000001678327c23 */ /* 0x000fe2000801087b */
[----:B---3--:R-:W-:-:S02]  /*14330*/  F2FP.F16.F32.PACK_AB R120, R48, R51 ;  /* 0x000000333078723e */ /* 0x008fc400000000ff */
[----:B------:R-:W-:Y:S02]  /*14340*/  LOP3.LUT R138, R5, R138, RZ, 0xc0, !PT ;  /* 0x0000008a058a7212 */ /* 0x000fe400078ec0ff */
[----:B------:R-:W-:Y:S01]  /*14350*/  LOP3.LUT R139, R120, R139, RZ, 0xc0, !PT ;  /* 0x0000008b788b7212 */ /* 0x000fe200078ec0ff */
[----:B------:R-:W2:Y:S01]  /*14360*/  MUFU.EX2 R50, R50 ;  /* 0x0000003200327308 */ /* 0x000ea20000000800 */
[----:B------:R-:W-:Y:S02]  /*14370*/  LOP3.LUT R142, R143, 0xff00ff, RZ, 0xc0, !PT ;  /* 0x00ff00ff8f8e7812 */ /* 0x000fe400078ec0ff */
[----:B------:R-:W-:Y:S02]  /*14380*/  PRMT R120, R141, 0x7632, R120 ;  /* 0x000076328d787816 */ /* 0x000fe40000000078 */
[----:B------:R-:W-:Y:S01]  /*14390*/  SHF.R.U32.HI R141, RZ, 0x18, R141 ;  /* 0x00000018ff8d7819 */ /* 0x000fe2000001168d */
[C---:B------:R-:W-:Y:S01]  /*143a0*/  HMMA.16816.F32 R156, R136.reuse, R148, R8 ;  /* 0x00000094889c723c */ /* 0x040fe20000001808 */
[--C-:B------:R-:W-:Y:S01]  /*143b0*/  HSET2.LE.AND R7, R142, R37.reuse, PT ;  /* 0x000000258e077233 */ /* 0x100fe20003803000 */
[----:B------:R-:W-:Y:S01]  /*143c0*/  FFMA.FTZ R9, R131, UR22, -R174 ;  /* 0x0000001683097c23 */ /* 0x000fe200080108ae */
[----:B------:R-:W-:Y:S01]  /*143d0*/  LOP3.LUT R120, R120, 0xff, RZ, 0xc0, !PT ;  /* 0x000000ff78787812 */ /* 0x000fe200078ec0ff */
[----:B------:R-:W-:Y:S01]  /*143e0*/  FFMA.FTZ R131, R212, UR22, -R105 ;  /* 0x00000016d4837c23 */ /* 0x000fe20008010869 */
[----:B------:R-:W-:Y:S01]  /*143f0*/  HSET2.LE.AND R6, R6, R37, PT ;  /* 0x0000002506067233 */ /* 0x000fe20003803000 */
[----:B------:R-:W-:Y:S01]  /*14400*/  MUFU.EX2 R181, R181 ;  /* 0x000000b500b57308 */ /* 0x000fe20000000800 */
[----:B------:R-:W-:Y:S01]  /*14410*/  LOP3.LUT R210, R140, UR11, R161, 0x96, !PT ;  /* 0x0000000b8cd27c12 */ /* 0x000fe2000f8e96a1 */
[----:B------:R-:W-:Y:S01]  /*14420*/  HMMA.16816.F32 R152, R136, R150, R16 ;  /* 0x000000968898723c */ /* 0x000fe20000001810 */
[----:B------:R-:W-:-:S02]  /*14430*/  PRMT R8, R120, 0x5410, R141 ;  /* 0x0000541078087816 */ /* 0x000fc4000000008d */
[----:B--2---:R-:W-:Y:S02]  /*14440*/  F2FP.F16.F32.PACK_AB R10, R50, R109 ;  /* 0x0000006d320a723e */ /* 0x004fe400000000ff */
[----:B------:R-:W-:Y:S01]  /*14450*/  F2FP.F16.F32.PACK_AB R5, R86, R81 ;  /* 0x000000515605723e */ /* 0x000fe200000000ff */
[----:B------:R2:W-:Y:S01]  /*14460*/  MUFU.EX2 R120, R9 ;  /* 0x0000000900787308 */ /* 0x0005e20000000800 */
[----:B------:R-:W-:Y:S01]  /*14470*/  LOP3.LUT R7, R10, R7, RZ, 0xc0, !PT ;  /* 0x000000070a077212 */ /* 0x000fe200078ec0ff */
[C---:B-1----:R-:W-:Y:S01]  /*14480*/  HMMA.16816.F32 R140, R136.reuse, R132, R20 ;  /* 0x00000084888c723c */ /* 0x042fe20000001814 */
[C---:B------:R-:W-:Y:S02]  /*14490*/  PRMT R10, R160.reuse, 0x7773, RZ ;  /* 0x00007773a00a7816 */ /* 0x040fe400000000ff */
[----:B------:R-:W-:Y:S02]  /*144a0*/  PRMT R11, R160, 0x7772, RZ ;  /* 0x00007772a00b7816 */ /* 0x000fe400000000ff */
[----:B------:R-:W-:Y:S01]  /*144b0*/  LOP3.LUT R6, R5, R6, RZ, 0xc0, !PT ;  /* 0x0000000605067212 */ /* 0x000fe200078ec0ff */
[----:B------:R-:W-:Y:S01]  /*144c0*/  MUFU.EX2 R131, R131 ;  /* 0x0000008300837308 */ /* 0x000fe20000000800 */
[--C-:B------:R-:W-:Y:S01]  /*144d0*/  HSET2.LE.AND R4, R4, R37.reuse, PT ;  /* 0x0000002504047233 */ /* 0x100fe20003803000 */
[----:B------:R-:W-:Y:S01]  /*144e0*/  HMMA.16816.F32 R136, R136, R134, R24 ;  /* 0x000000868888723c */ /* 0x000fe20000001818 */
[--C-:B------:R-:W-:Y:S01]  /*144f0*/  FFMA.FTZ R25, R204, UR22, -R105.reuse ;  /* 0x00000016cc197c23 */ /* 0x100fe20008010869 */
[----:B------:R-:W-:Y:S01]  /*14500*/  PRMT R204, R11, 0x5410, R10 ;  /* 0x000054100bcc7816 */ /* 0x000fe2000000000a */
[----:B------:R-:W-:Y:S01]  /*14510*/  IMAD.U32 R10, RZ, RZ, UR23 ;  /* 0x00000017ff0a7e24 */ /* 0x000fe2000f8e00ff */
[--C-:B------:R-:W-:Y:S01]  /*14520*/  HSET2.LE.AND R5, R8, R37.reuse, PT ;  /* 0x0000002508057233 */ /* 0x100fe20003803000 */
[--C-:B------:R-:W-:Y:S01]  /*14530*/  FFMA.FTZ R27, R223, UR22, -R78.reuse ;  /* 0x00000016df1b7c23 */ /* 0x100fe2000801084e */
[----:B------:R-:W-:Y:S01]  /*14540*/  F2FP.F16.F32.PACK_AB R8, R110, R111 ;  /* 0x0000006f6e08723e */ /* 0x000fe200000000ff */
[----:B------:R-:W-:Y:S01]  /*14550*/  FFMA.FTZ R26, R217, UR22, -R78 ;  /* 0x00000016d91a7c23 */ /* 0x000fe2000801084e */
[----:B--2---:R-:W-:Y:S01]  /*14560*/  F2FP.F16.F32.PACK_AB R9, R64, R61 ;  /* 0x0000003d4009723e */ /* 0x004fe200000000ff */
[----:B------:R-:W-:Y:S01]  /*14570*/  FFMA.FTZ R24, R206, UR22, -R105 ;  /* 0x00000016ce187c23 */ /* 0x000fe20008010869 */
[----:B------:R-:W-:Y:S01]  /*14580*/  LOP3.LUT R5, R8, R5, RZ, 0xc0, !PT ;  /* 0x0000000508057212 */ /* 0x000fe200078ec0ff */
[----:B------:R-:W-:Y:S01]  /*14590*/  MUFU.EX2 R27, R27 ;  /* 0x0000001b001b7308 */ /* 0x000fe20000000800 */
[----:B------:R-:W-:Y:S01]  /*145a0*/  LOP3.LUT R4, R9, R4, RZ, 0xc0, !PT ;  /* 0x0000000409047212 */ /* 0x000fe200078ec0ff */
[----:B------:R-:W-:Y:S01]  /*145b0*/  IMAD.MOV.U32 R9, RZ, RZ, R160 ;  /* 0x000000ffff097224 */ /* 0x000fe200078e00a0 */
[----:B------:R-:W-:Y:S01]  /*145c0*/  LOP3.LUT R10, R10, UR33, R239, 0x96, !PT ;  /* 0x000000210a0a7c12 */ /* 0x000fe2000f8e96ef */
[----:B------:R-:W-:Y:S01]  /*145d0*/  FADD.FTZ R61, R61, R62 ;  /* 0x0000003e3d3d7221 */ /* 0x000fe20000010000 */
[C---:B------:R-:W-:Y:S01]  /*145e0*/  LOP3.LUT R11, R144.reuse, 0xffff, RZ, 0xc0, !PT ;  /* 0x0000ffff900b7812 */ /* 0x040fe200078ec0ff */
[----:B------:R-:W-:Y:S01]  /*145f0*/  FADD.FTZ R111, R111, R90 ;  /* 0x0000005a6f6f7221 */ /* 0x000fe20000010000 */
[----:B------:R-:W-:Y:S01]  /*14600*/  PRMT R19, R144, 0x7632, R19 ;  /* 0x0000763290137816 */ /* 0x000fe20000000013 */
[----:B------:R-:W-:Y:S01]  /*14610*/  IMAD.WIDE.U32 R22, R10, -0x326172a9, RZ ;  /* 0xcd9e8d570a167825 */ /* 0x000fe200078e00ff */
[----:B------:R-:W-:Y:S01]  /*14620*/  PRMT R8, R160, 0x7771, RZ ;  /* 0x00007771a0087816 */ /* 0x000fe200000000ff */
[----:B------:R-:W1:Y:S01]  /*14630*/  MUFU.EX2 R26, R26 ;  /* 0x0000001a001a7308 */ /* 0x000e620000000800 */
[----:B------:R-:W-:Y:S01]  /*14640*/  LOP3.LUT R18, R146, 0xff, RZ, 0xc0, !PT ;  /* 0x000000ff92127812 */ /* 0x000fe200078ec0ff */
[C---:B------:R-:W-:Y:S01]  /*14650*/  HMMA.16816.F32 R160, R4.reuse, R148, R28 ;  /* 0x0000009404a0723c */ /* 0x040fe2000000181c */
[----:B------:R-:W-:Y:S01]  /*14660*/  LOP3.LUT R17, R9, 0xff, RZ, 0xc0, !PT ;  /* 0x000000ff09117812 */ /* 0x000fe200078ec0ff */
[--C-:B------:R-:W-:Y:S01]  /*14670*/  FFMA.FTZ R29, R215, UR22, -R78.reuse ;  /* 0x00000016d71d7c23 */ /* 0x100fe2000801084e */
[----:B------:R-:W-:Y:S01]  /*14680*/  SHF.R.U32.HI R11, RZ, 0x8, R11 ;  /* 0x00000008ff0b7819 */ /* 0x000fe2000001160b */
[----:B------:R-:W-:Y:S01]  /*14690*/  FFMA.FTZ R28, R213, UR22, -R78 ;  /* 0x00000016d51c7c23 */ /* 0x000fe2000801084e */
[----:B------:R-:W-:Y:S01]  /*146a0*/  LOP3.LUT R9, R19, 0xff, RZ, 0xc0, !PT ;  /* 0x000000ff13097812 */ /* 0x000fe200078ec0ff */
[----:B------:R-:W-:Y:S01]  /*146b0*/  MUFU.EX2 R24, R24 ;  /* 0x0000001800187308 */ /* 0x000fe20000000800 */
[----:B------:R-:W-:Y:S01]  /*146c0*/  LOP3.LUT R16, R144, 0xff, RZ, 0xc0, !PT ;  /* 0x000000ff90107812 */ /* 0x000fe200078ec0ff */
[C---:B------:R-:W-:Y:S01]  /*146d0*/  HMMA.16816.F32 R148, R4.reuse, R150, R32 ;  /* 0x000000960494723c */ /* 0x040fe20000001820 */
[----:B------:R-:W-:Y:S01]  /*146e0*/  SHF.R.U32.HI R20, RZ, 0x18, R144 ;  /* 0x00000018ff147819 */ /* 0x000fe20000011690 */
[----:B------:R-:W-:Y:S01]  /*146f0*/  FFMA.FTZ R33, R198, UR22, -R123 ;  /* 0x00000016c6217c23 */ /* 0x000fe2000801087b */
[----:B------:R-:W-:Y:S01]  /*14700*/  PRMT R222, R147, 0x5410, R222 ;  /* 0x0000541093de7816 */ /* 0x000fe200000000de */
[----:B------:R-:W-:Y:S01]  /*14710*/  FFMA.FTZ R35, R192, UR22, -R105 ;  /* 0x00000016c0237c23 */ /* 0x000fe20008010869 */
[----:B------:R-:W-:Y:S01]  /*14720*/  PRMT R18, R18, 0x5410, R145 ;  /* 0x0000541012127816 */ /* 0x000fe20000000091 */
[----:B------:R-:W2:Y:S01]  /*14730*/  MUFU.EX2 R25, R25 ;  /* 0x0000001900197308 */ /* 0x000ea20000000800 */
[----:B------:R-:W-:Y:S01]  /*14740*/  PRMT R34, R17, 0x5410, R8 ;  /* 0x0000541011227816 */ /* 0x000fe20000000008 */
[C---:B------:R-:W-:Y:S01]  /*14750*/  HMMA.16816.F32 R144, R4.reuse, R132, R44 ;  /* 0x000000840490723c */ /* 0x040fe2000000182c */
[----:B------:R-:W-:Y:S01]  /*14760*/  LOP3.LUT R17, R38, UR14, R23, 0x96, !PT ;  /* 0x0000000e26117c12 */ /* 0x000fe2000f8e9617 */
[----:B------:R-:W-:Y:S01]  /*14770*/  FFMA.FTZ R198, R173, UR22, -R174 ;  /* 0x00000016adc67c23 */ /* 0x000fe200080108ae */
[----:B------:R-:W-:Y:S01]  /*14780*/  PRMT R16, R16, 0x5410, R11 ;  /* 0x0000541010107816 */ /* 0x000fe2000000000b */
[--C-:B------:R-:W-:Y:S01]  /*14790*/  FFMA.FTZ R173, R128, UR22, -R123.reuse ;  /* 0x0000001680ad7c23 */ /* 0x100fe2000801087b */
[----:B------:R-:W-:Y:S01]  /*147a0*/  PRMT R20, R9, 0x5410, R20 ;  /* 0x0000541009147816 */ /* 0x000fe20000000014 */
[----:B------:R-:W-:Y:S01]  /*147b0*/  IMAD.WIDE.U32 R30, R17, -0x2daee0ad, RZ ;  /* 0xd2511f53111e7825 */ /* 0x000fe200078e00ff */
[----:B------:R-:W3:Y:S01]  /*147c0*/  LDSM.16.MT88.4 R8, [R218+0x4c00] ;  /* 0x004c0000da08783b */ /* 0x000ee20000004200 */
[----:B------:R-:W-:Y:S01]  /*147d0*/  HMMA.16816.F32 R132, R4, R134, R12 ;  /* 0x000000860484723c */ /* 0x000fe2000000180c */
[C---:B------:R-:W-:Y:S01]  /*147e0*/  LOP3.LUT R44, R210.reuse, 0xffff, RZ, 0xc0, !PT ;  /* 0x0000ffffd22c7812 */ /* 0x040fe200078ec0ff */
[----:B------:R-:W-:Y:S01]  /*147f0*/  MUFU.EX2 R29, R29 ;  /* 0x0000001d001d7308 */ /* 0x000fe20000000800 */
[----:B------:R-:W4:Y:S01]  /*14800*/  LDSM.16.MT88.4 R12, [R59+0xc00] ;  /* 0x000c00003b0c783b */ /* 0x000f220000004200 */
[----:B------:R-:W-:Y:S01]  /*14810*/  LOP3.LUT R17, R210, 0xff, RZ, 0xc0, !PT ;  /* 0x000000ffd2117812 */ /* 0x000fe200078ec0ff */
[----:B------:R-:W-:Y:S01]  /*14820*/  FFMA.FTZ R128, R164, UR22, -R123 ;  /* 0x00000016a4807c23 */ /* 0x000fe2000801087b */
[----:B------:R-:W-:Y:S01]  /*14830*/  SHF.R.U32.HI R44, RZ, 0x8, R44 ;  /* 0x00000008ff2c7819 */ /* 0x000fe2000001162c */
[----:B------:R-:W-:Y:S01]  /*14840*/  FADD.FTZ R64, R64, R61 ;  /* 0x0000003d40407221 */ /* 0x000fe20000010000 */
[----:B------:R-:W-:Y:S01]  /*14850*/  LOP3.LUT R46, R22, UR13, R245, 0x96, !PT ;  /* 0x0000000d162e7c12 */ /* 0x000fe2000f8e96f5 */
[----:B------:R-:W-:Y:S01]  /*14860*/  FADD.FTZ R110, R110, R111 ;  /* 0x0000006f6e6e7221 */ /* 0x000fe20000010000 */
[----:B------:R-:W5:Y:S01]  /*14870*/  MUFU.EX2 R28, R28 ;  /* 0x0000001c001c7308 */ /* 0x000f620000000800 */
[----:B------:R-:W-:Y:S01]  /*14880*/  PRMT R44, R17, 0x5410, R44 ;  /* 0x00005410112c7816 */ /* 0x000fe2000000002c */
[----:B------:R-:W-:Y:S01]  /*14890*/  FADD.FTZ R81, R81, R64 ;  /* 0x0000004051517221 */ /* 0x000fe20000010000 */
[----:B------:R-:W-:Y:S01]  /*148a0*/  HSET2.LE.AND R17, R20, R37, PT ;  /* 0x0000002514117233 */ /* 0x000fe20003803000 */
[----:B------:R-:W-:Y:S01]  /*148b0*/  IMAD.WIDE.U32 R46, R46, -0x2daee0ad, RZ ;  /* 0xd2511f532e2e7825 */ /* 0x000fe200078e00ff */
[----:B------:R-:W-:-:S03]  /*148c0*/  LOP3.LUT R32, R246, UR4, R31, 0x96, !PT ;  /* 0x00000004f6207c12 */ /* 0x000fc6000f8e961f */
[----:B------:R-:W-:Y:S01]  /*148d0*/  FFMA.FTZ R31, R202, UR22, -R123 ;  /* 0x00000016ca1f7c23 */ /* 0x000fe2000801087b */
[----:B-1----:R-:W-:Y:S01]  /*148e0*/  F2FP.F16.F32.PACK_AB R6, R26, R27 ;  /* 0x0000001b1a06723e */ /* 0x002fe200000000ff */
[----:B------:R-:W-:Y:S01]  /*148f0*/  MUFU.EX2 R33, R33 ;  /* 0x0000002100217308 */ /* 0x000fe20000000800 */
[----:B------:R-:W-:Y:S01]  /*14900*/  HSET2.LE.AND R16, R16, R37, PT ;  /* 0x0000002510107233 */ /* 0x000fe20003803000 */
[----:B------:R-:W-:Y:S01]  /*14910*/  FADD.FTZ R109, R109, R110 ;  /* 0x0000006e6d6d7221 */ /* 0x000fe20000010000 */
[----:B------:R-:W-:Y:S01]  /*14920*/  F2FP.F16.F32.PACK_AB R5, R172, R131 ;  /* 0x00000083ac05723e */ /* 0x000fe200000000ff */
[----:B------:R-:W-:Y:S01]  /*14930*/  FADD.FTZ R86, R86, R81 ;  /* 0x0000005156567221 */ /* 0x000fe20000010000 */
[----:B------:R-:W-:Y:S01]  /*14940*/  LOP3.LUT R17, R6, R17, RZ, 0xc0, !PT ;  /* 0x0000001106117212 */ /* 0x000fe200078ec0ff */
[----:B------:R-:W-:Y:S01]  /*14950*/  IMAD.WIDE.U32 R6, R32, -0x326172a9, RZ ;  /* 0xcd9e8d5720067825 */ /* 0x000fe200078e00ff */
[----:B------:R-:W-:-:S03]  /*14960*/  LOP3.LUT R21, R30, UR17, R47, 0x96, !PT ;  /* 0x000000111e157c12 */ /* 0x000fc6000f8e962f */
[--C-:B------:R-:W-:Y:S01]  /*14970*/  FFMA.FTZ R30, R200, UR22, -R123.reuse ;  /* 0x00000016c81e7c23 */ /* 0x100fe2000801087b */
[----:B------:R-:W-:Y:S01]  /*14980*/  FFMA.FTZ R32, R196, UR22, -R123 ;  /* 0x00000016c4207c23 */ /* 0x000fe2000801087b */
[----:B------:R-:W-:Y:S01]  /*14990*/  LOP3.LUT R222, R222, 0xff00ff, RZ, 0xc0, !PT ;  /* 0x00ff00ffdede7812 */ /* 0x000fe200078ec0ff */
[----:B------:R-:W-:Y:S01]  /*149a0*/  MUFU.EX2 R31, R31 ;  /* 0x0000001f001f7308 */ /* 0x000fe20000000800 */
[----:B------:R-:W-:Y:S01]  /*149b0*/  LOP3.LUT R16, R5, R16, RZ, 0xc0, !PT ;  /* 0x0000001005107212 */ /* 0x000fe200078ec0ff */
[----:B------:R-:W-:Y:S01]  /*149c0*/  IMAD.WIDE.U32 R20, R21, -0x326172a9, RZ ;  /* 0xcd9e8d5715147825 */ /* 0x000fe200078e00ff */
[----:B------:R-:W-:-:S03]  /*149d0*/  HSET2.LE.AND R18, R18, R37, PT ;  /* 0x0000002512127233 */ /* 0x000fc60003803000 */
[----:B------:R-:W-:Y:S01]  /*149e0*/  FADD.FTZ R50, R50, R109 ;  /* 0x0000006d32327221 */ /* 0x000fe20000010000 */
[----:B--2---:R-:W-:Y:S02]  /*149f0*/  F2FP.F16.F32.PACK_AB R5, R25, R24 ;  /* 0x000000181905723e */ /* 0x004fe400000000ff */
[----:B------:R-:W-:Y:S01]  /*14a00*/  HSET2.LE.AND R19, R222, R37, PT ;  /* 0x00000025de137233 */ /* 0x000fe20003803000 */
[----:B------:R-:W1:Y:S01]  /*14a10*/  MUFU.EX2 R30, R30 ;  /* 0x0000001e001e7308 */ /* 0x000e620000000800 */
[----:B-----5:R-:W-:Y:S02]  /*14a20*/  F2FP.F16.F32.PACK_AB R4, R28, R29 ;  /* 0x0000001d1c04723e */ /* 0x020fe400000000ff */
[----:B------:R-:W-:Y:S02]  /*14a30*/  LOP3.LUT R18, R5, R18, RZ, 0xc0, !PT ;  /* 0x0000001205127212 */ /* 0x000fe400078ec0ff */
[----:B------:R-:W-:Y:S02]  /*14a40*/  PRMT R5, R210, 0x7632, R5 ;  /* 0x00007632d2057816 */ /* 0x000fe40000000005 */
[----:B------:R-:W-:Y:S01]  /*14a50*/  LOP3.LUT R19, R4, R19, RZ, 0xc0, !PT ;  /* 0x0000001304137212 */ /* 0x000fe200078ec0ff */
[----:B------:R-:W2:Y:S01]  /*14a60*/  MUFU.EX2 R32, R32 ;  /* 0x0000002000207308 */ /* 0x000ea20000000800 */
[----:B------:R-:W-:-:S02]  /*14a70*/  SHF.R.U32.HI R4, RZ, 0x18, R210 ;  /* 0x00000018ff047819 */ /* 0x000fc400000116d2 */
[----:B------:R-:W-:Y:S02]  /*14a80*/  LOP3.LUT R5, R5, 0xff, RZ, 0xc0, !PT ;  /* 0x000000ff05057812 */ /* 0x000fe400078ec0ff */
[----:B------:R-:W-:Y:S01]  /*14a90*/  LOP3.LUT R21, R6, UR9, R21, 0x96, !PT ;  /* 0x0000000906157c12 */ /* 0x000fe2000f8e9615 */
[C---:B---3--:R-:W-:Y:S01]  /*14aa0*/  HMMA.16816.F32 R156, R16.reuse, R8, R156 ;  /* 0x00000008109c723c */ /* 0x048fe2000000189c */
[----:B------:R-:W-:Y:S01]  /*14ab0*/  PRMT R4, R5, 0x5410, R4 ;  /* 0x0000541005047816 */ /* 0x000fe20000000004 */
[----:B------:R-:W-:Y:S01]  /*14ac0*/  MUFU.EX2 R35, R35 ;  /* 0x0000002300237308 */ /* 0x000fe20000000800 */
[----:B------:R-:W-:Y:S02]  /*14ad0*/  HSET2.LE.AND R6, R34, R37, PT ;  /* 0x0000002522067233 */ /* 0x000fe40003803000 */
[----:B------:R-:W-:Y:S02]  /*14ae0*/  LOP3.LUT R204, R204, 0xff00ff, RZ, 0xc0, !PT ;  /* 0x00ff00ffcccc7812 */ /* 0x000fe400078ec0ff */
[----:B------:R-:W-:Y:S01]  /*14af0*/  F2FP.F16.F32.PACK_AB R5, R120, R83 ;  /* 0x000000537805723e */ /* 0x000fe200000000ff */
[----:B------:R-:W-:Y:S01]  /*14b00*/  HMMA.16816.F32 R152, R16, R10, R152 ;  /* 0x0000000a1098723c */ /* 0x000fe20000001898 */
[----:B------:R-:W-:Y:S01]  /*14b10*/  LOP3.LUT R45, R244, UR10, R7, 0x96, !PT ;  /* 0x0000000af42d7c12 */ /* 0x000fe2000f8e9607 */
[----:B------:R-:W-:Y:S01]  /*14b20*/  MUFU.EX2 R122, R122 ;  /* 0x0000007a007a7308 */ /* 0x000fe20000000800 */
[----:B------:R-:W-:-:S02]  /*14b30*/  LOP3.LUT R6, R5, R6, RZ, 0xc0, !PT ;  /* 0x0000000605067212 */ /* 0x000fc400078ec0ff */
[--C-:B------:R-:W-:Y:S01]  /*14b40*/  HSET2.LE.AND R7, R204, R37.reuse, PT ;  /* 0x00000025cc077233 */ /* 0x100fe20003803000 */
[----:B------:R-:W-:Y:S01]  /*14b50*/  IMAD.WIDE.U32 R212, R45, -0x2daee0ad, RZ ;  /* 0xd2511f532dd47825 */ /* 0x000fe200078e00ff */
[--C-:B------:R-:W-:Y:S01]  /*14b60*/  HSET2.LE.AND R44, R44, R37.reuse, PT ;  /* 0x000000252c2c7233 */ /* 0x100fe20003803000 */
[C---:B----4-:R-:W-:Y:S01]  /*14b70*/  HMMA.16816.F32 R140, R16.reuse, R12, R140 ;  /* 0x0000000c108c723c */ /* 0x050fe2000000188c */
[----:B------:R-:W-:Y:S01]  /*14b80*/  HSET2.LE.AND R5, R4, R37, PT ;  /* 0x0000002504057233 */ /* 0x000fe20003803000 */
[----:B------:R-:W-:Y:S01]  /*14b90*/  FFMA.FTZ R45, R188, UR22, -R105 ;  /* 0x00000016bc2d7c23 */ /* 0x000fe20008010869 */
[----:B-1----:R-:W-:Y:S01]  /*14ba0*/  F2FP.F16.F32.PACK_AB R34, R30, R31 ;  /* 0x0000001f1e22723e */ /* 0x002fe200000000ff */
[----:B------:R-:W-:Y:S01]  /*14bb0*/  FFMA.FTZ R188, R203, UR22, -R78 ;  /* 0x00000016cbbc7c23 */ /* 0x000fe2000801084e */
[----:B------:R-:W-:Y:S01]  /*14bc0*/  F2FP.F16.F32.PACK_AB R47, R84, R85 ;  /* 0x00000055542f723e */ /* 0x000fe200000000ff */
[----:B------:R-:W-:Y:S01]  /*14bd0*/  MUFU.EX2 R187, R187 ;  /* 0x000000bb00bb7308 */ /* 0x000fe20000000800 */
[----:B--2---:R-:W-:Y:S01]  /*14be0*/  F2FP.F16.F32.PACK_AB R192, R32, R33 ;  /* 0x0000002120c0723e */ /* 0x004fe200000000ff */
[----:B------:R-:W-:Y:S01]  /*14bf0*/  HMMA.16816.F32 R136, R16, R14, R136 ;  /* 0x0000000e1088723c */ /* 0x000fe20000001888 */
[----:B------:R-:W-:Y:S01]  /*14c00*/  IMAD.WIDE.U32 R16, R21, -0x2daee0ad, RZ ;  /* 0xd2511f5315107825 */ /* 0x000fe200078e00ff */
[----:B------:R-:W-:-:S03]  /*14c10*/  LOP3.LUT R7, R34, R7, RZ, 0xc0, !PT ;  /* 0x0000000722077212 */ /* 0x000fc600078ec0ff */
[----:B------:R-:W-:Y:S01]  /*14c20*/  FADD.FTZ R85, R85, R86 ;  /* 0x0000005655557221 */ /* 0x000fe20000010000 */
[----:B------:R-:W-:Y:S01]  /*14c30*/  LOP3.LUT R4, R47, R44, RZ, 0xc0, !PT ;  /* 0x0000002c2f047212 */ /* 0x000fe200078ec0ff */
[--C-:B------:R-:W-:Y:S01]  /*14c40*/  FFMA.FTZ R47, R207, UR22, -R78.reuse ;  /* 0x00000016cf2f7c23 */ /* 0x100fe2000801084e */
[----:B------:R-:W-:Y:S01]  /*14c50*/  LOP3.LUT R5, R192, R5, RZ, 0xc0, !PT ;  /* 0x00000005c0057212 */ /* 0x000fe200078ec0ff */
[----:B------:R-:W1:Y:S01]  /*14c60*/  MUFU.EX2 R34, R194 ;  /* 0x000000c200227308 */ /* 0x000e620000000800 */
[----:B------:R-:W-:Y:S01]  /*14c70*/  LOP3.LUT R18, R46, UR15, R213, 0x96, !PT ;  /* 0x0000000f2e127c12 */ /* 0x000fe2000f8e96d5 */
[----:B------:R-:W-:Y:S01]  /*14c80*/  FFMA.FTZ R46, R211, UR22, -R78 ;  /* 0x00000016d32e7c23 */ /* 0x000fe2000801084e */
[----:B------:R-:W-:Y:S01]  /*14c90*/  LOP3.LUT R17, R212, UR12, R17, 0x96, !PT ;  /* 0x0000000cd4117c12 */ /* 0x000fe2000f8e9611 */
[----:B------:R-:W-:Y:S01]  /*14ca0*/  FFMA.FTZ R44, R190, UR22, -R105 ;  /* 0x00000016be2c7c23 */ /* 0x000fe20008010869 */
[----:B------:R-:W-:Y:S01]  /*14cb0*/  LOP3.LUT R23, R208, UR14, R23, 0x96, !PT ;  /* 0x0000000ed0177c12 */ /* 0x000fe2000f8e9617 */
[----:B------:R-:W-:Y:S01]  /*14cc0*/  HMMA.16816.F32 R160, R4, R8, R160 ;  /* 0x0000000804a0723c */ /* 0x000fe200000018a0 */
[----:B------:R-:W-:Y:S01]  /*14cd0*/  IMAD.WIDE.U32 R18, R18, -0x326172a9, RZ ;  /* 0xcd9e8d5712127825 */ /* 0x000fe200078e00ff */
[----:B------:R-:W-:Y:S01]  /*14ce0*/  MUFU.EX2 R46, R46 ;  /* 0x0000002e002e7308 */ /* 0x000fe20000000800 */
[----:B------:R-:W-:-:S02]  /*14cf0*/  LOP3.LUT R202, R22, UR13, R249, 0x96, !PT ;  /* 0x0000000d16ca7c12 */ /* 0x000fc4000f8e96f9 */
[----:B------:R-:W-:Y:S01]  /*14d00*/  FFMA.FTZ R190, R201, UR22, -R174 ;  /* 0x00000016c9be7c23 */ /* 0x000fe200080108ae */
[----:B------:R-:W-:-:S04]  /*14d10*/  IMAD.WIDE.U32 R8, R17, -0x326172a9, RZ ;  /* 0xcd9e8d5711087825 */ /* 0x000fc800078e00ff */
[----:B------:R-:W-:Y:S01]  /*14d20*/  FFMA.FTZ R192, R197, UR22, -R174 ;  /* 0x00000016c5c07c23 */ /* 0x000fe200080108ae */
[----:B------:R-:W-:Y:S01]  /*14d30*/  LOP3.LUT R20, R20, UR8, R19, 0x96, !PT ;  /* 0x0000000814147c12 */ /* 0x000fe2000f8e9613 */
[----:B------:R-:W-:Y:S01]  /*14d40*/  HMMA.16816.F32 R144, R4, R12, R144 ;  /* 0x0000000c0490723c */ /* 0x000fe20000001890 */
[----:B------:R-:W-:Y:S01]  /*14d50*/  IMAD.MOV.U32 R22, RZ, RZ, R8 ;  /* 0x000000ffff167224 */ /* 0x000fe200078e0008 */
[----:B------:R-:W-:Y:S01]  /*14d60*/  LOP3.LUT R17, R18, UR7, R9, 0x96, !PT ;  /* 0x0000000712117c12 */ /* 0x000fe2000f8e9609 */
[----:B------:R-:W2:Y:S01]  /*14d70*/  MUFU.EX2 R47, R47 ;  /* 0x0000002f002f7308 */ /* 0x000ea20000000800 */
[----:B------:R-:W-:Y:S01]  /*14d80*/  PRMT R9, R8, 0x7773, RZ ;  /* 0x0000777308097816 */ /* 0x000fe200000000ff */
[----:B------:R-:W-:Y:S01]  /*14d90*/  IMAD.WIDE.U32 R206, R23, -0x2daee0ad, RZ ;  /* 0xd2511f5317ce7825 */ /* 0x000fe200078e00ff */
[----:B------:R-:W-:-:S03]  /*14da0*/  LOP3.LUT R12, R17, 0xffff, RZ, 0xc0, !PT ;  /* 0x0000ffff110c7812 */ /* 0x000fc600078ec0ff */
[----:B------:R-:W-:Y:S01]  /*14db0*/  FADD.FTZ R33, R33, R50 ;  /* 0x0000003221217221 */ /* 0x000fe20000010000 */
[----:B------:R-:W-:Y:S01]  /*14dc0*/  LOP3.LUT R13, R17, 0xff, RZ, 0xc0, !PT ;  /* 0x000000ff110d7812 */ /* 0x000fe200078ec0ff */
[----:B------:R-:W-:Y:S01]  /*14dd0*/  HMMA.16816.F32 R148, R4, R10, R148 ;  /* 0x0000000a0494723c */ /* 0x000fe20000001894 */
[----:B------:R-:W-:Y:S01]  /*14de0*/  SHF.R.U32.HI R12, RZ, 0x8, R12 ;  /* 0x00000008ff0c7819 */ /* 0x000fe2000001160c */
[----:B------:R-:W-:Y:S01]  /*14df0*/  MUFU.EX2 R44, R44 ;  /* 0x0000002c002c7308 */ /* 0x000fe20000000800 */
[----:B------:R-:W-:Y:S01]  /*14e00*/  PRMT R18, R8, 0x7772, RZ ;  /* 0x0000777208127816 */ /* 0x000fe200000000ff */
[----:B------:R-:W-:Y:S01]  /*14e10*/  IMAD.WIDE.U32 R202, R202, -0x2daee0ad, RZ ;  /* 0xd2511f53caca7825 */ /* 0x000fe200078e00ff */
[----:B------:R-:W-:-:S03]  /*14e20*/  PRMT R12, R13, 0x5410, R12 ;  /* 0x000054100d0c7816 */ /* 0x000fc6000000000c */
[----:B------:R-:W-:Y:S01]  /*14e30*/  FADD.FTZ R84, R84, R85 ;  /* 0x0000005554547221 */ /* 0x000fe20000010000 */
[----:B------:R-:W-:Y:S01]  /*14e40*/  PRMT R13, R17, 0x7632, R13 ;  /* 0x00007632110d7816 */ /* 0x000fe2000000000d */
[----:B------:R-:W-:Y:S01]  /*14e50*/  HMMA.16816.F32 R132, R4, R14, R132 ;  /* 0x0000000e0484723c */ /* 0x000fe20000001884 */
[----:B------:R-:W-:Y:S01]  /*14e60*/  PRMT R21, R8, 0x7771, RZ ;  /* 0x0000777108157816 */ /* 0x000fe200000000ff */
[----:B------:R-:W3:Y:S01]  /*14e70*/  MUFU.EX2 R45, R45 ;  /* 0x0000002d002d7308 */ /* 0x000ee20000000800 */
[----:B------:R-:W-:Y:S01]  /*14e80*/  PRMT R18, R18, 0x5410, R9 ;  /* 0x0000541012127816 */ /* 0x000fe20000000009 */
[----:B------:R-:W-:Y:S01]  /*14e90*/  LDSM.16.MT88.4 R4, [R59+0x1000] ;  /* 0x001000003b04783b */ /* 0x000fe20000004200 */
[----:B------:R-:W-:Y:S01]  /*14ea0*/  SHF.R.U32.HI R17, RZ, 0x18, R17 ;  /* 0x00000018ff117819 */ /* 0x000fe20000011611 */
[----:B------:R-:W-:Y:S01]  /*14eb0*/  FADD.FTZ R32, R32, R33 ;  /* 0x0000002120207221 */ /* 0x000fe20000010000 */
[----:B------:R-:W-:Y:S01]  /*14ec0*/  LOP3.LUT R14, R13, 0xff, RZ, 0xc0, !PT ;  /* 0x000000ff0d0e7812 */ /* 0x000fe200078ec0ff */
[----:B------:R-:W4:Y:S01]  /*14ed0*/  LDSM.16.MT88.4 R8, [R218+0x5000] ;  /* 0x00500000da08783b */ /* 0x000f220000004200 */
[----:B------:R-:W-:Y:S01]  /*14ee0*/  LOP3.LUT R22, R22, 0xff, RZ, 0xc0, !PT ;  /* 0x000000ff16167812 */ /* 0x000fe200078ec0ff */
[----:B------:R-:W-:Y:S01]  /*14ef0*/  MUFU.EX2 R188, R188 ;  /* 0x000000bc00bc7308 */ /* 0x000fe20000000800 */
[--C-:B------:R-:W-:Y:S01]  /*14f00*/  HSET2.LE.AND R12, R12, R37.reuse, PT ;  /* 0x000000250c0c7233 */ /* 0x100fe20003803000 */
[----:B------:R-:W-:Y:S01]  /*14f10*/  FADD.FTZ R83, R83, R84 ;  /* 0x0000005453537221 */ /* 0x000fe20000010000 */
[----:B-1----:R-:W-:Y:S01]  /*14f20*/  F2FP.F16.F32.PACK_AB R13, R35, R34 ;  /* 0x00000022230d723e */ /* 0x002fe200000000ff */
[----:B------:R-:W-:Y:S01]  /*14f30*/  FADD.FTZ R31, R31, R32 ;  /* 0x000000201f1f7221 */ /* 0x000fe20000010000 */
[----:B------:R-:W-:Y:S01]  /*14f40*/  PRMT R14, R14, 0x5410, R17 ;  /* 0x000054100e0e7816 */ /* 0x000fe20000000011 */
[----:B------:R-:W-:Y:S01]  /*14f50*/  FADD.FTZ R83, R120, R83 ;  /* 0x0000005378537221 */ /* 0x000fe20000010000 */
[----:B------:R-:W-:Y:S01]  /*14f60*/  LOP3.LUT R200, R206, UR17, R203, 0x96, !PT ;  /* 0x00000011cec87c12 */ /* 0x000fe2000f8e96cb */
[----:B------:R-:W-:Y:S01]  /*14f70*/  FFMA.FTZ R203, R205, UR22, -R78 ;  /* 0x00000016cdcb7c23 */ /* 0x000fe2000801084e */
[----:B------:R-:W-:Y:S01]  /*14f80*/  PRMT R22, R22, 0x5410, R21 ;  /* 0x0000541016167816 */ /* 0x000fe20000000015 */
[----:B------:R-:W-:Y:S01]  /*14f90*/  MUFU.EX2 R190, R190 ;  /* 0x000000be00be7308 */ /* 0x000fe20000000800 */
[----:B------:R-:W-:Y:S01]  /*14fa0*/  LOP3.LUT R12, R13, R12, RZ, 0xc0, !PT ;  /* 0x0000000c0d0c7212 */ /* 0x000fe200078ec0ff */
[----:B------:R-:W-:Y:S01]  /*14fb0*/  IMAD.WIDE.U32 R200, R200, -0x326172a9, RZ ;  /* 0xcd9e8d57c8c87825 */ /* 0x000fe200078e00ff */
[----:B------:R-:W-:-:S03]  /*14fc0*/  HSET2.LE.AND R13, R14, R37, PT ;  /* 0x000000250e0d7233 */ /* 0x000fc60003803000 */
[----:B------:R-:W-:Y:S01]  /*14fd0*/  FADD.FTZ R31, R30, R31 ;  /* 0x0000001f1e1f7221 */ /* 0x000fe20000010000 */
[----:B------:R-:W-:Y:S01]  /*14fe0*/  HSET2.LE.AND R22, R22, R37, PT ;  /* 0x0000002516167233 */ /* 0x000fe20003803000 */
[----:B------:R-:W-:Y:S01]  /*14ff0*/  IMAD.WIDE.U32 R20, R20, -0x2daee0ad, RZ ;  /* 0xd2511f5314147825 */ /* 0x000fe200078e00ff */
[----:B--2---:R-:W-:Y:S01]  /*15000*/  F2FP.F16.F32.PACK_AB R14, R47, R46 ;  /* 0x0000002e2f0e723e */ /* 0x004fe200000000ff */
[----:B------:R-:W1:Y:S01]  /*15010*/  MUFU.EX2 R203, R203 ;  /* 0x000000cb00cb7308 */ /* 0x000e620000000800 */
[----:B------:R-:W-:Y:S02]  /*15020*/  LOP3.LUT R23, R250, UR4, R207, 0x96, !PT ;  /* 0x00000004fa177c12 */ /* 0x000fe4000f8e96cf */
[----:B---3--:R-:W-:Y:S02]  /*15030*/  F2FP.F16.F32.PACK_AB R17, R45, R44 ;  /* 0x0000002c2d11723e */ /* 0x008fe400000000ff */
[----:B------:R-:W-:Y:S02]  /*15040*/  LOP3.LUT R13, R14, R13, RZ, 0xc0, !PT ;  /* 0x0000000d0e0d7212 */ /* 0x000fe400078ec0ff */
[----:B------:R-:W-:Y:S01]  /*15050*/  LOP3.LUT R14, R17, R22, RZ, 0xc0, !PT ;  /* 0x00000016110e7212 */ /* 0x000fe200078ec0ff */
[----:B------:R-:W-:Y:S01]  /*15060*/  IMAD.WIDE.U32 R22, R23, -0x326172a9, RZ ;  /* 0xcd9e8d5717167825 */ /* 0x000fe200078e00ff */
[----:B------:R-:W-:Y:S01]  /*15070*/  LOP3.LUT R18, R18, 0xff00ff, RZ, 0xc0, !PT ;  /* 0x00ff00ff12127812 */ /* 0x000fe200078ec0ff */
[----:B------:R-:W2:Y:S03]  /*15080*/  MUFU.EX2 R192, R192 ;  /* 0x000000c000c07308 */ /* 0x000ea60000000800 */
[----:B------:R-:W-:-:S02]  /*15090*/  LOP3.LUT R17, R248, UR10, R23, 0x96, !PT ;  /* 0x0000000af8117c12 */ /* 0x000fc4000f8e9617 */
[----:B------:R-:W-:Y:S01]  /*150a0*/  LOP3.LUT R22, R22, UR9, R201, 0x96, !PT ;  /* 0x0000000916167c12 */ /* 0x000fe2000f8e96c9 */
[----:B------:R-:W-:Y:S01]  /*150b0*/  FFMA.FTZ R201, R178, UR22, -R123 ;  /* 0x00000016b2c97c23 */ /* 0x000fe2000801087b */
[----:B------:R-:W-:Y:S01]  /*150c0*/  HSET2.LE.AND R15, R18, R37, PT ;  /* 0x00000025120f7233 */ /* 0x000fe20003803000 */
[----:B------:R-:W-:Y:S01]  /*150d0*/  IMAD.WIDE.U32 R196, R17, -0x2daee0ad, RZ ;  /* 0xd2511f5311c47825 */ /* 0x000fe200078e00ff */
[----:B-1----:R-:W-:-:S03]  /*150e0*/  F2FP.F16.F32.PACK_AB R18, R203, R188 ;  /* 0x000000bccb12723e */ /* 0x002fc600000000ff */
[----:B------:R-:W-:Y:S01]  /*150f0*/  FFMA.FTZ R178, R189, UR22, -R174 ;  /* 0x00000016bdb27c23 */ /* 0x000fe200080108ae */
[----:B------:R-:W-:Y:S01]  /*15100*/  MUFU.EX2 R170, R170 ;  /* 0x000000aa00aa7308 */ /* 0x000fe20000000800 */
[----:B------:R-:W-:Y:S01]  /*15110*/  IMAD.WIDE.U32 R22, R22, -0x2daee0ad, RZ ;  /* 0xd2511f5316167825 */ /* 0x000fe200078e00ff */
[----:B------:R-:W-:Y:S02]  /*15120*/  LOP3.LUT R204, R202, UR15, R197, 0x96, !PT ;  /* 0x0000000fcacc7c12 */ /* 0x000fe4000f8e96c5 */
[----:B------:R-:W-:Y:S02]  /*15130*/  LOP3.LUT R15, R18, R15, RZ, 0xc0, !PT ;  /* 0x0000000f120f7212 */ /* 0x000fe400078ec0ff */
[----:B------:R-:W-:Y:S01]  /*15140*/  LOP3.LUT R17, R196, UR12, R23, 0x96, !PT ;  /* 0x0000000cc4117c12 */ /* 0x000fe2000f8e9617 */
[----:B------:R-:W-:Y:S01]  /*15150*/  IMAD.WIDE.U32 R204, R204, -0x326172a9, RZ ;  /* 0xcd9e8d57cccc7825 */ /* 0x000fe200078e00ff */
[----:B------:R-:W-:Y:S03]  /*15160*/  MUFU.EX2 R201, R201 ;  /* 0x000000c900c97308 */ /* 0x000fe60000000800 */
[----:B------:R-:W-:Y:S01]  /*15170*/  IMAD.WIDE.U32 R196, R17, -0x326172a9, RZ ;  /* 0xcd9e8d5711c47825 */ /* 0x000fe200078e00ff */
[----:B----4-:R-:W-:Y:S01]  /*15180*/  HMMA.16816.F32 R156, R12, R8, R156 ;  /* 0x000000080c9c723c */ /* 0x010fe2000000189c */
[----:B------:R-:W-:-:S02]  /*15190*/  LOP3.LUT R200, R200, UR8, R205, 0x96, !PT ;  /* 0x00000008c8c87c12 */ /* 0x000fc4000f8e96cd */
[----:B------:R-:W-:Y:S01]  /*151a0*/  IMAD.MOV.U32 R194, RZ, RZ, R196 ;  /* 0x000000ffffc27224 */ /* 0x000fe200078e00c4 */
[----:B------:R-:W-:Y:S01]  /*151b0*/  LOP3.LUT R18, R204, UR7, R197, 0x96, !PT ;  /* 0x00000007cc127c12 */ /* 0x000fe2000f8e96c5 */
[----:B------:R-:W-:Y:S01]  /*151c0*/  FFMA.FTZ R197, R182, UR22, -R123 ;  /* 0x00000016b6c57c23 */ /* 0x000fe2000801087b */
[----:B------:R-:W-:Y:S01]  /*151d0*/  IMAD.U32 R17, RZ, RZ, UR24 ;  /* 0x00000018ff117e24 */ /* 0x000fe2000f8e00ff */
[----:B------:R-:W-:Y:S01]  /*151e0*/  MUFU.EX2 R178, R178 ;  /* 0x000000b200b27308 */ /* 0x000fe20000000800 */
[----:B------:R-:W-:Y:S01]  /*151f0*/  HMMA.16816.F32 R152, R12, R10, R152 ;  /* 0x0000000a0c98723c */ /* 0x000fe20000001898 */
[----:B------:R-:W-:Y:S02]  /*15200*/  IMAD.WIDE.U32 R216, R200, -0x2daee0ad, RZ ;  /* 0xd2511f53c8d87825 */ /* 0x000fe400078e00ff */
[----:B------:R-:W-:-:S03]  /*15210*/  LOP3.LUT R17, R17, UR33, R239, 0x96, !PT ;  /* 0x0000002111117c12 */ /* 0x000fc6000f8e96ef */
[----:B------:R-:W-:Y:S01]  /*15220*/  LOP3.LUT R22, R22, UR11, R217, 0x96, !PT ;  /* 0x0000000b16167c12 */ /* 0x000fe2000f8e96d9 */
[----:B------:R-:W1:Y:S01]  /*15230*/  MUFU.EX2 R197, R197 ;  /* 0x000000c500c57308 */ /* 0x000e620000000800 */
[----:B------:R-:W-:Y:S01]  /*15240*/  HMMA.16816.F32 R140, R12, R4, R140 ;  /* 0x000000040c8c723c */ /* 0x000fe2000000188c */
[----:B------:R-:W-:-:S03]  /*15250*/  IMAD.WIDE.U32 R206, R17, -0x326172a9, RZ ;  /* 0xcd9e8d5711ce7825 */ /* 0x000fc600078e00ff */
[----:B------:R-:W-:-:S03]  /*15260*/  LOP3.LUT R17, R206, UR13, R245, 0x96, !PT ;  /* 0x0000000dce117c12 */ /* 0x000fc6000f8e96f5 */
[----:B------:R-:W3:Y:S01]  /*15270*/  MUFU.EX2 R173, R173 ;  /* 0x000000ad00ad7308 */ /* 0x000ee20000000800 */
[----:B------:R-:W-:Y:S01]  /*15280*/  HMMA.16816.F32 R136, R12, R6, R136 ;  /* 0x000000060c88723c */ /* 0x000fe20000001888 */
[C---:B------:R-:W-:Y:S02]  /*15290*/  PRMT R13, R196.reuse, 0x7773, RZ ;  /* 0x00007773c40d7816 */ /* 0x040fe400000000ff */
[C---:B------:R-:W-:Y:S02]  /*152a0*/  PRMT R12, R196.reuse, 0x7772, RZ ;  /* 0x00007772c40c7816 */ /* 0x040fe400000000ff */
[----:B------:R-:W-:Y:S01]  /*152b0*/  PRMT R14, R196, 0x7771, RZ ;  /* 0x00007771c40e7816 */ /* 0x000fe200000000ff */
[--C-:B------:R-:W-:Y:S01]  /*152c0*/  FFMA.FTZ R196, R177, UR22, -R174.reuse ;  /* 0x00000016b1c47c23 */ /* 0x100fe200080108ae */
[----:B------:R-:W-:Y:S01]  /*152d0*/  PRMT R182, R12, 0x5410, R13 ;  /* 0x000054100cb67816 */ /* 0x000fe2000000000d */
[----:B------:R-:W-:Y:S01]  /*152e0*/  FFMA.FTZ R177, R168, UR22, -R123 ;  /* 0x00000016a8b17c23 */ /* 0x000fe2000801087b */
[----:B------:R-:W-:Y:S01]  /*152f0*/  LOP3.LUT R12, R18, 0xffff, RZ, 0xc0, !PT ;  /* 0x0000ffff120c7812 */ /* 0x000fe200078ec0ff */
[----:B------:R-:W-:Y:S01]  /*15300*/  MUFU.EX2 R128, R128 ;  /* 0x0000008000807308 */ /* 0x000fe20000000800 */
[----:B------:R-:W-:Y:S01]  /*15310*/  LOP3.LUT R13, R194, 0xff, RZ, 0xc0, !PT ;  /* 0x000000ffc20d7812 */ /* 0x000fe200078ec0ff */
[----:B------:R-:W-:Y:S01]  /*15320*/  FFMA.FTZ R194, R179, UR22, -R174 ;  /* 0x00000016b3c27c23 */ /* 0x000fe200080108ae */
[----:B------:R-:W-:Y:S01]  /*15330*/  SHF.R.U32.HI R12, RZ, 0x8, R12 ;  /* 0x00000008ff0c7819 */ /* 0x000fe2000001160c */
[--C-:B------:R-:W-:Y:S01]  /*15340*/  FFMA.FTZ R179, R126, UR22, -R105.reuse ;  /* 0x000000167eb37c23 */ /* 0x100fe20008010869 */
[----:B------:R-:W-:Y:S01]  /*15350*/  LOP3.LUT R15, R18, 0xff, RZ, 0xc0, !PT ;  /* 0x000000ff120f7812 */ /* 0x000fe200078ec0ff */
[----:B------:R-:W-:Y:S01]  /*15360*/  FFMA.FTZ R126, R130, UR22, -R105 ;  /* 0x00000016827e7c23 */ /* 0x000fe20008010869 */
[----:B------:R-:W-:Y:S01]  /*15370*/  PRMT R14, R13, 0x5410, R14 ;  /* 0x000054100d0e7816 */ /* 0x000fe2000000000e */
[----:B------:R-:W-:Y:S01]  /*15380*/  FFMA.FTZ R130, R129, UR22, -R78 ;  /* 0x0000001681827c23 */ /* 0x000fe2000801084e */
[----:B------:R-:W-:Y:S01]  /*15390*/  PRMT R13, R18, 0x7632, R13 ;  /* 0x00007632120d7816 */ /* 0x000fe2000000000d */
[----:B------:R-:W-:Y:S01]  /*153a0*/  MUFU.EX2 R179, R179 ;  /* 0x000000b300b37308 */ /* 0x000fe20000000800 */
[----:B------:R-:W-:-:S02]  /*153b0*/  PRMT R12, R15, 0x5410, R12 ;  /* 0x000054100f0c7816 */ /* 0x000fc4000000000c */
[----:B------:R-:W-:Y:S02]  /*153c0*/  SHF.R.U32.HI R18, RZ, 0x18, R18 ;  /* 0x00000018ff127819 */ /* 0x000fe40000011612 */
[----:B------:R-:W-:Y:S02]  /*153d0*/  LOP3.LUT R13, R13, 0xff, RZ, 0xc0, !PT ;  /* 0x000000ff0d0d7812 */ /* 0x000fe400078ec0ff */
[--C-:B------:R-:W-:Y:S01]  /*153e0*/  HSET2.LE.AND R14, R14, R37.reuse, PT ;  /* 0x000000250e0e7233 */ /* 0x100fe20003803000 */
[----:B------:R-:W-:Y:S01]  /*153f0*/  MUFU.EX2 R126, R126 ;  /* 0x0000007e007e7308 */ /* 0x000fe20000000800 */
[----:B------:R-:W-:Y:S02]  /*15400*/  PRMT R18, R13, 0x5410, R18 ;  /* 0x000054100d127816 */ /* 0x000fe40000000012 */
[----:B------:R-:W-:Y:S02]  /*15410*/  HSET2.LE.AND R12, R12, R37, PT ;  /* 0x000000250c0c7233 */ /* 0x000fe40003803000 */
[----:B--2---:R-:W-:-:S02]  /*15420*/  F2FP.F16.F32.PACK_AB R15, R195, R192 ;  /* 0x000000c0c30f723e */ /* 0x004fc400000000ff */
[----:B------:R-:W-:Y:S01]  /*15430*/  LOP3.LUT R182, R182, 0xff00ff, RZ, 0xc0, !PT ;  /* 0x00ff00ffb6b67812 */ /* 0x000fe200078ec0ff */
[----:B------:R-:W-:Y:S01]  /*15440*/  MUFU.EX2 R130, R130 ;  /* 0x0000008200827308 */ /* 0x000fe20000000800 */
[----:B------:R-:W-:Y:S01]  /*15450*/  F2FP.F16.F32.PACK_AB R13, R199, R190 ;  /* 0x000000bec70d723e */ /* 0x000fe200000000ff */
[----:B------:R-:W-:Y:S01]  /*15460*/  FADD.FTZ R190, R190, R83 ;  /* 0x00000053bebe7221 */ /* 0x000fe20000010000 */
[----:B------:R-:W-:Y:S02]  /*15470*/  LOP3.LUT R14, R15, R14, RZ, 0xc0, !PT ;  /* 0x0000000e0f0e7212 */ /* 0x000fe400078ec0ff */
[----:B------:R-:W-:Y:S01]  /*15480*/  LOP3.LUT R12, R13, R12, RZ, 0xc0, !PT ;  /* 0x0000000c0d0c7212 */ /* 0x000fe200078ec0ff */
[----:B------:R-:W-:Y:S01]  /*15490*/  FADD.FTZ R199, R199, R190 ;  /* 0x000000bec7c77221 */ /* 0x000fe20000010000 */
[--C-:B------:R-:W-:Y:S01]  /*154a0*/  HSET2.LE.AND R15, R182, R37.reuse, PT ;  /* 0x00000025b60f7233 */ /* 0x100fe20003803000 */
[----:B------:R-:W-:Y:S01]  /*154b0*/  MUFU.EX2 R177, R177 ;  /* 0x000000b100b17308 */ /* 0x000fe20000000800 */
[----:B------:R-:W-:Y:S01]  /*154c0*/  HSET2.LE.AND R13, R18, R37, PT ;  /* 0x00000025120d7233 */ /* 0x000fe20003803000 */
[----:B------:R-:W-:Y:S01]  /*154d0*/  FADD.FTZ R192, R192, R199 ;  /* 0x000000c7c0c07221 */ /* 0x000fe20000010000 */
[----:B-1----:R-:W-:-:S02]  /*154e0*/  F2FP.F16.F32.PACK_AB R182, R197, R180 ;  /* 0x000000b4c5b6723e */ /* 0x002fc400000000ff */
[----:B------:R-:W-:Y:S01]  /*154f0*/  F2FP.F16.F32.PACK_AB R18, R201, R184 ;  /* 0x000000b8c912723e */ /* 0x000fe200000000ff */
[----:B------:R-:W-:Y:S01]  /*15500*/  FADD.FTZ R184, R184, R31 ;  /* 0x0000001fb8b87221 */ /* 0x000fe20000010000 */
[----:B------:R-:W-:Y:S01]  /*15510*/  LOP3.LUT R15, R182, R15, RZ, 0xc0, !PT ;  /* 0x0000000fb60f7212 */ /* 0x000fe200078ec0ff */
[----:B------:R-:W-:Y:S01]  /*15520*/  FFMA.FTZ R182, R185, UR22, -R174 ;  /* 0x00000016b9b67c23 */ /* 0x000fe200080108ae */
[----:B------:R-:W-:Y:S01]  /*15530*/  LOP3.LUT R13, R18, R13, RZ, 0xc0, !PT ;  /* 0x0000000d120d7212 */ /* 0x000fe200078ec0ff */
[----:B------:R-:W-:Y:S01]  /*15540*/  FFMA.FTZ R185, R166, UR22, -R105 ;  /* 0x00000016a6b97c23 */ /* 0x000fe20008010869 */
[----:B------:R-:W-:Y:S01]  /*15550*/  LOP3.LUT R18, R38, UR14, R207, 0x96, !PT ;  /* 0x0000000e26127c12 */ /* 0x000fe2000f8e96cf */
[----:B------:R-:W-:Y:S01]  /*15560*/  FFMA.FTZ R174, R102, UR22, -R105 ;  /* 0x0000001666ae7c23 */ /* 0x000fe20008010869 */
[----:B---3--:R-:W-:Y:S01]  /*15570*/  F2FP.F16.F32.PACK_AB R102, R173, R170 ;  /* 0x000000aaad66723e */ /* 0x008fe200000000ff */
[----:B------:R-:W-:Y:S01]  /*15580*/  MUFU.EX2 R182, R182 ;  /* 0x000000b600b67308 */ /* 0x000fe20000000800 */
[----:B------:R-:W-:Y:S01]  /*15590*/  FADD.FTZ R201, R201, R184 ;  /* 0x000000b8c9c97221 */ /* 0x000fe20000010000 */
[----:B------:R-:W-:Y:S01]  /*155a0*/  HMMA.16816.F32 R160, R12, R8, R160 ;  /* 0x000000080ca0723c */ /* 0x000fe200000018a0 */
[----:B------:R-:W-:Y:S01]  /*155b0*/  LOP3.LUT R9, R208, UR14, R207, 0x96, !PT ;  /* 0x0000000ed0097c12 */ /* 0x000fe2000f8e96cf */
[----:B------:R-:W-:Y:S01]  /*155c0*/  FADD.FTZ R195, R195, R192 ;  /* 0x000000c0c3c37221 */ /* 0x000fe20000010000 */
[----:B------:R-:W-:Y:S01]  /*155d0*/  LOP3.LUT R8, R206, UR13, R249, 0x96, !PT ;  /* 0x0000000dce087c12 */ /* 0x000fe2000f8e96f9 */
[----:B------:R-:W-:-:S02]  /*155e0*/  FADD.FTZ R180, R180, R201 ;  /* 0x000000c9b4b47221 */ /* 0x000fc40000010000 */
[----:B------:R-:W1:Y:S02]  /*155f0*/  MUFU.EX2 R185, R185 ;  /* 0x000000b900b97308 */ /* 0x000e640000000800 */
[----:B------:R-:W-:Y:S01]  /*15600*/  HMMA.16816.F32 R148, R12, R10, R148 ;  /* 0x0000000a0c94723c */ /* 0x000fe20000001894 */
[----:B------:R-:W-:-:S04]  /*15610*/  IMAD.WIDE.U32 R10, R9, -0x2daee0ad, RZ ;  /* 0xd2511f53090a7825 */ /* 0x000fc800078e00ff */
[----:B------:R-:W-:Y:S01]  /*15620*/  FADD.FTZ R197, R197, R180 ;  /* 0x000000b4c5c57221 */ /* 0x000fe20000010000 */
[----:B------:R-:W-:Y:S01]  /*15630*/  IMAD.WIDE.U32 R206, R8, -0x2daee0ad, RZ ;  /* 0xd2511f5308ce7825 */ /* 0x000fe200078e00ff */
[----:B------:R-:W-:Y:S01]  /*15640*/  LOP3.LUT R11, R250, UR4, R11, 0x96, !PT ;  /* 0x00000004fa0b7c12 */ /* 0x000fe2000f8e960b */
[----:B------:R-:W-:Y:S01]  /*15650*/  MUFU.EX2 R96, R96 ;  /* 0x0000006000607308 */ /* 0x000fe20000000800 */
[----:B------:R-:W-:Y:S01]  /*15660*/  HMMA.16816.F32 R144, R12, R4, R144 ;  /* 0x000000040c90723c */ /* 0x000fe20000001890 */
[----:B------:R-:W-:Y:S01]  /*15670*/  IMAD.WIDE.U32 R8, R18, -0x2daee0ad, RZ ;  /* 0xd2511f5312087825 */ /* 0x000fe200078e00ff */
[----:B------:R-:W-:-:S03]  /*15680*/  LOP3.LUT R10, R10, UR17, R207, 0x96, !PT ;  /* 0x000000110a0a7c12 */ /* 0x000fc6000f8e96cf */
        /* <DEDUP_REMOVED lines=9> */
[----:B------:R-:W-:Y:S03]  /*15720*/  MUFU.EX2 R103, R193 ;  /* 0x000000c100677308 */ /* 0x000fe60000000800 */
[----:B------:R-:W-:Y:S01]  /*15730*/  IMAD.WIDE.U32 R210, R8, -0x326172a9, RZ ;  /* 0xcd9e8d5708d27825 */ /* 0x000fe200078e00ff */
[----:B------:R-:W-:Y:S02]  /*15740*/  LOP3.LUT R8, R248, UR10, R5, 0x96, !PT ;  /* 0x0000000af8087c12 */ /* 0x000fe4000f8e9605 */
[----:B------:R-:W-:Y:S01]  /*15750*/  LOP3.LUT R10, R4, UR9, R205, 0x96, !PT ;  /* 0x00000009040a7c12 */ /* 0x000fe2000f8e96cd */
[----:B------:R-:W-:Y:S01]  /*15760*/  IMAD.WIDE.U32 R212, R9, -0x326172a9, RZ ;  /* 0xcd9e8d5709d47825 */ /* 0x000fe200078e00ff */
[----:B------:R-:W-:Y:S03]  /*15770*/  MUFU.EX2 R93, R93 ;  /* 0x0000005d005d7308 */ /* 0x000fe60000000800 */
[----:B------:R-:W-:Y:S01]  /*15780*/  IMAD.WIDE.U32 R8, R8, -0x2daee0ad, RZ ;  /* 0xd2511f5308087825 */ /* 0x000fe200078e00ff */
[----:B------:R-:W-:-:S02]  /*15790*/  LOP3.LUT R5, R244, UR10, R213, 0x96, !PT ;  /* 0x0000000af4057c12 */ /* 0x000fc4000f8e96d5 */
        /* <DEDUP_REMOVED lines=12> */
[----:B------:R-:W-:Y:S01]  /*15860*/  PRMT R202, R18, 0x7772, RZ ;  /* 0x0000777212ca7816 */ /* 0x000fe200000000ff */
[----:B------:R-:W-:Y:S02]  /*15870*/  MUFU.EX2 R194, R194 ;  /* 0x000000c200c27308 */ /* 0x000fe40000000800 */
[----:B------:R-:W-:Y:S01]  /*15880*/  IMAD.WIDE.U32 R6, R9, -0x326172a9, RZ ;  /* 0xcd9e8d5709067825 */ /* 0x000fe200078e00ff */
[----:B------:R-:W-:Y:S02]  /*15890*/  LOP3.LUT R8, R204, UR8, R207, 0x96, !PT ;  /* 0x00000008cc087c12 */ /* 0x000fe4000f8e96cf */
[C---:B------:R-:W-:Y:S01]  /*158a0*/  PRMT R204, R18.reuse, 0x7771, RZ ;  /* 0x0000777112cc7816 */ /* 0x040fe200000000ff */
[----:B------:R-:W-:Y:S01]  /*158b0*/  IMAD.WIDE.U32 R12, R5, -0x326172a9, RZ ;  /* 0xcd9e8d57050c7825 */ /* 0x000fe200078e00ff */
[----:B------:R-:W-:Y:S01]  /*158c0*/  PRMT R5, R18, 0x7773, RZ ;  /* 0x0000777312057816 */ /* 0x000fe200000000ff */
[----:B------:R-:W-:Y:S01]  /*158d0*/  MUFU.EX2 R175, R175 ;  /* 0x000000af00af7308 */ /* 0x000fe20000000800 */
[----:B------:R-:W-:Y:S01]  /*158e0*/  LOP3.LUT R19, R206, UR7, R19, 0x96, !PT ;  /* 0x00000007ce137c12 */ /* 0x000fe2000f8e9613 */
[----:B------:R-:W-:Y:S01]  /*158f0*/  IMAD.MOV.U32 R14, RZ, RZ, R18 ;  /* 0x000000ffff0e7224 */ /* 0x000fe200078e0012 */
[----:B------:R-:W-:Y:S01]  /*15900*/  LOP3.LUT R18, R6, UR7, R13, 0x96, !PT ;  /* 0x0000000706127c12 */ /* 0x000fe2000f8e960d */
[----:B------:R-:W-:Y:S01]  /*15910*/  IMAD.MOV.U32 R164, RZ, RZ, R12 ;  /* 0x000000ffffa47224 */ /* 0x000fe200078e000c */
[----:B------:R-:W-:Y:S01]  /*15920*/  PRMT R6, R12, 0x7773, RZ ;  /* 0x000077730c067816 */ /* 0x000fe200000000ff */
[----:B------:R-:W-:Y:S01]  /*15930*/  IMAD.MOV.U32 R212, RZ, RZ, R216 ;  /* 0x000000ffffd47224 */ /* 0x000fe200078e00d8 */
[----:B------:R-:W-:Y:S01]  /*15940*/  LOP3.LUT R9, R14, 0xff, RZ, 0xc0, !PT ;  /* 0x000000ff0e097812 */ /* 0x000fe200078ec0ff */
[----:B------:R-:W-:Y:S01]  /*15950*/  IMAD.WIDE.U32 R214, R8, -0x2daee0ad, RZ ;  /* 0xd2511f5308d67825 */ /* 0x000fe200078e00ff */
[----:B------:R-:W-:Y:S01]  /*15960*/  PRMT R17, R12, 0x7772, RZ ;  /* 0x000077720c117816 */ /* 0x000fe200000000ff */
[----:B------:R-:W-:Y:S01]  /*15970*/  MUFU.EX2 R196, R196 ;  /* 0x000000c400c47308 */ /* 0x000fe20000000800 */
[----:B------:R-:W-:Y:S01]  /*15980*/  PRMT R204, R9, 0x5410, R204 ;  /* 0x0000541009cc7816 */ /* 0x000fe200000000cc */
[----:B------:R-:W-:Y:S01]  /*15990*/  IMAD.MOV.U32 R168, RZ, RZ, R214 ;  /* 0x000000ffffa87224 */ /* 0x000fe200078e00d6 */
[----:B------:R-:W-:-:S02]  /*159a0*/  LOP3.LUT R210, R210, UR8, R7, 0x96, !PT ;  /* 0x00000008d2d27c12 */ /* 0x000fc4000f8e9607 */
[----:B------:R-:W-:Y:S01]  /*159b0*/  PRMT R206, R12, 0x7771, RZ ;  /* 0x000077710cce7816 */ /* 0x000fe200000000ff */
[----:B------:R-:W-:Y:S01]  /*159c0*/  IMAD.MOV.U32 R12, RZ, RZ, R20 ;  /* 0x000000ffff0c7224 */ /* 0x000fe200078e0014 */
[----:B------:R-:W-:Y:S01]  /*159d0*/  PRMT R17, R17, 0x5410, R6 ;  /* 0x0000541011117816 */ /* 0x000fe20000000006 */
[----:B------:R-:W-:Y:S01]  /*159e0*/  IMAD.WIDE.U32 R210, R210, -0x2daee0ad, RZ ;  /* 0xd2511f53d2d27825 */ /* 0x000fe200078e00ff */
[----:B------:R-:W-:-:S03]  /*159f0*/  LOP3.LUT R9, R164, 0xff, RZ, 0xc0, !PT ;  /* 0x000000ffa4097812 */ /* 0x000fc600078ec0ff */
[----:B------:R-:W-:Y:S01]  /*15a00*/  FFMA.FTZ R164, R115, UR22, -R78 ;  /* 0x0000001673a47c23 */ /* 0x000fe2000801084e */
[----:B------:R-:W-:Y:S01]  /*15a10*/  PRMT R6, R20, 0x7771, RZ ;  /* 0x0000777114067816 */ /* 0x000fe200000000ff */
[----:B------:R-:W-:Y:S01]  /*15a20*/  FFMA.FTZ R115, R124, UR22, -R123 ;  /* 0x000000167c737c23 */ /* 0x000fe2000801087b */
[----:B------:R-:W-:Y:S01]  /*15a30*/  PRMT R7, R20, 0x7773, RZ ;  /* 0x0000777314077816 */ /* 0x000fe200000000ff */
[----:B------:R-:W-:Y:S01]  /*15a40*/  MUFU.EX2 R114, R114 ;  /* 0x0000007200727308 */ /* 0x000fe20000000800 */
[----:B------:R-:W-:Y:S02]  /*15a50*/  PRMT R202, R202, 0x5410, R5 ;  /* 0x00005410caca7816 */ /* 0x000fe40000000005 */
[----:B------:R-:W-:Y:S02]  /*15a60*/  PRMT R20, R20, 0x7772, RZ ;  /* 0x0000777214147816 */ /* 0x000fe400000000ff */
[----:B------:R-:W-:Y:S02]  /*15a70*/  LOP3.LUT R5, R16, UR11, R21, 0x96, !PT ;  /* 0x0000000b10057c12 */ /* 0x000fe4000f8e9615 */
[----:B------:R-:W-:Y:S01]  /*15a80*/  PRMT R206, R9, 0x5410, R206 ;  /* 0x0000541009ce7816 */ /* 0x000fe200000000ce */
[----:B------:R-:W2:Y:S01]  /*15a90*/  MUFU.EX2 R164, R164 ;  /* 0x000000a400a47308 */ /* 0x000ea20000000800 */
[----:B------:R-:W-:-:S02]  /*15aa0*/  PRMT R14, R216, 0x7771, RZ ;  /* 0x00007771d80e7816 */ /* 0x000fc400000000ff */
[----:B------:R-:W-:Y:S02]  /*15ab0*/  LOP3.LUT R9, R212, 0xff, RZ, 0xc0, !PT ;  /* 0x000000ffd4097812 */ /* 0x000fe400078ec0ff */
[----:B------:R-:W-:Y:S02]  /*15ac0*/  PRMT R7, R20, 0x5410, R7 ;  /* 0x0000541014077816 */ /* 0x000fe40000000007 */
[----:B------:R-:W-:Y:S01]  /*15ad0*/  LOP3.LUT R11, R12, 0xff, RZ, 0xc0, !PT ;  /* 0x000000ff0c0b7812 */ /* 0x000fe200078ec0ff */
[----:B------:R-:W-:Y:S01]  /*15ae0*/  MUFU.EX2 R115, R115 ;  /* 0x0000007300737308 */ /* 0x000fe20000000800 */
[----:B------:R-:W-:Y:S02]  /*15af0*/  PRMT R20, R5, 0x7632, R20 ;  /* 0x0000763205147816 */ /* 0x000fe40000000014 */
[----:B------:R-:W-:Y:S02]  /*15b00*/  PRMT R14, R9, 0x5410, R14 ;  /* 0x00005410090e7816 */ /* 0x000fe4000000000e */
[----:B------:R-:W-:-:S02]  /*15b10*/  LOP3.LUT R9, R5, 0xffff, RZ, 0xc0, !PT ;  /* 0x0000ffff05097812 */ /* 0x000fc400078ec0ff */
[----:B------:R-:W-:Y:S01]  /*15b20*/  LOP3.LUT R166, R5, 0xff, RZ, 0xc0, !PT ;  /* 0x000000ff05a67812 */ /* 0x000fe200078ec0ff */
[----:B------:R-:W-:Y:S01]  /*15b30*/  MUFU.EX2 R113, R113 ;  /* 0x0000007100717308 */ /* 0x000fe20000000800 */
[C---:B------:R-:W-:Y:S02]  /*15b40*/  PRMT R8, R216.reuse, 0x7773, RZ ;  /* 0x00007773d8087816 */ /* 0x040fe400000000ff */
[----:B------:R-:W-:Y:S02]  /*15b50*/  PRMT R13, R216, 0x7772, RZ ;  /* 0x00007772d80d7816 */ /* 0x000fe400000000ff */
[----:B------:R-:W-:Y:S02]  /*15b60*/  PRMT R6, R11, 0x5410, R6 ;  /* 0x000054100b067816 */ /* 0x000fe40000000006 */
[----:B------:R-:W-:Y:S01]  /*15b70*/  SHF.R.U32.HI R5, RZ, 0x18, R5 ;  /* 0x00000018ff057819 */ /* 0x000fe20000011605 */
[----:B------:R-:W-:Y:S01]  /*15b80*/  MUFU.EX2 R63, R76 ;  /* 0x0000004c003f7308 */ /* 0x000fe20000000800 */
[----:B------:R-:W-:-:S02]  /*15b90*/  LOP3.LUT R20, R20, 0xff, RZ, 0xc0, !PT ;  /* 0x000000ff14147812 */ /* 0x000fc400078ec0ff */
[----:B------:R-:W-:Y:S02]  /*15ba0*/  PRMT R11, R22, 0x7632, R11 ;  /* 0x00007632160b7816 */ /* 0x000fe4000000000b */
[----:B------:R-:W-:Y:S02]  /*15bb0*/  LOP3.LUT R129, R4, UR11, R211, 0x96, !PT ;  /* 0x0000000b04817c12 */ /* 0x000fe4000f8e96d3 */
[----:B------:R-:W-:Y:S01]  /*15bc0*/  PRMT R13, R13, 0x5410, R8 ;  /* 0x000054100d0d7816 */ /* 0x000fe20000000008 */
[----:B------:R-:W-:Y:S01]  /*15bd0*/  MUFU.EX2 R167, R167 ;  /* 0x000000a700a77308 */ /* 0x000fe20000000800 */
[----:B------:R-:W-:Y:S02]  /*15be0*/  PRMT R4, R20, 0x5410, R5 ;  /* 0x0000541014047816 */ /* 0x000fe40000000005 */
[----:B------:R-:W-:Y:S02]  /*15bf0*/  LOP3.LUT R8, R22, 0xffff, RZ, 0xc0, !PT ;  /* 0x0000ffff16087812 */ /* 0x000fe400078ec0ff */
[----:B------:R-:W-:-:S02]  /*15c00*/  LOP3.LUT R11, R11, 0xff, RZ, 0xc0, !PT ;  /* 0x000000ff0b0b7812 */ /* 0x000fc400078ec0ff */
[----:B------:R-:W-:Y:S01]  /*15c10*/  SHF.R.U32.HI R9, RZ, 0x8, R9 ;  /* 0x00000008ff097819 */ /* 0x000fe20000011609 */
[----:B------:R-:W-:Y:S01]  /*15c20*/  MUFU.EX2 R198, R198 ;  /* 0x000000c600c67308 */ /* 0x000fe20000000800 */
[----:B------:R-:W-:Y:S02]  /*15c30*/  LOP3.LUT R20, R7, 0xff00ff, RZ, 0xc0, !PT ;  /* 0x00ff00ff07147812 */ /* 0x000fe400078ec0ff */
[----:B------:R-:W-:Y:S02]  /*15c40*/  SHF.R.U32.HI R12, RZ, 0x18, R22 ;  /* 0x00000018ff0c7819 */ /* 0x000fe40000011616 */
[----:B------:R-:W-:Y:S02]  /*15c50*/  LOP3.LUT R189, R10, UR11, R215, 0x96, !PT ;  /* 0x0000000b0abd7c12 */ /* 0x000fe4000f8e96d7 */
[----:B------:R-:W-:Y:S01]  /*15c60*/  LOP3.LUT R212, R22, 0xff, RZ, 0xc0, !PT ;  /* 0x000000ff16d47812 */ /* 0x000fe200078ec0ff */
[----:B------:R-:W-:Y:S01]  /*15c70*/  MUFU.EX2 R171, R171 ;  /* 0x000000ab00ab7308 */ /* 0x000fe20000000800 */
[----:B------:R-:W-:-:S02]  /*15c80*/  SHF.R.U32.HI R15, RZ, 0x8, R8 ;  /* 0x00000008ff0f7819 */ /* 0x000fc40000011608 */
[----:B------:R-:W-:Y:S02]  /*15c90*/  PRMT R12, R11, 0x5410, R12 ;  /* 0x000054100b0c7816 */ /* 0x000fe4000000000c */
[----:B------:R-:W-:Y:S02]  /*15ca0*/  PRMT R166, R166, 0x5410, R9 ;  /* 0x00005410a6a67816 */ /* 0x000fe40000000009 */
[--C-:B------:R-:W-:Y:S01]  /*15cb0*/  HSET2.LE.AND R7, R20, R37.reuse, PT ;  /* 0x0000002514077233 */ /* 0x100fe20003803000 */
[----:B------:R-:W3:Y:S01]  /*15cc0*/  LDSM.16.MT88.4 R8, [R218+0x5400] ;  /* 0x00540000da08783b */ /* 0x000ee20000004200 */
[----:B------:R-:W-:Y:S01]  /*15cd0*/  HSET2.LE.AND R6, R6, R37, PT ;  /* 0x0000002506067233 */ /* 0x000fe20003803000 */
[----:B------:R-:W-:Y:S01]  /*15ce0*/  MUFU.EX2 R112, R112 ;  /* 0x0000007000707308 */ /* 0x000fe20000000800 */
[----:B-1----:R-:W-:Y:S01]  /*15cf0*/  F2FP.F16.F32.PACK_AB R5, R185, R126 ;  /* 0x0000007eb905723e */ /* 0x002fe200000000ff */
[----:B------:R-:W1:Y:S01]  /*15d00*/  LDSM.16.MT88.4 R20, [R59+0x1400] ;  /* 0x001400003b14783b */ /* 0x000e620000004200 */
[----:B------:R-:W-:-:S02]  /*15d10*/  F2FP.F16.F32.PACK_AB R124, R130, R127 ;  /* 0x0000007f827c723e */ /* 0x000fc400000000ff */
[----:B------:R-:W-:Y:S02]  /*15d20*/  LOP3.LUT R6, R5, R6, RZ, 0xc0, !PT ;  /* 0x0000000605067212 */ /* 0x000fe400078ec0ff */
[----:B------:R-:W-:Y:S01]  /*15d30*/  LOP3.LUT R7, R124, R7, RZ, 0xc0, !PT ;  /* 0x000000077c077212 */ /* 0x000fe200078ec0ff */
[----:B------:R-:W-:Y:S01]  /*15d40*/  MUFU.EX2 R119, R119 ;  /* 0x0000007700777308 */ /* 0x000fe20000000800 */
[--C-:B------:R-:W-:Y:S02]  /*15d50*/  HSET2.LE.AND R5, R4, R37.reuse, PT ;  /* 0x0000002504057233 */ /* 0x100fe40003803000 */
[----:B------:R-:W-:Y:S02]  /*15d60*/  PRMT R212, R212, 0x5410, R15 ;  /* 0x00005410d4d47816 */ /* 0x000fe4000000000f */
[----:B------:R-:W-:Y:S02]  /*15d70*/  HSET2.LE.AND R166, R166, R37, PT ;  /* 0x00000025a6a67233 */ /* 0x000fe40003803000 */
[----:B--2---:R-:W-:Y:S01]  /*15d80*/  F2FP.F16.F32.PACK_AB R124, R164, R125 ;  /* 0x0000007da47c723e */ /* 0x004fe200000000ff */
[----:B------:R-:W-:Y:S01]  /*15d90*/  MUFU.EX2 R116, R116 ;  /* 0x0000007400747308 */ /* 0x000fe20000000800 */
[----:B------:R-:W-:-:S02]  /*15da0*/  LOP3.LUT R186, R13, 0xff00ff, RZ, 0xc0, !PT ;  /* 0x00ff00ff0dba7812 */ /* 0x000fc400078ec0ff */
[--C-:B------:R-:W-:Y:S02]  /*15db0*/  HSET2.LE.AND R14, R14, R37.reuse, PT ;  /* 0x000000250e0e7233 */ /* 0x100fe40003803000 */
[----:B------:R-:W-:Y:S02]  /*15dc0*/  F2FP.F16.F32.PACK_AB R15, R179, R122 ;  /* 0x0000007ab30f723e */ /* 0x000fe400000000ff */
[----:B------:R-:W-:Y:S01]  /*15dd0*/  F2FP.F16.F32.PACK_AB R13, R181, R182 ;  /* 0x000000b6b50d723e */ /* 0x000fe200000000ff */
[----:B------:R-:W-:Y:S01]  /*15de0*/  MUFU.EX2 R117, R117 ;  /* 0x0000007500757308 */ /* 0x000fe20000000800 */
[----:B------:R-:W-:Y:S01]  /*15df0*/  LOP3.LUT R5, R124, R5, RZ, 0xc0, !PT ;  /* 0x000000057c057212 */ /* 0x000fe200078ec0ff */
[----:B------:R-:W-:Y:S01]  /*15e00*/  FFMA.FTZ R124, R108, UR22, -R123 ;  /* 0x000000166c7c7c23 */ /* 0x000fe2000801087b */
[----:B------:R-:W-:Y:S01]  /*15e10*/  LOP3.LUT R4, R15, R166, RZ, 0xc0, !PT ;  /* 0x000000a60f047212 */ /* 0x000fe200078ec0ff */
[--C-:B------:R-:W-:Y:S01]  /*15e20*/  FFMA.FTZ R123, R101, UR22, -R105.reuse ;  /* 0x00000016657b7c23 */ /* 0x100fe20008010869 */
[----:B------:R-:W-:Y:S01]  /*15e30*/  LOP3.LUT R14, R13, R14, RZ, 0xc0, !PT ;  /* 0x0000000e0d0e7212 */ /* 0x000fe200078ec0ff */
[--C-:B------:R-:W-:Y:S01]  /*15e40*/  FFMA.FTZ R108, R100, UR22, -R105.reuse ;  /* 0x00000016646c7c23 */ /* 0x100fe20008010869 */
[--C-:B------:R-:W-:Y:S01]  /*15e50*/  HSET2.LE.AND R15, R186, R37.reuse, PT ;  /* 0x00000025ba0f7233 */ /* 0x100fe20003803000 */
[----:B------:R-:W-:Y:S01]  /*15e60*/  FFMA.FTZ R166, R106, UR22, -R105 ;  /* 0x000000166aa67c23 */ /* 0x000fe20008010869 */
[--C-:B------:R-:W-:Y:S01]  /*15e70*/  HSET2.LE.AND R212, R212, R37.reuse, PT ;  /* 0x00000025d4d47233 */ /* 0x100fe20003803000 */
[----:B------:R-:W-:Y:S01]  /*15e80*/  IMAD.MOV.U32 R106, RZ, RZ, R210 ;  /* 0x000000ffff6a7224 */ /* 0x000fe200078e00d2 */
[----:B------:R-:W-:Y:S01]  /*15e90*/  HSET2.LE.AND R13, R12, R37, PT ;  /* 0x000000250c0d7233 */ /* 0x000fe20003803000 */
[----:B------:R-:W-:Y:S01]  /*15ea0*/  MUFU.EX2 R92, R124 ;  /* 0x0000007c005c7308 */ /* 0x000fe20000000800 */
[----:B------:R-:W-:Y:S01]  /*15eb0*/  F2FP.F16.F32.PACK_AB R100, R177, R128 ;  /* 0x00000080b164723e */ /* 0x000fe200000000ff */
[C---:B---3--:R-:W-:Y:S01]  /*15ec0*/  HMMA.16816.F32 R156, R4.reuse, R8, R156 ;  /* 0x00000008049c723c */ /* 0x048fe2000000189c */
[C---:B------:R-:W-:Y:S01]  /*15ed0*/  F2FP.F16.F32.PACK_AB R101, R187.reuse, R178 ;  /* 0x000000b2bb65723e */ /* 0x040fe200000000ff */
[----:B------:R-:W-:Y:S01]  /*15ee0*/  FADD.FTZ R178, R178, R195 ;  /* 0x000000c3b2b27221 */ /* 0x000fe20000010000 */
[----:B------:R-:W-:Y:S01]  /*15ef0*/  PRMT R205, R214, 0x7773, RZ ;  /* 0x00007773d6cd7816 */ /* 0x000fe200000000ff */
[----:B------:R-:W-:Y:S01]  /*15f00*/  FADD.FTZ R128, R128, R173 ;  /* 0x000000ad80807221 */ /* 0x000fe20000010000 */
[----:B------:R-:W-:Y:S01]  /*15f10*/  PRMT R16, R214, 0x7772, RZ ;  /* 0x00007772d6107816 */ /* 0x000fe200000000ff */
[----:B------:R-:W-:Y:S01]  /*15f20*/  FADD.FTZ R187, R187, R178 ;  /* 0x000000b2bbbb7221 */ /* 0x000fe20000010000 */
[----:B------:R-:W-:Y:S01]  /*15f30*/  LOP3.LUT R15, R100, R15, RZ, 0xc0, !PT ;  /* 0x0000000f640f7212 */ /* 0x000fe200078ec0ff */
[C---:B------:R-:W-:Y:S01]  /*15f40*/  HMMA.16816.F32 R152, R4.reuse, R10, R152 ;  /* 0x0000000a0498723c */ /* 0x040fe20000001898 */
[----:B------:R-:W-:Y:S01]  /*15f50*/  LOP3.LUT R12, R101, R212, RZ, 0xc0, !PT ;  /* 0x000000d4650c7212 */ /* 0x000fe200078ec0ff */
[----:B------:R-:W-:Y:S01]  /*15f60*/  FFMA.FTZ R100, R89, UR22, -R78 ;  /* 0x0000001659647c23 */ /* 0x000fe2000801084e */
[----:B------:R-:W-:Y:S01]  /*15f70*/  LOP3.LUT R13, R102, R13, RZ, 0xc0, !PT ;  /* 0x0000000d660d7212 */ /* 0x000fe200078ec0ff */
[----:B------:R2:W3:Y:S01]  /*15f80*/  MUFU.EX2 R101, R98 ;  /* 0x0000006200657308 */ /* 0x0004e20000000800 */
[----:B------:R-:W-:Y:S01]  /*15f90*/  PRMT R102, R16, 0x5410, R205 ;  /* 0x0000541010667816 */ /* 0x000fe200000000cd */
[----:B------:R-:W-:Y:S01]  /*15fa0*/  FADD.FTZ R182, R182, R187 ;  /* 0x000000bbb6b67221 */ /* 0x000fe20000010000 */
[----:B------:R-:W-:Y:S01]  /*15fb0*/  LOP3.LUT R16, R18, 0xffff, RZ, 0xc0, !PT ;  /* 0x0000ffff12107812 */ /* 0x000fe200078ec0ff */
[C---:B-1----:R-:W-:Y:S01]  /*15fc0*/  HMMA.16816.F32 R140, R4.reuse, R20, R140 ;  /* 0x00000014048c723c */ /* 0x042fe2000000188c */
[----:B------:R-:W-:Y:S01]  /*15fd0*/  SHF.R.U32.HI R186, RZ, 0x18, R19 ;  /* 0x00000018ffba7819 */ /* 0x000fe20000011613 */
[----:B------:R-:W-:Y:S01]  /*15fe0*/  FADD.FTZ R182, R181, R182 ;  /* 0x000000b6b5b67221 */ /* 0x000fe20000010000 */
[C---:B------:R-:W-:Y:S01]  /*15ff0*/  PRMT R212, R210.reuse, 0x7772, RZ ;  /* 0x00007772d2d47816 */ /* 0x040fe200000000ff */
[----:B------:R-:W-:Y:S01]  /*16000*/  MUFU.EX2 R100, R100 ;  /* 0x0000006400647308 */ /* 0x000fe20000000800 */
[----:B------:R-:W-:Y:S01]  /*16010*/  SHF.R.U32.HI R16, RZ, 0x8, R16 ;  /* 0x00000008ff107819 */ /* 0x000fe20000011610 */
[----:B------:R-:W-:Y:S01]  /*16020*/  FADD.FTZ R128, R177, R128 ;  /* 0x00000080b1807221 */ /* 0x000fe20000010000 */
[----:B------:R-:W-:Y:S01]  /*16030*/  PRMT R105, R210, 0x7771, RZ ;  /* 0x00007771d2697816 */ /* 0x000fe200000000ff */
[----:B------:R-:W-:Y:S01]  /*16040*/  HMMA.16816.F32 R136, R4, R22, R136 ;  /* 0x000000160488723c */ /* 0x000fe20000001888 */
[----:B------:R-:W-:-:S02]  /*16050*/  LOP3.LUT R7, R19, 0xffff, RZ, 0xc0, !PT ;  /* 0x0000ffff13077812 */ /* 0x000fc400078ec0ff */
[C---:B------:R-:W-:Y:S02]  /*16060*/  PRMT R5, R19.reuse, 0x7632, R5 ;  /* 0x0000763213057816 */ /* 0x040fe40000000005 */
[----:B------:R-:W-:Y:S01]  /*16070*/  LOP3.LUT R4, R19, 0xff, RZ, 0xc0, !PT ;  /* 0x000000ff13047812 */ /* 0x000fe200078ec0ff */
[----:B--2---:R-:W-:Y:S01]  /*16080*/  FFMA.FTZ R98, R97, UR22, -R78 ;  /* 0x0000001661627c23 */ /* 0x004fe2000801084e */
[----:B------:R-:W-:Y:S01]  /*16090*/  SHF.R.U32.HI R7, RZ, 0x8, R7 ;  /* 0x00000008ff077819 */ /* 0x000fe20000011607 */
[----:B------:R-:W-:Y:S01]  /*160a0*/  HMMA.16816.F32 R160, R12, R8, R160 ;  /* 0x000000080ca0723c */ /* 0x000fe200000018a0 */
[----:B------:R-:W-:Y:S02]  /*160b0*/  LOP3.LUT R5, R5, 0xff, RZ, 0xc0, !PT ;  /* 0x000000ff05057812 */ /* 0x000fe400078ec0ff */
[----:B------:R-:W-:Y:S01]  /*160c0*/  PRMT R19, R210, 0x7773, RZ ;  /* 0x00007773d2137816 */ /* 0x000fe200000000ff */
[----:B------:R-:W1:Y:S01]  /*160d0*/  MUFU.EX2 R98, R98 ;  /* 0x0000006200627308 */ /* 0x000e620000000800 */
[----:B------:R-:W-:-:S02]  /*160e0*/  LOP3.LUT R9, R18, 0xff, RZ, 0xc0, !PT ;  /* 0x000000ff12097812 */ /* 0x000fc400078ec0ff */
[----:B------:R-:W-:Y:S01]  /*160f0*/  PRMT R89, R212, 0x5410, R19 ;  /* 0x00005410d4597816 */ /* 0x000fe20000000013 */
[C---:B------:R-:W-:Y:S01]  /*16100*/  HMMA.16816.F32 R148, R12.reuse, R10, R148 ;  /* 0x0000000a0c94723c */ /* 0x040fe20000001894 */
[----:B------:R-:W-:Y:S02]  /*16110*/  PRMT R210, R4, 0x5410, R7 ;  /* 0x0000541004d27816 */ /* 0x000fe40000000007 */
[----:B------:R-:W-:Y:S02]  /*16120*/  PRMT R186, R5, 0x5410, R186 ;  /* 0x0000541005ba7816 */ /* 0x000fe400000000ba */
[----:B------:R-:W-:Y:S01]  /*16130*/  PRMT R97, R18, 0x7632, R97 ;  /* 0x0000763212617816 */ /* 0x000fe20000000061 */
[----:B------:R-:W2:Y:S01]  /*16140*/  LDSM.16.MT88.4 R4, [R218+0x5800] ;  /* 0x00580000da04783b */ /* 0x000ea20000004200 */
[----:B------:R-:W-:Y:S01]  /*16150*/  SHF.R.U32.HI R8, RZ, 0x18, R18 ;  /* 0x00000018ff087819 */ /* 0x000fe20000011612 */
[----:B------:R-:W-:Y:S01]  /*16160*/  HMMA.16816.F32 R144, R12, R20, R144 ;  /* 0x000000140c90723c */ /* 0x000fe20000001890 */
[----:B------:R-:W-:-:S02]  /*16170*/  PRMT R212, R9, 0x5410, R16 ;  /* 0x0000541009d47816 */ /* 0x000fc40000000010 */
[----:B------:R-:W-:Y:S02]  /*16180*/  LOP3.LUT R10, R17, 0xff00ff, RZ, 0xc0, !PT ;  /* 0x00ff00ff110a7812 */ /* 0x000fe400078ec0ff */
[----:B------:R-:W4:Y:S01]  /*16190*/  LDSM.16.MT88.4 R16, [R59+0x1800] ;  /* 0x001800003b10783b */ /* 0x000f220000004200 */
[----:B------:R-:W-:Y:S02]  /*161a0*/  LOP3.LUT R97, R97, 0xff, RZ, 0xc0, !PT ;  /* 0x000000ff61617812 */ /* 0x000fe400078ec0ff */
[--C-:B------:R-:W-:Y:S01]  /*161b0*/  HSET2.LE.AND R206, R206, R37.reuse, PT ;  /* 0x00000025cece7233 */ /* 0x100fe20003803000 */
[----:B------:R-:W-:Y:S01]  /*161c0*/  HMMA.16816.F32 R132, R12, R22, R132 ;  /* 0x000000160c84723c */ /* 0x000fe20000001884 */
[----:B------:R-:W-:Y:S01]  /*161d0*/  PRMT R8, R97, 0x5410, R8 ;  /* 0x0000541061087816 */ /* 0x000fe20000000008 */
[----:B------:R-:W-:Y:S01]  /*161e0*/  FFMA.FTZ R97, R242, R88, R87 ;  /* 0x00000058f2617223 */ /* 0x000fe20000010057 */
[----:B---3--:R-:W-:Y:S01]  /*161f0*/  F2FP.F16.F32.PACK_AB R9, R101, R96 ;  /* 0x000000606509723e */ /* 0x008fe200000000ff */
[----:B------:R-:W-:Y:S01]  /*16200*/  FFMA.FTZ R23, R74, UR22, -R78 ;  /* 0x000000164a177c23 */ /* 0x000fe2000801084e */
[--C-:B------:R-:W-:Y:S01]  /*16210*/  HSET2.LE.AND R11, R10, R37.reuse, PT ;  /* 0x000000250a0b7233 */ /* 0x100fe20003803000 */
[----:B------:R-:W-:Y:S01]  /*16220*/  MUFU.EX2 R74, R123 ;  /* 0x0000007b004a7308 */ /* 0x000fe20000000800 */
[----:B------:R-:W-:Y:S01]  /*16230*/  LOP3.LUT R10, R9, R206, RZ, 0xc0, !PT ;  /* 0x000000ce090a7212 */ /* 0x000fe200078ec0ff */
[----:B------:R-:W-:Y:S01]  /*16240*/  FADD.FTZ R22, R68, R97 ;  /* 0x0000006144167221 */ /* 0x000fe20000010000 */
[----:B------:R-:W-:-:S02]  /*16250*/  HSET2.LE.AND R212, R212, R37, PT ;  /* 0x00000025d4d47233 */ /* 0x000fc40003803000 */
[--C-:B------:R-:W-:Y:S01]  /*16260*/  HSET2.LE.AND R9, R8, R37.reuse, PT ;  /* 0x0000002508097233 */ /* 0x100fe20003803000 */
[----:B------:R-:W-:Y:S01]  /*16270*/  FADD.FTZ R65, R65, R22 ;  /* 0x0000001641417221 */ /* 0x000fe20000010000 */
[----:B-1----:R-:W-:Y:S01]  /*16280*/  F2FP.F16.F32.PACK_AB R88, R98, R95 ;  /* 0x0000005f6258723e */ /* 0x002fe200000000ff */
[----:B------:R-:W-:Y:S01]  /*16290*/  MUFU.EX2 R87, R174 ;  /* 0x000000ae00577308 */ /* 0x000fe20000000800 */
[----:B------:R-:W-:Y:S01]  /*162a0*/  F2FP.F16.F32.PACK_AB R21, R103, R104 ;  /* 0x000000686715723e */ /* 0x000fe200000000ff */
[----:B------:R-:W-:Y:S01]  /*162b0*/  FADD.FTZ R36, R36, R65 ;  /* 0x0000004124247221 */ /* 0x000fe20000010000 */
[----:B------:R-:W-:Y:S02]  /*162c0*/  F2FP.F16.F32.PACK_AB R20, R100, R93 ;  /* 0x0000005d6414723e */ /* 0x000fe400000000ff */
[----:B------:R-:W-:Y:S01]  /*162d0*/  LOP3.LUT R202, R202, 0xff00ff, RZ, 0xc0, !PT ;  /* 0x00ff00ffcaca7812 */ /* 0x000fe200078ec0ff */
[----:B------:R-:W-:Y:S01]  /*162e0*/  FADD.FTZ R67, R67, R36 ;  /* 0x0000002443437221 */ /* 0x000fe20000010000 */
[----:B------:R-:W-:Y:S01]  /*162f0*/  LOP3.LUT R11, R88, R11, RZ, 0xc0, !PT ;  /* 0x0000000b580b7212 */ /* 0x000fe200078ec0ff */
[----:B------:R-:W-:Y:S01]  /*16300*/  MUFU.EX2 R68, R23 ;  /* 0x0000001700447308 */ /* 0x000fe20000000800 */
[----:B------:R-:W-:Y:S01]  /*16310*/  LOP3.LUT R8, R21, R212, RZ, 0xc0, !PT ;  /* 0x000000d415087212 */ /* 0x000fe200078ec0ff */
[----:B------:R-:W-:Y:S01]  /*16320*/  FADD.FTZ R21, R71, R70 ;  /* 0x0000004647157221 */ /* 0x000fe20000010000 */
[----:B------:R-:W-:Y:S01]  /*16330*/  LOP3.LUT R9, R20, R9, RZ, 0xc0, !PT ;  /* 0x0000000914097212 */ /* 0x000fe200078ec0ff */
[----:B------:R-:W-:Y:S01]  /*16340*/  FFMA.FTZ R20, R75, UR22, -R78 ;  /* 0x000000164b147c23 */ /* 0x000fe2000801084e */
[--C-:B------:R-:W-:Y:S01]  /*16350*/  HSET2.LE.AND R14, R204, R37.reuse, PT ;  /* 0x00000025cc0e7233 */ /* 0x100fe20003803000 */
[----:B------:R-:W-:Y:S01]  /*16360*/  FADD.FTZ R66, R66, R67 ;  /* 0x0000004342427221 */ /* 0x000fe20000010000 */
[--C-:B------:R-:W-:Y:S01]  /*16370*/  HSET2.LE.AND R15, R202, R37.reuse, PT ;  /* 0x00000025ca0f7233 */ /* 0x100fe20003803000 */
[----:B------:R-:W1:Y:S01]  /*16380*/  MUFU.EX2 R75, R108 ;  /* 0x0000006c004b7308 */ /* 0x000e620000000800 */
[--C-:B------:R-:W-:Y:S01]  /*16390*/  HSET2.LE.AND R12, R210, R37.reuse, PT ;  /* 0x00000025d20c7233 */ /* 0x100fe20003803000 */
[C---:B--2---:R-:W-:Y:S01]  /*163a0*/  HMMA.16816.F32 R156, R8.reuse, R4, R156 ;  /* 0x00000004089c723c */ /* 0x044fe2000000189c */
[--C-:B------:R-:W-:Y:S01]  /*163b0*/  HSET2.LE.AND R13, R186, R37.reuse, PT ;  /* 0x00000025ba0d7233 */ /* 0x100fe20003803000 */
[----:B------:R-:W-:Y:S01]  /*163c0*/  FADD.FTZ R57, R57, R66 ;  /* 0x0000004239397221 */ /* 0x000fe20000010000 */
[----:B------:R-:W-:Y:S01]  /*163d0*/  F2FP.F16.F32.PACK_AB R71, R196, R175 ;  /* 0x000000afc447723e */ /* 0x000fe200000000ff */
[----:B------:R-:W-:Y:S01]  /*163e0*/  IMAD.MOV.U32 R36, RZ, RZ, R55 ;  /* 0x000000ffff247224 */ /* 0x000fe200078e0037 */
[----:B------:R-:W-:Y:S01]  /*163f0*/  F2FP.F16.F32.PACK_AB R78, R92, R113 ;  /* 0x000000715c4e723e */ /* 0x000fe200000000ff */
[----:B------:R-:W2:Y:S01]  /*16400*/  MUFU.EX2 R88, R166 ;  /* 0x000000a600587308 */ /* 0x000ea20000000800 */
[----:B------:R-:W-:Y:S01]  /*16410*/  F2FP.F16.F32.PACK_AB R79, R194, R183 ;  /* 0x000000b7c24f723e */ /* 0x000fe200000000ff */
[C---:B------:R-:W-:Y:S01]  /*16420*/  HMMA.16816.F32 R152, R8.reuse, R6, R152 ;  /* 0x000000060898723c */ /* 0x040fe20000001898 */
[----:B------:R-:W-:Y:S01]  /*16430*/  F2FP.F16.F32.PACK_AB R70, R114, R115 ;  /* 0x000000737246723e */ /* 0x000fe200000000ff */
[----:B------:R-:W-:Y:S01]  /*16440*/  FADD.FTZ R57, R58, R57 ;  /* 0x000000393a397221 */ /* 0x000fe20000010000 */
[----:B------:R-:W-:Y:S01]  /*16450*/  LOP3.LUT R14, R71, R14, RZ, 0xc0, !PT ;  /* 0x0000000e470e7212 */ /* 0x000fe200078ec0ff */
[----:B------:R-:W-:Y:S01]  /*16460*/  FADD.FTZ R183, R183, R182 ;  /* 0x000000b6b7b77221 */ /* 0x000fe20000010000 */
[----:B------:R-:W-:Y:S01]  /*16470*/  LOP3.LUT R15, R78, R15, RZ, 0xc0, !PT ;  /* 0x0000000f4e0f7212 */ /* 0x000fe200078ec0ff */
[----:B------:R3:W-:Y:S01]  /*16480*/  MUFU.EX2 R71, R20 ;  /* 0x0000001400477308 */ /* 0x0007e20000000800 */
[----:B------:R-:W-:Y:S01]  /*16490*/  LOP3.LUT R12, R79, R12, RZ, 0xc0, !PT ;  /* 0x0000000c4f0c7212 */ /* 0x000fe200078ec0ff */
[C---:B----4-:R-:W-:Y:S01]  /*164a0*/  HMMA.16816.F32 R140, R8.reuse, R16, R140 ;  /* 0x00000010088c723c */ /* 0x050fe2000000188c */
[----:B------:R-:W-:Y:S01]  /*164b0*/  LOP3.LUT R13, R70, R13, RZ, 0xc0, !PT ;  /* 0x0000000d460d7212 */ /* 0x000fe200078ec0ff */
[----:B------:R-:W-:Y:S01]  /*164c0*/  FADD.FTZ R42, R42, R57 ;  /* 0x000000392a2a7221 */ /* 0x000fe20000010000 */
[----:B------:R-:W-:Y:S01]  /*164d0*/  LOP3.LUT R106, R106, 0xff, RZ, 0xc0, !PT ;  /* 0x000000ff6a6a7812 */ /* 0x000fe200078ec0ff */
[----:B------:R-:W-:Y:S01]  /*164e0*/  FADD.FTZ R115, R115, R128 ;  /* 0x0000008073737221 */ /* 0x000fe20000010000 */
[----:B------:R-:W-:Y:S01]  /*164f0*/  LOP3.LUT R80, R129, 0xff, RZ, 0xc0, !PT ;  /* 0x000000ff81507812 */ /* 0x000fe200078ec0ff */
[----:B------:R-:W-:Y:S01]  /*16500*/  FADD.FTZ R42, R49, R42 ;  /* 0x0000002a312a7221 */ /* 0x000fe20000010000 */
[----:B-1----:R-:W-:Y:S01]  /*16510*/  F2FP.F16.F32.PACK_AB R65, R75, R74 ;  /* 0x0000004a4b41723e */ /* 0x002fe200000000ff */
[----:B------:R-:W-:Y:S01]  /*16520*/  HMMA.16816.F32 R136, R8, R18, R136 ;  /* 0x000000120888723c */ /* 0x000fe20000001888 */
[----:B------:R-:W-:Y:S01]  /*16530*/  LOP3.LUT R11, R129, 0xffff, RZ, 0xc0, !PT ;  /* 0x0000ffff810b7812 */ /* 0x000fe200078ec0ff */
[----:B------:R-:W-:Y:S01]  /*16540*/  FADD.FTZ R51, R51, R42 ;  /* 0x0000002a33337221 */ /* 0x000fe20000010000 */
[----:B------:R-:W1:Y:S01]  /*16550*/  MUFU.EX2 R70, R77 ;  /* 0x0000004d00467308 */ /* 0x000e620000000800 */
[----:B------:R-:W-:Y:S01]  /*16560*/  PRMT R9, R129, 0x7632, R9 ;  /* 0x0000763281097816 */ /* 0x000fe20000000009 */
[----:B------:R-:W-:Y:S01]  /*16570*/  FADD.FTZ R194, R194, R183 ;  /* 0x000000b7c2c27221 */ /* 0x000fe20000010000 */
[----:B------:R-:W-:Y:S01]  /*16580*/  SHF.R.U32.HI R11, RZ, 0x8, R11 ;  /* 0x00000008ff0b7819 */ /* 0x000fe2000001160b */
[----:B------:R-:W-:Y:S01]  /*16590*/  FADD.FTZ R48, R48, R51 ;  /* 0x0000003330307221 */ /* 0x000fe20000010000 */
[C---:B------:R-:W-:Y:S01]  /*165a0*/  HMMA.16816.F32 R160, R12.reuse, R4, R160 ;  /* 0x000000040ca0723c */ /* 0x040fe200000018a0 */
[----:B---3--:R-:W-:Y:S01]  /*165b0*/  PRMT R20, R106, 0x5410, R105 ;  /* 0x000054106a147816 */ /* 0x008fe20000000069 */
[----:B------:R-:W-:Y:S01]  /*165c0*/  FADD.FTZ R4, R60, R21 ;  /* 0x000000153c047221 */ /* 0x000fe20000010000 */
[----:B------:R-:W-:Y:S01]  /*165d0*/  PRMT R80, R80, 0x5410, R11 ;  /* 0x0000541050507816 */ /* 0x000fe2000000000b */
[----:B------:R-:W-:Y:S01]  /*165e0*/  FADD.FTZ R27, R27, R48 ;  /* 0x000000301b1b7221 */ /* 0x000fe20000010000 */
[----:B------:R-:W-:Y:S01]  /*165f0*/  LOP3.LUT R2, R89, 0xff00ff, RZ, 0xc0, !PT ;  /* 0x00ff00ff59027812 */ /* 0x000fe200078ec0ff */
[----:B------:R-:W-:Y:S01]  /*16600*/  FADD.FTZ R69, R69, R4 ;  /* 0x0000000445457221 */ /* 0x000fe20000010000 */
[--C-:B------:R-:W-:Y:S01]  /*16610*/  HSET2.LE.AND R20, R20, R37.reuse, PT ;  /* 0x0000002514147233 */ /* 0x100fe20003803000 */
[C---:B------:R-:W-:Y:S01]  /*16620*/  HMMA.16816.F32 R144, R12.reuse, R16, R144 ;  /* 0x000000100c90723c */ /* 0x040fe20000001890 */
[--C-:B------:R-:W-:Y:S01]  /*16630*/  HSET2.LE.AND R80, R80, R37.reuse, PT ;  /* 0x0000002550507233 */ /* 0x100fe20003803000 */
[----:B------:R-:W-:Y:S01]  /*16640*/  FADD.FTZ R0, R0, R69 ;  /* 0x0000004500007221 */ /* 0x000fe20000010000 */
[----:B--2---:R-:W-:Y:S01]  /*16650*/  F2FP.F16.F32.PACK_AB R17, R88, R87 ;  /* 0x000000575811723e */ /* 0x004fe200000000ff */
[----:B------:R-:W-:Y:S01]  /*16660*/  FADD.FTZ R26, R26, R27 ;  /* 0x0000001b1a1a7221 */ /* 0x000fe20000010000 */
[----:B------:R-:W-:Y:S01]  /*16670*/  LOP3.LUT R22, R65, R20, RZ, 0xc0, !PT ;  /* 0x0000001441167212 */ /* 0x000fe200078ec0ff */
[----:B------:R-:W2:Y:S01]  /*16680*/  MUFU.EX2 R60, R165 ;  /* 0x000000a5003c7308 */ /* 0x000ea20000000800 */
[----:B------:R-:W-:Y:S01]  /*16690*/  LOP3.LUT R20, R17, R80, RZ, 0xc0, !PT ;  /* 0x0000005011147212 */ /* 0x000fe200078ec0ff */
[----:B------:R-:W-:Y:S01]  /*166a0*/  FADD.FTZ R17, R3, R0 ;  /* 0x0000000003117221 */ /* 0x000fe20000010000 */
[----:B------:R-:W-:Y:S01]  /*166b0*/  FADD.FTZ R29, R29, R26 ;  /* 0x0000001a1d1d7221 */ /* 0x000fe20000010000 */
[C---:B------:R-:W-:Y:S01]  /*166c0*/  HMMA.16816.F32 R148, R12.reuse, R6, R148 ;  /* 0x000000060c94723c */ /* 0x040fe20000001894 */
[----:B------:R-:W3:Y:S01]  /*166d0*/  LDSM.16.MT88.4 R4, [R59+0x1c00] ;  /* 0x001c00003b04783b */ /* 0x000ee20000004200 */
[----:B------:R-:W-:Y:S01]  /*166e0*/  FADD.FTZ R17, R56, R17 ;  /* 0x0000001138117221 */ /* 0x000fe20000010000 */
[----:B------:R-:W-:Y:S01]  /*166f0*/  FADD.FTZ R29, R28, R29 ;  /* 0x0000001d1c1d7221 */ /* 0x000fe20000010000 */
[----:B------:R-:W-:Y:S01]  /*16700*/  LOP3.LUT R9, R9, 0xff, RZ, 0xc0, !PT ;  /* 0x000000ff09097812 */ /* 0x000fe200078ec0ff */
[----:B------:R-:W-:Y:S01]  /*16710*/  FADD.FTZ R114, R114, R115 ;  /* 0x0000007372727221 */ /* 0x000fe20000010000 */
[----:B------:R-:W-:Y:S01]  /*16720*/  FADD.FTZ R82, R82, R17 ;  /* 0x0000001152527221 */ /* 0x000fe20000010000 */
[----:B------:R-:W-:Y:S01]  /*16730*/  FADD.FTZ R46, R46, R29 ;  /* 0x0000001d2e2e7221 */ /* 0x000fe20000010000 */
[----:B------:R-:W-:Y:S01]  /*16740*/  SHF.R.U32.HI R78, RZ, 0x18, R129 ;  /* 0x00000018ff4e7819 */ /* 0x000fe20000011681 */
[----:B------:R-:W-:Y:S01]  /*16750*/  HMMA.16816.F32 R132, R12, R18, R132 ;  /* 0x000000120c84723c */ /* 0x000fe20000001884 */
[----:B------:R-:W-:Y:S01]  /*16760*/  FADD.FTZ R41, R41, R82 ;  /* 0x0000005229297221 */ /* 0x000fe20000010000 */
[----:B------:R-:W-:Y:S01]  /*16770*/  FADD.FTZ R47, R47, R46 ;  /* 0x0000002e2f2f7221 */ /* 0x000fe20000010000 */
[----:B------:R-:W-:Y:S01]  /*16780*/  HSET2.LE.AND R2, R2, R37, PT ;  /* 0x0000002502027233 */ /* 0x000fe20003803000 */
[----:B------:R-:W-:Y:S01]  /*16790*/  FADD.FTZ R175, R175, R194 ;  /* 0x000000c2afaf7221 */ /* 0x000fe20000010000 */
[----:B------:R-:W-:Y:S01]  /*167a0*/  FADD.FTZ R40, R40, R41 ;  /* 0x0000002928287221 */ /* 0x000fe20000010000 */
[----:B------:R-:W-:Y:S01]  /*167b0*/  FADD.FTZ R188, R188, R47 ;  /* 0x0000002fbcbc7221 */ /* 0x000fe20000010000 */
[----:B-1----:R-:W-:Y:S01]  /*167c0*/  F2FP.F16.F32.PACK_AB R23, R63, R70 ;  /* 0x000000463f17723e */ /* 0x002fe200000000ff */
[----:B------:R-:W-:Y:S01]  /*167d0*/  FADD.FTZ R113, R113, R114 ;  /* 0x0000007271717221 */ /* 0x000fe20000010000 */
[----:B------:R-:W-:Y:S01]  /*167e0*/  FADD.FTZ R40, R43, R40 ;  /* 0x000000282b287221 */ /* 0x000fe20000010000 */
[----:B------:R-:W-:Y:S01]  /*167f0*/  FADD.FTZ R188, R203, R188 ;  /* 0x000000bccbbc7221 */ /* 0x000fe20000010000 */
[----:B------:R-:W-:Y:S01]  /*16800*/  PRMT R78, R9, 0x5410, R78 ;  /* 0x00005410094e7816 */ /* 0x000fe2000000004e */
[----:B------:R-:W-:Y:S01]  /*16810*/  FADD.FTZ R196, R196, R175 ;  /* 0x000000afc4c47221 */ /* 0x000fe20000010000 */
[----:B------:R-:W-:Y:S01]  /*16820*/  FADD.FTZ R131, R131, R40 ;  /* 0x0000002883837221 */ /* 0x000fe20000010000 */
[----:B------:R-:W-:Y:S01]  /*16830*/  FADD.FTZ R125, R125, R188 ;  /* 0x000000bc7d7d7221 */ /* 0x000fe20000010000 */
[----:B------:R-:W1:Y:S01]  /*16840*/  LDSM.16.MT88.4 R8, [R218+0x5c00] ;  /* 0x005c0000da08783b */ /* 0x000e620000004200 */
[----:B------:R-:W-:Y:S01]  /*16850*/  LOP3.LUT R23, R23, R2, RZ, 0xc0, !PT ;  /* 0x0000000217177212 */ /* 0x000fe200078ec0ff */
[----:B------:R-:W-:Y:S01]  /*16860*/  FADD.FTZ R131, R172, R131 ;  /* 0x00000083ac837221 */ /* 0x000fe20000010000 */
[----:B------:R-:W-:Y:S01]  /*16870*/  FADD.FTZ R164, R164, R125 ;  /* 0x0000007da4a47221 */ /* 0x000fe20000010000 */
[----:B------:R-:W-:Y:S01]  /*16880*/  LOP3.LUT R13, R189, 0xffff, RZ, 0xc0, !PT ;  /* 0x0000ffffbd0d7812 */ /* 0x000fe200078ec0ff */
[----:B------:R-:W-:Y:S01]  /*16890*/  FADD.FTZ R113, R92, R113 ;  /* 0x000000715c717221 */ /* 0x000fe20000010000 */
[----:B------:R-:W-:Y:S01]  /*168a0*/  FADD.FTZ R24, R24, R131 ;  /* 0x0000008318187221 */ /* 0x000fe20000010000 */
[----:B------:R-:W-:Y:S01]  /*168b0*/  FADD.FTZ R127, R127, R164 ;  /* 0x000000a47f7f7221 */ /* 0x000fe20000010000 */
[----:B------:R-:W-:Y:S01]  /*168c0*/  PRMT R2, R189, 0x7632, R2 ;  /* 0x00007632bd027816 */ /* 0x000fe20000000002 */
[----:B------:R-:W-:-:S02]  /*168d0*/  @P0 IMAD.MOV.U32 R36, RZ, RZ, R55 ;  /* 0x000000ffff240224 */ /* 0x000fc400078e0037 */
[----:B------:R-:W-:Y:S01]  /*168e0*/  FADD.FTZ R25, R25, R24 ;  /* 0x0000001819197221 */ /* 0x000fe20000010000 */
[----:B------:R-:W-:Y:S01]  /*168f0*/  FADD.FTZ R130, R130, R127 ;  /* 0x0000007f82827221 */ /* 0x000fe20000010000 */
[----:B------:R-:W-:Y:S02]  /*16900*/  LOP3.LUT R12, R189, 0xff, RZ, 0xc0, !PT ;  /* 0x000000ffbd0c7812 */ /* 0x000fe400078ec0ff */
[----:B------:R-:W-:Y:S01]  /*16910*/  FADD.FTZ R34, R34, R25 ;  /* 0x0000001922227221 */ /* 0x000fe20000010000 */
[----:B------:R-:W-:Y:S01]  /*16920*/  PRMT R200, R214, 0x7771, RZ ;  /* 0x00007771d6c87816 */ /* 0x000fe200000000ff */
[----:B------:R-:W-:Y:S01]  /*16930*/  FADD.FTZ R93, R93, R130 ;  /* 0x000000825d5d7221 */ /* 0x000fe20000010000 */
[----:B------:R-:W-:Y:S01]  /*16940*/  LOP3.LUT R15, R168, 0xff, RZ, 0xc0, !PT ;  /* 0x000000ffa80f7812 */ /* 0x000fe200078ec0ff */
[----:B------:R-:W-:Y:S01]  /*16950*/  FADD.FTZ R35, R35, R34 ;  /* 0x0000002223237221 */ /* 0x000fe20000010000 */
[----:B------:R-:W-:Y:S01]  /*16960*/  SHF.R.U32.HI R189, RZ, 0x18, R189 ;  /* 0x00000018ffbd7819 */ /* 0x000fe200000116bd */
[----:B------:R-:W-:Y:S01]  /*16970*/  FADD.FTZ R100, R100, R93 ;  /* 0x0000005d64647221 */ /* 0x000fe20000010000 */
[----:B------:R-:W-:Y:S01]  /*16980*/  SHF.R.U32.HI R13, RZ, 0x8, R13 ;  /* 0x00000008ff0d7819 */ /* 0x000fe2000001160d */
[----:B------:R-:W-:Y:S01]  /*16990*/  FADD.FTZ R44, R44, R35 ;  /* 0x000000232c2c7221 */ /* 0x000fe20000010000 */
[----:B------:R-:W-:Y:S01]  /*169a0*/  LOP3.LUT R2, R2, 0xff, RZ, 0xc0, !PT ;  /* 0x000000ff02027812 */ /* 0x000fe200078ec0ff */
[----:B------:R-:W-:Y:S01]  /*169b0*/  FADD.FTZ R95, R95, R100 ;  /* 0x000000645f5f7221 */ /* 0x000fe20000010000 */
[----:B------:R-:W-:Y:S01]  /*169c0*/  PRMT R14, R15, 0x5410, R200 ;  /* 0x000054100f0e7816 */ /* 0x000fe200000000c8 */
[----:B------:R-:W-:Y:S01]  /*169d0*/  FADD.FTZ R45, R45, R44 ;  /* 0x0000002c2d2d7221 */ /* 0x000fe20000010000 */
[----:B------:R-:W-:Y:S01]  /*169e0*/  LOP3.LUT R102, R102, 0xff00ff, RZ, 0xc0, !PT ;  /* 0x00ff00ff66667812 */ /* 0x000fe200078ec0ff */
[----:B------:R-:W-:Y:S01]  /*169f0*/  FADD.FTZ R95, R98, R95 ;  /* 0x0000005f625f7221 */ /* 0x000fe20000010000 */
[----:B------:R-:W-:Y:S01]  /*16a00*/  PRMT R12, R12, 0x5410, R13 ;  /* 0x000054100c0c7816 */ /* 0x000fe2000000000d */
[----:B------:R-:W-:Y:S01]  /*16a10*/  FADD.FTZ R122, R122, R45 ;  /* 0x0000002d7a7a7221 */ /* 0x000fe20000010000 */
[----:B------:R-:W-:-:S02]  /*16a20*/  PRMT R2, R2, 0x5410, R189 ;  /* 0x0000541002027816 */ /* 0x000fc400000000bd */
[--C-:B------:R-:W-:Y:S01]  /*16a30*/  HSET2.LE.AND R21, R78, R37.reuse, PT ;  /* 0x000000254e157233 */ /* 0x100fe20003803000 */
[----:B------:R-:W-:Y:S01]  /*16a40*/  FADD.FTZ R179, R179, R122 ;  /* 0x0000007ab3b37221 */ /* 0x000fe20000010000 */
[--C-:B------:R-:W-:Y:S02]  /*16a50*/  HSET2.LE.AND R14, R14, R37.reuse, PT ;  /* 0x000000250e0e7233 */ /* 0x100fe40003803000 */
[--C-:B------:R-:W-:Y:S01]  /*16a60*/  HSET2.LE.AND R15, R102, R37.reuse, PT ;  /* 0x00000025660f7233 */ /* 0x100fe20003803000 */
[----:B------:R-:W-:Y:S01]  /*16a70*/  FADD.FTZ R126, R126, R179 ;  /* 0x000000b37e7e7221 */ /* 0x000fe20000010000 */
[--C-:B------:R-:W-:Y:S02]  /*16a80*/  HSET2.LE.AND R12, R12, R37.reuse, PT ;  /* 0x000000250c0c7233 */ /* 0x100fe40003803000 */
[----:B------:R-:W-:Y:S01]  /*16a90*/  HSET2.LE.AND R13, R2, R37, PT ;  /* 0x00000025020d7233 */ /* 0x000fe20003803000 */
[----:B------:R-:W-:Y:S01]  /*16aa0*/  FADD.FTZ R185, R185, R126 ;  /* 0x0000007eb9b97221 */ /* 0x000fe20000010000 */
[----:B------:R-:W-:Y:S01]  /*16ab0*/  F2FP.F16.F32.PACK_AB R3, R198, R167 ;  /* 0x000000a7c603723e */ /* 0x000fe200000000ff */
        /* <DEDUP_REMOVED lines=20> */
[----:B------:R-:W-:Y:S01]  /*16c00*/  FADD.FTZ R71, R71, R68 ;  /* 0x0000004447477221 */ /* 0x000fe20000010000 */
[----:B---3--:R-:W-:Y:S01]  /*16c10*/  HMMA.16816.F32 R140, R20, R4, R140 ;  /* 0x00000004148c723c */ /* 0x008fe2000000188c */
[----:B------:R-:W-:Y:S01]  /*16c20*/  FADD.FTZ R87, R88, R87 ;  /* 0x0000005758577221 */ /* 0x000fe20000010000 */
[----:B------:R-:W-:Y:S01]  /*16c30*/  FADD.FTZ R119, R119, R112 ;  /* 0x0000007077777221 */ /* 0x000fe20000010000 */
[----:B------:R-:W-:Y:S01]  /*16c40*/  FADD.FTZ R70, R70, R71 ;  /* 0x0000004746467221 */ /* 0x000fe20000010000 */
[----:B------:R-:W-:-:S02]  /*16c50*/  IMAD.MOV.U32 R0, RZ, RZ, R52 ;  /* 0x000000ffff007224 */ /* 0x000fc400078e0034 */
[----:B------:R-:W-:Y:S01]  /*16c60*/  FADD.FTZ R74, R74, R87 ;  /* 0x000000574a4a7221 */ /* 0x000fe20000010000 */
[----:B------:R-:W-:Y:S01]  /*16c70*/  IMAD.MOV.U32 R2, RZ, RZ, R53 ;  /* 0x000000ffff027224 */ /* 0x000fe200078e0035 */
[----:B------:R-:W-:Y:S01]  /*16c80*/  HMMA.16816.F32 R144, R12, R4, R144 ;  /* 0x000000040c90723c */ /* 0x000fe20000001890 */
[----:B------:R-:W-:Y:S01]  /*16c90*/  FADD.FTZ R4, R60, R171 ;  /* 0x000000ab3c047221 */ /* 0x000fe20000010000 */
[----:B------:R-:W-:Y:S01]  /*16ca0*/  FADD.FTZ R5, R75, R74 ;  /* 0x0000004a4b057221 */ /* 0x000fe20000010000 */
[----:B------:R-:W-:Y:S02]  /*16cb0*/  IMAD.MOV.U32 R3, RZ, RZ, R54 ;  /* 0x000000ffff037224 */ /* 0x000fe400078e0036 */
[----:B------:R-:W-:Y:S01]  /*16cc0*/  @P0 IMAD.MOV.U32 R0, RZ, RZ, R52 ;  /* 0x000000ffff000224 */ /* 0x000fe200078e0034 */
[----:B------:R2:W-:Y:S01]  /*16cd0*/  STL [R1+0x10], R4 ;  /* 0x0000100401007387 */ /* 0x0005e20000100800 */
[----:B------:R-:W-:Y:S01]  /*16ce0*/  @P0 IMAD.MOV.U32 R2, RZ, RZ, R53 ;  /* 0x000000ffff020224 */ /* 0x000fe200078e0035 */
[----:B------:R-:W-:Y:S01]  /*16cf0*/  HMMA.16816.F32 R136, R20, R6, R136 ;  /* 0x000000061488723c */ /* 0x000fe20000001888 */
[----:B------:R-:W-:-:S07]  /*16d00*/  @P0 IMAD.MOV.U32 R3, RZ, RZ, R54 ;  /* 0x000000ffff030224 */ /* 0x000fce00078e0036 */
[----:B------:R-:W-:Y:S01]  /*16d10*/  HMMA.16816.F32 R132, R12, R6, R132 ;  /* 0x000000060c84723c */ /* 0x000fe20000001884 */
[----:B------:R-:W-:-:S05]  /*16d20*/  FADD.FTZ R6, R116, R119 ;  /* 0x0000007774067221 */ /* 0x000fca0000010000 */
[----:B------:R3:W-:Y:S02]  /*16d30*/  STL [R1+0xc], R6 ;  /* 0x00000c0601007387 */ /* 0x0007e40000100800 */
[----:B-1----:R-:W-:Y:S02]  /*16d40*/  HMMA.16816.F32 R156, R20, R8, R156 ;  /* 0x00000008149c723c */ /* 0x002fe4000000189c */
[----:B------:R3:W-:Y:S01]  /*16d50*/  STL [R1+0x14], R5 ;  /* 0x0000140501007387 */ /* 0x0007e20000100800 */
[----:B--2---:R-:W-:-:S05]  /*16d60*/  FADD.FTZ R4, R63, R70 ;  /* 0x000000463f047221 */ /* 0x004fca0000010000 */
[----:B------:R-:W-:Y:S01]  /*16d70*/  HMMA.16816.F32 R152, R20, R10, R152 ;  /* 0x0000000a1498723c */ /* 0x000fe20000001898 */
[----:B------:R3:W-:Y:S07]  /*16d80*/  STL [R1+0x8], R4 ;  /* 0x0000080401007387 */ /* 0x0007ee0000100800 */
[C---:B------:R-:W-:Y:S08]  /*16d90*/  HMMA.16816.F32 R160, R12.reuse, R8, R160 ;  /* 0x000000080ca0723c */ /* 0x040ff000000018a0 */
[----:B------:R-:W-:Y:S01]  /*16da0*/  HMMA.16816.F32 R148, R12, R10, R148 ;  /* 0x0000000a0c94723c */ /* 0x000fe20000001894 */
[----:B------:R-:W-:-:S04]  /*16db0*/  NOP ;  /* 0x0000000000007918 */ /* 0x000fc80000000000 */
[----:B------:R-:W-:-:S15]  /*16dc0*/  BRA.U UP0, `(.L_x_1049) ;  /* 0x0000000100047547 */ /* 0x000fde000b800000 */
.L_x_1045:
[----:B------:R-:W-:-:S12]  /*16dd0*/  UIADD3 UR21, UPT, UPT, UR16, -0x1, URZ ;  /* 0xffffffff10157890 */ /* 0x000fd8000fffe0ff */
.L_x_1049:
[----:B------:R-:W-:-:S09]  /*16de0*/  UISETP.GE.AND UP0, UPT, UR21, UR18, UPT ;  /* 0x000000121500728c */ /* 0x000fd2000bf06270 */
[----:B------:R-:W-:Y:S05]  /*16df0*/  BRA.U !UP0, `(.L_x_1050) ;  /* 0x000000a9086c7547 */ /* 0x000fea000b800000 */
[----:B------:R-:W-:Y:S01]  /*16e00*/  LOP3.LUT P4, RZ, R228, 0x4, RZ, 0xc0, !PT ;  /* 0x00000004e4ff7812 */ /* 0x000fe2000788c0ff */
[----:B------:R-:W1:Y:S01]  /*16e10*/  LDC.64 R222, c[0x0][0x3c0] ;  /* 0x0000f000ffde7b82 */ /* 0x000e620000000a00 */
[----:B------:R-:W4:Y:S01]  /*16e20*/  S2R R228, SR_TID.X ;  /* 0x0000000000e47919 */ /* 0x000f220000002100 */
[----:B------:R-:W5:Y:S01]  /*16e30*/  LDCU UR8, c[0x0][0x440] ;  /* 0x00008800ff0877ac */ /* 0x000f620008000800 */
[----:B------:R-:W-:Y:S01]  /*16e40*/  IMAD.MOV.U32 R216, RZ, RZ, 0x20 ;  /* 0x00000020ffd87424 */ /* 0x000fe200078e00ff */
[----:B------:R-:W-:Y:S01]  /*16e50*/  MOV R164, R36 ;  /* 0x0000002400a47202 */ /* 0x000fe20000000f00 */
[----:B------:R-:W-:Y:S01]  /*16e60*/  IMAD.MOV.U32 R167, RZ, RZ, R0 ;  /* 0x000000ffffa77224 */ /* 0x000fe200078e0000 */
[----:B------:R-:W-:Y:S01]  /*16e70*/  UIADD3 UR4, UPT, UPT, UR32, -0x61c88647, URZ ;  /* 0x9e3779b920047890 */ /* 0x000fe2000fffe0ff */
[----:B------:R-:W-:Y:S01]  /*16e80*/  IMAD.MOV.U32 R166, RZ, RZ, R2 ;  /* 0x000000ffffa67224 */ /* 0x000fe200078e0002 */
[----:B------:R-:W-:Y:S01]  /*16e90*/  UIADD3 UR7, UPT, UPT, UR32, 0x3c6ef372, URZ ;  /* 0x3c6ef37220077890 */ /* 0x000fe2000fffe0ff */
[----:B------:R-:W-:Y:S01]  /*16ea0*/  SEL R216, R216, 0xffffffe0, !P4 ;  /* 0xffffffe0d8d87807 */ /* 0x000fe20006000000 */
[----:B------:R-:W-:Y:S01]  /*16eb0*/  IMAD.MOV.U32 R165, RZ, RZ, R3 ;  /* 0x000000ffffa57224 */ /* 0x000fe200078e0003 */
[----:B------:R-:W-:Y:S01]  /*16ec0*/  IADD3 R238, PT, PT, R234, 0x8, RZ ;  /* 0x00000008eaee7810 */ /* 0x000fe20007ffe0ff */
[----:B------:R-:W-:Y:S01]  /*16ed0*/  VIADD R235, R218, 0x4000 ;  /* 0x00004000daeb7836 */ /* 0x000fe20000000000 */
[----:B------:R-:W-:Y:S01]  /*16ee0*/  IADD3 R217, PT, PT, R219, R216, RZ ;  /* 0x000000d8dbd97210 */ /* 0x000fe20007ffe0ff */
[C---:B------:R-:W-:Y:S01]  /*16ef0*/  VIADD R237, R234.reuse, 0x40 ;  /* 0x00000040eaed7836 */ /* 0x040fe20000000000 */
[----:B------:R-:W-:Y:S01]  /*16f00*/  LOP3.LUT R241, R249, UR7, RZ, 0x3c, !PT ;  /* 0x00000007f9f17c12 */ /* 0x000fe2000f8e3cff */
[----:B------:R-:W-:Y:S01]  /*16f10*/  VIADD R236, R234, 0x48 ;  /* 0x00000048eaec7836 */ /* 0x000fe20000000000 */
[----:B------:R-:W-:Y:S01]  /*16f20*/  LOP3.LUT R239, R245, UR7, RZ, 0x3c, !PT ;  /* 0x00000007f5ef7c12 */ /* 0x000fe2000f8e3cff */
[----:B------:R-:W-:Y:S01]  /*16f30*/  IMAD.IADD R216, R220, 0x1, R216 ;  /* 0x00000001dcd87824 */ /* 0x000fe200078e02d8 */
[----:B------:R-:W-:Y:S01]  /*16f40*/  LOP3.LUT R242, R208, UR4, RZ, 0x3c, !PT ;  /* 0x00000004d0f27c12 */ /* 0x000fe2000f8e3cff */
[----:B------:R-:W1:Y:S01]  /*16f50*/  LDCU UR17, c[0x0][0x440] ;  /* 0x00008800ff1177ac */ /* 0x000e620008000800 */
[----:B-----5:R-:W-:-:S02]  /*16f60*/  ISETP.GE.AND P5, PT, R221, UR8, PT ;  /* 0x00000008dd007c0c */ /* 0x020fc4000bfa6270 */
[----:B------:R-:W-:Y:S01]  /*16f70*/  LOP3.LUT R240, R38, UR4, RZ, 0x3c, !PT ;  /* 0x0000000426f07c12 */ /* 0x000fe2000f8e3cff */
[----:B------:R-:W1:Y:S01]  /*16f80*/  LDCU UR16, c[0x0][0x504] ;  /* 0x0000a080ff1077ac */ /* 0x000e620008000800 */
[----:B------:R-:W1:Y:S01]  /*16f90*/  LDCU UR4, c[0x0][0x45c] ;  /* 0x00008b80ff0477ac */ /* 0x000e620008000800 */
[----:B----4-:R-:W-:Y:S01]  /*16fa0*/  SHF.L.U32 R243, R228, 0x1, RZ ;  /* 0x00000001e4f37819 */ /* 0x010fe200000006ff */
[----:B------:R-:W-:Y:S07]  /*16fb0*/  BRA `(.L_x_1051) ;  /* 0x0000000400007947 */ /* 0x000fee0003800000 */
.L_x_1053:
[----:B------:R-:W-:Y:S01]  /*16fc0*/  IMAD.U32 R175, RZ, RZ, UR21 ;  /* 0x00000015ffaf7e24 */ /* 0x000fe2000f8e00ff */
[----:B------:R-:W-:Y:S01]  /*16fd0*/  ISETP.GE.AND P5, PT, R221, UR17, PT ;  /* 0x00000011dd007c0c */ /* 0x000fe2000bfa6270 */
[----:B------:R-:W-:Y:S01]  /*16fe0*/  IMAD.U32 R176, RZ, RZ, UR21 ;  /* 0x00000015ffb07e24 */ /* 0x000fe2000f8e00ff */
[----:B------:R-:W1:Y:S04]  /*16ff0*/  @!P1 LDC.64 R170, c[0x0][0x3b8] ;  /* 0x0000ee00ffaa9b82 */ /* 0x000e680000000a00 */
[----:B------:R-:W-:Y:S04]  /*17000*/  @!P1 IADD3 R176, PT, PT, R176, -0x1, RZ ;  /* 0xffffffffb0b09810 */ /* 0x000fe80007ffe0ff */
[----:B------:R-:W2:Y:S03]  /*17010*/  @!P1 LDC.64 R168, c[0x0][0x3b8] ;  /* 0x0000ee00ffa89b82 */ /* 0x000ea60000000a00 */
[----:B------:R-:W-:Y:S05]  /*17020*/  @!P5 VIADD R175, R175, 0xffffffff ;  /* 0xffffffffafafd836 */ /* 0x000fea0000000000 */
[----:B------:R-:W3:Y:S01]  /*17030*/  @!P5 LDC.64 R172, c[0x0][0x3b8] ;  /* 0x0000ee00ffacdb82 */ /* 0x000ee20000000a00 */
[C---:B-1----:R-:W-:Y:S07]  /*17040*/  @!P1 IMAD.WIDE.U32 R178, R176.reuse, R170, RZ ;  /* 0x000000aab0b29225 */ /* 0x042fee00078e00ff */
[----:B------:R-:W1:Y:S01]  /*17050*/  @!P1 LDC.64 R2, c[0x0][0x3b8] ;  /* 0x0000ee00ff029b82 */ /* 0x000e620000000a00 */
[----:B------:R-:W-:Y:S02]  /*17060*/  @!P1 IMAD R176, R176, R171, R179 ;  /* 0x000000abb0b09224 */ /* 0x000fe400078e02b3 */
[C---:B------:R-:W-:Y:S03]  /*17070*/  @!P1 IMAD.SHL.U32 R177, R178.reuse, 0x80, RZ ;  /* 0x00000080b2b19824 */ /* 0x040fe600078e00ff */
[----:B------:R-:W-:Y:S01]  /*17080*/  @!P1 SHF.L.U64.HI R176, R178, 0x7, R176 ;  /* 0x00000007b2b09819 */ /* 0x000fe200000102b0 */
[C---:B---3--:R-:W-:Y:S04]  /*17090*/  @!P5 IMAD.WIDE.U32 R180, R175.reuse, R172, RZ ;  /* 0x000000acafb4d225 */ /* 0x048fe800078e00ff */
[----:B------:R-:W-:Y:S01]  /*170a0*/  @!P5 IMAD R175, R175, R173, R181 ;  /* 0x000000adafafd224 */ /* 0x000fe200078e02b5 */
[C---:B------:R-:W-:Y:S01]  /*170b0*/  @!P5 LEA R174, P3, R180.reuse, R227, 0x8 ;  /* 0x000000e3b4aed211 */ /* 0x040fe200078640ff */
[----:B------:R-:W-:Y:S02]  /*170c0*/  IMAD.U32 R173, RZ, RZ, UR21 ;  /* 0x00000015ffad7e24 */ /* 0x000fe4000f8e00ff */
[----:B------:R-:W-:Y:S01]  /*170d0*/  IMAD.U32 R172, RZ, RZ, UR21 ;  /* 0x00000015ffac7e24 */ /* 0x000fe2000f8e00ff */
[----:B------:R-:W-:Y:S01]  /*170e0*/  @!P5 LEA.HI.X R175, R180, R226, R175, 0x8, P3 ;  /* 0x000000e2b4afd211 */ /* 0x000fe200018f44af */
[----:B------:R-:W-:Y:S01]  /*170f0*/  @!P1 VIADD R173, R173, 0xffffffff ;  /* 0xffffffffadad9836 */ /* 0x000fe20000000000 */
[----:B------:R-:W-:Y:S02]  /*17100*/  @!P1 LEA R177, P3, R170, R177, 0x5 ;  /* 0x000000b1aab19211 */ /* 0x000fe400078628ff */
[----:B------:R-:W-:Y:S01]  /*17110*/  @!P1 IADD3 R172, PT, PT, R172, -0x1, RZ ;  /* 0xffffffffacac9810 */ /* 0x000fe20007ffe0ff */
[----:B------:R-:W-:Y:S01]  /*17120*/  @!PT LDS RZ, [RZ] ;  /* 0x00000000fffff984 */ /* 0x000fe20000000800 */
[----:B------:R-:W-:Y:S01]  /*17130*/  @!PT LDS RZ, [RZ] ;  /* 0x00000000fffff984 */ /* 0x000fe20000000800 */
[----:B------:R-:W-:Y:S01]  /*17140*/  @!PT LDS RZ, [RZ] ;  /* 0x00000000fffff984 */ /* 0x000fe20000000800 */
[----:B------:R3:W-:Y:S01]  /*17150*/  @!P5 LDGSTS.E.BYPASS.LTC128B.128 [R229+0x2000], desc[UR26][R174.64] ;  /* 0x02000000aee5dfae */ /* 0x0007e2000b981a1a */
[----:B--2---:R-:W-:Y:S01]  /*17160*/  @!P1 IMAD.WIDE.U32 R180, R173, R168, RZ ;  /* 0x000000a8adb49225 */ /* 0x004fe200078e00ff */
[----:B------:R-:W-:Y:S03]  /*17170*/  @!P1 LEA.HI.X R176, R170, R176, R171, 0x5, P3 ;  /* 0x000000b0aab09211 */ /* 0x000fe600018f2cab */
[----:B------:R3:W-:Y:S01]  /*17180*/  @P5 STS.128 [R229+0x2000], RZ ;  /* 0x002000ffe5005388 */ /* 0x0007e20000000c00 */
[----:B-1----:R-:W-:Y:S01]  /*17190*/  @!P1 IMAD.WIDE.U32 R178, R172, R2, RZ ;  /* 0x00000002acb29225 */ /* 0x002fe200078e00ff */
[----:B------:R-:W-:Y:S03]  /*171a0*/  @!P1 LEA R184, P3, R177, R227, 0x1 ;  /* 0x000000e3b1b89211 */ /* 0x000fe600078608ff */
[----:B------:R3:W-:Y:S01]  /*171b0*/  @P1 STS.128 [R229+0x2800], RZ ;  /* 0x002800ffe5001388 */ /* 0x0007e20000000c00 */
[----:B------:R-:W-:Y:S01]  /*171c0*/  @!P1 IMAD R173, R173, R169, R181 ;  /* 0x000000a9adad9224 */ /* 0x000fe200078e02b5 */
[-C--:B------:R-:W-:Y:S01]  /*171d0*/  @!P1 LEA.HI.X R185, R177, R226.reuse, R176, 0x1, P3 ;  /* 0x000000e2b1b99211 */ /* 0x080fe200018f0cb0 */
[----:B------:R-:W-:Y:S01]  /*171e0*/  @!P1 IMAD.SHL.U32 R171, R180, 0x80, RZ ;  /* 0x00000080b4ab9824 */ /* 0x000fe200078e00ff */
[----:B------:R-:W-:Y:S01]  /*171f0*/  @!P1 SHF.L.U32 R182, R178, 0x7, RZ ;  /* 0x00000007b2b69819 */ /* 0x000fe200000006ff */
[----:B------:R-:W-:Y:S01]  /*17200*/  @!P1 IMAD R172, R172, R3, R179 ;  /* 0x00000003acac9224 */ /* 0x000fe200078e02b3 */
[----:B------:R-:W-:Y:S01]  /*17210*/  @!P1 SHF.L.U64.HI R173, R180, 0x7, R173 ;  /* 0x00000007b4ad9819 */ /* 0x000fe200000102ad */
[----:B------:R-:W-:Y:S01]  /*17220*/  @!PT LDS RZ, [RZ] ;  /* 0x00000000fffff984 */ /* 0x000fe20000000800 */
[----:B------:R-:W-:Y:S01]  /*17230*/  @!PT LDS RZ, [RZ] ;  /* 0x00000000fffff984 */ /* 0x000fe20000000800 */
[----:B------:R-:W-:Y:S01]  /*17240*/  @!PT LDS RZ, [RZ] ;  /* 0x00000000fffff984 */ /* 0x000fe20000000800 */
[----:B------:R3:W-:Y:S01]  /*17250*/  @!P1 LDGSTS.E.BYPASS.LTC128B.128 [R229+0x2800], desc[UR26][R184.64] ;  /* 0x02800000b8e59fae */ /* 0x0007e2000b981a1a */
[----:B------:R-:W-:Y:S01]  /*17260*/  @!P1 LEA R171, P3, R168, R171, 0x6 ;  /* 0x000000aba8ab9211 */ /* 0x000fe200078630ff */
[----:B------:R-:W-:Y:S01]  /*17270*/  @!P1 IMAD R3, R3, 0x60, RZ ;  /* 0x0000006003039824 */ /* 0x000fe200078e02ff */
[----:B------:R-:W-:Y:S02]  /*17280*/  @!P1 SHF.L.U64.HI R183, R178, 0x7, R172 ;  /* 0x00000007b2b79819 */ /* 0x000fe400000102ac */
[----:B------:R3:W-:Y:S01]  /*17290*/  @P1 STS.128 [R229+0x3000], RZ ;  /* 0x003000ffe5001388 */ /* 0x0007e20000000c00 */
[----:B------:R-:W-:Y:S02]  /*172a0*/  @!P1 LEA.HI.X R173, R168, R173, R169, 0x6, P3 ;  /* 0x000000ada8ad9211 */ /* 0x000fe400018f34a9 */
[CC--:B------:R-:W-:Y:S01]  /*172b0*/  @!P1 LEA R168, P3, R171.reuse, R227.reuse, 0x1 ;  /* 0x000000e3aba89211 */ /* 0x0c0fe200078608ff */
[----:B------:R-:W-:Y:S03]  /*172c0*/  @!P1 IMAD.WIDE.U32 R182, R2, 0x60, R182 ;  /* 0x0000006002b69825 */ /* 0x000fe600078e00b6 */
[-C--:B------:R-:W-:Y:S02]  /*172d0*/  @!P1 LEA.HI.X R169, R171, R226.reuse, R173, 0x1, P3 ;  /* 0x000000e2aba99211 */ /* 0x080fe400018f0cad */
[C---:B------:R-:W-:Y:S02]  /*172e0*/  @!P1 LEA R2, P3, R182.reuse, R227, 0x1 ;  /* 0x000000e3b6029211 */ /* 0x040fe400078608ff */
[----:B------:R-:W-:Y:S01]  /*172f0*/  @!P1 IADD3 R3, PT, PT, R3, R183, RZ ;  /* 0x000000b703039210 */ /* 0x000fe20007ffe0ff */
[----:B------:R-:W-:Y:S01]  /*17300*/  @!PT LDS RZ, [RZ] ;  /* 0x00000000fffff984 */ /* 0x000fe20000000800 */
[----:B------:R-:W-:Y:S01]  /*17310*/  @!PT LDS RZ, [RZ] ;  /* 0x00000000fffff984 */ /* 0x000fe20000000800 */
[----:B------:R-:W-:Y:S01]  /*17320*/  @!PT LDS RZ, [RZ] ;  /* 0x00000000fffff984 */ /* 0x000fe20000000800 */
[----:B------:R3:W-:Y:S03]  /*17330*/  @!P1 LDGSTS.E.BYPASS.LTC128B.128 [R229+0x3000], desc[UR26][R168.64] ;  /* 0x03000000a8e59fae */ /* 0x0007e6000b981a1a */
[----:B------:R-:W-:Y:S02]  /*17340*/  @!P1 LEA.HI.X R3, R182, R226, R3, 0x1, P3 ;  /* 0x000000e2b6039211 */ /* 0x000fe400018f0c03 */
[----:B------:R3:W-:Y:S05]  /*17350*/  @P1 STS.128 [R229+0x3800], RZ ;  /* 0x003800ffe5001388 */ /* 0x0007ea0000000c00 */
[----:B------:R-:W-:Y:S01]  /*17360*/  @!PT LDS RZ, [RZ] ;  /* 0x00000000fffff984 */ /* 0x000fe20000000800 */
[----:B------:R-:W-:Y:S01]  /*17370*/  @!PT LDS RZ, [RZ] ;  /* 0x00000000fffff984 */ /* 0x000fe20000000800 */
[----:B------:R-:W-:Y:S01]  /*17380*/  @!PT LDS RZ, [RZ] ;  /* 0x00000000fffff984 */ /* 0x000fe20000000800 */
[----:B------:R3:W-:Y:S05]  /*17390*/  @!P1 LDGSTS.E.BYPASS.LTC128B.128 [R229+0x3800], desc[UR26][R2.64] ;  /* 0x0380000002e59fae */ /* 0x0007ea000b981a1a */
[----:B------:R-:W0:Y:S01]  /*173a0*/  LDGDEPBAR ;  /* 0x00000000000079af */ /* 0x000e220000000000 */
[----:B------:R-:W-:Y:S05]  /*173b0*/  BRA `(.L_x_1052) ;  /* 0x0000000800c07947 */ /* 0x000fea0003800000 */
.L_x_1051:
[----:B-1----:R-:W-:Y:S01]  /*173c0*/  ISETP.GE.AND P1, PT, R221, UR17, PT ;  /* 0x00000011dd007c0c */ /* 0x002fe2000bf26270 */
[----:B-----5:R-:W-:Y:S01]  /*173d0*/  IMAD.WIDE.U32 R2, R222, UR21, RZ ;  /* 0x00000015de027c25 */ /* 0x020fe2000f8e00ff */
[----:B------:R-:W-:Y:S04]  /*173e0*/  DEPBAR.LE SB0, 0x0 ;  /* 0x000080000000791a */ /* 0x000fe80000000000 */
[----:B------:R-:W-:Y:S01]  /*173f0*/  IMAD R0, R223, UR21, R3 ;  /* 0x00000015df007c24 */ /* 0x000fe2000f8e0203 */
[----:B------:R-:W-:Y:S01]  /*17400*/  BAR.SYNC.DEFER_BLOCKING 0x0 ;  /* 0x0000000000007b1d */ /* 0x000fe20000010000 */
[C---:B------:R-:W-:Y:S01]  /*17410*/  IMAD.SHL.U32 R130, R2.reuse, 0x80, RZ ;  /* 0x0000008002827824 */ /* 0x040fe200078e00ff */
[----:B------:R-:W-:Y:S01]  /*17420*/  LOP3.LUT R252, R243, 0x6, RZ, 0xc0, !PT ;  /* 0x00000006f3fc7812 */ /* 0x000fe200078ec0ff */
[----:B------:R-:W-:Y:S01]  /*17430*/  UIADD3 UR7, UPT, UPT, UR20, UR16, URZ ;  /* 0x0000001014077290 */ /* 0x000fe2000fffe0ff */
[----:B------:R-:W-:Y:S01]  /*17440*/  SHF.L.U64.HI R131, R2, 0x7, R0 ;  /* 0x0000000702837819 */ /* 0x000fe20000010200 */
[----:B------:R-:W-:Y:S01]  /*17450*/  UISETP.GT.AND UP0, UPT, UR21, UR18, UPT ;  /* 0x000000121500728c */ /* 0x000fe2000bf04270 */
        /* <DEDUP_REMOVED lines=38> */
[----:B----4-:R-:W4:Y:S08]  /*176c0*/  LDSM.16.M88.4 R176, [R220+0x1000] ;  /* 0x00100000dcb0783b */ /* 0x010f300000000200 */
[----:B------:R-:W5:Y:S08]  /*176d0*/  LDSM.16.M88.4 R180, [R219+0x2400] ;  /* 0x00240000dbb4783b */ /* 0x000f700000000200 */
[----:B------:R-:W0:Y:S08]  /*176e0*/  LDGDEPBAR ;  /* 0x00000000000079af */ /* 0x000e300000000000 */
[----:B------:R-:W1:Y:S08]  /*176f0*/  LDSM.16.M88.4 R184, [R219+0x2800] ;  /* 0x00280000dbb8783b */ /* 0x000e700000000200 */
[----:B------:R-:W1:Y:S01]  /*17700*/  LDSM.16.M88.4 R188, [R219+0x2c00] ;  /* 0x002c0000dbbc783b */ /* 0x000e620000000200 */
[-C--:B--23--:R-:W-:Y:S07]  /*17710*/  HMMA.16816.F32 R4, R168, R172.reuse, RZ ;  /* 0x000000aca804723c */ /* 0x08cfee00000018ff */
[----:B------:R-:W2:Y:S01]  /*17720*/  LDSM.16.M88.4 R192, [R219+0x3000] ;  /* 0x00300000dbc0783b */ /* 0x000ea20000000200 */
[C---:B----4-:R-:W-:Y:S07]  /*17730*/  HMMA.16816.F32 R8, R176.reuse, R172, RZ ;  /* 0x000000acb008723c */ /* 0x050fee00000018ff */
[----:B------:R-:W3:Y:S01]  /*17740*/  LDSM.16.M88.4 R196, [R219+0x3400] ;  /* 0x00340000dbc4783b */ /* 0x000ee20000000200 */
        /* <DEDUP_REMOVED lines=17> */
[-C--:B------:R-:W-:Y:S08]  /*17860*/  HMMA.16816.F32 R52, R168, R188.reuse, RZ ;  /* 0x000000bca834723c */ /* 0x080ff000000018ff */
[C---:B------:R-:W-:Y:S08]  /*17870*/  HMMA.16816.F32 R56, R176.reuse, R188, RZ ;  /* 0x000000bcb038723c */ /* 0x040ff000000018ff */
[-C--:B------:R-:W-:Y:S08]  /*17880*/  HMMA.16816.F32 R60, R176, R190.reuse, RZ ;  /* 0x000000beb03c723c */ /* 0x080ff000000018ff */
[C---:B------:R-:W-:Y:S01]  /*17890*/  HMMA.16816.F32 R64, R168.reuse, R190, RZ ;  /* 0x000000bea840723c */ /* 0x040fe200000018ff */
[----:B------:R-:W1:Y:S07]  /*178a0*/  LDSM.16.M88.4 R188, [R217+0x2000] ;  /* 0x00200000d9bc783b */ /* 0x000e6e0000000200 */
        /* <DEDUP_REMOVED lines=10> */
[-C--:B----4-:R-:W-:Y:S08]  /*17950*/  HMMA.16816.F32 R100, R168, R172.reuse, RZ ;  /* 0x000000aca864723c */ /* 0x090ff000000018ff */
        /* <DEDUP_REMOVED lines=13> */
[-C--:B------:R-:W-:Y:S08]  /*17a30*/  HMMA.16816.F32 R12, R192, R190.reuse, R12 ;  /* 0x000000bec00c723c */ /* 0x080ff0000000180c */
[C---:B------:R-:W-:Y:S08]  /*17a40*/  HMMA.16816.F32 R16, R184.reuse, R190, R16 ;  /* 0x000000beb810723c */ /* 0x040ff00000001810 */
[-C--:B---3--:R-:W-:Y:S08]  /*17a50*/  HMMA.16816.F32 R20, R184, R196.reuse, R20 ;  /* 0x000000c4b814723c */ /* 0x088ff00000001814 */
[C---:B------:R-:W-:Y:S08]  /*17a60*/  HMMA.16816.F32 R24, R192.reuse, R196, R24 ;  /* 0x000000c4c018723c */ /* 0x040ff00000001818 */
[-C--:B------:R-:W-:Y:S08]  /*17a70*/  HMMA.16816.F32 R28, R192, R198.reuse, R28 ;  /* 0x000000c6c01c723c */ /* 0x080ff0000000181c */
[C---:B------:R-:W-:Y:S08]  /*17a80*/  HMMA.16816.F32 R32, R184.reuse, R198, R32 ;  /* 0x000000c6b820723c */ /* 0x040ff00000001820 */
[-C--:B------:R-:W-:Y:S08]  /*17a90*/  HMMA.16816.F32 R36, R184, R200.reuse, R36 ;  /* 0x000000c8b824723c */ /* 0x080ff00000001824 */
[C---:B------:R-:W-:Y:S08]  /*17aa0*/  HMMA.16816.F32 R40, R192.reuse, R200, R40 ;  /* 0x000000c8c028723c */ /* 0x040ff00000001828 */
[-C--:B------:R-:W-:Y:S08]  /*17ab0*/  HMMA.16816.F32 R44, R192, R202.reuse, R44 ;  /* 0x000000cac02c723c */ /* 0x080ff0000000182c */
[C---:B------:R-:W-:Y:S04]  /*17ac0*/  HMMA.16816.F32 R48, R184.reuse, R202, R48 ;  /* 0x000000cab830723c */ /* 0x040fe80000001830 */
[----:B------:R-:W-:Y:S04]  /*17ad0*/  VIADD R202, R234, -UR7 ;  /* 0x80000007eaca7c36 */ /* 0x000fe80008000000 */
[-C--:B------:R-:W-:Y:S08]  /*17ae0*/  HMMA.16816.F32 R52, R184, R204.reuse, R52 ;  /* 0x000000ccb834723c */ /* 0x080ff00000001834 */
[C---:B------:R-:W-:Y:S08]  /*17af0*/  HMMA.16816.F32 R56, R192.reuse, R204, R56 ;  /* 0x000000ccc038723c */ /* 0x040ff00000001838 */
[-C--:B------:R-:W-:Y:S08]  /*17b00*/  HMMA.16816.F32 R60, R192, R206.reuse, R60 ;  /* 0x000000cec03c723c */ /* 0x080ff0000000183c */
[C---:B------:R-:W-:Y:S04]  /*17b10*/  HMMA.16816.F32 R64, R184.reuse, R206, R64 ;  /* 0x000000ceb840723c */ /* 0x040fe80000001840 */
[----:B------:R-:W-:Y:S04]  /*17b20*/  VIADD R207, R237, -UR7 ;  /* 0x80000007edcf7c36 */ /* 0x000fe80008000000 */
        /* <DEDUP_REMOVED lines=9> */
[C---:B------:R-:W-:Y:S01]  /*17bc0*/  HMMA.16816.F32 R104, R192.reuse, R212, R104 ;  /* 0x000000d4c068723c */ /* 0x040fe20000001868 */
[----:B------:R-:W-:Y:S04]  /*17bd0*/  IMAD.U32 R213, RZ, RZ, UR21 ;  /* 0x00000015ffd57e24 */ /* 0x000fe8000f8e00ff */
[----:B------:R-:W-:Y:S03]  /*17be0*/  IMAD R213, R213, 0x80, R252 ;  /* 0x00000080d5d57824 */ /* 0x000fe600078e02fc */
[-C--:B------:R-:W-:Y:S03]  /*17bf0*/  HMMA.16816.F32 R108, R192, R214.reuse, R108 ;  /* 0x000000d6c06c723c */ /* 0x080fe6000000186c */
[C---:B------:R-:W-:Y:S01]  /*17c00*/  VIADD R201, R213.reuse, 0x78 ;  /* 0x00000078d5c97836 */ /* 0x040fe20000000000 */
[-C--:B------:R-:W-:Y:S01]  /*17c10*/  ISETP.GT.AND P0, PT, R202, R213.reuse, PT ;  /* 0x000000d5ca00720c */ /* 0x080fe20003f04270 */
[----:B------:R-:W-:Y:S01]  /*17c20*/  VIADD R3, R213, UR20 ;  /* 0x00000014d5037c36 */ /* 0x000fe20008000000 */
[----:B------:R-:W-:Y:S01]  /*17c30*/  ISETP.GT.AND P6, PT, R207, R213, PT ;  /* 0x000000d5cf00720c */ /* 0x000fe20003fc4270 */
[----:B------:R-:W-:Y:S01]  /*17c40*/  VIADD R0, R201, UR20 ;  /* 0x00000014c9007c36 */ /* 0x000fe20008000000 */
[C---:B------:R-:W-:Y:S04]  /*17c50*/  HMMA.16816.F32 R112, R184.reuse, R214, R112 ;  /* 0x000000d6b870723c */ /* 0x040fe80000001870 */
[--C-:B------:R-:W-:Y:S02]  /*17c60*/  IMAD.IADD R215, R234, 0x1, -R3.reuse ;  /* 0x00000001ead77824 */ /* 0x100fe400078e0a03 */
[--C-:B------:R-:W-:Y:S02]  /*17c70*/  IMAD.IADD R2, R238, 0x1, -R3.reuse ;  /* 0x00000001ee027824 */ /* 0x100fe400078e0a03 */
[-C--:B-----5:R-:W-:Y:S03]  /*17c80*/  HMMA.16816.F32 R116, R184, R168.reuse, R116 ;  /* 0x000000a8b874723c */ /* 0x0a0fe60000001874 */
[----:B------:R-:W-:Y:S01]  /*17c90*/  IABS R215, R215 ;  /* 0x000000d700d77213 */ /* 0x000fe20000000000 */
[----:B------:R-:W-:Y:S01]  /*17ca0*/  VIADD R212, R0, 0xffffff89 ;  /* 0xffffff8900d47836 */ /* 0x000fe20000000000 */
[----:B------:R-:W-:Y:S02]  /*17cb0*/  IABS R2, R2 ;  /* 0x0000000200027213 */ /* 0x000fe40000000000 */
[----:B------:R-:W-:Y:S01]  /*17cc0*/  I2FP.F32.S32 R203, R215 ;  /* 0x000000d700cb7245 */ /* 0x000fe20000201400 */
[C---:B------:R-:W-:Y:S04]  /*17cd0*/  HMMA.16816.F32 R120, R192.reuse, R168, R120 ;  /* 0x000000a8c078723c */ /* 0x040fe80000001878 */
[----:B------:R-:W-:Y:S01]  /*17ce0*/  I2FP.F32.S32 R215, R2 ;  /* 0x0000000200d77245 */ /* 0x000fe20000201400 */
[----:B------:R-:W-:Y:S02]  /*17cf0*/  IMAD.IADD R214, R234, 0x1, -R212 ;  /* 0x00000001ead67824 */ /* 0x000fe400078e0ad4 */
[----:B------:R-:W-:Y:S01]  /*17d00*/  FFMA.FTZ R4, R203, -UR6, R4 ;  /* 0x80000006cb047c23 */ /* 0x000fe20008010004 */
[----:B------:R-:W-:Y:S01]  /*17d10*/  IMAD.IADD R2, R237, 0x1, -R212 ;  /* 0x00000001ed027824 */ /* 0x000fe200078e0ad4 */
[-C--:B------:R-:W-:Y:S03]  /*17d20*/  HMMA.16816.F32 R124, R192, R170.reuse, R124 ;  /* 0x000000aac07c723c */ /* 0x080fe6000000187c */
[----:B------:R-:W-:Y:S01]  /*17d30*/  IABS R214, R214 ;  /* 0x000000d600d67213 */ /* 0x000fe20000000000 */
[----:B------:R-:W-:Y:S01]  /*17d40*/  FFMA.FTZ R6, R215, -UR6, R6 ;  /* 0x80000006d7067c23 */ /* 0x000fe20008010006 */
[----:B------:R-:W-:Y:S01]  /*17d50*/  IABS R2, R2 ;  /* 0x0000000200027213 */ /* 0x000fe20000000000 */
[----:B------:R-:W-:Y:S01]  /*17d60*/  IMAD.IADD R215, R237, 0x1, -R3 ;  /* 0x00000001edd77824 */ /* 0x000fe200078e0a03 */
[----:B------:R-:W-:Y:S01]  /*17d70*/  I2FP.F32.S32 R214, R214 ;  /* 0x000000d600d67245 */ /* 0x000fe20000201400 */
[----:B------:R-:W-:Y:S04]  /*17d80*/  HMMA.16816.F32 R128, R184, R170, R128 ;  /* 0x000000aab880723c */ /* 0x000fe80000001880 */
[----:B------:R-:W-:Y:S01]  /*17d90*/  IABS R215, R215 ;  /* 0x000000d700d77213 */ /* 0x000fe20000000000 */
[----:B------:R-:W-:Y:S01]  /*17da0*/  FFMA.FTZ R5, R214, -UR6, R5 ;  /* 0x80000006d6057c23 */ /* 0x000fe20008010005 */
[----:B------:R-:W-:Y:S01]  /*17db0*/  I2FP.F32.S32 R2, R2 ;  /* 0x0000000200027245 */ /* 0x000fe20000201400 */
[----:B------:R-:W-:Y:S01]  /*17dc0*/  IMAD.IADD R214, R238, 0x1, -R212 ;  /* 0x00000001eed67824 */ /* 0x000fe200078e0ad4 */
[----:B------:R-:W-:Y:S01]  /*17dd0*/  I2FP.F32.S32 R215, R215 ;  /* 0x000000d700d77245 */ /* 0x000fe20000201400 */
[----:B------:R-:W-:Y:S02]  /*17de0*/  IMAD.IADD R3, R236, 0x1, -R3 ;  /* 0x00000001ec037824 */ /* 0x000fe400078e0a03 */
[----:B------:R-:W-:Y:S01]  /*17df0*/  FFMA.FTZ R9, R2, -UR6, R9 ;  /* 0x8000000602097c23 */ /* 0x000fe20008010009 */
[----:B------:R-:W-:Y:S01]  /*17e00*/  IABS R214, R214 ;  /* 0x000000d600d67213 */ /* 0x000fe20000000000 */
[----:B------:R-:W-:Y:S01]  /*17e10*/  FFMA.FTZ R8, R215, -UR6, R8 ;  /* 0x80000006d7087c23 */ /* 0x000fe20008010008 */
[----:B------:R-:W-:Y:S01]  /*17e20*/  IABS R3, R3 ;  /* 0x0000000300037213 */ /* 0x000fe20000000000 */
[----:B------:R-:W-:Y:S01]  /*17e30*/  VIADD R215, R238, -UR7 ;  /* 0x80000007eed77c36 */ /* 0x000fe20008000000 */
[----:B------:R-:W-:Y:S01]  /*17e40*/  I2FP.F32.S32 R214, R214 ;  /* 0x000000d600d67245 */ /* 0x000fe20000201400 */
[----:B------:R-:W-:Y:S01]  /*17e50*/  VIADD R203, R213, 0x1 ;  /* 0x00000001d5cb7836 */ /* 0x000fe20000000000 */
[----:B------:R-:W-:Y:S02]  /*17e60*/  I2FP.F32.S32 R3, R3 ;  /* 0x0000000300037245 */ /* 0x000fe40000201400 */
[----:B------:R-:W-:Y:S01]  /*17e70*/  ISETP.GT.AND P2, PT, R215, R213, PT ;  /* 0x000000d5d700720c */ /* 0x000fe20003f44270 */
[----:B------:R-:W-:Y:S01]  /*17e80*/  FFMA.FTZ R7, R214, -UR6, R7 ;  /* 0x80000006d6077c23 */ /* 0x000fe20008010007 */
[----:B------:R-:W-:Y:S02]  /*17e90*/  VIADD R214, R236, -UR7 ;  /* 0x80000007ecd67c36 */ /* 0x000fe40008000000 */
[----:B------:R-:W-:Y:S01]  /*17ea0*/  FFMA.FTZ R10, R3, -UR6, R10 ;  /* 0x80000006030a7c23 */ /* 0x000fe2000801000a */
[----:B------:R-:W-:Y:S08]  /*17eb0*/  BRA.U.ANY UP0, `(.L_x_1053) ;  /* 0xfffffff100407547 */ /* 0x000ff0000b93ffff */
.L_x_1052:
[----:B---3--:R-:W-:Y:S01]  /*17ec0*/  FSEL R168, R4, -INF , !P0 ;  /* 0xff80000004a87808 */ /* 0x008fe20004000000 */
[----:B------:R-:W-:Y:S01]  /*17ed0*/  STL [R1+0x48], R252 ;  /* 0x000048fc01007387 */ /* 0x000fe20000100800 */
[-C--:B------:R-:W-:Y:S01]  /*17ee0*/  ISETP.GT.AND P0, PT, R215, R203.reuse, PT ;  /* 0x000000cbd700720c */ /* 0x080fe20003f04270 */
[----:B------:R-:W-:Y:S01]  /*17ef0*/  VIADD R3, R0, 0xffffff91 ;  /* 0xffffff9100037836 */ /* 0x000fe20000000000 */
[-C--:B------:R-:W-:Y:S01]  /*17f00*/  ISETP.GT.AND P3, PT, R202, R203.reuse, PT ;  /* 0x000000cbca00720c */ /* 0x080fe20003f64270 */
[----:B------:R-:W-:Y:S01]  /*17f10*/  STL [R1+0x44], R229 ;  /* 0x000044e501007387 */ /* 0x000fe20000100800 */
[----:B------:R-:W-:Y:S01]  /*17f20*/  FSEL R4, R7, -INF , !P0 ;  /* 0xff80000007047808 */ /* 0x000fe20004000000 */
[----:B------:R-:W-:Y:S01]  /*17f30*/  VIADD R7, R0, 0xffffff90 ;  /* 0xffffff9000077836 */ /* 0x000fe20000000000 */
[----:B------:R-:W-:Y:S01]  /*17f40*/  FSEL R179, R5, -INF , !P3 ;  /* 0xff80000005b37808 */ /* 0x000fe20005800000 */
[C---:B------:R-:W-:Y:S01]  /*17f50*/  IMAD.IADD R2, R237.reuse, 0x1, -R3 ;  /* 0x00000001ed027824 */ /* 0x040fe200078e0a03 */
[----:B------:R-:W-:Y:S01]  /*17f60*/  FSEL R5, R6, -INF , !P2 ;  /* 0xff80000006057808 */ /* 0x000fe20005000000 */
[--C-:B------:R-:W-:Y:S01]  /*17f70*/  IMAD.IADD R169, R236, 0x1, -R7.reuse ;  /* 0x00000001eca97824 */ /* 0x100fe200078e0a07 */
[----:B------:R-:W-:Y:S01]  /*17f80*/  ISETP.GT.AND P2, PT, R214, R203, PT ;  /* 0x000000cbd600720c */ /* 0x000fe20003f44270 */
[C---:B------:R-:W-:Y:S01]  /*17f90*/  IMAD.IADD R6, R236.reuse, 0x1, -R212 ;  /* 0x00000001ec067824 */ /* 0x040fe200078e0ad4 */
[----:B------:R-:W-:Y:S01]  /*17fa0*/  IABS R2, R2 ;  /* 0x0000000200027213 */ /* 0x000fe20000000000 */
[----:B------:R-:W-:Y:S01]  /*17fb0*/  STL [R1+0x40], R227 ;  /* 0x000040e301007387 */ /* 0x000fe20000100800 */
[----:B------:R-:W-:Y:S01]  /*17fc0*/  IABS R169, R169 ;  /* 0x000000a900a97213 */ /* 0x000fe20000000000 */
[----:B------:R-:W-:Y:S01]  /*17fd0*/  IMAD.IADD R171, R237, 0x1, -R7 ;  /* 0x00000001edab7824 */ /* 0x000fe200078e0a07 */
[----:B------:R-:W-:Y:S01]  /*17fe0*/  IABS R6, R6 ;  /* 0x0000000600067213 */ /* 0x000fe20000000000 */
[----:B------:R-:W-:Y:S01]  /*17ff0*/  STL [R1+0x3c], R226 ;  /* 0x00003ce201007387 */ /* 0x000fe20000100800 */
[----:B------:R-:W-:Y:S01]  /*18000*/  I2FP.F32.S32 R2, R2 ;  /* 0x0000000200027245 */ /* 0x000fe20000201400 */
[----:B------:R-:W-:Y:S01]  /*18010*/  IMAD.IADD R170, R236, 0x1, -R3 ;  /* 0x00000001ecaa7824 */ /* 0x000fe200078e0a03 */
[----:B------:R-:W-:Y:S01]  /*18020*/  I2FP.F32.S32 R169, R169 ;  /* 0x000000a900a97245 */ /* 0x000fe20000201400 */
[----:B------:R-:W-:Y:S01]  /*18030*/  STL [R1+0x38], R225 ;  /* 0x000038e101007387 */ /* 0x000fe20000100800 */
[----:B------:R-:W-:Y:S01]  /*18040*/  I2FP.F32.S32 R6, R6 ;  /* 0x0000000600067245 */ /* 0x000fe20000201400 */
[----:B------:R-:W-:Y:S01]  /*18050*/  FFMA.FTZ R13, R2, -UR6, R13 ;  /* 0x80000006020d7c23 */ /* 0x000fe2000801000d */
[----:B------:R-:W-:Y:S01]  /*18060*/  IABS R171, R171 ;  /* 0x000000ab00ab7213 */ /* 0x000fe20000000000 */
[----:B------:R-:W-:Y:S01]  /*18070*/  FFMA.FTZ R14, R169, -UR6, R14 ;  /* 0x80000006a90e7c23 */ /* 0x000fe2000801000e */
[----:B------:R-:W-:Y:S01]  /*18080*/  FSEL R8, R8, -INF , !P6 ;  /* 0xff80000008087808 */ /* 0x000fe20007000000 */
[C---:B------:R-:W-:Y:S01]  /*18090*/  IMAD.IADD R169, R238.reuse, 0x1, -R7 ;  /* 0x00000001eea97824 */ /* 0x040fe200078e0a07 */
[----:B------:R-:W-:Y:S01]  /*180a0*/  I2FP.F32.S32 R171, R171 ;  /* 0x000000ab00ab7245 */ /* 0x000fe20000201400 */
[----:B------:R-:W-:Y:S01]  /*180b0*/  IMAD.IADD R2, R238, 0x1, -R3 ;  /* 0x00000001ee027824 */ /* 0x000fe200078e0a03 */
[C---:B------:R-:W-:Y:S01]  /*180c0*/  ISETP.GE.AND P0, PT, R203.reuse, R233, PT ;  /* 0x000000e9cb00720c */ /* 0x040fe20003f06270 */
[----:B------:R-:W-:Y:S01]  /*180d0*/  FFMA.FTZ R11, R6, -UR6, R11 ;  /* 0x80000006060b7c23 */ /* 0x000fe2000801000b */
[----:B------:R-:W-:Y:S01]  /*180e0*/  ISETP.GE.AND P6, PT, R203, R232, PT ;  /* 0x000000e8cb00720c */ /* 0x000fe20003fc6270 */
[C---:B------:R-:W-:Y:S01]  /*180f0*/  IMAD.IADD R6, R234.reuse, 0x1, -R3 ;  /* 0x00000001ea067824 */ /* 0x040fe200078e0a03 */
[----:B------:R-:W-:Y:S01]  /*18100*/  IABS R3, R169 ;  /* 0x000000a900037213 */ /* 0x000fe20000000000 */
[----:B------:R-:W-:Y:S01]  /*18110*/  STL [R1+0x34], R224 ;  /* 0x000034e001007387 */ /* 0x000fe20000100800 */
[----:B------:R-:W-:Y:S01]  /*18120*/  IABS R2, R2 ;  /* 0x0000000200027213 */ /* 0x000fe20000000000 */
[----:B------:R-:W-:Y:S01]  /*18130*/  FFMA.FTZ R12, R171, -UR6, R12 ;  /* 0x80000006ab0c7c23 */ /* 0x000fe2000801000c */
[----:B------:R-:W-:Y:S01]  /*18140*/  I2FP.F32.S32 R3, R3 ;  /* 0x0000000300037245 */ /* 0x000fe20000201400 */
[----:B------:R-:W-:Y:S01]  /*18150*/  STL [R1+0x30], R223 ;  /* 0x000030df01007387 */ /* 0x000fe20000100800 */
[----:B------:R-:W-:Y:S01]  /*18160*/  I2FP.F32.S32 R2, R2 ;  /* 0x0000000200027245 */ /* 0x000fe20000201400 */
[----:B------:R-:W-:Y:S01]  /*18170*/  IMAD.IADD R171, R234, 0x1, -R7 ;  /* 0x00000001eaab7824 */ /* 0x000fe200078e0a07 */
[----:B------:R-:W-:Y:S01]  /*18180*/  FSEL R11, R11, -INF , !P2 ;  /* 0xff8000000b0b7808 */ /* 0x000fe20005000000 */
[----:B------:R1:W-:Y:S01]  /*18190*/  STL [R1+0x2c], R222 ;  /* 0x00002cde01007387 */ /* 0x0003e20000100800 */
[----:B------:R-:W-:Y:S01]  /*181a0*/  ISETP.GE.AND P2, PT, R213, R233, PT ;  /* 0x000000e9d500720c */ /* 0x000fe20003f46270 */
[----:B------:R-:W-:Y:S01]  /*181b0*/  UIADD3 UR9, UPT, UPT, UR32, 0x1715609d, URZ ;  /* 0x1715609d20097890 */ /* 0x000fe2000fffe0ff */
[----:B------:R-:W-:Y:S01]  /*181c0*/  IABS R170, R170 ;  /* 0x000000aa00aa7213 */ /* 0x000fe20000000000 */
[----:B------:R-:W-:Y:S01]  /*181d0*/  UIADD3 UR8, UPT, UPT, UR32, -0x4ab325aa, URZ ;  /* 0xb54cda5620087890 */ /* 0x000fe2000fffe0ff */
[----:B------:R-:W-:Y:S01]  /*181e0*/  FSEL R168, R168, -INF , !P2 ;  /* 0xff800000a8a87808 */ /* 0x000fe20005000000 */
[----:B------:R-:W-:Y:S01]  /*181f0*/  FFMA.FTZ R18, R3, -UR6, R18 ;  /* 0x8000000603127c23 */ /* 0x000fe20008010012 */
[C---:B------:R-:W-:Y:S01]  /*18200*/  ISETP.GE.AND P2, PT, R213.reuse, R232, PT ;  /* 0x000000e8d500720c */ /* 0x040fe20003f46270 */
[----:B------:R-:W-:Y:S01]  /*18210*/  FFMA.FTZ R19, R2, -UR6, R19 ;  /* 0x8000000602137c23 */ /* 0x000fe20008010013 */
[----:B------:R-:W-:Y:S01]  /*18220*/  I2FP.F32.S32 R170, R170 ;  /* 0x000000aa00aa7245 */ /* 0x000fe20000201400 */
[----:B------:R-:W-:Y:S01]  /*18230*/  VIADD R3, R213, 0x8 ;  /* 0x00000008d5037836 */ /* 0x000fe20000000000 */
[----:B------:R-:W-:Y:S01]  /*18240*/  FSEL R179, R179, -INF , !P0 ;  /* 0xff800000b3b37808 */ /* 0x000fe20004000000 */
[----:B------:R-:W-:Y:S01]  /*18250*/  VIADD R2, R213, 0x9 ;  /* 0x00000009d5027836 */ /* 0x000fe20000000000 */
[----:B------:R-:W-:Y:S01]  /*18260*/  FSEL R5, R5, -INF , !P2 ;  /* 0xff80000005057808 */ /* 0x000fe20005000000 */
[----:B------:R-:W-:Y:S01]  /*18270*/  UIADD3 UR11, UPT, UPT, UR33, 0x646e171e, URZ ;  /* 0x646e171e210b7890 */ /* 0x000fe2000fffe0ff */
[----:B------:R-:W-:Y:S01]  /*18280*/  FSEL R4, R4, -INF , !P6 ;  /* 0xff80000004047808 */ /* 0x000fe20007000000 */
[----:B------:R-:W-:Y:S01]  /*18290*/  FFMA.FTZ R15, R170, -UR6, R15 ;  /* 0x80000006aa0f7c23 */ /* 0x000fe2000801000f */
[C---:B------:R-:W-:Y:S01]  /*182a0*/  ISETP.GT.AND P3, PT, R207.reuse, R203, PT ;  /* 0x000000cbcf00720c */ /* 0x040fe20003f64270 */
[----:B------:R-:W-:Y:S01]  /*182b0*/  USHF.L.U32 UR23, UR21, 0x2, URZ ;  /* 0x0000000215177899 */ /* 0x000fe200080006ff */
[----:B------:R-:W-:Y:S01]  /*182c0*/  IABS R7, R171 ;  /* 0x000000ab00077213 */ /* 0x000fe20000000000 */
[----:B------:R-:W-:Y:S01]  /*182d0*/  UIADD3 UR10, UPT, UPT, UR32, 0x78dde6e4, URZ ;  /* 0x78dde6e4200a7890 */ /* 0x000fe2000fffe0ff */
[----:B------:R-:W-:Y:S01]  /*182e0*/  IABS R6, R6 ;  /* 0x0000000600067213 */ /* 0x000fe20000000000 */
[----:B------:R-:W-:Y:S01]  /*182f0*/  UIADD3 UR7, UPT, UPT, UR23, 0x1, URZ ;  /* 0x0000000117077890 */ /* 0x000fe2000fffe0ff */
[CC--:B------:R-:W-:Y:S01]  /*18300*/  ISETP.GT.AND P0, PT, R207.reuse, R3.reuse, PT ;  /* 0x00000003cf00720c */ /* 0x0c0fe20003f04270 */
[----:B------:R-:W-:Y:S01]  /*18310*/  UIADD3 UR13, UPT, UPT, UR33, -0x126145ec, URZ ;  /* 0xed9eba14210d7890 */ /* 0x000fe2000fffe0ff */
[----:B------:R-:W-:Y:S01]  /*18320*/  ISETP.GT.AND P2, PT, R207, R2, PT ;  /* 0x00000002cf00720c */ /* 0x000fe20003f44270 */
[----:B-1----:R-:W2:Y:S01]  /*18330*/  LDL.64 R222, [R1] ;  /* 0x0000000001de7983 */ /* 0x002ea20000100a00 */
[C---:B------:R-:W-:Y:S01]  /*18340*/  ISETP.GT.AND P6, PT, R214.reuse, R3, PT ;  /* 0x00000003d600720c */ /* 0x040fe20003fc4270 */
[----:B------:R-:W-:Y:S01]  /*18350*/  UIADD3 UR22, UPT, UPT, UR23, 0x2, URZ ;  /* 0x0000000217167890 */ /* 0x000fe2000fffe0ff */
[----:B------:R-:W-:Y:S01]  /*18360*/  ISETP.GT.AND P1, PT, R214, R213, PT ;  /* 0x000000d5d600720c */ /* 0x000fe20003f24270 */
[----:B------:R-:W-:Y:S01]  /*18370*/  UIADD3 UR15, UPT, UPT, UR33, 0x76cf5d0a, URZ ;  /* 0x76cf5d0a210f7890 */ /* 0x000fe2000fffe0ff */
[----:B------:R-:W-:Y:S01]  /*18380*/  FSEL R9, R9, -INF , !P3 ;  /* 0xff80000009097808 */ /* 0x000fe20005800000 */
[----:B------:R-:W-:Y:S01]  /*18390*/  STL [R1+0x28], R220 ;  /* 0x000028dc01007387 */ /* 0x000fe20000100800 */
[----:B------:R-:W-:Y:S01]  /*183a0*/  I2FP.F32.S32 R7, R7 ;  /* 0x0000000700077245 */ /* 0x000fe20000201400 */
[----:B------:R-:W-:Y:S01]  /*183b0*/  UIADD3 UR14, UPT, UPT, UR33, 0x32370b8f, URZ ;  /* 0x32370b8f210e7890 */ /* 0x000fe2000fffe0ff */
[----:B------:R-:W-:Y:S01]  /*183c0*/  I2FP.F32.S32 R6, R6 ;  /* 0x0000000600067245 */ /* 0x000fe20000201400 */
[----:B------:R-:W-:Y:S01]  /*183d0*/  STL [R1+0x24], R219 ;  /* 0x000024db01007387 */ /* 0x000fe20000100800 */
[----:B------:R-:W-:Y:S01]  /*183e0*/  FSEL R12, R12, -INF , !P0 ;  /* 0xff8000000c0c7808 */ /* 0x000fe20004000000 */
[----:B------:R-:W-:Y:S01]  /*183f0*/  FFMA.FTZ R16, R7, -UR6, R16 ;  /* 0x8000000607107c23 */ /* 0x000fe20008010010 */
[----:B------:R-:W-:Y:S01]  /*18400*/  FSEL R13, R13, -INF , !P2 ;  /* 0xff8000000d0d7808 */ /* 0x000fe20005000000 */
[----:B------:R-:W-:Y:S01]  /*18410*/  STL [R1+0x20], R217 ;  /* 0x000020d901007387 */ /* 0x000fe20000100800 */
[----:B------:R-:W-:Y:S01]  /*18420*/  FSEL R14, R14, -INF , !P6 ;  /* 0xff8000000e0e7808 */ /* 0x000fe20007000000 */
[----:B------:R-:W-:Y:S01]  /*18430*/  FFMA.FTZ R17, R6, -UR6, R17 ;  /* 0x8000000606117c23 */ /* 0x000fe20008010011 */
[-C--:B------:R-:W-:Y:S01]  /*18440*/  ISETP.GE.AND P3, PT, R203, R231.reuse, PT ;  /* 0x000000e7cb00720c */ /* 0x080fe20003f66270 */
[----:B------:R-:W-:Y:S01]  /*18450*/  STL [R1+0x1c], R216 ;  /* 0x00001cd801007387 */ /* 0x000fe20000100800 */
[----:B------:R-:W-:Y:S01]  /*18460*/  FSEL R10, R10, -INF , !P1 ;  /* 0xff8000000a0a7808 */ /* 0x000fe20004800000 */
[----:B------:R-:W-:Y:S01]  /*18470*/  VIADD R7, R0, 0xffffff99 ;  /* 0xffffff9900077836 */ /* 0x000fe20000000000 */
[----:B------:R-:W-:Y:S01]  /*18480*/  ISETP.GT.AND P0, PT, R214, R2, PT ;  /* 0x00000002d600720c */ /* 0x000fe20003f04270 */
[----:B------:R-:W-:Y:S01]  /*18490*/  STL [R1+0x4c], R237 ;  /* 0x00004ced01007387 */ /* 0x000fe20000100800 */
[C---:B------:R-:W-:Y:S01]  /*184a0*/  ISETP.GE.AND P2, PT, R213.reuse, R231, PT ;  /* 0x000000e7d500720c */ /* 0x040fe20003f46270 */
[--C-:B------:R-:W-:Y:S01]  /*184b0*/  IMAD.IADD R6, R234, 0x1, -R7.reuse ;  /* 0x00000001ea067824 */ /* 0x100fe200078e0a07 */
[-C--:B------:R-:W-:Y:S01]  /*184c0*/  ISETP.GE.AND P6, PT, R213, R230.reuse, PT ;  /* 0x000000e6d500720c */ /* 0x080fe20003fc6270 */
[----:B------:R-:W-:Y:S01]  /*184d0*/  STL [R1+0x50], R234 ;  /* 0x000050ea01007387 */ /* 0x000fe20000100800 */
[----:B------:R-:W-:Y:S01]  /*184e0*/  FSEL R15, R15, -INF , !P0 ;  /* 0xff8000000f0f7808 */ /* 0x000fe20004000000 */
[----:B------:R-:W-:Y:S01]  /*184f0*/  UIADD3 UR12, UPT, UPT, UR33, -0x56f99767, URZ ;  /* 0xa9066899210c7890 */ /* 0x000fe2000fffe0ff */
[----:B------:R-:W-:Y:S01]  /*18500*/  FSEL R174, R8, -INF , !P2 ;  /* 0xff80000008ae7808 */ /* 0x000fe20005000000 */
[----:B------:R-:W-:Y:S01]  /*18510*/  IMAD.IADD R8, R237, 0x1, -R7 ;  /* 0x00000001ed087824 */ /* 0x000fe200078e0a07 */
[----:B------:R-:W-:Y:S01]  /*18520*/  FSEL R193, R9, -INF , !P3 ;  /* 0xff80000009c17808 */ /* 0x000fe20005800000 */
[----:B------:R-:W-:Y:S01]  /*18530*/  VIADD R9, R0, 0xffffff98 ;  /* 0xffffff9800097836 */ /* 0x000fe20000000000 */
[----:B------:R-:W-:Y:S01]  /*18540*/  FSEL R187, R10, -INF , !P6 ;  /* 0xff8000000abb7808 */ /* 0x000fe20007000000 */
[----:B------:R-:W-:Y:S01]  /*18550*/  UISETP.GT.AND UP0, UPT, UR21, UR18, UPT ;  /* 0x000000121500728c */ /* 0x000fe2000bf04270 */
[----:B------:R-:W-:Y:S01]  /*18560*/  ISETP.GE.AND P1, PT, R203, R230, PT ;  /* 0x000000e6cb00720c */ /* 0x000fe20003f26270 */
[----:B------:R-:W-:Y:S01]  /*18570*/  UIADD3 UR21, UPT, UPT, UR21, -0x1, URZ ;  /* 0xffffffff15157890 */ /* 0x000fe2000fffe0ff */
[CC--:B------:R-:W-:Y:S02]  /*18580*/  ISETP.GT.AND P0, PT, R202.reuse, R3.reuse, PT ;  /* 0x00000003ca00720c */ /* 0x0c0fe40003f04270 */
[-C--:B------:R-:W-:Y:S02]  /*18590*/  ISETP.GT.AND P2, PT, R202, R2.reuse, PT ;  /* 0x00000002ca00720c */ /* 0x080fe40003f44270 */
[C---:B------:R-:W-:Y:S02]  /*185a0*/  ISETP.GT.AND P3, PT, R215.reuse, R3, PT ;  /* 0x00000003d700720c */ /* 0x040fe40003f64270 */
[----:B------:R-:W-:Y:S02]  /*185b0*/  ISETP.GT.AND P6, PT, R215, R2, PT ;  /* 0x00000002d700720c */ /* 0x000fe40003fc4270 */
[----:B------:R-:W-:Y:S01]  /*185c0*/  FSEL R173, R11, -INF , !P1 ;  /* 0xff8000000bad7808 */ /* 0x000fe20004800000 */
[--C-:B------:R-:W-:Y:S01]  /*185d0*/  IMAD.IADD R11, R238, 0x1, -R9.reuse ;  /* 0x00000001ee0b7824 */ /* 0x100fe200078e0a09 */
[----:B------:R-:W-:Y:S02]  /*185e0*/  FSEL R16, R16, -INF , !P0 ;  /* 0xff80000010107808 */ /* 0x000fe40004000000 */
[----:B------:R-:W-:Y:S02]  /*185f0*/  FSEL R17, R17, -INF , !P2 ;  /* 0xff80000011117808 */ /* 0x000fe40005000000 */
[----:B------:R-:W-:Y:S02]  /*18600*/  FSEL R18, R18, -INF , !P3 ;  /* 0xff80000012127808 */ /* 0x000fe40005800000 */
[----:B------:R-:W-:Y:S02]  /*18610*/  FSEL R19, R19, -INF , !P6 ;  /* 0xff80000013137808 */ /* 0x000fe40007000000 */
[CC--:B------:R-:W-:Y:S02]  /*18620*/  ISETP.GE.AND P1, PT, R3.reuse, R231.reuse, PT ;  /* 0x000000e70300720c */ /* 0x0c0fe40003f26270 */
[----:B------:R-:W-:Y:S02]  /*18630*/  ISETP.GE.AND P0, PT, R2, R231, PT ;  /* 0x000000e70200720c */ /* 0x000fe40003f06270 */
[C---:B------:R-:W-:Y:S02]  /*18640*/  ISETP.GE.AND P2, PT, R3.reuse, R230, PT ;  /* 0x000000e60300720c */ /* 0x040fe40003f46270 */
[CC--:B------:R-:W-:Y:S02]  /*18650*/  ISETP.GE.AND P3, PT, R3.reuse, R233.reuse, PT ;  /* 0x000000e90300720c */ /* 0x0c0fe40003f66270 */
[----:B------:R-:W-:Y:S01]  /*18660*/  ISETP.GE.AND P6, PT, R3, R232, PT ;  /* 0x000000e80300720c */ /* 0x000fe20003fc6270 */
[--C-:B------:R-:W-:Y:S01]  /*18670*/  IMAD.IADD R3, R237, 0x1, -R9.reuse ;  /* 0x00000001ed037824 */ /* 0x100fe200078e0a09 */
[----:B------:R-:W-:Y:S02]  /*18680*/  FSEL R171, R12, -INF , !P1 ;  /* 0xff8000000cab7808 */ /* 0x000fe40004800000 */
[----:B------:R-:W-:Y:S01]  /*18690*/  FSEL R170, R13, -INF , !P0 ;  /* 0xff8000000daa7808 */ /* 0x000fe20004000000 */
[--C-:B------:R-:W-:Y:S01]  /*186a0*/  IMAD.IADD R13, R234, 0x1, -R9.reuse ;  /* 0x00000001ea0d7824 */ /* 0x100fe200078e0a09 */
[----:B------:R-:W-:Y:S01]  /*186b0*/  FSEL R169, R14, -INF , !P2 ;  /* 0xff8000000ea97808 */ /* 0x000fe20005000000 */
[----:B------:R-:W-:Y:S01]  /*186c0*/  IMAD.IADD R9, R236, 0x1, -R9 ;  /* 0x00000001ec097824 */ /* 0x000fe200078e0a09 */
[C---:B------:R-:W-:Y:S02]  /*186d0*/  ISETP.GE.AND P1, PT, R2.reuse, R230, PT ;  /* 0x000000e60200720c */ /* 0x040fe40003f26270 */
[C---:B------:R-:W-:Y:S02]  /*186e0*/  ISETP.GE.AND P0, PT, R2.reuse, R233, PT ;  /* 0x000000e90200720c */ /* 0x040fe40003f06270 */
[----:B------:R-:W-:Y:S01]  /*186f0*/  ISETP.GE.AND P2, PT, R2, R232, PT ;  /* 0x000000e80200720c */ /* 0x000fe20003f46270 */
[----:B------:R-:W-:Y:S01]  /*18700*/  IMAD.IADD R2, R238, 0x1, -R7 ;  /* 0x00000001ee027824 */ /* 0x000fe200078e0a07 */
[----:B------:R-:W-:Y:S02]  /*18710*/  IABS R3, R3 ;  /* 0x0000000300037213 */ /* 0x000fe40000000000 */
[----:B------:R-:W-:Y:S02]  /*18720*/  IABS R13, R13 ;  /* 0x0000000d000d7213 */ /* 0x000fe40000000000 */
[----:B------:R-:W-:Y:S02]  /*18730*/  I2FP.F32.S32 R3, R3 ;  /* 0x0000000300037245 */ /* 0x000fe40000201400 */
[----:B------:R-:W-:Y:S02]  /*18740*/  IABS R2, R2 ;  /* 0x0000000200027213 */ /* 0x000fe40000000000 */
[----:B------:R-:W-:Y:S01]  /*18750*/  IABS R6, R6 ;  /* 0x0000000600067213 */ /* 0x000fe20000000000 */
[----:B------:R-:W-:Y:S01]  /*18760*/  FFMA.FTZ R24, R3, -UR6, R24 ;  /* 0x8000000603187c23 */ /* 0x000fe20008010018 */
[----:B------:R-:W-:Y:S01]  /*18770*/  I2FP.F32.S32 R13, R13 ;  /* 0x0000000d000d7245 */ /* 0x000fe20000201400 */
[----:B------:R-:W-:Y:S01]  /*18780*/  VIADD R3, R213, 0x10 ;  /* 0x00000010d5037836 */ /* 0x000fe20000000000 */
[----:B------:R-:W-:Y:S02]  /*18790*/  I2FP.F32.S32 R2, R2 ;  /* 0x0000000200027245 */ /* 0x000fe40000201400 */
[----:B------:R-:W-:Y:S01]  /*187a0*/  I2FP.F32.S32 R6, R6 ;  /* 0x0000000600067245 */ /* 0x000fe20000201400 */
[----:B------:R-:W-:Y:S01]  /*187b0*/  FFMA.FTZ R20, R13, -UR6, R20 ;  /* 0x800000060d147c23 */ /* 0x000fe20008010014 */
[----:B------:R-:W-:Y:S01]  /*187c0*/  IABS R11, R11 ;  /* 0x0000000b000b7213 */ /* 0x000fe20000000000 */
[----:B------:R-:W-:Y:S01]  /*187d0*/  FFMA.FTZ R23, R2, -UR6, R23 ;  /* 0x8000000602177c23 */ /* 0x000fe20008010017 */
[----:B------:R-:W-:Y:S01]  /*187e0*/  FSEL R185, R15, -INF , !P1 ;  /* 0xff8000000fb97808 */ /* 0x000fe20004800000 */
[----:B------:R-:W-:Y:S01]  /*187f0*/  FFMA.FTZ R21, R6, -UR6, R21 ;  /* 0x8000000606157c23 */ /* 0x000fe20008010015 */
[----:B------:R-:W-:Y:S01]  /*18800*/  ISETP.GT.AND P1, PT, R202, R3, PT ;  /* 0x00000003ca00720c */ /* 0x000fe20003f24270 */
[----:B------:R-:W-:Y:S01]  /*18810*/  VIADD R2, R213, 0x11 ;  /* 0x00000011d5027836 */ /* 0x000fe20000000000 */
[----:B------:R-:W-:Y:S01]  /*18820*/  I2FP.F32.S32 R11, R11 ;  /* 0x0000000b000b7245 */ /* 0x000fe20000201400 */
[----:B------:R-:W-:Y:S01]  /*18830*/  IMAD.IADD R6, R236, 0x1, -R7 ;  /* 0x00000001ec067824 */ /* 0x000fe200078e0a07 */
[----:B------:R-:W-:Y:S02]  /*18840*/  FSEL R20, R20, -INF , !P1 ;  /* 0xff80000014147808 */ /* 0x000fe40004800000 */
[----:B------:R-:W-:Y:S01]  /*18850*/  ISETP.GT.AND P1, PT, R202, R2, PT ;  /* 0x00000002ca00720c */ /* 0x000fe20003f24270 */
[----:B------:R-:W-:Y:S01]  /*18860*/  FFMA.FTZ R22, R11, -UR6, R22 ;  /* 0x800000060b167c23 */ /* 0x000fe20008010016 */
[----:B------:R-:W-:Y:S02]  /*18870*/  IABS R8, R8 ;  /* 0x0000000800087213 */ /* 0x000fe40000000000 */
        /* <DEDUP_REMOVED lines=12> */
[----:B------:R-:W-:Y:S01]  /*18940*/  FSEL R177, R16, -INF , !P3 ;  /* 0xff80000010b17808 */ /* 0x000fe20005800000 */
[----:B------:R-:W-:Y:S01]  /*18950*/  VIADD R7, R0, 0xffffffa0 ;  /* 0xffffffa000077836 */ /* 0x000fe20000000000 */
[----:B------:R-:W-:Y:S02]  /*18960*/  FSEL R176, R17, -INF , !P0 ;  /* 0xff80000011b07808 */ /* 0x000fe40004000000 */
[----:B------:R-:W-:Y:S01]  /*18970*/  FSEL R175, R18, -INF , !P6 ;  /* 0xff80000012af7808 */ /* 0x000fe20007000000 */
[--C-:B------:R-:W-:Y:S01]  /*18980*/  IMAD.IADD R17, R237, 0x1, -R7.reuse ;  /* 0x00000001ed117824 */ /* 0x100fe200078e0a07 */
[-C--:B------:R-:W-:Y:S01]  /*18990*/  ISETP.GT.AND P3, PT, R207, R2.reuse, PT ;  /* 0x00000002cf00720c */ /* 0x080fe20003f64270 */
[--C-:B------:R-:W-:Y:S01]  /*189a0*/  IMAD.IADD R15, R236, 0x1, -R7.reuse ;  /* 0x00000001ec0f7824 */ /* 0x100fe200078e0a07 */
[-C--:B------:R-:W-:Y:S01]  /*189b0*/  ISETP.GT.AND P0, PT, R214, R3.reuse, PT ;  /* 0x00000003d600720c */ /* 0x080fe20003f04270 */
[--C-:B------:R-:W-:Y:S01]  /*189c0*/  IMAD.IADD R13, R234, 0x1, -R7.reuse ;  /* 0x00000001ea0d7824 */ /* 0x100fe200078e0a07 */
[----:B------:R-:W-:Y:S01]  /*189d0*/  ISETP.GT.AND P6, PT, R214, R2, PT ;  /* 0x00000002d600720c */ /* 0x000fe20003fc4270 */
[----:B------:R-:W-:Y:S01]  /*189e0*/  IMAD.IADD R7, R238, 0x1, -R7 ;  /* 0x00000001ee077824 */ /* 0x000fe200078e0a07 */
[----:B------:R-:W-:Y:S02]  /*189f0*/  FSEL R8, R23, -INF , !P1 ;  /* 0xff80000017087808 */ /* 0x000fe40004800000 */
[----:B------:R-:W-:Y:S02]  /*18a00*/  ISETP.GT.AND P1, PT, R207, R3, PT ;  /* 0x00000003cf00720c */ /* 0x000fe40003f24270 */
[----:B------:R-:W-:Y:S02]  /*18a10*/  FSEL R172, R19, -INF , !P2 ;  /* 0xff80000013ac7808 */ /* 0x000fe40005000000 */
[----:B------:R-:W-:Y:S02]  /*18a20*/  FSEL R178, R25, -INF , !P3 ;  /* 0xff80000019b27808 */ /* 0x000fe40005800000 */
[----:B------:R-:W-:Y:S02]  /*18a30*/  FSEL R26, R26, -INF , !P0 ;  /* 0xff8000001a1a7808 */ /* 0x000fe40004000000 */
[----:B------:R-:W-:Y:S02]  /*18a40*/  FSEL R27, R27, -INF , !P6 ;  /* 0xff8000001b1b7808 */ /* 0x000fe40007000000 */
[C---:B------:R-:W-:Y:S02]  /*18a50*/  ISETP.GE.AND P2, PT, R3.reuse, R233, PT ;  /* 0x000000e90300720c */ /* 0x040fe40003f46270 */
[C---:B------:R-:W-:Y:S02]  /*18a60*/  ISETP.GE.AND P3, PT, R3.reuse, R232, PT ;  /* 0x000000e80300720c */ /* 0x040fe40003f66270 */
[C---:B------:R-:W-:Y:S02]  /*18a70*/  ISETP.GE.AND P0, PT, R3.reuse, R231, PT ;  /* 0x000000e70300720c */ /* 0x040fe40003f06270 */
[----:B------:R-:W-:Y:S01]  /*18a80*/  ISETP.GE.AND P6, PT, R3, R230, PT ;  /* 0x000000e60300720c */ /* 0x000fe20003fc6270 */
[----:B------:R-:W-:Y:S01]  /*18a90*/  VIADD R3, R0, 0xffffffa1 ;  /* 0xffffffa100037836 */ /* 0x000fe20000000000 */
[----:B------:R-:W-:Y:S02]  /*18aa0*/  FSEL R24, R24, -INF , !P1 ;  /* 0xff80000018187808 */ /* 0x000fe40004800000 */
[----:B------:R-:W-:Y:S01]  /*18ab0*/  ISETP.GE.AND P1, PT, R2, R233, PT ;  /* 0x000000e90200720c */ /* 0x000fe20003f26270 */
[--C-:B------:R-:W-:Y:S01]  /*18ac0*/  IMAD.IADD R6, R237, 0x1, -R3.reuse ;  /* 0x00000001ed067824 */ /* 0x100fe200078e0a03 */
[----:B------:R-:W-:Y:S01]  /*18ad0*/  FSEL R22, R20, -INF , !P2 ;  /* 0xff80000014167808 */ /* 0x000fe20005000000 */
[--C-:B------:R-:W-:Y:S01]  /*18ae0*/  IMAD.IADD R12, R234, 0x1, -R3.reuse ;  /* 0x00000001ea0c7824 */ /* 0x100fe200078e0a03 */
[----:B------:R-:W-:Y:S01]  /*18af0*/  FSEL R11, R11, -INF , !P1 ;  /* 0xff8000000b0b7808 */ /* 0x000fe20004800000 */
[--C-:B------:R-:W-:Y:S01]  /*18b00*/  IMAD.IADD R10, R238, 0x1, -R3.reuse ;  /* 0x00000001ee0a7824 */ /* 0x100fe200078e0a03 */
[----:B------:R-:W-:Y:S02]  /*18b10*/  FSEL R9, R9, -INF , !P3 ;  /* 0xff80000009097808 */ /* 0x000fe40005800000 */
        /* <DEDUP_REMOVED lines=8> */
[----:B------:R-:W-:Y:S01]  /*18ba0*/  I2FP.F32.S32 R17, R17 ;  /* 0x0000001100117245 */ /* 0x000fe20000201400 */
[----:B------:R-:W-:Y:S01]  /*18bb0*/  FFMA.FTZ R29, R6, -UR6, R29 ;  /* 0x80000006061d7c23 */ /* 0x000fe2000801001d */
[----:B------:R-:W-:Y:S01]  /*18bc0*/  I2FP.F32.S32 R2, R2 ;  /* 0x0000000200027245 */ /* 0x000fe20000201400 */
[----:B------:R-:W-:Y:S01]  /*18bd0*/  VIADD R6, R213, 0x18 ;  /* 0x00000018d5067836 */ /* 0x000fe20000000000 */
[----:B------:R-:W-:Y:S01]  /*18be0*/  FSEL R8, R8, -INF , !P2 ;  /* 0xff80000008087808 */ /* 0x000fe20005000000 */
[----:B------:R-:W-:Y:S01]  /*18bf0*/  FFMA.FTZ R28, R17, -UR6, R28 ;  /* 0x80000006111c7c23 */ /* 0x000fe2000801001c */
[----:B------:R-:W-:Y:S01]  /*18c00*/  IABS R15, R15 ;  /* 0x0000000f000f7213 */ /* 0x000fe20000000000 */
[----:B------:R-:W-:Y:S01]  /*18c10*/  FFMA.FTZ R31, R2, -UR6, R31 ;  /* 0x80000006021f7c23 */ /* 0x000fe2000801001f */
[----:B------:R-:W-:Y:S01]  /*18c20*/  ISETP.GT.AND P2, PT, R207, R6, PT ;  /* 0x00000006cf00720c */ /* 0x000fe20003f44270 */
[----:B------:R-:W-:Y:S01]  /*18c30*/  VIADD R2, R213, 0x19 ;  /* 0x00000019d5027836 */ /* 0x000fe20000000000 */
[----:B------:R-:W-:Y:S02]  /*18c40*/  I2FP.F32.S32 R15, R15 ;  /* 0x0000000f000f7245 */ /* 0x000fe40000201400 */
[----:B------:R-:W-:Y:S02]  /*18c50*/  FSEL R3, R28, -INF , !P2 ;  /* 0xff8000001c037808 */ /* 0x000fe40005000000 */
[----:B------:R-:W-:Y:S01]  /*18c60*/  ISETP.GT.AND P2, PT, R207, R2, PT ;  /* 0x00000002cf00720c */ /* 0x000fe20003f44270 */
[----:B------:R-:W-:Y:S01]  /*18c70*/  FFMA.FTZ R30, R15, -UR6, R30 ;  /* 0x800000060f1e7c23 */ /* 0x000fe2000801001e */
[----:B------:R-:W-:Y:S02]  /*18c80*/  IABS R13, R13 ;  /* 0x0000000d000d7213 */ /* 0x000fe40000000000 */
[----:B------:R-:W-:Y:S02]  /*18c90*/  FSEL R28, R29, -INF , !P2 ;  /* 0xff8000001d1c7808 */ /* 0x000fe40005000000 */
[----:B------:R-:W-:Y:S02]  /*18ca0*/  IABS R12, R12 ;  /* 0x0000000c000c7213 */ /* 0x000fe40000000000 */
[----:B------:R-:W-:Y:S02]  /*18cb0*/  ISETP.GT.AND P2, PT, R214, R6, PT ;  /* 0x00000006d600720c */ /* 0x000fe40003f44270 */
[----:B------:R-:W-:Y:S02]  /*18cc0*/  I2FP.F32.S32 R13, R13 ;  /* 0x0000000d000d7245 */ /* 0x000fe40000201400 */
[----:B------:R-:W-:Y:S02]  /*18cd0*/  I2FP.F32.S32 R12, R12 ;  /* 0x0000000c000c7245 */ /* 0x000fe40000201400 */
[----:B------:R-:W-:Y:S01]  /*18ce0*/  FSEL R25, R30, -INF , !P2 ;  /* 0xff8000001e197808 */ /* 0x000fe20005000000 */
[----:B------:R-:W-:Y:S01]  /*18cf0*/  FFMA.FTZ R32, R13, -UR6, R32 ;  /* 0x800000060d207c23 */ /* 0x000fe20008010020 */
[----:B------:R-:W-:Y:S01]  /*18d00*/  ISETP.GT.AND P2, PT, R214, R2, PT ;  /* 0x00000002d600720c */ /* 0x000fe20003f44270 */
[----:B------:R-:W-:Y:S01]  /*18d10*/  FFMA.FTZ R33, R12, -UR6, R33 ;  /* 0x800000060c217c23 */ /* 0x000fe20008010021 */
[----:B------:R-:W-:Y:S01]  /*18d20*/  IABS R7, R7 ;  /* 0x0000000700077213 */ /* 0x000fe20000000000 */
[----:B------:R-:W-:Y:S01]  /*18d30*/  VIADD R13, R0, 0xffffffa8 ;  /* 0xffffffa8000d7836 */ /* 0x000fe20000000000 */
[----:B------:R-:W-:Y:S02]  /*18d40*/  FSEL R203, R31, -INF , !P2 ;  /* 0xff8000001fcb7808 */ /* 0x000fe40005000000 */
[----:B------:R-:W-:Y:S01]  /*18d50*/  FSEL R180, R24, -INF , !P0 ;  /* 0xff80000018b47808 */ /* 0x000fe20004000000 */
[--C-:B------:R-:W-:Y:S01]  /*18d60*/  IMAD.IADD R17, R234, 0x1, -R13.reuse ;  /* 0x00000001ea117824 */ /* 0x100fe200078e0a0d */
[----:B------:R-:W-:Y:S01]  /*18d70*/  IABS R10, R10 ;  /* 0x0000000a000a7213 */ /* 0x000fe20000000000 */
[----:B------:R-:W-:Y:S01]  /*18d80*/  IMAD.IADD R15, R238, 0x1, -R13 ;  /* 0x00000001ee0f7824 */ /* 0x000fe200078e0a0d */
[C---:B------:R-:W-:Y:S02]  /*18d90*/  ISETP.GT.AND P2, PT, R202.reuse, R6, PT ;  /* 0x00000006ca00720c */ /* 0x040fe40003f44270 */
[----:B------:R-:W-:Y:S02]  /*18da0*/  ISETP.GT.AND P0, PT, R202, R2, PT ;  /* 0x00000002ca00720c */ /* 0x000fe40003f04270 */
[----:B------:R-:W-:Y:S02]  /*18db0*/  FSEL R205, R27, -INF , !P3 ;  /* 0xff8000001bcd7808 */ /* 0x000fe40005800000 */
[----:B------:R-:W-:Y:S02]  /*18dc0*/  I2FP.F32.S32 R7, R7 ;  /* 0x0000000700077245 */ /* 0x000fe40000201400 */
[-C--:B------:R-:W-:Y:S02]  /*18dd0*/  ISETP.GE.AND P3, PT, R6, R231.reuse, PT ;  /* 0x000000e70600720c */ /* 0x080fe40003f66270 */
[----:B------:R-:W-:Y:S01]  /*18de0*/  FSEL R30, R26, -INF , !P6 ;  /* 0xff8000001a1e7808 */ /* 0x000fe20007000000 */
[----:B------:R-:W-:Y:S01]  /*18df0*/  FFMA.FTZ R34, R7, -UR6, R34 ;  /* 0x8000000607227c23 */ /* 0x000fe20008010022 */
[----:B------:R-:W-:Y:S01]  /*18e00*/  I2FP.F32.S32 R10, R10 ;  /* 0x0000000a000a7245 */ /* 0x000fe20000201400 */
[----:B------:R-:W-:Y:S01]  /*18e10*/  VIADD R7, R0, 0xffffffa9 ;  /* 0xffffffa900077836 */ /* 0x000fe20000000000 */
[----:B------:R-:W-:Y:S02]  /*18e20*/  FSEL R32, R32, -INF , !P2 ;  /* 0xff80000020207808 */ /* 0x000fe40005000000 */
[----:B------:R-:W-:Y:S01]  /*18e30*/  FSEL R26, R33, -INF , !P0 ;  /* 0xff800000211a7808 */ /* 0x000fe20004000000 */
[----:B------:R-:W-:Y:S01]  /*18e40*/  FFMA.FTZ R35, R10, -UR6, R35 ;  /* 0x800000060a237c23 */ /* 0x000fe20008010023 */
[----:B------:R-:W-:Y:S01]  /*18e50*/  ISETP.GE.AND P2, PT, R2, R231, PT ;  /* 0x000000e70200720c */ /* 0x000fe20003f46270 */
[----:B------:R-:W-:Y:S01]  /*18e60*/  IMAD.IADD R10, R237, 0x1, -R7 ;  /* 0x00000001ed0a7824 */ /* 0x000fe200078e0a07 */
[----:B------:R-:W-:Y:S02]  /*18e70*/  ISETP.GE.AND P0, PT, R6, R230, PT ;  /* 0x000000e60600720c */ /* 0x000fe40003f06270 */
[----:B------:R-:W-:Y:S01]  /*18e80*/  FSEL R31, R3, -INF , !P3 ;  /* 0xff800000031f7808 */ /* 0x000fe20005800000 */
[--C-:B------:R-:W-:Y:S01]  /*18e90*/  IMAD.IADD R3, R237, 0x1, -R13.reuse ;  /* 0x00000001ed037824 */ /* 0x100fe200078e0a0d */
[----:B------:R-:W-:Y:S01]  /*18ea0*/  FSEL R178, R178, -INF , !P1 ;  /* 0xff800000b2b27808 */ /* 0x000fe20004800000 */
[----:B------:R-:W-:Y:S01]  /*18eb0*/  IMAD.IADD R13, R236, 0x1, -R13 ;  /* 0x00000001ec0d7824 */ /* 0x000fe200078e0a0d */
[----:B------:R-:W-:Y:S02]  /*18ec0*/  FSEL R28, R28, -INF , !P2 ;  /* 0xff8000001c1c7808 */ /* 0x000fe40005000000 */
[----:B------:R-:W-:Y:S02]  /*18ed0*/  FSEL R25, R25, -INF , !P0 ;  /* 0xff80000019197808 */ /* 0x000fe40004000000 */
[C---:B------:R-:W-:Y:S02]  /*18ee0*/  ISETP.GT.AND P1, PT, R215.reuse, R6, PT ;  /* 0x00000006d700720c */ /* 0x040fe40003f24270 */
[----:B------:R-:W-:Y:S02]  /*18ef0*/  ISETP.GT.AND P6, PT, R215, R2, PT ;  /* 0x00000002d700720c */ /* 0x000fe40003fc4270 */
[C---:B------:R-:W-:Y:S02]  /*18f00*/  ISETP.GE.AND P3, PT, R2.reuse, R230, PT ;  /* 0x000000e60200720c */ /* 0x040fe40003f66270 */
[C---:B------:R-:W-:Y:S02]  /*18f10*/  ISETP.GE.AND P2, PT, R2.reuse, R233, PT ;  /* 0x000000e90200720c */ /* 0x040fe40003f46270 */
[-C--:B------:R-:W-:Y:S01]  /*18f20*/  ISETP.GE.AND P0, PT, R2, R232.reuse, PT ;  /* 0x000000e80200720c */ /* 0x080fe20003f06270 */
[--C-:B------:R-:W-:Y:S01]  /*18f30*/  IMAD.IADD R2, R238, 0x1, -R7.reuse ;  /* 0x00000001ee027824 */ /* 0x100fe200078e0a07 */
[----:B------:R-:W-:Y:S02]  /*18f40*/  IABS R3, R3 ;  /* 0x0000000300037213 */ /* 0x000fe40000000000 */
[----:B------:R-:W-:Y:S02]  /*18f50*/  FSEL R34, R34, -INF , !P1 ;  /* 0xff80000022227808 */ /* 0x000fe40004800000 */
[----:B------:R-:W-:Y:S02]  /*18f60*/  FSEL R33, R35, -INF , !P6 ;  /* 0xff80000023217808 */ /* 0x000fe40007000000 */
[C---:B------:R-:W-:Y:S02]  /*18f70*/  ISETP.GE.AND P1, PT, R6.reuse, R233, PT ;  /* 0x000000e90600720c */ /* 0x040fe40003f26270 */
[----:B------:R-:W-:Y:S01]  /*18f80*/  ISETP.GE.AND P6, PT, R6, R232, PT ;  /* 0x000000e80600720c */ /* 0x000fe20003fc6270 */
[----:B------:R-:W-:Y:S01]  /*18f90*/  IMAD.IADD R6, R234, 0x1, -R7 ;  /* 0x00000001ea067824 */ /* 0x000fe200078e0a07 */
[----:B------:R-:W-:Y:S02]  /*18fa0*/  I2FP.F32.S32 R3, R3 ;  /* 0x0000000300037245 */ /* 0x000fe40000201400 */
[----:B------:R-:W-:Y:S02]  /*18fb0*/  IABS R17, R17 ;  /* 0x0000001100117213 */ /* 0x000fe40000000000 */
[----:B------:R-:W-:Y:S01]  /*18fc0*/  IABS R2, R2 ;  /* 0x0000000200027213 */ /* 0x000fe20000000000 */
[----:B------:R-:W-:Y:S01]  /*18fd0*/  FFMA.FTZ R40, R3, -UR6, R40 ;  /* 0x8000000603287c23 */ /* 0x000fe20008010028 */
[----:B------:R-:W-:Y:S01]  /*18fe0*/  I2FP.F32.S32 R17, R17 ;  /* 0x0000001100117245 */ /* 0x000fe20000201400 */
[----:B------:R-:W-:Y:S01]  /*18ff0*/  VIADD R3, R213, 0x20 ;  /* 0x00000020d5037836 */ /* 0x000fe20000000000 */
[----:B------:R-:W-:Y:S02]  /*19000*/  I2FP.F32.S32 R2, R2 ;  /* 0x0000000200027245 */ /* 0x000fe40000201400 */
[----:B------:R-:W-:Y:S01]  /*19010*/  IABS R6, R6 ;  /* 0x0000000600067213 */ /* 0x000fe20000000000 */
[----:B------:R-:W-:Y:S01]  /*19020*/  FFMA.FTZ R36, R17, -UR6, R36 ;  /* 0x8000000611247c23 */ /* 0x000fe20008010024 */
[----:B------:R-:W-:Y:S01]  /*19030*/  FSEL R203, R203, -INF , !P3 ;  /* 0xff800000cbcb7808 */ /* 0x000fe20005800000 */
[----:B------:R-:W-:Y:S01]  /*19040*/  FFMA.FTZ R39, R2, -UR6, R39 ;  /* 0x8000000602277c23 */ /* 0x000fe20008010027 */
[----:B------:R-:W-:Y:S01]  /*19050*/  I2FP.F32.S32 R6, R6 ;  /* 0x0000000600067245 */ /* 0x000fe20000201400 */
[----:B------:R-:W-:Y:S01]  /*19060*/  VIADD R2, R213, 0x21 ;  /* 0x00000021d5027836 */ /* 0x000fe20000000000 */
[----:B------:R-:W-:Y:S02]  /*19070*/  IABS R15, R15 ;  /* 0x0000000f000f7213 */ /* 0x000fe40000000000 */
[----:B------:R-:W-:Y:S01]  /*19080*/  ISETP.GT.AND P3, PT, R202, R3, PT ;  /* 0x00000003ca00720c */ /* 0x000fe20003f64270 */
[----:B------:R-:W-:Y:S01]  /*19090*/  FFMA.FTZ R37, R6, -UR6, R37 ;  /* 0x8000000606257c23 */ /* 0x000fe20008010025 */
[----:B------:R-:W-:Y:S01]  /*190a0*/  I2FP.F32.S32 R15, R15 ;  /* 0x0000000f000f7245 */ /* 0x000fe20000201400 */
[----:B------:R-:W-:Y:S01]  /*190b0*/  IMAD.IADD R6, R236, 0x1, -R7 ;  /* 0x00000001ec067824 */ /* 0x000fe200078e0a07 */
[----:B------:R-:W-:Y:S02]  /*190c0*/  FSEL R23, R36, -INF , !P3 ;  /* 0xff80000024177808 */ /* 0x000fe40005800000 */
[----:B------:R-:W-:Y:S01]  /*190d0*/  ISETP.GT.AND P3, PT, R202, R2, PT ;  /* 0x00000002ca00720c */ /* 0x000fe20003f64270 */
[----:B------:R-:W-:Y:S01]  /*190e0*/  FFMA.FTZ R38, R15, -UR6, R38 ;  /* 0x800000060f267c23 */ /* 0x000fe20008010026 */
[----:B------:R-:W-:Y:S02]  /*190f0*/  IABS R10, R10 ;  /* 0x0000000a000a7213 */ /* 0x000fe40000000000 */
[----:B------:R-:W-:Y:S02]  /*19100*/  FSEL R20, R37, -INF , !P3 ;  /* 0xff80000025147808 */ /* 0x000fe40005800000 */
[----:B------:R-:W-:Y:S01]  /*19110*/  IABS R7, R13 ;  /* 0x0000000d00077213 */ /* 0x000fe20000000000 */
[----:B------:R-:W-:Y:S01]  /*19120*/  VIADD R13, R0, 0xffffffb0 ;  /* 0xffffffb0000d7836 */ /* 0x000fe20000000000 */
[----:B------:R-:W-:Y:S02]  /*19130*/  IABS R6, R6 ;  /* 0x0000000600067213 */ /* 0x000fe40000000000 */
[----:B------:R-:W-:Y:S01]  /*19140*/  ISETP.GT.AND P3, PT, R215, R3, PT ;  /* 0x00000003d700720c */ /* 0x000fe20003f64270 */
[--C-:B------:R-:W-:Y:S01]  /*19150*/  IMAD.IADD R17, R237, 0x1, -R13.reuse ;  /* 0x00000001ed117824 */ /* 0x100fe200078e0a0d */
[----:B------:R-:W-:Y:S01]  /*19160*/  I2FP.F32.S32 R10, R10 ;  /* 0x0000000a000a7245 */ /* 0x000fe20000201400 */
[----:B------:R-:W-:Y:S01]  /*19170*/  IMAD.IADD R15, R236, 0x1, -R13 ;  /* 0x00000001ec0f7824 */ /* 0x000fe200078e0a0d */
        /* <DEDUP_REMOVED lines=12> */
[----:B------:R-:W-:Y:S01]  /*19240*/  FSEL R34, R34, -INF , !P6 ;  /* 0xff80000022227808 */ /* 0x000fe20007000000 */
[----:B------:R-:W-:Y:S01]  /*19250*/  IMAD.IADD R10, R234, 0x1, -R7 ;  /* 0x00000001ea0a7824 */ /* 0x000fe200078e0a07 */
        /* <DEDUP_REMOVED lines=15> */
[----:B------:R-:W-:Y:S01]  /*19350*/  FSEL R23, R23, -INF , !P0 ;  /* 0xff80000017177808 */ /* 0x000fe20004000000 */
[----:B------:R-:W-:Y:S01]  /*19360*/  IMAD.IADD R13, R238, 0x1, -R13 ;  /* 0x00000001ee0d7824 */ /* 0x000fe200078e0a0d */
[----:B------:R-:W-:Y:S02]  /*19370*/  FSEL R20, R20, -INF , !P3 ;  /* 0xff80000014147808 */ /* 0x000fe40005800000 */
        /* <DEDUP_REMOVED lines=17> */
[----:B------:R-:W-:Y:S01]  /*19490*/  I2FP.F32.S32 R6, R6 ;  /* 0x0000000600067245 */ /* 0x000fe20000201400 */
[----:B------:R-:W-:Y:S01]  /*194a0*/  VIADD R2, R213, 0x29 ;  /* 0x00000029d5027836 */ /* 0x000fe20000000000 */
[----:B------:R-:W-:Y:S02]  /*194b0*/  IABS R15, R15 ;  /* 0x0000000f000f7213 */ /* 0x000fe40000000000 */
[C---:B------:R-:W-:Y:S01]  /*194c0*/  ISETP.GT.AND P0, PT, R207.reuse, R3, PT ;  /* 0x00000003cf00720c */ /* 0x040fe20003f04270 */
        /* <DEDUP_REMOVED lines=29> */
[-C--:B------:R-:W-:Y:S01]  /*196a0*/  ISETP.GT.AND P0, PT, R202, R3.reuse, PT ;  /* 0x00000003ca00720c */ /* 0x080fe20003f04270 */
[----:B------:R-:W-:Y:S01]  /*196b0*/  VIADD R41, R0, 0xffffffc8 ;  /* 0xffffffc800297836 */ /* 0x000fe20000000000 */
[-C--:B------:R-:W-:Y:S02]  /*196c0*/  ISETP.GT.AND P2, PT, R202, R2.reuse, PT ;  /* 0x00000002ca00720c */ /* 0x080fe40003f44270 */
[C---:B------:R-:W-:Y:S01]  /*196d0*/  ISETP.GT.AND P3, PT, R215.reuse, R3, PT ;  /* 0x00000003d700720c */ /* 0x040fe20003f64270 */
[--C-:B------:R-:W-:Y:S01]  /*196e0*/  IMAD.IADD R45, R234, 0x1, -R41.reuse ;  /* 0x00000001ea2d7824 */ /* 0x100fe200078e0a29 */
[----:B------:R-:W-:Y:S02]  /*196f0*/  ISETP.GT.AND P6, PT, R215, R2, PT ;  /* 0x00000002d700720c */ /* 0x000fe40003fc4270 */
[----:B------:R-:W-:Y:S01]  /*19700*/  FSEL R182, R43, -INF , !P1 ;  /* 0xff8000002bb67808 */ /* 0x000fe20004800000 */
[----:B------:R-:W-:Y:S01]  /*19710*/  IMAD.IADD R43, R238, 0x1, -R41 ;  /* 0x00000001ee2b7824 */ /* 0x000fe200078e0a29 */
        /* <DEDUP_REMOVED lines=29> */
[----:B------:R-:W-:Y:S01]  /*198f0*/  I2FP.F32.S32 R15, R15 ;  /* 0x0000000f000f7245 */ /* 0x000fe20000201400 */
[----:B------:R-:W-:Y:S01]  /*19900*/  VIADD R17, R0, 0xffffffc0 ;  /* 0xffffffc000117836 */ /* 0x000fe20000000000 */
[----:B------:R-:W-:Y:S01]  /*19910*/  I2FP.F32.S32 R6, R6 ;  /* 0x0000000600067245 */ /* 0x000fe20000201400 */
[----:B------:R-:W-:Y:S01]  /*19920*/  FFMA.FTZ R55, R2, -UR6, R55 ;  /* 0x8000000602377c23 */ /* 0x000fe20008010037 */
[----:B------:R-:W-:Y:S01]  /*19930*/  FSEL R38, R38, -INF , !P1 ;  /* 0xff80000026267808 */ /* 0x000fe20004800000 */
[----:B------:R-:W-:Y:S01]  /*19940*/  IMAD.IADD R39, R237, 0x1, -R17 ;  /* 0x00000001ed277824 */ /* 0x000fe200078e0a11 */
[----:B------:R-:W-:Y:S01]  /*19950*/  ISETP.GT.AND P1, PT, R202, R3, PT ;  /* 0x00000003ca00720c */ /* 0x000fe20003f24270 */
[----:B------:R-:W-:Y:S01]  /*19960*/  VIADD R2, R213, 0x31 ;  /* 0x00000031d5027836 */ /* 0x000fe20000000000 */
[----:B------:R-:W-:Y:S01]  /*19970*/  IABS R12, R12 ;  /* 0x0000000c000c7213 */ /* 0x000fe20000000000 */
[----:B------:R-:W-:Y:S01]  /*19980*/  FFMA.FTZ R54, R15, -UR6, R54 ;  /* 0x800000060f367c23 */ /* 0x000fe20008010036 */
[----:B------:R-:W-:Y:S01]  /*19990*/  FSEL R15, R52, -INF , !P1 ;  /* 0xff800000340f7808 */ /* 0x000fe20004800000 */
[----:B------:R-:W-:Y:S01]  /*199a0*/  FFMA.FTZ R53, R6, -UR6, R53 ;  /* 0x8000000606357c23 */ /* 0x000fe20008010035 */
[----:B------:R-:W-:Y:S01]  /*199b0*/  ISETP.GT.AND P1, PT, R202, R2, PT ;  /* 0x00000002ca00720c */ /* 0x000fe20003f24270 */
[C---:B------:R-:W-:Y:S01]  /*199c0*/  IMAD.IADD R6, R236.reuse, 0x1, -R7 ;  /* 0x00000001ec067824 */ /* 0x040fe200078e0a07 */
[----:B------:R-:W-:Y:S01]  /*199d0*/  IABS R7, R13 ;  /* 0x0000000d00077213 */ /* 0x000fe20000000000 */
[----:B------:R-:W-:Y:S01]  /*199e0*/  IMAD.IADD R21, R236, 0x1, -R17 ;  /* 0x00000001ec157824 */ /* 0x000fe200078e0a11 */
[----:B------:R-:W-:Y:S02]  /*199f0*/  FSEL R14, R53, -INF , !P1 ;  /* 0xff800000350e7808 */ /* 0x000fe40004800000 */
[----:B------:R-:W-:Y:S02]  /*19a00*/  IABS R6, R6 ;  /* 0x0000000600067213 */ /* 0x000fe40000000000 */
        /* <DEDUP_REMOVED lines=12> */
[-C--:B------:R-:W-:Y:S01]  /*19ad0*/  ISETP.GT.AND P3, PT, R207, R2.reuse, PT ;  /* 0x00000002cf00720c */ /* 0x080fe20003f64270 */
[--C-:B------:R-:W-:Y:S01]  /*19ae0*/  IMAD.IADD R6, R237, 0x1, -R7.reuse ;  /* 0x00000001ed067824 */ /* 0x100fe200078e0a07 */
[----:B------:R-:W-:Y:S01]  /*19af0*/  FSEL R29, R29, -INF , !P0 ;  /* 0xff8000001d1d7808 */ /* 0x000fe20004000000 */
[----:B------:R-:W-:Y:S01]  /*19b00*/  IMAD.IADD R18, R234, 0x1, -R7 ;  /* 0x00000001ea127824 */ /* 0x000fe200078e0a07 */
[----:B------:R-:W-:Y:S02]  /*19b10*/  FSEL R27, R27, -INF , !P6 ;  /* 0xff8000001b1b7808 */ /* 0x000fe40007000000 */
        /* <DEDUP_REMOVED lines=46> */
[----:B------:R-:W-:Y:S02]  /*19e00*/  IABS R7, R17 ;  /* 0x0000001100077213 */ /* 0x000fe40000000000 */
        /* <DEDUP_REMOVED lines=12> */
[----:B------:R-:W-:Y:S01]  /*19ed0*/  FSEL R48, R63, -INF , !P2 ;  /* 0xff8000003f307808 */ /* 0x000fe20005000000 */
[----:B------:R-:W-:Y:S01]  /*19ee0*/  VIADD R62, R213, 0x69 ;  /* 0x00000069d53e7836 */ /* 0x000fe20000000000 */
        /* <DEDUP_REMOVED lines=9> */
[----:B------:R-:W-:Y:S01]  /*19f80*/  FSEL R24, R64, -INF , !P2 ;  /* 0xff80000040187808 */ /* 0x000fe20005000000 */
[----:B------:R-:W-:Y:S01]  /*19f90*/  VIADD R64, R213, 0x60 ;  /* 0x00000060d5407836 */ /* 0x000fe20000000000 */
[----:B------:R-:W-:Y:S02]  /*19fa0*/  FSEL R21, R65, -INF , !P0 ;  /* 0xff80000041157808 */ /* 0x000fe40004000000 */
[----:B------:R-:W-:Y:S01]  /*19fb0*/  FSEL R18, R66, -INF , !P1 ;  /* 0xff80000042127808 */ /* 0x000fe20004800000 */
[----:B------:R-:W-:Y:S01]  /*19fc0*/  IMAD.IADD R66, R234, 0x1, -R0 ;  /* 0x00000001ea427824 */ /* 0x000fe200078e0a00 */
[----:B------:R-:W-:Y:S01]  /*19fd0*/  FSEL R17, R67, -INF , !P6 ;  /* 0xff80000043117808 */ /* 0x000fe20007000000 */
[----:B------:R-:W-:Y:S01]  /*19fe0*/  VIADD R67, R0, 0xffffffe8 ;  /* 0xffffffe800437836 */ /* 0x000fe20000000000 */
        /* <DEDUP_REMOVED lines=36> */
[----:B------:R-:W-:Y:S01]  /*1a230*/  IABS R40, R40 ;  /* 0x0000002800287213 */ /* 0x000fe20000000000 */
[C---:B------:R-:W-:Y:S01]  /*1a240*/  VIADD R43, R0.reuse, 0xffffffd0 ;  /* 0xffffffd0002b7836 */ /* 0x040fe20000000000 */
[----:B------:R-:W-:Y:S01]  /*1a250*/  FSEL R42, R69, -INF , !P3 ;  /* 0xff800000452a7808 */ /* 0x000fe20005800000 */
[----:B------:R-:W-:Y:S01]  /*1a260*/  VIADD R69, R0, 0xfffffff0 ;  /* 0xfffffff000457836 */ /* 0x000fe20000000000 */
[----:B------:R-:W-:Y:S01]  /*1a270*/  IABS R7, R41 ;  /* 0x0000002900077213 */ /* 0x000fe20000000000 */
[--C-:B------:R-:W-:Y:S01]  /*1a280*/  IMAD.IADD R51, R237, 0x1, -R43.reuse ;  /* 0x00000001ed337824 */ /* 0x100fe200078e0a2b */
[----:B------:R-:W-:Y:S01]  /*1a290*/  IABS R6, R6 ;  /* 0x0000000600067213 */ /* 0x000fe20000000000 */
[----:B------:R-:W-:Y:S01]  /*1a2a0*/  IMAD.IADD R45, R236, 0x1, -R43 ;  /* 0x00000001ec2d7824 */ /* 0x000fe200078e0a2b */
        /* <DEDUP_REMOVED lines=24> */
[----:B------:R-:W-:Y:S01]  /*1a430*/  FSEL R47, R75, -INF , !P6 ;  /* 0xff8000004b2f7808 */ /* 0x000fe20007000000 */
[----:B------:R-:W-:Y:S01]  /*1a440*/  IMAD.IADD R75, R238, 0x1, -R69 ;  /* 0x00000001ee4b7824 */ /* 0x000fe200078e0a45 */
        /* <DEDUP_REMOVED lines=37> */
[----:B------:R-:W-:Y:S01]  /*1a6a0*/  FSEL R55, R77, -INF , !P0 ;  /* 0xff8000004d377808 */ /* 0x000fe20004000000 */
[C---:B------:R-:W-:Y:S01]  /*1a6b0*/  VIADD R77, R0.reuse, 0x1 ;  /* 0x00000001004d7836 */ /* 0x040fe20000000000 */
[----:B------:R-:W-:Y:S01]  /*1a6c0*/  IABS R7, R43 ;  /* 0x0000002b00077213 */ /* 0x000fe20000000000 */
[----:B------:R-:W-:Y:S01]  /*1a6d0*/  VIADD R43, R0, 0xffffffd8 ;  /* 0xffffffd8002b7836 */ /* 0x000fe20000000000 */
[----:B------:R-:W-:Y:S02]  /*1a6e0*/  ISETP.GT.AND P0, PT, R214, R3, PT ;  /* 0x00000003d600720c */ /* 0x000fe40003f04270 */
[----:B------:R-:W-:Y:S01]  /*1a6f0*/  I2FP.F32.S32 R40, R40 ;  /* 0x0000002800287245 */ /* 0x000fe20000201400 */
[----:B------:R-:W-:Y:S01]  /*1a700*/  IMAD.IADD R53, R234, 0x1, -R43 ;  /* 0x00000001ea357824 */ /* 0x000fe200078e0a2b */
[----:B------:R-:W-:Y:S02]  /*1a710*/  I2FP.F32.S32 R7, R7 ;  /* 0x0000000700077245 */ /* 0x000fe40000201400 */
        /* <DEDUP_REMOVED lines=8> */
[----:B------:R-:W-:Y:S01]  /*1a7a0*/  IMAD.IADD R40, R234, 0x1, -R7 ;  /* 0x00000001ea287824 */ /* 0x000fe200078e0a07 */
[CC--:B------:R-:W-:Y:S02]  /*1a7b0*/  ISETP.GT.AND P0, PT, R202.reuse, R3.reuse, PT ;  /* 0x00000003ca00720c */ /* 0x0c0fe40003f04270 */
[----:B------:R-:W-:Y:S02]  /*1a7c0*/  ISETP.GT.AND P2, PT, R202, R2, PT ;  /* 0x00000002ca00720c */ /* 0x000fe40003f44270 */
[----:B------:R-:W-:Y:S02]  /*1a7d0*/  ISETP.GT.AND P3, PT, R215, R3, PT ;  /* 0x00000003d700720c */ /* 0x000fe40003f64270 */
[----:B------:R-:W-:Y:S02]  /*1a7e0*/  IABS R6, R6 ;  /* 0x0000000600067213 */ /* 0x000fe40000000000 */
        /* <DEDUP_REMOVED lines=15> */
[----:B------:R-:W-:Y:S02]  /*1a8e0*/  IABS R53, R53 ;  /* 0x0000003500357213 */ /* 0x000fe40000000000 */
[----:B------:R-:W-:Y:S02]  /*1a8f0*/  I2FP.F32.S32 R3, R3 ;  /* 0x0000000300037245 */ /* 0x000fe40000201400 */
[----:B------:R-:W-:Y:S02]  /*1a900*/  IABS R40, R40 ;  /* 0x0000002800287213 */ /* 0x000fe40000000000 */
[----:B------:R-:W-:Y:S01]  /*1a910*/  IABS R6, R6 ;  /* 0x0000000600067213 */ /* 0x000fe20000000000 */
[----:B------:R-:W-:Y:S01]  /*1a920*/  FFMA.FTZ R86, R3, -UR6, R86 ;  /* 0x8000000603567c23 */ /* 0x000fe20008010056 */
[----:B------:R-:W-:Y:S01]  /*1a930*/  FSEL R79, R83, -INF , !P6 ;  /* 0xff800000534f7808 */ /* 0x000fe20007000000 */
[----:B------:R-:W-:Y:S01]  /*1a940*/  VIADD R3, R213, 0x50 ;  /* 0x00000050d5037836 */ /* 0x000fe20000000000 */
[----:B------:R-:W-:Y:S02]  /*1a950*/  I2FP.F32.S32 R53, R53 ;  /* 0x0000003500357245 */ /* 0x000fe40000201400 */
[----:B------:R-:W-:Y:S02]  /*1a960*/  ISETP.GE.AND P6, PT, R2, R231, PT ;  /* 0x000000e70200720c */ /* 0x000fe40003fc6270 */
[----:B------:R-:W-:Y:S01]  /*1a970*/  FSEL R56, R56, -INF , !P1 ;  /* 0xff80000038387808 */ /* 0x000fe20004800000 */
[----:B------:R-:W-:Y:S01]  /*1a980*/  FFMA.FTZ R84, R53, -UR6, R84 ;  /* 0x8000000635547c23 */ /* 0x000fe20008010054 */
[----:B------:R-:W-:Y:S01]  /*1a990*/  ISETP.GE.AND P1, PT, R2, R230, PT ;  /* 0x000000e60200720c */ /* 0x000fe20003f26270 */
[----:B------:R-:W-:Y:S01]  /*1a9a0*/  IMAD.IADD R53, R237, 0x1, -R43 ;  /* 0x00000001ed357824 */ /* 0x000fe200078e0a2b */
[----:B------:R-:W-:Y:S02]  /*1a9b0*/  I2FP.F32.S32 R40, R40 ;  /* 0x0000002800287245 */ /* 0x000fe40000201400 */
[----:B------:R-:W-:Y:S02]  /*1a9c0*/  I2FP.F32.S32 R6, R6 ;  /* 0x0000000600067245 */ /* 0x000fe40000201400 */
[----:B------:R-:W-:Y:S01]  /*1a9d0*/  FSEL R55, R55, -INF , !P6 ;  /* 0xff80000037377808 */ /* 0x000fe20007000000 */
[----:B------:R-:W-:Y:S01]  /*1a9e0*/  FFMA.FTZ R85, R40, -UR6, R85 ;  /* 0x8000000628557c23 */ /* 0x000fe20008010055 */
[----:B------:R-:W-:Y:S01]  /*1a9f0*/  FSEL R45, R45, -INF , !P0 ;  /* 0xff8000002d2d7808 */ /* 0x000fe20004000000 */
[--C-:B------:R-:W-:Y:S01]  /*1aa00*/  IMAD.IADD R40, R237, 0x1, -R7.reuse ;  /* 0x00000001ed287824 */ /* 0x100fe200078e0a07 */
[----:B------:R-:W-:Y:S01]  /*1aa10*/  ISETP.GE.AND P6, PT, R2, R233, PT ;  /* 0x000000e90200720c */ /* 0x000fe20003fc6270 */
[----:B------:R-:W-:Y:S01]  /*1aa20*/  IMAD.IADD R7, R236, 0x1, -R7 ;  /* 0x00000001ec077824 */ /* 0x000fe200078e0a07 */
[----:B------:R-:W-:Y:S01]  /*1aa30*/  ISETP.GE.AND P0, PT, R2, R232, PT ;  /* 0x000000e80200720c */ /* 0x000fe20003f06270 */
[----:B------:R-:W-:Y:S01]  /*1aa40*/  FFMA.FTZ R87, R6, -UR6, R87 ;  /* 0x8000000606577c23 */ /* 0x000fe20008010057 */
[----:B------:R-:W-:Y:S01]  /*1aa50*/  FSEL R51, R51, -INF , !P1 ;  /* 0xff80000033337808 */ /* 0x000fe20004800000 */
[----:B------:R-:W-:Y:S01]  /*1aa60*/  IMAD.IADD R6, R236, 0x1, -R43 ;  /* 0x00000001ec067824 */ /* 0x000fe200078e0a2b */
[----:B------:R-:W-:Y:S01]  /*1aa70*/  ISETP.GT.AND P1, PT, R202, R3, PT ;  /* 0x00000003ca00720c */ /* 0x000fe20003f24270 */
[----:B------:R-:W-:Y:S01]  /*1aa80*/  VIADD R2, R213, 0x51 ;  /* 0x00000051d5027836 */ /* 0x000fe20000000000 */
[----:B------:R-:W-:Y:S02]  /*1aa90*/  IABS R43, R53 ;  /* 0x00000035002b7213 */ /* 0x000fe40000000000 */
[----:B------:R-:W-:Y:S02]  /*1aaa0*/  FSEL R84, R84, -INF , !P1 ;  /* 0xff80000054547808 */ /* 0x000fe40004800000 */
[----:B------:R-:W-:Y:S02]  /*1aab0*/  ISETP.GT.AND P1, PT, R202, R2, PT ;  /* 0x00000002ca00720c */ /* 0x000fe40003f24270 */
[----:B------:R-:W-:Y:S02]  /*1aac0*/  IABS R6, R6 ;  /* 0x0000000600067213 */ /* 0x000fe40000000000 */
[----:B------:R-:W-:Y:S02]  /*1aad0*/  IABS R7, R7 ;  /* 0x0000000700077213 */ /* 0x000fe40000000000 */
[----:B------:R-:W-:Y:S02]  /*1aae0*/  I2FP.F32.S32 R43, R43 ;  /* 0x0000002b002b7245 */ /* 0x000fe40000201400 */
[----:B------:R-:W-:Y:S02]  /*1aaf0*/  FSEL R85, R85, -INF , !P1 ;  /* 0xff80000055557808 */ /* 0x000fe40004800000 */
[----:B------:R-:W-:Y:S01]  /*1ab00*/  IABS R40, R40 ;  /* 0x0000002800287213 */ /* 0x000fe20000000000 */
[----:B------:R-:W-:Y:S01]  /*1ab10*/  FFMA.FTZ R88, R43, -UR6, R88 ;  /* 0x800000062b587c23 */ /* 0x000fe20008010058 */
[----:B------:R-:W-:Y:S02]  /*1ab20*/  ISETP.GT.AND P1, PT, R215, R3, PT ;  /* 0x00000003d700720c */ /* 0x000fe40003f24270 */
[----:B------:R-:W-:Y:S02]  /*1ab30*/  I2FP.F32.S32 R53, R6 ;  /* 0x0000000600357245 */ /* 0x000fe40000201400 */
[----:B------:R-:W-:Y:S01]  /*1ab40*/  I2FP.F32.S32 R6, R7 ;  /* 0x0000000700067245 */ /* 0x000fe20000201400 */
[----:B------:R-:W-:Y:S01]  /*1ab50*/  VIADD R7, R0, 0xffffffe0 ;  /* 0xffffffe000077836 */ /* 0x000fe20000000000 */
[----:B------:R-:W-:Y:S01]  /*1ab60*/  I2FP.F32.S32 R40, R40 ;  /* 0x0000002800287245 */ /* 0x000fe20000201400 */
[----:B------:R-:W-:Y:S01]  /*1ab70*/  FFMA.FTZ R90, R53, -UR6, R90 ;  /* 0x80000006355a7c23 */ /* 0x000fe2000801005a */
[----:B------:R-:W-:Y:S01]  /*1ab80*/  FSEL R43, R86, -INF , !P1 ;  /* 0xff800000562b7808 */ /* 0x000fe20004800000 */
[--C-:B------:R-:W-:Y:S01]  /*1ab90*/  IMAD.IADD R53, R236, 0x1, -R7.reuse ;  /* 0x00000001ec357824 */ /* 0x100fe200078e0a07 */
[-C--:B------:R-:W-:Y:S01]  /*1aba0*/  ISETP.GT.AND P1, PT, R215, R2.reuse, PT ;  /* 0x00000002d700720c */ /* 0x080fe20003f24270 */
[--C-:B------:R-:W-:Y:S01]  /*1abb0*/  IMAD.IADD R60, R234, 0x1, -R7.reuse ;  /* 0x00000001ea3c7824 */ /* 0x100fe200078e0a07 */
[----:B------:R-:W-:Y:S01]  /*1abc0*/  FSEL R212, R80, -INF , !P2 ;  /* 0xff80000050d47808 */ /* 0x000fe20005000000 */
[----:B------:R-:W-:Y:S01]  /*1abd0*/  IMAD.IADD R65, R237, 0x1, -R7 ;  /* 0x00000001ed417824 */ /* 0x000fe200078e0a07 */
[----:B------:R-:W-:Y:S01]  /*1abe0*/  FSEL R87, R87, -INF , !P1 ;  /* 0xff80000057577808 */ /* 0x000fe20004800000 */
[----:B------:R-:W-:Y:S01]  /*1abf0*/  FFMA.FTZ R89, R40, -UR6, R89 ;  /* 0x8000000628597c23 */ /* 0x000fe20008010059 */
[C---:B------:R-:W-:Y:S01]  /*1ac00*/  ISETP.GT.AND P1, PT, R207.reuse, R3, PT ;  /* 0x00000003cf00720c */ /* 0x040fe20003f24270 */
[----:B------:R-:W-:Y:S01]  /*1ac10*/  FFMA.FTZ R91, R6, -UR6, R91 ;  /* 0x80000006065b7c23 */ /* 0x000fe2000801005b */
[----:B------:R-:W-:Y:S02]  /*1ac20*/  ISETP.GT.AND P2, PT, R207, R2, PT ;  /* 0x00000002cf00720c */ /* 0x000fe40003f44270 */
[----:B------:R-:W-:Y:S02]  /*1ac30*/  IABS R53, R53 ;  /* 0x0000003500357213 */ /* 0x000fe40000000000 */
[----:B------:R-:W-:Y:S02]  /*1ac40*/  FSEL R195, R81, -INF , !P6 ;  /* 0xff80000051c37808 */ /* 0x000fe40007000000 */
[----:B------:R-:W-:Y:S02]  /*1ac50*/  FSEL R210, R82, -INF , !P3 ;  /* 0xff80000052d27808 */ /* 0x000fe40005800000 */
[----:B------:R-:W-:Y:S02]  /*1ac60*/  FSEL R79, R79, -INF , !P0 ;  /* 0xff8000004f4f7808 */ /* 0x000fe40004000000 */
[----:B------:R-:W-:Y:S02]  /*1ac70*/  FSEL R88, R88, -INF , !P1 ;  /* 0xff80000058587808 */ /* 0x000fe40004800000 */
[----:B------:R-:W-:Y:S02]  /*1ac80*/  FSEL R78, R89, -INF , !P2 ;  /* 0xff800000594e7808 */ /* 0x000fe40005000000 */
[----:B------:R-:W-:Y:S02]  /*1ac90*/  ISETP.GT.AND P6, PT, R214, R3, PT ;  /* 0x00000003d600720c */ /* 0x000fe40003fc4270 */
[C---:B------:R-:W-:Y:S02]  /*1aca0*/  ISETP.GE.AND P3, PT, R3.reuse, R233, PT ;  /* 0x000000e90300720c */ /* 0x040fe40003f66270 */
[C---:B------:R-:W-:Y:S02]  /*1acb0*/  ISETP.GE.AND P0, PT, R3.reuse, R232, PT ;  /* 0x000000e80300720c */ /* 0x040fe40003f06270 */
[C---:B------:R-:W-:Y:S02]  /*1acc0*/  ISETP.GE.AND P1, PT, R3.reuse, R231, PT ;  /* 0x000000e70300720c */ /* 0x040fe40003f26270 */
[----:B------:R-:W-:Y:S01]  /*1acd0*/  ISETP.GE.AND P2, PT, R3, R230, PT ;  /* 0x000000e60300720c */ /* 0x000fe20003f46270 */
[----:B------:R-:W-:Y:S01]  /*1ace0*/  VIADD R3, R0, 0xffffffe1 ;  /* 0xffffffe100037836 */ /* 0x000fe20000000000 */
[----:B------:R-:W-:Y:S02]  /*1acf0*/  I2FP.F32.S32 R53, R53 ;  /* 0x0000003500357245 */ /* 0x000fe40000201400 */
[----:B------:R-:W-:Y:S01]  /*1ad00*/  FSEL R63, R90, -INF , !P6 ;  /* 0xff8000005a3f7808 */ /* 0x000fe20007000000 */
[----:B------:R-:W-:Y:S01]  /*1ad10*/  IMAD.IADD R6, R237, 0x1, -R3 ;  /* 0x00000001ed067824 */ /* 0x000fe200078e0a03 */
[----:B------:R-:W-:Y:S01]  /*1ad20*/  ISETP.GT.AND P6, PT, R214, R2, PT ;  /* 0x00000002d600720c */ /* 0x000fe20003fc4270 */
[----:B------:R-:W-:Y:S01]  /*1ad30*/  FFMA.FTZ R94, R53, -UR6, R94 ;  /* 0x80000006355e7c23 */ /* 0x000fe2000801005e */
[----:B------:R-:W-:Y:S01]  /*1ad40*/  IABS R65, R65 ;  /* 0x0000004100417213 */ /* 0x000fe20000000000 */
[----:B------:R-:W-:Y:S01]  /*1ad50*/  IMAD.IADD R53, R238, 0x1, -R7 ;  /* 0x00000001ee357824 */ /* 0x000fe200078e0a07 */
[----:B------:R-:W-:Y:S01]  /*1ad60*/  IABS R7, R60 ;  /* 0x0000003c00077213 */ /* 0x000fe20000000000 */
[----:B------:R-:W-:Y:S01]  /*1ad70*/  IMAD.IADD R40, R236, 0x1, -R3 ;  /* 0x00000001ec287824 */ /* 0x000fe200078e0a03 */
[----:B------:R-:W-:Y:S02]  /*1ad80*/  IABS R6, R6 ;  /* 0x0000000600067213 */ /* 0x000fe40000000000 */
[----:B------:R-:W-:Y:S02]  /*1ad90*/  I2FP.F32.S32 R7, R7 ;  /* 0x0000000700077245 */ /* 0x000fe40000201400 */
[----:B------:R-:W-:Y:S02]  /*1ada0*/  I2FP.F32.S32 R6, R6 ;  /* 0x0000000600067245 */ /* 0x000fe40000201400 */
[----:B------:R-:W-:Y:S01]  /*1adb0*/  FSEL R61, R91, -INF , !P6 ;  /* 0xff8000005b3d7808 */ /* 0x000fe20007000000 */
[----:B------:R-:W-:Y:S01]  /*1adc0*/  FFMA.FTZ R96, R7, -UR6, R96 ;  /* 0x8000000607607c23 */ /* 0x000fe20008010060 */
[----:B------:R-:W-:Y:S01]  /*1add0*/  ISETP.GE.AND P6, PT, R2, R233, PT ;  /* 0x000000e90200720c */ /* 0x000fe20003fc6270 */
[----:B------:R-:W-:Y:S01]  /*1ade0*/  IMAD.IADD R7, R238, 0x1, -R67 ;  /* 0x00000001ee077824 */ /* 0x000fe200078e0a43 */
[----:B------:R-:W-:Y:S01]  /*1adf0*/  FSEL R188, R84, -INF , !P3 ;  /* 0xff80000054bc7808 */ /* 0x000fe20005800000 */
[----:B------:R-:W-:Y:S01]  /*1ae00*/  FFMA.FTZ R93, R6, -UR6, R93 ;  /* 0x80000006065d7c23 */ /* 0x000fe2000801005d */
[----:B------:R-:W-:Y:S01]  /*1ae10*/  FSEL R181, R85, -INF , !P6 ;  /* 0xff80000055b57808 */ /* 0x000fe20007000000 */
[--C-:B------:R-:W-:Y:S01]  /*1ae20*/  IMAD.IADD R6, R234, 0x1, -R3.reuse ;  /* 0x00000001ea067824 */ /* 0x100fe200078e0a03 */
[----:B------:R-:W-:Y:S02]  /*1ae30*/  IABS R7, R7 ;  /* 0x0000000700077213 */ /* 0x000fe40000000000 */
[----:B------:R-:W-:Y:S02]  /*1ae40*/  FSEL R43, R43, -INF , !P0 ;  /* 0xff8000002b2b7808 */ /* 0x000fe40004000000 */
[C---:B------:R-:W-:Y:S02]  /*1ae50*/  ISETP.GE.AND P3, PT, R2.reuse, R232, PT ;  /* 0x000000e80200720c */ /* 0x040fe40003f66270 */
        /* <DEDUP_REMOVED lines=8> */
[----:B------:R-:W-:Y:S01]  /*1aee0*/  IMAD.IADD R65, R234, 0x1, -R67 ;  /* 0x00000001ea417824 */ /* 0x000fe200078e0a43 */
[----:B------:R-:W-:Y:S01]  /*1aef0*/  I2FP.F32.S32 R6, R6 ;  /* 0x0000000600067245 */ /* 0x000fe20000201400 */
[----:B------:R-:W-:Y:S01]  /*1af00*/  VIADD R53, R0, 0xffffffe9 ;  /* 0xffffffe900357836 */ /* 0x000fe20000000000 */
[----:B------:R-:W-:Y:S01]  /*1af10*/  IABS R2, R2 ;  /* 0x0000000200027213 */ /* 0x000fe20000000000 */
[----:B------:R-:W-:Y:S01]  /*1af20*/  FFMA.FTZ R102, R7, -UR6, R102 ;  /* 0x8000000607667c23 */ /* 0x000fe20008010066 */
        /* <DEDUP_REMOVED lines=19> */
[C---:B------:R-:W-:Y:S01]  /*1b060*/  VIADD R65, R0.reuse, 0xfffffff1 ;  /* 0xfffffff100417836 */ /* 0x040fe20000000000 */
[----:B------:R-:W-:Y:S01]  /*1b070*/  I2FP.F32.S32 R3, R3 ;  /* 0x0000000300037245 */ /* 0x000fe20000201400 */
[----:B------:R-:W-:Y:S01]  /*1b080*/  FFMA.FTZ R108, R7, -UR6, R108 ;  /* 0x80000006076c7c23 */ /* 0x000fe2000801006c */
[----:B------:R-:W-:Y:S01]  /*1b090*/  I2FP.F32.S32 R2, R2 ;  /* 0x0000000200027245 */ /* 0x000fe20000201400 */
[----:B------:R-:W-:Y:S01]  /*1b0a0*/  VIADD R7, R0, 0xfffffff8 ;  /* 0xfffffff800077836 */ /* 0x000fe20000000000 */
[----:B------:R-:W-:Y:S01]  /*1b0b0*/  IABS R40, R40 ;  /* 0x0000002800287213 */ /* 0x000fe20000000000 */
[----:B------:R-:W-:Y:S01]  /*1b0c0*/  FFMA.FTZ R101, R6, -UR6, R101 ;  /* 0x8000000606657c23 */ /* 0x000fe20008010065 */
[----:B------:R-:W-:Y:S01]  /*1b0d0*/  FSEL R192, R87, -INF , !P3 ;  /* 0xff80000057c07808 */ /* 0x000fe20005800000 */
[----:B------:R-:W-:Y:S01]  /*1b0e0*/  IMAD.IADD R6, R237, 0x1, -R65 ;  /* 0x00000001ed067824 */ /* 0x000fe200078e0a41 */
[----:B------:R-:W-:Y:S01]  /*1b0f0*/  I2FP.F32.S32 R40, R40 ;  /* 0x0000002800287245 */ /* 0x000fe20000201400 */
[----:B------:R-:W-:Y:S01]  /*1b100*/  FFMA.FTZ R104, R3, -UR6, R104 ;  /* 0x8000000603687c23 */ /* 0x000fe20008010068 */
[----:B------:R-:W-:Y:S01]  /*1b110*/  FSEL R78, R78, -INF , !P6 ;  /* 0xff8000004e4e7808 */ /* 0x000fe20007000000 */
[C---:B------:R-:W-:Y:S01]  /*1b120*/  IMAD.IADD R3, R234.reuse, 0x1, -R69 ;  /* 0x00000001ea037824 */ /* 0x040fe200078e0a45 */
[----:B------:R-:W-:Y:S01]  /*1b130*/  IABS R6, R6 ;  /* 0x0000000600067213 */ /* 0x000fe20000000000 */
[----:B------:R-:W-:Y:S01]  /*1b140*/  IMAD.IADD R73, R234, 0x1, -R7 ;  /* 0x00000001ea497824 */ /* 0x000fe200078e0a07 */
[----:B------:R-:W-:Y:S01]  /*1b150*/  IABS R66, R66 ;  /* 0x0000004200427213 */ /* 0x000fe20000000000 */
[----:B------:R-:W-:Y:S01]  /*1b160*/  FFMA.FTZ R103, R2, -UR6, R103 ;  /* 0x8000000602677c23 */ /* 0x000fe20008010067 */
[----:B------:R-:W-:Y:S01]  /*1b170*/  IABS R3, R3 ;  /* 0x0000000300037213 */ /* 0x000fe20000000000 */
[----:B------:R-:W-:Y:S01]  /*1b180*/  IMAD.IADD R2, R234, 0x1, -R65 ;  /* 0x00000001ea027824 */ /* 0x000fe200078e0a41 */
[----:B------:R-:W-:Y:S01]  /*1b190*/  IABS R73, R73 ;  /* 0x0000004900497213 */ /* 0x000fe20000000000 */
[----:B------:R-:W-:Y:S01]  /*1b1a0*/  IMAD.IADD R71, R238, 0x1, -R7 ;  /* 0x00000001ee477824 */ /* 0x000fe200078e0a07 */
[----:B------:R-:W-:Y:S01]  /*1b1b0*/  I2FP.F32.S32 R6, R6 ;  /* 0x0000000600067245 */ /* 0x000fe20000201400 */
[----:B------:R-:W-:Y:S01]  /*1b1c0*/  FFMA.FTZ R95, R40, -UR6, R95 ;  /* 0x80000006285f7c23 */ /* 0x000fe2000801005f */
[----:B------:R-:W-:Y:S01]  /*1b1d0*/  IABS R2, R2 ;  /* 0x0000000200027213 */ /* 0x000fe20000000000 */
[----:B------:R-:W-:Y:S01]  /*1b1e0*/  IMAD.IADD R40, R237, 0x1, -R53 ;  /* 0x00000001ed287824 */ /* 0x000fe200078e0a35 */
[----:B------:R-:W-:Y:S01]  /*1b1f0*/  I2FP.F32.S32 R3, R3 ;  /* 0x0000000300037245 */ /* 0x000fe20000201400 */
[----:B------:R-:W-:Y:S01]  /*1b200*/  FFMA.FTZ R109, R6, -UR6, R109 ;  /* 0x80000006066d7c23 */ /* 0x000fe2000801006d */
[----:B------:R-:W-:Y:S01]  /*1b210*/  I2FP.F32.S32 R73, R73 ;  /* 0x0000004900497245 */ /* 0x000fe20000201400 */
[--C-:B------:R-:W-:Y:S01]  /*1b220*/  IMAD.IADD R6, R238, 0x1, -R65.reuse ;  /* 0x00000001ee067824 */ /* 0x100fe200078e0a41 */
[----:B------:R-:W-:Y:S01]  /*1b230*/  I2FP.F32.S32 R2, R2 ;  /* 0x0000000200027245 */ /* 0x000fe20000201400 */
[----:B------:R-:W-:Y:S01]  /*1b240*/  IMAD.IADD R65, R236, 0x1, -R65 ;  /* 0x00000001ec417824 */ /* 0x000fe200078e0a41 */
[----:B------:R-:W-:Y:S01]  /*1b250*/  IABS R40, R40 ;  /* 0x0000002800287213 */ /* 0x000fe20000000000 */
[----:B------:R-:W-:Y:S01]  /*1b260*/  FFMA.FTZ R116, R73, -UR6, R116 ;  /* 0x8000000649747c23 */ /* 0x000fe20008010074 */
[----:B------:R-:W-:Y:S01]  /*1b270*/  IABS R6, R6 ;  /* 0x0000000600067213 */ /* 0x000fe20000000000 */
[----:B------:R-:W-:Y:S01]  /*1b280*/  FFMA.FTZ R112, R3, -UR6, R112 ;  /* 0x8000000603707c23 */ /* 0x000fe20008010070 */
[----:B------:R-:W-:Y:S01]  /*1b290*/  I2FP.F32.S32 R40, R40 ;  /* 0x0000002800287245 */ /* 0x000fe20000201400 */
[C---:B------:R-:W-:Y:S01]  /*1b2a0*/  IMAD.IADD R73, R237.reuse, 0x1, -R7 ;  /* 0x00000001ed497824 */ /* 0x040fe200078e0a07 */
[----:B------:R-:W-:Y:S01]  /*1b2b0*/  I2FP.F32.S32 R6, R6 ;  /* 0x0000000600067245 */ /* 0x000fe20000201400 */
[----:B------:R-:W-:Y:S01]  /*1b2c0*/  VIADD R3, R0, 0xfffffff9 ;  /* 0xfffffff900037836 */ /* 0x000fe20000000000 */
[----:B------:R-:W-:Y:S01]  /*1b2d0*/  IABS R71, R71 ;  /* 0x0000004700477213 */ /* 0x000fe20000000000 */
[----:B------:R-:W-:Y:S01]  /*1b2e0*/  FFMA.FTZ R113, R2, -UR6, R113 ;  /* 0x8000000602717c23 */ /* 0x000fe20008010071 */
[----:B------:R-:W-:Y:S01]  /*1b2f0*/  IABS R73, R73 ;  /* 0x0000004900497213 */ /* 0x000fe20000000000 */
[----:B------:R-:W-:Y:S01]  /*1b300*/  IMAD.IADD R2, R234, 0x1, -R3 ;  /* 0x00000001ea027824 */ /* 0x000fe200078e0a03 */
[----:B------:R-:W-:Y:S01]  /*1b310*/  I2FP.F32.S32 R71, R71 ;  /* 0x0000004700477245 */ /* 0x000fe20000201400 */
[----:B------:R-:W-:Y:S01]  /*1b320*/  FFMA.FTZ R105, R40, -UR6, R105 ;  /* 0x8000000628697c23 */ /* 0x000fe20008010069 */
[----:B------:R-:W-:Y:S01]  /*1b330*/  I2FP.F32.S32 R73, R73 ;  /* 0x0000004900497245 */ /* 0x000fe20000201400 */
[--C-:B------:R-:W-:Y:S01]  /*1b340*/  IMAD.IADD R40, R237, 0x1, -R3.reuse ;  /* 0x00000001ed287824 */ /* 0x100fe200078e0a03 */
[----:B------:R-:W-:Y:S01]  /*1b350*/  IABS R2, R2 ;  /* 0x0000000200027213 */ /* 0x000fe20000000000 */
[--C-:B------:R-:W-:Y:S01]  /*1b360*/  IMAD.IADD R60, R238, 0x1, -R3.reuse ;  /* 0x00000001ee3c7824 */ /* 0x100fe200078e0a03 */
[----:B------:R-:W-:Y:S01]  /*1b370*/  FSEL R63, R63, -INF , !P2 ;  /* 0xff8000003f3f7808 */ /* 0x000fe20005000000 */
[----:B------:R-:W-:Y:S01]  /*1b380*/  IMAD.IADD R3, R236, 0x1, -R3 ;  /* 0x00000001ec037824 */ /* 0x000fe200078e0a03 */
[----:B------:R-:W-:Y:S01]  /*1b390*/  I2FP.F32.S32 R2, R2 ;  /* 0x0000000200027245 */ /* 0x000fe20000201400 */
[----:B------:R-:W-:Y:S01]  /*1b3a0*/  FFMA.FTZ R115, R6, -UR6, R115 ;  /* 0x8000000606737c23 */ /* 0x000fe20008010073 */
[----:B------:R-:W-:Y:S01]  /*1b3b0*/  IABS R40, R40 ;  /* 0x0000002800287213 */ /* 0x000fe20000000000 */
[----:B------:R-:W-:Y:S01]  /*1b3c0*/  VIADD R6, R213, 0x58 ;  /* 0x00000058d5067836 */ /* 0x000fe20000000000 */
[----:B------:R-:W-:Y:S01]  /*1b3d0*/  FSEL R61, R61, -INF , !P0 ;  /* 0xff8000003d3d7808 */ /* 0x000fe20004000000 */
[----:B------:R-:W-:Y:S01]  /*1b3e0*/  FFMA.FTZ R120, R73, -UR6, R120 ;  /* 0x8000000649787c23 */ /* 0x000fe20008010078 */
[----:B------:R-:W-:Y:S01]  /*1b3f0*/  I2FP.F32.S32 R40, R40 ;  /* 0x0000002800287245 */ /* 0x000fe20000201400 */
[----:B------:R-:W-:Y:S01]  /*1b400*/  IMAD.IADD R73, R237, 0x1, -R0 ;  /* 0x00000001ed497824 */ /* 0x000fe200078e0a00 */
[-C--:B------:R-:W-:Y:S01]  /*1b410*/  ISETP.GT.AND P3, PT, R207, R6.reuse, PT ;  /* 0x00000006cf00720c */ /* 0x080fe20003f64270 */
[----:B------:R-:W-:Y:S01]  /*1b420*/  FFMA.FTZ R117, R2, -UR6, R117 ;  /* 0x8000000602757c23 */ /* 0x000fe20008010075 */
[----:B------:R-:W-:Y:S01]  /*1b430*/  ISETP.GT.AND P6, PT, R215, R6, PT ;  /* 0x00000006d700720c */ /* 0x000fe20003fc4270 */
[----:B------:R-:W-:Y:S01]  /*1b440*/  VIADD R2, R213, 0x59 ;  /* 0x00000059d5027836 */ /* 0x000fe20000000000 */
[----:B------:R-:W-:Y:S01]  /*1b450*/  IABS R73, R73 ;  /* 0x0000004900497213 */ /* 0x000fe20000000000 */
[----:B------:R-:W-:Y:S01]  /*1b460*/  FFMA.FTZ R121, R40, -UR6, R121 ;  /* 0x8000000628797c23 */ /* 0x000fe20008010079 */
[----:B------:R-:W-:Y:S01]  /*1b470*/  FSEL R92, R92, -INF , !P3 ;  /* 0xff8000005c5c7808 */ /* 0x000fe20005800000 */
[--C-:B------:R-:W-:Y:S01]  /*1b480*/  IMAD.IADD R40, R237, 0x1, -R77.reuse ;  /* 0x00000001ed287824 */ /* 0x100fe200078e0a4d */
[----:B------:R-:W-:Y:S01]  /*1b490*/  ISETP.GT.AND P3, PT, R207, R2, PT ;  /* 0x00000002cf00720c */ /* 0x000fe20003f64270 */
[----:B------:R-:W-:Y:S01]  /*1b4a0*/  FFMA.FTZ R118, R71, -UR6, R118 ;  /* 0x8000000647767c23 */ /* 0x000fe20008010076 */
[----:B------:R-:W-:Y:S02]  /*1b4b0*/  I2FP.F32.S32 R73, R73 ;  /* 0x0000004900497245 */ /* 0x000fe40000201400 */
[----:B------:R-:W-:Y:S02]  /*1b4c0*/  FSEL R80, R93, -INF , !P3 ;  /* 0xff8000005d507808 */ /* 0x000fe40005800000 */
[----:B------:R-:W-:Y:S01]  /*1b4d0*/  ISETP.GT.AND P3, PT, R214, R6, PT ;  /* 0x00000006d600720c */ /* 0x000fe20003f64270 */
[----:B------:R-:W-:Y:S01]  /*1b4e0*/  FFMA.FTZ R124, R73, -UR6, R124 ;  /* 0x80000006497c7c23 */ /* 0x000fe2000801007c */
[----:B------:R-:W-:Y:S02]  /*1b4f0*/  IABS R40, R40 ;  /* 0x0000002800287213 */ /* 0x000fe40000000000 */
[----:B------:R-:W-:Y:S02]  /*1b500*/  FSEL R98, R98, -INF , !P6 ;  /* 0xff80000062627808 */ /* 0x000fe40007000000 */
[----:B------:R-:W-:Y:S01]  /*1b510*/  I2FP.F32.S32 R73, R66 ;  /* 0x0000004200497245 */ /* 0x000fe20000201400 */
[----:B------:R-:W-:Y:S01]  /*1b520*/  IMAD.IADD R66, R234, 0x1, -R77 ;  /* 0x00000001ea427824 */ /* 0x000fe200078e0a4d */
[----:B------:R-:W-:Y:S02]  /*1b530*/  ISETP.GT.AND P6, PT, R215, R2, PT ;  /* 0x00000002d700720c */ /* 0x000fe40003fc4270 */
[----:B------:R-:W-:Y:S01]  /*1b540*/  FSEL R71, R94, -INF , !P3 ;  /* 0xff8000005e477808 */ /* 0x000fe20005800000 */
[----:B------:R-:W-:Y:S01]  /*1b550*/  FFMA.FTZ R128, R73, -UR6, R128 ;  /* 0x8000000649807c23 */ /* 0x000fe20008010080 */
[----:B------:R-:W-:Y:S02]  /*1b560*/  I2FP.F32.S32 R40, R40 ;  /* 0x0000002800287245 */ /* 0x000fe40000201400 */
[----:B------:R-:W-:Y:S02]  /*1b570*/  ISETP.GT.AND P3, PT, R214, R2, PT ;  /* 0x00000002d600720c */ /* 0x000fe40003f64270 */
[----:B------:R-:W-:Y:S01]  /*1b580*/  FSEL R191, R99, -INF , !P6 ;  /* 0xff80000063bf7808 */ /* 0x000fe20007000000 */
[----:B------:R-:W-:Y:S01]  /*1b590*/  FFMA.FTZ R125, R40, -UR6, R125 ;  /* 0x80000006287d7c23 */ /* 0x000fe2000801007d */
[-C--:B------:R-:W-:Y:S01]  /*1b5a0*/  ISETP.GE.AND P6, PT, R2, R231.reuse, PT ;  /* 0x000000e70200720c */ /* 0x080fe20003fc6270 */
[----:B------:R-:W-:Y:S01]  /*1b5b0*/  IMAD.IADD R40, R236, 0x1, -R53 ;  /* 0x00000001ec287824 */ /* 0x000fe200078e0a35 */
[----:B------:R-:W-:Y:S02]  /*1b5c0*/  IABS R66, R66 ;  /* 0x0000004200427213 */ /* 0x000fe40000000000 */
[----:B------:R-:W-:Y:S02]  /*1b5d0*/  FSEL R95, R95, -INF , !P3 ;  /* 0xff8000005f5f7808 */ /* 0x000fe40005800000 */
[----:B------:R-:W-:Y:S02]  /*1b5e0*/  FSEL R93, R88, -INF , !P1 ;  /* 0xff800000585d7808 */ /* 0x000fe40004800000 */
[C---:B------:R-:W-:Y:S02]  /*1b5f0*/  ISETP.GT.AND P3, PT, R202.reuse, R6, PT ;  /* 0x00000006ca00720c */ /* 0x040fe40003f64270 */
[----:B------:R-:W-:Y:S02]  /*1b600*/  ISETP.GT.AND P1, PT, R202, R2, PT ;  /* 0x00000002ca00720c */ /* 0x000fe40003f24270 */
[----:B------:R-:W-:Y:S02]  /*1b610*/  FSEL R80, R80, -INF , !P6 ;  /* 0xff80000050507808 */ /* 0x000fe40007000000 */
[----:B------:R-:W-:Y:S02]  /*1b620*/  I2FP.F32.S32 R66, R66 ;  /* 0x0000004200427245 */ /* 0x000fe40000201400 */
[----:B------:R-:W-:Y:S02]  /*1b630*/  ISETP.GT.AND P6, PT, R202, R64, PT ;  /* 0x00000040ca00720c */ /* 0x000fe40003fc4270 */
[----:B------:R-:W-:Y:S01]  /*1b640*/  ISETP.GE.AND P2, PT, R6, R231, PT ;  /* 0x000000e70600720c */ /* 0x000fe20003f46270 */
[----:B------:R-:W-:Y:S01]  /*1b650*/  FFMA.FTZ R129, R66, -UR6, R129 ;  /* 0x8000000642817c23 */ /* 0x000fe20008010081 */
[----:B------:R-:W-:Y:S01]  /*1b660*/  FSEL R96, R96, -INF , !P3 ;  /* 0xff80000060607808 */ /* 0x000fe20005800000 */
[----:B------:R-:W-:Y:S01]  /*1b670*/  IMAD.IADD R66, R236, 0x1, -R69 ;  /* 0x00000001ec427824 */ /* 0x000fe200078e0a45 */
[----:B------:R-:W-:Y:S02]  /*1b680*/  FSEL R97, R97, -INF , !P1 ;  /* 0xff80000061617808 */ /* 0x000fe40004800000 */
[----:B------:R-:W-:Y:S02]  /*1b690*/  IABS R60, R60 ;  /* 0x0000003c003c7213 */ /* 0x000fe40000000000 */
[C---:B------:R-:W-:Y:S02]  /*1b6a0*/  ISETP.GE.AND P0, PT, R6.reuse, R230, PT ;  /* 0x000000e60600720c */ /* 0x040fe40003f06270 */
[C---:B------:R-:W-:Y:S02]  /*1b6b0*/  ISETP.GE.AND P3, PT, R6.reuse, R233, PT ;  /* 0x000000e90600720c */ /* 0x040fe40003f66270 */
[----:B------:R-:W-:Y:S01]  /*1b6c0*/  ISETP.GE.AND P1, PT, R6, R232, PT ;  /* 0x000000e80600720c */ /* 0x000fe20003f26270 */
[C---:B------:R-:W-:Y:S01]  /*1b6d0*/  VIADD R6, R213.reuse, 0x61 ;  /* 0x00000061d5067836 */ /* 0x040fe20000000000 */
[----:B------:R-:W-:Y:S02]  /*1b6e0*/  IABS R53, R67 ;  /* 0x0000004300357213 */ /* 0x000fe40000000000 */
[----:B------:R-:W-:Y:S02]  /*1b6f0*/  IABS R40, R40 ;  /* 0x0000002800287213 */ /* 0x000fe40000000000 */
[----:B------:R-:W-:Y:S02]  /*1b700*/  FSEL R100, R100, -INF , !P6 ;  /* 0xff80000064647808 */ /* 0x000fe40007000000 */
[----:B------:R-:W-:Y:S02]  /*1b710*/  ISETP.GE.AND P6, PT, R2, R232, PT ;  /* 0x000000e80200720c */ /* 0x000fe40003fc6270 */
[----:B------:R-:W-:Y:S02]  /*1b720*/  FSEL R99, R92, -INF , !P2 ;  /* 0xff8000005c637808 */ /* 0x000fe40005000000 */
[----:B------:R-:W-:Y:S02]  /*1b730*/  I2FP.F32.S32 R60, R60 ;  /* 0x0000003c003c7245 */ /* 0x000fe40000201400 */
[----:B------:R-:W-:Y:S02]  /*1b740*/  ISETP.GE.AND P2, PT, R2, R230, PT ;  /* 0x000000e60200720c */ /* 0x000fe40003f46270 */
[----:B------:R-:W-:Y:S01]  /*1b750*/  I2FP.F32.S32 R53, R53 ;  /* 0x0000003500357245 */ /* 0x000fe20000201400 */
[----:B------:R-:W-:Y:S01]  /*1b760*/  FFMA.FTZ R119, R60, -UR6, R119 ;  /* 0x800000063c777c23 */ /* 0x000fe20008010077 */
[----:B------:R-:W-:Y:S01]  /*1b770*/  I2FP.F32.S32 R40, R40 ;  /* 0x0000002800287245 */ /* 0x000fe20000201400 */
[----:B------:R-:W-:Y:S01]  /*1b780*/  VIADD R60, R213, 0x70 ;  /* 0x00000070d53c7836 */ /* 0x000fe20000000000 */
[----:B------:R-:W-:Y:S01]  /*1b790*/  FSEL R71, R71, -INF , !P0 ;  /* 0xff80000047477808 */ /* 0x000fe20004000000 */
[----:B------:R-:W-:Y:S01]  /*1b7a0*/  FFMA.FTZ R106, R53, -UR6, R106 ;  /* 0x80000006356a7c23 */ /* 0x000fe2000801006a */
[----:B------:R-:W-:Y:S01]  /*1b7b0*/  ISETP.GT.AND P0, PT, R202, R6, PT ;  /* 0x00000006ca00720c */ /* 0x000fe20003f04270 */
[----:B------:R-:W-:Y:S01]  /*1b7c0*/  VIADD R53, R213, 0x71 ;  /* 0x00000071d5357836 */ /* 0x000fe20000000000 */
[----:B------:R-:W-:Y:S01]  /*1b7d0*/  FSEL R191, R191, -INF , !P6 ;  /* 0xff800000bfbf7808 */ /* 0x000fe20007000000 */
[----:B------:R-:W-:Y:S01]  /*1b7e0*/  FFMA.FTZ R107, R40, -UR6, R107 ;  /* 0x80000006286b7c23 */ /* 0x000fe2000801006b */
[-C--:B------:R-:W-:Y:S01]  /*1b7f0*/  ISETP.GE.AND P6, PT, R64, R233.reuse, PT ;  /* 0x000000e94000720c */ /* 0x080fe20003fc6270 */
[----:B------:R-:W-:Y:S01]  /*1b800*/  VIADD R40, R213, 0x79 ;  /* 0x00000079d5287836 */ /* 0x000fe20000000000 */
[----:B------:R-:W-:Y:S02]  /*1b810*/  IABS R66, R66 ;  /* 0x0000004200427213 */ /* 0x000fe40000000000 */
[----:B------:R-:W-:Y:S02]  /*1b820*/  FSEL R67, R95, -INF , !P2 ;  /* 0xff8000005f437808 */ /* 0x000fe40005000000 */
[----:B------:R-:W-:Y:S01]  /*1b830*/  ISETP.GE.AND P2, PT, R2, R233, PT ;  /* 0x000000e90200720c */ /* 0x000fe20003f46270 */
[----:B------:R-:W-:Y:S01]  /*1b840*/  VIADD R2, R213, 0x68 ;  /* 0x00000068d5027836 */ /* 0x000fe20000000000 */
[----:B------:R-:W-:Y:S02]  /*1b850*/  FSEL R101, R101, -INF , !P0 ;  /* 0xff80000065657808 */ /* 0x000fe40004000000 */
[----:B------:R-:W-:Y:S02]  /*1b860*/  IABS R75, R75 ;  /* 0x0000004b004b7213 */ /* 0x000fe40000000000 */
[----:B------:R-:W-:Y:S02]  /*1b870*/  ISETP.GT.AND P0, PT, R215, R64, PT ;  /* 0x00000040d700720c */ /* 0x000fe40003f04270 */
[----:B------:R-:W-:Y:S02]  /*1b880*/  FSEL R213, R100, -INF , !P6 ;  /* 0xff80000064d57808 */ /* 0x000fe40007000000 */
[----:B------:R-:W-:Y:S02]  /*1b890*/  I2FP.F32.S32 R69, R66 ;  /* 0x0000004200457245 */ /* 0x000fe40000201400 */
[----:B------:R-:W-:Y:S02]  /*1b8a0*/  ISETP.GT.AND P6, PT, R207, R62, PT ;  /* 0x0000003ecf00720c */ /* 0x000fe40003fc4270 */
[----:B------:R-:W-:Y:S01]  /*1b8b0*/  IABS R65, R65 ;  /* 0x0000004100417213 */ /* 0x000fe20000000000 */
[----:B------:R-:W-:Y:S01]  /*1b8c0*/  FFMA.FTZ R110, R69, -UR6, R110 ;  /* 0x80000006456e7c23 */ /* 0x000fe2000801006e */
[----:B------:R-:W-:Y:S02]  /*1b8d0*/  I2FP.F32.S32 R75, R75 ;  /* 0x0000004b004b7245 */ /* 0x000fe40000201400 */
[----:B------:R-:W-:Y:S02]  /*1b8e0*/  FSEL R102, R102, -INF , !P0 ;  /* 0xff80000066667808 */ /* 0x000fe40004000000 */
[----:B------:R-:W-:Y:S01]  /*1b8f0*/  FSEL R243, R96, -INF , !P3 ;  /* 0xff80000060f37808 */ /* 0x000fe20005800000 */
[----:B------:R-:W-:Y:S01]  /*1b900*/  FFMA.FTZ R114, R75, -UR6, R114 ;  /* 0x800000064b727c23 */ /* 0x000fe20008010072 */
[----:B------:R-:W-:Y:S02]  /*1b910*/  ISETP.GT.AND P0, PT, R215, R6, PT ;  /* 0x00000006d700720c */ /* 0x000fe40003f04270 */
[----:B------:R-:W-:Y:S02]  /*1b920*/  I2FP.F32.S32 R66, R65 ;  /* 0x0000004100427245 */ /* 0x000fe40000201400 */
[----:B------:R-:W-:Y:S02]  /*1b930*/  FSEL R96, R109, -INF , !P6 ;  /* 0xff8000006d607808 */ /* 0x000fe40007000000 */
[----:B------:R-:W-:Y:S01]  /*1b940*/  ISETP.GT.AND P6, PT, R214, R2, PT ;  /* 0x00000002d600720c */ /* 0x000fe20003fc4270 */
[----:B------:R-:W-:Y:S01]  /*1b950*/  FFMA.FTZ R111, R66, -UR6, R111 ;  /* 0x80000006426f7c23 */ /* 0x000fe2000801006f */
[----:B------:R-:W-:Y:S02]  /*1b960*/  FSEL R103, R103, -INF , !P0 ;  /* 0xff80000067677808 */ /* 0x000fe40004000000 */
[----:B------:R-:W-:Y:S02]  /*1b970*/  ISETP.GT.AND P0, PT, R207, R64, PT ;  /* 0x00000040cf00720c */ /* 0x000fe40003f04270 */
[----:B------:R-:W-:Y:S02]  /*1b980*/  FSEL R75, R110, -INF , !P6 ;  /* 0xff8000006e4b7808 */ /* 0x000fe40007000000 */
[----:B------:R-:W-:Y:S02]  /*1b990*/  ISETP.GT.AND P6, PT, R214, R62, PT ;  /* 0x0000003ed600720c */ /* 0x000fe40003fc4270 */
[----:B------:R-:W-:Y:S02]  /*1b9a0*/  FSEL R104, R104, -INF , !P0 ;  /* 0xff80000068687808 */ /* 0x000fe40004000000 */
[----:B------:R-:W-:Y:S02]  /*1b9b0*/  ISETP.GE.AND P0, PT, R6, R233, PT ;  /* 0x000000e90600720c */ /* 0x000fe40003f06270 */
[----:B------:R-:W-:Y:S02]  /*1b9c0*/  FSEL R73, R111, -INF , !P6 ;  /* 0xff8000006f497808 */ /* 0x000fe40007000000 */
[-C--:B------:R-:W-:Y:S02]  /*1b9d0*/  ISETP.GE.AND P6, PT, R64, R231.reuse, PT ;  /* 0x000000e74000720c */ /* 0x080fe40003fc6270 */
[----:B------:R-:W-:Y:S02]  /*1b9e0*/  ISETP.GT.AND P3, PT, R207, R6, PT ;  /* 0x00000006cf00720c */ /* 0x000fe40003f64270 */
[----:B------:R-:W-:Y:S02]  /*1b9f0*/  FSEL R211, R101, -INF , !P0 ;  /* 0xff80000065d37808 */ /* 0x000fe40004000000 */
[----:B------:R-:W-:Y:S02]  /*1ba00*/  FSEL R101, R104, -INF , !P6 ;  /* 0xff80000068657808 */ /* 0x000fe40007000000 */
[----:B------:R-:W-:Y:S02]  /*1ba10*/  FSEL R204, R97, -INF , !P2 ;  /* 0xff80000061cc7808 */ /* 0x000fe40005000000 */
[----:B------:R-:W-:Y:S02]  /*1ba20*/  FSEL R94, R105, -INF , !P3 ;  /* 0xff800000695e7808 */ /* 0x000fe40005800000 */
[-C--:B------:R-:W-:Y:S02]  /*1ba30*/  ISETP.GE.AND P6, PT, R6, R231.reuse, PT ;  /* 0x000000e70600720c */ /* 0x080fe40003fc6270 */
[----:B------:R-:W-:Y:S02]  /*1ba40*/  ISETP.GT.AND P2, PT, R214, R64, PT ;  /* 0x00000040d600720c */ /* 0x000fe40003f44270 */
[----:B------:R-:W-:Y:S02]  /*1ba50*/  FSEL R94, R94, -INF , !P6 ;  /* 0xff8000005e5e7808 */ /* 0x000fe40007000000 */
[----:B------:R-:W-:Y:S02]  /*1ba60*/  FSEL R106, R106, -INF , !P2 ;  /* 0xff8000006a6a7808 */ /* 0x000fe40005000000 */
[----:B------:R-:W-:Y:S02]  /*1ba70*/  ISETP.GE.AND P6, PT, R64, R230, PT ;  /* 0x000000e64000720c */ /* 0x000fe40003fc6270 */
[----:B------:R-:W-:Y:S02]  /*1ba80*/  FSEL R208, R98, -INF , !P1 ;  /* 0xff80000062d07808 */ /* 0x000fe40004800000 */
[----:B------:R-:W-:Y:S02]  /*1ba90*/  FSEL R69, R106, -INF , !P6 ;  /* 0xff8000006a457808 */ /* 0x000fe40007000000 */
[----:B------:R-:W-:Y:S02]  /*1baa0*/  ISETP.GT.AND P1, PT, R214, R6, PT ;  /* 0x00000006d600720c */ /* 0x000fe40003f24270 */
[C---:B------:R-:W-:Y:S02]  /*1bab0*/  ISETP.GE.AND P2, PT, R6.reuse, R232, PT ;  /* 0x000000e80600720c */ /* 0x040fe40003f46270 */
[----:B------:R-:W-:Y:S01]  /*1bac0*/  ISETP.GE.AND P6, PT, R6, R230, PT ;  /* 0x000000e60600720c */ /* 0x000fe20003fc6270 */
[C---:B------:R-:W-:Y:S01]  /*1bad0*/  IMAD.IADD R6, R238.reuse, 0x1, -R0 ;  /* 0x00000001ee067824 */ /* 0x040fe200078e0a00 */
[----:B------:R-:W-:Y:S02]  /*1bae0*/  FSEL R107, R107, -INF , !P1 ;  /* 0xff8000006b6b7808 */ /* 0x000fe40004800000 */
[----:B------:R-:W-:Y:S02]  /*1baf0*/  ISETP.GT.AND P1, PT, R207, R2, PT ;  /* 0x00000002cf00720c */ /* 0x000fe40003f24270 */
[----:B------:R-:W-:Y:S02]  /*1bb00*/  IABS R6, R6 ;  /* 0x0000000600067213 */ /* 0x000fe40000000000 */
[----:B------:R-:W-:Y:S02]  /*1bb10*/  FSEL R65, R107, -INF , !P6 ;  /* 0xff8000006b417808 */ /* 0x000fe40007000000 */
[----:B------:R-:W-:Y:S01]  /*1bb20*/  I2FP.F32.S32 R81, R6 ;  /* 0x0000000600517245 */ /* 0x000fe20000201400 */
[--C-:B------:R-:W-:Y:S01]  /*1bb30*/  IMAD.IADD R6, R238, 0x1, -R77.reuse ;  /* 0x00000001ee067824 */ /* 0x100fe200078e0a4d */
[----:B------:R-:W-:Y:S01]  /*1bb40*/  ISETP.GT.AND P6, PT, R202, R2, PT ;  /* 0x00000002ca00720c */ /* 0x000fe20003fc4270 */
[----:B------:R-:W-:Y:S01]  /*1bb50*/  IMAD.IADD R77, R236, 0x1, -R77 ;  /* 0x00000001ec4d7824 */ /* 0x000fe200078e0a4d */
[----:B------:R-:W-:Y:S01]  /*1bb60*/  FSEL R189, R103, -INF , !P2 ;  /* 0xff80000067bd7808 */ /* 0x000fe20005000000 */
[----:B------:R-:W-:Y:S01]  /*1bb70*/  FFMA.FTZ R130, R81, -UR6, R130 ;  /* 0x8000000651827c23 */ /* 0x000fe20008010082 */
[----:B------:R-:W-:Y:S02]  /*1bb80*/  IABS R6, R6 ;  /* 0x0000000600067213 */ /* 0x000fe40000000000 */
[----:B------:R-:W-:Y:S02]  /*1bb90*/  FSEL R112, R112, -INF , !P6 ;  /* 0xff80000070707808 */ /* 0x000fe40007000000 */
[----:B------:R-:W-:Y:S02]  /*1bba0*/  I2FP.F32.S32 R6, R6 ;  /* 0x0000000600067245 */ /* 0x000fe40000201400 */
[----:B------:R-:W-:Y:S02]  /*1bbb0*/  ISETP.GT.AND P6, PT, R202, R62, PT ;  /* 0x0000003eca00720c */ /* 0x000fe40003fc4270 */
[----:B------:R-:W-:Y:S01]  /*1bbc0*/  FSEL R103, R108, -INF , !P1 ;  /* 0xff8000006c677808 */ /* 0x000fe20004800000 */
[----:B------:R-:W-:Y:S01]  /*1bbd0*/  FFMA.FTZ R131, R6, -UR6, R131 ;  /* 0x8000000606837c23 */ /* 0x000fe20008010083 */
[----:B------:R-:W-:Y:S01]  /*1bbe0*/  FSEL R113, R113, -INF , !P6 ;  /* 0xff80000071717808 */ /* 0x000fe20007000000 */
[----:B------:R-:W-:Y:S01]  /*1bbf0*/  IMAD.IADD R6, R236, 0x1, -R7 ;  /* 0x00000001ec067824 */ /* 0x000fe200078e0a07 */
[----:B------:R-:W-:Y:S02]  /*1bc00*/  ISETP.GE.AND P6, PT, R2, R231, PT ;  /* 0x000000e70200720c */ /* 0x000fe40003fc6270 */
[----:B------:R-:W-:Y:S02]  /*1bc10*/  IABS R3, R3 ;  /* 0x0000000300037213 */ /* 0x000fe40000000000 */
[----:B------:R-:W-:Y:S02]  /*1bc20*/  IABS R6, R6 ;  /* 0x0000000600067213 */ /* 0x000fe40000000000 */
[----:B------:R-:W-:Y:S02]  /*1bc30*/  FSEL R103, R103, -INF , !P6 ;  /* 0xff80000067677808 */ /* 0x000fe40007000000 */
[----:B------:R-:W-:Y:S02]  /*1bc40*/  ISETP.GE.AND P6, PT, R62, R231, PT ;  /* 0x000000e73e00720c */ /* 0x000fe40003fc6270 */
[----:B------:R-:W-:Y:S02]  /*1bc50*/  I2FP.F32.S32 R7, R6 ;  /* 0x0000000600077245 */ /* 0x000fe40000201400 */
[----:B------:R-:W-:Y:S02]  /*1bc60*/  FSEL R96, R96, -INF , !P6 ;  /* 0xff80000060607808 */ /* 0x000fe40007000000 */
[----:B------:R-:W-:Y:S01]  /*1bc70*/  ISETP.GE.AND P6, PT, R2, R230, PT ;  /* 0x000000e60200720c */ /* 0x000fe20003fc6270 */
[----:B------:R-:W-:Y:S01]  /*1bc80*/  FFMA.FTZ R122, R7, -UR6, R122 ;  /* 0x80000006077a7c23 */ /* 0x000fe2000801007a */
[----:B------:R-:W-:Y:S01]  /*1bc90*/  I2FP.F32.S32 R6, R3 ;  /* 0x0000000300067245 */ /* 0x000fe20000201400 */
[----:B------:R-:W-:Y:S01]  /*1bca0*/  IMAD.IADD R7, R236, 0x1, -R0 ;  /* 0x00000001ec077824 */ /* 0x000fe200078e0a00 */
[----:B------:R-:W-:Y:S02]  /*1bcb0*/  FSEL R75, R75, -INF , !P6 ;  /* 0xff8000004b4b7808 */ /* 0x000fe40007000000 */
[----:B------:R-:W-:Y:S01]  /*1bcc0*/  FMNMX3.FTZ R3, R166, R174, R193, !PT ;  /* 0x000000aea6037276 */ /* 0x000fe200078100c1 */
[----:B------:R-:W-:Y:S01]  /*1bcd0*/  FFMA.FTZ R123, R6, -UR6, R123 ;  /* 0x80000006067b7c23 */ /* 0x000fe2000801007b */
[----:B------:R-:W-:Y:S02]  /*1bce0*/  ISETP.GE.AND P6, PT, R62, R230, PT ;  /* 0x000000e63e00720c */ /* 0x000fe40003fc6270 */
[----:B------:R-:W-:Y:S02]  /*1bcf0*/  FMNMX3.FTZ R0, R167, R187, R173, !PT ;  /* 0x000000bba7007276 */ /* 0x000fe400078100ad */
[----:B------:R-:W-:Y:S02]  /*1bd00*/  ISETP.GT.AND P1, PT, R207, R40, PT ;  /* 0x00000028cf00720c */ /* 0x000fe40003f24270 */
[----:B------:R-:W-:Y:S02]  /*1bd10*/  FMNMX3.FTZ R3, R3, R171, R170, !PT ;  /* 0x000000ab03037276 */ /* 0x000fe400078100aa */
[----:B------:R-:W-:Y:S02]  /*1bd20*/  IABS R7, R7 ;  /* 0x0000000700077213 */ /* 0x000fe40000000000 */
[----:B------:R-:W-:Y:S02]  /*1bd30*/  ISETP.GE.AND P3, PT, R64, R232, PT ;  /* 0x000000e84000720c */ /* 0x000fe40003f66270 */
[----:B------:R-:W-:Y:S02]  /*1bd40*/  ISETP.GT.AND P0, PT, R207, R60, PT ;  /* 0x0000003ccf00720c */ /* 0x000fe40003f04270 */
[----:B------:R-:W-:Y:S02]  /*1bd50*/  FSEL R73, R73, -INF , !P6 ;  /* 0xff80000049497808 */ /* 0x000fe40007000000 */
[----:B------:R-:W-:Y:S02]  /*1bd60*/  ISETP.GT.AND P6, PT, R215, R2, PT ;  /* 0x00000002d700720c */ /* 0x000fe40003fc4270 */
[----:B------:R-:W-:Y:S02]  /*1bd70*/  FMNMX3.FTZ R0, R0, R169, R185, !PT ;  /* 0x000000a900007276 */ /* 0x000fe400078100b9 */
[----:B------:R-:W-:Y:S02]  /*1bd80*/  FMNMX3.FTZ R3, R3, R180, R178, !PT ;  /* 0x000000b403037276 */ /* 0x000fe400078100b2 */
[----:B------:R-:W-:Y:S02]  /*1bd90*/  I2FP.F32.S32 R7, R7 ;  /* 0x0000000700077245 */ /* 0x000fe40000201400 */
[----:B------:R-:W-:Y:S02]  /*1bda0*/  FSEL R104, R125, -INF , !P1 ;  /* 0xff8000007d687808 */ /* 0x000fe40004800000 */
[----:B------:R-:W-:Y:S01]  /*1bdb0*/  FSEL R206, R102, -INF , !P3 ;  /* 0xff80000066ce7808 */ /* 0x000fe20005800000 */
[----:B------:R-:W-:Y:S01]  /*1bdc0*/  FFMA.FTZ R126, R7, -UR6, R126 ;  /* 0x80000006077e7c23 */ /* 0x000fe2000801007e */
[----:B------:R-:W-:Y:S02]  /*1bdd0*/  FSEL R111, R120, -INF , !P0 ;  /* 0xff800000786f7808 */ /* 0x000fe40004000000 */
[----:B------:R-:W-:Y:S02]  /*1bde0*/  ISETP.GE.AND P1, PT, R60, R231, PT ;  /* 0x000000e73c00720c */ /* 0x000fe40003f26270 */
[----:B------:R-:W-:Y:S02]  /*1bdf0*/  ISETP.GT.AND P3, PT, R207, R53, PT ;  /* 0x00000035cf00720c */ /* 0x000fe40003f64270 */
[----:B------:R-:W-:Y:S02]  /*1be00*/  FSEL R114, R114, -INF , !P6 ;  /* 0xff80000072727808 */ /* 0x000fe40007000000 */
[----:B------:R-:W-:Y:S02]  /*1be10*/  FMNMX3.FTZ R0, R0, R30, R205, !PT ;  /* 0x0000001e00007276 */ /* 0x000fe400078100cd */
[----:B------:R-:W-:Y:S02]  /*1be20*/  ISETP.GT.AND P6, PT, R215, R62, PT ;  /* 0x0000003ed700720c */ /* 0x000fe40003fc4270 */
[----:B------:R-:W-:Y:S02]  /*1be30*/  FMNMX3.FTZ R3, R3, R31, R28, !PT ;  /* 0x0000001f03037276 */ /* 0x000fe4000781001c */
[----:B------:R-:W-:Y:S02]  /*1be40*/  IABS R77, R77 ;  /* 0x0000004d004d7213 */ /* 0x000fe40000000000 */
[----:B------:R-:W-:Y:S02]  /*1be50*/  FSEL R111, R111, -INF , !P1 ;  /* 0xff8000006f6f7808 */ /* 0x000fe40004800000 */
[----:B------:R-:W-:Y:S02]  /*1be60*/  FSEL R100, R121, -INF , !P3 ;  /* 0xff80000079647808 */ /* 0x000fe40005800000 */
[----:B------:R-:W-:Y:S02]  /*1be70*/  FMNMX3.FTZ R7, R0, R25, R203, !PT ;  /* 0x0000001900077276 */ /* 0x000fe400078100cb */
[----:B------:R-:W-:Y:S02]  /*1be80*/  ISETP.GE.AND P1, PT, R53, R231, PT ;  /* 0x000000e73500720c */ /* 0x000fe40003f26270 */
[----:B------:R-:W-:Y:S02]  /*1be90*/  FSEL R64, R115, -INF , !P6 ;  /* 0xff80000073407808 */ /* 0x000fe40007000000 */
[----:B------:R-:W-:Y:S02]  /*1bea0*/  ISETP.GT.AND P6, PT, R202, R60, PT ;  /* 0x0000003cca00720c */ /* 0x000fe40003fc4270 */
[----:B------:R-:W-:Y:S02]  /*1beb0*/  FMNMX3.FTZ R3, R3, R194, R186, !PT ;  /* 0x000000c203037276 */ /* 0x000fe400078100ba */
[----:B------:R-:W-:Y:S02]  /*1bec0*/  I2FP.F32.S32 R0, R77 ;  /* 0x0000004d00007245 */ /* 0x000fe40000201400 */
[----:B------:R-:W-:Y:S02]  /*1bed0*/  FMNMX3.FTZ R7, R7, R184, R182, !PT ;  /* 0x000000b807077276 */ /* 0x000fe400078100b6 */
[----:B------:R-:W-:Y:S01]  /*1bee0*/  FSEL R100, R100, -INF , !P1 ;  /* 0xff80000064647808 */ /* 0x000fe20004800000 */
[----:B------:R-:W-:Y:S01]  /*1bef0*/  FFMA.FTZ R127, R0, -UR6, R127 ;  /* 0x80000006007f7c23 */ /* 0x000fe2000801007f */
[----:B------:R-:W-:Y:S02]  /*1bf00*/  ISETP.GT.AND P1, PT, R214, R201, PT ;  /* 0x000000c9d600720c */ /* 0x000fe40003f24270 */
[----:B------:R-:W-:Y:S02]  /*1bf10*/  FSEL R116, R116, -INF , !P6 ;  /* 0xff80000074747808 */ /* 0x000fe40007000000 */
[----:B------:R-:W-:Y:S02]  /*1bf20*/  FMNMX3.FTZ R3, R3, R46, R36, !PT ;  /* 0x0000002e03037276 */ /* 0x000fe40007810024 */
[----:B------:R-:W-:Y:S02]  /*1bf30*/  ISETP.GT.AND P6, PT, R202, R53, PT ;  /* 0x00000035ca00720c */ /* 0x000fe40003fc4270 */
[----:B------:R-:W-:Y:S02]  /*1bf40*/  FMNMX3.FTZ R0, R7, R37, R38, !PT ;  /* 0x0000002507007276 */ /* 0x000fe40007810026 */
[----:B------:R-:W-:Y:S02]  /*1bf50*/  FSEL R7, R126, -INF , !P1 ;  /* 0xff8000007e077808 */ /* 0x000fe40004800000 */
[----:B------:R-:W-:Y:S02]  /*1bf60*/  FMNMX3.FTZ R3, R3, R58, R54, !PT ;  /* 0x0000003a03037276 */ /* 0x000fe40007810036 */
[C---:B------:R-:W-:Y:S02]  /*1bf70*/  ISETP.GT.AND P1, PT, R214.reuse, R40, PT ;  /* 0x00000028d600720c */ /* 0x040fe40003f24270 */
[----:B------:R-:W-:Y:S02]  /*1bf80*/  FSEL R117, R117, -INF , !P6 ;  /* 0xff80000075757808 */ /* 0x000fe40007000000 */
[-C--:B------:R-:W-:Y:S02]  /*1bf90*/  ISETP.GT.AND P3, PT, R214, R60.reuse, PT ;  /* 0x0000003cd600720c */ /* 0x080fe40003f64270 */
[----:B------:R-:W-:Y:S02]  /*1bfa0*/  ISETP.GT.AND P6, PT, R215, R60, PT ;  /* 0x0000003cd700720c */ /* 0x000fe40003fc4270 */
[----:B------:R-:W-:Y:S02]  /*1bfb0*/  FMNMX3.FTZ R3, R3, R50, R44, !PT ;  /* 0x0000003203037276 */ /* 0x000fe4000781002c */
[----:B------:R-:W-:Y:S02]  /*1bfc0*/  FMNMX3.FTZ R0, R0, R52, R57, !PT ;  /* 0x0000003400007276 */ /* 0x000fe40007810039 */
[----:B------:R-:W-:Y:S02]  /*1bfd0*/  FSEL R6, R127, -INF , !P1 ;  /* 0xff8000007f067808 */ /* 0x000fe40004800000 */
[----:B------:R-:W-:Y:S02]  /*1bfe0*/  FSEL R81, R122, -INF , !P3 ;  /* 0xff8000007a517808 */ /* 0x000fe40005800000 */
[----:B------:R-:W-:Y:S02]  /*1bff0*/  ISETP.GE.AND P1, PT, R60, R230, PT ;  /* 0x000000e63c00720c */ /* 0x000fe40003f26270 */
[----:B------:R-:W-:Y:S02]  /*1c000*/  ISETP.GT.AND P2, PT, R207, R201, PT ;  /* 0x000000c9cf00720c */ /* 0x000fe40003f44270 */
[----:B------:R-:W-:Y:S02]  /*1c010*/  FSEL R118, R118, -INF , !P6 ;  /* 0xff80000076767808 */ /* 0x000fe40007000000 */
[----:B------:R-:W-:Y:S02]  /*1c020*/  ISETP.GT.AND P6, PT, R215, R53, PT ;  /* 0x00000035d700720c */ /* 0x000fe40003fc4270 */
[----:B------:R-:W-:Y:S02]  /*1c030*/  FMNMX3.FTZ R3, R3, R76, R59, !PT ;  /* 0x0000004c03037276 */ /* 0x000fe4000781003b */
[----:B------:R-:W-:Y:S02]  /*1c040*/  FMNMX3.FTZ R0, R0, R39, R48, !PT ;  /* 0x0000002700007276 */ /* 0x000fe40007810030 */
[----:B------:R-:W-:Y:S02]  /*1c050*/  FSEL R81, R81, -INF , !P1 ;  /* 0xff80000051517808 */ /* 0x000fe40004800000 */
[----:B------:R-:W-:Y:S02]  /*1c060*/  FSEL R115, R124, -INF , !P2 ;  /* 0xff8000007c737808 */ /* 0x000fe40005000000 */
[----:B------:R-:W-:Y:S02]  /*1c070*/  ISETP.GE.AND P1, PT, R201, R231, PT ;  /* 0x000000e7c900720c */ /* 0x000fe40003f26270 */
[----:B------:R-:W-:Y:S02]  /*1c080*/  FSEL R119, R119, -INF , !P6 ;  /* 0xff80000077777808 */ /* 0x000fe40007000000 */
[----:B------:R-:W-:Y:S02]  /*1c090*/  ISETP.GE.AND P6, PT, R2, R233, PT ;  /* 0x000000e90200720c */ /* 0x000fe40003fc6270 */
[----:B------:R-:W-:Y:S02]  /*1c0a0*/  FMNMX3.FTZ R3, R3, R56, R55, !PT ;  /* 0x0000003803037276 */ /* 0x000fe40007810037 */
[----:B------:R-:W-:Y:S02]  /*1c0b0*/  FMNMX3.FTZ R0, R0, R49, R47, !PT ;  /* 0x0000003100007276 */ /* 0x000fe4000781002f */
[----:B------:R-:W-:Y:S02]  /*1c0c0*/  FSEL R115, R115, -INF , !P1 ;  /* 0xff80000073737808 */ /* 0x000fe40004800000 */
[----:B------:R-:W-:Y:S02]  /*1c0d0*/  ISETP.GE.AND P1, PT, R40, R231, PT ;  /* 0x000000e72800720c */ /* 0x000fe40003f26270 */
[----:B------:R-:W-:Y:S02]  /*1c0e0*/  FSEL R228, R112, -INF , !P6 ;  /* 0xff80000070e47808 */ /* 0x000fe40007000000 */
[----:B------:R-:W-:Y:S02]  /*1c0f0*/  ISETP.GT.AND P3, PT, R214, R53, PT ;  /* 0x00000035d600720c */ /* 0x000fe40003f64270 */
[----:B------:R-:W-:Y:S02]  /*1c100*/  FMNMX3.FTZ R3, R3, R93, R78, !PT ;  /* 0x0000005d03037276 */ /* 0x000fe4000781004e */
[----:B------:R-:W-:Y:S02]  /*1c110*/  FMNMX3.FTZ R0, R0, R45, R51, !PT ;  /* 0x0000002d00007276 */ /* 0x000fe40007810033 */
[----:B------:R-:W-:Y:S02]  /*1c120*/  ISETP.GE.AND P6, PT, R62, R233, PT ;  /* 0x000000e93e00720c */ /* 0x000fe40003fc6270 */
[----:B------:R-:W-:Y:S02]  /*1c130*/  FSEL R104, R104, -INF , !P1 ;  /* 0xff80000068687808 */ /* 0x000fe40004800000 */
[----:B------:R-:W-:Y:S02]  /*1c140*/  FSEL R123, R123, -INF , !P3 ;  /* 0xff8000007b7b7808 */ /* 0x000fe40005800000 */
[----:B------:R-:W-:Y:S02]  /*1c150*/  FMNMX3.FTZ R3, R3, R99, R80, !PT ;  /* 0x0000006303037276 */ /* 0x000fe40007810050 */
[-C--:B------:R-:W-:Y:S02]  /*1c160*/  ISETP.GE.AND P1, PT, R53, R230.reuse, PT ;  /* 0x000000e63500720c */ /* 0x080fe40003f26270 */
[----:B------:R-:W-:Y:S02]  /*1c170*/  FMNMX3.FTZ R0, R0, R63, R61, !PT ;  /* 0x0000003f00007276 */ /* 0x000fe4000781003d */
[----:B------:R-:W-:Y:S02]  /*1c180*/  FSEL R221, R113, -INF , !P6 ;  /* 0xff80000071dd7808 */ /* 0x000fe40007000000 */
[----:B------:R-:W-:Y:S02]  /*1c190*/  FMNMX3.FTZ R3, R3, R101, R94, !PT ;  /* 0x0000006503037276 */ /* 0x000fe4000781005e */
[----:B------:R-:W-:Y:S01]  /*1c1a0*/  FSEL R77, R123, -INF , !P1 ;  /* 0xff8000007b4d7808 */ /* 0x000fe20004800000 */
[----:B------:R-:W-:Y:S01]  /*1c1b0*/  STL [R1+0x18], R221 ;  /* 0x000018dd01007387 */ /* 0x000fe20000100800 */
[----:B------:R-:W-:Y:S02]  /*1c1c0*/  FMNMX3.FTZ R0, R0, R71, R67, !PT ;  /* 0x0000004700007276 */ /* 0x000fe40007810043 */
[-C--:B------:R-:W-:Y:S01]  /*1c1d0*/  ISETP.GE.AND P1, PT, R201, R230.reuse, PT ;  /* 0x000000e6c900720c */ /* 0x080fe20003f26270 */
[----:B------:R-:W-:Y:S01]  /*1c1e0*/  STL [R1+0x54], R238 ;  /* 0x000054ee01007387 */ /* 0x000fe20000100800 */
[----:B------:R-:W-:Y:S02]  /*1c1f0*/  FMNMX3.FTZ R3, R3, R103, R96, !PT ;  /* 0x0000006703037276 */ /* 0x000fe40007810060 */
[----:B------:R-:W-:Y:S01]  /*1c200*/  FMNMX3.FTZ R68, R0, R69, R65, !PT ;  /* 0x0000004500447276 */ /* 0x000fe20007810041 */
[----:B------:R-:W-:Y:S01]  /*1c210*/  STL [R1+0x58], R236 ;  /* 0x000058ec01007387 */ /* 0x000fe20000100800 */
[----:B------:R-:W-:Y:S02]  /*1c220*/  FSEL R7, R7, -INF , !P1 ;  /* 0xff80000007077808 */ /* 0x000fe40004800000 */
[----:B------:R-:W-:Y:S01]  /*1c230*/  ISETP.GE.AND P1, PT, R40, R230, PT ;  /* 0x000000e62800720c */ /* 0x000fe20003f26270 */
[----:B------:R-:W-:Y:S01]  /*1c240*/  STL [R1+0x5c], R231 ;  /* 0x00005ce701007387 */ /* 0x000fe20000100800 */
[----:B------:R-:W-:Y:S02]  /*1c250*/  FMNMX3.FTZ R3, R3, R111, R100, !PT ;  /* 0x0000006f03037276 */ /* 0x000fe40007810064 */
[----:B------:R-:W-:Y:S01]  /*1c260*/  FMNMX3.FTZ R68, R68, R75, R73, !PT ;  /* 0x0000004b44447276 */ /* 0x000fe20007810049 */
[----:B------:R1:W-:Y:S01]  /*1c270*/  STL [R1+0x60], R230 ;  /* 0x000060e601007387 */ /* 0x0003e20000100800 */
[----:B------:R-:W-:Y:S02]  /*1c280*/  FSEL R6, R6, -INF , !P1 ;  /* 0xff80000006067808 */ /* 0x000fe40004800000 */
[-C--:B------:R-:W-:Y:S01]  /*1c290*/  ISETP.GE.AND P1, PT, R2, R232.reuse, PT ;  /* 0x000000e80200720c */ /* 0x080fe20003f26270 */
[----:B------:R-:W-:Y:S01]  /*1c2a0*/  STL [R1+0x64], R233 ;  /* 0x000064e901007387 */ /* 0x000fe20000100800 */
[----:B------:R-:W-:Y:S02]  /*1c2b0*/  FMNMX3.FTZ R83, R3, R115, R104, !PT ;  /* 0x0000007303537276 */ /* 0x000fe40007810068 */
[----:B------:R-:W-:Y:S01]  /*1c2c0*/  FMNMX3.FTZ R2, R68, R81, R77, !PT ;  /* 0x0000005144027276 */ /* 0x000fe2000781004d */
[----:B------:R-:W-:Y:S01]  /*1c2d0*/  STL [R1+0x68], R232 ;  /* 0x000068e801007387 */ /* 0x000fe20000100800 */
[----:B------:R-:W-:Y:S02]  /*1c2e0*/  FSEL R252, R114, -INF , !P1 ;  /* 0xff80000072fc7808 */ /* 0x000fe40004800000 */
[----:B------:R-:W-:Y:S01]  /*1c2f0*/  FMNMX3.FTZ R0, R2, R7, R6, !PT ;  /* 0x0000000702007276 */ /* 0x000fe20007810006 */
[----:B------:R-:W3:Y:S01]  /*1c300*/  SHFL.BFLY PT, R66, R83, 0x2, 0x1f ;  /* 0x0c401f0053427f89 */ /* 0x000ee200000e0000 */
[----:B------:R-:W-:Y:S02]  /*1c310*/  ISETP.GE.AND P1, PT, R62, R232, PT ;  /* 0x000000e83e00720c */ /* 0x000fe40003f26270 */
[----:B------:R-:W-:Y:S05]  /*1c320*/  ISETP.GT.AND P0, PT, R202, R40, PT ;  /* 0x00000028ca00720c */ /* 0x000fea0003f04270 */
[----:B------:R-:W4:Y:S01]  /*1c330*/  SHFL.BFLY PT, R3, R0, 0x2, 0x1f ;  /* 0x0c401f0000037f89 */ /* 0x000f2200000e0000 */
[----:B------:R-:W-:Y:S02]  /*1c340*/  FSEL R229, R64, -INF , !P1 ;  /* 0xff80000040e57808 */ /* 0x000fe40004800000 */
[----:B------:R-:W-:Y:S05]  /*1c350*/  ISETP.GE.AND P1, PT, R60, R233, PT ;  /* 0x000000e93c00720c */ /* 0x000fea0003f26270 */
[----:B------:R-:W-:Y:S01]  /*1c360*/  STL [R1+0x6c], R192 ;  /* 0x00006cc001007387 */ /* 0x000fe20000100800 */
[----:B------:R-:W-:Y:S02]  /*1c370*/  ISETP.GT.AND P3, PT, R215, R201, PT ;  /* 0x000000c9d700720c */ /* 0x000fe40003f64270 */
[----:B------:R-:W-:Y:S02]  /*1c380*/  FSEL R129, R129, -INF , !P0 ;  /* 0xff80000081817808 */ /* 0x000fe40004000000 */
[----:B-1----:R-:W-:Y:S02]  /*1c390*/  FSEL R230, R116, -INF , !P1 ;  /* 0xff80000074e67808 */ /* 0x002fe40004800000 */
[----:B------:R-:W-:Y:S02]  /*1c3a0*/  ISETP.GE.AND P1, PT, R53, R233, PT ;  /* 0x000000e93500720c */ /* 0x000fe40003f26270 */
[----:B------:R-:W-:Y:S02]  /*1c3b0*/  FSEL R130, R130, -INF , !P3 ;  /* 0xff80000082827808 */ /* 0x000fe40005800000 */
[----:B------:R-:W-:Y:S02]  /*1c3c0*/  FSEL R231, R117, -INF , !P1 ;  /* 0xff80000075e77808 */ /* 0x000fe40004800000 */
[----:B------:R-:W-:Y:S01]  /*1c3d0*/  ISETP.GE.AND P1, PT, R60, R232, PT ;  /* 0x000000e83c00720c */ /* 0x000fe20003f26270 */
[----:B------:R-:W-:Y:S01]  /*1c3e0*/  IMAD.U32 R60, RZ, RZ, UR23 ;  /* 0x00000017ff3c7e24 */ /* 0x000fe2000f8e00ff */
[----:B------:R-:W-:Y:S01]  /*1c3f0*/  ISETP.GT.AND P2, PT, R215, R40, PT ;  /* 0x00000028d700720c */ /* 0x000fe20003f44270 */
[----:B------:R-:W-:Y:S01]  /*1c400*/  UIADD3 UR23, UPT, UPT, UR23, 0x3, URZ ;  /* 0x0000000317177890 */ /* 0x000fe2000fffe0ff */
[----:B---3--:R-:W-:Y:S02]  /*1c410*/  FMNMX.FTZ R2, R83, R66, !PT ;  /* 0x0000004253027209 */ /* 0x008fe40007810000 */
[----:B------:R-:W-:Y:S02]  /*1c420*/  FSEL R209, R118, -INF , !P1 ;  /* 0xff80000076d17808 */ /* 0x000fe40004800000 */
[----:B----4-:R-:W-:Y:S01]  /*1c430*/  FMNMX.FTZ R3, R0, R3, !PT ;  /* 0x0000000300037209 */ /* 0x010fe20007810000 */
[----:B------:R-:W1:Y:S01]  /*1c440*/  SHFL.BFLY PT, R83, R2, 0x1, 0x1f ;  /* 0x0c201f0002537f89 */ /* 0x000e6200000e0000 */
[-C--:B------:R-:W-:Y:S01]  /*1c450*/  ISETP.GE.AND P1, PT, R53, R232.reuse, PT ;  /* 0x000000e83500720c */ /* 0x080fe20003f26270 */
[----:B------:R-:W-:Y:S01]  /*1c460*/  IMAD.U32 R53, RZ, RZ, UR7 ;  /* 0x00000007ff357e24 */ /* 0x000fe2000f8e00ff */
[----:B--2---:R-:W-:Y:S05]  /*1c470*/  LOP3.LUT R60, R60, UR33, R223, 0x96, !PT ;  /* 0x000000213c3c7c12 */ /* 0x004fea000f8e96df */
[----:B------:R-:W2:Y:S01]  /*1c480*/  SHFL.BFLY PT, R0, R3, 0x1, 0x1f ;  /* 0x0c201f0003007f89 */ /* 0x000ea200000e0000 */
[----:B------:R-:W-:Y:S01]  /*1c490*/  ISETP.GE.AND P0, PT, R40, R233, PT ;  /* 0x000000e92800720c */ /* 0x000fe20003f06270 */
[----:B------:R-:W-:Y:S01]  /*1c4a0*/  UIADD3 UR7, UPT, UPT, UR32, -0x255992d5, URZ ;  /* 0xdaa66d2b20077890 */ /* 0x000fe2000fffe0ff */
[----:B------:R-:W-:Y:S01]  /*1c4b0*/  LOP3.LUT R53, R223, UR33, R53, 0x96, !PT ;  /* 0x00000021df357c12 */ /* 0x000fe2000f8e9635 */
[----:B------:R-:W-:Y:S01]  /*1c4c0*/  IMAD.WIDE.U32 R124, R60, -0x326172a9, RZ ;  /* 0xcd9e8d573c7c7825 */ /* 0x000fe200078e00ff */
[----:B------:R-:W-:Y:S02]  /*1c4d0*/  ISETP.GE.AND P3, PT, R40, R232, PT ;  /* 0x000000e82800720c */ /* 0x000fe40003f66270 */
[----:B------:R-:W-:Y:S01]  /*1c4e0*/  ISETP.GT.AND P6, PT, R202, R201, PT ;  /* 0x000000c9ca00720c */ /* 0x000fe20003fc4270 */
[----:B------:R-:W-:Y:S01]  /*1c4f0*/  IMAD.WIDE.U32 R122, R53, -0x326172a9, RZ ;  /* 0xcd9e8d57357a7825 */ /* 0x000fe200078e00ff */
[C---:B------:R-:W-:Y:S02]  /*1c500*/  LOP3.LUT R53, R125.reuse, R240, RZ, 0x3c, !PT ;  /* 0x000000f07d357212 */ /* 0x040fe400078e3cff */
[C---:B------:R-:W-:Y:S02]  /*1c510*/  LOP3.LUT R126, R124.reuse, R239, RZ, 0x3c, !PT ;  /* 0x000000ef7c7e7212 */ /* 0x040fe400078e3cff */
[----:B------:R-:W-:Y:S01]  /*1c520*/  LOP3.LUT R40, R125, R242, RZ, 0x3c, !PT ;  /* 0x000000f27d287212 */ /* 0x000fe200078e3cff */
[----:B------:R-:W-:Y:S01]  /*1c530*/  IMAD.WIDE.U32 R106, R53, -0x2daee0ad, RZ ;  /* 0xd2511f53356a7825 */ /* 0x000fe200078e00ff */
[----:B------:R-:W-:Y:S02]  /*1c540*/  LOP3.LUT R124, R124, R241, RZ, 0x3c, !PT ;  /* 0x000000f17c7c7212 */ /* 0x000fe400078e3cff */
[----:B------:R-:W-:Y:S01]  /*1c550*/  FSEL R207, R119, -INF , !P1 ;  /* 0xff80000077cf7808 */ /* 0x000fe20004800000 */
[----:B------:R-:W-:Y:S01]  /*1c560*/  IMAD.WIDE.U32 R126, R126, -0x2daee0ad, RZ ;  /* 0xd2511f537e7e7825 */ /* 0x000fe200078e00ff */
[----:B------:R-:W-:Y:S02]  /*1c570*/  ISETP.GE.AND P1, PT, R201, R233, PT ;  /* 0x000000e9c900720c */ /* 0x000fe40003f26270 */
[----:B-1----:R-:W-:Y:S01]  /*1c580*/  FMNMX.FTZ R2, R2, R83, !PT ;  /* 0x0000005302027209 */ /* 0x002fe20007810000 */
[----:B------:R-:W-:Y:S01]  /*1c590*/  IMAD.WIDE.U32 R108, R40, -0x2daee0ad, RZ ;  /* 0xd2511f53286c7825 */ /* 0x000fe200078e00ff */
[----:B------:R-:W-:Y:S02]  /*1c5a0*/  FSEL R128, R128, -INF , !P6 ;  /* 0xff80000080807808 */ /* 0x000fe40007000000 */
[C---:B------:R-:W-:Y:S01]  /*1c5b0*/  LOP3.LUT R62, R123.reuse, R240, RZ, 0x3c, !PT ;  /* 0x000000f07b3e7212 */ /* 0x040fe200078e3cff */
[----:B------:R-:W-:Y:S01]  /*1c5c0*/  IMAD.WIDE.U32 R124, R124, -0x2daee0ad, RZ ;  /* 0xd2511f537c7c7825 */ /* 0x000fe200078e00ff */
[----:B------:R-:W-:Y:S02]  /*1c5d0*/  LOP3.LUT R60, R123, R242, RZ, 0x3c, !PT ;  /* 0x000000f27b3c7212 */ /* 0x000fe400078e3cff */
[----:B------:R-:W-:Y:S01]  /*1c5e0*/  ISETP.GE.AND P6, PT, R201, R232, PT ;  /* 0x000000e8c900720c */ /* 0x000fe20003fc6270 */
[----:B------:R-:W-:Y:S01]  /*1c5f0*/  FMUL.FTZ R119, R2, UR4 ;  /* 0x0000000402777c20 */ /* 0x000fe20008410000 */
[----:B------:R-:W-:Y:S01]  /*1c600*/  LOP3.LUT R120, R122, R239, RZ, 0x3c, !PT ;  /* 0x000000ef7a787212 */ /* 0x000fe200078e3cff */
[----:B------:R-:W-:Y:S01]  /*1c610*/  IMAD.WIDE.U32 R84, R62, -0x2daee0ad, RZ ;  /* 0xd2511f533e547825 */ /* 0x000fe200078e00ff */
[----:B--2---:R-:W-:Y:S02]  /*1c620*/  FMNMX.FTZ R0, R3, R0, !PT ;  /* 0x0000000003007209 */ /* 0x004fe40007810000 */
[----:B------:R-:W-:Y:S01]  /*1c630*/  FSEL R232, R128, -INF , !P1 ;  /* 0xff80000080e87808 */ /* 0x000fe20004800000 */
[----:B------:R-:W-:Y:S01]  /*1c640*/  IMAD.WIDE.U32 R116, R60, -0x2daee0ad, RZ ;  /* 0xd2511f533c747825 */ /* 0x000fe200078e00ff */
[----:B------:R-:W-:Y:S02]  /*1c650*/  LOP3.LUT R122, R122, R241, RZ, 0x3c, !PT ;  /* 0x000000f17a7a7212 */ /* 0x000fe400078e3cff */
[----:B------:R-:W-:Y:S01]  /*1c660*/  FSETP.NEU.FTZ.AND P1, PT, R2, -INF , PT ;  /* 0xff8000000200780b */ /* 0x000fe20003f3d000 */
[----:B------:R-:W-:Y:S01]  /*1c670*/  FMUL.FTZ R82, R0, UR4 ;  /* 0x0000000400527c20 */ /* 0x000fe20008410000 */
[----:B------:R-:W-:Y:S01]  /*1c680*/  LOP3.LUT R40, R246, UR15, R107, 0x96, !PT ;  /* 0x0000000ff6287c12 */ /* 0x000fe2000f8e966b */
[----:B------:R-:W-:Y:S01]  /*1c690*/  IMAD.WIDE.U32 R120, R120, -0x2daee0ad, RZ ;  /* 0xd2511f5378787825 */ /* 0x000fe200078e00ff */
[----:B------:R-:W-:Y:S02]  /*1c6a0*/  LOP3.LUT R53, R250, UR15, R109, 0x96, !PT ;  /* 0x0000000ffa357c12 */ /* 0x000fe4000f8e966d */
[----:B------:R-:W-:Y:S01]  /*1c6b0*/  LOP3.LUT R108, R108, UR14, R125, 0x96, !PT ;  /* 0x0000000e6c6c7c12 */ /* 0x000fe2000f8e967d */
[----:B------:R-:W-:Y:S01]  /*1c6c0*/  IMAD.WIDE.U32 R122, R122, -0x2daee0ad, RZ ;  /* 0xd2511f537a7a7825 */ /* 0x000fe200078e00ff */
[----:B------:R-:W-:Y:S02]  /*1c6d0*/  FSEL R233, R129, -INF , !P0 ;  /* 0xff80000081e97808 */ /* 0x000fe40004000000 */
[----:B------:R-:W-:Y:S01]  /*1c6e0*/  FSEL R119, R119, RZ, P1 ;  /* 0x000000ff77777208 */ /* 0x000fe20000800000 */
[----:B------:R-:W-:Y:S01]  /*1c6f0*/  IMAD.WIDE.U32 R112, R40, -0x326172a9, RZ ;  /* 0xcd9e8d5728707825 */ /* 0x000fe200078e00ff */
[----:B------:R-:W-:Y:S02]  /*1c700*/  FSETP.NEU.FTZ.AND P0, PT, R0, -INF , PT ;  /* 0xff8000000000780b */ /* 0x000fe40003f1d000 */
[----:B------:R-:W-:Y:S01]  /*1c710*/  LOP3.LUT R3, R246, UR15, R85, 0x96, !PT ;  /* 0x0000000ff6037c12 */ /* 0x000fe2000f8e9655 */
[----:B------:R-:W-:Y:S01]  /*1c720*/  IMAD.WIDE.U32 R86, R53, -0x326172a9, RZ ;  /* 0xcd9e8d5735567825 */ /* 0x000fe200078e00ff */
[----:B------:R-:W-:Y:S02]  /*1c730*/  LOP3.LUT R60, R250, UR15, R117, 0x96, !PT ;  /* 0x0000000ffa3c7c12 */ /* 0x000fe4000f8e9675 */
[----:B------:R-:W-:Y:S01]  /*1c740*/  FSEL R82, R82, RZ, P0 ;  /* 0x000000ff52527208 */ /* 0x000fe20000000000 */
[----:B------:R-:W-:Y:S01]  /*1c750*/  IMAD.WIDE.U32 R108, R108, -0x326172a9, RZ ;  /* 0xcd9e8d576c6c7825 */ /* 0x000fe200078e00ff */
[----:B------:R-:W-:Y:S02]  /*1c760*/  LOP3.LUT R84, R84, UR14, R121, 0x96, !PT ;  /* 0x0000000e54547c12 */ /* 0x000fe4000f8e9679 */
[----:B------:R-:W-:Y:S01]  /*1c770*/  LOP3.LUT R116, R116, UR14, R123, 0x96, !PT ;  /* 0x0000000e74747c12 */ /* 0x000fe2000f8e967b */
[----:B------:R-:W-:Y:S01]  /*1c780*/  FFMA.FTZ R174, R174, UR4, -R119 ;  /* 0x00000004aeae7c23 */ /* 0x000fe20008010877 */
[----:B------:R-:W-:Y:S01]  /*1c790*/  LOP3.LUT R40, R244, UR7, R113, 0x96, !PT ;  /* 0x00000007f4287c12 */ /* 0x000fe2000f8e9671 */
[--C-:B------:R-:W-:Y:S01]  /*1c7a0*/  FFMA.FTZ R237, R81, UR4, -R82.reuse ;  /* 0x0000000451ed7c23 */ /* 0x100fe20008010852 */
[----:B------:R-:W-:Y:S01]  /*1c7b0*/  LOP3.LUT R53, R248, UR7, R87, 0x96, !PT ;  /* 0x00000007f8357c12 */ /* 0x000fe2000f8e9657 */
[----:B------:R1:W-:Y:S01]  /*1c7c0*/  MUFU.EX2 R225, R174 ;  /* 0x000000ae00e17308 */ /* 0x0003e20000000800 */
[----:B------:R-:W-:Y:S01]  /*1c7d0*/  LOP3.LUT R86, R86, UR10, R109, 0x96, !PT ;  /* 0x0000000a56567c12 */ /* 0x000fe2000f8e966d */
[----:B------:R-:W-:Y:S01]  /*1c7e0*/  IMAD.WIDE.U32 R90, R3, -0x326172a9, RZ ;  /* 0xcd9e8d57035a7825 */ /* 0x000fe200078e00ff */
[----:B------:R-:W-:Y:S02]  /*1c7f0*/  LOP3.LUT R106, R106, UR14, R127, 0x96, !PT ;  /* 0x0000000e6a6a7c12 */ /* 0x000fe4000f8e967f */
[----:B------:R-:W-:Y:S01]  /*1c800*/  FSEL R131, R131, -INF , !P2 ;  /* 0xff80000083837808 */ /* 0x000fe20005000000 */
[----:B------:R-:W-:Y:S01]  /*1c810*/  IMAD.WIDE.U32 R88, R60, -0x326172a9, RZ ;  /* 0xcd9e8d573c587825 */ /* 0x000fe200078e00ff */
[----:B------:R-:W-:Y:S03]  /*1c820*/  LOP3.LUT R3, R244, UR7, R91, 0x96, !PT ;  /* 0x00000007f4037c12 */ /* 0x000fe6000f8e965b */
[--C-:B------:R-:W-:Y:S01]  /*1c830*/  FFMA.FTZ R214, R187, UR4, -R82.reuse ;  /* 0x00000004bbd67c23 */ /* 0x100fe20008010852 */
[----:B------:R-:W-:Y:S01]  /*1c840*/  IMAD.WIDE.U32 R84, R84, -0x326172a9, RZ ;  /* 0xcd9e8d5754547825 */ /* 0x000fe200078e00ff */
[----:B------:R-:W-:Y:S03]  /*1c850*/  LOP3.LUT R62, R248, UR7, R89, 0x96, !PT ;  /* 0x00000007f83e7c12 */ /* 0x000fe6000f8e9659 */
[--C-:B------:R-:W-:Y:S01]  /*1c860*/  FFMA.FTZ R198, R171, UR4, -R119.reuse ;  /* 0x00000004abc67c23 */ /* 0x100fe20008010877 */
[----:B------:R-:W-:Y:S01]  /*1c870*/  FFMA.FTZ R187, R170, UR4, -R119 ;  /* 0x00000004aabb7c23 */ /* 0x000fe20008010877 */
[----:B------:R-:W-:Y:S01]  /*1c880*/  LOP3.LUT R90, R90, UR10, R85, 0x96, !PT ;  /* 0x0000000a5a5a7c12 */ /* 0x000fe2000f8e9655 */
[----:B------:R-:W-:Y:S04]  /*1c890*/  IMAD.WIDE.U32 R116, R116, -0x326172a9, RZ ;  /* 0xcd9e8d5774747825 */ /* 0x000fe800078e00ff */
[--C-:B------:R-:W-:Y:S01]  /*1c8a0*/  FFMA.FTZ R236, R104, UR4, -R119.reuse ;  /* 0x0000000468ec7c23 */ /* 0x100fe20008010877 */
[----:B------:R-:W-:Y:S01]  /*1c8b0*/  MUFU.EX2 R214, R214 ;  /* 0x000000d600d67308 */ /* 0x000fe20000000800 */
[----:B------:R-:W-:Y:S01]  /*1c8c0*/  FFMA.FTZ R238, R111, UR4, -R119 ;  /* 0x000000046fee7c23 */ /* 0x000fe20008010877 */
[----:B------:R-:W-:Y:S01]  /*1c8d0*/  IMAD.WIDE.U32 R170, R40, -0x2daee0ad, RZ ;  /* 0xd2511f5328aa7825 */ /* 0x000fe200078e00ff */
[----:B------:R-:W-:Y:S03]  /*1c8e0*/  LOP3.LUT R88, R88, UR10, R117, 0x96, !PT ;  /* 0x0000000a58587c12 */ /* 0x000fe6000f8e9675 */
[----:B------:R-:W-:Y:S01]  /*1c8f0*/  FFMA.FTZ R234, R100, UR4, -R119 ;  /* 0x0000000464ea7c23 */ /* 0x000fe20008010877 */
[----:B------:R-:W-:Y:S01]  /*1c900*/  IMAD.WIDE.U32 R128, R53, -0x2daee0ad, RZ ;  /* 0xd2511f5335807825 */ /* 0x000fe200078e00ff */
[----:B------:R-:W-:Y:S02]  /*1c910*/  LOP3.LUT R60, R126, UR13, R171, 0x96, !PT ;  /* 0x0000000d7e3c7c12 */ /* 0x000fe4000f8e96ab */
        /* <DEDUP_REMOVED lines=8> */
[--C-:B-1----:R-:W-:Y:S01]  /*1c9a0*/  FFMA.FTZ R174, R30, UR4, -R82.reuse ;  /* 0x000000041eae7c23 */ /* 0x102fe20008010852 */
[----:B------:R-:W-:Y:S04]  /*1c9b0*/  IMAD.WIDE.U32 R124, R3, -0x2daee0ad, RZ ;  /* 0xd2511f53037c7825 */ /* 0x000fe800078e00ff */
[--C-:B------:R-:W-:Y:S01]  /*1c9c0*/  FFMA.FTZ R219, R45, UR4, -R82.reuse ;  /* 0x000000042ddb7c23 */ /* 0x100fe20008010852 */
[--C-:B------:R-:W-:Y:S01]  /*1c9d0*/  FFMA.FTZ R217, R73, UR4, -R82.reuse ;  /* 0x0000000449d97c23 */ /* 0x100fe20008010852 */
[----:B------:R-:W-:Y:S01]  /*1c9e0*/  IMAD.WIDE.U32 R200, R62, -0x2daee0ad, RZ ;  /* 0xd2511f533ec87825 */ /* 0x000fe200078e00ff */
[----:B------:R-:W-:Y:S01]  /*1c9f0*/  LOP3.LUT R3, R120, UR13, R125, 0x96, !PT ;  /* 0x0000000d78037c12 */ /* 0x000fe2000f8e967d */
[----:B------:R-:W-:Y:S02]  /*1ca00*/  MUFU.EX2 R174, R174 ;  /* 0x000000ae00ae7308 */ /* 0x000fe40000000800 */
[----:B------:R-:W-:Y:S01]  /*1ca10*/  FFMA.FTZ R216, R65, UR4, -R82 ;  /* 0x0000000441d87c23 */ /* 0x000fe20008010852 */
[----:B------:R-:W-:Y:S01]  /*1ca20*/  IMAD.WIDE.U32 R90, R90, -0x2daee0ad, RZ ;  /* 0xd2511f535a5a7825 */ /* 0x000fe200078e00ff */
[----:B------:R-:W-:Y:S03]  /*1ca30*/  LOP3.LUT R120, R122, UR13, R201, 0x96, !PT ;  /* 0x0000000d7a787c12 */ /* 0x000fe6000f8e96c9 */
[----:B------:R-:W-:Y:S01]  /*1ca40*/  FFMA.FTZ R199, R193, UR4, -R119 ;  /* 0x00000004c1c77c23 */ /* 0x000fe20008010877 */
[----:B------:R-:W-:Y:S01]  /*1ca50*/  IMAD.WIDE.U32 R88, R88, -0x2daee0ad, RZ ;  /* 0xd2511f5358587825 */ /* 0x000fe200078e00ff */
[----:B------:R-:W-:Y:S02]  /*1ca60*/  LOP3.LUT R122, R124, UR12, R91, 0x96, !PT ;  /* 0x0000000c7c7a7c12 */ /* 0x000fe4000f8e965b */
[----:B------:R-:W-:Y:S01]  /*1ca70*/  FMNMX3.FTZ R91, R165, R5, R4, !PT ;  /* 0x00000005a55b7276 */ /* 0x000fe20007810004 */
[----:B------:R-:W-:Y:S01]  /*1ca80*/  IMAD.WIDE.U32 R126, R126, -0x326172a9, RZ ;  /* 0xcd9e8d577e7e7825 */ /* 0x000fe200078e00ff */
[----:B------:R-:W-:Y:S02]  /*1ca90*/  MUFU.EX2 R199, R199 ;  /* 0x000000c700c77308 */ /* 0x000fe40000000800 */
[----:B------:R-:W-:Y:S01]  /*1caa0*/  FMNMX3.FTZ R91, R91, R175, R172, !PT ;  /* 0x000000af5b5b7276 */ /* 0x000fe200078100ac */
[----:B------:R-:W-:Y:S01]  /*1cab0*/  IMAD.WIDE.U32 R124, R53, -0x326172a9, RZ ;  /* 0xcd9e8d57357c7825 */ /* 0x000fe200078e00ff */
[----:B------:R-:W-:Y:S02]  /*1cac0*/  LOP3.LUT R53, R200, UR12, R89, 0x96, !PT ;  /* 0x0000000cc8357c12 */ /* 0x000fe4000f8e9659 */
[----:B------:R-:W-:Y:S01]  /*1cad0*/  PRMT R87, R126, 0x7773, RZ ;  /* 0x000077737e577816 */ /* 0x000fe200000000ff */
[----:B------:R-:W-:Y:S01]  /*1cae0*/  IMAD.WIDE.U32 R106, R106, -0x326172a9, RZ ;  /* 0xcd9e8d576a6a7825 */ /* 0x000fe200078e00ff */
[C---:B------:R-:W-:Y:S02]  /*1caf0*/  PRMT R30, R126.reuse, 0x7772, RZ ;  /* 0x000077727e1e7816 */ /* 0x040fe400000000ff */
[----:B------:R-:W-:Y:S01]  /*1cb00*/  PRMT R89, R126, 0x7771, RZ ;  /* 0x000077717e597816 */ /* 0x000fe200000000ff */
[----:B------:R-:W-:Y:S01]  /*1cb10*/  IMAD.MOV.U32 R98, RZ, RZ, R126 ;  /* 0x000000ffff627224 */ /* 0x000fe200078e007e */
[----:B------:R-:W-:Y:S01]  /*1cb20*/  LOP3.LUT R112, R112, UR10, R107, 0x96, !PT ;  /* 0x0000000a70707c12 */ /* 0x000fe2000f8e966b */
[----:B------:R-:W-:Y:S01]  /*1cb30*/  FFMA.FTZ R126, R25, UR4, -R82 ;  /* 0x00000004197e7c23 */ /* 0x000fe20008010852 */
[----:B------:R-:W-:Y:S01]  /*1cb40*/  FMNMX3.FTZ R25, R164, R168, R179, !PT ;  /* 0x000000a8a4197276 */ /* 0x000fe200078100b3 */
[----:B------:R-:W-:Y:S01]  /*1cb50*/  FFMA.FTZ R215, R93, UR4, -R119 ;  /* 0x000000045dd77c23 */ /* 0x000fe20008010877 */
[----:B------:R-:W-:Y:S01]  /*1cb60*/  FMNMX3.FTZ R91, R91, R9, R8, !PT ;  /* 0x000000095b5b7276 */ /* 0x000fe20007810008 */
[----:B------:R-:W-:Y:S01]  /*1cb70*/  IMAD.WIDE.U32 R120, R120, -0x326172a9, RZ ;  /* 0xcd9e8d5778787825 */ /* 0x000fe200078e00ff */
[----:B------:R-:W-:Y:S01]  /*1cb80*/  FMNMX3.FTZ R25, R25, R177, R176, !PT ;  /* 0x000000b119197276 */ /* 0x000fe200078100b0 */
[----:B------:R-:W-:Y:S01]  /*1cb90*/  MUFU.EX2 R126, R126 ;  /* 0x0000007e007e7308 */ /* 0x000fe20000000800 */
[----:B------:R-:W-:Y:S01]  /*1cba0*/  FMNMX3.FTZ R91, R91, R34, R33, !PT ;  /* 0x000000225b5b7276 */ /* 0x000fe20007810021 */
[----:B------:R-:W-:Y:S01]  /*1cbb0*/  IMAD.WIDE.U32 R122, R122, -0x326172a9, RZ ;  /* 0xcd9e8d577a7a7825 */ /* 0x000fe200078e00ff */
[----:B------:R-:W-:Y:S02]  /*1cbc0*/  FMNMX3.FTZ R102, R25, R22, R11, !PT ;  /* 0x0000001619667276 */ /* 0x000fe4000781000b */
[----:B------:R-:W-:Y:S01]  /*1cbd0*/  FMNMX3.FTZ R91, R91, R19, R16, !PT ;  /* 0x000000135b5b7276 */ /* 0x000fe20007810010 */
[----:B------:R-:W-:Y:S01]  /*1cbe0*/  FFMA.FTZ R37, R37, UR4, -R82 ;  /* 0x0000000425257c23 */ /* 0x000fe20008010852 */
[----:B------:R-:W-:Y:S01]  /*1cbf0*/  FMNMX3.FTZ R102, R102, R35, R26, !PT ;  /* 0x0000002366667276 */ /* 0x000fe2000781001a */
[----:B------:R-:W-:Y:S01]  /*1cc00*/  FFMA.FTZ R107, R46, UR4, -R119 ;  /* 0x000000042e6b7c23 */ /* 0x000fe20008010877 */
[----:B------:R-:W-:Y:S01]  /*1cc10*/  FMNMX3.FTZ R91, R91, R27, R10, !PT ;  /* 0x0000001b5b5b7276 */ /* 0x000fe2000781000a */
[----:B------:R-:W-:Y:S01]  /*1cc20*/  FFMA.FTZ R171, R185, UR4, -R82 ;  /* 0x00000004b9ab7c23 */ /* 0x000fe20008010852 */
[----:B------:R-:W-:Y:S01]  /*1cc30*/  FMNMX3.FTZ R102, R102, R23, R20, !PT ;  /* 0x0000001766667276 */ /* 0x000fe20007810014 */
[----:B------:R-:W-:Y:S01]  /*1cc40*/  IMAD.WIDE.U32 R112, R112, -0x2daee0ad, RZ ;  /* 0xd2511f5370707825 */ /* 0x000fe200078e00ff */
[----:B------:R-:W-:Y:S01]  /*1cc50*/  LOP3.LUT R64, R106, UR9, R227, 0x96, !PT ;  /* 0x000000096a407c12 */ /* 0x000fe2000f8e96e3 */
[----:B------:R-:W-:Y:S01]  /*1cc60*/  MUFU.EX2 R107, R107 ;  /* 0x0000006b006b7308 */ /* 0x000fe20000000800 */
[----:B------:R-:W-:Y:S01]  /*1cc70*/  FMNMX3.FTZ R102, R102, R32, R29, !PT ;  /* 0x0000002066667276 */ /* 0x000fe2000781001d */
        /* <DEDUP_REMOVED lines=9> */
[----:B------:R-:W-:Y:S01]  /*1cd10*/  LOP3.LUT R68, R116, UR9, R121, 0x96, !PT ;  /* 0x0000000974447c12 */ /* 0x000fe2000f8e9679 */
[----:B------:R-:W-:Y:S01]  /*1cd20*/  IMAD.WIDE.U32 R116, R53, -0x326172a9, RZ ;  /* 0xcd9e8d5735747825 */ /* 0x000fe200078e00ff */
[----:B------:R-:W-:Y:S02]  /*1cd30*/  FMNMX3.FTZ R102, R102, R183, R42, !PT ;  /* 0x000000b766667276 */ /* 0x000fe4000781002a */
[----:B------:R-:W-:Y:S01]  /*1cd40*/  PRMT R106, R128, 0x7771, RZ ;  /* 0x00007771806a7816 */ /* 0x000fe200000000ff */
[----:B------:R-:W-:Y:S01]  /*1cd50*/  IMAD.MOV.U32 R60, RZ, RZ, R128 ;  /* 0x000000ffff3c7224 */ /* 0x000fe200078e0080 */
[----:B------:R-:W-:Y:S01]  /*1cd60*/  FMNMX3.FTZ R102, R102, R212, R195, !PT ;  /* 0x000000d466667276 */ /* 0x000fe200078100c3 */
[----:B------:R-:W-:Y:S01]  /*1cd70*/  FFMA.FTZ R173, R180, UR4, -R119 ;  /* 0x00000004b4ad7c23 */ /* 0x000fe20008010877 */
[----:B------:R-:W-:Y:S01]  /*1cd80*/  PRMT R92, R122, 0x7773, RZ ;  /* 0x000077737a5c7816 */ /* 0x000fe200000000ff */
[--C-:B------:R-:W-:Y:S01]  /*1cd90*/  FFMA.FTZ R196, R169, UR4, -R82.reuse ;  /* 0x00000004a9c47c23 */ /* 0x100fe20008010852 */
[----:B------:R-:W-:Y:S01]  /*1cda0*/  LOP3.LUT R25, R60, 0xff, RZ, 0xc0, !PT ;  /* 0x000000ff3c197812 */ /* 0x000fe200078ec0ff */
[----:B------:R-:W-:Y:S01]  /*1cdb0*/  FFMA.FTZ R169, R205, UR4, -R82 ;  /* 0x00000004cda97c23 */ /* 0x000fe20008010852 */
[----:B------:R-:W-:Y:S01]  /*1cdc0*/  FMNMX3.FTZ R102, R102, R188, R181, !PT ;  /* 0x000000bc66667276 */ /* 0x000fe200078100b5 */
[----:B------:R-:W1:Y:S01]  /*1cdd0*/  MUFU.EX2 R197, R197 ;  /* 0x000000c500c57308 */ /* 0x000e620000000800 */
[----:B------:R-:W-:Y:S01]  /*1cde0*/  PRMT R106, R25, 0x5410, R106 ;  /* 0x00005410196a7816 */ /* 0x000fe2000000006a */
[--C-:B------:R-:W-:Y:S01]  /*1cdf0*/  FFMA.FTZ R105, R182, UR4, -R82.reuse ;  /* 0x00000004b6697c23 */ /* 0x100fe20008010852 */
[----:B------:R-:W-:Y:S01]  /*1ce00*/  FMNMX3.FTZ R25, R91, R18, R17, !PT ;  /* 0x000000125b197276 */ /* 0x000fe20007810011 */
[----:B------:R-:W-:Y:S01]  /*1ce10*/  FFMA.FTZ R91, R38, UR4, -R82 ;  /* 0x00000004265b7c23 */ /* 0x000fe20008010852 */
[----:B------:R-:W-:Y:S01]  /*1ce20*/  FMNMX3.FTZ R102, R102, R243, R204, !PT ;  /* 0x000000f366667276 */ /* 0x000fe200078100cc */
[----:B------:R-:W-:Y:S01]  /*1ce30*/  FFMA.FTZ R104, R77, UR4, -R82 ;  /* 0x000000044d687c23 */ /* 0x000fe20008010852 */
[----:B------:R-:W-:Y:S03]  /*1ce40*/  FMNMX3.FTZ R25, R25, R41, R190, !PT ;  /* 0x0000002919197276 */ /* 0x000fe600078100be */
[----:B------:R-:W-:Y:S01]  /*1ce50*/  MUFU.EX2 R169, R169 ;  /* 0x000000a900a97308 */ /* 0x000fe20000000800 */
[----:B------:R-:W-:Y:S01]  /*1ce60*/  FMNMX3.FTZ R102, R102, R213, R211, !PT ;  /* 0x000000d566667276 */ /* 0x000fe200078100d3 */
[----:B------:R-:W-:Y:S01]  /*1ce70*/  FFMA.FTZ R99, R7, UR4, -R82 ;  /* 0x0000000407637c23 */ /* 0x000fe20008010852 */
[----:B------:R-:W-:Y:S02]  /*1ce80*/  FMNMX3.FTZ R25, R25, R210, R79, !PT ;  /* 0x000000d219197276 */ /* 0x000fe4000781004f */
[----:B------:R-:W-:Y:S01]  /*1ce90*/  FMNMX3.FTZ R102, R102, R228, R221, !PT ;  /* 0x000000e466667276 */ /* 0x000fe200078100dd */
[--C-:B------:R-:W-:Y:S01]  /*1cea0*/  FFMA.FTZ R221, R96, UR4, -R119.reuse ;  /* 0x0000000460dd7c23 */ /* 0x100fe20008010877 */
[----:B------:R-:W-:Y:S03]  /*1ceb0*/  PRMT R53, R122, 0x7772, RZ ;  /* 0x000077727a357816 */ /* 0x000fe600000000ff */
[----:B------:R-:W-:Y:S01]  /*1cec0*/  MUFU.EX2 R99, R99 ;  /* 0x0000006300637308 */ /* 0x000fe20000000800 */
[----:B------:R-:W-:Y:S01]  /*1ced0*/  FMNMX3.FTZ R25, R25, R43, R192, !PT ;  /* 0x0000002b19197276 */ /* 0x000fe200078100c0 */
[----:B------:R-:W-:Y:S01]  /*1cee0*/  FFMA.FTZ R192, R115, UR4, -R119 ;  /* 0x0000000473c07c23 */ /* 0x000fe20008010877 */
[----:B------:R-:W-:Y:S02]  /*1cef0*/  FMNMX3.FTZ R102, R102, R230, R231, !PT ;  /* 0x000000e666667276 */ /* 0x000fe400078100e7 */
[----:B------:R-:W-:Y:S01]  /*1cf00*/  PRMT R53, R53, 0x5410, R92 ;  /* 0x0000541035357816 */ /* 0x000fe2000000005c */
[----:B------:R-:W-:Y:S01]  /*1cf10*/  FFMA.FTZ R92, R36, UR4, -R119 ;  /* 0x00000004245c7c23 */ /* 0x000fe20008010877 */
[----:B------:R-:W-:Y:S03]  /*1cf20*/  FMNMX3.FTZ R25, R25, R208, R191, !PT ;  /* 0x000000d019197276 */ /* 0x000fe600078100bf */
[----:B------:R-:W2:Y:S01]  /*1cf30*/  MUFU.EX2 R196, R196 ;  /* 0x000000c400c47308 */ /* 0x000ea20000000800 */
[C---:B------:R-:W-:Y:S02]  /*1cf40*/  PRMT R40, R128.reuse, 0x7773, RZ ;  /* 0x0000777380287816 */ /* 0x040fe400000000ff */
[----:B------:R-:W-:Y:S01]  /*1cf50*/  PRMT R95, R128, 0x7772, RZ ;  /* 0x00007772805f7816 */ /* 0x000fe200000000ff */
[----:B------:R-:W-:Y:S01]  /*1cf60*/  FFMA.FTZ R128, R31, UR4, -R119 ;  /* 0x000000041f807c23 */ /* 0x000fe20008010877 */
[----:B------:R-:W-:Y:S02]  /*1cf70*/  FMNMX3.FTZ R36, R102, R232, R233, !PT ;  /* 0x000000e866247276 */ /* 0x000fe400078100e9 */
[C---:B------:R-:W-:Y:S03]  /*1cf80*/  PRMT R74, R116.reuse, 0x7773, RZ ;  /* 0x00007773744a7816 */ /* 0x040fe600000000ff */
[----:B------:R3:W-:Y:S01]  /*1cf90*/  MUFU.EX2 R102, R37 ;  /* 0x0000002500667308 */ /* 0x0007e20000000800 */
[----:B------:R-:W-:Y:S01]  /*1cfa0*/  PRMT R31, R116, 0x7772, RZ ;  /* 0x00007772741f7816 */ /* 0x000fe200000000ff */
[----:B------:R-:W4:Y:S01]  /*1cfb0*/  SHFL.BFLY PT, R121, R36, 0x2, 0x1f ;  /* 0x0c401f0024797f89 */ /* 0x000f2200000e0000 */
[----:B------:R-:W-:Y:S02]  /*1cfc0*/  FMNMX3.FTZ R25, R25, R206, R189, !PT ;  /* 0x000000ce19197276 */ /* 0x000fe400078100bd */
[----:B------:R-:W-:Y:S02]  /*1cfd0*/  PRMT R31, R31, 0x5410, R74 ;  /* 0x000054101f1f7816 */ /* 0x000fe4000000004a */
[----:B------:R-:W-:Y:S03]  /*1cfe0*/  FMNMX3.FTZ R74, R25, R252, R229, !PT ;  /* 0x000000fc194a7276 */ /* 0x000fe600078100e5 */
[----:B------:R-:W-:Y:S01]  /*1cff0*/  MUFU.EX2 R128, R128 ;  /* 0x0000008000807308 */ /* 0x000fe20000000800 */
[----:B------:R-:W-:Y:S02]  /*1d000*/  LOP3.LUT R85, R226, UR8, R129, 0x96, !PT ;  /* 0x00000008e2557c12 */ /* 0x000fe4000f8e9681 */
[----:B------:R-:W-:Y:S02]  /*1d010*/  FMNMX3.FTZ R38, R74, R209, R207, !PT ;  /* 0x000000d14a267276 */ /* 0x000fe400078100cf */
[----:B------:R-:W-:Y:S02]  /*1d020*/  FSEL R227, R130, -INF , !P6 ;  /* 0xff80000082e37808 */ /* 0x000fe40007000000 */
[----:B------:R-:W-:Y:S03]  /*1d030*/  FSEL R226, R131, -INF , !P3 ;  /* 0xff80000083e27808 */ /* 0x000fe60005800000 */
[----:B------:R-:W-:Y:S01]  /*1d040*/  MUFU.EX2 R173, R173 ;  /* 0x000000ad00ad7308 */ /* 0x000fe20000000800 */
[----:B------:R-:W-:Y:S02]  /*1d050*/  LOP3.LUT R108, R108, UR9, R125, 0x96, !PT ;  /* 0x000000096c6c7c12 */ /* 0x000fe4000f8e967d */
[----:B------:R-:W-:Y:S02]  /*1d060*/  FMNMX3.FTZ R38, R38, R227, R226, !PT ;  /* 0x000000e326267276 */ /* 0x000fe400078100e2 */
[----:B------:R-:W-:Y:S01]  /*1d070*/  LOP3.LUT R83, R124, UR8, R127, 0x96, !PT ;  /* 0x000000087c537c12 */ /* 0x000fe2000f8e967f */
[----:B------:R-:W-:Y:S01]  /*1d080*/  IMAD.WIDE.U32 R124, R3, -0x326172a9, RZ ;  /* 0xcd9e8d57037c7825 */ /* 0x000fe200078e00ff */
[----:B------:R-:W-:Y:S01]  /*1d090*/  PRMT R62, R116, 0x7771, RZ ;  /* 0x00007771743e7816 */ /* 0x000fe200000000ff */
[----:B---3--:R-:W3:Y:S01]  /*1d0a0*/  SHFL.BFLY PT, R37, R38, 0x2, 0x1f ;  /* 0x0c401f0026257f89 */ /* 0x008ee200000e0000 */
[----:B------:R-:W-:Y:S01]  /*1d0b0*/  LOP3.LUT R46, R98, 0xff, RZ, 0xc0, !PT ;  /* 0x000000ff622e7812 */ /* 0x000fe200078ec0ff */
[----:B------:R-:W-:Y:S01]  /*1d0c0*/  FFMA.FTZ R127, R28, UR4, -R119 ;  /* 0x000000041c7f7c23 */ /* 0x000fe20008010877 */
[----:B------:R-:W-:Y:S01]  /*1d0d0*/  LOP3.LUT R72, R84, UR9, R125, 0x96, !PT ;  /* 0x0000000954487c12 */ /* 0x000fe2000f8e967d */
[----:B------:R-:W-:Y:S01]  /*1d0e0*/  FFMA.FTZ R125, R203, UR4, -R82 ;  /* 0x00000004cb7d7c23 */ /* 0x000fe20008010852 */
[----:B------:R-:W-:Y:S01]  /*1d0f0*/  LOP3.LUT R28, R120, UR8, R117, 0x96, !PT ;  /* 0x00000008781c7c12 */ /* 0x000fe2000f8e9675 */
[----:B------:R-:W-:Y:S01]  /*1d100*/  IMAD.MOV.U32 R84, RZ, RZ, R116 ;  /* 0x000000ffff547224 */ /* 0x000fe200078e0074 */
[----:B----4-:R-:W-:Y:S01]  /*1d110*/  FMNMX.FTZ R36, R36, R121, !PT ;  /* 0x0000007924247209 */ /* 0x010fe20007810000 */
[----:B------:R-:W-:Y:S01]  /*1d120*/  IMAD.WIDE.U32 R116, R64, -0x2daee0ad, RZ ;  /* 0xd2511f5340747825 */ /* 0x000fe200078e00ff */
[----:B------:R-:W-:Y:S01]  /*1d130*/  PRMT R46, R46, 0x5410, R89 ;  /* 0x000054102e2e7816 */ /* 0x000fe20000000059 */
[----:B------:R-:W-:Y:S01]  /*1d140*/  MUFU.EX2 R127, R127 ;  /* 0x0000007f007f7308 */ /* 0x000fe20000000800 */
[----:B------:R-:W-:Y:S01]  /*1d150*/  LOP3.LUT R3, R124, UR8, R123, 0x96, !PT ;  /* 0x000000087c037c12 */ /* 0x000fe2000f8e967b */
[----:B------:R-:W-:Y:S01]  /*1d160*/  IMAD.MOV.U32 R118, RZ, RZ, R116 ;  /* 0x000000ffff767224 */ /* 0x000fe200078e0074 */
[----:B------:R-:W-:Y:S01]  /*1d170*/  LOP3.LUT R70, R112, UR11, R117, 0x96, !PT ;  /* 0x0000000b70467c12 */ /* 0x000fe2000f8e9675 */
[----:B------:R-:W-:Y:S01]  /*1d180*/  FFMA.FTZ R120, R184, UR4, -R82 ;  /* 0x00000004b8787c23 */ /* 0x000fe20008010852 */
[C---:B------:R-:W-:Y:S01]  /*1d190*/  LOP3.LUT R129, R85.reuse, 0xffff, RZ, 0xc0, !PT ;  /* 0x0000ffff55817812 */ /* 0x040fe200078ec0ff */
[----:B------:R-:W-:Y:S01]  /*1d1a0*/  IMAD.WIDE.U32 R112, R72, -0x2daee0ad, RZ ;  /* 0xd2511f5348707825 */ /* 0x000fe200078e00ff */
[----:B------:R-:W-:Y:S03]  /*1d1b0*/  LOP3.LUT R123, R110, 0xff, RZ, 0xc0, !PT ;  /* 0x000000ff6e7b7812 */ /* 0x000fe600078ec0ff */
[----:B------:R-:W4:Y:S01]  /*1d1c0*/  MUFU.EX2 R170, R170 ;  /* 0x000000aa00aa7308 */ /* 0x000f220000000800 */
[----:B------:R-:W-:Y:S01]  /*1d1d0*/  PRMT R66, R122, 0x7771, RZ ;  /* 0x000077717a427816 */ /* 0x000fe200000000ff */
[----:B------:R-:W-:Y:S01]  /*1d1e0*/  IMAD.WIDE.U32 R184, R68, -0x2daee0ad, RZ ;  /* 0xd2511f5344b87825 */ /* 0x000fe200078e00ff */
[----:B------:R-:W-:Y:S01]  /*1d1f0*/  LOP3.LUT R72, R90, UR11, R113, 0x96, !PT ;  /* 0x0000000b5a487c12 */ /* 0x000fe2000f8e9671 */
[----:B------:R-:W1:Y:S01]  /*1d200*/  SHFL.BFLY PT, R121, R36, 0x1, 0x1f ;  /* 0x0c201f0024797f89 */ /* 0x000e6200000e0000 */
[----:B------:R-:W-:Y:S01]  /*1d210*/  PRMT R124, R112, 0x7773, RZ ;  /* 0x00007773707c7816 */ /* 0x000fe200000000ff */
[--C-:B------:R-:W-:Y:S01]  /*1d220*/  FFMA.FTZ R89, R54, UR4, -R119.reuse ;  /* 0x0000000436597c23 */ /* 0x100fe20008010877 */
[----:B------:R-:W-:Y:S01]  /*1d230*/  PRMT R54, R85, 0x7632, R54 ;  /* 0x0000763255367816 */ /* 0x000fe20000000036 */
[--C-:B------:R-:W-:Y:S01]  /*1d240*/  FFMA.FTZ R122, R194, UR4, -R119.reuse ;  /* 0x00000004c27a7c23 */ /* 0x100fe20008010877 */
[----:B------:R-:W-:Y:S01]  /*1d250*/  PRMT R113, R112, 0x7772, RZ ;  /* 0x0000777270717816 */ /* 0x000fe200000000ff */
[--C-:B------:R-:W-:Y:S01]  /*1d260*/  FFMA.FTZ R194, R80, UR4, -R119.reuse ;  /* 0x0000000450c27c23 */ /* 0x100fe20008010877 */
[----:B------:R-:W-:Y:S01]  /*1d270*/  PRMT R74, R112, 0x7771, RZ ;  /* 0x00007771704a7816 */ /* 0x000fe200000000ff */
[----:B------:R-:W-:Y:S01]  /*1d280*/  FFMA.FTZ R80, R103, UR4, -R119 ;  /* 0x0000000467507c23 */ /* 0x000fe20008010877 */
[----:B------:R-:W-:Y:S01]  /*1d290*/  LOP3.LUT R68, R88, UR11, R185, 0x96, !PT ;  /* 0x0000000b58447c12 */ /* 0x000fe2000f8e96b9 */
[----:B------:R-:W-:Y:S01]  /*1d2a0*/  IMAD.MOV.U32 R98, RZ, RZ, R112 ;  /* 0x000000ffff627224 */ /* 0x000fe200078e0070 */
[----:B------:R-:W-:Y:S01]  /*1d2b0*/  LOP3.LUT R112, R85, 0xff, RZ, 0xc0, !PT ;  /* 0x000000ff55707812 */ /* 0x000fe200078ec0ff */
[--C-:B------:R-:W-:Y:S01]  /*1d2c0*/  FFMA.FTZ R88, R52, UR4, -R82.reuse ;  /* 0x0000000434587c23 */ /* 0x100fe20008010852 */
[----:B------:R-:W-:Y:S01]  /*1d2d0*/  SHF.R.U32.HI R85, RZ, 0x18, R85 ;  /* 0x00000018ff557819 */ /* 0x000fe20000011655 */
[----:B------:R-:W-:Y:S01]  /*1d2e0*/  FFMA.FTZ R90, R58, UR4, -R119 ;  /* 0x000000043a5a7c23 */ /* 0x000fe20008010877 */
[----:B------:R-:W-:Y:S01]  /*1d2f0*/  LOP3.LUT R52, R54, 0xff, RZ, 0xc0, !PT ;  /* 0x000000ff36347812 */ /* 0x000fe200078ec0ff */
[----:B------:R-:W-:Y:S01]  /*1d300*/  FFMA.FTZ R54, R57, UR4, -R82 ;  /* 0x0000000439367c23 */ /* 0x000fe20008010852 */
[----:B------:R-:W-:Y:S01]  /*1d310*/  PRMT R66, R123, 0x5410, R66 ;  /* 0x000054107b427816 */ /* 0x000fe20000000042 */
[----:B------:R-:W4:Y:S01]  /*1d320*/  MUFU.EX2 R125, R125 ;  /* 0x0000007d007d7308 */ /* 0x000f220000000800 */
[----:B------:R-:W-:Y:S01]  /*1d330*/  PRMT R110, R52, 0x5410, R85 ;  /* 0x00005410346e7816 */ /* 0x000fe20000000055 */
[----:B------:R-:W-:Y:S01]  /*1d340*/  FFMA.FTZ R185, R63, UR4, -R82 ;  /* 0x000000043fb97c23 */ /* 0x000fe20008010852 */
[----:B---3--:R-:W-:Y:S01]  /*1d350*/  FMNMX.FTZ R52, R38, R37, !PT ;  /* 0x0000002526347209 */ /* 0x008fe20007810000 */
[----:B------:R-:W-:Y:S01]  /*1d360*/  IMAD.WIDE.U32 R108, R108, -0x2daee0ad, RZ ;  /* 0xd2511f536c6c7825 */ /* 0x000fe200078e00ff */
[----:B------:R-:W-:Y:S02]  /*1d370*/  SHF.R.U32.HI R129, RZ, 0x8, R129 ;  /* 0x00000008ff817819 */ /* 0x000fe40000011681 */
[----:B------:R-:W-:Y:S01]  /*1d380*/  PRMT R37, R83, 0x7632, R37 ;  /* 0x0000763253257816 */ /* 0x000fe20000000025 */
[----:B------:R-:W3:Y:S01]  /*1d390*/  SHFL.BFLY PT, R123, R52, 0x1, 0x1f ;  /* 0x0c201f00347b7f89 */ /* 0x000ee200000e0000 */
[----:B------:R-:W-:Y:S01]  /*1d3a0*/  PRMT R95, R95, 0x5410, R40 ;  /* 0x000054105f5f7816 */ /* 0x000fe20000000028 */
[----:B------:R2:W-:Y:S01]  /*1d3b0*/  MUFU.EX2 R85, R54 ;  /* 0x0000003600557308 */ /* 0x0005e20000000800 */
[----:B------:R-:W-:Y:S01]  /*1d3c0*/  PRMT R40, R30, 0x5410, R87 ;  /* 0x000054101e287816 */ /* 0x000fe20000000057 */
[----:B------:R-:W-:Y:S01]  /*1d3d0*/  IMAD.MOV.U32 R114, RZ, RZ, R184 ;  /* 0x000000ffff727224 */ /* 0x000fe200078e00b8 */
[C---:B------:R-:W-:Y:S02]  /*1d3e0*/  PRMT R178, R116.reuse, 0x7773, RZ ;  /* 0x0000777374b27816 */ /* 0x040fe400000000ff */
[----:B------:R-:W-:Y:S02]  /*1d3f0*/  PRMT R87, R116, 0x7772, RZ ;  /* 0x0000777274577816 */ /* 0x000fe400000000ff */
[----:B------:R-:W-:Y:S01]  /*1d400*/  LOP3.LUT R30, R86, UR11, R109, 0x96, !PT ;  /* 0x0000000b561e7c12 */ /* 0x000fe2000f8e966d */
[----:B------:R-:W-:Y:S01]  /*1d410*/  FFMA.FTZ R109, R186, UR4, -R119 ;  /* 0x00000004ba6d7c23 */ /* 0x000fe20008010877 */
[----:B------:R-:W-:Y:S01]  /*1d420*/  PRMT R112, R112, 0x5410, R129 ;  /* 0x0000541070707816 */ /* 0x000fe20000000081 */
[----:B------:R-:W-:Y:S01]  /*1d430*/  FFMA.FTZ R186, R69, UR4, -R82 ;  /* 0x0000000445ba7c23 */ /* 0x000fe20008010852 */
[----:B------:R-:W-:Y:S01]  /*1d440*/  SHF.R.U32.HI R38, RZ, 0x18, R83 ;  /* 0x00000018ff267819 */ /* 0x000fe20000011653 */
[----:B------:R-:W-:Y:S01]  /*1d450*/  MUFU.EX2 R120, R120 ;  /* 0x0000007800787308 */ /* 0x000fe20000000800 */
[----:B------:R-:W-:Y:S02]  /*1d460*/  LOP3.LUT R37, R37, 0xff, RZ, 0xc0, !PT ;  /* 0x000000ff25257812 */ /* 0x000fe400078ec0ff */
[C---:B------:R-:W-:Y:S02]  /*1d470*/  PRMT R86, R108.reuse, 0x7773, RZ ;  /* 0x000077736c567816 */ /* 0x040fe400000000ff */
[----:B------:R-:W-:Y:S02]  /*1d480*/  PRMT R117, R108, 0x7772, RZ ;  /* 0x000077726c757816 */ /* 0x000fe400000000ff */
[----:B------:R-:W-:Y:S03]  /*1d490*/  LOP3.LUT R129, R83, 0xffff, RZ, 0xc0, !PT ;  /* 0x0000ffff53817812 */ /* 0x000fe600078ec0ff */
[----:B------:R-:W4:Y:S01]  /*1d4a0*/  MUFU.EX2 R105, R105 ;  /* 0x0000006900697308 */ /* 0x000f220000000800 */
[----:B------:R-:W-:Y:S01]  /*1d4b0*/  PRMT R57, R87, 0x5410, R178 ;  /* 0x0000541057397816 */ /* 0x000fe200000000b2 */
[----:B------:R-:W-:Y:S01]  /*1d4c0*/  FFMA.FTZ R87, R50, UR4, -R119 ;  /* 0x0000000432577c23 */ /* 0x000fe20008010877 */
[----:B------:R-:W-:Y:S02]  /*1d4d0*/  PRMT R38, R37, 0x5410, R38 ;  /* 0x0000541025267816 */ /* 0x000fe40000000026 */
[----:B-1----:R-:W-:Y:S02]  /*1d4e0*/  FMNMX.FTZ R36, R36, R121, !PT ;  /* 0x0000007924247209 */ /* 0x002fe40007810000 */
[----:B------:R-:W-:Y:S03]  /*1d4f0*/  LOP3.LUT R50, R83, 0xff, RZ, 0xc0, !PT ;  /* 0x000000ff53327812 */ /* 0x000fe600078ec0ff */
[----:B------:R-:W1:Y:S01]  /*1d500*/  MUFU.EX2 R92, R92 ;  /* 0x0000005c005c7308 */ /* 0x000e620000000800 */
[----:B------:R-:W-:Y:S01]  /*1d510*/  SHF.R.U32.HI R129, RZ, 0x8, R129 ;  /* 0x00000008ff817819 */ /* 0x000fe20000011681 */
[----:B------:R-:W-:Y:S01]  /*1d520*/  FMUL.FTZ R58, R36, UR4 ;  /* 0x00000004243a7c20 */ /* 0x000fe20008410000 */
[----:B------:R-:W-:Y:S01]  /*1d530*/  PRMT R37, R117, 0x5410, R86 ;  /* 0x0000541075257816 */ /* 0x000fe20000000056 */
[----:B------:R-:W-:Y:S01]  /*1d540*/  FFMA.FTZ R86, R39, UR4, -R82 ;  /* 0x0000000427567c23 */ /* 0x000fe20008010852 */
[C---:B------:R-:W-:Y:S02]  /*1d550*/  PRMT R117, R3.reuse, 0x7632, R117 ;  /* 0x0000763203757816 */ /* 0x040fe40000000075 */
[----:B------:R-:W-:Y:S01]  /*1d560*/  LOP3.LUT R83, R84, 0xff, RZ, 0xc0, !PT ;  /* 0x000000ff54537812 */ /* 0x000fe200078ec0ff */
[----:B------:R-:W-:Y:S01]  /*1d570*/  FFMA.FTZ R84, R44, UR4, -R119 ;  /* 0x000000042c547c23 */ /* 0x000fe20008010877 */
[----:B------:R-:W-:Y:S01]  /*1d580*/  PRMT R64, R116, 0x7771, RZ ;  /* 0x0000777174407816 */ /* 0x000fe200000000ff */
[----:B------:R-:W1:Y:S01]  /*1d590*/  MUFU.EX2 R88, R88 ;  /* 0x0000005800587308 */ /* 0x000e620000000800 */
[----:B------:R-:W-:Y:S01]  /*1d5a0*/  PRMT R44, R50, 0x5410, R129 ;  /* 0x00005410322c7816 */ /* 0x000fe20000000081 */
[----:B------:R-:W-:Y:S01]  /*1d5b0*/  IMAD.MOV.U32 R116, RZ, RZ, R108 ;  /* 0x000000ffff747224 */ /* 0x000fe200078e006c */
[C---:B--2---:R-:W-:Y:S02]  /*1d5c0*/  LOP3.LUT R54, R3.reuse, 0xffff, RZ, 0xc0, !PT ;  /* 0x0000ffff03367812 */ /* 0x044fe400078ec0ff */
[----:B------:R-:W-:Y:S02]  /*1d5d0*/  LOP3.LUT R39, R3, 0xff, RZ, 0xc0, !PT ;  /* 0x000000ff03277812 */ /* 0x000fe400078ec0ff */
[----:B------:R-:W-:Y:S03]  /*1d5e0*/  SHF.R.U32.HI R50, RZ, 0x18, R3 ;  /* 0x00000018ff327819 */ /* 0x000fe60000011603 */
[----:B------:R-:W-:Y:S01]  /*1d5f0*/  MUFU.EX2 R90, R90 ;  /* 0x0000005a005a7308 */ /* 0x000fe20000000800 */
[----:B------:R-:W-:Y:S02]  /*1d600*/  FSETP.NEU.FTZ.AND P3, PT, R36, -INF , PT ;  /* 0xff8000002400780b */ /* 0x000fe40003f7d000 */
[----:B------:R-:W-:Y:S02]  /*1d610*/  LOP3.LUT R117, R117, 0xff, RZ, 0xc0, !PT ;  /* 0x000000ff75757812 */ /* 0x000fe400078ec0ff */
[----:B------:R-:W-:Y:S01]  /*1d620*/  LOP3.LUT R3, R118, 0xff, RZ, 0xc0, !PT ;  /* 0x000000ff76037812 */ /* 0x000fe200078ec0ff */
[----:B------:R-:W-:Y:S01]  /*1d630*/  FFMA.FTZ R118, R51, UR4, -R82 ;  /* 0x0000000433767c23 */ /* 0x000fe20008010852 */
[----:B------:R-:W-:Y:S01]  /*1d640*/  PRMT R62, R83, 0x5410, R62 ;  /* 0x00005410533e7816 */ /* 0x000fe2000000003e */
[--C-:B------:R-:W-:Y:S01]  /*1d650*/  FFMA.FTZ R51, R71, UR4, -R82.reuse ;  /* 0x0000000447337c23 */ /* 0x100fe20008010852 */
[----:B------:R-:W-:Y:S01]  /*1d660*/  FSEL R130, R58, RZ, P3 ;  /* 0x000000ff3a827208 */ /* 0x000fe20001800000 */
[----:B------:R-:W-:Y:S01]  /*1d670*/  FFMA.FTZ R83, R48, UR4, -R82 ;  /* 0x0000000430537c23 */ /* 0x000fe20008010852 */
[----:B------:R-:W-:Y:S01]  /*1d680*/  PRMT R50, R117, 0x5410, R50 ;  /* 0x0000541075327816 */ /* 0x000fe20000000032 */
[----:B------:R-:W2:Y:S01]  /*1d690*/  MUFU.EX2 R89, R89 ;  /* 0x0000005900597308 */ /* 0x000ea20000000800 */
[----:B------:R-:W-:Y:S01]  /*1d6a0*/  PRMT R60, R108, 0x7771, RZ ;  /* 0x000077716c3c7816 */ /* 0x000fe200000000ff */
[----:B------:R-:W-:Y:S01]  /*1d6b0*/  FFMA.FTZ R205, R168, UR4, -R130 ;  /* 0x00000004a8cd7c23 */ /* 0x000fe20008010882 */
[----:B------:R-:W-:Y:S01]  /*1d6c0*/  PRMT R58, R3, 0x5410, R64 ;  /* 0x00005410033a7816 */ /* 0x000fe20000000040 */
[--C-:B------:R-:W-:Y:S01]  /*1d6d0*/  FFMA.FTZ R168, R35, UR4, -R130.reuse ;  /* 0x0000000423a87c23 */ /* 0x100fe20008010882 */
[----:B------:R-:W-:Y:S01]  /*1d6e0*/  LOP3.LUT R117, R116, 0xff, RZ, 0xc0, !PT ;  /* 0x000000ff74757812 */ /* 0x000fe200078ec0ff */
[----:B------:R-:W-:Y:S01]  /*1d6f0*/  FFMA.FTZ R111, R14, UR4, -R130 ;  /* 0x000000040e6f7c23 */ /* 0x000fe20008010882 */
[----:B------:R-:W-:Y:S03]  /*1d700*/  SHF.R.U32.HI R48, RZ, 0x8, R54 ;  /* 0x00000008ff307819 */ /* 0x000fe60000011636 */
[----:B------:R-:W-:Y:S01]  /*1d710*/  MUFU.EX2 R205, R205 ;  /* 0x000000cd00cd7308 */ /* 0x000fe20000000800 */
[----:B---3--:R-:W-:Y:S01]  /*1d720*/  FMNMX.FTZ R3, R52, R123, !PT ;  /* 0x0000007b34037209 */ /* 0x008fe20007810000 */
[----:B------:R-:W-:Y:S01]  /*1d730*/  FFMA.FTZ R123, R47, UR4, -R82 ;  /* 0x000000042f7b7c23 */ /* 0x000fe20008010852 */
[----:B------:R-:W-:Y:S01]  /*1d740*/  PRMT R54, R117, 0x5410, R60 ;  /* 0x0000541075367816 */ /* 0x000fe2000000003c */
[----:B------:R-:W-:Y:S01]  /*1d750*/  FFMA.FTZ R202, R177, UR4, -R130 ;  /* 0x00000004b1ca7c23 */ /* 0x000fe20008010882 */
[----:B------:R-:W-:Y:S01]  /*1d760*/  PRMT R64, R39, 0x5410, R48 ;  /* 0x0000541027407816 */ /* 0x000fe20000000030 */
[C---:B------:R-:W-:Y:S01]  /*1d770*/  FMUL.FTZ R48, R3.reuse, UR4 ;  /* 0x0000000403307c20 */ /* 0x040fe20008410000 */
[----:B------:R-:W-:Y:S03]  /*1d780*/  PRMT R117, R28, 0x7632, R117 ;  /* 0x000076321c757816 */ /* 0x000fe60000000075 */
[----:B------:R-:W-:Y:S01]  /*1d790*/  MUFU.EX2 R168, R168 ;  /* 0x000000a800a87308 */ /* 0x000fe20000000800 */
[----:B------:R-:W-:Y:S01]  /*1d7a0*/  FSETP.NEU.FTZ.AND P2, PT, R3, -INF , PT ;  /* 0xff8000000300780b */ /* 0x000fe20003f5d000 */
[--C-:B------:R-:W-:Y:S01]  /*1d7b0*/  FFMA.FTZ R177, R176, UR4, -R130.reuse ;  /* 0x00000004b0b17c23 */ /* 0x100fe20008010882 */
[----:B------:R-:W-:Y:S01]  /*1d7c0*/  LOP3.LUT R121, R28, 0xffff, RZ, 0xc0, !PT ;  /* 0x0000ffff1c797812 */ /* 0x000fe200078ec0ff */
[----:B------:R-:W-:Y:S01]  /*1d7d0*/  FFMA.FTZ R176, R22, UR4, -R130 ;  /* 0x0000000416b07c23 */ /* 0x000fe20008010882 */
[----:B------:R-:W-:Y:S01]  /*1d7e0*/  LOP3.LUT R60, R28, 0xff, RZ, 0xc0, !PT ;  /* 0x000000ff1c3c7812 */ /* 0x000fe200078ec0ff */
[----:B------:R-:W-:Y:S01]  /*1d7f0*/  FFMA.FTZ R22, R49, UR4, -R82 ;  /* 0x0000000431167c23 */ /* 0x000fe20008010852 */
[----:B------:R-:W-:Y:S03]  /*1d800*/  SHF.R.U32.HI R28, RZ, 0x18, R28 ;  /* 0x00000018ff1c7819 */ /* 0x000fe6000001161c */
[----:B------:R-:W-:Y:S01]  /*1d810*/  MUFU.EX2 R202, R202 ;  /* 0x000000ca00ca7308 */ /* 0x000fe20000000800 */
[----:B------:R-:W-:Y:S01]  /*1d820*/  LOP3.LUT R117, R117, 0xff, RZ, 0xc0, !PT ;  /* 0x000000ff75757812 */ /* 0x000fe200078ec0ff */
[--C-:B------:R-:W-:Y:S01]  /*1d830*/  FFMA.FTZ R203, R179, UR4, -R130.reuse ;  /* 0x00000004b3cb7c23 */ /* 0x100fe20008010882 */
[----:B------:R-:W-:Y:S01]  /*1d840*/  FSEL R180, R48, RZ, P2 ;  /* 0x000000ff30b47208 */ /* 0x000fe20001000000 */
[--C-:B------:R-:W-:Y:S01]  /*1d850*/  FFMA.FTZ R93, R32, UR4, -R130.reuse ;  /* 0x00000004205d7c23 */ /* 0x100fe20008010882 */
[----:B------:R-:W-:Y:S01]  /*1d860*/  LOP3.LUT R48, R70, 0xffff, RZ, 0xc0, !PT ;  /* 0x0000ffff46307812 */ /* 0x000fe200078ec0ff */
[----:B------:R-:W-:Y:S01]  /*1d870*/  FFMA.FTZ R101, R24, UR4, -R130 ;  /* 0x0000000418657c23 */ /* 0x000fe20008010882 */
[----:B------:R-:W-:Y:S01]  /*1d880*/  PRMT R28, R117, 0x5410, R28 ;  /* 0x00005410751c7816 */ /* 0x000fe2000000001c */
[--C-:B------:R-:W-:Y:S01]  /*1d890*/  FFMA.FTZ R201, R5, UR4, -R180.reuse ;  /* 0x0000000405c97c23 */ /* 0x100fe200080108b4 */
[----:B------:R-:W-:Y:S01]  /*1d8a0*/  PRMT R117, R70, 0x7632, R117 ;  /* 0x0000763246757816 */ /* 0x000fe20000000075 */
[--C-:B------:R-:W-:Y:S01]  /*1d8b0*/  FFMA.FTZ R129, R33, UR4, -R180.reuse ;  /* 0x0000000421817c23 */ /* 0x100fe200080108b4 */
[----:B------:R-:W-:Y:S01]  /*1d8c0*/  PRMT R25, R184, 0x7773, RZ ;  /* 0x00007773b8197816 */ /* 0x000fe200000000ff */
[--C-:B------:R-:W-:Y:S01]  /*1d8d0*/  FFMA.FTZ R193, R4, UR4, -R180.reuse ;  /* 0x0000000404c17c23 */ /* 0x100fe200080108b4 */
[----:B------:R-:W-:Y:S01]  /*1d8e0*/  PRMT R108, R184, 0x7772, RZ ;  /* 0x00007772b86c7816 */ /* 0x000fe200000000ff */
[----:B------:R-:W-:Y:S01]  /*1d8f0*/  FFMA.FTZ R200, R175, UR4, -R180 ;  /* 0x00000004afc87c23 */ /* 0x000fe200080108b4 */
[----:B------:R-:W-:Y:S01]  /*1d900*/  PRMT R39, R113, 0x5410, R124 ;  /* 0x0000541071277816 */ /* 0x000fe2000000007c */
[----:B------:R-:W-:Y:S01]  /*1d910*/  FFMA.FTZ R175, R172, UR4, -R180 ;  /* 0x00000004acaf7c23 */ /* 0x000fe200080108b4 */
[----:B------:R-:W-:Y:S01]  /*1d920*/  LOP3.LUT R113, R70, 0xff, RZ, 0xc0, !PT ;  /* 0x000000ff46717812 */ /* 0x000fe200078ec0ff */
[----:B------:R-:W-:Y:S01]  /*1d930*/  MUFU.EX2 R177, R177 ;  /* 0x000000b100b17308 */ /* 0x000fe20000000800 */
[----:B------:R-:W-:Y:S01]  /*1d940*/  SHF.R.U32.HI R48, RZ, 0x8, R48 ;  /* 0x00000008ff307819 */ /* 0x000fe20000011630 */
[----:B------:R-:W-:Y:S01]  /*1d950*/  IMAD.MOV.U32 R24, RZ, RZ, R185 ;  /* 0x000000ffff187224 */ /* 0x000fe200078e00b9 */
[----:B------:R-:W-:Y:S01]  /*1d960*/  SHF.R.U32.HI R70, RZ, 0x18, R70 ;  /* 0x00000018ff467819 */ /* 0x000fe20000011646 */
[--C-:B------:R-:W-:Y:S01]  /*1d970*/  FFMA.FTZ R172, R76, UR4, -R119.reuse ;  /* 0x000000044cac7c23 */ /* 0x100fe20008010877 */
[----:B------:R-:W-:Y:S01]  /*1d980*/  LOP3.LUT R117, R117, 0xff, RZ, 0xc0, !PT ;  /* 0x000000ff75757812 */ /* 0x000fe200078ec0ff */
[----:B------:R-:W-:Y:S01]  /*1d990*/  FFMA.FTZ R124, R56, UR4, -R119 ;  /* 0x00000004387c7c23 */ /* 0x000fe20008010877 */
[----:B------:R-:W-:Y:S03]  /*1d9a0*/  PRMT R25, R108, 0x5410, R25 ;  /* 0x000054106c197816 */ /* 0x000fe60000000019 */
[----:B------:R-:W-:Y:S01]  /*1d9b0*/  MUFU.EX2 R200, R200 ;  /* 0x000000c800c87308 */ /* 0x000fe20000000800 */
[----:B------:R-:W-:Y:S01]  /*1d9c0*/  PRMT R108, R113, 0x5410, R48 ;  /* 0x00005410716c7816 */ /* 0x000fe20000000030 */
[----:B------:R-:W-:Y:S01]  /*1d9d0*/  FMUL.FTZ R115, R3, UR4 ;  /* 0x0000000403737c20 */ /* 0x000fe20008410000 */
[----:B------:R-:W-:Y:S01]  /*1d9e0*/  SHF.R.U32.HI R121, RZ, 0x8, R121 ;  /* 0x00000008ff797819 */ /* 0x000fe20000011679 */
[----:B------:R-:W-:Y:S01]  /*1d9f0*/  FFMA.FTZ R116, R15, UR4, -R130 ;  /* 0x000000040f747c23 */ /* 0x000fe20008010882 */
[----:B------:R-:W-:Y:S02]  /*1da00*/  LOP3.LUT R113, R98, 0xff, RZ, 0xc0, !PT ;  /* 0x000000ff62717812 */ /* 0x000fe400078ec0ff */
[----:B------:R-:W-:Y:S03]  /*1da10*/  LOP3.LUT R48, R30, 0xffff, RZ, 0xc0, !PT ;  /* 0x0000ffff1e307812 */ /* 0x000fe600078ec0ff */
[----:B------:R-:W-:Y:S01]  /*1da20*/  MUFU.EX2 R175, R175 ;  /* 0x000000af00af7308 */ /* 0x000fe20000000800 */
[----:B------:R-:W-:Y:S02]  /*1da30*/  PRMT R98, R117, 0x5410, R70 ;  /* 0x0000541075627816 */ /* 0x000fe40000000046 */
[----:B------:R-:W-:Y:S02]  /*1da40*/  LOP3.LUT R70, R114, 0xff, RZ, 0xc0, !PT ;  /* 0x000000ff72467812 */ /* 0x000fe400078ec0ff */
[----:B------:R-:W-:Y:S02]  /*1da50*/  LOP3.LUT R114, R72, 0xffff, RZ, 0xc0, !PT ;  /* 0x0000ffff48727812 */ /* 0x000fe400078ec0ff */
[----:B------:R-:W-:Y:S03]  /*1da60*/  PRMT R60, R60, 0x5410, R121 ;  /* 0x000054103c3c7816 */ /* 0x000fe60000000079 */
[----:B------:R-:W-:Y:S01]  /*1da70*/  MUFU.EX2 R201, R201 ;  /* 0x000000c900c97308 */ /* 0x000fe20000000800 */
[----:B------:R-:W-:Y:S02]  /*1da80*/  SHF.R.U32.HI R121, RZ, 0x8, R48 ;  /* 0x00000008ff797819 */ /* 0x000fe40000011630 */
[----:B------:R-:W-:Y:S02]  /*1da90*/  PRMT R74, R113, 0x5410, R74 ;  /* 0x00005410714a7816 */ /* 0x000fe4000000004a */
[----:B------:R-:W-:Y:S02]  /*1daa0*/  PRMT R117, R30, 0x7632, R117 ;  /* 0x000076321e757816 */ /* 0x000fe40000000075 */
[C---:B------:R-:W-:Y:S03]  /*1dab0*/  PRMT R5, R72.reuse, 0x7632, R5 ;  /* 0x0000763248057816 */ /* 0x040fe60000000005 */
[----:B------:R-:W-:Y:S01]  /*1dac0*/  MUFU.EX2 R193, R193 ;  /* 0x000000c100c17308 */ /* 0x000fe20000000800 */
[----:B------:R-:W-:Y:S02]  /*1dad0*/  LOP3.LUT R113, R72, 0xff, RZ, 0xc0, !PT ;  /* 0x000000ff48717812 */ /* 0x000fe400078ec0ff */
[----:B------:R-:W-:Y:S02]  /*1dae0*/  SHF.R.U32.HI R48, RZ, 0x18, R72 ;  /* 0x00000018ff307819 */ /* 0x000fe40000011648 */
[--C-:B------:R-:W-:Y:S02]  /*1daf0*/  SHF.R.U32.HI R72, RZ, 0x8, R114.reuse ;  /* 0x00000008ff487819 */ /* 0x100fe40000011672 */
[----:B------:R-:W-:Y:S03]  /*1db00*/  PRMT R114, R68, 0x7632, R114 ;  /* 0x0000763244727816 */ /* 0x000fe60000000072 */
[----:B------:R-:W-:Y:S01]  /*1db10*/  MUFU.EX2 R203, R203 ;  /* 0x000000cb00cb7308 */ /* 0x000fe20000000800 */
[----:B------:R-:W-:Y:S02]  /*1db20*/  LOP3.LUT R52, R30, 0xff, RZ, 0xc0, !PT ;  /* 0x000000ff1e347812 */ /* 0x000fe400078ec0ff */
[----:B------:R-:W-:Y:S02]  /*1db30*/  SHF.R.U32.HI R30, RZ, 0x18, R30 ;  /* 0x00000018ff1e7819 */ /* 0x000fe4000001161e */
[----:B------:R-:W-:Y:S02]  /*1db40*/  LOP3.LUT R117, R117, 0xff, RZ, 0xc0, !PT ;  /* 0x000000ff75757812 */ /* 0x000fe400078ec0ff */
[----:B------:R-:W-:Y:S03]  /*1db50*/  SHF.R.U32.HI R35, RZ, 0x18, R68 ;  /* 0x00000018ff237819 */ /* 0x000fe60000011644 */
[----:B------:R-:W-:Y:S01]  /*1db60*/  MUFU.EX2 R129, R129 ;  /* 0x0000008100817308 */ /* 0x000fe20000000800 */
[----:B------:R-:W-:Y:S02]  /*1db70*/  LOP3.LUT R114, R114, 0xff, RZ, 0xc0, !PT ;  /* 0x000000ff72727812 */ /* 0x000fe400078ec0ff */
[----:B------:R-:W-:Y:S01]  /*1db80*/  PRMT R30, R117, 0x5410, R30 ;  /* 0x00005410751e7816 */ /* 0x000fe2000000001e */
[--C-:B------:R-:W-:Y:S01]  /*1db90*/  FFMA.FTZ R117, R26, UR4, -R130.reuse ;  /* 0x000000041a757c23 */ /* 0x100fe20008010882 */
[----:B------:R-:W-:Y:S01]  /*1dba0*/  PRMT R26, R114, 0x5410, R35 ;  /* 0x00005410721a7816 */ /* 0x000fe20000000023 */
[----:B------:R-:W-:Y:S01]  /*1dbb0*/  FFMA.FTZ R114, R94, UR4, -R119 ;  /* 0x000000045e727c23 */ /* 0x000fe20008010877 */
[----:B------:R-:W-:Y:S01]  /*1dbc0*/  PRMT R97, R184, 0x7771, RZ ;  /* 0x00007771b8617816 */ /* 0x000fe200000000ff */
[----:B------:R-:W3:Y:S01]  /*1dbd0*/  LDC R35, c[0x0][0x4f8] ;  /* 0x00013e00ff237b82 */ /* 0x000ee20000000800 */
[----:B------:R-:W-:Y:S01]  /*1dbe0*/  FSEL R115, R115, RZ, P2 ;  /* 0x000000ff73737208 */ /* 0x000fe20001000000 */
[----:B------:R-:W-:Y:S01]  /*1dbf0*/  MUFU.EX2 R117, R117 ;  /* 0x0000007500757308 */ /* 0x000fe20000000800 */
[----:B------:R-:W-:Y:S01]  /*1dc00*/  PRMT R70, R70, 0x5410, R97 ;  /* 0x0000541046467816 */ /* 0x000fe20000000061 */
[----:B------:R-:W-:Y:S01]  /*1dc10*/  FFMA.FTZ R94, R29, UR4, -R130 ;  /* 0x000000041d5e7c23 */ /* 0x000fe20008010882 */
[C---:B------:R-:W-:Y:S01]  /*1dc20*/  LOP3.LUT R97, R68.reuse, 0xffff, RZ, 0xc0, !PT ;  /* 0x0000ffff44617812 */ /* 0x040fe200078ec0ff */
[----:B------:R-:W-:Y:S01]  /*1dc30*/  IMAD.MOV.U32 R29, RZ, RZ, R217 ;  /* 0x000000ffff1d7224 */ /* 0x000fe200078e00d9 */
[----:B------:R-:W-:Y:S01]  /*1dc40*/  LOP3.LUT R5, R5, 0xff, RZ, 0xc0, !PT ;  /* 0x000000ff05057812 */ /* 0x000fe200078ec0ff */
[----:B------:R-:W-:Y:S01]  /*1dc50*/  FFMA.FTZ R96, R27, UR4, -R115 ;  /* 0x000000041b607c23 */ /* 0x000fe20008010873 */
[----:B------:R-:W-:Y:S01]  /*1dc60*/  LOP3.LUT R4, R68, 0xff, RZ, 0xc0, !PT ;  /* 0x000000ff44047812 */ /* 0x000fe200078ec0ff */
[----:B------:R-:W-:Y:S01]  /*1dc70*/  IMAD.MOV.U32 R27, RZ, RZ, R216 ;  /* 0x000000ffff1b7224 */ /* 0x000fe200078e00d8 */
[----:B------:R-:W-:Y:S01]  /*1dc80*/  SHF.R.U32.HI R97, RZ, 0x8, R97 ;  /* 0x00000008ff617819 */ /* 0x000fe20000011661 */
[----:B------:R-:W2:Y:S01]  /*1dc90*/  MUFU.EX2 R91, R91 ;  /* 0x0000005b005b7308 */ /* 0x000ea20000000800 */
[----:B------:R-:W-:Y:S01]  /*1dca0*/  PRMT R52, R52, 0x5410, R121 ;  /* 0x0000541034347816 */ /* 0x000fe20000000079 */
[----:B------:R-:W-:Y:S01]  /*1dcb0*/  FFMA.FTZ R121, R78, UR4, -R119 ;  /* 0x000000044e797c23 */ /* 0x000fe20008010877 */
[----:B------:R-:W-:Y:S01]  /*1dcc0*/  PRMT R72, R113, 0x5410, R72 ;  /* 0x0000541071487816 */ /* 0x000fe20000000048 */
[----:B------:R-:W-:Y:S01]  /*1dcd0*/  IMAD.MOV.U32 R78, RZ, RZ, R204 ;  /* 0x000000ffff4e7224 */ /* 0x000fe200078e00cc */
[----:B------:R-:W-:Y:S01]  /*1dce0*/  PRMT R48, R5, 0x5410, R48 ;  /* 0x0000541005307816 */ /* 0x000fe20000000030 */
[----:B------:R-:W-:Y:S01]  /*1dcf0*/  FFMA.FTZ R178, R8, UR4, -R115 ;  /* 0x0000000408b27c23 */ /* 0x000fe20008010873 */
[----:B------:R-:W-:Y:S03]  /*1dd00*/  FSEL R8, R3, RZ, P2 ;  /* 0x000000ff03087208 */ /* 0x000fe60001000000 */
[----:B------:R-:W-:Y:S01]  /*1dd10*/  MUFU.EX2 R87, R87 ;  /* 0x0000005700577308 */ /* 0x000fe20000000800 */
[----:B------:R-:W-:Y:S01]  /*1dd20*/  PRMT R68, R4, 0x5410, R97 ;  /* 0x0000541004447816 */ /* 0x000fe20000000061 */
[----:B------:R-:W-:Y:S01]  /*1dd30*/  IMAD.MOV.U32 R49, RZ, RZ, R78 ;  /* 0x000000ffff317224 */ /* 0x000fe200078e004e */
[----:B------:R-:W-:Y:S01]  /*1dd40*/  FSEL R5, R2, RZ, P1 ;  /* 0x000000ff02057208 */ /* 0x000fe20000800000 */
[--C-:B------:R-:W-:Y:S01]  /*1dd50*/  FFMA.FTZ R97, R55, UR4, -R119.reuse ;  /* 0x0000000437617c23 */ /* 0x100fe20008010877 */
[----:B---3--:R-:W-:Y:S01]  /*1dd60*/  LOP3.LUT R33, R35, 0xff, RZ, 0xc0, !PT ;  /* 0x000000ff23217812 */ /* 0x008fe200078ec0ff */
[----:B------:R-:W-:Y:S01]  /*1dd70*/  FFMA.FTZ R113, R59, UR4, -R119 ;  /* 0x000000043b717c23 */ /* 0x000fe20008010877 */
[----:B------:R-:W-:Y:S03]  /*1dd80*/  LOP3.LUT R56, R95, 0xff00ff, RZ, 0xc0, !PT ;  /* 0x00ff00ff5f387812 */ /* 0x000fe600078ec0ff */
[----:B------:R-:W3:Y:S01]  /*1dd90*/  MUFU.EX2 R84, R84 ;  /* 0x0000005400547308 */ /* 0x000ee20000000800 */
[----:B------:R-:W-:Y:S01]  /*1dda0*/  LOP3.LUT R76, R57, 0xff00ff, RZ, 0xc0, !PT ;  /* 0x00ff00ff394c7812 */ /* 0x000fe200078ec0ff */
[----:B------:R-:W-:Y:S01]  /*1ddb0*/  IMAD R81, R33, 0x10000, R33 ;  /* 0x0001000021517824 */ /* 0x000fe200078e0221 */
[----:B------:R-:W-:Y:S01]  /*1ddc0*/  FSEL R4, R0, RZ, P0 ;  /* 0x000000ff00047208 */ /* 0x000fe20000000000 */
[--C-:B------:R-:W-:Y:S01]  /*1ddd0*/  FFMA.FTZ R119, R67, UR4, -R82.reuse ;  /* 0x0000000443777c23 */ /* 0x100fe20008010852 */
[----:B------:R-:W-:Y:S01]  /*1dde0*/  LOP3.LUT R40, R40, 0xff00ff, RZ, 0xc0, !PT ;  /* 0x00ff00ff28287812 */ /* 0x000fe200078ec0ff */
[--C-:B------:R-:W-:Y:S01]  /*1ddf0*/  FFMA.FTZ R184, R61, UR4, -R82.reuse ;  /* 0x000000043db87c23 */ /* 0x100fe20008010852 */
[--C-:B------:R-:W-:Y:S03]  /*1de00*/  HSET2.LE.AND R33, R110, R81.reuse, PT ;  /* 0x000000516e217233 */ /* 0x100fe60003803000 */
[----:B------:R-:W-:Y:S01]  /*1de10*/  MUFU.EX2 R86, R86 ;  /* 0x0000005600567308 */ /* 0x000fe20000000800 */
[--C-:B------:R-:W-:Y:S01]  /*1de20*/  HSET2.LE.AND R35, R56, R81.reuse, PT ;  /* 0x0000005138237233 */ /* 0x100fe20003803000 */
[--C-:B------:R-:W-:Y:S01]  /*1de30*/  FFMA.FTZ R204, R75, UR4, -R82.reuse ;  /* 0x000000044bcc7c23 */ /* 0x100fe20008010852 */
[--C-:B------:R-:W-:Y:S01]  /*1de40*/  HSET2.LE.AND R56, R108, R81.reuse, PT ;  /* 0x000000516c387233 */ /* 0x100fe20003803000 */
[----:B------:R-:W-:Y:S01]  /*1de50*/  FFMA.FTZ R82, R6, UR4, -R82 ;  /* 0x0000000406527c23 */ /* 0x000fe20008010852 */
[--C-:B------:R-:W-:Y:S01]  /*1de60*/  HSET2.LE.AND R59, R76, R81.reuse, PT ;  /* 0x000000514c3b7233 */ /* 0x100fe20003803000 */
[----:B------:R-:W-:Y:S01]  /*1de70*/  FADD.FTZ R6, -R8, R165 ;  /* 0x000000a508067221 */ /* 0x000fe20000010100 */
[----:B------:R-:W-:Y:S03]  /*1de80*/  F2FP.F16.F32.PACK_AB R8, R197, R214 ;  /* 0x000000d6c508723e */ /* 0x000fe600000000ff */
[----:B------:R-:W3:Y:S01]  /*1de90*/  MUFU.EX2 R83, R83 ;  /* 0x0000005300537308 */ /* 0x000ee20000000800 */
[--C-:B------:R-:W-:Y:S01]  /*1dea0*/  HSET2.LE.AND R58, R58, R81.reuse, PT ;  /* 0x000000513a3a7233 */ /* 0x100fe20003803000 */
[----:B------:R-:W-:Y:S01]  /*1deb0*/  FADD.FTZ R5, -R5, R166 ;  /* 0x000000a605057221 */ /* 0x000fe20000010100 */
[----:B------:R-:W-:Y:S01]  /*1dec0*/  LOP3.LUT R33, R8, R33, RZ, 0xc0, !PT ;  /* 0x0000002108217212 */ /* 0x000fe200078ec0ff */
[----:B------:R-:W-:Y:S01]  /*1ded0*/  FFMA.FTZ R166, R34, UR4, -R180 ;  /* 0x0000000422a67c23 */ /* 0x000fe200080108b4 */
[--C-:B------:R-:W-:Y:S01]  /*1dee0*/  HSET2.LE.AND R34, R106, R81.reuse, PT ;  /* 0x000000516a227233 */ /* 0x100fe20003803000 */
[----:B------:R-:W-:Y:S01]  /*1def0*/  FFMA.FTZ R131, R9, UR4, -R115 ;  /* 0x0000000409837c23 */ /* 0x000fe20008010873 */
[----:B------:R-:W-:Y:S03]  /*1df00*/  F2FP.F16.F32.PACK_AB R9, R187, R198 ;  /* 0x000000c6bb09723e */ /* 0x000fe600000000ff */
[----:B------:R-:W-:Y:S01]  /*1df10*/  MUFU.EX2 R176, R176 ;  /* 0x000000b000b07308 */ /* 0x000fe20000000800 */
[----:B------:R-:W-:Y:S01]  /*1df20*/  F2FP.F16.F32.PACK_AB R8, R171, R196 ;  /* 0x000000c4ab08723e */ /* 0x000fe200000000ff */
[----:B------:R-:W-:Y:S01]  /*1df30*/  FFMA.FTZ R180, R23, UR4, -R130 ;  /* 0x0000000417b47c23 */ /* 0x000fe20008010882 */
[----:B------:R-:W-:Y:S01]  /*1df40*/  LOP3.LUT R34, R9, R34, RZ, 0xc0, !PT ;  /* 0x0000002209227212 */ /* 0x000fe200078ec0ff */
[----:B------:R-:W-:Y:S01]  /*1df50*/  IMAD.MOV.U32 R106, RZ, RZ, R224 ;  /* 0x000000ffff6a7224 */ /* 0x000fe200078e00e0 */
[----:B----4-:R-:W-:Y:S01]  /*1df60*/  F2FP.F16.F32.PACK_AB R9, R170, R173 ;  /* 0x000000adaa09723e */ /* 0x010fe200000000ff */
[----:B------:R-:W-:Y:S01]  /*1df70*/  IMAD.MOV.U32 R110, RZ, RZ, R219 ;  /* 0x000000ffff6e7224 */ /* 0x000fe200078e00db */
[----:B------:R-:W-:Y:S03]  /*1df80*/  LOP3.LUT R35, R8, R35, RZ, 0xc0, !PT ;  /* 0x0000002308237212 */ /* 0x000fe600078ec0ff */
[----:B------:R-:W4:Y:S01]  /*1df90*/  MUFU.EX2 R166, R166 ;  /* 0x000000a600a67308 */ /* 0x000f220000000800 */
[----:B------:R-:W-:Y:S01]  /*1dfa0*/  F2FP.F16.F32.PACK_AB R8, R125, R126 ;  /* 0x0000007e7d08723e */ /* 0x000fe200000000ff */
[----:B------:R-:W-:Y:S01]  /*1dfb0*/  IMAD.MOV.U32 R108, RZ, RZ, R243 ;  /* 0x000000ffff6c7224 */ /* 0x000fe200078e00f3 */
[----:B------:R-:W-:Y:S01]  /*1dfc0*/  LOP3.LUT R56, R9, R56, RZ, 0xc0, !PT ;  /* 0x0000003809387212 */ /* 0x000fe200078ec0ff */
[----:B------:R-:W-:Y:S01]  /*1dfd0*/  FFMA.FTZ R95, R10, UR4, -R115 ;  /* 0x000000040a5f7c23 */ /* 0x000fe20008010873 */
[--C-:B------:R-:W-:Y:S01]  /*1dfe0*/  HSET2.LE.AND R57, R98, R81.reuse, PT ;  /* 0x0000005162397233 */ /* 0x100fe20003803000 */
[----:B------:R-:W-:Y:S01]  /*1dff0*/  FADD.FTZ R4, -R4, R167 ;  /* 0x000000a704047221 */ /* 0x000fe20000010100 */
[----:B------:R-:W-:Y:S03]  /*1e000*/  F2FP.F16.F32.PACK_AB R9, R127, R128 ;  /* 0x000000807f09723e */ /* 0x000fe600000000ff */
[----:B------:R-:W-:Y:S01]  /*1e010*/  MUFU.EX2 R96, R96 ;  /* 0x0000006000607308 */ /* 0x000fe20000000800 */
[----:B------:R-:W-:Y:S01]  /*1e020*/  LOP3.LUT R59, R8, R59, RZ, 0xc0, !PT ;  /* 0x0000003b083b7212 */ /* 0x000fe200078ec0ff */
[--C-:B------:R-:W-:Y:S01]  /*1e030*/  FFMA.FTZ R167, R11, UR4, -R130.reuse ;  /* 0x000000040ba77c23 */ /* 0x100fe20008010882 */
[--C-:B------:R-:W-:Y:S01]  /*1e040*/  HSET2.LE.AND R65, R50, R81.reuse, PT ;  /* 0x0000005132417233 */ /* 0x100fe20003803000 */
[--C-:B------:R-:W-:Y:S01]  /*1e050*/  FFMA.FTZ R98, R21, UR4, -R130.reuse ;  /* 0x0000000415627c23 */ /* 0x100fe20008010882 */
[----:B------:R-:W-:Y:S01]  /*1e060*/  F2FP.F16.F32.PACK_AB R10, R169, R174 ;  /* 0x000000aea90a723e */ /* 0x000fe200000000ff */
[----:B------:R-:W-:Y:S01]  /*1e070*/  FFMA.FTZ R165, R20, UR4, -R130 ;  /* 0x0000000414a57c23 */ /* 0x000fe20008010882 */
[----:B------:R-:W-:Y:S03]  /*1e080*/  F2FP.F16.F32.PACK_AB R8, R105, R120 ;  /* 0x000000786908723e */ /* 0x000fe600000000ff */
[----:B------:R-:W4:Y:S01]  /*1e090*/  MUFU.EX2 R167, R167 ;  /* 0x000000a700a77308 */ /* 0x000f220000000800 */
[----:B------:R-:W-:Y:S01]  /*1e0a0*/  LOP3.LUT R58, R9, R58, RZ, 0xc0, !PT ;  /* 0x0000003a093a7212 */ /* 0x000fe200078ec0ff */
[--C-:B------:R-:W-:Y:S01]  /*1e0b0*/  FFMA.FTZ R130, R13, UR4, -R115.reuse ;  /* 0x000000040d827c23 */ /* 0x100fe20008010873 */
[--C-:B------:R-:W-:Y:S01]  /*1e0c0*/  HSET2.LE.AND R66, R66, R81.reuse, PT ;  /* 0x0000005142427233 */ /* 0x100fe20003803000 */
[--C-:B------:R-:W-:Y:S01]  /*1e0d0*/  FFMA.FTZ R182, R19, UR4, -R115.reuse ;  /* 0x0000000413b67c23 */ /* 0x100fe20008010873 */
[----:B------:R-:W-:Y:S01]  /*1e0e0*/  LOP3.LUT R57, R10, R57, RZ, 0xc0, !PT ;  /* 0x000000390a397212 */ /* 0x000fe200078ec0ff */
[--C-:B------:R-:W-:Y:S01]  /*1e0f0*/  FFMA.FTZ R179, R16, UR4, -R115.reuse ;  /* 0x0000000410b37c23 */ /* 0x100fe20008010873 */
[----:B-1----:R-:W-:Y:S03]  /*1e100*/  F2FP.F16.F32.PACK_AB R9, R92, R107 ;  /* 0x0000006b5c09723e */ /* 0x002fe600000000ff */
[----:B------:R-:W1:Y:S01]  /*1e110*/  MUFU.EX2 R95, R95 ;  /* 0x0000005f005f7308 */ /* 0x000e620000000800 */
[----:B------:R-:W-:Y:S01]  /*1e120*/  LOP3.LUT R65, R8, R65, RZ, 0xc0, !PT ;  /* 0x0000004108417212 */ /* 0x000fe200078ec0ff */
[----:B------:R-:W-:Y:S01]  /*1e130*/  FFMA.FTZ R100, R18, UR4, -R115 ;  /* 0x0000000412647c23 */ /* 0x000fe20008010873 */
[--C-:B------:R-:W-:Y:S01]  /*1e140*/  HSET2.LE.AND R73, R48, R81.reuse, PT ;  /* 0x0000005130497233 */ /* 0x100fe20003803000 */
[----:B------:R-:W-:Y:S01]  /*1e150*/  IMAD.MOV.U32 R48, RZ, RZ, R121 ;  /* 0x000000ffff307224 */ /* 0x000fe200078e0079 */
[----:B------:R-:W-:Y:S01]  /*1e160*/  LOP3.LUT R10, R53, 0xff00ff, RZ, 0xc0, !PT ;  /* 0x00ff00ff350a7812 */ /* 0x000fe200078ec0ff */
[--C-:B------:R-:W-:Y:S01]  /*1e170*/  FFMA.FTZ R103, R17, UR4, -R115.reuse ;  /* 0x0000000411677c23 */ /* 0x100fe20008010873 */
[----:B------:R-:W-:Y:S03]  /*1e180*/  F2FP.F16.F32.PACK_AB R8, R85, R88 ;  /* 0x000000585508723e */ /* 0x000fe600000000ff */
[----:B------:R-:W-:Y:S01]  /*1e190*/  MUFU.EX2 R131, R131 ;  /* 0x0000008300837308 */ /* 0x000fe20000000800 */
[----:B------:R-:W-:Y:S01]  /*1e1a0*/  LOP3.LUT R66, R9, R66, RZ, 0xc0, !PT ;  /* 0x0000004209427212 */ /* 0x000fe200078ec0ff */
[----:B------:R-:W-:Y:S01]  /*1e1b0*/  FFMA.FTZ R115, R12, UR4, -R115 ;  /* 0x000000040c737c23 */ /* 0x000fe20008010873 */
[--C-:B------:R-:W-:Y:S02]  /*1e1c0*/  HSET2.LE.AND R72, R72, R81.reuse, PT ;  /* 0x0000005148487233 */ /* 0x100fe40003803000 */
[----:B--2---:R-:W-:Y:S02]  /*1e1d0*/  F2FP.F16.F32.PACK_AB R9, R89, R90 ;  /* 0x0000005a5909723e */ /* 0x004fe400000000ff */
[----:B------:R-:W-:Y:S03]  /*1e1e0*/  LOP3.LUT R73, R8, R73, RZ, 0xc0, !PT ;  /* 0x0000004908497212 */ /* 0x000fe600078ec0ff */
[----:B------:R-:W2:Y:S01]  /*1e1f0*/  MUFU.EX2 R178, R178 ;  /* 0x000000b200b27308 */ /* 0x000ea20000000800 */
[--C-:B------:R-:W-:Y:S02]  /*1e200*/  HSET2.LE.AND R67, R10, R81.reuse, PT ;  /* 0x000000510a437233 */ /* 0x100fe40003803000 */
[----:B------:R-:W-:Y:S02]  /*1e210*/  LOP3.LUT R8, R39, 0xff00ff, RZ, 0xc0, !PT ;  /* 0x00ff00ff27087812 */ /* 0x000fe400078ec0ff */
[----:B------:R-:W-:Y:S02]  /*1e220*/  F2FP.F16.F32.PACK_AB R10, R91, R102 ;  /* 0x000000665b0a723e */ /* 0x000fe400000000ff */
[----:B------:R-:W-:Y:S03]  /*1e230*/  LOP3.LUT R72, R9, R72, RZ, 0xc0, !PT ;  /* 0x0000004809487212 */ /* 0x000fe600078ec0ff */
[----:B------:R-:W-:Y:S01]  /*1e240*/  MUFU.EX2 R93, R93 ;  /* 0x0000005d005d7308 */ /* 0x000fe20000000800 */
[--C-:B------:R-:W-:Y:S02]  /*1e250*/  HSET2.LE.AND R74, R74, R81.reuse, PT ;  /* 0x000000514a4a7233 */ /* 0x100fe40003803000 */
[----:B---3--:R-:W-:Y:S02]  /*1e260*/  F2FP.F16.F32.PACK_AB R9, R84, R87 ;  /* 0x000000575409723e */ /* 0x008fe400000000ff */
[----:B------:R-:W-:Y:S02]  /*1e270*/  LOP3.LUT R67, R10, R67, RZ, 0xc0, !PT ;  /* 0x000000430a437212 */ /* 0x000fe400078ec0ff */
[--C-:B------:R-:W-:Y:S03]  /*1e280*/  HSET2.LE.AND R75, R8, R81.reuse, PT ;  /* 0x00000051084b7233 */ /* 0x100fe60003803000 */
[----:B------:R-:W3:Y:S01]  /*1e290*/  MUFU.EX2 R94, R94 ;  /* 0x0000005e005e7308 */ /* 0x000ee20000000800 */
[--C-:B------:R-:W-:Y:S01]  /*1e2a0*/  HSET2.LE.AND R47, R40, R81.reuse, PT ;  /* 0x00000051282f7233 */ /* 0x100fe20003803000 */
[----:B------:R-:W-:Y:S01]  /*1e2b0*/  IMAD.MOV.U32 R40, RZ, RZ, R221 ;  /* 0x000000ffff287224 */ /* 0x000fe200078e00dd */
[----:B------:R-:W-:Y:S02]  /*1e2c0*/  F2FP.F16.F32.PACK_AB R10, R83, R86 ;  /* 0x00000056530a723e */ /* 0x000fe400000000ff */
[----:B------:R-:W-:Y:S02]  /*1e2d0*/  F2FP.F16.F32.PACK_AB R8, R175, R200 ;  /* 0x000000c8af08723e */ /* 0x000fe400000000ff */
[----:B------:R-:W-:Y:S03]  /*1e2e0*/  LOP3.LUT R74, R9, R74, RZ, 0xc0, !PT ;  /* 0x0000004a094a7212 */ /* 0x000fe600078ec0ff */
[----:B------:R-:W-:Y:S01]  /*1e2f0*/  MUFU.EX2 R182, R182 ;  /* 0x000000b600b67308 */ /* 0x000fe20000000800 */
[--C-:B------:R-:W-:Y:S02]  /*1e300*/  HSET2.LE.AND R46, R46, R81.reuse, PT ;  /* 0x000000512e2e7233 */ /* 0x100fe40003803000 */
[----:B------:R-:W-:Y:S02]  /*1e310*/  F2FP.F16.F32.PACK_AB R9, R177, R202 ;  /* 0x000000cab109723e */ /* 0x000fe400000000ff */
[----:B------:R-:W-:Y:S02]  /*1e320*/  LOP3.LUT R75, R10, R75, RZ, 0xc0, !PT ;  /* 0x0000004b0a4b7212 */ /* 0x000fe400078ec0ff */
[----:B------:R-:W-:Y:S03]  /*1e330*/  LOP3.LUT R47, R8, R47, RZ, 0xc0, !PT ;  /* 0x0000002f082f7212 */ /* 0x000fe600078ec0ff */
[----:B------:R-:W3:Y:S01]  /*1e340*/  MUFU.EX2 R179, R179 ;  /* 0x000000b300b37308 */ /* 0x000ee20000000800 */
[--C-:B------:R-:W-:Y:S01]  /*1e350*/  HSET2.LE.AND R45, R38, R81.reuse, PT ;  /* 0x00000051262d7233 */ /* 0x100fe20003803000 */
[----:B------:R-:W-:Y:S01]  /*1e360*/  IMAD.MOV.U32 R38, RZ, RZ, R204 ;  /* 0x000000ffff267224 */ /* 0x000fe200078e00cc */
[----:B------:R-:W-:Y:S02]  /*1e370*/  LOP3.LUT R10, R37, 0xff00ff, RZ, 0xc0, !PT ;  /* 0x00ff00ff250a7812 */ /* 0x000fe400078ec0ff */
[----:B------:R-:W-:Y:S02]  /*1e380*/  F2FP.F16.F32.PACK_AB R8, R193, R201 ;  /* 0x000000c9c108723e */ /* 0x000fe400000000ff */
[----:B------:R-:W-:Y:S03]  /*1e390*/  LOP3.LUT R46, R9, R46, RZ, 0xc0, !PT ;  /* 0x0000002e092e7212 */ /* 0x000fe600078ec0ff */
[----:B------:R-:W-:Y:S01]  /*1e3a0*/  MUFU.EX2 R101, R101 ;  /* 0x0000006500657308 */ /* 0x000fe20000000800 */
[--C-:B------:R-:W-:Y:S02]  /*1e3b0*/  HSET2.LE.AND R44, R44, R81.reuse, PT ;  /* 0x000000512c2c7233 */ /* 0x100fe40003803000 */
[----:B------:R-:W-:Y:S02]  /*1e3c0*/  F2FP.F16.F32.PACK_AB R9, R203, R205 ;  /* 0x000000cdcb09723e */ /* 0x000fe400000000ff */
[----:B------:R-:W-:Y:S02]  /*1e3d0*/  LOP3.LUT R45, R8, R45, RZ, 0xc0, !PT ;  /* 0x0000002d082d7212 */ /* 0x000fe400078ec0ff */
[--C-:B------:R-:W-:Y:S03]  /*1e3e0*/  HSET2.LE.AND R55, R10, R81.reuse, PT ;  /* 0x000000510a377233 */ /* 0x100fe60003803000 */
[----:B------:R-:W3:Y:S01]  /*1e3f0*/  MUFU.EX2 R98, R98 ;  /* 0x0000006200627308 */ /* 0x000ee20000000800 */
[----:B----4-:R-:W-:Y:S01]  /*1e400*/  F2FP.F16.F32.PACK_AB R8, R129, R166 ;  /* 0x000000a68108723e */ /* 0x010fe200000000ff */
[----:B------:R-:W-:Y:S01]  /*1e410*/  IMAD.U32 R10, RZ, RZ, UR22 ;  /* 0x00000016ff0a7e24 */ /* 0x000fe2000f8e00ff */
[----:B------:R-:W-:Y:S02]  /*1e420*/  LOP3.LUT R44, R9, R44, RZ, 0xc0, !PT ;  /* 0x0000002c092c7212 */ /* 0x000fe400078ec0ff */
[--C-:B------:R-:W-:Y:S02]  /*1e430*/  HSET2.LE.AND R54, R54, R81.reuse, PT ;  /* 0x0000005136367233 */ /* 0x100fe40003803000 */
[----:B------:R-:W-:Y:S03]  /*1e440*/  F2FP.F16.F32.PACK_AB R9, R117, R168 ;  /* 0x000000a87509723e */ /* 0x000fe600000000ff */
[----:B------:R-:W-:Y:S01]  /*1e450*/  MUFU.EX2 R122, R122 ;  /* 0x0000007a007a7308 */ /* 0x000fe20000000800 */
[----:B------:R-:W-:Y:S02]  /*1e460*/  LOP3.LUT R55, R8, R55, RZ, 0xc0, !PT ;  /* 0x0000003708377212 */ /* 0x000fe400078ec0ff */
[----:B------:R-:W-:Y:S01]  /*1e470*/  LOP3.LUT R8, R31, 0xff00ff, RZ, 0xc0, !PT ;  /* 0x00ff00ff1f087812 */ /* 0x000fe200078ec0ff */
[----:B------:R-:W-:Y:S01]  /*1e480*/  IMAD.MOV.U32 R31, RZ, RZ, R223 ;  /* 0x000000ffff1f7224 */ /* 0x000fe200078e00df */
[----:B------:R-:W-:Y:S02]  /*1e490*/  LOP3.LUT R54, R9, R54, RZ, 0xc0, !PT ;  /* 0x0000003609367212 */ /* 0x000fe400078ec0ff */
[--C-:B------:R-:W-:Y:S03]  /*1e4a0*/  HSET2.LE.AND R52, R52, R81.reuse, PT ;  /* 0x0000005134347233 */ /* 0x100fe60003803000 */
[----:B------:R-:W4:Y:S01]  /*1e4b0*/  MUFU.EX2 R109, R109 ;  /* 0x0000006d006d7308 */ /* 0x000f220000000800 */
[----:B------:R-:W-:Y:S02]  /*1e4c0*/  F2FP.F16.F32.PACK_AB R9, R167, R176 ;  /* 0x000000b0a709723e */ /* 0x000fe400000000ff */
[----:B------:R-:W-:Y:S02]  /*1e4d0*/  LOP3.LUT R14, R223, UR33, R10, 0x96, !PT ;  /* 0x00000021df0e7c12 */ /* 0x000fe4000f8e960a */
[--C-:B------:R-:W-:Y:S02]  /*1e4e0*/  HSET2.LE.AND R63, R8, R81.reuse, PT ;  /* 0x00000051083f7233 */ /* 0x100fe40003803000 */
[----:B------:R-:W-:Y:S03]  /*1e4f0*/  LOP3.LUT R52, R9, R52, RZ, 0xc0, !PT ;  /* 0x0000003409347212 */ /* 0x000fe600078ec0ff */
[----:B------:R-:W-:Y:S01]  /*1e500*/  MUFU.EX2 R100, R100 ;  /* 0x0000006400647308 */ /* 0x000fe20000000800 */
[--C-:B------:R-:W-:Y:S01]  /*1e510*/  HSET2.LE.AND R62, R62, R81.reuse, PT ;  /* 0x000000513e3e7233 */ /* 0x100fe20003803000 */
[----:B------:R-:W-:Y:S01]  /*1e520*/  IMAD.WIDE.U32 R14, R14, -0x326172a9, RZ ;  /* 0xcd9e8d570e0e7825 */ /* 0x000fe200078e00ff */
[--C-:B------:R-:W-:Y:S02]  /*1e530*/  HSET2.LE.AND R53, R30, R81.reuse, PT ;  /* 0x000000511e357233 */ /* 0x100fe40003803000 */
[----:B-1----:R-:W-:Y:S01]  /*1e540*/  F2FP.F16.F32.PACK_AB R8, R95, R96 ;  /* 0x000000605f08723e */ /* 0x002fe200000000ff */
[----:B------:R-:W-:Y:S01]  /*1e550*/  IMAD.MOV.U32 R30, RZ, RZ, R222 ;  /* 0x000000ffff1e7224 */ /* 0x000fe200078e00de */
[----:B--2---:R-:W-:Y:S03]  /*1e560*/  F2FP.F16.F32.PACK_AB R10, R178, R131 ;  /* 0x00000083b20a723e */ /* 0x004fe600000000ff */
[----:B------:R-:W1:Y:S01]  /*1e570*/  MUFU.EX2 R103, R103 ;  /* 0x0000006700677308 */ /* 0x000e620000000800 */
[----:B---3--:R-:W-:Y:S02]  /*1e580*/  F2FP.F16.F32.PACK_AB R9, R94, R93 ;  /* 0x0000005d5e09723e */ /* 0x008fe400000000ff */
[----:B------:R-:W-:Y:S01]  /*1e590*/  LOP3.LUT R12, R25, 0xff00ff, RZ, 0xc0, !PT ;  /* 0x00ff00ff190c7812 */ /* 0x000fe200078ec0ff */
[----:B------:R-:W-:Y:S01]  /*1e5a0*/  IMAD.MOV.U32 R25, RZ, RZ, R40 ;  /* 0x000000ffff197224 */ /* 0x000fe200078e0028 */
[--C-:B------:R-:W-:Y:S01]  /*1e5b0*/  HSET2.LE.AND R32, R112, R81.reuse, PT ;  /* 0x0000005170207233 */ /* 0x100fe20003803000 */
[----:B------:R-:W-:Y:S01]  /*1e5c0*/  IMAD.MOV.U32 R112, RZ, RZ, R220 ;  /* 0x000000ffff707224 */ /* 0x000fe200078e00dc */
[----:B------:R-:W-:Y:S03]  /*1e5d0*/  LOP3.LUT R63, R8, R63, RZ, 0xc0, !PT ;  /* 0x0000003f083f7212 */ /* 0x000fe600078ec0ff */
[----:B------:R-:W-:Y:S01]  /*1e5e0*/  MUFU.EX2 R116, R116 ;  /* 0x0000007400747308 */ /* 0x000fe20000000800 */
[--C-:B------:R-:W-:Y:S01]  /*1e5f0*/  HSET2.LE.AND R61, R28, R81.reuse, PT ;  /* 0x000000511c3d7233 */ /* 0x100fe20003803000 */
[----:B------:R-:W-:Y:S01]  /*1e600*/  IMAD.MOV.U32 R28, RZ, RZ, R184 ;  /* 0x000000ffff1c7224 */ /* 0x000fe200078e00b8 */
[----:B------:R-:W-:Y:S02]  /*1e610*/  F2FP.F16.F32.PACK_AB R11, R199, R225 ;  /* 0x000000e1c70b723e */ /* 0x000fe400000000ff */
[----:B------:R-:W-:Y:S02]  /*1e620*/  LOP3.LUT R53, R10, R53, RZ, 0xc0, !PT ;  /* 0x000000350a357212 */ /* 0x000fe400078ec0ff */
[----:B------:R-:W-:Y:S03]  /*1e630*/  LOP3.LUT R62, R9, R62, RZ, 0xc0, !PT ;  /* 0x0000003e093e7212 */ /* 0x000fe600078ec0ff */
[----:B------:R-:W2:Y:S01]  /*1e640*/  MUFU.EX2 R111, R111 ;  /* 0x0000006f006f7308 */ /* 0x000ea20000000800 */
[--C-:B------:R-:W-:Y:S02]  /*1e650*/  HSET2.LE.AND R70, R70, R81.reuse, PT ;  /* 0x0000005146467233 */ /* 0x100fe40003803000 */
[----:B------:R-:W-:Y:S02]  /*1e660*/  F2FP.F16.F32.PACK_AB R8, R179, R182 ;  /* 0x000000b6b308723e */ /* 0x000fe400000000ff */
[----:B------:R-:W-:Y:S02]  /*1e670*/  F2FP.F16.F32.PACK_AB R9, R98, R101 ;  /* 0x000000656209723e */ /* 0x000fe400000000ff */
[----:B------:R-:W-:Y:S03]  /*1e680*/  LOP3.LUT R10, R15, R240, RZ, 0x3c, !PT ;  /* 0x000000f00f0a7212 */ /* 0x000fe600078e3cff */
[----:B------:R-:W-:Y:S01]  /*1e690*/  MUFU.EX2 R180, R180 ;  /* 0x000000b400b47308 */ /* 0x000fe20000000800 */
[--C-:B------:R-:W-:Y:S02]  /*1e6a0*/  HSET2.LE.AND R71, R12, R81.reuse, PT ;  /* 0x000000510c477233 */ /* 0x100fe40003803000 */
[----:B------:R-:W-:Y:S01]  /*1e6b0*/  LOP3.LUT R32, R11, R32, RZ, 0xc0, !PT ;  /* 0x000000200b207212 */ /* 0x000fe200078ec0ff */
[----:B------:R-:W-:Y:S01]  /*1e6c0*/  IMAD.WIDE.U32 R18, R10, -0x2daee0ad, RZ ;  /* 0xd2511f530a127825 */ /* 0x000fe200078e00ff */
[--C-:B------:R-:W-:Y:S02]  /*1e6d0*/  HSET2.LE.AND R64, R64, R81.reuse, PT ;  /* 0x0000005140407233 */ /* 0x100fe40003803000 */
[----:B------:R-:W-:Y:S03]  /*1e6e0*/  LOP3.LUT R61, R8, R61, RZ, 0xc0, !PT ;  /* 0x0000003d083d7212 */ /* 0x000fe600078ec0ff */
[----:B------:R-:W3:Y:S01]  /*1e6f0*/  MUFU.EX2 R165, R165 ;  /* 0x000000a500a57308 */ /* 0x000ee20000000800 */
[C---:B------:R-:W-:Y:S02]  /*1e700*/  LOP3.LUT R12, R14.reuse, R241, RZ, 0x3c, !PT ;  /* 0x000000f10e0c7212 */ /* 0x040fe400078e3cff */
[----:B----4-:R-:W-:Y:S02]  /*1e710*/  F2FP.F16.F32.PACK_AB R11, R109, R122 ;  /* 0x0000007a6d0b723e */ /* 0x010fe400000000ff */
[----:B------:R-:W-:Y:S02]  /*1e720*/  LOP3.LUT R70, R9, R70, RZ, 0xc0, !PT ;  /* 0x0000004609467212 */ /* 0x000fe400078ec0ff */
[--C-:B------:R-:W-:Y:S03]  /*1e730*/  HSET2.LE.AND R68, R68, R81.reuse, PT ;  /* 0x0000005144447233 */ /* 0x100fe60003803000 */
[----:B------:R-:W-:Y:S01]  /*1e740*/  MUFU.EX2 R130, R130 ;  /* 0x0000008200827308 */ /* 0x000fe20000000800 */
[----:B-1----:R-:W-:Y:S02]  /*1e750*/  F2FP.F16.F32.PACK_AB R8, R103, R100 ;  /* 0x000000646708723e */ /* 0x002fe400000000ff */
[----:B------:R-:W-:Y:S02]  /*1e760*/  LOP3.LUT R14, R14, R239, RZ, 0x3c, !PT ;  /* 0x000000ef0e0e7212 */ /* 0x000fe400078e3cff */
[----:B--2---:R-:W-:Y:S02]  /*1e770*/  F2FP.F16.F32.PACK_AB R9, R111, R116 ;  /* 0x000000746f09723e */ /* 0x004fe400000000ff */
[----:B------:R-:W-:Y:S03]  /*1e780*/  LOP3.LUT R64, R11, R64, RZ, 0xc0, !PT ;  /* 0x000000400b407212 */ /* 0x000fe600078ec0ff */
[----:B------:R-:W1:Y:S01]  /*1e790*/  MUFU.EX2 R115, R115 ;  /* 0x0000007300737308 */ /* 0x000e620000000800 */
[--C-:B------:R-:W-:Y:S01]  /*1e7a0*/  HSET2.LE.AND R60, R60, R81.reuse, PT ;  /* 0x000000513c3c7233 */ /* 0x100fe20003803000 */
[----:B------:R-:W-:Y:S01]  /*1e7b0*/  IMAD.WIDE.U32 R16, R14, -0x2daee0ad, RZ ;  /* 0xd2511f530e107825 */ /* 0x000fe200078e00ff */
[----:B------:R-:W-:Y:S02]  /*1e7c0*/  LOP3.LUT R71, R8, R71, RZ, 0xc0, !PT ;  /* 0x0000004708477212 */ /* 0x000fe400078ec0ff */
[--C-:B------:R-:W-:Y:S02]  /*1e7d0*/  HSET2.LE.AND R69, R26, R81.reuse, PT ;  /* 0x000000511a457233 */ /* 0x100fe40003803000 */
[----:B---3--:R-:W-:Y:S03]  /*1e7e0*/  F2FP.F16.F32.PACK_AB R11, R165, R180 ;  /* 0x000000b4a50b723e */ /* 0x008fe600000000ff */
[----:B------:R-:W-:Y:S01]  /*1e7f0*/  MUFU.EX2 R172, R172 ;  /* 0x000000ac00ac7308 */ /* 0x000fe20000000800 */
[----:B------:R-:W-:Y:S02]  /*1e800*/  LOP3.LUT R68, R9, R68, RZ, 0xc0, !PT ;  /* 0x0000004409447212 */ /* 0x000fe400078ec0ff */
[----:B------:R-:W-:Y:S02]  /*1e810*/  LOP3.LUT R9, R246, UR15, R19, 0x96, !PT ;  /* 0x0000000ff6097c12 */ /* 0x000fe4000f8e9613 */
[----:B------:R-:W-:Y:S02]  /*1e820*/  LOP3.LUT R60, R11, R60, RZ, 0xc0, !PT ;  /* 0x0000003c0b3c7212 */ /* 0x000fe400078ec0ff */
[----:B------:R-:W-:Y:S03]  /*1e830*/  LOP3.LUT R11, R15, R242, RZ, 0x3c, !PT ;  /* 0x000000f20f0b7212 */ /* 0x000fe600078e3cff */
[----:B------:R-:W2:Y:S01]  /*1e840*/  MUFU.EX2 R113, R113 ;  /* 0x0000007100717308 */ /* 0x000ea20000000800 */
[----:B-1----:R-:W-:Y:S01]  /*1e850*/  F2FP.F16.F32.PACK_AB R8, R115, R130 ;  /* 0x000000827308723e */ /* 0x002fe200000000ff */
[----:B------:R-:W-:Y:S01]  /*1e860*/  IMAD.WIDE.U32 R14, R9, -0x326172a9, RZ ;  /* 0xcd9e8d57090e7825 */ /* 0x000fe200078e00ff */
[----:B------:R-:W-:Y:S02]  /*1e870*/  FSEL R7, R36, RZ, P3 ;  /* 0x000000ff24077208 */ /* 0x000fe40001800000 */
[----:B------:R-:W-:Y:S02]  /*1e880*/  LOP3.LUT R69, R8, R69, RZ, 0xc0, !PT ;  /* 0x0000004508457212 */ /* 0x000fe400078ec0ff */
[----:B------:R-:W-:Y:S03]  /*1e890*/  LOP3.LUT R8, R18, UR14, R17, 0x96, !PT ;  /* 0x0000000e12087c12 */ /* 0x000fe6000f8e9611 */
[----:B------:R-:W-:Y:S01]  /*1e8a0*/  MUFU.EX2 R123, R123 ;  /* 0x0000007b007b7308 */ /* 0x000fe20000000800 */
[----:B------:R-:W-:Y:S01]  /*1e8b0*/  FSETP.NEU.FTZ.AND P1, PT, R36, -INF , PT ;  /* 0xff8000002400780b */ /* 0x000fe20003f3d000 */
[----:B------:R-:W-:Y:S01]  /*1e8c0*/  FADD.FTZ R7, -R7, R164 ;  /* 0x000000a407077221 */ /* 0x000fe20000010100 */
[----:B------:R-:W-:Y:S01]  /*1e8d0*/  FSETP.NEU.FTZ.AND P0, PT, R3, -INF , PT ;  /* 0xff8000000300780b */ /* 0x000fe20003f1d000 */
[----:B------:R-:W-:Y:S01]  /*1e8e0*/  IMAD.WIDE.U32 R20, R8, -0x326172a9, RZ ;  /* 0xcd9e8d5708147825 */ /* 0x000fe200078e00ff */
[----:B------:R-:W-:Y:S05]  /*1e8f0*/  LOP3.LUT R8, R244, UR7, R15, 0x96, !PT ;  /* 0x00000007f4087c12 */ /* 0x000fea000f8e960f */
[----:B------:R1:W3:Y:S01]  /*1e900*/  MUFU.EX2 R164, R22 ;  /* 0x0000001600a47308 */ /* 0x0002e20000000800 */
[----:B------:R-:W-:Y:S01]  /*1e910*/  LOP3.LUT R14, R14, UR10, R21, 0x96, !PT ;  /* 0x0000000a0e0e7c12 */ /* 0x000fe2000f8e9615 */
[----:B------:R-:W-:Y:S04]  /*1e920*/  IMAD.WIDE.U32 R18, R8, -0x2daee0ad, RZ ;  /* 0xd2511f5308127825 */ /* 0x000fe800078e00ff */
[----:B------:R-:W-:Y:S01]  /*1e930*/  IMAD.WIDE.U32 R14, R14, -0x2daee0ad, RZ ;  /* 0xd2511f530e0e7825 */ /* 0x000fe200078e00ff */
[----:B------:R-:W-:Y:S03]  /*1e940*/  LOP3.LUT R8, R16, UR13, R19, 0x96, !PT ;  /* 0x0000000d10087c12 */ /* 0x000fe6000f8e9613 */
[----:B------:R-:W-:Y:S02]  /*1e950*/  MUFU.EX2 R124, R124 ;  /* 0x0000007c007c7308 */ /* 0x000fe40000000800 */
[----:B------:R-:W-:Y:S01]  /*1e960*/  IMAD.WIDE.U32 R16, R8, -0x326172a9, RZ ;  /* 0xcd9e8d5708107825 */ /* 0x000fe200078e00ff */
[----:B------:R-:W-:Y:S07]  /*1e970*/  LOP3.LUT R8, R18, UR12, R15, 0x96, !PT ;  /* 0x0000000c12087c12 */ /* 0x000fee000f8e960f */
[----:B------:R-:W4:Y:S01]  /*1e980*/  MUFU.EX2 R97, R97 ;  /* 0x0000006100617308 */ /* 0x000f220000000800 */
[----:B------:R-:W-:Y:S01]  /*1e990*/  LOP3.LUT R9, R20, UR9, R17, 0x96, !PT ;  /* 0x0000000914097c12 */ /* 0x000fe2000f8e9611 */
[----:B------:R-:W-:Y:S04]  /*1e9a0*/  IMAD.WIDE.U32 R18, R8, -0x326172a9, RZ ;  /* 0xcd9e8d5708127825 */ /* 0x000fe800078e00ff */
[----:B------:R-:W-:Y:S01]  /*1e9b0*/  IMAD.WIDE.U32 R20, R9, -0x2daee0ad, RZ ;  /* 0xd2511f5309147825 */ /* 0x000fe200078e00ff */
[----:B------:R-:W-:Y:S03]  /*1e9c0*/  LOP3.LUT R8, R16, UR8, R19, 0x96, !PT ;  /* 0x0000000810087c12 */ /* 0x000fe6000f8e9613 */
[----:B------:R-:W-:Y:S01]  /*1e9d0*/  MUFU.EX2 R82, R82 ;  /* 0x0000005200527308 */ /* 0x000fe20000000800 */
[C---:B------:R-:W-:Y:S01]  /*1e9e0*/  PRMT R13, R18.reuse, 0x7773, RZ ;  /* 0x00007773120d7816 */ /* 0x040fe200000000ff */
[----:B------:R-:W-:Y:S01]  /*1e9f0*/  IMAD.MOV.U32 R16, RZ, RZ, R18 ;  /* 0x000000ffff107224 */ /* 0x000fe200078e0012 */
[C---:B------:R-:W-:Y:S01]  /*1ea00*/  PRMT R15, R18.reuse, 0x7771, RZ ;  /* 0x00007771120f7816 */ /* 0x040fe200000000ff */
[----:B-1----:R-:W-:Y:S01]  /*1ea10*/  IMAD.MOV.U32 R22, RZ, RZ, R108 ;  /* 0x000000ffff167224 */ /* 0x002fe200078e006c */
[----:B------:R-:W-:Y:S01]  /*1ea20*/  PRMT R10, R18, 0x7772, RZ ;  /* 0x00007772120a7816 */ /* 0x000fe200000000ff */
[----:B------:R-:W-:Y:S01]  /*1ea30*/  IMAD.MOV.U32 R108, RZ, RZ, R112 ;  /* 0x000000ffff6c7224 */ /* 0x000fe200078e0070 */
[C---:B------:R-:W-:Y:S01]  /*1ea40*/  PRMT R18, R20.reuse, 0x7773, RZ ;  /* 0x0000777314127816 */ /* 0x040fe200000000ff */
[----:B------:R-:W-:Y:S01]  /*1ea50*/  IMAD.MOV.U32 R112, RZ, RZ, R49 ;  /* 0x000000ffff707224 */ /* 0x000fe200078e0031 */
[----:B------:R-:W-:Y:S01]  /*1ea60*/  PRMT R9, R20, 0x7772, RZ ;  /* 0x0000777214097816 */ /* 0x000fe200000000ff */
[----:B------:R-:W-:Y:S01]  /*1ea70*/  IMAD.MOV.U32 R49, RZ, RZ, R194 ;  /* 0x000000ffff317224 */ /* 0x000fe200078e00c2 */
[C---:B------:R-:W-:Y:S01]  /*1ea80*/  LOP3.LUT R76, R8.reuse, 0xffff, RZ, 0xc0, !PT ;  /* 0x0000ffff084c7812 */ /* 0x040fe200078ec0ff */
[----:B------:R-:W-:Y:S01]  /*1ea90*/  MUFU.EX2 R104, R104 ;  /* 0x0000006800687308 */ /* 0x000fe20000000800 */
[----:B------:R-:W-:Y:S02]  /*1eaa0*/  PRMT R223, R9, 0x5410, R18 ;  /* 0x0000541009df7816 */ /* 0x000fe40000000012 */
[----:B------:R-:W-:Y:S02]  /*1eab0*/  LOP3.LUT R9, R8, 0xff, RZ, 0xc0, !PT ;  /* 0x000000ff08097812 */ /* 0x000fe400078ec0ff */
[----:B------:R-:W-:Y:S02]  /*1eac0*/  SHF.R.U32.HI R76, RZ, 0x8, R76 ;  /* 0x00000008ff4c7819 */ /* 0x000fe4000001164c */
[----:B------:R-:W-:Y:S02]  /*1ead0*/  PRMT R26, R10, 0x5410, R13 ;  /* 0x000054100a1a7816 */ /* 0x000fe4000000000d */
[----:B------:R-:W-:Y:S02]  /*1eae0*/  PRMT R76, R9, 0x5410, R76 ;  /* 0x00005410094c7816 */ /* 0x000fe4000000004c */
[----:B--2---:R-:W-:Y:S02]  /*1eaf0*/  F2FP.F16.F32.PACK_AB R9, R113, R172 ;  /* 0x000000ac7109723e */ /* 0x004fe400000000ff */
[----:B------:R-:W-:Y:S01]  /*1eb00*/  LOP3.LUT R10, R14, UR11, R21, 0x96, !PT ;  /* 0x0000000b0e0a7c12 */ /* 0x000fe2000f8e9615 */
[----:B------:R-:W-:Y:S01]  /*1eb10*/  IMAD.MOV.U32 R14, RZ, RZ, R20 ;  /* 0x000000ffff0e7224 */ /* 0x000fe200078e0014 */
[--C-:B------:R-:W-:Y:S02]  /*1eb20*/  HSET2.LE.AND R76, R76, R81.reuse, PT ;  /* 0x000000514c4c7233 */ /* 0x100fe40003803000 */
[----:B------:R-:W-:Y:S02]  /*1eb30*/  LOP3.LUT R16, R16, 0xff, RZ, 0xc0, !PT ;  /* 0x000000ff10107812 */ /* 0x000fe400078ec0ff */
[----:B------:R-:W-:Y:S01]  /*1eb40*/  PRMT R13, R20, 0x7771, RZ ;  /* 0x00007771140d7816 */ /* 0x000fe200000000ff */
[----:B------:R-:W-:Y:S01]  /*1eb50*/  IMAD.MOV.U32 R20, RZ, RZ, R27 ;  /* 0x000000ffff147224 */ /* 0x000fe200078e001b */
[----:B------:R-:W-:Y:S02]  /*1eb60*/  LOP3.LUT R76, R9, R76, RZ, 0xc0, !PT ;  /* 0x0000004c094c7212 */ /* 0x000fe400078ec0ff */
[----:B------:R-:W-:Y:S02]  /*1eb70*/  PRMT R9, R8, 0x7632, R9 ;  /* 0x0000763208097816 */ /* 0x000fe40000000009 */
[----:B------:R-:W-:Y:S02]  /*1eb80*/  SHF.R.U32.HI R8, RZ, 0x18, R8 ;  /* 0x00000018ff087819 */ /* 0x000fe40000011608 */
[----:B------:R-:W-:Y:S02]  /*1eb90*/  LOP3.LUT R9, R9, 0xff, RZ, 0xc0, !PT ;  /* 0x000000ff09097812 */ /* 0x000fe400078ec0ff */
[----:B------:R-:W-:Y:S02]  /*1eba0*/  PRMT R78, R16, 0x5410, R15 ;  /* 0x00005410104e7816 */ /* 0x000fe4000000000f */
[----:B------:R-:W-:Y:S02]  /*1ebb0*/  PRMT R8, R9, 0x5410, R8 ;  /* 0x0000541009087816 */ /* 0x000fe40000000008 */
[----:B------:R-:W-:Y:S02]  /*1ebc0*/  LOP3.LUT R14, R14, 0xff, RZ, 0xc0, !PT ;  /* 0x000000ff0e0e7812 */ /* 0x000fe400078ec0ff */
[--C-:B------:R-:W-:Y:S02]  /*1ebd0*/  HSET2.LE.AND R78, R78, R81.reuse, PT ;  /* 0x000000514e4e7233 */ /* 0x100fe40003803000 */
[----:B------:R-:W-:Y:S01]  /*1ebe0*/  PRMT R224, R14, 0x5410, R13 ;  /* 0x000054100ee07816 */ /* 0x000fe2000000000d */
[----:B------:R-:W-:Y:S01]  /*1ebf0*/  IMAD.WIDE.U32 R14, R11, -0x2daee0ad, RZ ;  /* 0xd2511f530b0e7825 */ /* 0x000fe200078e00ff */
[--C-:B------:R-:W-:Y:S02]  /*1ec00*/  HSET2.LE.AND R77, R8, R81.reuse, PT ;  /* 0x00000051084d7233 */ /* 0x100fe40003803000 */
[----:B---3--:R-:W-:Y:S01]  /*1ec10*/  F2FP.F16.F32.PACK_AB R8, R123, R164 ;  /* 0x000000a47b08723e */ /* 0x008fe200000000ff */
[----:B------:R-:W-:Y:S01]  /*1ec20*/  IMAD.WIDE.U32 R12, R12, -0x2daee0ad, RZ ;  /* 0xd2511f530c0c7825 */ /* 0x000fe200078e00ff */
[----:B----4-:R-:W-:Y:S02]  /*1ec30*/  F2FP.F16.F32.PACK_AB R9, R97, R124 ;  /* 0x0000007c6109723e */ /* 0x010fe400000000ff */
[----:B------:R-:W-:Y:S02]  /*1ec40*/  LOP3.LUT R77, R8, R77, RZ, 0xc0, !PT ;  /* 0x0000004d084d7212 */ /* 0x000fe400078ec0ff */
[----:B------:R-:W-:Y:S02]  /*1ec50*/  LOP3.LUT R78, R9, R78, RZ, 0xc0, !PT ;  /* 0x0000004e094e7212 */ /* 0x000fe400078ec0ff */
[----:B------:R-:W-:Y:S02]  /*1ec60*/  LOP3.LUT R9, R14, UR14, R13, 0x96, !PT ;  /* 0x0000000e0e097c12 */ /* 0x000fe4000f8e960d */
[----:B------:R-:W-:Y:S03]  /*1ec70*/  LOP3.LUT R8, R250, UR15, R15, 0x96, !PT ;  /* 0x0000000ffa087c12 */ /* 0x000fe6000f8e960f */
[----:B------:R-:W-:Y:S04]  /*1ec80*/  IMAD.WIDE.U32 R18, R9, -0x326172a9, RZ ;  /* 0xcd9e8d5709127825 */ /* 0x000fe800078e00ff */
[----:B------:R-:W-:Y:S03]  /*1ec90*/  IMAD.WIDE.U32 R16, R8, -0x326172a9, RZ ;  /* 0xcd9e8d5708107825 */ /* 0x000fe600078e00ff */
[----:B------:R-:W-:Y:S02]  /*1eca0*/  LOP3.LUT R16, R16, UR10, R19, 0x96, !PT ;  /* 0x0000000a10107c12 */ /* 0x000fe4000f8e9613 */
[----:B------:R-:W-:Y:S03]  /*1ecb0*/  LOP3.LUT R8, R248, UR7, R17, 0x96, !PT ;  /* 0x00000007f8087c12 */ /* 0x000fe6000f8e9611 */
[----:B------:R-:W-:Y:S04]  /*1ecc0*/  IMAD.WIDE.U32 R16, R16, -0x2daee0ad, RZ ;  /* 0xd2511f5310107825 */ /* 0x000fe800078e00ff */
[----:B------:R-:W-:Y:S05]  /*1ecd0*/  IMAD.WIDE.U32 R14, R8, -0x2daee0ad, RZ ;  /* 0xd2511f53080e7825 */ /* 0x000fea00078e00ff */
[----:B------:R-:W-:Y:S02]  /*1ece0*/  LOP3.LUT R8, R12, UR13, R15, 0x96, !PT ;  /* 0x0000000d0c087c12 */ /* 0x000fe4000f8e960f */
[----:B------:R-:W-:Y:S03]  /*1ecf0*/  LOP3.LUT R14, R14, UR12, R17, 0x96, !PT ;  /* 0x0000000c0e0e7c12 */ /* 0x000fe6000f8e9611 */
[----:B------:R-:W-:Y:S04]  /*1ed00*/  IMAD.WIDE.U32 R12, R8, -0x326172a9, RZ ;  /* 0xcd9e8d57080c7825 */ /* 0x000fe800078e00ff */
[----:B------:R-:W-:Y:S01]  /*1ed10*/  IMAD.WIDE.U32 R14, R14, -0x326172a9, RZ ;  /* 0xcd9e8d570e0e7825 */ /* 0x000fe200078e00ff */
[----:B------:R-:W-:Y:S03]  /*1ed20*/  LOP3.LUT R8, R18, UR9, R13, 0x96, !PT ;  /* 0x0000000912087c12 */ /* 0x000fe6000f8e960d */
[----:B------:R-:W-:Y:S01]  /*1ed30*/  IMAD.MOV.U32 R18, RZ, RZ, R29 ;  /* 0x000000ffff127224 */ /* 0x000fe200078e001d */
[----:B------:R-:W-:Y:S01]  /*1ed40*/  LOP3.LUT R9, R12, UR8, R15, 0x96, !PT ;  /* 0x000000080c097c12 */ /* 0x000fe2000f8e960f */
[----:B------:R-:W-:Y:S01]  /*1ed50*/  IMAD.MOV.U32 R12, RZ, RZ, R14 ;  /* 0x000000ffff0c7224 */ /* 0x000fe200078e000e */
[----:B------:R-:W-:Y:S01]  /*1ed60*/  PRMT R11, R14, 0x7771, RZ ;  /* 0x000077710e0b7816 */ /* 0x000fe200000000ff */
        /* <DEDUP_REMOVED lines=10> */
[----:B------:R-:W-:Y:S03]  /*1ee10*/  IMAD.WIDE.U32 R14, R8, -0x2daee0ad, RZ ;  /* 0xd2511f53080e7825 */ /* 0x000fe600078e00ff */
[----:B------:R-:W-:Y:S01]  /*1ee20*/  PRMT R23, R11, 0x5410, R12 ;  /* 0x000054100b177816 */ /* 0x000fe2000000000c */
[----:B------:R-:W-:Y:S01]  /*1ee30*/  IMAD.MOV.U32 R12, RZ, RZ, R14 ;  /* 0x000000ffff0c7224 */ /* 0x000fe200078e000e */
[----:B------:R-:W-:Y:S01]  /*1ee40*/  PRMT R11, R14, 0x7771, RZ ;  /* 0x000077710e0b7816 */ /* 0x000fe200000000ff */
[----:B------:R-:W-:Y:S01]  /*1ee50*/  IMAD.MOV.U32 R27, RZ, RZ, R106 ;  /* 0x000000ffff1b7224 */ /* 0x000fe200078e006a */
[----:B------:R-:W-:Y:S02]  /*1ee60*/  LOP3.LUT R8, R16, UR11, R15, 0x96, !PT ;  /* 0x0000000b10087c12 */ /* 0x000fe4000f8e960f */
        /* <DEDUP_REMOVED lines=8> */
[----:B------:R-:W-:Y:S02]  /*1eef0*/  PRMT R37, R12, 0x5410, R11 ;  /* 0x000054100c257816 */ /* 0x000fe4000000000b */
        /* <DEDUP_REMOVED lines=20> */
[----:B------:R-:W-:Y:S05]  /*1f040*/  IMAD.U32 R8, RZ, RZ, UR23 ;  /* 0x00000017ff087e24 */ /* 0x000fea000f8e00ff */
[----:B------:R-:W-:Y:S01]  /*1f050*/  LOP3.LUT R8, R31, UR33, R8, 0x96, !PT ;  /* 0x000000211f087c12 */ /* 0x000fe2000f8e9608 */
[----:B------:R-:W-:Y:S04]  /*1f060*/  IMAD.MOV.U32 R31, RZ, RZ, R118 ;  /* 0x000000ffff1f7224 */ /* 0x000fe800078e0076 */
[----:B------:R-:W-:Y:S05]  /*1f070*/  IMAD.WIDE.U32 R10, R8, -0x326172a9, RZ ;  /* 0xcd9e8d57080a7825 */ /* 0x000fea00078e00ff */
[----:B------:R-:W-:Y:S02]  /*1f080*/  LOP3.LUT R9, R11, R242, RZ, 0x3c, !PT ;  /* 0x000000f20b097212 */ /* 0x000fe400078e3cff */
[C---:B------:R-:W-:Y:S02]  /*1f090*/  LOP3.LUT R8, R10.reuse, R241, RZ, 0x3c, !PT ;  /* 0x000000f10a087212 */ /* 0x040fe400078e3cff */
[----:B------:R-:W-:Y:S01]  /*1f0a0*/  LOP3.LUT R10, R10, R239, RZ, 0x3c, !PT ;  /* 0x000000ef0a0a7212 */ /* 0x000fe200078e3cff */
[----:B------:R-:W-:Y:S04]  /*1f0b0*/  IMAD.WIDE.U32 R12, R9, -0x2daee0ad, RZ ;  /* 0xd2511f53090c7825 */ /* 0x000fe800078e00ff */
[----:B------:R-:W-:Y:S01]  /*1f0c0*/  IMAD.WIDE.U32 R16, R8, -0x2daee0ad, RZ ;  /* 0xd2511f5308107825 */ /* 0x000fe200078e00ff */
[----:B------:R-:W-:Y:S04]  /*1f0d0*/  LOP3.LUT R8, R250, UR15, R13, 0x96, !PT ;  /* 0x0000000ffa087c12 */ /* 0x000fe8000f8e960d */
[----:B------:R-:W-:Y:S01]  /*1f0e0*/  LOP3.LUT R9, R12, UR14, R17, 0x96, !PT ;  /* 0x0000000e0c097c12 */ /* 0x000fe2000f8e9611 */
[----:B------:R-:W-:Y:S05]  /*1f0f0*/  IMAD.WIDE.U32 R14, R8, -0x326172a9, RZ ;  /* 0xcd9e8d57080e7825 */ /* 0x000fea00078e00ff */
[----:B------:R-:W-:Y:S05]  /*1f100*/  LOP3.LUT R8, R248, UR7, R15, 0x96, !PT ;  /* 0x00000007f8087c12 */ /* 0x000fea000f8e960f */
        /* <DEDUP_REMOVED lines=11> */
[C---:B------:R-:W-:Y:S01]  /*1f1c0*/  PRMT R215, R16.reuse, 0x7771, RZ ;  /* 0x0000777110d77816 */ /* 0x040fe200000000ff */
[----:B------:R-:W-:Y:S01]  /*1f1d0*/  IMAD.MOV.U32 R17, RZ, RZ, R108 ;  /* 0x000000ffff117224 */ /* 0x000fe200078e006c */
[----:B------:R-:W-:Y:S01]  /*1f1e0*/  PRMT R9, R16, 0x7772, RZ ;  /* 0x0000777210097816 */ /* 0x000fe200000000ff */
[----:B------:R-:W-:Y:S01]  /*1f1f0*/  IMAD.MOV.U32 R108, RZ, RZ, R228 ;  /* 0x000000ffff6c7224 */ /* 0x000fe200078e00e4 */
[----:B------:R-:W-:Y:S02]  /*1f200*/  LOP3.LUT R12, R12, 0xff, RZ, 0xc0, !PT ;  /* 0x000000ff0c0c7812 */ /* 0x000fe400078ec0ff */
[----:B------:R-:W-:Y:S01]  /*1f210*/  LOP3.LUT R204, R194, 0xffff, RZ, 0xc0, !PT ;  /* 0x0000ffffc2cc7812 */ /* 0x000fe200078ec0ff */
[----:B------:R-:W-:Y:S01]  /*1f220*/  IMAD.MOV.U32 R19, RZ, RZ, R108 ;  /* 0x000000ffff137224 */ /* 0x000fe200078e006c */
[----:B------:R-:W-:Y:S02]  /*1f230*/  PRMT R215, R12, 0x5410, R215 ;  /* 0x000054100cd77816 */ /* 0x000fe400000000d7 */
[----:B------:R-:W-:Y:S01]  /*1f240*/  PRMT R12, R16, 0x7773, RZ ;  /* 0x00007773100c7816 */ /* 0x000fe200000000ff */
[----:B------:R-:W-:Y:S01]  /*1f250*/  IMAD.MOV.U32 R16, RZ, RZ, R112 ;  /* 0x000000ffff107224 */ /* 0x000fe200078e0070 */
[----:B------:R-:W-:Y:S02]  /*1f260*/  SHF.R.U32.HI R204, RZ, 0x8, R204 ;  /* 0x00000008ffcc7819 */ /* 0x000fe400000116cc */
[----:B------:R-:W-:Y:S01]  /*1f270*/  PRMT R228, R9, 0x5410, R12 ;  /* 0x0000541009e47816 */ /* 0x000fe2000000000c */
[----:B------:R-:W-:Y:S04]  /*1f280*/  IMAD.WIDE.U32 R12, R8, -0x2daee0ad, RZ ;  /* 0xd2511f53080c7825 */ /* 0x000fe800078e00ff */
[----:B------:R-:W-:Y:S01]  /*1f290*/  IMAD.MOV.U32 R8, RZ, RZ, R12 ;  /* 0x000000ffff087224 */ /* 0x000fe200078e000c */
[----:B------:R-:W-:Y:S02]  /*1f2a0*/  PRMT R118, R12, 0x7771, RZ ;  /* 0x000077710c767816 */ /* 0x000fe400000000ff */
[----:B------:R-:W-:Y:S02]  /*1f2b0*/  LOP3.LUT R110, R14, UR11, R13, 0x96, !PT ;  /* 0x0000000b0e6e7c12 */ /* 0x000fe4000f8e960d */
[----:B------:R-:W-:Y:S02]  /*1f2c0*/  LOP3.LUT R9, R8, 0xff, RZ, 0xc0, !PT ;  /* 0x000000ff08097812 */ /* 0x000fe400078ec0ff */
[----:B------:R-:W-:Y:S02]  /*1f2d0*/  PRMT R8, R12, 0x7773, RZ ;  /* 0x000077730c087816 */ /* 0x000fe400000000ff */
[----:B------:R-:W-:Y:S02]  /*1f2e0*/  PRMT R118, R9, 0x5410, R118 ;  /* 0x0000541009767816 */ /* 0x000fe40000000076 */
[----:B------:R-:W-:Y:S02]  /*1f2f0*/  LOP3.LUT R9, R194, 0xff, RZ, 0xc0, !PT ;  /* 0x000000ffc2097812 */ /* 0x000fe400078ec0ff */
[----:B------:R-:W-:Y:S02]  /*1f300*/  PRMT R121, R12, 0x7772, RZ ;  /* 0x000077720c797816 */ /* 0x000fe400000000ff */
[----:B------:R-:W-:Y:S02]  /*1f310*/  PRMT R204, R9, 0x5410, R204 ;  /* 0x0000541009cc7816 */ /* 0x000fe400000000cc */
[----:B------:R-:W-:Y:S02]  /*1f320*/  PRMT R9, R194, 0x7632, R9 ;  /* 0x00007632c2097816 */ /* 0x000fe40000000009 */
[----:B------:R-:W-:Y:S02]  /*1f330*/  SHF.R.U32.HI R194, RZ, 0x18, R194 ;  /* 0x00000018ffc27819 */ /* 0x000fe400000116c2 */
[----:B------:R-:W-:Y:S02]  /*1f340*/  LOP3.LUT R9, R9, 0xff, RZ, 0xc0, !PT ;  /* 0x000000ff09097812 */ /* 0x000fe400078ec0ff */
[C---:B------:R-:W-:Y:S02]  /*1f350*/  LOP3.LUT R112, R110.reuse, 0xffff, RZ, 0xc0, !PT ;  /* 0x0000ffff6e707812 */ /* 0x040fe400078ec0ff */
[----:B------:R-:W-:Y:S02]  /*1f360*/  PRMT R121, R121, 0x5410, R8 ;  /* 0x0000541079797816 */ /* 0x000fe40000000008 */
[----:B------:R-:W-:Y:S02]  /*1f370*/  PRMT R194, R9, 0x5410, R194 ;  /* 0x0000541009c27816 */ /* 0x000fe400000000c2 */
[----:B------:R-:W-:Y:S02]  /*1f380*/  SHF.R.U32.HI R112, RZ, 0x8, R112 ;  /* 0x00000008ff707819 */ /* 0x000fe40000011670 */
[----:B------:R-:W-:Y:S02]  /*1f390*/  LOP3.LUT R9, R110, 0xff, RZ, 0xc0, !PT ;  /* 0x000000ff6e097812 */ /* 0x000fe400078ec0ff */
[----:B------:R-:W-:Y:S01]  /*1f3a0*/  LOP3.LUT R8, R11, R240, RZ, 0x3c, !PT ;  /* 0x000000f00b087212 */ /* 0x000fe200078e3cff */
[----:B------:R-:W-:Y:S01]  /*1f3b0*/  IMAD.WIDE.U32 R10, R10, -0x2daee0ad, RZ ;  /* 0xd2511f530a0a7825 */ /* 0x000fe200078e00ff */
[----:B------:R-:W-:Y:S02]  /*1f3c0*/  PRMT R112, R9, 0x5410, R112 ;  /* 0x0000541009707816 */ /* 0x000fe40000000070 */
[----:B------:R-:W-:Y:S01]  /*1f3d0*/  PRMT R9, R110, 0x7632, R9 ;  /* 0x000076326e097816 */ /* 0x000fe20000000009 */
[----:B------:R-:W-:Y:S01]  /*1f3e0*/  IMAD.WIDE.U32 R12, R8, -0x2daee0ad, RZ ;  /* 0xd2511f53080c7825 */ /* 0x000fe200078e00ff */
[----:B------:R-:W-:Y:S02]  /*1f3f0*/  SHF.R.U32.HI R110, RZ, 0x18, R110 ;  /* 0x00000018ff6e7819 */ /* 0x000fe4000001166e */
[----:B------:R-:W-:Y:S02]  /*1f400*/  LOP3.LUT R9, R9, 0xff, RZ, 0xc0, !PT ;  /* 0x000000ff09097812 */ /* 0x000fe400078ec0ff */
[----:B------:R-:W-:Y:S02]  /*1f410*/  LOP3.LUT R8, R246, UR15, R13, 0x96, !PT ;  /* 0x0000000ff6087c12 */ /* 0x000fe4000f8e960d */
[----:B------:R-:W-:Y:S02]  /*1f420*/  PRMT R110, R9, 0x5410, R110 ;  /* 0x00005410096e7816 */ /* 0x000fe4000000006e */
[----:B------:R-:W-:Y:S01]  /*1f430*/  LOP3.LUT R9, R12, UR14, R11, 0x96, !PT ;  /* 0x0000000e0c097c12 */ /* 0x000fe2000f8e960b */
        /* <DEDUP_REMOVED lines=10> */
[----:B------:R-:W-:Y:S04]  /*1f4e0*/  FMUL.FTZ R13, R5, UR4 ;  /* 0x00000004050d7c20 */ /* 0x000fe80008410000 */
[----:B------:R-:W-:Y:S01]  /*1f4f0*/  IMAD.WIDE.U32 R14, R14, -0x326172a9, RZ ;  /* 0xcd9e8d570e0e7825 */ /* 0x000fe200078e00ff */
[----:B------:R-:W-:Y:S03]  /*1f500*/  MUFU.EX2 R40, R13 ;  /* 0x0000000d00287308 */ /* 0x000fe60000000800 */
[----:B------:R-:W-:Y:S01]  /*1f510*/  IMAD.MOV.U32 R10, RZ, RZ, R14 ;  /* 0x000000ffff0a7224 */ /* 0x000fe200078e000e */
[C---:B------:R-:W-:Y:S02]  /*1f520*/  PRMT R9, R14.reuse, 0x7771, RZ ;  /* 0x000077710e097816 */ /* 0x040fe400000000ff */
[----:B------:R-:W-:Y:S02]  /*1f530*/  PRMT R185, R14, 0x7772, RZ ;  /* 0x000077720eb97816 */ /* 0x000fe400000000ff */
[----:B------:R-:W-:Y:S02]  /*1f540*/  LOP3.LUT R10, R10, 0xff, RZ, 0xc0, !PT ;  /* 0x000000ff0a0a7812 */ /* 0x000fe400078ec0ff */
[----:B------:R-:W-:Y:S01]  /*1f550*/  LOP3.LUT R184, R184, UR8, R15, 0x96, !PT ;  /* 0x00000008b8b87c12 */ /* 0x000fe2000f8e960f */
[----:B------:R-:W-:Y:S01]  /*1f560*/  IMAD.MOV.U32 R15, RZ, RZ, R39 ;  /* 0x000000ffff0f7224 */ /* 0x000fe200078e0027 */
[----:B------:R-:W-:Y:S01]  /*1f570*/  PRMT R221, R10, 0x5410, R9 ;  /* 0x000054100add7816 */ /* 0x000fe20000000009 */
[----:B------:R-:W-:Y:S01]  /*1f580*/  IMAD.MOV.U32 R39, RZ, RZ, R114 ;  /* 0x000000ffff277224 */ /* 0x000fe200078e0072 */
[----:B------:R-:W-:Y:S01]  /*1f590*/  PRMT R10, R14, 0x7773, RZ ;  /* 0x000077730e0a7816 */ /* 0x000fe200000000ff */
[----:B------:R-:W-:Y:S03]  /*1f5a0*/  FMUL.FTZ R14, R6, UR4 ;  /* 0x00000004060e7c20 */ /* 0x000fe60008410000 */
[----:B------:R-:W-:Y:S01]  /*1f5b0*/  PRMT R185, R185, 0x5410, R10 ;  /* 0x00005410b9b97816 */ /* 0x000fe2000000000a */
[----:B------:R-:W-:Y:S04]  /*1f5c0*/  IMAD.WIDE.U32 R10, R8, -0x2daee0ad, RZ ;  /* 0xd2511f53080a7825 */ /* 0x000fe800078e00ff */
[----:B------:R-:W-:Y:S01]  /*1f5d0*/  IMAD.MOV.U32 R8, RZ, RZ, R10 ;  /* 0x000000ffff087224 */ /* 0x000fe200078e000a */
[C---:B------:R-:W-:Y:S02]  /*1f5e0*/  PRMT R119, R10.reuse, 0x7772, RZ ;  /* 0x000077720a777816 */ /* 0x040fe400000000ff */
[----:B------:R-:W-:Y:S02]  /*1f5f0*/  PRMT R114, R10, 0x7771, RZ ;  /* 0x000077710a727816 */ /* 0x000fe400000000ff */
[----:B------:R-:W-:Y:S02]  /*1f600*/  LOP3.LUT R9, R8, 0xff, RZ, 0xc0, !PT ;  /* 0x000000ff08097812 */ /* 0x000fe400078ec0ff */
[----:B------:R-:W-:Y:S01]  /*1f610*/  PRMT R8, R10, 0x7773, RZ ;  /* 0x000077730a087816 */ /* 0x000fe200000000ff */
[----:B------:R-:W-:Y:S01]  /*1f620*/  IMAD.MOV.U32 R10, RZ, RZ, R38 ;  /* 0x000000ffff0a7224 */ /* 0x000fe200078e0026 */
[----:B------:R-:W-:Y:S01]  /*1f630*/  PRMT R114, R9, 0x5410, R114 ;  /* 0x0000541009727816 */ /* 0x000fe20000000072 */
[----:B------:R1:W2:Y:S01]  /*1f640*/  MUFU.EX2 R38, R14 ;  /* 0x0000000e00267308 */ /* 0x0002a20000000800 */
[----:B------:R-:W-:Y:S01]  /*1f650*/  PRMT R119, R119, 0x5410, R8 ;  /* 0x0000541077777816 */ /* 0x000fe20000000008 */
[----:B------:R-:W-:Y:S01]  /*1f660*/  IMAD.MOV.U32 R8, RZ, RZ, R186 ;  /* 0x000000ffff087224 */ /* 0x000fe200078e00ba */
[C---:B------:R-:W-:Y:S02]  /*1f670*/  LOP3.LUT R186, R184.reuse, 0xffff, RZ, 0xc0, !PT ;  /* 0x0000ffffb8ba7812 */ /* 0x040fe400078ec0ff */
[----:B------:R-:W-:Y:S02]  /*1f680*/  LOP3.LUT R9, R184, 0xff, RZ, 0xc0, !PT ;  /* 0x000000ffb8097812 */ /* 0x000fe400078ec0ff */
[----:B------:R-:W-:Y:S02]  /*1f690*/  SHF.R.U32.HI R186, RZ, 0x8, R186 ;  /* 0x00000008ffba7819 */ /* 0x000fe400000116ba */
[----:B------:R-:W-:Y:S01]  /*1f6a0*/  LOP3.LUT R106, R12, UR11, R11, 0x96, !PT ;  /* 0x0000000b0c6a7c12 */ /* 0x000fe2000f8e960b */
[----:B------:R-:W-:Y:S01]  /*1f6b0*/  FMUL.FTZ R11, R7, UR4 ;  /* 0x00000004070b7c20 */ /* 0x000fe20008410000 */
[----:B------:R-:W-:Y:S01]  /*1f6c0*/  PRMT R186, R9, 0x5410, R186 ;  /* 0x0000541009ba7816 */ /* 0x000fe200000000ba */
[----:B------:R-:W-:Y:S01]  /*1f6d0*/  IMAD.MOV.U32 R7, RZ, RZ, R39 ;  /* 0x000000ffff077224 */ /* 0x000fe200078e0027 */
[----:B------:R-:W-:Y:S01]  /*1f6e0*/  PRMT R9, R184, 0x7632, R9 ;  /* 0x00007632b8097816 */ /* 0x000fe20000000009 */
[----:B------:R-:W3:Y:S01]  /*1f6f0*/  MUFU.EX2 R39, R11 ;  /* 0x0000000b00277308 */ /* 0x000ee20000000800 */
[----:B------:R-:W-:Y:S01]  /*1f700*/  SHF.R.U32.HI R184, RZ, 0x18, R184 ;  /* 0x00000018ffb87819 */ /* 0x000fe200000116b8 */
[----:B------:R-:W-:Y:S01]  /*1f710*/  FMUL.FTZ R12, R4, UR4 ;  /* 0x00000004040c7c20 */ /* 0x000fe20008410000 */
[----:B------:R-:W-:Y:S01]  /*1f720*/  LOP3.LUT R9, R9, 0xff, RZ, 0xc0, !PT ;  /* 0x000000ff09097812 */ /* 0x000fe200078ec0ff */
[----:B-1----:R-:W-:Y:S01]  /*1f730*/  IMAD.MOV.U32 R14, RZ, RZ, R8 ;  /* 0x000000ffff0e7224 */ /* 0x002fe200078e0008 */
[----:B------:R-:W-:Y:S01]  /*1f740*/  LOP3.LUT R108, R106, 0xffff, RZ, 0xc0, !PT ;  /* 0x0000ffff6a6c7812 */ /* 0x000fe200078ec0ff */
[----:B--2---:R-:W-:Y:S01]  /*1f750*/  FMUL.FTZ R6, R38, R162 ;  /* 0x000000a226067220 */ /* 0x004fe20000410000 */
[----:B------:R-:W-:Y:S01]  /*1f760*/  PRMT R184, R9, 0x5410, R184 ;  /* 0x0000541009b87816 */ /* 0x000fe200000000b8 */
[----:B------:R-:W-:Y:S01]  /*1f770*/  FMUL.FTZ R8, R40, R156 ;  /* 0x0000009c28087220 */ /* 0x000fe20000410000 */
[C---:B------:R-:W-:Y:S01]  /*1f780*/  LOP3.LUT R9, R106.reuse, 0xff, RZ, 0xc0, !PT ;  /* 0x000000ff6a097812 */ /* 0x040fe200078ec0ff */
[----:B------:R-:W-:Y:S01]  /*1f790*/  IMAD.MOV.U32 R162, RZ, RZ, R22 ;  /* 0x000000ffffa27224 */ /* 0x000fe200078e0016 */
[----:B------:R-:W-:Y:S01]  /*1f7a0*/  SHF.R.U32.HI R108, RZ, 0x8, R108 ;  /* 0x00000008ff6c7819 */ /* 0x000fe2000001166c */
[----:B------:R-:W-:Y:S03]  /*1f7b0*/  IMAD.MOV.U32 R156, RZ, RZ, R21 ;  /* 0x000000ffff9c7224 */ /* 0x000fe600078e0015 */
[----:B------:R-:W-:Y:S02]  /*1f7c0*/  PRMT R108, R9, 0x5410, R108 ;  /* 0x00005410096c7816 */ /* 0x000fe4000000006c */
[----:B------:R-:W-:Y:S01]  /*1f7d0*/  PRMT R9, R106, 0x7632, R9 ;  /* 0x000076326a097816 */ /* 0x000fe20000000009 */
[----:B---3--:R-:W-:Y:S01]  /*1f7e0*/  FMUL.FTZ R4, R39, R160 ;  /* 0x000000a027047220 */ /* 0x008fe20000410000 */
[----:B------:R-:W-:Y:S01]  /*1f7f0*/  SHF.R.U32.HI R106, RZ, 0x18, R106 ;  /* 0x00000018ff6a7819 */ /* 0x000fe2000001166a */
[----:B------:R-:W-:Y:S01]  /*1f800*/  IMAD.MOV.U32 R160, RZ, RZ, R7 ;  /* 0x000000ffffa07224 */ /* 0x000fe200078e0007 */
[----:B------:R-:W-:Y:S01]  /*1f810*/  LOP3.LUT R9, R9, 0xff, RZ, 0xc0, !PT ;  /* 0x000000ff09097812 */ /* 0x000fe200078ec0ff */
[----:B------:R-:W-:Y:S01]  /*1f820*/  FMUL.FTZ R7, R38, R163 ;  /* 0x000000a326077220 */ /* 0x000fe20000410000 */
[----:B------:R-:W-:Y:S02]  /*1f830*/  IMAD.MOV.U32 R163, RZ, RZ, R20 ;  /* 0x000000ffffa37224 */ /* 0x000fe400078e0014 */
[----:B------:R-:W-:Y:S01]  /*1f840*/  FMUL.FTZ R5, R39, R161 ;  /* 0x000000a127057220 */ /* 0x000fe20000410000 */
[----:B------:R-:W-:Y:S01]  /*1f850*/  PRMT R106, R9, 0x5410, R106 ;  /* 0x00005410096a7816 */ /* 0x000fe2000000006a */
[----:B------:R-:W-:Y:S02]  /*1f860*/  IMAD.MOV.U32 R9, RZ, RZ, R37 ;  /* 0x000000ffff097224 */ /* 0x000fe400078e0025 */
[----:B------:R1:W2:Y:S01]  /*1f870*/  MUFU.EX2 R37, R12 ;  /* 0x0000000c00257308 */ /* 0x0002a20000000800 */
[----:B------:R-:W-:Y:S02]  /*1f880*/  IMAD.MOV.U32 R161, RZ, RZ, R10 ;  /* 0x000000ffffa17224 */ /* 0x000fe400078e000a */
[----:B------:R-:W-:Y:S02]  /*1f890*/  IMAD.MOV.U32 R13, RZ, RZ, R9 ;  /* 0x000000ffff0d7224 */ /* 0x000fe400078e0009 */
[C---:B------:R-:W-:Y:S01]  /*1f8a0*/  FMUL.FTZ R9, R40.reuse, R157 ;  /* 0x0000009d28097220 */ /* 0x040fe20000410000 */
[----:B------:R-:W-:Y:S02]  /*1f8b0*/  IMAD.MOV.U32 R157, RZ, RZ, R23 ;  /* 0x000000ffff9d7224 */ /* 0x000fe400078e0017 */
[----:B------:R-:W3:Y:S01]  /*1f8c0*/  LDSM.16.MT88.4 R20, [R218+0x4000] ;  /* 0x00400000da14783b */ /* 0x000ee20000004200 */
[C---:B-1----:R-:W-:Y:S01]  /*1f8d0*/  FMUL.FTZ R12, R40.reuse, R152 ;  /* 0x00000098280c7220 */ /* 0x042fe20000410000 */
[C---:B--2---:R-:W-:Y:S01]  /*1f8e0*/  FMUL.FTZ R10, R37.reuse, R158 ;  /* 0x0000009e250a7220 */ /* 0x044fe20000410000 */
[----:B------:R-:W-:Y:S01]  /*1f8f0*/  FMUL.FTZ R11, R37, R159 ;  /* 0x0000009f250b7220 */ /* 0x000fe20000410000 */
[----:B------:R-:W-:Y:S02]  /*1f900*/  IMAD.MOV.U32 R152, RZ, RZ, R13 ;  /* 0x000000ffff987224 */ /* 0x000fe400078e000d */
[----:B------:R-:W-:Y:S01]  /*1f910*/  FMUL.FTZ R13, R40, R153 ;  /* 0x00000099280d7220 */ /* 0x000fe20000410000 */
[----:B------:R-:W-:Y:S02]  /*1f920*/  IMAD.MOV.U32 R159, RZ, RZ, R156 ;  /* 0x000000ffff9f7224 */ /* 0x000fe400078e009c */
[----:B------:R-:W-:Y:S02]  /*1f930*/  IMAD.MOV.U32 R156, RZ, RZ, R16 ;  /* 0x000000ffff9c7224 */ /* 0x000fe400078e0010 */
[C---:B------:R-:W-:Y:S01]  /*1f940*/  FMUL.FTZ R16, R39.reuse, R148 ;  /* 0x0000009427107220 */ /* 0x040fe20000410000 */
[----:B------:R-:W-:Y:S02]  /*1f950*/  IMAD.MOV.U32 R148, RZ, RZ, R17 ;  /* 0x000000ffff947224 */ /* 0x000fe400078e0011 */
[----:B------:R-:W-:Y:S01]  /*1f960*/  FMUL.FTZ R17, R39, R149 ;  /* 0x0000009527117220 */ /* 0x000fe20000410000 */
[----:B------:R-:W-:Y:S02]  /*1f970*/  IMAD.MOV.U32 R149, RZ, RZ, R18 ;  /* 0x000000ffff957224 */ /* 0x000fe400078e0012 */
[C---:B------:R-:W-:Y:S01]  /*1f980*/  FMUL.FTZ R18, R38.reuse, R150 ;  /* 0x0000009626127220 */ /* 0x040fe20000410000 */
[----:B------:R-:W-:Y:S02]  /*1f990*/  IMAD.MOV.U32 R150, RZ, RZ, R161 ;  /* 0x000000ffff967224 */ /* 0x000fe400078e00a1 */
[----:B------:R-:W-:Y:S02]  /*1f9a0*/  IMAD.MOV.U32 R161, RZ, RZ, R19 ;  /* 0x000000ffffa17224 */ /* 0x000fe400078e0013 */
[----:B------:R-:W-:Y:S01]  /*1f9b0*/  FMUL.FTZ R19, R38, R151 ;  /* 0x0000009726137220 */ /* 0x000fe20000410000 */
[----:B------:R-:W-:Y:S02]  /*1f9c0*/  IMAD.MOV.U32 R151, RZ, RZ, R80 ;  /* 0x000000ffff977224 */ /* 0x000fe400078e0050 */
[----:B------:R-:W-:Y:S02]  /*1f9d0*/  VIADD R80, R218, 0x4020 ;  /* 0x00004020da507836 */ /* 0x000fe40000000000 */
[----:B------:R-:W-:Y:S02]  /*1f9e0*/  @P4 VIADD R80, R235, 0xffffffe0 ;  /* 0xffffffe0eb504836 */ /* 0x000fe40000000000 */
[----:B------:R-:W-:Y:S02]  /*1f9f0*/  IMAD.MOV.U32 R153, RZ, RZ, R14 ;  /* 0x000000ffff997224 */ /* 0x000fe400078e000e */
[C---:B------:R-:W-:Y:S01]  /*1fa00*/  FMUL.FTZ R14, R37.reuse, R154 ;  /* 0x0000009a250e7220 */ /* 0x040fe20000410000 */
[----:B------:R-:W-:Y:S02]  /*1fa10*/  IMAD.MOV.U32 R154, RZ, RZ, R15 ;  /* 0x000000ffff9a7224 */ /* 0x000fe400078e000f */
[C---:B------:R-:W-:Y:S01]  /*1fa20*/  FMUL.FTZ R15, R37.reuse, R155 ;  /* 0x0000009b250f7220 */ /* 0x040fe20000410000 */
[----:B------:R-:W-:Y:S02]  /*1fa30*/  IMAD.MOV.U32 R155, RZ, RZ, R157 ;  /* 0x000000ffff9b7224 */ /* 0x000fe400078e009d */
[----:B------:R-:W-:Y:S01]  /*1fa40*/  IMAD.MOV.U32 R157, RZ, RZ, R162 ;  /* 0x000000ffff9d7224 */ /* 0x000fe200078e00a2 */
[-C--:B---3--:R-:W-:Y:S05]  /*1fa50*/  HMMA.16816.F32 R4, R44, R20.reuse, R4 ;  /* 0x000000142c04723c */ /* 0x088fea0000001804 */
[----:B------:R-:W-:Y:S02]  /*1fa60*/  IMAD.MOV.U32 R162, RZ, RZ, R26 ;  /* 0x000000ffffa27224 */ /* 0x000fe400078e001a */
[----:B------:R-:W-:Y:S01]  /*1fa70*/  FMUL.FTZ R26, R37, R142 ;  /* 0x0000008e251a7220 */ /* 0x000fe20000410000 */
[----:B------:R-:W-:Y:S01]  /*1fa80*/  IMAD.MOV.U32 R142, RZ, RZ, R51 ;  /* 0x000000ffff8e7224 */ /* 0x000fe200078e0033 */
[C---:B------:R-:W-:Y:S04]  /*1fa90*/  HMMA.16816.F32 R8, R32.reuse, R20, R8 ;  /* 0x000000142008723c */ /* 0x040fe80000001808 */
[C---:B------:R-:W-:Y:S01]  /*1faa0*/  FMUL.FTZ R20, R39.reuse, R144 ;  /* 0x0000009027147220 */ /* 0x040fe20000410000 */
[----:B------:R-:W-:Y:S01]  /*1fab0*/  FMUL.FTZ R21, R39, R145 ;  /* 0x0000009127157220 */ /* 0x000fe20000410000 */
[----:B------:R-:W-:Y:S02]  /*1fac0*/  IMAD.MOV.U32 R144, RZ, RZ, R24 ;  /* 0x000000ffff907224 */ /* 0x000fe400078e0018 */
[C---:B------:R-:W-:Y:S01]  /*1fad0*/  FMUL.FTZ R24, R40.reuse, R140 ;  /* 0x0000008c28187220 */ /* 0x040fe20000410000 */
[-C--:B------:R-:W-:Y:S03]  /*1fae0*/  HMMA.16816.F32 R12, R32, R22.reuse, R12 ;  /* 0x00000016200c723c */ /* 0x080fe6000000180c */
[----:B------:R-:W-:Y:S01]  /*1faf0*/  IMAD.MOV.U32 R158, RZ, RZ, R163 ;  /* 0x000000ffff9e7224 */ /* 0x000fe200078e00a3 */
[----:B------:R-:W-:Y:S01]  /*1fb00*/  MUFU.EX2 R144, R144 ;  /* 0x0000009000907308 */ /* 0x000fe20000000800 */
[----:B------:R-:W-:Y:S02]  /*1fb10*/  IMAD.MOV.U32 R163, RZ, RZ, R25 ;  /* 0x000000ffffa37224 */ /* 0x000fe400078e0019 */
[----:B------:R-:W-:Y:S01]  /*1fb20*/  FMUL.FTZ R25, R40, R141 ;  /* 0x0000008d28197220 */ /* 0x000fe20000410000 */
[----:B------:R-:W-:Y:S01]  /*1fb30*/  IMAD.MOV.U32 R141, RZ, RZ, R27 ;  /* 0x000000ffff8d7224 */ /* 0x000fe200078e001b */
[C---:B------:R-:W-:Y:S04]  /*1fb40*/  HMMA.16816.F32 R16, R44.reuse, R22, R16 ;  /* 0x000000162c10723c */ /* 0x040fe80000001810 */
[C---:B------:R-:W-:Y:S01]  /*1fb50*/  FMUL.FTZ R22, R38.reuse, R146 ;  /* 0x0000009226167220 */ /* 0x040fe20000410000 */
[----:B------:R-:W-:Y:S01]  /*1fb60*/  FMUL.FTZ R23, R38, R147 ;  /* 0x0000009326177220 */ /* 0x000fe20000410000 */
[C---:B------:R-:W-:Y:S01]  /*1fb70*/  FMUL.FTZ R27, R37.reuse, R143 ;  /* 0x0000008f251b7220 */ /* 0x040fe20000410000 */
[----:B------:R-:W-:Y:S02]  /*1fb80*/  IMAD.MOV.U32 R146, RZ, RZ, R48 ;  /* 0x000000ffff927224 */ /* 0x000fe400078e0030 */
[----:B------:R-:W-:Y:S02]  /*1fb90*/  IMAD.MOV.U32 R147, RZ, RZ, R50 ;  /* 0x000000ffff937224 */ /* 0x000fe400078e0032 */
[----:B------:R-:W-:Y:S02]  /*1fba0*/  IMAD.MOV.U32 R143, RZ, RZ, R49 ;  /* 0x000000ffff8f7224 */ /* 0x000fe400078e0031 */
[----:B------:R-:W1:Y:S01]  /*1fbb0*/  LDSM.16.MT88.4 R48, [R80] ;  /* 0x000000005030783b */ /* 0x000e620000004200 */
[----:B------:R-:W-:Y:S02]  /*1fbc0*/  IMAD.MOV.U32 R145, RZ, RZ, R28 ;  /* 0x000000ffff917224 */ /* 0x000fe400078e001c */
[C---:B------:R-:W-:Y:S01]  /*1fbd0*/  FMUL.FTZ R28, R40.reuse, R136 ;  /* 0x00000088281c7220 */ /* 0x040fe20000410000 */
[----:B------:R-:W-:Y:S02]  /*1fbe0*/  IMAD.MOV.U32 R140, RZ, RZ, R31 ;  /* 0x000000ffff8c7224 */ /* 0x000fe400078e001f */
[C---:B------:R-:W-:Y:S01]  /*1fbf0*/  FMUL.FTZ R31, R37.reuse, R139 ;  /* 0x0000008b251f7220 */ /* 0x040fe20000410000 */
[----:B------:R-:W-:Y:S10]  /*1fc00*/  MUFU.EX2 R145, R145 ;  /* 0x0000009100917308 */ /* 0x000ff40000000800 */
[----:B------:R-:W-:Y:S01]  /*1fc10*/  MUFU.EX2 R140, R140 ;  /* 0x0000008c008c7308 */ /* 0x000fe20000000800 */
[-C--:B-1----:R-:W-:Y:S08]  /*1fc20*/  HMMA.16816.F32 R20, R44, R48.reuse, R20 ;  /* 0x000000302c14723c */ /* 0x082ff00000001814 */
[C---:B------:R-:W-:Y:S04]  /*1fc30*/  HMMA.16816.F32 R24, R32.reuse, R48, R24 ;  /* 0x000000302018723c */ /* 0x040fe80000001818 */
[----:B------:R-:W-:Y:S02]  /*1fc40*/  IMAD.MOV.U32 R49, RZ, RZ, R30 ;  /* 0x000000ffff317224 */ /* 0x000fe400078e001e */
[----:B------:R-:W-:Y:S01]  /*1fc50*/  FMUL.FTZ R30, R37, R138 ;  /* 0x0000008a251e7220 */ /* 0x000fe20000410000 */
[----:B------:R-:W-:Y:S02]  /*1fc60*/  IMAD.MOV.U32 R48, RZ, RZ, R29 ;  /* 0x000000ffff307224 */ /* 0x000fe400078e001d */
[----:B------:R-:W-:Y:S07]  /*1fc70*/  FMUL.FTZ R29, R40, R137 ;  /* 0x00000089281d7220 */ /* 0x000fee0000410000 */
[-C--:B------:R-:W-:Y:S03]  /*1fc80*/  HMMA.16816.F32 R28, R32, R50.reuse, R28 ;  /* 0x00000032201c723c */ /* 0x080fe6000000181c */
[C---:B------:R-:W-:Y:S01]  /*1fc90*/  FMUL.FTZ R32, R39.reuse, R132 ;  /* 0x0000008427207220 */ /* 0x040fe20000410000 */
[----:B------:R-:W-:Y:S01]  /*1fca0*/  FMUL.FTZ R33, R39, R133 ;  /* 0x0000008527217220 */ /* 0x000fe20000410000 */
[C---:B------:R-:W-:Y:S01]  /*1fcb0*/  FMUL.FTZ R34, R38.reuse, R134 ;  /* 0x0000008626227220 */ /* 0x040fe20000410000 */
[----:B------:R-:W-:Y:S01]  /*1fcc0*/  FMUL.FTZ R35, R38, R135 ;  /* 0x0000008726237220 */ /* 0x000fe20000410000 */
[----:B------:R-:W1:Y:S06]  /*1fcd0*/  MUFU.EX2 R133, R48 ;  /* 0x0000003000857308 */ /* 0x000e6c0000000800 */
[----:B------:R-:W-:Y:S01]  /*1fce0*/  HMMA.16816.F32 R32, R44, R50, R32 ;  /* 0x000000322c20723c */ /* 0x000fe20000001820 */
[----:B------:R-:W2:Y:S07]  /*1fcf0*/  LDSM.16.MT88.4 R44, [R218+0x4400] ;  /* 0x00440000da2c783b */ /* 0x000eae0000004200 */
[-C--:B--2---:R-:W-:Y:S08]  /*1fd00*/  HMMA.16816.F32 R4, R52, R44.reuse, R4 ;  /* 0x0000002c3404723c */ /* 0x084ff00000001804 */
[C---:B------:R-:W-:Y:S08]  /*1fd10*/  HMMA.16816.F32 R8, R56.reuse, R44, R8 ;  /* 0x0000002c3808723c */ /* 0x040ff00000001808 */
[-C--:B------:R-:W-:Y:S08]  /*1fd20*/  HMMA.16816.F32 R12, R56, R46.reuse, R12 ;  /* 0x0000002e380c723c */ /* 0x080ff0000000180c */
[C---:B------:R-:W-:Y:S01]  /*1fd30*/  HMMA.16816.F32 R16, R52.reuse, R46, R16 ;  /* 0x0000002e3410723c */ /* 0x040fe20000001810 */
[----:B------:R-:W2:Y:S07]  /*1fd40*/  LDSM.16.MT88.4 R44, [R80+0x400] ;  /* 0x00040000502c783b */ /* 0x000eae0000004200 */
[-C--:B--2---:R-:W-:Y:S08]  /*1fd50*/  HMMA.16816.F32 R20, R52, R44.reuse, R20 ;  /* 0x0000002c3414723c */ /* 0x084ff00000001814 */
[C---:B------:R-:W-:Y:S08]  /*1fd60*/  HMMA.16816.F32 R24, R56.reuse, R44, R24 ;  /* 0x0000002c3818723c */ /* 0x040ff00000001818 */
[-C--:B------:R-:W-:Y:S08]  /*1fd70*/  HMMA.16816.F32 R28, R56, R46.reuse, R28 ;  /* 0x0000002e381c723c */ /* 0x080ff0000000181c */
[----:B------:R-:W-:Y:S01]  /*1fd80*/  HMMA.16816.F32 R32, R52, R46, R32 ;  /* 0x0000002e3420723c */ /* 0x000fe20000001820 */
[----:B------:R-:W2:Y:S08]  /*1fd90*/  LDSM.16.MT88.4 R44, [R218+0x4800] ;  /* 0x00480000da2c783b */ /* 0x000eb00000004200 */
[----:B------:R-:W-:Y:S01]  /*1fda0*/  LDSM.16.MT88.4 R52, [R80+0x1000] ;  /* 0x001000005034783b */ /* 0x000fe20000004200 */
[-C--:B--2---:R-:W-:Y:S08]  /*1fdb0*/  HMMA.16816.F32 R4, R60, R44.reuse, R4 ;  /* 0x0000002c3c04723c */ /* 0x084ff00000001804 */
[C---:B------:R-:W-:Y:S08]  /*1fdc0*/  HMMA.16816.F32 R8, R64.reuse, R44, R8 ;  /* 0x0000002c4008723c */ /* 0x040ff00000001808 */
[-C--:B------:R-:W-:Y:S08]  /*1fdd0*/  HMMA.16816.F32 R12, R64, R46.reuse, R12 ;  /* 0x0000002e400c723c */ /* 0x080ff0000000180c */
[C---:B------:R-:W-:Y:S01]  /*1fde0*/  HMMA.16816.F32 R16, R60.reuse, R46, R16 ;  /* 0x0000002e3c10723c */ /* 0x040fe20000001810 */
[----:B------:R-:W2:Y:S07]  /*1fdf0*/  LDSM.16.MT88.4 R44, [R80+0x800] ;  /* 0x00080000502c783b */ /* 0x000eae0000004200 */
[-C--:B--2---:R-:W-:Y:S08]  /*1fe00*/  HMMA.16816.F32 R20, R60, R44.reuse, R20 ;  /* 0x0000002c3c14723c */ /* 0x084ff00000001814 */
[C---:B------:R-:W-:Y:S08]  /*1fe10*/  HMMA.16816.F32 R24, R64.reuse, R44, R24 ;  /* 0x0000002c4018723c */ /* 0x040ff00000001818 */
[-C--:B------:R-:W-:Y:S01]  /*1fe20*/  HMMA.16816.F32 R28, R64, R46.reuse, R28 ;  /* 0x0000002e401c723c */ /* 0x080fe2000000181c */
[----:B------:R2:W-:Y:S07]  /*1fe30*/  MUFU.EX2 R64, R163 ;  /* 0x000000a300407308 */ /* 0x0005ee0000000800 */
[----:B------:R-:W-:Y:S03]  /*1fe40*/  HMMA.16816.F32 R32, R60, R46, R32 ;  /* 0x0000002e3c20723c */ /* 0x000fe60000001820 */
[----:B------:R3:W-:Y:S01]  /*1fe50*/  MUFU.EX2 R65, R149 ;  /* 0x0000009500417308 */ /* 0x0007e20000000800 */
[----:B------:R-:W4:Y:S09]  /*1fe60*/  LDSM.16.MT88.4 R44, [R218+0x4c00] ;  /* 0x004c0000da2c783b */ /* 0x000f320000004200 */
[----:B------:R1:W-:Y:S01]  /*1fe70*/  MUFU.EX2 R66, R49 ;  /* 0x0000003100427308 */ /* 0x0003e20000000800 */
[----:B--2---:R-:W-:Y:S02]  /*1fe80*/  IMAD.MOV.U32 R163, RZ, RZ, R162 ;  /* 0x000000ffffa37224 */ /* 0x004fe400078e00a2 */
[----:B------:R-:W-:Y:S02]  /*1fe90*/  IMAD.MOV.U32 R162, RZ, RZ, R161 ;  /* 0x000000ffffa27224 */ /* 0x000fe400078e00a1 */
[----:B------:R-:W-:Y:S05]  /*1fea0*/  FMUL.FTZ R161, R36, UR4 ;  /* 0x0000000424a17c20 */ /* 0x000fea0008410000 */
[----:B------:R-:W-:Y:S01]  /*1feb0*/  MUFU.EX2 R67, R151 ;  /* 0x0000009700437308 */ /* 0x000fe20000000800 */
[----:B------:R-:W-:Y:S01]  /*1fec0*/  FSEL R161, R161, RZ, P1 ;  /* 0x000000ffa1a17208 */ /* 0x000fe20000800000 */
[----:B---3--:R-:W-:Y:S02]  /*1fed0*/  IMAD.MOV.U32 R149, RZ, RZ, R154 ;  /* 0x000000ffff957224 */ /* 0x008fe400078e009a */
[----:B------:R-:W-:Y:S02]  /*1fee0*/  IMAD.MOV.U32 R154, RZ, RZ, R153 ;  /* 0x000000ffff9a7224 */ /* 0x000fe400078e0099 */
[--C-:B------:R-:W-:Y:S01]  /*1fef0*/  FFMA.FTZ R132, R42, UR4, -R161.reuse ;  /* 0x000000042a847c23 */ /* 0x100fe200080108a1 */
[----:B------:R-:W-:Y:S01]  /*1ff00*/  LOP3.LUT R42, R163, 0xff00ff, RZ, 0xc0, !PT ;  /* 0x00ff00ffa32a7812 */ /* 0x000fe200078ec0ff */
[----:B------:R-:W-:Y:S02]  /*1ff10*/  IMAD.MOV.U32 R163, RZ, RZ, R162 ;  /* 0x000000ffffa37224 */ /* 0x000fe400078e00a2 */
[--C-:B------:R-:W-:Y:S01]  /*1ff20*/  FFMA.FTZ R135, R183, UR4, -R161.reuse ;  /* 0x00000004b7877c23 */ /* 0x100fe200080108a1 */
[----:B------:R-:W2:Y:S01]  /*1ff30*/  LDL.LU R162, [R1+0x18] ;  /* 0x0000180001a27983 */ /* 0x000ea20000300800 */
[----:B------:R-:W-:Y:S01]  /*1ff40*/  MUFU.EX2 R183, R237 ;  /* 0x000000ed00b77308 */ /* 0x000fe20000000800 */
[--C-:B------:R-:W-:Y:S01]  /*1ff50*/  FFMA.FTZ R139, R233, UR4, -R161.reuse ;  /* 0x00000004e98b7c23 */ /* 0x100fe200080108a1 */
[--C-:B------:R-:W-:Y:S01]  /*1ff60*/  FFMA.FTZ R138, R230, UR4, -R161.reuse ;  /* 0x00000004e68a7c23 */ /* 0x100fe200080108a1 */
[----:B-1----:R-:W-:Y:S01]  /*1ff70*/  LDSM.16.MT88.4 R48, [R218+0x5000] ;  /* 0x00500000da30783b */ /* 0x002fe20000004200 */
[--C-:B------:R-:W-:Y:S01]  /*1ff80*/  FFMA.FTZ R136, R231, UR4, -R161.reuse ;  /* 0x00000004e7887c23 */ /* 0x100fe200080108a1 */
[--C-:B------:R-:W-:Y:S01]  /*1ff90*/  FFMA.FTZ R56, R163, UR4, -R161.reuse ;  /* 0x00000004a3387c23 */ /* 0x100fe200080108a1 */
[--C-:B------:R-:W-:Y:S01]  /*1ffa0*/  FFMA.FTZ R213, R213, UR4, -R161.reuse ;  /* 0x00000004d5d57c23 */ /* 0x100fe200080108a1 */
[----:B------:R-:W-:Y:S03]  /*1ffb0*/  FFMA.FTZ R211, R211, UR4, -R161 ;  /* 0x00000004d3d37c23 */ /* 0x000fe600080108a1 */
[----:B------:R-:W-:Y:S01]  /*1ffc0*/  MUFU.EX2 R135, R135 ;  /* 0x0000008700877308 */ /* 0x000fe20000000800 */
[-C--:B----4-:R-:W-:Y:S09]  /*1ffd0*/  HMMA.16816.F32 R4, R68, R44.reuse, R4 ;  /* 0x0000002c4404723c */ /* 0x090ff20000001804 */
[----:B------:R-:W-:Y:S01]  /*1ffe0*/  MUFU.EX2 R132, R132 ;  /* 0x0000008400847308 */ /* 0x000fe20000000800 */
[C---:B------:R-:W-:Y:S08]  /*1fff0*/  HMMA.16816.F32 R8, R72.reuse, R44, R8 ;  /* 0x0000002c4808723c */ /* 0x040ff00000001808 */
[-C--:B------:R-:W-:Y:S08]  /*20000*/  HMMA.16816.F32 R12, R72, R46.reuse, R12 ;  /* 0x0000002e480c723c */ /* 0x080ff0000000180c */
[C---:B------:R-:W-:Y:S01]  /*20010*/  HMMA.16816.F32 R16, R68.reuse, R46, R16 ;  /* 0x0000002e4410723c */ /* 0x040fe20000001810 */
[----:B------:R-:W1:Y:S07]  /*20020*/  LDSM.16.MT88.4 R44, [R80+0xc00] ;  /* 0x000c0000502c783b */ /* 0x000e6e0000004200 */
[-C--:B-1----:R-:W-:Y:S08]  /*20030*/  HMMA.16816.F32 R20, R68, R44.reuse, R20 ;  /* 0x0000002c4414723c */ /* 0x082ff00000001814 */
[C---:B------:R-:W-:Y:S04]  /*20040*/  HMMA.16816.F32 R24, R72.reuse, R44, R24 ;  /* 0x0000002c4818723c */ /* 0x040fe80000001818 */
[--C-:B------:R-:W-:Y:S04]  /*20050*/  HSET2.LE.AND R45, R159, R81.reuse, PT ;  /* 0x000000519f2d7233 */ /* 0x100fe80003803000 */
[-C--:B------:R-:W-:Y:S01]  /*20060*/  HMMA.16816.F32 R28, R72, R46.reuse, R28 ;  /* 0x0000002e481c723c */ /* 0x080fe2000000181c */
[----:B------:R-:W-:Y:S07]  /*20070*/  MUFU.EX2 R75, R141 ;  /* 0x0000008d004b7308 */ /* 0x000fee0000000800 */
[----:B------:R-:W-:Y:S03]  /*20080*/  HMMA.16816.F32 R32, R68, R46, R32 ;  /* 0x0000002e4420723c */ /* 0x000fe60000001820 */
[----:B------:R1:W-:Y:S01]  /*20090*/  MUFU.EX2 R141, R148 ;  /* 0x00000094008d7308 */ /* 0x0003e20000000800 */
[--C-:B------:R-:W-:Y:S09]  /*200a0*/  HSET2.LE.AND R46, R149, R81.reuse, PT ;  /* 0x00000051952e7233 */ /* 0x100ff20003803000 */
[----:B------:R3:W-:Y:S10]  /*200b0*/  MUFU.EX2 R72, R150 ;  /* 0x0000009600487308 */ /* 0x0007f40000000800 */
[----:B------:R-:W-:Y:S01]  /*200c0*/  MUFU.EX2 R73, R143 ;  /* 0x0000008f00497308 */ /* 0x000fe20000000800 */
[----:B-1----:R-:W-:Y:S02]  /*200d0*/  IMAD.MOV.U32 R148, RZ, RZ, R160 ;  /* 0x000000ffff947224 */ /* 0x002fe400078e00a0 */
[----:B------:R-:W-:Y:S05]  /*200e0*/  FMUL.FTZ R160, R3, UR4 ;  /* 0x0000000403a07c20 */ /* 0x000fea0008410000 */
[----:B------:R-:W-:Y:S02]  /*200f0*/  FSEL R160, R160, RZ, P0 ;  /* 0x000000ffa0a07208 */ /* 0x000fe40000000000 */
[----:B------:R-:W-:Y:S01]  /*20100*/  MUFU.EX2 R74, R142 ;  /* 0x0000008e004a7308 */ /* 0x000fe20000000800 */
[----:B---3--:R-:W-:Y:S02]  /*20110*/  IMAD.MOV.U32 R150, RZ, RZ, R155 ;  /* 0x000000ffff967224 */ /* 0x008fe400078e009b */
[----:B------:R-:W-:Y:S02]  /*20120*/  IMAD.MOV.U32 R155, RZ, RZ, R152 ;  /* 0x000000ffff9b7224 */ /* 0x000fe400078e0098 */
[--C-:B------:R-:W-:Y:S01]  /*20130*/  FFMA.FTZ R63, R252, UR4, -R160.reuse ;  /* 0x00000004fc3f7c23 */ /* 0x100fe200080108a0 */
[--C-:B------:R-:W-:Y:S01]  /*20140*/  FFMA.FTZ R62, R229, UR4, -R160.reuse ;  /* 0x00000004e53e7c23 */ /* 0x100fe200080108a0 */
[--C-:B------:R-:W-:Y:S01]  /*20150*/  FFMA.FTZ R149, R226, UR4, -R160.reuse ;  /* 0x00000004e2957c23 */ /* 0x100fe200080108a0 */
[--C-:B------:R-:W-:Y:S02]  /*20160*/  FFMA.FTZ R137, R190, UR4, -R160.reuse ;  /* 0x00000004be897c23 */ /* 0x100fe400080108a0 */
[----:B------:R1:W-:Y:S01]  /*20170*/  MUFU.EX2 R142, R147 ;  /* 0x00000093008e7308 */ /* 0x0003e20000000800 */
[--C-:B------:R-:W-:Y:S01]  /*20180*/  HSET2.LE.AND R44, R155, R81.reuse, PT ;  /* 0x000000519b2c7233 */ /* 0x100fe20003803000 */
[--C-:B------:R-:W-:Y:S01]  /*20190*/  FFMA.FTZ R155, R181, UR4, -R161.reuse ;  /* 0x00000004b59b7c23 */ /* 0x100fe200080108a1 */
[--C-:B------:R-:W-:Y:S01]  /*201a0*/  FFMA.FTZ R152, R210, UR4, -R160.reuse ;  /* 0x00000004d2987c23 */ /* 0x100fe200080108a0 */
[--C-:B------:R-:W-:Y:S01]  /*201b0*/  FFMA.FTZ R153, R79, UR4, -R160.reuse ;  /* 0x000000044f997c23 */ /* 0x100fe200080108a0 */
[--C-:B------:R-:W-:Y:S01]  /*201c0*/  FFMA.FTZ R134, R41, UR4, -R160.reuse ;  /* 0x0000000429867c23 */ /* 0x100fe200080108a0 */
[--C-:B------:R-:W-:Y:S01]  /*201d0*/  HSET2.LE.AND R79, R42, R81.reuse, PT ;  /* 0x000000512a4f7233 */ /* 0x100fe20003803000 */
[--C-:B------:R-:W-:Y:S03]  /*201e0*/  FFMA.FTZ R43, R43, UR4, -R160.reuse ;  /* 0x000000042b2b7c23 */ /* 0x100fe600080108a0 */
[----:B------:R3:W-:Y:S01]  /*201f0*/  MUFU.EX2 R143, R146 ;  /* 0x00000092008f7308 */ /* 0x0007e20000000800 */
[----:B------:R-:W-:Y:S01]  /*20200*/  F2FP.F16.F32.PACK_AB R42, R140, R133 ;  /* 0x000000858c2a723e */ /* 0x000fe200000000ff */
[--C-:B------:R-:W-:Y:S01]  /*20210*/  FFMA.FTZ R60, R189, UR4, -R160.reuse ;  /* 0x00000004bd3c7c23 */ /* 0x100fe200080108a0 */
[--C-:B------:R-:W-:Y:S01]  /*20220*/  FFMA.FTZ R208, R208, UR4, -R160.reuse ;  /* 0x00000004d0d07c23 */ /* 0x100fe200080108a0 */
[--C-:B------:R-:W-:Y:S01]  /*20230*/  FFMA.FTZ R191, R191, UR4, -R160.reuse ;  /* 0x00000004bfbf7c23 */ /* 0x100fe200080108a0 */
[----:B------:R-:W-:Y:S01]  /*20240*/  LOP3.LUT R79, R42, R79, RZ, 0xc0, !PT ;  /* 0x0000004f2a4f7212 */ /* 0x000fe200078ec0ff */
[--C-:B------:R-:W-:Y:S01]  /*20250*/  FFMA.FTZ R210, R157, UR4, -R161.reuse ;  /* 0x000000049dd27c23 */ /* 0x100fe200080108a1 */
[----:B------:R-:W-:Y:S03]  /*20260*/  LOP3.LUT R42, R150, 0xff00ff, RZ, 0xc0, !PT ;  /* 0x00ff00ff962a7812 */ /* 0x000fe600078ec0ff */
[----:B------:R4:W-:Y:S01]  /*20270*/  MUFU.EX2 R71, R192 ;  /* 0x000000c000477308 */ /* 0x0009e20000000800 */
[--C-:B------:R-:W-:Y:S01]  /*20280*/  FFMA.FTZ R150, R227, UR4, -R160.reuse ;  /* 0x00000004e3967c23 */ /* 0x100fe200080108a0 */
[--C-:B-1----:R-:W-:Y:S01]  /*20290*/  FFMA.FTZ R147, R195, UR4, -R161.reuse ;  /* 0x00000004c3937c23 */ /* 0x102fe200080108a1 */
[--C-:B------:R-:W-:Y:S01]  /*202a0*/  FFMA.FTZ R195, R156, UR4, -R161.reuse ;  /* 0x000000049cc37c23 */ /* 0x100fe200080108a1 */
[--C-:B------:R-:W-:Y:S01]  /*202b0*/  HSET2.LE.AND R47, R42, R81.reuse, PT ;  /* 0x000000512a2f7233 */ /* 0x100fe20003803000 */
[--C-:B------:R-:W-:Y:S01]  /*202c0*/  FFMA.FTZ R206, R206, UR4, -R160.reuse ;  /* 0x00000004cece7c23 */ /* 0x100fe200080108a0 */
[--C-:B------:R-:W-:Y:S01]  /*202d0*/  FFMA.FTZ R209, R209, UR4, -R160.reuse ;  /* 0x00000004d1d17c23 */ /* 0x100fe200080108a0 */
[--C-:B------:R-:W-:Y:S03]  /*202e0*/  FFMA.FTZ R207, R207, UR4, -R160.reuse ;  /* 0x00000004cfcf7c23 */ /* 0x100fe600080108a0 */
[----:B------:R1:W-:Y:S01]  /*202f0*/  MUFU.EX2 R68, R148 ;  /* 0x0000009400447308 */ /* 0x0003e20000000800 */
[--C-:B---3--:R-:W-:Y:S09]  /*20300*/  FFMA.FTZ R146, R212, UR4, -R161.reuse ;  /* 0x00000004d4927c23 */ /* 0x108ff200080108a1 */
[----:B------:R-:W-:Y:S01]  /*20310*/  MUFU.EX2 R152, R152 ;  /* 0x0000009800987308 */ /* 0x000fe20000000800 */
[----:B----4-:R-:W3:Y:S09]  /*20320*/  LDL.LU R192, [R1+0x6c] ;  /* 0x00006c0001c07983 */ /* 0x010ef20000300800 */
[----:B------:R-:W4:Y:S01]  /*20330*/  MUFU.EX2 R153, R153 ;  /* 0x0000009900997308 */ /* 0x000f220000000800 */
[--C-:B-1----:R-:W-:Y:S02]  /*20340*/  FFMA.FTZ R148, R232, UR4, -R161.reuse ;  /* 0x00000004e8947c23 */ /* 0x102fe400080108a1 */
[----:B------:R1:W5:Y:S04]  /*20350*/  LDL.LU R232, [R1+0x68] ;  /* 0x0000680001e87983 */ /* 0x0003680000300800 */
[----:B------:R1:W5:Y:S03]  /*20360*/  LDL.LU R233, [R1+0x64] ;  /* 0x0000640001e97983 */ /* 0x0003660000300800 */
[----:B------:R-:W-:Y:S01]  /*20370*/  MUFU.EX2 R146, R146 ;  /* 0x0000009200927308 */ /* 0x000fe20000000800 */
[----:B------:R1:W5:Y:S04]  /*20380*/  LDL.LU R230, [R1+0x60] ;  /* 0x0000600001e67983 */ /* 0x0003680000300800 */
[----:B------:R1:W5:Y:S05]  /*20390*/  LDL.LU R231, [R1+0x5c] ;  /* 0x00005c0001e77983 */ /* 0x00036a0000300800 */
[----:B------:R-:W1:Y:S01]  /*203a0*/  MUFU.EX2 R147, R147 ;  /* 0x0000009300937308 */ /* 0x000e620000000800 */
[----:B----4-:R-:W-:Y:S01]  /*203b0*/  F2FP.F16.F32.PACK_AB R42, R153, R152 ;  /* 0x00000098992a723e */ /* 0x010fe200000000ff */
[----:B------:R-:W4:Y:S03]  /*203c0*/  LDL.LU R58, [R1+0x14] ;  /* 0x00001400013a7983 */ /* 0x000f260000300800 */
[----:B------:R-:W-:Y:S01]  /*203d0*/  LOP3.LUT R47, R42, R47, RZ, 0xc0, !PT ;  /* 0x0000002f2a2f7212 */ /* 0x000fe200078ec0ff */
[----:B------:R-:W4:Y:S04]  /*203e0*/  LDL.LU R57, [R1+0x8] ;  /* 0x0000080001397983 */ /* 0x000f280000300800 */
[----:B------:R-:W-:Y:S10]  /*203f0*/  MUFU.EX2 R134, R134 ;  /* 0x0000008600867308 */ /* 0x000ff40000000800 */
[----:B------:R-:W1:Y:S02]  /*20400*/  MUFU.EX2 R137, R137 ;  /* 0x0000008900897308 */ /* 0x000e640000000800 */
[----:B-1----:R-:W-:Y:S04]  /*20410*/  F2FP.F16.F32.PACK_AB R41, R147, R146 ;  /* 0x000000929329723e */ /* 0x002fe800000000ff */
[----:B------:R-:W-:Y:S02]  /*20420*/  LOP3.LUT R46, R41, R46, RZ, 0xc0, !PT ;  /* 0x0000002e292e7212 */ /* 0x000fe400078ec0ff */
[----:B------:R-:W-:Y:S02]  /*20430*/  F2FP.F16.F32.PACK_AB R41, R132, R135 ;  /* 0x000000878429723e */ /* 0x000fe400000000ff */
[----:B------:R1:W-:Y:S02]  /*20440*/  MUFU.EX2 R69, R154 ;  /* 0x0000009a00457308 */ /* 0x0003e40000000800 */
[----:B------:R-:W-:Y:S08]  /*20450*/  LOP3.LUT R44, R41, R44, RZ, 0xc0, !PT ;  /* 0x0000002c292c7212 */ /* 0x000ff000078ec0ff */
[----:B------:R-:W-:Y:S01]  /*20460*/  MUFU.EX2 R190, R238 ;  /* 0x000000ee00be7308 */ /* 0x000fe20000000800 */
[----:B------:R-:W-:Y:S04]  /*20470*/  F2FP.F16.F32.PACK_AB R42, R137, R134 ;  /* 0x00000086892a723e */ /* 0x000fe800000000ff */
[----:B------:R-:W-:Y:S02]  /*20480*/  LOP3.LUT R45, R42, R45, RZ, 0xc0, !PT ;  /* 0x0000002d2a2d7212 */ /* 0x000fe400078ec0ff */
[----:B------:R-:W4:Y:S03]  /*20490*/  LDL.LU R42, [R1+0x10] ;  /* 0x00001000012a7983 */ /* 0x000f260000300800 */
[----:B------:R-:W-:Y:S01]  /*204a0*/  MUFU.EX2 R181, R234 ;  /* 0x000000ea00b57308 */ /* 0x000fe20000000800 */
[--C-:B-1----:R-:W-:Y:S01]  /*204b0*/  FFMA.FTZ R154, R188, UR4, -R161.reuse ;  /* 0x00000004bc9a7c23 */ /* 0x102fe200080108a1 */
[----:B------:R-:W4:Y:S01]  /*204c0*/  LDL.LU R41, [R1+0xc] ;  /* 0x00000c0001297983 */ /* 0x000f220000300800 */
[-C--:B------:R-:W-:Y:S07]  /*204d0*/  HMMA.16816.F32 R4, R44, R48.reuse, R4 ;  /* 0x000000302c04723c */ /* 0x080fee0000001804 */
[----:B------:R1:W-:Y:S01]  /*204e0*/  MUFU.EX2 R188, R236 ;  /* 0x000000ec00bc7308 */ /* 0x0003e20000000800 */
[C---:B------:R-:W-:Y:S09]  /*204f0*/  HMMA.16816.F32 R8, R76.reuse, R48, R8 ;  /* 0x000000304c08723c */ /* 0x040ff20000001808 */
[----:B------:R-:W-:Y:S01]  /*20500*/  MUFU.EX2 R189, R43 ;  /* 0x0000002b00bd7308 */ /* 0x000fe20000000800 */
[-C--:B------:R-:W-:Y:S09]  /*20510*/  HMMA.16816.F32 R12, R76, R50.reuse, R12 ;  /* 0x000000324c0c723c */ /* 0x080ff2000000180c */
[----:B------:R-:W-:Y:S01]  /*20520*/  MUFU.EX2 R208, R208 ;  /* 0x000000d000d07308 */ /* 0x000fe20000000800 */
[----:B-1----:R1:W5:Y:S01]  /*20530*/  LDL.LU R236, [R1+0x58] ;  /* 0x0000580001ec7983 */ /* 0x0023620000300800 */
[C---:B------:R-:W-:Y:S03]  /*20540*/  HMMA.16816.F32 R16, R44.reuse, R50, R16 ;  /* 0x000000322c10723c */ /* 0x040fe60000001810 */
[----:B------:R1:W5:Y:S05]  /*20550*/  LDL.LU R238, [R1+0x54] ;  /* 0x0000540001ee7983 */ /* 0x00036a0000300800 */
[----:B------:R-:W-:Y:S01]  /*20560*/  MUFU.EX2 R191, R191 ;  /* 0x000000bf00bf7308 */ /* 0x000fe20000000800 */
[----:B------:R1:W5:Y:S01]  /*20570*/  LDL.LU R234, [R1+0x50] ;  /* 0x0000500001ea7983 */ /* 0x0003620000300800 */
[-C--:B------:R-:W-:Y:S03]  /*20580*/  HMMA.16816.F32 R20, R44, R52.reuse, R20 ;  /* 0x000000342c14723c */ /* 0x080fe60000001814 */
[----:B------:R1:W5:Y:S05]  /*20590*/  LDL.LU R237, [R1+0x4c] ;  /* 0x00004c0001ed7983 */ /* 0x00036a0000300800 */
[----:B------:R-:W-:Y:S01]  /*205a0*/  MUFU.EX2 R210, R210 ;  /* 0x000000d200d27308 */ /* 0x000fe20000000800 */
[----:B------:R1:W5:Y:S01]  /*205b0*/  LDL.LU R252, [R1+0x48] ;  /* 0x0000480001fc7983 */ /* 0x0003620000300800 */
[C---:B------:R-:W-:Y:S03]  /*205c0*/  HMMA.16816.F32 R24, R76.reuse, R52, R24 ;  /* 0x000000344c18723c */ /* 0x040fe60000001818 */
[----:B------:R1:W5:Y:S01]  /*205d0*/  LDL.LU R229, [R1+0x44] ;  /* 0x0000440001e57983 */ /* 0x0003620000300800 */
[----:B------:R-:W-:Y:S03]  /*205e0*/  F2FP.F16.F32.PACK_AB R52, R75, R74 ;  /* 0x0000004a4b34723e */ /* 0x000fe600000000ff */
[----:B------:R1:W5:Y:S01]  /*205f0*/  LDL.LU R227, [R1+0x40] ;  /* 0x0000400001e37983 */ /* 0x0003620000300800 */
[----:B------:R-:W-:Y:S01]  /*20600*/  MUFU.EX2 R195, R195 ;  /* 0x000000c300c37308 */ /* 0x000fe20000000800 */
[-C--:B------:R-:W-:Y:S02]  /*20610*/  HMMA.16816.F32 R28, R76, R54.reuse, R28 ;  /* 0x000000364c1c723c */ /* 0x080fe4000000181c */
[----:B------:R1:W5:Y:S04]  /*20620*/  LDL.LU R226, [R1+0x3c] ;  /* 0x00003c0001e27983 */ /* 0x0003680000300800 */
[----:B------:R-:W1:Y:S03]  /*20630*/  LDSM.16.MT88.4 R48, [R218+0x5400] ;  /* 0x00540000da30783b */ /* 0x000e660000004200 */
[----:B------:R2:W-:Y:S01]  /*20640*/  MUFU.EX2 R76, R56 ;  /* 0x00000038004c7308 */ /* 0x0005e20000000800 */
[----:B------:R-:W-:Y:S04]  /*20650*/  HMMA.16816.F32 R32, R44, R54, R32 ;  /* 0x000000362c20723c */ /* 0x000fe80000001820 */
[----:B------:R-:W1:Y:S05]  /*20660*/  LDSM.16.MT88.4 R44, [R80+0x1400] ;  /* 0x00140000502c783b */ /* 0x000e6a0000004200 */
[----:B------:R-:W-:Y:S01]  /*20670*/  MUFU.EX2 R154, R154 ;  /* 0x0000009a009a7308 */ /* 0x000fe20000000800 */
[----:B--2---:R-:W-:Y:S09]  /*20680*/  FFMA.FTZ R61, R162, UR4, -R161 ;  /* 0x00000004a23d7c23 */ /* 0x004ff200080108a1 */
[----:B------:R-:W2:Y:S01]  /*20690*/  MUFU.EX2 R155, R155 ;  /* 0x0000009b009b7308 */ /* 0x000ea20000000800 */
[--C-:B------:R-:W-:Y:S09]  /*206a0*/  HSET2.LE.AND R56, R216, R81.reuse, PT ;  /* 0x00000051d8387233 */ /* 0x100ff20003803000 */
[----:B------:R2:W-:Y:S10]  /*206b0*/  MUFU.EX2 R77, R61 ;  /* 0x0000003d004d7308 */ /* 0x0005f40000000800 */
[----:B------:R-:W-:Y:S10]  /*206c0*/  MUFU.EX2 R206, R206 ;  /* 0x000000ce00ce7308 */ /* 0x000ff40000000800 */
[----:B------:R-:W-:Y:S01]  /*206d0*/  MUFU.EX2 R78, R63 ;  /* 0x0000003f004e7308 */ /* 0x000fe20000000800 */
[--C-:B--2---:R-:W-:Y:S09]  /*206e0*/  HSET2.LE.AND R61, R184, R81.reuse, PT ;  /* 0x00000051b83d7233 */ /* 0x104ff20003803000 */
[----:B------:R2:W-:Y:S10]  /*206f0*/  MUFU.EX2 R79, R62 ;  /* 0x0000003e004f7308 */ /* 0x0005f40000000800 */
[----:B------:R-:W-:Y:S10]  /*20700*/  MUFU.EX2 R70, R158 ;  /* 0x0000009e00467308 */ /* 0x000ff40000000800 */
[----:B------:R-:W-:Y:S01]  /*20710*/  MUFU.EX2 R209, R209 ;  /* 0x000000d100d17308 */ /* 0x000fe20000000800 */
[--C-:B--2---:R-:W-:Y:S01]  /*20720*/  HSET2.LE.AND R62, R221, R81.reuse, PT ;  /* 0x00000051dd3e7233 */ /* 0x104fe20003803000 */
[----:B---3--:R-:W-:Y:S08]  /*20730*/  FFMA.FTZ R192, R192, UR4, -R160 ;  /* 0x00000004c0c07c23 */ /* 0x008ff000080108a0 */
[----:B------:R-:W2:Y:S01]  /*20740*/  MUFU.EX2 R192, R192 ;  /* 0x000000c000c07308 */ /* 0x000ea20000000800 */
[----:B----4-:R-:W-:Y:S01]  /*20750*/  FFMA.FTZ R40, R40, R58, R225 ;  /* 0x0000003a28287223 */ /* 0x010fe200000100e1 */
[--C-:B------:R-:W-:Y:S01]  /*20760*/  HSET2.LE.AND R58, R224, R81.reuse, PT ;  /* 0x00000051e03a7233 */ /* 0x100fe20003803000 */
[----:B------:R4:W5:Y:S02]  /*20770*/  LDL.LU R225, [R1+0x38] ;  /* 0x0000380001e17983 */ /* 0x0009640000300800 */
[----:B------:R-:W-:Y:S01]  /*20780*/  FADD.FTZ R199, R199, R40 ;  /* 0x00000028c7c77221 */ /* 0x000fe20000010000 */
[----:B------:R-:W-:Y:S01]  /*20790*/  LOP3.LUT R40, R222, 0xff00ff, RZ, 0xc0, !PT ;  /* 0x00ff00ffde287812 */ /* 0x000fe200078ec0ff */
[----:B------:R4:W5:Y:S01]  /*207a0*/  LDL.LU R224, [R1+0x34] ;  /* 0x0000340001e07983 */ /* 0x0009620000300800 */
[----:B------:R-:W-:Y:S01]  /*207b0*/  FFMA.FTZ R214, R37, R57, R214 ;  /* 0x0000003925d67223 */ /* 0x000fe200000100d6 */
[----:B------:R-:W-:Y:S01]  /*207c0*/  F2FP.F16.F32.PACK_AB R37, R73, R66 ;  /* 0x000000424925723e */ /* 0x000fe200000000ff */
[----:B------:R-:W-:Y:S01]  /*207d0*/  FADD.FTZ R156, R198, R199 ;  /* 0x000000c7c69c7221 */ /* 0x000fe20000010000 */
[--C-:B------:R-:W-:Y:S01]  /*207e0*/  HSET2.LE.AND R43, R40, R81.reuse, PT ;  /* 0x00000051282b7233 */ /* 0x100fe20003803000 */
[----:B------:R-:W-:Y:S01]  /*207f0*/  FADD.FTZ R197, R197, R214 ;  /* 0x000000d6c5c57221 */ /* 0x000fe20000010000 */
[--C-:B------:R-:W-:Y:S01]  /*20800*/  HSET2.LE.AND R40, R219, R81.reuse, PT ;  /* 0x00000051db287233 */ /* 0x100fe20003803000 */
[----:B------:R-:W-:Y:S01]  /*20810*/  FADD.FTZ R156, R187, R156 ;  /* 0x0000009cbb9c7221 */ /* 0x000fe20000010000 */
[----:B------:R-:W-:Y:S01]  /*20820*/  LOP3.LUT R58, R37, R58, RZ, 0xc0, !PT ;  /* 0x0000003a253a7212 */ /* 0x000fe200078ec0ff */
[----:B------:R-:W-:Y:S01]  /*20830*/  FADD.FTZ R196, R196, R197 ;  /* 0x000000c5c4c47221 */ /* 0x000fe20000010000 */
[----:B------:R-:W-:Y:S01]  /*20840*/  F2FP.F16.F32.PACK_AB R37, R155, R154 ;  /* 0x0000009a9b25723e */ /* 0x000fe200000000ff */
[----:B------:R-:W-:Y:S01]  /*20850*/  FADD.FTZ R173, R173, R156 ;  /* 0x0000009cadad7221 */ /* 0x000fe20000010000 */
[--C-:B------:R-:W-:Y:S01]  /*20860*/  HSET2.LE.AND R57, R243, R81.reuse, PT ;  /* 0x00000051f3397233 */ /* 0x100fe20003803000 */
[----:B------:R-:W-:Y:S01]  /*20870*/  FADD.FTZ R171, R171, R196 ;  /* 0x000000c4abab7221 */ /* 0x000fe20000010000 */
[----:B------:R-:W-:Y:S01]  /*20880*/  LOP3.LUT R40, R37, R40, RZ, 0xc0, !PT ;  /* 0x0000002825287212 */ /* 0x000fe200078ec0ff */
[----:B------:R-:W-:Y:S01]  /*20890*/  FADD.FTZ R173, R170, R173 ;  /* 0x000000adaaad7221 */ /* 0x000fe20000010000 */
[----:B------:R-:W-:Y:S01]  /*208a0*/  F2FP.F16.F32.PACK_AB R37, R143, R142 ;  /* 0x0000008e8f25723e */ /* 0x000fe200000000ff */
[----:B------:R-:W-:Y:S01]  /*208b0*/  FADD.FTZ R174, R174, R171 ;  /* 0x000000abaeae7221 */ /* 0x000fe20000010000 */
[----:B------:R-:W3:Y:S01]  /*208c0*/  S2R R243, SR_TID.X ;  /* 0x0000000000f37919 */ /* 0x000ee20000002100 */
[----:B------:R-:W-:Y:S01]  /*208d0*/  FADD.FTZ R128, R128, R173 ;  /* 0x000000ad80807221 */ /* 0x000fe20000010000 */
[----:B------:R-:W-:Y:S01]  /*208e0*/  LOP3.LUT R56, R37, R56, RZ, 0xc0, !PT ;  /* 0x0000003825387212 */ /* 0x000fe200078ec0ff */
[----:B------:R-:W-:Y:S02]  /*208f0*/  FADD.FTZ R169, R169, R174 ;  /* 0x000000aea9a97221 */ /* 0x000fe40000010000 */
[----:B------:R-:W-:Y:S04]  /*20900*/  FADD.FTZ R127, R127, R128 ;  /* 0x000000807f7f7221 */ /* 0x000fe80000010000 */
[----:B------:R-:W-:Y:S01]  /*20910*/  FADD.FTZ R122, R122, R127 ;  /* 0x0000007f7a7a7221 */ /* 0x000fe20000010000 */
[----:B------:R-:W-:Y:S01]  /*20920*/  FFMA.FTZ R205, R39, R42, R205 ;  /* 0x0000002a27cd7223 */ /* 0x000fe200000100cd */
[--C-:B------:R-:W-:Y:S02]  /*20930*/  HSET2.LE.AND R42, R220, R81.reuse, PT ;  /* 0x00000051dc2a7233 */ /* 0x100fe40003803000 */
[----:B------:R-:W-:Y:S01]  /*20940*/  FADD.FTZ R122, R109, R122 ;  /* 0x0000007a6d7a7221 */ /* 0x000fe20000010000 */
[----:B------:R-:W-:Y:S01]  /*20950*/  F2FP.F16.F32.PACK_AB R39, R195, R210 ;  /* 0x000000d2c327723e */ /* 0x000fe200000000ff */
[----:B------:R-:W-:Y:S01]  /*20960*/  FFMA.FTZ R201, R38, R41, R201 ;  /* 0x0000002926c97223 */ /* 0x000fe200000100c9 */
[----:B------:R-:W-:Y:S01]  /*20970*/  LOP3.LUT R38, R223, 0xff00ff, RZ, 0xc0, !PT ;  /* 0x00ff00ffdf267812 */ /* 0x000fe200078ec0ff */
[----:B------:R-:W-:Y:S01]  /*20980*/  FADD.FTZ R205, R203, R205 ;  /* 0x000000cdcbcd7221 */ /* 0x000fe20000010000 */
[----:B------:R4:W5:Y:S01]  /*20990*/  LDL.LU R223, [R1+0x30] ;  /* 0x0000300001df7983 */ /* 0x0009620000300800 */
[--C-:B------:R-:W-:Y:S01]  /*209a0*/  HSET2.LE.AND R41, R217, R81.reuse, PT ;  /* 0x00000051d9297233 */ /* 0x100fe20003803000 */
[----:B------:R-:W-:Y:S01]  /*209b0*/  FADD.FTZ R201, R193, R201 ;  /* 0x000000c9c1c97221 */ /* 0x000fe20000010000 */
[--C-:B------:R-:W-:Y:S01]  /*209c0*/  HSET2.LE.AND R59, R38, R81.reuse, PT ;  /* 0x00000051263b7233 */ /* 0x100fe20003803000 */
[----:B------:R4:W5:Y:S01]  /*209d0*/  LDL.LU R222, [R1+0x2c] ;  /* 0x00002c0001de7983 */ /* 0x0009620000300800 */
[----:B------:R-:W-:Y:S01]  /*209e0*/  F2FP.F16.F32.PACK_AB R38, R191, R208 ;  /* 0x000000d0bf26723e */ /* 0x000fe200000000ff */
[----:B------:R-:W-:Y:S01]  /*209f0*/  FADD.FTZ R200, R200, R201 ;  /* 0x000000c9c8c87221 */ /* 0x000fe20000010000 */
[----:B------:R-:W-:Y:S01]  /*20a00*/  LOP3.LUT R42, R39, R42, RZ, 0xc0, !PT ;  /* 0x0000002a272a7212 */ /* 0x000fe200078ec0ff */
[----:B------:R4:W5:Y:S01]  /*20a10*/  LDL.LU R220, [R1+0x28] ;  /* 0x0000280001dc7983 */ /* 0x0009620000300800 */
[----:B------:R-:W-:Y:S01]  /*20a20*/  LOP3.LUT R43, R38, R43, RZ, 0xc0, !PT ;  /* 0x0000002b262b7212 */ /* 0x000fe200078ec0ff */
[----:B------:R-:W-:Y:S01]  /*20a30*/  FADD.FTZ R200, R175, R200 ;  /* 0x000000c8afc87221 */ /* 0x000fe20000010000 */
[----:B--2---:R-:W-:Y:S01]  /*20a40*/  F2FP.F16.F32.PACK_AB R38, R192, R189 ;  /* 0x000000bdc026723e */ /* 0x004fe200000000ff */
[----:B------:R4:W5:Y:S01]  /*20a50*/  LDL.LU R219, [R1+0x24] ;  /* 0x0000240001db7983 */ /* 0x0009620000300800 */
[----:B------:R-:W-:Y:S01]  /*20a60*/  LOP3.LUT R59, R52, R59, RZ, 0xc0, !PT ;  /* 0x0000003b343b7212 */ /* 0x000fe200078ec0ff */
[----:B------:R-:W-:Y:S01]  /*20a70*/  FADD.FTZ R37, R131, R200 ;  /* 0x000000c883257221 */ /* 0x000fe20000010000 */
[----:B------:R-:W-:Y:S01]  /*20a80*/  LOP3.LUT R41, R38, R41, RZ, 0xc0, !PT ;  /* 0x0000002926297212 */ /* 0x000fe200078ec0ff */
[----:B------:R4:W5:Y:S01]  /*20a90*/  LDL.LU R217, [R1+0x20] ;  /* 0x0000200001d97983 */ /* 0x0009620000300800 */
[----:B------:R-:W-:Y:S01]  /*20aa0*/  F2FP.F16.F32.PACK_AB R38, R145, R144 ;  /* 0x000000909126723e */ /* 0x000fe200000000ff */
[----:B------:R-:W-:Y:S01]  /*20ab0*/  MUFU.EX2 R131, R213 ;  /* 0x000000d500837308 */ /* 0x000fe20000000800 */
[----:B------:R-:W-:Y:S01]  /*20ac0*/  F2FP.F16.F32.PACK_AB R39, R64, R67 ;  /* 0x000000434027723e */ /* 0x000fe200000000ff */
[----:B------:R4:W5:Y:S01]  /*20ad0*/  LDL.LU R216, [R1+0x1c] ;  /* 0x00001c0001d87983 */ /* 0x0009620000300800 */
[----:B------:R-:W-:Y:S01]  /*20ae0*/  LOP3.LUT R57, R38, R57, RZ, 0xc0, !PT ;  /* 0x0000003926397212 */ /* 0x000fe200078ec0ff */
[-C--:B-1----:R-:W-:Y:S02]  /*20af0*/  HMMA.16816.F32 R4, R40, R48.reuse, R4 ;  /* 0x000000302804723c */ /* 0x082fe40000001804 */
[----:B------:R-:W1:Y:S03]  /*20b00*/  LDSM.16.MT88.4 R52, [R218+0x5800] ;  /* 0x00580000da34783b */ /* 0x000e660000004200 */
[----:B------:R-:W-:Y:S01]  /*20b10*/  LOP3.LUT R62, R39, R62, RZ, 0xc0, !PT ;  /* 0x0000003e273e7212 */ /* 0x000fe200078ec0ff */
[----:B------:R-:W-:Y:S01]  /*20b20*/  FADD.FTZ R37, R178, R37 ;  /* 0x00000025b2257221 */ /* 0x000fe20000010000 */
[----:B------:R-:W-:Y:S01]  /*20b30*/  FADD.FTZ R38, R126, R169 ;  /* 0x000000a97e267221 */ /* 0x000fe20000010000 */
[C---:B------:R-:W-:Y:S01]  /*20b40*/  HMMA.16816.F32 R8, R56.reuse, R48, R8 ;  /* 0x000000303808723c */ /* 0x040fe20000001808 */
[----:B------:R-:W2:Y:S03]  /*20b50*/  MUFU.EX2 R126, R211 ;  /* 0x000000d3007e7308 */ /* 0x000ea60000000800 */
[--C-:B------:R-:W-:Y:S01]  /*20b60*/  HSET2.LE.AND R48, R204, R81.reuse, PT ;  /* 0x00000051cc307233 */ /* 0x100fe20003803000 */
[----:B------:R-:W-:Y:S01]  /*20b70*/  FADD.FTZ R166, R166, R37 ;  /* 0x00000025a6a67221 */ /* 0x000fe20000010000 */
[----:B------:R-:W-:Y:S01]  /*20b80*/  F2FP.F16.F32.PACK_AB R37, R77, R76 ;  /* 0x0000004c4d25723e */ /* 0x000fe200000000ff */
[----:B------:R-:W-:Y:S01]  /*20b90*/  FADD.FTZ R125, R125, R38 ;  /* 0x000000267d7d7221 */ /* 0x000fe20000010000 */
[-C--:B------:R-:W-:Y:S03]  /*20ba0*/  HMMA.16816.F32 R12, R56, R50.reuse, R12 ;  /* 0x00000032380c723c */ /* 0x080fe6000000180c */
[----:B------:R-:W-:Y:S01]  /*20bb0*/  LOP3.LUT R38, R228, 0xff00ff, RZ, 0xc0, !PT ;  /* 0x00ff00ffe4267812 */ /* 0x000fe200078ec0ff */
[----:B------:R-:W-:Y:S01]  /*20bc0*/  FADD.FTZ R120, R120, R125 ;  /* 0x0000007d78787221 */ /* 0x000fe20000010000 */
[----:B------:R-:W-:Y:S01]  /*20bd0*/  FADD.FTZ R129, R129, R166 ;  /* 0x000000a681817221 */ /* 0x000fe20000010000 */
[----:B------:R-:W-:Y:S01]  /*20be0*/  FADD.FTZ R202, R202, R205 ;  /* 0x000000cdcaca7221 */ /* 0x000fe20000010000 */
[----:B------:R-:W-:Y:S01]  /*20bf0*/  FADD.FTZ R107, R107, R122 ;  /* 0x0000007a6b6b7221 */ /* 0x000fe20000010000 */
[C---:B------:R-:W-:Y:S01]  /*20c00*/  HMMA.16816.F32 R16, R40.reuse, R50, R16 ;  /* 0x000000322810723c */ /* 0x040fe20000001810 */
[----:B------:R-:W3:Y:S03]  /*20c10*/  S2R R228, SR_TID.X ;  /* 0x0000000000e47919 */ /* 0x000ee60000002100 */
[--C-:B------:R-:W-:Y:S01]  /*20c20*/  HSET2.LE.AND R50, R215, R81.reuse, PT ;  /* 0x00000051d7327233 */ /* 0x100fe20003803000 */
[----:B------:R-:W-:Y:S01]  /*20c30*/  FADD.FTZ R49, R105, R120 ;  /* 0x0000007869317221 */ /* 0x000fe20000010000 */
[--C-:B------:R-:W-:Y:S01]  /*20c40*/  HSET2.LE.AND R51, R38, R81.reuse, PT ;  /* 0x0000005126337233 */ /* 0x100fe20003803000 */
[----:B------:R-:W4:Y:S01]  /*20c50*/  MUFU.EX2 R105, R60 ;  /* 0x0000003c00697308 */ /* 0x000f220000000800 */
[-C--:B------:R-:W-:Y:S03]  /*20c60*/  HMMA.16816.F32 R20, R40, R44.reuse, R20 ;  /* 0x0000002c2814723c */ /* 0x080fe60000001814 */
[----:B------:R-:W-:Y:S01]  /*20c70*/  LOP3.LUT R50, R37, R50, RZ, 0xc0, !PT ;  /* 0x0000003225327212 */ /* 0x000fe200078ec0ff */
[----:B------:R-:W-:Y:S01]  /*20c80*/  FADD.FTZ R102, R102, R49 ;  /* 0x0000003166667221 */ /* 0x000fe20000010000 */
[--C-:B------:R-:W-:Y:S01]  /*20c90*/  HSET2.LE.AND R49, R194, R81.reuse, PT ;  /* 0x00000051c2317233 */ /* 0x100fe20003803000 */
[----:B------:R-:W-:Y:S01]  /*20ca0*/  FADD.FTZ R182, R182, R129 ;  /* 0x00000081b6b67221 */ /* 0x000fe20000010000 */
[----:B--2---:R-:W-:Y:S01]  /*20cb0*/  F2FP.F16.F32.PACK_AB R37, R126, R131 ;  /* 0x000000837e25723e */ /* 0x004fe200000000ff */
[C---:B------:R-:W-:Y:S01]  /*20cc0*/  HMMA.16816.F32 R24, R56.reuse, R44, R24 ;  /* 0x0000002c3818723c */ /* 0x040fe20000001818 */
[----:B------:R-:W-:Y:S03]  /*20cd0*/  MUFU.EX2 R45, R148 ;  /* 0x00000094002d7308 */ /* 0x000fe60000000800 */
[----:B------:R-:W-:Y:S01]  /*20ce0*/  LOP3.LUT R48, R37, R48, RZ, 0xc0, !PT ;  /* 0x0000003025307212 */ /* 0x000fe200078ec0ff */
[----:B------:R-:W-:Y:S01]  /*20cf0*/  FADD.FTZ R91, R91, R102 ;  /* 0x000000665b5b7221 */ /* 0x000fe20000010000 */
[----:B------:R-:W-:Y:S01]  /*20d00*/  F2FP.F16.F32.PACK_AB R44, R79, R78 ;  /* 0x0000004e4f2c723e */ /* 0x000fe200000000ff */
[----:B------:R-:W-:Y:S01]  /*20d10*/  FADD.FTZ R179, R179, R182 ;  /* 0x000000b6b3b37221 */ /* 0x000fe20000010000 */
[-C--:B------:R-:W-:Y:S03]  /*20d20*/  HMMA.16816.F32 R28, R56, R46.reuse, R28 ;  /* 0x0000002e381c723c */ /* 0x080fe6000000181c */
[----:B------:R-:W-:Y:S01]  /*20d30*/  LOP3.LUT R56, R185, 0xff00ff, RZ, 0xc0, !PT ;  /* 0x00ff00ffb9387812 */ /* 0x000fe200078ec0ff */
[----:B------:R-:W-:Y:S01]  /*20d40*/  FADD.FTZ R88, R88, R91 ;  /* 0x0000005b58587221 */ /* 0x000fe20000010000 */
[----:B----4-:R-:W-:Y:S01]  /*20d50*/  F2FP.F16.F32.PACK_AB R38, R105, R206 ;  /* 0x000000ce6926723e */ /* 0x010fe200000000ff */
[----:B------:R-:W-:Y:S01]  /*20d60*/  FADD.FTZ R96, R96, R179 ;  /* 0x000000b360607221 */ /* 0x000fe20000010000 */
[----:B------:R-:W-:Y:S01]  /*20d70*/  LOP3.LUT R51, R44, R51, RZ, 0xc0, !PT ;  /* 0x000000332c337212 */ /* 0x000fe200078ec0ff */
[----:B------:R-:W-:Y:S01]  /*20d80*/  HMMA.16816.F32 R32, R40, R46, R32 ;  /* 0x0000002e2820723c */ /* 0x000fe20000001820 */
[----:B------:R-:W2:Y:S01]  /*20d90*/  LDSM.16.MT88.4 R40, [R80+0x1800] ;  /* 0x001800005028783b */ /* 0x000ea20000004200 */
[----:B------:R-:W-:Y:S02]  /*20da0*/  MUFU.EX2 R47, R150 ;  /* 0x00000096002f7308 */ /* 0x000fe40000000800 */
[----:B------:R-:W-:Y:S01]  /*20db0*/  LOP3.LUT R49, R38, R49, RZ, 0xc0, !PT ;  /* 0x0000003126317212 */ /* 0x000fe200078ec0ff */
[----:B------:R-:W-:Y:S01]  /*20dc0*/  FADD.FTZ R177, R177, R202 ;  /* 0x000000cab1b17221 */ /* 0x000fe20000010000 */
[--C-:B------:R-:W-:Y:S01]  /*20dd0*/  HSET2.LE.AND R63, R56, R81.reuse, PT ;  /* 0x00000051383f7233 */ /* 0x100fe20003803000 */
[----:B------:R-:W-:Y:S01]  /*20de0*/  FADD.FTZ R85, R85, R88 ;  /* 0x0000005855557221 */ /* 0x000fe20000010000 */
[----:B------:R-:W-:Y:S01]  /*20df0*/  F2FP.F16.F32.PACK_AB R38, R65, R72 ;  /* 0x000000484126723e */ /* 0x000fe200000000ff */
[----:B------:R-:W-:Y:S01]  /*20e00*/  FADD.FTZ R95, R95, R96 ;  /* 0x000000605f5f7221 */ /* 0x000fe20000010000 */
[--C-:B------:R-:W-:Y:S01]  /*20e10*/  HSET2.LE.AND R60, R186, R81.reuse, PT ;  /* 0x00000051ba3c7233 */ /* 0x100fe20003803000 */
[-C--:B-1----:R-:W-:Y:S01]  /*20e20*/  HMMA.16816.F32 R4, R48, R52.reuse, R4 ;  /* 0x000000343004723c */ /* 0x082fe20000001804 */
[----:B------:R-:W1:Y:S04]  /*20e30*/  MUFU.EX2 R46, R139 ;  /* 0x0000008b002e7308 */ /* 0x000e680000000800 */
[----:B------:R-:W-:Y:S01]  /*20e40*/  LOP3.LUT R63, R38, R63, RZ, 0xc0, !PT ;  /* 0x0000003f263f7212 */ /* 0x000fe200078ec0ff */
        /* <DEDUP_REMOVED lines=8> */
[----:B------:R-:W-:Y:S01]  /*20ed0*/  MUFU.EX2 R56, R207 ;  /* 0x000000cf00387308 */ /* 0x000fe20000000800 */
[----:B------:R-:W-:Y:S01]  /*20ee0*/  F2FP.F16.F32.PACK_AB R44, R104, R183 ;  /* 0x000000b7682c723e */ /* 0x000fe200000000ff */
[----:B------:R-:W-:Y:S01]  /*20ef0*/  FADD.FTZ R86, R86, R85 ;  /* 0x0000005556567221 */ /* 0x000fe20000010000 */
[----:B------:R-:W-:Y:S01]  /*20f00*/  FADD.FTZ R130, R130, R95 ;  /* 0x0000005f82827221 */ /* 0x000fe20000010000 */
[----:B-1----:R-:W-:Y:S01]  /*20f10*/  F2FP.F16.F32.PACK_AB R39, R46, R45 ;  /* 0x0000002d2e27723e */ /* 0x002fe200000000ff */
[----:B------:R-:W-:Y:S01]  /*20f20*/  FADD.FTZ R168, R168, R167 ;  /* 0x000000a7a8a87221 */ /* 0x000fe20000010000 */
[C---:B------:R-:W-:Y:S04]  /*20f30*/  HMMA.16816.F32 R8, R60.reuse, R52, R8 ;  /* 0x000000343c08723c */ /* 0x040fe80000001808 */
[----:B------:R1:W4:Y:S01]  /*20f40*/  MUFU.EX2 R52, R149 ;  /* 0x0000009500347308 */ /* 0x0003220000000800 */
[----:B------:R-:W-:Y:S01]  /*20f50*/  FADD.FTZ R90, R89, R90 ;  /* 0x0000005a595a7221 */ /* 0x000fe20000010000 */
[----:B------:R-:W-:Y:S01]  /*20f60*/  FADD.FTZ R117, R117, R168 ;  /* 0x000000a875757221 */ /* 0x000fe20000010000 */
[----:B------:R-:W-:Y:S01]  /*20f70*/  FADD.FTZ R83, R83, R86 ;  /* 0x0000005653537221 */ /* 0x000fe20000010000 */
[----:B------:R-:W-:Y:S01]  /*20f80*/  FADD.FTZ R115, R115, R130 ;  /* 0x0000008273737221 */ /* 0x000fe20000010000 */
[-C--:B------:R-:W-:Y:S05]  /*20f90*/  HMMA.16816.F32 R12, R60, R54.reuse, R12 ;  /* 0x000000363c0c723c */ /* 0x080fea000000180c */
[----:B------:R-:W-:Y:S01]  /*20fa0*/  MUFU.EX2 R53, R138 ;  /* 0x0000008a00357308 */ /* 0x000fe20000000800 */
[----:B------:R-:W-:Y:S01]  /*20fb0*/  FADD.FTZ R87, R87, R90 ;  /* 0x0000005a57577221 */ /* 0x000fe20000010000 */
[----:B------:R-:W-:Y:S01]  /*20fc0*/  FADD.FTZ R180, R180, R117 ;  /* 0x00000075b4b47221 */ /* 0x000fe20000010000 */
[----:B------:R-:W-:Y:S01]  /*20fd0*/  FADD.FTZ R38, R164, R83 ;  /* 0x00000053a4267221 */ /* 0x000fe20000010000 */
[----:B------:R-:W-:Y:S01]  /*20fe0*/  FADD.FTZ R100, R100, R115 ;  /* 0x0000007364647221 */ /* 0x000fe20000010000 */
[----:B------:R-:W-:Y:S01]  /*20ff0*/  FADD.FTZ R87, R84, R87 ;  /* 0x0000005754577221 */ /* 0x000fe20000010000 */
[C---:B------:R-:W-:Y:S04]  /*21000*/  HMMA.16816.F32 R16, R48.reuse, R54, R16 ;  /* 0x000000363010723c */ /* 0x040fe80000001810 */
[----:B------:R-:W3:Y:S01]  /*21010*/  MUFU.EX2 R54, R136 ;  /* 0x0000008800367308 */ /* 0x000ee20000000800 */
[----:B-1----:R-:W1:Y:S01]  /*21020*/  LDSM.16.MT88.4 R148, [R218+0x5c00] ;  /* 0x005c0000da94783b */ /* 0x002e620000004200 */
        /* <DEDUP_REMOVED lines=8> */
[----:B------:R-:W-:Y:S01]  /*210b0*/  LOP3.LUT R38, R119, 0xff00ff, RZ, 0xc0, !PT ;  /* 0x00ff00ff77267812 */ /* 0x000fe200078ec0ff */
[----:B------:R-:W-:Y:S01]  /*210c0*/  FADD.FTZ R93, R94, R93 ;  /* 0x0000005d5e5d7221 */ /* 0x000fe20000010000 */
[C---:B------:R-:W-:Y:S04]  /*210d0*/  HMMA.16816.F32 R24, R60.reuse, R40, R24 ;  /* 0x000000283c18723c */ /* 0x040fe80000001818 */
[----:B------:R-:W-:Y:S01]  /*210e0*/  FADD.FTZ R124, R124, R113 ;  /* 0x000000717c7c7221 */ /* 0x000fe20000010000 */
[----:B------:R-:W-:Y:S01]  /*210f0*/  FADD.FTZ R116, R116, R93 ;  /* 0x0000005d74747221 */ /* 0x000fe20000010000 */
[----:B------:R-:W-:Y:S01]  /*21100*/  FADD.FTZ R59, R140, R59 ;  /* 0x0000003b8c3b7221 */ /* 0x000fe20000010000 */
[----:B------:R-:W-:Y:S01]  /*21110*/  LOP3.LUT R40, R121, 0xff00ff, RZ, 0xc0, !PT ;  /* 0x00ff00ff79287812 */ /* 0x000fe200078ec0ff */
[-C--:B------:R-:W-:Y:S03]  /*21120*/  HMMA.16816.F32 R28, R60, R42.reuse, R28 ;  /* 0x0000002a3c1c723c */ /* 0x080fe6000000181c */
[----:B------:R-:W-:Y:S01]  /*21130*/  FADD.FTZ R97, R97, R124 ;  /* 0x0000007c61617221 */ /* 0x000fe20000010000 */
[----:B------:R-:W-:Y:S01]  /*21140*/  FADD.FTZ R116, R111, R116 ;  /* 0x000000746f747221 */ /* 0x000fe20000010000 */
[----:B------:R-:W-:Y:S01]  /*21150*/  FADD.FTZ R144, R144, R59 ;  /* 0x0000003b90907221 */ /* 0x000fe20000010000 */
[--C-:B------:R-:W-:Y:S01]  /*21160*/  HSET2.LE.AND R139, R38, R81.reuse, PT ;  /* 0x00000051268b7233 */ /* 0x100fe20003803000 */
        /* <DEDUP_REMOVED lines=9> */
[----:B----4-:R-:W-:Y:S01]  /*21200*/  F2FP.F16.F32.PACK_AB R38, R52, R47 ;  /* 0x0000002f3426723e */ /* 0x010fe200000000ff */
[----:B------:R-:W-:Y:S01]  /*21210*/  FADD.FTZ R55, R135, R98 ;  /* 0x0000006287377221 */ /* 0x000fe20000010000 */
[--C-:B------:R-:W-:Y:S01]  /*21220*/  HSET2.LE.AND R135, R40, R81.reuse, PT ;  /* 0x0000005128877233 */ /* 0x100fe20003803000 */
[----:B------:R-:W-:Y:S01]  /*21230*/  FADD.FTZ R66, R73, R66 ;  /* 0x0000004249427221 */ /* 0x000fe20000010000 */
[----:B------:R-:W-:Y:S01]  /*21240*/  FADD.FTZ R57, R137, R134 ;  /* 0x0000008689397221 */ /* 0x000fe20000010000 */
[----:B------:R-:W-:Y:S01]  /*21250*/  FADD.FTZ R55, R132, R55 ;  /* 0x0000003784377221 */ /* 0x000fe20000010000 */
[----:B------:R-:W-:Y:S01]  /*21260*/  FADD.FTZ R74, R75, R74 ;  /* 0x0000004a4b4a7221 */ /* 0x000fe20000010000 */
[----:B------:R-:W-:Y:S01]  /*21270*/  FADD.FTZ R141, R141, R66 ;  /* 0x000000428d8d7221 */ /* 0x000fe20000010000 */
[----:B------:R-:W-:Y:S01]  /*21280*/  LOP3.LUT R135, R38, R135, RZ, 0xc0, !PT ;  /* 0x0000008726877212 */ /* 0x000fe200078ec0ff */
[----:B------:R-:W2:Y:S01]  /*21290*/  LDSM.16.MT88.4 R40, [R80+0x1c00] ;  /* 0x001c00005028783b */ /* 0x000ea20000004200 */
[--C-:B------:R-:W-:Y:S01]  /*212a0*/  HSET2.LE.AND R134, R118, R81.reuse, PT ;  /* 0x0000005176867233 */ /* 0x100fe20003803000 */
[----:B------:R-:W-:Y:S01]  /*212b0*/  FADD.FTZ R68, R68, R141 ;  /* 0x0000008d44447221 */ /* 0x000fe20000010000 */
[--C-:B------:R-:W-:Y:S01]  /*212c0*/  HSET2.LE.AND R132, R112, R81.reuse, PT ;  /* 0x0000005170847233 */ /* 0x100fe20003803000 */
[----:B------:R-:W-:Y:S01]  /*212d0*/  FADD.FTZ R69, R69, R74 ;  /* 0x0000004a45457221 */ /* 0x000fe20000010000 */
[--C-:B------:R-:W-:Y:S01]  /*212e0*/  HSET2.LE.AND R133, R110, R81.reuse, PT ;  /* 0x000000516e857233 */ /* 0x100fe20003803000 */
[----:B------:R-:W-:Y:S01]  /*212f0*/  FADD.FTZ R146, R146, R55 ;  /* 0x0000003792927221 */ /* 0x000fe20000010000 */
[----:B---3--:R-:W-:Y:S01]  /*21300*/  F2FP.F16.F32.PACK_AB R37, R54, R53 ;  /* 0x000000353625723e */ /* 0x008fe200000000ff */
        /* <DEDUP_REMOVED lines=13> */
[----:B------:R-:W-:Y:S01]  /*213e0*/  HSET2.LE.AND R137, R106, R81, PT ;  /* 0x000000516a897233 */ /* 0x000fe20003803000 */
[-C--:B-1----:R-:W-:Y:S05]  /*213f0*/  HMMA.16816.F32 R160, R132, R148.reuse, R4 ;  /* 0x0000009484a0723c */ /* 0x082fea0000001804 */
        /* <DEDUP_REMOVED lines=24> */
[-C--:B------:R-:W-:Y:S02]  /*21580*/  HMMA.16816.F32 R152, R136, R150.reuse, R12 ;  /* 0x000000968898723c */ /* 0x080fe4000000180c */
[----:B------:R-:W-:Y:S01]  /*21590*/  STL [R1+0x14], R6 ;  /* 0x0000140601007387 */ /* 0x000fe20000100800 */
[----:B------:R-:W-:Y:S01]  /*215a0*/  FADD.FTZ R191, R191, R208 ;  /* 0x000000d0bfbf7221 */ /* 0x000fe20000010000 */
[----:B------:R-:W-:Y:S01]  /*215b0*/  FADD.FTZ R4, R82, R99 ;  /* 0x0000006352047221 */ /* 0x000fe20000010000 */
[----:B------:R-:W-:Y:S01]  /*215c0*/  FADD.FTZ R131, R126, R131 ;  /* 0x000000837e837221 */ /* 0x000fe20000010000 */
[----:B------:R-:W-:Y:S02]  /*215d0*/  IMAD.SHL.U32 R221, R228, 0x8, RZ ;  /* 0x00000008e4dd7824 */ /* 0x000fe400078e00ff */
[----:B------:R-:W-:Y:S01]  /*215e0*/  FADD.FTZ R206, R206, R191 ;  /* 0x000000bfcece7221 */ /* 0x000fe20000010000 */
[C---:B------:R-:W-:Y:S01]  /*215f0*/  HMMA.16816.F32 R148, R132.reuse, R150, R16 ;  /* 0x000000968494723c */ /* 0x040fe20000001810 */
[----:B------:R1:W-:Y:S03]  /*21600*/  STL [R1+0x8], R4 ;  /* 0x0000080401007387 */ /* 0x0003e60000100800 */
[----:B------:R-:W-:Y:S01]  /*21610*/  FADD.FTZ R76, R76, R131 ;  /* 0x000000834c4c7221 */ /* 0x000fe20000010000 */
[----:B------:R-:W-:Y:S01]  /*21620*/  FADD.FTZ R105, R105, R206 ;  /* 0x000000ce69697221 */ /* 0x000fe20000010000 */
[----:B------:R-:W-:Y:S01]  /*21630*/  IMAD.SHL.U32 R243, R243, 0x2, RZ ;  /* 0x00000002f3f37824 */ /* 0x000fe200078e00ff */
[----:B------:R-:W-:Y:S01]  /*21640*/  LOP3.LUT R221, R221, 0x18, RZ, 0xc0, !PT ;  /* 0x00000018dddd7812 */ /* 0x000fe200078ec0ff */
[-C--:B--2---:R-:W-:Y:S03]  /*21650*/  HMMA.16816.F32 R144, R132, R40.reuse, R20 ;  /* 0x000000288490723c */ /* 0x084fe60000001814 */
[----:B------:R-:W-:Y:S01]  /*21660*/  FADD.FTZ R76, R77, R76 ;  /* 0x0000004c4d4c7221 */ /* 0x000fe20000010000 */
[----:B------:R-:W-:Y:S01]  /*21670*/  FADD.FTZ R78, R78, R105 ;  /* 0x000000694e4e7221 */ /* 0x000fe20000010000 */
[----:B------:R-:W-:Y:S02]  /*21680*/  IMAD.MOV.U32 R167, RZ, RZ, R0 ;  /* 0x000000ffffa77224 */ /* 0x000fe400078e0000 */
[----:B------:R-:W-:Y:S01]  /*21690*/  FADD.FTZ R53, R53, R76 ;  /* 0x0000004c35357221 */ /* 0x000fe20000010000 */
[C---:B------:R-:W-:Y:S04]  /*216a0*/  HMMA.16816.F32 R140, R136.reuse, R40, R24 ;  /* 0x00000028888c723c */ /* 0x040fe80000001818 */
[----:B------:R-:W-:Y:S01]  /*216b0*/  FADD.FTZ R78, R79, R78 ;  /* 0x0000004e4f4e7221 */ /* 0x000fe20000010000 */
[----:B------:R-:W-:Y:S01]  /*216c0*/  FADD.FTZ R54, R54, R53 ;  /* 0x0000003536367221 */ /* 0x000fe20000010000 */
[----:B------:R-:W-:Y:S02]  /*216d0*/  IMAD.MOV.U32 R166, RZ, RZ, R2 ;  /* 0x000000ffffa67224 */ /* 0x000fe400078e0002 */
[-C--:B------:R-:W-:Y:S03]  /*216e0*/  HMMA.16816.F32 R136, R136, R42.reuse, R28 ;  /* 0x0000002a8888723c */ /* 0x080fe6000000181c */
[----:B------:R-:W-:Y:S01]  /*216f0*/  FADD.FTZ R209, R209, R78 ;  /* 0x0000004ed1d17221 */ /* 0x000fe20000010000 */
[----:B------:R-:W-:Y:S01]  /*21700*/  FADD.FTZ R45, R45, R54 ;  /* 0x000000362d2d7221 */ /* 0x000fe20000010000 */
[----:B------:R-:W-:Y:S02]  /*21710*/  IMAD.MOV.U32 R165, RZ, RZ, R3 ;  /* 0x000000ffffa57224 */ /* 0x000fe400078e0003 */
[----:B------:R-:W-:Y:S01]  /*21720*/  FADD.FTZ R56, R56, R209 ;  /* 0x000000d138387221 */ /* 0x000fe20000010000 */
[----:B------:R-:W-:Y:S04]  /*21730*/  HMMA.16816.F32 R132, R132, R42, R32 ;  /* 0x0000002a8484723c */ /* 0x000fe80000001820 */
[----:B------:R-:W-:Y:S01]  /*21740*/  FADD.FTZ R5, R46, R45 ;  /* 0x0000002d2e057221 */ /* 0x000fe20000010000 */
[----:B------:R-:W-:Y:S01]  /*21750*/  FADD.FTZ R47, R47, R56 ;  /* 0x000000382f2f7221 */ /* 0x000fe20000010000 */
[----:B------:R-:W-:Y:S03]  /*21760*/  IMAD.MOV.U32 R164, RZ, RZ, R36 ;  /* 0x000000ffffa47224 */ /* 0x000fe600078e0024 */
[----:B------:R4:W-:Y:S01]  /*21770*/  STL [R1+0x10], R5 ;  /* 0x0000100501007387 */ /* 0x0009e20000100800 */
[----:B-1----:R-:W-:Y:S05]  /*21780*/  FADD.FTZ R4, R52, R47 ;  /* 0x0000002f34047221 */ /* 0x002fea0000010000 */
[----:B------:R4:W-:Y:S01]  /*21790*/  STL [R1+0xc], R4 ;  /* 0x00000c0401007387 */ /* 0x0009e20000100800 */
[----:B------:R-:W-:Y:S05]  /*217a0*/  BRA.U UP0, `(.L_x_1051) ;  /* 0xffffff5d00047547 */ /* 0x000fea000b83ffff */
.L_x_1050:
[----:B------:R-:W2:Y:S01]  /*217b0*/  LDL.LU R9, [R1+0x10] ;  /* 0x0000100001097983 */ /* 0x000ea20000300800 */
[----:B------:R-:W1:Y:S03]  /*217c0*/  LDCU UR4, c[0x0][0x4fc] ;  /* 0x00009f80ff0477ac */ /* 0x000e660008000800 */
[----:B------:R-:W4:Y:S01]  /*217d0*/  LDL.LU R7, [R1+0xc] ;  /* 0x00000c0001077983 */ /* 0x000f220000300800 */
[----:B------:R-:W3:Y:S01]  /*217e0*/  S2UR UR10, SR_CgaCtaId ;  /* 0x00000000000a79c3 */ /* 0x000ee20000008800 */
[----:B------:R-:W-:Y:S02]  /*217f0*/  UISETP.NE.AND UP3, UPT, UR19, -0x1, UPT ;  /* 0xffffffff1300788c */ /* 0x000fe4000bf65270 */
[----:B------:R-:W4:Y:S01]  /*21800*/  LDL.LU R11, [R1+0x14] ;  /* 0x00001400010b7983 */ /* 0x000f220000300800 */
[----:B------:R-:W1:Y:S03]  /*21810*/  LDCU.U8 UR14, c[0x0][0x549] ;  /* 0x0000a920ff0e77ac */ /* 0x000e660008000000 */
[----:B------:R-:W4:Y:S01]  /*21820*/  LDL.LU R10, [R1+0x8] ;  /* 0x00000800010a7983 */ /* 0x000f220000300800 */
[----:B------:R-:W-:Y:S01]  /*21830*/  UMOV UR6, 0x400 ;  /* 0x0000040000067882 */ /* 0x000fe20000000000 */
[----:B------:R-:W3:Y:S03]  /*21840*/  LDCU.U8 UR11, c[0x0][0x548] ;  /* 0x0000a900ff0b77ac */ /* 0x000ee60008000000 */
[----:B------:R-:W4:Y:S01]  /*21850*/  @!UP3 LDCU.64 UR8, c[0x0][0x400] ;  /* 0x00008000ff08b7ac */ /* 0x000f220008000a00 */
[----:B------:R-:W-:Y:S01]  /*21860*/  UISETP.NE.AND UP2, UPT, UR19, -0x1, UPT ;  /* 0xffffffff1300788c */ /* 0x000fe2000bf45270 */
[----:B------:R-:W4:Y:S01]  /*21870*/  LDCU UR16, c[0x0][0x434] ;  /* 0x00008680ff1077ac */ /* 0x000f220008000800 */
[----:B-1----:R-:W-:-:S02]  /*21880*/  UISETP.NE.AND UP1, UPT, UR14, URZ, UPT ;  /* 0x000000ff0e00728c */ /* 0x002fc4000bf25270 */
[----:B---3--:R-:W-:Y:S01]  /*21890*/  ULEA UR10, UR10, UR6, 0x18 ;  /* 0x000000060a0a7291 */ /* 0x008fe2000f8ec0ff */
[----:B------:R-:W1:Y:S01]  /*218a0*/  @UP3 LDCU.64 UR6, c[0x0][0x408] ;  /* 0x00008100ff0637ac */ /* 0x000e620008000a00 */
[----:B------:R-:W-:-:S07]  /*218b0*/  UISETP.NE.AND UP0, UPT, UR11, URZ, !UP1 ;  /* 0x000000ff0b00728c */ /* 0x000fce000cf05270 */
[----:B------:R-:W3:Y:S01]  /*218c0*/  @UP1 LDCU UR15, c[0x0][0x430] ;  /* 0x00008600ff0f17ac */ /* 0x000ee20008000800 */
[----:B------:R-:W-:Y:S01]  /*218d0*/  @UP1 UMOV UR14, 0x1 ;  /* 0x00000001000e1882 */ /* 0x000fe20000000000 */
[----:B-1----:R-:W-:Y:S01]  /*218e0*/  @UP3 UIMAD.WIDE.U32 UR20, UR19, UR6, URZ ;  /* 0x00000006131432a5 */ /* 0x002fe2000f8e00ff */
[----:B------:R-:W-:Y:S01]  /*218f0*/  S2UR UR6, SR_CTAID.X ;  /* 0x00000000000679c3 */ /* 0x000fe20000002500 */
[----:B--2---:R-:W1:Y:S04]  /*21900*/  SHFL.BFLY PT, R6, R9, 0x2, 0x1f ;  /* 0x0c401f0009067f89 */ /* 0x004e6800000e0000 */
[----:B----4-:R-:W2:Y:S04]  /*21910*/  SHFL.BFLY PT, R8, R7, 0x2, 0x1f ;  /* 0x0c401f0007087f89 */ /* 0x010ea800000e0000 */
[----:B------:R-:W4:Y:S04]  /*21920*/  SHFL.BFLY PT, R5, R11, 0x2, 0x1f ;  /* 0x0c401f000b057f89 */ /* 0x000f2800000e0000 */
[----:B------:R-:W3:Y:S01]  /*21930*/  SHFL.BFLY PT, R4, R10, 0x2, 0x1f ;  /* 0x0c401f000a047f89 */ /* 0x000ee200000e0000 */
[----:B-1----:R-:W-:Y:S01]  /*21940*/  FADD.FTZ R6, R6, R9 ;  /* 0x0000000906067221 */ /* 0x002fe20000010000 */
[----:B--2---:R-:W-:-:S04]  /*21950*/  FADD.FTZ R8, R8, R7 ;  /* 0x0000000708087221 */ /* 0x004fc80000010000 */
[----:B------:R-:W1:Y:S01]  /*21960*/  SHFL.BFLY PT, R9, R6, 0x1, 0x1f ;  /* 0x0c201f0006097f89 */ /* 0x000e6200000e0000 */
[----:B----4-:R-:W-:-:S03]  /*21970*/  FADD.FTZ R5, R5, R11 ;  /* 0x0000000b05057221 */ /* 0x010fc60000010000 */
[----:B------:R-:W2:Y:S01]  /*21980*/  SHFL.BFLY PT, R7, R8, 0x1, 0x1f ;  /* 0x0c201f0008077f89 */ /* 0x000ea200000e0000 */
[----:B---3--:R-:W-:-:S03]  /*21990*/  FADD.FTZ R11, R4, R10 ;  /* 0x0000000a040b7221 */ /* 0x008fc60000010000 */
[----:B------:R-:W3:Y:S04]  /*219a0*/  SHFL.BFLY PT, R10, R5, 0x1, 0x1f ;  /* 0x0c201f00050a7f89 */ /* 0x000ee800000e0000 */
[----:B------:R-:W4:Y:S01]  /*219b0*/  SHFL.BFLY PT, R4, R11, 0x1, 0x1f ;  /* 0x0c201f000b047f89 */ /* 0x000f2200000e0000 */
[----:B-1----:R-:W-:Y:S01]  /*219c0*/  FADD.FTZ R9, R6, R9 ;  /* 0x0000000906097221 */ /* 0x002fe20000010000 */
[----:B------:R-:W-:Y:S01]  /*219d0*/  SHF.L.U32 R6, R228, 0x3, RZ ;  /* 0x00000003e4067819 */ /* 0x000fe200000006ff */
[----:B--2---:R-:W-:Y:S02]  /*219e0*/  FADD.FTZ R13, R8, R7 ;  /* 0x00000007080d7221 */ /* 0x004fe40000010000 */
[----:B------:R-:W1:Y:S01]  /*219f0*/  MUFU.RCP R12, R9 ;  /* 0x00000009000c7308 */ /* 0x000e620000001000 */
[----:B------:R-:W-:-:S02]  /*21a00*/  FSETP.NE.FTZ.AND P3, PT, R9, RZ, PT ;  /* 0x000000ff0900720b */ /* 0x000fc40003f75000 */
[----:B------:R-:W-:Y:S01]  /*21a10*/  SHF.L.U32 R7, R228, 0x4, RZ ;  /* 0x00000004e4077819 */ /* 0x000fe200000006ff */
[----:B---3--:R-:W-:Y:S01]  /*21a20*/  FADD.FTZ R10, R5, R10 ;  /* 0x0000000a050a7221 */ /* 0x008fe20000010000 */
[----:B------:R-:W-:Y:S02]  /*21a30*/  LOP3.LUT R5, R6, 0xc0, RZ, 0xc0, !PT ;  /* 0x000000c006057812 */ /* 0x000fe400078ec0ff */
[----:B------:R-:W-:Y:S01]  /*21a40*/  FSETP.NE.FTZ.AND P2, PT, R13, RZ, PT ;  /* 0x000000ff0d00720b */ /* 0x000fe20003f55000 */
[----:B----4-:R-:W-:Y:S01]  /*21a50*/  FADD.FTZ R4, R11, R4 ;  /* 0x000000040b047221 */ /* 0x010fe20000010000 */
[----:B------:R-:W-:Y:S01]  /*21a60*/  LOP3.LUT R16, R5, 0x18, R228, 0xf8, !PT ;  /* 0x0000001805107812 */ /* 0x000fe200078ef8e4 */
[----:B------:R-:W2:Y:S01]  /*21a70*/  MUFU.RCP R14, R13 ;  /* 0x0000000d000e7308 */ /* 0x000ea20000001000 */
[----:B------:R-:W-:Y:S02]  /*21a80*/  FSETP.NE.FTZ.AND P1, PT, R10, RZ, PT ;  /* 0x000000ff0a00720b */ /* 0x000fe40003f35000 */
[----:B------:R-:W-:-:S02]  /*21a90*/  FSETP.NE.FTZ.AND P0, PT, R4, RZ, PT ;  /* 0x000000ff0400720b */ /* 0x000fc40003f15000 */
[----:B-----5:R-:W-:Y:S02]  /*21aa0*/  LOP3.LUT R7, R252, 0x3e00, R7, 0xf8, !PT ;  /* 0x00003e00fc077812 */ /* 0x020fe400078ef807 */
[----:B-1----:R-:W-:Y:S01]  /*21ab0*/  FSEL R12, R12, 1, P3 ;  /* 0x3f8000000c0c7808 */ /* 0x002fe20001800000 */
[----:B------:R-:W1:Y:S01]  /*21ac0*/  MUFU.RCP R8, R10 ;  /* 0x0000000a00087308 */ /* 0x000e620000001000 */
[----:B------:R-:W-:-:S03]  /*21ad0*/  LOP3.LUT R7, R7, 0x20, R6, 0xf8, !PT ;  /* 0x0000002007077812 */ /* 0x000fc600078ef806 */
[----:B------:R-:W-:Y:S01]  /*21ae0*/  FMUL.FTZ R12, R12, UR4 ;  /* 0x000000040c0c7c20 */ /* 0x000fe20008410000 */
[----:B------:R-:W-:Y:S02]  /*21af0*/  LOP3.LUT R7, R7, R16, RZ, 0xfc, !PT ;  /* 0x0000001007077212 */ /* 0x000fe400078efcff */
[----:B------:R-:W3:Y:S01]  /*21b00*/  @P2 LDC R16, c[0x0][0x458] ;  /* 0x00011600ff102b82 */ /* 0x000ee20000000800 */
[----:B------:R-:W4:Y:S01]  /*21b10*/  MUFU.RCP R5, R4 ;  /* 0x0000000400057308 */ /* 0x000f220000001000 */
[----:B--2---:R-:W-:Y:S01]  /*21b20*/  FSEL R14, R14, 1, P2 ;  /* 0x3f8000000e0e7808 */ /* 0x004fe20001000000 */
[C---:B------:R-:W-:Y:S01]  /*21b30*/  FMUL.FTZ R160, R12.reuse, R160 ;  /* 0x000000a00ca07220 */ /* 0x040fe20000410000 */
[C---:B------:R-:W-:Y:S01]  /*21b40*/  FMUL.FTZ R161, R12.reuse, R161 ;  /* 0x000000a10ca17220 */ /* 0x040fe20000410000 */
[C---:B------:R-:W-:Y:S01]  /*21b50*/  FMUL.FTZ R148, R12.reuse, R148 ;  /* 0x000000940c947220 */ /* 0x040fe20000410000 */
[----:B------:R-:W-:Y:S01]  /*21b60*/  FMUL.FTZ R149, R12, R149 ;  /* 0x000000950c957220 */ /* 0x000fe20000410000 */
[----:B------:R-:W-:Y:S01]  /*21b70*/  FMUL.FTZ R14, R14, UR4 ;  /* 0x000000040e0e7c20 */ /* 0x000fe20008410000 */
[----:B------:R-:W-:Y:S01]  /*21b80*/  LEA R7, R7, UR10, 0x1 ;  /* 0x0000000a07077c11 */ /* 0x000fe2000f8e08ff */
[----:B------:R-:W-:Y:S01]  /*21b90*/  FMUL.FTZ R144, R12, R144 ;  /* 0x000000900c907220 */ /* 0x000fe20000410000 */
[----:B-1----:R-:W-:Y:S01]  /*21ba0*/  FSEL R8, R8, 1, P1 ;  /* 0x3f80000008087808 */ /* 0x002fe20000800000 */
[C---:B------:R-:W-:Y:S01]  /*21bb0*/  FMUL.FTZ R162, R14.reuse, R162 ;  /* 0x000000a20ea27220 */ /* 0x040fe20000410000 */
[C---:B------:R-:W-:Y:S01]  /*21bc0*/  FMUL.FTZ R163, R14.reuse, R163 ;  /* 0x000000a30ea37220 */ /* 0x040fe20000410000 */
[C---:B------:R-:W-:Y:S01]  /*21bd0*/  FMUL.FTZ R150, R14.reuse, R150 ;  /* 0x000000960e967220 */ /* 0x040fe20000410000 */
[----:B------:R-:W-:Y:S01]  /*21be0*/  FMUL.FTZ R151, R14, R151 ;  /* 0x000000970e977220 */ /* 0x000fe20000410000 */
[----:B------:R-:W-:Y:S01]  /*21bf0*/  FMUL.FTZ R8, R8, UR4 ;  /* 0x0000000408087c20 */ /* 0x000fe20008410000 */
[----:B------:R-:W-:Y:S01]  /*21c00*/  FMUL.FTZ R145, R12, R145 ;  /* 0x000000910c917220 */ /* 0x000fe20000410000 */
[----:B------:R-:W-:Y:S01]  /*21c10*/  FMUL.FTZ R146, R14, R146 ;  /* 0x000000920e927220 */ /* 0x000fe20000410000 */
[----:B----4-:R-:W-:Y:S01]  /*21c20*/  FSEL R5, R5, 1, P0 ;  /* 0x3f80000005057808 */ /* 0x010fe20000000000 */
[C---:B------:R-:W-:Y:S01]  /*21c30*/  FMUL.FTZ R156, R8.reuse, R156 ;  /* 0x0000009c089c7220 */ /* 0x040fe20000410000 */
[C---:B------:R-:W-:Y:S01]  /*21c40*/  FMUL.FTZ R157, R8.reuse, R157 ;  /* 0x0000009d089d7220 */ /* 0x040fe20000410000 */
[C---:B------:R-:W-:Y:S01]  /*21c50*/  FMUL.FTZ R152, R8.reuse, R152 ;  /* 0x0000009808987220 */ /* 0x040fe20000410000 */
[C---:B------:R-:W-:Y:S01]  /*21c60*/  FMUL.FTZ R153, R8.reuse, R153 ;  /* 0x0000009908997220 */ /* 0x040fe20000410000 */
[----:B------:R-:W-:Y:S01]  /*21c70*/  FMUL.FTZ R5, R5, UR4 ;  /* 0x0000000405057c20 */ /* 0x000fe20008410000 */
[----:B------:R-:W1:Y:S01]  /*21c80*/  S2UR UR4, SR_CTAID.Y ;  /* 0x00000000000479c3 */ /* 0x000e620000002600 */
[C---:B------:R-:W-:Y:S01]  /*21c90*/  FMUL.FTZ R140, R8.reuse, R140 ;  /* 0x0000008c088c7220 */ /* 0x040fe20000410000 */
[C---:B------:R-:W-:Y:S01]  /*21ca0*/  FMUL.FTZ R141, R8.reuse, R141 ;  /* 0x0000008d088d7220 */ /* 0x040fe20000410000 */
[C---:B------:R-:W-:Y:S01]  /*21cb0*/  FMUL.FTZ R136, R8.reuse, R136 ;  /* 0x0000008808887220 */ /* 0x040fe20000410000 */
[----:B------:R-:W-:Y:S01]  /*21cc0*/  FMUL.FTZ R137, R8, R137 ;  /* 0x0000008908897220 */ /* 0x000fe20000410000 */
[----:B------:R-:W-:Y:S01]  /*21cd0*/  SHF.L.U32 R8, R228, 0x2, RZ ;  /* 0x00000002e4087819 */ /* 0x000fe200000006ff */
[C---:B------:R-:W-:Y:S01]  /*21ce0*/  FMUL.FTZ R158, R5.reuse, R158 ;  /* 0x0000009e059e7220 */ /* 0x040fe20000410000 */
[C---:B------:R-:W-:Y:S01]  /*21cf0*/  FMUL.FTZ R159, R5.reuse, R159 ;  /* 0x0000009f059f7220 */ /* 0x040fe20000410000 */
[C---:B------:R-:W-:Y:S01]  /*21d00*/  FMUL.FTZ R154, R5.reuse, R154 ;  /* 0x0000009a059a7220 */ /* 0x040fe20000410000 */
[C---:B------:R-:W-:Y:S01]  /*21d10*/  LOP3.LUT R11, R8.reuse, 0x20, RZ, 0xc0, !PT ;  /* 0x00000020080b7812 */ /* 0x040fe200078ec0ff */
[----:B------:R-:W-:Y:S01]  /*21d20*/  FMUL.FTZ R155, R5, R155 ;  /* 0x0000009b059b7220 */ /* 0x000fe20000410000 */
[----:B------:R-:W-:Y:S01]  /*21d30*/  LOP3.LUT R8, R8, 0x40, RZ, 0xc0, !PT ;  /* 0x0000004008087812 */ /* 0x000fe200078ec0ff */
[----:B------:R-:W-:Y:S01]  /*21d40*/  FMUL.FTZ R147, R14, R147 ;  /* 0x000000930e937220 */ /* 0x000fe20000410000 */
[C---:B------:R-:W-:Y:S01]  /*21d50*/  FMUL.FTZ R132, R12.reuse, R132 ;  /* 0x000000840c847220 */ /* 0x040fe20000410000 */
[----:B------:R-:W-:Y:S01]  /*21d60*/  FMUL.FTZ R133, R12, R133 ;  /* 0x000000850c857220 */ /* 0x000fe20000410000 */
[C---:B------:R-:W-:Y:S01]  /*21d70*/  FMUL.FTZ R134, R14.reuse, R134 ;  /* 0x000000860e867220 */ /* 0x040fe20000410000 */
[----:B------:R-:W-:Y:S01]  /*21d80*/  FMUL.FTZ R135, R14, R135 ;  /* 0x000000870e877220 */ /* 0x000fe20000410000 */
[----:B------:R-:W-:Y:S01]  /*21d90*/  F2FP.F16.F32.PACK_AB R160, R161, R160 ;  /* 0x000000a0a1a0723e */ /* 0x000fe200000000ff */
[----:B------:R-:W-:Y:S01]  /*21da0*/  FMUL.FTZ R142, R5, R142 ;  /* 0x0000008e058e7220 */ /* 0x000fe20000410000 */
[----:B------:R-:W-:Y:S01]  /*21db0*/  F2FP.F16.F32.PACK_AB R162, R163, R162 ;  /* 0x000000a2a3a2723e */ /* 0x000fe200000000ff */
[----:B------:R-:W-:Y:S01]  /*21dc0*/  FMUL.FTZ R143, R5, R143 ;  /* 0x0000008f058f7220 */ /* 0x000fe20000410000 */
[----:B------:R-:W-:Y:S01]  /*21dd0*/  F2FP.F16.F32.PACK_AB R148, R149, R148 ;  /* 0x000000949594723e */ /* 0x000fe200000000ff */
[----:B------:R-:W-:Y:S01]  /*21de0*/  STS [R7], R160 ;  /* 0x000000a007007388 */ /* 0x000fe20000000800 */
[----:B------:R-:W-:Y:S01]  /*21df0*/  F2FP.F16.F32.PACK_AB R150, R151, R150 ;  /* 0x000000969796723e */ /* 0x000fe200000000ff */
[----:B-1----:R-:W-:Y:S01]  /*21e00*/  @!UP3 UIMAD.WIDE.U32 UR12, UR4, UR8, URZ ;  /* 0x00000008040cb2a5 */ /* 0x002fe2000f8e00ff */
[C---:B------:R-:W-:Y:S01]  /*21e10*/  IADD3 R15, PT, PT, R7.reuse, -R11, RZ ;  /* 0x8000000b070f7210 */ /* 0x040fe20007ffe0ff */
[----:B------:R-:W-:Y:S01]  /*21e20*/  STS [R7+0x200], R162 ;  /* 0x000200a207007388 */ /* 0x000fe20000000800 */
[----:B------:R-:W-:Y:S01]  /*21e30*/  IADD3 R17, PT, PT, R7, -R8, RZ ;  /* 0x8000000807117210 */ /* 0x000fe20007ffe0ff */
[----:B------:R-:W-:Y:S01]  /*21e40*/  @!UP3 UIMAD UR9, UR4, UR9, UR13 ;  /* 0x000000090409b2a4 */ /* 0x000fe2000f8e020d */
[----:B------:R-:W-:Y:S01]  /*21e50*/  F2FP.F16.F32.PACK_AB R156, R157, R156 ;  /* 0x0000009c9d9c723e */ /* 0x000fe200000000ff */
[----:B------:R-:W-:Y:S01]  /*21e60*/  STS [R15+0x10], R148 ;  /* 0x000010940f007388 */ /* 0x000fe20000000800 */
[----:B------:R-:W-:Y:S01]  /*21e70*/  F2FP.F16.F32.PACK_AB R158, R159, R158 ;  /* 0x0000009e9f9e723e */ /* 0x000fe200000000ff */
[----:B------:R-:W1:Y:S01]  /*21e80*/  @P3 MUFU.LG2 R9, R9 ;  /* 0x0000000900093308 */ /* 0x000e620000000c00 */
[----:B------:R-:W-:Y:S01]  /*21e90*/  F2FP.F16.F32.PACK_AB R152, R153, R152 ;  /* 0x000000989998723e */ /* 0x000fe200000000ff */
[----:B------:R-:W-:Y:S01]  /*21ea0*/  STS [R15+0x210], R150 ;  /* 0x000210960f007388 */ /* 0x000fe20000000800 */
[----:B------:R-:W-:Y:S01]  /*21eb0*/  F2FP.F16.F32.PACK_AB R154, R155, R154 ;  /* 0x0000009a9b9a723e */ /* 0x000fe200000000ff */
[----:B------:R-:W2:Y:S01]  /*21ec0*/  S2UR UR13, SR_CTAID.Z ;  /* 0x00000000000d79c3 */ /* 0x000ea20000002700 */
[----:B------:R-:W-:Y:S01]  /*21ed0*/  F2FP.F16.F32.PACK_AB R144, R145, R144 ;  /* 0x000000909190723e */ /* 0x000fe200000000ff */
[----:B------:R-:W-:Y:S01]  /*21ee0*/  STS [R7+0x1000], R156 ;  /* 0x0010009c07007388 */ /* 0x000fe20000000800 */
[----:B------:R-:W-:Y:S01]  /*21ef0*/  F2FP.F16.F32.PACK_AB R146, R147, R146 ;  /* 0x000000929392723e */ /* 0x000fe200000000ff */
[----:B------:R-:W4:Y:S01]  /*21f00*/  LDCU UR8, c[0x0][0x434] ;  /* 0x00008680ff0877ac */ /* 0x000f220008000800 */
[----:B------:R-:W-:Y:S01]  /*21f10*/  F2FP.F16.F32.PACK_AB R132, R133, R132 ;  /* 0x000000848584723e */ /* 0x000fe200000000ff */
[----:B------:R-:W-:Y:S01]  /*21f20*/  STS [R7+0x1200], R158 ;  /* 0x0012009e07007388 */ /* 0x000fe20000000800 */
[----:B------:R-:W-:Y:S01]  /*21f30*/  F2FP.F16.F32.PACK_AB R134, R135, R134 ;  /* 0x000000868786723e */ /* 0x000fe200000000ff */
[----:B------:R-:W-:Y:S01]  /*21f40*/  @UP3 UIMAD UR9, UR19, UR7, UR21 ;  /* 0x00000007130932a4 */ /* 0x000fe2000f8e0215 */
[----:B------:R-:W-:Y:S01]  /*21f50*/  IADD3 R19, PT, PT, -R11, R17, RZ ;  /* 0x000000110b137210 */ /* 0x000fe20007ffe1ff */
[----:B------:R-:W-:Y:S01]  /*21f60*/  STS [R15+0x1010], R152 ;  /* 0x001010980f007388 */ /* 0x000fe20000000800 */
[----:B------:R-:W-:Y:S01]  /*21f70*/  F2FP.F16.F32.PACK_AB R140, R141, R140 ;  /* 0x0000008c8d8c723e */ /* 0x000fe200000000ff */
[----:B------:R-:W3:Y:S01]  /*21f80*/  @P3 LDC R11, c[0x0][0x458] ;  /* 0x00011600ff0b3b82 */ /* 0x000ee20000000800 */
[----:B------:R-:W-:Y:S01]  /*21f90*/  F2FP.F16.F32.PACK_AB R142, R143, R142 ;  /* 0x0000008e8f8e723e */ /* 0x000fe200000000ff */
[----:B------:R2:W-:Y:S01]  /*21fa0*/  STS [R15+0x1210], R154 ;  /* 0x0012109a0f007388 */ /* 0x0005e20000000800 */
[----:B------:R-:W-:Y:S01]  /*21fb0*/  F2FP.F16.F32.PACK_AB R136, R137, R136 ;  /* 0x000000888988723e */ /* 0x000fe200000000ff */
[----:B------:R2:W2:Y:S01]  /*21fc0*/  @P2 MUFU.LG2 R8, R13 ;  /* 0x0000000d00082308 */ /* 0x0004a20000000c00 */
[----:B------:R-:W3:Y:S01]  /*21fd0*/  @UP1 LDCU UR7, c[0x0][0x430] ;  /* 0x00008600ff0717ac */ /* 0x000ee20008000800 */
[----:B------:R-:W-:Y:S01]  /*21fe0*/  STS [R17+0x20], R144 ;  /* 0x0000209011007388 */ /* 0x000fe20000000800 */
[C---:B------:R-:W-:Y:S01]  /*21ff0*/  FMUL.FTZ R138, R5.reuse, R138 ;  /* 0x0000008a058a7220 */ /* 0x040fe20000410000 */
[----:B------:R-:W-:Y:S01]  /*22000*/  FMUL.FTZ R5, R5, R139 ;  /* 0x0000008b05057220 */ /* 0x000fe20000410000 */
[----:B-1----:R-:W-:Y:S01]  /*22010*/  @P3 FMUL.FTZ R9, R9, 0.69314718246459960938 ;  /* 0x3f31721809093820 */ /* 0x002fe20000410000 */
[----:B------:R-:W-:Y:S01]  /*22020*/  STS [R17+0x220], R146 ;  /* 0x0002209211007388 */ /* 0x000fe20000000800 */
[----:B------:R-:W-:Y:S01]  /*22030*/  MOV R12, 0x7f800000 ;  /* 0x7f800000000c7802 */ /* 0x000fe20000000f00 */
[----:B------:R-:W1:Y:S01]  /*22040*/  @P1 MUFU.LG2 R10, R10 ;  /* 0x0000000a000a1308 */ /* 0x000e620000000c00 */
[----:B------:R-:W-:Y:S01]  /*22050*/  F2FP.F16.F32.PACK_AB R5, R5, R138 ;  /* 0x0000008a0505723e */ /* 0x000fe200000000ff */
[----:B------:R-:W-:Y:S01]  /*22060*/  STS [R19+0x30], R132 ;  /* 0x0000308413007388 */ /* 0x000fe20000000800 */
[----:B----4-:R-:W-:Y:S01]  /*22070*/  @!UP2 UIMAD UR19, UR4, UR8, URZ ;  /* 0x000000080413a2a4 */ /* 0x010fe2000f8e02ff */
[----:B------:R-:W-:Y:S01]  /*22080*/  MOV R14, 0x7f800000 ;  /* 0x7f800000000e7802 */ /* 0x000fe20000000f00 */
[----:B------:R-:W-:Y:S01]  /*22090*/  @UP3 UMOV UR12, UR20 ;  /* 0x00000014000c3c82 */ /* 0x000fe20008000000 */
[----:B------:R-:W-:Y:S02]  /*220a0*/  STS [R19+0x230], R134 ;  /* 0x0002308613007388 */ /* 0x000fe40000000800 */
[----:B------:R-:W4:Y:S01]  /*220b0*/  @P0 MUFU.LG2 R4, R4 ;  /* 0x0000000400040308 */ /* 0x000f220000000c00 */
[----:B--2---:R-:W-:Y:S01]  /*220c0*/  MOV R13, 0x7f800000 ;  /* 0x7f800000000d7802 */ /* 0x004fe20000000f00 */
[----:B------:R-:W-:Y:S01]  /*220d0*/  STS [R17+0x1020], R140 ;  /* 0x0010208c11007388 */ /* 0x000fe20000000800 */
[----:B------:R-:W-:Y:S01]  /*220e0*/  @P2 FMUL.FTZ R8, R8, 0.69314718246459960938 ;  /* 0x3f31721808082820 */ /* 0x000fe20000410000 */
[----:B---3--:R-:W-:Y:S01]  /*220f0*/  @P3 FFMA.FTZ R12, R36, R11, R9 ;  /* 0x0000000b240c3223 */ /* 0x008fe20000010009 */
[----:B------:R-:W-:Y:S01]  /*22100*/  @UP1 UIMAD UR16, UR7, UR8, URZ ;  /* 0x00000008071012a4 */ /* 0x000fe2000f8e02ff */
[----:B------:R2:W-:Y:S01]  /*22110*/  STS [R17+0x1220], R142 ;  /* 0x0012208e11007388 */ /* 0x0005e20000000800 */
[----:B------:R-:W3:Y:S01]  /*22120*/  @P1 LDC R15, c[0x0][0x458] ;  /* 0x00011600ff0f1b82 */ /* 0x000ee20000000800 */
[----:B------:R-:W-:-:S02]  /*22130*/  USHF.R.S32.HI UR7, URZ, 0x1f, UR19 ;  /* 0x0000001fff077899 */ /* 0x000fc40008011413 */
[----:B------:R-:W-:Y:S01]  /*22140*/  STS [R19+0x1030], R136 ;  /* 0x0010308813007388 */ /* 0x000fe20000000800 */
[----:B------:R-:W3:Y:S03]  /*22150*/  S2R R7, SR_CTAID.X ;  /* 0x0000000000077919 */ /* 0x000ee60000002500 */
[----:B------:R1:W-:Y:S01]  /*22160*/  STS [R19+0x1230], R5 ;  /* 0x0012300513007388 */ /* 0x0003e20000000800 */
[----:B--2---:R-:W2:Y:S01]  /*22170*/  @P0 LDC R17, c[0x0][0x458] ;  /* 0x00011600ff110b82 */ /* 0x004ea20000000800 */
[----:B-1----:R-:W-:Y:S01]  /*22180*/  @P1 FMUL.FTZ R5, R10, 0.69314718246459960938 ;  /* 0x3f3172180a051820 */ /* 0x002fe20000410000 */
[----:B----4-:R-:W-:Y:S06]  /*22190*/  BRA.U UP1, `(.L_x_1054) ;  /* 0x0000000101207547 */ /* 0x010fec000b800000 */
[----:B------:R-:W-:Y:S01]  /*221a0*/  UISETP.NE.AND UP1, UPT, UR11, URZ, UPT ;  /* 0x000000ff0b00728c */ /* 0x000fe2000bf25270 */
[----:B------:R-:W1:Y:S10]  /*221b0*/  LDCU UR11, c[0x0][0x3e0] ;  /* 0x00007c00ff0b77ac */ /* 0x000e740008000800 */
[----:B------:R-:W1:Y:S01]  /*221c0*/  @UP1 LDCU UR14, c[0x0][0x454] ;  /* 0x00008a80ff0e17ac */ /* 0x000e620008000800 */
[----:B------:R-:W-:Y:S01]  /*221d0*/  @UP1 UMOV UR15, 0x1 ;  /* 0x00000001000f1882 */ /* 0x000fe20000000000 */
[----:B------:R-:W4:Y:S01]  /*221e0*/  @UP1 LDCU UR16, c[0x0][0x454] ;  /* 0x00008a80ff1017ac */ /* 0x000f220008000800 */
[----:B------:R-:W-:Y:S01]  /*221f0*/  @!UP1 UMOV UR15, 0x1 ;  /* 0x00000001000f9882 */ /* 0x000fe20000000000 */
[----:B-1----:R-:W-:-:S02]  /*22200*/  @UP1 UIMAD UR14, UR14, UR11, URZ ;  /* 0x0000000b0e0e12a4 */ /* 0x002fc4000f8e02ff */
[----:B----4-:R-:W-:-:S12]  /*22210*/  @!UP1 UIMAD UR14, UR8, UR11, URZ ;  /* 0x0000000b080e92a4 */ /* 0x010fd8000f8e02ff */
.L_x_1054:
[----:B------:R-:W-:Y:S01]  /*22220*/  @P2 FFMA.FTZ R14, R3, R16, R8 ;  /* 0x00000010030e2223 */ /* 0x000fe20000010008 */
[----:B---3--:R-:W-:Y:S01]  /*22230*/  @P1 FFMA.FTZ R13, R2, R15, R5 ;  /* 0x0000000f020d1223 */ /* 0x008fe20000010005 */
        /* <DEDUP_REMOVED lines=60> */
.L_x_1056:
[----:B------:R-:W-:Y:S05]  /*22600*/  BSYNC.RECONVERGENT B0 ;  /* 0x0000000000007941 */ /* 0x000fea0003800200 */
.L_x_1055:
[----:B------:R-:W2:Y:S01]  /*22610*/  LDCU.64 UR6, c[0x0][0x410] ;  /* 0x00008200ff0677ac */ /* 0x000ea20008000a00 */
[----:B------:R-:W-:Y:S01]  /*22620*/  LOP3.LUT R6, R6, 0x18, RZ, 0xc0, !PT ;  /* 0x0000001806067812 */ /* 0x000fe200078ec0ff */
[----:B------:R3:W4:Y:S01]  /*22630*/  LDS.128 R8, [R0+0x1800] ;  /* 0x0018000000087984 */ /* 0x0007220000000c00 */
[----:B------:R-:W-:Y:S01]  /*22640*/  MOV R17, RZ ;  /* 0x000000ff00117202 */ /* 0x000fe20000000f00 */
[----:B------:R-:W5:Y:S01]  /*22650*/  LDCU UR4, c[0x0][0x440] ;  /* 0x00008800ff0477ac */ /* 0x000f620008000800 */
[----:B-1----:R-:W-:Y:S01]  /*22660*/  IADD3 R4, P3, PT, R6, UR12, RZ ;  /* 0x0000000c06047c10 */ /* 0x002fe2000ff7e0ff */
[----:B------:R-:W-:Y:S01]  /*22670*/  VIADD R2, R16, 0x40 ;  /* 0x0000004010027836 */ /* 0x000fe20000000000 */
[----:B------:R-:W-:Y:S01]  /*22680*/  BSSY.RECONVERGENT B0, `(.L_x_1057) ;  /* 0x000001a000007945 */ /* 0x000fe20003800200 */
[----:B------:R-:W-:-:S04]  /*22690*/  IMAD.WIDE.U32 R14, R7, 0x80, R16 ;  /* 0x00000080070e7825 */ /* 0x000fc800078e0010 */
[----:B------:R-:W-:Y:S02]  /*226a0*/  IMAD.X R5, RZ, RZ, UR9, P3 ;  /* 0x00000009ff057e24 */ /* 0x000fe400098e06ff */
[----:B------:R-:W-:Y:S01]  /*226b0*/  VIADD R3, R16, 0x20 ;  /* 0x0000002010037836 */ /* 0x000fe20000000000 */
[----:B--2---:R-:W-:Y:S02]  /*226c0*/  MOV R12, UR6 ;  /* 0x00000006000c7c02 */ /* 0x004fe40008000f00 */
[----:B-----5:R-:W-:-:S03]  /*226d0*/  ISETP.GE.AND P0, PT, R6, UR4, PT ;  /* 0x0000000406007c0c */ /* 0x020fc6000bf06270 */
[----:B------:R-:W-:Y:S02]  /*226e0*/  IMAD.WIDE.U32 R12, R12, UR13, R4 ;  /* 0x0000000d0c0c7c25 */ /* 0x000fe4000f8e0004 */
[----:B------:R3:W1:Y:S01]  /*226f0*/  LDS.128 R4, [R0] ;  /* 0x0000000000047984 */ /* 0x0006620000000c00 */
[----:B------:R-:W-:Y:S02]  /*22700*/  ISETP.GE.OR P3, PT, R16, UR5, P0 ;  /* 0x0000000510007c0c */ /* 0x000fe40008766670 */
[----:B------:R-:W-:Y:S02]  /*22710*/  ISETP.GE.OR P1, PT, R2, UR5, P0 ;  /* 0x0000000502007c0c */ /* 0x000fe40008726670 */
[----:B------:R-:W-:Y:S02]  /*22720*/  IADD3 R2, PT, PT, R16, 0x60, RZ ;  /* 0x0000006010027810 */ /* 0x000fe40007ffe0ff */
[----:B------:R-:W-:Y:S02]  /*22730*/  ISETP.GE.OR P2, PT, R3, UR5, P0 ;  /* 0x0000000503007c0c */ /* 0x000fe40008746670 */
[----:B------:R-:W-:Y:S01]  /*22740*/  ISETP.GE.OR P0, PT, R2, UR5, P0 ;  /* 0x0000000502007c0c */ /* 0x000fe20008706670 */
[----:B------:R-:W-:-:S04]  /*22750*/  IMAD.U32 R2, RZ, RZ, UR7 ;  /* 0x00000007ff027e24 */ /* 0x000fc8000f8e00ff */
[----:B------:R-:W-:Y:S01]  /*22760*/  IMAD R17, R2, UR13, R13 ;  /* 0x0000000d02117c24 */ /* 0x000fe2000f8e020d */
[----:B------:R-:W-:Y:S07]  /*22770*/  @P3 BRA `(.L_x_1058) ;  /* 0x0000000000283947 */ /* 0x000fee0003800000 */
        /* <DEDUP_REMOVED lines=10> */
.L_x_1058:
[----:B------:R-:W-:Y:S05]  /*22820*/  BSYNC.RECONVERGENT B0 ;  /* 0x0000000000007941 */ /* 0x000fea0003800200 */
.L_x_1057:
        /* <DEDUP_REMOVED lines=16> */
.L_x_1060:
[----:B------:R-:W-:Y:S05]  /*22930*/  BSYNC.RECONVERGENT B0 ;  /* 0x0000000000007941 */ /* 0x000fea0003800200 */
.L_x_1059:
        /* <DEDUP_REMOVED lines=16> */
.L_x_1062:
[----:B------:R-:W-:Y:S05]  /*22a40*/  BSYNC.RECONVERGENT B0 ;  /* 0x0000000000007941 */ /* 0x000fea0003800200 */
.L_x_1061:
        /* <DEDUP_REMOVED lines=15> */
.L_x_1063:
        /* <DEDUP_REMOVED lines=12> */
.L_x_1368:


//--------------------- .text._ZN5flash16flash_fwd_kernelI23Flash_fwd_kernel_traitsILi32ELi128ELi128ELi4ELb0ELb0EN7cutlass6half_tE19Flash_kernel_traitsILi32ELi128ELi128ELi4ES3_EELb1ELb0ELb1ELb0ELb0ELb0ELb0ELb1EEEvNS_16Flash_fwd_paramsE --------------------------
	.section	.text._ZN5flash16flash_fwd_kernelI23Flash_fwd_kernel_traitsILi32ELi128ELi128ELi4ELb0ELb0EN7cutlass6half_tE19Flash_kernel_traitsILi32ELi128ELi128ELi4ES3_EELb1ELb0ELb1ELb0ELb0ELb0ELb0ELb1EEEvNS_16Flash_fwd_paramsE,"ax",@progbits
	.align	128
        .global         _ZN5flash16flash_fwd_kernelI23Flash_fwd_kernel_traitsILi32ELi128ELi128ELi4ELb0ELb0EN7cutlass6half_tE19Flash_kernel_traitsILi32ELi128ELi128ELi4ES3_EELb1ELb0ELb1ELb0ELb0ELb0ELb0ELb1EEEvNS_16Flash_fwd_paramsE
        .type           _ZN5flash16flash_fwd_kernelI23Flash_fwd_kernel_traitsILi32ELi128ELi128ELi4ELb0ELb0EN7cutlass6half_tE19Flash_kernel_traitsILi32ELi128ELi128ELi4ES3_EELb1ELb0ELb1ELb0ELb0ELb0ELb0ELb1EEEvNS_16Flash_fwd_paramsE,@function
        .size           _ZN5flash16flash_fwd_kernelI23Flash_fwd_kernel_traitsILi32ELi128ELi128ELi4ELb0ELb0EN7cutlass6half_tE19Flash_kernel_traitsILi32ELi128ELi128ELi4ES3_EELb1ELb0ELb1ELb0ELb0ELb0ELb0ELb1EEEvNS_16Flash_fwd_paramsE,(.L_x_1369 - _ZN5flash16flash_fwd_kernelI23Flash_fwd_kernel_traitsILi32ELi128ELi128ELi4ELb0ELb0EN7cutlass6half_tE19Flash_kernel_traitsILi32ELi128ELi128ELi4ES3_EELb1ELb0ELb1ELb0ELb0ELb0ELb0ELb1EEEvNS_16Flash_fwd_paramsE)
        .other          _ZN5flash16flash_fwd_kernelI23Flash_fwd_kernel_traitsILi32ELi128ELi128ELi4ELb0ELb0EN7cutlass6half_tE19Flash_kernel_traitsILi32ELi128ELi128ELi4ES3_EELb1ELb0ELb1ELb0ELb0ELb0ELb0ELb1EEEvNS_16Flash_fwd_paramsE,@"STO_CUDA_ENTRY STV_DEFAULT"
_ZN5flash16flash_fwd_kernelI23Flash_fwd_kernel_traitsILi32ELi128ELi128ELi4ELb0ELb0EN7cutlass6half_tE19Flash_kernel_traitsILi32ELi128ELi128ELi4ES3_EELb1ELb0ELb1ELb0ELb0ELb0ELb0ELb1EEEvNS_16Flash_fwd_paramsE:
.text._ZN5flash16flash_fwd_kernelI23Flash_fwd_kernel_traitsILi32ELi128ELi128ELi4ELb0ELb0EN7cutlass6half_tE19Flash_kernel_traitsILi32ELi128ELi128ELi4ES3_EELb1ELb0ELb1ELb0ELb0ELb0ELb0ELb1EEEvNS_16Flash_fwd_paramsE:
[----:B------:R-:W1:Y:S01]  /*0000*/  LDC R1, c[0x0][0x37c] ;  /* 0x0000df00ff017b82 */ /* 0x000e620000000800 */
[----:B------:R-:W2:Y:S07]  /*0010*/  LDCU.U8 UR4, c[0x0][0x524] ;  /* 0x0000a480ff0477ac */ /* 0x000eae0008000000 */
[----:B------:R-:W3:Y:S01]  /*0020*/  LDC R16, c[0x0][0x518] ;  /* 0x00014600ff107b82 */ /* 0x000ee20000000800 */
[----:B-1----:R-:W-:Y:S01]  /*0030*/  VIADD R1, R1, 0xfffffb30 ;  /* 0xfffffb3001017836 */ /* 0x002fe20000000000 */
[----:B------:R-:W1:Y:S01]  /*0040*/  LDCU.64 UR26, c[0x0][0x510] ;  /* 0x0000a200ff1a77ac */ /* 0x000e620008000a00 */
[----:B------:R-:W4:Y:S05]  /*0050*/  LDCU.64 UR24, c[0x0][0x358] ;  /* 0x00006b00ff1877ac */ /* 0x000f2a0008000a00 */
[----:B------:R-:W3:Y:S01]  /*0060*/  LDC R15, c[0x0][0x51c] ;  /* 0x00014700ff0f7b82 */ /* 0x000ee20000000800 */
[----:B------:R-:W3:Y:S01]  /*0070*/  S2R R222, SR_TID.X ;  /* 0x0000000000de7919 */ /* 0x000ee20000002100 */
[----:B------:R-:W3:Y:S01]  /*0080*/  LDCU.64 UR10, c[0x0][0x460] ;  /* 0x00008c00ff0a77ac */ /* 0x000ee20008000a00 */
[----:B------:R-:W3:Y:S01]  /*0090*/  LDCU.64 UR8, c[0x0][0x470] ;  /* 0x00008e00ff0877ac */ /* 0x000ee20008000a00 */
[----:B--2---:R-:W-:-:S04]  /*00a0*/  ISETP.NE.AND P1, PT, RZ, UR4, PT ;  /* 0x00000004ff007c0c */ /* 0x004fc8000bf25270 */
[----:B------:R-:W-:Y:S01]  /*00b0*/  S2UR UR15, SR_CTAID.X ;  /* 0x00000000000f79c3 */ /* 0x000fe20000002500 */
[----:B------:R-:W2:Y:S01]  /*00c0*/  LDCU.64 UR16, c[0x0][0x460] ;  /* 0x00008c00ff1077ac */ /* 0x000ea20008000a00 */
[----:B-1----:R-:W-:Y:S02]  /*00d0*/  IMAD.U32 R2, RZ, RZ, UR26 ;  /* 0x0000001aff027e24 */ /* 0x002fe4000f8e00ff */
[----:B------:R-:W-:-:S04]  /*00e0*/  IMAD.U32 R3, RZ, RZ, UR27 ;  /* 0x0000001bff037e24 */ /* 0x000fc8000f8e00ff */
[----:B------:R-:W-:Y:S08]  /*00f0*/  S2UR UR12, SR_CTAID.Y ;  /* 0x00000000000c79c3 */ /* 0x000ff00000002600 */
[----:B------:R-:W1:Y:S01]  /*0100*/  S2UR UR36, SR_CTAID.Z ;  /* 0x00000000002479c3 */ /* 0x000e620000002700 */
[----:B----4-:R3:W4:Y:S01]  /*0110*/  @P1 LDG.E.64 R4, desc[UR24][R2.64] ;  /* 0x0000001802041981 */ /* 0x010722000c1e1b00 */
[----:B------:R-:W2:Y:S01]  /*0120*/  LDCU.U8 UR13, c[0x0][0x532] ;  /* 0x0000a640ff0d77ac */ /* 0x000ea20008000000 */
[----:B------:R-:W2:Y:S05]  /*0130*/  LDCU.64 UR6, c[0x0][0x468] ;  /* 0x00008d00ff0677ac */ /* 0x000eaa0008000a00 */
[----:B------:R-:W4:Y:S01]  /*0140*/  @P1 LDC R0, c[0x0][0x520] ;  /* 0x00014800ff001b82 */ /* 0x000f220000000800 */
[----:B---3--:R-:W-:-:S02]  /*0150*/  @P1 IMAD.MOV.U32 R2, RZ, RZ, R16 ;  /* 0x000000ffff021224 */ /* 0x008fc400078e0010 */
[----:B------:R-:W-:-:S06]  /*0160*/  @P1 IMAD.MOV.U32 R3, RZ, RZ, R15 ;  /* 0x000000ffff031224 */ /* 0x000fcc00078e000f */
[----:B------:R-:W3:Y:S01]  /*0170*/  @P1 LDG.E.64 R2, desc[UR24][R2.64] ;  /* 0x0000001802021981 */ /* 0x000ee2000c1e1b00 */
[----:B-1----:R-:W-:Y:S01]  /*0180*/  ULOP3.LUT UR4, UR36, UR15, UR12, 0xfe, !UPT ;  /* 0x0000000f24047292 */ /* 0x002fe2000f8efe0c */
[----:B------:R-:W-:Y:S01]  /*0190*/  ISETP.NE.U32.AND P4, PT, RZ, UR10, PT ;  /* 0x0000000aff007c0c */ /* 0x000fe2000bf85070 */
[----:B------:R-:W-:Y:S02]  /*01a0*/  UISETP.NE.U32.AND UP4, UPT, UR10, URZ, UPT ;  /* 0x000000ff0a00728c */ /* 0x000fe4000bf85070 */
[----:B------:R-:W-:Y:S01]  /*01b0*/  UISETP.NE.U32.AND UP3, UPT, UR8, URZ, UPT ;  /* 0x000000ff0800728c */ /* 0x000fe2000bf65070 */
[----:B------:R-:W-:Y:S01]  /*01c0*/  ISETP.NE.AND.EX P4, PT, RZ, UR11, PT, P4 ;  /* 0x0000000bff007c0c */ /* 0x000fe2000bf85340 */
[----:B------:R-:W-:Y:S01]  /*01d0*/  UISETP.NE.AND.EX UP4, UPT, UR11, URZ, UPT, UP4 ;  /* 0x000000ff0b00728c */ /* 0x000fe2000bf85340 */
[----:B------:R-:W-:Y:S01]  /*01e0*/  LOP3.LUT P3, RZ, R222, UR4, RZ, 0xfc, !PT ;  /* 0x00000004deff7c12 */ /* 0x000fe2000f86fcff */
[----:B------:R-:W-:Y:S02]  /*01f0*/  UISETP.NE.AND.EX UP3, UPT, UR9, URZ, UPT, UP3 ;  /* 0x000000ff0900728c */ /* 0x000fe4000bf65330 */
[----:B--2---:R-:W-:Y:S01]  /*0200*/  UIMAD.WIDE.U32 UR16, UR12, 0x4, UR16 ;  /* 0x000000040c1078a5 */ /* 0x004fe2000f8e0010 */
[----:B------:R-:W1:Y:S01]  /*0210*/  LDCU.64 UR4, c[0x0][0x478] ;  /* 0x00008f00ff0477ac */ /* 0x000e620008000a00 */
[----:B------:R-:W-:Y:S01]  /*0220*/  PLOP3.LUT P2, PT, PT, PT, UP4, 0x80, 0x8 ;  /* 0x000000000008781c */ /* 0x000fe20003f4f048 */
[----:B------:R-:W-:-:S02]  /*0230*/  USHF.L.U32 UR11, UR12, 0x2, URZ ;  /* 0x000000020c0b7899 */ /* 0x000fc400080006ff */
[----:B------:R-:W-:-:S05]  /*0240*/  UISETP.NE.AND UP5, UPT, UR13, URZ, UPT ;  /* 0x000000ff0d00728c */ /* 0x000fca000bfa5270 */
[----:B------:R-:W2:Y:S01]  /*0250*/  @!P3 LDC.64 R6, c[0x0][0x528] ;  /* 0x00014a00ff06bb82 */ /* 0x000ea20000000a00 */
[----:B------:R-:W-:Y:S02]  /*0260*/  UISETP.EQ.U32.AND UP2, UPT, UR6, URZ, UPT ;  /* 0x000000ff0600728c */ /* 0x000fe4000bf42070 */
[----:B------:R-:W-:Y:S02]  /*0270*/  USHF.R.U32.HI UR10, URZ, 0x1e, UR12 ;  /* 0x0000001eff0a7899 */ /* 0x000fe4000801160c */
[----:B------:R-:W-:Y:S02]  /*0280*/  UISETP.EQ.OR.EX UP2, UPT, UR7, URZ, !UP5, UP2 ;  /* 0x000000ff0700728c */ /* 0x000fe4000ef42720 */
[----:B-1----:R-:W-:-:S04]  /*0290*/  UISETP.NE.U32.AND UP0, UPT, UR4, URZ, UPT ;  /* 0x000000ff0400728c */ /* 0x002fc8000bf05070 */
[----:B------:R-:W-:Y:S01]  /*02a0*/  UISETP.NE.AND.EX UP0, UPT, UR5, URZ, UPT, UP0 ;  /* 0x000000ff0500728c */ /* 0x000fe2000bf05300 */
[----:B----4-:R-:W-:Y:S02]  /*02b0*/  @P1 R2UR UR26, R4 ;  /* 0x00000000041a12ca */ /* 0x010fe400000e0000 */
[----:B------:R-:W-:-:S11]  /*02c0*/  @P1 R2UR UR27, R5 ;  /* 0x00000000051b12ca */ /* 0x000fd600000e0000 */
[----:B------:R-:W-:Y:S02]  /*02d0*/  IMAD.U32 R4, RZ, RZ, UR26 ;  /* 0x0000001aff047e24 */ /* 0x000fe4000f8e00ff */
[----:B------:R-:W-:-:S05]  /*02e0*/  IMAD.U32 R5, RZ, RZ, UR27 ;  /* 0x0000001bff057e24 */ /* 0x000fca000f8e00ff */
[----:B--2---:R1:W-:Y:S01]  /*02f0*/  @!P3 STG.E.64 desc[UR24][R6.64], R4 ;  /* 0x000000040600b986 */ /* 0x0043e2000c101b18 */
[----:B---3--:R-:W-:Y:S01]  /*0300*/  @P1 IADD3 R16, P0, PT, R2, R0, RZ ;  /* 0x0000000002101210 */ /* 0x008fe20007f1e0ff */
[----:B------:R-:W-:Y:S01]  /*0310*/  IMAD.U32 R2, RZ, RZ, UR16 ;  /* 0x00000010ff027e24 */ /* 0x000fe2000f8e00ff */
[----:B------:R-:W-:-:S03]  /*0320*/  @UP3 UIADD3 UR16, UP1, UPT, UR11, UR8, URZ ;  /* 0x000000080b103290 */ /* 0x000fc6000ff3e0ff */
[----:B------:R-:W-:Y:S01]  /*0330*/  @P1 IMAD.X R15, RZ, RZ, R3, P0 ;  /* 0x000000ffff0f1224 */ /* 0x000fe200000e0603 */
[----:B------:R-:W-:Y:S02]  /*0340*/  PLOP3.LUT P1, PT, PT, PT, UP3, 0x80, 0x8 ;  /* 0x000000000008781c */ /* 0x000fe40003f2f038 */
[----:B------:R-:W-:Y:S01]  /*0350*/  MOV R3, UR17 ;  /* 0x0000001100037c02 */ /* 0x000fe20008000f00 */
[----:B------:R-:W-:Y:S02]  /*0360*/  @UP3 UIADD3.X UR17, UPT, UPT, UR10, UR9, URZ, UP1, !UPT ;  /* 0x000000090a113290 */ /* 0x000fe40008ffe4ff */
[----:B------:R-:W-:Y:S01]  /*0370*/  UIADD3 UR9, UP1, UPT, UR11, UR6, URZ ;  /* 0x000000060b097290 */ /* 0x000fe2000ff3e0ff */
[----:B-1----:R-:W-:Y:S02]  /*0380*/  @!P3 IMAD.MOV.U32 R4, RZ, RZ, R16 ;  /* 0x000000ffff04b224 */ /* 0x002fe400078e0010 */
[----:B------:R-:W-:Y:S01]  /*0390*/  @!P3 IMAD.MOV.U32 R5, RZ, RZ, R15 ;  /* 0x000000ffff05b224 */ /* 0x000fe200078e000f */
[----:B------:R-:W-:-:S04]  /*03a0*/  UIADD3.X UR8, UPT, UPT, UR10, UR7, URZ, UP1, !UPT ;  /* 0x000000070a087290 */ /* 0x000fc80008ffe4ff */
[----:B------:R1:W-:Y:S01]  /*03b0*/  @!P3 STG.E.64 desc[UR24][R6.64+0x8], R4 ;  /* 0x000008040600b986 */ /* 0x0003e2000c101b18 */
[----:B------:R-:W-:-:S03]  /*03c0*/  PLOP3.LUT P3, PT, PT, PT, UP2, 0x80, 0x8 ;  /* 0x000000000008781c */ /* 0x000fc60003f6f028 */
[----:B------:R-:W2:Y:S01]  /*03d0*/  @P4 LDG.E R8, desc[UR24][R2.64] ;  /* 0x0000001802084981 */ /* 0x000ea2000c1e1900 */
[----:B------:R-:W-:Y:S01]  /*03e0*/  @UP0 UIADD3 UR4, UP1, UPT, UR11, UR4, URZ ;  /* 0x000000040b040290 */ /* 0x000fe2000ff3e0ff */
[----:B------:R-:W-:-:S03]  /*03f0*/  PLOP3.LUT P0, PT, PT, PT, UP0, 0x80, 0x8 ;  /* 0x000000000008781c */ /* 0x000fc60003f0f008 */
[----:B------:R-:W-:Y:S01]  /*0400*/  @UP0 UIADD3.X UR5, UPT, UPT, UR10, UR5, URZ, UP1, !UPT ;  /* 0x000000050a050290 */ /* 0x000fe20008ffe4ff */
[----:B-1----:R1:W3:Y:S01]  /*0410*/  @P2 LDG.E R7, desc[UR24][R2.64+0x4] ;  /* 0x0000041802072981 */ /* 0x0022e2000c1e1900 */
[----:B------:R-:W-:-:S04]  /*0420*/  IMAD.U32 R4, RZ, RZ, UR4 ;  /* 0x00000004ff047e24 */ /* 0x000fc8000f8e00ff */
[----:B------:R-:W-:Y:S01]  /*0430*/  IMAD.U32 R5, RZ, RZ, UR5 ;  /* 0x00000005ff057e24 */ /* 0x000fe2000f8e00ff */
[----:B------:R-:W4:Y:S04]  /*0440*/  @!UP4 LDCU UR33, c[0x0][0x434] ;  /* 0x00008680ff21c7ac */ /* 0x000f280008000800 */
[----:B------:R-:W5:Y:S01]  /*0450*/  @P0 LDG.E R4, desc[UR24][R4.64] ;  /* 0x0000001804040981 */ /* 0x000f62000c1e1900 */
[----:B------:R-:W-:Y:S01]  /*0460*/  UMOV UR19, 0xffffffff ;  /* 0xffffffff00137882 */ /* 0x000fe20000000000 */
[----:B------:R-:W4:Y:S01]  /*0470*/  @!UP0 LDCU.64 UR4, c[0x0][0x488] ;  /* 0x00009100ff0487ac */ /* 0x000f220008000a00 */
[----:B-1----:R-:W-:Y:S02]  /*0480*/  IMAD.U32 R2, RZ, RZ, UR16 ;  /* 0x00000010ff027e24 */ /* 0x002fe4000f8e00ff */
[----:B------:R-:W-:-:S05]  /*0490*/  IMAD.U32 R3, RZ, RZ, UR17 ;  /* 0x00000011ff037e24 */ /* 0x000fca000f8e00ff */
[----:B------:R1:W4:Y:S02]  /*04a0*/  @P1 LDG.E R0, desc[UR24][R2.64] ;  /* 0x0000001802001981 */ /* 0x000324000c1e1900 */
[----:B-1----:R-:W-:Y:S01]  /*04b0*/  MOV R2, UR9 ;  /* 0x0000000900027c02 */ /* 0x002fe20008000f00 */
[----:B------:R-:W-:-:S05]  /*04c0*/  IMAD.U32 R3, RZ, RZ, UR8 ;  /* 0x00000008ff037e24 */ /* 0x000fca000f8e00ff */
[----:B------:R-:W4:Y:S01]  /*04d0*/  @!P3 LDG.E R6, desc[UR24][R2.64] ;  /* 0x000000180206b981 */ /* 0x000f22000c1e1900 */
[----:B------:R-:W-:Y:S01]  /*04e0*/  UISETP.NE.U32.AND UP1, UPT, UR6, URZ, UPT ;  /* 0x000000ff0600728c */ /* 0x000fe2000bf25070 */
[----:B------:R-:W-:Y:S01]  /*04f0*/  UMOV UR14, 0xffffffff ;  /* 0xffffffff000e7882 */ /* 0x000fe20000000000 */
[----:B------:R-:W-:Y:S02]  /*0500*/  USHF.L.U32 UR31, UR15, 0x7, URZ ;  /* 0x000000070f1f7899 */ /* 0x000fe400080006ff */
[----:B------:R-:W-:Y:S01]  /*0510*/  UISETP.NE.AND.EX UP1, UPT, UR7, URZ, UPT, UP1 ;  /* 0x000000ff0700728c */ /* 0x000fe2000bf25310 */
[----:B------:R-:W-:Y:S01]  /*0520*/  UMOV UR13, URZ ;  /* 0x000000ff000d7c82 */ /* 0x000fe20008000000 */
[----:B------:R-:W1:Y:S01]  /*0530*/  @!UP0 LDCU UR6, c[0x0][0x43c] ;  /* 0x00008780ff0687ac */ /* 0x000e620008000800 */
[----:B--2---:R-:W-:Y:S02]  /*0540*/  @P4 R2UR UR19, R8 ;  /* 0x00000000081342ca */ /* 0x004fe400000e0000 */
[----:B---3--:R-:W-:-:S13]  /*0550*/  @P2 R2UR UR8, R7 ;  /* 0x00000000070822ca */ /* 0x008fda00000e0000 */
[----:B----4-:R-:W-:-:S04]  /*0560*/  @UP4 UIADD3 UR33, UPT, UPT, UR8, -UR19, URZ ;  /* 0x8000001308214290 */ /* 0x010fc8000fffe0ff */
[----:B------:R-:W-:Y:S01]  /*0570*/  UISETP.GT.AND UP2, UPT, UR33, UR31, UPT ;  /* 0x0000001f2100728c */ /* 0x000fe2000bf44270 */
[----:B------:R-:W-:-:S05]  /*0580*/  @P1 R2UR UR13, R0 ;  /* 0x00000000000d12ca */ /* 0x000fca00000e0000 */
[----:B------:R-:W-:Y:S01]  /*0590*/  PLOP3.LUT P1, PT, PT, PT, UP2, 0x80, 0x8 ;  /* 0x000000000008781c */ /* 0x000fe20003f2f028 */
[----:B------:R-:W-:Y:S01]  /*05a0*/  @!UP0 UISETP.NE.U32.AND UP2, UPT, UR4, URZ, UPT ;  /* 0x000000ff0400828c */ /* 0x000fe2000bf45070 */
[----:B------:R-:W2:Y:S01]  /*05b0*/  @!UP1 LDCU UR4, c[0x0][0x438] ;  /* 0x00008700ff0497ac */ /* 0x000ea20008000800 */
[----:B------:R-:W-:Y:S01]  /*05c0*/  @!P3 R2UR UR14, R6 ;  /* 0x00000000060eb2ca */ /* 0x000fe200000e0000 */
[----:B-12---:R-:W-:-:S14]  /*05d0*/  BRA.U !UP1, `(.L_x_1064) ;  /* 0x0000000109187547 */ /* 0x006fdc000b800000 */
[----:B------:R-:W-:-:S13]  /*05e0*/  PLOP3.LUT P2, PT, PT, PT, UP5, 0x80, 0x8 ;  /* 0x000000000008781c */ /* 0x000fda0003f4f058 */
[----:B------:R-:W2:Y:S04]  /*05f0*/  @P2 LDG.E R0, desc[UR24][R2.64+0x4] ;  /* 0x0000041802002981 */ /* 0x000ea8000c1e1900 */
[----:B------:R-:W3:Y:S01]  /*0600*/  @!P2 LDG.E R2, desc[UR24][R2.64] ;  /* 0x000000180202a981 */ /* 0x000ee2000c1e1900 */
[----:B--2---:R-:W-:-:S13]  /*0610*/  @P2 R2UR UR4, R0 ;  /* 0x00000000000422ca */ /* 0x004fda00000e0000 */
[----:B------:R-:W-:-:S07]  /*0620*/  @UP5 UIADD3 UR4, UPT, UPT, UR4, -UR14, URZ ;  /* 0x8000000e04045290 */ /* 0x000fce000fffe0ff */
[----:B---3--:R-:W-:Y:S02]  /*0630*/  @!P2 R2UR UR4, R2 ;  /* 0x000000000204a2ca */ /* 0x008fe400000e0000 */
.L_x_1064:
[----:B-----5:R-:W-:Y:S01]  /*0640*/  @P0 R2UR UR32, R4 ;  /* 0x00000000042002ca */ /* 0x020fe200000e0000 */
[----:B------:R-:W-:Y:S01]  /*0650*/  @!UP0 UISETP.NE.AND.EX UP2, UPT, UR5, URZ, UPT, UP2 ;  /* 0x000000ff0500828c */ /* 0x000fe2000bf45320 */
[----:B------:R-:W-:-:S13]  /*0660*/  @!P1 EXIT ;  /* 0x000000000000994d */ /* 0x000fda0003800000 */
[----:B------:R-:W1:Y:S01]  /*0670*/  LDCU UR29, c[0x0][0x504] ;  /* 0x0000a080ff1d77ac */ /* 0x000e620008000800 */
[----:B------:R-:W2:Y:S01]  /*0680*/  LDCU UR30, c[0x0][0x508] ;  /* 0x0000a100ff1e77ac */ /* 0x000ea20008000800 */
[----:B------:R-:W-:Y:S02]  /*0690*/  @!UP0 USEL UR6, UR6, URZ, UP2 ;  /* 0x000000ff06068287 */ /* 0x000fe40009000000 */
[----:B------:R-:W-:Y:S02]  /*06a0*/  @UP0 UIADD3 UR32, UPT, UPT, UR32, -UR13, URZ ;  /* 0x8000000d20200290 */ /* 0x000fe4000fffe0ff */
[----:B------:R-:W-:Y:S01]  /*06b0*/  @!UP0 UIADD3 UR32, UPT, UPT, UR6, UR4, -UR13 ;  /* 0x0000000406208290 */ /* 0x000fe2000fffe80d */
[----:B------:R-:W3:Y:S03]  /*06c0*/  LDCU UR10, c[0x0][0x3e0] ;  /* 0x00007c00ff0a77ac */ /* 0x000ee60008000800 */
[----:B------:R-:W-:-:S02]  /*06d0*/  UIADD3 UR7, UPT, UPT, UR32, 0x7f, URZ ;  /* 0x0000007f20077890 */ /* 0x000fc4000fffe0ff */
[----:B-1----:R-:W-:Y:S02]  /*06e0*/  UIADD3 UR29, UPT, UPT, UR33, UR29, URZ ;  /* 0x0000001d211d7290 */ /* 0x002fe4000fffe0ff */
[----:B------:R-:W-:Y:S02]  /*06f0*/  UIADD3 UR5, UPT, UPT, UR7, UR31, -UR33 ;  /* 0x0000001f07057290 */ /* 0x000fe4000fffe821 */
[----:B------:R-:W-:Y:S02]  /*0700*/  UIADD3 UR9, UPT, UPT, -UR29, UR31, UR32 ;  /* 0x0000001f1d097290 */ /* 0x000fe4000fffe120 */
[----:B--2---:R-:W-:Y:S02]  /*0710*/  UIADD3 UR5, UPT, UPT, UR5, 0x80, UR30 ;  /* 0x0000008005057890 */ /* 0x004fe4000fffe01e */
[----:B------:R-:W-:Y:S02]  /*0720*/  USHF.R.S32.HI UR6, URZ, 0x1f, UR7 ;  /* 0x0000001fff067899 */ /* 0x000fe40008011407 */
[----:B------:R-:W-:-:S02]  /*0730*/  USHF.R.S32.HI UR8, URZ, 0x1f, UR9 ;  /* 0x0000001fff087899 */ /* 0x000fc40008011409 */
[----:B------:R-:W-:Y:S02]  /*0740*/  USHF.R.S32.HI UR4, URZ, 0x1f, UR5 ;  /* 0x0000001fff047899 */ /* 0x000fe40008011405 */
[----:B------:R-:W-:Y:S02]  /*0750*/  ULEA.HI UR6, UR6, UR7, URZ, 0x7 ;  /* 0x0000000706067291 */ /* 0x000fe4000f8f38ff */
[----:B------:R-:W-:Y:S02]  /*0760*/  ULEA.HI UR8, UR8, UR9, URZ, 0x7 ;  /* 0x0000000908087291 */ /* 0x000fe4000f8f38ff */
[----:B------:R-:W-:Y:S02]  /*0770*/  ULEA.HI UR4, UR4, UR5, URZ, 0x7 ;  /* 0x0000000504047291 */ /* 0x000fe4000f8f38ff */
[----:B------:R-:W-:Y:S02]  /*0780*/  USHF.R.S32.HI UR6, URZ, 0x7, UR6 ;  /* 0x00000007ff067899 */ /* 0x000fe40008011406 */
[----:B------:R-:W-:-:S02]  /*0790*/  USHF.R.S32.HI UR8, URZ, 0x7, UR8 ;  /* 0x00000007ff087899 */ /* 0x000fc40008011408 */
[----:B------:R-:W-:Y:S02]  /*07a0*/  USHF.R.S32.HI UR4, URZ, 0x7, UR4 ;  /* 0x00000007ff047899 */ /* 0x000fe40008011404 */
[----:B------:R-:W-:Y:S02]  /*07b0*/  UISETP.LT.AND UP1, UPT, URZ, UR8, UPT ;  /* 0x00000008ff00728c */ /* 0x000fe4000bf21270 */
[----:B------:R-:W-:Y:S02]  /*07c0*/  UISETP.LT.AND UP0, UPT, UR6, UR4, UPT ;  /* 0x000000040600728c */ /* 0x000fe4000bf01270 */
[----:B------:R-:W-:Y:S02]  /*07d0*/  USEL UR18, URZ, UR8, !UP1 ;  /* 0x00000008ff127287 */ /* 0x000fe4000c800000 */
[----:B------:R-:W-:Y:S02]  /*07e0*/  USEL UR21, UR6, UR4, UP0 ;  /* 0x0000000406157287 */ /* 0x000fe40008000000 */
[----:B---3--:R-:W-:-:S02]  /*07f0*/  UIMAD UR34, UR12, UR10, UR36 ;  /* 0x0000000a0c2272a4 */ /* 0x008fc4000f8e0224 */
[----:B------:R-:W-:-:S09]  /*0800*/  UISETP.GT.AND UP0, UPT, UR21, UR18, UPT ;  /* 0x000000121500728c */ /* 0x000fd2000bf04270 */
        /* <DEDUP_REMOVED lines=26> */
.L_x_1066:
        /* <DEDUP_REMOVED lines=34> */
[----:B------:R-:W-:Y:S02]  /*0bd0*/  IMAD R5, R4, UR36, R7 ;  /* 0x0000002404057c24 */ /* 0x000fe4000f8e0207 */
[----:B--2---:R-:W-:Y:S01]  /*0be0*/  IMAD.WIDE.U32 R2, R2, 0x80, R222 ;  /* 0x0000008002027825 */ /* 0x004fe200078e00de */
        /* <DEDUP_REMOVED lines=17> */
.L_x_1068:
[----:B------:R-:W-:Y:S05]  /*0d00*/  BSYNC.RECONVERGENT B0 ;  /* 0x0000000000007941 */ /* 0x000fea0003800200 */
.L_x_1067:
        /* <DEDUP_REMOVED lines=17> */
.L_x_1070:
[----:B------:R-:W-:Y:S05]  /*0e20*/  BSYNC.RECONVERGENT B0 ;  /* 0x0000000000007941 */ /* 0x000fea0003800200 */
.L_x_1069:
        /* <DEDUP_REMOVED lines=15> */
.L_x_1072:
[----:B------:R-:W-:Y:S05]  /*0f20*/  BSYNC.RECONVERGENT B0 ;  /* 0x0000000000007941 */ /* 0x000fea0003800200 */
.L_x_1071:
        /* <DEDUP_REMOVED lines=14> */
.L_x_1074:
[----:B------:R-:W-:Y:S05]  /*1010*/  BSYNC.RECONVERGENT B0 ;  /* 0x0000000000007941 */ /* 0x000fea0003800200 */
.L_x_1073:
        /* <DEDUP_REMOVED lines=10> */
.L_x_1076:
[----:B------:R-:W-:Y:S05]  /*10c0*/  BSYNC.RECONVERGENT B0 ;  /* 0x0000000000007941 */ /* 0x000fea0003800200 */
.L_x_1075:
        /* <DEDUP_REMOVED lines=10> */
.L_x_1078:
[----:B------:R-:W-:Y:S05]  /*1170*/  BSYNC.RECONVERGENT B0 ;  /* 0x0000000000007941 */ /* 0x000fea0003800200 */
.L_x_1077:
        /* <DEDUP_REMOVED lines=10> */
.L_x_1080:
[----:B------:R-:W-:Y:S05]  /*1220*/  BSYNC.RECONVERGENT B0 ;  /* 0x0000000000007941 */ /* 0x000fea0003800200 */
.L_x_1079:
        /* <DEDUP_REMOVED lines=10> */
.L_x_1065:
[----:B------:R-:W-:Y:S01]  /*12d0*/  UISETP.NE.AND UP0, UPT, UR19, -0x1, UPT ;  /* 0xffffffff1300788c */ /* 0x000fe2000bf05270 */
[----:B------:R-:W1:Y:S01]  /*12e0*/  LDCU UR8, c[0x0][0x444] ;  /* 0x00008880ff0877ac */ /* 0x000e620008000800 */
[----:B------:R-:W2:Y:S01]  /*12f0*/  LDCU UR22, c[0x0][0x448] ;  /* 0x00008900ff1677ac */ /* 0x000ea20008000800 */
[----:B------:R-:W-:-:S08]  /*1300*/  UISETP.NE.AND UP1, UPT, UR14, -0x1, UPT ;  /* 0xffffffff0e00788c */ /* 0x000fd0000bf25270 */
[----:B------:R-:W3:Y:S01]  /*1310*/  @!UP0 LDCU.64 UR6, c[0x0][0x398] ;  /* 0x00007300ff0687ac */ /* 0x000ee20008000a00 */
[----:B------:R-:W4:Y:S01]  /*1320*/  @UP0 LDCU.64 UR4, c[0x0][0x3b0] ;  /* 0x00007600ff0407ac */ /* 0x000f220008000a00 */
[----:B------:R-:W-:Y:S02]  /*1330*/  UIADD3 UR20, UPT, UPT, UR21, -0x1, URZ ;  /* 0xffffffff15147890 */ /* 0x000fe4000fffe0ff */
[----:B-1----:R-:W-:Y:S02]  /*1340*/  UIMAD UR8, UR34, UR8, UR31 ;  /* 0x00000008220872a4 */ /* 0x002fe4000f8e021f */
[----:B------:R-:W-:-:S04]  /*1350*/  USHF.L.U32 UR28, UR20, 0x7, URZ ;  /* 0x00000007141c7899 */ /* 0x000fc800080006ff */
[----:B--2---:R-:W-:Y:S02]  /*1360*/  UIMAD UR23, UR8, UR22, UR28 ;  /* 0x00000016081772a4 */ /* 0x004fe4000f8e021c */
[----:B---3--:R-:W-:-:S04]  /*1370*/  @!UP0 UIMAD.WIDE.U32 UR38, UR12, UR6, URZ ;  /* 0x000000060c2682a5 */ /* 0x008fc8000f8e00ff */
[----:B------:R-:W-:Y:S02]  /*1380*/  @!UP0 UIMAD UR35, UR12, UR7, UR39 ;  /* 0x000000070c2382a4 */ /* 0x000fe4000f8e0227 */
[----:B----4-:R-:W-:-:S04]  /*1390*/  @UP0 UIMAD.WIDE.U32 UR6, UR19, UR4, URZ ;  /* 0x00000004130602a5 */ /* 0x010fc8000f8e00ff */
        /* <DEDUP_REMOVED lines=14> */
.L_x_1081:
[----:B------:R-:W1:Y:S01]  /*1480*/  LDCU.64 UR10, c[0x0][0x3b8] ;  /* 0x00007700ff0a77ac */ /* 0x000e620008000a00 */
[----:B------:R-:W-:-:S04]  /*1490*/  UIADD3 UR6, UPT, UPT, UR13, UR14, URZ ;  /* 0x0000000e0d067290 */ /* 0x000fc8000fffe0ff */
[----:B-1----:R-:W-:Y:S02]  /*14a0*/  UIMAD.WIDE.U32 UR16, UR6, UR10, URZ ;  /* 0x0000000a061072a5 */ /* 0x002fe4000f8e00ff */
[----:B------:R-:W-:-:S04]  /*14b0*/  UIMAD UR6, UR6, UR11, URZ ;  /* 0x0000000b060672a4 */ /* 0x000fc8000f8e02ff */
[----:B------:R-:W-:Y:S02]  /*14c0*/  UIADD3 UR6, UPT, UPT, UR17, UR6, URZ ;  /* 0x0000000611067290 */ /* 0x000fe4000fffe0ff */
.L_x_1082:
        /* <DEDUP_REMOVED lines=38> */
.L_x_1083:
[----:B------:R-:W1:Y:S01]  /*1730*/  LDCU.64 UR8, c[0x0][0x3c0] ;  /* 0x00007800ff0877ac */ /* 0x000e620008000a00 */
[----:B------:R-:W-:-:S04]  /*1740*/  UIADD3 UR13, UPT, UPT, UR13, UR14, URZ ;  /* 0x0000000e0d0d7290 */ /* 0x000fc8000fffe0ff */
[----:B-1----:R-:W-:Y:S02]  /*1750*/  UIMAD.WIDE.U32 UR14, UR13, UR8, URZ ;  /* 0x000000080d0e72a5 */ /* 0x002fe4000f8e00ff */
[----:B------:R-:W-:-:S04]  /*1760*/  UIMAD UR5, UR13, UR9, URZ ;  /* 0x000000090d0572a4 */ /* 0x000fc8000f8e02ff */
[----:B------:R-:W-:Y:S01]  /*1770*/  UIADD3 UR5, UPT, UPT, UR15, UR5, URZ ;  /* 0x000000050f057290 */ /* 0x000fe2000fffe0ff */
[----:B------:R-:W-:-:S11]  /*1780*/  UMOV UR4, UR14 ;  /* 0x0000000e00047c82 */ /* 0x000fd60008000000 */
.L_x_1084:
[----:B------:R-:W1:Y:S01]  /*1790*/  S2R R9, SR_CTAID.X ;  /* 0x0000000000097919 */ /* 0x000e620000002500 */
[C---:B------:R-:W-:Y:S01]  /*17a0*/  IMAD.SHL.U32 R18, R222.reuse, 0x20, RZ ;  /* 0x00000020de127824 */ /* 0x040fe200078e00ff */
[C---:B------:R-:W-:Y:S01]  /*17b0*/  SHF.L.U32 R2, R222.reuse, 0x2, RZ ;  /* 0x00000002de027819 */ /* 0x040fe200000006ff */
[----:B------:R-:W-:Y:S01]  /*17c0*/  IMAD.SHL.U32 R237, R222, 0x8, RZ ;  /* 0x00000008deed7824 */ /* 0x000fe200078e00ff */
[----:B------:R-:W-:Y:S01]  /*17d0*/  SHF.R.U32.HI R20, RZ, 0x2, R222 ;  /* 0x00000002ff147819 */ /* 0x000fe200000116de */
[----:B------:R-:W2:Y:S01]  /*17e0*/  LDCU.64 UR14, c[0x0][0x390] ;  /* 0x00007200ff0e77ac */ /* 0x000ea20008000a00 */
[----:B------:R-:W-:Y:S01]  /*17f0*/  LOP3.LUT R17, R18, 0xc0, RZ, 0xc0, !PT ;  /* 0x000000c012117812 */ /* 0x000fe200078ec0ff */
[----:B------:R-:W3:Y:S01]  /*1800*/  S2UR UR37, SR_CgaCtaId ;  /* 0x00000000002579c3 */ /* 0x000ee20000008800 */
[----:B------:R-:W-:Y:S01]  /*1810*/  LOP3.LUT R183, R237, 0x18, RZ, 0xc0, !PT ;  /* 0x00000018edb77812 */ /* 0x000fe200078ec0ff */
[----:B------:R-:W4:Y:S01]  /*1820*/  LDCU.64 UR12, c[0x0][0x3c8] ;  /* 0x00007900ff0c77ac */ /* 0x000f220008000a00 */
[----:B------:R-:W-:Y:S01]  /*1830*/  LOP3.LUT R17, R17, 0x18, R2, 0xf8, !PT ;  /* 0x0000001811117812 */ /* 0x000fe200078ef802 */
[----:B------:R-:W-:Y:S01]  /*1840*/  BSSY.RECONVERGENT B0, `(.L_x_1085) ;  /* 0x0000040000007945 */ /* 0x000fe20003800200 */
[C---:B------:R-:W-:Y:S01]  /*1850*/  IADD3 R4, P1, PT, R183.reuse, UR16, RZ ;  /* 0x00000010b7047c10 */ /* 0x040fe2000ff3e0ff */
[----:B------:R-:W5:Y:S01]  /*1860*/  LDCU.64 UR16, c[0x0][0x388] ;  /* 0x00007100ff1077ac */ /* 0x000f620008000a00 */
[----:B------:R-:W-:-:S02]  /*1870*/  IADD3 R2, P0, PT, R183, UR4, RZ ;  /* 0x00000004b7027c10 */ /* 0x000fc4000ff1e0ff */
[----:B------:R-:W-:Y:S01]  /*1880*/  MOV R21, RZ ;  /* 0x000000ff00157202 */ /* 0x000fe20000000f00 */
[----:B------:R-:W-:Y:S01]  /*1890*/  IMAD.X R5, RZ, RZ, UR6, P1 ;  /* 0x00000006ff057e24 */ /* 0x000fe200088e06ff */
[----:B------:R-:W-:Y:S01]  /*18a0*/  LOP3.LUT R8, R237, 0xd8, RZ, 0xc0, !PT ;  /* 0x000000d8ed087812 */ /* 0x000fe200078ec0ff */
[----:B------:R-:W-:Y:S01]  /*18b0*/  IMAD.X R3, RZ, RZ, UR5, P0 ;  /* 0x00000005ff037e24 */ /* 0x000fe200080e06ff */
[----:B------:R-:W2:Y:S01]  /*18c0*/  LDCU.128 UR4, c[0x0][0x3d0] ;  /* 0x00007a00ff0477ac */ /* 0x000ea20008000c00 */
[----:B------:R-:W-:Y:S01]  /*18d0*/  IMAD.WIDE.U32 R6, R20, UR10, R4 ;  /* 0x0000000a14067c25 */ /* 0x000fe2000f8e0004 */
[----:B------:R-:W-:Y:S01]  /*18e0*/  LOP3.LUT R8, R8, 0x18, R222, 0x78, !PT ;  /* 0x0000001808087812 */ /* 0x000fe200078e78de */
[----:B------:R-:W-:Y:S02]  /*18f0*/  UMOV UR39, 0x400 ;  /* 0x0000040000277882 */ /* 0x000fe40000000000 */
[----:B------:R-:W-:Y:S01]  /*1900*/  IMAD.WIDE.U32 R4, R20, UR8, R2 ;  /* 0x0000000814047c25 */ /* 0x000fe2000f8e0002 */
[----:B------:R-:W-:-:S02]  /*1910*/  LOP3.LUT R237, R8, 0x1f20, R237, 0xf8, !PT ;  /* 0x00001f2008ed7812 */ /* 0x000fc400078ef8ed */
[----:B------:R-:W-:Y:S01]  /*1920*/  IADD3 R8, P0, PT, R183, UR38, RZ ;  /* 0x00000026b7087c10 */ /* 0x000fe2000ff1e0ff */
[C---:B------:R-:W-:Y:S01]  /*1930*/  IMAD R7, R20.reuse, UR11, R7 ;  /* 0x0000000b14077c24 */ /* 0x040fe2000f8e0207 */
[----:B------:R-:W-:Y:S01]  /*1940*/  SHF.R.U32.HI R216, RZ, 0x1, R222 ;  /* 0x00000001ffd87819 */ /* 0x000fe200000116de */
[----:B------:R-:W-:Y:S02]  /*1950*/  IMAD R5, R20, UR9, R5 ;  /* 0x0000000914057c24 */ /* 0x000fe4000f8e0205 */
[----:B-1----:R-:W-:Y:S01]  /*1960*/  IMAD.WIDE.U32 R2, R9, 0x80, R20 ;  /* 0x0000008009027825 */ /* 0x002fe200078e0014 */
[----:B------:R-:W-:-:S03]  /*1970*/  SHF.R.S32.HI R9, RZ, 0x1f, R0 ;  /* 0x0000001fff097819 */ /* 0x000fc60000011400 */
[----:B----4-:R-:W-:Y:S01]  /*1980*/  IMAD.U32 R12, RZ, RZ, UR12 ;  /* 0x0000000cff0c7e24 */ /* 0x010fe2000f8e00ff */
[----:B------:R-:W-:Y:S01]  /*1990*/  UIADD3 UR12, UPT, UPT, -UR31, UR33, URZ ;  /* 0x000000211f0c7290 */ /* 0x000fe2000fffe1ff */
[C---:B--2---:R-:W-:Y:S02]  /*19a0*/  IMAD R11, R9.reuse, UR4, RZ ;  /* 0x00000004090b7c24 */ /* 0x044fe4000f8e02ff */
[----:B------:R-:W-:Y:S02]  /*19b0*/  IMAD R10, R9, UR6, RZ ;  /* 0x00000006090a7c24 */ /* 0x000fe4000f8e02ff */
[----:B------:R-:W-:Y:S01]  /*19c0*/  IMAD R11, R0, UR5, R11 ;  /* 0x00000005000b7c24 */ /* 0x000fe2000f8e020b */
[----:B------:R-:W-:Y:S01]  /*19d0*/  ISETP.GE.AND P2, PT, R20, UR12, PT ;  /* 0x0000000c14007c0c */ /* 0x000fe2000bf46270 */
[----:B------:R-:W-:-:S04]  /*19e0*/  IMAD.WIDE.U32 R6, R0, UR4, R6 ;  /* 0x0000000400067c25 */ /* 0x000fc8000f8e0006 */
[----:B------:R-:W-:Y:S01]  /*19f0*/  IMAD R10, R0, UR7, R10 ;  /* 0x00000007000a7c24 */ /* 0x000fe2000f8e020a */
[----:B-----5:R-:W-:Y:S01]  /*1a00*/  LEA R182, P1, R6, UR16, 0x1 ;  /* 0x0000001006b67c11 */ /* 0x020fe2000f8208ff */
[----:B------:R-:W-:Y:S01]  /*1a10*/  IMAD.WIDE.U32 R4, R0, UR6, R4 ;  /* 0x0000000600047c25 */ /* 0x000fe2000f8e0004 */
[----:B------:R-:W-:Y:S02]  /*1a20*/  IADD3 R0, PT, PT, R7, R11, RZ ;  /* 0x0000000b07007210 */ /* 0x000fe40007ffe0ff */
[----:B------:R-:W-:Y:S01]  /*1a30*/  MOV R7, UR13 ;  /* 0x0000000d00077c02 */ /* 0x000fe20008000f00 */
[----:B------:R-:W-:Y:S01]  /*1a40*/  IMAD.X R9, RZ, RZ, UR35, P0 ;  /* 0x00000023ff097e24 */ /* 0x000fe200080e06ff */
[----:B------:R-:W-:Y:S01]  /*1a50*/  LEA R24, P0, R4, UR14, 0x1 ;  /* 0x0000000e04187c11 */ /* 0x000fe2000f8008ff */
[----:B------:R-:W-:Y:S01]  /*1a60*/  IMAD.IADD R5, R5, 0x1, R10 ;  /* 0x0000000105057824 */ /* 0x000fe200078e020a */
[----:B------:R-:W-:Y:S01]  /*1a70*/  LEA.HI.X R23, R6, UR17, R0, 0x1, P1 ;  /* 0x0000001106177c11 */ /* 0x000fe200088f0c00 */
[----:B------:R1:W-:Y:S01]  /*1a80*/  STL [R1+0x324], R182 ;  /* 0x000324b601007387 */ /* 0x0003e20000100800 */
[----:B------:R-:W-:Y:S01]  /*1a90*/  IMAD.WIDE.U32 R8, R12, UR36, R8 ;  /* 0x000000240c087c25 */ /* 0x000fe2000f8e0008 */
[----:B---3--:R-:W-:Y:S01]  /*1aa0*/  ULEA UR35, UR37, UR39, 0x18 ;  /* 0x0000002725237291 */ /* 0x008fe2000f8ec0ff */
[----:B------:R-:W-:Y:S01]  /*1ab0*/  LEA.HI.X R19, R4, UR15, R5, 0x1, P0 ;  /* 0x0000000f04137c11 */ /* 0x000fe200080f0c05 */
[----:B------:R1:W-:Y:S01]  /*1ac0*/  STL [R1+0x32c], R24 ;  /* 0x00032c1801007387 */ /* 0x0003e20000100800 */
[----:B------:R-:W-:-:S03]  /*1ad0*/  IMAD R5, R7, UR36, R9 ;  /* 0x0000002407057c24 */ /* 0x000fc6000f8e0209 */
[----:B------:R1:W-:Y:S01]  /*1ae0*/  STL [R1+0x320], R23 ;  /* 0x0003201701007387 */ /* 0x0003e20000100800 */
[----:B------:R-:W-:-:S03]  /*1af0*/  LEA R237, R237, UR35, 0x1 ;  /* 0x00000023eded7c11 */ /* 0x000fc6000f8e08ff */
        /* <DEDUP_REMOVED lines=19> */
.L_x_1087:
[----:B------:R2:W-:Y:S02]  /*1c30*/  STS.128 [R237], RZ ;  /* 0x000000ffed007388 */ /* 0x0005e40000000c00 */
.L_x_1086:
[----:B------:R-:W-:Y:S05]  /*1c40*/  BSYNC.RECONVERGENT B0 ;  /* 0x0000000000007941 */ /* 0x000fea0003800200 */
.L_x_1085:
[C---:B------:R-:W-:Y:S01]  /*1c50*/  VIADD R12, R20.reuse, 0x20 ;  /* 0x00000020140c7836 */ /* 0x040fe20000000000 */
[----:B------:R-:W-:Y:S01]  /*1c60*/  USHF.L.U32 UR15, UR10, 0x7, URZ ;  /* 0x000000070a0f7899 */ /* 0x000fe200080006ff */
[C---:B------:R-:W-:Y:S01]  /*1c70*/  VIADD R13, R20.reuse, 0x40 ;  /* 0x00000040140d7836 */ /* 0x040fe20000000000 */
[----:B------:R-:W-:Y:S01]  /*1c80*/  USHF.L.U64.HI UR14, UR10, 0x7, UR11 ;  /* 0x000000070a0e7899 */ /* 0x000fe2000801020b */
[----:B------:R-:W-:Y:S01]  /*1c90*/  VIADD R14, R20, 0x60 ;  /* 0x00000060140e7836 */ /* 0x000fe20000000000 */
[----:B------:R-:W-:Y:S01]  /*1ca0*/  ISETP.GE.AND P0, PT, R12, UR12, PT ;  /* 0x0000000c0c007c0c */ /* 0x000fe2000bf06270 */
[----:B------:R-:W-:Y:S01]  /*1cb0*/  UIADD3 UR13, UPT, UPT, -UR28, UR32, URZ ;  /* 0x000000201c0d7290 */ /* 0x000fe2000fffe1ff */
        /* <DEDUP_REMOVED lines=25> */
.L_x_1089:
[----:B------:R-:W-:Y:S05]  /*1e50*/  BSYNC.RECONVERGENT B0 ;  /* 0x0000000000007941 */ /* 0x000fea0003800200 */
.L_x_1088:
        /* <DEDUP_REMOVED lines=22> */
.L_x_1091:
[----:B------:R-:W-:Y:S05]  /*1fc0*/  BSYNC.RECONVERGENT B0 ;  /* 0x0000000000007941 */ /* 0x000fea0003800200 */
.L_x_1090:
        /* <DEDUP_REMOVED lines=21> */
.L_x_1093:
[----:B------:R-:W-:Y:S05]  /*2120*/  BSYNC.RECONVERGENT B0 ;  /* 0x0000000000007941 */ /* 0x000fea0003800200 */
.L_x_1092:
        /* <DEDUP_REMOVED lines=18> */
.L_x_1096:
[----:B------:R1:W-:Y:S02]  /*2250*/  STS.128 [R237+0x2000], RZ ;  /* 0x002000ffed007388 */ /* 0x0003e40000000c00 */
.L_x_1095:
[----:B------:R-:W-:Y:S05]  /*2260*/  BSYNC.RECONVERGENT B0 ;  /* 0x0000000000007941 */ /* 0x000fea0003800200 */
.L_x_1094:
        /* <DEDUP_REMOVED lines=23> */
.L_x_1098:
[----:B------:R-:W-:Y:S05]  /*23e0*/  BSYNC.RECONVERGENT B0 ;  /* 0x0000000000007941 */ /* 0x000fea0003800200 */
.L_x_1097:
        /* <DEDUP_REMOVED lines=16> */
.L_x_1100:
[----:B------:R-:W-:Y:S05]  /*24f0*/  BSYNC.RECONVERGENT B0 ;  /* 0x0000000000007941 */ /* 0x000fea0003800200 */
.L_x_1099:
        /* <DEDUP_REMOVED lines=20> */
.L_x_1102:
[----:B------:R-:W-:Y:S05]  /*2640*/  BSYNC.RECONVERGENT B0 ;  /* 0x0000000000007941 */ /* 0x000fea0003800200 */
.L_x_1101:
[----:B------:R-:W5:Y:S01]  /*2650*/  S2R R0, SR_CTAID.X ;  /* 0x0000000000007919 */ /* 0x000f620000002500 */
[----:B------:R-:W-:Y:S01]  /*2660*/  USHF.L.U32 UR34, UR34, 0x5, URZ ;  /* 0x0000000522227899 */ /* 0x000fe200080006ff */
[----:B--2---:R-:W-:Y:S01]  /*2670*/  LOP3.LUT R2, R222, 0x1f, RZ, 0xc0, !PT ;  /* 0x0000001fde027812 */ /* 0x004fe200078ec0ff */
[----:B------:R-:W-:Y:S01]  /*2680*/  UIMAD.WIDE.U32 UR36, UR36, UR20, URZ ;  /* 0x00000014242472a5 */ /* 0x000fe2000f8e00ff */
[----:B------:R-:W0:Y:S01]  /*2690*/  LDGDEPBAR ;  /* 0x00000000000079af */ /* 0x000e220000000000 */
[----:B------:R-:W-:Y:S01]  /*26a0*/  USHF.R.S32.HI UR6, URZ, 0x1f, UR34 ;  /* 0x0000001fff067899 */ /* 0x000fe20008011422 */
[----:B------:R-:W-:Y:S01]  /*26b0*/  SHF.R.U32.HI R180, RZ, 0x5, R222 ;  /* 0x00000005ffb47819 */ /* 0x000fe200000116de */
[----:B------:R-:W-:Y:S01]  /*26c0*/  UIMAD UR15, UR15, UR20, URZ ;  /* 0x000000140f0f72a4 */ /* 0x000fe2000f8e02ff */
[----:B------:R-:W-:Y:S01]  /*26d0*/  IADD3 R238, P1, P0, R16, UR34, R2 ;  /* 0x0000002210ee7c10 */ /* 0x000fe2000f83e002 */
[----:B------:R-:W-:Y:S01]  /*26e0*/  UIADD3 UR30, UPT, UPT, UR32, UR30, -UR33 ;  /* 0x0000001e201e7290 */ /* 0x000fe2000fffe821 */
[----:B------:R-:W-:Y:S01]  /*26f0*/  BSSY.RECONVERGENT B0, `(.L_x_1103) ;  /* 0x0000018000007945 */ /* 0x000fe20003800200 */
[----:B------:R-:W-:Y:S01]  /*2700*/  UIADD3 UR15, UPT, UPT, UR37, UR15, URZ ;  /* 0x0000000f250f7290 */ /* 0x000fe2000fffe0ff */
[----:B------:R-:W-:-:S02]  /*2710*/  IADD3.X R181, PT, PT, R15, UR6, RZ, P1, P0 ;  /* 0x000000060fb57c10 */ /* 0x000fc40008fe04ff */
[----:B------:R-:W-:Y:S01]  /*2720*/  LOP3.LUT R22, R216, 0x1f0, RZ, 0xc0, !PT ;  /* 0x000001f0d8167812 */ /* 0x000fe200078ec0ff */
[----:B------:R-:W-:-:S04]  /*2730*/  DEPBAR.LE SB0, 0x0 ;  /* 0x000080000000791a */ /* 0x000fc80000000000 */
[----:B-----5:R-:W-:Y:S01]  /*2740*/  IMAD R180, R0, 0x8, R180 ;  /* 0x0000000800b47824 */ /* 0x020fe200078e02b4 */
[----:B------:R-:W-:Y:S06]  /*2750*/  BAR.SYNC.DEFER_BLOCKING 0x0 ;  /* 0x0000000000007b1d */ /* 0x000fec0000010000 */
        /* <DEDUP_REMOVED lines=14> */
.L_x_1105:
[----:B------:R2:W-:Y:S01]  /*2840*/  STS.128 [R237+0x4000], RZ ;  /* 0x004000ffed007388 */ /* 0x0005e20000000c00 */
[----:B------:R-:W-:Y:S05]  /*2850*/  BRA `(.L_x_1106) ;  /* 0x0000000000047947 */ /* 0x000fea0003800000 */
.L_x_1104:
[----:B------:R2:W-:Y:S02]  /*2860*/  STS.128 [R237+0x4000], RZ ;  /* 0x004000ffed007388 */ /* 0x0005e40000000c00 */
.L_x_1106:
[----:B------:R-:W-:Y:S05]  /*2870*/  BSYNC.RECONVERGENT B0 ;  /* 0x0000000000007941 */ /* 0x000fea0003800200 */
.L_x_1103:
[----:B------:R-:W-:Y:S01]  /*2880*/  IMAD.SHL.U32 R219, R222, 0x10, RZ ;  /* 0x00000010dedb7824 */ /* 0x000fe200078e00ff */
[----:B------:R-:W-:Y:S01]  /*2890*/  ISETP.GE.AND P0, PT, R12, UR13, PT ;  /* 0x0000000d0c007c0c */ /* 0x000fe2000bf06270 */
[----:B------:R-:W-:Y:S01]  /*28a0*/  BSSY.RECONVERGENT B0, `(.L_x_1107) ;  /* 0x0000021000007945 */ /* 0x000fe20003800200 */
[----:B------:R-:W-:Y:S02]  /*28b0*/  LOP3.LUT R3, R17, 0x8, R222, 0x78, !PT ;  /* 0x0000000811037812 */ /* 0x000fe400078e78de */
[----:B------:R-:W-:Y:S02]  /*28c0*/  LOP3.LUT R2, R219, 0x100, RZ, 0xc0, !PT ;  /* 0x00000100db027812 */ /* 0x000fe400078ec0ff */
[----:B------:R-:W-:Y:S02]  /*28d0*/  LOP3.LUT R0, R18, 0x100, RZ, 0xc0, !PT ;  /* 0x0000010012007812 */ /* 0x000fe400078ec0ff */
[--C-:B--2---:R-:W-:Y:S02]  /*28e0*/  LOP3.LUT R5, R2, 0x20, R18.reuse, 0xf8, !PT ;  /* 0x0000002002057812 */ /* 0x104fe400078ef812 */
[----:B------:R-:W-:-:S02]  /*28f0*/  LOP3.LUT R0, R0, 0x20, R18, 0xf8, !PT ;  /* 0x0000002000007812 */ /* 0x000fc400078ef812 */
[----:B------:R-:W-:Y:S01]  /*2900*/  LOP3.LUT R219, R219, 0x3e00, RZ, 0xc0, !PT ;  /* 0x00003e00dbdb7812 */ /* 0x000fe200078ec0ff */
[----:B------:R2:W-:Y:S01]  /*2910*/  STL [R1+0x228], R5 ;  /* 0x0002280501007387 */ /* 0x0005e20000100800 */
[----:B------:R-:W-:Y:S02]  /*2920*/  LOP3.LUT R2, R17, 0x8, R216, 0x78, !PT ;  /* 0x0000000811027812 */ /* 0x000fe400078e78d8 */
[----:B------:R-:W-:Y:S01]  /*2930*/  LOP3.LUT R0, R0, R219, RZ, 0xfc, !PT ;  /* 0x000000db00007212 */ /* 0x000fe200078efcff */
[----:B------:R2:W-:Y:S01]  /*2940*/  STL [R1+0x22c], R3 ;  /* 0x00022c0301007387 */ /* 0x0005e20000100800 */
[----:B------:R-:W-:Y:S02]  /*2950*/  ISETP.GE.AND P2, PT, R13, UR13, PT ;  /* 0x0000000d0d007c0c */ /* 0x000fe4000bf46270 */
[----:B------:R-:W-:Y:S01]  /*2960*/  ISETP.GE.AND P1, PT, R14, UR13, PT ;  /* 0x0000000d0e007c0c */ /* 0x000fe2000bf26270 */
[----:B------:R2:W-:Y:S01]  /*2970*/  @P0 STS.128 [R237+0x4800], RZ ;  /* 0x004800ffed000388 */ /* 0x0005e20000000c00 */
[----:B------:R-:W-:-:S02]  /*2980*/  IMAD.IADD R4, R0, 0x1, R2 ;  /* 0x0000000100047824 */ /* 0x000fc400078e0202 */
[----:B------:R-:W-:Y:S01]  /*2990*/  IMAD.IADD R0, R3, 0x1, R5 ;  /* 0x0000000103007824 */ /* 0x000fe200078e0205 */
[----:B------:R-:W-:Y:S08]  /*29a0*/  @P0 BRA `(.L_x_1108) ;  /* 0x0000000000400947 */ /* 0x000ff00003800000 */
        /* <DEDUP_REMOVED lines=10> */
[----:B------:R-:W-:-:S04]  /*2a50*/  LEA R2, P0, R3, R24, 0x1 ;  /* 0x0000001803027211 */ /* 0x000fc800078008ff */
[----:B------:R-:W-:-:S05]  /*2a60*/  LEA.HI.X R3, R3, R19, R5, 0x1, P0 ;  /* 0x0000001303037211 */ /* 0x000fca00000f0c05 */
[----:B------:R-:W-:Y:S01]  /*2a70*/  @!PT LDS RZ, [RZ] ;  /* 0x00000000fffff984 */ /* 0x000fe20000000800 */
[----:B------:R-:W-:Y:S01]  /*2a80*/  @!PT LDS RZ, [RZ] ;  /* 0x00000000fffff984 */ /* 0x000fe20000000800 */
[----:B------:R-:W-:Y:S01]  /*2a90*/  @!PT LDS RZ, [RZ] ;  /* 0x00000000fffff984 */ /* 0x000fe20000000800 */
[----:B------:R2:W-:Y:S04]  /*2aa0*/  LDGSTS.E.BYPASS.LTC128B.128 [R237+0x4800], desc[UR24][R2.64] ;  /* 0x0480000002ed7fae */ /* 0x0005e8000b981a18 */
.L_x_1108:
[----:B------:R-:W-:Y:S05]  /*2ab0*/  BSYNC.RECONVERGENT B0 ;  /* 0x0000000000007941 */ /* 0x000fea0003800200 */
.L_x_1107:
        /* <DEDUP_REMOVED lines=19> */
.L_x_1110:
[----:B------:R-:W-:Y:S05]  /*2bf0*/  BSYNC.RECONVERGENT B0 ;  /* 0x0000000000007941 */ /* 0x000fea0003800200 */
.L_x_1109:
        /* <DEDUP_REMOVED lines=20> */
.L_x_1112:
[----:B------:R-:W-:Y:S05]  /*2d40*/  BSYNC.RECONVERGENT B0 ;  /* 0x0000000000007941 */ /* 0x000fea0003800200 */
.L_x_1111:
[----:B-1----:R-:W-:Y:S01]  /*2d50*/  LDSM.16.M88.4 R16, [R8] ;  /* 0x000000000810783b */ /* 0x002fe20000000200 */
[----:B--2---:R-:W-:Y:S01]  /*2d60*/  IMAD.MOV.U32 R2, RZ, RZ, 0x20 ;  /* 0x00000020ff027424 */ /* 0x004fe200078e00ff */
[----:B------:R-:W-:Y:S01]  /*2d70*/  LOP3.LUT P6, RZ, R222, 0x4, RZ, 0xc0, !PT ;  /* 0x00000004deff7812 */ /* 0x000fe200078cc0ff */
[----:B------:R-:W-:Y:S01]  /*2d80*/  UISETP.GT.AND UP0, UPT, UR20, UR18, UPT ;  /* 0x000000121400728c */ /* 0x000fe2000bf04270 */
[----:B------:R-:W1:Y:S01]  /*2d90*/  LDSM.16.M88.4 R4, [R0+0x2000] ;  /* 0x002000000004783b */ /* 0x000e620000000200 */
[----:B------:R-:W-:Y:S01]  /*2da0*/  LOP3.LUT R3, R20, 0x7, RZ, 0xc0, !PT ;  /* 0x0000000714037812 */ /* 0x000fe200078ec0ff */
[----:B------:R-:W-:Y:S01]  /*2db0*/  IMAD.SHL.U32 R217, R222, 0x2, RZ ;  /* 0x00000002ded97824 */ /* 0x000fe200078e00ff */
[----:B------:R-:W-:Y:S01]  /*2dc0*/  SEL R2, R2, 0xffffffe0, !P6 ;  /* 0xffffffe002027807 */ /* 0x000fe20007000000 */
[----:B------:R-:W2:Y:S01]  /*2dd0*/  LDSM.16.M88.4 R12, [R8+0x1000] ;  /* 0x00100000080c783b */ /* 0x000ea20000000200 */
[----:B------:R-:W-:Y:S01]  /*2de0*/  IADD3 R3, PT, PT, R3, UR31, R22 ;  /* 0x0000001f03037c10 */ /* 0x000fe2000fffe016 */
[----:B------:R-:W1:Y:S01]  /*2df0*/  LDCU.U8 UR6, c[0x0][0x4f8] ;  /* 0x00009f00ff0677ac */ /* 0x000e620008000000 */
[----:B------:R-:W-:Y:S01]  /*2e00*/  LOP3.LUT R217, R217, 0x6, RZ, 0xc0, !PT ;  /* 0x00000006d9d97812 */ /* 0x000fe200078ec0ff */
[----:B------:R-:W5:Y:S04]  /*2e10*/  LDSM.16.M88.4 R44, [R0+0x2400] ;  /* 0x00240000002c783b */ /* 0x000f680000000200 */
[----:B------:R-:W4:Y:S04]  /*2e20*/  LDSM.16.M88.4 R40, [R0+0x2800] ;  /* 0x002800000028783b */ /* 0x000f280000000200 */
[----:B------:R-:W4:Y:S04]  /*2e30*/  LDSM.16.M88.4 R36, [R0+0x2c00] ;  /* 0x002c00000024783b */ /* 0x000f280000000200 */
[----:B------:R-:W4:Y:S04]  /*2e40*/  LDSM.16.M88.4 R32, [R0+0x3000] ;  /* 0x003000000020783b */ /* 0x000f280000000200 */
[----:B------:R-:W4:Y:S04]  /*2e50*/  LDSM.16.M88.4 R28, [R0+0x3400] ;  /* 0x00340000001c783b */ /* 0x000f280000000200 */
[----:B------:R-:W4:Y:S04]  /*2e60*/  LDSM.16.M88.4 R24, [R0+0x3800] ;  /* 0x003800000018783b */ /* 0x000f280000000200 */
[----:B------:R3:W4:Y:S04]  /*2e70*/  LDSM.16.M88.4 R80, [R0+0x3c00] ;  /* 0x003c00000050783b */ /* 0x0007280000000200 */
[----:B------:R-:W0:Y:S01]  /*2e80*/  LDGDEPBAR ;  /* 0x00000000000079af */ /* 0x000e220000000000 */
[-C--:B-1----:R-:W-:Y:S08]  /*2e90*/  HMMA.16816.F32 R172, R16, R4.reuse, RZ ;  /* 0x0000000410ac723c */ /* 0x082ff000000018ff */
[----:B--2---:R-:W-:Y:S01]  /*2ea0*/  HMMA.16816.F32 R148, R12, R4, RZ ;  /* 0x000000040c94723c */ /* 0x004fe200000018ff */
[----:B---3--:R-:W-:-:S07]  /*2eb0*/  IMAD.IADD R0, R0, 0x1, R2 ;  /* 0x0000000100007824 */ /* 0x008fce00078e0202 */
[-C--:B------:R-:W-:Y:S01]  /*2ec0*/  HMMA.16816.F32 R144, R12, R6.reuse, RZ ;  /* 0x000000060c90723c */ /* 0x080fe200000018ff */
[----:B------:R-:W-:Y:S01]  /*2ed0*/  IMAD.IADD R2, R8, 0x1, R2 ;  /* 0x0000000108027824 */ /* 0x000fe200078e0202 */
[----:B------:R-:W-:Y:S06]  /*2ee0*/  LDSM.16.M88.4 R76, [R0+0x2000] ;  /* 0x00200000004c783b */ /* 0x000fec0000000200 */
[----:B------:R-:W-:Y:S01]  /*2ef0*/  HMMA.16816.F32 R176, R16, R6, RZ ;  /* 0x0000000610b0723c */ /* 0x000fe200000018ff */
[----:B------:R-:W1:Y:S04]  /*2f00*/  LDSM.16.M88.4 R4, [R2+0x1000] ;  /* 0x001000000204783b */ /* 0x000e680000000200 */
[----:B------:R-:W2:Y:S03]  /*2f10*/  LDSM.16.M88.4 R56, [R0+0x3400] ;  /* 0x003400000038783b */ /* 0x000ea60000000200 */
[C---:B-----5:R-:W-:Y:S01]  /*2f20*/  HMMA.16816.F32 R140, R12.reuse, R44, RZ ;  /* 0x0000002c0c8c723c */ /* 0x060fe200000018ff */
[----:B------:R-:W3:Y:S04]  /*2f30*/  LDSM.16.M88.4 R52, [R0+0x3800] ;  /* 0x003800000034783b */ /* 0x000ee80000000200 */
[----:B------:R-:W5:Y:S03]  /*2f40*/  LDSM.16.M88.4 R48, [R0+0x3c00] ;  /* 0x003c00000030783b */ /* 0x000f660000000200 */
[----:B------:R-:W-:Y:S01]  /*2f50*/  HMMA.16816.F32 R112, R12, R46, RZ ;  /* 0x0000002e0c70723c */ /* 0x000fe200000018ff */
[----:B------:R-:W5:Y:S04]  /*2f60*/  LDSM.16.M88.4 R68, [R0+0x2800] ;  /* 0x002800000044783b */ /* 0x000f680000000200 */
[----:B------:R-:W5:Y:S03]  /*2f70*/  LDSM.16.M88.4 R64, [R0+0x2c00] ;  /* 0x002c00000040783b */ /* 0x000f660000000200 */
[C---:B------:R-:W-:Y:S01]  /*2f80*/  HMMA.16816.F32 R84, R16.reuse, R44, RZ ;  /* 0x0000002c1054723c */ /* 0x040fe200000018ff */
[----:B------:R-:W5:Y:S04]  /*2f90*/  LDSM.16.M88.4 R60, [R0+0x3000] ;  /* 0x00300000003c783b */ /* 0x000f680000000200 */
[----:B------:R1:W5:Y:S03]  /*2fa0*/  LDSM.16.M88.4 R8, [R2] ;  /* 0x000000000208783b */ /* 0x0003660000000200 */
[----:B------:R-:W-:Y:S01]  /*2fb0*/  HMMA.16816.F32 R168, R16, R46, RZ ;  /* 0x0000002e10a8723c */ /* 0x000fe200000018ff */
[----:B------:R2:W5:Y:S01]  /*2fc0*/  LDSM.16.M88.4 R72, [R0+0x2400] ;  /* 0x002400000048783b */ /* 0x0005620000000200 */
[----:B------:R-:W-:-:S06]  /*2fd0*/  DEPBAR.LE SB0, 0x0 ;  /* 0x000080000000791a */ /* 0x000fcc0000000000 */
[C---:B----4-:R-:W-:Y:S08]  /*2fe0*/  HMMA.16816.F32 R136, R12.reuse, R40, RZ ;  /* 0x000000280c88723c */ /* 0x050ff000000018ff */
[----:B------:R-:W-:Y:S01]  /*2ff0*/  HMMA.16816.F32 R108, R12, R42, RZ ;  /* 0x0000002a0c6c723c */ /* 0x000fe200000018ff */
[----:B-1----:R-:W-:-:S07]  /*3000*/  IMAD.U32 R2, RZ, RZ, UR30 ;  /* 0x0000001eff027e24 */ /* 0x002fce000f8e00ff */
[----:B------:R-:W-:Y:S01]  /*3010*/  HMMA.16816.F32 R44, R16, R40, RZ ;  /* 0x00000028102c723c */ /* 0x000fe200000018ff */
[----:B--2---:R-:W-:Y:S01]  /*3020*/  IMAD.U32 R0, RZ, RZ, UR32 ;  /* 0x00000020ff007e24 */ /* 0x004fe2000f8e00ff */
[----:B------:R-:W-:-:S04]  /*3030*/  IADD3 R2, PT, PT, R3, 0x1, R2 ;  /* 0x0000000103027810 */ /* 0x000fc80007ffe002 */
[C-C-:B------:R-:W-:Y:S02]  /*3040*/  VIADDMNMX R186, R2.reuse, 0x8, R0.reuse, PT ;  /* 0x0000000802ba7846 */ /* 0x140fe40003800100 */
[----:B------:R-:W-:Y:S01]  /*3050*/  HMMA.16816.F32 R164, R16, R42, RZ ;  /* 0x0000002a10a4723c */ /* 0x000fe200000018ff */
[C-C-:B------:R-:W-:Y:S02]  /*3060*/  VIADDMNMX R184, R2.reuse, 0x40, R0.reuse, PT ;  /* 0x0000004002b87846 */ /* 0x140fe40003800100 */
[C---:B------:R-:W-:Y:S02]  /*3070*/  VIADDMNMX R185, R2.reuse, 0x48, R0, PT ;  /* 0x0000004802b97846 */ /* 0x040fe40003800100 */
[----:B------:R-:W-:-:S03]  /*3080*/  VIMNMX R226, PT, PT, R2, UR32, PT ;  /* 0x0000002002e27c48 */ /* 0x000fc6000bfe0100 */
[C---:B------:R-:W-:Y:S08]  /*3090*/  HMMA.16816.F32 R132, R12.reuse, R36, RZ ;  /* 0x000000240c84723c */ /* 0x040ff000000018ff */
[----:B------:R-:W-:Y:S08]  /*30a0*/  HMMA.16816.F32 R104, R12, R38, RZ ;  /* 0x000000260c68723c */ /* 0x000ff000000018ff */
        /* <DEDUP_REMOVED lines=18> */
[C---:B------:R-:W-:Y:S08]  /*31d0*/  HMMA.16816.F32 R200, R4.reuse, R76, R148 ;  /* 0x0000004c04c8723c */ /* 0x040ff00000001894 */
[C---:B------:R-:W-:Y:S08]  /*31e0*/  HMMA.16816.F32 R192, R4.reuse, R56, R124 ;  /* 0x0000003804c0723c */ /* 0x040ff0000000187c */
[C---:B---3--:R-:W-:Y:S08]  /*31f0*/  HMMA.16816.F32 R196, R4.reuse, R54, R92 ;  /* 0x0000003604c4723c */ /* 0x048ff0000000185c */
        /* <DEDUP_REMOVED lines=29> */
[----:B------:R-:W-:-:S05]  /*33d0*/  IMAD.U32 R4, RZ, RZ, UR29 ;  /* 0x0000001dff047e24 */ /* 0x000fca000f8e00ff */
[----:B------:R-:W-:Y:S01]  /*33e0*/  IADD3 R225, PT, PT, R3, UR32, -R4 ;  /* 0x0000002003e17c10 */ /* 0x000fe2000fffe804 */
[----:B------:R-:W-:Y:S01]  /*33f0*/  VIADD R3, R217, UR28 ;  /* 0x0000001cd9037c36 */ /* 0x000fe20008000000 */
[----:B------:R-:W-:Y:S06]  /*3400*/  BAR.SYNC.DEFER_BLOCKING 0x0 ;  /* 0x0000000000007b1d */ /* 0x000fec0000010000 */
[----:B------:R-:W-:Y:S06]  /*3410*/  BRA.U !UP0, `(.L_x_1113) ;  /* 0x0000000108e87547 */ /* 0x000fec000b800000 */
[----:B------:R-:W1:Y:S01]  /*3420*/  LDCU UR7, c[0x0][0x440] ;  /* 0x00008800ff0777ac */ /* 0x000e620008000800 */
[----:B------:R-:W-:Y:S01]  /*3430*/  IMAD.U32 R0, RZ, RZ, UR10 ;  /* 0x0000000aff007e24 */ /* 0x000fe2000f8e00ff */
[----:B------:R-:W-:Y:S01]  /*3440*/  BSSY.RECONVERGENT B0, `(.L_x_1114) ;  /* 0x0000036000007945 */ /* 0x000fe20003800200 */
[----:B------:R-:W-:Y:S01]  /*3450*/  IMAD.U32 R5, RZ, RZ, UR10 ;  /* 0x0000000aff057e24 */ /* 0x000fe2000f8e00ff */
[----:B------:R-:W-:Y:S01]  /*3460*/  UIADD3 UR13, UPT, UPT, UR21, -0x2, URZ ;  /* 0xfffffffe150d7890 */ /* 0x000fe2000fffe0ff */
[----:B------:R-:W-:-:S03]  /*3470*/  IMAD.U32 R4, RZ, RZ, UR11 ;  /* 0x0000000bff047e24 */ /* 0x000fc6000f8e00ff */
[----:B------:R-:W-:-:S04]  /*3480*/  UIMAD.WIDE.U32 UR16, UR13, UR10, URZ ;  /* 0x0000000a0d1072a5 */ /* 0x000fc8000f8e00ff */
[----:B------:R-:W-:Y:S02]  /*3490*/  UIMAD UR13, UR13, UR11, UR17 ;  /* 0x0000000b0d0d72a4 */ /* 0x000fe4000f8e0211 */
[----:B------:R-:W-:Y:S02]  /*34a0*/  USHF.L.U32 UR14, UR16, 0x7, URZ ;  /* 0x00000007100e7899 */ /* 0x000fe400080006ff */
[----:B------:R-:W-:Y:S01]  /*34b0*/  USHF.L.U64.HI UR15, UR16, 0x7, UR13 ;  /* 0x00000007100f7899 */ /* 0x000fe2000801020d */
[C---:B-1----:R-:W-:Y:S02]  /*34c0*/  ISETP.GE.AND P0, PT, R183.reuse, UR7, PT ;  /* 0x00000007b7007c0c */ /* 0x042fe4000bf06270 */
[----:B------:R-:W-:-:S11]  /*34d0*/  ISETP.GE.AND P1, PT, R183, UR7, PT ;  /* 0x00000007b7007c0c */ /* 0x000fd6000bf26270 */
[----:B------:R-:W-:Y:S01]  /*34e0*/  VOTEU.ALL UP0, P0 ;  /* 0x0000000000ff7886 */ /* 0x000fe20000000000 */
[----:B------:R-:W-:Y:S01]  /*34f0*/  @!P0 LEA R2, P2, R0, UR14, 0x6 ;  /* 0x0000000e00028c11 */ /* 0x000fe2000f8430ff */
[----:B------:R-:W-:-:S03]  /*3500*/  IMAD.U32 R0, RZ, RZ, UR14 ;  /* 0x0000000eff007e24 */ /* 0x000fc6000f8e00ff */
[----:B------:R-:W-:Y:S01]  /*3510*/  @!UP0 UIADD3 UR5, UP1, UPT, UR5, UR14, URZ ;  /* 0x0000000e05058290 */ /* 0x000fe2000ff3e0ff */
[----:B------:R-:W-:Y:S01]  /*3520*/  @!P0 LEA.HI.X R7, R5, UR15, R4, 0x6, P2 ;  /* 0x0000000f05078c11 */ /* 0x000fe200090f3404 */
[----:B------:R-:W-:Y:S01]  /*3530*/  IMAD.U32 R5, RZ, RZ, UR15 ;  /* 0x0000000fff057e24 */ /* 0x000fe2000f8e00ff */
[-C--:B------:R-:W-:Y:S01]  /*3540*/  @!P1 LEA R8, P4, R0, R182.reuse, 0x1 ;  /* 0x000000b600089211 */ /* 0x080fe200078808ff */
[----:B------:R-:W-:Y:S01]  /*3550*/  @!UP0 UIADD3.X UR4, UPT, UPT, UR4, UR15, URZ, UP1, !UPT ;  /* 0x0000000f04048290 */ /* 0x000fe20008ffe4ff */
[-C--:B------:R-:W-:Y:S01]  /*3560*/  @!P0 LEA R4, P2, R2, R182.reuse, 0x1 ;  /* 0x000000b602048211 */ /* 0x080fe200078408ff */
[----:B------:R-:W-:Y:S01]  /*3570*/  IMAD.U32 R10, RZ, RZ, UR5 ;  /* 0x00000005ff0a7e24 */ /* 0x000fe2000f8e00ff */
[-C--:B------:R-:W-:Y:S02]  /*3580*/  @!P1 LEA.HI.X R9, R0, R23.reuse, R5, 0x1, P4 ;  /* 0x0000001700099211 */ /* 0x080fe400020f0c05 */
[-C--:B------:R-:W-:Y:S01]  /*3590*/  @!P0 LEA.HI.X R5, R2, R23.reuse, R7, 0x1, P2 ;  /* 0x0000001702058211 */ /* 0x080fe200010f0c07 */
        /* <DEDUP_REMOVED lines=32> */
.L_x_1115:
[----:B------:R-:W-:Y:S05]  /*37a0*/  BSYNC.RECONVERGENT B0 ;  /* 0x0000000000007941 */ /* 0x000fea0003800200 */
.L_x_1114:
[----:B------:R-:W0:Y:S02]  /*37b0*/  LDGDEPBAR ;  /* 0x00000000000079af */ /* 0x000e240000000000 */
.L_x_1113:
[----:B------:R-:W-:Y:S01]  /*37c0*/  VIADD R232, R225, 0x8 ;  /* 0x00000008e1e87836 */ /* 0x000fe20000000000 */
[----:B------:R-:W-:Y:S01]  /*37d0*/  USHF.L.U32 UR33, UR20, 0x2, URZ ;  /* 0x0000000214217899 */ /* 0x000fe200080006ff */
[C---:B------:R-:W-:Y:S01]  /*37e0*/  VIADD R2, R3.reuse, 0x8 ;  /* 0x0000000803027836 */ /* 0x040fe20000000000 */
[----:B------:R-:W-:Y:S01]  /*37f0*/  STL.64 [R1+0x3b0], R248 ;  /* 0x0003b0f801007387 */ /* 0x000fe20000100a00 */
[----:B------:R-:W-:Y:S01]  /*3800*/  VIADD R0, R3, 0x9 ;  /* 0x0000000903007836 */ /* 0x000fe20000000000 */
[----:B------:R-:W-:Y:S01]  /*3810*/  UIADD3 UR5, UPT, UPT, UR33, 0x1, URZ ;  /* 0x0000000121057890 */ /* 0x000fe2000fffe0ff */
[----:B------:R-:W-:Y:S01]  /*3820*/  VIADD R236, R225, 0x48 ;  /* 0x00000048e1ec7836 */ /* 0x000fe20000000000 */
[----:B------:R-:W-:Y:S01]  /*3830*/  ISETP.GT.AND P1, PT, R232, R2, PT ;  /* 0x00000002e800720c */ /* 0x000fe20003f24270 */
[----:B-12---:R-:W-:Y:S01]  /*3840*/  VIADD R6, R3, 0x10 ;  /* 0x0000001003067836 */ /* 0x006fe20000000000 */
[C---:B------:R-:W-:Y:S01]  /*3850*/  ISETP.GT.AND P2, PT, R225.reuse, R0, PT ;  /* 0x00000000e100720c */ /* 0x040fe20003f44270 */
[----:B------:R-:W-:Y:S01]  /*3860*/  VIADD R233, R225, 0x40 ;  /* 0x00000040e1e97836 */ /* 0x000fe20000000000 */
[----:B------:R-:W-:Y:S01]  /*3870*/  FSEL R9, R14, -INF , !P1 ;  /* 0xff8000000e097808 */ /* 0x000fe20004800000 */
[C---:B------:R-:W-:Y:S01]  /*3880*/  VIADD R4, R3.reuse, 0x1 ;  /* 0x0000000103047836 */ /* 0x040fe20000000000 */
[----:B------:R-:W-:Y:S01]  /*3890*/  ISETP.GT.AND P1, PT, R236, R2, PT ;  /* 0x00000002ec00720c */ /* 0x000fe20003f24270 */
[----:B------:R-:W-:Y:S01]  /*38a0*/  VIADD R5, R3, 0x11 ;  /* 0x0000001103057836 */ /* 0x000fe20000000000 */
[----:B------:R-:W-:Y:S01]  /*38b0*/  FSEL R18, R13, -INF , !P2 ;  /* 0xff8000000d127808 */ /* 0x000fe20005000000 */
[C---:B------:R-:W-:Y:S01]  /*38c0*/  VIADD R17, R3.reuse, 0x18 ;  /* 0x0000001803117836 */ /* 0x040fe20000000000 */
[----:B------:R-:W-:Y:S01]  /*38d0*/  FSEL R13, R146, -INF , !P1 ;  /* 0xff800000920d7808 */ /* 0x000fe20004800000 */
[----:B------:R-:W-:Y:S01]  /*38e0*/  VIADD R16, R3, 0x19 ;  /* 0x0000001903107836 */ /* 0x000fe20000000000 */
[C---:B------:R-:W-:Y:S01]  /*38f0*/  ISETP.GT.AND P1, PT, R232.reuse, R6, PT ;  /* 0x00000006e800720c */ /* 0x040fe20003f24270 */
[----:B------:R1:W-:Y:S01]  /*3900*/  STL.64 [R1+0x3a0], R216 ;  /* 0x0003a0d801007387 */ /* 0x0003e20000100a00 */
[----:B------:R-:W-:Y:S01]  /*3910*/  ISETP.GT.AND P0, PT, R232, R0, PT ;  /* 0x00000000e800720c */ /* 0x000fe20003f04270 */
[----:B------:R-:W-:Y:S01]  /*3920*/  IMAD.WIDE.U32 R250, R180, -0x326172a9, RZ ;  /* 0xcd9e8d57b4fa7825 */ /* 0x000fe200078e00ff */
[----:B------:R-:W-:Y:S01]  /*3930*/  ISETP.GT.AND P3, PT, R225, R2, PT ;  /* 0x00000002e100720c */ /* 0x000fe20003f64270 */
[----:B------:R-:W-:Y:S01]  /*3940*/  STL [R1+0x348], R237 ;  /* 0x000348ed01007387 */ /* 0x000fe20000100800 */
[----:B------:R-:W-:Y:S01]  /*3950*/  ISETP.GT.AND P2, PT, R233, R0, PT ;  /* 0x00000000e900720c */ /* 0x000fe20003f44270 */
[----:B------:R-:W-:Y:S01]  /*3960*/  UIADD3 UR4, UPT, UPT, UR27, -0x4498517b, URZ ;  /* 0xbb67ae851b047890 */ /* 0x000fe2000fffe0ff */
[----:B------:R-:W-:Y:S01]  /*3970*/  FSEL R21, R86, -INF , !P1 ;  /* 0xff80000056157808 */ /* 0x000fe20004800000 */
[----:B------:R-:W-:Y:S01]  /*3980*/  STL [R1+0x344], R219 ;  /* 0x000344db01007387 */ /* 0x000fe20000100800 */
[----:B------:R-:W-:Y:S01]  /*3990*/  ISETP.GT.AND P1, PT, R225, R4, PT ;  /* 0x00000004e100720c */ /* 0x000fe20003f24270 */
[----:B------:R-:W-:Y:S01]  /*39a0*/  UIADD3 UR32, UPT, UPT, UR26, -0x61c88647, URZ ;  /* 0x9e3779b91a207890 */ /* 0x000fe2000fffe0ff */
[----:B------:R-:W-:Y:S01]  /*39b0*/  FSEL R15, R15, -INF , !P0 ;  /* 0xff8000000f0f7808 */ /* 0x000fe20004000000 */
[----:B------:R-:W-:Y:S01]  /*39c0*/  STL [R1+0x34c], R225 ;  /* 0x00034ce101007387 */ /* 0x000fe20000100800 */
[----:B------:R-:W-:Y:S01]  /*39d0*/  FSEL R11, R12, -INF , !P3 ;  /* 0xff8000000c0b7808 */ /* 0x000fe20005800000 */
[----:B------:R-:W-:Y:S01]  /*39e0*/  UIADD3 UR31, UPT, UPT, UR26, 0x3c6ef372, URZ ;  /* 0x3c6ef3721a1f7890 */ /* 0x000fe2000fffe0ff */
[----:B------:R-:W-:Y:S01]  /*39f0*/  ISETP.GT.AND P0, PT, R236, R0, PT ;  /* 0x00000000ec00720c */ /* 0x000fe20003f04270 */
[----:B------:R-:W-:Y:S01]  /*3a00*/  STL [R1+0x350], R232 ;  /* 0x000350e801007387 */ /* 0x000fe20000100800 */
[----:B------:R-:W-:Y:S01]  /*3a10*/  FSEL R14, R145, -INF , !P2 ;  /* 0xff800000910e7808 */ /* 0x000fe20005000000 */
[----:B------:R-:W-:Y:S01]  /*3a20*/  UIADD3 UR28, UPT, UPT, UR27, 0x32370b8f, URZ ;  /* 0x32370b8f1b1c7890 */ /* 0x000fe2000fffe0ff */
[-C--:B------:R-:W-:Y:S01]  /*3a30*/  ISETP.GT.AND P2, PT, R225, R5.reuse, PT ;  /* 0x00000005e100720c */ /* 0x080fe20003f44270 */
[----:B------:R-:W-:Y:S01]  /*3a40*/  STL [R1+0x354], R186 ;  /* 0x000354ba01007387 */ /* 0x000fe20000100800 */
[----:B------:R-:W-:Y:S01]  /*3a50*/  FSEL R12, R173, -INF , !P1 ;  /* 0xff800000ad0c7808 */ /* 0x000fe20004800000 */
[----:B------:R-:W-:Y:S01]  /*3a60*/  UIADD3 UR30, UPT, UPT, UR27, 0x76cf5d0a, URZ ;  /* 0x76cf5d0a1b1e7890 */ /* 0x000fe2000fffe0ff */
[C---:B------:R-:W-:Y:S01]  /*3a70*/  ISETP.GT.AND P3, PT, R233.reuse, R2, PT ;  /* 0x00000002e900720c */ /* 0x040fe20003f64270 */
[----:B------:R-:W-:Y:S01]  /*3a80*/  STL [R1+0x358], R226 ;  /* 0x000358e201007387 */ /* 0x000fe20000100800 */
[----:B------:R-:W-:Y:S01]  /*3a90*/  ISETP.GT.AND P1, PT, R233, R6, PT ;  /* 0x00000006e900720c */ /* 0x000fe20003f24270 */
[----:B------:R-:W2:Y:S01]  /*3aa0*/  LDCU UR34, c[0x0][0x45c] ;  /* 0x00008b80ff2277ac */ /* 0x000ea20008000800 */
[----:B------:R-:W-:Y:S01]  /*3ab0*/  FSEL R19, R147, -INF , !P0 ;  /* 0xff80000093137808 */ /* 0x000fe20004000000 */
[----:B-1----:R-:W-:Y:S01]  /*3ac0*/  IMAD.WIDE.U32 R216, R238, -0x2daee0ad, RZ ;  /* 0xd2511f53eed87825 */ /* 0x002fe200078e00ff */
[-C--:B------:R-:W-:Y:S01]  /*3ad0*/  ISETP.GT.AND P0, PT, R232, R5.reuse, PT ;  /* 0x00000005e800720c */ /* 0x080fe20003f04270 */
[----:B------:R-:W-:Y:S01]  /*3ae0*/  STL [R1+0x35c], R233 ;  /* 0x00035ce901007387 */ /* 0x000fe20000100800 */
[----:B------:R-:W-:Y:S01]  /*3af0*/  FSEL R26, R85, -INF , !P2 ;  /* 0xff800000551a7808 */ /* 0x000fe20005000000 */
[----:B------:R-:W-:Y:S01]  /*3b00*/  UIADD3 UR29, UPT, UPT, UR26, -0x255992d5, URZ ;  /* 0xdaa66d2b1a1d7890 */ /* 0x000fe2000fffe0ff */
[----:B------:R-:W-:Y:S01]  /*3b10*/  FSEL R7, R144, -INF , !P3 ;  /* 0xff80000090077808 */ /* 0x000fe20005800000 */
[----:B------:R-:W-:Y:S01]  /*3b20*/  STL [R1+0x360], R236 ;  /* 0x000360ec01007387 */ /* 0x000fe20000100800 */
[-C--:B------:R-:W-:Y:S01]  /*3b30*/  ISETP.GT.AND P2, PT, R232, R4.reuse, PT ;  /* 0x00000004e800720c */ /* 0x080fe20003f44270 */
[----:B------:R-:W-:Y:S01]  /*3b40*/  UIADD3 UR17, UPT, UPT, UR26, 0x78dde6e4, URZ ;  /* 0x78dde6e41a117890 */ /* 0x000fe2000fffe0ff */
[----:B------:R-:W-:Y:S01]  /*3b50*/  ISETP.GT.AND P4, PT, R233, R4, PT ;  /* 0x00000004e900720c */ /* 0x000fe20003f84270 */
[----:B------:R-:W-:Y:S01]  /*3b60*/  STL [R1+0x364], R184 ;  /* 0x000364b801007387 */ /* 0x000fe20000100800 */
[----:B------:R-:W-:Y:S01]  /*3b70*/  FSEL R20, R140, -INF , !P1 ;  /* 0xff8000008c147808 */ /* 0x000fe20004800000 */
[----:B------:R-:W-:Y:S01]  /*3b80*/  UIADD3 UR16, UPT, UPT, UR27, -0x126145ec, URZ ;  /* 0xed9eba141b107890 */ /* 0x000fe2000fffe0ff */
[----:B------:R-:W-:Y:S01]  /*3b90*/  ISETP.GT.AND P3, PT, R225, R6, PT ;  /* 0x00000006e100720c */ /* 0x000fe20003f64270 */
[----:B------:R-:W-:Y:S01]  /*3ba0*/  STL [R1+0x368], R185 ;  /* 0x000368b901007387 */ /* 0x000fe20000100800 */
[----:B------:R-:W-:Y:S01]  /*3bb0*/  ISETP.GT.AND P1, PT, R233, R5, PT ;  /* 0x00000005e900720c */ /* 0x000fe20003f24270 */
[----:B------:R-:W-:Y:S01]  /*3bc0*/  UIADD3 UR14, UPT, UPT, UR27, -0x56f99767, URZ ;  /* 0xa90668991b0e7890 */ /* 0x000fe2000fffe0ff */
[----:B------:R-:W-:Y:S01]  /*3bd0*/  FSEL R25, R87, -INF , !P0 ;  /* 0xff80000057197808 */ /* 0x000fe20004000000 */
[----:B------:R1:W-:Y:S01]  /*3be0*/  STL.64 [R1+0x3b8], R184 ;  /* 0x0003b8b801007387 */ /* 0x0003e20000100a00 */
[----:B------:R-:W-:Y:S01]  /*3bf0*/  ISETP.GT.AND P5, PT, R236, R4, PT ;  /* 0x00000004ec00720c */ /* 0x000fe20003fa4270 */
[----:B------:R-:W-:Y:S01]  /*3c00*/  UIADD3 UR13, UPT, UPT, UR26, -0x4ab325aa, URZ ;  /* 0xb54cda561a0d7890 */ /* 0x000fe2000fffe0ff */
[----:B------:R-:W-:Y:S01]  /*3c10*/  ISETP.GE.AND P0, PT, R4, R186, PT ;  /* 0x000000ba0400720c */ /* 0x000fe20003f06270 */
[----:B------:R-:W-:Y:S01]  /*3c20*/  STL.64 [R1+0x160], R216 ;  /* 0x000160d801007387 */ /* 0x000fe20000100a00 */
[----:B------:R-:W-:Y:S01]  /*3c30*/  FSEL R10, R175, -INF , !P2 ;  /* 0xff800000af0a7808 */ /* 0x000fe20005000000 */
[----:B------:R-:W-:Y:S01]  /*3c40*/  UIADD3 UR15, UPT, UPT, UR26, 0x1715609d, URZ ;  /* 0x1715609d1a0f7890 */ /* 0x000fe2000fffe0ff */
[----:B------:R-:W-:Y:S01]  /*3c50*/  FSEL R8, R201, -INF , !P4 ;  /* 0xff800000c9087808 */ /* 0x000fe20006000000 */
[----:B------:R-:W-:Y:S01]  /*3c60*/  UIADD3 UR7, UPT, UPT, UR27, 0x646e171e, URZ ;  /* 0x646e171e1b077890 */ /* 0x000fe2000fffe0ff */
[----:B------:R-:W-:-:S02]  /*3c70*/  FSEL R22, R84, -INF , !P3 ;  /* 0xff80000054167808 */ /* 0x000fc40005800000 */
[C---:B------:R-:W-:Y:S02]  /*3c80*/  ISETP.GE.AND P4, PT, R4.reuse, R184, PT ;  /* 0x000000b80400720c */ /* 0x040fe40003f86270 */
[----:B------:R-:W-:Y:S02]  /*3c90*/  FSEL R24, R141, -INF , !P1 ;  /* 0xff8000008d187808 */ /* 0x000fe40004800000 */
[----:B------:R-:W-:Y:S02]  /*3ca0*/  ISETP.GE.AND P3, PT, R4, R226, PT ;  /* 0x000000e20400720c */ /* 0x000fe40003f66270 */
[----:B------:R-:W-:Y:S02]  /*3cb0*/  ISETP.GT.AND P2, PT, R236, R6, PT ;  /* 0x00000006ec00720c */ /* 0x000fe40003f44270 */
[----:B------:R-:W-:Y:S02]  /*3cc0*/  ISETP.GE.AND P1, PT, R4, R185, PT ;  /* 0x000000b90400720c */ /* 0x000fe40003f26270 */
[----:B------:R-:W-:-:S02]  /*3cd0*/  FSEL R4, R203, -INF , !P5 ;  /* 0xff800000cb047808 */ /* 0x000fc40006800000 */
[----:B------:R-:W-:Y:S02]  /*3ce0*/  FSEL R203, R10, -INF , !P0 ;  /* 0xff8000000acb7808 */ /* 0x000fe40004000000 */
[-C--:B------:R-:W-:Y:S02]  /*3cf0*/  ISETP.GT.AND P0, PT, R225, R17.reuse, PT ;  /* 0x00000011e100720c */ /* 0x080fe40003f04270 */
[----:B------:R-:W-:Y:S02]  /*3d00*/  FSEL R227, R8, -INF , !P4 ;  /* 0xff80000008e37808 */ /* 0x000fe40006000000 */
[-C--:B------:R-:W-:Y:S02]  /*3d10*/  ISETP.GT.AND P5, PT, R232, R17.reuse, PT ;  /* 0x00000011e800720c */ /* 0x080fe40003fa4270 */
[----:B------:R-:W-:Y:S02]  /*3d20*/  FSEL R23, R142, -INF , !P2 ;  /* 0xff8000008e177808 */ /* 0x000fe40005000000 */
[----:B------:R-:W-:-:S02]  /*3d30*/  ISETP.GT.AND P4, PT, R233, R17, PT ;  /* 0x00000011e900720c */ /* 0x000fc40003f84270 */
[----:B------:R-:W-:Y:S02]  /*3d40*/  ISETP.GT.AND P2, PT, R236, R5, PT ;  /* 0x00000005ec00720c */ /* 0x000fe40003f44270 */
[----:B------:R-:W-:Y:S02]  /*3d50*/  FSEL R142, R12, -INF , !P3 ;  /* 0xff8000000c8e7808 */ /* 0x000fe40005800000 */
[----:B------:R-:W-:Y:S02]  /*3d60*/  FSEL R30, R36, -INF , !P0 ;  /* 0xff800000241e7808 */ /* 0x000fe40004000000 */
[----:B------:R-:W-:Y:S02]  /*3d70*/  FSEL R29, R38, -INF , !P5 ;  /* 0xff800000261d7808 */ /* 0x000fe40006800000 */
[----:B------:R-:W-:Y:S02]  /*3d80*/  ISETP.GE.AND P3, PT, R2, R186, PT ;  /* 0x000000ba0200720c */ /* 0x000fe40003f66270 */
[----:B------:R-:W-:-:S02]  /*3d90*/  ISETP.GT.AND P0, PT, R236, R17, PT ;  /* 0x00000011ec00720c */ /* 0x000fc40003f04270 */
[-C--:B------:R-:W-:Y:S02]  /*3da0*/  ISETP.GT.AND P5, PT, R225, R16.reuse, PT ;  /* 0x00000010e100720c */ /* 0x080fe40003fa4270 */
[----:B------:R-:W-:Y:S02]  /*3db0*/  FSEL R8, R112, -INF , !P4 ;  /* 0xff80000070087808 */ /* 0x000fe40006000000 */
[----:B------:R-:W-:Y:S02]  /*3dc0*/  FSEL R34, R143, -INF , !P2 ;  /* 0xff8000008f227808 */ /* 0x000fe40005000000 */
[----:B------:R-:W-:Y:S02]  /*3dd0*/  ISETP.GT.AND P4, PT, R232, R16, PT ;  /* 0x00000010e800720c */ /* 0x000fe40003f84270 */
[----:B------:R-:W-:Y:S02]  /*3de0*/  ISETP.GE.AND P2, PT, R2, R226, PT ;  /* 0x000000e20200720c */ /* 0x000fe40003f46270 */
[----:B------:R-:W-:-:S02]  /*3df0*/  FSEL R36, R114, -INF , !P0 ;  /* 0xff80000072247808 */ /* 0x000fc40004000000 */
[----:B------:R-:W-:Y:S02]  /*3e00*/  FSEL R37, R37, -INF , !P5 ;  /* 0xff80000025257808 */ /* 0x000fe40006800000 */
[----:B------:R-:W-:Y:S01]  /*3e10*/  FSEL R187, R9, -INF , !P3 ;  /* 0xff80000009bb7808 */ /* 0x000fe20005800000 */
[C---:B------:R-:W-:Y:S01]  /*3e20*/  VIADD R9, R3.reuse, 0x30 ;  /* 0x0000003003097836 */ /* 0x040fe20000000000 */
[C---:B------:R-:W-:Y:S02]  /*3e30*/  ISETP.GE.AND P0, PT, R2.reuse, R184, PT ;  /* 0x000000b80200720c */ /* 0x040fe40003f06270 */
[----:B------:R-:W-:Y:S01]  /*3e40*/  ISETP.GE.AND P5, PT, R2, R185, PT ;  /* 0x000000b90200720c */ /* 0x000fe20003fa6270 */
[----:B------:R-:W-:Y:S01]  /*3e50*/  VIADD R2, R3, 0x20 ;  /* 0x0000002003027836 */ /* 0x000fe20000000000 */
[----:B------:R-:W-:Y:S02]  /*3e60*/  FSEL R35, R39, -INF , !P4 ;  /* 0xff80000027237808 */ /* 0x000fe40006000000 */
[----:B------:R-:W-:Y:S01]  /*3e70*/  FSEL R235, R4, -INF , !P1 ;  /* 0xff80000004eb7808 */ /* 0x000fe20004800000 */
[----:B------:R-:W-:Y:S01]  /*3e80*/  VIADD R4, R3, 0x29 ;  /* 0x0000002903047836 */ /* 0x000fe20000000000 */
[----:B------:R-:W-:-:S02]  /*3e90*/  ISETP.GT.AND P3, PT, R233, R16, PT ;  /* 0x00000010e900720c */ /* 0x000fc40003f64270 */
[C---:B------:R-:W-:Y:S02]  /*3ea0*/  ISETP.GE.AND P1, PT, R0.reuse, R226, PT ;  /* 0x000000e20000720c */ /* 0x040fe40003f26270 */
[----:B------:R-:W-:Y:S02]  /*3eb0*/  FSEL R141, R11, -INF , !P2 ;  /* 0xff8000000b8d7808 */ /* 0x000fe40005000000 */
[C---:B------:R-:W-:Y:S02]  /*3ec0*/  ISETP.GE.AND P4, PT, R0.reuse, R184, PT ;  /* 0x000000b80000720c */ /* 0x040fe40003f86270 */
[----:B------:R-:W-:Y:S02]  /*3ed0*/  ISETP.GE.AND P2, PT, R0, R186, PT ;  /* 0x000000ba0000720c */ /* 0x000fe40003f46270 */
[----:B------:R-:W-:Y:S02]  /*3ee0*/  FSEL R27, R113, -INF , !P3 ;  /* 0xff800000711b7808 */ /* 0x000fe40005800000 */
[----:B------:R-:W-:-:S02]  /*3ef0*/  FSEL R221, R7, -INF , !P0 ;  /* 0xff80000007dd7808 */ /* 0x000fc40004000000 */
[----:B------:R-:W-:Y:S01]  /*3f00*/  ISETP.GE.AND P3, PT, R0, R185, PT ;  /* 0x000000b90000720c */ /* 0x000fe20003f66270 */
[----:B------:R-:W-:Y:S01]  /*3f10*/  VIADD R0, R3, 0x21 ;  /* 0x0000002103007836 */ /* 0x000fe20000000000 */
[----:B------:R-:W-:Y:S02]  /*3f20*/  FSEL R140, R18, -INF , !P1 ;  /* 0xff800000128c7808 */ /* 0x000fe40004800000 */
[----:B------:R-:W-:Y:S02]  /*3f30*/  FSEL R220, R14, -INF , !P4 ;  /* 0xff8000000edc7808 */ /* 0x000fe40006000000 */
[----:B------:R-:W-:Y:S02]  /*3f40*/  ISETP.GT.AND P0, PT, R236, R16, PT ;  /* 0x00000010ec00720c */ /* 0x000fe40003f04270 */
[----:B------:R-:W-:Y:S02]  /*3f50*/  FSEL R234, R13, -INF , !P5 ;  /* 0xff8000000dea7808 */ /* 0x000fe40006800000 */
[----:B------:R-:W-:-:S02]  /*3f60*/  ISETP.GE.AND P1, PT, R6, R186, PT ;  /* 0x000000ba0600720c */ /* 0x000fc40003f26270 */
[----:B------:R-:W-:Y:S02]  /*3f70*/  FSEL R182, R15, -INF , !P2 ;  /* 0xff8000000fb67808 */ /* 0x000fe40005000000 */
[-C--:B------:R-:W-:Y:S02]  /*3f80*/  ISETP.GT.AND P4, PT, R233, R2.reuse, PT ;  /* 0x00000002e900720c */ /* 0x080fe40003f84270 */
[-C--:B------:R-:W-:Y:S02]  /*3f90*/  ISETP.GT.AND P2, PT, R225, R2.reuse, PT ;  /* 0x00000002e100720c */ /* 0x080fe40003f44270 */
[----:B------:R-:W-:Y:S02]  /*3fa0*/  ISETP.GT.AND P5, PT, R232, R2, PT ;  /* 0x00000002e800720c */ /* 0x000fe40003fa4270 */
[----:B------:R-:W-:Y:S02]  /*3fb0*/  FSEL R32, R115, -INF , !P0 ;  /* 0xff80000073207808 */ /* 0x000fe40004000000 */
[----:B------:R-:W-:-:S02]  /*3fc0*/  FSEL R10, R136, -INF , !P4 ;  /* 0xff800000880a7808 */ /* 0x000fc40006000000 */
[----:B------:R-:W-:Y:S02]  /*3fd0*/  FSEL R175, R21, -INF , !P1 ;  /* 0xff80000015af7808 */ /* 0x000fe40004800000 */
[----:B------:R-:W-:Y:S02]  /*3fe0*/  ISETP.GE.AND P0, PT, R6, R226, PT ;  /* 0x000000e20600720c */ /* 0x000fe40003f06270 */
[----:B------:R-:W-:Y:S02]  /*3ff0*/  FSEL R14, R44, -INF , !P2 ;  /* 0xff8000002c0e7808 */ /* 0x000fe40005000000 */
[----:B------:R-:W-:Y:S02]  /*4000*/  FSEL R12, R46, -INF , !P5 ;  /* 0xff8000002e0c7808 */ /* 0x000fe40006800000 */
[-C--:B------:R-:W-:Y:S02]  /*4010*/  ISETP.GT.AND P4, PT, R232, R0.reuse, PT ;  /* 0x00000000e800720c */ /* 0x080fe40003f84270 */
[----:B------:R-:W-:-:S02]  /*4020*/  ISETP.GT.AND P1, PT, R233, R0, PT ;  /* 0x00000000e900720c */ /* 0x000fc40003f24270 */
[----:B------:R-:W-:Y:S02]  /*4030*/  ISETP.GT.AND P2, PT, R236, R2, PT ;  /* 0x00000002ec00720c */ /* 0x000fe40003f44270 */
[----:B------:R-:W-:Y:S02]  /*4040*/  ISETP.GT.AND P5, PT, R225, R0, PT ;  /* 0x00000000e100720c */ /* 0x000fe40003fa4270 */
[----:B------:R-:W-:Y:S02]  /*4050*/  FSEL R28, R47, -INF , !P4 ;  /* 0xff8000002f1c7808 */ /* 0x000fe40006000000 */
[----:B------:R-:W-:Y:S02]  /*4060*/  FSEL R231, R19, -INF , !P3 ;  /* 0xff80000013e77808 */ /* 0x000fe40005800000 */
[----:B------:R-:W-:Y:S02]  /*4070*/  FSEL R129, R22, -INF , !P0 ;  /* 0xff80000016817808 */ /* 0x000fe40004000000 */
[----:B------:R-:W-:-:S02]  /*4080*/  FSEL R15, R137, -INF , !P1 ;  /* 0xff800000890f7808 */ /* 0x000fc40004800000 */
[----:B------:R-:W-:Y:S02]  /*4090*/  FSEL R31, R138, -INF , !P2 ;  /* 0xff8000008a1f7808 */ /* 0x000fe40005000000 */
[----:B------:R-:W-:Y:S02]  /*40a0*/  FSEL R33, R45, -INF , !P5 ;  /* 0xff8000002d217808 */ /* 0x000fe40006800000 */
[C---:B------:R-:W-:Y:S02]  /*40b0*/  ISETP.GE.AND P3, PT, R5.reuse, R226, PT ;  /* 0x000000e20500720c */ /* 0x040fe40003f66270 */
[C---:B------:R-:W-:Y:S02]  /*40c0*/  ISETP.GE.AND P0, PT, R5.reuse, R186, PT ;  /* 0x000000ba0500720c */ /* 0x040fe40003f06270 */
[CC--:B------:R-:W-:Y:S02]  /*40d0*/  ISETP.GE.AND P4, PT, R5.reuse, R184.reuse, PT ;  /* 0x000000b80500720c */ /* 0x0c0fe40003f86270 */
[----:B------:R-:W-:Y:S01]  /*40e0*/  ISETP.GE.AND P1, PT, R5, R185, PT ;  /* 0x000000b90500720c */ /* 0x000fe20003f26270 */
[----:B------:R-:W-:Y:S01]  /*40f0*/  VIADD R5, R3, 0x28 ;  /* 0x0000002803057836 */ /* 0x000fe20000000000 */
[----:B------:R-:W-:-:S02]  /*4100*/  ISETP.GE.AND P2, PT, R6, R184, PT ;  /* 0x000000b80600720c */ /* 0x000fc40003f46270 */
[----:B------:R-:W-:Y:S02]  /*4110*/  ISETP.GE.AND P5, PT, R6, R185, PT ;  /* 0x000000b90600720c */ /* 0x000fe40003fa6270 */
[----:B------:R-:W-:Y:S02]  /*4120*/  FSEL R201, R20, -INF , !P2 ;  /* 0xff80000014c97808 */ /* 0x000fe40005000000 */
[----:B------:R-:W-:Y:S02]  /*4130*/  FSEL R230, R23, -INF , !P5 ;  /* 0xff80000017e67808 */ /* 0x000fe40006800000 */
[----:B------:R-:W-:Y:S02]  /*4140*/  FSEL R171, R25, -INF , !P0 ;  /* 0xff80000019ab7808 */ /* 0x000fe40004000000 */
[----:B------:R-:W-:Y:S02]  /*4150*/  ISETP.GT.AND P2, PT, R236, R0, PT ;  /* 0x00000000ec00720c */ /* 0x000fe40003f44270 */
[----:B------:R-:W-:-:S02]  /*4160*/  ISETP.GT.AND P0, PT, R225, R5, PT ;  /* 0x00000005e100720c */ /* 0x000fc40003f04270 */
[----:B------:R-:W-:Y:S02]  /*4170*/  ISETP.GT.AND P5, PT, R232, R5, PT ;  /* 0x00000005e800720c */ /* 0x000fe40003fa4270 */
[----:B------:R-:W-:Y:S02]  /*4180*/  FSEL R6, R139, -INF , !P2 ;  /* 0xff8000008b067808 */ /* 0x000fe40005000000 */
[----:B------:R-:W-:Y:S02]  /*4190*/  FSEL R13, R68, -INF , !P0 ;  /* 0xff800000440d7808 */ /* 0x000fe40004000000 */
[----:B------:R-:W-:Y:S02]  /*41a0*/  FSEL R11, R70, -INF , !P5 ;  /* 0xff800000460b7808 */ /* 0x000fe40006800000 */
[----:B------:R-:W-:Y:S02]  /*41b0*/  ISETP.GE.AND P2, PT, R17, R226, PT ;  /* 0x000000e21100720c */ /* 0x000fe40003f46270 */
[----:B------:R-:W-:-:S02]  /*41c0*/  FSEL R183, R24, -INF , !P4 ;  /* 0xff80000018b77808 */ /* 0x000fc40006000000 */
[-C--:B------:R-:W-:Y:S02]  /*41d0*/  ISETP.GT.AND P0, PT, R236, R5.reuse, PT ;  /* 0x00000005ec00720c */ /* 0x080fe40003f04270 */
[----:B------:R-:W-:Y:S02]  /*41e0*/  ISETP.GT.AND P5, PT, R225, R4, PT ;  /* 0x00000004e100720c */ /* 0x000fe40003fa4270 */
[----:B------:R-:W-:Y:S02]  /*41f0*/  ISETP.GT.AND P4, PT, R233, R5, PT ;  /* 0x00000005e900720c */ /* 0x000fe40003f84270 */
[----:B------:R-:W-:Y:S02]  /*4200*/  FSEL R128, R26, -INF , !P3 ;  /* 0xff8000001a807808 */ /* 0x000fe40005800000 */
[----:B------:R-:W-:Y:S02]  /*4210*/  ISETP.GE.AND P3, PT, R17, R186, PT ;  /* 0x000000ba1100720c */ /* 0x000fe40003f66270 */
[----:B------:R-:W-:-:S02]  /*4220*/  FSEL R19, R110, -INF , !P0 ;  /* 0xff8000006e137808 */ /* 0x000fc40004000000 */
[----:B------:R-:W-:Y:S02]  /*4230*/  FSEL R20, R69, -INF , !P5 ;  /* 0xff80000045147808 */ /* 0x000fe40006800000 */
[----:B------:R-:W-:Y:S02]  /*4240*/  FSEL R118, R30, -INF , !P2 ;  /* 0xff8000001e767808 */ /* 0x000fe40005000000 */
[----:B------:R-:W-:Y:S02]  /*4250*/  FSEL R7, R108, -INF , !P4 ;  /* 0xff8000006c077808 */ /* 0x000fe40006000000 */
[C---:B------:R-:W-:Y:S02]  /*4260*/  ISETP.GE.AND P0, PT, R17.reuse, R184, PT ;  /* 0x000000b81100720c */ /* 0x040fe40003f06270 */
[----:B------:R-:W-:Y:S02]  /*4270*/  ISETP.GE.AND P5, PT, R17, R185, PT ;  /* 0x000000b91100720c */ /* 0x000fe40003fa6270 */
[----:B------:R-:W-:-:S02]  /*4280*/  ISETP.GE.AND P2, PT, R16, R186, PT ;  /* 0x000000ba1000720c */ /* 0x000fc40003f46270 */
[-C--:B------:R-:W-:Y:S02]  /*4290*/  ISETP.GT.AND P4, PT, R232, R4.reuse, PT ;  /* 0x00000004e800720c */ /* 0x080fe40003f84270 */
[----:B------:R-:W-:Y:S02]  /*42a0*/  FSEL R168, R29, -INF , !P3 ;  /* 0xff8000001da87808 */ /* 0x000fe40005800000 */
[----:B------:R-:W-:Y:S02]  /*42b0*/  ISETP.GT.AND P3, PT, R233, R4, PT ;  /* 0x00000004e900720c */ /* 0x000fe40003f64270 */
[----:B------:R-:W-:Y:S01]  /*42c0*/  FSEL R178, R8, -INF , !P0 ;  /* 0xff80000008b27808 */ /* 0x000fe20004000000 */
[----:B------:R-:W-:Y:S01]  /*42d0*/  VIADD R8, R3, 0x31 ;  /* 0x0000003103087836 */ /* 0x000fe20000000000 */
[----:B------:R-:W-:Y:S02]  /*42e0*/  FSEL R228, R36, -INF , !P5 ;  /* 0xff80000024e47808 */ /* 0x000fe40006800000 */
[----:B------:R-:W-:-:S02]  /*42f0*/  FSEL R166, R35, -INF , !P2 ;  /* 0xff80000023a67808 */ /* 0x000fc40005000000 */
[----:B------:R-:W-:Y:S02]  /*4300*/  FSEL R18, R71, -INF , !P4 ;  /* 0xff80000047127808 */ /* 0x000fe40006000000 */
[-C--:B------:R-:W-:Y:S02]  /*4310*/  ISETP.GT.AND P2, PT, R225, R9.reuse, PT ;  /* 0x00000009e100720c */ /* 0x080fe40003f44270 */
[----:B------:R-:W-:Y:S02]  /*4320*/  ISETP.GT.AND P5, PT, R232, R9, PT ;  /* 0x00000009e800720c */ /* 0x000fe40003fa4270 */
[----:B------:R-:W-:Y:S02]  /*4330*/  ISETP.GT.AND P0, PT, R236, R4, PT ;  /* 0x00000004ec00720c */ /* 0x000fe40003f04270 */
[----:B------:R-:W-:Y:S02]  /*4340*/  ISETP.GE.AND P4, PT, R16, R184, PT ;  /* 0x000000b81000720c */ /* 0x000fe40003f86270 */
[----:B------:R-:W-:-:S02]  /*4350*/  FSEL R229, R34, -INF , !P1 ;  /* 0xff80000022e57808 */ /* 0x000fc40004800000 */
[----:B------:R-:W-:Y:S02]  /*4360*/  FSEL R17, R109, -INF , !P3 ;  /* 0xff8000006d117808 */ /* 0x000fe40005800000 */
[C---:B------:R-:W-:Y:S02]  /*4370*/  ISETP.GE.AND P1, PT, R16.reuse, R226, PT ;  /* 0x000000e21000720c */ /* 0x040fe40003f26270 */
[----:B------:R-:W-:Y:S02]  /*4380*/  ISETP.GE.AND P3, PT, R16, R185, PT ;  /* 0x000000b91000720c */ /* 0x000fe40003f66270 */
[----:B------:R-:W-:Y:S02]  /*4390*/  FSEL R24, R40, -INF , !P2 ;  /* 0xff80000028187808 */ /* 0x000fe40005000000 */
[----:B------:R-:W-:Y:S02]  /*43a0*/  FSEL R23, R42, -INF , !P5 ;  /* 0xff8000002a177808 */ /* 0x000fe40006800000 */
[----:B------:R-:W-:-:S02]  /*43b0*/  FSEL R16, R111, -INF , !P0 ;  /* 0xff8000006f107808 */ /* 0x000fc40004000000 */
[----:B------:R-:W-:Y:S02]  /*43c0*/  FSEL R173, R27, -INF , !P4 ;  /* 0xff8000001bad7808 */ /* 0x000fe40006000000 */
[-C--:B------:R-:W-:Y:S02]  /*43d0*/  ISETP.GT.AND P2, PT, R236, R9.reuse, PT ;  /* 0x00000009ec00720c */ /* 0x080fe40003f44270 */
[----:B------:R-:W-:Y:S02]  /*43e0*/  ISETP.GT.AND P5, PT, R225, R8, PT ;  /* 0x00000008e100720c */ /* 0x000fe40003fa4270 */
[----:B------:R-:W-:Y:S02]  /*43f0*/  ISETP.GE.AND P0, PT, R2, R226, PT ;  /* 0x000000e20200720c */ /* 0x000fe40003f06270 */
[----:B------:R-:W-:Y:S02]  /*4400*/  ISETP.GT.AND P4, PT, R233, R9, PT ;  /* 0x00000009e900720c */ /* 0x000fe40003f84270 */
[----:B------:R-:W-:-:S02]  /*4410*/  FSEL R112, R37, -INF , !P1 ;  /* 0xff80000025707808 */ /* 0x000fc40004800000 */
[----:B------:R-:W-:Y:S02]  /*4420*/  FSEL R36, R134, -INF , !P2 ;  /* 0xff80000086247808 */ /* 0x000fe40005000000 */
[----:B------:R-:W-:Y:S02]  /*4430*/  FSEL R38, R41, -INF , !P5 ;  /* 0xff80000029267808 */ /* 0x000fe40006800000 */
[----:B------:R-:W-:Y:S02]  /*4440*/  ISETP.GE.AND P1, PT, R2, R186, PT ;  /* 0x000000ba0200720c */ /* 0x000fe40003f26270 */
[----:B------:R-:W-:Y:S02]  /*4450*/  FSEL R22, R132, -INF , !P4 ;  /* 0xff80000084167808 */ /* 0x000fe40006000000 */
[C---:B------:R-:W-:Y:S02]  /*4460*/  ISETP.GE.AND P2, PT, R2.reuse, R184, PT ;  /* 0x000000b80200720c */ /* 0x040fe40003f46270 */
[----:B------:R-:W-:Y:S01]  /*4470*/  ISETP.GE.AND P5, PT, R2, R185, PT ;  /* 0x000000b90200720c */ /* 0x000fe20003fa6270 */
[----:B------:R-:W-:Y:S01]  /*4480*/  VIADD R2, R3, 0x38 ;  /* 0x0000003803027836 */ /* 0x000fe20000000000 */
[----:B------:R-:W-:-:S02]  /*4490*/  FSEL R109, R14, -INF , !P0 ;  /* 0xff8000000e6d7808 */ /* 0x000fc40004000000 */
[----:B------:R-:W-:Y:S02]  /*44a0*/  ISETP.GT.AND P4, PT, R232, R8, PT ;  /* 0x00000008e800720c */ /* 0x000fe40003f84270 */
[----:B------:R-:W-:Y:S02]  /*44b0*/  ISETP.GE.AND P0, PT, R0, R186, PT ;  /* 0x000000ba0000720c */ /* 0x000fe40003f06270 */
[----:B------:R-:W-:Y:S02]  /*44c0*/  FSEL R49, R12, -INF , !P1 ;  /* 0xff8000000c317808 */ /* 0x000fe40004800000 */
[----:B------:R-:W-:Y:S02]  /*44d0*/  FSEL R35, R43, -INF , !P4 ;  /* 0xff8000002b237808 */ /* 0x000fe40006000000 */
[----:B------:R-:W-:Y:S02]  /*44e0*/  ISETP.GT.AND P1, PT, R233, R8, PT ;  /* 0x00000008e900720c */ /* 0x000fe40003f24270 */
[----:B------:R-:W-:-:S02]  /*44f0*/  FSEL R69, R28, -INF , !P0 ;  /* 0xff8000001c457808 */ /* 0x000fc40004000000 */
[----:B------:R-:W-:Y:S02]  /*4500*/  ISETP.GE.AND P4, PT, R0, R184, PT ;  /* 0x000000b80000720c */ /* 0x000fe40003f86270 */
[----:B------:R-:W-:Y:S02]  /*4510*/  ISETP.GT.AND P0, PT, R225, R2, PT ;  /* 0x00000002e100720c */ /* 0x000fe40003f04270 */
[----:B------:R-:W-:Y:S02]  /*4520*/  FSEL R224, R32, -INF , !P3 ;  /* 0xff80000020e07808 */ /* 0x000fe40005800000 */
[----:B------:R-:W-:Y:S02]  /*4530*/  FSEL R21, R133, -INF , !P1 ;  /* 0xff80000085157808 */ /* 0x000fe40004800000 */
[C---:B------:R-:W-:Y:S02]  /*4540*/  ISETP.GE.AND P3, PT, R0.reuse, R226, PT ;  /* 0x000000e20000720c */ /* 0x040fe40003f66270 */
[----:B------:R-:W-:Y:S01]  /*4550*/  ISETP.GE.AND P1, PT, R0, R185, PT ;  /* 0x000000b90000720c */ /* 0x000fe20003f26270 */
[----:B------:R-:W-:Y:S01]  /*4560*/  VIADD R0, R3, 0x39 ;  /* 0x0000003903007836 */ /* 0x000fe20000000000 */
[----:B------:R-:W-:-:S02]  /*4570*/  FSEL R167, R15, -INF , !P4 ;  /* 0xff8000000fa77808 */ /* 0x000fc40006000000 */
[----:B------:R-:W-:Y:S02]  /*4580*/  FSEL R28, R64, -INF , !P0 ;  /* 0xff800000401c7808 */ /* 0x000fe40004000000 */
[----:B------:R-:W-:Y:S02]  /*4590*/  FSEL R169, R10, -INF , !P2 ;  /* 0xff8000000aa97808 */ /* 0x000fe40005000000 */
[----:B------:R-:W-:Y:S02]  /*45a0*/  FSEL R223, R31, -INF , !P5 ;  /* 0xff8000001fdf7808 */ /* 0x000fe40006800000 */
[-C--:B------:R-:W-:Y:S02]  /*45b0*/  ISETP.GT.AND P4, PT, R233, R2.reuse, PT ;  /* 0x00000002e900720c */ /* 0x080fe40003f84270 */
[C---:B------:R-:W-:Y:S02]  /*45c0*/  ISETP.GT.AND P0, PT, R236.reuse, R2, PT ;  /* 0x00000002ec00720c */ /* 0x040fe40003f04270 */
[----:B------:R-:W-:-:S02]  /*45d0*/  ISETP.GT.AND P2, PT, R236, R8, PT ;  /* 0x00000008ec00720c */ /* 0x000fc40003f44270 */
[----:B------:R-:W-:Y:S02]  /*45e0*/  ISETP.GT.AND P5, PT, R232, R2, PT ;  /* 0x00000002e800720c */ /* 0x000fe40003fa4270 */
[----:B------:R-:W-:Y:S02]  /*45f0*/  FSEL R25, R104, -INF , !P4 ;  /* 0xff80000068197808 */ /* 0x000fe40006000000 */
[----:B------:R-:W-:Y:S02]  /*4600*/  FSEL R34, R106, -INF , !P0 ;  /* 0xff8000006a227808 */ /* 0x000fe40004000000 */
[----:B------:R-:W-:Y:S02]  /*4610*/  FSEL R32, R135, -INF , !P2 ;  /* 0xff80000087207808 */ /* 0x000fe40005000000 */
[----:B------:R-:W-:Y:S02]  /*4620*/  FSEL R27, R66, -INF , !P5 ;  /* 0xff800000421b7808 */ /* 0x000fe40006800000 */
[----:B------:R-:W-:-:S02]  /*4630*/  ISETP.GT.AND P4, PT, R232, R0, PT ;  /* 0x00000000e800720c */ /* 0x000fc40003f84270 */
[C---:B------:R-:W-:Y:S02]  /*4640*/  ISETP.GE.AND P0, PT, R5.reuse, R184, PT ;  /* 0x000000b80500720c */ /* 0x040fe40003f06270 */
[----:B------:R-:W-:Y:S02]  /*4650*/  ISETP.GE.AND P2, PT, R5, R226, PT ;  /* 0x000000e20500720c */ /* 0x000fe40003f46270 */
[----:B------:R-:W-:Y:S02]  /*4660*/  ISETP.GT.AND P5, PT, R225, R0, PT ;  /* 0x00000000e100720c */ /* 0x000fe40003fa4270 */
[----:B------:R-:W-:Y:S02]  /*4670*/  FSEL R108, R33, -INF , !P3 ;  /* 0xff800000216c7808 */ /* 0x000fe40005800000 */
[----:B------:R-:W-:Y:S02]  /*4680*/  FSEL R33, R67, -INF , !P4 ;  /* 0xff80000043217808 */ /* 0x000fe40006000000 */
[----:B------:R-:W-:Y:S01]  /*4690*/  FSEL R106, R7, -INF , !P0 ;  /* 0xff800000076a7808 */ /* 0x000fe20004000000 */
[----:B------:R-:W-:Y:S01]  /*46a0*/  VIADD R7, R3, 0x40 ;  /* 0x0000004003077836 */ /* 0x000fe20000000000 */
[----:B------:R-:W-:-:S02]  /*46b0*/  FSEL R37, R65, -INF , !P5 ;  /* 0xff80000041257808 */ /* 0x000fc40006800000 */
[----:B------:R-:W-:Y:S02]  /*46c0*/  FSEL R40, R13, -INF , !P2 ;  /* 0xff8000000d287808 */ /* 0x000fe40005000000 */
[C---:B------:R-:W-:Y:S02]  /*46d0*/  ISETP.GE.AND P4, PT, R4.reuse, R184, PT ;  /* 0x000000b80400720c */ /* 0x040fe40003f86270 */
[----:B------:R-:W-:Y:S02]  /*46e0*/  ISETP.GE.AND P5, PT, R5, R185, PT ;  /* 0x000000b90500720c */ /* 0x000fe40003fa6270 */
[----:B------:R-:W-:Y:S02]  /*46f0*/  ISETP.GE.AND P2, PT, R4, R186, PT ;  /* 0x000000ba0400720c */ /* 0x000fe40003f46270 */
[----:B------:R-:W-:Y:S01]  /*4700*/  FSEL R218, R6, -INF , !P1 ;  /* 0xff80000006da7808 */ /* 0x000fe20004800000 */
[----:B------:R-:W-:Y:S01]  /*4710*/  VIADD R6, R3, 0x41 ;  /* 0x0000004103067836 */ /* 0x000fe20000000000 */
[----:B------:R-:W-:-:S02]  /*4720*/  FSEL R103, R17, -INF , !P4 ;  /* 0xff80000011677808 */ /* 0x000fc40006000000 */
[----:B------:R-:W-:Y:S01]  /*4730*/  ISETP.GE.AND P3, PT, R5, R186, PT ;  /* 0x000000ba0500720c */ /* 0x000fe20003f66270 */
[----:B------:R-:W-:Y:S01]  /*4740*/  VIADD R5, R3, 0x50 ;  /* 0x0000005003057836 */ /* 0x000fe20000000000 */
[----:B------:R-:W-:Y:S02]  /*4750*/  FSEL R121, R19, -INF , !P5 ;  /* 0xff80000013797808 */ /* 0x000fe40006800000 */
[----:B------:R-:W-:Y:S02]  /*4760*/  FSEL R65, R18, -INF , !P2 ;  /* 0xff80000012417808 */ /* 0x000fe40005000000 */
[-C--:B------:R-:W-:Y:S02]  /*4770*/  ISETP.GT.AND P4, PT, R233, R7.reuse, PT ;  /* 0x00000007e900720c */ /* 0x080fe40003f84270 */
[----:B------:R-:W-:Y:S02]  /*4780*/  ISETP.GE.AND P1, PT, R4, R226, PT ;  /* 0x000000e20400720c */ /* 0x000fe40003f26270 */
        /* <DEDUP_REMOVED lines=8> */
[----:B------:R-:W-:Y:S02]  /*4810*/  ISETP.GT.AND P4, PT, R232, R6, PT ;  /* 0x00000006e800720c */ /* 0x000fe40003f84270 */
[----:B------:R-:W-:Y:S02]  /*4820*/  ISETP.GT.AND P3, PT, R233, R0, PT ;  /* 0x00000000e900720c */ /* 0x000fe40003f64270 */
[----:B------:R-:W-:Y:S02]  /*4830*/  FSEL R31, R107, -INF , !P0 ;  /* 0xff8000006b1f7808 */ /* 0x000fe40004000000 */
[----:B------:R-:W-:Y:S02]  /*4840*/  ISETP.GE.AND P1, PT, R9, R186, PT ;  /* 0x000000ba0900720c */ /* 0x000fe40003f26270 */
[----:B------:R-:W-:-:S02]  /*4850*/  ISETP.GT.AND P2, PT, R236, R7, PT ;  /* 0x00000007ec00720c */ /* 0x000fc40003f44270 */
[----:B------:R-:W-:Y:S02]  /*4860*/  ISETP.GT.AND P5, PT, R225, R6, PT ;  /* 0x00000006e100720c */ /* 0x000fe40003fa4270 */
[----:B------:R-:W-:Y:S02]  /*4870*/  ISETP.GE.AND P0, PT, R9, R226, PT ;  /* 0x000000e20900720c */ /* 0x000fe40003f06270 */
[----:B------:R-:W-:Y:S02]  /*4880*/  FSEL R26, R83, -INF , !P4 ;  /* 0xff800000531a7808 */ /* 0x000fe40006000000 */
[----:B------:R-:W-:Y:S02]  /*4890*/  FSEL R13, R105, -INF , !P3 ;  /* 0xff800000690d7808 */ /* 0x000fe40005800000 */
[----:B------:R-:W-:Y:S02]  /*48a0*/  FSEL R29, R190, -INF , !P2 ;  /* 0xff800000be1d7808 */ /* 0x000fe40005000000 */
[----:B------:R-:W-:-:S02]  /*48b0*/  FSEL R30, R81, -INF , !P5 ;  /* 0xff800000511e7808 */ /* 0x000fc40006800000 */
[----:B------:R-:W-:Y:S02]  /*48c0*/  FSEL R83, R23, -INF , !P1 ;  /* 0xff80000017537808 */ /* 0x000fe40004800000 */
[-C--:B------:R-:W-:Y:S01]  /*48d0*/  ISETP.GE.AND P3, PT, R4, R185.reuse, PT ;  /* 0x000000b90400720c */ /* 0x080fe20003f66270 */
[----:B------:R-:W-:Y:S01]  /*48e0*/  VIADD R4, R3, 0x51 ;  /* 0x0000005103047836 */ /* 0x000fe20000000000 */
[C---:B------:R-:W-:Y:S02]  /*48f0*/  ISETP.GE.AND P2, PT, R9.reuse, R184, PT ;  /* 0x000000b80900720c */ /* 0x040fe40003f46270 */
[----:B------:R-:W-:Y:S01]  /*4900*/  ISETP.GE.AND P5, PT, R9, R185, PT ;  /* 0x000000b90900720c */ /* 0x000fe20003fa6270 */
[----:B------:R-:W-:Y:S01]  /*4910*/  VIADD R9, R3, 0x48 ;  /* 0x0000004803097836 */ /* 0x000fe20000000000 */
[----:B------:R-:W-:Y:S02]  /*4920*/  FSEL R43, R24, -INF , !P0 ;  /* 0xff800000182b7808 */ /* 0x000fe40004000000 */
[----:B------:R-:W-:-:S02]  /*4930*/  ISETP.GT.AND P1, PT, R233, R6, PT ;  /* 0x00000006e900720c */ /* 0x000fc40003f24270 */
[C---:B------:R-:W-:Y:S02]  /*4940*/  ISETP.GE.AND P0, PT, R8.reuse, R186, PT ;  /* 0x000000ba0800720c */ /* 0x040fe40003f06270 */
[----:B------:R-:W-:Y:S02]  /*4950*/  ISETP.GE.AND P4, PT, R8, R184, PT ;  /* 0x000000b80800720c */ /* 0x000fe40003f86270 */
[----:B------:R-:W-:Y:S02]  /*4960*/  FSEL R114, R16, -INF , !P3 ;  /* 0xff80000010727808 */ /* 0x000fe40005800000 */
[----:B------:R-:W-:Y:S02]  /*4970*/  FSEL R14, R189, -INF , !P1 ;  /* 0xff800000bd0e7808 */ /* 0x000fe40004800000 */
[C---:B------:R-:W-:Y:S02]  /*4980*/  ISETP.GE.AND P3, PT, R8.reuse, R226, PT ;  /* 0x000000e20800720c */ /* 0x040fe40003f66270 */
        /* <DEDUP_REMOVED lines=9> */
[-C--:B------:R-:W-:Y:S02]  /*4a20*/  ISETP.GT.AND P4, PT, R233, R9.reuse, PT ;  /* 0x00000009e900720c */ /* 0x080fe40003f84270 */
[----:B------:R-:W-:Y:S02]  /*4a30*/  FSEL R21, R60, -INF , !P0 ;  /* 0xff8000003c157808 */ /* 0x000fe40004000000 */
[----:B------:R-:W-:Y:S02]  /*4a40*/  FSEL R19, R62, -INF , !P5 ;  /* 0xff8000003e137808 */ /* 0x000fe40006800000 */
[----:B------:R-:W-:Y:S02]  /*4a50*/  ISETP.GT.AND P0, PT, R236, R9, PT ;  /* 0x00000009ec00720c */ /* 0x000fe40003f04270 */
[----:B------:R-:W-:Y:S02]  /*4a60*/  ISETP.GT.AND P5, PT, R225, R8, PT ;  /* 0x00000008e100720c */ /* 0x000fe40003fa4270 */
[----:B------:R-:W-:-:S02]  /*4a70*/  FSEL R15, R191, -INF , !P2 ;  /* 0xff800000bf0f7808 */ /* 0x000fc40005000000 */
[----:B------:R-:W-:Y:S02]  /*4a80*/  FSEL R17, R124, -INF , !P4 ;  /* 0xff8000007c117808 */ /* 0x000fe40006000000 */
[----:B------:R-:W-:Y:S02]  /*4a90*/  ISETP.GE.AND P2, PT, R2, R226, PT ;  /* 0x000000e20200720c */ /* 0x000fe40003f46270 */
        /* <DEDUP_REMOVED lines=8> */
[-C--:B------:R-:W-:Y:S01]  /*4b20*/  ISETP.GE.AND P3, PT, R2, R186.reuse, PT ;  /* 0x000000ba0200720c */ /* 0x080fe20003f66270 */
[----:B------:R-:W-:Y:S01]  /*4b30*/  VIADD R2, R3, 0x58 ;  /* 0x0000005803027836 */ /* 0x000fe20000000000 */
[----:B------:R-:W-:-:S02]  /*4b40*/  ISETP.GE.AND P2, PT, R0, R186, PT ;  /* 0x000000ba0000720c */ /* 0x000fc40003f46270 */
[----:B------:R-:W-:Y:S02]  /*4b50*/  ISETP.GE.AND P4, PT, R0, R184, PT ;  /* 0x000000b80000720c */ /* 0x000fe40003f86270 */
[----:B------:R-:W-:Y:S02]  /*4b60*/  FSEL R145, R25, -INF , !P0 ;  /* 0xff80000019917808 */ /* 0x000fe40004000000 */
[----:B------:R-:W-:Y:S02]  /*4b70*/  FSEL R157, R34, -INF , !P5 ;  /* 0xff800000229d7808 */ /* 0x000fe40006800000 */
[----:B------:R-:W-:Y:S02]  /*4b80*/  ISETP.GT.AND P0, PT, R236, R8, PT ;  /* 0x00000008ec00720c */ /* 0x000fe40003f04270 */
[----:B------:R-:W-:Y:S02]  /*4b90*/  ISETP.GT.AND P5, PT, R232, R5, PT ;  /* 0x00000005e800720c */ /* 0x000fe40003fa4270 */
[----:B------:R-:W-:-:S02]  /*4ba0*/  FSEL R70, R27, -INF , !P3 ;  /* 0xff8000001b467808 */ /* 0x000fc40005800000 */
[----:B------:R-:W-:Y:S02]  /*4bb0*/  FSEL R86, R33, -INF , !P2 ;  /* 0xff80000021567808 */ /* 0x000fe40005000000 */
[----:B------:R-:W-:Y:S02]  /*4bc0*/  FSEL R143, R13, -INF , !P4 ;  /* 0xff8000000d8f7808 */ /* 0x000fe40006000000 */
[----:B------:R-:W-:Y:S02]  /*4bd0*/  ISETP.GT.AND P3, PT, R233, R8, PT ;  /* 0x00000008e900720c */ /* 0x000fe40003f64270 */
[-C--:B------:R-:W-:Y:S02]  /*4be0*/  ISETP.GT.AND P2, PT, R225, R5.reuse, PT ;  /* 0x00000005e100720c */ /* 0x080fe40003f44270 */
[----:B------:R-:W-:Y:S02]  /*4bf0*/  ISETP.GT.AND P4, PT, R233, R5, PT ;  /* 0x00000005e900720c */ /* 0x000fe40003f84270 */
[----:B------:R-:W-:-:S02]  /*4c00*/  FSEL R22, R127, -INF , !P0 ;  /* 0xff8000007f167808 */ /* 0x000fc40004000000 */
[----:B------:R-:W-:Y:S02]  /*4c10*/  FSEL R18, R90, -INF , !P5 ;  /* 0xff8000005a127808 */ /* 0x000fe40006800000 */
[----:B------:R-:W-:Y:S02]  /*4c20*/  ISETP.GE.AND P0, PT, R7, R226, PT ;  /* 0x000000e20700720c */ /* 0x000fe40003f06270 */
[----:B------:R-:W-:Y:S02]  /*4c30*/  ISETP.GT.AND P5, PT, R225, R4, PT ;  /* 0x00000004e100720c */ /* 0x000fe40003fa4270 */
[----:B------:R-:W-:Y:S02]  /*4c40*/  FSEL R134, R32, -INF , !P1 ;  /* 0xff80000020867808 */ /* 0x000fe40004800000 */
[----:B------:R-:W-:Y:S02]  /*4c50*/  FSEL R23, R125, -INF , !P3 ;  /* 0xff8000007d177808 */ /* 0x000fe40005800000 */
[----:B------:R-:W-:-:S02]  /*4c60*/  FSEL R20, R88, -INF , !P2 ;  /* 0xff80000058147808 */ /* 0x000fc40005000000 */
[----:B------:R-:W-:Y:S02]  /*4c70*/  FSEL R16, R192, -INF , !P4 ;  /* 0xff800000c0107808 */ /* 0x000fe40006000000 */
[C---:B------:R-:W-:Y:S02]  /*4c80*/  ISETP.GE.AND P1, PT, R0.reuse, R226, PT ;  /* 0x000000e20000720c */ /* 0x040fe40003f26270 */
[----:B------:R-:W-:Y:S01]  /*4c90*/  ISETP.GE.AND P3, PT, R0, R185, PT ;  /* 0x000000b90000720c */ /* 0x000fe20003f66270 */
[----:B------:R-:W-:Y:S01]  /*4ca0*/  VIADD R0, R3, 0x59 ;  /* 0x0000005903007836 */ /* 0x000fe20000000000 */
[----:B------:R-:W-:Y:S02]  /*4cb0*/  ISETP.GT.AND P2, PT, R236, R5, PT ;  /* 0x00000005ec00720c */ /* 0x000fe40003f44270 */
[----:B------:R-:W-:Y:S02]  /*4cc0*/  ISETP.GT.AND P4, PT, R232, R4, PT ;  /* 0x00000004e800720c */ /* 0x000fe40003f84270 */
[----:B------:R-:W-:-:S02]  /*4cd0*/  FSEL R38, R89, -INF , !P5 ;  /* 0xff80000059267808 */ /* 0x000fc40006800000 */
[----:B------:R-:W-:Y:S02]  /*4ce0*/  FSEL R79, R12, -INF , !P0 ;  /* 0xff8000000c4f7808 */ /* 0x000fe40004000000 */
[----:B------:R-:W-:Y:S02]  /*4cf0*/  ISETP.GE.AND P5, PT, R7, R185, PT ;  /* 0x000000b90700720c */ /* 0x000fe40003fa6270 */
[----:B------:R-:W-:Y:S02]  /*4d00*/  ISETP.GE.AND P0, PT, R6, R186, PT ;  /* 0x000000ba0600720c */ /* 0x000fe40003f06270 */
[----:B------:R-:W-:Y:S02]  /*4d10*/  FSEL R45, R37, -INF , !P1 ;  /* 0xff800000252d7808 */ /* 0x000fe40004800000 */
[----:B------:R-:W-:Y:S02]  /*4d20*/  FSEL R25, R194, -INF , !P2 ;  /* 0xff800000c2197808 */ /* 0x000fe40005000000 */
[----:B------:R-:W-:-:S02]  /*4d30*/  FSEL R24, R91, -INF , !P4 ;  /* 0xff8000005b187808 */ /* 0x000fc40006000000 */
[----:B------:R-:W-:Y:S02]  /*4d40*/  FSEL R156, R31, -INF , !P3 ;  /* 0xff8000001f9c7808 */ /* 0x000fe40005800000 */
[C---:B------:R-:W-:Y:S02]  /*4d50*/  ISETP.GE.AND P1, PT, R7.reuse, R186, PT ;  /* 0x000000ba0700720c */ /* 0x040fe40003f26270 */
[----:B------:R-:W-:Y:S01]  /*4d60*/  ISETP.GE.AND P2, PT, R7, R184, PT ;  /* 0x000000b80700720c */ /* 0x000fe20003f46270 */
[----:B------:R-:W-:Y:S01]  /*4d70*/  VIADD R7, R3, 0x61 ;  /* 0x0000006103077836 */ /* 0x000fe20000000000 */
[C---:B------:R-:W-:Y:S02]  /*4d80*/  ISETP.GE.AND P3, PT, R6.reuse, R226, PT ;  /* 0x000000e20600720c */ /* 0x040fe40003f66270 */
[----:B------:R-:W-:Y:S02]  /*4d90*/  ISETP.GE.AND P4, PT, R6, R184, PT ;  /* 0x000000b80600720c */ /* 0x000fe40003f86270 */
[----:B------:R-:W-:-:S02]  /*4da0*/  FSEL R160, R29, -INF , !P5 ;  /* 0xff8000001da07808 */ /* 0x000fc40006800000 */
[----:B------:R-:W-:Y:S02]  /*4db0*/  FSEL R123, R26, -INF , !P0 ;  /* 0xff8000001a7b7808 */ /* 0x000fe40004000000 */
[-C--:B------:R-:W-:Y:S02]  /*4dc0*/  ISETP.GT.AND P0, PT, R225, R2.reuse, PT ;  /* 0x00000002e100720c */ /* 0x080fe40003f04270 */
[----:B------:R-:W-:Y:S02]  /*4dd0*/  ISETP.GT.AND P5, PT, R232, R2, PT ;  /* 0x00000002e800720c */ /* 0x000fe40003fa4270 */
        /* <DEDUP_REMOVED lines=10> */
[----:B------:R-:W-:Y:S02]  /*4e80*/  ISETP.GT.AND P0, PT, R236, R2, PT ;  /* 0x00000002ec00720c */ /* 0x000fe40003f04270 */
[----:B------:R-:W-:Y:S02]  /*4e90*/  ISETP.GT.AND P5, PT, R225, R0, PT ;  /* 0x00000000e100720c */ /* 0x000fe40003fa4270 */
[----:B------:R-:W-:Y:S02]  /*4ea0*/  FSEL R13, R193, -INF , !P1 ;  /* 0xff800000c10d7808 */ /* 0x000fe40004800000 */
[----:B------:R-:W-:Y:S02]  /*4eb0*/  FSEL R32, R195, -INF , !P2 ;  /* 0xff800000c3207808 */ /* 0x000fe40005000000 */
[----:B------:R-:W-:-:S02]  /*4ec0*/  FSEL R10, R96, -INF , !P4 ;  /* 0xff800000600a7808 */ /* 0x000fc40006000000 */
[----:B------:R-:W-:Y:S02]  /*4ed0*/  FSEL R116, R19, -INF , !P3 ;  /* 0xff80000013747808 */ /* 0x000fe40005800000 */
[----:B------:R-:W-:Y:S01]  /*4ee0*/  ISETP.GE.AND P1, PT, R6, R185, PT ;  /* 0x000000b90600720c */ /* 0x000fe20003f26270 */
[----:B------:R-:W-:Y:S01]  /*4ef0*/  VIADD R6, R3, 0x68 ;  /* 0x0000006803067836 */ /* 0x000fe20000000000 */
[----:B------:R-:W-:Y:S02]  /*4f00*/  ISETP.GE.AND P2, PT, R9, R226, PT ;  /* 0x000000e20900720c */ /* 0x000fe40003f46270 */
[-C--:B------:R-:W-:Y:S02]  /*4f10*/  ISETP.GT.AND P4, PT, R232, R0.reuse, PT ;  /* 0x00000000e800720c */ /* 0x080fe40003f84270 */
[----:B------:R-:W-:Y:S02]  /*4f20*/  ISETP.GT.AND P3, PT, R233, R0, PT ;  /* 0x00000000e900720c */ /* 0x000fe40003f64270 */
        /* <DEDUP_REMOVED lines=8> */
[C---:B------:R-:W-:Y:S02]  /*4fb0*/  ISETP.GE.AND P1, PT, R8.reuse, R226, PT ;  /* 0x000000e20800720c */ /* 0x040fe40003f26270 */
[C---:B------:R-:W-:Y:S02]  /*4fc0*/  ISETP.GE.AND P2, PT, R8.reuse, R186, PT ;  /* 0x000000ba0800720c */ /* 0x040fe40003f46270 */
[C---:B------:R-:W-:Y:S02]  /*4fd0*/  ISETP.GE.AND P4, PT, R8.reuse, R184, PT ;  /* 0x000000b80800720c */ /* 0x040fe40003f86270 */
[----:B------:R-:W-:Y:S01]  /*4fe0*/  ISETP.GE.AND P3, PT, R8, R185, PT ;  /* 0x000000b90800720c */ /* 0x000fe20003f66270 */
[----:B------:R-:W-:Y:S01]  /*4ff0*/  VIADD R8, R3, 0x60 ;  /* 0x0000006003087836 */ /* 0x000fe20000000000 */
        /* <DEDUP_REMOVED lines=11> */
[----:B------:R-:W-:Y:S02]  /*50b0*/  FSEL R152, R36, -INF , !P5 ;  /* 0xff80000024987808 */ /* 0x000fe40006800000 */
[----:B------:R-:W-:-:S02]  /*50c0*/  ISETP.GE.AND P2, PT, R5, R184, PT ;  /* 0x000000b80500720c */ /* 0x000fc40003f46270 */
[----:B------:R-:W-:Y:S02]  /*50d0*/  FSEL R126, R23, -INF , !P4 ;  /* 0xff800000177e7808 */ /* 0x000fe40006000000 */
[-C--:B------:R-:W-:Y:S02]  /*50e0*/  ISETP.GT.AND P5, PT, R232, R8.reuse, PT ;  /* 0x00000008e800720c */ /* 0x080fe40003fa4270 */
[----:B------:R-:W-:Y:S02]  /*50f0*/  ISETP.GT.AND P4, PT, R233, R8, PT ;  /* 0x00000008e900720c */ /* 0x000fe40003f84270 */
[----:B------:R-:W-:Y:S02]  /*5100*/  FSEL R101, R24, -INF , !P0 ;  /* 0xff80000018657808 */ /* 0x000fe40004000000 */
[----:B------:R-:W-:Y:S02]  /*5110*/  FSEL R73, R39, -INF , !P1 ;  /* 0xff80000027497808 */ /* 0x000fe40004800000 */
[----:B------:R-:W-:-:S02]  /*5120*/  ISETP.GT.AND P0, PT, R225, R6, PT ;  /* 0x00000006e100720c */ /* 0x000fc40003f04270 */
[----:B------:R-:W-:Y:S02]  /*5130*/  ISETP.GE.AND P1, PT, R5, R186, PT ;  /* 0x000000ba0500720c */ /* 0x000fe40003f26270 */
[----:B------:R-:W-:Y:S02]  /*5140*/  FSEL R122, R16, -INF , !P2 ;  /* 0xff800000107a7808 */ /* 0x000fe40005000000 */
[----:B------:R-:W-:Y:S02]  /*5150*/  FSEL R27, R94, -INF , !P5 ;  /* 0xff8000005e1b7808 */ /* 0x000fe40006800000 */
[-C--:B------:R-:W-:Y:S02]  /*5160*/  ISETP.GT.AND P2, PT, R236, R7.reuse, PT ;  /* 0x00000007ec00720c */ /* 0x080fe40003f44270 */
[----:B------:R-:W-:Y:S02]  /*5170*/  ISETP.GT.AND P5, PT, R225, R7, PT ;  /* 0x00000007e100720c */ /* 0x000fe40003fa4270 */
[----:B------:R-:W-:-:S02]  /*5180*/  FSEL R15, R204, -INF , !P4 ;  /* 0xff800000cc0f7808 */ /* 0x000fc40006000000 */
[-C--:B------:R-:W-:Y:S02]  /*5190*/  ISETP.GT.AND P4, PT, R232, R7.reuse, PT ;  /* 0x00000007e800720c */ /* 0x080fe40003f84270 */
[----:B------:R-:W-:Y:S02]  /*51a0*/  FSEL R26, R52, -INF , !P0 ;  /* 0xff800000341a7808 */ /* 0x000fe40004000000 */
[----:B------:R-:W-:Y:S02]  /*51b0*/  FSEL R104, R18, -INF , !P1 ;  /* 0xff80000012687808 */ /* 0x000fe40004800000 */
[----:B------:R-:W-:Y:S02]  /*51c0*/  ISETP.GT.AND P0, PT, R236, R6, PT ;  /* 0x00000006ec00720c */ /* 0x000fe40003f04270 */
[----:B------:R-:W-:Y:S02]  /*51d0*/  ISETP.GT.AND P1, PT, R233, R7, PT ;  /* 0x00000007e900720c */ /* 0x000fe40003f24270 */
[----:B------:R-:W-:-:S02]  /*51e0*/  FSEL R29, R207, -INF , !P2 ;  /* 0xff800000cf1d7808 */ /* 0x000fc40005000000 */
[----:B------:R-:W-:Y:S02]  /*51f0*/  FSEL R35, R93, -INF , !P5 ;  /* 0xff8000005d237808 */ /* 0x000fe40006800000 */
[-C--:B------:R-:W-:Y:S02]  /*5200*/  ISETP.GE.AND P2, PT, R2, R226.reuse, PT ;  /* 0x000000e20200720c */ /* 0x080fe40003f46270 */
[----:B------:R-:W-:Y:S01]  /*5210*/  ISETP.GE.AND P5, PT, R5, R185, PT ;  /* 0x000000b90500720c */ /* 0x000fe20003fa6270 */
[----:B------:R-:W-:Y:S01]  /*5220*/  VIADD R5, R3, 0x69 ;  /* 0x0000006903057836 */ /* 0x000fe20000000000 */
[----:B------:R-:W-:Y:S02]  /*5230*/  FSEL R33, R95, -INF , !P4 ;  /* 0xff8000005f217808 */ /* 0x000fe40006000000 */
[----:B------:R-:W-:Y:S02]  /*5240*/  FSEL R144, R22, -INF , !P3 ;  /* 0xff80000016907808 */ /* 0x000fe40005800000 */
[----:B------:R-:W-:-:S02]  /*5250*/  ISETP.GE.AND P3, PT, R4, R226, PT ;  /* 0x000000e20400720c */ /* 0x000fc40003f66270 */
[-C--:B------:R-:W-:Y:S02]  /*5260*/  ISETP.GE.AND P4, PT, R4, R184.reuse, PT ;  /* 0x000000b80400720c */ /* 0x080fe40003f86270 */
[----:B------:R-:W-:Y:S02]  /*5270*/  FSEL R22, R198, -INF , !P0 ;  /* 0xff800000c6167808 */ /* 0x000fe40004000000 */
[----:B------:R-:W-:Y:S02]  /*5280*/  FSEL R20, R205, -INF , !P1 ;  /* 0xff800000cd147808 */ /* 0x000fe40004800000 */
[----:B------:R-:W-:Y:S02]  /*5290*/  ISETP.GE.AND P0, PT, R2, R184, PT ;  /* 0x000000b80200720c */ /* 0x000fe40003f06270 */
[----:B------:R-:W-:Y:S01]  /*52a0*/  ISETP.GE.AND P1, PT, R4, R185, PT ;  /* 0x000000b90400720c */ /* 0x000fe20003f26270 */
[----:B------:R-:W-:Y:S01]  /*52b0*/  VIADD R4, R3, 0x70 ;  /* 0x0000007003047836 */ /* 0x000fe20000000000 */
[----:B------:R-:W-:-:S02]  /*52c0*/  FSEL R68, R12, -INF , !P2 ;  /* 0xff8000000c447808 */ /* 0x000fc40005000000 */
[----:B------:R-:W-:Y:S02]  /*52d0*/  FSEL R139, R25, -INF , !P5 ;  /* 0xff800000198b7808 */ /* 0x000fe40006800000 */
[----:B------:R-:W-:Y:S02]  /*52e0*/  ISETP.GE.AND P2, PT, R0, R186, PT ;  /* 0x000000ba0000720c */ /* 0x000fe40003f46270 */
[----:B------:R-:W-:Y:S02]  /*52f0*/  FSEL R47, R38, -INF , !P3 ;  /* 0xff800000262f7808 */ /* 0x000fe40005800000 */
[----:B------:R-:W-:Y:S02]  /*5300*/  FSEL R119, R13, -INF , !P4 ;  /* 0xff8000000d777808 */ /* 0x000fe40006000000 */
[----:B------:R-:W-:Y:S02]  /*5310*/  ISETP.GT.AND P5, PT, R232, R6, PT ;  /* 0x00000006e800720c */ /* 0x000fe40003fa4270 */
[----:B------:R-:W-:-:S02]  /*5320*/  ISETP.GE.AND P3, PT, R2, R186, PT ;  /* 0x000000ba0200720c */ /* 0x000fc40003f66270 */
[----:B------:R-:W-:Y:S02]  /*5330*/  ISETP.GT.AND P4, PT, R233, R6, PT ;  /* 0x00000006e900720c */ /* 0x000fe40003f84270 */
[----:B------:R-:W-:Y:S02]  /*5340*/  FSEL R110, R10, -INF , !P0 ;  /* 0xff8000000a6e7808 */ /* 0x000fe40004000000 */
[----:B------:R-:W-:Y:S02]  /*5350*/  ISETP.GT.AND P0, PT, R236, R5, PT ;  /* 0x00000005ec00720c */ /* 0x000fe40003f04270 */
[----:B------:R-:W-:Y:S02]  /*5360*/  FSEL R93, R14, -INF , !P2 ;  /* 0xff8000000e5d7808 */ /* 0x000fe40005000000 */
[----:B------:R-:W-:Y:S02]  /*5370*/  FSEL R24, R54, -INF , !P5 ;  /* 0xff80000036187808 */ /* 0x000fe40006800000 */
[----:B------:R-:W-:-:S02]  /*5380*/  ISETP.GT.AND P2, PT, R225, R4, PT ;  /* 0x00000004e100720c */ /* 0x000fc40003f44270 */
[-C--:B------:R-:W-:Y:S02]  /*5390*/  ISETP.GT.AND P5, PT, R225, R5.reuse, PT ;  /* 0x00000005e100720c */ /* 0x080fe40003fa4270 */
[----:B------:R-:W-:Y:S02]  /*53a0*/  FSEL R23, R196, -INF , !P4 ;  /* 0xff800000c4177808 */ /* 0x000fe40006000000 */
[----:B------:R-:W-:Y:S02]  /*53b0*/  FSEL R137, R32, -INF , !P1 ;  /* 0xff80000020897808 */ /* 0x000fe40004800000 */
[----:B------:R-:W-:Y:S02]  /*53c0*/  FSEL R96, R11, -INF , !P3 ;  /* 0xff8000000b607808 */ /* 0x000fe40005800000 */
[----:B------:R-:W-:Y:S02]  /*53d0*/  ISETP.GT.AND P4, PT, R232, R5, PT ;  /* 0x00000005e800720c */ /* 0x000fe40003f84270 */
[----:B------:R-:W-:-:S02]  /*53e0*/  ISETP.GE.AND P1, PT, R0, R226, PT ;  /* 0x000000e20000720c */ /* 0x000fc40003f26270 */
[----:B------:R-:W-:Y:S02]  /*53f0*/  ISETP.GT.AND P3, PT, R233, R5, PT ;  /* 0x00000005e900720c */ /* 0x000fe40003f64270 */
[----:B------:R-:W-:Y:S02]  /*5400*/  FSEL R17, R199, -INF , !P0 ;  /* 0xff800000c7117808 */ /* 0x000fe40004000000 */
[----:B------:R-:W-:Y:S02]  /*5410*/  ISETP.GE.AND P0, PT, R8, R226, PT ;  /* 0x000000e20800720c */ /* 0x000fe40003f06270 */
[----:B------:R-:W-:Y:S02]  /*5420*/  FSEL R14, R148, -INF , !P2 ;  /* 0xff800000940e7808 */ /* 0x000fe40005000000 */
[----:B------:R-:W-:Y:S02]  /*5430*/  FSEL R25, R53, -INF , !P5 ;  /* 0xff80000035197808 */ /* 0x000fe40006800000 */
[----:B------:R-:W-:-:S02]  /*5440*/  ISETP.GT.AND P2, PT, R236, R4, PT ;  /* 0x00000004ec00720c */ /* 0x000fc40003f44270 */
[-C--:B------:R-:W-:Y:S01]  /*5450*/  ISETP.GE.AND P5, PT, R2, R185.reuse, PT ;  /* 0x000000b90200720c */ /* 0x080fe20003fa6270 */
[----:B------:R-:W-:Y:S01]  /*5460*/  VIADD R2, R3, 0x71 ;  /* 0x0000007103027836 */ /* 0x000fe20000000000 */
[----:B------:R-:W-:Y:S02]  /*5470*/  FSEL R21, R55, -INF , !P4 ;  /* 0xff80000037157808 */ /* 0x000fe40006000000 */
[----:B------:R-:W-:Y:S02]  /*5480*/  FSEL R18, R197, -INF , !P3 ;  /* 0xff800000c5127808 */ /* 0x000fe40005800000 */
[----:B------:R-:W-:Y:S02]  /*5490*/  FSEL R67, R37, -INF , !P1 ;  /* 0xff80000025437808 */ /* 0x000fe40004800000 */
[C---:B------:R-:W-:Y:S02]  /*54a0*/  ISETP.GE.AND P4, PT, R0.reuse, R184, PT ;  /* 0x000000b80000720c */ /* 0x040fe40003f86270 */
[----:B------:R-:W-:Y:S01]  /*54b0*/  ISETP.GE.AND P3, PT, R0, R185, PT ;  /* 0x000000b90000720c */ /* 0x000fe20003f66270 */
[----:B------:R-:W-:Y:S01]  /*54c0*/  VIADD R0, R3, 0x78 ;  /* 0x0000007803007836 */ /* 0x000fe20000000000 */
[----:B------:R-:W-:-:S02]  /*54d0*/  ISETP.GE.AND P1, PT, R8, R186, PT ;  /* 0x000000ba0800720c */ /* 0x000fc40003f26270 */
[----:B------:R-:W-:Y:S02]  /*54e0*/  FSEL R66, R28, -INF , !P0 ;  /* 0xff8000001c427808 */ /* 0x000fe40004000000 */
        /* <DEDUP_REMOVED lines=8> */
[----:B------:R-:W-:Y:S02]  /*5570*/  ISETP.GT.AND P1, PT, R233, R2, PT ;  /* 0x00000002e900720c */ /* 0x000fe40003f24270 */
[----:B------:R-:W-:Y:S02]  /*5580*/  FSEL R90, R33, -INF , !P0 ;  /* 0xff800000215a7808 */ /* 0x000fe40004000000 */
[----:B------:R-:W-:-:S02]  /*5590*/  ISETP.GT.AND P4, PT, R233, R4, PT ;  /* 0x00000004e900720c */ /* 0x000fc40003f84270 */
[----:B------:R-:W-:Y:S02]  /*55a0*/  ISETP.GE.AND P3, PT, R7, R226, PT ;  /* 0x000000e20700720c */ /* 0x000fe40003f66270 */
[----:B------:R-:W-:Y:S02]  /*55b0*/  ISETP.GT.AND P0, PT, R225, R0, PT ;  /* 0x00000000e100720c */ /* 0x000fe40003f04270 */
[----:B------:R-:W-:Y:S01]  /*55c0*/  FSEL R102, R15, -INF , !P2 ;  /* 0xff8000000f667808 */ /* 0x000fe20005000000 */
[----:B------:R-:W-:Y:S01]  /*55d0*/  VIADD R15, R3, 0x79 ;  /* 0x00000079030f7836 */ /* 0x000fe20000000000 */
        /* <DEDUP_REMOVED lines=8> */
[----:B------:R-:W-:-:S02]  /*5660*/  ISETP.GT.AND P4, PT, R232, R2, PT ;  /* 0x00000002e800720c */ /* 0x000fc40003f84270 */
[-C--:B------:R-:W-:Y:S02]  /*5670*/  ISETP.GT.AND P3, PT, R232, R0.reuse, PT ;  /* 0x00000000e800720c */ /* 0x080fe40003f64270 */
[-C--:B------:R-:W-:Y:S02]  /*5680*/  ISETP.GT.AND P0, PT, R236, R0.reuse, PT ;  /* 0x00000000ec00720c */ /* 0x080fe40003f04270 */
[----:B------:R-:W-:Y:S02]  /*5690*/  FSEL R100, R20, -INF , !P2 ;  /* 0xff80000014647808 */ /* 0x000fe40005000000 */
[----:B------:R-:W-:Y:S02]  /*56a0*/  FSEL R19, R149, -INF , !P5 ;  /* 0xff80000095137808 */ /* 0x000fe40006800000 */
[----:B------:R-:W-:Y:S02]  /*56b0*/  ISETP.GT.AND P2, PT, R233, R0, PT ;  /* 0x00000000e900720c */ /* 0x000fe40003f44270 */
[----:B------:R-:W-:-:S02]  /*56c0*/  ISETP.GE.AND P5, PT, R8, R185, PT ;  /* 0x000000b90800720c */ /* 0x000fc40003fa6270 */
[----:B------:R-:W-:Y:S02]  /*56d0*/  FSEL R124, R29, -INF , !P1 ;  /* 0xff8000001d7c7808 */ /* 0x000fe40004800000 */
[----:B------:R-:W-:Y:S02]  /*56e0*/  FSEL R12, R151, -INF , !P4 ;  /* 0xff800000970c7808 */ /* 0x000fe40006000000 */
[----:B------:R-:W-:Y:S02]  /*56f0*/  FSEL R7, R58, -INF , !P3 ;  /* 0xff8000003a077808 */ /* 0x000fe40005800000 */
[----:B------:R-:W-:Y:S02]  /*5700*/  FSEL R27, R210, -INF , !P0 ;  /* 0xff800000d21b7808 */ /* 0x000fe40004000000 */
[----:B------:R-:W-:Y:S02]  /*5710*/  ISETP.GE.AND P1, PT, R5, R226, PT ;  /* 0x000000e20500720c */ /* 0x000fe40003f26270 */
[----:B------:R-:W-:-:S02]  /*5720*/  ISETP.GT.AND P4, PT, R236, R2, PT ;  /* 0x00000002ec00720c */ /* 0x000fc40003f84270 */
[-C--:B------:R-:W-:Y:S02]  /*5730*/  ISETP.GT.AND P3, PT, R225, R15.reuse, PT ;  /* 0x0000000fe100720c */ /* 0x080fe40003f64270 */
        /* <DEDUP_REMOVED lines=10> */
[----:B------:R-:W-:-:S02]  /*57e0*/  ISETP.GE.AND P4, PT, R6, R186, PT ;  /* 0x000000ba0600720c */ /* 0x000fc40003f86270 */
[----:B------:R-:W-:Y:S02]  /*57f0*/  ISETP.GE.AND P3, PT, R6, R185, PT ;  /* 0x000000b90600720c */ /* 0x000fe40003f66270 */
[----:B------:R-:W-:Y:S02]  /*5800*/  ISETP.GT.AND P0, PT, R236, R15, PT ;  /* 0x0000000fec00720c */ /* 0x000fe40003f04270 */
[----:B------:R-:W-:Y:S02]  /*5810*/  FSEL R6, R59, -INF , !P2 ;  /* 0xff8000003b067808 */ /* 0x000fe40005000000 */
[----:B------:R-:W-:Y:S02]  /*5820*/  FSEL R58, R26, -INF , !P5 ;  /* 0xff8000001a3a7808 */ /* 0x000fe40006800000 */
[C---:B------:R-:W-:Y:S02]  /*5830*/  ISETP.GE.AND P2, PT, R5.reuse, R186, PT ;  /* 0x000000ba0500720c */ /* 0x040fe40003f46270 */
[----:B------:R-:W-:-:S02]  /*5840*/  ISETP.GE.AND P5, PT, R5, R184, PT ;  /* 0x000000b80500720c */ /* 0x000fc40003fa6270 */
[----:B------:R-:W-:Y:S02]  /*5850*/  FSEL R51, R14, -INF , !P1 ;  /* 0xff8000000e337808 */ /* 0x000fe40004800000 */
[----:B------:R-:W-:Y:S02]  /*5860*/  FSEL R82, R24, -INF , !P4 ;  /* 0xff80000018527808 */ /* 0x000fe40006000000 */
[----:B------:R-:W-:Y:S02]  /*5870*/  FSEL R20, R211, -INF , !P0 ;  /* 0xff800000d3147808 */ /* 0x000fe40004000000 */
[----:B------:R-:W-:Y:S02]  /*5880*/  ISETP.GE.AND P1, PT, R2, R186, PT ;  /* 0x000000ba0200720c */ /* 0x000fe40003f26270 */
[----:B------:R-:W-:Y:S02]  /*5890*/  ISETP.GT.AND P4, PT, R233, R15, PT ;  /* 0x0000000fe900720c */ /* 0x000fe40003f84270 */
        /* <DEDUP_REMOVED lines=11> */
[----:B------:R-:W-:Y:S02]  /*5950*/  ISETP.GE.AND P4, PT, R5, R185, PT ;  /* 0x000000b90500720c */ /* 0x000fe40003f86270 */
[----:B------:R-:W-:-:S02]  /*5960*/  ISETP.GE.AND P0, PT, R2, R226, PT ;  /* 0x000000e20200720c */ /* 0x000fc40003f06270 */
[----:B------:R-:W-:Y:S02]  /*5970*/  FSEL R77, R13, -INF , !P2 ;  /* 0xff8000000d4d7808 */ /* 0x000fe40005000000 */
[----:B------:R-:W-:Y:S02]  /*5980*/  ISETP.GT.AND P2, PT, R232, R3, PT ;  /* 0x00000003e800720c */ /* 0x000fe40003f44270 */
[----:B------:R-:W-:Y:S02]  /*5990*/  FSEL R55, R7, -INF , !P1 ;  /* 0xff80000007377808 */ /* 0x000fe40004800000 */
[----:B------:R-:W-:Y:S02]  /*59a0*/  FSEL R113, R17, -INF , !P4 ;  /* 0xff80000011717808 */ /* 0x000fe40006000000 */
[----:B------:R-:W-:Y:S02]  /*59b0*/  FSEL R87, R11, -INF , !P5 ;  /* 0xff8000000b577808 */ /* 0x000fe40006800000 */
[----:B------:R-:W-:-:S02]  /*59c0*/  FSEL R48, R19, -INF , !P0 ;  /* 0xff80000013307808 */ /* 0x000fc40004000000 */
[C---:B------:R-:W-:Y:S02]  /*59d0*/  ISETP.GE.AND P1, PT, R3.reuse, R226, PT ;  /* 0x000000e20300720c */ /* 0x040fe40003f26270 */
[C---:B------:R-:W-:Y:S02]  /*59e0*/  ISETP.GE.AND P5, PT, R2.reuse, R184, PT ;  /* 0x000000b80200720c */ /* 0x040fe40003fa6270 */
[----:B------:R-:W-:Y:S02]  /*59f0*/  ISETP.GE.AND P4, PT, R2, R185, PT ;  /* 0x000000b90200720c */ /* 0x000fe40003f86270 */
[----:B------:R-:W-:Y:S02]  /*5a00*/  ISETP.GE.AND P0, PT, R0, R226, PT ;  /* 0x000000e20000720c */ /* 0x000fe40003f06270 */
[----:B------:R-:W-:Y:S02]  /*5a10*/  FSEL R2, R174, -INF , !P2 ;  /* 0xff800000ae027808 */ /* 0x000fe40005000000 */
[----:B------:R-:W-:-:S02]  /*5a20*/  ISETP.GE.AND P2, PT, R3, R186, PT ;  /* 0x000000ba0300720c */ /* 0x000fc40003f46270 */
[----:B------:R-:W-:Y:S02]  /*5a30*/  FSEL R21, R4, -INF , !P1 ;  /* 0xff80000004157808 */ /* 0x000fe40004800000 */
[----:B------:R-:W-:Y:S02]  /*5a40*/  FSEL R107, R16, -INF , !P3 ;  /* 0xff800000106b7808 */ /* 0x000fe40005800000 */
[----:B------:R-:W-:Y:S02]  /*5a50*/  FSEL R35, R9, -INF , !P0 ;  /* 0xff80000009237808 */ /* 0x000fe40004000000 */
[C---:B------:R-:W-:Y:S02]  /*5a60*/  ISETP.GE.AND P3, PT, R15.reuse, R226, PT ;  /* 0x000000e20f00720c */ /* 0x040fe40003f66270 */
[----:B------:R-:W-:Y:S02]  /*5a70*/  ISETP.GE.AND P0, PT, R15, R186, PT ;  /* 0x000000ba0f00720c */ /* 0x000fe40003f06270 */
[----:B------:R-:W-:-:S02]  /*5a80*/  FSEL R29, R2, -INF , !P2 ;  /* 0xff800000021d7808 */ /* 0x000fc40005000000 */
[----:B------:R-:W-:Y:S02]  /*5a90*/  FMNMX3.FTZ R2, R21, R142, R141, !PT ;  /* 0x0000008e15027276 */ /* 0x000fe4000781008d */
[----:B------:R-:W-:Y:S02]  /*5aa0*/  FSEL R33, R8, -INF , !P3 ;  /* 0xff80000008217808 */ /* 0x000fe40005800000 */
[----:B------:R-:W-:Y:S02]  /*5ab0*/  FSEL R52, R6, -INF , !P0 ;  /* 0xff80000006347808 */ /* 0x000fe40004000000 */
[C---:B------:R-:W-:Y:S02]  /*5ac0*/  ISETP.GE.AND P3, PT, R0.reuse, R184, PT ;  /* 0x000000b80000720c */ /* 0x040fe40003f66270 */
[----:B------:R-:W-:Y:S02]  /*5ad0*/  ISETP.GE.AND P0, PT, R0, R185, PT ;  /* 0x000000b90000720c */ /* 0x000fe40003f06270 */
        /* <DEDUP_REMOVED lines=14> */
[----:B------:R-:W-:Y:S02]  /*5bc0*/  ISETP.GT.AND P2, PT, R233, R3, PT ;  /* 0x00000003e900720c */ /* 0x000fe40003f44270 */
[----:B------:R-:W-:Y:S02]  /*5bd0*/  FMNMX3.FTZ R0, R0, R86, R125, !PT ;  /* 0x0000005600007276 */ /* 0x000fe4000781007d */
[----:B------:R-:W-:Y:S02]  /*5be0*/  FMNMX3.FTZ R2, R2, R76, R74, !PT ;  /* 0x0000004c02027276 */ /* 0x000fe4000781004a */
[----:B------:R-:W-:Y:S02]  /*5bf0*/  FSEL R84, R10, -INF , !P5 ;  /* 0xff8000000a547808 */ /* 0x000fe40006800000 */
[----:B------:R-:W-:-:S02]  /*5c00*/  FSEL R4, R200, -INF , !P2 ;  /* 0xff800000c8047808 */ /* 0x000fc40005000000 */
[C---:B------:R-:W-:Y:S02]  /*5c10*/  ISETP.GE.AND P5, PT, R3.reuse, R184, PT ;  /* 0x000000b80300720c */ /* 0x040fe40003fa6270 */
[----:B------:R-:W-:Y:S02]  /*5c20*/  ISETP.GE.AND P1, PT, R3, R185, PT ;  /* 0x000000b90300720c */ /* 0x000fe40003f26270 */
[----:B------:R-:W-:Y:S01]  /*5c30*/  ISETP.GT.AND P2, PT, R236, R3, PT ;  /* 0x00000003ec00720c */ /* 0x000fe20003f44270 */
[----:B------:R-:W-:Y:S01]  /*5c40*/  VIADD R3, R180, 0x4 ;  /* 0x00000004b4037836 */ /* 0x000fe20000000000 */
[----:B------:R-:W-:Y:S02]  /*5c50*/  FMNMX3.FTZ R0, R0, R123, R116, !PT ;  /* 0x0000007b00007276 */ /* 0x000fe40007810074 */
[----:B------:R-:W-:Y:S01]  /*5c60*/  FMNMX3.FTZ R2, R2, R73, R72, !PT ;  /* 0x0000004902027276 */ /* 0x000fe20007810048 */
[----:B------:R-:W-:Y:S01]  /*5c70*/  IMAD.WIDE.U32 R242, R3, -0x326172a9, RZ ;  /* 0xcd9e8d5703f27825 */ /* 0x000fe200078e00ff */
[----:B------:R-:W-:-:S02]  /*5c80*/  FMNMX3.FTZ R0, R0, R111, R104, !PT ;  /* 0x0000006f00007276 */ /* 0x000fc40007810068 */
[----:B------:R-:W-:Y:S01]  /*5c90*/  FMNMX3.FTZ R2, R2, R47, R68, !PT ;  /* 0x0000002f02027276 */ /* 0x000fe20007810044 */
[----:B------:R-:W-:Y:S01]  /*5ca0*/  IMAD.U32 R3, RZ, RZ, UR5 ;  /* 0x00000005ff037e24 */ /* 0x000fe2000f8e00ff */
[----:B------:R-:W-:Y:S01]  /*5cb0*/  FMNMX3.FTZ R0, R0, R101, R96, !PT ;  /* 0x0000006500007276 */ /* 0x000fe20007810060 */
[----:B------:R-:W-:Y:S01]  /*5cc0*/  STL.64 [R1+0x78], R242 ;  /* 0x000078f201007387 */ /* 0x000fe20000100a00 */
[----:B------:R-:W-:Y:S02]  /*5cd0*/  FMNMX3.FTZ R2, R2, R67, R66, !PT ;  /* 0x0000004302027276 */ /* 0x000fe40007810042 */
[----:B------:R-:W-:Y:S02]  /*5ce0*/  FSEL R5, R202, -INF , !P2 ;  /* 0xff800000ca057808 */ /* 0x000fe40005000000 */
[----:B------:R-:W-:Y:S02]  /*5cf0*/  FSEL R44, R4, -INF , !P5 ;  /* 0xff800000042c7808 */ /* 0x000fe40006800000 */
[----:B------:R-:W-:-:S02]  /*5d00*/  LOP3.LUT R4, R181, UR26, R251, 0x96, !PT ;  /* 0x0000001ab5047c12 */ /* 0x000fc4000f8e96fb */
[----:B------:R-:W-:Y:S02]  /*5d10*/  LOP3.LUT R6, R181, UR26, R243, 0x96, !PT ;  /* 0x0000001ab5067c12 */ /* 0x000fe4000f8e96f3 */
[----:B------:R-:W-:Y:S01]  /*5d20*/  LOP3.LUT R9, R3, UR27, R217, 0x96, !PT ;  /* 0x0000001b03097c12 */ /* 0x000fe2000f8e96d9 */
[----:B------:R-:W-:Y:S01]  /*5d30*/  IMAD.WIDE.U32 R248, R4, -0x2daee0ad, RZ ;  /* 0xd2511f5304f87825 */ /* 0x000fe200078e00ff */
[----:B------:R-:W-:Y:S02]  /*5d40*/  FMNMX3.FTZ R0, R0, R93, R91, !PT ;  /* 0x0000005d00007276 */ /* 0x000fe4000781005b */
[----:B------:R-:W-:Y:S02]  /*5d50*/  FMNMX3.FTZ R3, R2, R63, R58, !PT ;  /* 0x0000003f02037276 */ /* 0x000fe4000781003a */
[----:B------:R-:W-:Y:S01]  /*5d60*/  FSEL R181, R5, -INF , !P1 ;  /* 0xff80000005b57808 */ /* 0x000fe20004800000 */
[----:B------:R-:W-:Y:S01]  /*5d70*/  STL.64 [R1+0x150], R248 ;  /* 0x000150f801007387 */ /* 0x000fe20000100a00 */
[----:B------:R-:W-:-:S02]  /*5d80*/  FMNMX3.FTZ R2, R44, R227, R221, !PT ;  /* 0x000000e32c027276 */ /* 0x000fc400078100dd */
[C---:B------:R-:W-:Y:S02]  /*5d90*/  ISETP.GE.AND P5, PT, R15.reuse, R184, PT ;  /* 0x000000b80f00720c */ /* 0x040fe40003fa6270 */
[----:B------:R-:W-:Y:S01]  /*5da0*/  ISETP.GE.AND P2, PT, R15, R185, PT ;  /* 0x000000b90f00720c */ /* 0x000fe20003f46270 */
[----:B-1----:R-:W-:Y:S01]  /*5db0*/  IMAD.WIDE.U32 R184, R6, -0x2daee0ad, RZ ;  /* 0xd2511f5306b87825 */ /* 0x002fe200078e00ff */
[----:B------:R-:W-:Y:S02]  /*5dc0*/  FMNMX3.FTZ R0, R0, R90, R82, !PT ;  /* 0x0000005a00007276 */ /* 0x000fe40007810052 */
[----:B------:R-:W-:Y:S02]  /*5dd0*/  FMNMX3.FTZ R4, R3, R56, R51, !PT ;  /* 0x0000003803047276 */ /* 0x000fe40007810033 */
[----:B------:R-:W-:Y:S01]  /*5de0*/  FMNMX3.FTZ R6, R181, R235, R234, !PT ;  /* 0x000000ebb5067276 */ /* 0x000fe200078100ea */
[----:B------:R-:W-:Y:S01]  /*5df0*/  STL.64 [R1+0x318], R184 ;  /* 0x000318b801007387 */ /* 0x000fe20000100a00 */
[----:B------:R-:W-:-:S02]  /*5e00*/  FMNMX3.FTZ R3, R2, R220, R201, !PT ;  /* 0x000000dc02037276 */ /* 0x000fc400078100c9 */
[----:B------:R-:W-:Y:S02]  /*5e10*/  LOP3.LUT R5, R216, UR4, R249, 0x96, !PT ;  /* 0x00000004d8057c12 */ /* 0x000fe4000f8e96f9 */
[----:B------:R-:W-:Y:S02]  /*5e20*/  FMNMX3.FTZ R0, R0, R81, R77, !PT ;  /* 0x0000005100007276 */ /* 0x000fe4000781004d */
[----:B------:R-:W-:Y:S01]  /*5e30*/  FMNMX3.FTZ R4, R4, R48, R35, !PT ;  /* 0x0000003004047276 */ /* 0x000fe20007810023 */
[----:B------:R-:W-:Y:S01]  /*5e40*/  IMAD.WIDE.U32 R188, R5, -0x326172a9, RZ ;  /* 0xcd9e8d5705bc7825 */ /* 0x000fe200078e00ff */
[----:B------:R-:W-:Y:S02]  /*5e50*/  FMNMX3.FTZ R2, R6, R231, R230, !PT ;  /* 0x000000e706027276 */ /* 0x000fe400078100e6 */
[----:B------:R-:W-:Y:S02]  /*5e60*/  FMNMX3.FTZ R3, R3, R183, R178, !PT ;  /* 0x000000b703037276 */ /* 0x000fe400078100b2 */
[----:B------:R-:W-:-:S02]  /*5e70*/  FMNMX3.FTZ R0, R0, R75, R55, !PT ;  /* 0x0000004b00007276 */ /* 0x000fc40007810037 */
[----:B------:R-:W-:Y:S02]  /*5e80*/  FMNMX.FTZ R8, R33, R4, !PT ;  /* 0x0000000421087209 */ /* 0x000fe40007810000 */
[----:B------:R-:W-:Y:S02]  /*5e90*/  FMNMX3.FTZ R4, R2, R229, R228, !PT ;  /* 0x000000e502047276 */ /* 0x000fe400078100e4 */
[----:B------:R-:W-:Y:S01]  /*5ea0*/  FMNMX3.FTZ R5, R3, R173, R169, !PT ;  /* 0x000000ad03057276 */ /* 0x000fe200078100a9 */
[----:B------:R-:W-:Y:S01]  /*5eb0*/  IMAD.WIDE.U32 R2, R9, -0x326172a9, RZ ;  /* 0xcd9e8d5709027825 */ /* 0x000fe200078e00ff */
[----:B------:R-:W-:Y:S01]  /*5ec0*/  FMNMX.FTZ R7, R52, R0, !PT ;  /* 0x0000000034077209 */ /* 0x000fe20007810000 */
[----:B------:R-:W1:Y:S01]  /*5ed0*/  SHFL.BFLY PT, R39, R8, 0x2, 0x1f ;  /* 0x0c401f0008277f89 */ /* 0x000e6200000e0000 */
[----:B------:R-:W-:Y:S02]  /*5ee0*/  FMNMX3.FTZ R0, R4, R224, R223, !PT ;  /* 0x000000e004007276 */ /* 0x000fe400078100df */
[----:B------:R-:W-:Y:S01]  /*5ef0*/  FMNMX3.FTZ R4, R5, R167, R106, !PT ;  /* 0x000000a705047276 */ /* 0x000fe2000781006a */
[----:B------:R-:W3:Y:S01]  /*5f00*/  SHFL.BFLY PT, R38, R7, 0x2, 0x1f ;  /* 0x0c401f0007267f89 */ /* 0x000ee200000e0000 */
[----:B------:R-:W-:-:S02]  /*5f10*/  FMNMX3.FTZ R0, R0, R218, R121, !PT ;  /* 0x000000da00007276 */ /* 0x000fc40007810079 */
[----:B------:R-:W-:Y:S02]  /*5f20*/  FMNMX3.FTZ R4, R4, R103, R117, !PT ;  /* 0x0000006704047276 */ /* 0x000fe40007810075 */
[----:B------:R-:W-:Y:S02]  /*5f30*/  FMNMX3.FTZ R0, R0, R114, R136, !PT ;  /* 0x0000007200007276 */ /* 0x000fe40007810088 */
[----:B------:R-:W-:Y:S02]  /*5f40*/  FMNMX3.FTZ R4, R4, R115, R145, !PT ;  /* 0x0000007304047276 */ /* 0x000fe40007810091 */
[----:B------:R-:W-:Y:S01]  /*5f50*/  LOP3.LUT R5, R216, UR4, R185, 0x96, !PT ;  /* 0x00000004d8057c12 */ /* 0x000fe2000f8e96b9 */
[----:B------:R-:W-:Y:S01]  /*5f60*/  UIADD3 UR4, UPT, UPT, UR33, 0x2, URZ ;  /* 0x0000000221047890 */ /* 0x000fe2000fffe0ff */
[--C-:B------:R-:W-:Y:S02]  /*5f70*/  LOP3.LUT R6, R250, UR32, R3.reuse, 0x96, !PT ;  /* 0x00000020fa067c12 */ /* 0x100fe4000f8e9603 */
[----:B------:R-:W-:Y:S01]  /*5f80*/  LOP3.LUT R13, R242, UR32, R3, 0x96, !PT ;  /* 0x00000020f20d7c12 */ /* 0x000fe2000f8e9603 */
[----:B------:R-:W-:Y:S01]  /*5f90*/  IMAD.WIDE.U32 R16, R5, -0x326172a9, RZ ;  /* 0xcd9e8d5705107825 */ /* 0x000fe200078e00ff */
[----:B------:R-:W-:-:S02]  /*5fa0*/  FMNMX3.FTZ R0, R0, R134, R157, !PT ;  /* 0x0000008600007276 */ /* 0x000fc4000781009d */
[----:B------:R-:W-:Y:S01]  /*5fb0*/  FMNMX3.FTZ R3, R4, R143, R135, !PT ;  /* 0x0000008f04037276 */ /* 0x000fe20007810087 */
[----:B------:R-:W-:Y:S01]  /*5fc0*/  IMAD.WIDE.U32 R4, R6, -0x2daee0ad, RZ ;  /* 0xd2511f5306047825 */ /* 0x000fe200078e00ff */
[----:B------:R-:W-:Y:S01]  /*5fd0*/  LOP3.LUT R9, R2, UR31, R189, 0x96, !PT ;  /* 0x0000001f02097c12 */ /* 0x000fe2000f8e96bd */
[----:B------:R-:W-:Y:S01]  /*5fe0*/  STL.64 [R1+0x100], R16 ;  /* 0x0001001001007387 */ /* 0x000fe20000100a00 */
[----:B------:R-:W-:Y:S02]  /*5ff0*/  FMNMX3.FTZ R0, R0, R156, R160, !PT ;  /* 0x0000009c00007276 */ /* 0x000fe400078100a0 */
[----:B------:R-:W-:Y:S01]  /*6000*/  FMNMX3.FTZ R3, R3, R133, R130, !PT ;  /* 0x0000008503037276 */ /* 0x000fe20007810082 */
[----:B------:R-:W-:Y:S01]  /*6010*/  IMAD.WIDE.U32 R10, R9, -0x2daee0ad, RZ ;  /* 0xd2511f53090a7825 */ /* 0x000fe200078e00ff */
[----:B------:R-:W-:Y:S02]  /*6020*/  LOP3.LUT R9, R2, UR31, R17, 0x96, !PT ;  /* 0x0000001f02097c12 */ /* 0x000fe4000f8e9611 */
        /* <DEDUP_REMOVED lines=9> */
[----:B------:R-:W-:Y:S02]  /*60c0*/  FSEL R32, R28, -INF , !P3 ;  /* 0xff8000001c207808 */ /* 0x000fe40005800000 */
[----:B------:R-:W-:Y:S02]  /*60d0*/  FMNMX3.FTZ R2, R2, R92, R87, !PT ;  /* 0x0000005c02027276 */ /* 0x000fe40007810057 */
[----:B------:R-:W-:Y:S02]  /*60e0*/  FSEL R61, R30, -INF , !P4 ;  /* 0xff8000001e3d7808 */ /* 0x000fe40006000000 */
[----:B------:R-:W-:-:S02]  /*60f0*/  FSEL R57, R27, -INF , !P0 ;  /* 0xff8000001b397808 */ /* 0x000fc40004000000 */
[----:B------:R-:W-:Y:S02]  /*6100*/  FMNMX3.FTZ R0, R0, R113, R107, !PT ;  /* 0x0000007100007276 */ /* 0x000fe4000781006b */
[----:B------:R-:W-:Y:S02]  /*6110*/  FSEL R31, R23, -INF , !P5 ;  /* 0xff800000171f7808 */ /* 0x000fe40006800000 */
[----:B------:R-:W-:Y:S02]  /*6120*/  FMNMX3.FTZ R2, R2, R84, R32, !PT ;  /* 0x0000005402027276 */ /* 0x000fe40007810020 */
[----:B-1----:R-:W-:Y:S02]  /*6130*/  FMNMX.FTZ R39, R8, R39, !PT ;  /* 0x0000002708277209 */ /* 0x002fe40007810000 */
[----:B------:R-:W-:Y:S02]  /*6140*/  FMNMX3.FTZ R3, R0, R61, R57, !PT ;  /* 0x0000003d00037276 */ /* 0x000fe40007810039 */
[----:B------:R-:W-:-:S02]  /*6150*/  FSEL R50, R20, -INF , !P2 ;  /* 0xff80000014327808 */ /* 0x000fc40005000000 */
[----:B------:R-:W-:Y:S02]  /*6160*/  FMNMX.FTZ R0, R31, R2, !PT ;  /* 0x000000021f007209 */ /* 0x000fe40007810000 */
[----:B------:R-:W-:Y:S02]  /*6170*/  LOP3.LUT R12, R4, UR28, R11, 0x96, !PT ;  /* 0x0000001c040c7c12 */ /* 0x000fe4000f8e960b */
[----:B---3--:R-:W-:Y:S01]  /*6180*/  FMNMX.FTZ R38, R7, R38, !PT ;  /* 0x0000002607267209 */ /* 0x008fe20007810000 */
[----:B------:R-:W1:Y:S01]  /*6190*/  SHFL.BFLY PT, R11, R39, 0x1, 0x1f ;  /* 0x0c201f00270b7f89 */ /* 0x000e6200000e0000 */
[----:B------:R-:W-:Y:S01]  /*61a0*/  FMNMX.FTZ R36, R50, R3, !PT ;  /* 0x0000000332247209 */ /* 0x000fe20007810000 */
[----:B------:R-:W-:Y:S01]  /*61b0*/  IMAD.WIDE.U32 R6, R13, -0x2daee0ad, RZ ;  /* 0xd2511f530d067825 */ /* 0x000fe200078e00ff */
[----:B------:R-:W-:Y:S01]  /*61c0*/  LOP3.LUT R14, R248, UR30, R5, 0x96, !PT ;  /* 0x0000001ef80e7c12 */ /* 0x000fe2000f8e9605 */
[----:B------:R-:W3:Y:S02]  /*61d0*/  SHFL.BFLY PT, R18, R0, 0x2, 0x1f ;  /* 0x0c401f0000127f89 */ /* 0x000ee400000e0000 */
[----:B------:R-:W-:Y:S01]  /*61e0*/  IMAD.WIDE.U32 R4, R9, -0x2daee0ad, RZ ;  /* 0xd2511f5309047825 */ /* 0x000fe200078e00ff */
[----:B------:R-:W-:Y:S01]  /*61f0*/  LOP3.LUT R2, R184, UR30, R7, 0x96, !PT ;  /* 0x0000001eb8027c12 */ /* 0x000fe2000f8e9607 */
[----:B------:R-:W4:Y:S02]  /*6200*/  SHFL.BFLY PT, R20, R38, 0x1, 0x1f ;  /* 0x0c201f0026147f89 */ /* 0x000f2400000e0000 */
[----:B------:R-:W-:Y:S01]  /*6210*/  IMAD.WIDE.U32 R8, R14, -0x326172a9, RZ ;  /* 0xcd9e8d570e087825 */ /* 0x000fe200078e00ff */
[----:B------:R-:W-:Y:S01]  /*6220*/  LOP3.LUT R5, R6, UR28, R5, 0x96, !PT ;  /* 0x0000001c06057c12 */ /* 0x000fe2000f8e9605 */
[----:B------:R-:W2:Y:S02]  /*6230*/  SHFL.BFLY PT, R19, R36, 0x2, 0x1f ;  /* 0x0c401f0024137f89 */ /* 0x000ea400000e0000 */
[----:B------:R-:W-:Y:S01]  /*6240*/  IMAD.WIDE.U32 R12, R12, -0x326172a9, RZ ;  /* 0xcd9e8d570c0c7825 */ /* 0x000fe200078e00ff */
[----:B------:R-:W-:-:S03]  /*6250*/  LOP3.LUT R7, R188, UR29, R9, 0x96, !PT ;  /* 0x0000001dbc077c12 */ /* 0x000fc6000f8e9609 */
[----:B------:R-:W-:Y:S01]  /*6260*/  IMAD.WIDE.U32 R2, R2, -0x326172a9, RZ ;  /* 0xcd9e8d5702027825 */ /* 0x000fe200078e00ff */
[----:B------:R-:W-:-:S03]  /*6270*/  LOP3.LUT R6, R8, UR17, R13, 0x96, !PT ;  /* 0x0000001108067c12 */ /* 0x000fc6000f8e960d */
[----:B------:R-:W-:Y:S01]  /*6280*/  IMAD.WIDE.U32 R14, R7, -0x2daee0ad, RZ ;  /* 0xd2511f53070e7825 */ /* 0x000fe200078e00ff */
[----:B------:R-:W-:Y:S02]  /*6290*/  LOP3.LUT R8, R16, UR29, R3, 0x96, !PT ;  /* 0x0000001d10087c12 */ /* 0x000fe4000f8e9603 */
[----:B-1----:R-:W-:Y:S01]  /*62a0*/  FMNMX.FTZ R39, R39, R11, !PT ;  /* 0x0000000b27277209 */ /* 0x002fe20007810000 */
[----:B------:R-:W-:Y:S01]  /*62b0*/  IMAD.WIDE.U32 R22, R6, -0x2daee0ad, RZ ;  /* 0xd2511f5306167825 */ /* 0x000fe200078e00ff */
[----:B------:R-:W-:Y:S02]  /*62c0*/  LOP3.LUT R6, R10, UR16, R15, 0x96, !PT ;  /* 0x000000100a067c12 */ /* 0x000fe4000f8e960f */
[----:B---3--:R-:W-:Y:S01]  /*62d0*/  FMNMX.FTZ R0, R0, R18, !PT ;  /* 0x0000001200007209 */ /* 0x008fe20007810000 */
[----:B------:R-:W-:Y:S01]  /*62e0*/  IMAD.WIDE.U32 R8, R8, -0x2daee0ad, RZ ;  /* 0xd2511f5308087825 */ /* 0x000fe200078e00ff */
[----:B------:R-:W-:Y:S01]  /*62f0*/  FSETP.NEU.FTZ.AND P0, PT, R39, -INF , PT ;  /* 0xff8000002700780b */ /* 0x000fe20003f1d000 */
[----:B------:R-:W-:Y:S01]  /*6300*/  STL [R1+0x36c], R39 ;  /* 0x00036c2701007387 */ /* 0x000fe20000100800 */
[----:B----4-:R-:W-:Y:S01]  /*6310*/  FMNMX.FTZ R38, R38, R20, !PT ;  /* 0x0000001426267209 */ /* 0x010fe20007810000 */
[----:B------:R-:W-:Y:S01]  /*6320*/  IMAD.WIDE.U32 R16, R5, -0x326172a9, RZ ;  /* 0xcd9e8d5705107825 */ /* 0x000fe200078e00ff */
[----:B------:R-:W-:-:S03]  /*6330*/  LOP3.LUT R10, R4, UR16, R9, 0x96, !PT ;  /* 0x00000010040a7c12 */ /* 0x000fc6000f8e9609 */
[----:B--2---:R-:W-:Y:S01]  /*6340*/  FMUL.FTZ R4, R39, UR34 ;  /* 0x0000002227047c20 */ /* 0x004fe20008410000 */
[----:B------:R-:W-:Y:S01]  /*6350*/  FMNMX.FTZ R36, R36, R19, !PT ;  /* 0x0000001324247209 */ /* 0x000fe20007810000 */
[----:B------:R-:W1:Y:S01]  /*6360*/  SHFL.BFLY PT, R37, R0, 0x1, 0x1f ;  /* 0x0c201f0000257f89 */ /* 0x000e6200000e0000 */
[----:B------:R-:W-:Y:S01]  /*6370*/  FMUL.FTZ R3, R38, UR34 ;  /* 0x0000002226037c20 */ /* 0x000fe20008410000 */
[----:B------:R-:W-:Y:S01]  /*6380*/  LOP3.LUT R5, R2, UR17, R17, 0x96, !PT ;  /* 0x0000001102057c12 */ /* 0x000fe2000f8e9611 */
[----:B------:R-:W-:Y:S01]  /*6390*/  IMAD.WIDE.U32 R6, R6, -0x326172a9, RZ ;  /* 0xcd9e8d5706067825 */ /* 0x000fe200078e00ff */
[----:B------:R-:W-:Y:S01]  /*63a0*/  FSEL R4, R4, RZ, P0 ;  /* 0x000000ff04047208 */ /* 0x000fe20000000000 */
[----:B------:R-:W2:Y:S01]  /*63b0*/  SHFL.BFLY PT, R9, R36, 0x1, 0x1f ;  /* 0x0c201f0024097f89 */ /* 0x000ea200000e0000 */
[----:B------:R-:W-:Y:S02]  /*63c0*/  FSETP.NEU.FTZ.AND P0, PT, R38, -INF , PT ;  /* 0xff8000002600780b */ /* 0x000fe40003f1d000 */
[----:B------:R-:W-:Y:S01]  /*63d0*/  LOP3.LUT R11, R14, UR14, R23, 0x96, !PT ;  /* 0x0000000e0e0b7c12 */ /* 0x000fe2000f8e9617 */
[----:B------:R-:W-:Y:S01]  /*63e0*/  FFMA.FTZ R2, R40, UR34, -R4 ;  /* 0x0000002228027c23 */ /* 0x000fe20008010804 */
[----:B------:R-:W-:Y:S01]  /*63f0*/  FSEL R3, R3, RZ, P0 ;  /* 0x000000ff03037208 */ /* 0x000fe20000000000 */
[----:B------:R-:W-:Y:S01]  /*6400*/  IMAD.WIDE.U32 R14, R5, -0x2daee0ad, RZ ;  /* 0xd2511f53050e7825 */ /* 0x000fe200078e00ff */
[----:B------:R-:W-:Y:S01]  /*6410*/  LOP3.LUT R12, R12, UR15, R7, 0x96, !PT ;  /* 0x0000000f0c0c7c12 */ /* 0x000fe2000f8e9607 */
[----:B------:R3:W-:Y:S01]  /*6420*/  MUFU.EX2 R59, R2 ;  /* 0x00000002003b7308 */ /* 0x0007e20000000800 */
[----:B------:R-:W-:Y:S01]  /*6430*/  STL [R1+0x370], R38 ;  /* 0x0003702601007387 */ /* 0x000fe20000100800 */
[----:B------:R-:W-:Y:S01]  /*6440*/  IMAD.WIDE.U32 R204, R11, -0x326172a9, RZ ;  /* 0xcd9e8d570bcc7825 */ /* 0x000fe200078e00ff */
[----:B------:R-:W-:-:S03]  /*6450*/  LOP3.LUT R8, R8, UR14, R15, 0x96, !PT ;  /* 0x0000000e08087c12 */ /* 0x000fc6000f8e960f */
[--C-:B------:R-:W-:Y:S01]  /*6460*/  FFMA.FTZ R47, R47, UR34, -R4.reuse ;  /* 0x000000222f2f7c23 */ /* 0x100fe20008010804 */
[----:B------:R-:W-:Y:S01]  /*6470*/  FFMA.FTZ R23, R51, UR34, -R4 ;  /* 0x0000002233177c23 */ /* 0x000fe20008010804 */
[----:B------:R-:W-:Y:S01]  /*6480*/  IMAD.WIDE.U32 R88, R12, -0x2daee0ad, RZ ;  /* 0xd2511f530c587825 */ /* 0x000fe200078e00ff */
[----:B------:R-:W-:-:S03]  /*6490*/  PRMT R5, R204, 0x7772, RZ ;  /* 0x00007772cc057816 */ /* 0x000fc600000000ff */
[----:B------:R-:W-:Y:S01]  /*64a0*/  FFMA.FTZ R233, R48, UR34, -R4 ;  /* 0x0000002230e97c23 */ /* 0x000fe20008010804 */
[----:B------:R-:W-:Y:S01]  /*64b0*/  LOP3.LUT R62, R6, UR13, R205, 0x96, !PT ;  /* 0x0000000d063e7c12 */ /* 0x000fe2000f8e96cd */
[----:B------:R-:W-:Y:S01]  /*64c0*/  IMAD.WIDE.U32 R10, R10, -0x326172a9, RZ ;  /* 0xcd9e8d570a0a7825 */ /* 0x000fe200078e00ff */
[----:B-1----:R-:W-:-:S03]  /*64d0*/  FMNMX.FTZ R37, R0, R37, !PT ;  /* 0x0000002500257209 */ /* 0x002fc60007810000 */
[--C-:B------:R-:W-:Y:S01]  /*64e0*/  FFMA.FTZ R12, R168, UR34, -R3.reuse ;  /* 0x00000022a80c7c23 */ /* 0x100fe20008010803 */
[----:B------:R-:W-:Y:S01]  /*64f0*/  ISETP.GT.U32.AND P2, PT, R5, UR6, PT ;  /* 0x0000000605007c0c */ /* 0x000fe2000bf44070 */
[--C-:B------:R-:W-:Y:S01]  /*6500*/  FFMA.FTZ R13, R166, UR34, -R3.reuse ;  /* 0x00000022a60d7c23 */ /* 0x100fe20008010803 */
[----:B------:R-:W-:Y:S01]  /*6510*/  PRMT R5, R204, 0x7773, RZ ;  /* 0x00007773cc057816 */ /* 0x000fe200000000ff */
[----:B------:R-:W-:Y:S01]  /*6520*/  STL [R1+0x374], R37 ;  /* 0x0003742501007387 */ /* 0x000fe20000100800 */
[--C-:B---3--:R-:W-:Y:S01]  /*6530*/  FFMA.FTZ R2, R49, UR34, -R3.reuse ;  /* 0x0000002231027c23 */ /* 0x108fe20008010803 */
[----:B------:R-:W-:Y:S01]  /*6540*/  PRMT R0, R62, 0x7632, R0 ;  /* 0x000076323e007816 */ /* 0x000fe20000000000 */
[--C-:B------:R-:W-:Y:S01]  /*6550*/  FFMA.FTZ R125, R125, UR34, -R3.reuse ;  /* 0x000000227d7d7c23 */ /* 0x100fe20008010803 */
[----:B------:R-:W-:Y:S01]  /*6560*/  PRMT R6, R204, 0x7771, RZ ;  /* 0x00007771cc067816 */ /* 0x000fe200000000ff */
[----:B------:R1:W-:Y:S01]  /*6570*/  MUFU.EX2 R25, R2 ;  /* 0x0000000200197308 */ /* 0x0003e20000000800 */
[----:B--2---:R-:W-:Y:S01]  /*6580*/  FMNMX.FTZ R36, R36, R9, !PT ;  /* 0x0000000924247209 */ /* 0x004fe20007810000 */
[--C-:B------:R-:W-:Y:S01]  /*6590*/  FFMA.FTZ R9, R171, UR34, -R3.reuse ;  /* 0x00000022ab097c23 */ /* 0x100fe20008010803 */
[----:B------:R-:W-:Y:S01]  /*65a0*/  ISETP.GT.U32.AND P3, PT, R5, UR6, PT ;  /* 0x0000000605007c0c */ /* 0x000fe2000bf64070 */
[--C-:B------:R-:W-:Y:S01]  /*65b0*/  FFMA.FTZ R123, R123, UR34, -R3.reuse ;  /* 0x000000227b7b7c23 */ /* 0x100fe20008010803 */
[----:B------:R-:W-:Y:S01]  /*65c0*/  FSETP.NEU.FTZ.AND P0, PT, R37, -INF , PT ;  /* 0xff8000002500780b */ /* 0x000fe20003f1d000 */
[----:B------:R-:W-:Y:S01]  /*65d0*/  STL [R1+0x378], R36 ;  /* 0x0003782401007387 */ /* 0x000fe20000100800 */
[----:B------:R-:W-:Y:S01]  /*65e0*/  LOP3.LUT R5, R0, 0xff, RZ, 0xc0, !PT ;  /* 0x000000ff00057812 */ /* 0x000fe200078ec0ff */
[--C-:B------:R-:W-:Y:S01]  /*65f0*/  FFMA.FTZ R0, R43, UR34, -R4.reuse ;  /* 0x000000222b007c23 */ /* 0x100fe20008010804 */
[----:B------:R-:W-:Y:S01]  /*6600*/  ISETP.GT.U32.AND P1, PT, R6, UR6, PT ;  /* 0x0000000606007c0c */ /* 0x000fe2000bf24070 */
[C---:B------:R-:W-:Y:S01]  /*6610*/  FMUL.FTZ R6, R36.reuse, UR34 ;  /* 0x0000002224067c20 */ /* 0x040fe20008410000 */
[----:B------:R-:W-:Y:S01]  /*6620*/  FSETP.NEU.FTZ.AND P5, PT, R36, -INF , PT ;  /* 0xff8000002400780b */ /* 0x000fe20003fbd000 */
[----:B------:R2:W-:Y:S01]  /*6630*/  MUFU.EX2 R71, R0 ;  /* 0x0000000000477308 */ /* 0x0005e20000000800 */
[----:B------:R-:W-:Y:S01]  /*6640*/  PRMT R7, R204, 0x7770, RZ ;  /* 0x00007770cc077816 */ /* 0x000fe200000000ff */
[----:B------:R-:W-:Y:S01]  /*6650*/  FFMA.FTZ R116, R116, UR34, -R3 ;  /* 0x0000002274747c23 */ /* 0x000fe20008010803 */
[----:B------:R-:W-:Y:S01]  /*6660*/  LOP3.LUT R97, R22, UR7, R89, 0x96, !PT ;  /* 0x0000000716617c12 */ /* 0x000fe2000f8e9659 */
[--C-:B------:R-:W-:Y:S01]  /*6670*/  FFMA.FTZ R111, R111, UR34, -R3.reuse ;  /* 0x000000226f6f7c23 */ /* 0x100fe20008010803 */
[----:B-1----:R-:W-:Y:S01]  /*6680*/  FFMA.FTZ R2, R69, UR34, -R3 ;  /* 0x0000002245027c23 */ /* 0x002fe20008010803 */
[----:B------:R-:W-:Y:S01]  /*6690*/  ISETP.LE.U32.AND P4, PT, R7, UR6, PT ;  /* 0x0000000607007c0c */ /* 0x000fe2000bf83070 */
[--C-:B------:R-:W-:Y:S01]  /*66a0*/  FFMA.FTZ R7, R41, UR34, -R4.reuse ;  /* 0x0000002229077c23 */ /* 0x100fe20008010804 */
[----:B------:R-:W-:Y:S01]  /*66b0*/  LOP3.LUT R16, R16, UR15, R11, 0x96, !PT ;  /* 0x0000000f10107c12 */ /* 0x000fe2000f8e960b */
[----:B------:R1:W3:Y:S01]  /*66c0*/  MUFU.EX2 R26, R2 ;  /* 0x00000002001a7308 */ /* 0x0002e20000000800 */
[--C-:B------:R-:W-:Y:S01]  /*66d0*/  FFMA.FTZ R11, R108, UR34, -R4.reuse ;  /* 0x000000226c0b7c23 */ /* 0x100fe20008010804 */
[--C-:B------:R-:W-:Y:S01]  /*66e0*/  FFMA.FTZ R108, R73, UR34, -R4.reuse ;  /* 0x00000022496c7c23 */ /* 0x100fe20008010804 */
[----:B------:R-:W-:Y:S01]  /*66f0*/  FFMA.FTZ R73, R58, UR34, -R4 ;  /* 0x000000223a497c23 */ /* 0x000fe20008010804 */
[----:B------:R-:W-:-:S04]  /*6700*/  IMAD.WIDE.U32 R98, R16, -0x2daee0ad, RZ ;  /* 0xd2511f5310627825 */ /* 0x000fc800078e00ff */
[--C-:B------:R-:W-:Y:S01]  /*6710*/  FFMA.FTZ R96, R96, UR34, -R3.reuse ;  /* 0x0000002260607c23 */ /* 0x100fe20008010803 */
[--C-:B------:R-:W-:Y:S01]  /*6720*/  FFMA.FTZ R243, R91, UR34, -R3.reuse ;  /* 0x000000225bf37c23 */ /* 0x100fe20008010803 */
[----:B------:R-:W-:Y:S01]  /*6730*/  FFMA.FTZ R242, R90, UR34, -R3 ;  /* 0x000000225af27c23 */ /* 0x000fe20008010803 */
[----:B--2---:R-:W-:Y:S01]  /*6740*/  FSEL R0, R6, RZ, P5 ;  /* 0x000000ff06007208 */ /* 0x004fe20002800000 */
[----:B------:R-:W-:Y:S01]  /*6750*/  MUFU.EX2 R78, R7 ;  /* 0x00000007004e7308 */ /* 0x000fe20000000800 */
[----:B------:R-:W-:Y:S01]  /*6760*/  LOP3.LUT R95, R14, UR7, R99, 0x96, !PT ;  /* 0x000000070e5f7c12 */ /* 0x000fe2000f8e9663 */
[----:B------:R-:W-:Y:S01]  /*6770*/  FFMA.FTZ R99, R67, UR34, -R4 ;  /* 0x0000002243637c23 */ /* 0x000fe20008010804 */
[--C-:B------:R-:W-:Y:S01]  /*6780*/  FFMA.FTZ R251, R82, UR34, -R3.reuse ;  /* 0x0000002252fb7c23 */ /* 0x100fe20008010803 */
[--C-:B------:R-:W-:Y:S01]  /*6790*/  FFMA.FTZ R250, R81, UR34, -R3.reuse ;  /* 0x0000002251fa7c23 */ /* 0x100fe20008010803 */
[----:B------:R-:W-:Y:S01]  /*67a0*/  FFMA.FTZ R237, R52, UR34, -R3 ;  /* 0x0000002234ed7c23 */ /* 0x000fe20008010803 */
[----:B------:R-:W-:-:S02]  /*67b0*/  IMAD.MOV.U32 R91, RZ, RZ, R23 ;  /* 0x000000ffff5b7224 */ /* 0x000fc400078e0017 */
[----:B------:R-:W-:Y:S01]  /*67c0*/  FFMA.FTZ R48, R153, UR34, -R0 ;  /* 0x0000002299307c23 */ /* 0x000fe20008010800 */
[----:B-1----:R-:W-:Y:S01]  /*67d0*/  FFMA.FTZ R2, R42, UR34, -R4 ;  /* 0x000000222a027c23 */ /* 0x002fe20008010804 */
[----:B---3--:R-:W-:Y:S01]  /*67e0*/  F2FP.F16.F32.PACK_AB R6, R26, R25 ;  /* 0x000000191a06723e */ /* 0x008fe200000000ff */
[----:B------:R-:W-:Y:S01]  /*67f0*/  IMAD.WIDE.U32 R42, R8, -0x326172a9, RZ ;  /* 0xcd9e8d57082a7825 */ /* 0x000fe200078e00ff */
[----:B------:R-:W-:Y:S01]  /*6800*/  LOP3.LUT R8, R97, 0xffff, RZ, 0xc0, !PT ;  /* 0x0000ffff61087812 */ /* 0x000fe200078ec0ff */
[----:B------:R1:W2:Y:S01]  /*6810*/  MUFU.EX2 R49, R2 ;  /* 0x0000000200317308 */ /* 0x0002a20000000800 */
[C---:B------:R-:W-:Y:S01]  /*6820*/  PRMT R241, R6.reuse, 0x7610, R241 ;  /* 0x0000761006f17816 */ /* 0x040fe200000000f1 */
[--C-:B------:R-:W-:Y:S01]  /*6830*/  FFMA.FTZ R81, R137, UR34, -R0.reuse ;  /* 0x0000002289517c23 */ /* 0x100fe20008010800 */
[----:B------:R-:W-:Y:S01]  /*6840*/  PRMT R215, R6, 0x7632, R215 ;  /* 0x0000763206d77816 */ /* 0x000fe200000000d7 */
[----:B------:R-:W-:Y:S01]  /*6850*/  FFMA.FTZ R6, R65, UR34, -R3 ;  /* 0x0000002241067c23 */ /* 0x000fe20008010803 */
[----:B------:R-:W-:Y:S01]  /*6860*/  LOP3.LUT R60, R10, UR13, R43, 0x96, !PT ;  /* 0x0000000d0a3c7c12 */ /* 0x000fe2000f8e962b */
[----:B------:R-:W-:Y:S01]  /*6870*/  FFMA.FTZ R10, R175, UR34, -R3 ;  /* 0x00000022af0a7c23 */ /* 0x000fe20008010803 */
[----:B------:R-:W-:Y:S01]  /*6880*/  PRMT R18, R241, 0x5410, R215 ;  /* 0x00005410f1127816 */ /* 0x000fe200000000d7 */
[--C-:B------:R-:W-:Y:S01]  /*6890*/  FFMA.FTZ R127, R127, UR34, -R0.reuse ;  /* 0x000000227f7f7c23 */ /* 0x100fe20008010800 */
[----:B------:R-:W-:Y:S01]  /*68a0*/  FFMA.FTZ R124, R124, UR34, -R0 ;  /* 0x000000227c7c7c23 */ /* 0x000fe20008010800 */
[----:B-1----:R-:W-:-:S05]  /*68b0*/  FMUL.FTZ R2, R37, UR34 ;  /* 0x0000002225027c20 */ /* 0x002fca0008410000 */
[----:B------:R-:W-:Y:S02]  /*68c0*/  FSEL R2, R2, RZ, P0 ;  /* 0x000000ff02027208 */ /* 0x000fe40000000000 */
[----:B------:R-:W-:Y:S02]  /*68d0*/  ISETP.LE.U32.AND P0, PT, R5, UR6, PT ;  /* 0x0000000605007c0c */ /* 0x000fe4000bf03070 */
[----:B------:R-:W-:Y:S01]  /*68e0*/  SHF.R.U32.HI R5, RZ, 0x18, R62 ;  /* 0x00000018ff057819 */ /* 0x000fe2000001163e */
[--C-:B------:R-:W-:Y:S01]  /*68f0*/  FFMA.FTZ R16, R201, UR34, -R2.reuse ;  /* 0x00000022c9107c23 */ /* 0x100fe20008010802 */
[--C-:B------:R-:W-:Y:S01]  /*6900*/  FFMA.FTZ R19, R173, UR34, -R2.reuse ;  /* 0x00000022ad137c23 */ /* 0x100fe20008010802 */
[--C-:B------:R-:W-:Y:S01]  /*6910*/  FFMA.FTZ R51, R135, UR34, -R2.reuse ;  /* 0x0000002287337c23 */ /* 0x100fe20008010802 */
[----:B------:R-:W-:Y:S01]  /*6920*/  ISETP.LE.U32.AND P5, PT, R5, UR6, PT ;  /* 0x0000000605007c0c */ /* 0x000fe2000bfa3070 */
[----:B------:R-:W-:Y:S01]  /*6930*/  FFMA.FTZ R5, R64, UR34, -R3 ;  /* 0x0000002240057c23 */ /* 0x000fe20008010803 */
[--C-:B------:R-:W-:Y:S01]  /*6940*/  FFMA.FTZ R52, R133, UR34, -R2.reuse ;  /* 0x0000002285347c23 */ /* 0x100fe20008010802 */
[--C-:B------:R-:W-:Y:S01]  /*6950*/  FFMA.FTZ R58, R130, UR34, -R2.reuse ;  /* 0x00000022823a7c23 */ /* 0x100fe20008010802 */
[--C-:B------:R-:W-:Y:S01]  /*6960*/  FFMA.FTZ R15, R183, UR34, -R2.reuse ;  /* 0x00000022b70f7c23 */ /* 0x100fe20008010802 */
[----:B------:R1:W-:Y:S01]  /*6970*/  MUFU.EX2 R41, R5 ;  /* 0x0000000500297308 */ /* 0x0003e20000000800 */
[----:B------:R-:W-:Y:S01]  /*6980*/  FFMA.FTZ R20, R178, UR34, -R2 ;  /* 0x00000022b2147c23 */ /* 0x000fe20008010802 */
[----:B------:R-:W-:-:S02]  /*6990*/  @!P0 HADD2 R53, -R241.H0_H0, -RZ.H0_H0 ;  /* 0xa00000fff1358230 */ /* 0x000fc40000000900 */
[--C-:B------:R-:W-:Y:S01]  /*69a0*/  FFMA.FTZ R14, R167, UR34, -R2.reuse ;  /* 0x00000022a70e7c23 */ /* 0x100fe20008010802 */
[--C-:B------:R-:W-:Y:S01]  /*69b0*/  FFMA.FTZ R67, R126, UR34, -R2.reuse ;  /* 0x000000227e437c23 */ /* 0x100fe20008010802 */
[--C-:B------:R-:W-:Y:S01]  /*69c0*/  FFMA.FTZ R82, R119, UR34, -R2.reuse ;  /* 0x0000002277527c23 */ /* 0x100fe20008010802 */
[--C-:B------:R-:W-:Y:S01]  /*69d0*/  FFMA.FTZ R130, R102, UR34, -R2.reuse ;  /* 0x0000002266827c23 */ /* 0x100fe20008010802 */
[----:B------:R-:W-:Y:S01]  /*69e0*/  @!P0 PRMT R241, R53, 0x5410, RZ ;  /* 0x0000541035f18816 */ /* 0x000fe200000000ff */
[----:B------:R-:W-:Y:S01]  /*69f0*/  @!P5 HADD2 R80, -R215.H0_H0, -RZ.H0_H0 ;  /* 0xa00000ffd750d230 */ /* 0x000fe20000000900 */
[----:B------:R3:W4:Y:S01]  /*6a00*/  MUFU.EX2 R53, R6 ;  /* 0x0000000600357308 */ /* 0x0007220000000800 */
[--C-:B------:R-:W-:Y:S01]  /*6a10*/  FFMA.FTZ R133, R100, UR34, -R2.reuse ;  /* 0x0000002264857c23 */ /* 0x100fe20008010802 */
[--C-:B------:R-:W-:Y:S01]  /*6a20*/  FFMA.FTZ R135, R94, UR34, -R2.reuse ;  /* 0x000000225e877c23 */ /* 0x100fe20008010802 */
[--C-:B------:R-:W-:Y:S01]  /*6a30*/  FFMA.FTZ R173, R87, UR34, -R2.reuse ;  /* 0x0000002257ad7c23 */ /* 0x100fe20008010802 */
[----:B------:R-:W-:Y:S01]  /*6a40*/  @!P5 PRMT R215, R80, 0x5410, RZ ;  /* 0x0000541050d7d816 */ /* 0x000fe200000000ff */
[----:B------:R-:W-:Y:S01]  /*6a50*/  FFMA.FTZ R175, R84, UR34, -R2 ;  /* 0x0000002254af7c23 */ /* 0x000fe20008010802 */
[--C-:B------:R-:W-:Y:S01]  /*6a60*/  FFMA.FTZ R84, R131, UR34, -R0.reuse ;  /* 0x0000002283547c23 */ /* 0x100fe20008010800 */
[--C-:B------:R-:W-:Y:S01]  /*6a70*/  FFMA.FTZ R126, R120, UR34, -R0.reuse ;  /* 0x00000022787e7c23 */ /* 0x100fe20008010800 */
[----:B-1----:R-:W-:Y:S01]  /*6a80*/  PRMT R5, R42, 0x7771, RZ ;  /* 0x000077712a057816 */ /* 0x002fe200000000ff */
[----:B------:R-:W-:Y:S01]  /*6a90*/  MUFU.EX2 R87, R9 ;  /* 0x0000000900577308 */ /* 0x000fe20000000800 */
[----:B------:R-:W-:-:S02]  /*6aa0*/  FFMA.FTZ R131, R57, UR34, -R0 ;  /* 0x0000002239837c23 */ /* 0x000fc40008010800 */
[----:B------:R-:W-:Y:S02]  /*6ab0*/  ISETP.GT.U32.AND P0, PT, R5, UR6, PT ;  /* 0x0000000605007c0c */ /* 0x000fe4000bf04070 */
[----:B--2---:R-:W-:Y:S01]  /*6ac0*/  F2FP.F16.F32.PACK_AB R5, R49, R59 ;  /* 0x0000003b3105723e */ /* 0x004fe200000000ff */
[----:B---3--:R-:W-:-:S03]  /*6ad0*/  FFMA.FTZ R6, R46, UR34, -R4 ;  /* 0x000000222e067c23 */ /* 0x008fc60008010804 */
[C---:B------:R-:W-:Y:S01]  /*6ae0*/  PRMT R207, R5.reuse, 0x7610, R207 ;  /* 0x0000761005cf7816 */ /* 0x040fe200000000cf */
[----:B------:R1:W-:Y:S01]  /*6af0*/  MUFU.EX2 R100, R12 ;  /* 0x0000000c00647308 */ /* 0x0003e20000000800 */
[----:B------:R-:W-:Y:S02]  /*6b00*/  PRMT R206, R5, 0x7632, R206 ;  /* 0x0000763205ce7816 */ /* 0x000fe400000000ce */
[----:B------:R-:W-:Y:S01]  /*6b10*/  PRMT R5, R88, 0x7770, RZ ;  /* 0x0000777058057816 */ /* 0x000fe200000000ff */
[----:B------:R-:W-:Y:S01]  /*6b20*/  @!P4 HADD2 R138, -R207.H0_H0, -RZ.H0_H0 ;  /* 0xa00000ffcf8ac230 */ /* 0x000fe20000000900 */
[----:B------:R-:W-:Y:S01]  /*6b30*/  PRMT R28, R207, 0x5410, R206 ;  /* 0x00005410cf1c7816 */ /* 0x000fe200000000ce */
[----:B------:R-:W-:Y:S01]  /*6b40*/  @P1 HADD2 R54, -R206.H0_H0, -RZ.H0_H0 ;  /* 0xa00000ffce361230 */ /* 0x000fe20000000900 */
[----:B------:R-:W-:Y:S01]  /*6b50*/  ISETP.LE.U32.AND P5, PT, R5, UR6, PT ;  /* 0x0000000605007c0c */ /* 0x000fe2000bfa3070 */
[----:B------:R2:W-:Y:S01]  /*6b60*/  MUFU.EX2 R69, R6 ;  /* 0x0000000600457308 */ /* 0x0005e20000000800 */
[----:B------:R-:W-:-:S02]  /*6b70*/  LOP3.LUT R5, R97, 0xff, RZ, 0xc0, !PT ;  /* 0x000000ff61057812 */ /* 0x000fc400078ec0ff */
[----:B------:R-:W-:Y:S02]  /*6b80*/  @!P4 PRMT R207, R138, 0x5410, RZ ;  /* 0x000054108acfc816 */ /* 0x000fe400000000ff */
[----:B------:R-:W-:Y:S02]  /*6b90*/  ISETP.LE.U32.AND P4, PT, R5, UR6, PT ;  /* 0x0000000605007c0c */ /* 0x000fe4000bf83070 */
[----:B------:R-:W-:Y:S01]  /*6ba0*/  PRMT R5, R97, 0x7632, R5 ;  /* 0x0000763261057816 */ /* 0x000fe20000000005 */
[----:B------:R3:W-:Y:S01]  /*6bb0*/  MUFU.EX2 R94, R13 ;  /* 0x0000000d005e7308 */ /* 0x0007e20000000800 */
[----:B----4-:R-:W-:Y:S01]  /*6bc0*/  F2FP.F16.F32.PACK_AB R7, R53, R41 ;  /* 0x000000293507723e */ /* 0x010fe200000000ff */
[----:B-1----:R-:W-:Y:S01]  /*6bd0*/  FFMA.FTZ R12, R229, UR34, -R0 ;  /* 0x00000022e50c7c23 */ /* 0x002fe20008010800 */
[----:B------:R-:W-:Y:S02]  /*6be0*/  @P1 PRMT R206, R54, 0x5410, RZ ;  /* 0x0000541036ce1816 */ /* 0x000fe400000000ff */
[----:B------:R-:W-:-:S02]  /*6bf0*/  LOP3.LUT R5, R5, 0xff, RZ, 0xc0, !PT ;  /* 0x000000ff05057812 */ /* 0x000fc400078ec0ff */
[----:B------:R-:W-:Y:S01]  /*6c00*/  PRMT R240, R7, 0x7610, R240 ;  /* 0x0000761007f07816 */ /* 0x000fe200000000f0 */
[----:B------:R1:W-:Y:S01]  /*6c10*/  STL.64 [R1+0x3a8], R206 ;  /* 0x0003a8ce01007387 */ /* 0x0003e20000100a00 */
[--C-:B--2---:R-:W-:Y:S01]  /*6c20*/  FFMA.FTZ R6, R45, UR34, -R4.reuse ;  /* 0x000000222d067c23 */ /* 0x104fe20008010804 */
[----:B------:R-:W-:Y:S01]  /*6c30*/  ISETP.LE.U32.AND P1, PT, R5, UR6, PT ;  /* 0x0000000605007c0c */ /* 0x000fe2000bf23070 */
[----:B------:R-:W-:Y:S01]  /*6c40*/  FFMA.FTZ R45, R72, UR34, -R4 ;  /* 0x00000022482d7c23 */ /* 0x000fe20008010804 */
[----:B------:R-:W-:Y:S01]  /*6c50*/  SHF.R.U32.HI R5, RZ, 0x8, R8 ;  /* 0x00000008ff057819 */ /* 0x000fe20000011608 */
[----:B------:R2:W-:Y:S01]  /*6c60*/  MUFU.EX2 R80, R6 ;  /* 0x0000000600507308 */ /* 0x0005e20000000800 */
[----:B------:R-:W-:Y:S01]  /*6c70*/  PRMT R239, R7, 0x7632, R239 ;  /* 0x0000763207ef7816 */ /* 0x000fe200000000ef */
[----:B------:R-:W-:Y:S01]  /*6c80*/  @P2 HADD2 R146, -R240.H0_H0, -RZ.H0_H0 ;  /* 0xa00000fff0922230 */ /* 0x000fe20000000900 */
[----:B------:R-:W-:Y:S01]  /*6c90*/  LOP3.LUT R5, R5, 0xffff, RZ, 0xc0, !PT ;  /* 0x0000ffff05057812 */ /* 0x000fe200078ec0ff */
[----:B------:R-:W-:Y:S01]  /*6ca0*/  FFMA.FTZ R72, R56, UR34, -R4 ;  /* 0x0000002238487c23 */ /* 0x000fe20008010804 */
[----:B------:R-:W-:Y:S01]  /*6cb0*/  PRMT R30, R240, 0x5410, R239 ;  /* 0x00005410f01e7816 */ /* 0x000fe200000000ef */
[----:B------:R-:W-:Y:S01]  /*6cc0*/  @P3 HADD2 R147, -R239.H0_H0, -RZ.H0_H0 ;  /* 0xa00000ffef933230 */ /* 0x000fe20000000900 */
[----:B------:R-:W-:Y:S01]  /*6cd0*/  @P2 PRMT R240, R146, 0x5410, RZ ;  /* 0x0000541092f02816 */ /* 0x000fe200000000ff */
[----:B------:R-:W-:Y:S01]  /*6ce0*/  FFMA.FTZ R8, R182, UR34, -R3 ;  /* 0x00000022b6087c23 */ /* 0x000fe20008010803 */
[----:B------:R-:W-:Y:S01]  /*6cf0*/  ISETP.LE.U32.AND P2, PT, R5, UR6, PT ;  /* 0x0000000605007c0c */ /* 0x000fe2000bf43070 */
[--C-:B---3--:R-:W-:Y:S01]  /*6d00*/  FFMA.FTZ R13, R228, UR34, -R0.reuse ;  /* 0x00000022e40d7c23 */ /* 0x108fe20008010800 */
[----:B------:R-:W-:Y:S01]  /*6d10*/  F2FP.F16.F32.PACK_AB R7, R78, R71 ;  /* 0x000000474e07723e */ /* 0x000fe200000000ff */
[----:B------:R-:W-:Y:S01]  /*6d20*/  FFMA.FTZ R56, R144, UR34, -R0 ;  /* 0x0000002290387c23 */ /* 0x000fe20008010800 */
[----:B------:R-:W-:Y:S01]  /*6d30*/  PRMT R5, R88, 0x7771, RZ ;  /* 0x0000777158057816 */ /* 0x000fe200000000ff */
[----:B------:R-:W-:Y:S01]  /*6d40*/  MUFU.EX2 R120, R19 ;  /* 0x0000001300787308 */ /* 0x000fe20000000800 */
[----:B------:R-:W-:Y:S01]  /*6d50*/  PRMT R213, R7, 0x7610, R213 ;  /* 0x0000761007d57816 */ /* 0x000fe200000000d5 */
[----:B--2---:R-:W-:Y:S01]  /*6d60*/  FFMA.FTZ R6, R83, UR34, -R3 ;  /* 0x0000002253067c23 */ /* 0x004fe20008010803 */
[----:B------:R-:W-:-:S02]  /*6d70*/  @P3 PRMT R239, R147, 0x5410, RZ ;  /* 0x0000541093ef3816 */ /* 0x000fc400000000ff */
[----:B------:R-:W-:Y:S01]  /*6d80*/  PRMT R210, R7, 0x7632, R210 ;  /* 0x0000763207d27816 */ /* 0x000fe200000000d2 */
[----:B------:R-:W-:Y:S02]  /*6d90*/  @!P4 HADD2 R148, -R213.H0_H0, -RZ.H0_H0 ;  /* 0xa00000ffd594c230 */ /* 0x000fe40000000900 */
[----:B------:R2:W-:Y:S01]  /*6da0*/  MUFU.EX2 R54, R6 ;  /* 0x0000000600367308 */ /* 0x0005e20000000800 */
[----:B------:R-:W-:Y:S01]  /*6db0*/  ISETP.GT.U32.AND P3, PT, R5, UR6, PT ;  /* 0x0000000605007c0c */ /* 0x000fe2000bf64070 */
[----:B-1----:R-:W-:Y:S01]  /*6dc0*/  FFMA.FTZ R206, R33, UR34, -R4 ;  /* 0x0000002221ce7c23 */ /* 0x002fe20008010804 */
[----:B------:R-:W-:Y:S01]  /*6dd0*/  SHF.R.U32.HI R7, RZ, 0x18, R97 ;  /* 0x00000018ff077819 */ /* 0x000fe20000011661 */
[----:B------:R-:W-:Y:S01]  /*6de0*/  @!P2 HADD2 R149, -R210.H0_H0, -RZ.H0_H0 ;  /* 0xa00000ffd295a230 */ /* 0x000fe20000000900 */
[----:B------:R-:W-:Y:S02]  /*6df0*/  PRMT R219, R213, 0x5410, R210 ;  /* 0x00005410d5db7816 */ /* 0x000fe400000000d2 */
[----:B------:R-:W-:-:S02]  /*6e00*/  @!P4 PRMT R213, R148, 0x5410, RZ ;  /* 0x0000541094d5c816 */ /* 0x000fc400000000ff */
[----:B------:R-:W-:Y:S01]  /*6e10*/  ISETP.LE.U32.AND P4, PT, R7, UR6, PT ;  /* 0x0000000607007c0c */ /* 0x000fe2000bf83070 */
[--C-:B------:R-:W-:Y:S01]  /*6e20*/  FFMA.FTZ R7, R86, UR34, -R3.reuse ;  /* 0x0000002256077c23 */ /* 0x100fe20008010803 */
[----:B------:R-:W-:Y:S01]  /*6e30*/  @!P2 PRMT R210, R149, 0x5410, RZ ;  /* 0x0000541095d2a816 */ /* 0x000fe200000000ff */
[----:B------:R-:W-:Y:S01]  /*6e40*/  FFMA.FTZ R86, R110, UR34, -R2 ;  /* 0x000000226e567c23 */ /* 0x000fe20008010802 */
[----:B------:R-:W-:Y:S01]  /*6e50*/  FFMA.FTZ R110, R113, UR34, -R0 ;  /* 0x00000022716e7c23 */ /* 0x000fe20008010800 */
[--C-:B--2---:R-:W-:Y:S01]  /*6e60*/  FFMA.FTZ R6, R85, UR34, -R3.reuse ;  /* 0x0000002255067c23 */ /* 0x104fe20008010803 */
[----:B------:R-:W-:Y:S01]  /*6e70*/  FFMA.FTZ R85, R68, UR34, -R4 ;  /* 0x0000002244557c23 */ /* 0x000fe20008010804 */
[----:B------:R-:W-:Y:S02]  /*6e80*/  FFMA.FTZ R68, R139, UR34, -R0 ;  /* 0x000000228b447c23 */ /* 0x000fe40008010800 */
[----:B------:R1:W2:Y:S02]  /*6e90*/  MUFU.EX2 R64, R6 ;  /* 0x0000000600407308 */ /* 0x0002a40000000800 */
[----:B-1----:R-:W-:Y:S01]  /*6ea0*/  FFMA.FTZ R6, R70, UR34, -R3 ;  /* 0x0000002246067c23 */ /* 0x002fe20008010803 */
[----:B--2---:R-:W-:-:S05]  /*6eb0*/  F2FP.F16.F32.PACK_AB R5, R64, R54 ;  /* 0x000000364005723e */ /* 0x004fca00000000ff */
[----:B------:R1:W-:Y:S01]  /*6ec0*/  MUFU.EX2 R70, R7 ;  /* 0x0000000700467308 */ /* 0x0003e20000000800 */
[C---:B------:R-:W-:Y:S02]  /*6ed0*/  PRMT R208, R5.reuse, 0x7610, R208 ;  /* 0x0000761005d07816 */ /* 0x040fe400000000d0 */
[----:B------:R-:W-:Y:S02]  /*6ee0*/  PRMT R209, R5, 0x7632, R209 ;  /* 0x0000763205d17816 */ /* 0x000fe400000000d1 */
[----:B------:R-:W-:-:S03]  /*6ef0*/  PRMT R5, R88, 0x7772, RZ ;  /* 0x0000777258057816 */ /* 0x000fc600000000ff */
[----:B------:R2:W-:Y:S01]  /*6f00*/  MUFU.EX2 R65, R6 ;  /* 0x0000000600417308 */ /* 0x0005e20000000800 */
[----:B------:R-:W-:Y:S01]  /*6f10*/  @!P1 HADD2 R150, -R208.H0_H0, -RZ.H0_H0 ;  /* 0xa00000ffd0969230 */ /* 0x000fe20000000900 */
[----:B------:R-:W-:Y:S01]  /*6f20*/  PRMT R226, R208, 0x5410, R209 ;  /* 0x00005410d0e27816 */ /* 0x000fe200000000d1 */
[----:B------:R-:W-:Y:S01]  /*6f30*/  @!P4 HADD2 R151, -R209.H0_H0, -RZ.H0_H0 ;  /* 0xa00000ffd197c230 */ /* 0x000fe20000000900 */
[----:B------:R-:W-:Y:S02]  /*6f40*/  ISETP.GT.U32.AND P2, PT, R5, UR6, PT ;  /* 0x0000000605007c0c */ /* 0x000fe4000bf44070 */
[----:B------:R-:W-:Y:S02]  /*6f50*/  @!P1 PRMT R208, R150, 0x5410, RZ ;  /* 0x0000541096d09816 */ /* 0x000fe400000000ff */
[----:B------:R-:W-:Y:S02]  /*6f60*/  @!P4 PRMT R209, R151, 0x5410, RZ ;  /* 0x0000541097d1c816 */ /* 0x000fe400000000ff */
[----:B-1----:R-:W-:Y:S01]  /*6f70*/  F2FP.F16.F32.PACK_AB R7, R80, R69 ;  /* 0x000000455007723e */ /* 0x002fe200000000ff */
[----:B------:R-:W-:Y:S03]  /*6f80*/  STL [R1+0x394], R208 ;  /* 0x000394d001007387 */ /* 0x000fe60000100800 */
[----:B------:R-:W-:-:S02]  /*6f90*/  PRMT R238, R7, 0x7610, R238 ;  /* 0x0000761007ee7816 */ /* 0x000fc400000000ee */
[----:B------:R-:W-:Y:S01]  /*6fa0*/  PRMT R212, R7, 0x7632, R212 ;  /* 0x0000763207d47816 */ /* 0x000fe200000000d4 */
[----:B--2---:R-:W-:Y:S01]  /*6fb0*/  FFMA.FTZ R6, R106, UR34, -R2 ;  /* 0x000000226a067c23 */ /* 0x004fe20008010802 */
[----:B------:R-:W-:Y:S01]  /*6fc0*/  FFMA.FTZ R7, R118, UR34, -R4 ;  /* 0x0000002276077c23 */ /* 0x000fe20008010804 */
[----:B------:R-:W-:Y:S01]  /*6fd0*/  @!P5 HADD2 R154, -R238.H0_H0, -RZ.H0_H0 ;  /* 0xa00000ffee9ad230 */ /* 0x000fe20000000900 */
[----:B------:R-:W-:Y:S01]  /*6fe0*/  PRMT R186, R238, 0x5410, R212 ;  /* 0x00005410eeba7816 */ /* 0x000fe200000000d4 */
[----:B------:R1:W-:Y:S01]  /*6ff0*/  MUFU.EX2 R27, R6 ;  /* 0x00000006001b7308 */ /* 0x0003e20000000800 */
[----:B------:R-:W-:Y:S02]  /*7000*/  @P3 HADD2 R159, -R212.H0_H0, -RZ.H0_H0 ;  /* 0xa00000ffd49f3230 */ /* 0x000fe40000000900 */
[----:B------:R-:W-:Y:S01]  /*7010*/  FFMA.FTZ R106, R79, UR34, -R4 ;  /* 0x000000224f6a7c23 */ /* 0x000fe20008010804 */
[----:B------:R-:W-:Y:S01]  /*7020*/  @!P5 PRMT R238, R154, 0x5410, RZ ;  /* 0x000054109aeed816 */ /* 0x000fe200000000ff */
[----:B------:R-:W-:Y:S01]  /*7030*/  FFMA.FTZ R79, R122, UR34, -R2 ;  /* 0x000000227a4f7c23 */ /* 0x000fe20008010802 */
[----:B------:R-:W-:-:S03]  /*7040*/  @P3 PRMT R212, R159, 0x5410, RZ ;  /* 0x000054109fd43816 */ /* 0x000fc600000000ff */
[----:B------:R-:W-:Y:S01]  /*7050*/  STL [R1+0x390], R238 ;  /* 0x000390ee01007387 */ /* 0x000fe20000100800 */
[----:B------:R2:W-:Y:S03]  /*7060*/  MUFU.EX2 R146, R7 ;  /* 0x0000000700927308 */ /* 0x0005e60000000800 */
[----:B------:R3:W-:Y:S01]  /*7070*/  STL [R1+0x38c], R212 ;  /* 0x00038cd401007387 */ /* 0x0007e20000100800 */
[----:B-1----:R-:W-:Y:S01]  /*7080*/  FFMA.FTZ R6, R103, UR34, -R2 ;  /* 0x0000002267067c23 */ /* 0x002fe20008010802 */
[----:B------:R-:W-:-:S03]  /*7090*/  FFMA.FTZ R103, R76, UR34, -R4 ;  /* 0x000000224c677c23 */ /* 0x000fc60008010804 */
[----:B------:R1:W4:Y:S01]  /*70a0*/  MUFU.EX2 R43, R6 ;  /* 0x00000006002b7308 */ /* 0x0003220000000800 */
[----:B--2---:R-:W-:-:S07]  /*70b0*/  FFMA.FTZ R7, R187, UR34, -R3 ;  /* 0x00000022bb077c23 */ /* 0x004fce0008010803 */
[----:B------:R2:W-:Y:S01]  /*70c0*/  MUFU.EX2 R168, R7 ;  /* 0x0000000700a87308 */ /* 0x0005e20000000800 */
[----:B---3--:R-:W-:Y:S01]  /*70d0*/  FFMA.FTZ R212, R77, UR34, -R3 ;  /* 0x000000224dd47c23 */ /* 0x008fe20008010803 */
[----:B-1----:R-:W-:Y:S01]  /*70e0*/  IMAD.MOV.U32 R6, RZ, RZ, R42 ;  /* 0x000000ffff067224 */ /* 0x002fe200078e002a */
[----:B----4-:R-:W-:-:S04]  /*70f0*/  F2FP.F16.F32.PACK_AB R22, R43, R27 ;  /* 0x0000001b2b16723e */ /* 0x010fc800000000ff */
[----:B------:R-:W-:Y:S01]  /*7100*/  LOP3.LUT R5, R6, 0xff, RZ, 0xc0, !PT ;  /* 0x000000ff06057812 */ /* 0x000fe200078ec0ff */
[----:B------:R-:W-:Y:S02]  /*7110*/  IMAD.MOV.U32 R6, RZ, RZ, R98 ;  /* 0x000000ffff067224 */ /* 0x000fe400078e0062 */
[----:B------:R-:W-:Y:S01]  /*7120*/  @P0 HADD2 R155, -R22.H1_H1, -RZ.H0_H0 ;  /* 0xa00000ff169b0230 */ /* 0x000fe20000000d00 */
[----:B------:R-:W-:Y:S01]  /*7130*/  PRMT R208, R22, 0x7632, R208 ;  /* 0x0000763216d07816 */ /* 0x000fe200000000d0 */
[--C-:B--2---:R-:W-:Y:S01]  /*7140*/  FFMA.FTZ R7, R221, UR34, -R2.reuse ;  /* 0x00000022dd077c23 */ /* 0x104fe20008010802 */
[----:B------:R-:W-:Y:S01]  /*7150*/  ISETP.LE.U32.AND P1, PT, R5, UR6, PT ;  /* 0x0000000605007c0c */ /* 0x000fe2000bf23070 */
[----:B------:R-:W-:Y:S01]  /*7160*/  FFMA.FTZ R221, R31, UR34, -R2 ;  /* 0x000000221fdd7c23 */ /* 0x000fe20008010802 */
[----:B------:R-:W-:Y:S01]  /*7170*/  LOP3.LUT R5, R62, 0xffff, RZ, 0xc0, !PT ;  /* 0x0000ffff3e057812 */ /* 0x000fe200078ec0ff */
[----:B------:R1:W-:Y:S01]  /*7180*/  MUFU.EX2 R119, R7 ;  /* 0x0000000700777308 */ /* 0x0003e20000000800 */
[----:B------:R-:W-:Y:S01]  /*7190*/  LOP3.LUT R6, R6, 0xff, RZ, 0xc0, !PT ;  /* 0x000000ff06067812 */ /* 0x000fe200078ec0ff */
[----:B------:R-:W-:Y:S01]  /*71a0*/  FFMA.FTZ R31, R160, UR34, -R0 ;  /* 0x00000022a01f7c23 */ /* 0x000fe20008010800 */
[----:B------:R-:W-:-:S02]  /*71b0*/  SHF.R.U32.HI R5, RZ, 0x8, R5 ;  /* 0x00000008ff057819 */ /* 0x000fc40000011605 */
[----:B------:R-:W-:Y:S02]  /*71c0*/  ISETP.LE.U32.AND P4, PT, R6, UR6, PT ;  /* 0x0000000606007c0c */ /* 0x000fe4000bf83070 */
[----:B------:R-:W-:Y:S02]  /*71d0*/  LOP3.LUT R5, R5, 0xffff, RZ, 0xc0, !PT ;  /* 0x0000ffff05057812 */ /* 0x000fe400078ec0ff */
[----:B------:R-:W-:Y:S02]  /*71e0*/  F2FP.F16.F32.PACK_AB R6, R70, R65 ;  /* 0x000000414606723e */ /* 0x000fe400000000ff */
[----:B------:R-:W-:Y:S01]  /*71f0*/  ISETP.LE.U32.AND P5, PT, R5, UR6, PT ;  /* 0x0000000605007c0c */ /* 0x000fe2000bfa3070 */
[----:B------:R-:W-:Y:S01]  /*7200*/  FFMA.FTZ R5, R121, UR34, -R0 ;  /* 0x0000002279057c23 */ /* 0x000fe20008010800 */
[C---:B------:R-:W-:Y:S01]  /*7210*/  PRMT R214, R6.reuse, 0x7610, R214 ;  /* 0x0000761006d67816 */ /* 0x040fe200000000d6 */
[----:B------:R-:W-:Y:S01]  /*7220*/  IMAD.MOV.U32 R121, RZ, RZ, R28 ;  /* 0x000000ffff797224 */ /* 0x000fe200078e001c */
[----:B------:R-:W-:Y:S01]  /*7230*/  @P0 PRMT R208, R155, 0x5410, RZ ;  /* 0x000054109bd00816 */ /* 0x000fe200000000ff */
[----:B------:R2:W-:Y:S01]  /*7240*/  MUFU.EX2 R24, R5 ;  /* 0x0000000500187308 */ /* 0x0005e20000000800 */
[----:B------:R-:W-:Y:S01]  /*7250*/  PRMT R211, R6, 0x7632, R211 ;  /* 0x0000763206d37816 */ /* 0x000fe200000000d3 */
[----:B------:R-:W-:Y:S01]  /*7260*/  @P2 HADD2 R158, -R214.H0_H0, -RZ.H0_H0 ;  /* 0xa00000ffd69e2230 */ /* 0x000fe20000000900 */
[----:B------:R-:W-:Y:S01]  /*7270*/  PRMT R6, R60, 0x7632, R6 ;  /* 0x000076323c067816 */ /* 0x000fe20000000006 */
[--C-:B-1----:R-:W-:Y:S01]  /*7280*/  FFMA.FTZ R7, R231, UR34, -R0.reuse ;  /* 0x00000022e7077c23 */ /* 0x102fe20008010800 */
[----:B------:R-:W-:Y:S01]  /*7290*/  PRMT R207, R214, 0x5410, R211 ;  /* 0x00005410d6cf7816 */ /* 0x000fe200000000d3 */
[----:B------:R-:W-:Y:S01]  /*72a0*/  IMAD.MOV.U32 R77, RZ, RZ, R121 ;  /* 0x000000ffff4d7224 */ /* 0x000fe200078e0079 */
[----:B------:R-:W-:Y:S01]  /*72b0*/  @P2 PRMT R214, R158, 0x5410, RZ ;  /* 0x000054109ed62816 */ /* 0x000fe200000000ff */
[----:B------:R-:W-:Y:S04]  /*72c0*/  MUFU.EX2 R121, R16 ;  /* 0x0000001000797308 */ /* 0x000fe80000000800 */
[----:B------:R1:W-:Y:S04]  /*72d0*/  STL [R1+0x388], R214 ;  /* 0x000388d601007387 */ /* 0x0003e80000100800 */
[----:B------:R-:W-:Y:S01]  /*72e0*/  MUFU.EX2 R113, R7 ;  /* 0x0000000700717308 */ /* 0x000fe20000000800 */
[--C-:B--2---:R-:W-:Y:S01]  /*72f0*/  FFMA.FTZ R5, R114, UR34, -R0.reuse ;  /* 0x0000002272057c23 */ /* 0x104fe20008010800 */
[--C-:B------:R-:W-:Y:S01]  /*7300*/  FFMA.FTZ R114, R75, UR34, -R3.reuse ;  /* 0x000000224b727c23 */ /* 0x100fe20008010803 */
[----:B------:R-:W-:Y:S01]  /*7310*/  FFMA.FTZ R75, R55, UR34, -R3 ;  /* 0x00000022374b7c23 */ /* 0x000fe20008010803 */
[----:B------:R-:W-:-:S04]  /*7320*/  FFMA.FTZ R55, R152, UR34, -R0 ;  /* 0x0000002298377c23 */ /* 0x000fc80008010800 */
[----:B------:R2:W3:Y:S02]  /*7330*/  MUFU.EX2 R40, R5 ;  /* 0x0000000500287308 */ /* 0x0004e40000000800 */
[----:B--2---:R-:W-:Y:S02]  /*7340*/  PRMT R5, R42, 0x7772, RZ ;  /* 0x000077722a057816 */ /* 0x004fe400000000ff */
[----:B---3--:R-:W-:Y:S02]  /*7350*/  F2FP.F16.F32.PACK_AB R197, R40, R24 ;  /* 0x0000001828c5723e */ /* 0x008fe400000000ff */
[----:B------:R-:W-:Y:S02]  /*7360*/  ISETP.GT.U32.AND P0, PT, R5, UR6, PT ;  /* 0x0000000605007c0c */ /* 0x000fe4000bf04070 */
[----:B------:R-:W-:Y:S02]  /*7370*/  PRMT R5, R42, 0x7773, RZ ;  /* 0x000077732a057816 */ /* 0x000fe400000000ff */
[----:B-1----:R-:W-:-:S02]  /*7380*/  PRMT R214, R197, 0x7632, R214 ;  /* 0x00007632c5d67816 */ /* 0x002fc400000000d6 */
[----:B------:R-:W-:Y:S02]  /*7390*/  ISETP.GT.U32.AND P3, PT, R5, UR6, PT ;  /* 0x0000000605007c0c */ /* 0x000fe4000bf64070 */
[----:B------:R-:W-:Y:S01]  /*73a0*/  LOP3.LUT R5, R6, 0xff, RZ, 0xc0, !PT ;  /* 0x000000ff06057812 */ /* 0x000fe200078ec0ff */
[----:B------:R-:W-:Y:S01]  /*73b0*/  FFMA.FTZ R6, R117, UR34, -R2 ;  /* 0x0000002275067c23 */ /* 0x000fe20008010802 */
[----:B------:R-:W-:Y:S02]  /*73c0*/  IMAD.MOV.U32 R117, RZ, RZ, R30 ;  /* 0x000000ffff757224 */ /* 0x000fe400078e001e */
[----:B------:R-:W-:Y:S01]  /*73d0*/  ISETP.LE.U32.AND P2, PT, R5, UR6, PT ;  /* 0x0000000605007c0c */ /* 0x000fe2000bf43070 */
[----:B------:R-:W-:Y:S01]  /*73e0*/  FFMA.FTZ R5, R115, UR34, -R2 ;  /* 0x0000002273057c23 */ /* 0x000fe20008010802 */
[----:B------:R1:W-:Y:S01]  /*73f0*/  MUFU.EX2 R34, R6 ;  /* 0x0000000600227308 */ /* 0x0003e20000000800 */
[----:B------:R-:W-:Y:S01]  /*7400*/  @P0 HADD2 R162, -R197.H0_H0, -RZ.H0_H0 ;  /* 0xa00000ffc5a20230 */ /* 0x000fe20000000900 */
[----:B------:R-:W-:Y:S01]  /*7410*/  PRMT R115, R197, 0x7610, R115 ;  /* 0x00007610c5737816 */ /* 0x000fe20000000073 */
[----:B------:R-:W-:-:S02]  /*7420*/  IMAD.MOV.U32 R122, RZ, RZ, R117 ;  /* 0x000000ffff7a7224 */ /* 0x000fc400078e0075 */
[----:B------:R-:W-:Y:S01]  /*7430*/  @P3 HADD2 R161, -R197.H1_H1, -RZ.H0_H0 ;  /* 0xa00000ffc5a13230 */ /* 0x000fe20000000d00 */
[----:B------:R-:W-:Y:S01]  /*7440*/  @P0 PRMT R115, R162, 0x5410, RZ ;  /* 0x00005410a2730816 */ /* 0x000fe200000000ff */
[----:B------:R-:W-:Y:S01]  /*7450*/  IMAD.MOV.U32 R89, RZ, RZ, R122 ;  /* 0x000000ffff597224 */ /* 0x000fe200078e007a */
[----:B------:R2:W3:Y:S02]  /*7460*/  MUFU.EX2 R46, R5 ;  /* 0x00000005002e7308 */ /* 0x0004e40000000800 */
[----:B------:R-:W-:Y:S01]  /*7470*/  @P3 PRMT R214, R161, 0x5410, RZ ;  /* 0x00005410a1d63816 */ /* 0x000fe200000000ff */
[----:B------:R-:W-:-:S05]  /*7480*/  IMAD.MOV.U32 R160, RZ, RZ, R115 ;  /* 0x000000ffffa07224 */ /* 0x000fca00078e0073 */
[----:B------:R-:W-:Y:S01]  /*7490*/  MUFU.EX2 R117, R15 ;  /* 0x0000000f00757308 */ /* 0x000fe20000000800 */
[----:B-1----:R-:W-:-:S04]  /*74a0*/  LOP3.LUT R6, R95, 0xff, RZ, 0xc0, !PT ;  /* 0x000000ff5f067812 */ /* 0x002fc800078ec0ff */
[----:B------:R-:W-:Y:S01]  /*74b0*/  ISETP.LE.U32.AND P0, PT, R6, UR6, PT ;  /* 0x0000000606007c0c */ /* 0x000fe2000bf03070 */
[----:B------:R-:W-:Y:S02]  /*74c0*/  FFMA.FTZ R6, R21, UR34, -R4 ;  /* 0x0000002215067c23 */ /* 0x000fe40008010804 */
[----:B------:R1:W-:Y:S01]  /*74d0*/  MUFU.EX2 R21, R11 ;  /* 0x0000000b00157308 */ /* 0x0003e20000000800 */
[----:B--2---:R-:W-:Y:S02]  /*74e0*/  LOP3.LUT R5, R95, 0xffff, RZ, 0xc0, !PT ;  /* 0x0000ffff5f057812 */ /* 0x004fe400078ec0ff */
[----:B---3--:R-:W-:Y:S02]  /*74f0*/  F2FP.F16.F32.PACK_AB R205, R46, R34 ;  /* 0x000000222ecd723e */ /* 0x008fe400000000ff */
[----:B------:R-:W-:Y:S02]  /*7500*/  SHF.R.U32.HI R5, RZ, 0x8, R5 ;  /* 0x00000008ff057819 */ /* 0x000fe40000011605 */
[----:B------:R-:W-:Y:S01]  /*7510*/  PRMT R83, R205, 0x7610, R83 ;  /* 0x00007610cd537816 */ /* 0x000fe20000000053 */
[----:B------:R2:W-:Y:S01]  /*7520*/  MUFU.EX2 R190, R6 ;  /* 0x0000000600be7308 */ /* 0x0005e20000000800 */
[----:B------:R-:W-:Y:S01]  /*7530*/  LOP3.LUT R5, R5, 0xffff, RZ, 0xc0, !PT ;  /* 0x0000ffff05057812 */ /* 0x000fe200078ec0ff */
[----:B------:R-:W-:Y:S01]  /*7540*/  @!P0 HADD2 R164, -R205.H0_H0, -RZ.H0_H0 ;  /* 0xa00000ffcda48230 */ /* 0x000fe20000000900 */
[----:B------:R-:W-:-:S02]  /*7550*/  PRMT R200, R205, 0x7632, R200 ;  /* 0x00007632cdc87816 */ /* 0x000fc400000000c8 */
[----:B------:R-:W-:Y:S01]  /*7560*/  ISETP.LE.U32.AND P3, PT, R5, UR6, PT ;  /* 0x0000000605007c0c */ /* 0x000fe2000bf63070 */
[--C-:B------:R-:W-:Y:S01]  /*7570*/  FFMA.FTZ R5, R142, UR34, -R4.reuse ;  /* 0x000000228e057c23 */ /* 0x100fe20008010804 */
[----:B------:R-:W-:Y:S01]  /*7580*/  @!P0 PRMT R83, R164, 0x5410, RZ ;  /* 0x00005410a4538816 */ /* 0x000fe200000000ff */
[----:B------:R-:W-:Y:S01]  /*7590*/  FFMA.FTZ R142, R63, UR34, -R4 ;  /* 0x000000223f8e7c23 */ /* 0x000fe20008010804 */
[----:B------:R-:W-:Y:S01]  /*75a0*/  FFMA.FTZ R63, R104, UR34, -R3 ;  /* 0x00000022683f7c23 */ /* 0x000fe20008010803 */
[----:B------:R3:W-:Y:S01]  /*75b0*/  MUFU.EX2 R180, R5 ;  /* 0x0000000500b47308 */ /* 0x0007e20000000800 */
[--C-:B-1----:R-:W-:Y:S01]  /*75c0*/  FFMA.FTZ R11, R220, UR34, -R2.reuse ;  /* 0x00000022dc0b7c23 */ /* 0x102fe20008010802 */
[----:B------:R-:W-:Y:S01]  /*75d0*/  FFMA.FTZ R220, R32, UR34, -R2 ;  /* 0x0000002220dc7c23 */ /* 0x000fe20008010802 */
[----:B------:R-:W-:Y:S02]  /*75e0*/  IMAD.MOV.U32 R76, RZ, RZ, R83 ;  /* 0x000000ffff4c7224 */ /* 0x000fe400078e0053 */
[--C-:B------:R-:W-:Y:S01]  /*75f0*/  FFMA.FTZ R83, R132, UR34, -R0.reuse ;  /* 0x0000002284537c23 */ /* 0x100fe20008010800 */
[----:B------:R-:W-:Y:S01]  /*7600*/  FFMA.FTZ R132, R50, UR34, -R0 ;  /* 0x0000002232847c23 */ /* 0x000fe20008010800 */
[----:B------:R-:W-:Y:S01]  /*7610*/  PRMT R164, R22, 0x7610, R164 ;  /* 0x0000761016a47816 */ /* 0x000fe200000000a4 */
[----:B--2---:R-:W-:Y:S01]  /*7620*/  FFMA.FTZ R6, R141, UR34, -R4 ;  /* 0x000000228d067c23 */ /* 0x004fe20008010804 */
[----:B------:R-:W-:-:S02]  /*7630*/  @!P3 HADD2 R163, -R205.H1_H1, -RZ.H0_H0 ;  /* 0xa00000ffcda3b230 */ /* 0x000fc40000000d00 */
[----:B------:R-:W-:Y:S01]  /*7640*/  FFMA.FTZ R141, R66, UR34, -R4 ;  /* 0x00000022428d7c23 */ /* 0x000fe20008010804 */
[--C-:B------:R-:W-:Y:S01]  /*7650*/  FFMA.FTZ R66, R101, UR34, -R3.reuse ;  /* 0x0000002265427c23 */ /* 0x100fe20008010803 */
[----:B------:R1:W-:Y:S01]  /*7660*/  MUFU.EX2 R159, R6 ;  /* 0x00000006009f7308 */ /* 0x0003e20000000800 */
[----:B------:R-:W-:Y:S01]  /*7670*/  FFMA.FTZ R101, R93, UR34, -R3 ;  /* 0x000000225d657c23 */ /* 0x000fe20008010803 */
[----:B------:R-:W-:Y:S01]  /*7680*/  @!P3 PRMT R200, R163, 0x5410, RZ ;  /* 0x00005410a3c8b816 */ /* 0x000fe200000000ff */
[----:B------:R-:W-:Y:S01]  /*7690*/  FFMA.FTZ R93, R105, UR34, -R2 ;  /* 0x00000022695d7c23 */ /* 0x000fe20008010802 */
[----:B------:R-:W-:Y:S01]  /*76a0*/  IMAD.MOV.U32 R105, RZ, RZ, R114 ;  /* 0x000000ffff697224 */ /* 0x000fe200078e0072 */
[----:B------:R-:W-:Y:S01]  /*76b0*/  PRMT R19, R164, 0x7610, R22 ;  /* 0x00007610a4137816 */ /* 0x000fe20000000016 */
[----:B------:R-:W-:Y:S01]  /*76c0*/  IMAD.MOV.U32 R114, RZ, RZ, R18 ;  /* 0x000000ffff727224 */ /* 0x000fe200078e0012 */
[----:B---3--:R-:W-:Y:S01]  /*76d0*/  PRMT R5, R95, 0x7632, R5 ;  /* 0x000076325f057816 */ /* 0x008fe20000000005 */
[----:B------:R2:W-:Y:S01]  /*76e0*/  STL [R1+0x180], R200 ;  /* 0x000180c801007387 */ /* 0x0005e20000100800 */
[----:B------:R-:W-:Y:S01]  /*76f0*/  MUFU.EX2 R118, R11 ;  /* 0x0000000b00767308 */ /* 0x000fe20000000800 */
[----:B------:R-:W-:Y:S01]  /*7700*/  FFMA.FTZ R18, R224, UR34, -R0 ;  /* 0x00000022e0127c23 */ /* 0x000fe20008010800 */
[----:B------:R-:W-:Y:S01]  /*7710*/  LOP3.LUT R5, R5, 0xff, RZ, 0xc0, !PT ;  /* 0x000000ff05057812 */ /* 0x000fe200078ec0ff */
[----:B------:R-:W-:-:S02]  /*7720*/  IMAD.MOV.U32 R22, RZ, RZ, R114 ;  /* 0x000000ffff167224 */ /* 0x000fc400078e0072 */
[----:B------:R-:W-:Y:S01]  /*7730*/  @!P1 HADD2 R195, -R164.H0_H0, -RZ.H0_H0 ;  /* 0xa00000ffa4c39230 */ /* 0x000fe20000000900 */
[----:B------:R-:W-:Y:S01]  /*7740*/  ISETP.LE.U32.AND P0, PT, R5, UR6, PT ;  /* 0x0000000605007c0c */ /* 0x000fe2000bf03070 */
[--C-:B------:R-:W-:Y:S01]  /*7750*/  FFMA.FTZ R5, R140, UR34, -R4.reuse ;  /* 0x000000228c057c23 */ /* 0x100fe20008010804 */
[----:B-1----:R-:W-:Y:S01]  /*7760*/  FFMA.FTZ R6, R129, UR34, -R4 ;  /* 0x0000002281067c23 */ /* 0x002fe20008010804 */
[----:B------:R-:W-:Y:S01]  /*7770*/  MUFU.EX2 R11, R14 ;  /* 0x0000000e000b7308 */ /* 0x000fe20000000800 */
[----:B------:R-:W-:-:S07]  /*7780*/  @!P1 PRMT R164, R195, 0x5410, RZ ;  /* 0x00005410c3a49816 */ /* 0x000fce00000000ff */
[----:B------:R1:W-:Y:S08]  /*7790*/  MUFU.EX2 R148, R5 ;  /* 0x0000000500947308 */ /* 0x0003f00000000800 */
[----:B------:R3:W-:Y:S08]  /*77a0*/  MUFU.EX2 R202, R6 ;  /* 0x0000000600ca7308 */ /* 0x0007f00000000800 */
[----:B------:R-:W-:Y:S01]  /*77b0*/  MUFU.EX2 R114, R13 ;  /* 0x0000000d00727308 */ /* 0x000fe20000000800 */
[----:B-1----:R-:W-:-:S04]  /*77c0*/  LOP3.LUT R5, R60, 0xffff, RZ, 0xc0, !PT ;  /* 0x0000ffff3c057812 */ /* 0x002fc800078ec0ff */
[----:B------:R-:W-:-:S03]  /*77d0*/  SHF.R.U32.HI R5, RZ, 0x8, R5 ;  /* 0x00000008ff057819 */ /* 0x000fc60000011605 */
[----:B------:R-:W-:Y:S01]  /*77e0*/  MUFU.EX2 R122, R20 ;  /* 0x00000014007a7308 */ /* 0x000fe20000000800 */
[----:B------:R-:W-:Y:S01]  /*77f0*/  LOP3.LUT R5, R5, 0xffff, RZ, 0xc0, !PT ;  /* 0x0000ffff05057812 */ /* 0x000fe200078ec0ff */
[----:B---3--:R-:W-:Y:S01]  /*7800*/  FFMA.FTZ R6, R128, UR34, -R4 ;  /* 0x0000002280067c23 */ /* 0x008fe20008010804 */
[----:B------:R-:W-:Y:S02]  /*7810*/  FFMA.FTZ R128, R61, UR34, -R0 ;  /* 0x000000223d807c23 */ /* 0x000fe40008010800 */
[----:B------:R-:W-:Y:S01]  /*7820*/  ISETP.LE.U32.AND P3, PT, R5, UR6, PT ;  /* 0x0000000605007c0c */ /* 0x000fe2000bf63070 */
[--C-:B------:R-:W-:Y:S01]  /*7830*/  FFMA.FTZ R5, R109, UR34, -R4.reuse ;  /* 0x000000226d057c23 */ /* 0x100fe20008010804 */
[--C-:B------:R-:W-:Y:S01]  /*7840*/  FFMA.FTZ R109, R74, UR34, -R4.reuse ;  /* 0x000000224a6d7c23 */ /* 0x100fe20008010804 */
[----:B--2---:R1:W-:Y:S08]  /*7850*/  MUFU.EX2 R200, R6 ;  /* 0x0000000600c87308 */ /* 0x0043f00000000800 */
[----:B------:R2:W-:Y:S01]  /*7860*/  MUFU.EX2 R17, R5 ;  /* 0x0000000500117308 */ /* 0x0005e20000000800 */
[--C-:B-1----:R-:W-:Y:S01]  /*7870*/  FFMA.FTZ R6, R112, UR34, -R4.reuse ;  /* 0x0000002270067c23 */ /* 0x102fe20008010804 */
[----:B------:R-:W-:Y:S01]  /*7880*/  FFMA.FTZ R112, R35, UR34, -R4 ;  /* 0x0000002223707c23 */ /* 0x000fe20008010804 */
[----:B------:R-:W-:-:S05]  /*7890*/  FFMA.FTZ R4, R136, UR34, -R0 ;  /* 0x0000002288047c23 */ /* 0x000fca0008010800 */
[----:B------:R1:W-:Y:S01]  /*78a0*/  MUFU.EX2 R140, R6 ;  /* 0x00000006008c7308 */ /* 0x0003e20000000800 */
[----:B------:R-:W-:Y:S02]  /*78b0*/  IMAD.MOV.U32 R20, RZ, RZ, R112 ;  /* 0x000000ffff147224 */ /* 0x000fe400078e0070 */
[----:B--2---:R-:W-:-:S05]  /*78c0*/  FFMA.FTZ R5, R203, UR34, -R3 ;  /* 0x00000022cb057c23 */ /* 0x004fca0008010803 */
[----:B------:R2:W-:Y:S08]  /*78d0*/  MUFU.EX2 R28, R4 ;  /* 0x00000004001c7308 */ /* 0x0005f00000000800 */
[----:B------:R3:W-:Y:S01]  /*78e0*/  MUFU.EX2 R182, R5 ;  /* 0x0000000500b67308 */ /* 0x0007e20000000800 */
[----:B-1----:R-:W-:Y:S01]  /*78f0*/  FFMA.FTZ R6, R29, UR34, -R3 ;  /* 0x000000221d067c23 */ /* 0x002fe20008010803 */
[----:B------:R-:W-:-:S06]  /*7900*/  SHF.R.U32.HI R3, RZ, 0x18, R95 ;  /* 0x00000018ff037819 */ /* 0x000fcc000001165f */
[----:B------:R1:W-:Y:S01]  /*7910*/  MUFU.EX2 R187, R6 ;  /* 0x0000000600bb7308 */ /* 0x0003e20000000800 */
[----:B--2---:R-:W-:Y:S01]  /*7920*/  FFMA.FTZ R4, R134, UR34, -R0 ;  /* 0x0000002286047c23 */ /* 0x004fe20008010800 */
[----:B------:R-:W-:-:S06]  /*7930*/  FFMA.FTZ R134, R92, UR34, -R2 ;  /* 0x000000225c867c23 */ /* 0x000fcc0008010802 */
[----:B------:R-:W2:Y:S01]  /*7940*/  MUFU.EX2 R29, R4 ;  /* 0x00000004001d7308 */ /* 0x000ea20000000800 */
[----:B---3--:R-:W-:-:S07]  /*7950*/  FFMA.FTZ R5, R44, UR34, -R2 ;  /* 0x000000222c057c23 */ /* 0x008fce0008010802 */
[----:B------:R3:W-:Y:S01]  /*7960*/  MUFU.EX2 R136, R8 ;  /* 0x0000000800887308 */ /* 0x0007e20000000800 */
[----:B-1----:R-:W-:-:S07]  /*7970*/  FFMA.FTZ R6, R227, UR34, -R2 ;  /* 0x00000022e3067c23 */ /* 0x002fce0008010802 */
[----:B------:R-:W-:Y:S01]  /*7980*/  MUFU.EX2 R92, R10 ;  /* 0x0000000a005c7308 */ /* 0x000fe20000000800 */
[----:B--2---:R-:W-:Y:S01]  /*7990*/  F2FP.F16.F32.PACK_AB R203, R29, R28 ;  /* 0x0000001c1dcb723e */ /* 0x004fe200000000ff */
[----:B------:R-:W-:-:S03]  /*79a0*/  FFMA.FTZ R4, R145, UR34, -R2 ;  /* 0x0000002291047c23 */ /* 0x000fc60008010802 */
[C---:B------:R-:W-:Y:S01]  /*79b0*/  PRMT R74, R203.reuse, 0x7610, R74 ;  /* 0x00007610cb4a7816 */ /* 0x040fe2000000004a */
[C---:B------:R-:W-:Y:S01]  /*79c0*/  @!P0 HADD2 R165, -R203.reuse.H0_H0, -RZ.H0_H0 ;  /* 0xa00000ffcba58230 */ /* 0x040fe20000000900 */
[----:B------:R-:W-:Y:S01]  /*79d0*/  PRMT R238, R203, 0x7632, R238 ;  /* 0x00007632cbee7816 */ /* 0x000fe200000000ee */
[----:B------:R-:W-:Y:S01]  /*79e0*/  MUFU.EX2 R30, R4 ;  /* 0x00000004001e7308 */ /* 0x000fe20000000800 */
[--C-:B---3--:R-:W-:Y:S02]  /*79f0*/  FFMA.FTZ R8, R169, UR34, -R2.reuse ;  /* 0x00000022a9087c23 */ /* 0x108fe40008010802 */
[----:B------:R-:W-:Y:S02]  /*7a00*/  @!P0 PRMT R74, R165, 0x5410, RZ ;  /* 0x00005410a54a8816 */ /* 0x000fe400000000ff */
[----:B------:R-:W-:Y:S01]  /*7a10*/  ISETP.LE.U32.AND P0, PT, R3, UR6, PT ;  /* 0x0000000603007c0c */ /* 0x000fe2000bf03070 */
[----:B------:R-:W-:Y:S01]  /*7a20*/  FFMA.FTZ R3, R143, UR34, -R2 ;  /* 0x000000228f037c23 */ /* 0x000fe20008010802 */
[----:B------:R-:W-:Y:S01]  /*7a30*/  PRMT R2, R98, 0x7771, RZ ;  /* 0x0000777162027816 */ /* 0x000fe200000000ff */
[----:B------:R1:W-:Y:S08]  /*7a40*/  MUFU.EX2 R10, R8 ;  /* 0x00000008000a7308 */ /* 0x0003f00000000800 */
[----:B------:R-:W2:Y:S02]  /*7a50*/  MUFU.EX2 R44, R3 ;  /* 0x00000003002c7308 */ /* 0x000ea40000000800 */
[----:B------:R-:W-:-:S05]  /*7a60*/  @!P0 HADD2 R170, -R203.H1_H1, -RZ.H0_H0 ;  /* 0xa00000ffcbaa8230 */ /* 0x000fca0000000d00 */
[----:B------:R-:W-:Y:S01]  /*7a70*/  @!P0 PRMT R238, R170, 0x5410, RZ ;  /* 0x00005410aaee8816 */ /* 0x000fe200000000ff */
[----:B------:R3:W-:Y:S01]  /*7a80*/  MUFU.EX2 R104, R5 ;  /* 0x0000000500687308 */ /* 0x0007e20000000800 */
[----:B------:R-:W-:Y:S01]  /*7a90*/  ISETP.GT.U32.AND P0, PT, R2, UR6, PT ;  /* 0x0000000602007c0c */ /* 0x000fe2000bf04070 */
[----:B-1----:R-:W-:Y:S01]  /*7aa0*/  FFMA.FTZ R8, R230, UR34, -R0 ;  /* 0x00000022e6087c23 */ /* 0x002fe20008010800 */
[----:B------:R-:W-:-:S05]  /*7ab0*/  PRMT R2, R88, 0x7773, RZ ;  /* 0x0000777358027816 */ /* 0x000fca00000000ff */
[----:B------:R1:W-:Y:S01]  /*7ac0*/  MUFU.EX2 R102, R6 ;  /* 0x0000000600667308 */ /* 0x0003e20000000800 */
[----:B--2---:R-:W-:Y:S02]  /*7ad0*/  F2FP.F16.F32.PACK_AB R201, R44, R30 ;  /* 0x0000001e2cc9723e */ /* 0x004fe400000000ff */
[----:B------:R-:W-:Y:S02]  /*7ae0*/  F2FP.F16.F32.PACK_AB R3, R21, R17 ;  /* 0x000000111503723e */ /* 0x000fe400000000ff */
[C---:B------:R-:W-:Y:S01]  /*7af0*/  PRMT R129, R201.reuse, 0x7610, R129 ;  /* 0x00007610c9817816 */ /* 0x040fe20000000081 */
[C---:B------:R-:W-:Y:S01]  /*7b00*/  @!P4 HADD2 R172, -R201.reuse.H0_H0, -RZ.H0_H0 ;  /* 0xa00000ffc9acc230 */ /* 0x040fe20000000900 */
[----:B------:R-:W-:Y:S01]  /*7b10*/  PRMT R9, R201, 0x7632, R9 ;  /* 0x00007632c9097816 */ /* 0x000fe20000000009 */
[----:B------:R-:W-:Y:S01]  /*7b20*/  @P0 HADD2 R174, -R201.H1_H1, -RZ.H0_H0 ;  /* 0xa00000ffc9ae0230 */ /* 0x000fe20000000d00 */
[----:B------:R-:W-:Y:S01]  /*7b30*/  PRMT R178, R3, 0x7632, R178 ;  /* 0x0000763203b27816 */ /* 0x000fe200000000b2 */
[--C-:B---3--:R-:W-:Y:S01]  /*7b40*/  FFMA.FTZ R5, R235, UR34, -R0.reuse ;  /* 0x00000022eb057c23 */ /* 0x108fe20008010800 */
[----:B------:R-:W-:Y:S01]  /*7b50*/  @!P4 PRMT R129, R172, 0x5410, RZ ;  /* 0x00005410ac81c816 */ /* 0x000fe200000000ff */
[----:B------:R-:W-:Y:S01]  /*7b60*/  MUFU.EX2 R112, R18 ;  /* 0x0000001200707308 */ /* 0x000fe20000000800 */
[----:B------:R-:W-:Y:S01]  /*7b70*/  ISETP.GT.U32.AND P4, PT, R2, UR6, PT ;  /* 0x0000000602007c0c */ /* 0x000fe2000bf84070 */
[----:B------:R-:W-:Y:S01]  /*7b80*/  FFMA.FTZ R2, R157, UR34, -R0 ;  /* 0x000000229d027c23 */ /* 0x000fe20008010800 */
[----:B------:R-:W-:Y:S01]  /*7b90*/  @P0 PRMT R9, R174, 0x5410, RZ ;  /* 0x00005410ae090816 */ /* 0x000fe200000000ff */
[----:B------:R-:W-:Y:S01]  /*7ba0*/  @!P5 HADD2 R177, -R178.H0_H0, -RZ.H0_H0 ;  /* 0xa00000ffb2b1d230 */ /* 0x000fe20000000900 */
[----:B------:R-:W-:Y:S01]  /*7bb0*/  PRMT R174, R3, 0x7610, R174 ;  /* 0x0000761003ae7816 */ /* 0x000fe200000000ae */
[----:B------:R-:W-:Y:S01]  /*7bc0*/  FFMA.FTZ R3, R223, UR34, -R0 ;  /* 0x00000022df037c23 */ /* 0x000fe20008010800 */
[----:B------:R2:W-:Y:S01]  /*7bd0*/  STL [R1+0x148], R129 ;  /* 0x0001488101007387 */ /* 0x0005e20000100800 */
[----:B------:R3:W-:Y:S01]  /*7be0*/  MUFU.EX2 R33, R2 ;  /* 0x0000000200217308 */ /* 0x0007e20000000800 */
[----:B------:R-:W-:Y:S01]  /*7bf0*/  PRMT R90, R174, 0x5410, R178 ;  /* 0x00005410ae5a7816 */ /* 0x000fe200000000b2 */
[----:B-1----:R-:W-:Y:S01]  /*7c00*/  FFMA.FTZ R6, R181, UR34, -R0 ;  /* 0x00000022b5067c23 */ /* 0x002fe20008010800 */
[----:B------:R-:W-:Y:S01]  /*7c10*/  @!P5 PRMT R178, R177, 0x5410, RZ ;  /* 0x00005410b1b2d816 */ /* 0x000fe200000000ff */
[----:B------:R1:W-:Y:S02]  /*7c20*/  STL [R1+0x144], R9 ;  /* 0x0001440901007387 */ /* 0x0003e40000100800 */
[----:B------:R-:W-:-:S02]  /*7c30*/  @P4 HADD2 R176, -R211.H0_H0, -RZ.H0_H0 ;  /* 0xa00000ffd3b04230 */ /* 0x000fc40000000900 */
[----:B------:R4:W-:Y:S03]  /*7c40*/  MUFU.EX2 R61, R6 ;  /* 0x00000006003d7308 */ /* 0x0009e60000000800 */
[----:B------:R-:W-:-:S05]  /*7c50*/  @P4 PRMT R211, R176, 0x5410, RZ ;  /* 0x00005410b0d34816 */ /* 0x000fca00000000ff */
[----:B------:R-:W-:Y:S01]  /*7c60*/  STL [R1+0x384], R211 ;  /* 0x000384d301007387 */ /* 0x000fe20000100800 */
[--C-:B---3--:R-:W-:Y:S01]  /*7c70*/  FFMA.FTZ R2, R156, UR34, -R0.reuse ;  /* 0x000000229c027c23 */ /* 0x108fe20008010800 */
[----:B------:R3:W-:Y:S01]  /*7c80*/  MUFU.EX2 R50, R5 ;  /* 0x0000000500327308 */ /* 0x0007e20000000800 */
[----:B--2---:R-:W-:Y:S01]  /*7c90*/  FFMA.FTZ R129, R107, UR34, -R0 ;  /* 0x000000226b817c23 */ /* 0x004fe20008010800 */
[----:B----4-:R-:W2:Y:S06]  /*7ca0*/  S2R R6, SR_CTAID.X ;  /* 0x0000000000067919 */ /* 0x010eac0000002500 */
[----:B------:R4:W4:Y:S08]  /*7cb0*/  MUFU.EX2 R35, R2 ;  /* 0x0000000200237308 */ /* 0x0009300000000800 */
[----:B-1----:R-:W-:Y:S01]  /*7cc0*/  MUFU.EX2 R9, R3 ;  /* 0x0000000300097308 */ /* 0x002fe20000000800 */
[----:B---3--:R-:W-:-:S07]  /*7cd0*/  SHF.R.U32.HI R5, RZ, 0x5, R222 ;  /* 0x00000005ff057819 */ /* 0x008fce00000116de */
[----:B------:R-:W-:Y:S01]  /*7ce0*/  MUFU.EX2 R107, R8 ;  /* 0x00000008006b7308 */ /* 0x000fe20000000800 */
[----:B----4-:R-:W-:Y:S02]  /*7cf0*/  PRMT R2, R98, 0x7772, RZ ;  /* 0x0000777262027816 */ /* 0x010fe400000000ff */
[----:B------:R-:W-:Y:S02]  /*7d00*/  F2FP.F16.F32.PACK_AB R196, R35, R33 ;  /* 0x0000002123c4723e */ /* 0x000fe400000000ff */
[----:B------:R-:W-:Y:S02]  /*7d10*/  ISETP.GT.U32.AND P0, PT, R2, UR6, PT ;  /* 0x0000000602007c0c */ /* 0x000fe4000bf04070 */
[----:B------:R-:W-:Y:S02]  /*7d20*/  LOP3.LUT R2, R62, 0xff, RZ, 0xc0, !PT ;  /* 0x000000ff3e027812 */ /* 0x000fe400078ec0ff */
[----:B------:R-:W-:Y:S02]  /*7d30*/  PRMT R4, R196, 0x7610, R4 ;  /* 0x00007610c4047816 */ /* 0x000fe40000000004 */
[----:B------:R-:W-:-:S02]  /*7d40*/  ISETP.LE.U32.AND P5, PT, R2, UR6, PT ;  /* 0x0000000602007c0c */ /* 0x000fc4000bfa3070 */
[----:B------:R-:W-:Y:S02]  /*7d50*/  LOP3.LUT R2, R60, 0xff, RZ, 0xc0, !PT ;  /* 0x000000ff3c027812 */ /* 0x000fe400078ec0ff */
[----:B------:R-:W-:Y:S01]  /*7d60*/  PRMT R32, R196, 0x7632, R32 ;  /* 0x00007632c4207816 */ /* 0x000fe20000000020 */
[----:B--2---:R-:W-:Y:S01]  /*7d70*/  IMAD R6, R6, 0x8, R5 ;  /* 0x0000000806067824 */ /* 0x004fe200078e0205 */
[----:B------:R-:W-:Y:S01]  /*7d80*/  ISETP.LE.U32.AND P4, PT, R2, UR6, PT ;  /* 0x0000000602007c0c */ /* 0x000fe2000bf83070 */
[----:B------:R-:W-:Y:S01]  /*7d90*/  @P0 HADD2 R179, -R196.H0_H0, -RZ.H0_H0 ;  /* 0xa00000ffc4b30230 */ /* 0x000fe20000000900 */
[----:B------:R-:W-:Y:S01]  /*7da0*/  PRMT R2, R98, 0x7773, RZ ;  /* 0x0000777362027816 */ /* 0x000fe200000000ff */
[----:B------:R-:W-:-:S03]  /*7db0*/  IMAD.WIDE.U32 R6, R6, -0x326172a9, RZ ;  /* 0xcd9e8d5706067825 */ /* 0x000fc600078e00ff */
[----:B------:R-:W-:Y:S01]  /*7dc0*/  @P0 PRMT R4, R179, 0x5410, RZ ;  /* 0x00005410b3040816 */ /* 0x000fe200000000ff */
[----:B------:R-:W-:Y:S01]  /*7dd0*/  @!P5 HADD2 R193, -R174.H0_H0, -RZ.H0_H0 ;  /* 0xa00000ffaec1d230 */ /* 0x000fe20000000900 */
[----:B------:R-:W-:Y:S01]  /*7de0*/  ISETP.GT.U32.AND P0, PT, R2, UR6, PT ;  /* 0x0000000602007c0c */ /* 0x000fe2000bf04070 */
[----:B------:R-:W-:Y:S01]  /*7df0*/  FFMA.FTZ R2, R218, UR34, -R0 ;  /* 0x00000022da027c23 */ /* 0x000fe20008010800 */
[----:B------:R-:W-:Y:S01]  /*7e00*/  IMAD.MOV.U32 R218, RZ, RZ, R90 ;  /* 0x000000ffffda7224 */ /* 0x000fe200078e005a */
[----:B------:R1:W-:Y:S01]  /*7e10*/  STL [R1+0x12c], R4 ;  /* 0x00012c0401007387 */ /* 0x0003e20000100800 */
[----:B------:R-:W-:Y:S01]  /*7e20*/  IMAD.MOV.U32 R90, RZ, RZ, R206 ;  /* 0x000000ffff5a7224 */ /* 0x000fe200078e00ce */
[----:B------:R2:W3:Y:S01]  /*7e30*/  MUFU.EX2 R23, R2 ;  /* 0x0000000200177308 */ /* 0x0004e20000000800 */
[----:B------:R-:W-:-:S07]  /*7e40*/  @!P5 PRMT R174, R193, 0x5410, RZ ;  /* 0x00005410c1aed816 */ /* 0x000fce00000000ff */
[----:B------:R-:W-:-:S05]  /*7e50*/  @P0 HADD2 R191, -R196.H1_H1, -RZ.H0_H0 ;  /* 0xa00000ffc4bf0230 */ /* 0x000fca0000000d00 */
[----:B------:R-:W-:Y:S01]  /*7e60*/  @P0 PRMT R32, R191, 0x5410, RZ ;  /* 0x00005410bf200816 */ /* 0x000fe200000000ff */
[----:B--2---:R-:W-:-:S04]  /*7e70*/  FADD.FTZ R2, R190, R180 ;  /* 0x000000b4be027221 */ /* 0x004fc80000010000 */
[----:B------:R2:W-:Y:S01]  /*7e80*/  STL [R1+0x128], R32 ;  /* 0x0001282001007387 */ /* 0x0005e20000100800 */
[----:B------:R-:W-:Y:S01]  /*7e90*/  FADD.FTZ R2, R159, R2 ;  /* 0x000000029f027221 */ /* 0x000fe20000010000 */
[----:B-1----:R-:W-:Y:S01]  /*7ea0*/  FFMA.FTZ R4, R234, UR34, -R0 ;  /* 0x00000022ea047c23 */ /* 0x002fe20008010800 */
[----:B------:R-:W-:Y:S02]  /*7eb0*/  F2FP.F16.F32.PACK_AB R0, R11, R10 ;  /* 0x0000000a0b00723e */ /* 0x000fe400000000ff */
[----:B------:R-:W-:Y:S01]  /*7ec0*/  FADD.FTZ R2, R148, R2 ;  /* 0x0000000294027221 */ /* 0x000fe20000010000 */
[----:B------:R1:W4:Y:S01]  /*7ed0*/  MUFU.EX2 R115, R4 ;  /* 0x0000000400737308 */ /* 0x0003220000000800 */
[----:B------:R-:W-:Y:S02]  /*7ee0*/  PRMT R163, R0, 0x7610, R163 ;  /* 0x0000761000a37816 */ /* 0x000fe400000000a3 */
[----:B------:R-:W-:Y:S01]  /*7ef0*/  FADD.FTZ R2, R202, R2 ;  /* 0x00000002ca027221 */ /* 0x000fe20000010000 */
[----:B------:R-:W-:-:S02]  /*7f00*/  PRMT R147, R0, 0x7632, R147 ;  /* 0x0000763200937816 */ /* 0x000fc40000000093 */
[----:B------:R-:W-:Y:S01]  /*7f10*/  SHF.R.U32.HI R0, RZ, 0x18, R60 ;  /* 0x00000018ff007819 */ /* 0x000fe2000001163c */
[----:B------:R-:W-:Y:S01]  /*7f20*/  FADD.FTZ R2, R200, R2 ;  /* 0x00000002c8027221 */ /* 0x000fe20000010000 */
[----:B------:R-:W-:Y:S01]  /*7f30*/  PRMT R211, R163, 0x5410, R147 ;  /* 0x00005410a3d37816 */ /* 0x000fe20000000093 */
[----:B------:R-:W-:Y:S01]  /*7f40*/  @!P3 HADD2 R194, -R147.H0_H0, -RZ.H0_H0 ;  /* 0xa00000ff93c2b230 */ /* 0x000fe20000000900 */
[----:B------:R-:W-:Y:S01]  /*7f50*/  ISETP.LE.U32.AND P0, PT, R0, UR6, PT ;  /* 0x0000000600007c0c */ /* 0x000fe2000bf03070 */
[----:B------:R-:W-:Y:S01]  /*7f60*/  FADD.FTZ R2, R146, R2 ;  /* 0x0000000292027221 */ /* 0x000fe20000010000 */
[----:B---3--:R-:W-:Y:S01]  /*7f70*/  F2FP.F16.F32.PACK_AB R0, R23, R9 ;  /* 0x000000091700723e */ /* 0x008fe200000000ff */
[----:B------:R-:W-:Y:S01]  /*7f80*/  @!P4 HADD2 R192, -R163.H0_H0, -RZ.H0_H0 ;  /* 0xa00000ffa3c0c230 */ /* 0x000fe20000000900 */
[----:B------:R-:W-:Y:S01]  /*7f90*/  @!P3 PRMT R147, R194, 0x5410, RZ ;  /* 0x00005410c293b816 */ /* 0x000fe200000000ff */
[----:B------:R-:W-:Y:S01]  /*7fa0*/  FADD.FTZ R2, R140, R2 ;  /* 0x000000028c027221 */ /* 0x000fe20000010000 */
[C---:B------:R-:W-:Y:S01]  /*7fb0*/  PRMT R145, R0.reuse, 0x7610, R145 ;  /* 0x0000761000917816 */ /* 0x040fe20000000091 */
[----:B--2---:R-:W-:Y:S01]  /*7fc0*/  IMAD.MOV.U32 R32, RZ, RZ, R105 ;  /* 0x000000ffff207224 */ /* 0x004fe200078e0069 */
[----:B------:R-:W-:Y:S01]  /*7fd0*/  PRMT R144, R0, 0x7632, R144 ;  /* 0x0000763200907816 */ /* 0x000fe20000000090 */
[----:B------:R-:W-:Y:S01]  /*7fe0*/  FADD.FTZ R0, R187, R182 ;  /* 0x000000b6bb007221 */ /* 0x000fe20000010000 */
[----:B------:R-:W2:Y:S01]  /*7ff0*/  MUFU.EX2 R105, R12 ;  /* 0x0000000c00697308 */ /* 0x000ea20000000800 */
[----:B------:R-:W-:Y:S01]  /*8000*/  FADD.FTZ R3, R17, R2 ;  /* 0x0000000211037221 */ /* 0x000fe20000010000 */
[----:B------:R-:W-:Y:S01]  /*8010*/  FADD.FTZ R2, R104, R102 ;  /* 0x0000006668027221 */ /* 0x000fe20000010000 */
[----:B------:R-:W-:Y:S01]  /*8020*/  FADD.FTZ R0, R168, R0 ;  /* 0x00000000a8007221 */ /* 0x000fe20000010000 */
[----:B------:R-:W-:-:S02]  /*8030*/  @!P0 HADD2 R198, -R144.H0_H0, -RZ.H0_H0 ;  /* 0xa00000ff90c68230 */ /* 0x000fc40000000900 */
[----:B------:R-:W-:Y:S01]  /*8040*/  FADD.FTZ R15, R21, R3 ;  /* 0x00000003150f7221 */ /* 0x000fe20000010000 */
[----:B------:R-:W-:Y:S01]  /*8050*/  FADD.FTZ R2, R119, R2 ;  /* 0x0000000277027221 */ /* 0x000fe20000010000 */
[----:B------:R-:W-:Y:S01]  /*8060*/  FADD.FTZ R0, R136, R0 ;  /* 0x0000000088007221 */ /* 0x000fe20000010000 */
[----:B------:R-:W-:Y:S01]  /*8070*/  PRMT R57, R145, 0x5410, R144 ;  /* 0x0000541091397816 */ /* 0x000fe20000000090 */
[----:B------:R-:W-:Y:S02]  /*8080*/  @!P2 HADD2 R199, -R145.H0_H0, -RZ.H0_H0 ;  /* 0xa00000ff91c7a230 */ /* 0x000fe40000000900 */
[----:B------:R-:W-:Y:S01]  /*8090*/  FADD.FTZ R2, R118, R2 ;  /* 0x0000000276027221 */ /* 0x000fe20000010000 */
[----:B------:R-:W-:Y:S01]  /*80a0*/  FADD.FTZ R0, R92, R0 ;  /* 0x000000005c007221 */ /* 0x000fe20000010000 */
[----:B------:R-:W-:Y:S01]  /*80b0*/  IMAD.MOV.U32 R21, RZ, RZ, R77 ;  /* 0x000000ffff157224 */ /* 0x000fe200078e004d */
[----:B------:R-:W-:Y:S01]  /*80c0*/  @!P0 PRMT R144, R198, 0x5410, RZ ;  /* 0x00005410c6908816 */ /* 0x000fe200000000ff */
[----:B------:R-:W-:Y:S01]  /*80d0*/  FADD.FTZ R2, R121, R2 ;  /* 0x0000000279027221 */ /* 0x000fe20000010000 */
[----:B------:R-:W-:Y:S01]  /*80e0*/  FADD.FTZ R0, R87, R0 ;  /* 0x0000000057007221 */ /* 0x000fe20000010000 */
[----:B------:R-:W-:-:S02]  /*80f0*/  @!P2 PRMT R145, R199, 0x5410, RZ ;  /* 0x00005410c791a816 */ /* 0x000fc400000000ff */
[----:B------:R-:W-:Y:S01]  /*8100*/  FADD.FTZ R2, R117, R2 ;  /* 0x0000000275027221 */ /* 0x000fe20000010000 */
[----:B------:R-:W-:Y:S01]  /*8110*/  FADD.FTZ R0, R100, R0 ;  /* 0x0000000064007221 */ /* 0x000fe20000010000 */
[----:B------:R-:W-:Y:S02]  /*8120*/  @!P4 PRMT R163, R192, 0x5410, RZ ;  /* 0x00005410c0a3c816 */ /* 0x000fe400000000ff */
[----:B------:R-:W-:Y:S01]  /*8130*/  FADD.FTZ R2, R122, R2 ;  /* 0x000000027a027221 */ /* 0x000fe20000010000 */
[----:B------:R-:W-:-:S03]  /*8140*/  FADD.FTZ R0, R94, R0 ;  /* 0x000000005e007221 */ /* 0x000fc60000010000 */
[----:B------:R-:W-:Y:S01]  /*8150*/  FADD.FTZ R2, R120, R2 ;  /* 0x0000000278027221 */ /* 0x000fe20000010000 */
[----:B-1----:R-:W-:Y:S01]  /*8160*/  FADD.FTZ R4, R25, R0 ;  /* 0x0000000019047221 */ /* 0x002fe20000010000 */
[----:B------:R-:W-:Y:S02]  /*8170*/  FADD.FTZ R0, R61, R50 ;  /* 0x000000323d007221 */ /* 0x000fe40000010000 */
[----:B------:R-:W-:Y:S01]  /*8180*/  FADD.FTZ R2, R10, R2 ;  /* 0x000000020a027221 */ /* 0x000fe20000010000 */
[----:B------:R-:W-:Y:S01]  /*8190*/  FADD.FTZ R16, R26, R4 ;  /* 0x000000041a107221 */ /* 0x000fe20000010000 */
[----:B------:R-:W-:Y:S02]  /*81a0*/  IMAD.MOV.U32 R26, RZ, RZ, R207 ;  /* 0x000000ffff1a7224 */ /* 0x000fe400078e00cf */
[----:B----4-:R-:W-:Y:S01]  /*81b0*/  FADD.FTZ R0, R115, R0 ;  /* 0x0000000073007221 */ /* 0x010fe20000010000 */
[----:B------:R-:W3:Y:S01]  /*81c0*/  LDL.64 R206, [R1+0x100] ;  /* 0x0001000001ce7983 */ /* 0x000ee20000100a00 */
[----:B------:R-:W-:-:S02]  /*81d0*/  FADD.FTZ R17, R11, R2 ;  /* 0x000000020b117221 */ /* 0x000fc40000010000 */
[----:B------:R-:W-:-:S04]  /*81e0*/  FADD.FTZ R0, R113, R0 ;  /* 0x0000000071007221 */ /* 0x000fc80000010000 */
[----:B------:R-:W-:-:S04]  /*81f0*/  FADD.FTZ R0, R107, R0 ;  /* 0x000000006b007221 */ /* 0x000fc80000010000 */
[----:B--2---:R-:W-:-:S04]  /*8200*/  FADD.FTZ R0, R105, R0 ;  /* 0x0000000069007221 */ /* 0x004fc80000010000 */
[----:B------:R-:W-:-:S04]  /*8210*/  FADD.FTZ R0, R114, R0 ;  /* 0x0000000072007221 */ /* 0x000fc80000010000 */
[----:B------:R-:W-:-:S04]  /*8220*/  FADD.FTZ R0, R112, R0 ;  /* 0x0000000070007221 */ /* 0x000fc80000010000 */
[----:B------:R-:W-:Y:S01]  /*8230*/  FADD.FTZ R14, R9, R0 ;  /* 0x00000000090e7221 */ /* 0x000fe20000010000 */
[----:B------:R-:W-:-:S05]  /*8240*/  IMAD.U32 R0, RZ, RZ, UR4 ;  /* 0x00000004ff007e24 */ /* 0x000fca000f8e00ff */
[----:B------:R-:W-:-:S05]  /*8250*/  LOP3.LUT R0, R0, UR27, R217, 0x96, !PT ;  /* 0x0000001b00007c12 */ /* 0x000fca000f8e96d9 */
[----:B------:R-:W-:-:S05]  /*8260*/  IMAD.WIDE.U32 R2, R0, -0x326172a9, RZ ;  /* 0xcd9e8d5700027825 */ /* 0x000fca00078e00ff */
[----:B------:R-:W-:-:S05]  /*8270*/  LOP3.LUT R6, R6, UR32, R3, 0x96, !PT ;  /* 0x0000002006067c12 */ /* 0x000fca000f8e9603 */
[----:B------:R-:W-:-:S05]  /*8280*/  IMAD.WIDE.U32 R6, R6, -0x2daee0ad, RZ ;  /* 0xd2511f5306067825 */ /* 0x000fca00078e00ff */
[----:B------:R-:W-:-:S05]  /*8290*/  LOP3.LUT R12, R248, UR30, R7, 0x96, !PT ;  /* 0x0000001ef80c7c12 */ /* 0x000fca000f8e9607 */
        /* <DEDUP_REMOVED lines=11> */
[----:B------:R-:W-:Y:S02]  /*8350*/  IMAD.MOV.U32 R9, RZ, RZ, R73 ;  /* 0x000000ffff097224 */ /* 0x000fe400078e0049 */
[----:B------:R-:W-:Y:S02]  /*8360*/  IMAD.MOV.U32 R73, RZ, RZ, R76 ;  /* 0x000000ffff497224 */ /* 0x000fe400078e004c */
[----:B------:R-:W-:-:S04]  /*8370*/  IMAD.WIDE.U32 R6, R6, -0x2daee0ad, RZ ;  /* 0xd2511f5306067825 */ /* 0x000fc800078e00ff */
[----:B------:R-:W-:-:S04]  /*8380*/  IMAD.WIDE.U32 R76, R8, -0x2daee0ad, RZ ;  /* 0xd2511f53084c7825 */ /* 0x000fc800078e00ff */
[----:B------:R-:W-:Y:S01]  /*8390*/  IMAD.MOV.U32 R8, RZ, RZ, R91 ;  /* 0x000000ffff087224 */ /* 0x000fe200078e005b */
[----:B------:R-:W-:-:S04]  /*83a0*/  LOP3.LUT R91, R6, UR7, R77, 0x96, !PT ;  /* 0x00000007065b7c12 */ /* 0x000fc8000f8e964d */
[----:B------:R-:W-:-:S04]  /*83b0*/  LOP3.LUT R0, R91, 0xff, RZ, 0xc0, !PT ;  /* 0x000000ff5b007812 */ /* 0x000fc800078ec0ff */
[----:B------:R-:W-:Y:S02]  /*83c0*/  ISETP.LE.U32.AND P3, PT, R0, UR6, PT ;  /* 0x0000000600007c0c */ /* 0x000fe4000bf63070 */
[----:B------:R-:W-:-:S04]  /*83d0*/  LOP3.LUT R0, R91, 0xffff, RZ, 0xc0, !PT ;  /* 0x0000ffff5b007812 */ /* 0x000fc800078ec0ff */
[----:B------:R-:W-:-:S04]  /*83e0*/  SHF.R.U32.HI R0, RZ, 0x8, R0 ;  /* 0x00000008ff007819 */ /* 0x000fc80000011600 */
[----:B------:R-:W-:Y:S02]  /*83f0*/  LOP3.LUT R0, R0, 0xffff, RZ, 0xc0, !PT ;  /* 0x0000ffff00007812 */ /* 0x000fe400078ec0ff */
[----:B------:R-:W-:Y:S02]  /*8400*/  LOP3.LUT R10, R10, UR14, R7, 0x96, !PT ;  /* 0x0000000e0a0a7c12 */ /* 0x000fe4000f8e9607 */
[----:B------:R-:W-:Y:S02]  /*8410*/  ISETP.LE.U32.AND P0, PT, R0, UR6, PT ;  /* 0x0000000600007c0c */ /* 0x000fe4000bf03070 */
[----:B------:R-:W-:Y:S01]  /*8420*/  PRMT R0, R91, 0x7632, R0 ;  /* 0x000076325b007816 */ /* 0x000fe20000000000 */
[----:B------:R-:W-:Y:S02]  /*8430*/  IMAD.MOV.U32 R7, RZ, RZ, R75 ;  /* 0x000000ffff077224 */ /* 0x000fe400078e004b */
[----:B------:R-:W-:Y:S01]  /*8440*/  IMAD.MOV.U32 R6, RZ, RZ, R74 ;  /* 0x000000ffff067224 */ /* 0x000fe200078e004a */
[----:B------:R-:W-:Y:S01]  /*8450*/  LOP3.LUT R0, R0, 0xff, RZ, 0xc0, !PT ;  /* 0x000000ff00007812 */ /* 0x000fe200078ec0ff */
[----:B------:R-:W-:-:S03]  /*8460*/  IMAD.WIDE.U32 R74, R10, -0x326172a9, RZ ;  /* 0xcd9e8d570a4a7825 */ /* 0x000fc600078e00ff */
[----:B------:R-:W-:Y:S01]  /*8470*/  ISETP.LE.U32.AND P1, PT, R0, UR6, PT ;  /* 0x0000000600007c0c */ /* 0x000fe2000bf23070 */
[----:B------:R-:W-:Y:S02]  /*8480*/  IMAD.MOV.U32 R25, RZ, RZ, R218 ;  /* 0x000000ffff197224 */ /* 0x000fe400078e00da */
[----:B------:R-:W-:Y:S02]  /*8490*/  IMAD.MOV.U32 R218, RZ, RZ, R89 ;  /* 0x000000ffffda7224 */ /* 0x000fe400078e0059 */
[----:B------:R-:W-:Y:S01]  /*84a0*/  IMAD.MOV.U32 R89, RZ, RZ, R90 ;  /* 0x000000ffff597224 */ /* 0x000fe200078e005a */
[----:B------:R-:W-:Y:S01]  /*84b0*/  LOP3.LUT R90, R4, UR13, R75, 0x96, !PT ;  /* 0x0000000d045a7c12 */ /* 0x000fe2000f8e964b */
[----:B------:R-:W-:Y:S02]  /*84c0*/  IMAD.MOV.U32 R0, RZ, RZ, R76 ;  /* 0x000000ffff007224 */ /* 0x000fe400078e004c */
[----:B------:R-:W-:Y:S02]  /*84d0*/  FADD.FTZ R4, R23, R14 ;  /* 0x0000000e17047221 */ /* 0x000fe40000010000 */
[----:B------:R-:W1:Y:S01]  /*84e0*/  S2R R14, SR_CTAID.X ;  /* 0x00000000000e7919 */ /* 0x000e620000002500 */
[----:B------:R-:W-:-:S04]  /*84f0*/  LOP3.LUT R0, R0, 0xff, RZ, 0xc0, !PT ;  /* 0x000000ff00007812 */ /* 0x000fc800078ec0ff */
[----:B------:R-:W-:Y:S02]  /*8500*/  ISETP.LE.U32.AND P2, PT, R0, UR6, PT ;  /* 0x0000000600007c0c */ /* 0x000fe4000bf43070 */
[----:B------:R-:W-:Y:S01]  /*8510*/  LOP3.LUT R0, R90, 0xffff, RZ, 0xc0, !PT ;  /* 0x0000ffff5a007812 */ /* 0x000fe200078ec0ff */
[----:B------:R-:W-:Y:S02]  /*8520*/  IMAD.MOV.U32 R13, RZ, RZ, R22 ;  /* 0x000000ffff0d7224 */ /* 0x000fe400078e0016 */
[----:B------:R-:W-:Y:S01]  /*8530*/  IMAD.MOV.U32 R12, RZ, RZ, R20 ;  /* 0x000000ffff0c7224 */ /* 0x000fe200078e0014 */
[----:B------:R-:W-:Y:S01]  /*8540*/  SHF.R.U32.HI R0, RZ, 0x8, R0 ;  /* 0x00000008ff007819 */ /* 0x000fe20000011600 */
[----:B------:R-:W-:Y:S01]  /*8550*/  IMAD.MOV.U32 R22, RZ, RZ, R32 ;  /* 0x000000ffff167224 */ /* 0x000fe200078e0020 */
[----:B------:R-:W-:Y:S02]  /*8560*/  MUFU.EX2 R20, R45 ;  /* 0x0000002d00147308 */ /* 0x000fe40000000800 */
[----:B------:R-:W-:-:S06]  /*8570*/  LOP3.LUT R0, R0, 0xffff, RZ, 0xc0, !PT ;  /* 0x0000ffff00007812 */ /* 0x000fcc00078ec0ff */
[----:B------:R-:W2:Y:S01]  /*8580*/  MUFU.EX2 R32, R47 ;  /* 0x0000002f00207308 */ /* 0x000ea20000000800 */
[----:B------:R-:W-:Y:S02]  /*8590*/  ISETP.LE.U32.AND P5, PT, R0, UR6, PT ;  /* 0x0000000600007c0c */ /* 0x000fe4000bfa3070 */
[----:B------:R-:W-:-:S04]  /*85a0*/  PRMT R0, R90, 0x7632, R0 ;  /* 0x000076325a007816 */ /* 0x000fc80000000000 */
[----:B------:R-:W-:Y:S02]  /*85b0*/  LOP3.LUT R0, R0, 0xff, RZ, 0xc0, !PT ;  /* 0x000000ff00007812 */ /* 0x000fe400078ec0ff */
[----:B------:R-:W-:Y:S02]  /*85c0*/  SHF.R.U32.HI R10, RZ, 0x5, R222 ;  /* 0x00000005ff0a7819 */ /* 0x000fe400000116de */
[----:B------:R-:W-:-:S03]  /*85d0*/  ISETP.LE.U32.AND P4, PT, R0, UR6, PT ;  /* 0x0000000600007c0c */ /* 0x000fc6000bf83070 */
[----:B-1----:R-:W-:Y:S01]  /*85e0*/  IMAD R14, R14, 0x8, R10 ;  /* 0x000000080e0e7824 */ /* 0x002fe200078e020a */
[----:B--2---:R-:W-:-:S03]  /*85f0*/  F2FP.F16.F32.PACK_AB R0, R32, R20 ;  /* 0x000000142000723e */ /* 0x004fc600000000ff */
[----:B------:R-:W-:Y:S01]  /*8600*/  VIADD R14, R14, 0x4 ;  /* 0x000000040e0e7836 */ /* 0x000fe20000000000 */
[C---:B------:R-:W-:Y:S02]  /*8610*/  PRMT R166, R0.reuse, 0x7610, R166 ;  /* 0x0000761000a67816 */ /* 0x040fe400000000a6 */
[----:B------:R-:W-:Y:S01]  /*8620*/  PRMT R165, R0, 0x7632, R165 ;  /* 0x0000763200a57816 */ /* 0x000fe200000000a5 */
[----:B------:R-:W-:Y:S02]  /*8630*/  IMAD.MOV.U32 R0, RZ, RZ, R74 ;  /* 0x000000ffff007224 */ /* 0x000fe400078e004a */
[----:B------:R-:W-:Y:S01]  /*8640*/  FADD.FTZ R5, R59, R15 ;  /* 0x0000000f3b057221 */ /* 0x000fe20000010000 */
[----:B------:R-:W-:Y:S02]  /*8650*/  @!P3 HADD2 R244, -R166.H0_H0, -RZ.H0_H0 ;  /* 0xa00000ffa6f4b230 */ /* 0x000fe40000000900 */
[----:B------:R-:W-:Y:S01]  /*8660*/  IMAD.WIDE.U32 R14, R14, -0x326172a9, RZ ;  /* 0xcd9e8d570e0e7825 */ /* 0x000fe200078e00ff */
[----:B------:R-:W-:-:S03]  /*8670*/  LOP3.LUT R0, R0, 0xff, RZ, 0xc0, !PT ;  /* 0x000000ff00007812 */ /* 0x000fc600078ec0ff */
[----:B------:R-:W-:Y:S01]  /*8680*/  IMAD.MOV.U32 R18, RZ, RZ, R212 ;  /* 0x000000ffff127224 */ /* 0x000fe200078e00d4 */
[----:B------:R-:W-:Y:S02]  /*8690*/  PRMT R212, R166, 0x5410, R165 ;  /* 0x00005410a6d47816 */ /* 0x000fe400000000a5 */
[----:B------:R-:W-:Y:S02]  /*86a0*/  @!P3 PRMT R166, R244, 0x5410, RZ ;  /* 0x00005410f4a6b816 */ /* 0x000fe400000000ff */
[----:B------:R-:W-:Y:S02]  /*86b0*/  ISETP.LE.U32.AND P3, PT, R0, UR6, PT ;  /* 0x0000000600007c0c */ /* 0x000fe4000bf63070 */
[----:B------:R-:W-:Y:S01]  /*86c0*/  LOP3.LUT R0, R14, UR32, R3, 0x96, !PT ;  /* 0x000000200e007c12 */ /* 0x000fe2000f8e9603 */
[----:B------:R-:W-:Y:S02]  /*86d0*/  IMAD.MOV.U32 R59, RZ, RZ, R6 ;  /* 0x000000ffff3b7224 */ /* 0x000fe400078e0006 */
[----:B------:R-:W-:-:S02]  /*86e0*/  @!P0 HADD2 R245, -R165.H0_H0, -RZ.H0_H0 ;  /* 0xa00000ffa5f58230 */ /* 0x000fc40000000900 */
[----:B------:R-:W-:Y:S02]  /*86f0*/  IMAD.MOV.U32 R47, RZ, RZ, R12 ;  /* 0x000000ffff2f7224 */ /* 0x000fe400078e000c */
[----:B------:R-:W-:Y:S01]  /*8700*/  FADD.FTZ R12, R24, R4 ;  /* 0x00000004180c7221 */ /* 0x000fe20000010000 */
[----:B------:R-:W-:Y:S01]  /*8710*/  FADD.FTZ R10, R27, R17 ;  /* 0x000000111b0a7221 */ /* 0x000fe20000010000 */
[----:B------:R-:W-:Y:S01]  /*8720*/  IMAD.MOV.U32 R17, RZ, RZ, R13 ;  /* 0x000000ffff117224 */ /* 0x000fe200078e000d */
[----:B------:R-:W-:Y:S01]  /*8730*/  @!P0 PRMT R165, R245, 0x5410, RZ ;  /* 0x00005410f5a58816 */ /* 0x000fe200000000ff */
[----:B------:R-:W-:Y:S01]  /*8740*/  FADD.FTZ R13, R49, R5 ;  /* 0x00000005310d7221 */ /* 0x000fe20000010000 */
[----:B------:R-:W-:Y:S04]  /*8750*/  STL [R1+0x37c], R166 ;  /* 0x00037ca601007387 */ /* 0x000fe80000100800 */
[----:B------:R1:W-:Y:S01]  /*8760*/  STL [R1+0x380], R165 ;  /* 0x000380a501007387 */ /* 0x0003e20000100800 */
[----:B------:R-:W-:Y:S01]  /*8770*/  FADD.FTZ R11, R41, R16 ;  /* 0x00000010290b7221 */ /* 0x000fe20000010000 */
[----:B------:R-:W-:-:S02]  /*8780*/  IMAD.MOV.U32 R41, RZ, RZ, R8 ;  /* 0x000000ffff297224 */ /* 0x000fc400078e0008 */
[----:B-1----:R-:W-:Y:S02]  /*8790*/  IMAD.MOV.U32 R165, RZ, RZ, R7 ;  /* 0x000000ffffa57224 */ /* 0x002fe400078e0007 */
[----:B------:R-:W-:Y:S02]  /*87a0*/  IMAD.MOV.U32 R23, RZ, RZ, R9 ;  /* 0x000000ffff177224 */ /* 0x000fe400078e0009 */
[----:B------:R-:W-:Y:S02]  /*87b0*/  IMAD.MOV.U32 R27, RZ, RZ, R57 ;  /* 0x000000ffff1b7224 */ /* 0x000fe400078e0039 */
[----:B------:R-:W-:Y:S02]  /*87c0*/  IMAD.MOV.U32 R57, RZ, RZ, R72 ;  /* 0x000000ffff397224 */ /* 0x000fe400078e0048 */
[----:B------:R-:W-:Y:S01]  /*87d0*/  IMAD.MOV.U32 R24, RZ, RZ, R89 ;  /* 0x000000ffff187224 */ /* 0x000fe200078e0059 */
[----:B---3--:R-:W-:Y:S01]  /*87e0*/  LOP3.LUT R6, R2, UR31, R207, 0x96, !PT ;  /* 0x0000001f02067c12 */ /* 0x008fe2000f8e96cf */
[----:B------:R-:W-:-:S05]  /*87f0*/  IMAD.WIDE.U32 R2, R0, -0x2daee0ad, RZ ;  /* 0xd2511f5300027825 */ /* 0x000fca00078e00ff */
        /* <DEDUP_REMOVED lines=8> */
[----:B------:R-:W-:-:S05]  /*8880*/  LOP3.LUT R4, R4, UR17, R7, 0x96, !PT ;  /* 0x0000001104047c12 */ /* 0x000fca000f8e9607 */
[----:B------:R-:W-:-:S05]  /*8890*/  IMAD.WIDE.U32 R8, R4, -0x2daee0ad, RZ ;  /* 0xd2511f5304087825 */ /* 0x000fca00078e00ff */
[----:B------:R-:W-:Y:S01]  /*88a0*/  LOP3.LUT R0, R2, UR14, R9, 0x96, !PT ;  /* 0x0000000e02007c12 */ /* 0x000fe2000f8e9609 */
[----:B------:R-:W-:-:S05]  /*88b0*/  IMAD.WIDE.U32 R2, R3, -0x326172a9, RZ ;  /* 0xcd9e8d5703027825 */ /* 0x000fca00078e00ff */
[----:B------:R-:W-:Y:S01]  /*88c0*/  LOP3.LUT R15, R6, UR15, R3, 0x96, !PT ;  /* 0x0000000f060f7c12 */ /* 0x000fe2000f8e9603 */
[----:B------:R-:W-:Y:S02]  /*88d0*/  IMAD.MOV.U32 R6, RZ, RZ, R73 ;  /* 0x000000ffff067224 */ /* 0x000fe400078e0049 */
[----:B------:R-:W-:-:S04]  /*88e0*/  IMAD.WIDE.U32 R72, R0, -0x326172a9, RZ ;  /* 0xcd9e8d5700487825 */ /* 0x000fc800078e00ff */
[----:B------:R-:W-:Y:S01]  /*88f0*/  FADD.FTZ R4, R53, R11 ;  /* 0x0000000b35047221 */ /* 0x000fe20000010000 */
[----:B------:R-:W-:Y:S01]  /*8900*/  IMAD.MOV.U32 R3, RZ, RZ, R185 ;  /* 0x000000ffff037224 */ /* 0x000fe200078e00b9 */
[----:B------:R-:W-:Y:S01]  /*8910*/  LOP3.LUT R89, R2, UR13, R73, 0x96, !PT ;  /* 0x0000000d02597c12 */ /* 0x000fe2000f8e9649 */
[----:B------:R-:W-:Y:S02]  /*8920*/  IMAD.MOV.U32 R2, RZ, RZ, R184 ;  /* 0x000000ffff027224 */ /* 0x000fe400078e00b8 */
[----:B------:R-:W-:Y:S02]  /*8930*/  IMAD.MOV.U32 R53, RZ, RZ, R3 ;  /* 0x000000ffff357224 */ /* 0x000fe400078e0003 */
[----:B------:R-:W-:Y:S01]  /*8940*/  FADD.FTZ R3, R43, R10 ;  /* 0x0000000a2b037221 */ /* 0x000fe20000010000 */
[----:B------:R-:W2:Y:S01]  /*8950*/  LDL.LU.64 R184, [R1+0x3b8] ;  /* 0x0003b80001b87983 */ /* 0x000ea20000300a00 */
[----:B------:R-:W-:Y:S02]  /*8960*/  IMAD.MOV.U32 R10, RZ, RZ, R248 ;  /* 0x000000ffff0a7224 */ /* 0x000fe400078e00f8 */
[----:B------:R-:W-:-:S02]  /*8970*/  IMAD.MOV.U32 R11, RZ, RZ, R249 ;  /* 0x000000ffff0b7224 */ /* 0x000fc400078e00f9 */
[----:B------:R1:W3:Y:S01]  /*8980*/  LDL.LU.64 R248, [R1+0x3b0] ;  /* 0x0003b00001f87983 */ /* 0x0002e20000300a00 */
[----:B------:R4:W-:Y:S08]  /*8990*/  MUFU.EX2 R14, R52 ;  /* 0x00000034000e7308 */ /* 0x0009f00000000800 */
[----:B------:R1:W-:Y:S01]  /*89a0*/  MUFU.EX2 R16, R48 ;  /* 0x0000003000107308 */ /* 0x0003e20000000800 */
[----:B----4-:R-:W-:-:S04]  /*89b0*/  IMAD.MOV.U32 R52, RZ, RZ, R2 ;  /* 0x000000ffff347224 */ /* 0x010fc800078e0002 */
[----:B-1----:R-:W-:Y:S02]  /*89c0*/  IMAD.MOV.U32 R48, RZ, RZ, R52 ;  /* 0x000000ffff307224 */ /* 0x002fe400078e0034 */
[----:B------:R-:W-:Y:S02]  /*89d0*/  IMAD.MOV.U32 R52, RZ, RZ, R47 ;  /* 0x000000ffff347224 */ /* 0x000fe400078e002f */
[----:B------:R1:W4:Y:S01]  /*89e0*/  LDL.LU.S16 R47, [R1] ;  /* 0x00000000012f7983 */ /* 0x0003220000300600 */
[----:B------:R-:W-:Y:S01]  /*89f0*/  IMAD.MOV.U32 R5, RZ, RZ, R18 ;  /* 0x000000ffff057224 */ /* 0x000fe200078e0012 */
[----:B------:R1:W-:Y:S03]  /*8a00*/  MUFU.EX2 R9, R31 ;  /* 0x0000001f00097308 */ /* 0x0003e60000000800 */
[----:B------:R-:W-:Y:S02]  /*8a10*/  IMAD.MOV.U32 R43, RZ, RZ, R5 ;  /* 0x000000ffff2b7224 */ /* 0x000fe400078e0005 */
[----:B------:R-:W-:Y:S01]  /*8a20*/  FADD.FTZ R5, R71, R13 ;  /* 0x0000000d47057221 */ /* 0x000fe20000010000 */
[----:B------:R-:W-:Y:S01]  /*8a30*/  IMAD.MOV.U32 R13, RZ, RZ, R11 ;  /* 0x000000ffff0d7224 */ /* 0x000fe200078e000b */
[----:B-1----:R1:W2:Y:S04]  /*8a40*/  LDL.LU.S16 R31, [R1+0x4] ;  /* 0x00000400011f7983 */ /* 0x0022a80000300600 */
[----:B------:R1:W2:Y:S01]  /*8a50*/  LDL.LU.S16 R11, [R1+0x8] ;  /* 0x00000800010b7983 */ /* 0x0002a20000300600 */
[----:B------:R1:W1:Y:S02]  /*8a60*/  MUFU.EX2 R7, R51 ;  /* 0x0000003300077308 */ /* 0x0002640000000800 */
[----:B-1----:R-:W-:-:S02]  /*8a70*/  IMAD.MOV.U32 R51, RZ, RZ, R6 ;  /* 0x000000ffff337224 */ /* 0x002fc400078e0006 */
[----:B------:R-:W-:Y:S01]  /*8a80*/  FADD.FTZ R6, R54, R4 ;  /* 0x0000000436067221 */ /* 0x000fe20000010000 */
[----:B------:R-:W-:Y:S02]  /*8a90*/  FADD.FTZ R4, R34, R3 ;  /* 0x0000000322047221 */ /* 0x000fe40000010000 */
[----:B------:R1:W2:Y:S01]  /*8aa0*/  LDL.LU.S16 R34, [R1+0xc] ;  /* 0x00000c0001227983 */ /* 0x0002a20000300600 */
[----:B------:R-:W-:-:S04]  /*8ab0*/  LOP3.LUT R0, R89, 0xff, RZ, 0xc0, !PT ;  /* 0x000000ff59007812 */ /* 0x000fc800078ec0ff */
[----:B------:R-:W-:Y:S02]  /*8ac0*/  ISETP.LE.U32.AND P0, PT, R0, UR6, PT ;  /* 0x0000000600007c0c */ /* 0x000fe4000bf03070 */
[----:B------:R-:W-:Y:S02]  /*8ad0*/  LOP3.LUT R0, R89, 0xffff, RZ, 0xc0, !PT ;  /* 0x0000ffff59007812 */ /* 0x000fe400078ec0ff */
[----:B------:R-:W-:Y:S02]  /*8ae0*/  F2FP.F16.F32.PACK_AB R183, R14, R7 ;  /* 0x000000070eb7723e */ /* 0x000fe400000000ff */
[----:B------:R-:W-:Y:S02]  /*8af0*/  SHF.R.U32.HI R0, RZ, 0x8, R0 ;  /* 0x00000008ff007819 */ /* 0x000fe40000011600 */
[----:B------:R-:W-:Y:S02]  /*8b00*/  PRMT R166, R183, 0x7610, R166 ;  /* 0x00007610b7a67816 */ /* 0x000fe400000000a6 */
[----:B------:R-:W-:-:S03]  /*8b10*/  LOP3.LUT R0, R0, 0xffff, RZ, 0xc0, !PT ;  /* 0x0000ffff00007812 */ /* 0x000fc600078ec0ff */
[----:B------:R-:W-:Y:S02]  /*8b20*/  @!P0 HADD2 R246, -R183.H0_H0, -RZ.H0_H0 ;  /* 0xa00000ffb7f68230 */ /* 0x000fe40000000900 */
[----:B------:R-:W-:-:S03]  /*8b30*/  IMAD.MOV.U32 R45, RZ, RZ, R26 ;  /* 0x000000ffff2d7224 */ /* 0x000fc600078e001a */
[----:B------:R-:W-:Y:S02]  /*8b40*/  @!P0 PRMT R166, R246, 0x5410, RZ ;  /* 0x00005410f6a68816 */ /* 0x000fe400000000ff */
[----:B------:R-:W-:Y:S01]  /*8b50*/  ISETP.LE.U32.AND P0, PT, R0, UR6, PT ;  /* 0x0000000600007c0c */ /* 0x000fe2000bf03070 */
[----:B------:R-:W-:Y:S08]  /*8b60*/  MUFU.EX2 R18, R63 ;  /* 0x0000003f00127308 */ /* 0x000ff00000000800 */
[----:B------:R-:W1:Y:S01]  /*8b70*/  MUFU.EX2 R26, R66 ;  /* 0x00000042001a7308 */ /* 0x000e620000000800 */
[----:B------:R-:W-:-:S03]  /*8b80*/  PRMT R0, R89, 0x7632, R0 ;  /* 0x0000763259007816 */ /* 0x000fc60000000000 */
[----:B------:R-:W-:Y:S01]  /*8b90*/  @!P0 HADD2 R247, -R183.H1_H1, -RZ.H0_H0 ;  /* 0xa00000ffb7f78230 */ /* 0x000fe20000000d00 */
[----:B------:R-:W-:Y:S02]  /*8ba0*/  LOP3.LUT R0, R0, 0xff, RZ, 0xc0, !PT ;  /* 0x000000ff00007812 */ /* 0x000fe400078ec0ff */
[----:B------:R-:W-:Y:S02]  /*8bb0*/  PRMT R36, R183, 0x7632, R36 ;  /* 0x00007632b7247816 */ /* 0x000fe40000000024 */
[----:B------:R-:W-:Y:S02]  /*8bc0*/  @!P0 PRMT R36, R247, 0x5410, RZ ;  /* 0x00005410f7248816 */ /* 0x000fe400000000ff */
[----:B------:R-:W-:Y:S02]  /*8bd0*/  ISETP.LE.U32.AND P0, PT, R0, UR6, PT ;  /* 0x0000000600007c0c */ /* 0x000fe4000bf03070 */
[----:B-1----:R-:W-:-:S04]  /*8be0*/  F2FP.F16.F32.PACK_AB R0, R26, R18 ;  /* 0x000000121a00723e */ /* 0x002fc800000000ff */
[C---:B------:R-:W-:Y:S01]  /*8bf0*/  PRMT R162, R0.reuse, 0x7610, R162 ;  /* 0x0000761000a27816 */ /* 0x040fe200000000a2 */
[----:B------:R-:W-:Y:S01]  /*8c00*/  IMAD.MOV.U32 R63, RZ, RZ, R25 ;  /* 0x000000ffff3f7224 */ /* 0x000fe200078e0019 */
[----:B------:R-:W-:Y:S01]  /*8c10*/  PRMT R161, R0, 0x7632, R161 ;  /* 0x0000763200a17816 */ /* 0x000fe200000000a1 */
[----:B------:R-:W-:Y:S01]  /*8c20*/  IMAD.MOV.U32 R25, RZ, RZ, R211 ;  /* 0x000000ffff197224 */ /* 0x000fe200078e00d3 */
[----:B------:R-:W-:Y:S01]  /*8c30*/  SHF.R.U32.HI R0, RZ, 0x18, R89 ;  /* 0x00000018ff007819 */ /* 0x000fe20000011659 */
[----:B------:R-:W-:Y:S01]  /*8c40*/  IMAD.MOV.U32 R211, RZ, RZ, R214 ;  /* 0x000000ffffd37224 */ /* 0x000fe200078e00d6 */
[----:B------:R-:W-:Y:S01]  /*8c50*/  PRMT R214, R162, 0x5410, R161 ;  /* 0x00005410a2d67816 */ /* 0x000fe200000000a1 */
[----:B------:R-:W-:Y:S02]  /*8c60*/  IMAD.MOV.U32 R49, RZ, RZ, R53 ;  /* 0x000000ffff317224 */ /* 0x000fe400078e0035 */
[----:B------:R-:W-:Y:S01]  /*8c70*/  FADD.FTZ R2, R40, R12 ;  /* 0x0000000c28027221 */ /* 0x000fe20000010000 */
[----:B------:R-:W-:Y:S01]  /*8c80*/  F2FP.F16.F32.PACK_AB R181, R16, R9 ;  /* 0x0000000910b5723e */ /* 0x000fe200000000ff */
[----:B------:R-:W-:-:S02]  /*8c90*/  IMAD.MOV.U32 R53, RZ, RZ, R17 ;  /* 0x000000ffff357224 */ /* 0x000fc400078e0011 */
[----:B------:R-:W-:Y:S01]  /*8ca0*/  IMAD.MOV.U32 R12, RZ, RZ, R10 ;  /* 0x000000ffff0c7224 */ /* 0x000fe200078e000a */
[----:B------:R-:W-:Y:S01]  /*8cb0*/  MUFU.EX2 R17, R67 ;  /* 0x0000004300117308 */ /* 0x000fe20000000800 */
[----:B------:R-:W-:-:S07]  /*8cc0*/  PRMT R37, R181, 0x7610, R37 ;  /* 0x00007610b5257816 */ /* 0x000fce0000000025 */
[----:B------:R-:W1:Y:S01]  /*8cd0*/  MUFU.EX2 R10, R58 ;  /* 0x0000003a000a7308 */ /* 0x000e620000000800 */
[----:B------:R-:W-:Y:S02]  /*8ce0*/  PRMT R38, R181, 0x7632, R38 ;  /* 0x00007632b5267816 */ /* 0x000fe40000000026 */
[----:B-1----:R-:W-:-:S04]  /*8cf0*/  F2FP.F16.F32.PACK_AB R177, R17, R10 ;  /* 0x0000000a11b1723e */ /* 0x002fc800000000ff */
[----:B------:R-:W-:Y:S01]  /*8d00*/  PRMT R39, R177, 0x7610, R39 ;  /* 0x00007610b1277816 */ /* 0x000fe20000000027 */
[----:B------:R-:W-:Y:S01]  /*8d10*/  FADD.FTZ R3, R78, R5 ;  /* 0x000000054e037221 */ /* 0x000fe20000010000 */
[----:B------:R-:W-:Y:S02]  /*8d20*/  IMAD.MOV.U32 R67, RZ, RZ, R13 ;  /* 0x000000ffff437224 */ /* 0x000fe400078e000d */
[----:B------:R-:W-:Y:S01]  /*8d30*/  MUFU.EX2 R13, R56 ;  /* 0x00000038000d7308 */ /* 0x000fe20000000800 */
[----:B------:R-:W-:Y:S01]  /*8d40*/  FADD.FTZ R2, R28, R2 ;  /* 0x000000021c027221 */ /* 0x000fe20000010000 */
[----:B------:R-:W-:Y:S02]  /*8d50*/  IMAD.MOV.U32 R54, RZ, RZ, R48 ;  /* 0x000000ffff367224 */ /* 0x000fe400078e0030 */
[----:B---3--:R-:W-:-:S05]  /*8d60*/  @!P1 HADD2 R249, -R162.H0_H0, -RZ.H0_H0 ;  /* 0xa00000ffa2f99230 */ /* 0x008fca0000000900 */
[----:B------:R-:W-:Y:S02]  /*8d70*/  @!P1 PRMT R162, R249, 0x5410, RZ ;  /* 0x00005410f9a29816 */ /* 0x000fe400000000ff */
[----:B------:R-:W-:Y:S01]  /*8d80*/  ISETP.LE.U32.AND P1, PT, R0, UR6, PT ;  /* 0x0000000600007c0c */ /* 0x000fe2000bf23070 */
[----:B------:R-:W-:Y:S02]  /*8d90*/  IMAD.MOV.U32 R0, RZ, RZ, R72 ;  /* 0x000000ffff007224 */ /* 0x000fe400078e0048 */
[----:B------:R-:W-:-:S03]  /*8da0*/  @!P0 HADD2 R248, -R181.H0_H0, -RZ.H0_H0 ;  /* 0xa00000ffb5f88230 */ /* 0x000fc60000000900 */
[----:B------:R-:W-:Y:S02]  /*8db0*/  LOP3.LUT R0, R0, 0xff, RZ, 0xc0, !PT ;  /* 0x000000ff00007812 */ /* 0x000fe400078ec0ff */
[----:B------:R-:W-:Y:S02]  /*8dc0*/  @!P0 PRMT R37, R248, 0x5410, RZ ;  /* 0x00005410f8258816 */ /* 0x000fe400000000ff */
[----:B------:R-:W-:-:S03]  /*8dd0*/  ISETP.LE.U32.AND P0, PT, R0, UR6, PT ;  /* 0x0000000600007c0c */ /* 0x000fc6000bf03070 */
[----:B------:R-:W-:Y:S01]  /*8de0*/  @!P1 HADD2 R252, -R181.H1_H1, -RZ.H0_H0 ;  /* 0xa00000ffb5fc9230 */ /* 0x000fe20000000d00 */
[----:B------:R-:W-:-:S04]  /*8df0*/  SHF.R.U32.HI R0, RZ, 0x18, R91 ;  /* 0x00000018ff007819 */ /* 0x000fc8000001165b */
[----:B------:R-:W-:-:S05]  /*8e00*/  @!P1 PRMT R38, R252, 0x5410, RZ ;  /* 0x00005410fc269816 */ /* 0x000fca00000000ff */
[----:B----4-:R-:W-:Y:S01]  /*8e10*/  @!P0 HADD2 R47, -R177.H0_H0, -RZ.H0_H0 ;  /* 0xa00000ffb12f8230 */ /* 0x010fe20000000900 */
[----:B------:R-:W-:-:S04]  /*8e20*/  ISETP.LE.U32.AND P1, PT, R0, UR6, PT ;  /* 0x0000000600007c0c */ /* 0x000fc8000bf23070 */
[----:B------:R-:W-:-:S04]  /*8e30*/  PRMT R0, R47, 0x7610, R0 ;  /* 0x000076102f007816 */ /* 0x000fc80000000000 */
[----:B------:R-:W-:Y:S02]  /*8e40*/  @!P0 PRMT R39, R0, 0x5410, RZ ;  /* 0x0000541000278816 */ /* 0x000fe400000000ff */
[----:B------:R-:W-:-:S04]  /*8e50*/  PRMT R0, R72, 0x7771, RZ ;  /* 0x0000777148007816 */ /* 0x000fc800000000ff */
[----:B------:R-:W-:Y:S01]  /*8e60*/  ISETP.GT.U32.AND P0, PT, R0, UR6, PT ;  /* 0x0000000600007c0c */ /* 0x000fe2000bf04070 */
[----:B--2---:R-:W-:-:S05]  /*8e70*/  @!P1 HADD2 R11, -R161.H0_H0, -RZ.H0_H0 ;  /* 0xa00000ffa10b9230 */ /* 0x004fca0000000900 */
[----:B------:R-:W-:-:S07]  /*8e80*/  PRMT R0, R11, 0x7610, R0 ;  /* 0x000076100b007816 */ /* 0x000fce0000000000 */
[----:B------:R-:W-:Y:S01]  /*8e90*/  @P0 HADD2 R31, -R177.H1_H1, -RZ.H0_H0 ;  /* 0xa00000ffb11f0230 */ /* 0x000fe20000000d00 */
[----:B------:R-:W1:Y:S01]  /*8ea0*/  MUFU.EX2 R11, R55 ;  /* 0x00000037000b7308 */ /* 0x000e620000000800 */
[----:B------:R-:W-:Y:S01]  /*8eb0*/  @!P1 PRMT R161, R0, 0x5410, RZ ;  /* 0x0000541000a19816 */ /* 0x000fe200000000ff */
[----:B------:R-:W-:Y:S01]  /*8ec0*/  FADD.FTZ R0, R64, R6 ;  /* 0x0000000640007221 */ /* 0x000fe20000010000 */
[----:B------:R-:W-:Y:S01]  /*8ed0*/  FADD.FTZ R6, R69, R3 ;  /* 0x0000000345067221 */ /* 0x000fe20000010000 */
[----:B------:R-:W-:Y:S01]  /*8ee0*/  PRMT R5, R31, 0x7610, R5 ;  /* 0x000076101f057816 */ /* 0x000fe20000000005 */
[----:B------:R2:W3:Y:S01]  /*8ef0*/  LDL.LU.S16 R64, [R1+0x10] ;  /* 0x0000100001407983 */ /* 0x0004e20000300600 */
[----:B------:R-:W-:Y:S01]  /*8f00*/  FADD.FTZ R3, R65, R0 ;  /* 0x0000000041037221 */ /* 0x000fe20000010000 */
[----:B------:R-:W-:Y:S02]  /*8f10*/  PRMT R0, R72, 0x7772, RZ ;  /* 0x0000777248007816 */ /* 0x000fe400000000ff */
[----:B------:R-:W-:Y:S01]  /*8f20*/  PRMT R185, R177, 0x7632, R185 ;  /* 0x00007632b1b97816 */ /* 0x000fe200000000b9 */
[----:B------:R2:W4:Y:S01]  /*8f30*/  LDL.LU.S16 R48, [R1+0x1c] ;  /* 0x00001c0001307983 */ /* 0x0005220000300600 */
[----:B------:R-:W-:-:S02]  /*8f40*/  @P0 PRMT R185, R5, 0x5410, RZ ;  /* 0x0000541005b90816 */ /* 0x000fc400000000ff */
[----:B------:R-:W-:Y:S02]  /*8f50*/  ISETP.GT.U32.AND P0, PT, R0, UR6, PT ;  /* 0x0000000600007c0c */ /* 0x000fe4000bf04070 */
[----:B-1----:R-:W-:Y:S01]  /*8f60*/  F2FP.F16.F32.PACK_AB R167, R13, R11 ;  /* 0x0000000b0da7723e */ /* 0x002fe200000000ff */
[----:B------:R-:W-:-:S10]  /*8f70*/  FADD.FTZ R5, R29, R2 ;  /* 0x000000021d057221 */ /* 0x000fd40000010000 */
[----:B------:R-:W-:-:S05]  /*8f80*/  @P0 HADD2 R34, -R167.H0_H0, -RZ.H0_H0 ;  /* 0xa00000ffa7220230 */ /* 0x000fca0000000900 */
[----:B------:R-:W-:Y:S02]  /*8f90*/  PRMT R2, R34, 0x7610, R2 ;  /* 0x0000761022027816 */ /* 0x000fe40000000002 */
[----:B------:R2:W2:Y:S01]  /*8fa0*/  LDL.LU.S16 R34, [R1+0x20] ;  /* 0x0000200001227983 */ /* 0x0004a20000300600 */
[----:B------:R-:W-:Y:S01]  /*8fb0*/  IMAD.MOV.U32 R47, RZ, RZ, R25 ;  /* 0x000000ffff2f7224 */ /* 0x000fe200078e0019 */
[----:B------:R-:W-:Y:S01]  /*8fc0*/  MUFU.EX2 R31, R99 ;  /* 0x00000063001f7308 */ /* 0x000fe20000000800 */
[----:B------:R-:W-:-:S07]  /*8fd0*/  IMAD.MOV.U32 R66, RZ, RZ, R12 ;  /* 0x000000ffff427224 */ /* 0x000fce00078e000c */
[----:B------:R-:W1:Y:S01]  /*8fe0*/  MUFU.EX2 R25, R85 ;  /* 0x0000005500197308 */ /* 0x000e620000000800 */
[----:B------:R-:W-:-:S07]  /*8ff0*/  PRMT R0, R72, 0x7773, RZ ;  /* 0x0000777348007816 */ /* 0x000fce00000000ff */
[----:B------:R1:W-:Y:S01]  /*9000*/  MUFU.EX2 R12, R79 ;  /* 0x0000004f000c7308 */ /* 0x0003e20000000800 */
[----:B------:R-:W-:Y:S02]  /*9010*/  ISETP.GT.U32.AND P1, PT, R0, UR6, PT ;  /* 0x0000000600007c0c */ /* 0x000fe4000bf24070 */
[----:B------:R-:W-:Y:S02]  /*9020*/  PRMT R184, R167, 0x7610, R184 ;  /* 0x00007610a7b87816 */ /* 0x000fe400000000b8 */
[----:B------:R-:W-:Y:S01]  /*9030*/  @P0 PRMT R184, R2, 0x5410, RZ ;  /* 0x0000541002b80816 */ /* 0x000fe200000000ff */
[----:B-1----:R-:W-:-:S05]  /*9040*/  IMAD.WIDE.U32 R78, R15, -0x2daee0ad, RZ ;  /* 0xd2511f530f4e7825 */ /* 0x002fca00078e00ff */
[----:B------:R-:W-:-:S04]  /*9050*/  LOP3.LUT R79, R8, UR7, R79, 0x96, !PT ;  /* 0x00000007084f7c12 */ /* 0x000fc8000f8e964f */
[----:B------:R-:W-:-:S04]  /*9060*/  LOP3.LUT R0, R79, 0xff, RZ, 0xc0, !PT ;  /* 0x000000ff4f007812 */ /* 0x000fc800078ec0ff */
[----:B------:R-:W-:Y:S02]  /*9070*/  ISETP.LE.U32.AND P0, PT, R0, UR6, PT ;  /* 0x0000000600007c0c */ /* 0x000fe4000bf03070 */
[----:B------:R-:W-:-:S04]  /*9080*/  F2FP.F16.F32.PACK_AB R0, R31, R25 ;  /* 0x000000191f00723e */ /* 0x000fc800000000ff */
[----:B------:R-:W-:-:S05]  /*9090*/  PRMT R172, R0, 0x7610, R172 ;  /* 0x0000761000ac7816 */ /* 0x000fca00000000ac */
[----:B--2---:R-:W-:-:S05]  /*90a0*/  @!P2 HADD2 R34, -R172.H0_H0, -RZ.H0_H0 ;  /* 0xa00000ffac22a230 */ /* 0x004fca0000000900 */
[----:B------:R-:W-:Y:S02]  /*90b0*/  PRMT R40, R34, 0x7610, R40 ;  /* 0x0000761022287816 */ /* 0x000fe40000000028 */
[----:B------:R1:W2:Y:S01]  /*90c0*/  LDL.LU.S16 R34, [R1+0x24] ;  /* 0x0000240001227983 */ /* 0x0002a20000300600 */
[----:B------:R-:W-:Y:S02]  /*90d0*/  IMAD.MOV.U32 R55, RZ, RZ, R49 ;  /* 0x000000ffff377224 */ /* 0x000fe400078e0031 */
[----:B------:R-:W-:Y:S02]  /*90e0*/  IMAD.MOV.U32 R49, RZ, RZ, R59 ;  /* 0x000000ffff317224 */ /* 0x000fe400078e003b */
[----:B------:R-:W-:Y:S02]  /*90f0*/  IMAD.MOV.U32 R59, RZ, RZ, R22 ;  /* 0x000000ffff3b7224 */ /* 0x000fe400078e0016 */
[----:B------:R-:W4:Y:S01]  /*9100*/  MUFU.EX2 R22, R82 ;  /* 0x0000005200167308 */ /* 0x000f220000000800 */
[----:B---3--:R-:W-:Y:S01]  /*9110*/  @P1 HADD2 R64, -R167.H1_H1, -RZ.H0_H0 ;  /* 0xa00000ffa7401230 */ /* 0x008fe20000000d00 */
[----:B------:R-:W-:-:S02]  /*9120*/  PRMT R171, R0, 0x7632, R171 ;  /* 0x0000763200ab7816 */ /* 0x000fc400000000ab */
[----:B------:R-:W-:Y:S02]  /*9130*/  PRMT R0, R76, 0x7771, RZ ;  /* 0x000077714c007816 */ /* 0x000fe400000000ff */
[----:B------:R-:W-:Y:S02]  /*9140*/  PRMT R58, R64, 0x7610, R58 ;  /* 0x00007610403a7816 */ /* 0x000fe4000000003a */
[----:B------:R-:W-:Y:S02]  /*9150*/  PRMT R236, R167, 0x7632, R236 ;  /* 0x00007632a7ec7816 */ /* 0x000fe400000000ec */
[----:B------:R-:W-:Y:S02]  /*9160*/  @P1 PRMT R236, R58, 0x5410, RZ ;  /* 0x000054103aec1816 */ /* 0x000fe400000000ff */
[----:B------:R-:W-:Y:S02]  /*9170*/  ISETP.GT.U32.AND P1, PT, R0, UR6, PT ;  /* 0x0000000600007c0c */ /* 0x000fe4000bf24070 */
[----:B------:R-:W-:-:S02]  /*9180*/  LOP3.LUT R0, R79, 0xffff, RZ, 0xc0, !PT ;  /* 0x0000ffff4f007812 */ /* 0x000fc400078ec0ff */
[----:B----4-:R-:W-:Y:S01]  /*9190*/  F2FP.F16.F32.PACK_AB R194, R22, R12 ;  /* 0x0000000c16c2723e */ /* 0x010fe200000000ff */
[----:B------:R-:W-:Y:S01]  /*91a0*/  FADD.FTZ R4, R46, R4 ;  /* 0x000000042e047221 */ /* 0x000fe20000010000 */
[----:B------:R-:W-:-:S03]  /*91b0*/  SHF.R.U32.HI R0, RZ, 0x8, R0 ;  /* 0x00000008ff007819 */ /* 0x000fc60000011600 */
[----:B------:R-:W-:Y:S02]  /*91c0*/  @!P0 HADD2 R48, -R194.H0_H0, -RZ.H0_H0 ;  /* 0xa00000ffc2308230 */ /* 0x000fe40000000900 */
[----:B------:R-:W-:Y:S01]  /*91d0*/  FADD.FTZ R2, R30, R4 ;  /* 0x000000041e027221 */ /* 0x000fe20000010000 */
[----:B------:R-:W-:Y:S02]  /*91e0*/  LOP3.LUT R0, R0, 0xffff, RZ, 0xc0, !PT ;  /* 0x0000ffff00007812 */ /* 0x000fe400078ec0ff */
[----:B------:R-:W-:Y:S02]  /*91f0*/  PRMT R30, R48, 0x7610, R30 ;  /* 0x00007610301e7816 */ /* 0x000fe4000000001e */
[----:B------:R-:W-:Y:S02]  /*9200*/  PRMT R232, R194, 0x7610, R232 ;  /* 0x00007610c2e87816 */ /* 0x000fe400000000e8 */
[----:B------:R-:W-:Y:S02]  /*9210*/  @!P0 PRMT R232, R30, 0x5410, RZ ;  /* 0x000054101ee88816 */ /* 0x000fe400000000ff */
[----:B------:R-:W-:Y:S01]  /*9220*/  ISETP.LE.U32.AND P0, PT, R0, UR6, PT ;  /* 0x0000000600007c0c */ /* 0x000fe2000bf03070 */
[----:B------:R-:W-:Y:S01]  /*9230*/  IMAD.MOV.U32 R64, RZ, RZ, R54 ;  /* 0x000000ffff407224 */ /* 0x000fe200078e0036 */
[----:B------:R1:W3:Y:S01]  /*9240*/  LDL.LU.S16 R30, [R1+0x28] ;  /* 0x00002800011e7983 */ /* 0x0002e20000300600 */
        /* <DEDUP_REMOVED lines=8> */
[----:B--2---:R-:W-:-:S05]  /*92d0*/  @!P0 HADD2 R34, -R194.H1_H1, -RZ.H0_H0 ;  /* 0xa00000ffc2228230 */ /* 0x004fca0000000d00 */
[----:B------:R-:W-:Y:S01]  /*92e0*/  PRMT R29, R34, 0x7610, R29 ;  /* 0x00007610221d7816 */ /* 0x000fe2000000001d */
[----:B------:R-:W-:Y:S02]  /*92f0*/  IMAD.MOV.U32 R34, RZ, RZ, R63 ;  /* 0x000000ffff227224 */ /* 0x000fe400078e003f */
[----:B------:R-:W-:Y:S02]  /*9300*/  IMAD.MOV.U32 R63, RZ, RZ, R43 ;  /* 0x000000ffff3f7224 */ /* 0x000fe400078e002b */
[----:B------:R-:W-:Y:S02]  /*9310*/  IMAD.MOV.U32 R43, RZ, RZ, R47 ;  /* 0x000000ffff2b7224 */ /* 0x000fe400078e002f */
[----:B------:R-:W-:Y:S02]  /*9320*/  IMAD.MOV.U32 R47, RZ, RZ, R19 ;  /* 0x000000ffff2f7224 */ /* 0x000fe400078e0013 */
[----:B------:R2:W-:Y:S02]  /*9330*/  MUFU.EX2 R19, R68 ;  /* 0x0000004400137308 */ /* 0x0005e40000000800 */
[----:B--2---:R-:W-:-:S02]  /*9340*/  IMAD.MOV.U32 R68, RZ, RZ, R206 ;  /* 0x000000ffff447224 */ /* 0x004fc400078e00ce */
[----:B------:R-:W2:Y:S04]  /*9350*/  LDL.LU.64 R206, [R1+0x3a8] ;  /* 0x0003a80001ce7983 */ /* 0x000ea80000300a00 */
[----:B------:R1:W4:Y:S01]  /*9360*/  LDL.LU.S16 R58, [R1+0x2c] ;  /* 0x00002c00013a7983 */ /* 0x0003220000300600 */
[----:B------:R-:W-:Y:S02]  /*9370*/  IMAD.MOV.U32 R71, RZ, RZ, R49 ;  /* 0x000000ffff477224 */ /* 0x000fe400078e0031 */
[----:B------:R-:W-:Y:S01]  /*9380*/  IMAD.MOV.U32 R49, RZ, RZ, R21 ;  /* 0x000000ffff317224 */ /* 0x000fe200078e0015 */
[----:B------:R-:W-:Y:S01]  /*9390*/  PRMT R0, R79, 0x7632, R0 ;  /* 0x000076324f007816 */ /* 0x000fe20000000000 */
[----:B------:R-:W3:Y:S01]  /*93a0*/  MUFU.EX2 R21, R81 ;  /* 0x0000005100157308 */ /* 0x000ee20000000800 */
[----:B------:R-:W-:-:S02]  /*93b0*/  PRMT R211, R172, 0x5410, R171 ;  /* 0x00005410acd37816 */ /* 0x000fc400000000ab */
[----:B------:R-:W-:Y:S02]  /*93c0*/  LOP3.LUT R0, R0, 0xff, RZ, 0xc0, !PT ;  /* 0x000000ff00007812 */ /* 0x000fe400078ec0ff */
[----:B------:R-:W-:Y:S02]  /*93d0*/  @!P2 PRMT R172, R40, 0x5410, RZ ;  /* 0x0000541028aca816 */ /* 0x000fe400000000ff */
[----:B------:R-:W-:Y:S02]  /*93e0*/  ISETP.LE.U32.AND P2, PT, R0, UR6, PT ;  /* 0x0000000600007c0c */ /* 0x000fe4000bf43070 */
[----:B---3--:R-:W-:-:S04]  /*93f0*/  F2FP.F16.F32.PACK_AB R193, R21, R19 ;  /* 0x0000001315c1723e */ /* 0x008fc800000000ff */
[----:B------:R-:W-:-:S07]  /*9400*/  PRMT R252, R193, 0x7610, R252 ;  /* 0x00007610c1fc7816 */ /* 0x000fce00000000fc */
[----:B----4-:R-:W-:-:S05]  /*9410*/  @!P2 HADD2 R58, -R193.H0_H0, -RZ.H0_H0 ;  /* 0xa00000ffc13aa230 */ /* 0x010fca0000000900 */
[----:B------:R-:W-:-:S04]  /*9420*/  PRMT R56, R58, 0x7610, R56 ;  /* 0x000076103a387816 */ /* 0x000fc80000000038 */
[----:B------:R-:W-:Y:S02]  /*9430*/  @!P2 PRMT R252, R56, 0x5410, RZ ;  /* 0x0000541038fca816 */ /* 0x000fe400000000ff */
[----:B------:R1:W3:Y:S01]  /*9440*/  LDL.LU.S16 R56, [R1+0x30] ;  /* 0x0000300001387983 */ /* 0x0002e20000300600 */
[----:B------:R-:W-:Y:S02]  /*9450*/  IMAD.MOV.U32 R0, RZ, RZ, R78 ;  /* 0x000000ffff007224 */ /* 0x000fe400078e004e */
[----:B------:R-:W-:Y:S01]  /*9460*/  @P1 HADD2 R30, -R171.H0_H0, -RZ.H0_H0 ;  /* 0xa00000ffab1e1230 */ /* 0x000fe20000000900 */
[----:B------:R-:W-:Y:S02]  /*9470*/  PRMT R225, R194, 0x7632, R225 ;  /* 0x00007632c2e17816 */ /* 0x000fe400000000e1 */
[----:B------:R-:W-:Y:S02]  /*9480*/  LOP3.LUT R0, R0, 0xff, RZ, 0xc0, !PT ;  /* 0x000000ff00007812 */ /* 0x000fe400078ec0ff */
[----:B------:R-:W-:-:S02]  /*9490*/  @!P0 PRMT R225, R29, 0x5410, RZ ;  /* 0x000054101de18816 */ /* 0x000fc400000000ff */
[----:B------:R-:W-:Y:S02]  /*94a0*/  PRMT R4, R30, 0x7610, R4 ;  /* 0x000076101e047816 */ /* 0x000fe40000000004 */
[----:B------:R-:W-:Y:S01]  /*94b0*/  ISETP.LE.U32.AND P0, PT, R0, UR6, PT ;  /* 0x0000000600007c0c */ /* 0x000fe2000bf03070 */
[----:B------:R-:W-:Y:S01]  /*94c0*/  FADD.FTZ R0, R33, R5 ;  /* 0x0000000521007221 */ /* 0x000fe20000010000 */
[----:B------:R-:W-:-:S03]  /*94d0*/  @P1 PRMT R171, R4, 0x5410, RZ ;  /* 0x0000541004ab1816 */ /* 0x000fc600000000ff */
[----:B------:R-:W-:Y:S01]  /*94e0*/  FADD.FTZ R4, R35, R0 ;  /* 0x0000000023047221 */ /* 0x000fe20000010000 */
[----:B------:R-:W-:-:S04]  /*94f0*/  SHF.R.U32.HI R0, RZ, 0x18, R79 ;  /* 0x00000018ff007819 */ /* 0x000fc8000001164f */
[----:B------:R-:W-:Y:S02]  /*9500*/  ISETP.LE.U32.AND P1, PT, R0, UR6, PT ;  /* 0x0000000600007c0c */ /* 0x000fe4000bf23070 */
[----:B------:R-:W-:-:S11]  /*9510*/  PRMT R248, R193, 0x7632, R248 ;  /* 0x00007632c1f87816 */ /* 0x000fd600000000f8 */
[----:B---3--:R-:W-:-:S05]  /*9520*/  @!P1 HADD2 R56, -R193.H1_H1, -RZ.H0_H0 ;  /* 0xa00000ffc1389230 */ /* 0x008fca0000000d00 */
[----:B------:R-:W-:Y:S02]  /*9530*/  PRMT R46, R56, 0x7610, R46 ;  /* 0x00007610382e7816 */ /* 0x000fe4000000002e */
[----:B------:R1:W3:Y:S02]  /*9540*/  LDL.LU.S16 R56, [R1+0x34] ;  /* 0x0000340001387983 */ /* 0x0002e40000300600 */
[----:B------:R-:W-:Y:S02]  /*9550*/  @!P1 PRMT R248, R46, 0x5410, RZ ;  /* 0x000054102ef89816 */ /* 0x000fe400000000ff */
[----:B------:R1:W4:Y:S01]  /*9560*/  LDL.LU.S16 R46, [R1+0x38] ;  /* 0x00003800012e7983 */ /* 0x0003220000300600 */
[----:B------:R-:W-:Y:S01]  /*9570*/  IMAD.MOV.U32 R48, RZ, RZ, R24 ;  /* 0x000000ffff307224 */ /* 0x000fe200078e0018 */
[----:B------:R-:W-:Y:S01]  /*9580*/  MUFU.EX2 R29, R93 ;  /* 0x0000005d001d7308 */ /* 0x000fe20000000800 */
[----:B------:R-:W-:-:S07]  /*9590*/  IMAD.MOV.U32 R24, RZ, RZ, R23 ;  /* 0x000000ffff187224 */ /* 0x000fce00078e0017 */
[----:B------:R-:W2:Y:S01]  /*95a0*/  MUFU.EX2 R23, R86 ;  /* 0x0000005600177308 */ /* 0x000ea20000000800 */
[----:B------:R-:W-:Y:S01]  /*95b0*/  IMAD.MOV.U32 R40, RZ, RZ, R66 ;  /* 0x000000ffff287224 */ /* 0x000fe200078e0042 */
[----:B--2---:R-:W-:Y:S01]  /*95c0*/  F2FP.F16.F32.PACK_AB R192, R29, R23 ;  /* 0x000000171dc0723e */ /* 0x004fe200000000ff */
[----:B------:R-:W-:-:S03]  /*95d0*/  IMAD.MOV.U32 R58, RZ, RZ, R34 ;  /* 0x000000ffff3a7224 */ /* 0x000fc600078e0022 */
[----:B------:R-:W-:Y:S01]  /*95e0*/  PRMT R249, R192, 0x7610, R249 ;  /* 0x00007610c0f97816 */ /* 0x000fe200000000f9 */
[----:B------:R-:W-:Y:S01]  /*95f0*/  IMAD.MOV.U32 R66, RZ, RZ, R27 ;  /* 0x000000ffff427224 */ /* 0x000fe200078e001b */
[----:B------:R-:W-:Y:S01]  /*9600*/  MUFU.EX2 R30, R101 ;  /* 0x00000065001e7308 */ /* 0x000fe20000000800 */
[----:B------:R-:W-:Y:S02]  /*9610*/  IMAD.MOV.U32 R65, RZ, RZ, R55 ;  /* 0x000000ffff417224 */ /* 0x000fe400078e0037 */
[----:B------:R-:W-:Y:S02]  /*9620*/  IMAD.MOV.U32 R55, RZ, RZ, R67 ;  /* 0x000000ffff377224 */ /* 0x000fe400078e0043 */
[----:B------:R-:W-:-:S03]  /*9630*/  IMAD.MOV.U32 R67, RZ, RZ, R58 ;  /* 0x000000ffff437224 */ /* 0x000fc600078e003a */
[----:B------:R-:W2:Y:S01]  /*9640*/  MUFU.EX2 R27, R96 ;  /* 0x00000060001b7308 */ /* 0x000ea20000000800 */
[----:B------:R-:W-:Y:S01]  /*9650*/  IMAD.MOV.U32 R58, RZ, RZ, R24 ;  /* 0x000000ffff3a7224 */ /* 0x000fe200078e0018 */
[----:B------:R-:W-:-:S04]  /*9660*/  PRMT R0, R76, 0x7772, RZ ;  /* 0x000077724c007816 */ /* 0x000fc800000000ff */
[----:B------:R-:W-:Y:S01]  /*9670*/  ISETP.GT.U32.AND P2, PT, R0, UR6, PT ;  /* 0x0000000600007c0c */ /* 0x000fe2000bf44070 */
[----:B------:R-:W-:Y:S01]  /*9680*/  FADD.FTZ R2, R44, R2 ;  /* 0x000000022c027221 */ /* 0x000fe20000010000 */
[----:B--2---:R-:W-:-:S04]  /*9690*/  F2FP.F16.F32.PACK_AB R0, R30, R27 ;  /* 0x0000001b1e00723e */ /* 0x004fc800000000ff */
[----:B------:R-:W-:Y:S01]  /*96a0*/  PRMT R169, R0, 0x7610, R169 ;  /* 0x0000761000a97816 */ /* 0x000fe200000000a9 */
[----:B------:R-:W-:Y:S01]  /*96b0*/  FADD.FTZ R5, R80, R6 ;  /* 0x0000000650057221 */ /* 0x000fe20000010000 */
[----:B------:R-:W-:Y:S01]  /*96c0*/  FADD.FTZ R6, R70, R3 ;  /* 0x0000000346067221 */ /* 0x000fe20000010000 */
[----:B------:R-:W-:Y:S01]  /*96d0*/  FADD.FTZ R3, R7, R2 ;  /* 0x0000000207037221 */ /* 0x000fe20000010000 */
[----:B---3--:R-:W-:-:S05]  /*96e0*/  @!P0 HADD2 R56, -R192.H0_H0, -RZ.H0_H0 ;  /* 0xa00000ffc0388230 */ /* 0x008fca0000000900 */
[----:B------:R-:W-:-:S04]  /*96f0*/  PRMT R28, R56, 0x7610, R28 ;  /* 0x00007610381c7816 */ /* 0x000fc8000000001c */
[----:B------:R-:W-:Y:S02]  /*9700*/  @!P0 PRMT R249, R28, 0x5410, RZ ;  /* 0x000054101cf98816 */ /* 0x000fe400000000ff */
[----:B------:R1:W2:Y:S04]  /*9710*/  LDL.LU.S16 R28, [R1+0x3c] ;  /* 0x00003c00011c7983 */ /* 0x0002a80000300600 */
[----:B------:R1:W3:Y:S01]  /*9720*/  LDL.LU.S16 R24, [R1+0x40] ;  /* 0x0000400001187983 */ /* 0x0002e20000300600 */
[----:B----4-:R-:W-:-:S05]  /*9730*/  @P2 HADD2 R46, -R169.H0_H0, -RZ.H0_H0 ;  /* 0xa00000ffa92e2230 */ /* 0x010fca0000000900 */
[----:B------:R-:W-:Y:S02]  /*9740*/  PRMT R2, R46, 0x7610, R2 ;  /* 0x000076102e027816 */ /* 0x000fe40000000002 */
[----:B------:R1:W4:Y:S01]  /*9750*/  LDL.LU.S16 R46, [R1+0x44] ;  /* 0x00004400012e7983 */ /* 0x0003220000300600 */
[----:B------:R-:W-:Y:S02]  /*9760*/  PRMT R170, R0, 0x7632, R170 ;  /* 0x0000763200aa7816 */ /* 0x000fe400000000aa */
[----:B------:R-:W-:-:S04]  /*9770*/  PRMT R0, R76, 0x7773, RZ ;  /* 0x000077734c007816 */ /* 0x000fc800000000ff */
[----:B------:R-:W-:Y:S02]  /*9780*/  ISETP.GT.U32.AND P1, PT, R0, UR6, PT ;  /* 0x0000000600007c0c */ /* 0x000fe4000bf24070 */
[----:B------:R-:W-:Y:S01]  /*9790*/  PRMT R0, R78, 0x7771, RZ ;  /* 0x000077714e007816 */ /* 0x000fe200000000ff */
[----:B------:R-:W-:-:S03]  /*97a0*/  IMAD.MOV.U32 R34, RZ, RZ, R48 ;  /* 0x000000ffff227224 */ /* 0x000fc600078e0030 */
[----:B------:R-:W-:Y:S01]  /*97b0*/  ISETP.GT.U32.AND P0, PT, R0, UR6, PT ;  /* 0x0000000600007c0c */ /* 0x000fe2000bf04070 */
[----:B------:R-:W-:Y:S02]  /*97c0*/  IMAD.MOV.U32 R48, RZ, RZ, R66 ;  /* 0x000000ffff307224 */ /* 0x000fe400078e0042 */
[----:B------:R-:W-:Y:S01]  /*97d0*/  IMAD.MOV.U32 R66, RZ, RZ, R165 ;  /* 0x000000ffff427224 */ /* 0x000fe200078e00a5 */
[----:B------:R-:W-:Y:S02]  /*97e0*/  PRMT R165, R169, 0x5410, R170 ;  /* 0x00005410a9a57816 */ /* 0x000fe400000000aa */
[----:B------:R-:W-:Y:S02]  /*97f0*/  @P2 PRMT R169, R2, 0x5410, RZ ;  /* 0x0000541002a92816 */ /* 0x000fe400000000ff */
[----:B------:R-:W1:Y:S08]  /*9800*/  MUFU.EX2 R2, R106 ;  /* 0x0000006a00027308 */ /* 0x000e700000000800 */
[----:B------:R-:W1:Y:S01]  /*9810*/  MUFU.EX2 R0, R103 ;  /* 0x0000006700007308 */ /* 0x000e620000000800 */
[----:B------:R-:W-:Y:S01]  /*9820*/  PRMT R247, R192, 0x7632, R247 ;  /* 0x00007632c0f77816 */ /* 0x000fe200000000f7 */
[----:B------:R-:W-:-:S02]  /*9830*/  IMAD.MOV.U32 R85, RZ, RZ, R67 ;  /* 0x000000ffff557224 */ /* 0x000fc400078e0043 */
[----:B------:R-:W-:Y:S02]  /*9840*/  IMAD.MOV.U32 R67, RZ, RZ, R58 ;  /* 0x000000ffff437224 */ /* 0x000fe400078e003a */
[----:B------:R-:W-:Y:S02]  /*9850*/  IMAD.MOV.U32 R58, RZ, RZ, R41 ;  /* 0x000000ffff3a7224 */ /* 0x000fe400078e0029 */
[----:B------:R1:W4:Y:S01]  /*9860*/  LDL.LU.S16 R41, [R1+0x48] ;  /* 0x0000480001297983 */ /* 0x0003220000300600 */
[----:B--2---:R-:W-:Y:S02]  /*9870*/  @P0 HADD2 R28, -R192.H1_H1, -RZ.H0_H0 ;  /* 0xa00000ffc01c0230 */ /* 0x004fe40000000d00 */
[----:B---3--:R-:W-:-:S03]  /*9880*/  @P1 HADD2 R24, -R170.H0_H0, -RZ.H0_H0 ;  /* 0xa00000ffaa181230 */ /* 0x008fc60000000900 */
[----:B------:R-:W-:-:S04]  /*9890*/  PRMT R8, R28, 0x7610, R8 ;  /* 0x000076101c087816 */ /* 0x000fc80000000008 */
[----:B------:R-:W-:Y:S01]  /*98a0*/  @P0 PRMT R247, R8, 0x5410, RZ ;  /* 0x0000541008f70816 */ /* 0x000fe200000000ff */
[----:B------:R-:W-:Y:S01]  /*98b0*/  FADD.FTZ R8, R9, R4 ;  /* 0x0000000409087221 */ /* 0x000fe20000010000 */
[----:B------:R-:W-:Y:S01]  /*98c0*/  PRMT R7, R24, 0x7610, R7 ;  /* 0x0000761018077816 */ /* 0x000fe20000000007 */
[----:B------:R-:W-:Y:S01]  /*98d0*/  FADD.FTZ R9, R14, R3 ;  /* 0x000000030e097221 */ /* 0x000fe20000010000 */
[----:B------:R-:W-:Y:S01]  /*98e0*/  MUFU.EX2 R24, R83 ;  /* 0x0000005300187308 */ /* 0x000fe20000000800 */
[----:B-1----:R-:W-:Y:S01]  /*98f0*/  FADD.FTZ R3, R2, R5 ;  /* 0x0000000502037221 */ /* 0x002fe20000010000 */
[----:B------:R-:W-:Y:S02]  /*9900*/  @P1 PRMT R170, R7, 0x5410, RZ ;  /* 0x0000541007aa1816 */ /* 0x000fe400000000ff */
[----:B------:R-:W-:-:S04]  /*9910*/  F2FP.F16.F32.PACK_AB R5, R0, R2 ;  /* 0x000000020005723e */ /* 0x000fc800000000ff */
[----:B------:R-:W1:Y:S01]  /*9920*/  MUFU.EX2 R28, R84 ;  /* 0x00000054001c7308 */ /* 0x000e620000000800 */
[----:B------:R-:W-:Y:S01]  /*9930*/  FADD.FTZ R7, R0, R3 ;  /* 0x0000000300077221 */ /* 0x000fe20000010000 */
[----:B------:R-:W-:-:S04]  /*9940*/  PRMT R0, R78, 0x7772, RZ ;  /* 0x000077724e007816 */ /* 0x000fc800000000ff */
[----:B------:R-:W-:Y:S02]  /*9950*/  ISETP.GT.U32.AND P0, PT, R0, UR6, PT ;  /* 0x0000000600007c0c */ /* 0x000fe4000bf04070 */
[----:B-1----:R-:W-:-:S11]  /*9960*/  F2FP.F16.F32.PACK_AB R191, R28, R24 ;  /* 0x000000181cbf723e */ /* 0x002fd600000000ff */
[----:B----4-:R-:W-:-:S05]  /*9970*/  @P0 HADD2 R46, -R191.H0_H0, -RZ.H0_H0 ;  /* 0xa00000ffbf2e0230 */ /* 0x010fca0000000900 */
[----:B------:R-:W-:Y:S02]  /*9980*/  PRMT R4, R46, 0x7610, R4 ;  /* 0x000076102e047816 */ /* 0x000fe40000000004 */
[----:B------:R1:W2:Y:S01]  /*9990*/  LDL.LU.S16 R46, [R1+0x50] ;  /* 0x00005000012e7983 */ /* 0x0002a20000300600 */
[----:B------:R-:W-:Y:S01]  /*99a0*/  LOP3.LUT R0, R90, 0xff, RZ, 0xc0, !PT ;  /* 0x000000ff5a007812 */ /* 0x000fe200078ec0ff */
[----:B------:R-:W3:Y:S03]  /*99b0*/  MUFU.EX2 R2, R125 ;  /* 0x0000007d00027308 */ /* 0x000ee60000000800 */
[----:B------:R-:W-:-:S05]  /*99c0*/  ISETP.LE.U32.AND P2, PT, R0, UR6, PT ;  /* 0x0000000600007c0c */ /* 0x000fca000bf43070 */
[----:B------:R-:W4:Y:S01]  /*99d0*/  MUFU.EX2 R0, R123 ;  /* 0x0000007b00007308 */ /* 0x000f220000000800 */
[C---:B------:R-:W-:Y:S02]  /*99e0*/  PRMT R138, R5.reuse, 0x7610, R138 ;  /* 0x00007610058a7816 */ /* 0x040fe4000000008a */
[----:B------:R-:W-:Y:S02]  /*99f0*/  SHF.R.U32.HI R3, RZ, 0x18, R90 ;  /* 0x00000018ff037819 */ /* 0x000fe4000001165a */
[----:B------:R-:W-:Y:S02]  /*9a00*/  PRMT R143, R5, 0x7632, R143 ;  /* 0x00007632058f7816 */ /* 0x000fe4000000008f */
[----:B------:R-:W-:Y:S01]  /*9a10*/  ISETP.LE.U32.AND P1, PT, R3, UR6, PT ;  /* 0x0000000603007c0c */ /* 0x000fe2000bf23070 */
[----:B---3--:R-:W-:Y:S02]  /*9a20*/  FADD.FTZ R3, R2, R6 ;  /* 0x0000000602037221 */ /* 0x008fe40000010000 */
[----:B------:R-:W-:-:S02]  /*9a30*/  @!P5 HADD2 R41, -R143.H0_H0, -RZ.H0_H0 ;  /* 0xa00000ff8f29d230 */ /* 0x000fc40000000900 */
[----:B------:R-:W-:Y:S02]  /*9a40*/  IMAD.MOV.U32 R80, RZ, RZ, R68 ;  /* 0x000000ffff507224 */ /* 0x000fe400078e0044 */
[----:B------:R-:W-:Y:S02]  /*9a50*/  IMAD.MOV.U32 R68, RZ, RZ, R54 ;  /* 0x000000ffff447224 */ /* 0x000fe400078e0036 */
[C---:B----4-:R-:W-:Y:S01]  /*9a60*/  FADD.FTZ R6, R0.reuse, R3 ;  /* 0x0000000300067221 */ /* 0x050fe20000010000 */
[----:B------:R-:W-:Y:S01]  /*9a70*/  F2FP.F16.F32.PACK_AB R0, R0, R2 ;  /* 0x000000020000723e */ /* 0x000fe200000000ff */
[----:B------:R-:W-:Y:S01]  /*9a80*/  IMAD.MOV.U32 R54, RZ, RZ, R40 ;  /* 0x000000ffff367224 */ /* 0x000fe200078e0028 */
[----:B------:R-:W-:Y:S01]  /*9a90*/  PRMT R2, R41, 0x7610, R2 ;  /* 0x0000761029027816 */ /* 0x000fe20000000002 */
[----:B------:R1:W3:Y:S01]  /*9aa0*/  LDL.LU.S16 R40, [R1+0x4c] ;  /* 0x00004c0001287983 */ /* 0x0002e20000300600 */
[----:B------:R-:W-:Y:S01]  /*9ab0*/  PRMT R41, R138, 0x5410, R143 ;  /* 0x000054108a297816 */ /* 0x000fe2000000008f */
[----:B--2---:R-:W-:-:S05]  /*9ac0*/  @!P2 HADD2 R46, -R138.H0_H0, -RZ.H0_H0 ;  /* 0xa00000ff8a2ea230 */ /* 0x004fca0000000900 */
[----:B------:R-:W-:-:S04]  /*9ad0*/  PRMT R33, R46, 0x7610, R33 ;  /* 0x000076102e217816 */ /* 0x000fc80000000021 */
[----:B------:R-:W-:Y:S02]  /*9ae0*/  @!P2 PRMT R138, R33, 0x5410, RZ ;  /* 0x00005410218aa816 */ /* 0x000fe400000000ff */
[----:B------:R1:W2:Y:S01]  /*9af0*/  LDL.LU.S16 R33, [R1+0x54] ;  /* 0x0000540001217983 */ /* 0x0002a20000300600 */
[----:B------:R-:W-:Y:S01]  /*9b00*/  PRMT R137, R0, 0x7610, R137 ;  /* 0x0000761000897816 */ /* 0x000fe20000000089 */
[----:B------:R-:W-:Y:S01]  /*9b10*/  FADD.FTZ R8, R16, R8 ;  /* 0x0000000810087221 */ /* 0x000fe20000010000 */
[----:B------:R-:W-:Y:S02]  /*9b20*/  PRMT R139, R0, 0x7632, R139 ;  /* 0x00007632008b7816 */ /* 0x000fe4000000008b */
[----:B------:R-:W-:Y:S01]  /*9b30*/  PRMT R246, R191, 0x7610, R246 ;  /* 0x00007610bff67816 */ /* 0x000fe200000000f6 */
[----:B------:R-:W-:Y:S01]  /*9b40*/  MUFU.EX2 R3, R108 ;  /* 0x0000006c00037308 */ /* 0x000fe20000000800 */
[----:B------:R-:W-:-:S07]  /*9b50*/  @P0 PRMT R246, R4, 0x5410, RZ ;  /* 0x0000541004f60816 */ /* 0x000fce00000000ff */
[----:B------:R-:W4:Y:S01]  /*9b60*/  MUFU.EX2 R4, R109 ;  /* 0x0000006d00047308 */ /* 0x000f220000000800 */
[----:B---3--:R-:W-:Y:S02]  /*9b70*/  @!P1 HADD2 R40, -R139.H0_H0, -RZ.H0_H0 ;  /* 0xa00000ff8b289230 */ /* 0x008fe40000000900 */
[----:B--2---:R-:W-:-:S05]  /*9b80*/  @!P4 HADD2 R33, -R137.H0_H0, -RZ.H0_H0 ;  /* 0xa00000ff8921c230 */ /* 0x004fca0000000900 */
[----:B------:R-:W-:Y:S02]  /*9b90*/  PRMT R15, R33, 0x7610, R15 ;  /* 0x00007610210f7816 */ /* 0x000fe4000000000f */
[----:B------:R1:W2:Y:S04]  /*9ba0*/  LDL.LU.S16 R33, [R1+0x64] ;  /* 0x0000640001217983 */ /* 0x0002a80000300600 */
[----:B------:R1:W3:Y:S01]  /*9bb0*/  LDL.LU.S16 R16, [R1+0x6c] ;  /* 0x00006c0001107983 */ /* 0x0002e20000300600 */
[----:B------:R-:W-:Y:S02]  /*9bc0*/  PRMT R5, R40, 0x7610, R5 ;  /* 0x0000761028057816 */ /* 0x000fe40000000005 */
[----:B------:R-:W-:Y:S02]  /*9bd0*/  PRMT R40, R137, 0x5410, R139 ;  /* 0x0000541089287816 */ /* 0x000fe4000000008b */
[----:B------:R-:W-:-:S02]  /*9be0*/  @!P1 PRMT R139, R5, 0x5410, RZ ;  /* 0x00005410058b9816 */ /* 0x000fc400000000ff */
[----:B------:R-:W-:-:S04]  /*9bf0*/  PRMT R5, R74, 0x7771, RZ ;  /* 0x000077714a057816 */ /* 0x000fc800000000ff */
[----:B------:R-:W-:Y:S02]  /*9c00*/  ISETP.GT.U32.AND P1, PT, R5, UR6, PT ;  /* 0x0000000605007c0c */ /* 0x000fe4000bf24070 */
[----:B------:R-:W-:-:S04]  /*9c10*/  PRMT R5, R74, 0x7773, RZ ;  /* 0x000077734a057816 */ /* 0x000fc800000000ff */
[----:B------:R-:W-:Y:S02]  /*9c20*/  ISETP.GT.U32.AND P0, PT, R5, UR6, PT ;  /* 0x0000000605007c0c */ /* 0x000fe4000bf04070 */
[----:B----4-:R-:W-:Y:S02]  /*9c30*/  F2FP.F16.F32.PACK_AB R5, R3, R4 ;  /* 0x000000040305723e */ /* 0x010fe400000000ff */
[----:B------:R-:W-:Y:S02]  /*9c40*/  @!P4 PRMT R137, R15, 0x5410, RZ ;  /* 0x000054100f89c816 */ /* 0x000fe400000000ff */
[C---:B------:R-:W-:Y:S01]  /*9c50*/  PRMT R156, R5.reuse, 0x7632, R156 ;  /* 0x00007632059c7816 */ /* 0x040fe2000000009c */
[----:B------:R1:W4:Y:S01]  /*9c60*/  LDL.LU.S16 R15, [R1+0x5c] ;  /* 0x00005c00010f7983 */ /* 0x0003220000300600 */
[----:B------:R-:W-:Y:S01]  /*9c70*/  PRMT R149, R5, 0x7610, R149 ;  /* 0x0000761005957816 */ /* 0x000fe20000000095 */
[----:B------:R-:W-:Y:S01]  /*9c80*/  FADD.FTZ R9, R10, R9 ;  /* 0x000000090a097221 */ /* 0x000fe20000010000 */
[----:B------:R-:W-:Y:S01]  /*9c90*/  @!P5 PRMT R143, R2, 0x5410, RZ ;  /* 0x00005410028fd816 */ /* 0x000fe200000000ff */
[----:B--2---:R-:W-:-:S02]  /*9ca0*/  @P1 HADD2 R33, -R156.H0_H0, -RZ.H0_H0 ;  /* 0xa00000ff9c211230 */ /* 0x004fc40000000900 */
[----:B---3--:R-:W-:-:S03]  /*9cb0*/  @!P3 HADD2 R16, -R149.H0_H0, -RZ.H0_H0 ;  /* 0xa00000ff9510b230 */ /* 0x008fc60000000900 */
[----:B------:R-:W-:Y:S02]  /*9cc0*/  PRMT R10, R33, 0x7610, R10 ;  /* 0x00007610210a7816 */ /* 0x000fe4000000000a */
[----:B------:R-:W-:Y:S02]  /*9cd0*/  PRMT R5, R16, 0x7610, R5 ;  /* 0x0000761010057816 */ /* 0x000fe40000000005 */
[----:B------:R-:W-:Y:S02]  /*9ce0*/  PRMT R33, R149, 0x5410, R156 ;  /* 0x0000541095217816 */ /* 0x000fe4000000009c */
[----:B------:R-:W-:Y:S02]  /*9cf0*/  @P1 PRMT R156, R10, 0x5410, RZ ;  /* 0x000054100a9c1816 */ /* 0x000fe400000000ff */
[----:B------:R-:W-:Y:S01]  /*9d00*/  @!P3 PRMT R149, R5, 0x5410, RZ ;  /* 0x000054100595b816 */ /* 0x000fe200000000ff */
[----:B------:R1:W2:Y:S04]  /*9d10*/  LDL.LU.S16 R10, [R1+0x60] ;  /* 0x00006000010a7983 */ /* 0x0002a80000300600 */
[----:B------:R1:W3:Y:S04]  /*9d20*/  LDL.LU.S16 R5, [R1+0x68] ;  /* 0x0000680001057983 */ /* 0x0002e80000300600 */
[----:B------:R1:W2:Y:S04]  /*9d30*/  LDL.LU.S16 R86, [R1+0x84] ;  /* 0x0000840001567983 */ /* 0x0002a80000300600 */
[----:B------:R1:W2:Y:S01]  /*9d40*/  LDL.LU.S16 R84, [R1+0x88] ;  /* 0x0000880001547983 */ /* 0x0002a20000300600 */
[----:B------:R-:W4:Y:S08]  /*9d50*/  MUFU.EX2 R2, R116 ;  /* 0x0000007400027308 */ /* 0x000f300000000800 */
[----:B------:R-:W1:Y:S01]  /*9d60*/  MUFU.EX2 R0, R111 ;  /* 0x0000006f00007308 */ /* 0x000e620000000800 */
[----:B------:R-:W-:-:S02]  /*9d70*/  IMAD.MOV.U32 R82, RZ, RZ, R64 ;  /* 0x000000ffff527224 */ /* 0x000fc400078e0040 */
[----:B----4-:R-:W-:Y:S01]  /*9d80*/  FADD.FTZ R6, R2, R6 ;  /* 0x0000000602067221 */ /* 0x010fe20000010000 */
[----:B------:R-:W4:Y:S01]  /*9d90*/  S2R R64, SR_CTAID.X ;  /* 0x0000000000407919 */ /* 0x000f220000002500 */
[----:B-1----:R-:W-:Y:S01]  /*9da0*/  F2FP.F16.F32.PACK_AB R2, R0, R2 ;  /* 0x000000020002723e */ /* 0x002fe200000000ff */
[----:B------:R-:W-:-:S03]  /*9db0*/  FADD.FTZ R7, R4, R7 ;  /* 0x0000000704077221 */ /* 0x000fc60000010000 */
[----:B------:R-:W-:Y:S02]  /*9dc0*/  PRMT R151, R2, 0x7632, R151 ;  /* 0x0000763202977816 */ /* 0x000fe40000000097 */
[----:B------:R-:W-:-:S03]  /*9dd0*/  PRMT R4, R74, 0x7772, RZ ;  /* 0x000077724a047816 */ /* 0x000fc600000000ff */
[----:B------:R-:W-:Y:S01]  /*9de0*/  @P0 HADD2 R15, -R151.H0_H0, -RZ.H0_H0 ;  /* 0xa00000ff970f0230 */ /* 0x000fe20000000900 */
[----:B------:R-:W-:Y:S02]  /*9df0*/  ISETP.GT.U32.AND P2, PT, R4, UR6, PT ;  /* 0x0000000604007c0c */ /* 0x000fe4000bf44070 */
[----:B------:R-:W-:Y:S02]  /*9e00*/  PRMT R150, R2, 0x7610, R150 ;  /* 0x0000761002967816 */ /* 0x000fe40000000096 */
[----:B------:R-:W-:Y:S02]  /*9e10*/  PRMT R14, R15, 0x7610, R14 ;  /* 0x000076100f0e7816 */ /* 0x000fe4000000000e */
[----:B------:R-:W-:Y:S02]  /*9e20*/  PRMT R2, R78, 0x7773, RZ ;  /* 0x000077734e027816 */ /* 0x000fe400000000ff */
[----:B------:R-:W-:Y:S02]  /*9e30*/  PRMT R106, R150, 0x5410, R151 ;  /* 0x00005410966a7816 */ /* 0x000fe40000000097 */
[----:B------:R-:W-:-:S02]  /*9e40*/  @P0 PRMT R151, R14, 0x5410, RZ ;  /* 0x000054100e970816 */ /* 0x000fc400000000ff */
[----:B------:R-:W-:Y:S01]  /*9e50*/  ISETP.GT.U32.AND P0, PT, R2, UR6, PT ;  /* 0x0000000602007c0c */ /* 0x000fe2000bf04070 */
[----:B------:R-:W-:Y:S01]  /*9e60*/  UIADD3 UR4, UPT, UPT, UR33, 0x3, URZ ;  /* 0x0000000321047890 */ /* 0x000fe2000fffe0ff */
[----:B------:R-:W-:Y:S01]  /*9e70*/  SHF.R.U32.HI R46, RZ, 0x5, R222 ;  /* 0x00000005ff2e7819 */ /* 0x000fe200000116de */
[----:B------:R-:W-:Y:S01]  /*9e80*/  FADD.FTZ R3, R3, R7 ;  /* 0x0000000703037221 */ /* 0x000fe20000010000 */
[----:B------:R-:W-:-:S03]  /*9e90*/  PRMT R245, R191, 0x7632, R245 ;  /* 0x00007632bff57816 */ /* 0x000fc600000000f5 */
[----:B----4-:R-:W-:Y:S02]  /*9ea0*/  IMAD R64, R64, 0x8, R46 ;  /* 0x0000000840407824 */ /* 0x010fe400078e022e */
[----:B------:R-:W-:Y:S01]  /*9eb0*/  FADD.FTZ R15, R20, R3 ;  /* 0x00000003140f7221 */ /* 0x000fe20000010000 */
[----:B------:R-:W-:Y:S02]  /*9ec0*/  IMAD.MOV.U32 R83, RZ, RZ, R65 ;  /* 0x000000ffff537224 */ /* 0x000fe400078e0041 */
[----:B------:R-:W-:-:S04]  /*9ed0*/  IMAD.WIDE.U32 R64, R64, -0x326172a9, RZ ;  /* 0xcd9e8d5740407825 */ /* 0x000fc800078e00ff */
[----:B------:R-:W-:Y:S02]  /*9ee0*/  IMAD.MOV.U32 R81, RZ, RZ, R69 ;  /* 0x000000ffff517224 */ /* 0x000fe400078e0045 */
[----:B------:R-:W-:Y:S02]  /*9ef0*/  IMAD.MOV.U32 R69, RZ, RZ, R55 ;  /* 0x000000ffff457224 */ /* 0x000fe400078e0037 */
[----:B------:R-:W-:Y:S02]  /*9f00*/  IMAD.MOV.U32 R55, RZ, RZ, R85 ;  /* 0x000000ffff377224 */ /* 0x000fe400078e0055 */
[----:B------:R-:W-:Y:S02]  /*9f10*/  IMAD.MOV.U32 R46, RZ, RZ, R58 ;  /* 0x000000ffff2e7224 */ /* 0x000fe400078e003a */
[----:B------:R-:W-:Y:S01]  /*9f20*/  IMAD.MOV.U32 R85, RZ, RZ, R59 ;  /* 0x000000ffff557224 */ /* 0x000fe200078e003b */
[----:B------:R-:W-:Y:S01]  /*9f30*/  MUFU.EX2 R20, R142 ;  /* 0x0000008e00147308 */ /* 0x000fe20000000800 */
[----:B------:R-:W-:-:S02]  /*9f40*/  IMAD.MOV.U32 R56, RZ, RZ, R67 ;  /* 0x000000ffff387224 */ /* 0x000fc400078e0043 */
[----:B------:R-:W-:Y:S02]  /*9f50*/  IMAD.MOV.U32 R67, RZ, RZ, R34 ;  /* 0x000000ffff437224 */ /* 0x000fe400078e0022 */
[----:B------:R-:W-:Y:S02]  /*9f60*/  IMAD.MOV.U32 R34, RZ, RZ, R66 ;  /* 0x000000ffff227224 */ /* 0x000fe400078e0042 */
[----:B------:R-:W-:Y:S02]  /*9f70*/  IMAD.MOV.U32 R66, RZ, RZ, R233 ;  /* 0x000000ffff427224 */ /* 0x000fe400078e00e9 */
[----:B------:R-:W-:Y:S02]  /*9f80*/  IMAD.MOV.U32 R103, RZ, RZ, R56 ;  /* 0x000000ffff677224 */ /* 0x000fe400078e0038 */
[----:B---3--:R-:W-:Y:S02]  /*9f90*/  @P2 HADD2 R5, -R150.H0_H0, -RZ.H0_H0 ;  /* 0xa00000ff96052230 */ /* 0x008fe40000000900 */
[----:B--2---:R-:W-:-:S03]  /*9fa0*/  @P0 HADD2 R10, -R191.H1_H1, -RZ.H0_H0 ;  /* 0xa00000ffbf0a0230 */ /* 0x004fc60000000d00 */
[----:B------:R-:W-:Y:S01]  /*9fb0*/  PRMT R2, R5, 0x7610, R2 ;  /* 0x0000761005027816 */ /* 0x000fe20000000002 */
[----:B------:R-:W-:Y:S01]  /*9fc0*/  FADD.FTZ R5, R0, R6 ;  /* 0x0000000600057221 */ /* 0x000fe20000010000 */
[----:B------:R-:W-:Y:S01]  /*9fd0*/  IMAD.U32 R0, RZ, RZ, UR27 ;  /* 0x0000001bff007e24 */ /* 0x000fe2000f8e00ff */
[----:B------:R-:W-:Y:S02]  /*9fe0*/  PRMT R4, R10, 0x7610, R4 ;  /* 0x000076100a047816 */ /* 0x000fe40000000004 */
[----:B------:R-:W-:Y:S01]  /*9ff0*/  @P2 PRMT R150, R2, 0x5410, RZ ;  /* 0x0000541002962816 */ /* 0x000fe200000000ff */
[----:B------:R-:W-:Y:S01]  /*a000*/  FADD.FTZ R2, R11, R8 ;  /* 0x000000080b027221 */ /* 0x000fe20000010000 */
[----:B------:R-:W-:Y:S01]  /*a010*/  LOP3.LUT R0, R0, UR4, R217, 0x96, !PT ;  /* 0x0000000400007c12 */ /* 0x000fe2000f8e96d9 */
[----:B------:R-:W-:Y:S01]  /*a020*/  FADD.FTZ R16, R18, R5 ;  /* 0x0000000512107221 */ /* 0x000fe20000010000 */
[----:B------:R-:W-:Y:S01]  /*a030*/  @P0 PRMT R245, R4, 0x5410, RZ ;  /* 0x0000541004f50816 */ /* 0x000fe200000000ff */
[----:B------:R-:W-:Y:S01]  /*a040*/  FADD.FTZ R14, R13, R2 ;  /* 0x000000020d0e7221 */ /* 0x000fe20000010000 */
[----:B------:R-:W-:Y:S01]  /*a050*/  FADD.FTZ R4, R17, R9 ;  /* 0x0000000911047221 */ /* 0x000fe20000010000 */
[----:B------:R-:W-:Y:S01]  /*a060*/  IMAD.WIDE.U32 R2, R0, -0x326172a9, RZ ;  /* 0xcd9e8d5700027825 */ /* 0x000fe200078e00ff */
[----:B------:R-:W1:Y:S03]  /*a070*/  LDCU.64 UR4, c[0x0][0x418] ;  /* 0x00008300ff0477ac */ /* 0x000e660008000a00 */
[----:B------:R-:W-:Y:S01]  /*a080*/  FADD.FTZ R18, R12, R4 ;  /* 0x000000040c127221 */ /* 0x000fe20000010000 */
[----:B------:R-:W-:-:S02]  /*a090*/  LOP3.LUT R6, R64, UR32, R3, 0x96, !PT ;  /* 0x0000002040067c12 */ /* 0x000fc4000f8e9603 */
[----:B------:R-:W-:-:S03]  /*a0a0*/  LOP3.LUT R4, R2, UR31, R189, 0x96, !PT ;  /* 0x0000001f02047c12 */ /* 0x000fc6000f8e96bd */
        /* <DEDUP_REMOVED lines=13> */
[----:B------:R-:W-:-:S05]  /*a180*/  IMAD.WIDE.U32 R64, R10, -0x326172a9, RZ ;  /* 0xcd9e8d570a407825 */ /* 0x000fca00078e00ff */
[----:B------:R-:W-:-:S04]  /*a190*/  LOP3.LUT R65, R4, UR13, R65, 0x96, !PT ;  /* 0x0000000d04417c12 */ /* 0x000fc8000f8e9641 */
[----:B------:R-:W-:-:S04]  /*a1a0*/  LOP3.LUT R0, R65, 0xff, RZ, 0xc0, !PT ;  /* 0x000000ff41007812 */ /* 0x000fc800078ec0ff */
[----:B------:R-:W-:Y:S02]  /*a1b0*/  ISETP.LE.U32.AND P2, PT, R0, UR6, PT ;  /* 0x0000000600007c0c */ /* 0x000fe4000bf43070 */
[----:B------:R-:W-:-:S04]  /*a1c0*/  LOP3.LUT R0, R65, 0xffff, RZ, 0xc0, !PT ;  /* 0x0000ffff41007812 */ /* 0x000fc800078ec0ff */
[----:B------:R-:W-:-:S04]  /*a1d0*/  SHF.R.U32.HI R0, RZ, 0x8, R0 ;  /* 0x00000008ff007819 */ /* 0x000fc80000011600 */
[----:B------:R-:W-:-:S04]  /*a1e0*/  LOP3.LUT R0, R0, 0xffff, RZ, 0xc0, !PT ;  /* 0x0000ffff00007812 */ /* 0x000fc800078ec0ff */
[----:B------:R-:W-:Y:S02]  /*a1f0*/  ISETP.LE.U32.AND P0, PT, R0, UR6, PT ;  /* 0x0000000600007c0c */ /* 0x000fe4000bf03070 */
[----:B------:R-:W-:Y:S02]  /*a200*/  PRMT R0, R65, 0x7632, R0 ;  /* 0x0000763241007816 */ /* 0x000fe40000000000 */
[----:B------:R-:W-:Y:S02]  /*a210*/  LOP3.LUT R8, R8, UR15, R5, 0x96, !PT ;  /* 0x0000000f08087c12 */ /* 0x000fe4000f8e9605 */
[----:B------:R-:W-:-:S04]  /*a220*/  LOP3.LUT R0, R0, 0xff, RZ, 0xc0, !PT ;  /* 0x000000ff00007812 */ /* 0x000fc800078ec0ff */
[----:B------:R-:W-:Y:S01]  /*a230*/  ISETP.LE.U32.AND P1, PT, R0, UR6, PT ;  /* 0x0000000600007c0c */ /* 0x000fe2000bf23070 */
[----:B------:R-:W-:Y:S02]  /*a240*/  IMAD.MOV.U32 R0, RZ, RZ, R64 ;  /* 0x000000ffff007224 */ /* 0x000fe400078e0040 */
[----:B------:R-:W-:-:S03]  /*a250*/  IMAD.WIDE.U32 R58, R8, -0x2daee0ad, RZ ;  /* 0xd2511f53083a7825 */ /* 0x000fc600078e00ff */
[----:B------:R-:W-:Y:S02]  /*a260*/  LOP3.LUT R0, R0, 0xff, RZ, 0xc0, !PT ;  /* 0x000000ff00007812 */ /* 0x000fe400078ec0ff */
[----:B------:R-:W-:Y:S02]  /*a270*/  LOP3.LUT R73, R6, UR7, R59, 0x96, !PT ;  /* 0x0000000706497c12 */ /* 0x000fe4000f8e963b */
[----:B------:R-:W-:Y:S02]  /*a280*/  ISETP.LE.U32.AND P5, PT, R0, UR6, PT ;  /* 0x0000000600007c0c */ /* 0x000fe4000bfa3070 */
[----:B------:R-:W-:Y:S01]  /*a290*/  LOP3.LUT R0, R73, 0xffff, RZ, 0xc0, !PT ;  /* 0x0000ffff49007812 */ /* 0x000fe200078ec0ff */
[----:B------:R-:W2:Y:S03]  /*a2a0*/  MUFU.EX2 R17, R141 ;  /* 0x0000008d00117308 */ /* 0x000ea60000000800 */
[----:B------:R-:W-:Y:S01]  /*a2b0*/  SHF.R.U32.HI R0, RZ, 0x8, R0 ;  /* 0x00000008ff007819 */ /* 0x000fe20000011600 */
[----:B------:R-:W3:Y:S03]  /*a2c0*/  S2R R12, SR_CTAID.X ;  /* 0x00000000000c7919 */ /* 0x000ee60000002500 */
[----:B------:R-:W-:-:S04]  /*a2d0*/  LOP3.LUT R0, R0, 0xffff, RZ, 0xc0, !PT ;  /* 0x0000ffff00007812 */ /* 0x000fc800078ec0ff */
[----:B------:R-:W-:Y:S02]  /*a2e0*/  ISETP.LE.U32.AND P4, PT, R0, UR6, PT ;  /* 0x0000000600007c0c */ /* 0x000fe4000bf83070 */
[----:B------:R-:W-:-:S04]  /*a2f0*/  PRMT R0, R73, 0x7632, R0 ;  /* 0x0000763249007816 */ /* 0x000fc80000000000 */
[----:B------:R-:W-:-:S04]  /*a300*/  LOP3.LUT R0, R0, 0xff, RZ, 0xc0, !PT ;  /* 0x000000ff00007812 */ /* 0x000fc800078ec0ff */
[----:B------:R-:W-:Y:S02]  /*a310*/  ISETP.LE.U32.AND P3, PT, R0, UR6, PT ;  /* 0x0000000600007c0c */ /* 0x000fe4000bf63070 */
[----:B--2---:R-:W-:-:S04]  /*a320*/  F2FP.F16.F32.PACK_AB R0, R20, R17 ;  /* 0x000000111400723e */ /* 0x004fc800000000ff */
[----:B------:R-:W-:-:S05]  /*a330*/  PRMT R158, R0, 0x7632, R158 ;  /* 0x00007632009e7816 */ /* 0x000fca000000009e */
[----:B------:R-:W-:Y:S01]  /*a340*/  @!P0 HADD2 R84, -R158.H0_H0, -RZ.H0_H0 ;  /* 0xa00000ff9e548230 */ /* 0x000fe20000000900 */
[----:B------:R-:W-:-:S04]  /*a350*/  PRMT R157, R0, 0x7610, R157 ;  /* 0x00007610009d7816 */ /* 0x000fc8000000009d */
[----:B------:R-:W-:Y:S02]  /*a360*/  PRMT R7, R84, 0x7610, R7 ;  /* 0x0000761054077816 */ /* 0x000fe40000000007 */
[----:B------:R-:W-:Y:S01]  /*a370*/  SHF.R.U32.HI R84, RZ, 0x5, R222 ;  /* 0x00000005ff547819 */ /* 0x000fe200000116de */
[----:B------:R-:W-:Y:S02]  /*a380*/  @!P2 HADD2 R86, -R157.H0_H0, -RZ.H0_H0 ;  /* 0xa00000ff9d56a230 */ /* 0x000fe40000000900 */
[----:B------:R-:W-:Y:S02]  /*a390*/  IMAD.MOV.U32 R0, RZ, RZ, R58 ;  /* 0x000000ffff007224 */ /* 0x000fe400078e003a */
[----:B---3--:R-:W-:Y:S01]  /*a3a0*/  IMAD R12, R12, 0x8, R84 ;  /* 0x000000080c0c7824 */ /* 0x008fe200078e0254 */
[----:B------:R-:W-:-:S03]  /*a3b0*/  PRMT R6, R86, 0x7610, R6 ;  /* 0x0000761056067816 */ /* 0x000fc60000000006 */
[----:B------:R-:W-:Y:S01]  /*a3c0*/  VIADD R12, R12, 0x4 ;  /* 0x000000040c0c7836 */ /* 0x000fe20000000000 */
[----:B------:R-:W-:-:S03]  /*a3d0*/  LOP3.LUT R0, R0, 0xff, RZ, 0xc0, !PT ;  /* 0x000000ff00007812 */ /* 0x000fc600078ec0ff */
[----:B------:R-:W-:Y:S01]  /*a3e0*/  IMAD.WIDE.U32 R12, R12, -0x326172a9, RZ ;  /* 0xcd9e8d570c0c7825 */ /* 0x000fe200078e00ff */
[----:B------:R-:W-:Y:S02]  /*a3f0*/  PRMT R233, R157, 0x5410, R158 ;  /* 0x000054109de97816 */ /* 0x000fe4000000009e */
[----:B------:R-:W-:Y:S02]  /*a400*/  @!P2 PRMT R157, R6, 0x5410, RZ ;  /* 0x00005410069da816 */ /* 0x000fe400000000ff */
[----:B------:R-:W-:Y:S02]  /*a410*/  ISETP.LE.U32.AND P2, PT, R0, UR6, PT ;  /* 0x0000000600007c0c */ /* 0x000fe4000bf43070 */
[----:B------:R-:W-:Y:S01]  /*a420*/  LOP3.LUT R0, R12, UR32, R3, 0x96, !PT ;  /* 0x000000200c007c12 */ /* 0x000fe2000f8e9603 */
[----:B------:R-:W-:Y:S01]  /*a430*/  FADD.FTZ R4, R19, R14 ;  /* 0x0000000e13047221 */ /* 0x000fe20000010000 */
[----:B------:R-:W-:-:S03]  /*a440*/  LOP3.LUT R6, R2, UR31, R81, 0x96, !PT ;  /* 0x0000001f02067c12 */ /* 0x000fc6000f8e9651 */
[----:B------:R-:W-:-:S04]  /*a450*/  IMAD.WIDE.U32 R2, R0, -0x2daee0ad, RZ ;  /* 0xd2511f5300027825 */ /* 0x000fc800078e00ff */
[----:B------:R-:W-:Y:S01]  /*a460*/  FADD.FTZ R13, R21, R4 ;  /* 0x00000004150d7221 */ /* 0x000fe20000010000 */
[----:B------:R-:W-:Y:S01]  /*a470*/  FADD.FTZ R5, R32, R15 ;  /* 0x0000000f20057221 */ /* 0x000fe20000010000 */
[----:B------:R-:W-:-:S03]  /*a480*/  LOP3.LUT R4, R82, UR30, R3, 0x96, !PT ;  /* 0x0000001e52047c12 */ /* 0x000fc6000f8e9603 */
[----:B------:R-:W-:Y:S01]  /*a490*/  FADD.FTZ R15, R25, R5 ;  /* 0x00000005190f7221 */ /* 0x000fe20000010000 */
[----:B------:R-:W-:Y:S01]  /*a4a0*/  @!P0 PRMT R158, R7, 0x5410, RZ ;  /* 0x00005410079e8816 */ /* 0x000fe200000000ff */
[----:B------:R-:W-:-:S04]  /*a4b0*/  IMAD.WIDE.U32 R4, R4, -0x326172a9, RZ ;  /* 0xcd9e8d5704047825 */ /* 0x000fc800078e00ff */
[----:B------:R-:W-:Y:S01]  /*a4c0*/  IMAD.WIDE.U32 R6, R6, -0x2daee0ad, RZ ;  /* 0xd2511f5306067825 */ /* 0x000fe200078e00ff */
[----:B------:R-:W-:-:S04]  /*a4d0*/  LOP3.LUT R3, R80, UR29, R5, 0x96, !PT ;  /* 0x0000001d50037c12 */ /* 0x000fc8000f8e9605 */
[----:B------:R-:W-:Y:S01]  /*a4e0*/  LOP3.LUT R7, R2, UR28, R7, 0x96, !PT ;  /* 0x0000001c02077c12 */ /* 0x000fe2000f8e9607 */
[----:B------:R-:W-:-:S05]  /*a4f0*/  IMAD.WIDE.U32 R2, R3, -0x2daee0ad, RZ ;  /* 0xd2511f5303027825 */ /* 0x000fca00078e00ff */
[----:B------:R-:W-:Y:S01]  /*a500*/  LOP3.LUT R3, R6, UR16, R3, 0x96, !PT ;  /* 0x0000001006037c12 */ /* 0x000fe2000f8e9603 */
[----:B------:R-:W-:-:S05]  /*a510*/  IMAD.WIDE.U32 R6, R7, -0x326172a9, RZ ;  /* 0xcd9e8d5707067825 */ /* 0x000fca00078e00ff */
[----:B------:R-:W-:-:S05]  /*a520*/  LOP3.LUT R4, R4, UR17, R7, 0x96, !PT ;  /* 0x0000001104047c12 */ /* 0x000fca000f8e9607 */
[----:B------:R-:W-:-:S05]  /*a530*/  IMAD.WIDE.U32 R10, R4, -0x2daee0ad, RZ ;  /* 0xd2511f53040a7825 */ /* 0x000fca00078e00ff */
[----:B------:R-:W-:Y:S01]  /*a540*/  LOP3.LUT R0, R2, UR14, R11, 0x96, !PT ;  /* 0x0000000e02007c12 */ /* 0x000fe2000f8e960b */
[----:B------:R-:W-:Y:S02]  /*a550*/  IMAD.MOV.U32 R86, RZ, RZ, R46 ;  /* 0x000000ffff567224 */ /* 0x000fe400078e002e */
[----:B------:R-:W-:Y:S02]  /*a560*/  IMAD.MOV.U32 R46, RZ, RZ, R55 ;  /* 0x000000ffff2e7224 */ /* 0x000fe400078e0037 */
[----:B------:R-:W-:Y:S02]  /*a570*/  IMAD.MOV.U32 R55, RZ, RZ, R57 ;  /* 0x000000ffff377224 */ /* 0x000fe400078e0039 */
[----:B------:R-:W-:-:S04]  /*a580*/  IMAD.WIDE.U32 R2, R3, -0x326172a9, RZ ;  /* 0xcd9e8d5703027825 */ /* 0x000fc800078e00ff */
[----:B------:R-:W-:-:S04]  /*a590*/  IMAD.WIDE.U32 R56, R0, -0x326172a9, RZ ;  /* 0xcd9e8d5700387825 */ /* 0x000fc800078e00ff */
[----:B------:R-:W-:Y:S01]  /*a5a0*/  FADD.FTZ R8, R22, R18 ;  /* 0x0000001216087221 */ /* 0x000fe20000010000 */
[----:B------:R-:W-:-:S03]  /*a5b0*/  LOP3.LUT R59, R2, UR13, R57, 0x96, !PT ;  /* 0x0000000d023b7c12 */ /* 0x000fc6000f8e9639 */
[----:B------:R-:W-:Y:S01]  /*a5c0*/  FADD.FTZ R4, R23, R8 ;  /* 0x0000000817047221 */ /* 0x000fe20000010000 */
[----:B------:R-:W-:Y:S01]  /*a5d0*/  LOP3.LUT R0, R59, 0xff, RZ, 0xc0, !PT ;  /* 0x000000ff3b007812 */ /* 0x000fe200078ec0ff */
[----:B------:R-:W-:Y:S02]  /*a5e0*/  IMAD.MOV.U32 R22, RZ, RZ, R216 ;  /* 0x000000ffff167224 */ /* 0x000fe400078e00d8 */
[----:B------:R-:W-:Y:S01]  /*a5f0*/  IMAD.MOV.U32 R23, RZ, RZ, R217 ;  /* 0x000000ffff177224 */ /* 0x000fe200078e00d9 */
[----:B------:R-:W-:Y:S01]  /*a600*/  ISETP.LE.U32.AND P0, PT, R0, UR6, PT ;  /* 0x0000000600007c0c */ /* 0x000fe2000bf03070 */
[----:B------:R-:W2:Y:S04]  /*a610*/  LDL.LU.64 R216, [R1+0x3a0] ;  /* 0x0003a00001d87983 */ /* 0x000ea80000300a00 */
[----:B------:R3:W4:Y:S01]  /*a620*/  LDL.LU.S16 R0, [R1+0x8c] ;  /* 0x00008c0001007983 */ /* 0x0007220000300600 */
[----:B------:R-:W-:-:S04]  /*a630*/  FADD.FTZ R9, R26, R16 ;  /* 0x000000101a097221 */ /* 0x000fc80000010000 */
[----:B------:R-:W-:Y:S02]  /*a640*/  FADD.FTZ R5, R27, R9 ;  /* 0x000000091b057221 */ /* 0x000fe40000010000 */
[----:B------:R3:W3:Y:S01]  /*a650*/  LDL.LU.S16 R9, [R1+0x90] ;  /* 0x0000900001097983 */ /* 0x0006e20000300600 */
[----:B------:R-:W-:Y:S01]  /*a660*/  LOP3.LUT R19, R6, UR15, R3, 0x96, !PT ;  /* 0x0000000f06137c12 */ /* 0x000fe2000f8e9603 */
[----:B------:R-:W-:Y:S02]  /*a670*/  MUFU.EX2 R14, R133 ;  /* 0x00000085000e7308 */ /* 0x000fe40000000800 */
[----:B------:R1:W2:Y:S06]  /*a680*/  LDL.LU.S16 R16, [R1+0x94] ;  /* 0x0000940001107983 */ /* 0x0002ac0000300600 */
[----:B------:R-:W1:Y:S02]  /*a690*/  MUFU.EX2 R6, R130 ;  /* 0x0000008200067308 */ /* 0x000e640000000800 */
[----:B-1----:R-:W-:-:S04]  /*a6a0*/  F2FP.F16.F32.PACK_AB R155, R14, R6 ;  /* 0x000000060e9b723e */ /* 0x002fc800000000ff */
[----:B------:R-:W-:Y:S01]  /*a6b0*/  PRMT R244, R155, 0x7610, R244 ;  /* 0x000076109bf47816 */ /* 0x000fe200000000f4 */
[----:B----4-:R-:W-:-:S05]  /*a6c0*/  @!P0 HADD2 R0, -R155.H0_H0, -RZ.H0_H0 ;  /* 0xa00000ff9b008230 */ /* 0x010fca0000000900 */
[----:B------:R-:W-:Y:S02]  /*a6d0*/  PRMT R3, R0, 0x7610, R3 ;  /* 0x0000761000037816 */ /* 0x000fe40000000003 */
[----:B------:R-:W-:-:S04]  /*a6e0*/  LOP3.LUT R0, R59, 0xffff, RZ, 0xc0, !PT ;  /* 0x0000ffff3b007812 */ /* 0x000fc800078ec0ff */
[----:B------:R-:W-:-:S04]  /*a6f0*/  SHF.R.U32.HI R0, RZ, 0x8, R0 ;  /* 0x00000008ff007819 */ /* 0x000fc80000011600 */
[----:B------:R-:W-:Y:S02]  /*a700*/  LOP3.LUT R0, R0, 0xffff, RZ, 0xc0, !PT ;  /* 0x0000ffff00007812 */ /* 0x000fe400078ec0ff */
[----:B------:R-:W-:Y:S02]  /*a710*/  @!P0 PRMT R244, R3, 0x5410, RZ ;  /* 0x0000541003f48816 */ /* 0x000fe400000000ff */
[----:B------:R-:W-:-:S13]  /*a720*/  ISETP.LE.U32.AND P0, PT, R0, UR6, PT ;  /* 0x0000000600007c0c */ /* 0x000fda000bf03070 */
[----:B---3--:R-:W-:-:S05]  /*a730*/  @!P0 HADD2 R9, -R155.H1_H1, -RZ.H0_H0 ;  /* 0xa00000ff9b098230 */ /* 0x008fca0000000d00 */
[----:B------:R-:W-:Y:S02]  /*a740*/  PRMT R7, R9, 0x7610, R7 ;  /* 0x0000761009077816 */ /* 0x000fe40000000007 */
[----:B------:R1:W3:Y:S01]  /*a750*/  LDL.LU.S16 R9, [R1+0x98] ;  /* 0x0000980001097983 */ /* 0x0002e20000300600 */
[----:B------:R-:W-:Y:S01]  /*a760*/  MUFU.EX2 R3, R127 ;  /* 0x0000007f00037308 */ /* 0x000fe20000000800 */
[----:B------:R-:W-:-:S07]  /*a770*/  PRMT R0, R59, 0x7632, R0 ;  /* 0x000076323b007816 */ /* 0x000fce0000000000 */
[----:B------:R-:W4:Y:S01]  /*a780*/  MUFU.EX2 R12, R124 ;  /* 0x0000007c000c7308 */ /* 0x000f220000000800 */
[----:B------:R-:W-:Y:S02]  /*a790*/  LOP3.LUT R0, R0, 0xff, RZ, 0xc0, !PT ;  /* 0x000000ff00007812 */ /* 0x000fe400078ec0ff */
[----:B------:R-:W-:Y:S02]  /*a7a0*/  PRMT R235, R155, 0x7632, R235 ;  /* 0x000076329beb7816 */ /* 0x000fe400000000eb */
[----:B------:R-:W-:Y:S02]  /*a7b0*/  @!P0 PRMT R235, R7, 0x5410, RZ ;  /* 0x0000541007eb8816 */ /* 0x000fe400000000ff */
[----:B------:R-:W-:Y:S01]  /*a7c0*/  ISETP.LE.U32.AND P0, PT, R0, UR6, PT ;  /* 0x0000000600007c0c */ /* 0x000fe2000bf03070 */
[----:B------:R-:W-:Y:S01]  /*a7d0*/  FADD.FTZ R7, R24, R13 ;  /* 0x0000000d18077221 */ /* 0x000fe20000010000 */
[----:B----4-:R-:W-:-:S11]  /*a7e0*/  F2FP.F16.F32.PACK_AB R154, R12, R3 ;  /* 0x000000030c9a723e */ /* 0x010fd600000000ff */
[----:B--2---:R-:W-:Y:S01]  /*a7f0*/  @!P0 HADD2 R16, -R154.H0_H0, -RZ.H0_H0 ;  /* 0xa00000ff9a108230 */ /* 0x004fe20000000900 */
[----:B------:R-:W-:-:S04]  /*a800*/  SHF.R.U32.HI R0, RZ, 0x18, R59 ;  /* 0x00000018ff007819 */ /* 0x000fc8000001163b */
[----:B------:R-:W-:Y:S02]  /*a810*/  PRMT R13, R16, 0x7610, R13 ;  /* 0x00007610100d7816 */ /* 0x000fe4000000000d */
[----:B------:R-:W-:Y:S02]  /*a820*/  PRMT R231, R154, 0x7610, R231 ;  /* 0x000076109ae77816 */ /* 0x000fe400000000e7 */
[----:B------:R-:W-:Y:S02]  /*a830*/  @!P0 PRMT R231, R13, 0x5410, RZ ;  /* 0x000054100de78816 */ /* 0x000fe400000000ff */
[----:B------:R-:W-:-:S13]  /*a840*/  ISETP.LE.U32.AND P0, PT, R0, UR6, PT ;  /* 0x0000000600007c0c */ /* 0x000fda000bf03070 */
[----:B---3--:R-:W-:-:S05]  /*a850*/  @!P0 HADD2 R9, -R154.H1_H1, -RZ.H0_H0 ;  /* 0xa00000ff9a098230 */ /* 0x008fca0000000d00 */
[----:B------:R-:W-:Y:S02]  /*a860*/  PRMT R0, R9, 0x7610, R0 ;  /* 0x0000761009007816 */ /* 0x000fe40000000000 */
[----:B------:R1:W2:Y:S04]  /*a870*/  LDL.LU.S16 R9, [R1+0xa8] ;  /* 0x0000a80001097983 */ /* 0x0002a80000300600 */
[----:B------:R1:W3:Y:S04]  /*a880*/  LDL.LU.S16 R18, [R1+0xb0] ;  /* 0x0000b00001127983 */ /* 0x0002e80000300600 */
[----:B------:R1:W4:Y:S01]  /*a890*/  LDL.LU.S16 R123, [R1+0xb8] ;  /* 0x0000b800017b7983 */ /* 0x0003220000300600 */
[----:B------:R-:W-:Y:S01]  /*a8a0*/  PRMT R230, R154, 0x7632, R230 ;  /* 0x000076329ae67816 */ /* 0x000fe200000000e6 */
[----:B------:R-:W-:Y:S01]  /*a8b0*/  MUFU.EX2 R13, R135 ;  /* 0x00000087000d7308 */ /* 0x000fe20000000800 */
[----:B------:R-:W-:Y:S01]  /*a8c0*/  @!P0 PRMT R230, R0, 0x5410, RZ ;  /* 0x0000541000e68816 */ /* 0x000fe200000000ff */
[----:B------:R-:W-:Y:S01]  /*a8d0*/  IMAD.MOV.U32 R0, RZ, RZ, R56 ;  /* 0x000000ffff007224 */ /* 0x000fe200078e0038 */
[----:B------:R1:W4:Y:S05]  /*a8e0*/  LDL.LU.S16 R21, [R1+0xbc] ;  /* 0x0000bc0001157983 */ /* 0x00032a0000300600 */
[----:B------:R-:W1:Y:S01]  /*a8f0*/  MUFU.EX2 R16, R134 ;  /* 0x0000008600107308 */ /* 0x000e620000000800 */
[----:B------:R-:W-:-:S04]  /*a900*/  LOP3.LUT R0, R0, 0xff, RZ, 0xc0, !PT ;  /* 0x000000ff00007812 */ /* 0x000fc800078ec0ff */
[----:B------:R-:W-:Y:S02]  /*a910*/  ISETP.LE.U32.AND P0, PT, R0, UR6, PT ;  /* 0x0000000600007c0c */ /* 0x000fe4000bf03070 */
[----:B-1----:R-:W-:Y:S02]  /*a920*/  F2FP.F16.F32.PACK_AB R153, R16, R13 ;  /* 0x0000000d1099723e */ /* 0x002fe400000000ff */
[----:B------:R-:W-:Y:S02]  /*a930*/  PRMT R0, R56, 0x7771, RZ ;  /* 0x0000777138007816 */ /* 0x000fe400000000ff */
[----:B------:R-:W-:Y:S01]  /*a940*/  PRMT R229, R153, 0x7610, R229 ;  /* 0x0000761099e57816 */ /* 0x000fe200000000e5 */
[----:B------:R-:W-:Y:S01]  /*a950*/  FADD.FTZ R11, R31, R15 ;  /* 0x0000000f1f0b7221 */ /* 0x000fe20000010000 */
[----:B------:R-:W-:-:S05]  /*a960*/  FADD.FTZ R5, R30, R5 ;  /* 0x000000051e057221 */ /* 0x000fca0000010000 */
[----:B--2---:R-:W-:-:S05]  /*a970*/  @!P0 HADD2 R9, -R153.H0_H0, -RZ.H0_H0 ;  /* 0xa00000ff99098230 */ /* 0x004fca0000000900 */
[----:B------:R-:W-:-:S04]  /*a980*/  PRMT R8, R9, 0x7610, R8 ;  /* 0x0000761009087816 */ /* 0x000fc80000000008 */
[----:B------:R-:W-:Y:S02]  /*a990*/  @!P0 PRMT R229, R8, 0x5410, RZ ;  /* 0x0000541008e58816 */ /* 0x000fe400000000ff */
[----:B------:R-:W-:Y:S01]  /*a9a0*/  ISETP.GT.U32.AND P0, PT, R0, UR6, PT ;  /* 0x0000000600007c0c */ /* 0x000fe2000bf04070 */
[----:B------:R-:W-:-:S12]  /*a9b0*/  MUFU.EX2 R9, R126 ;  /* 0x0000007e00097308 */ /* 0x000fd80000000800 */
[----:B---3--:R-:W-:Y:S01]  /*a9c0*/  @P0 HADD2 R18, -R153.H1_H1, -RZ.H0_H0 ;  /* 0xa00000ff99120230 */ /* 0x008fe20000000d00 */
[----:B------:R1:W-:Y:S04]  /*a9d0*/  MUFU.EX2 R8, R242 ;  /* 0x000000f200087308 */ /* 0x0003e80000000800 */
[----:B------:R-:W-:-:S04]  /*a9e0*/  PRMT R2, R18, 0x7610, R2 ;  /* 0x0000761012027816 */ /* 0x000fc80000000002 */
[----:B------:R-:W2:Y:S01]  /*a9f0*/  MUFU.EX2 R18, R110 ;  /* 0x0000006e00127308 */ /* 0x000ea20000000800 */
[----:B-1----:R-:W-:Y:S02]  /*aa00*/  PRMT R242, R153, 0x7632, R242 ;  /* 0x0000763299f27816 */ /* 0x002fe400000000f2 */
[----:B------:R-:W-:Y:S02]  /*aa10*/  @P0 PRMT R242, R2, 0x5410, RZ ;  /* 0x0000541002f20816 */ /* 0x000fe400000000ff */
[----:B------:R-:W-:-:S03]  /*aa20*/  PRMT R2, R56, 0x7772, RZ ;  /* 0x0000777238027816 */ /* 0x000fc600000000ff */
[----:B------:R-:W1:Y:S01]  /*aa30*/  MUFU.EX2 R0, R243 ;  /* 0x000000f300007308 */ /* 0x000e620000000800 */
[----:B------:R-:W-:Y:S02]  /*aa40*/  ISETP.GT.U32.AND P0, PT, R2, UR6, PT ;  /* 0x0000000602007c0c */ /* 0x000fe4000bf04070 */
[----:B--2---:R-:W-:Y:S01]  /*aa50*/  F2FP.F16.F32.PACK_AB R152, R18, R9 ;  /* 0x000000091298723e */ /* 0x004fe200000000ff */
[----:B------:R-:W-:Y:S01]  /*aa60*/  FADD.FTZ R2, R28, R7 ;  /* 0x000000071c027221 */ /* 0x000fe20000010000 */
[----:B------:R-:W-:-:S09]  /*aa70*/  FADD.FTZ R7, R17, R11 ;  /* 0x0000000b11077221 */ /* 0x000fd20000010000 */
[----:B----4-:R-:W-:Y:S02]  /*aa80*/  @P0 HADD2 R123, -R152.H0_H0, -RZ.H0_H0 ;  /* 0xa00000ff987b0230 */ /* 0x010fe40000000900 */
[--C-:B-1----:R-:W-:Y:S01]  /*aa90*/  FADD.FTZ R17, R0, R5.reuse ;  /* 0x0000000500117221 */ /* 0x102fe20000010000 */
[----:B------:R1:W2:Y:S02]  /*aaa0*/  LDL.LU.S16 R243, [R1+0xc0] ;  /* 0x0000c00001f37983 */ /* 0x0002a40000300600 */
[----:B------:R-:W-:Y:S02]  /*aab0*/  PRMT R5, R123, 0x7610, R5 ;  /* 0x000076107b057816 */ /* 0x000fe40000000005 */
[----:B------:R-:W-:Y:S02]  /*aac0*/  PRMT R234, R152, 0x7610, R234 ;  /* 0x0000761098ea7816 */ /* 0x000fe400000000ea */
[----:B------:R-:W-:Y:S02]  /*aad0*/  @P0 PRMT R234, R5, 0x5410, RZ ;  /* 0x0000541005ea0816 */ /* 0x000fe400000000ff */
[----:B------:R1:W3:Y:S01]  /*aae0*/  LDL.LU.S16 R5, [R1+0xc4] ;  /* 0x0000c40001057983 */ /* 0x0002e20000300600 */
[----:B------:R-:W-:-:S04]  /*aaf0*/  F2FP.F16.F32.PACK_AB R0, R8, R0 ;  /* 0x000000000800723e */ /* 0x000fc800000000ff */
[----:B------:R-:W-:Y:S01]  /*ab00*/  PRMT R142, R0, 0x7610, R142 ;  /* 0x00007610008e7816 */ /* 0x000fe2000000008e */
[----:B------:R-:W-:-:S04]  /*ab10*/  FADD.FTZ R4, R29, R4 ;  /* 0x000000041d047221 */ /* 0x000fc80000010000 */
[----:B------:R-:W-:Y:S02]  /*ab20*/  @!P1 HADD2 R21, -R142.H0_H0, -RZ.H0_H0 ;  /* 0xa00000ff8e159230 */ /* 0x000fe40000000900 */
[--C-:B------:R-:W-:Y:S01]  /*ab30*/  FADD.FTZ R11, R6, R4.reuse ;  /* 0x00000004060b7221 */ /* 0x100fe20000010000 */
[----:B------:R-:W-:Y:S02]  /*ab40*/  IMAD.MOV.U32 R123, RZ, RZ, R55 ;  /* 0x000000ffff7b7224 */ /* 0x000fe400078e0037 */
[----:B------:R-:W-:Y:S01]  /*ab50*/  PRMT R4, R21, 0x7610, R4 ;  /* 0x0000761015047816 */ /* 0x000fe20000000004 */
[----:B------:R-:W-:Y:S02]  /*ab60*/  IMAD.MOV.U32 R21, RZ, RZ, R103 ;  /* 0x000000ffff157224 */ /* 0x000fe400078e0067 */
[----:B------:R-:W-:Y:S02]  /*ab70*/  IMAD.MOV.U32 R103, RZ, RZ, R46 ;  /* 0x000000ffff677224 */ /* 0x000fe400078e002e */
[----:B------:R-:W-:-:S02]  /*ab80*/  IMAD.MOV.U32 R84, RZ, RZ, R86 ;  /* 0x000000ffff547224 */ /* 0x000fc400078e0056 */
[----:B------:R-:W-:Y:S02]  /*ab90*/  IMAD.MOV.U32 R55, RZ, RZ, R67 ;  /* 0x000000ffff377224 */ /* 0x000fe400078e0043 */
[----:B------:R-:W-:Y:S01]  /*aba0*/  IMAD.MOV.U32 R46, RZ, RZ, R66 ;  /* 0x000000ffff2e7224 */ /* 0x000fe200078e0042 */
[----:B------:R-:W-:Y:S01]  /*abb0*/  PRMT R141, R0, 0x7632, R141 ;  /* 0x00007632008d7816 */ /* 0x000fe2000000008d */
[----:B------:R-:W-:Y:S02]  /*abc0*/  IMAD.MOV.U32 R86, RZ, RZ, R85 ;  /* 0x000000ffff567224 */ /* 0x000fe400078e0055 */
[----:B------:R-:W-:Y:S01]  /*abd0*/  IMAD.WIDE.U32 R66, R19, -0x2daee0ad, RZ ;  /* 0xd2511f5313427825 */ /* 0x000fe200078e00ff */
[----:B------:R-:W-:-:S03]  /*abe0*/  PRMT R0, R56, 0x7773, RZ ;  /* 0x0000777338007816 */ /* 0x000fc600000000ff */
[----:B------:R-:W-:Y:S02]  /*abf0*/  IMAD.MOV.U32 R85, RZ, RZ, R34 ;  /* 0x000000ffff557224 */ /* 0x000fe400078e0022 */
[----:B------:R-:W-:Y:S01]  /*ac00*/  IMAD.MOV.U32 R34, RZ, RZ, R54 ;  /* 0x000000ffff227224 */ /* 0x000fe200078e0036 */
[----:B------:R-:W-:Y:S01]  /*ac10*/  MUFU.EX2 R6, R173 ;  /* 0x000000ad00067308 */ /* 0x000fe20000000800 */
[----:B------:R-:W-:Y:S01]  /*ac20*/  IMAD.MOV.U32 R54, RZ, RZ, R71 ;  /* 0x000000ffff367224 */ /* 0x000fe200078e0047 */
[----:B------:R-:W-:Y:S01]  /*ac30*/  LOP3.LUT R57, R10, UR7, R67, 0x96, !PT ;  /* 0x000000070a397c12 */ /* 0x000fe2000f8e9643 */
[----:B------:R-:W-:Y:S01]  /*ac40*/  IMAD.MOV.U32 R71, RZ, RZ, R226 ;  /* 0x000000ffff477224 */ /* 0x000fe200078e00e2 */
[----:B------:R-:W-:Y:S02]  /*ac50*/  PRMT R226, R142, 0x5410, R141 ;  /* 0x000054108ee27816 */ /* 0x000fe4000000008d */
[----:B------:R-:W-:Y:S02]  /*ac60*/  @!P1 PRMT R142, R4, 0x5410, RZ ;  /* 0x00005410048e9816 */ /* 0x000fe400000000ff */
[----:B------:R-:W4:Y:S01]  /*ac70*/  MUFU.EX2 R19, R175 ;  /* 0x000000af00137308 */ /* 0x000f220000000800 */
[----:B------:R-:W-:-:S02]  /*ac80*/  ISETP.GT.U32.AND P1, PT, R0, UR6, PT ;  /* 0x0000000600007c0c */ /* 0x000fc4000bf24070 */
[----:B------:R-:W-:-:S04]  /*ac90*/  LOP3.LUT R0, R57, 0xff, RZ, 0xc0, !PT ;  /* 0x000000ff39007812 */ /* 0x000fc800078ec0ff */
[----:B------:R-:W-:Y:S02]  /*aca0*/  ISETP.LE.U32.AND P0, PT, R0, UR6, PT ;  /* 0x0000000600007c0c */ /* 0x000fe4000bf03070 */
[----:B------:R-:W-:Y:S02]  /*acb0*/  SHF.R.U32.HI R0, RZ, 0x18, R65 ;  /* 0x00000018ff007819 */ /* 0x000fe40000011641 */
[----:B----4-:R-:W-:Y:S02]  /*acc0*/  F2FP.F16.F32.PACK_AB R179, R19, R6 ;  /* 0x0000000613b3723e */ /* 0x010fe400000000ff */
[----:B------:R-:W-:Y:S01]  /*acd0*/  PRMT R224, R152, 0x7632, R224 ;  /* 0x0000763298e07816 */ /* 0x000fe200000000e0 */
[----:B------:R-:W-:Y:S02]  /*ace0*/  FADD.FTZ R7, R20, R7 ;  /* 0x0000000714077221 */ /* 0x000fe40000010000 */
[----:B------:R1:W4:Y:S01]  /*acf0*/  LDL.LU.S16 R20, [R1+0xc8] ;  /* 0x0000c80001147983 */ /* 0x0003220000300600 */
[----:B--2---:R-:W-:-:S05]  /*ad00*/  @P1 HADD2 R243, -R152.H1_H1, -RZ.H0_H0 ;  /* 0xa00000ff98f31230 */ /* 0x004fca0000000d00 */
[----:B------:R-:W-:Y:S01]  /*ad10*/  PRMT R15, R243, 0x7610, R15 ;  /* 0x00007610f30f7816 */ /* 0x000fe2000000000f */
[----:B---3--:R-:W-:-:S03]  /*ad20*/  @!P0 HADD2 R5, -R179.H0_H0, -RZ.H0_H0 ;  /* 0xa00000ffb3058230 */ /* 0x008fc60000000900 */
[----:B------:R-:W-:Y:S02]  /*ad30*/  @P1 PRMT R224, R15, 0x5410, RZ ;  /* 0x000054100fe01816 */ /* 0x000fe400000000ff */
[----:B------:R-:W-:Y:S02]  /*ad40*/  ISETP.LE.U32.AND P1, PT, R0, UR6, PT ;  /* 0x0000000600007c0c */ /* 0x000fe4000bf23070 */
[----:B------:R-:W-:Y:S02]  /*ad50*/  PRMT R0, R5, 0x7610, R0 ;  /* 0x0000761005007816 */ /* 0x000fe40000000000 */
[----:B------:R1:W2:Y:S01]  /*ad60*/  LDL.LU.S16 R5, [R1+0xcc] ;  /* 0x0000cc0001057983 */ /* 0x0002a20000300600 */
[----:B------:R-:W-:Y:S02]  /*ad70*/  PRMT R228, R179, 0x7610, R228 ;  /* 0x00007610b3e47816 */ /* 0x000fe400000000e4 */
[----:B------:R-:W-:Y:S02]  /*ad80*/  @!P0 PRMT R228, R0, 0x5410, RZ ;  /* 0x0000541000e48816 */ /* 0x000fe400000000ff */
[----:B------:R-:W-:-:S04]  /*ad90*/  LOP3.LUT R0, R57, 0xffff, RZ, 0xc0, !PT ;  /* 0x0000ffff39007812 */ /* 0x000fc800078ec0ff */
[----:B------:R-:W-:-:S04]  /*ada0*/  SHF.R.U32.HI R0, RZ, 0x8, R0 ;  /* 0x00000008ff007819 */ /* 0x000fc80000011600 */
[----:B------:R-:W-:-:S04]  /*adb0*/  LOP3.LUT R0, R0, 0xffff, RZ, 0xc0, !PT ;  /* 0x0000ffff00007812 */ /* 0x000fc800078ec0ff */
[----:B------:R-:W-:Y:S01]  /*adc0*/  ISETP.LE.U32.AND P0, PT, R0, UR6, PT ;  /* 0x0000000600007c0c */ /* 0x000fe2000bf03070 */
[----:B------:R-:W-:Y:S01]  /*add0*/  FADD.FTZ R4, R3, R2 ;  /* 0x0000000203047221 */ /* 0x000fe20000010000 */
[----:B------:R-:W-:-:S11]  /*ade0*/  PRMT R227, R179, 0x7632, R227 ;  /* 0x00007632b3e37816 */ /* 0x000fd600000000e3 */
[----:B----4-:R-:W-:-:S05]  /*adf0*/  @!P0 HADD2 R20, -R179.H1_H1, -RZ.H0_H0 ;  /* 0xa00000ffb3148230 */ /* 0x010fca0000000d00 */
[----:B------:R-:W-:-:S04]  /*ae00*/  PRMT R3, R20, 0x7610, R3 ;  /* 0x0000761014037816 */ /* 0x000fc80000000003 */
[----:B------:R-:W-:Y:S02]  /*ae10*/  @!P0 PRMT R227, R3, 0x5410, RZ ;  /* 0x0000541003e38816 */ /* 0x000fe400000000ff */
[----:B------:R-:W-:Y:S01]  /*ae20*/  MUFU.EX2 R3, R123 ;  /* 0x0000007b00037308 */ /* 0x000fe20000000800 */
[----:B--2---:R-:W-:-:S05]  /*ae30*/  @!P1 HADD2 R5, -R141.H0_H0, -RZ.H0_H0 ;  /* 0xa00000ff8d059230 */ /* 0x004fca0000000900 */
[----:B------:R-:W-:-:S04]  /*ae40*/  PRMT R0, R5, 0x7610, R0 ;  /* 0x0000761005007816 */ /* 0x000fc80000000000 */
[----:B------:R-:W-:Y:S02]  /*ae50*/  @!P1 PRMT R141, R0, 0x5410, RZ ;  /* 0x00005410008d9816 */ /* 0x000fe400000000ff */
[----:B------:R2:W-:Y:S02]  /*ae60*/  MUFU.EX2 R0, R21 ;  /* 0x0000001500007308 */ /* 0x0005e40000000800 */
[----:B--2---:R1:W2:Y:S04]  /*ae70*/  LDL.LU.S16 R21, [R1+0xd0] ;  /* 0x0000d00001157983 */ /* 0x0042a80000300600 */
[----:B------:R1:W3:Y:S01]  /*ae80*/  LDL.LU.S16 R123, [R1+0xd4] ;  /* 0x0000d400017b7983 */ /* 0x0002e20000300600 */
[----:B------:R-:W-:Y:S01]  /*ae90*/  PRMT R2, R57, 0x7632, R2 ;  /* 0x0000763239027816 */ /* 0x000fe20000000002 */
[----:B------:R-:W-:Y:S03]  /*aea0*/  MUFU.EX2 R15, R129 ;  /* 0x00000081000f7308 */ /* 0x000fe60000000800 */
[----:B------:R-:W-:-:S05]  /*aeb0*/  LOP3.LUT R2, R2, 0xff, RZ, 0xc0, !PT ;  /* 0x000000ff02027812 */ /* 0x000fca00078ec0ff */
[----:B------:R-:W4:Y:S01]  /*aec0*/  MUFU.EX2 R20, R128 ;  /* 0x0000008000147308 */ /* 0x000f220000000800 */
[----:B------:R-:W-:Y:S02]  /*aed0*/  ISETP.LE.U32.AND P0, PT, R2, UR6, PT ;  /* 0x0000000602007c0c */ /* 0x000fe4000bf03070 */
[----:B------:R-:W-:-:S04]  /*aee0*/  SHF.R.U32.HI R2, RZ, 0x18, R57 ;  /* 0x00000018ff027819 */ /* 0x000fc80000011639 */
[----:B------:R-:W-:Y:S02]  /*aef0*/  ISETP.LE.U32.AND P1, PT, R2, UR6, PT ;  /* 0x0000000602007c0c */ /* 0x000fe4000bf23070 */
[----:B----4-:R-:W-:Y:S01]  /*af00*/  F2FP.F16.F32.PACK_AB R176, R20, R15 ;  /* 0x0000000f14b0723e */ /* 0x010fe200000000ff */
[----:B------:R-:W-:Y:S02]  /*af10*/  FADD.FTZ R5, R14, R11 ;  /* 0x0000000b0e057221 */ /* 0x000fe40000010000 */
[----:B------:R4:W-:Y:S02]  /*af20*/  MUFU.EX2 R14, R220 ;  /* 0x000000dc000e7308 */ /* 0x0009e40000000800 */
[----:B----4-:R-:W-:-:S06]  /*af30*/  PRMT R220, R176, 0x7632, R220 ;  /* 0x00007632b0dc7816 */ /* 0x010fcc00000000dc */
[----:B---3--:R-:W-:-:S05]  /*af40*/  @!P1 HADD2 R123, -R176.H1_H1, -RZ.H0_H0 ;  /* 0xa00000ffb07b9230 */ /* 0x008fca0000000d00 */
[----:B------:R-:W-:-:S04]  /*af50*/  PRMT R77, R123, 0x7610, R77 ;  /* 0x000076107b4d7816 */ /* 0x000fc8000000004d */
[----:B------:R-:W-:Y:S01]  /*af60*/  @!P1 PRMT R220, R77, 0x5410, RZ ;  /* 0x000054104ddc9816 */ /* 0x000fe200000000ff */
[----:B------:R-:W-:Y:S02]  /*af70*/  IMAD.MOV.U32 R77, RZ, RZ, R46 ;  /* 0x000000ffff4d7224 */ /* 0x000fe400078e002e */
[----:B------:R-:W-:Y:S02]  /*af80*/  IMAD.MOV.U32 R46, RZ, RZ, R52 ;  /* 0x000000ffff2e7224 */ /* 0x000fe400078e0034 */
[----:B------:R-:W-:Y:S02]  /*af90*/  IMAD.MOV.U32 R52, RZ, RZ, R47 ;  /* 0x000000ffff347224 */ /* 0x000fe400078e002f */
[----:B------:R-:W-:Y:S02]  /*afa0*/  IMAD.MOV.U32 R47, RZ, RZ, R160 ;  /* 0x000000ffff2f7224 */ /* 0x000fe400078e00a0 */
[----:B------:R-:W-:Y:S02]  /*afb0*/  IMAD.MOV.U32 R160, RZ, RZ, R186 ;  /* 0x000000ffffa07224 */ /* 0x000fe400078e00ba */
[----:B------:R1:W3:Y:S04]  /*afc0*/  LDL.LU.S16 R186, [R1+0xd8] ;  /* 0x0000d80001ba7983 */ /* 0x0002e80000300600 */
[----:B------:R1:W4:Y:S01]  /*afd0*/  LDL.LU.S16 R123, [R1+0xe0] ;  /* 0x0000e000017b7983 */ /* 0x0003220000300600 */
[----:B--2---:R-:W-:-:S02]  /*afe0*/  @!P0 HADD2 R21, -R176.H0_H0, -RZ.H0_H0 ;  /* 0xa00000ffb0158230 */ /* 0x004fc40000000900 */
[----:B------:R-:W-:-:S03]  /*aff0*/  IMAD.MOV.U32 R2, RZ, RZ, R66 ;  /* 0x000000ffff027224 */ /* 0x000fc600078e0042 */
[----:B------:R-:W-:Y:S02]  /*b000*/  PRMT R10, R21, 0x7610, R10 ;  /* 0x00007610150a7816 */ /* 0x000fe4000000000a */
[----:B------:R-:W2:Y:S01]  /*b010*/  MUFU.EX2 R21, R221 ;  /* 0x000000dd00157308 */ /* 0x000ea20000000800 */
[----:B------:R-:W-:Y:S02]  /*b020*/  LOP3.LUT R2, R2, 0xff, RZ, 0xc0, !PT ;  /* 0x000000ff02027812 */ /* 0x000fe400078ec0ff */
[----:B------:R-:W-:Y:S02]  /*b030*/  PRMT R223, R176, 0x7610, R223 ;  /* 0x00007610b0df7816 */ /* 0x000fe400000000df */
[----:B------:R-:W-:Y:S02]  /*b040*/  @!P0 PRMT R223, R10, 0x5410, RZ ;  /* 0x000054100adf8816 */ /* 0x000fe400000000ff */
[----:B------:R-:W-:Y:S01]  /*b050*/  ISETP.LE.U32.AND P0, PT, R2, UR6, PT ;  /* 0x0000000602007c0c */ /* 0x000fe2000bf03070 */
[----:B------:R-:W-:-:S04]  /*b060*/  FADD.FTZ R4, R12, R4 ;  /* 0x000000040c047221 */ /* 0x000fc80000010000 */
[----:B------:R-:W-:Y:S01]  /*b070*/  FADD.FTZ R10, R9, R4 ;  /* 0x00000004090a7221 */ /* 0x000fe20000010000 */
[----:B------:R-:W-:Y:S01]  /*b080*/  FADD.FTZ R4, R0, R7 ;  /* 0x0000000700047221 */ /* 0x000fe20000010000 */
[----:B------:R-:W-:Y:S02]  /*b090*/  F2FP.F16.F32.PACK_AB R0, R3, R0 ;  /* 0x000000000300723e */ /* 0x000fe400000000ff */
[----:B--2---:R-:W-:Y:S02]  /*b0a0*/  F2FP.F16.F32.PACK_AB R175, R21, R14 ;  /* 0x0000000e15af723e */ /* 0x004fe400000000ff */
[----:B------:R-:W-:Y:S01]  /*b0b0*/  PRMT R135, R0, 0x7610, R135 ;  /* 0x0000761000877816 */ /* 0x000fe20000000087 */
[----:B------:R-:W-:Y:S01]  /*b0c0*/  FADD.FTZ R5, R13, R5 ;  /* 0x000000050d057221 */ /* 0x000fe20000010000 */
[----:B------:R-:W-:Y:S01]  /*b0d0*/  PRMT R221, R175, 0x7610, R221 ;  /* 0x00007610afdd7816 */ /* 0x000fe200000000dd */
[----:B---3--:R-:W-:Y:S02]  /*b0e0*/  @!P0 HADD2 R186, -R175.H0_H0, -RZ.H0_H0 ;  /* 0xa00000ffafba8230 */ /* 0x008fe40000000900 */
[----:B----4-:R-:W-:-:S03]  /*b0f0*/  @!P5 HADD2 R123, -R135.H0_H0, -RZ.H0_H0 ;  /* 0xa00000ff877bd230 */ /* 0x010fc60000000900 */
[----:B------:R-:W-:Y:S02]  /*b100*/  PRMT R13, R186, 0x7610, R13 ;  /* 0x00007610ba0d7816 */ /* 0x000fe4000000000d */
[----:B------:R-:W-:Y:S02]  /*b110*/  PRMT R2, R123, 0x7610, R2 ;  /* 0x000076107b027816 */ /* 0x000fe40000000002 */
[----:B------:R-:W-:Y:S01]  /*b120*/  @!P0 PRMT R221, R13, 0x5410, RZ ;  /* 0x000054100ddd8816 */ /* 0x000fe200000000ff */
[----:B------:R1:W2:Y:S04]  /*b130*/  LDL.LU.S16 R123, [R1+0xe4] ;  /* 0x0000e400017b7983 */ /* 0x0002a80000300600 */
[----:B------:R1:W3:Y:S01]  /*b140*/  LDL.LU.S16 R13, [R1+0xe8] ;  /* 0x0000e800010d7983 */ /* 0x0002e20000300600 */
[----:B------:R-:W-:-:S02]  /*b150*/  PRMT R133, R0, 0x7632, R133 ;  /* 0x0000763200857816 */ /* 0x000fc40000000085 */
[----:B------:R-:W-:-:S04]  /*b160*/  PRMT R0, R64, 0x7771, RZ ;  /* 0x0000777140007816 */ /* 0x000fc800000000ff */
[----:B------:R-:W-:Y:S02]  /*b170*/  ISETP.GT.U32.AND P1, PT, R0, UR6, PT ;  /* 0x0000000600007c0c */ /* 0x000fe4000bf24070 */
[----:B------:R-:W-:-:S04]  /*b180*/  PRMT R0, R66, 0x7771, RZ ;  /* 0x0000777142007816 */ /* 0x000fc800000000ff */
[----:B------:R-:W-:Y:S02]  /*b190*/  ISETP.GT.U32.AND P0, PT, R0, UR6, PT ;  /* 0x0000000600007c0c */ /* 0x000fe4000bf04070 */
[----:B------:R-:W-:Y:S02]  /*b1a0*/  PRMT R186, R135, 0x5410, R133 ;  /* 0x0000541087ba7816 */ /* 0x000fe40000000085 */
[----:B------:R-:W-:Y:S02]  /*b1b0*/  PRMT R199, R175, 0x7632, R199 ;  /* 0x00007632afc77816 */ /* 0x000fe400000000c7 */
[----:B------:R-:W-:Y:S02]  /*b1c0*/  @!P5 PRMT R135, R2, 0x5410, RZ ;  /* 0x000054100287d816 */ /* 0x000fe400000000ff */
[----:B------:R-:W4:Y:S01]  /*b1d0*/  MUFU.EX2 R2, R251 ;  /* 0x000000fb00027308 */ /* 0x000f220000000800 */
[----:B---3--:R-:W-:-:S04]  /*b1e0*/  @P1 HADD2 R13, -R133.H0_H0, -RZ.H0_H0 ;  /* 0xa00000ff850d1230 */ /* 0x008fc80000000900 */
[----:B--2---:R-:W-:Y:S01]  /*b1f0*/  @P0 HADD2 R123, -R175.H1_H1, -RZ.H0_H0 ;  /* 0xa00000ffaf7b0230 */ /* 0x004fe20000000d00 */
[----:B------:R-:W-:-:S04]  /*b200*/  PRMT R9, R13, 0x7610, R9 ;  /* 0x000076100d097816 */ /* 0x000fc80000000009 */
[----:B------:R-:W-:Y:S02]  /*b210*/  PRMT R116, R123, 0x7610, R116 ;  /* 0x000076107b747816 */ /* 0x000fe40000000074 */
[----:B------:R-:W-:Y:S01]  /*b220*/  @P1 PRMT R133, R9, 0x5410, RZ ;  /* 0x0000541009851816 */ /* 0x000fe200000000ff */
[----:B------:R-:W-:Y:S01]  /*b230*/  FADD.FTZ R9, R3, R4 ;  /* 0x0000000403097221 */ /* 0x000fe20000010000 */
[----:B------:R-:W-:Y:S01]  /*b240*/  PRMT R4, R66, 0x7772, RZ ;  /* 0x0000777242047816 */ /* 0x000fe200000000ff */
[----:B------:R-:W-:Y:S01]  /*b250*/  IMAD.MOV.U32 R123, RZ, RZ, R84 ;  /* 0x000000ffff7b7224 */ /* 0x000fe200078e0054 */
[----:B------:R-:W-:Y:S02]  /*b260*/  @P0 PRMT R199, R116, 0x5410, RZ ;  /* 0x0000541074c70816 */ /* 0x000fe400000000ff */
[----:B------:R1:W2:Y:S01]  /*b270*/  LDL.LU.S16 R116, [R1+0xec] ;  /* 0x0000ec0001747983 */ /* 0x0002a20000300600 */
[----:B------:R-:W-:Y:S02]  /*b280*/  ISETP.GT.U32.AND P0, PT, R4, UR6, PT ;  /* 0x0000000604007c0c */ /* 0x000fe4000bf04070 */
[----:B------:R3:W-:Y:S01]  /*b290*/  MUFU.EX2 R4, R77 ;  /* 0x0000004d00047308 */ /* 0x0007e20000000800 */
[----:B------:R1:W2:Y:S04]  /*b2a0*/  LDL.LU.S16 R84, [R1+0xf0] ;  /* 0x0000f00001547983 */ /* 0x0002a80000300600 */
[----:B---3--:R1:W3:Y:S03]  /*b2b0*/  LDL.LU.S16 R77, [R1+0xf4] ;  /* 0x0000f400014d7983 */ /* 0x0082e60000300600 */
[----:B------:R-:W1:Y:S01]  /*b2c0*/  MUFU.EX2 R0, R250 ;  /* 0x000000fa00007308 */ /* 0x000e620000000800 */
[----:B------:R-:W-:Y:S01]  /*b2d0*/  PRMT R3, R64, 0x7772, RZ ;  /* 0x0000777240037816 */ /* 0x000fe200000000ff */
[----:B------:R-:W-:Y:S01]  /*b2e0*/  FADD.FTZ R8, R8, R17 ;  /* 0x0000001108087221 */ /* 0x000fe20000010000 */
[----:B------:R-:W-:-:S02]  /*b2f0*/  FADD.FTZ R5, R16, R5 ;  /* 0x0000000510057221 */ /* 0x000fc40000010000 */
[----:B------:R-:W-:Y:S01]  /*b300*/  ISETP.GT.U32.AND P5, PT, R3, UR6, PT ;  /* 0x0000000603007c0c */ /* 0x000fe2000bfa4070 */
[----:B----4-:R-:W-:Y:S02]  /*b310*/  FADD.FTZ R3, R2, R8 ;  /* 0x0000000802037221 */ /* 0x010fe40000010000 */
[----:B------:R-:W-:Y:S08]  /*b320*/  MUFU.EX2 R13, R131 ;  /* 0x00000083000d7308 */ /* 0x000ff00000000800 */
[----:B------:R-:W4:Y:S01]  /*b330*/  MUFU.EX2 R16, R132 ;  /* 0x0000008400107308 */ /* 0x000f220000000800 */
[C---:B-1----:R-:W-:Y:S01]  /*b340*/  FADD.FTZ R8, R0.reuse, R3 ;  /* 0x0000000300087221 */ /* 0x042fe20000010000 */
[----:B------:R-:W-:-:S02]  /*b350*/  F2FP.F16.F32.PACK_AB R3, R0, R2 ;  /* 0x000000020003723e */ /* 0x000fc400000000ff */
[----:B------:R-:W-:-:S04]  /*b360*/  PRMT R0, R64, 0x7773, RZ ;  /* 0x0000777340007816 */ /* 0x000fc800000000ff */
[----:B------:R-:W-:Y:S02]  /*b370*/  ISETP.GT.U32.AND P1, PT, R0, UR6, PT ;  /* 0x0000000600007c0c */ /* 0x000fe4000bf24070 */
[C---:B------:R-:W-:Y:S02]  /*b380*/  PRMT R124, R3.reuse, 0x7632, R124 ;  /* 0x00007632037c7816 */ /* 0x040fe4000000007c */
[----:B----4-:R-:W-:Y:S02]  /*b390*/  F2FP.F16.F32.PACK_AB R173, R16, R13 ;  /* 0x0000000d10ad723e */ /* 0x010fe400000000ff */
[----:B------:R-:W-:Y:S02]  /*b3a0*/  PRMT R125, R3, 0x7610, R125 ;  /* 0x00007610037d7816 */ /* 0x000fe4000000007d */
[----:B------:R-:W-:Y:S02]  /*b3b0*/  PRMT R198, R173, 0x7610, R198 ;  /* 0x00007610adc67816 */ /* 0x000fe400000000c6 */
[----:B------:R-:W-:Y:S01]  /*b3c0*/  PRMT R243, R125, 0x5410, R124 ;  /* 0x000054107df37816 */ /* 0x000fe2000000007c */
[----:B--2---:R-:W-:-:S05]  /*b3d0*/  @P0 HADD2 R116, -R173.H0_H0, -RZ.H0_H0 ;  /* 0xa00000ffad740230 */ /* 0x004fca0000000900 */
[----:B------:R-:W-:-:S04]  /*b3e0*/  PRMT R12, R116, 0x7610, R12 ;  /* 0x00007610740c7816 */ /* 0x000fc8000000000c */
[----:B------:R-:W-:Y:S01]  /*b3f0*/  @P0 PRMT R198, R12, 0x5410, RZ ;  /* 0x000054100cc60816 */ /* 0x000fe200000000ff */
[----:B------:R-:W-:Y:S02]  /*b400*/  FADD.FTZ R12, R6, R5 ;  /* 0x00000005060c7221 */ /* 0x000fe40000010000 */
[----:B------:R1:W2:Y:S01]  /*b410*/  LDL.LU.S16 R6, [R1+0xf8] ;  /* 0x0000f80001067983 */ /* 0x0002a20000300600 */
[----:B---3--:R-:W-:-:S05]  /*b420*/  @P1 HADD2 R77, -R124.H0_H0, -RZ.H0_H0 ;  /* 0xa00000ff7c4d1230 */ /* 0x008fca0000000900 */
[----:B------:R-:W-:-:S04]  /*b430*/  PRMT R7, R77, 0x7610, R7 ;  /* 0x000076104d077816 */ /* 0x000fc80000000007 */
[----:B------:R-:W-:Y:S02]  /*b440*/  @P1 PRMT R124, R7, 0x5410, RZ ;  /* 0x00005410077c1816 */ /* 0x000fe400000000ff */
[----:B------:R3:W-:Y:S02]  /*b450*/  MUFU.EX2 R7, R46 ;  /* 0x0000002e00077308 */ /* 0x0007e40000000800 */
[----:B---3--:R1:W3:Y:S06]  /*b460*/  LDL.LU.S16 R46, [R1+0x10c] ;  /* 0x00010c00012e7983 */ /* 0x0082ec0000300600 */
[----:B------:R-:W4:Y:S01]  /*b470*/  MUFU.EX2 R2, R123 ;  /* 0x0000007b00027308 */ /* 0x000f220000000800 */
[----:B------:R-:W-:-:S04]  /*b480*/  LOP3.LUT R3, R73, 0xff, RZ, 0xc0, !PT ;  /* 0x000000ff49037812 */ /* 0x000fc800078ec0ff */
[----:B------:R-:W-:Y:S02]  /*b490*/  ISETP.LE.U32.AND P0, PT, R3, UR6, PT ;  /* 0x0000000603007c0c */ /* 0x000fe4000bf03070 */
[----:B----4-:R-:W-:-:S04]  /*b4a0*/  F2FP.F16.F32.PACK_AB R5, R4, R2 ;  /* 0x000000020405723e */ /* 0x010fc800000000ff */
[C---:B------:R-:W-:Y:S02]  /*b4b0*/  PRMT R134, R5.reuse, 0x7632, R134 ;  /* 0x0000763205867816 */ /* 0x040fe40000000086 */
[----:B------:R-:W-:Y:S01]  /*b4c0*/  PRMT R130, R5, 0x7610, R130 ;  /* 0x0000761005827816 */ /* 0x000fe20000000082 */
[----:B------:R-:W-:Y:S01]  /*b4d0*/  FADD.FTZ R9, R2, R9 ;  /* 0x0000000902097221 */ /* 0x000fe20000010000 */
[----:B------:R-:W-:-:S04]  /*b4e0*/  SHF.R.U32.HI R2, RZ, 0x18, R73 ;  /* 0x00000018ff027819 */ /* 0x000fc80000011649 */
[----:B------:R-:W-:Y:S02]  /*b4f0*/  ISETP.LE.U32.AND P1, PT, R2, UR6, PT ;  /* 0x0000000602007c0c */ /* 0x000fe4000bf23070 */
[----:B------:R1:W4:Y:S01]  /*b500*/  LDL.LU.S16 R2, [R1+0x108] ;  /* 0x0001080001027983 */ /* 0x0003220000300600 */
[----:B--2---:R-:W-:-:S05]  /*b510*/  @!P0 HADD2 R6, -R130.H0_H0, -RZ.H0_H0 ;  /* 0xa00000ff82068230 */ /* 0x004fca0000000900 */
[----:B------:R-:W-:Y:S02]  /*b520*/  PRMT R70, R6, 0x7610, R70 ;  /* 0x0000761006467816 */ /* 0x000fe40000000046 */
[----:B------:R2:W-:Y:S02]  /*b530*/  MUFU.EX2 R6, R55 ;  /* 0x0000003700067308 */ /* 0x0005e40000000800 */
[----:B--2---:R-:W-:Y:S01]  /*b540*/  IMAD.MOV.U32 R55, RZ, RZ, R237 ;  /* 0x000000ffff377224 */ /* 0x004fe200078e00ed */
[----:B------:R-:W-:Y:S01]  /*b550*/  PRMT R237, R130, 0x5410, R134 ;  /* 0x0000541082ed7816 */ /* 0x000fe20000000086 */
[----:B---3--:R-:W-:-:S05]  /*b560*/  @!P4 HADD2 R46, -R134.H0_H0, -RZ.H0_H0 ;  /* 0xa00000ff862ec230 */ /* 0x008fca0000000900 */
[----:B------:R-:W-:-:S04]  /*b570*/  PRMT R44, R46, 0x7610, R44 ;  /* 0x000076102e2c7816 */ /* 0x000fc8000000002c */
[----:B------:R-:W-:Y:S02]  /*b580*/  @!P4 PRMT R134, R44, 0x5410, RZ ;  /* 0x000054102c86c816 */ /* 0x000fe400000000ff */
[----:B------:R1:W2:Y:S01]  /*b590*/  LDL.LU.S16 R44, [R1+0x110] ;  /* 0x00011000012c7983 */ /* 0x0002a20000300600 */
[----:B------:R-:W-:-:S05]  /*b5a0*/  @P5 HADD2 R84, -R125.H0_H0, -RZ.H0_H0 ;  /* 0xa00000ff7d545230 */ /* 0x000fca0000000900 */
[----:B------:R-:W-:Y:S01]  /*b5b0*/  PRMT R0, R84, 0x7610, R0 ;  /* 0x0000761054007816 */ /* 0x000fe20000000000 */
[----:B------:R-:W-:Y:S03]  /*b5c0*/  MUFU.EX2 R3, R86 ;  /* 0x0000005600037308 */ /* 0x000fe60000000800 */
[----:B------:R-:W-:-:S05]  /*b5d0*/  @P5 PRMT R125, R0, 0x5410, RZ ;  /* 0x00005410007d5816 */ /* 0x000fca00000000ff */
[----:B------:R-:W3:Y:S02]  /*b5e0*/  MUFU.EX2 R0, R103 ;  /* 0x0000006700007308 */ /* 0x000ee40000000800 */
[----:B---3--:R-:W-:Y:S01]  /*b5f0*/  FADD.FTZ R8, R0, R8 ;  /* 0x0000000800087221 */ /* 0x008fe20000010000 */
[----:B------:R-:W-:-:S04]  /*b600*/  F2FP.F16.F32.PACK_AB R0, R3, R0 ;  /* 0x000000000300723e */ /* 0x000fc800000000ff */
[C---:B------:R-:W-:Y:S02]  /*b610*/  PRMT R131, R0.reuse, 0x7632, R131 ;  /* 0x0000763200837816 */ /* 0x040fe40000000083 */
[----:B------:R-:W-:Y:S02]  /*b620*/  PRMT R132, R0, 0x7610, R132 ;  /* 0x0000761000847816 */ /* 0x000fe40000000084 */
[----:B------:R3:W-:Y:S02]  /*b630*/  MUFU.EX2 R0, R55 ;  /* 0x0000003700007308 */ /* 0x0007e40000000800 */
[----:B---3--:R1:W3:Y:S04]  /*b640*/  LDL.LU.S16 R55, [R1+0x120] ;  /* 0x0001200001377983 */ /* 0x0082e80000300600 */
[----:B------:R1:W3:Y:S01]  /*b650*/  LDL.LU.S16 R46, [R1+0x118] ;  /* 0x00011800012e7983 */ /* 0x0002e20000300600 */
[----:B--2---:R-:W-:-:S05]  /*b660*/  @!P1 HADD2 R44, -R131.H0_H0, -RZ.H0_H0 ;  /* 0xa00000ff832c9230 */ /* 0x004fca0000000900 */
[----:B------:R-:W-:Y:S02]  /*b670*/  PRMT R5, R44, 0x7610, R5 ;  /* 0x000076102c057816 */ /* 0x000fe40000000005 */
[----:B------:R1:W2:Y:S01]  /*b680*/  LDL.LU.S16 R44, [R1+0x114] ;  /* 0x00011400012c7983 */ /* 0x0002a20000300600 */
[----:B----4-:R-:W-:Y:S02]  /*b690*/  @!P3 HADD2 R2, -R132.H0_H0, -RZ.H0_H0 ;  /* 0xa00000ff8402b230 */ /* 0x010fe40000000900 */
[----:B------:R-:W-:-:S03]  /*b6a0*/  FADD.FTZ R8, R3, R8 ;  /* 0x0000000803087221 */ /* 0x000fc60000010000 */
[----:B------:R-:W-:Y:S02]  /*b6b0*/  PRMT R11, R2, 0x7610, R11 ;  /* 0x00007610020b7816 */ /* 0x000fe4000000000b */
[----:B------:R4:W1:Y:S01]  /*b6c0*/  MUFU.EX2 R2, R85 ;  /* 0x0000005500027308 */ /* 0x0008620000000800 */
[----:B------:R-:W-:Y:S01]  /*b6d0*/  PRMT R3, R58, 0x7771, RZ ;  /* 0x000077713a037816 */ /* 0x000fe200000000ff */
[----:B------:R-:W-:Y:S01]  /*b6e0*/  FADD.FTZ R10, R18, R10 ;  /* 0x0000000a120a7221 */ /* 0x000fe20000010000 */
[----:B------:R-:W-:Y:S01]  /*b6f0*/  @!P0 PRMT R130, R70, 0x5410, RZ ;  /* 0x0000541046828816 */ /* 0x000fe200000000ff */
[----:B----4-:R-:W-:Y:S02]  /*b700*/  IMAD.MOV.U32 R85, RZ, RZ, R48 ;  /* 0x000000ffff557224 */ /* 0x010fe400078e0030 */
[----:B------:R-:W-:Y:S01]  /*b710*/  IMAD.MOV.U32 R48, RZ, RZ, R219 ;  /* 0x000000ffff307224 */ /* 0x000fe200078e00db */
[----:B------:R-:W-:Y:S02]  /*b720*/  PRMT R219, R132, 0x5410, R131 ;  /* 0x0000541084db7816 */ /* 0x000fe40000000083 */
[----:B------:R-:W-:-:S02]  /*b730*/  @!P3 PRMT R132, R11, 0x5410, RZ ;  /* 0x000054100b84b816 */ /* 0x000fc400000000ff */
[----:B------:R-:W-:Y:S02]  /*b740*/  ISETP.GT.U32.AND P3, PT, R3, UR6, PT ;  /* 0x0000000603007c0c */ /* 0x000fe4000bf64070 */
[----:B------:R-:W-:Y:S01]  /*b750*/  PRMT R3, R58, 0x7772, RZ ;  /* 0x000077723a037816 */ /* 0x000fe200000000ff */
[----:B------:R-:W-:Y:S01]  /*b760*/  FADD.FTZ R11, R15, R10 ;  /* 0x0000000a0f0b7221 */ /* 0x000fe20000010000 */
[----:B------:R-:W-:Y:S02]  /*b770*/  FADD.FTZ R10, R4, R9 ;  /* 0x00000009040a7221 */ /* 0x000fe40000010000 */
[----:B------:R-:W-:Y:S02]  /*b780*/  ISETP.GT.U32.AND P0, PT, R3, UR6, PT ;  /* 0x0000000603007c0c */ /* 0x000fe4000bf04070 */
[----:B------:R-:W-:Y:S02]  /*b790*/  F2FP.F16.F32.PACK_AB R4, R6, R7 ;  /* 0x000000070604723e */ /* 0x000fe400000000ff */
[----:B-1----:R-:W-:-:S02]  /*b7a0*/  F2FP.F16.F32.PACK_AB R3, R0, R2 ;  /* 0x000000020003723e */ /* 0x002fc400000000ff */
[----:B------:R-:W-:Y:S02]  /*b7b0*/  PRMT R128, R4, 0x7632, R128 ;  /* 0x0000763204807816 */ /* 0x000fe40000000080 */
[----:B------:R-:W-:Y:S02]  /*b7c0*/  PRMT R127, R3, 0x7610, R127 ;  /* 0x00007610037f7816 */ /* 0x000fe4000000007f */
[----:B------:R-:W-:Y:S02]  /*b7d0*/  @!P1 PRMT R131, R5, 0x5410, RZ ;  /* 0x0000541005839816 */ /* 0x000fe400000000ff */
[----:B------:R-:W-:Y:S01]  /*b7e0*/  PRMT R5, R58, 0x7773, RZ ;  /* 0x000077733a057816 */ /* 0x000fe200000000ff */
[----:B---3--:R-:W-:Y:S01]  /*b7f0*/  @P3 HADD2 R46, -R128.H0_H0, -RZ.H0_H0 ;  /* 0xa00000ff802e3230 */ /* 0x008fe20000000900 */
[----:B------:R-:W-:Y:S02]  /*b800*/  PRMT R129, R4, 0x7610, R129 ;  /* 0x0000761004817816 */ /* 0x000fe40000000081 */
[----:B------:R-:W-:-:S02]  /*b810*/  ISETP.GT.U32.AND P1, PT, R5, UR6, PT ;  /* 0x0000000605007c0c */ /* 0x000fc4000bf24070 */
[----:B------:R-:W-:Y:S02]  /*b820*/  PRMT R15, R46, 0x7610, R15 ;  /* 0x000076102e0f7816 */ /* 0x000fe4000000000f */
[----:B------:R-:W-:Y:S02]  /*b830*/  PRMT R126, R3, 0x7632, R126 ;  /* 0x00007632037e7816 */ /* 0x000fe4000000007e */
[----:B------:R-:W-:Y:S02]  /*b840*/  PRMT R250, R129, 0x5410, R128 ;  /* 0x0000541081fa7816 */ /* 0x000fe40000000080 */
[----:B------:R-:W-:Y:S02]  /*b850*/  @P3 PRMT R128, R15, 0x5410, RZ ;  /* 0x000054100f803816 */ /* 0x000fe400000000ff */
[----:B------:R-:W-:Y:S01]  /*b860*/  PRMT R251, R127, 0x5410, R126 ;  /* 0x000054107ffb7816 */ /* 0x000fe2000000007e */
[----:B------:R1:W3:Y:S01]  /*b870*/  LDL.LU.S16 R15, [R1+0x11c] ;  /* 0x00011c00010f7983 */ /* 0x0002e20000300600 */
[----:B--2---:R-:W-:-:S05]  /*b880*/  @P0 HADD2 R44, -R127.H0_H0, -RZ.H0_H0 ;  /* 0xa00000ff7f2c0230 */ /* 0x004fca0000000900 */
[----:B------:R-:W-:-:S04]  /*b890*/  PRMT R5, R44, 0x7610, R5 ;  /* 0x000076102c057816 */ /* 0x000fc80000000005 */
[----:B------:R-:W-:Y:S02]  /*b8a0*/  @P0 PRMT R127, R5, 0x5410, RZ ;  /* 0x00005410057f0816 */ /* 0x000fe400000000ff */
[----:B------:R1:W2:Y:S01]  /*b8b0*/  LDL.LU.S16 R5, [R1+0x124] ;  /* 0x0001240001057983 */ /* 0x0002a20000300600 */
[----:B------:R-:W-:Y:S01]  /*b8c0*/  PRMT R3, R66, 0x7773, RZ ;  /* 0x0000777342037816 */ /* 0x000fe200000000ff */
[----:B------:R-:W4:Y:S03]  /*b8d0*/  S2R R22, SR_CTAID.X ;  /* 0x0000000000167919 */ /* 0x000f260000002500 */
[----:B------:R-:W-:Y:S01]  /*b8e0*/  ISETP.GT.U32.AND P0, PT, R3, UR6, PT ;  /* 0x0000000603007c0c */ /* 0x000fe2000bf04070 */
[----:B------:R-:W-:Y:S01]  /*b8f0*/  @!P2 HADD2 R55, -R129.H0_H0, -RZ.H0_H0 ;  /* 0xa00000ff8137a230 */ /* 0x000fe20000000900 */
[----:B------:R-:W-:-:S04]  /*b900*/  PRMT R195, R173, 0x7632, R195 ;  /* 0x00007632adc37816 */ /* 0x000fc800000000c3 */
[----:B------:R-:W-:-:S04]  /*b910*/  PRMT R27, R55, 0x7610, R27 ;  /* 0x00007610371b7816 */ /* 0x000fc8000000001b */
[----:B------:R-:W-:Y:S02]  /*b920*/  @!P2 PRMT R129, R27, 0x5410, RZ ;  /* 0x000054101b81a816 */ /* 0x000fe400000000ff */
[----:B------:R-:W-:-:S05]  /*b930*/  SHF.R.U32.HI R27, RZ, 0x5, R222 ;  /* 0x00000005ff1b7819 */ /* 0x000fca00000116de */
[----:B----4-:R-:W-:Y:S02]  /*b940*/  IMAD R22, R22, 0x8, R27 ;  /* 0x0000000816167824 */ /* 0x010fe400078e021b */
[----:B---3--:R-:W-:-:S05]  /*b950*/  @P0 HADD2 R15, -R173.H1_H1, -RZ.H0_H0 ;  /* 0xa00000ffad0f0230 */ /* 0x008fca0000000d00 */
[----:B------:R-:W-:-:S04]  /*b960*/  PRMT R4, R15, 0x7610, R4 ;  /* 0x000076100f047816 */ /* 0x000fc80000000004 */
[----:B------:R-:W-:Y:S01]  /*b970*/  @P0 PRMT R195, R4, 0x5410, RZ ;  /* 0x0000541004c30816 */ /* 0x000fe200000000ff */
[----:B------:R-:W-:Y:S01]  /*b980*/  FADD.FTZ R4, R7, R10 ;  /* 0x0000000a07047221 */ /* 0x000fe20000010000 */
[----:B------:R-:W-:-:S04]  /*b990*/  FADD.FTZ R9, R19, R12 ;  /* 0x0000000c13097221 */ /* 0x000fc80000010000 */
[----:B------:R-:W-:Y:S01]  /*b9a0*/  FADD.FTZ R14, R14, R9 ;  /* 0x000000090e0e7221 */ /* 0x000fe20000010000 */
[----:B--2---:R-:W-:-:S05]  /*b9b0*/  @P1 HADD2 R5, -R126.H0_H0, -RZ.H0_H0 ;  /* 0xa00000ff7e051230 */ /* 0x004fca0000000900 */
[----:B------:R-:W-:Y:S01]  /*b9c0*/  PRMT R3, R5, 0x7610, R3 ;  /* 0x0000761005037816 */ /* 0x000fe20000000003 */
[----:B------:R-:W-:Y:S01]  /*b9d0*/  FADD.FTZ R5, R2, R8 ;  /* 0x0000000802057221 */ /* 0x000fe20000010000 */
[----:B------:R-:W-:Y:S02]  /*b9e0*/  IMAD.U32 R2, RZ, RZ, UR27 ;  /* 0x0000001bff027e24 */ /* 0x000fe4000f8e00ff */
[----:B------:R-:W-:Y:S01]  /*b9f0*/  @P1 PRMT R126, R3, 0x5410, RZ ;  /* 0x00005410037e1816 */ /* 0x000fe200000000ff */
[----:B------:R-:W-:Y:S02]  /*ba00*/  FADD.FTZ R3, R20, R11 ;  /* 0x0000000b14037221 */ /* 0x000fe40000010000 */
[----:B------:R-:W-:Y:S02]  /*ba10*/  LOP3.LUT R2, R2, UR33, R23, 0x96, !PT ;  /* 0x0000002102027c12 */ /* 0x000fe4000f8e9617 */
[----:B------:R-:W-:Y:S01]  /*ba20*/  FADD.FTZ R13, R13, R3 ;  /* 0x000000030d0d7221 */ /* 0x000fe20000010000 */
[----:B------:R-:W-:Y:S01]  /*ba30*/  FADD.FTZ R3, R6, R4 ;  /* 0x0000000406037221 */ /* 0x000fe20000010000 */
[----:B------:R-:W-:-:S04]  /*ba40*/  IMAD.WIDE.U32 R22, R22, -0x326172a9, RZ ;  /* 0xcd9e8d5716167825 */ /* 0x000fc800078e00ff */
[----:B------:R2:W-:Y:S01]  /*ba50*/  STL [R1+0x338], R3 ;  /* 0x0003380301007387 */ /* 0x0005e20000100800 */
[----:B------:R-:W-:-:S05]  /*ba60*/  FADD.FTZ R0, R0, R5 ;  /* 0x0000000500007221 */ /* 0x000fca0000010000 */
[----:B------:R3:W-:Y:S04]  /*ba70*/  STL [R1+0x330], R0 ;  /* 0x0003300001007387 */ /* 0x0007e80000100800 */
[----:B------:R1:W4:Y:S04]  /*ba80*/  LDL.LU.S16 R44, [R1+0x138] ;  /* 0x00013800012c7983 */ /* 0x0003280000300600 */
[----:B------:R1:W4:Y:S01]  /*ba90*/  LDL.LU.S16 R27, [R1+0x130] ;  /* 0x00013000011b7983 */ /* 0x0003220000300600 */
[----:B--2---:R-:W-:-:S05]  /*baa0*/  IMAD.WIDE.U32 R2, R2, -0x326172a9, RZ ;  /* 0xcd9e8d5702027825 */ /* 0x004fca00078e00ff */
[----:B------:R-:W-:-:S05]  /*bab0*/  LOP3.LUT R6, R22, UR32, R3, 0x96, !PT ;  /* 0x0000002016067c12 */ /* 0x000fca000f8e9603 */
[----:B------:R-:W-:-:S05]  /*bac0*/  IMAD.WIDE.U32 R6, R6, -0x2daee0ad, RZ ;  /* 0xd2511f5306067825 */ /* 0x000fca00078e00ff */
[----:B------:R-:W-:Y:S02]  /*bad0*/  LOP3.LUT R10, R68, UR30, R7, 0x96, !PT ;  /* 0x0000001e440a7c12 */ /* 0x000fe4000f8e9607 */
[----:B------:R-:W-:-:S03]  /*bae0*/  LOP3.LUT R4, R2, UR31, R189, 0x96, !PT ;  /* 0x0000001f02047c12 */ /* 0x000fc6000f8e96bd */
[----:B------:R-:W-:-:S04]  /*baf0*/  IMAD.WIDE.U32 R10, R10, -0x326172a9, RZ ;  /* 0xcd9e8d570a0a7825 */ /* 0x000fc800078e00ff */
[----:B------:R-:W-:Y:S01]  /*bb00*/  IMAD.WIDE.U32 R4, R4, -0x2daee0ad, RZ ;  /* 0xd2511f5304047825 */ /* 0x000fe200078e00ff */
[----:B------:R-:W-:-:S04]  /*bb10*/  LOP3.LUT R8, R188, UR29, R11, 0x96, !PT ;  /* 0x0000001dbc087c12 */ /* 0x000fc8000f8e960b */
[----:B------:R-:W-:Y:S01]  /*bb20*/  LOP3.LUT R5, R6, UR28, R5, 0x96, !PT ;  /* 0x0000001c06057c12 */ /* 0x000fe2000f8e9605 */
[----:B------:R-:W-:-:S05]  /*bb30*/  IMAD.WIDE.U32 R8, R8, -0x2daee0ad, RZ ;  /* 0xd2511f5308087825 */ /* 0x000fca00078e00ff */
[----:B---3--:R-:W-:Y:S01]  /*bb40*/  LOP3.LUT R0, R4, UR16, R9, 0x96, !PT ;  /* 0x0000001004007c12 */ /* 0x008fe2000f8e9609 */
[----:B------:R-:W-:-:S05]  /*bb50*/  IMAD.WIDE.U32 R4, R5, -0x326172a9, RZ ;  /* 0xcd9e8d5705047825 */ /* 0x000fca00078e00ff */
[----:B------:R-:W-:Y:S02]  /*bb60*/  LOP3.LUT R6, R10, UR17, R5, 0x96, !PT ;  /* 0x000000110a067c12 */ /* 0x000fe4000f8e9605 */
[----:B------:R1:W2:Y:S03]  /*bb70*/  LDL.LU.S16 R10, [R1+0x140] ;  /* 0x00014000010a7983 */ /* 0x0002a60000300600 */
[----:B------:R-:W-:-:S05]  /*bb80*/  IMAD.WIDE.U32 R6, R6, -0x2daee0ad, RZ ;  /* 0xd2511f5306067825 */ /* 0x000fca00078e00ff */
[----:B------:R-:W-:Y:S01]  /*bb90*/  LOP3.LUT R15, R8, UR14, R7, 0x96, !PT ;  /* 0x0000000e080f7c12 */ /* 0x000fe2000f8e9607 */
[----:B------:R-:W-:Y:S01]  /*bba0*/  IMAD.WIDE.U32 R22, R0, -0x326172a9, RZ ;  /* 0xcd9e8d5700167825 */ /* 0x000fe200078e00ff */
[----:B------:R1:W3:Y:S04]  /*bbb0*/  LDL.LU.S16 R7, [R1+0x13c] ;  /* 0x00013c0001077983 */ /* 0x0002e80000300600 */
[----:B------:R-:W-:-:S05]  /*bbc0*/  LOP3.LUT R8, R4, UR15, R23, 0x96, !PT ;  /* 0x0000000f04087c12 */ /* 0x000fca000f8e9617 */
[----:B------:R-:W-:-:S05]  /*bbd0*/  IMAD.WIDE.U32 R8, R8, -0x2daee0ad, RZ ;  /* 0xd2511f5308087825 */ /* 0x000fca00078e00ff */
[----:B------:R-:W-:-:S04]  /*bbe0*/  LOP3.LUT R23, R6, UR7, R9, 0x96, !PT ;  /* 0x0000000706177c12 */ /* 0x000fc8000f8e9609 */
[----:B------:R-:W-:-:S04]  /*bbf0*/  PRMT R0, R23, 0x7632, R0 ;  /* 0x0000763217007816 */ /* 0x000fc80000000000 */
[----:B------:R-:W-:-:S04]  /*bc00*/  LOP3.LUT R0, R0, 0xff, RZ, 0xc0, !PT ;  /* 0x000000ff00007812 */ /* 0x000fc800078ec0ff */
[----:B------:R-:W-:Y:S02]  /*bc10*/  ISETP.LE.U32.AND P1, PT, R0, UR6, PT ;  /* 0x0000000600007c0c */ /* 0x000fe4000bf23070 */
[----:B------:R-:W-:-:S04]  /*bc20*/  SHF.R.U32.HI R0, RZ, 0x18, R23 ;  /* 0x00000018ff007819 */ /* 0x000fc80000011617 */
[----:B------:R-:W-:Y:S02]  /*bc30*/  ISETP.LE.U32.AND P0, PT, R0, UR6, PT ;  /* 0x0000000600007c0c */ /* 0x000fe4000bf03070 */
[----:B------:R-:W-:-:S04]  /*bc40*/  F2FP.F16.F32.PACK_AB R12, R87, R92 ;  /* 0x0000005c570c723e */ /* 0x000fc800000000ff */
[C---:B------:R-:W-:Y:S02]  /*bc50*/  PRMT R101, R12.reuse, 0x7632, R101 ;  /* 0x000076320c657816 */ /* 0x040fe40000000065 */
[----:B------:R-:W-:-:S04]  /*bc60*/  PRMT R29, R12, 0x7610, R29 ;  /* 0x000076100c1d7816 */ /* 0x000fc8000000001d */
[----:B------:R-:W-:Y:S02]  /*bc70*/  PRMT R68, R29, 0x5410, R101 ;  /* 0x000054101d447816 */ /* 0x000fe40000000065 */
[----:B------:R-:W-:-:S04]  /*bc80*/  F2FP.F16.F32.PACK_AB R4, R140, R146 ;  /* 0x000000928c04723e */ /* 0x000fc800000000ff */
[C---:B------:R-:W-:Y:S01]  /*bc90*/  PRMT R110, R4.reuse, 0x7610, R110 ;  /* 0x00007610046e7816 */ /* 0x040fe2000000006e */
[----:B------:R-:W-:Y:S01]  /*bca0*/  FADD.FTZ R46, R21, R14 ;  /* 0x0000000e152e7221 */ /* 0x000fe20000010000 */
[----:B------:R-:W-:-:S04]  /*bcb0*/  PRMT R109, R4, 0x7632, R109 ;  /* 0x00007632046d7816 */ /* 0x000fc8000000006d */
[----:B------:R-:W-:Y:S01]  /*bcc0*/  PRMT R67, R110, 0x5410, R109 ;  /* 0x000054106e437816 */ /* 0x000fe2000000006d */
[----:B------:R1:W-:Y:S01]  /*bcd0*/  STL [R1+0x33c], R46 ;  /* 0x00033c2e01007387 */ /* 0x0003e20000100800 */
[----:B----4-:R-:W-:-:S05]  /*bce0*/  @!P0 HADD2 R27, -R101.H0_H0, -RZ.H0_H0 ;  /* 0xa00000ff651b8230 */ /* 0x010fca0000000900 */
[----:B------:R-:W-:-:S04]  /*bcf0*/  PRMT R0, R27, 0x7610, R0 ;  /* 0x000076101b007816 */ /* 0x000fc80000000000 */
[----:B------:R-:W-:Y:S02]  /*bd00*/  @!P0 PRMT R101, R0, 0x5410, RZ ;  /* 0x0000541000658816 */ /* 0x000fe400000000ff */
[----:B------:R-:W-:-:S04]  /*bd10*/  PRMT R0, R8, 0x7770, RZ ;  /* 0x0000777008007816 */ /* 0x000fc800000000ff */
[----:B------:R-:W-:-:S13]  /*bd20*/  ISETP.LE.U32.AND P3, PT, R0, UR6, PT ;  /* 0x0000000600007c0c */ /* 0x000fda000bf63070 */
[----:B--2---:R-:W-:-:S05]  /*bd30*/  @!P3 HADD2 R10, -R110.H0_H0, -RZ.H0_H0 ;  /* 0xa00000ff6e0ab230 */ /* 0x004fca0000000900 */
[----:B------:R-:W-:-:S04]  /*bd40*/  PRMT R6, R10, 0x7610, R6 ;  /* 0x000076100a067816 */ /* 0x000fc80000000006 */
[----:B------:R-:W-:Y:S02]  /*bd50*/  @!P3 PRMT R110, R6, 0x5410, RZ ;  /* 0x00005410066eb816 */ /* 0x000fe400000000ff */
[----:B------:R2:W4:Y:S01]  /*bd60*/  LDL.LU.S16 R6, [R1+0x158] ;  /* 0x0001580001067983 */ /* 0x0005220000300600 */
[----:B------:R-:W-:-:S04]  /*bd70*/  PRMT R0, R8, 0x7771, RZ ;  /* 0x0000777108007816 */ /* 0x000fc800000000ff */
[----:B------:R-:W-:-:S13]  /*bd80*/  ISETP.GT.U32.AND P2, PT, R0, UR6, PT ;  /* 0x0000000600007c0c */ /* 0x000fda000bf44070 */
[----:B---3--:R-:W-:-:S05]  /*bd90*/  @P2 HADD2 R7, -R109.H0_H0, -RZ.H0_H0 ;  /* 0xa00000ff6d072230 */ /* 0x008fca0000000900 */
[----:B------:R-:W-:-:S04]  /*bda0*/  PRMT R5, R7, 0x7610, R5 ;  /* 0x0000761007057816 */ /* 0x000fc80000000005 */
[----:B------:R-:W-:Y:S02]  /*bdb0*/  @P2 PRMT R109, R5, 0x5410, RZ ;  /* 0x00005410056d2816 */ /* 0x000fe400000000ff */
[----:B------:R2:W3:Y:S01]  /*bdc0*/  LDL.LU.S16 R5, [R1+0x14c] ;  /* 0x00014c0001057983 */ /* 0x0004e20000300600 */
[----:B------:R-:W-:Y:S01]  /*bdd0*/  @!P1 HADD2 R44, -R29.H0_H0, -RZ.H0_H0 ;  /* 0xa00000ff1d2c9230 */ /* 0x000fe20000000900 */
[----:B------:R-:W-:-:S04]  /*bde0*/  PRMT R0, R8, 0x7772, RZ ;  /* 0x0000777208007816 */ /* 0x000fc800000000ff */
[----:B------:R-:W-:Y:S01]  /*bdf0*/  PRMT R11, R44, 0x7610, R11 ;  /* 0x000076102c0b7816 */ /* 0x000fe2000000000b */
[----:B------:R-:W2:Y:S03]  /*be00*/  S2R R86, SR_CTAID.X ;  /* 0x0000000000567919 */ /* 0x000ea60000002500 */
[----:B------:R-:W-:Y:S02]  /*be10*/  @!P1 PRMT R29, R11, 0x5410, RZ ;  /* 0x000054100b1d9816 */ /* 0x000fe400000000ff */
[----:B------:R-:W-:Y:S02]  /*be20*/  ISETP.GT.U32.AND P1, PT, R0, UR6, PT ;  /* 0x0000000600007c0c */ /* 0x000fe4000bf24070 */
[----:B------:R-:W-:-:S04]  /*be30*/  PRMT R0, R8, 0x7773, RZ ;  /* 0x0000777308007816 */ /* 0x000fc800000000ff */
[----:B------:R-:W-:Y:S02]  /*be40*/  ISETP.GT.U32.AND P0, PT, R0, UR6, PT ;  /* 0x0000000600007c0c */ /* 0x000fe4000bf04070 */
[----:B------:R-:W-:-:S04]  /*be50*/  F2FP.F16.F32.PACK_AB R0, R94, R100 ;  /* 0x000000645e00723e */ /* 0x000fc800000000ff */
[----:B------:R-:W-:Y:S01]  /*be60*/  PRMT R108, R0, 0x7610, R108 ;  /* 0x00007610006c7816 */ /* 0x000fe2000000006c */
[----:B------:R-:W-:Y:S02]  /*be70*/  IMAD.MOV.U32 R55, RZ, RZ, R85 ;  /* 0x000000ffff377224 */ /* 0x000fe400078e0055 */
[----:B------:R-:W-:Y:S02]  /*be80*/  IMAD.MOV.U32 R85, RZ, RZ, R34 ;  /* 0x000000ffff557224 */ /* 0x000fe400078e0022 */
[----:B------:R-:W-:Y:S02]  /*be90*/  IMAD.MOV.U32 R34, RZ, RZ, R54 ;  /* 0x000000ffff227224 */ /* 0x000fe400078e0036 */
[----:B------:R-:W-:Y:S02]  /*bea0*/  IMAD.MOV.U32 R54, RZ, RZ, R63 ;  /* 0x000000ffff367224 */ /* 0x000fe400078e003f */
[----:B-1----:R-:W-:Y:S02]  /*beb0*/  IMAD.MOV.U32 R46, RZ, RZ, R34 ;  /* 0x000000ffff2e7224 */ /* 0x002fe400078e0022 */
[----:B------:R-:W-:Y:S01]  /*bec0*/  IMAD.MOV.U32 R34, RZ, RZ, R54 ;  /* 0x000000ffff227224 */ /* 0x000fe200078e0036 */
[----:B------:R-:W-:Y:S01]  /*bed0*/  SHF.R.U32.HI R27, RZ, 0x5, R222 ;  /* 0x00000005ff1b7819 */ /* 0x000fe200000116de */
[----:B------:R-:W-:-:S04]  /*bee0*/  IMAD.MOV.U32 R54, RZ, RZ, R52 ;  /* 0x000000ffff367224 */ /* 0x000fc800078e0034 */
[----:B--2---:R-:W-:-:S04]  /*bef0*/  IMAD R86, R86, 0x8, R27 ;  /* 0x0000000856567824 */ /* 0x004fc800078e021b */
[----:B------:R-:W-:-:S04]  /*bf00*/  VIADD R86, R86, 0x4 ;  /* 0x0000000456567836 */ /* 0x000fc80000000000 */
[----:B------:R-:W-:-:S04]  /*bf10*/  IMAD.WIDE.U32 R86, R86, -0x326172a9, RZ ;  /* 0xcd9e8d5756567825 */ /* 0x000fc800078e00ff */
[----:B----4-:R-:W-:-:S05]  /*bf20*/  @P1 HADD2 R6, -R108.H0_H0, -RZ.H0_H0 ;  /* 0xa00000ff6c061230 */ /* 0x010fca0000000900 */
[----:B------:R-:W-:Y:S02]  /*bf30*/  PRMT R4, R6, 0x7610, R4 ;  /* 0x0000761006047816 */ /* 0x000fe40000000004 */
[----:B------:R-:W-:Y:S01]  /*bf40*/  LOP3.LUT R6, R2, UR31, R81, 0x96, !PT ;  /* 0x0000001f02067c12 */ /* 0x000fe2000f8e9651 */
[----:B------:R-:W-:-:S05]  /*bf50*/  FADD.FTZ R2, R16, R13 ;  /* 0x0000000d10027221 */ /* 0x000fca0000010000 */
[----:B------:R1:W-:Y:S04]  /*bf60*/  STL [R1+0x334], R2 ;  /* 0x0003340201007387 */ /* 0x0003e80000100800 */
[----:B------:R2:W4:Y:S04]  /*bf70*/  LDL.LU.S16 R52, [R1+0x16c] ;  /* 0x00016c0001347983 */ /* 0x0005280000300600 */
[----:B------:R2:W2:Y:S04]  /*bf80*/  LDL.LU.S16 R44, [R1+0x168] ;  /* 0x00016800012c7983 */ /* 0x0004a80000300600 */
[----:B------:R2:W2:Y:S01]  /*bf90*/  LDL.LU.S16 R27, [R1+0x174] ;  /* 0x00017400011b7983 */ /* 0x0004a20000300600 */
[----:B------:R-:W-:-:S02]  /*bfa0*/  LOP3.LUT R3, R86, UR32, R3, 0x96, !PT ;  /* 0x0000002056037c12 */ /* 0x000fc4000f8e9603 */
[----:B------:R-:W-:Y:S01]  /*bfb0*/  PRMT R111, R0, 0x7632, R111 ;  /* 0x00007632006f7816 */ /* 0x000fe2000000006f */
[----:B------:R-:W-:Y:S01]  /*bfc0*/  IMAD.WIDE.U32 R6, R6, -0x2daee0ad, RZ ;  /* 0xd2511f5306067825 */ /* 0x000fe200078e00ff */
[----:B------:R2:W2:Y:S02]  /*bfd0*/  LDL.LU.S16 R11, [R1+0x170] ;  /* 0x00017000010b7983 */ /* 0x0004a40000300600 */
[----:B------:R-:W-:Y:S01]  /*bfe0*/  PRMT R63, R108, 0x5410, R111 ;  /* 0x000054106c3f7816 */ /* 0x000fe2000000006f */
[----:B---3--:R-:W-:Y:S01]  /*bff0*/  @P0 HADD2 R5, -R111.H0_H0, -RZ.H0_H0 ;  /* 0xa00000ff6f050230 */ /* 0x008fe20000000900 */
[----:B------:R-:W-:Y:S01]  /*c000*/  @P1 PRMT R108, R4, 0x5410, RZ ;  /* 0x00005410046c1816 */ /* 0x000fe200000000ff */
[----:B-1----:R-:W-:-:S03]  /*c010*/  IMAD.WIDE.U32 R2, R3, -0x2daee0ad, RZ ;  /* 0xd2511f5303027825 */ /* 0x002fc600078e00ff */
[----:B------:R-:W-:Y:S02]  /*c020*/  PRMT R0, R5, 0x7610, R0 ;  /* 0x0000761005007816 */ /* 0x000fe40000000000 */
[----:B------:R-:W-:-:S05]  /*c030*/  LOP3.LUT R4, R82, UR30, R3, 0x96, !PT ;  /* 0x0000001e52047c12 */ /* 0x000fca000f8e9603 */
        /* <DEDUP_REMOVED lines=11> */
[----:B------:R-:W-:Y:S01]  /*c0f0*/  IMAD.WIDE.U32 R6, R7, -0x326172a9, RZ ;  /* 0xcd9e8d5707067825 */ /* 0x000fe200078e00ff */
[----:B------:R-:W-:-:S04]  /*c100*/  @P0 PRMT R111, R0, 0x5410, RZ ;  /* 0x00005410006f0816 */ /* 0x000fc800000000ff */
[----:B------:R-:W-:-:S04]  /*c110*/  LOP3.LUT R7, R2, UR13, R7, 0x96, !PT ;  /* 0x0000000d02077c12 */ /* 0x000fc8000f8e9607 */
[----:B------:R-:W-:-:S04]  /*c120*/  LOP3.LUT R0, R7, 0xff, RZ, 0xc0, !PT ;  /* 0x000000ff07007812 */ /* 0x000fc800078ec0ff */
[----:B------:R-:W-:Y:S02]  /*c130*/  ISETP.LE.U32.AND P3, PT, R0, UR6, PT ;  /* 0x0000000600007c0c */ /* 0x000fe4000bf63070 */
[----:B------:R-:W-:-:S04]  /*c140*/  LOP3.LUT R0, R7, 0xffff, RZ, 0xc0, !PT ;  /* 0x0000ffff07007812 */ /* 0x000fc800078ec0ff */
[----:B------:R-:W-:-:S04]  /*c150*/  SHF.R.U32.HI R0, RZ, 0x8, R0 ;  /* 0x00000008ff007819 */ /* 0x000fc80000011600 */
[----:B------:R-:W-:-:S04]  /*c160*/  LOP3.LUT R0, R0, 0xffff, RZ, 0xc0, !PT ;  /* 0x0000ffff00007812 */ /* 0x000fc800078ec0ff */
[----:B------:R-:W-:Y:S02]  /*c170*/  ISETP.LE.U32.AND P2, PT, R0, UR6, PT ;  /* 0x0000000600007c0c */ /* 0x000fe4000bf43070 */
[----:B------:R-:W-:-:S04]  /*c180*/  PRMT R0, R7, 0x7632, R0 ;  /* 0x0000763207007816 */ /* 0x000fc80000000000 */
[----:B------:R-:W-:Y:S02]  /*c190*/  LOP3.LUT R0, R0, 0xff, RZ, 0xc0, !PT ;  /* 0x000000ff00007812 */ /* 0x000fe400078ec0ff */
[----:B------:R-:W-:Y:S02]  /*c1a0*/  F2FP.F16.F32.PACK_AB R17, R102, R104 ;  /* 0x000000686611723e */ /* 0x000fe400000000ff */
[----:B------:R-:W-:Y:S02]  /*c1b0*/  ISETP.LE.U32.AND P1, PT, R0, UR6, PT ;  /* 0x0000000600007c0c */ /* 0x000fe4000bf23070 */
[----:B------:R-:W-:Y:S02]  /*c1c0*/  PRMT R16, R17, 0x7632, R16 ;  /* 0x0000763211107816 */ /* 0x000fe40000000010 */
[----:B------:R-:W-:Y:S02]  /*c1d0*/  F2FP.F16.F32.PACK_AB R19, R50, R61 ;  /* 0x0000003d3213723e */ /* 0x000fe400000000ff */
[----:B------:R-:W-:-:S02]  /*c1e0*/  SHF.R.U32.HI R0, RZ, 0x18, R7 ;  /* 0x00000018ff007819 */ /* 0x000fc40000011607 */
[----:B------:R-:W-:Y:S02]  /*c1f0*/  PRMT R61, R17, 0x5410, R16 ;  /* 0x00005410113d7816 */ /* 0x000fe40000000010 */
[----:B------:R-:W-:Y:S01]  /*c200*/  ISETP.LE.U32.AND P0, PT, R0, UR6, PT ;  /* 0x0000000600007c0c */ /* 0x000fe2000bf03070 */
[----:B----4-:R-:W-:Y:S02]  /*c210*/  @!P3 HADD2 R52, -R17.H0_H0, -RZ.H0_H0 ;  /* 0xa00000ff1134b230 */ /* 0x010fe40000000900 */
[----:B--2---:R-:W-:-:S03]  /*c220*/  @!P2 HADD2 R44, -R16.H0_H0, -RZ.H0_H0 ;  /* 0xa00000ff102ca230 */ /* 0x004fc60000000900 */
[----:B------:R-:W-:Y:S02]  /*c230*/  PRMT R35, R52, 0x7610, R35 ;  /* 0x0000761034237816 */ /* 0x000fe40000000023 */
[----:B------:R1:W2:Y:S01]  /*c240*/  LDL.LU.S16 R52, [R1+0x17c] ;  /* 0x00017c0001347983 */ /* 0x0002a20000300600 */
[----:B------:R-:W-:Y:S01]  /*c250*/  @!P1 HADD2 R27, -R19.H0_H0, -RZ.H0_H0 ;  /* 0xa00000ff131b9230 */ /* 0x000fe20000000900 */
[----:B------:R-:W-:Y:S02]  /*c260*/  PRMT R0, R44, 0x7610, R0 ;  /* 0x000076102c007816 */ /* 0x000fe40000000000 */
[----:B------:R-:W-:Y:S01]  /*c270*/  @!P3 PRMT R17, R35, 0x5410, RZ ;  /* 0x000054102311b816 */ /* 0x000fe200000000ff */
[----:B------:R1:W3:Y:S01]  /*c280*/  LDL.LU.S16 R44, [R1+0x178] ;  /* 0x00017800012c7983 */ /* 0x0002e20000300600 */
[----:B------:R-:W-:-:S03]  /*c290*/  PRMT R3, R27, 0x7610, R3 ;  /* 0x000076101b037816 */ /* 0x000fc60000000003 */
[----:B------:R1:W4:Y:S04]  /*c2a0*/  LDL.LU.S16 R35, [R1+0x194] ;  /* 0x0001940001237983 */ /* 0x0003280000300600 */
[----:B------:R1:W4:Y:S01]  /*c2b0*/  LDL.LU.S16 R27, [R1+0x190] ;  /* 0x00019000011b7983 */ /* 0x0003220000300600 */
[----:B------:R-:W-:Y:S02]  /*c2c0*/  PRMT R18, R19, 0x7632, R18 ;  /* 0x0000763213127816 */ /* 0x000fe40000000012 */
[----:B------:R-:W-:Y:S01]  /*c2d0*/  @!P2 PRMT R16, R0, 0x5410, RZ ;  /* 0x000054100010a816 */ /* 0x000fe200000000ff */
[----:B------:R-:W-:Y:S02]  /*c2e0*/  IMAD.MOV.U32 R0, RZ, RZ, R6 ;  /* 0x000000ffff007224 */ /* 0x000fe400078e0006 */
[----:B------:R-:W-:-:S02]  /*c2f0*/  @!P0 HADD2 R11, -R18.H0_H0, -RZ.H0_H0 ;  /* 0xa00000ff120b8230 */ /* 0x000fc40000000900 */
[----:B------:R-:W-:Y:S01]  /*c300*/  IMAD.MOV.U32 R69, RZ, RZ, R55 ;  /* 0x000000ffff457224 */ /* 0x000fe200078e0037 */
[----:B------:R-:W-:Y:S02]  /*c310*/  LOP3.LUT R0, R0, 0xff, RZ, 0xc0, !PT ;  /* 0x000000ff00007812 */ /* 0x000fe400078ec0ff */
[----:B------:R-:W-:Y:S01]  /*c320*/  PRMT R2, R11, 0x7610, R2 ;  /* 0x000076100b027816 */ /* 0x000fe20000000002 */
[----:B------:R-:W-:Y:S01]  /*c330*/  IMAD.WIDE.U32 R10, R10, -0x2daee0ad, RZ ;  /* 0xd2511f530a0a7825 */ /* 0x000fe200078e00ff */
[----:B------:R-:W-:Y:S02]  /*c340*/  PRMT R55, R19, 0x5410, R18 ;  /* 0x0000541013377816 */ /* 0x000fe40000000012 */
[----:B------:R-:W-:Y:S02]  /*c350*/  @!P0 PRMT R18, R2, 0x5410, RZ ;  /* 0x0000541002128816 */ /* 0x000fe400000000ff */
[----:B------:R-:W-:Y:S02]  /*c360*/  ISETP.LE.U32.AND P4, PT, R0, UR6, PT ;  /* 0x0000000600007c0c */ /* 0x000fe4000bf83070 */
[----:B------:R-:W-:-:S02]  /*c370*/  PRMT R2, R6, 0x7771, RZ ;  /* 0x0000777106027816 */ /* 0x000fc400000000ff */
[----:B------:R-:W-:Y:S02]  /*c380*/  LOP3.LUT R0, R4, UR7, R11, 0x96, !PT ;  /* 0x0000000704007c12 */ /* 0x000fe4000f8e960b */
[----:B------:R-:W-:Y:S02]  /*c390*/  ISETP.GT.U32.AND P3, PT, R2, UR6, PT ;  /* 0x0000000602007c0c */ /* 0x000fe4000bf64070 */
[----:B------:R-:W-:-:S04]  /*c3a0*/  LOP3.LUT R2, R0, 0xffff, RZ, 0xc0, !PT ;  /* 0x0000ffff00027812 */ /* 0x000fc800078ec0ff */
[----:B------:R-:W-:-:S04]  /*c3b0*/  SHF.R.U32.HI R2, RZ, 0x8, R2 ;  /* 0x00000008ff027819 */ /* 0x000fc80000011602 */
[----:B------:R-:W-:Y:S02]  /*c3c0*/  LOP3.LUT R2, R2, 0xffff, RZ, 0xc0, !PT ;  /* 0x0000ffff02027812 */ /* 0x000fe400078ec0ff */
[----:B------:R-:W-:Y:S02]  /*c3d0*/  @!P1 PRMT R19, R3, 0x5410, RZ ;  /* 0x0000541003139816 */ /* 0x000fe400000000ff */
[----:B------:R-:W-:Y:S02]  /*c3e0*/  ISETP.LE.U32.AND P1, PT, R2, UR6, PT ;  /* 0x0000000602007c0c */ /* 0x000fe4000bf23070 */
[----:B------:R-:W-:-:S04]  /*c3f0*/  PRMT R2, R0, 0x7632, R2 ;  /* 0x0000763200027816 */ /* 0x000fc80000000002 */
[----:B------:R-:W-:Y:S02]  /*c400*/  LOP3.LUT R2, R2, 0xff, RZ, 0xc0, !PT ;  /* 0x000000ff02027812 */ /* 0x000fe400078ec0ff */
[----:B------:R-:W-:Y:S02]  /*c410*/  F2FP.F16.F32.PACK_AB R20, R118, R119 ;  /* 0x000000777614723e */ /* 0x000fe400000000ff */
[----:B------:R-:W-:Y:S02]  /*c420*/  ISETP.LE.U32.AND P0, PT, R2, UR6, PT ;  /* 0x0000000602007c0c */ /* 0x000fe4000bf03070 */
[----:B------:R-:W-:Y:S02]  /*c430*/  F2FP.F16.F32.PACK_AB R2, R117, R121 ;  /* 0x000000797502723e */ /* 0x000fe400000000ff */
[----:B------:R-:W-:Y:S02]  /*c440*/  PRMT R21, R20, 0x7632, R21 ;  /* 0x0000763214157816 */ /* 0x000fe40000000015 */
[----:B------:R-:W-:-:S02]  /*c450*/  PRMT R92, R2, 0x7632, R92 ;  /* 0x00007632025c7816 */ /* 0x000fc4000000005c */
[----:B------:R-:W-:Y:S01]  /*c460*/  PRMT R93, R2, 0x7610, R93 ;  /* 0x00007610025d7816 */ /* 0x000fe2000000005d */
[----:B------:R-:W-:Y:S02]  /*c470*/  IMAD.MOV.U32 R81, RZ, RZ, R69 ;  /* 0x000000ffff517224 */ /* 0x000fe400078e0045 */
[----:B------:R-:W-:Y:S01]  /*c480*/  IMAD.MOV.U32 R69, RZ, RZ, R54 ;  /* 0x000000ffff457224 */ /* 0x000fe200078e0036 */
[----:B------:R-:W-:Y:S01]  /*c490*/  PRMT R54, R93, 0x5410, R92 ;  /* 0x000054105d367816 */ /* 0x000fe2000000005c */
[----:B--2---:R-:W-:Y:S02]  /*c4a0*/  @!P4 HADD2 R52, -R20.H0_H0, -RZ.H0_H0 ;  /* 0xa00000ff1434c230 */ /* 0x004fe40000000900 */
[----:B---3--:R-:W-:-:S03]  /*c4b0*/  @P3 HADD2 R44, -R21.H0_H0, -RZ.H0_H0 ;  /* 0xa00000ff152c3230 */ /* 0x008fc60000000900 */
[----:B------:R-:W-:Y:S02]  /*c4c0*/  PRMT R24, R52, 0x7610, R24 ;  /* 0x0000761034187816 */ /* 0x000fe40000000018 */
[----:B------:R-:W-:Y:S01]  /*c4d0*/  PRMT R52, R20, 0x5410, R21 ;  /* 0x0000541014347816 */ /* 0x000fe20000000015 */
[----:B----4-:R-:W-:Y:S01]  /*c4e0*/  @!P1 HADD2 R27, -R92.H0_H0, -RZ.H0_H0 ;  /* 0xa00000ff5c1b9230 */ /* 0x010fe20000000900 */
[----:B------:R-:W-:Y:S02]  /*c4f0*/  PRMT R13, R44, 0x7610, R13 ;  /* 0x000076102c0d7816 */ /* 0x000fe4000000000d */
[----:B------:R-:W-:Y:S02]  /*c500*/  @!P4 PRMT R20, R24, 0x5410, RZ ;  /* 0x000054101814c816 */ /* 0x000fe400000000ff */
[----:B------:R-:W-:Y:S01]  /*c510*/  PRMT R25, R27, 0x7610, R25 ;  /* 0x000076101b197816 */ /* 0x000fe20000000019 */
[----:B------:R1:W2:Y:S01]  /*c520*/  LDL.LU.S16 R24, [R1+0x19c] ;  /* 0x00019c0001187983 */ /* 0x0002a20000300600 */
[----:B------:R-:W-:-:S02]  /*c530*/  @P3 PRMT R21, R13, 0x5410, RZ ;  /* 0x000054100d153816 */ /* 0x000fc400000000ff */
[----:B------:R-:W-:Y:S01]  /*c540*/  @!P1 PRMT R92, R25, 0x5410, RZ ;  /* 0x00005410195c9816 */ /* 0x000fe200000000ff */
[----:B------:R1:W3:Y:S04]  /*c550*/  LDL.LU.S16 R13, [R1+0x198] ;  /* 0x00019800010d7983 */ /* 0x0002e80000300600 */
[----:B------:R1:W4:Y:S04]  /*c560*/  LDL.LU.S16 R25, [R1+0x1a4] ;  /* 0x0001a40001197983 */ /* 0x0003280000300600 */
[----:B------:R1:W4:Y:S01]  /*c570*/  LDL.LU.S16 R27, [R1+0x1a8] ;  /* 0x0001a800011b7983 */ /* 0x0003220000300600 */
[----:B------:R-:W-:-:S04]  /*c580*/  SHF.R.U32.HI R2, RZ, 0x18, R0 ;  /* 0x00000018ff027819 */ /* 0x000fc80000011600 */
[----:B------:R-:W-:Y:S02]  /*c590*/  ISETP.LE.U32.AND P3, PT, R2, UR6, PT ;  /* 0x0000000602007c0c */ /* 0x000fe4000bf63070 */
[----:B------:R-:W-:-:S04]  /*c5a0*/  F2FP.F16.F32.PACK_AB R2, R105, R107 ;  /* 0x0000006b6902723e */ /* 0x000fc800000000ff */
[C---:B------:R-:W-:Y:S02]  /*c5b0*/  PRMT R94, R2.reuse, 0x7610, R94 ;  /* 0x00007610025e7816 */ /* 0x040fe4000000005e */
[----:B------:R-:W-:Y:S01]  /*c5c0*/  PRMT R96, R2, 0x7632, R96 ;  /* 0x0000763202607816 */ /* 0x000fe20000000060 */
[----:B------:R-:W-:Y:S01]  /*c5d0*/  IMAD.MOV.U32 R2, RZ, RZ, R10 ;  /* 0x000000ffff027224 */ /* 0x000fe200078e000a */
[----:B------:R-:W-:-:S04]  /*c5e0*/  LOP3.LUT R3, R0, 0xff, RZ, 0xc0, !PT ;  /* 0x000000ff00037812 */ /* 0x000fc800078ec0ff */
[----:B------:R-:W-:-:S04]  /*c5f0*/  LOP3.LUT R2, R2, 0xff, RZ, 0xc0, !PT ;  /* 0x000000ff02027812 */ /* 0x000fc800078ec0ff */
[----:B------:R-:W-:Y:S02]  /*c600*/  ISETP.LE.U32.AND P1, PT, R2, UR6, PT ;  /* 0x0000000602007c0c */ /* 0x000fe4000bf23070 */
[----:B------:R-:W-:Y:S02]  /*c610*/  ISETP.LE.U32.AND P2, PT, R3, UR6, PT ;  /* 0x0000000603007c0c */ /* 0x000fe4000bf43070 */
[----:B------:R-:W-:-:S04]  /*c620*/  F2FP.F16.F32.PACK_AB R4, R120, R122 ;  /* 0x0000007a7804723e */ /* 0x000fc800000000ff */
[----:B------:R-:W-:Y:S01]  /*c630*/  PRMT R100, R4, 0x7610, R100 ;  /* 0x0000761004647816 */ /* 0x000fe20000000064 */
[----:B------:R-:W-:Y:S01]  /*c640*/  IMAD.MOV.U32 R82, RZ, RZ, R51 ;  /* 0x000000ffff527224 */ /* 0x000fe200078e0033 */
[----:B------:R-:W-:Y:S01]  /*c650*/  PRMT R51, R94, 0x5410, R96 ;  /* 0x000054105e337816 */ /* 0x000fe20000000060 */
[----:B------:R-:W-:Y:S01]  /*c660*/  IMAD.MOV.U32 R44, RZ, RZ, R81 ;  /* 0x000000ffff2c7224 */ /* 0x000fe200078e0051 */
[----:B------:R-:W-:-:S03]  /*c670*/  PRMT R99, R4, 0x7632, R99 ;  /* 0x0000763204637816 */ /* 0x000fc60000000063 */
[----:B------:R-:W-:Y:S02]  /*c680*/  @!P2 HADD2 R35, -R93.H0_H0, -RZ.H0_H0 ;  /* 0xa00000ff5d23a230 */ /* 0x000fe40000000900 */
[----:B------:R-:W-:Y:S02]  /*c690*/  IMAD.MOV.U32 R81, RZ, RZ, R71 ;  /* 0x000000ffff517224 */ /* 0x000fe400078e0047 */
[----:B------:R-:W-:Y:S01]  /*c6a0*/  IMAD.MOV.U32 R71, RZ, RZ, R53 ;  /* 0x000000ffff477224 */ /* 0x000fe200078e0035 */
[----:B------:R-:W-:Y:S02]  /*c6b0*/  PRMT R53, R100, 0x5410, R99 ;  /* 0x0000541064357816 */ /* 0x000fe40000000063 */
[----:B------:R-:W-:Y:S02]  /*c6c0*/  PRMT R26, R35, 0x7610, R26 ;  /* 0x00007610231a7816 */ /* 0x000fe4000000001a */
[----:B------:R1:W4:Y:S02]  /*c6d0*/  LDL.LU.S16 R35, [R1+0x1ac] ;  /* 0x0001ac0001237983 */ /* 0x0003240000300600 */
[----:B------:R-:W-:Y:S01]  /*c6e0*/  @!P2 PRMT R93, R26, 0x5410, RZ ;  /* 0x000054101a5da816 */ /* 0x000fe200000000ff */
[----:B--2---:R-:W-:-:S02]  /*c6f0*/  @!P0 HADD2 R24, -R94.H0_H0, -RZ.H0_H0 ;  /* 0xa00000ff5e188230 */ /* 0x004fc40000000900 */
[----:B---3--:R-:W-:-:S03]  /*c700*/  @!P3 HADD2 R13, -R96.H0_H0, -RZ.H0_H0 ;  /* 0xa00000ff600db230 */ /* 0x008fc60000000900 */
[----:B------:R-:W-:Y:S02]  /*c710*/  PRMT R12, R24, 0x7610, R12 ;  /* 0x00007610180c7816 */ /* 0x000fe4000000000c */
[----:B------:R1:W2:Y:S01]  /*c720*/  LDL.LU.S16 R24, [R1+0x1b0] ;  /* 0x0001b00001187983 */ /* 0x0002a20000300600 */
[----:B----4-:R-:W-:Y:S01]  /*c730*/  @!P1 HADD2 R25, -R100.H0_H0, -RZ.H0_H0 ;  /* 0xa00000ff64199230 */ /* 0x010fe20000000900 */
[----:B------:R-:W-:Y:S02]  /*c740*/  PRMT R3, R13, 0x7610, R3 ;  /* 0x000076100d037816 */ /* 0x000fe40000000003 */
[----:B------:R-:W-:Y:S01]  /*c750*/  @!P0 PRMT R94, R12, 0x5410, RZ ;  /* 0x000054100c5e8816 */ /* 0x000fe200000000ff */
[----:B------:R-:W-:Y:S01]  /*c760*/  IMAD.WIDE.U32 R12, R15, -0x326172a9, RZ ;  /* 0xcd9e8d570f0c7825 */ /* 0x000fe200078e00ff */
[----:B------:R-:W-:Y:S02]  /*c770*/  PRMT R14, R25, 0x7610, R14 ;  /* 0x00007610190e7816 */ /* 0x000fe4000000000e */
[----:B------:R-:W-:-:S02]  /*c780*/  @!P3 PRMT R96, R3, 0x5410, RZ ;  /* 0x000054100360b816 */ /* 0x000fc400000000ff */
[----:B------:R-:W-:Y:S02]  /*c790*/  PRMT R3, R10, 0x7771, RZ ;  /* 0x000077710a037816 */ /* 0x000fe400000000ff */
[----:B------:R-:W-:Y:S02]  /*c7a0*/  @!P1 PRMT R100, R14, 0x5410, RZ ;  /* 0x000054100e649816 */ /* 0x000fe400000000ff */
[----:B------:R-:W-:Y:S01]  /*c7b0*/  LOP3.LUT R2, R22, UR13, R13, 0x96, !PT ;  /* 0x0000000d16027c12 */ /* 0x000fe2000f8e960d */
[----:B------:R1:W3:Y:S01]  /*c7c0*/  LDL.LU.S16 R14, [R1+0x1b4] ;  /* 0x0001b400010e7983 */ /* 0x0002e20000300600 */
[----:B------:R-:W-:Y:S02]  /*c7d0*/  ISETP.GT.U32.AND P0, PT, R3, UR6, PT ;  /* 0x0000000603007c0c */ /* 0x000fe4000bf04070 */
[----:B------:R-:W-:-:S04]  /*c7e0*/  LOP3.LUT R3, R2, 0xffff, RZ, 0xc0, !PT ;  /* 0x0000ffff02037812 */ /* 0x000fc800078ec0ff */
[----:B------:R-:W-:-:S04]  /*c7f0*/  SHF.R.U32.HI R26, RZ, 0x8, R3 ;  /* 0x00000008ff1a7819 */ /* 0x000fc80000011603 */
[----:B------:R-:W-:-:S03]  /*c800*/  LOP3.LUT R3, R26, 0xffff, RZ, 0xc0, !PT ;  /* 0x0000ffff1a037812 */ /* 0x000fc600078ec0ff */
[----:B------:R-:W-:Y:S01]  /*c810*/  @P0 HADD2 R27, -R99.H0_H0, -RZ.H0_H0 ;  /* 0xa00000ff631b0230 */ /* 0x000fe20000000900 */
[----:B------:R-:W-:Y:S02]  /*c820*/  ISETP.LE.U32.AND P2, PT, R3, UR6, PT ;  /* 0x0000000603007c0c */ /* 0x000fe4000bf43070 */
[----:B------:R-:W-:Y:S02]  /*c830*/  PRMT R3, R2, 0x7632, R3 ;  /* 0x0000763202037816 */ /* 0x000fe40000000003 */
[----:B------:R-:W-:Y:S02]  /*c840*/  PRMT R50, R27, 0x7610, R50 ;  /* 0x000076101b327816 */ /* 0x000fe40000000032 */
[----:B------:R-:W-:Y:S02]  /*c850*/  LOP3.LUT R27, R3, 0xff, RZ, 0xc0, !PT ;  /* 0x000000ff031b7812 */ /* 0x000fe400078ec0ff */
[----:B------:R1:W4:Y:S01]  /*c860*/  LDL.LU.S16 R3, [R1+0x1b8] ;  /* 0x0001b80001037983 */ /* 0x0003220000300600 */
[----:B------:R-:W-:-:S02]  /*c870*/  @P0 PRMT R99, R50, 0x5410, RZ ;  /* 0x0000541032630816 */ /* 0x000fc400000000ff */
[----:B------:R-:W-:Y:S02]  /*c880*/  ISETP.LE.U32.AND P0, PT, R27, UR6, PT ;  /* 0x000000061b007c0c */ /* 0x000fe4000bf03070 */
[----:B------:R-:W-:Y:S02]  /*c890*/  F2FP.F16.F32.PACK_AB R9, R180, R190 ;  /* 0x000000beb409723e */ /* 0x000fe400000000ff */
[----:B------:R-:W-:Y:S02]  /*c8a0*/  F2FP.F16.F32.PACK_AB R5, R182, R187 ;  /* 0x000000bbb605723e */ /* 0x000fe400000000ff */
[C---:B------:R-:W-:Y:S02]  /*c8b0*/  PRMT R11, R9.reuse, 0x7610, R11 ;  /* 0x00007610090b7816 */ /* 0x040fe4000000000b */
[----:B------:R-:W-:Y:S02]  /*c8c0*/  PRMT R9, R9, 0x7632, R9 ;  /* 0x0000763209097816 */ /* 0x000fe40000000009 */
[----:B------:R-:W-:-:S02]  /*c8d0*/  LOP3.LUT R25, R2, 0xff, RZ, 0xc0, !PT ;  /* 0x000000ff02197812 */ /* 0x000fc400078ec0ff */
[----:B------:R-:W-:Y:S02]  /*c8e0*/  PRMT R4, R5, 0x7632, R4 ;  /* 0x0000763205047816 */ /* 0x000fe40000000004 */
[----:B------:R-:W-:Y:S02]  /*c8f0*/  ISETP.LE.U32.AND P3, PT, R25, UR6, PT ;  /* 0x0000000619007c0c */ /* 0x000fe4000bf63070 */
[----:B------:R-:W-:Y:S01]  /*c900*/  PRMT R50, R5, 0x5410, R4 ;  /* 0x0000541005327816 */ /* 0x000fe20000000004 */
[----:B------:R-:W-:Y:S02]  /*c910*/  IMAD.MOV.U32 R80, RZ, RZ, R82 ;  /* 0x000000ffff507224 */ /* 0x000fe400078e0052 */
[----:B------:R-:W-:-:S08]  /*c920*/  IMAD.MOV.U32 R82, RZ, RZ, R49 ;  /* 0x000000ffff527224 */ /* 0x000fd000078e0031 */
[----:B------:R-:W-:Y:S01]  /*c930*/  @!P3 HADD2 R35, -R11.H0_H0, -RZ.H0_H0 ;  /* 0xa00000ff0b23b230 */ /* 0x000fe20000000900 */
[----:B------:R-:W-:-:S04]  /*c940*/  PRMT R49, R11, 0x5410, R9 ;  /* 0x000054100b317816 */ /* 0x000fc80000000009 */
[----:B------:R-:W-:-:S04]  /*c950*/  PRMT R22, R35, 0x7610, R22 ;  /* 0x0000761023167816 */ /* 0x000fc80000000016 */
[----:B------:R-:W-:Y:S02]  /*c960*/  @!P3 PRMT R11, R22, 0x5410, RZ ;  /* 0x00005410160bb816 */ /* 0x000fe400000000ff */
[----:B------:R1:W4:Y:S01]  /*c970*/  LDL.LU.S16 R22, [R1+0x1bc] ;  /* 0x0001bc0001167983 */ /* 0x0003220000300600 */
[----:B------:R-:W-:-:S03]  /*c980*/  LOP3.LUT R70, R222, 0x1f, RZ, 0xc0, !PT ;  /* 0x0000001fde467812 */ /* 0x000fc600078ec0ff */
[----:B------:R1:W4:Y:S01]  /*c990*/  LDL.LU.S16 R35, [R1+0x1c0] ;  /* 0x0001c00001237983 */ /* 0x0003220000300600 */
[----:B------:R-:W-:Y:S02]  /*c9a0*/  IMAD.MOV.U32 R86, RZ, RZ, R44 ;  /* 0x000000ffff567224 */ /* 0x000fe400078e002c */
[----:B--2---:R-:W-:-:S05]  /*c9b0*/  @!P2 HADD2 R24, -R9.H0_H0, -RZ.H0_H0 ;  /* 0xa00000ff0918a230 */ /* 0x004fca0000000900 */
[----:B------:R-:W-:Y:S02]  /*c9c0*/  PRMT R15, R24, 0x7610, R15 ;  /* 0x00007610180f7816 */ /* 0x000fe4000000000f */
[----:B------:R-:W-:Y:S01]  /*c9d0*/  SHF.R.U32.HI R24, RZ, 0x18, R2 ;  /* 0x00000018ff187819 */ /* 0x000fe20000011602 */
[----:B---3--:R-:W-:-:S05]  /*c9e0*/  @!P0 HADD2 R14, -R5.H0_H0, -RZ.H0_H0 ;  /* 0xa00000ff050e8230 */ /* 0x008fca0000000900 */
[----:B------:R-:W-:-:S04]  /*c9f0*/  PRMT R13, R14, 0x7610, R13 ;  /* 0x000076100e0d7816 */ /* 0x000fc8000000000d */
[----:B------:R-:W-:Y:S02]  /*ca00*/  @!P0 PRMT R5, R13, 0x5410, RZ ;  /* 0x000054100d058816 */ /* 0x000fe400000000ff */
[----:B------:R-:W-:-:S13]  /*ca10*/  ISETP.LE.U32.AND P0, PT, R24, UR6, PT ;  /* 0x0000000618007c0c */ /* 0x000fda000bf03070 */
[----:B----4-:R-:W-:-:S05]  /*ca20*/  @!P0 HADD2 R3, -R4.H0_H0, -RZ.H0_H0 ;  /* 0xa00000ff04038230 */ /* 0x010fca0000000900 */
        /* <DEDUP_REMOVED lines=9> */
[----:B------:R-:W-:Y:S01]  /*cac0*/  LEA R2, P0, R3, UR4, 0x1 ;  /* 0x0000000403027c11 */ /* 0x000fe2000f8008ff */
[----:B------:R-:W-:-:S03]  /*cad0*/  USHF.L.U32 UR4, UR22, 0x3, URZ ;  /* 0x0000000316047899 */ /* 0x000fc600080006ff */
[----:B------:R-:W-:-:S03]  /*cae0*/  LEA.HI.X R3, R3, UR5, R13, 0x1, P0 ;  /* 0x0000000503037c11 */ /* 0x000fc600080f0c0d */
[----:B------:R-:W-:Y:S01]  /*caf0*/  IMAD.U32 R14, RZ, RZ, UR4 ;  /* 0x00000004ff0e7e24 */ /* 0x000fe2000f8e00ff */
[----:B------:R-:W-:-:S03]  /*cb00*/  @!P2 PRMT R9, R15, 0x5410, RZ ;  /* 0x000054100f09a816 */ /* 0x000fc600000000ff */
[----:B------:R-:W-:Y:S01]  /*cb10*/  IMAD.WIDE R14, R14, 0x2, R2 ;  /* 0x000000020e0e7825 */ /* 0x000fe200078e0202 */
[----:B------:R-:W-:Y:S04]  /*cb20*/  STG.E.U16 desc[UR24][R2.64], R11 ;  /* 0x0000000b02007986 */ /* 0x000fe8000c101518 */
[----:B------:R-:W-:Y:S04]  /*cb30*/  STG.E.U16 desc[UR24][R2.64+0x2], R9 ;  /* 0x0000020902007986 */ /* 0x000fe8000c101518 */
[----:B------:R2:W-:Y:S04]  /*cb40*/  STG.E.U16 desc[UR24][R14.64+0x2], R4 ;  /* 0x000002040e007986 */ /* 0x0005e8000c101518 */
[----:B------:R3:W-:Y:S01]  /*cb50*/  STG.E.U16 desc[UR24][R14.64], R5 ;  /* 0x000000050e007986 */ /* 0x0007e2000c101518 */
[----:B--2---:R-:W-:-:S04]  /*cb60*/  IMAD.U32 R4, RZ, RZ, UR22 ;  /* 0x00000016ff047e24 */ /* 0x004fc8000f8e00ff */
[----:B---3--:R-:W-:-:S05]  /*cb70*/  IMAD.WIDE R14, R4, 0x70, R14 ;  /* 0x00000070040e7825 */ /* 0x008fca00078e020e */
[----:B------:R2:W-:Y:S04]  /*cb80*/  STG.E.U16 desc[UR24][R14.64+0x2], R16 ;  /* 0x000002100e007986 */ /* 0x0005e8000c101518 */
[----:B--2---:R1:W2:Y:S04]  /*cb90*/  LDL.LU.S16 R16, [R1+0x1c4] ;  /* 0x0001c40001107983 */ /* 0x0042a80000300600 */
[----:B------:R1:W3:Y:S01]  /*cba0*/  LDL.LU.S16 R44, [R1+0x1c8] ;  /* 0x0001c800012c7983 */ /* 0x0002e20000300600 */
[----:B------:R-:W-:-:S04]  /*cbb0*/  PRMT R4, R12, 0x7770, RZ ;  /* 0x000077700c047816 */ /* 0x000fc800000000ff */
[----:B------:R-:W-:Y:S02]  /*cbc0*/  ISETP.LE.U32.AND P0, PT, R4, UR6, PT ;  /* 0x0000000604007c0c */ /* 0x000fe4000bf03070 */
[----:B------:R-:W-:-:S04]  /*cbd0*/  F2FP.F16.F32.PACK_AB R32, R148, R159 ;  /* 0x0000009f9420723e */ /* 0x000fc800000000ff */
[C---:B------:R-:W-:Y:S01]  /*cbe0*/  PRMT R11, R32.reuse, 0x7610, R11 ;  /* 0x00007610200b7816 */ /* 0x040fe2000000000b */
[----:B------:R-:W-:Y:S01]  /*cbf0*/  IMAD.MOV.U32 R70, RZ, RZ, R80 ;  /* 0x000000ffff467224 */ /* 0x000fe200078e0050 */
[----:B------:R-:W-:-:S05]  /*cc00*/  PRMT R9, R32, 0x7632, R9 ;  /* 0x0000763220097816 */ /* 0x000fca0000000009 */
[----:B------:R-:W-:Y:S02]  /*cc10*/  @!P0 HADD2 R22, -R11.H0_H0, -RZ.H0_H0 ;  /* 0xa00000ff0b168230 */ /* 0x000fe40000000900 */
[----:B------:R-:W-:Y:S01]  /*cc20*/  IMAD.MOV.U32 R80, RZ, RZ, R81 ;  /* 0x000000ffff507224 */ /* 0x000fe200078e0051 */
[----:B------:R4:W-:Y:S01]  /*cc30*/  STG.E.U16 desc[UR24][R14.64], R17 ;  /* 0x000000110e007986 */ /* 0x0009e2000c101518 */
[----:B------:R-:W-:Y:S01]  /*cc40*/  IMAD.MOV.U32 R81, RZ, RZ, R48 ;  /* 0x000000ffff517224 */ /* 0x000fe200078e0030 */
[----:B------:R-:W-:Y:S01]  /*cc50*/  PRMT R4, R22, 0x7610, R4 ;  /* 0x0000761016047816 */ /* 0x000fe20000000004 */
[----:B------:R-:W-:Y:S01]  /*cc60*/  IMAD.MOV.U32 R48, RZ, RZ, R43 ;  /* 0x000000ffff307224 */ /* 0x000fe200078e002b */
[----:B------:R-:W-:Y:S01]  /*cc70*/  PRMT R22, R12, 0x7771, RZ ;  /* 0x000077710c167816 */ /* 0x000fe200000000ff */
[----:B------:R1:W3:Y:S01]  /*cc80*/  LDL.LU.S16 R32, [R1+0x1cc] ;  /* 0x0001cc0001207983 */ /* 0x0002e20000300600 */
[----:B------:R-:W-:Y:S02]  /*cc90*/  PRMT R43, R11, 0x5410, R9 ;  /* 0x000054100b2b7816 */ /* 0x000fe40000000009 */
[----:B------:R-:W-:-:S02]  /*cca0*/  @!P0 PRMT R11, R4, 0x5410, RZ ;  /* 0x00005410040b8816 */ /* 0x000fc400000000ff */
[----:B------:R-:W-:Y:S01]  /*ccb0*/  ISETP.GT.U32.AND P0, PT, R22, UR6, PT ;  /* 0x0000000616007c0c */ /* 0x000fe2000bf04070 */
[----:B------:R-:W-:-:S12]  /*ccc0*/  IMAD.U32 R4, RZ, RZ, UR4 ;  /* 0x00000004ff047e24 */ /* 0x000fd8000f8e00ff */
[----:B------:R-:W-:-:S05]  /*ccd0*/  @P0 HADD2 R35, -R9.H0_H0, -RZ.H0_H0 ;  /* 0xa00000ff09230230 */ /* 0x000fca0000000900 */
[----:B----4-:R-:W-:-:S04]  /*cce0*/  PRMT R17, R35, 0x7610, R17 ;  /* 0x0000761023117816 */ /* 0x010fc80000000011 */
[----:B------:R-:W-:Y:S02]  /*ccf0*/  @P0 PRMT R9, R17, 0x5410, RZ ;  /* 0x0000541011090816 */ /* 0x000fe400000000ff */
[----:B------:R-:W-:Y:S01]  /*cd00*/  PRMT R17, R12, 0x7772, RZ ;  /* 0x000077720c117816 */ /* 0x000fe200000000ff */
[----:B------:R-:W-:-:S03]  /*cd10*/  IMAD.WIDE R4, R4, 0x2, R14 ;  /* 0x0000000204047825 */ /* 0x000fc600078e020e */
[----:B------:R-:W-:Y:S02]  /*cd20*/  ISETP.GT.U32.AND P0, PT, R17, UR6, PT ;  /* 0x0000000611007c0c */ /* 0x000fe4000bf04070 */
[----:B------:R-:W-:Y:S01]  /*cd30*/  F2FP.F16.F32.PACK_AB R28, R136, R168 ;  /* 0x000000a8881c723e */ /* 0x000fe200000000ff */
[----:B------:R-:W-:Y:S04]  /*cd40*/  STG.E.U16 desc[UR24][R4.64], R19 ;  /* 0x0000001304007986 */ /* 0x000fe8000c101518 */
[----:B------:R-:W-:Y:S04]  /*cd50*/  STG.E.U16 desc[UR24][R4.64+0x2], R18 ;  /* 0x0000021204007986 */ /* 0x000fe8000c101518 */
[----:B------:R4:W-:Y:S04]  /*cd60*/  STG.E.U16 desc[UR24][R2.64+0x10], R11 ;  /* 0x0000100b02007986 */ /* 0x0009e8000c101518 */
[----:B------:R1:W-:Y:S01]  /*cd70*/  STG.E.U16 desc[UR24][R2.64+0x12], R9 ;  /* 0x0000120902007986 */ /* 0x0003e2000c101518 */
[----:B----4-:R-:W-:-:S02]  /*cd80*/  PRMT R11, R28, 0x7610, R11 ;  /* 0x000076101c0b7816 */ /* 0x010fc4000000000b */
[----:B-1----:R-:W-:-:S04]  /*cd90*/  PRMT R9, R28, 0x7632, R9 ;  /* 0x000076321c097816 */ /* 0x002fc80000000009 */
[----:B------:R-:W-:Y:S01]  /*cda0*/  PRMT R35, R11, 0x5410, R9 ;  /* 0x000054100b237816 */ /* 0x000fe20000000009 */
[----:B--2---:R-:W-:-:S05]  /*cdb0*/  @P0 HADD2 R16, -R11.H0_H0, -RZ.H0_H0 ;  /* 0xa00000ff0b100230 */ /* 0x004fca0000000900 */
[----:B------:R-:W-:Y:S02]  /*cdc0*/  PRMT R13, R16, 0x7610, R13 ;  /* 0x00007610100d7816 */ /* 0x000fe4000000000d */
[----:B------:R-:W-:Y:S02]  /*cdd0*/  PRMT R16, R12, 0x7773, RZ ;  /* 0x000077730c107816 */ /* 0x000fe400000000ff */
[----:B------:R-:W-:Y:S02]  /*cde0*/  @P0 PRMT R11, R13, 0x5410, RZ ;  /* 0x000054100d0b0816 */ /* 0x000fe400000000ff */
[----:B------:R-:W-:-:S13]  /*cdf0*/  ISETP.GT.U32.AND P0, PT, R16, UR6, PT ;  /* 0x0000000610007c0c */ /* 0x000fda000bf04070 */
[----:B---3--:R-:W-:-:S05]  /*ce00*/  @P0 HADD2 R44, -R9.H0_H0, -RZ.H0_H0 ;  /* 0xa00000ff092c0230 */ /* 0x008fca0000000900 */
[----:B------:R-:W-:-:S04]  /*ce10*/  PRMT R19, R44, 0x7610, R19 ;  /* 0x000076102c137816 */ /* 0x000fc80000000013 */
[----:B------:R-:W-:Y:S02]  /*ce20*/  @P0 PRMT R9, R19, 0x5410, RZ ;  /* 0x0000541013090816 */ /* 0x000fe400000000ff */
[----:B------:R1:W2:Y:S04]  /*ce30*/  LDL.LU.S16 R19, [R1+0x1d0] ;  /* 0x0001d00001137983 */ /* 0x0002a80000300600 */
[----:B------:R1:W3:Y:S01]  /*ce40*/  LDL.LU.S16 R28, [R1+0x1d4] ;  /* 0x0001d400011c7983 */ /* 0x0002e20000300600 */
[----:B------:R-:W-:-:S04]  /*ce50*/  IMAD.U32 R13, RZ, RZ, UR22 ;  /* 0x00000016ff0d7e24 */ /* 0x000fc8000f8e00ff */
[----:B------:R-:W-:-:S05]  /*ce60*/  IMAD.WIDE R14, R13, -0x70, R14 ;  /* 0xffffff900d0e7825 */ /* 0x000fca00078e020e */
[----:B------:R4:W-:Y:S04]  /*ce70*/  STG.E.U16 desc[UR24][R14.64+0x12], R9 ;  /* 0x000012090e007986 */ /* 0x0009e8000c101518 */
[----:B------:R1:W-:Y:S01]  /*ce80*/  STG.E.U16 desc[UR24][R14.64+0x10], R11 ;  /* 0x0000100b0e007986 */ /* 0x0003e2000c101518 */
[----:B----4-:R-:W-:-:S04]  /*ce90*/  IMAD.U32 R9, RZ, RZ, UR22 ;  /* 0x00000016ff097e24 */ /* 0x010fc8000f8e00ff */
[----:B-1----:R-:W-:-:S05]  /*cea0*/  IMAD.WIDE R14, R9, 0x70, R14 ;  /* 0x00000070090e7825 */ /* 0x002fca00078e020e */
[----:B------:R1:W-:Y:S04]  /*ceb0*/  STG.E.U16 desc[UR24][R14.64+0x12], R21 ;  /* 0x000012150e007986 */ /* 0x0003e8000c101518 */
[----:B-1----:R1:W4:Y:S01]  /*cec0*/  LDL.LU.S16 R21, [R1+0x1d8] ;  /* 0x0001d80001157983 */ /* 0x0023220000300600 */
[----:B------:R-:W-:-:S04]  /*ced0*/  PRMT R9, R6, 0x7772, RZ ;  /* 0x0000777206097816 */ /* 0x000fc800000000ff */
[----:B------:R-:W-:Y:S02]  /*cee0*/  ISETP.GT.U32.AND P0, PT, R9, UR6, PT ;  /* 0x0000000609007c0c */ /* 0x000fe4000bf04070 */
[----:B------:R-:W-:-:S04]  /*cef0*/  F2FP.F16.F32.PACK_AB R30, R113, R115 ;  /* 0x00000073711e723e */ /* 0x000fc800000000ff */
[C---:B------:R-:W-:Y:S01]  /*cf00*/  PRMT R9, R30.reuse, 0x7610, R9 ;  /* 0x000076101e097816 */ /* 0x040fe20000000009 */
[----:B------:R1:W-:Y:S01]  /*cf10*/  STG.E.U16 desc[UR24][R14.64+0x10], R20 ;  /* 0x000010140e007986 */ /* 0x0003e2000c101518 */
[----:B------:R-:W-:-:S05]  /*cf20*/  PRMT R11, R30, 0x7632, R11 ;  /* 0x000076321e0b7816 */ /* 0x000fca000000000b */
[----:B------:R-:W-:Y:S01]  /*cf30*/  @P0 HADD2 R32, -R9.H0_H0, -RZ.H0_H0 ;  /* 0xa00000ff09200230 */ /* 0x000fe20000000900 */
[----:B------:R-:W-:Y:S02]  /*cf40*/  PRMT R44, R9, 0x5410, R11 ;  /* 0x00005410092c7816 */ /* 0x000fe4000000000b */
[----:B------:R-:W-:Y:S02]  /*cf50*/  F2FP.F16.F32.PACK_AB R31, R200, R202 ;  /* 0x000000cac81f723e */ /* 0x000fe400000000ff */
[----:B-1----:R-:W-:-:S04]  /*cf60*/  PRMT R20, R32, 0x7610, R20 ;  /* 0x0000761020147816 */ /* 0x002fc80000000014 */
[----:B------:R-:W-:Y:S02]  /*cf70*/  @P0 PRMT R9, R20, 0x5410, RZ ;  /* 0x0000541014090816 */ /* 0x000fe400000000ff */
[----:B------:R-:W-:-:S04]  /*cf80*/  LOP3.LUT R20, R23, 0xff, RZ, 0xc0, !PT ;  /* 0x000000ff17147812 */ /* 0x000fc800078ec0ff */
[----:B------:R-:W-:Y:S01]  /*cf90*/  ISETP.LE.U32.AND P0, PT, R20, UR6, PT ;  /* 0x0000000614007c0c */ /* 0x000fe2000bf03070 */
[----:B------:R1:W-:Y:S01]  /*cfa0*/  STG.E.U16 desc[UR24][R4.64+0x10], R9 ;  /* 0x0000100904007986 */ /* 0x0003e2000c101518 */
[----:B------:R-:W-:Y:S01]  /*cfb0*/  IMAD.MOV.U32 R77, RZ, RZ, R70 ;  /* 0x000000ffff4d7224 */ /* 0x000fe200078e0046 */
[C---:B------:R-:W-:Y:S01]  /*cfc0*/  PRMT R13, R31.reuse, 0x7632, R13 ;  /* 0x000076321f0d7816 */ /* 0x040fe2000000000d */
[----:B------:R-:W-:Y:S02]  /*cfd0*/  IMAD.MOV.U32 R70, RZ, RZ, R69 ;  /* 0x000000ffff467224 */ /* 0x000fe400078e0045 */
[----:B------:R-:W-:Y:S02]  /*cfe0*/  IMAD.MOV.U32 R69, RZ, RZ, R46 ;  /* 0x000000ffff457224 */ /* 0x000fe400078e002e */
[----:B------:R-:W-:Y:S01]  /*cff0*/  IMAD.MOV.U32 R46, RZ, RZ, R34 ;  /* 0x000000ffff2e7224 */ /* 0x000fe200078e0022 */
[----:B-1----:R-:W-:-:S04]  /*d000*/  PRMT R9, R31, 0x7610, R9 ;  /* 0x000076101f097816 */ /* 0x002fc80000000009 */
[----:B------:R-:W-:Y:S01]  /*d010*/  PRMT R34, R9, 0x5410, R13 ;  /* 0x0000541009227816 */ /* 0x000fe2000000000d */
[----:B------:R-:W-:Y:S01]  /*d020*/  IMAD.MOV.U32 R148, RZ, RZ, R33 ;  /* 0x000000ffff947224 */ /* 0x000fe200078e0021 */
[----:B------:R-:W-:Y:S01]  /*d030*/  PRMT R30, R17, 0x5410, R16 ;  /* 0x00005410111e7816 */ /* 0x000fe20000000010 */
[----:B------:R-:W-:Y:S01]  /*d040*/  IMAD.MOV.U32 R83, RZ, RZ, R77 ;  /* 0x000000ffff537224 */ /* 0x000fe200078e004d */
[----:B------:R-:W-:Y:S01]  /*d050*/  PRMT R16, R6, 0x7771, RZ ;  /* 0x0000777106107816 */ /* 0x000fe200000000ff */
[----:B------:R-:W-:Y:S01]  /*d060*/  IMAD.MOV.U32 R190, RZ, RZ, R40 ;  /* 0x000000ffffbe7224 */ /* 0x000fe200078e0028 */
[----:B------:R-:W1:Y:S01]  /*d070*/  LDC R17, c[0x0][0x4f8] ;  /* 0x00013e00ff117b82 */ /* 0x000e620000000800 */
[----:B------:R-:W-:Y:S02]  /*d080*/  IMAD.MOV.U32 R146, RZ, RZ, R41 ;  /* 0x000000ffff927224 */ /* 0x000fe400078e0029 */
[----:B--2---:R-:W-:-:S05]  /*d090*/  @!P0 HADD2 R19, -R9.H0_H0, -RZ.H0_H0 ;  /* 0xa00000ff09138230 */ /* 0x004fca0000000900 */
[----:B------:R-:W-:-:S04]  /*d0a0*/  PRMT R18, R19, 0x7610, R18 ;  /* 0x0000761013127816 */ /* 0x000fc80000000012 */
[----:B------:R-:W-:Y:S02]  /*d0b0*/  @!P0 PRMT R9, R18, 0x5410, RZ ;  /* 0x0000541012098816 */ /* 0x000fe400000000ff */
[----:B------:R-:W-:-:S04]  /*d0c0*/  LOP3.LUT R18, R23, 0xffff, RZ, 0xc0, !PT ;  /* 0x0000ffff17127812 */ /* 0x000fc800078ec0ff */
[----:B------:R-:W-:-:S04]  /*d0d0*/  SHF.R.U32.HI R19, RZ, 0x8, R18 ;  /* 0x00000008ff137819 */ /* 0x000fc80000011612 */
[----:B------:R-:W-:-:S04]  /*d0e0*/  LOP3.LUT R18, R19, 0xffff, RZ, 0xc0, !PT ;  /* 0x0000ffff13127812 */ /* 0x000fc800078ec0ff */
[----:B------:R-:W-:-:S13]  /*d0f0*/  ISETP.LE.U32.AND P0, PT, R18, UR6, PT ;  /* 0x0000000612007c0c */ /* 0x000fda000bf03070 */
[----:B---3--:R-:W-:-:S05]  /*d100*/  @!P0 HADD2 R28, -R13.H0_H0, -RZ.H0_H0 ;  /* 0xa00000ff0d1c8230 */ /* 0x008fca0000000900 */
[----:B------:R-:W-:-:S04]  /*d110*/  PRMT R18, R28, 0x7610, R18 ;  /* 0x000076101c127816 */ /* 0x000fc80000000012 */
[----:B------:R-:W-:Y:S01]  /*d120*/  @!P0 PRMT R13, R18, 0x5410, RZ ;  /* 0x00005410120d8816 */ /* 0x000fe200000000ff */
[----:B------:R-:W-:-:S04]  /*d130*/  IMAD.U32 R18, RZ, RZ, UR22 ;  /* 0x00000016ff127e24 */ /* 0x000fc8000f8e00ff */
[----:B------:R-:W-:Y:S01]  /*d140*/  IMAD.WIDE R102, R18, -0x70, R14 ;  /* 0xffffff9012667825 */ /* 0x000fe200078e020e */
[----:B------:R-:W-:-:S04]  /*d150*/  PRMT R14, R6, 0x7773, RZ ;  /* 0x00007773060e7816 */ /* 0x000fc800000000ff */
[----:B------:R-:W-:-:S13]  /*d160*/  ISETP.GT.U32.AND P0, PT, R14, UR6, PT ;  /* 0x000000060e007c0c */ /* 0x000fda000bf04070 */
[----:B----4-:R-:W-:-:S05]  /*d170*/  @P0 HADD2 R21, -R11.H0_H0, -RZ.H0_H0 ;  /* 0xa00000ff0b150230 */ /* 0x010fca0000000900 */
[----:B------:R-:W-:-:S04]  /*d180*/  PRMT R14, R21, 0x7610, R14 ;  /* 0x00007610150e7816 */ /* 0x000fc8000000000e */
[----:B------:R-:W-:-:S05]  /*d190*/  @P0 PRMT R11, R14, 0x5410, RZ ;  /* 0x000054100e0b0816 */ /* 0x000fca00000000ff */
[----:B------:R-:W-:Y:S04]  /*d1a0*/  STG.E.U16 desc[UR24][R4.64+0x12], R11 ;  /* 0x0000120b04007986 */ /* 0x000fe8000c101518 */
[----:B------:R2:W-:Y:S01]  /*d1b0*/  STG.E.U16 desc[UR24][R2.64+0x20], R9 ;  /* 0x0000200902007986 */ /* 0x0005e2000c101518 */
[----:B------:R-:W-:Y:S01]  /*d1c0*/  IMAD.MOV.U32 R15, RZ, RZ, R12 ;  /* 0x000000ffff0f7224 */ /* 0x000fe200078e000c */
[----:B------:R-:W-:Y:S01]  /*d1d0*/  PRMT R12, R8, 0x7771, RZ ;  /* 0x00007771080c7816 */ /* 0x000fe200000000ff */
[----:B------:R-:W-:Y:S01]  /*d1e0*/  IMAD.MOV.U32 R14, RZ, RZ, R8 ;  /* 0x000000ffff0e7224 */ /* 0x000fe200078e0008 */
[----:B--2---:R-:W-:-:S04]  /*d1f0*/  PRMT R9, R10, 0x7772, RZ ;  /* 0x000077720a097816 */ /* 0x004fc800000000ff */
[----:B------:R-:W-:Y:S02]  /*d200*/  ISETP.GT.U32.AND P1, PT, R9, UR6, PT ;  /* 0x0000000609007c0c */ /* 0x000fe4000bf24070 */
[----:B------:R-:W-:Y:S02]  /*d210*/  PRMT R9, R10, 0x7773, RZ ;  /* 0x000077730a097816 */ /* 0x000fe400000000ff */
[C---:B------:R-:W-:Y:S02]  /*d220*/  PRMT R11, R8.reuse, 0x7773, RZ ;  /* 0x00007773080b7816 */ /* 0x040fe400000000ff */
[----:B------:R-:W-:Y:S02]  /*d230*/  ISETP.GT.U32.AND P0, PT, R9, UR6, PT ;  /* 0x0000000609007c0c */ /* 0x000fe4000bf04070 */
[----:B------:R-:W-:Y:S02]  /*d240*/  PRMT R9, R8, 0x7772, RZ ;  /* 0x0000777208097816 */ /* 0x000fe400000000ff */
[----:B------:R-:W-:-:S02]  /*d250*/  LOP3.LUT R8, R15, 0xff, RZ, 0xc0, !PT ;  /* 0x000000ff0f087812 */ /* 0x000fc400078ec0ff */
[----:B------:R-:W-:Y:S02]  /*d260*/  PRMT R33, R9, 0x5410, R11 ;  /* 0x0000541009217816 */ /* 0x000fe4000000000b */
[C---:B------:R-:W-:Y:S02]  /*d270*/  PRMT R11, R204.reuse, 0x7773, RZ ;  /* 0x00007773cc0b7816 */ /* 0x040fe400000000ff */
[----:B------:R-:W-:Y:S02]  /*d280*/  PRMT R9, R204, 0x7772, RZ ;  /* 0x00007772cc097816 */ /* 0x000fe400000000ff */
[----:B------:R-:W-:Y:S01]  /*d290*/  PRMT R22, R8, 0x5410, R22 ;  /* 0x0000541008167816 */ /* 0x000fe20000000016 */
[----:B------:R-:W-:Y:S01]  /*d2a0*/  IMAD.MOV.U32 R15, RZ, RZ, R6 ;  /* 0x000000ffff0f7224 */ /* 0x000fe200078e0006 */
[----:B------:R-:W-:Y:S02]  /*d2b0*/  PRMT R77, R9, 0x5410, R11 ;  /* 0x00005410094d7816 */ /* 0x000fe4000000000b */
[----:B------:R-:W-:-:S02]  /*d2c0*/  LOP3.LUT R8, R14, 0xff, RZ, 0xc0, !PT ;  /* 0x000000ff0e087812 */ /* 0x000fc400078ec0ff */
[C---:B------:R-:W-:Y:S02]  /*d2d0*/  PRMT R14, R6.reuse, 0x7773, RZ ;  /* 0x00007773060e7816 */ /* 0x040fe400000000ff */
[----:B------:R-:W-:Y:S01]  /*d2e0*/  PRMT R9, R6, 0x7772, RZ ;  /* 0x0000777206097816 */ /* 0x000fe200000000ff */
[----:B------:R-:W-:Y:S01]  /*d2f0*/  IMAD.MOV.U32 R6, RZ, RZ, R10 ;  /* 0x000000ffff067224 */ /* 0x000fe200078e000a */
[----:B------:R-:W-:Y:S02]  /*d300*/  PRMT R21, R8, 0x5410, R12 ;  /* 0x0000541008157816 */ /* 0x000fe4000000000c */
[----:B------:R-:W-:Y:S02]  /*d310*/  PRMT R12, R10, 0x7771, RZ ;  /* 0x000077710a0c7816 */ /* 0x000fe400000000ff */
[----:B------:R-:W-:Y:S02]  /*d320*/  LOP3.LUT R6, R6, 0xff, RZ, 0xc0, !PT ;  /* 0x000000ff06067812 */ /* 0x000fe400078ec0ff */
[----:B------:R-:W-:-:S02]  /*d330*/  PRMT R11, R10, 0x7773, RZ ;  /* 0x000077730a0b7816 */ /* 0x000fc400000000ff */
[----:B------:R-:W-:Y:S02]  /*d340*/  PRMT R8, R10, 0x7772, RZ ;  /* 0x000077720a087816 */ /* 0x000fe400000000ff */
[----:B------:R-:W-:Y:S02]  /*d350*/  PRMT R40, R6, 0x5410, R12 ;  /* 0x0000541006287816 */ /* 0x000fe4000000000c */
[----:B------:R-:W-:Y:S02]  /*d360*/  PRMT R6, R23, 0x7632, R6 ;  /* 0x0000763217067816 */ /* 0x000fe40000000006 */
[----:B------:R-:W-:Y:S02]  /*d370*/  PRMT R41, R8, 0x5410, R11 ;  /* 0x0000541008297816 */ /* 0x000fe4000000000b */
[----:B------:R-:W-:Y:S02]  /*d380*/  SHF.R.U32.HI R8, RZ, 0x18, R23 ;  /* 0x00000018ff087819 */ /* 0x000fe40000011617 */
[----:B------:R-:W-:-:S02]  /*d390*/  LOP3.LUT R6, R6, 0xff, RZ, 0xc0, !PT ;  /* 0x000000ff06067812 */ /* 0x000fc400078ec0ff */
[----:B------:R-:W-:Y:S02]  /*d3a0*/  PRMT R32, R9, 0x5410, R14 ;  /* 0x0000541009207816 */ /* 0x000fe4000000000e */
[----:B------:R-:W-:Y:S02]  /*d3b0*/  PRMT R9, R0, 0x7632, R9 ;  /* 0x0000763200097816 */ /* 0x000fe40000000009 */
[----:B------:R-:W-:Y:S02]  /*d3c0*/  PRMT R18, R6, 0x5410, R8 ;  /* 0x0000541006127816 */ /* 0x000fe40000000008 */
[C---:B------:R-:W-:Y:S02]  /*d3d0*/  LOP3.LUT R6, R0.reuse, 0xffff, RZ, 0xc0, !PT ;  /* 0x0000ffff00067812 */ /* 0x040fe400078ec0ff */
[----:B------:R-:W-:Y:S02]  /*d3e0*/  LOP3.LUT R11, R0, 0xff, RZ, 0xc0, !PT ;  /* 0x000000ff000b7812 */ /* 0x000fe400078ec0ff */
[----:B------:R-:W-:-:S02]  /*d3f0*/  SHF.R.U32.HI R8, RZ, 0x18, R0 ;  /* 0x00000018ff087819 */ /* 0x000fc40000011600 */
[----:B------:R-:W-:Y:S02]  /*d400*/  LOP3.LUT R0, R9, 0xff, RZ, 0xc0, !PT ;  /* 0x000000ff09007812 */ /* 0x000fe400078ec0ff */
[----:B------:R-:W-:Y:S02]  /*d410*/  SHF.R.U32.HI R6, RZ, 0x8, R6 ;  /* 0x00000008ff067819 */ /* 0x000fe40000011606 */
[----:B------:R-:W-:Y:S02]  /*d420*/  PRMT R9, R0, 0x5410, R8 ;  /* 0x0000541000097816 */ /* 0x000fe40000000008 */
[----:B------:R-:W-:Y:S02]  /*d430*/  LOP3.LUT R0, R7, 0xffff, RZ, 0xc0, !PT ;  /* 0x0000ffff07007812 */ /* 0x000fe400078ec0ff */
[----:B------:R-:W-:Y:S02]  /*d440*/  LOP3.LUT R10, R15, 0xff, RZ, 0xc0, !PT ;  /* 0x000000ff0f0a7812 */ /* 0x000fe400078ec0ff */
[----:B------:R-:W-:-:S02]  /*d450*/  PRMT R11, R11, 0x5410, R6 ;  /* 0x000054100b0b7816 */ /* 0x000fc40000000006 */
[----:B------:R-:W-:Y:S02]  /*d460*/  SHF.R.U32.HI R0, RZ, 0x8, R0 ;  /* 0x00000008ff007819 */ /* 0x000fe40000011600 */
[----:B------:R-:W-:Y:S02]  /*d470*/  LOP3.LUT R6, R7, 0xff, RZ, 0xc0, !PT ;  /* 0x000000ff07067812 */ /* 0x000fe400078ec0ff */
[----:B------:R-:W-:Y:S02]  /*d480*/  PRMT R10, R10, 0x5410, R16 ;  /* 0x000054100a0a7816 */ /* 0x000fe40000000010 */
[----:B------:R-:W-:Y:S02]  /*d490*/  PRMT R16, R6, 0x5410, R0 ;  /* 0x0000541006107816 */ /* 0x000fe40000000000 */
[----:B-1----:R-:W-:Y:S02]  /*d4a0*/  LOP3.LUT R0, R17, 0xff, RZ, 0xc0, !PT ;  /* 0x000000ff11007812 */ /* 0x002fe400078ec0ff */
[----:B------:R-:W-:-:S02]  /*d4b0*/  PRMT R6, R7, 0x7632, R6 ;  /* 0x0000763207067816 */ /* 0x000fc40000000006 */
[----:B------:R-:W-:Y:S01]  /*d4c0*/  PRMT R12, R25, 0x5410, R26 ;  /* 0x00005410190c7816 */ /* 0x000fe2000000001a */
[----:B------:R-:W-:Y:S01]  /*d4d0*/  IMAD R0, R0, 0x10000, R0 ;  /* 0x0001000000007824 */ /* 0x000fe200078e0200 */
[----:B------:R-:W-:Y:S02]  /*d4e0*/  SHF.R.U32.HI R7, RZ, 0x18, R7 ;  /* 0x00000018ff077819 */ /* 0x000fe40000011607 */
[----:B------:R-:W-:-:S04]  /*d4f0*/  LOP3.LUT R6, R6, 0xff, RZ, 0xc0, !PT ;  /* 0x000000ff06067812 */ /* 0x000fc800078ec0ff */
[----:B------:R-:W-:Y:S02]  /*d500*/  PRMT R17, R6, 0x5410, R7 ;  /* 0x0000541006117816 */ /* 0x000fe40000000007 */
[----:B------:R-:W-:-:S05]  /*d510*/  HSET2.LE.AND R6, R12, R0, PT ;  /* 0x000000000c067233 */ /* 0x000fca0003803000 */
[----:B------:R-:W-:Y:S02]  /*d520*/  LOP3.LUT R28, R49, R6, RZ, 0xc0, !PT ;  /* 0x00000006311c7212 */ /* 0x000fe400078ec0ff */
[----:B------:R-:W-:Y:S02]  /*d530*/  LOP3.LUT R6, R30, 0xff00ff, RZ, 0xc0, !PT ;  /* 0x00ff00ff1e067812 */ /* 0x000fe400078ec0ff */
[----:B------:R-:W-:-:S03]  /*d540*/  PRMT R19, R20, 0x5410, R19 ;  /* 0x0000541014137816 */ /* 0x000fc60000000013 */
[--C-:B------:R-:W-:Y:S01]  /*d550*/  HSET2.LE.AND R6, R6, R0.reuse, PT ;  /* 0x0000000006067233 */ /* 0x100fe20003803000 */
[----:B------:R-:W1:Y:S04]  /*d560*/  S2UR UR5, SR_CgaCtaId ;  /* 0x00000000000579c3 */ /* 0x000e680000008800 */
[----:B------:R-:W-:Y:S02]  /*d570*/  LOP3.LUT R31, R35, R6, RZ, 0xc0, !PT ;  /* 0x00000006231f7212 */ /* 0x000fe400078ec0ff */
[----:B------:R-:W-:-:S05]  /*d580*/  HSET2.LE.AND R6, R19, R0, PT ;  /* 0x0000000013067233 */ /* 0x000fca0003803000 */
[----:B------:R-:W-:Y:S02]  /*d590*/  LOP3.LUT R20, R34, R6, RZ, 0xc0, !PT ;  /* 0x0000000622147212 */ /* 0x000fe400078ec0ff */
[----:B------:R-:W-:Y:S01]  /*d5a0*/  LOP3.LUT R6, R33, 0xff00ff, RZ, 0xc0, !PT ;  /* 0x00ff00ff21067812 */ /* 0x000fe200078ec0ff */
[----:B------:R-:W-:Y:S02]  /*d5b0*/  IMAD.MOV.U32 R200, RZ, RZ, R218 ;  /* 0x000000ffffc87224 */ /* 0x000fe400078e00da */
[C---:B------:R-:W-:Y:S02]  /*d5c0*/  IMAD.SHL.U32 R218, R222.reuse, 0x4, RZ ;  /* 0x00000004deda7824 */ /* 0x040fe400078e00ff */
[----:B------:R-:W-:Y:S01]  /*d5d0*/  HSET2.LE.AND R6, R6, R0, PT ;  /* 0x0000000006067233 */ /* 0x000fe20003803000 */
[----:B------:R-:W-:-:S04]  /*d5e0*/  IMAD.SHL.U32 R187, R222, 0x20, RZ ;  /* 0x00000020debb7824 */ /* 0x000fc800078e00ff */
[----:B------:R-:W-:Y:S02]  /*d5f0*/  LOP3.LUT R23, R63, R6, RZ, 0xc0, !PT ;  /* 0x000000063f177212 */ /* 0x000fe400078ec0ff */
[----:B------:R-:W-:-:S04]  /*d600*/  LOP3.LUT R6, R218, 0x18, RZ, 0xc0, !PT ;  /* 0x00000018da067812 */ /* 0x000fc800078ec0ff */
[--C-:B------:R-:W-:Y:S01]  /*d610*/  LOP3.LUT R6, R6, 0xc0, R187.reuse, 0xf8, !PT ;  /* 0x000000c006067812 */ /* 0x100fe200078ef8bb */
[----:B------:R-:W-:Y:S01]  /*d620*/  UMOV UR4, 0x400 ;  /* 0x0000040000047882 */ /* 0x000fe20000000000 */
[----:B------:R-:W-:Y:S02]  /*d630*/  PRMT R14, R27, 0x5410, R24 ;  /* 0x000054101b0e7816 */ /* 0x000fe40000000018 */
[--C-:B------:R-:W-:Y:S02]  /*d640*/  HSET2.LE.AND R7, R22, R0.reuse, PT ;  /* 0x0000000016077233 */ /* 0x100fe40003803000 */
[----:B------:R-:W-:Y:S01]  /*d650*/  LOP3.LUT R180, R6, 0x8, R216, 0x78, !PT ;  /* 0x0000000806b47812 */ /* 0x000fe200078e78d8 */
[----:B-1----:R-:W-:Y:S01]  /*d660*/  ULEA UR5, UR5, UR4, 0x18 ;  /* 0x0000000405057291 */ /* 0x002fe2000f8ec0ff */
[----:B------:R-:W-:Y:S02]  /*d670*/  HSET2.LE.AND R8, R14, R0, PT ;  /* 0x000000000e087233 */ /* 0x000fe40003803000 */
[----:B------:R-:W-:-:S02]  /*d680*/  LOP3.LUT R105, R180, 0x120, R187, 0xf8, !PT ;  /* 0x00000120b4697812 */ /* 0x000fc400078ef8bb */
[----:B------:R-:W-:Y:S01]  /*d690*/  LOP3.LUT R30, R43, R7, RZ, 0xc0, !PT ;  /* 0x000000072b1e7212 */ /* 0x000fe200078ec0ff */
[----:B------:R-:W-:Y:S01]  /*d6a0*/  IMAD.MOV.U32 R104, RZ, RZ, R160 ;  /* 0x000000ffff687224 */ /* 0x000fe200078e00a0 */
[----:B------:R-:W-:Y:S01]  /*d6b0*/  HSET2.LE.AND R7, R18, R0, PT ;  /* 0x0000000012077233 */ /* 0x000fe20003803000 */
[----:B------:R-:W-:Y:S01]  /*d6c0*/  STG.E.U16 desc[UR24][R2.64+0x22], R13 ;  /* 0x0000220d02007986 */ /* 0x000fe2000c101518 */
[----:B------:R-:W-:-:S03]  /*d6d0*/  LEA R160, R105, UR5, 0x1 ;  /* 0x0000000569a07c11 */ /* 0x000fc6000f8e08ff */
[----:B------:R1:W-:Y:S01]  /*d6e0*/  STG.E.U16 desc[UR24][R102.64+0x20], R29 ;  /* 0x0000201d66007986 */ /* 0x0003e2000c101518 */
[----:B------:R-:W-:-:S03]  /*d6f0*/  HSET2.LE.AND R6, R10, R0, PT ;  /* 0x000000000a067233 */ /* 0x000fc60003803000 */
[----:B------:R-:W-:Y:S01]  /*d700*/  LDSM.16.MT88.4 R24, [R160+0x4400] ;  /* 0x00440000a018783b */ /* 0x000fe20000004200 */
[----:B-1----:R-:W-:Y:S02]  /*d710*/  LOP3.LUT R29, R50, R8, RZ, 0xc0, !PT ;  /* 0x00000008321d7212 */ /* 0x002fe400078ec0ff */
[----:B------:R-:W-:Y:S02]  /*d720*/  HSET2.LE.AND R8, R21, R0, PT ;  /* 0x0000000015087233 */ /* 0x000fe40003803000 */
[----:B------:R-:W-:Y:S02]  /*d730*/  LOP3.LUT R21, R68, R7, RZ, 0xc0, !PT ;  /* 0x0000000744157212 */ /* 0x000fe400078ec0ff */
[----:B------:R-:W-:Y:S02]  /*d740*/  LOP3.LUT R7, R32, 0xff00ff, RZ, 0xc0, !PT ;  /* 0x00ff00ff20077812 */ /* 0x000fe400078ec0ff */
[----:B------:R-:W1:Y:S01]  /*d750*/  LDSM.16.MT88.4 R32, [R160+0x4000] ;  /* 0x00400000a020783b */ /* 0x000e620000004200 */
[----:B------:R-:W-:-:S02]  /*d760*/  LOP3.LUT R18, R52, R6, RZ, 0xc0, !PT ;  /* 0x0000000634127212 */ /* 0x000fc400078ec0ff */
[--C-:B------:R-:W-:Y:S02]  /*d770*/  HSET2.LE.AND R16, R16, R0.reuse, PT ;  /* 0x0000000010107233 */ /* 0x100fe40003803000 */
[--C-:B------:R-:W-:Y:S02]  /*d780*/  HSET2.LE.AND R17, R17, R0.reuse, PT ;  /* 0x0000000011117233 */ /* 0x100fe40003803000 */
[----:B------:R-:W-:Y:S02]  /*d790*/  HSET2.LE.AND R6, R7, R0, PT ;  /* 0x0000000007067233 */ /* 0x000fe40003803000 */
[----:B------:R-:W-:Y:S02]  /*d7a0*/  LOP3.LUT R22, R67, R8, RZ, 0xc0, !PT ;  /* 0x0000000843167212 */ /* 0x000fe400078ec0ff */
[----:B------:R-:W-:Y:S02]  /*d7b0*/  LOP3.LUT R16, R61, R16, RZ, 0xc0, !PT ;  /* 0x000000103d107212 */ /* 0x000fe400078ec0ff */
[----:B------:R-:W-:-:S02]  /*d7c0*/  LOP3.LUT R17, R55, R17, RZ, 0xc0, !PT ;  /* 0x0000001137117212 */ /* 0x000fc400078ec0ff */
[----:B------:R-:W-:Y:S02]  /*d7d0*/  LOP3.LUT R19, R44, R6, RZ, 0xc0, !PT ;  /* 0x000000062c137212 */ /* 0x000fe400078ec0ff */
[--C-:B------:R-:W-:Y:S02]  /*d7e0*/  HSET2.LE.AND R8, R9, R0.reuse, PT ;  /* 0x0000000009087233 */ /* 0x100fe40003803000 */
[----:B------:R-:W-:-:S03]  /*d7f0*/  HSET2.LE.AND R7, R11, R0, PT ;  /* 0x000000000b077233 */ /* 0x000fc60003803000 */
[----:B------:R-:W-:Y:S01]  /*d800*/  LOP3.LUT R13, R51, R8, RZ, 0xc0, !PT ;  /* 0x00000008330d7212 */ /* 0x000fe200078ec0ff */
[----:B------:R-:W-:Y:S01]  /*d810*/  IMAD.MOV.U32 R123, RZ, RZ, R69 ;  /* 0x000000ffff7b7224 */ /* 0x000fe200078e0045 */
[----:B------:R-:W-:Y:S01]  /*d820*/  F2FP.F16.F32.PACK_AB R75, R112, R114 ;  /* 0x00000072704b723e */ /* 0x000fe200000000ff */
[----:B------:R-:W-:Y:S01]  /*d830*/  IMAD.MOV.U32 R69, RZ, RZ, R204 ;  /* 0x000000ffff457224 */ /* 0x000fe200078e00cc */
[----:B------:R-:W-:Y:S02]  /*d840*/  LOP3.LUT R12, R54, R7, RZ, 0xc0, !PT ;  /* 0x00000007360c7212 */ /* 0x000fe400078ec0ff */
[----:B------:R-:W-:Y:S02]  /*d850*/  HSET2.LE.AND R6, R40, R0, PT ;  /* 0x0000000028067233 */ /* 0x000fe40003803000 */
[----:B------:R-:W-:Y:S02]  /*d860*/  LOP3.LUT R7, R41, 0xff00ff, RZ, 0xc0, !PT ;  /* 0x00ff00ff29077812 */ /* 0x000fe400078ec0ff */
[----:B------:R-:W-:Y:S01]  /*d870*/  PRMT R67, R75, 0x7632, R67 ;  /* 0x000076324b437816 */ /* 0x000fe20000000043 */
[----:B------:R-:W-:Y:S01]  /*d880*/  IMAD.MOV.U32 R84, RZ, RZ, R70 ;  /* 0x000000ffff547224 */ /* 0x000fe200078e0046 */
[----:B-1----:R-:W-:Y:S01]  /*d890*/  HMMA.16816.F32 R8, R16, R32, RZ ;  /* 0x000000201008723c */ /* 0x002fe200000018ff */
[----:B------:R-:W-:-:S02]  /*d8a0*/  LOP3.LUT R14, R53, R6, RZ, 0xc0, !PT ;  /* 0x00000006350e7212 */ /* 0x000fc400078ec0ff */
[----:B------:R-:W-:Y:S02]  /*d8b0*/  PRMT R70, R204, 0x7771, RZ ;  /* 0x00007771cc467816 */ /* 0x000fe400000000ff */
[----:B------:R-:W-:Y:S02]  /*d8c0*/  HSET2.LE.AND R7, R7, R0, PT ;  /* 0x0000000007077233 */ /* 0x000fe40003803000 */
[----:B------:R-:W-:Y:S02]  /*d8d0*/  LOP3.LUT R6, R69, 0xff, RZ, 0xc0, !PT ;  /* 0x000000ff45067812 */ /* 0x000fe400078ec0ff */
[----:B------:R-:W-:Y:S01]  /*d8e0*/  PRMT R15, R75, 0x5410, R67 ;  /* 0x000054104b0f7816 */ /* 0x000fe20000000043 */
[----:B------:R-:W-:Y:S01]  /*d8f0*/  IMAD.MOV.U32 R140, RZ, RZ, R47 ;  /* 0x000000ffff8c7224 */ /* 0x000fe200078e002f */
[----:B------:R-:W-:Y:S01]  /*d900*/  PRMT R44, R6, 0x5410, R70 ;  /* 0x00005410062c7816 */ /* 0x000fe20000000046 */
[----:B------:R-:W-:Y:S01]  /*d910*/  IMAD.MOV.U32 R116, RZ, RZ, R46 ;  /* 0x000000ffff747224 */ /* 0x000fe200078e002e */
[----:B------:R-:W-:-:S02]  /*d920*/  LOP3.LUT R15, R15, R7, RZ, 0xc0, !PT ;  /* 0x000000070f0f7212 */ /* 0x000fc400078ec0ff */
[C---:B------:R-:W-:Y:S01]  /*d930*/  LOP3.LUT R6, R62.reuse, 0xffff, RZ, 0xc0, !PT ;  /* 0x0000ffff3e067812 */ /* 0x040fe200078ec0ff */
[----:B------:R1:W-:Y:S01]  /*d940*/  STL [R1+0x224], R105 ;  /* 0x0002246901007387 */ /* 0x0003e20000100800 */
[----:B------:R-:W-:Y:S01]  /*d950*/  IMAD.MOV.U32 R118, RZ, RZ, R104 ;  /* 0x000000ffff767224 */ /* 0x000fe200078e0068 */
[----:B------:R-:W-:Y:S01]  /*d960*/  LOP3.LUT R7, R62, 0xff, RZ, 0xc0, !PT ;  /* 0x000000ff3e077812 */ /* 0x000fe200078ec0ff */
[----:B------:R-:W-:Y:S01]  /*d970*/  IMAD.MOV.U32 R104, RZ, RZ, R190 ;  /* 0x000000ffff687224 */ /* 0x000fe200078e00be */
[----:B------:R-:W-:Y:S01]  /*d980*/  SHF.R.U32.HI R6, RZ, 0x8, R6 ;  /* 0x00000008ff067819 */ /* 0x000fe20000011606 */
[----:B------:R-:W-:Y:S02]  /*d990*/  IMAD.MOV.U32 R190, RZ, RZ, R140 ;  /* 0x000000ffffbe7224 */ /* 0x000fe400078e008c */
[----:B------:R-:W-:Y:S02]  /*d9a0*/  IMAD.MOV.U32 R140, RZ, RZ, R123 ;  /* 0x000000ffff8c7224 */ /* 0x000fe400078e007b */
[----:B------:R-:W-:-:S02]  /*d9b0*/  IMAD.MOV.U32 R117, RZ, RZ, R83 ;  /* 0x000000ffff757224 */ /* 0x000fc400078e0053 */
[----:B------:R-:W-:Y:S02]  /*d9c0*/  IMAD.MOV.U32 R123, RZ, RZ, R81 ;  /* 0x000000ffff7b7224 */ /* 0x000fe400078e0051 */
[----:B------:R-:W-:Y:S01]  /*d9d0*/  IMAD.MOV.U32 R107, RZ, RZ, R82 ;  /* 0x000000ffff6b7224 */ /* 0x000fe200078e0052 */
[C---:B------:R-:W-:Y:S01]  /*d9e0*/  PRMT R46, R42.reuse, 0x7773, RZ ;  /* 0x000077732a2e7816 */ /* 0x040fe200000000ff */
[----:B------:R-:W-:Y:S01]  /*d9f0*/  IMAD.MOV.U32 R87, RZ, RZ, R48 ;  /* 0x000000ffff577224 */ /* 0x000fe200078e0030 */
[C---:B------:R-:W-:Y:S01]  /*da00*/  PRMT R48, R42.reuse, 0x7771, RZ ;  /* 0x000077712a307816 */ /* 0x040fe200000000ff */
[----:B------:R-:W-:Y:S01]  /*da10*/  IMAD.MOV.U32 R159, RZ, RZ, R45 ;  /* 0x000000ffff9f7224 */ /* 0x000fe200078e002d */
[----:B------:R-:W-:Y:S01]  /*da20*/  PRMT R45, R42, 0x7772, RZ ;  /* 0x000077722a2d7816 */ /* 0x000fe200000000ff */
[----:B------:R-:W-:Y:S02]  /*da30*/  IMAD.MOV.U32 R47, RZ, RZ, R42 ;  /* 0x000000ffff2f7224 */ /* 0x000fe400078e002a */
[----:B-1----:R-:W-:-:S02]  /*da40*/  IMAD.MOV.U32 R105, RZ, RZ, R200 ;  /* 0x000000ffff697224 */ /* 0x002fc400078e00c8 */
[----:B------:R-:W-:Y:S02]  /*da50*/  IMAD.MOV.U32 R200, RZ, RZ, R148 ;  /* 0x000000ffffc87224 */ /* 0x000fe400078e0094 */
[----:B------:R-:W-:Y:S02]  /*da60*/  IMAD.MOV.U32 R148, RZ, RZ, R116 ;  /* 0x000000ffff947224 */ /* 0x000fe400078e0074 */
[----:B------:R-:W-:Y:S02]  /*da70*/  IMAD.MOV.U32 R116, RZ, RZ, R80 ;  /* 0x000000ffff747224 */ /* 0x000fe400078e0050 */
[----:B------:R-:W-:Y:S01]  /*da80*/  HMMA.16816.F32 R80, R12, R24, R8 ;  /* 0x000000180c50723c */ /* 0x000fe20000001808 */
[--C-:B------:R-:W-:Y:S02]  /*da90*/  PRMT R10, R7, 0x5410, R6.reuse ;  /* 0x00005410070a7816 */ /* 0x100fe40000000006 */
[----:B------:R-:W-:-:S05]  /*daa0*/  PRMT R6, R62, 0x7632, R6 ;  /* 0x000076323e067816 */ /* 0x000fca0000000006 */
[----:B------:R-:W-:Y:S01]  /*dab0*/  HMMA.16816.F32 R40, R28, R32, RZ ;  /* 0x000000201c28723c */ /* 0x000fe200000018ff */
[----:B------:R-:W-:Y:S02]  /*dac0*/  LOP3.LUT R7, R6, 0xff, RZ, 0xc0, !PT ;  /* 0x000000ff06077812 */ /* 0x000fe400078ec0ff */
[----:B------:R-:W-:Y:S02]  /*dad0*/  LOP3.LUT R6, R47, 0xff, RZ, 0xc0, !PT ;  /* 0x000000ff2f067812 */ /* 0x000fe400078ec0ff */
[----:B------:R-:W-:Y:S02]  /*dae0*/  SHF.R.U32.HI R8, RZ, 0x18, R62 ;  /* 0x00000018ff087819 */ /* 0x000fe4000001163e */
[----:B------:R-:W-:Y:S02]  /*daf0*/  PRMT R54, R6, 0x5410, R48 ;  /* 0x0000541006367816 */ /* 0x000fe40000000030 */
[----:B------:R-:W-:Y:S02]  /*db00*/  LOP3.LUT R6, R60, 0xffff, RZ, 0xc0, !PT ;  /* 0x0000ffff3c067812 */ /* 0x000fe400078ec0ff */
[----:B------:R-:W-:-:S02]  /*db10*/  PRMT R9, R7, 0x5410, R8 ;  /* 0x0000541007097816 */ /* 0x000fc40000000008 */
[----:B------:R-:W-:Y:S02]  /*db20*/  SHF.R.U32.HI R6, RZ, 0x8, R6 ;  /* 0x00000008ff067819 */ /* 0x000fe40000011606 */
[C---:B------:R-:W-:Y:S01]  /*db30*/  LOP3.LUT R7, R60.reuse, 0xff, RZ, 0xc0, !PT ;  /* 0x000000ff3c077812 */ /* 0x040fe200078ec0ff */
[----:B------:R-:W-:Y:S01]  /*db40*/  IMAD.MOV.U32 R202, RZ, RZ, R159 ;  /* 0x000000ffffca7224 */ /* 0x000fe200078e009f */
[----:B------:R-:W-:Y:S01]  /*db50*/  PRMT R11, R45, 0x5410, R46 ;  /* 0x000054102d0b7816 */ /* 0x000fe2000000002e */
[----:B------:R-:W-:Y:S01]  /*db60*/  IMAD.MOV.U32 R159, RZ, RZ, R146 ;  /* 0x000000ffff9f7224 */ /* 0x000fe200078e0092 */
[--C-:B------:R-:W-:Y:S01]  /*db70*/  PRMT R53, R7, 0x5410, R6.reuse ;  /* 0x0000541007357816 */ /* 0x100fe20000000006 */
[----:B------:R-:W-:Y:S01]  /*db80*/  IMAD.MOV.U32 R146, RZ, RZ, R87 ;  /* 0x000000ffff927224 */ /* 0x000fe200078e0057 */
[----:B------:R-:W-:Y:S01]  /*db90*/  PRMT R6, R60, 0x7632, R6 ;  /* 0x000076323c067816 */ /* 0x000fe20000000006 */
[----:B------:R-:W-:Y:S02]  /*dba0*/  IMAD.MOV.U32 R119, RZ, RZ, R84 ;  /* 0x000000ffff777224 */ /* 0x000fe400078e0054 */
[----:B------:R-:W-:-:S02]  /*dbb0*/  IMAD.MOV.U32 R121, RZ, RZ, R86 ;  /* 0x000000ffff797224 */ /* 0x000fc400078e0056 */
[----:B------:R-:W-:Y:S02]  /*dbc0*/  IMAD.MOV.U32 R182, RZ, RZ, R85 ;  /* 0x000000ffffb67224 */ /* 0x000fe400078e0055 */
[----:B------:R-:W-:Y:S01]  /*dbd0*/  HMMA.16816.F32 R84, R20, R24, R40 ;  /* 0x000000181454723c */ /* 0x000fe20000001828 */
[----:B------:R-:W-:Y:S02]  /*dbe0*/  SHF.R.U32.HI R8, RZ, 0x18, R60 ;  /* 0x00000018ff087819 */ /* 0x000fe4000001163c */
[----:B------:R-:W-:Y:S02]  /*dbf0*/  LOP3.LUT R6, R6, 0xff, RZ, 0xc0, !PT ;  /* 0x000000ff06067812 */ /* 0x000fe400078ec0ff */
[----:B------:R-:W-:-:S03]  /*dc00*/  LOP3.LUT R7, R11, 0xff00ff, RZ, 0xc0, !PT ;  /* 0x00ff00ff0b077812 */ /* 0x000fc600078ec0ff */
[----:B------:R-:W-:Y:S01]  /*dc10*/  HMMA.16816.F32 R40, R16, R34, RZ ;  /* 0x000000221028723c */ /* 0x000fe200000018ff */
[----:B------:R-:W-:-:S07]  /*dc20*/  PRMT R52, R6, 0x5410, R8 ;  /* 0x0000541006347816 */ /* 0x000fce0000000008 */
[----:B------:R-:W-:Y:S01]  /*dc30*/  HMMA.16816.F32 R32, R28, R34, RZ ;  /* 0x000000221c20723c */ /* 0x000fe200000018ff */
[--C-:B------:R-:W-:Y:S02]  /*dc40*/  HSET2.LE.AND R6, R7, R0.reuse, PT ;  /* 0x0000000007067233 */ /* 0x100fe40003803000 */
[--C-:B------:R-:W-:Y:S01]  /*dc50*/  HSET2.LE.AND R7, R10, R0.reuse, PT ;  /* 0x000000000a077233 */ /* 0x100fe20003803000 */
[----:B------:R-:W-:Y:S01]  /*dc60*/  IMAD.MOV.U32 R11, RZ, RZ, R197 ;  /* 0x000000ffff0b7224 */ /* 0x000fe200078e00c5 */
[----:B------:R-:W-:-:S03]  /*dc70*/  HSET2.LE.AND R8, R9, R0, PT ;  /* 0x0000000009087233 */ /* 0x000fc60003803000 */
[----:B------:R-:W-:Y:S01]  /*dc80*/  LOP3.LUT R24, R182, R7, RZ, 0xc0, !PT ;  /* 0x00000007b6187212 */ /* 0x000fe200078ec0ff */
[----:B------:R-:W-:Y:S01]  /*dc90*/  IMAD.MOV.U32 R182, RZ, RZ, 0x20 ;  /* 0x00000020ffb67424 */ /* 0x000fe200078e00ff */
[----:B------:R-:W-:Y:S02]  /*dca0*/  LOP3.LUT R11, R11, R6, RZ, 0xc0, !PT ;  /* 0x000000060b0b7212 */ /* 0x000fe400078ec0ff */
[----:B------:R-:W-:Y:S02]  /*dcb0*/  HSET2.LE.AND R6, R44, R0, PT ;  /* 0x000000002c067233 */ /* 0x000fe40003803000 */
[----:B------:R-:W-:Y:S01]  /*dcc0*/  SEL R182, R182, 0xffffffe0, !P6 ;  /* 0xffffffe0b6b67807 */ /* 0x000fe20007000000 */
[----:B------:R-:W-:Y:S01]  /*dcd0*/  HMMA.16816.F32 R60, R12, R26, R40 ;  /* 0x0000001a0c3c723c */ /* 0x000fe20000001828 */
[----:B------:R-:W-:-:S07]  /*dce0*/  LOP3.LUT R25, R71, R8, RZ, 0xc0, !PT ;  /* 0x0000000847197212 */ /* 0x000fce00078ec0ff */
[----:B------:R-:W-:Y:S01]  /*dcf0*/  HMMA.16816.F32 R68, R20, R26, R32 ;  /* 0x0000001a1444723c */ /* 0x000fe20000001820 */
[----:B------:R-:W-:Y:S02]  /*dd00*/  LOP3.LUT R26, R107, R6, RZ, 0xc0, !PT ;  /* 0x000000066b1a7212 */ /* 0x000fe400078ec0ff */
[----:B------:R-:W-:Y:S01]  /*dd10*/  LOP3.LUT R6, R77, 0xff00ff, RZ, 0xc0, !PT ;  /* 0x00ff00ff4d067812 */ /* 0x000fe200078ec0ff */
[----:B------:R-:W-:-:S05]  /*dd20*/  IMAD.IADD R77, R182, 0x1, R160 ;  /* 0x00000001b64d7824 */ /* 0x000fca00078e02a0 */
[----:B------:R-:W1:Y:S02]  /*dd30*/  LDSM.16.MT88.4 R32, [R77+0x4000] ;  /* 0x004000004d20783b */ /* 0x000e640000004200 */
[C---:B-1----:R-:W-:Y:S08]  /*dd40*/  HMMA.16816.F32 R48, R16.reuse, R32, RZ ;  /* 0x000000201030723c */ /* 0x042ff000000018ff */
[----:B------:R-:W-:Y:S01]  /*dd50*/  HMMA.16816.F32 R44, R16, R34, RZ ;  /* 0x00000022102c723c */ /* 0x000fe200000018ff */
[----:B------:R-:W1:Y:S07]  /*dd60*/  LDSM.16.MT88.4 R16, [R77+0x4400] ;  /* 0x004400004d10783b */ /* 0x000e6e0000004200 */
[C---:B------:R-:W-:Y:S08]  /*dd70*/  HMMA.16816.F32 R40, R28.reuse, R32, RZ ;  /* 0x000000201c28723c */ /* 0x040ff000000018ff */
[----:B------:R-:W-:Y:S01]  /*dd80*/  HMMA.16816.F32 R28, R28, R34, RZ ;  /* 0x000000221c1c723c */ /* 0x000fe200000018ff */
[----:B------:R-:W-:-:S11]  /*dd90*/  HSET2.LE.AND R6, R6, R0, PT ;  /* 0x0000000006067233 */ /* 0x000fd60003803000 */
[-C--:B-1----:R-:W-:Y:S08]  /*dda0*/  HMMA.16816.F32 R40, R20, R16.reuse, R40 ;  /* 0x000000101428723c */ /* 0x082ff00000001828 */
[C---:B------:R-:W-:Y:S08]  /*ddb0*/  HMMA.16816.F32 R48, R12.reuse, R16, R48 ;  /* 0x000000100c30723c */ /* 0x040ff00000001830 */
[-C--:B------:R-:W-:Y:S01]  /*ddc0*/  HMMA.16816.F32 R32, R12, R18.reuse, R44 ;  /* 0x000000120c20723c */ /* 0x080fe2000000182c */
[----:B------:R-:W1:Y:S07]  /*ddd0*/  LDSM.16.MT88.4 R12, [R77+0x4800] ;  /* 0x004800004d0c783b */ /* 0x000e6e0000004200 */
[----:B------:R-:W-:Y:S01]  /*dde0*/  HMMA.16816.F32 R28, R20, R18, R28 ;  /* 0x00000012141c723c */ /* 0x000fe2000000181c */
[----:B------:R-:W2:Y:S01]  /*ddf0*/  LDSM.16.MT88.4 R16, [R160+0x4800] ;  /* 0x00480000a010783b */ /* 0x000ea20000004200 */
[----:B------:R-:W-:-:S02]  /*de00*/  LOP3.LUT R27, R105, R6, RZ, 0xc0, !PT ;  /* 0x00000006691b7212 */ /* 0x000fc400078ec0ff */
[--C-:B------:R-:W-:Y:S02]  /*de10*/  HSET2.LE.AND R6, R53, R0.reuse, PT ;  /* 0x0000000035067233 */ /* 0x100fe40003803000 */
[--C-:B------:R-:W-:Y:S02]  /*de20*/  HSET2.LE.AND R7, R52, R0.reuse, PT ;  /* 0x0000000034077233 */ /* 0x100fe40003803000 */
[----:B------:R-:W-:Y:S01]  /*de30*/  HSET2.LE.AND R10, R54, R0, PT ;  /* 0x00000000360a7233 */ /* 0x000fe20003803000 */
[----:B------:R-:W-:Y:S01]  /*de40*/  IMAD.MOV.U32 R107, RZ, RZ, R116 ;  /* 0x000000ffff6b7224 */ /* 0x000fe200078e0074 */
[----:B------:R-:W-:Y:S01]  /*de50*/  LOP3.LUT R8, R121, R6, RZ, 0xc0, !PT ;  /* 0x0000000679087212 */ /* 0x000fe200078ec0ff */
[----:B------:R-:W-:Y:S01]  /*de60*/  IMAD.MOV.U32 R136, RZ, RZ, R123 ;  /* 0x000000ffff887224 */ /* 0x000fe200078e007b */
[----:B------:R-:W-:Y:S01]  /*de70*/  LOP3.LUT R9, R117, R7, RZ, 0xc0, !PT ;  /* 0x0000000775097212 */ /* 0x000fe200078ec0ff */
[----:B------:R-:W-:Y:S01]  /*de80*/  LDSM.16.MT88.4 R20, [R160+0x4c00] ;  /* 0x004c0000a014783b */ /* 0x000fe20000004200 */
[----:B------:R-:W-:Y:S01]  /*de90*/  LOP3.LUT R10, R119, R10, RZ, 0xc0, !PT ;  /* 0x0000000a770a7212 */ /* 0x000fe200078ec0ff */
[----:B------:R-:W-:Y:S01]  /*dea0*/  IMAD.MOV.U32 R6, RZ, RZ, R98 ;  /* 0x000000ffff067224 */ /* 0x000fe200078e0062 */
[----:B------:R-:W-:-:S04]  /*deb0*/  PRMT R7, R98, 0x7772, RZ ;  /* 0x0000777262077816 */ /* 0x000fc800000000ff */
[----:B------:R-:W-:Y:S01]  /*dec0*/  LOP3.LUT R6, R6, 0xff, RZ, 0xc0, !PT ;  /* 0x000000ff06067812 */ /* 0x000fe200078ec0ff */
[C---:B-1----:R-:W-:Y:S08]  /*ded0*/  HMMA.16816.F32 R48, R8.reuse, R12, R48 ;  /* 0x0000000c0830723c */ /* 0x042ff00000001830 */
[C---:B--2---:R-:W-:Y:S08]  /*dee0*/  HMMA.16816.F32 R52, R8.reuse, R16, R80 ;  /* 0x000000100834723c */ /* 0x044ff00000001850 */
[C---:B------:R-:W-:Y:S08]  /*def0*/  HMMA.16816.F32 R44, R8.reuse, R18, R60 ;  /* 0x00000012082c723c */ /* 0x040ff0000000183c */
[----:B------:R-:W-:Y:S01]  /*df00*/  HMMA.16816.F32 R32, R8, R14, R32 ;  /* 0x0000000e0820723c */ /* 0x000fe20000001820 */
[----:B------:R-:W-:-:S02]  /*df10*/  PRMT R8, R98, 0x7773, RZ ;  /* 0x0000777362087816 */ /* 0x000fc400000000ff */
[----:B------:R-:W-:Y:S02]  /*df20*/  PRMT R9, R98, 0x7771, RZ ;  /* 0x0000777162097816 */ /* 0x000fe400000000ff */
[----:B------:R-:W-:Y:S02]  /*df30*/  PRMT R11, R7, 0x5410, R8 ;  /* 0x00005410070b7816 */ /* 0x000fe40000000008 */
[C---:B------:R-:W-:Y:S01]  /*df40*/  LOP3.LUT R7, R95.reuse, 0xffff, RZ, 0xc0, !PT ;  /* 0x0000ffff5f077812 */ /* 0x040fe200078ec0ff */
[----:B------:R-:W-:Y:S01]  /*df50*/  HMMA.16816.F32 R84, R24, R16, R84 ;  /* 0x000000101854723c */ /* 0x000fe20000001854 */
[----:B------:R-:W-:Y:S02]  /*df60*/  PRMT R10, R6, 0x5410, R9 ;  /* 0x00005410060a7816 */ /* 0x000fe40000000009 */
[C---:B------:R-:W-:Y:S02]  /*df70*/  PRMT R6, R95.reuse, 0x7632, R6 ;  /* 0x000076325f067816 */ /* 0x040fe40000000006 */
[----:B------:R-:W-:-:S02]  /*df80*/  LOP3.LUT R8, R95, 0xff, RZ, 0xc0, !PT ;  /* 0x000000ff5f087812 */ /* 0x000fc400078ec0ff */
[----:B------:R-:W-:Y:S01]  /*df90*/  SHF.R.U32.HI R7, RZ, 0x8, R7 ;  /* 0x00000008ff077819 */ /* 0x000fe20000011607 */
[----:B------:R-:W-:Y:S01]  /*dfa0*/  HMMA.16816.F32 R60, R24, R18, R68 ;  /* 0x00000012183c723c */ /* 0x000fe20000001844 */
[----:B------:R-:W1:Y:S01]  /*dfb0*/  LDSM.16.MT88.4 R16, [R77+0x4c00] ;  /* 0x004c00004d10783b */ /* 0x000e620000004200 */
[----:B------:R-:W-:Y:S02]  /*dfc0*/  SHF.R.U32.HI R9, RZ, 0x18, R95 ;  /* 0x00000018ff097819 */ /* 0x000fe4000001165f */
[----:B------:R-:W-:Y:S02]  /*dfd0*/  LOP3.LUT R6, R6, 0xff, RZ, 0xc0, !PT ;  /* 0x000000ff06067812 */ /* 0x000fe400078ec0ff */
[----:B------:R-:W-:Y:S02]  /*dfe0*/  PRMT R8, R8, 0x5410, R7 ;  /* 0x0000541008087816 */ /* 0x000fe40000000007 */
[----:B------:R-:W-:-:S03]  /*dff0*/  PRMT R7, R6, 0x5410, R9 ;  /* 0x0000541006077816 */ /* 0x000fc60000000009 */
[--C-:B------:R-:W-:Y:S01]  /*e000*/  HSET2.LE.AND R6, R8, R0.reuse, PT ;  /* 0x0000000008067233 */ /* 0x100fe20003803000 */
[----:B------:R-:W-:Y:S01]  /*e010*/  IMAD.MOV.U32 R8, RZ, RZ, R205 ;  /* 0x000000ffff087224 */ /* 0x000fe200078e00cd */
[----:B------:R-:W-:-:S04]  /*e020*/  HSET2.LE.AND R7, R7, R0, PT ;  /* 0x0000000007077233 */ /* 0x000fc80003803000 */
[----:B------:R-:W-:Y:S01]  /*e030*/  LOP3.LUT R8, R8, R6, RZ, 0xc0, !PT ;  /* 0x0000000608087212 */ /* 0x000fe200078ec0ff */
[----:B------:R-:W-:-:S05]  /*e040*/  IMAD.MOV.U32 R6, RZ, RZ, R203 ;  /* 0x000000ffff067224 */ /* 0x000fca00078e00cb */
[----:B------:R-:W-:Y:S02]  /*e050*/  LOP3.LUT R9, R6, R7, RZ, 0xc0, !PT ;  /* 0x0000000706097212 */ /* 0x000fe400078ec0ff */
[----:B------:R-:W-:Y:S01]  /*e060*/  HSET2.LE.AND R6, R10, R0, PT ;  /* 0x000000000a067233 */ /* 0x000fe20003803000 */
[----:B------:R-:W-:Y:S01]  /*e070*/  IMAD.MOV.U32 R10, RZ, RZ, R201 ;  /* 0x000000ffff0a7224 */ /* 0x000fe200078e00c9 */
[----:B------:R-:W-:-:S04]  /*e080*/  LOP3.LUT R7, R11, 0xff00ff, RZ, 0xc0, !PT ;  /* 0x00ff00ff0b077812 */ /* 0x000fc800078ec0ff */
[----:B------:R-:W-:Y:S01]  /*e090*/  LOP3.LUT R10, R10, R6, RZ, 0xc0, !PT ;  /* 0x000000060a0a7212 */ /* 0x000fe200078ec0ff */
[----:B------:R-:W-:Y:S01]  /*e0a0*/  IMAD.MOV.U32 R6, RZ, RZ, R196 ;  /* 0x000000ffff067224 */ /* 0x000fe200078e00c4 */
[----:B------:R-:W-:-:S05]  /*e0b0*/  HSET2.LE.AND R7, R7, R0, PT ;  /* 0x0000000007077233 */ /* 0x000fca0003803000 */
[----:B------:R-:W-:Y:S01]  /*e0c0*/  LOP3.LUT R11, R6, R7, RZ, 0xc0, !PT ;  /* 0x00000007060b7212 */ /* 0x000fe200078ec0ff */
[----:B------:R-:W-:-:S06]  /*e0d0*/  IMAD.MOV.U32 R105, RZ, RZ, R118 ;  /* 0x000000ffff697224 */ /* 0x000fcc00078e0076 */
[C---:B-1----:R-:W-:Y:S01]  /*e0e0*/  HMMA.16816.F32 R116, R8.reuse, R16, R48 ;  /* 0x000000100874723c */ /* 0x042fe20000001830 */
[----:B------:R1:W2:Y:S07]  /*e0f0*/  LDL.LU.S16 R48, [R1+0x210] ;  /* 0x0002100001307983 */ /* 0x0002ae0000300600 */
[----:B------:R-:W-:Y:S01]  /*e100*/  HMMA.16816.F32 R120, R8, R18, R32 ;  /* 0x000000120878723c */ /* 0x000fe20000001820 */
[----:B------:R1:W3:Y:S01]  /*e110*/  LDL.LU.S16 R35, [R1+0x20c] ;  /* 0x00020c0001237983 */ /* 0x0002e20000300600 */
[----:B------:R-:W-:-:S02]  /*e120*/  PRMT R7, R88, 0x7773, RZ ;  /* 0x0000777358077816 */ /* 0x000fc400000000ff */
[----:B------:R-:W-:-:S04]  /*e130*/  PRMT R6, R88, 0x7772, RZ ;  /* 0x0000777258067816 */ /* 0x000fc800000000ff */
[----:B------:R-:W-:Y:S01]  /*e140*/  HMMA.16816.F32 R40, R24, R12, R40 ;  /* 0x0000000c1828723c */ /* 0x000fe20000001828 */
[----:B------:R-:W-:Y:S02]  /*e150*/  PRMT R12, R6, 0x5410, R7 ;  /* 0x00005410060c7816 */ /* 0x000fe40000000007 */
[C---:B------:R-:W-:Y:S02]  /*e160*/  LOP3.LUT R6, R97.reuse, 0xffff, RZ, 0xc0, !PT ;  /* 0x0000ffff61067812 */ /* 0x040fe400078ec0ff */
[----:B------:R-:W-:Y:S02]  /*e170*/  LOP3.LUT R7, R97, 0xff, RZ, 0xc0, !PT ;  /* 0x000000ff61077812 */ /* 0x000fe400078ec0ff */
[----:B------:R-:W-:Y:S01]  /*e180*/  SHF.R.U32.HI R6, RZ, 0x8, R6 ;  /* 0x00000008ff067819 */ /* 0x000fe20000011606 */
        /* <DEDUP_REMOVED lines=8> */
[----:B------:R-:W-:Y:S01]  /*e210*/  LOP3.LUT R7, R6, 0xff, RZ, 0xc0, !PT ;  /* 0x000000ff06077812 */ /* 0x000fe200078ec0ff */
[----:B------:R-:W-:Y:S01]  /*e220*/  HMMA.16816.F32 R28, R24, R14, R28 ;  /* 0x0000000e181c723c */ /* 0x000fe2000000181c */
        /* <DEDUP_REMOVED lines=10> */
[----:B------:R-:W-:Y:S02]  /*e2d0*/  LOP3.LUT R11, R202, R11, RZ, 0xc0, !PT ;  /* 0x0000000bca0b7212 */ /* 0x000fe400078ec0ff */
[C---:B------:R-:W-:Y:S02]  /*e2e0*/  PRMT R7, R64.reuse, 0x7773, RZ ;  /* 0x0000777340077816 */ /* 0x040fe400000000ff */
[----:B------:R-:W-:Y:S01]  /*e2f0*/  PRMT R6, R64, 0x7772, RZ ;  /* 0x0000777240067816 */ /* 0x000fe200000000ff */
[----:B------:R-:W-:-:S02]  /*e300*/  IMAD.MOV.U32 R205, RZ, RZ, R104 ;  /* 0x000000ffffcd7224 */ /* 0x000fc400078e0068 */
[----:B------:R-:W-:Y:S01]  /*e310*/  IMAD.MOV.U32 R204, RZ, RZ, R106 ;  /* 0x000000ffffcc7224 */ /* 0x000fe200078e006a */
[----:B------:R-:W-:Y:S01]  /*e320*/  HMMA.16816.F32 R84, R8, R20, R84 ;  /* 0x000000140854723c */ /* 0x000fe20000001854 */
[----:B------:R-:W-:Y:S02]  /*e330*/  PRMT R98, R6, 0x5410, R7 ;  /* 0x0000541006627816 */ /* 0x000fe40000000007 */
[C---:B------:R-:W-:Y:S02]  /*e340*/  PRMT R7, R56.reuse, 0x7773, RZ ;  /* 0x0000777338077816 */ /* 0x040fe400000000ff */
[----:B------:R-:W-:-:S03]  /*e350*/  PRMT R6, R56, 0x7772, RZ ;  /* 0x0000777238067816 */ /* 0x000fc600000000ff */
[----:B------:R-:W-:Y:S01]  /*e360*/  HMMA.16816.F32 R104, R8, R22, R60 ;  /* 0x000000160868723c */ /* 0x000fe2000000183c */
[----:B------:R-:W-:-:S07]  /*e370*/  PRMT R82, R6, 0x5410, R7 ;  /* 0x0000541006527816 */ /* 0x000fce0000000007 */
[----:B------:R-:W-:Y:S01]  /*e380*/  HMMA.16816.F32 R68, R8, R16, R40 ;  /* 0x000000100844723c */ /* 0x000fe20000001828 */
[----:B------:R-:W-:-:S07]  /*e390*/  LOP3.LUT R7, R90, 0xffff, RZ, 0xc0, !PT ;  /* 0x0000ffff5a077812 */ /* 0x000fce00078ec0ff */
[----:B------:R-:W-:Y:S01]  /*e3a0*/  HMMA.16816.F32 R112, R8, R18, R28 ;  /* 0x000000120870723c */ /* 0x000fe2000000181c */
[C---:B------:R-:W-:Y:S02]  /*e3b0*/  PRMT R9, R74.reuse, 0x7773, RZ ;  /* 0x000077734a097816 */ /* 0x040fe400000000ff */
[----:B------:R-:W-:-:S04]  /*e3c0*/  PRMT R8, R74, 0x7772, RZ ;  /* 0x000077724a087816 */ /* 0x000fc800000000ff */
[----:B------:R-:W-:Y:S02]  /*e3d0*/  PRMT R34, R8, 0x5410, R9 ;  /* 0x0000541008227816 */ /* 0x000fe40000000009 */
[C---:B------:R-:W-:Y:S02]  /*e3e0*/  PRMT R9, R72.reuse, 0x7773, RZ ;  /* 0x0000777348097816 */ /* 0x040fe400000000ff */
[----:B------:R-:W-:Y:S02]  /*e3f0*/  PRMT R8, R72, 0x7772, RZ ;  /* 0x0000777248087816 */ /* 0x000fe400000000ff */
[----:B------:R-:W-:Y:S02]  /*e400*/  PRMT R6, R90, 0x7632, R6 ;  /* 0x000076325a067816 */ /* 0x000fe40000000006 */
[----:B------:R-:W-:Y:S02]  /*e410*/  PRMT R30, R8, 0x5410, R9 ;  /* 0x00005410081e7816 */ /* 0x000fe40000000009 */
[----:B------:R-:W-:-:S02]  /*e420*/  LOP3.LUT R9, R90, 0xff, RZ, 0xc0, !PT ;  /* 0x000000ff5a097812 */ /* 0x000fc400078ec0ff */
[----:B------:R-:W-:Y:S02]  /*e430*/  SHF.R.U32.HI R7, RZ, 0x8, R7 ;  /* 0x00000008ff077819 */ /* 0x000fe40000011607 */
[----:B------:R-:W-:Y:S02]  /*e440*/  SHF.R.U32.HI R8, RZ, 0x18, R90 ;  /* 0x00000018ff087819 */ /* 0x000fe4000001165a */
[----:B------:R-:W-:Y:S02]  /*e450*/  LOP3.LUT R6, R6, 0xff, RZ, 0xc0, !PT ;  /* 0x000000ff06067812 */ /* 0x000fe400078ec0ff */
[----:B------:R-:W-:Y:S01]  /*e460*/  PRMT R32, R9, 0x5410, R7 ;  /* 0x0000541009207816 */ /* 0x000fe20000000007 */
[----:B------:R-:W-:Y:S01]  /*e470*/  IMAD.MOV.U32 R20, RZ, RZ, R58 ;  /* 0x000000ffff147224 */ /* 0x000fe200078e003a */
[----:B------:R-:W-:Y:S02]  /*e480*/  PRMT R31, R6, 0x5410, R8 ;  /* 0x00005410061f7816 */ /* 0x000fe40000000008 */
[----:B------:R-:W-:-:S02]  /*e490*/  LOP3.LUT R7, R65, 0xffff, RZ, 0xc0, !PT ;  /* 0x0000ffff41077812 */ /* 0x000fc400078ec0ff */
[----:B------:R-:W-:Y:S01]  /*e4a0*/  PRMT R6, R65, 0x7632, R6 ;  /* 0x0000763241067816 */ /* 0x000fe20000000006 */
[----:B------:R-:W-:Y:S01]  /*e4b0*/  IMAD.MOV.U32 R13, RZ, RZ, R74 ;  /* 0x000000ffff0d7224 */ /* 0x000fe200078e004a */
[----:B------:R-:W-:Y:S01]  /*e4c0*/  SHF.R.U32.HI R8, RZ, 0x8, R7 ;  /* 0x00000008ff087819 */ /* 0x000fe20000011607 */
[----:B------:R-:W-:Y:S01]  /*e4d0*/  IMAD.MOV.U32 R21, RZ, RZ, R72 ;  /* 0x000000ffff157224 */ /* 0x000fe200078e0048 */
[C---:B------:R-:W-:Y:S01]  /*e4e0*/  PRMT R11, R58.reuse, 0x7773, RZ ;  /* 0x000077733a0b7816 */ /* 0x040fe200000000ff */
[----:B------:R-:W-:Y:S01]  /*e4f0*/  IMAD.MOV.U32 R23, RZ, RZ, R56 ;  /* 0x000000ffff177224 */ /* 0x000fe200078e0038 */
[----:B------:R-:W-:Y:S02]  /*e500*/  PRMT R10, R58, 0x7772, RZ ;  /* 0x000077723a0a7816 */ /* 0x000fe400000000ff */
[----:B------:R-:W-:Y:S02]  /*e510*/  SHF.R.U32.HI R9, RZ, 0x18, R65 ;  /* 0x00000018ff097819 */ /* 0x000fe40000011641 */
[----:B------:R-:W-:-:S02]  /*e520*/  LOP3.LUT R7, R6, 0xff, RZ, 0xc0, !PT ;  /* 0x000000ff06077812 */ /* 0x000fc400078ec0ff */
[----:B------:R-:W-:Y:S02]  /*e530*/  PRMT R22, R58, 0x7771, RZ ;  /* 0x000077713a167816 */ /* 0x000fe400000000ff */
[----:B------:R-:W-:Y:S01]  /*e540*/  LOP3.LUT R6, R20, 0xff, RZ, 0xc0, !PT ;  /* 0x000000ff14067812 */ /* 0x000fe200078ec0ff */
[----:B------:R-:W-:Y:S01]  /*e550*/  IMAD.MOV.U32 R203, RZ, RZ, R159 ;  /* 0x000000ffffcb7224 */ /* 0x000fe200078e009f */
[----:B------:R-:W-:Y:S01]  /*e560*/  PRMT R17, R74, 0x7771, RZ ;  /* 0x000077714a117816 */ /* 0x000fe200000000ff */
[----:B------:R-:W-:Y:S01]  /*e570*/  IMAD.MOV.U32 R27, RZ, RZ, R66 ;  /* 0x000000ffff1b7224 */ /* 0x000fe200078e0042 */
[----:B------:R-:W-:Y:S02]  /*e580*/  LOP3.LUT R13, R13, 0xff, RZ, 0xc0, !PT ;  /* 0x000000ff0d0d7812 */ /* 0x000fe400078ec0ff */
[----:B------:R-:W-:Y:S02]  /*e590*/  PRMT R168, R10, 0x5410, R11 ;  /* 0x000054100aa87816 */ /* 0x000fe4000000000b */
[----:B------:R-:W-:-:S02]  /*e5a0*/  PRMT R83, R7, 0x5410, R9 ;  /* 0x0000541007537816 */ /* 0x000fc40000000009 */
[----:B------:R-:W-:Y:S02]  /*e5b0*/  PRMT R25, R72, 0x7771, RZ ;  /* 0x0000777148197816 */ /* 0x000fe400000000ff */
[----:B------:R-:W-:Y:S02]  /*e5c0*/  LOP3.LUT R10, R65, 0xff, RZ, 0xc0, !PT ;  /* 0x000000ff410a7812 */ /* 0x000fe400078ec0ff */
[----:B------:R-:W-:Y:S02]  /*e5d0*/  PRMT R159, R6, 0x5410, R22 ;  /* 0x00005410069f7816 */ /* 0x000fe40000000016 */
[----:B------:R-:W-:Y:S02]  /*e5e0*/  LOP3.LUT R7, R21, 0xff, RZ, 0xc0, !PT ;  /* 0x000000ff15077812 */ /* 0x000fe400078ec0ff */
[----:B------:R-:W-:Y:S02]  /*e5f0*/  PRMT R24, R56, 0x7771, RZ ;  /* 0x0000777138187816 */ /* 0x000fe400000000ff */
[----:B------:R-:W-:-:S02]  /*e600*/  LOP3.LUT R6, R23, 0xff, RZ, 0xc0, !PT ;  /* 0x000000ff17067812 */ /* 0x000fc400078ec0ff */
[----:B------:R-:W-:Y:S01]  /*e610*/  PRMT R33, R13, 0x5410, R17 ;  /* 0x000054100d217816 */ /* 0x000fe20000000011 */
[----:B------:R-:W-:Y:S01]  /*e620*/  IMAD.MOV.U32 R12, RZ, RZ, R64 ;  /* 0x000000ffff0c7224 */ /* 0x000fe200078e0040 */
[----:B------:R-:W-:Y:S01]  /*e630*/  PRMT R88, R10, 0x5410, R8 ;  /* 0x000054100a587816 */ /* 0x000fe20000000008 */
[----:B------:R-:W-:Y:S01]  /*e640*/  IMAD.MOV.U32 R26, RZ, RZ, R76 ;  /* 0x000000ffff1a7224 */ /* 0x000fe200078e004c */
[----:B------:R-:W-:Y:S01]  /*e650*/  PRMT R13, R7, 0x5410, R25 ;  /* 0x00005410070d7816 */ /* 0x000fe20000000019 */
[----:B------:R-:W-:Y:S01]  /*e660*/  IMAD.MOV.U32 R197, RZ, RZ, R200 ;  /* 0x000000ffffc57224 */ /* 0x000fe200078e00c8 */
[----:B------:R-:W-:Y:S01]  /*e670*/  PRMT R28, R66, 0x7771, RZ ;  /* 0x00007771421c7816 */ /* 0x000fe200000000ff */
[----:B------:R-:W-:Y:S01]  /*e680*/  IMAD.MOV.U32 R202, RZ, RZ, R140 ;  /* 0x000000ffffca7224 */ /* 0x000fe200078e008c */
[----:B------:R-:W-:Y:S01]  /*e690*/  LOP3.LUT R8, R27, 0xff, RZ, 0xc0, !PT ;  /* 0x000000ff1b087812 */ /* 0x000fe200078ec0ff */
[----:B------:R-:W4:Y:S01]  /*e6a0*/  LDSM.16.MT88.4 R20, [R160+0x5000] ;  /* 0x00500000a014783b */ /* 0x000f220000004200 */
[----:B------:R-:W-:-:S02]  /*e6b0*/  PRMT R81, R6, 0x5410, R24 ;  /* 0x0000541006517816 */ /* 0x000fc40000000018 */
[C---:B------:R-:W-:Y:S02]  /*e6c0*/  LOP3.LUT R7, R73.reuse, 0xffff, RZ, 0xc0, !PT ;  /* 0x0000ffff49077812 */ /* 0x040fe400078ec0ff */
[C---:B------:R-:W-:Y:S02]  /*e6d0*/  PRMT R6, R73.reuse, 0x7632, R6 ;  /* 0x0000763249067816 */ /* 0x040fe40000000006 */
[----:B------:R-:W-:Y:S02]  /*e6e0*/  PRMT R97, R8, 0x5410, R28 ;  /* 0x0000541008617816 */ /* 0x000fe4000000001c */
[----:B------:R-:W-:Y:S02]  /*e6f0*/  LOP3.LUT R9, R73, 0xff, RZ, 0xc0, !PT ;  /* 0x000000ff49097812 */ /* 0x000fe400078ec0ff */
[----:B------:R-:W-:Y:S02]  /*e700*/  SHF.R.U32.HI R7, RZ, 0x8, R7 ;  /* 0x00000008ff077819 */ /* 0x000fe40000011607 */
[----:B------:R-:W-:-:S02]  /*e710*/  SHF.R.U32.HI R8, RZ, 0x18, R73 ;  /* 0x00000018ff087819 */ /* 0x000fc40000011649 */
[----:B------:R-:W-:Y:S01]  /*e720*/  LOP3.LUT R6, R6, 0xff, RZ, 0xc0, !PT ;  /* 0x000000ff06067812 */ /* 0x000fe200078ec0ff */
[----:B------:R-:W-:Y:S01]  /*e730*/  IMAD.MOV.U32 R200, RZ, RZ, R148 ;  /* 0x000000ffffc87224 */ /* 0x000fe200078e0094 */
[----:B------:R-:W-:Y:S02]  /*e740*/  PRMT R16, R64, 0x7771, RZ ;  /* 0x0000777140107816 */ /* 0x000fe400000000ff */
[----:B------:R-:W-:Y:S02]  /*e750*/  LOP3.LUT R12, R12, 0xff, RZ, 0xc0, !PT ;  /* 0x000000ff0c0c7812 */ /* 0x000fe400078ec0ff */
[----:B------:R-:W-:Y:S02]  /*e760*/  PRMT R140, R9, 0x5410, R7 ;  /* 0x00005410098c7816 */ /* 0x000fe40000000007 */
[----:B------:R-:W-:Y:S02]  /*e770*/  PRMT R29, R76, 0x7771, RZ ;  /* 0x000077714c1d7816 */ /* 0x000fe400000000ff */
[----:B------:R-:W-:-:S02]  /*e780*/  LOP3.LUT R10, R26, 0xff, RZ, 0xc0, !PT ;  /* 0x000000ff1a0a7812 */ /* 0x000fc400078ec0ff */
[C---:B------:R-:W-:Y:S01]  /*e790*/  LOP3.LUT R7, R89.reuse, 0xffff, RZ, 0xc0, !PT ;  /* 0x0000ffff59077812 */ /* 0x040fe200078ec0ff */
[----:B------:R-:W1:Y:S01]  /*e7a0*/  LDSM.16.MT88.4 R24, [R77+0x5000] ;  /* 0x005000004d18783b */ /* 0x000e620000004200 */
[----:B------:R-:W-:Y:S02]  /*e7b0*/  PRMT R148, R6, 0x5410, R8 ;  /* 0x0000541006947816 */ /* 0x000fe40000000008 */
[----:B------:R-:W-:Y:S02]  /*e7c0*/  PRMT R6, R89, 0x7632, R6 ;  /* 0x0000763259067816 */ /* 0x000fe40000000006 */
[----:B------:R-:W-:Y:S02]  /*e7d0*/  PRMT R95, R12, 0x5410, R16 ;  /* 0x000054100c5f7816 */ /* 0x000fe40000000010 */
[C---:B------:R-:W-:Y:S02]  /*e7e0*/  PRMT R12, R78.reuse, 0x7773, RZ ;  /* 0x000077734e0c7816 */ /* 0x040fe400000000ff */
[----:B------:R-:W-:-:S02]  /*e7f0*/  PRMT R11, R78, 0x7772, RZ ;  /* 0x000077724e0b7816 */ /* 0x000fc400000000ff */
[----:B------:R-:W-:Y:S02]  /*e800*/  PRMT R74, R10, 0x5410, R29 ;  /* 0x000054100a4a7816 */ /* 0x000fe4000000001d */
[----:B------:R-:W-:Y:S02]  /*e810*/  SHF.R.U32.HI R8, RZ, 0x8, R7 ;  /* 0x00000008ff087819 */ /* 0x000fe40000011607 */
[----:B------:R-:W-:Y:S02]  /*e820*/  LOP3.LUT R9, R89, 0xff, RZ, 0xc0, !PT ;  /* 0x000000ff59097812 */ /* 0x000fe400078ec0ff */
[----:B------:R-:W-:Y:S02]  /*e830*/  SHF.R.U32.HI R10, RZ, 0x18, R89 ;  /* 0x00000018ff0a7819 */ /* 0x000fe40000011659 */
[----:B------:R-:W-:Y:S02]  /*e840*/  LOP3.LUT R7, R6, 0xff, RZ, 0xc0, !PT ;  /* 0x000000ff06077812 */ /* 0x000fe400078ec0ff */
[----:B------:R-:W-:-:S02]  /*e850*/  LOP3.LUT R6, R59, 0xffff, RZ, 0xc0, !PT ;  /* 0x0000ffff3b067812 */ /* 0x000fc400078ec0ff */
[----:B------:R-:W-:Y:S01]  /*e860*/  PRMT R65, R11, 0x5410, R12 ;  /* 0x000054100b417816 */ /* 0x000fe2000000000c */
[----:B------:R-:W-:Y:S01]  /*e870*/  IMAD.MOV.U32 R16, RZ, RZ, R78 ;  /* 0x000000ffff107224 */ /* 0x000fe200078e004e */
[----:B------:R-:W-:Y:S02]  /*e880*/  PRMT R11, R9, 0x5410, R8 ;  /* 0x00005410090b7816 */ /* 0x000fe40000000008 */
[----:B------:R-:W-:Y:S02]  /*e890*/  PRMT R12, R7, 0x5410, R10 ;  /* 0x00005410070c7816 */ /* 0x000fe4000000000a */
[C---:B------:R-:W-:Y:S02]  /*e8a0*/  LOP3.LUT R10, R59.reuse, 0xff, RZ, 0xc0, !PT ;  /* 0x000000ff3b0a7812 */ /* 0x040fe400078ec0ff */
[----:B------:R-:W-:Y:S02]  /*e8b0*/  SHF.R.U32.HI R8, RZ, 0x8, R6 ;  /* 0x00000008ff087819 */ /* 0x000fe40000011606 */
[----:B------:R-:W-:-:S02]  /*e8c0*/  PRMT R7, R59, 0x7632, R7 ;  /* 0x000076323b077816 */ /* 0x000fc40000000007 */
[----:B------:R-:W-:Y:S02]  /*e8d0*/  LOP3.LUT R6, R57, 0xffff, RZ, 0xc0, !PT ;  /* 0x0000ffff39067812 */ /* 0x000fe400078ec0ff */
[----:B------:R-:W-:Y:S02]  /*e8e0*/  PRMT R17, R78, 0x7771, RZ ;  /* 0x000077714e117816 */ /* 0x000fe400000000ff */
[----:B------:R-:W-:Y:S02]  /*e8f0*/  PRMT R78, R10, 0x5410, R8 ;  /* 0x000054100a4e7816 */ /* 0x000fe40000000008 */
[----:B------:R-:W-:Y:S02]  /*e900*/  LOP3.LUT R9, R16, 0xff, RZ, 0xc0, !PT ;  /* 0x000000ff10097812 */ /* 0x000fe400078ec0ff */
[----:B------:R-:W-:Y:S02]  /*e910*/  LOP3.LUT R8, R7, 0xff, RZ, 0xc0, !PT ;  /* 0x000000ff07087812 */ /* 0x000fe400078ec0ff */
[----:B------:R-:W-:-:S02]  /*e920*/  SHF.R.U32.HI R6, RZ, 0x8, R6 ;  /* 0x00000008ff067819 */ /* 0x000fc40000011606 */
[----:B------:R-:W-:Y:S02]  /*e930*/  LOP3.LUT R7, R57, 0xff, RZ, 0xc0, !PT ;  /* 0x000000ff39077812 */ /* 0x000fe400078ec0ff */
[----:B------:R-:W-:Y:S02]  /*e940*/  PRMT R64, R9, 0x5410, R17 ;  /* 0x0000541009407816 */ /* 0x000fe40000000011 */
[----:B------:R-:W-:Y:S02]  /*e950*/  SHF.R.U32.HI R9, RZ, 0x18, R59 ;  /* 0x00000018ff097819 */ /* 0x000fe4000001163b */
[--C-:B------:R-:W-:Y:S02]  /*e960*/  PRMT R90, R7, 0x5410, R6.reuse ;  /* 0x00005410075a7816 */ /* 0x100fe40000000006 */
[----:B------:R-:W-:Y:S02]  /*e970*/  PRMT R6, R57, 0x7632, R6 ;  /* 0x0000763239067816 */ /* 0x000fe40000000006 */
[----:B------:R-:W-:-:S02]  /*e980*/  LOP3.LUT R7, R91, 0xffff, RZ, 0xc0, !PT ;  /* 0x0000ffff5b077812 */ /* 0x000fc400078ec0ff */
[C---:B------:R-:W-:Y:S02]  /*e990*/  PRMT R19, R76.reuse, 0x7773, RZ ;  /* 0x000077734c137816 */ /* 0x040fe400000000ff */
[----:B------:R-:W-:Y:S02]  /*e9a0*/  PRMT R18, R76, 0x7772, RZ ;  /* 0x000077724c127816 */ /* 0x000fe400000000ff */
[----:B------:R-:W-:Y:S02]  /*e9b0*/  PRMT R76, R8, 0x5410, R9 ;  /* 0x00005410084c7816 */ /* 0x000fe40000000009 */
[----:B------:R-:W-:Y:S02]  /*e9c0*/  LOP3.LUT R8, R6, 0xff, RZ, 0xc0, !PT ;  /* 0x000000ff06087812 */ /* 0x000fe400078ec0ff */
[----:B------:R-:W-:Y:S02]  /*e9d0*/  SHF.R.U32.HI R6, RZ, 0x8, R7 ;  /* 0x00000008ff067819 */ /* 0x000fe40000011607 */
[----:B------:R-:W-:-:S02]  /*e9e0*/  LOP3.LUT R7, R91, 0xff, RZ, 0xc0, !PT ;  /* 0x000000ff5b077812 */ /* 0x000fc400078ec0ff */
[----:B------:R-:W-:Y:S02]  /*e9f0*/  SHF.R.U32.HI R9, RZ, 0x18, R57 ;  /* 0x00000018ff097819 */ /* 0x000fe40000011639 */
[--C-:B------:R-:W-:Y:S02]  /*ea00*/  PRMT R72, R7, 0x5410, R6.reuse ;  /* 0x0000541007487816 */ /* 0x100fe40000000006 */
[----:B------:R-:W-:Y:S02]  /*ea10*/  PRMT R6, R91, 0x7632, R6 ;  /* 0x000076325b067816 */ /* 0x000fe40000000006 */
[----:B------:R-:W-:Y:S02]  /*ea20*/  PRMT R89, R8, 0x5410, R9 ;  /* 0x0000541008597816 */ /* 0x000fe40000000009 */
[----:B------:R-:W-:Y:S02]  /*ea30*/  SHF.R.U32.HI R8, RZ, 0x18, R91 ;  /* 0x00000018ff087819 */ /* 0x000fe4000001165b */
[----:B------:R-:W-:-:S02]  /*ea40*/  LOP3.LUT R7, R6, 0xff, RZ, 0xc0, !PT ;  /* 0x000000ff06077812 */ /* 0x000fc400078ec0ff */
[----:B------:R-:W-:Y:S02]  /*ea50*/  HSET2.LE.AND R6, R11, R0, PT ;  /* 0x000000000b067233 */ /* 0x000fe40003803000 */
[----:B------:R-:W-:Y:S01]  /*ea60*/  PRMT R73, R7, 0x5410, R8 ;  /* 0x0000541007497816 */ /* 0x000fe20000000008 */
[----:B------:R-:W-:-:S05]  /*ea70*/  IMAD.MOV.U32 R7, RZ, RZ, R183 ;  /* 0x000000ffff077224 */ /* 0x000fca00078e00b7 */
[----:B------:R-:W-:Y:S01]  /*ea80*/  LOP3.LUT R8, R7, R6, RZ, 0xc0, !PT ;  /* 0x0000000607087212 */ /* 0x000fe200078ec0ff */
[----:B------:R-:W-:Y:S01]  /*ea90*/  IMAD.MOV.U32 R7, RZ, RZ, R181 ;  /* 0x000000ffff077224 */ /* 0x000fe200078e00b5 */
[----:B------:R-:W-:Y:S01]  /*eaa0*/  HSET2.LE.AND R6, R12, R0, PT ;  /* 0x000000000c067233 */ /* 0x000fe20003803000 */
[----:B------:R-:W-:-:S04]  /*eab0*/  IMAD.MOV.U32 R10, RZ, RZ, R177 ;  /* 0x000000ffff0a7224 */ /* 0x000fc800078e00b1 */
[----:B------:R-:W-:Y:S02]  /*eac0*/  LOP3.LUT R9, R7, R6, RZ, 0xc0, !PT ;  /* 0x0000000607097212 */ /* 0x000fe400078ec0ff */
[----:B------:R-:W-:Y:S02]  /*ead0*/  HSET2.LE.AND R6, R13, R0, PT ;  /* 0x000000000d067233 */ /* 0x000fe40003803000 */
[----:B------:R-:W-:-:S03]  /*eae0*/  LOP3.LUT R7, R30, 0xff00ff, RZ, 0xc0, !PT ;  /* 0x00ff00ff1e077812 */ /* 0x000fc600078ec0ff */
[----:B------:R-:W-:Y:S02]  /*eaf0*/  LOP3.LUT R10, R10, R6, RZ, 0xc0, !PT ;  /* 0x000000060a0a7212 */ /* 0x000fe400078ec0ff */
[----:B------:R-:W-:Y:S01]  /*eb00*/  HSET2.LE.AND R6, R7, R0, PT ;  /* 0x0000000007067233 */ /* 0x000fe20003803000 */
[----:B------:R-:W-:Y:S01]  /*eb10*/  IMAD.MOV.U32 R7, RZ, RZ, R167 ;  /* 0x000000ffff077224 */ /* 0x000fe200078e00a7 */
[C---:B------:R-:W-:Y:S02]  /*eb20*/  PRMT R15, R66.reuse, 0x7773, RZ ;  /* 0x00007773420f7816 */ /* 0x040fe400000000ff */
[----:B------:R-:W-:Y:S02]  /*eb30*/  PRMT R14, R66, 0x7772, RZ ;  /* 0x00007772420e7816 */ /* 0x000fe400000000ff */
[----:B------:R-:W-:Y:S02]  /*eb40*/  LOP3.LUT R11, R7, R6, RZ, 0xc0, !PT ;  /* 0x00000006070b7212 */ /* 0x000fe400078ec0ff */
[----:B------:R-:W-:-:S02]  /*eb50*/  LOP3.LUT R7, R79, 0xffff, RZ, 0xc0, !PT ;  /* 0x0000ffff4f077812 */ /* 0x000fc400078ec0ff */
[----:B------:R-:W-:Y:S02]  /*eb60*/  PRMT R6, R79, 0x7632, R6 ;  /* 0x000076324f067816 */ /* 0x000fe40000000006 */
[----:B------:R-:W-:Y:S01]  /*eb70*/  SHF.R.U32.HI R13, RZ, 0x8, R7 ;  /* 0x00000008ff0d7819 */ /* 0x000fe20000011607 */
[----:B------:R-:W-:Y:S01]  /*eb80*/  IMAD.U32 R7, RZ, RZ, UR22 ;  /* 0x00000016ff077e24 */ /* 0x000fe2000f8e00ff */
[----:B------:R-:W-:Y:S02]  /*eb90*/  PRMT R136, R14, 0x5410, R15 ;  /* 0x000054100e887816 */ /* 0x000fe4000000000f */
[----:B------:R-:W-:Y:S02]  /*eba0*/  SHF.R.U32.HI R14, RZ, 0x18, R79 ;  /* 0x00000018ff0e7819 */ /* 0x000fe4000001164f */
[----:B------:R-:W-:Y:S01]  /*ebb0*/  LOP3.LUT R12, R6, 0xff, RZ, 0xc0, !PT ;  /* 0x000000ff060c7812 */ /* 0x000fe200078ec0ff */
[----:B------:R-:W-:Y:S01]  /*ebc0*/  IMAD.WIDE R6, R7, 0x70, R102 ;  /* 0x0000007007067825 */ /* 0x000fe200078e0266 */
[----:B------:R-:W-:-:S03]  /*ebd0*/  PRMT R80, R18, 0x5410, R19 ;  /* 0x0000541012507816 */ /* 0x000fc60000000013 */
[----:B--2---:R-:W-:Y:S01]  /*ebe0*/  @P1 HADD2 R48, -R75.H0_H0, -RZ.H0_H0 ;  /* 0xa00000ff4b301230 */ /* 0x004fe20000000900 */
[----:B------:R-:W-:Y:S01]  /*ebf0*/  PRMT R18, R12, 0x5410, R14 ;  /* 0x000054100c127816 */ /* 0x000fe2000000000e */
[----:B---3--:R-:W-:Y:S02]  /*ec00*/  @P0 HADD2 R35, -R67.H0_H0, -RZ.H0_H0 ;  /* 0xa00000ff43230230 */ /* 0x008fe40000000900 */
[----:B------:R-:W-:Y:S01]  /*ec10*/  IMAD.U32 R12, RZ, RZ, UR22 ;  /* 0x00000016ff0c7e24 */ /* 0x000fe2000f8e00ff */
[----:B------:R-:W-:Y:S01]  /*ec20*/  STG.E.U16 desc[UR24][R102.64+0x22], R101 ;  /* 0x0000226566007986 */ /* 0x000fe2000c101518 */
[----:B------:R-:W-:-:S03]  /*ec30*/  PRMT R17, R48, 0x7610, R17 ;  /* 0x0000761030117816 */ /* 0x000fc60000000011 */
[----:B------:R-:W-:Y:S01]  /*ec40*/  STG.E.U16 desc[UR24][R6.64+0x20], R93 ;  /* 0x0000205d06007986 */ /* 0x000fe2000c101518 */
[----:B------:R-:W-:-:S03]  /*ec50*/  PRMT R16, R35, 0x7610, R16 ;  /* 0x0000761023107816 */ /* 0x000fc60000000010 */
[----:B------:R2:W-:Y:S01]  /*ec60*/  STG.E.U16 desc[UR24][R6.64+0x22], R92 ;  /* 0x0000225c06007986 */ /* 0x0005e2000c101518 */
[----:B------:R-:W-:Y:S02]  /*ec70*/  LOP3.LUT R14, R34, 0xff00ff, RZ, 0xc0, !PT ;  /* 0x00ff00ff220e7812 */ /* 0x000fe400078ec0ff */
[----:B------:R-:W-:Y:S01]  /*ec80*/  @P1 PRMT R75, R17, 0x5410, RZ ;  /* 0x00005410114b1816 */ /* 0x000fe200000000ff */
[----:B------:R-:W-:Y:S01]  /*ec90*/  STG.E.U16 desc[UR24][R4.64+0x20], R94 ;  /* 0x0000205e04007986 */ /* 0x000fe2000c101518 */
[----:B------:R-:W-:-:S03]  /*eca0*/  @P0 PRMT R67, R16, 0x5410, RZ ;  /* 0x0000541010430816 */ /* 0x000fc600000000ff */
[----:B------:R-:W-:Y:S01]  /*ecb0*/  STG.E.U16 desc[UR24][R4.64+0x22], R96 ;  /* 0x0000226004007986 */ /* 0x000fe2000c101518 */
[----:B------:R-:W-:-:S03]  /*ecc0*/  LOP3.LUT R15, R79, 0xff, RZ, 0xc0, !PT ;  /* 0x000000ff4f0f7812 */ /* 0x000fc600078ec0ff */
[----:B------:R-:W-:Y:S04]  /*ecd0*/  STG.E.U16 desc[UR24][R2.64+0x30], R110 ;  /* 0x0000306e02007986 */ /* 0x000fe8000c101518 */
[----:B------:R-:W-:Y:S01]  /*ece0*/  STG.E.U16 desc[UR24][R2.64+0x32], R109 ;  /* 0x0000326d02007986 */ /* 0x000fe2000c101518 */
[----:B------:R-:W-:Y:S02]  /*ecf0*/  IMAD.U32 R28, RZ, RZ, UR22 ;  /* 0x00000016ff1c7e24 */ /* 0x000fe4000f8e00ff */
[----:B--2---:R-:W-:-:S05]  /*ed00*/  IMAD.WIDE R6, R12, -0x70, R6 ;  /* 0xffffff900c067825 */ /* 0x004fca00078e0206 */
[----:B------:R-:W-:Y:S01]  /*ed10*/  STG.E.U16 desc[UR24][R6.64+0x30], R108 ;  /* 0x0000306c06007986 */ /* 0x000fe2000c101518 */
[----:B------:R-:W-:-:S03]  /*ed20*/  IMAD.WIDE R16, R12, 0x70, R6 ;  /* 0x000000700c107825 */ /* 0x000fc600078e0206 */
[----:B------:R2:W-:Y:S01]  /*ed30*/  STG.E.U16 desc[UR24][R6.64+0x32], R111 ;  /* 0x0000326f06007986 */ /* 0x0005e2000c101518 */
[----:B------:R-:W-:Y:S01]  /*ed40*/  PRMT R19, R15, 0x5410, R13 ;  /* 0x000054100f137816 */ /* 0x000fe2000000000d */
[C---:B----4-:R-:W-:Y:S08]  /*ed50*/  HMMA.16816.F32 R48, R8.reuse, R20, R52 ;  /* 0x000000140830723c */ /* 0x050ff00000001834 */
[C---:B------:R-:W-:Y:S01]  /*ed60*/  HMMA.16816.F32 R44, R8.reuse, R22, R44 ;  /* 0x00000016082c723c */ /* 0x040fe2000000182c */
[----:B------:R-:W-:Y:S07]  /*ed70*/  STG.E.U16 desc[UR24][R16.64+0x30], R100 ;  /* 0x0000306410007986 */ /* 0x000fee000c101518 */
[----:B-1----:R-:W-:Y:S01]  /*ed80*/  HMMA.16816.F32 R52, R8, R24, R116 ;  /* 0x000000180834723c */ /* 0x002fe20000001874 */
[----:B--2---:R-:W-:-:S02]  /*ed90*/  HSET2.LE.AND R7, R33, R0, PT ;  /* 0x0000000021077233 */ /* 0x004fc40003803000 */
[----:B------:R-:W-:-:S05]  /*eda0*/  HSET2.LE.AND R6, R14, R0, PT ;  /* 0x000000000e067233 */ /* 0x000fca0003803000 */
[----:B------:R-:W-:Y:S01]  /*edb0*/  HMMA.16816.F32 R40, R8, R26, R120 ;  /* 0x0000001a0828723c */ /* 0x000fe20000001878 */
[----:B------:R-:W-:Y:S02]  /*edc0*/  LOP3.LUT R14, R197, R7, RZ, 0xc0, !PT ;  /* 0x00000007c50e7212 */ /* 0x000fe400078ec0ff */
[----:B------:R-:W-:Y:S01]  /*edd0*/  LOP3.LUT R15, R204, R6, RZ, 0xc0, !PT ;  /* 0x00000006cc0f7212 */ /* 0x000fe200078ec0ff */
[----:B------:R-:W-:-:S04]  /*ede0*/  IMAD.WIDE R6, R28, -0x70, R16 ;  /* 0xffffff901c067825 */ /* 0x000fc800078e0210 */
[----:B------:R-:W-:Y:S01]  /*edf0*/  IMAD.U32 R8, RZ, RZ, UR22 ;  /* 0x00000016ff087e24 */ /* 0x000fe2000f8e00ff */
[----:B------:R1:W-:Y:S01]  /*ee00*/  STG.E.U16 desc[UR24][R16.64+0x32], R99 ;  /* 0x0000326310007986 */ /* 0x0003e2000c101518 */
[----:B------:R-:W-:Y:S02]  /*ee10*/  IMAD.U32 R10, RZ, RZ, UR22 ;  /* 0x00000016ff0a7e24 */ /* 0x000fe4000f8e00ff */
[----:B------:R-:W-:Y:S01]  /*ee20*/  IMAD.WIDE R8, R8, 0x70, R6 ;  /* 0x0000007008087825 */ /* 0x000fe200078e0206 */
[----:B------:R-:W-:Y:S04]  /*ee30*/  STG.E.U16 desc[UR24][R4.64+0x30], R75 ;  /* 0x0000304b04007986 */ /* 0x000fe8000c101518 */
[----:B------:R-:W-:Y:S04]  /*ee40*/  STG.E.U16 desc[UR24][R4.64+0x32], R67 ;  /* 0x0000324304007986 */ /* 0x000fe8000c101518 */
[----:B------:R-:W-:Y:S04]  /*ee50*/  STG.E.U16 desc[UR24][R2.64+0x40], R174 ;  /* 0x000040ae02007986 */ /* 0x000fe8000c101518 */
[----:B------:R-:W-:Y:S04]  /*ee60*/  STG.E.U16 desc[UR24][R2.64+0x42], R178 ;  /* 0x000042b202007986 */ /* 0x000fe8000c101518 */
[----:B------:R-:W-:Y:S04]  /*ee70*/  STG.E.U16 desc[UR24][R6.64+0x40], R241 ;  /* 0x000040f106007986 */ /* 0x000fe8000c101518 */
[----:B------:R2:W-:Y:S01]  /*ee80*/  STG.E.U16 desc[UR24][R6.64+0x42], R215 ;  /* 0x000042d706007986 */ /* 0x0005e2000c101518 */
[----:B-1----:R-:W-:-:S03]  /*ee90*/  IMAD.MOV.U32 R16, RZ, RZ, R194 ;  /* 0x000000ffff107224 */ /* 0x002fc600078e00c2 */
[----:B------:R-:W-:Y:S04]  /*eea0*/  STG.E.U16 desc[UR24][R8.64+0x40], R163 ;  /* 0x000040a308007986 */ /* 0x000fe8000c101518 */
[----:B------:R1:W-:Y:S01]  /*eeb0*/  STG.E.U16 desc[UR24][R8.64+0x42], R147 ;  /* 0x0000429308007986 */ /* 0x0003e2000c101518 */
[----:B------:R-:W-:Y:S01]  /*eec0*/  IMAD.MOV.U32 R17, RZ, RZ, R193 ;  /* 0x000000ffff117224 */ /* 0x000fe200078e00c1 */
[----:B------:R-:W-:Y:S02]  /*eed0*/  HSET2.LE.AND R13, R31, R0, PT ;  /* 0x000000001f0d7233 */ /* 0x000fe40003803000 */
[----:B------:R-:W-:Y:S01]  /*eee0*/  STG.E.U16 desc[UR24][R4.64+0x40], R145 ;  /* 0x0000409104007986 */ /* 0x000fe2000c101518 */
[----:B--2---:R-:W-:-:S03]  /*eef0*/  IMAD.WIDE R6, R10, -0x70, R8 ;  /* 0xffffff900a067825 */ /* 0x004fc600078e0208 */
[----:B------:R-:W-:Y:S01]  /*ef00*/  STG.E.U16 desc[UR24][R4.64+0x42], R144 ;  /* 0x0000429004007986 */ /* 0x000fe2000c101518 */
[--C-:B------:R-:W-:Y:S02]  /*ef10*/  HSET2.LE.AND R12, R32, R0.reuse, PT ;  /* 0x00000000200c7233 */ /* 0x100fe40003803000 */
[----:B------:R-:W-:Y:S01]  /*ef20*/  LOP3.LUT R11, R65, 0xff00ff, RZ, 0xc0, !PT ;  /* 0x00ff00ff410b7812 */ /* 0x000fe200078ec0ff */
[----:B------:R-:W-:Y:S01]  /*ef30*/  IMAD.MOV.U32 R197, RZ, RZ, R202 ;  /* 0x000000ffffc57224 */ /* 0x000fe200078e00ca */
[----:B------:R-:W2:Y:S01]  /*ef40*/  LDSM.16.MT88.4 R28, [R160+0x5400] ;  /* 0x00540000a01c783b */ /* 0x000ea20000004200 */
[--C-:B-1----:R-:W-:Y:S02]  /*ef50*/  HSET2.LE.AND R8, R19, R0.reuse, PT ;  /* 0x0000000013087233 */ /* 0x102fe40003803000 */
[--C-:B------:R-:W-:Y:S01]  /*ef60*/  HSET2.LE.AND R9, R18, R0.reuse, PT ;  /* 0x0000000012097233 */ /* 0x100fe20003803000 */
[----:B------:R-:W-:Y:S02]  /*ef70*/  STG.E.U16 desc[UR24][R2.64+0x50], R207 ;  /* 0x000050cf02007986 */ /* 0x000fe4000c101518 */
[----:B------:R-:W-:Y:S01]  /*ef80*/  LOP3.LUT R16, R16, R8, RZ, 0xc0, !PT ;  /* 0x0000000810107212 */ /* 0x000fe200078ec0ff */
[----:B------:R-:W-:Y:S01]  /*ef90*/  IMAD.U32 R8, RZ, RZ, UR22 ;  /* 0x00000016ff087e24 */ /* 0x000fe2000f8e00ff */
[----:B------:R-:W-:Y:S01]  /*efa0*/  LOP3.LUT R17, R17, R9, RZ, 0xc0, !PT ;  /* 0x0000000911117212 */ /* 0x000fe200078ec0ff */
[----:B------:R-:W-:Y:S02]  /*efb0*/  STG.E.U16 desc[UR24][R2.64+0x52], R206 ;  /* 0x000052ce02007986 */ /* 0x000fe4000c101518 */
[----:B------:R-:W-:Y:S01]  /*efc0*/  IMAD.WIDE R8, R8, 0x70, R6 ;  /* 0x0000007008087825 */ /* 0x000fe200078e0206 */
[----:B------:R-:W-:Y:S01]  /*efd0*/  LOP3.LUT R13, R205, R13, RZ, 0xc0, !PT ;  /* 0x0000000dcd0d7212 */ /* 0x000fe200078ec0ff */
[----:B------:R-:W-:Y:S04]  /*efe0*/  STG.E.U16 desc[UR24][R6.64+0x50], R240 ;  /* 0x000050f006007986 */ /* 0x000fe8000c101518 */
[----:B------:R-:W-:Y:S04]  /*eff0*/  STG.E.U16 desc[UR24][R6.64+0x52], R239 ;  /* 0x000052ef06007986 */ /* 0x000fe8000c101518 */
[----:B------:R-:W3:Y:S04]  /*f000*/  LDL.LU R205, [R1+0x180] ;  /* 0x0001800001cd7983 */ /* 0x000ee80000300800 */
[----:B------:R1:W-:Y:S01]  /*f010*/  STG.E.U16 desc[UR24][R8.64+0x52], R208 ;  /* 0x000052d008007986 */ /* 0x0003e2000c101518 */
[----:B------:R-:W-:-:S03]  /*f020*/  HSET2.LE.AND R10, R64, R0, PT ;  /* 0x00000000400a7233 */ /* 0x000fc60003803000 */
[----:B------:R-:W4:Y:S04]  /*f030*/  LDSM.16.MT88.4 R32, [R77+0x5400] ;  /* 0x005400004d20783b */ /* 0x000f280000004200 */
[----:B-1----:R-:W2:Y:S01]  /*f040*/  LDL.LU R208, [R1+0x394] ;  /* 0x0003940001d07983 */ /* 0x002ea20000300800 */
[----:B------:R-:W-:Y:S01]  /*f050*/  LOP3.LUT R12, R203, R12, RZ, 0xc0, !PT ;  /* 0x0000000ccb0c7212 */ /* 0x000fe200078ec0ff */
[----:B------:R-:W-:Y:S02]  /*f060*/  IMAD.MOV.U32 R18, RZ, RZ, R192 ;  /* 0x000000ffff127224 */ /* 0x000fe400078e00c0 */
[----:B------:R1:W-:Y:S04]  /*f070*/  STG.E.U16 desc[UR24][R8.64+0x50], R164 ;  /* 0x000050a408007986 */ /* 0x0003e8000c101518 */
[C---:B------:R-:W-:Y:S01]  /*f080*/  HMMA.16816.F32 R60, R12.reuse, R20, R84 ;  /* 0x000000140c3c723c */ /* 0x040fe20000001854 */
[----:B------:R-:W-:Y:S01]  /*f090*/  LOP3.LUT R18, R18, R10, RZ, 0xc0, !PT ;  /* 0x0000000a12127212 */ /* 0x000fe200078ec0ff */
[----:B------:R-:W4:Y:S06]  /*f0a0*/  LDL.LU R204, [R1+0x148] ;  /* 0x0001480001cc7983 */ /* 0x000f2c0000300800 */
[----:B------:R-:W-:Y:S01]  /*f0b0*/  HMMA.16816.F32 R56, R12, R22, R104 ;  /* 0x000000160c38723c */ /* 0x000fe20000001868 */
[----:B------:R-:W-:-:S07]  /*f0c0*/  HSET2.LE.AND R10, R11, R0, PT ;  /* 0x000000000b0a7233 */ /* 0x000fce0003803000 */
[----:B------:R-:W-:Y:S01]  /*f0d0*/  HMMA.16816.F32 R68, R12, R24, R68 ;  /* 0x000000180c44723c */ /* 0x000fe20000001844 */
[----:B------:R-:W-:-:S07]  /*f0e0*/  IMAD.MOV.U32 R11, RZ, RZ, R191 ;  /* 0x000000ffff0b7224 */ /* 0x000fce00078e00bf */
[----:B------:R-:W-:Y:S01]  /*f0f0*/  HMMA.16816.F32 R64, R12, R26, R112 ;  /* 0x0000001a0c40723c */ /* 0x000fe20000001870 */
[----:B------:R-:W-:Y:S01]  /*f100*/  IMAD.U32 R12, RZ, RZ, UR22 ;  /* 0x00000016ff0c7e24 */ /* 0x000fe2000f8e00ff */
[----:B------:R-:W-:Y:S01]  /*f110*/  LOP3.LUT R19, R11, R10, RZ, 0xc0, !PT ;  /* 0x0000000a0b137212 */ /* 0x000fe200078ec0ff */
[----:B------:R-:W-:Y:S01]  /*f120*/  IMAD.MOV.U32 R203, RZ, RZ, R200 ;  /* 0x000000ffffcb7224 */ /* 0x000fe200078e00c8 */
[----:B------:R1:W-:Y:S01]  /*f130*/  STG.E.U16 desc[UR24][R4.64+0x50], R190 ;  /* 0x000050be04007986 */ /* 0x0003e2000c101518 */
[----:B------:R-:W-:-:S03]  /*f140*/  IMAD.WIDE R6, R12, -0x70, R8 ;  /* 0xffffff900c067825 */ /* 0x000fc600078e0208 */
[----:B------:R-:W-:Y:S01]  /*f150*/  STG.E.U16 desc[UR24][R4.64+0x52], R146 ;  /* 0x0000529204007986 */ /* 0x000fe2000c101518 */
[----:B-1----:R-:W-:Y:S02]  /*f160*/  IMAD.U32 R8, RZ, RZ, UR22 ;  /* 0x00000016ff087e24 */ /* 0x002fe4000f8e00ff */
[----:B------:R-:W-:Y:S01]  /*f170*/  IMAD.U32 R10, RZ, RZ, UR22 ;  /* 0x00000016ff0a7e24 */ /* 0x000fe2000f8e00ff */
[----:B------:R-:W4:Y:S01]  /*f180*/  LDL.LU R202, [R1+0x144] ;  /* 0x0001440001ca7983 */ /* 0x000f220000300800 */
[----:B------:R-:W-:-:S03]  /*f190*/  IMAD.WIDE R8, R8, 0x70, R6 ;  /* 0x0000007008087825 */ /* 0x000fc600078e0206 */
[----:B------:R-:W-:Y:S04]  /*f1a0*/  STG.E.U16 desc[UR24][R2.64+0x60], R213 ;  /* 0x000060d502007986 */ /* 0x000fe8000c101518 */
[----:B------:R-:W-:Y:S04]  /*f1b0*/  STG.E.U16 desc[UR24][R2.64+0x62], R210 ;  /* 0x000062d202007986 */ /* 0x000fe8000c101518 */
[----:B------:R-:W-:Y:S04]  /*f1c0*/  STG.E.U16 desc[UR24][R6.64+0x62], R209 ;  /* 0x000062d106007986 */ /* 0x000fe8000c101518 */
[----:B------:R-:W4:Y:S04]  /*f1d0*/  LDL.LU R200, [R1+0x12c] ;  /* 0x00012c0001c87983 */ /* 0x000f280000300800 */
[----:B------:R-:W4:Y:S04]  /*f1e0*/  LDL.LU R190, [R1+0x128] ;  /* 0x0001280001be7983 */ /* 0x000f280000300800 */
[----:B------:R-:W1:Y:S04]  /*f1f0*/  LDSM.16.MT88.4 R20, [R160+0x5800] ;  /* 0x00580000a014783b */ /* 0x000e680000004200 */
[----:B------:R-:W1:Y:S04]  /*f200*/  LDSM.16.MT88.4 R24, [R77+0x5800] ;  /* 0x005800004d18783b */ /* 0x000e680000004200 */
[----:B--2---:R2:W-:Y:S04]  /*f210*/  STG.E.U16 desc[UR24][R6.64+0x60], R208 ;  /* 0x000060d006007986 */ /* 0x0045e8000c101518 */
[----:B------:R-:W-:Y:S04]  /*f220*/  STG.E.U16 desc[UR24][R8.64+0x60], R203 ;  /* 0x000060cb08007986 */ /* 0x000fe8000c101518 */
[----:B---3--:R3:W-:Y:S04]  /*f230*/  STG.E.U16 desc[UR24][R8.64+0x62], R205 ;  /* 0x000062cd08007986 */ /* 0x0087e8000c101518 */
[----:B------:R1:W-:Y:S01]  /*f240*/  STG.E.U16 desc[UR24][R4.64+0x62], R238 ;  /* 0x000062ee04007986 */ /* 0x0003e2000c101518 */
[----:B--2---:R-:W-:Y:S01]  /*f250*/  IMAD.WIDE R6, R10, -0x70, R8 ;  /* 0xffffff900a067825 */ /* 0x004fe200078e0208 */
[----:B------:R-:W-:-:S02]  /*f260*/  HSET2.LE.AND R10, R74, R0, PT ;  /* 0x000000004a0a7233 */ /* 0x000fc40003803000 */
[--C-:B---3--:R-:W-:Y:S02]  /*f270*/  HSET2.LE.AND R8, R72, R0.reuse, PT ;  /* 0x0000000048087233 */ /* 0x108fe40003803000 */
[----:B------:R-:W-:Y:S01]  /*f280*/  HSET2.LE.AND R9, R73, R0, PT ;  /* 0x0000000049097233 */ /* 0x000fe20003803000 */
[----:B-1----:R-:W2:Y:S02]  /*f290*/  LDL.LU R238, [R1+0x390] ;  /* 0x0003900001ee7983 */ /* 0x002ea40000300800 */
[----:B------:R-:W-:Y:S02]  /*f2a0*/  LOP3.LUT R12, R212, R8, RZ, 0xc0, !PT ;  /* 0x00000008d40c7212 */ /* 0x000fe400078ec0ff */
[----:B------:R-:W-:Y:S01]  /*f2b0*/  LOP3.LUT R13, R214, R9, RZ, 0xc0, !PT ;  /* 0x00000009d60d7212 */ /* 0x000fe200078ec0ff */
[----:B------:R-:W3:Y:S01]  /*f2c0*/  LDL.LU R212, [R1+0x38c] ;  /* 0x00038c0001d47983 */ /* 0x000ee20000300800 */
[----:B------:R-:W-:-:S03]  /*f2d0*/  LOP3.LUT R14, R211, R10, RZ, 0xc0, !PT ;  /* 0x0000000ad30e7212 */ /* 0x000fc600078ec0ff */
[----:B------:R-:W4:Y:S04]  /*f2e0*/  LDL.LU R214, [R1+0x388] ;  /* 0x0003880001d67983 */ /* 0x000f280000300800 */
[----:B------:R-:W4:Y:S01]  /*f2f0*/  LDL.LU R211, [R1+0x384] ;  /* 0x0003840001d37983 */ /* 0x000f220000300800 */
[----:B------:R-:W-:Y:S01]  /*f300*/  LOP3.LUT R11, R80, 0xff00ff, RZ, 0xc0, !PT ;  /* 0x00ff00ff500b7812 */ /* 0x000fe200078ec0ff */
[----:B------:R-:W-:-:S04]  /*f310*/  IMAD.U32 R9, RZ, RZ, UR22 ;  /* 0x00000016ff097e24 */ /* 0x000fc8000f8e00ff */
[----:B------:R-:W-:Y:S01]  /*f320*/  HSET2.LE.AND R8, R11, R0, PT ;  /* 0x000000000b087233 */ /* 0x000fe20003803000 */
[----:B------:R-:W-:-:S04]  /*f330*/  IMAD.U32 R10, RZ, RZ, UR22 ;  /* 0x00000016ff0a7e24 */ /* 0x000fc8000f8e00ff */
[----:B------:R-:W-:Y:S01]  /*f340*/  LOP3.LUT R15, R165, R8, RZ, 0xc0, !PT ;  /* 0x00000008a50f7212 */ /* 0x000fe200078ec0ff */
[----:B------:R-:W-:Y:S01]  /*f350*/  IMAD.WIDE R8, R9, 0x70, R6 ;  /* 0x0000007009087825 */ /* 0x000fe200078e0206 */
[----:B------:R-:W-:Y:S04]  /*f360*/  STG.E.U16 desc[UR24][R4.64+0x60], R197 ;  /* 0x000060c504007986 */ /* 0x000fe8000c101518 */
[----:B------:R-:W4:Y:S04]  /*f370*/  LDL.LU R165, [R1+0x380] ;  /* 0x0003800001a57983 */ /* 0x000f280000300800 */
        /* <DEDUP_REMOVED lines=8> */
[----:B-1----:R-:W-:-:S03]  /*f400*/  IMAD.WIDE R6, R10, -0x70, R8 ;  /* 0xffffff900a067825 */ /* 0x002fc600078e0208 */
[----:B------:R-:W-:Y:S01]  /*f410*/  STG.E.U16 desc[UR24][R2.64+0x80], R138 ;  /* 0x0000808a02007986 */ /* 0x000fe2000c101518 */
[----:B--2---:R-:W-:-:S03]  /*f420*/  IMAD.U32 R8, RZ, RZ, UR22 ;  /* 0x00000016ff087e24 */ /* 0x004fc6000f8e00ff */
[----:B------:R-:W-:Y:S01]  /*f430*/  STG.E.U16 desc[UR24][R2.64+0x82], R143 ;  /* 0x0000828f02007986 */ /* 0x000fe2000c101518 */
[----:B------:R-:W-:-:S03]  /*f440*/  IMAD.WIDE R8, R8, 0x70, R6 ;  /* 0x0000007008087825 */ /* 0x000fc600078e0206 */
[----:B------:R-:W-:Y:S04]  /*f450*/  STG.E.U16 desc[UR24][R6.64+0x80], R137 ;  /* 0x0000808906007986 */ /* 0x000fe8000c101518 */
[----:B------:R-:W-:Y:S04]  /*f460*/  STG.E.U16 desc[UR24][R6.64+0x82], R139 ;  /* 0x0000828b06007986 */ /* 0x000fe8000c101518 */
[----:B------:R1:W-:Y:S04]  /*f470*/  STG.E.U16 desc[UR24][R8.64+0x80], R166 ;  /* 0x000080a608007986 */ /* 0x0003e8000c101518 */
[----:B-1----:R-:W2:Y:S01]  /*f480*/  LDL.LU R166, [R1+0x37c] ;  /* 0x00037c0001a67983 */ /* 0x002ea20000300800 */
[----:B------:R-:W-:Y:S01]  /*f490*/  HMMA.16816.F32 R48, R16, R28, R48 ;  /* 0x0000001c1030723c */ /* 0x000fe20000001830 */
[----:B------:R-:W-:-:S02]  /*f4a0*/  HSET2.LE.AND R6, R78, R0, PT ;  /* 0x000000004e067233 */ /* 0x000fc40003803000 */
[----:B------:R-:W-:Y:S02]  /*f4b0*/  HSET2.LE.AND R7, R76, R0, PT ;  /* 0x000000004c077233 */ /* 0x000fe40003803000 */
[----:B------:R-:W-:-:S03]  /*f4c0*/  LOP3.LUT R11, R82, 0xff00ff, RZ, 0xc0, !PT ;  /* 0x00ff00ff520b7812 */ /* 0x000fc600078ec0ff */
[C---:B------:R-:W-:Y:S08]  /*f4d0*/  HMMA.16816.F32 R144, R16.reuse, R30, R44 ;  /* 0x0000001e1090723c */ /* 0x040ff0000000182c */
[C---:B------:R-:W-:Y:S08]  /*f4e0*/  HMMA.16816.F32 R52, R16.reuse, R32, R52 ;  /* 0x000000201034723c */ /* 0x040ff00000001834 */
[----:B------:R-:W-:Y:S01]  /*f4f0*/  HMMA.16816.F32 R40, R16, R34, R40 ;  /* 0x000000221028723c */ /* 0x000fe20000001828 */
[----:B------:R-:W-:-:S02]  /*f500*/  IMAD.MOV.U32 R16, RZ, RZ, R155 ;  /* 0x000000ffff107224 */ /* 0x000fc400078e009b */
[----:B------:R-:W-:-:S03]  /*f510*/  IMAD.MOV.U32 R17, RZ, RZ, R154 ;  /* 0x000000ffff117224 */ /* 0x000fc600078e009a */
[----:B------:R-:W-:Y:S02]  /*f520*/  LOP3.LUT R16, R16, R6, RZ, 0xc0, !PT ;  /* 0x0000000610107212 */ /* 0x000fe400078ec0ff */
[----:B------:R-:W-:Y:S01]  /*f530*/  LOP3.LUT R17, R17, R7, RZ, 0xc0, !PT ;  /* 0x0000000711117212 */ /* 0x000fe200078ec0ff */
[----:B------:R-:W-:Y:S01]  /*f540*/  IMAD.MOV.U32 R7, RZ, RZ, R152 ;  /* 0x000000ffff077224 */ /* 0x000fe200078e0098 */
[--C-:B------:R-:W-:Y:S01]  /*f550*/  HSET2.LE.AND R6, R11, R0.reuse, PT ;  /* 0x000000000b067233 */ /* 0x100fe20003803000 */
[----:B------:R-:W-:Y:S01]  /*f560*/  IMAD.U32 R11, RZ, RZ, UR22 ;  /* 0x00000016ff0b7e24 */ /* 0x000fe2000f8e00ff */
[----:B------:R1:W-:Y:S03]  /*f570*/  STG.E.U16 desc[UR24][R8.64+0x82], R36 ;  /* 0x0000822408007986 */ /* 0x0003e6000c101518 */
[----:B------:R-:W-:Y:S01]  /*f580*/  LOP3.LUT R19, R7, R6, RZ, 0xc0, !PT ;  /* 0x0000000607137212 */ /* 0x000fe200078ec0ff */
[----:B------:R-:W-:Y:S01]  /*f590*/  IMAD.WIDE R6, R11, -0x70, R8 ;  /* 0xffffff900b067825 */ /* 0x000fe200078e0208 */
[----:B------:R-:W-:-:S03]  /*f5a0*/  HSET2.LE.AND R10, R81, R0, PT ;  /* 0x00000000510a7233 */ /* 0x000fc60003803000 */
[----:B------:R-:W-:Y:S01]  /*f5b0*/  IMAD.MOV.U32 R18, RZ, RZ, R153 ;  /* 0x000000ffff127224 */ /* 0x000fe200078e0099 */
[----:B------:R3:W-:Y:S04]  /*f5c0*/  STG.E.U16 desc[UR24][R4.64+0x80], R37 ;  /* 0x0000802504007986 */ /* 0x0007e8000c101518 */
[----:B------:R-:W-:Y:S01]  /*f5d0*/  LOP3.LUT R18, R18, R10, RZ, 0xc0, !PT ;  /* 0x0000000a12127212 */ /* 0x000fe200078ec0ff */
[----:B------:R-:W-:Y:S01]  /*f5e0*/  IMAD.U32 R10, RZ, RZ, UR22 ;  /* 0x00000016ff0a7e24 */ /* 0x000fe2000f8e00ff */
[----:B------:R-:W-:Y:S04]  /*f5f0*/  STG.E.U16 desc[UR24][R4.64+0x82], R38 ;  /* 0x0000822604007986 */ /* 0x000fe8000c101518 */
[----:B------:R-:W-:Y:S01]  /*f600*/  STG.E.U16 desc[UR24][R2.64+0x90], R149 ;  /* 0x0000909502007986 */ /* 0x000fe2000c101518 */
[----:B-1----:R-:W-:Y:S01]  /*f610*/  IMAD.U32 R8, RZ, RZ, UR22 ;  /* 0x00000016ff087e24 */ /* 0x002fe2000f8e00ff */
[----:B------:R-:W-:Y:S02]  /*f620*/  HMMA.16816.F32 R60, R12, R28, R60 ;  /* 0x0000001c0c3c723c */ /* 0x000fe4000000183c */
[----:B------:R1:W5:Y:S01]  /*f630*/  LDL.LU R36, [R1+0x378] ;  /* 0x0003780001247983 */ /* 0x0003620000300800 */
[----:B------:R-:W-:-:S03]  /*f640*/  IMAD.WIDE R8, R8, 0x70, R6 ;  /* 0x0000007008087825 */ /* 0x000fc600078e0206 */
[----:B------:R-:W-:Y:S04]  /*f650*/  STG.E.U16 desc[UR24][R2.64+0x92], R156 ;  /* 0x0000929c02007986 */ /* 0x000fe8000c101518 */
[----:B------:R-:W-:Y:S04]  /*f660*/  STG.E.U16 desc[UR24][R6.64+0x90], R150 ;  /* 0x0000909606007986 */ /* 0x000fe8000c101518 */
[----:B------:R4:W-:Y:S04]  /*f670*/  STG.E.U16 desc[UR24][R6.64+0x92], R151 ;  /* 0x0000929706007986 */ /* 0x0009e8000c101518 */
[----:B------:R-:W-:Y:S04]  /*f680*/  STG.E.U16 desc[UR24][R8.64+0x90], R39 ;  /* 0x0000902708007986 */ /* 0x000fe8000c101518 */
[----:B------:R1:W-:Y:S01]  /*f690*/  STG.E.U16 desc[UR24][R8.64+0x92], R185 ;  /* 0x000092b908007986 */ /* 0x0003e2000c101518 */
[----:B------:R-:W-:Y:S01]  /*f6a0*/  HMMA.16816.F32 R44, R12, R32, R68 ;  /* 0x000000200c2c723c */ /* 0x000fe20000001844 */
[----:B------:R-:W-:-:S02]  /*f6b0*/  LOP3.LUT R11, R98, 0xff00ff, RZ, 0xc0, !PT ;  /* 0x00ff00ff620b7812 */ /* 0x000fc400078ec0ff */
[----:B---3--:R3:W5:Y:S05]  /*f6c0*/  LDL.LU R37, [R1+0x374] ;  /* 0x0003740001257983 */ /* 0x00876a0000300800 */
[----:B------:R-:W-:Y:S01]  /*f6d0*/  HMMA.16816.F32 R28, R12, R30, R56 ;  /* 0x0000001e0c1c723c */ /* 0x000fe20000001838 */
[----:B----4-:R-:W-:-:S07]  /*f6e0*/  IMAD.WIDE R6, R10, -0x70, R8 ;  /* 0xffffff900a067825 */ /* 0x010fce00078e0208 */
[----:B------:R-:W-:Y:S01]  /*f6f0*/  HMMA.16816.F32 R32, R12, R34, R64 ;  /* 0x000000220c20723c */ /* 0x000fe20000001840 */
[--C-:B------:R-:W-:Y:S01]  /*f700*/  HSET2.LE.AND R10, R95, R0.reuse, PT ;  /* 0x000000005f0a7233 */ /* 0x100fe20003803000 */
[----:B------:R4:W-:Y:S01]  /*f710*/  STG.E.U16 desc[UR24][R4.64+0x90], R184 ;  /* 0x000090b804007986 */ /* 0x0009e2000c101518 */
[----:B------:R-:W-:-:S03]  /*f720*/  HSET2.LE.AND R11, R11, R0, PT ;  /* 0x000000000b0b7233 */ /* 0x000fc60003803000 */
[----:B------:R3:W-:Y:S01]  /*f730*/  STG.E.U16 desc[UR24][R4.64+0x92], R236 ;  /* 0x000092ec04007986 */ /* 0x0007e2000c101518 */
[--C-:B-1----:R-:W-:Y:S02]  /*f740*/  HSET2.LE.AND R8, R88, R0.reuse, PT ;  /* 0x0000000058087233 */ /* 0x102fe40003803000 */
[----:B------:R-:W-:Y:S01]  /*f750*/  HSET2.LE.AND R9, R83, R0, PT ;  /* 0x0000000053097233 */ /* 0x000fe20003803000 */
[C---:B------:R-:W-:Y:S01]  /*f760*/  HMMA.16816.F32 R152, R16.reuse, R20, R48 ;  /* 0x000000141098723c */ /* 0x040fe20000001830 */
[----:B------:R1:W5:Y:S01]  /*f770*/  LDL.LU R38, [R1+0x370] ;  /* 0x0003700001267983 */ /* 0x0003620000300800 */
[----:B------:R-:W-:Y:S01]  /*f780*/  LOP3.LUT R12, R233, R8, RZ, 0xc0, !PT ;  /* 0x00000008e90c7212 */ /* 0x000fe200078ec0ff */
[----:B------:R-:W-:Y:S01]  /*f790*/  IMAD.U32 R8, RZ, RZ, UR22 ;  /* 0x00000016ff087e24 */ /* 0x000fe2000f8e00ff */
[----:B------:R-:W-:Y:S02]  /*f7a0*/  LOP3.LUT R13, R226, R9, RZ, 0xc0, !PT ;  /* 0x00000009e20d7212 */ /* 0x000fe400078ec0ff */
[----:B------:R-:W-:Y:S01]  /*f7b0*/  LOP3.LUT R14, R186, R10, RZ, 0xc0, !PT ;  /* 0x0000000aba0e7212 */ /* 0x000fe200078ec0ff */
[----:B------:R-:W-:Y:S01]  /*f7c0*/  IMAD.WIDE R8, R8, 0x70, R6 ;  /* 0x0000007008087825 */ /* 0x000fe200078e0206 */
[----:B------:R-:W-:Y:S03]  /*f7d0*/  STG.E.U16 desc[UR24][R2.64+0xa2], R165 ;  /* 0x0000a2a502007986 */ /* 0x000fe6000c101518 */
[----:B------:R-:W-:Y:S01]  /*f7e0*/  IMAD.U32 R10, RZ, RZ, UR22 ;  /* 0x00000016ff0a7e24 */ /* 0x000fe2000f8e00ff */
[----:B------:R-:W-:Y:S01]  /*f7f0*/  LOP3.LUT R15, R243, R11, RZ, 0xc0, !PT ;  /* 0x0000000bf30f7212 */ /* 0x000fe200078ec0ff */
[-C--:B------:R-:W-:Y:S01]  /*f800*/  HMMA.16816.F32 R144, R16, R22.reuse, R144 ;  /* 0x000000161090723c */ /* 0x080fe20000001890 */
[----:B------:R-:W-:Y:S01]  /*f810*/  LOP3.LUT R11, R136, 0xff00ff, RZ, 0xc0, !PT ;  /* 0x00ff00ff880b7812 */ /* 0x000fe200078ec0ff */
[----:B------:R1:W5:Y:S04]  /*f820*/  LDL.LU R39, [R1+0x36c] ;  /* 0x00036c0001277983 */ /* 0x0003680000300800 */
[----:B------:R1:W5:Y:S02]  /*f830*/  LDL.LU R185, [R1+0x368] ;  /* 0x0003680001b97983 */ /* 0x0003640000300800 */
[----:B------:R-:W-:Y:S01]  /*f840*/  HMMA.16816.F32 R28, R12, R22, R28 ;  /* 0x000000160c1c723c */ /* 0x000fe2000000181c */
[----:B------:R-:W-:Y:S01]  /*f850*/  IMAD.MOV.U32 R22, RZ, RZ, R175 ;  /* 0x000000ffff167224 */ /* 0x000fe200078e00af */
[----:B----4-:R1:W5:Y:S04]  /*f860*/  LDL.LU R184, [R1+0x364] ;  /* 0x0003640001b87983 */ /* 0x0103680000300800 */
[----:B---3--:R1:W5:Y:S02]  /*f870*/  LDL.LU R236, [R1+0x360] ;  /* 0x0003600001ec7983 */ /* 0x0083640000300800 */
[C---:B------:R-:W-:Y:S02]  /*f880*/  HMMA.16816.F32 R52, R16.reuse, R24, R52 ;  /* 0x000000181034723c */ /* 0x040fe40000001834 */
[----:B------:R1:W5:Y:S04]  /*f890*/  LDL.LU R233, [R1+0x35c] ;  /* 0x00035c0001e97983 */ /* 0x0003680000300800 */
[----:B------:R1:W5:Y:S02]  /*f8a0*/  LDL.LU R226, [R1+0x358] ;  /* 0x0003580001e27983 */ /* 0x0003640000300800 */
[----:B------:R-:W-:Y:S02]  /*f8b0*/  HMMA.16816.F32 R40, R16, R26, R40 ;  /* 0x0000001a1028723c */ /* 0x000fe40000001828 */
[----:B------:R-:W-:Y:S04]  /*f8c0*/  LDSM.16.MT88.4 R16, [R77+0x5c00] ;  /* 0x005c00004d10783b */ /* 0x000fe80000004200 */
[----:B------:R1:W5:Y:S02]  /*f8d0*/  LDL.LU R186, [R1+0x354] ;  /* 0x0003540001ba7983 */ /* 0x0003640000300800 */
[C---:B------:R-:W-:Y:S01]  /*f8e0*/  HMMA.16816.F32 R44, R12.reuse, R24, R44 ;  /* 0x000000180c2c723c */ /* 0x040fe2000000182c */
[----:B------:R-:W-:Y:S01]  /*f8f0*/  UISETP.GT.AND UP0, UPT, UR20, UR18, UPT ;  /* 0x000000121400728c */ /* 0x000fe2000bf04270 */
[----:B------:R-:W-:Y:S01]  /*f900*/  UMOV UR4, UR20 ;  /* 0x0000001400047c82 */ /* 0x000fe20008000000 */
[----:B--2---:R2:W-:Y:S04]  /*f910*/  STG.E.U16 desc[UR24][R2.64+0xa0], R166 ;  /* 0x0000a0a602007986 */ /* 0x0045e8000c101518 */
[----:B------:R-:W-:Y:S04]  /*f920*/  STG.E.U16 desc[UR24][R6.64+0xa0], R162 ;  /* 0x0000a0a206007986 */ /* 0x000fe8000c101518 */
[----:B------:R3:W-:Y:S04]  /*f930*/  STG.E.U16 desc[UR24][R6.64+0xa2], R161 ;  /* 0x0000a2a106007986 */ /* 0x0007e8000c101518 */
[----:B------:R4:W-:Y:S04]  /*f940*/  STG.E.U16 desc[UR24][R8.64+0xa0], R232 ;  /* 0x0000a0e808007986 */ /* 0x0009e8000c101518 */
[----:B------:R1:W-:Y:S04]  /*f950*/  STG.E.U16 desc[UR24][R8.64+0xa2], R225 ;  /* 0x0000a2e108007986 */ /* 0x0003e8000c101518 */
[----:B------:R-:W-:Y:S04]  /*f960*/  STG.E.U16 desc[UR24][R4.64+0xa0], R252 ;  /* 0x0000a0fc04007986 */ /* 0x000fe8000c101518 */
[----:B------:R-:W-:Y:S01]  /*f970*/  STG.E.U16 desc[UR24][R4.64+0xa2], R248 ;  /* 0x0000a2f804007986 */ /* 0x000fe2000c101518 */
[----:B--2---:R-:W-:Y:S03]  /*f980*/  HMMA.16816.F32 R164, R12, R20, R60 ;  /* 0x000000140ca4723c */ /* 0x004fe6000000183c */
[----:B------:R-:W2:Y:S01]  /*f990*/  LDSM.16.MT88.4 R160, [R160+0x5c00] ;  /* 0x005c0000a0a0783b */ /* 0x000ea20000004200 */
[----:B---3--:R-:W-:-:S03]  /*f9a0*/  IMAD.WIDE R6, R10, -0x70, R8 ;  /* 0xffffff900a067825 */ /* 0x008fc600078e0208 */
[----:B----4-:R3:W5:Y:S01]  /*f9b0*/  LDL.LU R232, [R1+0x350] ;  /* 0x0003500001e87983 */ /* 0x0107620000300800 */
[----:B-1----:R-:W-:-:S03]  /*f9c0*/  IMAD.U32 R8, RZ, RZ, UR22 ;  /* 0x00000016ff087e24 */ /* 0x002fc6000f8e00ff */
[----:B------:R-:W-:Y:S01]  /*f9d0*/  STG.E.U16 desc[UR24][R2.64+0xb0], R172 ;  /* 0x0000b0ac02007986 */ /* 0x000fe2000c101518 */
[----:B------:R-:W-:-:S03]  /*f9e0*/  IMAD.WIDE R8, R8, 0x70, R6 ;  /* 0x0000007008087825 */ /* 0x000fc600078e0206 */
[----:B------:R-:W-:Y:S04]  /*f9f0*/  STG.E.U16 desc[UR24][R2.64+0xb2], R171 ;  /* 0x0000b2ab02007986 */ /* 0x000fe8000c101518 */
[----:B------:R-:W-:Y:S01]  /*fa00*/  STG.E.U16 desc[UR24][R6.64+0xb0], R169 ;  /* 0x0000b0a906007986 */ /* 0x000fe2000c101518 */
[----:B------:R-:W-:-:S03]  /*fa10*/  IMAD.MOV.U32 R20, RZ, RZ, R179 ;  /* 0x000000ffff147224 */ /* 0x000fc600078e00b3 */
[----:B------:R1:W-:Y:S01]  /*fa20*/  STG.E.U16 desc[UR24][R6.64+0xb2], R170 ;  /* 0x0000b2aa06007986 */ /* 0x0003e2000c101518 */
[----:B------:R-:W-:-:S03]  /*fa30*/  IMAD.MOV.U32 R21, RZ, RZ, R176 ;  /* 0x000000ffff157224 */ /* 0x000fc600078e00b0 */
[----:B------:R-:W-:Y:S04]  /*fa40*/  STG.E.U16 desc[UR24][R8.64+0xb0], R249 ;  /* 0x0000b0f908007986 */ /* 0x000fe8000c101518 */
[----:B------:R4:W-:Y:S01]  /*fa50*/  STG.E.U16 desc[UR24][R8.64+0xb2], R247 ;  /* 0x0000b2f708007986 */ /* 0x0009e2000c101518 */
[----:B------:R-:W-:Y:S03]  /*fa60*/  HMMA.16816.F32 R12, R12, R26, R32 ;  /* 0x0000001a0c0c723c */ /* 0x000fe60000001820 */
[----:B------:R3:W5:Y:S01]  /*fa70*/  LDL.LU R225, [R1+0x34c] ;  /* 0x00034c0001e17983 */ /* 0x0007620000300800 */
[----:B-1----:R-:W-:Y:S01]  /*fa80*/  IMAD.WIDE R6, R10, -0x70, R8 ;  /* 0xffffff900a067825 */ /* 0x002fe200078e0208 */
[----:B------:R-:W-:-:S02]  /*fa90*/  HSET2.LE.AND R10, R97, R0, PT ;  /* 0x00000000610a7233 */ /* 0x000fc40003803000 */
[--C-:B----4-:R-:W-:Y:S02]  /*faa0*/  HSET2.LE.AND R8, R90, R0.reuse, PT ;  /* 0x000000005a087233 */ /* 0x110fe40003803000 */
[----:B------:R-:W-:-:S03]  /*fab0*/  HSET2.LE.AND R9, R89, R0, PT ;  /* 0x0000000059097233 */ /* 0x000fc60003803000 */
[----:B------:R-:W-:Y:S02]  /*fac0*/  LOP3.LUT R136, R20, R8, RZ, 0xc0, !PT ;  /* 0x0000000814887212 */ /* 0x000fe400078ec0ff */
[----:B------:R-:W-:Y:S01]  /*fad0*/  LOP3.LUT R137, R21, R9, RZ, 0xc0, !PT ;  /* 0x0000000915897212 */ /* 0x000fe200078ec0ff */
[----:B------:R-:W-:Y:S01]  /*fae0*/  IMAD.MOV.U32 R9, RZ, RZ, R173 ;  /* 0x000000ffff097224 */ /* 0x000fe200078e00ad */
[----:B------:R-:W-:Y:S02]  /*faf0*/  HSET2.LE.AND R8, R11, R0, PT ;  /* 0x000000000b087233 */ /* 0x000fe40003803000 */
[----:B------:R-:W-:Y:S01]  /*fb00*/  LOP3.LUT R138, R22, R10, RZ, 0xc0, !PT ;  /* 0x0000000a168a7212 */ /* 0x000fe200078ec0ff */
[----:B------:R-:W-:Y:S02]  /*fb10*/  IMAD.U32 R10, RZ, RZ, UR22 ;  /* 0x00000016ff0a7e24 */ /* 0x000fe4000f8e00ff */
[----:B------:R-:W-:Y:S02]  /*fb20*/  LOP3.LUT R139, R9, R8, RZ, 0xc0, !PT ;  /* 0x00000008098b7212 */ /* 0x000fe400078ec0ff */
[C---:B------:R-:W-:Y:S01]  /*fb30*/  IMAD.WIDE R8, R10.reuse, 0x70, R6 ;  /* 0x000000700a087825 */ /* 0x040fe200078e0206 */
[----:B------:R-:W-:Y:S04]  /*fb40*/  STG.E.U16 desc[UR24][R4.64+0xb0], R246 ;  /* 0x0000b0f604007986 */ /* 0x000fe8000c101518 */
        /* <DEDUP_REMOVED lines=9> */
[----:B------:R-:W-:Y:S01]  /*fbe0*/  STG.E.U16 desc[UR24][R2.64+0xd0], R135 ;  /* 0x0000d08702007986 */ /* 0x000fe2000c101518 */
[----:B-1----:R-:W-:-:S03]  /*fbf0*/  IMAD.WIDE R6, R10, -0x70, R8 ;  /* 0xffffff900a067825 */ /* 0x002fc600078e0208 */
[----:B------:R-:W-:Y:S04]  /*fc00*/  STG.E.U16 desc[UR24][R2.64+0xd2], R133 ;  /* 0x0000d28502007986 */ /* 0x000fe8000c101518 */
[----:B------:R-:W-:Y:S01]  /*fc10*/  STG.E.U16 desc[UR24][R6.64+0xd0], R125 ;  /* 0x0000d07d06007986 */ /* 0x000fe2000c101518 */
[----:B----4-:R-:W-:Y:S01]  /*fc20*/  LOP3.LUT R9, R168, 0xff00ff, RZ, 0xc0, !PT ;  /* 0x00ff00ffa8097812 */ /* 0x010fe200078ec0ff */
[----:B------:R-:W-:Y:S02]  /*fc30*/  IMAD.WIDE R10, R10, 0x70, R6 ;  /* 0x000000700a0a7825 */ /* 0x000fe400078e0206 */
[----:B------:R1:W-:Y:S01]  /*fc40*/  STG.E.U16 desc[UR24][R6.64+0xd2], R124 ;  /* 0x0000d27c06007986 */ /* 0x0003e2000c101518 */
[----:B------:R-:W-:-:S05]  /*fc50*/  HSET2.LE.AND R8, R159, R0, PT ;  /* 0x000000009f087233 */ /* 0x000fca0003803000 */
[----:B------:R-:W-:Y:S01]  /*fc60*/  LOP3.LUT R150, R250, R8, RZ, 0xc0, !PT ;  /* 0x00000008fa967212 */ /* 0x000fe200078ec0ff */
[----:B------:R-:W-:Y:S04]  /*fc70*/  STG.E.U16 desc[UR24][R10.64+0xd0], R229 ;  /* 0x0000d0e50a007986 */ /* 0x000fe8000c101518 */
[----:B------:R-:W-:Y:S01]  /*fc80*/  STG.E.U16 desc[UR24][R10.64+0xd2], R242 ;  /* 0x0000d2f20a007986 */ /* 0x000fe2000c101518 */
[--C-:B-1----:R-:W-:Y:S02]  /*fc90*/  HSET2.LE.AND R6, R140, R0.reuse, PT ;  /* 0x000000008c067233 */ /* 0x102fe40003803000 */
[--C-:B------:R-:W-:Y:S02]  /*fca0*/  HSET2.LE.AND R7, R148, R0.reuse, PT ;  /* 0x0000000094077233 */ /* 0x100fe40003803000 */
[----:B------:R-:W-:Y:S01]  /*fcb0*/  HSET2.LE.AND R0, R9, R0, PT ;  /* 0x0000000009007233 */ /* 0x000fe20003803000 */
[----:B------:R-:W-:Y:S01]  /*fcc0*/  IMAD.U32 R9, RZ, RZ, UR22 ;  /* 0x00000016ff097e24 */ /* 0x000fe2000f8e00ff */
[----:B------:R-:W-:Y:S01]  /*fcd0*/  LOP3.LUT R148, R237, R6, RZ, 0xc0, !PT ;  /* 0x00000006ed947212 */ /* 0x000fe200078ec0ff */
[----:B------:R-:W-:Y:S01]  /*fce0*/  IMAD.U32 R6, RZ, RZ, UR22 ;  /* 0x00000016ff067e24 */ /* 0x000fe2000f8e00ff */
[----:B------:R-:W-:Y:S01]  /*fcf0*/  LOP3.LUT R149, R219, R7, RZ, 0xc0, !PT ;  /* 0x00000007db957212 */ /* 0x000fe200078ec0ff */
[----:B------:R-:W-:Y:S01]  /*fd00*/  IMAD.WIDE R8, R9, -0x70, R10 ;  /* 0xffffff9009087825 */ /* 0x000fe200078e020a */
[----:B------:R-:W-:Y:S01]  /*fd10*/  LOP3.LUT R151, R251, R0, RZ, 0xc0, !PT ;  /* 0x00000000fb977212 */ /* 0x000fe200078ec0ff */
[----:B------:R-:W-:Y:S02]  /*fd20*/  STG.E.U16 desc[UR24][R4.64+0xd0], R234 ;  /* 0x0000d0ea04007986 */ /* 0x000fe4000c101518 */
[----:B------:R-:W-:-:S02]  /*fd30*/  IMAD.U32 R0, RZ, RZ, UR22 ;  /* 0x00000016ff007e24 */ /* 0x000fc4000f8e00ff */
[----:B------:R-:W-:Y:S01]  /*fd40*/  IMAD.WIDE R6, R6, 0x70, R8 ;  /* 0x0000007006067825 */ /* 0x000fe200078e0208 */
[----:B------:R-:W-:Y:S04]  /*fd50*/  STG.E.U16 desc[UR24][R4.64+0xd2], R224 ;  /* 0x0000d2e004007986 */ /* 0x000fe8000c101518 */
        /* <DEDUP_REMOVED lines=8> */
[----:B--2---:R-:W-:Y:S03]  /*fde0*/  HMMA.16816.F32 R152, R136, R160, R152 ;  /* 0x000000a08898723c */ /* 0x004fe60000001898 */
[----:B------:R3:W5:Y:S01]  /*fdf0*/  LDL.LU R237, [R1+0x348] ;  /* 0x0003480001ed7983 */ /* 0x0007620000300800 */
[----:B-1----:R-:W-:-:S03]  /*fe00*/  IMAD.WIDE R8, R0, -0x70, R6 ;  /* 0xffffff9000087825 */ /* 0x002fc600078e0206 */
[----:B------:R-:W-:Y:S04]  /*fe10*/  STG.E.U16 desc[UR24][R2.64+0xf0], R129 ;  /* 0x0000f08102007986 */ /* 0x000fe8000c101518 */
[----:B------:R-:W-:Y:S01]  /*fe20*/  STG.E.U16 desc[UR24][R2.64+0xf2], R128 ;  /* 0x0000f28002007986 */ /* 0x000fe2000c101518 */
[----:B------:R-:W-:-:S03]  /*fe30*/  IMAD.WIDE R238, R0, 0x70, R8 ;  /* 0x0000007000ee7825 */ /* 0x000fc600078e0208 */
[----:B------:R-:W-:Y:S04]  /*fe40*/  STG.E.U16 desc[UR24][R8.64+0xf0], R127 ;  /* 0x0000f07f08007986 */ /* 0x000fe8000c101518 */
[----:B------:R-:W-:Y:S04]  /*fe50*/  STG.E.U16 desc[UR24][R8.64+0xf2], R126 ;  /* 0x0000f27e08007986 */ /* 0x000fe8000c101518 */
[----:B------:R-:W-:Y:S04]  /*fe60*/  STG.E.U16 desc[UR24][R238.64+0xf0], R221 ;  /* 0x0000f0ddee007986 */ /* 0x000fe8000c101518 */
[----:B------:R-:W-:Y:S04]  /*fe70*/  STG.E.U16 desc[UR24][R238.64+0xf2], R199 ;  /* 0x0000f2c7ee007986 */ /* 0x000fe8000c101518 */
[----:B------:R-:W-:Y:S04]  /*fe80*/  STG.E.U16 desc[UR24][R4.64+0xf0], R198 ;  /* 0x0000f0c604007986 */ /* 0x000fe8000c101518 */
[----:B------:R1:W-:Y:S01]  /*fe90*/  STG.E.U16 desc[UR24][R4.64+0xf2], R195 ;  /* 0x0000f2c304007986 */ /* 0x0003e2000c101518 */
[----:B------:R-:W-:Y:S03]  /*fea0*/  HMMA.16816.F32 R144, R136, R162, R144 ;  /* 0x000000a28890723c */ /* 0x000fe60000001890 */
[----:B------:R3:W5:Y:S05]  /*feb0*/  LDL.LU R219, [R1+0x344] ;  /* 0x0003440001db7983 */ /* 0x00076a0000300800 */
[----:B------:R-:W-:Y:S08]  /*fec0*/  HMMA.16816.F32 R164, R148, R160, R164 ;  /* 0x000000a094a4723c */ /* 0x000ff000000018a4 */
[----:B------:R-:W-:Y:S01]  /*fed0*/  HMMA.16816.F32 R140, R136, R16, R52 ;  /* 0x00000010888c723c */ /* 0x000fe20000001834 */
[----:B-1----:R-:W-:-:S04]  /*fee0*/  IADD3 R4, P0, PT, R2, -0x100, RZ ;  /* 0xffffff0002047810 */ /* 0x002fc80007f1e0ff */
[----:B------:R-:W-:Y:S01]  /*fef0*/  IADD3.X R0, PT, PT, R3, -0x1, RZ, P0, !PT ;  /* 0xffffffff03007810 */ /* 0x000fe200007fe4ff */
[----:B------:R3:W-:Y:S02]  /*ff00*/  STL [R1+0x2c], R4 ;  /* 0x00002c0401007387 */ /* 0x0007e40000100800 */
[C---:B------:R-:W-:Y:S02]  /*ff10*/  HMMA.16816.F32 R160, R148.reuse, R162, R28 ;  /* 0x000000a294a0723c */ /* 0x040fe4000000181c */
[----:B------:R3:W-:Y:S06]  /*ff20*/  STL [R1+0x28], R0 ;  /* 0x0000280001007387 */ /* 0x0007ec0000100800 */
[----:B------:R-:W-:Y:S08]  /*ff30*/  HMMA.16816.F32 R156, R148, R16, R44 ;  /* 0x00000010949c723c */ /* 0x000ff0000000182c */
[-C--:B------:R-:W-:Y:S08]  /*ff40*/  HMMA.16816.F32 R136, R136, R18.reuse, R40 ;  /* 0x000000128888723c */ /* 0x080ff00000001828 */
[----:B------:R-:W-:Y:S01]  /*ff50*/  HMMA.16816.F32 R148, R148, R18, R12 ;  /* 0x000000129494723c */ /* 0x000fe2000000180c */
[----:B------:R-:W-:-:S04]  /*ff60*/  NOP ;  /* 0x0000000000007918 */ /* 0x000fc80000000000 */
[----:B------:R-:W-:-:S15]  /*ff70*/  BRA.U !UP0, `(.L_x_1116) ;  /* 0x000000dd08007547 */ /* 0x000fde000b800000 */
[----:B------:R-:W2:Y:S01]  /*ff80*/  LDL.LU R204, [R1+0x22c] ;  /* 0x00022c0001cc7983 */ /* 0x000ea20000300800 */
[----:B------:R-:W1:Y:S01]  /*ff90*/  LDCU UR20, c[0x0][0x440] ;  /* 0x00008800ff1477ac */ /* 0x000e620008000800 */
[----:B------:R-:W-:Y:S01]  /*ffa0*/  IMAD.SHL.U32 R197, R222, 0x8, RZ ;  /* 0x00000008dec57824 */ /* 0x000fe200078e00ff */
[----:B------:R-:W-:-:S04]  /*ffb0*/  DEPBAR.LE SB0, 0x0 ;  /* 0x000080000000791a */ /* 0x000fc80000000000 */
[----:B------:R-:W2:Y:S04]  /*ffc0*/  LDL.LU R202, [R1+0x228] ;  /* 0x0002280001ca7983 */ /* 0x000ea80000300800 */
[----:B------:R-:W4:Y:S04]  /*ffd0*/  LDL R200, [R1+0x32c] ;  /* 0x00032c0001c87983 */ /* 0x000f280000100800 */
[----:B------:R-:W4:Y:S01]  /*ffe0*/  LDL R190, [R1+0x328] ;  /* 0x0003280001be7983 */ /* 0x000f220000100800 */
[----:B------:R-:W-:Y:S01]  /*fff0*/  UIADD3 UR4, UPT, UPT, UR21, -0x2, URZ ;  /* 0xfffffffe15047890 */ /* 0x000fe2000fffe0ff */
[----:B------:R-:W-:Y:S01]  /*10000*/  LOP3.LUT R197, R197, 0x18, RZ, 0xc0, !PT ;  /* 0x00000018c5c57812 */ /* 0x000fe200078ec0ff */
[----:B------:R-:W-:Y:S01]  /*10010*/  IMAD.U32 R10, RZ, RZ, UR8 ;  /* 0x00000008ff0a7e24 */ /* 0x000fe2000f8e00ff */
[----:B-----5:R-:W-:Y:S01]  /*10020*/  LOP3.LUT R11, R219, 0x120, R187, 0xf8, !PT ;  /* 0x00000120db0b7812 */ /* 0x020fe200078ef8bb */
[----:B------:R-:W-:Y:S01]  /*10030*/  UIMAD.WIDE.U32 UR36, UR4, UR8, URZ ;  /* 0x00000008042472a5 */ /* 0x000fe2000f8e00ff */
[----:B-1----:R-:W-:Y:S01]  /*10040*/  ISETP.GE.AND P0, PT, R197, UR20, PT ;  /* 0x00000014c5007c0c */ /* 0x002fe2000bf06270 */
[----:B------:R-:W-:Y:S01]  /*10050*/  BAR.SYNC.DEFER_BLOCKING 0x0 ;  /* 0x0000000000007b1d */ /* 0x000fe20000010000 */
[----:B------:R-:W-:Y:S01]  /*10060*/  IMAD.U32 R7, RZ, RZ, UR8 ;  /* 0x00000008ff077e24 */ /* 0x000fe2000f8e00ff */
[----:B------:R-:W-:Y:S01]  /*10070*/  UIMAD UR22, UR4, UR9, UR37 ;  /* 0x00000009041672a4 */ /* 0x000fe2000f8e0225 */
[----:B------:R-:W-:Y:S01]  /*10080*/  IMAD.U32 R6, RZ, RZ, UR8 ;  /* 0x00000008ff067e24 */ /* 0x000fe2000f8e00ff */
[----:B------:R-:W-:Y:S01]  /*10090*/  USHF.L.U32 UR20, UR36, 0x7, URZ ;  /* 0x0000000724147899 */ /* 0x000fe200080006ff */
[----:B------:R-:W-:Y:S01]  /*100a0*/  IMAD.U32 R5, RZ, RZ, UR9 ;  /* 0x00000009ff057e24 */ /* 0x000fe2000f8e00ff */
[----:B------:R-:W-:Y:S01]  /*100b0*/  USHF.L.U64.HI UR22, UR36, 0x7, UR22 ;  /* 0x0000000724167899 */ /* 0x000fe20008010216 */
[----:B------:R-:W-:Y:S01]  /*100c0*/  IMAD.U32 R9, RZ, RZ, UR8 ;  /* 0x00000008ff097e24 */ /* 0x000fe2000f8e00ff */
[----:B------:R-:W-:Y:S01]  /*100d0*/  LOP3.LUT R15, R11, R180, RZ, 0xfc, !PT ;  /* 0x000000b40b0f7212 */ /* 0x000fe200078efcff */
[----:B------:R-:W-:Y:S01]  /*100e0*/  IMAD.U32 R8, RZ, RZ, UR9 ;  /* 0x00000009ff087e24 */ /* 0x000fe2000f8e00ff */
[----:B------:R-:W-:Y:S01]  /*100f0*/  UISETP.GT.AND UP0, UPT, UR4, UR18, UPT ;  /* 0x000000120400728c */ /* 0x000fe2000bf04270 */
[----:B---3--:R-:W-:Y:S01]  /*10100*/  IMAD.U32 R0, RZ, RZ, UR20 ;  /* 0x00000014ff007e24 */ /* 0x008fe2000f8e00ff */
[----:B------:R-:W-:Y:S01]  /*10110*/  @!P0 LEA R10, P1, R10, UR20, 0x6 ;  /* 0x000000140a0a8c11 */ /* 0x000fe2000f8230ff */
[----:B------:R-:W-:Y:S01]  /*10120*/  IMAD.U32 R4, RZ, RZ, UR22 ;  /* 0x00000016ff047e24 */ /* 0x000fe2000f8e00ff */
[----:B------:R-:W-:Y:S01]  /*10130*/  @!P0 LEA R7, P2, R7, UR20, 0x5 ;  /* 0x0000001407078c11 */ /* 0x000fe2000f8428ff */
[----:B------:R-:W-:Y:S01]  /*10140*/  IMAD.U32 R11, RZ, RZ, UR9 ;  /* 0x00000009ff0b7e24 */ /* 0x000fe2000f8e00ff */
[----:B------:R-:W-:Y:S01]  /*10150*/  @!P0 LEA.HI.X R14, R6, UR22, R5, 0x6, P1 ;  /* 0x00000016060e8c11 */ /* 0x000fe200088f3405 */
[----:B------:R-:W-:Y:S01]  /*10160*/  IMAD.U32 R5, RZ, RZ, UR22 ;  /* 0x00000016ff057e24 */ /* 0x000fe2000f8e00ff */
[----:B------:R-:W-:Y:S01]  /*10170*/  @!P0 LEA.HI.X R9, R9, UR22, R8, 0x5, P2 ;  /* 0x0000001609098c11 */ /* 0x000fe200090f2c08 */
[----:B------:R-:W-:Y:S01]  /*10180*/  @P0 STS.128 [R237+0x4000], RZ ;  /* 0x004000ffed000388 */ /* 0x000fe20000000c00 */
[----:B--2---:R-:W-:-:S02]  /*10190*/  LOP3.LUT R16, R202, R204, RZ, 0xfc, !PT ;  /* 0x000000ccca107212 */ /* 0x004fc400078efcff */
[CC--:B----4-:R-:W-:Y:S02]  /*101a0*/  @!P0 LEA R12, P3, R0.reuse, R200.reuse, 0x1 ;  /* 0x000000c8000c8211 */ /* 0x0d0fe400078608ff */
[C---:B------:R-:W-:Y:S02]  /*101b0*/  @!P0 LEA R8, P2, R7.reuse, R200, 0x1 ;  /* 0x000000c807088211 */ /* 0x040fe400078408ff */
[----:B------:R-:W-:Y:S01]  /*101c0*/  @!P0 LEA.HI.X R13, R0, R190, R4, 0x1, P3 ;  /* 0x000000be000d8211 */ /* 0x000fe200018f0c04 */
[----:B------:R-:W-:Y:S01]  /*101d0*/  IMAD.U32 R4, RZ, RZ, UR20 ;  /* 0x00000014ff047e24 */ /* 0x000fe2000f8e00ff */
[C---:B------:R-:W-:Y:S01]  /*101e0*/  @!P0 LEA R6, P1, R10.reuse, R200, 0x1 ;  /* 0x000000c80a068211 */ /* 0x040fe200078208ff */
[----:B------:R-:W-:Y:S01]  /*101f0*/  IMAD.U32 R0, RZ, RZ, UR8 ;  /* 0x00000008ff007e24 */ /* 0x000fe2000f8e00ff */
[-C--:B------:R-:W-:Y:S01]  /*10200*/  @!P0 LEA.HI.X R9, R7, R190.reuse, R9, 0x1, P2 ;  /* 0x000000be07098211 */ /* 0x080fe200010f0c09 */
[----:B------:R-:W-:Y:S01]  /*10210*/  @!PT LDS RZ, [RZ] ;  /* 0x00000000fffff984 */ /* 0x000fe20000000800 */
[----:B------:R-:W-:Y:S01]  /*10220*/  @!PT LDS RZ, [RZ] ;  /* 0x00000000fffff984 */ /* 0x000fe20000000800 */
[----:B------:R-:W-:Y:S01]  /*10230*/  @!PT LDS RZ, [RZ] ;  /* 0x00000000fffff984 */ /* 0x000fe20000000800 */
[----:B------:R1:W-:Y:S01]  /*10240*/  @!P0 LDGSTS.E.BYPASS.LTC128B.128 [R237+0x4000], desc[UR24][R12.64] ;  /* 0x040000000ced8fae */ /* 0x0003e2000b981a18 */
[----:B------:R-:W-:Y:S01]  /*10250*/  @!P0 LEA.HI.X R7, R10, R190, R14, 0x1, P1 ;  /* 0x000000be0a078211 */ /* 0x000fe200008f0c0e */
[----:B------:R-:W-:-:S02]  /*10260*/  @!P0 IMAD.WIDE.U32 R4, R0, 0x60, R4 ;  /* 0x0000006000048825 */ /* 0x000fc400078e0004 */
[----:B------:R-:W-:Y:S02]  /*10270*/  @P0 STS.128 [R237+0x4800], RZ ;  /* 0x004800ffed000388 */ /* 0x000fe40000000c00 */
[----:B------:R-:W-:Y:S01]  /*10280*/  @!P0 IMAD R0, R11, 0x60, RZ ;  /* 0x000000600b008824 */ /* 0x000fe200078e02ff */
[----:B------:R-:W-:Y:S01]  /*10290*/  @!P0 LEA R10, P1, R4, R200, 0x1 ;  /* 0x000000c8040a8211 */ /* 0x000fe200078208ff */
[----:B------:R-:W-:Y:S01]  /*102a0*/  @!PT LDS RZ, [RZ] ;  /* 0x00000000fffff984 */ /* 0x000fe20000000800 */
[----:B------:R-:W-:Y:S01]  /*102b0*/  @!PT LDS RZ, [RZ] ;  /* 0x00000000fffff984 */ /* 0x000fe20000000800 */
[----:B------:R-:W-:Y:S01]  /*102c0*/  @!PT LDS RZ, [RZ] ;  /* 0x00000000fffff984 */ /* 0x000fe20000000800 */
[----:B------:R-:W-:Y:S02]  /*102d0*/  @!P0 LDGSTS.E.BYPASS.LTC128B.128 [R237+0x4800], desc[UR24][R8.64] ;  /* 0x0480000008ed8fae */ /* 0x000fe4000b981a18 */
[----:B------:R-:W-:Y:S02]  /*102e0*/  @!P0 IMAD.IADD R0, R0, 0x1, R5 ;  /* 0x0000000100008824 */ /* 0x000fe400078e0205 */
[----:B------:R-:W-:Y:S03]  /*102f0*/  @P0 STS.128 [R237+0x5000], RZ ;  /* 0x005000ffed000388 */ /* 0x000fe60000000c00 */
[----:B------:R-:W-:Y:S01]  /*10300*/  @!P0 LEA.HI.X R11, R4, R190, R0, 0x1, P1 ;  /* 0x000000be040b8211 */ /* 0x000fe200008f0c00 */
[----:B------:R-:W-:Y:S01]  /*10310*/  @!PT LDS RZ, [RZ] ;  /* 0x00000000fffff984 */ /* 0x000fe20000000800 */
[----:B------:R-:W-:Y:S01]  /*10320*/  @!PT LDS RZ, [RZ] ;  /* 0x00000000fffff984 */ /* 0x000fe20000000800 */
[----:B------:R-:W-:Y:S01]  /*10330*/  @!PT LDS RZ, [RZ] ;  /* 0x00000000fffff984 */ /* 0x000fe20000000800 */
[----:B------:R2:W-:Y:S01]  /*10340*/  @!P0 LDGSTS.E.BYPASS.LTC128B.128 [R237+0x5000], desc[UR24][R6.64] ;  /* 0x0500000006ed8fae */ /* 0x0005e2000b981a18 */
[----:B------:R-:W-:-:S03]  /*10350*/  LEA R0, R16, UR5, 0x1 ;  /* 0x0000000510007c11 */ /* 0x000fc6000f8e08ff */
[----:B------:R-:W-:Y:S04]  /*10360*/  @P0 STS.128 [R237+0x5800], RZ ;  /* 0x005800ffed000388 */ /* 0x000fe80000000c00 */
[----:B------:R-:W-:Y:S01]  /*10370*/  @!PT LDS RZ, [RZ] ;  /* 0x00000000fffff984 */ /* 0x000fe20000000800 */
[----:B------:R-:W-:Y:S01]  /*10380*/  @!PT LDS RZ, [RZ] ;  /* 0x00000000fffff984 */ /* 0x000fe20000000800 */
[----:B------:R-:W-:Y:S01]  /*10390*/  @!PT LDS RZ, [RZ] ;  /* 0x00000000fffff984 */ /* 0x000fe20000000800 */
[----:B------:R3:W-:Y:S01]  /*103a0*/  @!P0 LDGSTS.E.BYPASS.LTC128B.128 [R237+0x5800], desc[UR24][R10.64] ;  /* 0x058000000aed8fae */ /* 0x0007e2000b981a18 */
[----:B-1----:R-:W-:-:S03]  /*103b0*/  LEA R12, R15, UR5, 0x1 ;  /* 0x000000050f0c7c11 */ /* 0x002fc6000f8e08ff */
[----:B------:R-:W-:Y:S04]  /*103c0*/  LDSM.16.M88.4 R68, [R0+0x3000] ;  /* 0x003000000044783b */ /* 0x000fe80000000200 */
[----:B------:R-:W-:Y:S01]  /*103d0*/  LDSM.16.M88.4 R84, [R0+0x2000] ;  /* 0x002000000054783b */ /* 0x000fe20000000200 */
[----:B------:R-:W-:-:S03]  /*103e0*/  IMAD.IADD R16, R182, 0x1, R12 ;  /* 0x00000001b6107824 */ /* 0x000fc600078e020c */
[----:B------:R-:W-:Y:S04]  /*103f0*/  LDSM.16.M88.4 R80, [R0+0x2400] ;  /* 0x002400000050783b */ /* 0x000fe80000000200 */
[----:B------:R-:W-:Y:S04]  /*10400*/  LDSM.16.M88.4 R76, [R0+0x2800] ;  /* 0x00280000004c783b */ /* 0x000fe80000000200 */
[----:B--2---:R-:W1:Y:S04]  /*10410*/  LDSM.16.M88.4 R4, [R12+0x1000] ;  /* 0x001000000c04783b */ /* 0x004e680000000200 */
[----:B------:R-:W2:Y:S04]  /*10420*/  LDSM.16.M88.4 R72, [R0+0x2c00] ;  /* 0x002c00000048783b */ /* 0x000ea80000000200 */
[----:B------:R-:W4:Y:S04]  /*10430*/  LDSM.16.M88.4 R64, [R0+0x3400] ;  /* 0x003400000040783b */ /* 0x000f280000000200 */
[----:B------:R-:W4:Y:S04]  /*10440*/  LDSM.16.M88.4 R60, [R0+0x3800] ;  /* 0x00380000003c783b */ /* 0x000f280000000200 */
[----:B------:R1:W4:Y:S04]  /*10450*/  LDSM.16.M88.4 R56, [R0+0x3c00] ;  /* 0x003c00000038783b */ /* 0x0003280000000200 */
[----:B---3--:R-:W-:Y:S04]  /*10460*/  LDSM.16.M88.4 R8, [R16+0x1000] ;  /* 0x001000001008783b */ /* 0x008fe80000000200 */
[----:B------:R-:W-:Y:S04]  /*10470*/  LDSM.16.M88.4 R12, [R12] ;  /* 0x000000000c0c783b */ /* 0x000fe80000000200 */
[----:B------:R-:W0:Y:S01]  /*10480*/  LDGDEPBAR ;  /* 0x00000000000079af */ /* 0x000e220000000000 */
[----:B-1----:R-:W-:Y:S01]  /*10490*/  IMAD.IADD R0, R182, 0x1, R0 ;  /* 0x00000001b6007824 */ /* 0x002fe200078e0200 */
[C---:B------:R-:W-:Y:S04]  /*104a0*/  HMMA.16816.F32 R108, R4.reuse, R68, RZ ;  /* 0x00000044046c723c */ /* 0x040fe800000018ff */
[----:B------:R-:W1:Y:S04]  /*104b0*/  LDSM.16.M88.4 R32, [R0+0x3000] ;  /* 0x003000000020783b */ /* 0x000e680000000200 */
[----:B------:R-:W3:Y:S01]  /*104c0*/  LDSM.16.M88.4 R44, [R0+0x2800] ;  /* 0x00280000002c783b */ /* 0x000ee20000000200 */
[C---:B------:R-:W-:Y:S03]  /*104d0*/  HMMA.16816.F32 R116, R4.reuse, R76, RZ ;  /* 0x0000004c0474723c */ /* 0x040fe600000018ff */
[----:B------:R-:W-:Y:S04]  /*104e0*/  LDSM.16.M88.4 R28, [R0+0x3400] ;  /* 0x00340000001c783b */ /* 0x000fe80000000200 */
[----:B------:R-:W3:Y:S01]  /*104f0*/  LDSM.16.M88.4 R48, [R0+0x2400] ;  /* 0x002400000030783b */ /* 0x000ee20000000200 */
[C---:B------:R-:W-:Y:S03]  /*10500*/  HMMA.16816.F32 R124, R4.reuse, R84, RZ ;  /* 0x00000054047c723c */ /* 0x040fe600000018ff */
[----:B------:R-:W-:Y:S04]  /*10510*/  LDSM.16.M88.4 R24, [R0+0x3800] ;  /* 0x003800000018783b */ /* 0x000fe80000000200 */
[----:B------:R-:W3:Y:S01]  /*10520*/  LDSM.16.M88.4 R52, [R0+0x2000] ;  /* 0x002000000034783b */ /* 0x000ee20000000200 */
[C---:B------:R-:W-:Y:S03]  /*10530*/  HMMA.16816.F32 R120, R4.reuse, R80, RZ ;  /* 0x000000500478723c */ /* 0x040fe600000018ff */
[----:B------:R-:W-:Y:S04]  /*10540*/  LDSM.16.M88.4 R20, [R0+0x3c00] ;  /* 0x003c00000014783b */ /* 0x000fe80000000200 */
[----:B------:R-:W3:Y:S01]  /*10550*/  LDSM.16.M88.4 R40, [R0+0x2c00] ;  /* 0x002c00000028783b */ /* 0x000ee20000000200 */
[C---:B--2---:R-:W-:Y:S08]  /*10560*/  HMMA.16816.F32 R112, R4.reuse, R72, RZ ;  /* 0x000000480470723c */ /* 0x044ff000000018ff */
        /* <DEDUP_REMOVED lines=12> */
[C---:B---3--:R-:W-:Y:S08]  /*10630*/  HMMA.16816.F32 R244, R8.reuse, R44, R116 ;  /* 0x0000002c08f4723c */ /* 0x048ff00000001874 */
[----:B------:R-:W-:Y:S03]  /*10640*/  HMMA.16816.F32 R204, R8, R48, R120 ;  /* 0x0000003008cc723c */ /* 0x000fe60000001878 */
[----:B------:R-:W-:-:S02]  /*10650*/  IMAD.MOV.U32 R118, RZ, RZ, R5 ;  /* 0x000000ffff767224 */ /* 0x000fc400078e0005 */
[----:B------:R-:W-:Y:S02]  /*10660*/  IMAD.MOV.U32 R116, RZ, RZ, R4 ;  /* 0x000000ffff747224 */ /* 0x000fe400078e0004 */
[----:B------:R-:W-:Y:S01]  /*10670*/  IMAD.MOV.U32 R191, RZ, RZ, R7 ;  /* 0x000000ffffbf7224 */ /* 0x000fe200078e0007 */
[----:B------:R-:W-:Y:S01]  /*10680*/  HMMA.16816.F32 R200, R8, R52, R124 ;  /* 0x0000003408c8723c */ /* 0x000fe2000000187c */
[----:B------:R-:W-:-:S07]  /*10690*/  IMAD.MOV.U32 R187, RZ, RZ, R6 ;  /* 0x000000ffffbb7224 */ /* 0x000fce00078e0006 */
[C---:B------:R-:W-:Y:S08]  /*106a0*/  HMMA.16816.F32 R4, R8.reuse, R28, R104 ;  /* 0x0000001c0804723c */ /* 0x040ff00000001868 */
[C---:B------:R-:W-:Y:S08]  /*106b0*/  HMMA.16816.F32 R192, R8.reuse, R40, R112 ;  /* 0x0000002808c0723c */ /* 0x040ff00000001870 */
[----:B------:R-:W-:Y:S03]  /*106c0*/  HMMA.16816.F32 R196, R8, R50, R180 ;  /* 0x0000003208c4723c */ /* 0x000fe600000018b4 */
[----:B------:R-:W-:-:S02]  /*106d0*/  IMAD.MOV.U32 R121, RZ, RZ, R4 ;  /* 0x000000ffff797224 */ /* 0x000fc400078e0004 */
[----:B------:R-:W-:Y:S02]  /*106e0*/  IMAD.MOV.U32 R0, RZ, RZ, R5 ;  /* 0x000000ffff007224 */ /* 0x000fe400078e0005 */
[----:B------:R-:W-:Y:S01]  /*106f0*/  IMAD.MOV.U32 R214, RZ, RZ, R7 ;  /* 0x000000ffffd67224 */ /* 0x000fe200078e0007 */
[C---:B------:R-:W-:Y:S01]  /*10700*/  HMMA.16816.F32 R208, R8.reuse, R46, R176 ;  /* 0x0000002e08d0723c */ /* 0x040fe200000018b0 */
[----:B------:R-:W-:Y:S02]  /*10710*/  IMAD.MOV.U32 R213, RZ, RZ, R6 ;  /* 0x000000ffffd57224 */ /* 0x000fe400078e0006 */
[----:B------:R-:W-:Y:S02]  /*10720*/  IMAD.MOV.U32 R115, RZ, RZ, R193 ;  /* 0x000000ffff737224 */ /* 0x000fe400078e00c1 */
[----:B------:R-:W-:Y:S02]  /*10730*/  IMAD.MOV.U32 R112, RZ, RZ, R192 ;  /* 0x000000ffff707224 */ /* 0x000fe400078e00c0 */
[----:B------:R-:W-:Y:S01]  /*10740*/  IMAD.MOV.U32 R212, RZ, RZ, R195 ;  /* 0x000000ffffd47224 */ /* 0x000fe200078e00c3 */
[----:B------:R-:W-:Y:S01]  /*10750*/  HMMA.16816.F32 R4, R8, R24, R100 ;  /* 0x000000180804723c */ /* 0x000fe20000001864 */
[----:B------:R-:W-:-:S07]  /*10760*/  IMAD.MOV.U32 R190, RZ, RZ, R194 ;  /* 0x000000ffffbe7224 */ /* 0x000fce00078e00c2 */
[C---:B------:R-:W-:Y:S08]  /*10770*/  HMMA.16816.F32 R192, R8.reuse, R54, R92 ;  /* 0x0000003608c0723c */ /* 0x040ff0000000185c */
        /* <DEDUP_REMOVED lines=12> */
[----:B------:R-:W-:Y:S01]  /*10840*/  HMMA.16816.F32 R8, R8, R22, R88 ;  /* 0x000000160808723c */ /* 0x000fe20000001858 */
[----:B------:R-:W-:Y:S02]  /*10850*/  IMAD.MOV.U32 R224, RZ, RZ, R6 ;  /* 0x000000ffffe07224 */ /* 0x000fe400078e0006 */
[----:B------:R1:W2:Y:S01]  /*10860*/  LDSM.16.M88.4 R4, [R16] ;  /* 0x000000001004783b */ /* 0x0002a20000000200 */
[----:B------:R-:W-:Y:S01]  /*10870*/  IMAD.MOV.U32 R234, RZ, RZ, R96 ;  /* 0x000000ffffea7224 */ /* 0x000fe200078e0060 */
[----:B------:R-:W-:-:S04]  /*10880*/  DEPBAR.LE SB0, 0x0 ;  /* 0x000080000000791a */ /* 0x000fc80000000000 */
[----:B------:R-:W-:Y:S01]  /*10890*/  HMMA.16816.F32 R108, R12, R84, RZ ;  /* 0x000000540c6c723c */ /* 0x000fe200000018ff */
[----:B------:R-:W-:Y:S02]  /*108a0*/  IMAD.MOV.U32 R227, RZ, RZ, R97 ;  /* 0x000000ffffe37224 */ /* 0x000fe400078e0061 */
[----:B------:R-:W-:Y:S02]  /*108b0*/  IMAD.MOV.U32 R223, RZ, RZ, R98 ;  /* 0x000000ffffdf7224 */ /* 0x000fe400078e0062 */
[----:B------:R-:W-:-:S03]  /*108c0*/  IMAD.MOV.U32 R221, RZ, RZ, R99 ;  /* 0x000000ffffdd7224 */ /* 0x000fc600078e0063 */
[C---:B------:R-:W-:Y:S02]  /*108d0*/  HMMA.16816.F32 R100, R12.reuse, R80, RZ ;  /* 0x000000500c64723c */ /* 0x040fe400000018ff */
[----:B------:R-:W-:Y:S02]  /*108e0*/  IMAD.MOV.U32 R117, RZ, RZ, R8 ;  /* 0x000000ffff757224 */ /* 0x000fe400078e0008 */
[----:B------:R-:W-:Y:S02]  /*108f0*/  IMAD.MOV.U32 R220, RZ, RZ, R9 ;  /* 0x000000ffffdc7224 */ /* 0x000fe400078e0009 */
[----:B------:R-:W-:Y:S02]  /*10900*/  IMAD.MOV.U32 R215, RZ, RZ, R10 ;  /* 0x000000ffffd77224 */ /* 0x000fe400078e000a */
[----:B------:R-:W-:Y:S01]  /*10910*/  HMMA.16816.F32 R104, R12, R86, RZ ;  /* 0x000000560c68723c */ /* 0x000fe200000018ff */
[----:B------:R-:W-:-:S07]  /*10920*/  IMAD.MOV.U32 R252, RZ, RZ, R11 ;  /* 0x000000fffffc7224 */ /* 0x000fce00078e000b */
        /* <DEDUP_REMOVED lines=8> */
[C---:B-1----:R-:W-:Y:S08]  /*109b0*/  HMMA.16816.F32 R16, R12.reuse, R60, RZ ;  /* 0x0000003c0c10723c */ /* 0x042ff000000018ff */
[C---:B------:R-:W-:Y:S08]  /*109c0*/  HMMA.16816.F32 R64, R12.reuse, R66, RZ ;  /* 0x000000420c40723c */ /* 0x040ff000000018ff */
[----:B------:R-:W-:Y:S01]  /*109d0*/  HMMA.16816.F32 R8, R12, R56, RZ ;  /* 0x000000380c08723c */ /* 0x000fe200000018ff */
[----:B------:R-:W-:-:S02]  /*109e0*/  IMAD.MOV.U32 R56, RZ, RZ, R122 ;  /* 0x000000ffff387224 */ /* 0x000fc400078e007a */
[----:B------:R-:W-:-:S05]  /*109f0*/  IMAD.MOV.U32 R57, RZ, RZ, R121 ;  /* 0x000000ffff397224 */ /* 0x000fca00078e0079 */
[C---:B------:R-:W-:Y:S08]  /*10a00*/  HMMA.16816.F32 R60, R12.reuse, R62, RZ ;  /* 0x0000003e0c3c723c */ /* 0x040ff000000018ff */
[----:B------:R-:W-:Y:S01]  /*10a10*/  HMMA.16816.F32 R12, R12, R58, RZ ;  /* 0x0000003a0c0c723c */ /* 0x000fe200000018ff */
[----:B------:R-:W-:-:S07]  /*10a20*/  IMAD.MOV.U32 R59, RZ, RZ, R120 ;  /* 0x000000ffff3b7224 */ /* 0x000fce00078e0078 */
[----:B--2---:R-:W-:Y:S01]  /*10a30*/  HMMA.16816.F32 R120, R4, R52, R108 ;  /* 0x000000340478723c */ /* 0x004fe2000000186c */
[----:B------:R-:W-:-:S07]  /*10a40*/  IMAD.MOV.U32 R109, RZ, RZ, R124 ;  /* 0x000000ffff6d7224 */ /* 0x000fce00078e007c */
[C---:B------:R-:W-:Y:S08]  /*10a50*/  HMMA.16816.F32 R124, R4.reuse, R48, R100 ;  /* 0x00000030047c723c */ /* 0x040ff00000001864 */
[C---:B------:R-:W-:Y:S08]  /*10a60*/  HMMA.16816.F32 R100, R4.reuse, R50, R96 ;  /* 0x000000320464723c */ /* 0x040ff00000001860 */
[C---:B------:R-:W-:Y:S08]  /*10a70*/  HMMA.16816.F32 R96, R4.reuse, R46, R88 ;  /* 0x0000002e0460723c */ /* 0x040ff00000001858 */
[----:B------:R-:W-:Y:S01]  /*10a80*/  HMMA.16816.F32 R88, R4, R34, R72 ;  /* 0x000000220458723c */ /* 0x000fe20000001848 */
[----:B------:R-:W-:-:S02]  /*10a90*/  IMAD.MOV.U32 R35, RZ, RZ, R56 ;  /* 0x000000ffff237224 */ /* 0x000fc400078e0038 */
[----:B------:R-:W-:Y:S02]  /*10aa0*/  IMAD.MOV.U32 R56, RZ, RZ, R0 ;  /* 0x000000ffff387224 */ /* 0x000fe400078e0000 */
[----:B------:R-:W-:Y:S02]  /*10ab0*/  IMAD.U32 R0, RZ, RZ, UR21 ;  /* 0x00000015ff007e24 */ /* 0x000fe4000f8e00ff */
[----:B------:R-:W-:Y:S01]  /*10ac0*/  IMAD.MOV.U32 R73, RZ, RZ, R116 ;  /* 0x000000ffff497224 */ /* 0x000fe200078e0074 */
[----:B------:R-:W-:Y:S01]  /*10ad0*/  HMMA.16816.F32 R104, R4, R54, R104 ;  /* 0x000000360468723c */ /* 0x000fe20000001868 */
[----:B------:R-:W-:Y:S02]  /*10ae0*/  IMAD R0, R0, 0x80, R217 ;  /* 0x0000008000007824 */ /* 0x000fe400078e02d9 */
[----:B------:R-:W-:Y:S02]  /*10af0*/  IMAD.MOV.U32 R75, RZ, RZ, R118 ;  /* 0x000000ffff4b7224 */ /* 0x000fe400078e0076 */
[----:B------:R-:W-:-:S03]  /*10b00*/  VIADD R34, R0, 0xffffff00 ;  /* 0xffffff0000227836 */ /* 0x000fc60000000000 */
[----:B------:R-:W-:Y:S01]  /*10b10*/  HMMA.16816.F32 R172, R4, R44, R92 ;  /* 0x0000002c04ac723c */ /* 0x000fe2000000185c */
[----:B------:R-:W-:Y:S01]  /*10b20*/  BAR.SYNC.DEFER_BLOCKING 0x0 ;  /* 0x0000000000007b1d */ /* 0x000fe20000010000 */
[----:B------:R-:W-:-:S06]  /*10b30*/  ISETP.GT.AND P5, PT, R232, R34, PT ;  /* 0x00000022e800720c */ /* 0x000fcc0003fa4270 */
[----:B------:R-:W-:Y:S01]  /*10b40*/  HMMA.16816.F32 R132, R4, R32, R76 ;  /* 0x000000200484723c */ /* 0x000fe2000000184c */
[C---:B------:R-:W-:Y:S02]  /*10b50*/  VIADD R32, R0.reuse, 0xffffff08 ;  /* 0xffffff0800207836 */ /* 0x040fe40000000000 */
[----:B------:R-:W-:-:S03]  /*10b60*/  VIADD R33, R0, 0xffffff01 ;  /* 0xffffff0100217836 */ /* 0x000fc60000000000 */
[C---:B------:R-:W-:Y:S02]  /*10b70*/  ISETP.GT.AND P1, PT, R232.reuse, R32, PT ;  /* 0x00000020e800720c */ /* 0x040fe40003f24270 */
[C---:B------:R-:W-:Y:S01]  /*10b80*/  HMMA.16816.F32 R168, R4.reuse, R40, R84 ;  /* 0x0000002804a8723c */ /* 0x040fe20000001854 */
[----:B------:R-:W-:Y:S02]  /*10b90*/  ISETP.GT.AND P2, PT, R232, R33, PT ;  /* 0x00000021e800720c */ /* 0x000fe40003f44270 */
[----:B------:R-:W-:Y:S02]  /*10ba0*/  FSEL R46, R106, -INF , !P1 ;  /* 0xff8000006a2e7808 */ /* 0x000fe40004800000 */
[----:B------:R-:W-:Y:S01]  /*10bb0*/  FSEL R41, R122, -INF , !P5 ;  /* 0xff8000007a297808 */ /* 0x000fe20006800000 */
[----:B------:R-:W-:Y:S01]  /*10bc0*/  IMAD.MOV.U32 R122, RZ, RZ, R56 ;  /* 0x000000ffff7a7224 */ /* 0x000fe200078e0038 */
[----:B------:R-:W-:Y:S01]  /*10bd0*/  FSEL R44, R123, -INF , !P2 ;  /* 0xff8000007b2c7808 */ /* 0x000fe20005000000 */
[----:B------:R-:W-:Y:S01]  /*10be0*/  HMMA.16816.F32 R92, R4, R42, R80 ;  /* 0x0000002a045c723c */ /* 0x000fe20000001850 */
[----:B------:R-:W-:-:S02]  /*10bf0*/  IMAD.MOV.U32 R42, RZ, RZ, R59 ;  /* 0x000000ffff2a7224 */ /* 0x000fc400078e003b */
[----:B------:R-:W-:-:S05]  /*10c00*/  IMAD.MOV.U32 R123, RZ, RZ, R57 ;  /* 0x000000ffff7b7224 */ /* 0x000fca00078e0039 */
[C---:B------:R-:W-:Y:S01]  /*10c10*/  HMMA.16816.F32 R80, R4.reuse, R30, R64 ;  /* 0x0000001e0450723c */ /* 0x040fe20000001840 */
[C---:B------:R-:W-:Y:S02]  /*10c20*/  VIADD R30, R0.reuse, 0xffffff10 ;  /* 0xffffff10001e7836 */ /* 0x040fe40000000000 */
[----:B------:R-:W-:Y:S02]  /*10c30*/  VIADD R31, R0, 0xffffff09 ;  /* 0xffffff09001f7836 */ /* 0x000fe40000000000 */
[----:B------:R-:W-:Y:S01]  /*10c40*/  IMAD.MOV.U32 R66, RZ, RZ, R115 ;  /* 0x000000ffff427224 */ /* 0x000fe200078e0073 */
[----:B------:R-:W-:Y:S01]  /*10c50*/  ISETP.GT.AND P3, PT, R232, R30, PT ;  /* 0x0000001ee800720c */ /* 0x000fe20003f64270 */
[----:B------:R-:W-:Y:S01]  /*10c60*/  IMAD.MOV.U32 R65, RZ, RZ, R112 ;  /* 0x000000ffff417224 */ /* 0x000fe200078e0070 */
[----:B------:R-:W-:Y:S01]  /*10c70*/  HMMA.16816.F32 R76, R4, R26, R60 ;  /* 0x0000001a044c723c */ /* 0x000fe2000000183c */
[----:B------:R-:W-:Y:S01]  /*10c80*/  VIADD R27, R0, 0xffffff19 ;  /* 0xffffff19001b7836 */ /* 0x000fe20000000000 */
[----:B------:R-:W-:Y:S01]  /*10c90*/  ISETP.GT.AND P4, PT, R232, R31, PT ;  /* 0x0000001fe800720c */ /* 0x000fe20003f84270 */
[----:B------:R-:W-:Y:S01]  /*10ca0*/  VIADD R26, R0, 0xffffff20 ;  /* 0xffffff20001a7836 */ /* 0x000fe20000000000 */
[----:B------:R-:W-:-:S02]  /*10cb0*/  FSEL R50, R126, -INF , !P3 ;  /* 0xff8000007e327808 */ /* 0x000fc40005800000 */
[----:B------:R-:W-:Y:S02]  /*10cc0*/  ISETP.GT.AND P1, PT, R232, R27, PT ;  /* 0x0000001be800720c */ /* 0x000fe40003f24270 */
[C---:B------:R-:W-:Y:S01]  /*10cd0*/  HMMA.16816.F32 R176, R4.reuse, R24, R16 ;  /* 0x0000001804b0723c */ /* 0x040fe20000001810 */
[C---:B------:R-:W-:Y:S01]  /*10ce0*/  VIADD R25, R0.reuse, 0xffffff21 ;  /* 0xffffff2100197836 */ /* 0x040fe20000000000 */
[----:B------:R-:W-:Y:S01]  /*10cf0*/  FSEL R56, R103, -INF , !P1 ;  /* 0xff80000067387808 */ /* 0x000fe20004800000 */
[C---:B------:R-:W-:Y:S01]  /*10d00*/  VIADD R17, R0.reuse, 0xffffff41 ;  /* 0xffffff4100117836 */ /* 0x040fe20000000000 */
[----:B------:R-:W-:Y:S01]  /*10d10*/  FSEL R48, R107, -INF , !P4 ;  /* 0xff8000006b307808 */ /* 0x000fe20006000000 */
[----:B------:R-:W-:Y:S01]  /*10d20*/  VIADD R24, R0, 0xffffff28 ;  /* 0xffffff2800187836 */ /* 0x000fe20000000000 */
[----:B------:R-:W-:Y:S01]  /*10d30*/  ISETP.GT.AND P3, PT, R232, R25, PT ;  /* 0x00000019e800720c */ /* 0x000fe20003f64270 */
[C---:B------:R-:W-:Y:S01]  /*10d40*/  VIADD R19, R0.reuse, 0xffffff39 ;  /* 0xffffff3900137836 */ /* 0x040fe20000000000 */
[C---:B------:R-:W-:Y:S01]  /*10d50*/  HMMA.16816.F32 R128, R4.reuse, R28, R68 ;  /* 0x0000001c0480723c */ /* 0x040fe20000001844 */
[----:B------:R-:W-:Y:S01]  /*10d60*/  VIADD R29, R0, 0xffffff11 ;  /* 0xffffff11001d7836 */ /* 0x000fe20000000000 */
[----:B------:R-:W-:Y:S01]  /*10d70*/  ISETP.GT.AND P4, PT, R232, R26, PT ;  /* 0x0000001ae800720c */ /* 0x000fe20003f84270 */
        /* <DEDUP_REMOVED lines=13> */
[----:B------:R-:W-:Y:S01]  /*10e50*/  HMMA.16816.F32 R180, R4, R20, R8 ;  /* 0x0000001404b4723c */ /* 0x000fe20000001808 */
[----:B------:R-:W-:Y:S01]  /*10e60*/  VIADD R20, R0, 0xffffff38 ;  /* 0xffffff3800147836 */ /* 0x000fe20000000000 */
[----:B------:R-:W-:Y:S01]  /*10e70*/  FSEL R67, R170, -INF , !P1 ;  /* 0xff800000aa437808 */ /* 0x000fe20004800000 */
[----:B------:R-:W-:Y:S01]  /*10e80*/  VIADD R21, R0, 0xffffff31 ;  /* 0xffffff3100157836 */ /* 0x000fe20000000000 */
[----:B------:R-:W-:Y:S01]  /*10e90*/  FSEL R54, R102, -INF , !P2 ;  /* 0xff80000066367808 */ /* 0x000fe20005000000 */
[----:B------:R-:W-:Y:S01]  /*10ea0*/  VIADD R10, R0, 0xffffff60 ;  /* 0xffffff60000a7836 */ /* 0x000fe20000000000 */
[----:B------:R-:W-:Y:S01]  /*10eb0*/  ISETP.GT.AND P3, PT, R232, R20, PT ;  /* 0x00000014e800720c */ /* 0x000fe20003f64270 */
[----:B------:R-:W-:Y:S01]  /*10ec0*/  VIADD R7, R0, 0xffffff69 ;  /* 0xffffff6900077836 */ /* 0x000fe20000000000 */
        /* <DEDUP_REMOVED lines=16> */
[----:B------:R-:W-:Y:S01]  /*10fd0*/  FSEL R62, R98, -INF , !P5 ;  /* 0xff800000623e7808 */ /* 0x000fe20006800000 */
[----:B------:R-:W-:Y:S01]  /*10fe0*/  VIADD R0, R0, 0xffffff79 ;  /* 0xffffff7900007836 */ /* 0x000fe20000000000 */
[----:B------:R-:W-:Y:S01]  /*10ff0*/  FSEL R64, R99, -INF , !P2 ;  /* 0xff80000063407808 */ /* 0x000fe20005000000 */
[----:B------:R-:W-:Y:S01]  /*11000*/  IMAD.MOV.U32 R107, RZ, RZ, R119 ;  /* 0x000000ffff6b7224 */ /* 0x000fe200078e0077 */
[----:B------:R-:W-:Y:S01]  /*11010*/  FSEL R72, R171, -INF , !P4 ;  /* 0xff800000ab487808 */ /* 0x000fe20006000000 */
[----:B------:R-:W-:Y:S01]  /*11020*/  IMAD.MOV.U32 R170, RZ, RZ, R214 ;  /* 0x000000ffffaa7224 */ /* 0x000fe200078e00d6 */
[C---:B------:R-:W-:Y:S01]  /*11030*/  ISETP.GT.AND P1, PT, R232.reuse, R12, PT ;  /* 0x0000000ce800720c */ /* 0x040fe20003f24270 */
[----:B------:R-:W-:Y:S01]  /*11040*/  IMAD.MOV.U32 R174, RZ, RZ, R107 ;  /* 0x000000ffffae7224 */ /* 0x000fe200078e006b */
[----:B------:R-:W-:-:S02]  /*11050*/  ISETP.GT.AND P5, PT, R232, R19, PT ;  /* 0x00000013e800720c */ /* 0x000fc40003fa4270 */
[C---:B------:R-:W-:Y:S02]  /*11060*/  ISETP.GT.AND P2, PT, R232.reuse, R18, PT ;  /* 0x00000012e800720c */ /* 0x040fe40003f44270 */
[C---:B------:R-:W-:Y:S02]  /*11070*/  ISETP.GT.AND P4, PT, R232.reuse, R16, PT ;  /* 0x00000010e800720c */ /* 0x040fe40003f84270 */
[----:B------:R-:W-:Y:S02]  /*11080*/  FSEL R87, R91, -INF , !P3 ;  /* 0xff8000005b577808 */ /* 0x000fe40005800000 */
[----:B------:R-:W-:Y:S02]  /*11090*/  ISETP.GT.AND P3, PT, R232, R10, PT ;  /* 0x0000000ae800720c */ /* 0x000fe40003f64270 */
[----:B------:R-:W-:Y:S02]  /*110a0*/  FSEL R106, R82, -INF , !P1 ;  /* 0xff800000526a7808 */ /* 0x000fe40004800000 */
[----:B------:R-:W-:-:S02]  /*110b0*/  FSEL R84, R95, -INF , !P5 ;  /* 0xff8000005f547808 */ /* 0x000fc40006800000 */
[----:B------:R-:W-:Y:S01]  /*110c0*/  FSEL R85, R134, -INF , !P2 ;  /* 0xff80000086557808 */ /* 0x000fe20005000000 */
[----:B------:R-:W-:Y:S01]  /*110d0*/  IMAD.MOV.U32 R134, RZ, RZ, R109 ;  /* 0x000000ffff867224 */ /* 0x000fe200078e006d */
[----:B------:R-:W-:Y:S02]  /*110e0*/  FSEL R90, R90, -INF , !P4 ;  /* 0xff8000005a5a7808 */ /* 0x000fe40006000000 */
[C---:B------:R-:W-:Y:S02]  /*110f0*/  ISETP.GT.AND P1, PT, R232.reuse, R7, PT ;  /* 0x00000007e800720c */ /* 0x040fe40003f24270 */
[C---:B------:R-:W-:Y:S02]  /*11100*/  ISETP.GT.AND P5, PT, R232.reuse, R14, PT ;  /* 0x0000000ee800720c */ /* 0x040fe40003fa4270 */
[C---:B------:R-:W-:Y:S02]  /*11110*/  ISETP.GT.AND P2, PT, R232.reuse, R13, PT ;  /* 0x0000000de800720c */ /* 0x040fe40003f44270 */
[----:B------:R-:W-:-:S02]  /*11120*/  ISETP.GT.AND P4, PT, R232, R11, PT ;  /* 0x0000000be800720c */ /* 0x000fc40003f84270 */
[----:B------:R-:W-:Y:S01]  /*11130*/  FSEL R108, R178, -INF , !P3 ;  /* 0xff800000b26c7808 */ /* 0x000fe20005800000 */
[----:B------:R-:W-:Y:S01]  /*11140*/  IMAD.MOV.U32 R178, RZ, RZ, R221 ;  /* 0x000000ffffb27224 */ /* 0x000fe200078e00dd */
[----:B------:R-:W-:Y:S02]  /*11150*/  ISETP.GT.AND P3, PT, R232, R5, PT ;  /* 0x00000005e800720c */ /* 0x000fe40003f64270 */
[----:B------:R-:W-:Y:S02]  /*11160*/  FSEL R111, R79, -INF , !P1 ;  /* 0xff8000004f6f7808 */ /* 0x000fe40004800000 */
[----:B------:R-:W-:Y:S01]  /*11170*/  FSEL R95, R130, -INF , !P5 ;  /* 0xff800000825f7808 */ /* 0x000fe20006800000 */
[----:B------:R-:W-:Y:S01]  /*11180*/  IMAD.MOV.U32 R130, RZ, RZ, R235 ;  /* 0x000000ffff827224 */ /* 0x000fe200078e00eb */
[----:B------:R-:W-:Y:S01]  /*11190*/  FSEL R98, R131, -INF , !P2 ;  /* 0xff80000083627808 */ /* 0x000fe20005000000 */
[----:B------:R-:W-:Y:S01]  /*111a0*/  IMAD.MOV.U32 R131, RZ, RZ, R215 ;  /* 0x000000ffff837224 */ /* 0x000fe200078e00d7 */
[----:B------:R-:W-:-:S02]  /*111b0*/  FSEL R103, R83, -INF , !P4 ;  /* 0xff80000053677808 */ /* 0x000fc40006000000 */
[----:B------:R-:W-:Y:S02]  /*111c0*/  ISETP.GT.AND P1, PT, R233, R34, PT ;  /* 0x00000022e900720c */ /* 0x000fe40003f24270 */
[C---:B------:R-:W-:Y:S02]  /*111d0*/  ISETP.GT.AND P5, PT, R232.reuse, R9, PT ;  /* 0x00000009e800720c */ /* 0x040fe40003fa4270 */
[C---:B------:R-:W-:Y:S02]  /*111e0*/  ISETP.GT.AND P2, PT, R232.reuse, R8, PT ;  /* 0x00000008e800720c */ /* 0x040fe40003f44270 */
[----:B------:R-:W-:Y:S02]  /*111f0*/  ISETP.GT.AND P4, PT, R232, R6, PT ;  /* 0x00000006e800720c */ /* 0x000fe40003f84270 */
[----:B------:R-:W-:Y:S01]  /*11200*/  FSEL R116, R183, -INF , !P3 ;  /* 0xff800000b7747808 */ /* 0x000fe20005800000 */
[----:B------:R-:W-:Y:S01]  /*11210*/  IMAD.MOV.U32 R183, RZ, RZ, R223 ;  /* 0x000000ffffb77224 */ /* 0x000fe200078e00df */
[----:B------:R-:W-:-:S02]  /*11220*/  ISETP.GT.AND P3, PT, R233, R32, PT ;  /* 0x00000020e900720c */ /* 0x000fc40003f64270 */
[----:B------:R-:W-:Y:S02]  /*11230*/  FSEL R40, R200, -INF , !P1 ;  /* 0xff800000c8287808 */ /* 0x000fe40004800000 */
[----:B------:R-:W-:Y:S01]  /*11240*/  FSEL R110, R179, -INF , !P5 ;  /* 0xff800000b36e7808 */ /* 0x000fe20006800000 */
[----:B------:R-:W-:Y:S01]  /*11250*/  IMAD.MOV.U32 R179, RZ, RZ, R224 ;  /* 0x000000ffffb37224 */ /* 0x000fe200078e00e0 */
[----:B------:R-:W-:Y:S02]  /*11260*/  FSEL R112, R78, -INF , !P2 ;  /* 0xff8000004e707808 */ /* 0x000fe40005000000 */
[----:B------:R-:W-:Y:S02]  /*11270*/  FSEL R115, R182, -INF , !P4 ;  /* 0xff800000b6737808 */ /* 0x000fe40006000000 */
[----:B------:R-:W-:Y:S02]  /*11280*/  ISETP.GT.AND P1, PT, R233, R29, PT ;  /* 0x0000001de900720c */ /* 0x000fe40003f24270 */
[----:B------:R-:W-:-:S02]  /*11290*/  ISETP.GT.AND P5, PT, R232, R4, PT ;  /* 0x00000004e800720c */ /* 0x000fc40003fa4270 */
[----:B------:R-:W-:Y:S02]  /*112a0*/  ISETP.GT.AND P2, PT, R232, R0, PT ;  /* 0x00000000e800720c */ /* 0x000fe40003f44270 */
[C---:B------:R-:W-:Y:S02]  /*112b0*/  ISETP.GT.AND P4, PT, R233.reuse, R33, PT ;  /* 0x00000021e900720c */ /* 0x040fe40003f84270 */
[----:B------:R-:W-:Y:S01]  /*112c0*/  FSEL R45, R192, -INF , !P3 ;  /* 0xff800000c02d7808 */ /* 0x000fe20005800000 */
[----:B------:R-:W-:Y:S01]  /*112d0*/  IMAD.MOV.U32 R192, RZ, RZ, R212 ;  /* 0x000000ffffc07224 */ /* 0x000fe200078e00d4 */
[----:B------:R-:W-:Y:S02]  /*112e0*/  ISETP.GT.AND P3, PT, R233, R27, PT ;  /* 0x0000001be900720c */ /* 0x000fe40003f64270 */
        /* <DEDUP_REMOVED lines=8> */
[----:B------:R-:W-:Y:S02]  /*11370*/  FSEL R55, R197, -INF , !P3 ;  /* 0xff800000c5377808 */ /* 0x000fe40005800000 */
[----:B------:R-:W-:Y:S02]  /*11380*/  ISETP.GT.AND P3, PT, R233, R22, PT ;  /* 0x00000016e900720c */ /* 0x000fe40003f64270 */
[----:B------:R-:W-:Y:S02]  /*11390*/  FSEL R61, R208, -INF , !P1 ;  /* 0xff800000d03d7808 */ /* 0x000fe40004800000 */
[----:B------:R-:W-:Y:S01]  /*113a0*/  FSEL R47, R193, -INF , !P5 ;  /* 0xff800000c12f7808 */ /* 0x000fe20006800000 */
[----:B------:R-:W-:Y:S01]  /*113b0*/  IMAD.MOV.U32 R193, RZ, RZ, R187 ;  /* 0x000000ffffc17224 */ /* 0x000fe200078e00bb */
        /* <DEDUP_REMOVED lines=9> */
[----:B------:R-:W-:Y:S01]  /*11450*/  FSEL R57, R244, -INF , !P5 ;  /* 0xff800000f4397808 */ /* 0x000fe20006800000 */
[----:B------:R-:W-:Y:S01]  /*11460*/  IMAD.MOV.U32 R244, RZ, RZ, R130 ;  /* 0x000000fffff47224 */ /* 0x000fe200078e0082 */
[----:B------:R-:W-:Y:S01]  /*11470*/  FSEL R59, R245, -INF , !P2 ;  /* 0xff800000f53b7808 */ /* 0x000fe20005000000 */
[----:B------:R-:W-:Y:S01]  /*11480*/  IMAD.MOV.U32 R245, RZ, RZ, R134 ;  /* 0x000000fffff57224 */ /* 0x000fe200078e0086 */
[----:B------:R-:W-:Y:S02]  /*11490*/  FSEL R63, R209, -INF , !P4 ;  /* 0xff800000d13f7808 */ /* 0x000fe40006000000 */
[C---:B------:R-:W-:Y:S02]  /*114a0*/  ISETP.GT.AND P1, PT, R233.reuse, R14, PT ;  /* 0x0000000ee900720c */ /* 0x040fe40003f24270 */
[----:B------:R-:W-:-:S02]  /*114b0*/  ISETP.GT.AND P5, PT, R233, R21, PT ;  /* 0x00000015e900720c */ /* 0x000fc40003fa4270 */
[C---:B------:R-:W-:Y:S02]  /*114c0*/  ISETP.GT.AND P2, PT, R233.reuse, R20, PT ;  /* 0x00000014e900720c */ /* 0x040fe40003f44270 */
[----:B------:R-:W-:Y:S02]  /*114d0*/  ISETP.GT.AND P4, PT, R233, R18, PT ;  /* 0x00000012e900720c */ /* 0x000fe40003f84270 */
[----:B------:R-:W-:Y:S02]  /*114e0*/  FSEL R75, R75, -INF , !P3 ;  /* 0xff8000004b4b7808 */ /* 0x000fe40005800000 */
[----:B------:R-:W-:Y:S02]  /*114f0*/  ISETP.GT.AND P3, PT, R233, R12, PT ;  /* 0x0000000ce900720c */ /* 0x000fe40003f64270 */
[----:B------:R-:W-:Y:S01]  /*11500*/  FSEL R82, R123, -INF , !P1 ;  /* 0xff8000007b527808 */ /* 0x000fe20004800000 */
        /* <DEDUP_REMOVED lines=28> */
[----:B------:R-:W-:Y:S01]  /*116d0*/  FSEL R107, R234, -INF , !P4 ;  /* 0xff800000ea6b7808 */ /* 0x000fe20006000000 */
[----:B------:R-:W-:Y:S01]  /*116e0*/  IMAD.MOV.U32 R244, RZ, RZ, R131 ;  /* 0x000000fffff47224 */ /* 0x000fe200078e0083 */
[----:B------:R-:W-:Y:S02]  /*116f0*/  ISETP.GT.AND P1, PT, R236, R34, PT ;  /* 0x00000022ec00720c */ /* 0x000fe40003f24270 */
[----:B------:R-:W-:-:S02]  /*11700*/  ISETP.GT.AND P5, PT, R233, R6, PT ;  /* 0x00000006e900720c */ /* 0x000fc40003fa4270 */
[C---:B------:R-:W-:Y:S02]  /*11710*/  ISETP.GT.AND P2, PT, R233.reuse, R5, PT ;  /* 0x00000005e900720c */ /* 0x040fe40003f44270 */
[----:B------:R-:W-:Y:S02]  /*11720*/  ISETP.GT.AND P4, PT, R233, R0, PT ;  /* 0x00000000e900720c */ /* 0x000fe40003f84270 */
[----:B------:R-:W-:Y:S02]  /*11730*/  FSEL R42, R120, -INF , !P3 ;  /* 0xff800000782a7808 */ /* 0x000fe40005800000 */
[----:B------:R-:W-:Y:S02]  /*11740*/  ISETP.GE.AND P3, PT, R34, R184, PT ;  /* 0x000000b82200720c */ /* 0x000fe40003f66270 */
[----:B------:R-:W-:Y:S02]  /*11750*/  FSEL R35, R202, -INF , !P1 ;  /* 0xff800000ca237808 */ /* 0x000fe40004800000 */
[----:B------:R-:W-:-:S02]  /*11760*/  FSEL R113, R113, -INF , !P5 ;  /* 0xff80000071717808 */ /* 0x000fc40006800000 */
[----:B------:R-:W-:Y:S02]  /*11770*/  FSEL R114, R114, -INF , !P2 ;  /* 0xff80000072727808 */ /* 0x000fe40005000000 */
[----:B------:R-:W-:Y:S02]  /*11780*/  FSEL R122, R220, -INF , !P4 ;  /* 0xff800000dc7a7808 */ /* 0x000fe40006000000 */
[C---:B------:R-:W-:Y:S02]  /*11790*/  ISETP.GE.AND P1, PT, R34.reuse, R185, PT ;  /* 0x000000b92200720c */ /* 0x040fe40003f26270 */
[C---:B------:R-:W-:Y:S02]  /*117a0*/  ISETP.GE.AND P5, PT, R34.reuse, R226, PT ;  /* 0x000000e22200720c */ /* 0x040fe40003fa6270 */
[----:B------:R-:W-:Y:S02]  /*117b0*/  ISETP.GE.AND P2, PT, R34, R186, PT ;  /* 0x000000ba2200720c */ /* 0x000fe40003f46270 */
[----:B------:R-:W-:-:S02]  /*117c0*/  ISETP.GT.AND P4, PT, R225, R33, PT ;  /* 0x00000021e100720c */ /* 0x000fc40003f84270 */
        /* <DEDUP_REMOVED lines=11> */
[----:B------:R-:W-:-:S02]  /*11880*/  ISETP.GT.AND P3, PT, R225, R32, PT ;  /* 0x00000020e100720c */ /* 0x000fc40003f64270 */
[----:B------:R-:W-:Y:S02]  /*11890*/  FSEL R224, R43, -INF , !P1 ;  /* 0xff8000002be07808 */ /* 0x000fe40004800000 */
[----:B------:R-:W-:Y:S02]  /*118a0*/  ISETP.GT.AND P1, PT, R236, R32, PT ;  /* 0x00000020ec00720c */ /* 0x000fe40003f24270 */
[----:B------:R-:W-:Y:S02]  /*118b0*/  FSEL R35, R34, -INF , !P5 ;  /* 0xff80000022237808 */ /* 0x000fe40006800000 */
[----:B------:R-:W-:Y:S02]  /*118c0*/  FSEL R34, R104, -INF , !P3 ;  /* 0xff80000068227808 */ /* 0x000fe40005800000 */
[----:B------:R-:W-:Y:S02]  /*118d0*/  FSEL R228, R33, -INF , !P4 ;  /* 0xff80000021e47808 */ /* 0x000fe40006000000 */
[----:B------:R-:W-:-:S02]  /*118e0*/  ISETP.GE.AND P3, PT, R32, R184, PT ;  /* 0x000000b82000720c */ /* 0x000fc40003f66270 */
[----:B------:R-:W-:Y:S02]  /*118f0*/  FSEL R33, R194, -INF , !P1 ;  /* 0xff800000c2217808 */ /* 0x000fe40004800000 */
[----:B------:R-:W-:Y:S02]  /*11900*/  FSEL R40, R44, -INF , !P2 ;  /* 0xff8000002c287808 */ /* 0x000fe40005000000 */
[C---:B------:R-:W-:Y:S02]  /*11910*/  ISETP.GE.AND P1, PT, R32.reuse, R185, PT ;  /* 0x000000b92000720c */ /* 0x040fe40003f26270 */
[C---:B------:R-:W-:Y:S02]  /*11920*/  ISETP.GE.AND P5, PT, R32.reuse, R226, PT ;  /* 0x000000e22000720c */ /* 0x040fe40003fa6270 */
[----:B------:R-:W-:Y:S02]  /*11930*/  ISETP.GE.AND P2, PT, R32, R186, PT ;  /* 0x000000ba2000720c */ /* 0x000fe40003f46270 */
[----:B------:R-:W-:-:S02]  /*11940*/  ISETP.GT.AND P4, PT, R225, R31, PT ;  /* 0x0000001fe100720c */ /* 0x000fc40003f84270 */
[----:B------:R-:W-:Y:S01]  /*11950*/  FSEL R233, R45, -INF , !P3 ;  /* 0xff8000002de97808 */ /* 0x000fe20005800000 */
[----:B------:R-:W-:Y:S01]  /*11960*/  IMAD.MOV.U32 R45, RZ, RZ, R170 ;  /* 0x000000ffff2d7224 */ /* 0x000fe200078e00aa */
[----:B------:R-:W-:Y:S01]  /*11970*/  ISETP.GT.AND P3, PT, R236, R31, PT ;  /* 0x0000001fec00720c */ /* 0x000fe20003f64270 */
[----:B------:R-:W-:Y:S01]  /*11980*/  IMAD.MOV.U32 R170, RZ, RZ, R123 ;  /* 0x000000ffffaa7224 */ /* 0x000fe200078e007b */
[----:B------:R-:W-:Y:S02]  /*11990*/  FSEL R235, R33, -INF , !P1 ;  /* 0xff80000021eb7808 */ /* 0x000fe40004800000 */
[----:B------:R-:W-:Y:S02]  /*119a0*/  FSEL R32, R105, -INF , !P4 ;  /* 0xff80000069207808 */ /* 0x000fe40006000000 */
[----:B------:R-:W-:Y:S01]  /*119b0*/  FSEL R43, R34, -INF , !P5 ;  /* 0xff800000222b7808 */ /* 0x000fe20006800000 */
[----:B------:R-:W-:Y:S01]  /*119c0*/  IMAD.MOV.U32 R34, RZ, RZ, R240 ;  /* 0x000000ffff227224 */ /* 0x000fe200078e00f0 */
        /* <DEDUP_REMOVED lines=125> */
[----:B------:R-:W-:Y:S01]  /*121a0*/  FSEL R21, R192, -INF , !P3 ;  /* 0xff800000c0157808 */ /* 0x000fe20005800000 */
[----:B------:R-:W-:Y:S01]  /*121b0*/  IMAD.MOV.U32 R192, RZ, RZ, R179 ;  /* 0x000000ffffc07224 */ /* 0x000fe200078e00b3 */
[----:B------:R-:W-:-:S02]  /*121c0*/  ISETP.GT.AND P3, PT, R225, R20, PT ;  /* 0x00000014e100720c */ /* 0x000fc40003f64270 */
[----:B------:R-:W-:Y:S01]  /*121d0*/  FSEL R187, R66, -INF , !P1 ;  /* 0xff80000042bb7808 */ /* 0x000fe20004800000 */
[----:B------:R-:W-:Y:S01]  /*121e0*/  IMAD.MOV.U32 R240, RZ, RZ, R192 ;  /* 0x000000fffff07224 */ /* 0x000fe200078e00c0 */
        /* <DEDUP_REMOVED lines=27> */
[----:B------:R-:W-:Y:S02]  /*123a0*/  ISETP.GT.AND P4, PT, R225, R17, PT ;  /* 0x00000011e100720c */ /* 0x000fe40003f84270 */
[----:B------:R-:W-:-:S02]  /*123b0*/  FSEL R20, R132, -INF , !P3 ;  /* 0xff80000084147808 */ /* 0x000fc40005800000 */
[----:B------:R-:W-:Y:S02]  /*123c0*/  ISETP.GE.AND P3, PT, R18, R184, PT ;  /* 0x000000b81200720c */ /* 0x000fe40003f66270 */
[----:B------:R-:W-:Y:S02]  /*123d0*/  FSEL R124, R84, -INF , !P2 ;  /* 0xff800000547c7808 */ /* 0x000fe40005000000 */
[----:B------:R-:W-:Y:S02]  /*123e0*/  FSEL R19, R193, -INF , !P1 ;  /* 0xff800000c1137808 */ /* 0x000fe40004800000 */
[C---:B------:R-:W-:Y:S02]  /*123f0*/  ISETP.GE.AND P5, PT, R18.reuse, R226, PT ;  /* 0x000000e21200720c */ /* 0x040fe40003fa6270 */
[C---:B------:R-:W-:Y:S02]  /*12400*/  ISETP.GE.AND P2, PT, R18.reuse, R186, PT ;  /* 0x000000ba1200720c */ /* 0x040fe40003f46270 */
[----:B------:R-:W-:-:S02]  /*12410*/  ISETP.GE.AND P1, PT, R18, R185, PT ;  /* 0x000000b91200720c */ /* 0x000fc40003f26270 */
[----:B------:R-:W-:Y:S02]  /*12420*/  FSEL R18, R133, -INF , !P4 ;  /* 0xff80000085127808 */ /* 0x000fe40006000000 */
[----:B------:R-:W-:Y:S02]  /*12430*/  FSEL R133, R73, -INF , !P3 ;  /* 0xff80000049857808 */ /* 0x000fe40005800000 */
[----:B------:R-:W-:Y:S02]  /*12440*/  ISETP.GT.AND P3, PT, R236, R17, PT ;  /* 0x00000011ec00720c */ /* 0x000fe40003f64270 */
        /* <DEDUP_REMOVED lines=157> */
[----:B------:R-:W-:Y:S02]  /*12e20*/  ISETP.GE.AND P2, PT, R4, R226, PT ;  /* 0x000000e20400720c */ /* 0x000fe40003f46270 */
[----:B------:R-:W-:Y:S02]  /*12e30*/  FSEL R5, R68, -INF , !P5 ;  /* 0xff80000044057808 */ /* 0x000fe40006800000 */
[----:B------:R-:W-:-:S02]  /*12e40*/  ISETP.GT.AND P1, PT, R236, R4, PT ;  /* 0x00000004ec00720c */ /* 0x000fc40003f24270 */
        /* <DEDUP_REMOVED lines=17> */
[----:B------:R-:W-:-:S02]  /*12f60*/  FSEL R67, R5, -INF , !P4 ;  /* 0xff80000005437808 */ /* 0x000fc40006000000 */
[----:B------:R-:W-:Y:S02]  /*12f70*/  FSEL R45, R119, -INF , !P3 ;  /* 0xff800000772d7808 */ /* 0x000fe40005800000 */
[----:B------:R-:W-:Y:S02]  /*12f80*/  FSEL R49, R122, -INF , !P5 ;  /* 0xff8000007a317808 */ /* 0x000fe40006800000 */
[----:B------:R-:W-:Y:S01]  /*12f90*/  FSEL R51, R0, -INF , !P2 ;  /* 0xff80000000337808 */ /* 0x000fe20005000000 */
[----:B------:R-:W-:Y:S06]  /*12fa0*/  BRA.U !UP0, `(.L_x_1117) ;  /* 0x0000000108ec7547 */ /* 0x000fec000b800000 */
[----:B------:R-:W2:Y:S04]  /*12fb0*/  LDL R244, [R1+0x324] ;  /* 0x0003240001f47983 */ /* 0x000ea80000100800 */
[----:B------:R-:W3:Y:S01]  /*12fc0*/  LDL R252, [R1+0x320] ;  /* 0x0003200001fc7983 */ /* 0x000ee20000100800 */
[----:B------:R-:W-:Y:S01]  /*12fd0*/  UIADD3 UR9, UPT, UPT, UR21, -0x3, URZ ;  /* 0xfffffffd15097890 */ /* 0x000fe2000fffe0ff */
[----:B------:R-:W-:Y:S01]  /*12fe0*/  IMAD.U32 R5, RZ, RZ, UR10 ;  /* 0x0000000aff057e24 */ /* 0x000fe2000f8e00ff */
[----:B------:R-:W-:Y:S01]  /*12ff0*/  BSSY.RECONVERGENT B0, `(.L_x_1118) ;  /* 0x0000035000007945 */ /* 0x000fe20003800200 */
[----:B------:R-:W-:Y:S01]  /*13000*/  IMAD.U32 R10, RZ, RZ, UR10 ;  /* 0x0000000aff0a7e24 */ /* 0x000fe2000f8e00ff */
[----:B------:R-:W-:Y:S01]  /*13010*/  UIMAD.WIDE.U32 UR22, UR9, UR10, URZ ;  /* 0x0000000a091672a5 */ /* 0x000fe2000f8e00ff */
[----:B------:R-:W-:Y:S01]  /*13020*/  IMAD.U32 R8, RZ, RZ, UR10 ;  /* 0x0000000aff087e24 */ /* 0x000fe2000f8e00ff */
[----:B------:R1:W-:Y:S01]  /*13030*/  @P0 STS.128 [R237+0x2000], RZ ;  /* 0x002000ffed000388 */ /* 0x0003e20000000c00 */
[----:B------:R-:W-:Y:S01]  /*13040*/  IMAD.U32 R7, RZ, RZ, UR11 ;  /* 0x0000000bff077e24 */ /* 0x000fe2000f8e00ff */
[----:B------:R-:W-:Y:S01]  /*13050*/  UIMAD UR9, UR9, UR11, UR23 ;  /* 0x0000000b090972a4 */ /* 0x000fe2000f8e0217 */
[----:B------:R-:W-:Y:S01]  /*13060*/  IMAD.U32 R6, RZ, RZ, UR10 ;  /* 0x0000000aff067e24 */ /* 0x000fe2000f8e00ff */
[----:B------:R-:W-:Y:S01]  /*13070*/  USHF.L.U32 UR20, UR22, 0x7, URZ ;  /* 0x0000000716147899 */ /* 0x000fe200080006ff */
[----:B------:R-:W-:Y:S01]  /*13080*/  IMAD.U32 R4, RZ, RZ, UR11 ;  /* 0x0000000bff047e24 */ /* 0x000fe2000f8e00ff */
[----:B------:R-:W-:-:S04]  /*13090*/  USHF.L.U64.HI UR9, UR22, 0x7, UR9 ;  /* 0x0000000716097899 */ /* 0x000fc80008010209 */
[----:B------:R-:W-:Y:S01]  /*130a0*/  @!P0 LEA R5, P2, R5, UR20, 0x5 ;  /* 0x0000001405058c11 */ /* 0x000fe2000f8428ff */
[----:B------:R-:W-:Y:S01]  /*130b0*/  IMAD.U32 R0, RZ, RZ, UR20 ;  /* 0x00000014ff007e24 */ /* 0x000fe2000f8e00ff */
[----:B------:R-:W-:Y:S02]  /*130c0*/  @!P0 LEA R10, P1, R10, UR20, 0x6 ;  /* 0x000000140a0a8c11 */ /* 0x000fe4000f8230ff */
[----:B------:R-:W-:Y:S01]  /*130d0*/  @!P0 LEA.HI.X R12, R8, UR9, R7, 0x5, P2 ;  /* 0x00000009080c8c11 */ /* 0x000fe200090f2c07 */
[----:B------:R-:W-:Y:S01]  /*130e0*/  IMAD.U32 R7, RZ, RZ, UR9 ;  /* 0x00000009ff077e24 */ /* 0x000fe2000f8e00ff */
[----:B------:R-:W-:Y:S02]  /*130f0*/  @!P0 LEA.HI.X R11, R6, UR9, R4, 0x6, P1 ;  /* 0x00000009060b8c11 */ /* 0x000fe400088f3404 */
[-C--:B--2---:R-:W-:Y:S02]  /*13100*/  @!P0 LEA R8, P3, R0, R244.reuse, 0x1 ;  /* 0x000000f400088211 */ /* 0x084fe400078608ff */
[----:B------:R-:W-:-:S02]  /*13110*/  @!P0 LEA R6, P2, R5, R244, 0x1 ;  /* 0x000000f405068211 */ /* 0x000fc400078408ff */
[----:B------:R-:W-:Y:S02]  /*13120*/  @!P0 LEA R4, P1, R10, R244, 0x1 ;  /* 0x000000f40a048211 */ /* 0x000fe400078208ff */
[-C--:B---3--:R-:W-:Y:S02]  /*13130*/  @!P0 LEA.HI.X R9, R0, R252.reuse, R7, 0x1, P3 ;  /* 0x000000fc00098211 */ /* 0x088fe400018f0c07 */
        /* <DEDUP_REMOVED lines=32> */
.L_x_1119:
[----:B------:R-:W-:Y:S05]  /*13340*/  BSYNC.RECONVERGENT B0 ;  /* 0x0000000000007941 */ /* 0x000fea0003800200 */
.L_x_1118:
[----:B------:R-:W0:Y:S02]  /*13350*/  LDGDEPBAR ;  /* 0x00000000000079af */ /* 0x000e240000000000 */
.L_x_1117:
[----:B------:R-:W-:Y:S04]  /*13360*/  STL [R1+0x4c8], R155 ;  /* 0x0004c89b01007387 */ /* 0x000fe80000100800 */
[----:B------:R-:W-:Y:S04]  /*13370*/  STL [R1+0x4c4], R146 ;  /* 0x0004c49201007387 */ /* 0x000fe80000100800 */
[----:B------:R-:W-:Y:S04]  /*13380*/  STL [R1+0x4c0], R147 ;  /* 0x0004c09301007387 */ /* 0x000fe80000100800 */
[----:B------:R-:W-:Y:S04]  /*13390*/  STL [R1+0x4bc], R142 ;  /* 0x0004bc8e01007387 */ /* 0x000fe80000100800 */
[----:B------:R-:W-:Y:S04]  /*133a0*/  STL [R1+0x4b8], R143 ;  /* 0x0004b88f01007387 */ /* 0x000fe80000100800 */
[----:B------:R-:W-:Y:S04]  /*133b0*/  STL [R1+0x4b4], R138 ;  /* 0x0004b48a01007387 */ /* 0x000fe80000100800 */
[----:B------:R-:W-:Y:S04]  /*133c0*/  STL [R1+0x4b0], R139 ;  /* 0x0004b08b01007387 */ /* 0x000fe80000100800 */
[----:B------:R-:W-:Y:S04]  /*133d0*/  STL.64 [R1+0x4a8], R166 ;  /* 0x0004a8a601007387 */ /* 0x000fe80000100a00 */
[----:B------:R-:W-:Y:S04]  /*133e0*/  STL.64 [R1+0x4a0], R162 ;  /* 0x0004a0a201007387 */ /* 0x000fe80000100a00 */
[----:B------:R-:W-:Y:S04]  /*133f0*/  STL [R1+0x498], R164 ;  /* 0x000498a401007387 */ /* 0x000fe80000100800 */
[----:B------:R3:W-:Y:S04]  /*13400*/  STL.64 [R1+0x490], R158 ;  /* 0x0004909e01007387 */ /* 0x0007e80000100a00 */
[----:B---3--:R-:W3:Y:S04]  /*13410*/  LDL.64 R158, [R1+0x160] ;  /* 0x00016000019e7983 */ /* 0x008ee80000100a00 */
[----:B------:R4:W-:Y:S04]  /*13420*/  STL.64 [R1+0x488], R150 ;  /* 0x0004889601007387 */ /* 0x0009e80000100a00 */
[----:B----4-:R-:W4:Y:S01]  /*13430*/  LDL.64 R150, [R1+0x150] ;  /* 0x0001500001967983 */ /* 0x010f220000100a00 */
[----:B------:R-:W-:Y:S01]  /*13440*/  FMNMX3.FTZ R0, R39, R42, R35, !PT ;  /* 0x0000002a27007276 */ /* 0x000fe20007810023 */
[----:B------:R-:W-:Y:S01]  /*13450*/  UIADD3 UR8, UPT, UPT, UR33, -0x4, URZ ;  /* 0xfffffffc21087890 */ /* 0x000fe2000fffe0ff */
[----:B-1----:R-:W-:Y:S01]  /*13460*/  IMAD.U32 R5, RZ, RZ, UR27 ;  /* 0x0000001bff057e24 */ /* 0x002fe2000f8e00ff */
[----:B------:R-:W1:Y:S01]  /*13470*/  S2R R85, SR_TID.X ;  /* 0x0000000000557919 */ /* 0x000e620000002100 */
[----:B------:R-:W-:Y:S01]  /*13480*/  FMNMX3.FTZ R0, R0, R43, R33, !PT ;  /* 0x0000002b00007276 */ /* 0x000fe20007810021 */
[----:B------:R-:W2:Y:S03]  /*13490*/  S2R R80, SR_CTAID.X ;  /* 0x0000000000507919 */ /* 0x000ea60000002500 */
[----:B------:R-:W-:-:S02]  /*134a0*/  FMNMX3.FTZ R4, R0, R47, R31, !PT ;  /* 0x0000002f00047276 */ /* 0x000fc4000781001f */
        /* <DEDUP_REMOVED lines=25> */
[----:B------:R-:W-:Y:S01]  /*13640*/  STL.64 [R1+0x408], R2 ;  /* 0x0004080201007387 */ /* 0x000fe20000100a00 */
        /* <DEDUP_REMOVED lines=15> */
[----:B-1----:R-:W-:Y:S02]  /*13740*/  SHF.R.U32.HI R85, RZ, 0x5, R85 ;  /* 0x00000005ff557819 */ /* 0x002fe40000011655 */
[----:B------:R-:W-:Y:S01]  /*13750*/  FMNMX3.FTZ R0, R0, R115, R116, !PT ;  /* 0x0000007300007276 */ /* 0x000fe20007810074 */
[----:B------:R-:W1:Y:S02]  /*13760*/  SHFL.BFLY PT, R8, R4, 0x2, 0x1f ;  /* 0x0c401f0004087f89 */ /* 0x000e6400000e0000 */
[----:B--2---:R-:W-:Y:S01]  /*13770*/  IMAD R80, R80, 0x8, R85 ;  /* 0x0000000850507824 */ /* 0x004fe200078e0255 */
[----:B------:R-:W-:Y:S01]  /*13780*/  FMNMX3.FTZ R0, R0, R48, R45, !PT ;  /* 0x0000003000007276 */ /* 0x000fe2000781002d */
[----:B------:R-:W-:Y:S02]  /*13790*/  STL [R1+0x35c], R219 ;  /* 0x00035cdb01007387 */ /* 0x000fe40000100800 */
[----:B------:R-:W-:-:S02]  /*137a0*/  IMAD.WIDE.U32 R80, R80, -0x326172a9, RZ ;  /* 0xcd9e8d5750507825 */ /* 0x000fc400078e00ff */
[----:B------:R-:W2:Y:S04]  /*137b0*/  SHFL.BFLY PT, R6, R0, 0x2, 0x1f ;  /* 0x0c401f0000067f89 */ /* 0x000ea800000e0000 */
[----:B------:R-:W-:Y:S04]  /*137c0*/  STL [R1+0x358], R218 ;  /* 0x000358da01007387 */ /* 0x000fe80000100800 */
[----:B------:R-:W-:Y:S04]  /*137d0*/  STL [R1+0x354], R217 ;  /* 0x000354d901007387 */ /* 0x000fe80000100800 */
[----:B------:R-:W-:Y:S01]  /*137e0*/  STL [R1+0x350], R216 ;  /* 0x000350d801007387 */ /* 0x000fe20000100800 */
[----:B-1----:R-:W-:-:S03]  /*137f0*/  FMNMX.FTZ R8, R4, R8, !PT ;  /* 0x0000000804087209 */ /* 0x002fc60007810000 */
[----:B------:R-:W-:Y:S04]  /*13800*/  STL [R1+0x34c], R186 ;  /* 0x00034cba01007387 */ /* 0x000fe80000100800 */
[----:B------:R-:W1:Y:S01]  /*13810*/  SHFL.BFLY PT, R10, R8, 0x1, 0x1f ;  /* 0x0c201f00080a7f89 */ /* 0x000e6200000e0000 */
[----:B--2---:R-:W-:-:S03]  /*13820*/  FMNMX.FTZ R0, R0, R6, !PT ;  /* 0x0000000600007209 */ /* 0x004fc60007810000 */
[----:B------:R-:W-:Y:S04]  /*13830*/  STL [R1+0x348], R185 ;  /* 0x000348b901007387 */ /* 0x000fe80000100800 */
[----:B------:R-:W2:Y:S04]  /*13840*/  SHFL.BFLY PT, R11, R0, 0x1, 0x1f ;  /* 0x0c201f00000b7f89 */ /* 0x000ea800000e0000 */
[----:B------:R-:W-:Y:S01]  /*13850*/  STL [R1+0x344], R184 ;  /* 0x000344b801007387 */ /* 0x000fe20000100800 */
[----:B-1----:R-:W-:-:S04]  /*13860*/  FMNMX.FTZ R242, R8, R10, !PT ;  /* 0x0000000a08f27209 */ /* 0x002fc80007810000 */
[----:B------:R-:W-:Y:S02]  /*13870*/  FSETP.NEU.FTZ.AND P3, PT, R242, -INF , PT ;  /* 0xff800000f200780b */ /* 0x000fe40003f7d000 */
[----:B--2---:R-:W-:-:S04]  /*13880*/  FMNMX.FTZ R241, R0, R11, !PT ;  /* 0x0000000b00f17209 */ /* 0x004fc80007810000 */
[----:B------:R-:W-:Y:S02]  /*13890*/  FSETP.NEU.FTZ.AND P2, PT, R241, -INF , PT ;  /* 0xff800000f100780b */ /* 0x000fe40003f5d000 */
[----:B---3--:R-:W-:Y:S01]  /*138a0*/  LOP3.LUT R4, R5, UR8, R159, 0x96, !PT ;  /* 0x0000000805047c12 */ /* 0x008fe2000f8e969f */
[----:B------:R-:W-:-:S04]  /*138b0*/  UIADD3 UR8, UPT, UPT, UR33, -0x3, URZ ;  /* 0xfffffffd21087890 */ /* 0x000fc8000fffe0ff */
[----:B------:R-:W-:-:S05]  /*138c0*/  IMAD.WIDE.U32 R26, R4, -0x326172a9, RZ ;  /* 0xcd9e8d57041a7825 */ /* 0x000fca00078e00ff */
[----:B------:R-:W-:Y:S02]  /*138d0*/  LOP3.LUT R4, R80, UR32, R27, 0x96, !PT ;  /* 0x0000002050047c12 */ /* 0x000fe4000f8e961b */
[----:B------:R-:W-:-:S03]  /*138e0*/  LOP3.LUT R6, R26, UR31, R189, 0x96, !PT ;  /* 0x0000001f1a067c12 */ /* 0x000fc6000f8e96bd */
[----:B------:R-:W-:-:S04]  /*138f0*/  IMAD.WIDE.U32 R4, R4, -0x2daee0ad, RZ ;  /* 0xd2511f5304047825 */ /* 0x000fc800078e00ff */
[----:B------:R-:W-:-:S05]  /*13900*/  IMAD.WIDE.U32 R6, R6, -0x2daee0ad, RZ ;  /* 0xd2511f5306067825 */ /* 0x000fca00078e00ff */
[----:B------:R-:W-:-:S05]  /*13910*/  LOP3.LUT R9, R4, UR28, R7, 0x96, !PT ;  /* 0x0000001c04097c12 */ /* 0x000fca000f8e9607 */
[----:B------:R-:W-:Y:S01]  /*13920*/  IMAD.WIDE.U32 R8, R9, -0x326172a9, RZ ;  /* 0xcd9e8d5709087825 */ /* 0x000fe200078e00ff */
[----:B----4-:R-:W-:-:S05]  /*13930*/  LOP3.LUT R5, R150, UR30, R5, 0x96, !PT ;  /* 0x0000001e96057c12 */ /* 0x010fca000f8e9605 */
[----:B------:R-:W-:-:S04]  /*13940*/  IMAD.WIDE.U32 R12, R5, -0x326172a9, RZ ;  /* 0xcd9e8d57050c7825 */ /* 0x000fc800078e00ff */
[----:B------:R-:W-:Y:S01]  /*13950*/  FMUL.FTZ R5, R242, UR34 ;  /* 0x00000022f2057c20 */ /* 0x000fe20008410000 */
[----:B------:R-:W-:Y:S02]  /*13960*/  LOP3.LUT R4, R188, UR29, R13, 0x96, !PT ;  /* 0x0000001dbc047c12 */ /* 0x000fe4000f8e960d */
[----:B------:R-:W-:-:S03]  /*13970*/  LOP3.LUT R7, R12, UR17, R9, 0x96, !PT ;  /* 0x000000110c077c12 */ /* 0x000fc6000f8e9609 */
[----:B------:R-:W-:Y:S01]  /*13980*/  IMAD.WIDE.U32 R12, R4, -0x2daee0ad, RZ ;  /* 0xd2511f53040c7825 */ /* 0x000fe200078e00ff */
[----:B------:R-:W-:-:S03]  /*13990*/  FSEL R4, R5, RZ, P3 ;  /* 0x000000ff05047208 */ /* 0x000fc60001800000 */
[----:B------:R-:W-:Y:S01]  /*139a0*/  FMUL.FTZ R5, R241, UR34 ;  /* 0x00000022f1057c20 */ /* 0x000fe20008410000 */
[----:B------:R-:W-:Y:S01]  /*139b0*/  IMAD.WIDE.U32 R10, R7, -0x2daee0ad, RZ ;  /* 0xd2511f53070a7825 */ /* 0x000fe200078e00ff */
[----:B------:R-:W-:-:S03]  /*139c0*/  LOP3.LUT R6, R6, UR16, R13, 0x96, !PT ;  /* 0x0000001006067c12 */ /* 0x000fc6000f8e960d */
[----:B------:R-:W-:Y:S01]  /*139d0*/  FFMA.FTZ R0, R42, UR34, -R4 ;  /* 0x000000222a007c23 */ /* 0x000fe20008010804 */
[----:B------:R-:W-:-:S03]  /*139e0*/  LOP3.LUT R9, R12, UR14, R11, 0x96, !PT ;  /* 0x0000000e0c097c12 */ /* 0x000fc6000f8e960b */
[----:B------:R1:W-:Y:S01]  /*139f0*/  MUFU.EX2 R146, R0 ;  /* 0x0000000000927308 */ /* 0x0003e20000000800 */
[----:B------:R-:W-:-:S04]  /*13a00*/  IMAD.WIDE.U32 R6, R6, -0x326172a9, RZ ;  /* 0xcd9e8d5706067825 */ /* 0x000fc800078e00ff */
[----:B------:R-:W-:Y:S01]  /*13a10*/  IMAD.WIDE.U32 R162, R9, -0x326172a9, RZ ;  /* 0xcd9e8d5709a27825 */ /* 0x000fe200078e00ff */
[----:B------:R-:W-:-:S03]  /*13a20*/  LOP3.LUT R8, R8, UR15, R7, 0x96, !PT ;  /* 0x0000000f08087c12 */ /* 0x000fc6000f8e9607 */
[----:B------:R-:W-:Y:S01]  /*13a30*/  FFMA.FTZ R7, R43, UR34, -R4 ;  /* 0x000000222b077c23 */ /* 0x000fe20008010804 */
[----:B------:R-:W-:-:S03]  /*13a40*/  LOP3.LUT R34, R6, UR13, R163, 0x96, !PT ;  /* 0x0000000d06227c12 */ /* 0x000fc6000f8e96a3 */
[----:B------:R2:W-:Y:S01]  /*13a50*/  MUFU.EX2 R143, R7 ;  /* 0x00000007008f7308 */ /* 0x0005e20000000800 */
[----:B------:R-:W-:Y:S01]  /*13a60*/  LOP3.LUT R6, R34, 0xff, RZ, 0xc0, !PT ;  /* 0x000000ff22067812 */ /* 0x000fe200078ec0ff */
[----:B------:R3:W-:Y:S01]  /*13a70*/  STL [R1+0x420], R34 ;  /* 0x0004202201007387 */ /* 0x0007e20000100800 */
[----:B-1----:R-:W-:Y:S01]  /*13a80*/  FSEL R0, R5, RZ, P2 ;  /* 0x000000ff05007208 */ /* 0x002fe20001000000 */
[----:B------:R-:W-:Y:S01]  /*13a90*/  FFMA.FTZ R5, R35, UR34, -R4 ;  /* 0x0000002223057c23 */ /* 0x000fe20008010804 */
[----:B------:R-:W-:-:S03]  /*13aa0*/  ISETP.LE.U32.AND P1, PT, R6, UR6, PT ;  /* 0x0000000606007c0c */ /* 0x000fc6000bf23070 */
[----:B------:R1:W4:Y:S01]  /*13ab0*/  MUFU.EX2 R147, R5 ;  /* 0x0000000500937308 */ /* 0x0003220000000800 */
[--C-:B------:R-:W-:Y:S01]  /*13ac0*/  FFMA.FTZ R9, R40, UR34, -R0.reuse ;  /* 0x0000002228097c23 */ /* 0x100fe20008010800 */
[--C-:B------:R-:W-:Y:S01]  /*13ad0*/  FFMA.FTZ R238, R60, UR34, -R0.reuse ;  /* 0x000000223cee7c23 */ /* 0x100fe20008010800 */
[--C-:B------:R-:W-:Y:S01]  /*13ae0*/  FFMA.FTZ R115, R115, UR34, -R0.reuse ;  /* 0x0000002273737c23 */ /* 0x100fe20008010800 */
[----:B------:R-:W-:Y:S01]  /*13af0*/  FFMA.FTZ R116, R116, UR34, -R0 ;  /* 0x0000002274747c23 */ /* 0x000fe20008010800 */
[----:B--2---:R-:W-:-:S03]  /*13b00*/  PRMT R7, R162, 0x7771, RZ ;  /* 0x00007771a2077816 */ /* 0x004fc600000000ff */
[----:B------:R-:W-:Y:S01]  /*13b10*/  MUFU.EX2 R2, R9 ;  /* 0x0000000900027308 */ /* 0x000fe20000000800 */
[----:B-1----:R-:W-:-:S07]  /*13b20*/  FFMA.FTZ R5, R41, UR34, -R0 ;  /* 0x0000002229057c23 */ /* 0x002fce0008010800 */
[----:B------:R1:W2:Y:S02]  /*13b30*/  MUFU.EX2 R155, R5 ;  /* 0x00000005009b7308 */ /* 0x0002a40000000800 */
[----:B-1----:R-:W-:-:S04]  /*13b40*/  LOP3.LUT R5, R34, 0xffff, RZ, 0xc0, !PT ;  /* 0x0000ffff22057812 */ /* 0x002fc800078ec0ff */
[----:B------:R-:W-:-:S04]  /*13b50*/  SHF.R.U32.HI R5, RZ, 0x8, R5 ;  /* 0x00000008ff057819 */ /* 0x000fc80000011605 */
[----:B------:R-:W-:Y:S02]  /*13b60*/  LOP3.LUT R6, R5, 0xffff, RZ, 0xc0, !PT ;  /* 0x0000ffff05067812 */ /* 0x000fe400078ec0ff */
[----:B----4-:R-:W-:Y:S02]  /*13b70*/  F2FP.F16.F32.PACK_AB R5, R147, R146 ;  /* 0x000000929305723e */ /* 0x010fe400000000ff */
[----:B------:R-:W-:Y:S02]  /*13b80*/  ISETP.LE.U32.AND P4, PT, R6, UR6, PT ;  /* 0x0000000606007c0c */ /* 0x000fe4000bf83070 */
[----:B------:R-:W-:Y:S02]  /*13b90*/  PRMT R6, R34, 0x7632, R6 ;  /* 0x0000763222067816 */ /* 0x000fe40000000006 */
[----:B------:R-:W-:Y:S02]  /*13ba0*/  PRMT R109, R5, 0x7610, R109 ;  /* 0x00007610056d7816 */ /* 0x000fe4000000006d */
[----:B------:R-:W-:-:S02]  /*13bb0*/  LOP3.LUT R6, R6, 0xff, RZ, 0xc0, !PT ;  /* 0x000000ff06067812 */ /* 0x000fc400078ec0ff */
[----:B------:R-:W-:Y:S01]  /*13bc0*/  PRMT R108, R5, 0x7632, R108 ;  /* 0x00007632056c7816 */ /* 0x000fe2000000006c */
[----:B------:R-:W-:Y:S01]  /*13bd0*/  @!P1 HADD2 R14, -R109.H0_H0, -RZ.H0_H0 ;  /* 0xa00000ff6d0e9230 */ /* 0x000fe20000000900 */
[----:B------:R-:W-:Y:S01]  /*13be0*/  SHF.R.U32.HI R5, RZ, 0x18, R34 ;  /* 0x00000018ff057819 */ /* 0x000fe20000011622 */
[----:B---3--:R-:W-:Y:S01]  /*13bf0*/  FFMA.FTZ R34, R62, UR34, -R0 ;  /* 0x000000223e227c23 */ /* 0x008fe20008010800 */
[----:B------:R-:W-:Y:S01]  /*13c00*/  ISETP.LE.U32.AND P0, PT, R6, UR6, PT ;  /* 0x0000000606007c0c */ /* 0x000fe2000bf03070 */
[----:B------:R-:W-:Y:S01]  /*13c10*/  FFMA.FTZ R6, R33, UR34, -R4 ;  /* 0x0000002221067c23 */ /* 0x000fe20008010804 */
[----:B------:R-:W-:Y:S01]  /*13c20*/  ISETP.LE.U32.AND P5, PT, R5, UR6, PT ;  /* 0x0000000605007c0c */ /* 0x000fe2000bfa3070 */
[----:B------:R-:W-:Y:S01]  /*13c30*/  @!P4 HADD2 R15, -R108.H0_H0, -RZ.H0_H0 ;  /* 0xa00000ff6c0fc230 */ /* 0x000fe20000000900 */
[----:B--2---:R-:W-:Y:S01]  /*13c40*/  F2FP.F16.F32.PACK_AB R5, R2, R155 ;  /* 0x0000009b0205723e */ /* 0x004fe200000000ff */
[----:B------:R1:W2:Y:S01]  /*13c50*/  MUFU.EX2 R138, R6 ;  /* 0x00000006008a7308 */ /* 0x0002a20000000800 */
[----:B------:R-:W-:Y:S01]  /*13c60*/  PRMT R3, R109, 0x5410, R108 ;  /* 0x000054106d037816 */ /* 0x000fe2000000006c */
[----:B------:R-:W-:Y:S01]  /*13c70*/  IMAD.WIDE.U32 R32, R8, -0x2daee0ad, RZ ;  /* 0xd2511f5308207825 */ /* 0x000fe200078e00ff */
[----:B------:R-:W-:-:S02]  /*13c80*/  PRMT R106, R5, 0x7610, R106 ;  /* 0x00007610056a7816 */ /* 0x000fc4000000006a */
[----:B------:R-:W-:Y:S01]  /*13c90*/  PRMT R103, R5, 0x7632, R103 ;  /* 0x0000763205677816 */ /* 0x000fe20000000067 */
[--C-:B------:R-:W-:Y:S01]  /*13ca0*/  FFMA.FTZ R5, R46, UR34, -R0.reuse ;  /* 0x000000222e057c23 */ /* 0x100fe20008010800 */
[----:B------:R-:W-:Y:S01]  /*13cb0*/  @!P4 PRMT R108, R15, 0x5410, RZ ;  /* 0x000054100f6cc816 */ /* 0x000fe200000000ff */
[----:B------:R-:W-:Y:S01]  /*13cc0*/  @!P0 HADD2 R16, -R106.H0_H0, -RZ.H0_H0 ;  /* 0xa00000ff6a108230 */ /* 0x000fe20000000900 */
[----:B------:R-:W-:Y:S01]  /*13cd0*/  LOP3.LUT R84, R10, UR7, R33, 0x96, !PT ;  /* 0x000000070a547c12 */ /* 0x000fe2000f8e9621 */
[----:B------:R3:W-:Y:S01]  /*13ce0*/  MUFU.EX2 R142, R5 ;  /* 0x00000005008e7308 */ /* 0x0007e20000000800 */
[----:B------:R-:W-:Y:S01]  /*13cf0*/  @!P5 HADD2 R19, -R103.H0_H0, -RZ.H0_H0 ;  /* 0xa00000ff6713d230 */ /* 0x000fe20000000900 */
[----:B------:R-:W-:Y:S01]  /*13d00*/  PRMT R165, R106, 0x5410, R103 ;  /* 0x000054106aa57816 */ /* 0x000fe20000000067 */
[----:B------:R-:W-:Y:S01]  /*13d10*/  FFMA.FTZ R33, R90, UR34, -R0 ;  /* 0x000000225a217c23 */ /* 0x000fe20008010800 */
[----:B------:R-:W-:Y:S02]  /*13d20*/  @!P1 PRMT R109, R14, 0x5410, RZ ;  /* 0x000054100e6d9816 */ /* 0x000fe400000000ff */
[----:B------:R-:W-:Y:S01]  /*13d30*/  @!P0 PRMT R106, R16, 0x5410, RZ ;  /* 0x00005410106a8816 */ /* 0x000fe200000000ff */
[----:B-1----:R-:W-:Y:S01]  /*13d40*/  IMAD.MOV.U32 R6, RZ, RZ, R162 ;  /* 0x000000ffff067224 */ /* 0x002fe200078e00a2 */
[----:B------:R-:W-:Y:S01]  /*13d50*/  ISETP.GT.U32.AND P1, PT, R7, UR6, PT ;  /* 0x0000000607007c0c */ /* 0x000fe2000bf24070 */
[----:B------:R-:W-:Y:S01]  /*13d60*/  FFMA.FTZ R7, R47, UR34, -R4 ;  /* 0x000000222f077c23 */ /* 0x000fe20008010804 */
[----:B------:R-:W-:Y:S01]  /*13d70*/  @!P5 PRMT R103, R19, 0x5410, RZ ;  /* 0x000054101367d816 */ /* 0x000fe200000000ff */
[----:B------:R1:W-:Y:S01]  /*13d80*/  STL.64 [R1+0x418], R108 ;  /* 0x0004186c01007387 */ /* 0x0003e20000100a00 */
[----:B------:R-:W-:Y:S01]  /*13d90*/  LOP3.LUT R6, R6, 0xff, RZ, 0xc0, !PT ;  /* 0x000000ff06067812 */ /* 0x000fe200078ec0ff */
[----:B------:R4:W-:Y:S01]  /*13da0*/  MUFU.EX2 R181, R7 ;  /* 0x0000000700b57308 */ /* 0x0009e20000000800 */
[----:B------:R-:W-:Y:S01]  /*13db0*/  LOP3.LUT R8, R84, 0xffff, RZ, 0xc0, !PT ;  /* 0x0000ffff54087812 */ /* 0x000fe200078ec0ff */
[----:B------:R1:W-:Y:S01]  /*13dc0*/  STL [R1+0x424], R106 ;  /* 0x0004246a01007387 */ /* 0x0003e20000100800 */
[----:B------:R-:W-:Y:S01]  /*13dd0*/  ISETP.LE.U32.AND P4, PT, R6, UR6, PT ;  /* 0x0000000606007c0c */ /* 0x000fe2000bf83070 */
[----:B---3--:R-:W-:Y:S01]  /*13de0*/  FFMA.FTZ R5, R44, UR34, -R0 ;  /* 0x000000222c057c23 */ /* 0x008fe20008010800 */
[----:B------:R-:W-:Y:S01]  /*13df0*/  PRMT R6, R162, 0x7772, RZ ;  /* 0x00007772a2067816 */ /* 0x000fe200000000ff */
[----:B------:R3:W-:Y:S01]  /*13e00*/  STL [R1+0x428], R103 ;  /* 0x0004286701007387 */ /* 0x0007e20000100800 */
[----:B------:R-:W-:Y:S01]  /*13e10*/  IMAD.MOV.U32 R19, RZ, RZ, R165 ;  /* 0x000000ffff137224 */ /* 0x000fe200078e00a5 */
[----:B------:R2:W3:Y:S01]  /*13e20*/  MUFU.EX2 R139, R5 ;  /* 0x00000005008b7308 */ /* 0x0004e20000000800 */
[----:B------:R-:W-:-:S02]  /*13e30*/  ISETP.GT.U32.AND P0, PT, R6, UR6, PT ;  /* 0x0000000606007c0c */ /* 0x000fc4000bf04070 */
[----:B------:R-:W-:Y:S01]  /*13e40*/  LOP3.LUT R6, R84, 0xff, RZ, 0xc0, !PT ;  /* 0x000000ff54067812 */ /* 0x000fe200078ec0ff */
[----:B----4-:R-:W-:-:S04]  /*13e50*/  FFMA.FTZ R7, R31, UR34, -R4 ;  /* 0x000000221f077c23 */ /* 0x010fc80008010804 */
[----:B------:R4:W4:Y:S01]  /*13e60*/  MUFU.EX2 R180, R7 ;  /* 0x0000000700b47308 */ /* 0x0009220000000800 */
[----:B--2---:R-:W-:Y:S01]  /*13e70*/  F2FP.F16.F32.PACK_AB R5, R138, R143 ;  /* 0x0000008f8a05723e */ /* 0x004fe200000000ff */
[--C-:B-1----:R-:W-:Y:S01]  /*13e80*/  FFMA.FTZ R108, R55, UR34, -R0.reuse ;  /* 0x00000022376c7c23 */ /* 0x102fe20008010800 */
[----:B------:R-:W-:Y:S02]  /*13e90*/  FFMA.FTZ R106, R64, UR34, -R0 ;  /* 0x00000022406a7c23 */ /* 0x000fe40008010800 */
[C---:B------:R-:W-:Y:S02]  /*13ea0*/  PRMT R99, R5.reuse, 0x7610, R99 ;  /* 0x0000761005637816 */ /* 0x040fe40000000063 */
[----:B------:R-:W-:Y:S01]  /*13eb0*/  PRMT R102, R5, 0x7632, R102 ;  /* 0x0000763205667816 */ /* 0x000fe20000000066 */
[----:B---3--:R-:W-:Y:S01]  /*13ec0*/  FFMA.FTZ R103, R70, UR34, -R0 ;  /* 0x0000002246677c23 */ /* 0x008fe20008010800 */
[----:B------:R-:W-:Y:S01]  /*13ed0*/  PRMT R5, R162, 0x7773, RZ ;  /* 0x00007773a2057816 */ /* 0x000fe200000000ff */
[----:B------:R-:W-:Y:S01]  /*13ee0*/  @!P4 HADD2 R17, -R99.H0_H0, -RZ.H0_H0 ;  /* 0xa00000ff6311c230 */ /* 0x000fe20000000900 */
[----:B------:R-:W-:Y:S01]  /*13ef0*/  PRMT R69, R99, 0x5410, R102 ;  /* 0x0000541063457816 */ /* 0x000fe20000000066 */
[----:B------:R-:W-:Y:S01]  /*13f00*/  @P1 HADD2 R18, -R102.H0_H0, -RZ.H0_H0 ;  /* 0xa00000ff66121230 */ /* 0x000fe20000000900 */
[----:B------:R-:W-:-:S02]  /*13f10*/  ISETP.GT.U32.AND P5, PT, R5, UR6, PT ;  /* 0x0000000605007c0c */ /* 0x000fc4000bfa4070 */
[----:B------:R-:W-:Y:S02]  /*13f20*/  F2FP.F16.F32.PACK_AB R5, R139, R142 ;  /* 0x0000008e8b05723e */ /* 0x000fe400000000ff */
[----:B------:R-:W-:Y:S01]  /*13f30*/  @!P4 PRMT R99, R17, 0x5410, RZ ;  /* 0x000054101163c816 */ /* 0x000fe200000000ff */
[----:B------:R-:W-:Y:S01]  /*13f40*/  IMAD.MOV.U32 R17, RZ, RZ, R69 ;  /* 0x000000ffff117224 */ /* 0x000fe200078e0045 */
[----:B------:R-:W-:Y:S01]  /*13f50*/  ISETP.LE.U32.AND P4, PT, R6, UR6, PT ;  /* 0x0000000606007c0c */ /* 0x000fe2000bf83070 */
[----:B------:R-:W-:Y:S01]  /*13f60*/  IMAD.MOV.U32 R6, RZ, RZ, R32 ;  /* 0x000000ffff067224 */ /* 0x000fe200078e0020 */
[C---:B------:R-:W-:Y:S01]  /*13f70*/  PRMT R86, R5.reuse, 0x7610, R86 ;  /* 0x0000761005567816 */ /* 0x040fe20000000056 */
[----:B------:R-:W-:Y:S01]  /*13f80*/  STL [R1+0x42c], R99 ;  /* 0x00042c6301007387 */ /* 0x000fe20000100800 */
[----:B------:R-:W-:Y:S01]  /*13f90*/  PRMT R252, R5, 0x7632, R252 ;  /* 0x0000763205fc7816 */ /* 0x000fe200000000fc */
[----:B------:R-:W-:Y:S01]  /*13fa0*/  IMAD.U32 R5, RZ, RZ, UR27 ;  /* 0x0000001bff057e24 */ /* 0x000fe2000f8e00ff */
[----:B------:R-:W-:Y:S01]  /*13fb0*/  LOP3.LUT R9, R6, 0xff, RZ, 0xc0, !PT ;  /* 0x000000ff06097812 */ /* 0x000fe200078ec0ff */
[----:B------:R-:W-:Y:S01]  /*13fc0*/  @P0 HADD2 R21, -R86.H0_H0, -RZ.H0_H0 ;  /* 0xa00000ff56150230 */ /* 0x000fe20000000900 */
[----:B------:R-:W-:Y:S01]  /*13fd0*/  PRMT R218, R86, 0x5410, R252 ;  /* 0x0000541056da7816 */ /* 0x000fe200000000fc */
[----:B------:R-:W-:Y:S01]  /*13fe0*/  @P5 HADD2 R20, -R252.H0_H0, -RZ.H0_H0 ;  /* 0xa00000fffc145230 */ /* 0x000fe20000000900 */
[----:B------:R-:W-:-:S02]  /*13ff0*/  LOP3.LUT R6, R5, UR8, R159, 0x96, !PT ;  /* 0x0000000805067c12 */ /* 0x000fc4000f8e969f */
[----:B------:R-:W-:Y:S02]  /*14000*/  SHF.R.U32.HI R5, RZ, 0x8, R8 ;  /* 0x00000008ff057819 */ /* 0x000fe40000011608 */
[----:B------:R-:W-:Y:S01]  /*14010*/  @P0 PRMT R86, R21, 0x5410, RZ ;  /* 0x0000541015560816 */ /* 0x000fe200000000ff */
[----:B------:R-:W-:Y:S01]  /*14020*/  IMAD.WIDE.U32 R28, R6, -0x326172a9, RZ ;  /* 0xcd9e8d57061c7825 */ /* 0x000fe200078e00ff */
[----:B------:R-:W-:Y:S02]  /*14030*/  LOP3.LUT R5, R5, 0xffff, RZ, 0xc0, !PT ;  /* 0x0000ffff05057812 */ /* 0x000fe400078ec0ff */
[----:B------:R-:W-:Y:S02]  /*14040*/  @P1 PRMT R102, R18, 0x5410, RZ ;  /* 0x0000541012661816 */ /* 0x000fe400000000ff */
[----:B------:R-:W-:Y:S02]  /*14050*/  ISETP.LE.U32.AND P0, PT, R5, UR6, PT ;  /* 0x0000000605007c0c */ /* 0x000fe4000bf03070 */
[----:B------:R-:W-:Y:S01]  /*14060*/  PRMT R5, R84, 0x7632, R5 ;  /* 0x0000763254057816 */ /* 0x000fe20000000005 */
[----:B------:R-:W-:Y:S01]  /*14070*/  STL [R1+0x430], R102 ;  /* 0x0004306601007387 */ /* 0x000fe20000100800 */
[----:B------:R-:W-:-:S02]  /*14080*/  LOP3.LUT R6, R80, UR32, R29, 0x96, !PT ;  /* 0x0000002050067c12 */ /* 0x000fc4000f8e961d */
[----:B------:R-:W-:Y:S01]  /*14090*/  LOP3.LUT R10, R28, UR31, R189, 0x96, !PT ;  /* 0x0000001f1c0a7c12 */ /* 0x000fe2000f8e96bd */
[----:B------:R-:W-:Y:S01]  /*140a0*/  STL [R1+0x440], R218 ;  /* 0x000440da01007387 */ /* 0x000fe20000100800 */
[----:B------:R-:W-:Y:S01]  /*140b0*/  ISETP.LE.U32.AND P1, PT, R9, UR6, PT ;  /* 0x0000000609007c0c */ /* 0x000fe2000bf23070 */
[----:B----4-:R-:W-:Y:S01]  /*140c0*/  IMAD.WIDE.U32 R6, R6, -0x2daee0ad, RZ ;  /* 0xd2511f5306067825 */ /* 0x010fe200078e00ff */
[----:B------:R-:W-:Y:S02]  /*140d0*/  LOP3.LUT R9, R5, 0xff, RZ, 0xc0, !PT ;  /* 0x000000ff05097812 */ /* 0x000fe400078ec0ff */
[----:B------:R-:W-:Y:S01]  /*140e0*/  F2FP.F16.F32.PACK_AB R5, R180, R181 ;  /* 0x000000b5b405723e */ /* 0x000fe200000000ff */
[----:B------:R-:W-:Y:S01]  /*140f0*/  IMAD.WIDE.U32 R10, R10, -0x2daee0ad, RZ ;  /* 0xd2511f530a0a7825 */ /* 0x000fe200078e00ff */
[----:B------:R-:W-:Y:S02]  /*14100*/  @P5 PRMT R252, R20, 0x5410, RZ ;  /* 0x0000541014fc5816 */ /* 0x000fe400000000ff */
[----:B------:R-:W-:-:S02]  /*14110*/  PRMT R251, R5, 0x7610, R251 ;  /* 0x0000761005fb7816 */ /* 0x000fc400000000fb */
[----:B------:R-:W-:Y:S01]  /*14120*/  PRMT R14, R5, 0x7632, R14 ;  /* 0x00007632050e7816 */ /* 0x000fe2000000000e */
[----:B------:R-:W-:Y:S01]  /*14130*/  STL [R1+0x400], R252 ;  /* 0x000400fc01007387 */ /* 0x000fe20000100800 */
[----:B------:R-:W-:Y:S01]  /*14140*/  LOP3.LUT R5, R150, UR30, R7, 0x96, !PT ;  /* 0x0000001e96057c12 */ /* 0x000fe2000f8e9607 */
[----:B------:R-:W-:Y:S01]  /*14150*/  @!P4 HADD2 R23, -R251.H0_H0, -RZ.H0_H0 ;  /* 0xa00000fffb17c230 */ /* 0x000fe20000000900 */
[----:B------:R-:W-:Y:S01]  /*14160*/  LOP3.LUT R8, R6, UR28, R11, 0x96, !PT ;  /* 0x0000001c06087c12 */ /* 0x000fe2000f8e960b */
[----:B------:R-:W-:Y:S01]  /*14170*/  @!P0 HADD2 R22, -R14.H0_H0, -RZ.H0_H0 ;  /* 0xa00000ff0e168230 */ /* 0x000fe20000000900 */
[----:B------:R-:W-:Y:S01]  /*14180*/  ISETP.LE.U32.AND P5, PT, R9, UR6, PT ;  /* 0x0000000609007c0c */ /* 0x000fe2000bfa3070 */
[----:B------:R-:W-:Y:S01]  /*14190*/  IMAD.WIDE.U32 R12, R5, -0x326172a9, RZ ;  /* 0xcd9e8d57050c7825 */ /* 0x000fe200078e00ff */
[----:B------:R-:W-:Y:S01]  /*141a0*/  PRMT R237, R251, 0x5410, R14 ;  /* 0x00005410fbed7816 */ /* 0x000fe2000000000e */
[----:B------:R-:W-:Y:S01]  /*141b0*/  STL [R1+0x4], R86 ;  /* 0x0000045601007387 */ /* 0x000fe20000100800 */
[----:B------:R-:W-:Y:S01]  /*141c0*/  @!P4 PRMT R251, R23, 0x5410, RZ ;  /* 0x0000541017fbc816 */ /* 0x000fe200000000ff */
[----:B------:R-:W-:Y:S01]  /*141d0*/  IMAD.WIDE.U32 R8, R8, -0x326172a9, RZ ;  /* 0xcd9e8d5708087825 */ /* 0x000fe200078e00ff */
[----:B------:R-:W-:-:S03]  /*141e0*/  @!P0 PRMT R14, R22, 0x5410, RZ ;  /* 0x00005410160e8816 */ /* 0x000fc600000000ff */
[--C-:B------:R-:W-:Y:S01]  /*141f0*/  FFMA.FTZ R7, R105, UR34, -R0.reuse ;  /* 0x0000002269077c23 */ /* 0x100fe20008010800 */
[----:B------:R-:W-:Y:S01]  /*14200*/  LOP3.LUT R6, R188, UR29, R13, 0x96, !PT ;  /* 0x0000001dbc067c12 */ /* 0x000fe2000f8e960d */
[----:B------:R-:W-:Y:S01]  /*14210*/  STL [R1+0x448], R237 ;  /* 0x000448ed01007387 */ /* 0x000fe20000100800 */
[----:B------:R-:W-:Y:S01]  /*14220*/  LOP3.LUT R5, R12, UR17, R9, 0x96, !PT ;  /* 0x000000110c057c12 */ /* 0x000fe2000f8e9609 */
[----:B------:R1:W-:Y:S01]  /*14230*/  MUFU.EX2 R20, R7 ;  /* 0x0000000700147308 */ /* 0x0003e20000000800 */
[----:B------:R-:W-:Y:S01]  /*14240*/  FFMA.FTZ R11, R135, UR34, -R0 ;  /* 0x00000022870b7c23 */ /* 0x000fe20008010800 */
[----:B------:R-:W-:Y:S01]  /*14250*/  STL [R1+0x3f0], R251 ;  /* 0x0003f0fb01007387 */ /* 0x000fe20000100800 */
[----:B------:R-:W-:-:S04]  /*14260*/  IMAD.WIDE.U32 R12, R6, -0x2daee0ad, RZ ;  /* 0xd2511f53060c7825 */ /* 0x000fc800078e00ff */
[--C-:B------:R-:W-:Y:S01]  /*14270*/  FFMA.FTZ R22, R130, UR34, -R0.reuse ;  /* 0x0000002282167c23 */ /* 0x100fe20008010800 */
[--C-:B------:R-:W-:Y:S01]  /*14280*/  FFMA.FTZ R23, R124, UR34, -R0.reuse ;  /* 0x000000227c177c23 */ /* 0x100fe20008010800 */
[----:B------:R2:W-:Y:S01]  /*14290*/  STL [R1], R14 ;  /* 0x0000000e01007387 */ /* 0x0005e20000100800 */
[----:B------:R-:W-:Y:S01]  /*142a0*/  LOP3.LUT R6, R10, UR16, R13, 0x96, !PT ;  /* 0x000000100a067c12 */ /* 0x000fe2000f8e960d */
[----:B------:R-:W-:-:S04]  /*142b0*/  FFMA.FTZ R10, R171, UR34, -R0 ;  /* 0x00000022ab0a7c23 */ /* 0x000fc80008010800 */
[----:B------:R-:W-:Y:S01]  /*142c0*/  MUFU.EX2 R165, R10 ;  /* 0x0000000a00a57308 */ /* 0x000fe20000000800 */
[----:B-1----:R-:W-:Y:S01]  /*142d0*/  FFMA.FTZ R7, R104, UR34, -R0 ;  /* 0x0000002268077c23 */ /* 0x002fe20008010800 */
[----:B--2---:R-:W-:-:S05]  /*142e0*/  IMAD.WIDE.U32 R14, R5, -0x2daee0ad, RZ ;  /* 0xd2511f53050e7825 */ /* 0x004fca00078e00ff */
[----:B------:R-:W-:Y:S01]  /*142f0*/  LOP3.LUT R5, R12, UR14, R15, 0x96, !PT ;  /* 0x0000000e0c057c12 */ /* 0x000fe2000f8e960f */
[----:B------:R-:W-:Y:S01]  /*14300*/  FFMA.FTZ R12, R134, UR34, -R0 ;  /* 0x00000022860c7c23 */ /* 0x000fe20008010800 */
[----:B------:R1:W2:Y:S03]  /*14310*/  MUFU.EX2 R15, R7 ;  /* 0x00000007000f7308 */ /* 0x0002a60000000800 */
[----:B------:R-:W-:Y:S01]  /*14320*/  IMAD.WIDE.U32 R166, R5, -0x326172a9, RZ ;  /* 0xcd9e8d5705a67825 */ /* 0x000fe200078e00ff */
[----:B------:R-:W-:-:S04]  /*14330*/  SHF.R.U32.HI R5, RZ, 0x18, R84 ;  /* 0x00000018ff057819 */ /* 0x000fc80000011654 */
[----:B------:R-:W-:Y:S01]  /*14340*/  ISETP.LE.U32.AND P4, PT, R5, UR6, PT ;  /* 0x0000000605007c0c */ /* 0x000fe2000bf83070 */
[----:B-1----:R-:W-:Y:S01]  /*14350*/  IMAD.WIDE.U32 R6, R6, -0x326172a9, RZ ;  /* 0xcd9e8d5706067825 */ /* 0x002fe200078e00ff */
[----:B--2---:R-:W-:Y:S02]  /*14360*/  F2FP.F16.F32.PACK_AB R5, R15, R20 ;  /* 0x000000140f05723e */ /* 0x004fe400000000ff */
[----:B------:R-:W-:Y:S01]  /*14370*/  LOP3.LUT R85, R6, UR13, R167, 0x96, !PT ;  /* 0x0000000d06557c12 */ /* 0x000fe2000f8e96a7 */
[----:B------:R-:W-:Y:S01]  /*14380*/  FFMA.FTZ R6, R100, UR34, -R4 ;  /* 0x0000002264067c23 */ /* 0x000fe20008010804 */
[----:B------:R-:W-:Y:S01]  /*14390*/  PRMT R249, R5, 0x7610, R249 ;  /* 0x0000761005f97816 */ /* 0x000fe200000000f9 */
[----:B------:R-:W-:Y:S01]  /*143a0*/  FFMA.FTZ R100, R45, UR34, -R0 ;  /* 0x000000222d647c23 */ /* 0x000fe20008010800 */
[----:B------:R-:W-:Y:S01]  /*143b0*/  PRMT R247, R5, 0x7632, R247 ;  /* 0x0000763205f77816 */ /* 0x000fe200000000f7 */
[----:B------:R1:W-:Y:S01]  /*143c0*/  MUFU.EX2 R13, R6 ;  /* 0x00000006000d7308 */ /* 0x0003e20000000800 */
[----:B------:R-:W-:Y:S01]  /*143d0*/  PRMT R5, R32, 0x7771, RZ ;  /* 0x0000777120057816 */ /* 0x000fe200000000ff */
[----:B------:R-:W-:Y:S01]  /*143e0*/  @!P5 HADD2 R25, -R249.H0_H0, -RZ.H0_H0 ;  /* 0xa00000fff919d230 */ /* 0x000fe20000000900 */
[----:B------:R-:W-:Y:S01]  /*143f0*/  PRMT R18, R249, 0x5410, R247 ;  /* 0x00005410f9127816 */ /* 0x000fe200000000f7 */
[----:B------:R-:W-:Y:S01]  /*14400*/  @!P4 HADD2 R24, -R247.H0_H0, -RZ.H0_H0 ;  /* 0xa00000fff718c230 */ /* 0x000fe20000000900 */
[----:B------:R-:W-:Y:S01]  /*14410*/  ISETP.GT.U32.AND P0, PT, R5, UR6, PT ;  /* 0x0000000605007c0c */ /* 0x000fe2000bf04070 */
[----:B------:R-:W-:Y:S01]  /*14420*/  IMAD.MOV.U32 R5, RZ, RZ, R166 ;  /* 0x000000ffff057224 */ /* 0x000fe200078e00a6 */
[----:B------:R-:W-:Y:S01]  /*14430*/  @!P5 PRMT R249, R25, 0x5410, RZ ;  /* 0x0000541019f9d816 */ /* 0x000fe200000000ff */
[----:B------:R-:W-:Y:S01]  /*14440*/  FFMA.FTZ R25, R53, UR34, -R0 ;  /* 0x0000002235197c23 */ /* 0x000fe20008010800 */
[----:B------:R-:W-:-:S02]  /*14450*/  @!P4 PRMT R247, R24, 0x5410, RZ ;  /* 0x0000541018f7c816 */ /* 0x000fc400000000ff */
[----:B------:R-:W-:Y:S01]  /*14460*/  LOP3.LUT R5, R5, 0xff, RZ, 0xc0, !PT ;  /* 0x000000ff05057812 */ /* 0x000fe200078ec0ff */
[----:B------:R2:W-:Y:S01]  /*14470*/  STL [R1+0x3ec], R249 ;  /* 0x0003ecf901007387 */ /* 0x0005e20000100800 */
[----:B------:R-:W-:Y:S02]  /*14480*/  LOP3.LUT R8, R8, UR15, R7, 0x96, !PT ;  /* 0x0000000f08087c12 */ /* 0x000fe4000f8e9607 */
[----:B------:R-:W-:Y:S01]  /*14490*/  ISETP.LE.U32.AND P5, PT, R5, UR6, PT ;  /* 0x0000000605007c0c */ /* 0x000fe2000bfa3070 */
[----:B------:R-:W-:Y:S01]  /*144a0*/  STL [R1+0x3e8], R247 ;  /* 0x0003e8f701007387 */ /* 0x000fe20000100800 */
[----:B-1----:R-:W-:Y:S01]  /*144b0*/  FFMA.FTZ R6, R30, UR34, -R4 ;  /* 0x000000221e067c23 */ /* 0x002fe20008010804 */
[----:B------:R-:W-:-:S03]  /*144c0*/  IMAD.WIDE.U32 R80, R8, -0x2daee0ad, RZ ;  /* 0xd2511f5308507825 */ /* 0x000fc600078e00ff */
[----:B------:R-:W1:Y:S02]  /*144d0*/  MUFU.EX2 R176, R6 ;  /* 0x0000000600b07308 */ /* 0x000e640000000800 */
[----:B------:R-:W-:Y:S01]  /*144e0*/  LOP3.LUT R86, R14, UR7, R81, 0x96, !PT ;  /* 0x000000070e567c12 */ /* 0x000fe2000f8e9651 */
[----:B------:R-:W-:Y:S01]  /*144f0*/  FFMA.FTZ R24, R170, UR34, -R4 ;  /* 0x00000022aa187c23 */ /* 0x000fe20008010804 */
[----:B--2---:R-:W-:Y:S01]  /*14500*/  IMAD.MOV.U32 R249, RZ, RZ, R17 ;  /* 0x000000fffff97224 */ /* 0x004fe200078e0011 */
[----:B-1----:R-:W-:Y:S01]  /*14510*/  F2FP.F16.F32.PACK_AB R5, R176, R13 ;  /* 0x0000000db005723e */ /* 0x002fe200000000ff */
[----:B------:R-:W-:Y:S01]  /*14520*/  FFMA.FTZ R6, R101, UR34, -R0 ;  /* 0x0000002265067c23 */ /* 0x000fe20008010800 */
[----:B------:R-:W-:Y:S02]  /*14530*/  FFMA.FTZ R17, R192, UR34, -R4 ;  /* 0x00000022c0117c23 */ /* 0x000fe40008010804 */
[C---:B------:R-:W-:Y:S01]  /*14540*/  PRMT R248, R5.reuse, 0x7610, R248 ;  /* 0x0000761005f87816 */ /* 0x040fe200000000f8 */
[----:B------:R-:W-:Y:S01]  /*14550*/  MUFU.EX2 R164, R6 ;  /* 0x0000000600a47308 */ /* 0x000fe20000000800 */
[----:B------:R-:W-:Y:S01]  /*14560*/  PRMT R250, R5, 0x7632, R250 ;  /* 0x0000763205fa7816 */ /* 0x000fe200000000fa */
[----:B------:R-:W-:-:S02]  /*14570*/  FFMA.FTZ R5, R120, UR34, -R0 ;  /* 0x0000002278057c23 */ /* 0x000fc40008010800 */
[----:B------:R-:W-:Y:S01]  /*14580*/  @!P1 HADD2 R31, -R248.H0_H0, -RZ.H0_H0 ;  /* 0xa00000fff81f9230 */ /* 0x000fe20000000900 */
[----:B------:R-:W-:Y:S01]  /*14590*/  PRMT R16, R248, 0x5410, R250 ;  /* 0x00005410f8107816 */ /* 0x000fe200000000fa */
[----:B------:R-:W-:Y:S02]  /*145a0*/  @P0 HADD2 R30, -R250.H0_H0, -RZ.H0_H0 ;  /* 0xa00000fffa1e0230 */ /* 0x000fe40000000900 */
[----:B------:R1:W2:Y:S01]  /*145b0*/  MUFU.EX2 R177, R5 ;  /* 0x0000000500b17308 */ /* 0x0002a20000000800 */
[----:B------:R-:W-:Y:S01]  /*145c0*/  @!P1 PRMT R248, R31, 0x5410, RZ ;  /* 0x000054101ff89816 */ /* 0x000fe200000000ff */
[--C-:B------:R-:W-:Y:S01]  /*145d0*/  FFMA.FTZ R31, R92, UR34, -R0.reuse ;  /* 0x000000225c1f7c23 */ /* 0x100fe20008010800 */
[----:B------:R-:W-:Y:S01]  /*145e0*/  @P0 PRMT R250, R30, 0x5410, RZ ;  /* 0x000054101efa0816 */ /* 0x000fe200000000ff */
[--C-:B------:R-:W-:Y:S01]  /*145f0*/  FFMA.FTZ R30, R97, UR34, -R0.reuse ;  /* 0x00000022611e7c23 */ /* 0x100fe20008010800 */
[----:B------:R-:W-:Y:S01]  /*14600*/  FFMA.FTZ R97, R48, UR34, -R0 ;  /* 0x0000002230617c23 */ /* 0x000fe20008010800 */
[----:B------:R3:W-:Y:S01]  /*14610*/  STL [R1+0x3e0], R248 ;  /* 0x0003e0f801007387 */ /* 0x0007e20000100800 */
[----:B------:R-:W-:-:S03]  /*14620*/  IMAD.MOV.U32 R48, RZ, RZ, R25 ;  /* 0x000000ffff307224 */ /* 0x000fc600078e0019 */
[----:B------:R-:W-:Y:S04]  /*14630*/  STL [R1+0x3e4], R250 ;  /* 0x0003e4fa01007387 */ /* 0x000fe80000100800 */
[----:B------:R-:W-:Y:S01]  /*14640*/  STL [R1+0x44c], R32 ;  /* 0x00044c2001007387 */ /* 0x000fe20000100800 */
[----:B-1----:R-:W-:Y:S02]  /*14650*/  PRMT R5, R85, 0x7632, R5 ;  /* 0x0000763255057816 */ /* 0x002fe40000000005 */
[----:B--2---:R-:W-:Y:S02]  /*14660*/  F2FP.F16.F32.PACK_AB R6, R164, R177 ;  /* 0x000000b1a406723e */ /* 0x004fe400000000ff */
[----:B------:R-:W-:Y:S02]  /*14670*/  LOP3.LUT R5, R5, 0xff, RZ, 0xc0, !PT ;  /* 0x000000ff05057812 */ /* 0x000fe400078ec0ff */
[----:B------:R-:W-:-:S02]  /*14680*/  PRMT R246, R6, 0x7610, R246 ;  /* 0x0000761006f67816 */ /* 0x000fc400000000f6 */
[----:B------:R-:W-:Y:S02]  /*14690*/  ISETP.LE.U32.AND P4, PT, R5, UR6, PT ;  /* 0x0000000605007c0c */ /* 0x000fe4000bf83070 */
[----:B------:R-:W-:Y:S02]  /*146a0*/  PRMT R5, R32, 0x7772, RZ ;  /* 0x0000777220057816 */ /* 0x000fe400000000ff */
[----:B------:R-:W-:Y:S02]  /*146b0*/  PRMT R245, R6, 0x7632, R245 ;  /* 0x0000763206f57816 */ /* 0x000fe400000000f5 */
[----:B------:R-:W-:Y:S02]  /*146c0*/  ISETP.GT.U32.AND P1, PT, R5, UR6, PT ;  /* 0x0000000605007c0c */ /* 0x000fe4000bf24070 */
[----:B------:R-:W-:Y:S02]  /*146d0*/  PRMT R5, R32, 0x7773, RZ ;  /* 0x0000777320057816 */ /* 0x000fe400000000ff */
[----:B---3--:R-:W-:-:S02]  /*146e0*/  PRMT R248, R246, 0x5410, R245 ;  /* 0x00005410f6f87816 */ /* 0x008fc400000000f5 */
[----:B------:R-:W-:Y:S02]  /*146f0*/  ISETP.GT.U32.AND P0, PT, R5, UR6, PT ;  /* 0x0000000605007c0c */ /* 0x000fe4000bf04070 */
[----:B------:R-:W-:-:S04]  /*14700*/  FMNMX3.FTZ R5, R37, R229, R224, !PT ;  /* 0x000000e525057276 */ /* 0x000fc800078100e0 */
[----:B------:R-:W-:Y:S01]  /*14710*/  FMNMX3.FTZ R7, R5, R233, R227, !PT ;  /* 0x000000e905077276 */ /* 0x000fe200078100e3 */
[----:B------:R-:W-:Y:S01]  /*14720*/  @P1 HADD2 R40, -R246.H0_H0, -RZ.H0_H0 ;  /* 0xa00000fff6281230 */ /* 0x000fe20000000900 */
[----:B------:R-:W-:Y:S02]  /*14730*/  LOP3.LUT R5, R85, 0xffff, RZ, 0xc0, !PT ;  /* 0x0000ffff55057812 */ /* 0x000fe400078ec0ff */
[----:B------:R-:W-:Y:S01]  /*14740*/  FMNMX3.FTZ R6, R7, R221, R215, !PT ;  /* 0x000000dd07067276 */ /* 0x000fe200078100d7 */
[----:B------:R-:W-:Y:S01]  /*14750*/  FFMA.FTZ R7, R127, UR34, -R4 ;  /* 0x000000227f077c23 */ /* 0x000fe20008010804 */
[----:B------:R-:W-:Y:S01]  /*14760*/  SHF.R.U32.HI R5, RZ, 0x8, R5 ;  /* 0x00000008ff057819 */ /* 0x000fe20000011605 */
[----:B------:R-:W-:Y:S01]  /*14770*/  @P0 HADD2 R35, -R245.H0_H0, -RZ.H0_H0 ;  /* 0xa00000fff5230230 */ /* 0x000fe20000000900 */
[----:B------:R-:W-:Y:S01]  /*14780*/  FMNMX3.FTZ R6, R6, R213, R209, !PT ;  /* 0x000000d506067276 */ /* 0x000fe200078100d1 */
[----:B------:R1:W-:Y:S01]  /*14790*/  MUFU.EX2 R104, R7 ;  /* 0x0000000700687308 */ /* 0x0003e20000000800 */
[----:B------:R-:W-:-:S02]  /*147a0*/  LOP3.LUT R5, R5, 0xffff, RZ, 0xc0, !PT ;  /* 0x0000ffff05057812 */ /* 0x000fc400078ec0ff */
[----:B------:R-:W-:Y:S01]  /*147b0*/  @P1 PRMT R246, R40, 0x5410, RZ ;  /* 0x0000541028f61816 */ /* 0x000fe200000000ff */
[----:B------:R-:W-:Y:S01]  /*147c0*/  FFMA.FTZ R40, R78, UR34, -R0 ;  /* 0x000000224e287c23 */ /* 0x000fe20008010800 */
[----:B------:R-:W-:Y:S02]  /*147d0*/  ISETP.LE.U32.AND P1, PT, R5, UR6, PT ;  /* 0x0000000605007c0c */ /* 0x000fe4000bf23070 */
[----:B------:R-:W-:Y:S01]  /*147e0*/  FMNMX3.FTZ R5, R6, R205, R202, !PT ;  /* 0x000000cd06057276 */ /* 0x000fe200078100ca */
[----:B------:R-:W-:Y:S01]  /*147f0*/  STL [R1+0x3dc], R246 ;  /* 0x0003dcf601007387 */ /* 0x000fe20000100800 */
[----:B------:R-:W-:Y:S01]  /*14800*/  @P0 PRMT R245, R35, 0x5410, RZ ;  /* 0x0000541023f50816 */ /* 0x000fe200000000ff */
[----:B------:R-:W-:Y:S01]  /*14810*/  FFMA.FTZ R35, R87, UR34, -R0 ;  /* 0x0000002257237c23 */ /* 0x000fe20008010800 */
[----:B------:R-:W-:-:S03]  /*14820*/  FMNMX3.FTZ R5, R5, R197, R195, !PT ;  /* 0x000000c505057276 */ /* 0x000fc600078100c3 */
[----:B------:R-:W-:Y:S01]  /*14830*/  STL [R1+0x3f4], R245 ;  /* 0x0003f4f501007387 */ /* 0x000fe20000100800 */
[----:B------:R-:W-:Y:S02]  /*14840*/  FMNMX3.FTZ R6, R5, R190, R187, !PT ;  /* 0x000000be05067276 */ /* 0x000fe400078100bb */
[----:B------:R-:W-:Y:S01]  /*14850*/  FMNMX3.FTZ R5, R36, R234, R228, !PT ;  /* 0x000000ea24057276 */ /* 0x000fe200078100e4 */
[----:B-1----:R-:W-:Y:S01]  /*14860*/  FFMA.FTZ R7, R126, UR34, -R4 ;  /* 0x000000227e077c23 */ /* 0x002fe20008010804 */
[----:B------:R-:W-:Y:S02]  /*14870*/  FMNMX3.FTZ R6, R6, R174, R169, !PT ;  /* 0x000000ae06067276 */ /* 0x000fe400078100a9 */
[----:B------:R-:W-:Y:S01]  /*14880*/  FMNMX3.FTZ R5, R5, R235, R232, !PT ;  /* 0x000000eb05057276 */ /* 0x000fe200078100e8 */
[----:B------:R-:W1:Y:S01]  /*14890*/  MUFU.EX2 R105, R7 ;  /* 0x0000000700697308 */ /* 0x000e620000000800 */
        /* <DEDUP_REMOVED lines=12> */
[----:B-1----:R-:W-:Y:S02]  /*14960*/  F2FP.F16.F32.PACK_AB R8, R105, R104 ;  /* 0x000000686908723e */ /* 0x002fe400000000ff */
[----:B------:R-:W-:-:S02]  /*14970*/  FMNMX3.FTZ R7, R5, R168, R132, !PT ;  /* 0x000000a805077276 */ /* 0x000fc40007810084 */
[----:B------:R-:W-:Y:S02]  /*14980*/  FMNMX3.FTZ R5, R6, R113, R114, !PT ;  /* 0x0000007106057276 */ /* 0x000fe40007810072 */
[----:B------:R-:W-:Y:S02]  /*14990*/  LOP3.LUT R6, R85, 0xff, RZ, 0xc0, !PT ;  /* 0x000000ff55067812 */ /* 0x000fe400078ec0ff */
[----:B------:R-:W-:Y:S02]  /*149a0*/  FMNMX3.FTZ R5, R5, R50, R49, !PT ;  /* 0x0000003205057276 */ /* 0x000fe40007810031 */
[----:B------:R-:W-:Y:S02]  /*149b0*/  ISETP.LE.U32.AND P0, PT, R6, UR6, PT ;  /* 0x0000000606007c0c */ /* 0x000fe4000bf03070 */
[----:B------:R-:W-:Y:S01]  /*149c0*/  FMNMX3.FTZ R6, R7, R125, R121, !PT ;  /* 0x0000007d07067276 */ /* 0x000fe20007810079 */
[----:B------:R-:W1:Y:S01]  /*149d0*/  SHFL.BFLY PT, R9, R5, 0x2, 0x1f ;  /* 0x0c401f0005097f89 */ /* 0x000e6200000e0000 */
[----:B------:R-:W-:-:S02]  /*149e0*/  PRMT R244, R8, 0x7610, R244 ;  /* 0x0000761008f47816 */ /* 0x000fc400000000f4 */
[----:B------:R-:W-:Y:S02]  /*149f0*/  FMNMX3.FTZ R6, R6, R93, R82, !PT ;  /* 0x0000005d06067276 */ /* 0x000fe40007810052 */
[----:B------:R-:W-:Y:S01]  /*14a00*/  PRMT R243, R8, 0x7632, R243 ;  /* 0x0000763208f37816 */ /* 0x000fe200000000f3 */
[----:B------:R-:W-:Y:S01]  /*14a10*/  FFMA.FTZ R8, R175, UR34, -R0 ;  /* 0x00000022af087c23 */ /* 0x000fe20008010800 */
[----:B------:R-:W-:Y:S02]  /*14a20*/  FMNMX3.FTZ R7, R6, R79, R73, !PT ;  /* 0x0000004f06077276 */ /* 0x000fe40007810049 */
[----:B------:R-:W-:Y:S01]  /*14a30*/  LOP3.LUT R6, R86, 0xffff, RZ, 0xc0, !PT ;  /* 0x0000ffff56067812 */ /* 0x000fe200078ec0ff */
[----:B------:R-:W-:Y:S01]  /*14a40*/  @!P0 HADD2 R41, -R244.H0_H0, -RZ.H0_H0 ;  /* 0xa00000fff4298230 */ /* 0x000fe20000000900 */
[----:B------:R-:W-:Y:S01]  /*14a50*/  FMNMX3.FTZ R7, R7, R71, R65, !PT ;  /* 0x0000004707077276 */ /* 0x000fe20007810041 */
[----:B------:R2:W-:Y:S01]  /*14a60*/  MUFU.EX2 R127, R8 ;  /* 0x00000008007f7308 */ /* 0x0005e20000000800 */
[----:B------:R-:W-:Y:S01]  /*14a70*/  SHF.R.U32.HI R6, RZ, 0x8, R6 ;  /* 0x00000008ff067819 */ /* 0x000fe20000011606 */
[----:B------:R-:W-:Y:S01]  /*14a80*/  @!P1 HADD2 R45, -R243.H0_H0, -RZ.H0_H0 ;  /* 0xa00000fff32d9230 */ /* 0x000fe20000000900 */
[----:B------:R-:W-:-:S02]  /*14a90*/  FMNMX3.FTZ R7, R7, R61, R58, !PT ;  /* 0x0000003d07077276 */ /* 0x000fc4000781003a */
[----:B------:R-:W-:Y:S02]  /*14aa0*/  LOP3.LUT R6, R6, 0xffff, RZ, 0xc0, !PT ;  /* 0x0000ffff06067812 */ /* 0x000fe400078ec0ff */
[----:B------:R-:W-:Y:S02]  /*14ab0*/  PRMT R109, R244, 0x5410, R243 ;  /* 0x00005410f46d7816 */ /* 0x000fe400000000f3 */
[----:B------:R-:W-:Y:S02]  /*14ac0*/  FMNMX3.FTZ R7, R7, R56, R54, !PT ;  /* 0x0000003807077276 */ /* 0x000fe40007810036 */
[----:B------:R-:W-:Y:S01]  /*14ad0*/  @!P0 PRMT R244, R41, 0x5410, RZ ;  /* 0x0000541029f48816 */ /* 0x000fe200000000ff */
[--C-:B------:R-:W-:Y:S01]  /*14ae0*/  FFMA.FTZ R41, R75, UR34, -R0.reuse ;  /* 0x000000224b297c23 */ /* 0x100fe20008010800 */
[----:B------:R-:W-:Y:S02]  /*14af0*/  ISETP.LE.U32.AND P0, PT, R6, UR6, PT ;  /* 0x0000000606007c0c */ /* 0x000fe4000bf03070 */
[----:B-1----:R-:W-:Y:S01]  /*14b00*/  FMNMX.FTZ R6, R5, R9, !PT ;  /* 0x0000000905067209 */ /* 0x002fe20007810000 */
[--C-:B------:R-:W-:Y:S01]  /*14b10*/  FFMA.FTZ R9, R172, UR34, -R0.reuse ;  /* 0x00000022ac097c23 */ /* 0x100fe20008010800 */
[----:B------:R-:W-:Y:S01]  /*14b20*/  FMNMX3.FTZ R5, R7, R52, R51, !PT ;  /* 0x0000003407057276 */ /* 0x000fe20007810033 */
[----:B------:R-:W-:Y:S01]  /*14b30*/  FFMA.FTZ R7, R182, UR34, -R0 ;  /* 0x00000022b6077c23 */ /* 0x000fe20008010800 */
[----:B------:R-:W-:Y:S01]  /*14b40*/  @!P1 PRMT R243, R45, 0x5410, RZ ;  /* 0x000054102df39816 */ /* 0x000fe200000000ff */
[----:B--2---:R-:W1:Y:S02]  /*14b50*/  SHFL.BFLY PT, R8, R6, 0x1, 0x1f ;  /* 0x0c201f0006087f89 */ /* 0x004e6400000e0000 */
[----:B------:R-:W2:Y:S02]  /*14b60*/  MUFU.EX2 R172, R7 ;  /* 0x0000000700ac7308 */ /* 0x000ea40000000800 */
[----:B------:R-:W-:Y:S04]  /*14b70*/  STL [R1+0x3c4], R244 ;  /* 0x0003c4f401007387 */ /* 0x000fe80000100800 */
[----:B------:R-:W-:Y:S04]  /*14b80*/  STL [R1+0x450], R103 ;  /* 0x0004506701007387 */ /* 0x000fe80000100800 */
[----:B------:R-:W-:Y:S04]  /*14b90*/  STL [R1+0x454], R106 ;  /* 0x0004546a01007387 */ /* 0x000fe80000100800 */
[----:B------:R-:W-:Y:S01]  /*14ba0*/  STL [R1+0x458], R34 ;  /* 0x0004582201007387 */ /* 0x000fe20000100800 */
[----:B--2---:R-:W-:-:S03]  /*14bb0*/  F2FP.F16.F32.PACK_AB R0, R127, R172 ;  /* 0x000000ac7f00723e */ /* 0x004fc600000000ff */
[----:B------:R-:W2:Y:S01]  /*14bc0*/  SHFL.BFLY PT, R7, R5, 0x2, 0x1f ;  /* 0x0c401f0005077f89 */ /* 0x000ea200000e0000 */
[----:B------:R-:W-:-:S03]  /*14bd0*/  PRMT R240, R0, 0x7610, R240 ;  /* 0x0000761000f07816 */ /* 0x000fc600000000f0 */
[----:B------:R-:W-:Y:S01]  /*14be0*/  STL [R1+0x45c], R238 ;  /* 0x00045cee01007387 */ /* 0x000fe20000100800 */
[----:B------:R-:W-:Y:S02]  /*14bf0*/  PRMT R236, R0, 0x7632, R236 ;  /* 0x0000763200ec7816 */ /* 0x000fe400000000ec */
[----:B-1----:R-:W-:Y:S01]  /*14c00*/  FMNMX.FTZ R211, R6, R8, !PT ;  /* 0x0000000806d37209 */ /* 0x002fe20007810000 */
[----:B------:R-:W-:Y:S01]  /*14c10*/  @!P4 HADD2 R44, -R240.H0_H0, -RZ.H0_H0 ;  /* 0xa00000fff02cc230 */ /* 0x000fe20000000900 */
[----:B------:R-:W-:Y:S01]  /*14c20*/  SHF.R.U32.HI R0, RZ, 0x18, R85 ;  /* 0x00000018ff007819 */ /* 0x000fe20000011655 */
[----:B------:R-:W-:Y:S01]  /*14c30*/  STL [R1+0x3c8], R243 ;  /* 0x0003c8f301007387 */ /* 0x000fe20000100800 */
[----:B------:R-:W-:Y:S01]  /*14c40*/  PRMT R99, R240, 0x5410, R236 ;  /* 0x00005410f0637816 */ /* 0x000fe200000000ec */
[----:B------:R-:W-:Y:S01]  /*14c50*/  FFMA.FTZ R8, R196, UR34, -R4 ;  /* 0x00000022c4087c23 */ /* 0x000fe20008010804 */
[----:B------:R-:W-:Y:S01]  /*14c60*/  ISETP.LE.U32.AND P1, PT, R0, UR6, PT ;  /* 0x0000000600007c0c */ /* 0x000fe2000bf23070 */
[C---:B------:R-:W-:Y:S01]  /*14c70*/  FMUL.FTZ R0, R211.reuse, UR34 ;  /* 0x00000022d3007c20 */ /* 0x040fe20008410000 */
[----:B------:R-:W-:Y:S01]  /*14c80*/  @!P4 PRMT R240, R44, 0x5410, RZ ;  /* 0x000054102cf0c816 */ /* 0x000fe200000000ff */
[----:B------:R-:W-:Y:S01]  /*14c90*/  STL.64 [R1+0x438], R84 ;  /* 0x0004385401007387 */ /* 0x000fe20000100a00 */
[----:B------:R-:W-:-:S03]  /*14ca0*/  FSETP.NEU.FTZ.AND P4, PT, R211, -INF , PT ;  /* 0xff800000d300780b */ /* 0x000fc60003f9d000 */
[----:B------:R-:W-:Y:S01]  /*14cb0*/  STL [R1+0x3cc], R240 ;  /* 0x0003ccf001007387 */ /* 0x000fe20000100800 */
[----:B------:R-:W-:Y:S02]  /*14cc0*/  FSEL R0, R0, RZ, P4 ;  /* 0x000000ff00007208 */ /* 0x000fe40002000000 */
[----:B--2---:R-:W-:-:S03]  /*14cd0*/  FMNMX.FTZ R5, R5, R7, !PT ;  /* 0x0000000705057209 */ /* 0x004fc60007810000 */
[--C-:B------:R-:W-:Y:S01]  /*14ce0*/  FFMA.FTZ R6, R123, UR34, -R0.reuse ;  /* 0x000000227b067c23 */ /* 0x100fe20008010800 */
[--C-:B------:R-:W-:Y:S01]  /*14cf0*/  FFMA.FTZ R32, R88, UR34, -R0.reuse ;  /* 0x0000002258207c23 */ /* 0x100fe20008010800 */
[--C-:B------:R-:W-:Y:S01]  /*14d00*/  FFMA.FTZ R237, R83, UR34, -R0.reuse ;  /* 0x0000002253ed7c23 */ /* 0x100fe20008010800 */
[----:B------:R-:W1:Y:S01]  /*14d10*/  SHFL.BFLY PT, R7, R5, 0x1, 0x1f ;  /* 0x0c201f0005077f89 */ /* 0x000e6200000e0000 */
[----:B------:R-:W-:Y:S02]  /*14d20*/  @!P1 HADD2 R46, -R236.H0_H0, -RZ.H0_H0 ;  /* 0xa00000ffec2e9230 */ /* 0x000fe40000000900 */
[--C-:B------:R-:W-:Y:S01]  /*14d30*/  FFMA.FTZ R102, R72, UR34, -R0.reuse ;  /* 0x0000002248667c23 */ /* 0x100fe20008010800 */
[--C-:B------:R-:W-:Y:S01]  /*14d40*/  FFMA.FTZ R156, R174, UR34, -R0.reuse ;  /* 0x00000022ae9c7c23 */ /* 0x100fe20008010800 */
[----:B------:R-:W-:Y:S01]  /*14d50*/  STL [R1+0x94], R6 ;  /* 0x0000940601007387 */ /* 0x000fe20000100800 */
[--C-:B------:R-:W-:Y:S01]  /*14d60*/  FFMA.FTZ R55, R229, UR34, -R0.reuse ;  /* 0x00000022e5377c23 */ /* 0x100fe20008010800 */
[----:B------:R-:W-:Y:S01]  /*14d70*/  @!P1 PRMT R236, R46, 0x5410, RZ ;  /* 0x000054102eec9816 */ /* 0x000fe200000000ff */
[--C-:B------:R-:W-:Y:S01]  /*14d80*/  FFMA.FTZ R60, R224, UR34, -R0.reuse ;  /* 0x00000022e03c7c23 */ /* 0x100fe20008010800 */
[----:B------:R-:W-:Y:S01]  /*14d90*/  STL [R1+0x460], R32 ;  /* 0x0004602001007387 */ /* 0x000fe20000100800 */
        /* <DEDUP_REMOVED lines=15> */
[----:B-1----:R-:W-:Y:S01]  /*14e90*/  FMNMX.FTZ R210, R5, R7, !PT ;  /* 0x0000000705d27209 */ /* 0x002fe20007810000 */
[--C-:B------:R-:W-:Y:S01]  /*14ea0*/  FFMA.FTZ R5, R96, UR34, -R0.reuse ;  /* 0x0000002260057c23 */ /* 0x100fe20008010800 */
[--C-:B------:R-:W-:Y:S01]  /*14eb0*/  FFMA.FTZ R66, R66, UR34, -R0.reuse ;  /* 0x0000002242427c23 */ /* 0x100fe20008010800 */
[--C-:B------:R-:W-:Y:S01]  /*14ec0*/  FFMA.FTZ R239, R63, UR34, -R0.reuse ;  /* 0x000000223fef7c23 */ /* 0x100fe20008010800 */
[--C-:B------:R-:W-:Y:S01]  /*14ed0*/  FFMA.FTZ R47, R59, UR34, -R0.reuse ;  /* 0x000000223b2f7c23 */ /* 0x100fe20008010800 */
[--C-:B------:R-:W-:Y:S01]  /*14ee0*/  FFMA.FTZ R14, R57, UR34, -R0.reuse ;  /* 0x00000022390e7c23 */ /* 0x100fe20008010800 */
[----:B------:R1:W-:Y:S01]  /*14ef0*/  STL [R1+0x9c], R5 ;  /* 0x00009c0501007387 */ /* 0x0003e20000100800 */
[--C-:B------:R-:W-:Y:S01]  /*14f00*/  FFMA.FTZ R174, R113, UR34, -R0.reuse ;  /* 0x0000002271ae7c23 */ /* 0x100fe20008010800 */
[--C-:B------:R-:W-:Y:S01]  /*14f10*/  FFMA.FTZ R252, R50, UR34, -R0.reuse ;  /* 0x0000002232fc7c23 */ /* 0x100fe20008010800 */
[--C-:B------:R-:W-:Y:S01]  /*14f20*/  FFMA.FTZ R175, R49, UR34, -R0.reuse ;  /* 0x0000002231af7c23 */ /* 0x100fe20008010800 */
[----:B------:R-:W-:Y:S01]  /*14f30*/  STL [R1+0x464], R237 ;  /* 0x000464ed01007387 */ /* 0x000fe20000100800 */
[----:B------:R-:W-:Y:S01]  /*14f40*/  FSEL R7, R241, RZ, P2 ;  /* 0x000000fff1077208 */ /* 0x000fe20001000000 */
[----:B------:R2:W-:Y:S01]  /*14f50*/  MUFU.EX2 R96, R9 ;  /* 0x0000000900607308 */ /* 0x0005e20000000800 */
[----:B------:R-:W-:Y:S01]  /*14f60*/  FSETP.NEU.FTZ.AND P2, PT, R210, -INF , PT ;  /* 0xff800000d200780b */ /* 0x000fe20003f5d000 */
[----:B-1----:R-:W-:Y:S01]  /*14f70*/  FFMA.FTZ R5, R74, UR34, -R0 ;  /* 0x000000224a057c23 */ /* 0x002fe20008010800 */
[--C-:B------:R-:W-:Y:S01]  /*14f80*/  FFMA.FTZ R49, R67, UR34, -R4.reuse ;  /* 0x0000002243317c23 */ /* 0x100fe20008010804 */
[----:B------:R-:W-:Y:S01]  /*14f90*/  FADD.FTZ R7, R38, -R7 ;  /* 0x8000000726077221 */ /* 0x000fe20000010000 */
[----:B--2---:R-:W-:-:S02]  /*14fa0*/  FFMA.FTZ R9, R199, UR34, -R4 ;  /* 0x00000022c7097c23 */ /* 0x004fc40008010804 */
[----:B------:R1:W-:Y:S04]  /*14fb0*/  STL [R1+0xb4], R5 ;  /* 0x0000b40501007387 */ /* 0x0003e80000100800 */
[----:B------:R2:W-:Y:S04]  /*14fc0*/  STL [R1+0x468], R102 ;  /* 0x0004686601007387 */ /* 0x0005e80000100800 */
[----:B------:R-:W-:Y:S04]  /*14fd0*/  STL [R1+0x3d0], R236 ;  /* 0x0003d0ec01007387 */ /* 0x000fe80000100800 */
[----:B------:R3:W-:Y:S01]  /*14fe0*/  STL [R1+0x36c], R241 ;  /* 0x00036cf101007387 */ /* 0x0007e20000100800 */
[----:B-1----:R-:W-:-:S04]  /*14ff0*/  PRMT R5, R166, 0x7771, RZ ;  /* 0x00007771a6057816 */ /* 0x002fc800000000ff */
[----:B------:R-:W-:Y:S01]  /*15000*/  ISETP.GT.U32.AND P1, PT, R5, UR6, PT ;  /* 0x0000000605007c0c */ /* 0x000fe2000bf24070 */
[----:B------:R-:W-:Y:S01]  /*15010*/  FFMA.FTZ R5, R203, UR34, -R4 ;  /* 0x00000022cb057c23 */ /* 0x000fe20008010804 */
[----:B--2---:R-:W-:Y:S01]  /*15020*/  FFMA.FTZ R102, R114, UR34, -R0 ;  /* 0x0000002272667c23 */ /* 0x004fe20008010800 */
[----:B------:R-:W-:Y:S02]  /*15030*/  FMUL.FTZ R0, R210, UR34 ;  /* 0x00000022d2007c20 */ /* 0x000fe40008410000 */
[----:B------:R1:W-:Y:S03]  /*15040*/  MUFU.EX2 R88, R5 ;  /* 0x0000000500587308 */ /* 0x0003e60000000800 */
[----:B------:R-:W-:Y:S01]  /*15050*/  FSEL R0, R0, RZ, P2 ;  /* 0x000000ff00007208 */ /* 0x000fe20001000000 */
[----:B---3--:R-:W-:Y:S02]  /*15060*/  IMAD.MOV.U32 R241, RZ, RZ, R19 ;  /* 0x000000fffff17224 */ /* 0x008fe400078e0013 */
[----:B------:R-:W-:-:S02]  /*15070*/  FFMA.FTZ R19, R178, UR34, -R4 ;  /* 0x00000022b2137c23 */ /* 0x000fc40008010804 */
        /* <DEDUP_REMOVED lines=9> */
[----:B-1----:R-:W-:Y:S01]  /*15110*/  FFMA.FTZ R5, R200, UR34, -R4 ;  /* 0x00000022c8057c23 */ /* 0x002fe20008010804 */
[--C-:B------:R-:W-:Y:S01]  /*15120*/  FFMA.FTZ R212, R212, UR34, -R0.reuse ;  /* 0x00000022d4d47c23 */ /* 0x100fe20008010800 */
[--C-:B------:R-:W-:Y:S01]  /*15130*/  FFMA.FTZ R208, R208, UR34, -R0.reuse ;  /* 0x00000022d0d07c23 */ /* 0x100fe20008010800 */
[--C-:B------:R-:W-:Y:S01]  /*15140*/  FFMA.FTZ R206, R206, UR34, -R0.reuse ;  /* 0x00000022cece7c23 */ /* 0x100fe20008010800 */
        /* <DEDUP_REMOVED lines=21> */
[----:B-1----:R-:W-:Y:S01]  /*152a0*/  F2FP.F16.F32.PACK_AB R0, R90, R88 ;  /* 0x000000585a00723e */ /* 0x002fe200000000ff */
[----:B------:R-:W-:-:S02]  /*152b0*/  IMAD.MOV.U32 R54, RZ, RZ, R16 ;  /* 0x000000ffff367224 */ /* 0x000fc400078e0010 */
[----:B------:R-:W-:Y:S01]  /*152c0*/  FMUL.FTZ R7, R7, UR34 ;  /* 0x0000002207077c20 */ /* 0x000fe20008410000 */
[----:B------:R-:W-:Y:S01]  /*152d0*/  IMAD.MOV.U32 R10, RZ, RZ, R6 ;  /* 0x000000ffff0a7224 */ /* 0x000fe200078e0006 */
[C---:B------:R-:W-:Y:S01]  /*152e0*/  PRMT R230, R0.reuse, 0x7610, R230 ;  /* 0x0000761000e67816 */ /* 0x040fe200000000e6 */
[----:B------:R-:W-:Y:S01]  /*152f0*/  FFMA.FTZ R16, R193, UR34, -R4 ;  /* 0x00000022c1107c23 */ /* 0x000fe20008010804 */
[----:B------:R-:W-:Y:S02]  /*15300*/  PRMT R231, R0, 0x7632, R231 ;  /* 0x0000763200e77816 */ /* 0x000fe400000000e7 */
[----:B------:R-:W-:Y:S01]  /*15310*/  PRMT R0, R86, 0x7632, R0 ;  /* 0x0000763256007816 */ /* 0x000fe20000000000 */
[----:B------:R-:W-:Y:S01]  /*15320*/  @!P5 HADD2 R43, -R230.H0_H0, -RZ.H0_H0 ;  /* 0xa00000ffe62bd230 */ /* 0x000fe20000000900 */
[----:B------:R-:W-:Y:S01]  /*15330*/  PRMT R5, R230, 0x5410, R231 ;  /* 0x00005410e6057816 */ /* 0x000fe200000000e7 */
[----:B------:R-:W-:Y:S01]  /*15340*/  @P1 HADD2 R42, -R231.H0_H0, -RZ.H0_H0 ;  /* 0xa00000ffe72a1230 */ /* 0x000fe20000000900 */
[----:B------:R-:W-:-:S02]  /*15350*/  LOP3.LUT R0, R0, 0xff, RZ, 0xc0, !PT ;  /* 0x000000ff00007812 */ /* 0x000fc400078ec0ff */
[----:B------:R-:W-:Y:S01]  /*15360*/  @!P5 PRMT R230, R43, 0x5410, RZ ;  /* 0x000054102be6d816 */ /* 0x000fe200000000ff */
[----:B------:R1:W-:Y:S01]  /*15370*/  STL [R1+0x1c4], R5 ;  /* 0x0001c40501007387 */ /* 0x0003e20000100800 */
[----:B------:R-:W-:Y:S02]  /*15380*/  @P1 PRMT R231, R42, 0x5410, RZ ;  /* 0x000054102ae71816 */ /* 0x000fe400000000ff */
[----:B------:R-:W-:Y:S01]  /*15390*/  ISETP.LE.U32.AND P5, PT, R0, UR6, PT ;  /* 0x0000000600007c0c */ /* 0x000fe2000bfa3070 */
[----:B------:R-:W-:Y:S01]  /*153a0*/  STL [R1+0x3c0], R230 ;  /* 0x0003c0e601007387 */ /* 0x000fe20000100800 */
[----:B------:R-:W-:-:S03]  /*153b0*/  FSEL R0, R242, RZ, P3 ;  /* 0x000000fff2007208 */ /* 0x000fc60001800000 */
[----:B------:R-:W-:Y:S01]  /*153c0*/  STL [R1+0x3d4], R231 ;  /* 0x0003d4e701007387 */ /* 0x000fe20000100800 */
[----:B------:R-:W-:Y:S02]  /*153d0*/  IMAD.MOV.U32 R67, RZ, RZ, R54 ;  /* 0x000000ffff437224 */ /* 0x000fe400078e0036 */
[----:B------:R-:W-:Y:S01]  /*153e0*/  FADD.FTZ R6, R39, -R0 ;  /* 0x8000000027067221 */ /* 0x000fe20000010000 */
[----:B------:R-:W-:Y:S01]  /*153f0*/  F2FP.F16.F32.PACK_AB R0, R165, R96 ;  /* 0x00000060a500723e */ /* 0x000fe200000000ff */
[----:B------:R2:W-:Y:S03]  /*15400*/  STL [R1+0x370], R242 ;  /* 0x000370f201007387 */ /* 0x0005e60000100800 */
[C---:B------:R-:W-:Y:S01]  /*15410*/  PRMT R229, R0.reuse, 0x7610, R229 ;  /* 0x0000761000e57816 */ /* 0x040fe200000000e5 */
[----:B------:R-:W3:Y:S01]  /*15420*/  LDL.LU R178, [R1+0x330] ;  /* 0x0003300001b27983 */ /* 0x000ee20000300800 */
[----:B------:R-:W-:Y:S01]  /*15430*/  PRMT R228, R0, 0x7632, R228 ;  /* 0x0000763200e47816 */ /* 0x000fe200000000e4 */
[----:B------:R-:W-:Y:S01]  /*15440*/  FFMA.FTZ R0, R207, UR34, -R4 ;  /* 0x00000022cf007c23 */ /* 0x000fe20008010804 */
[----:B-1----:R-:W-:-:S03]  /*15450*/  PRMT R5, R166, 0x7772, RZ ;  /* 0x00007772a6057816 */ /* 0x002fc600000000ff */
[----:B------:R-:W-:Y:S01]  /*15460*/  MUFU.EX2 R63, R0 ;  /* 0x00000000003f7308 */ /* 0x000fe20000000800 */
[----:B------:R-:W-:Y:S02]  /*15470*/  ISETP.GT.U32.AND P1, PT, R5, UR6, PT ;  /* 0x0000000605007c0c */ /* 0x000fe4000bf24070 */
[----:B------:R-:W-:-:S04]  /*15480*/  PRMT R5, R166, 0x7773, RZ ;  /* 0x00007773a6057816 */ /* 0x000fc800000000ff */
[----:B------:R-:W-:Y:S01]  /*15490*/  ISETP.GT.U32.AND P3, PT, R5, UR6, PT ;  /* 0x0000000605007c0c */ /* 0x000fe2000bf64070 */
[----:B------:R-:W-:Y:S01]  /*154a0*/  FFMA.FTZ R5, R204, UR34, -R4 ;  /* 0x00000022cc057c23 */ /* 0x000fe20008010804 */
[----:B------:R-:W-:Y:S01]  /*154b0*/  FMUL.FTZ R6, R6, UR34 ;  /* 0x0000002206067c20 */ /* 0x000fe20008410000 */
[----:B------:R-:W-:Y:S01]  /*154c0*/  MUFU.EX2 R50, R7 ;  /* 0x0000000700327308 */ /* 0x000fe20000000800 */
[----:B--2---:R-:W-:Y:S02]  /*154d0*/  IMAD.MOV.U32 R242, RZ, RZ, R18 ;  /* 0x000000fffff27224 */ /* 0x004fe400078e0012 */
[----:B------:R-:W-:-:S05]  /*154e0*/  FFMA.FTZ R18, R183, UR34, -R4 ;  /* 0x00000022b7127c23 */ /* 0x000fca0008010804 */
[----:B------:R1:W2:Y:S02]  /*154f0*/  MUFU.EX2 R54, R5 ;  /* 0x0000000500367308 */ /* 0x0002a40000000800 */
[----:B-1----:R-:W4:Y:S01]  /*15500*/  LDL.LU R5, [R1+0x338] ;  /* 0x0003380001057983 */ /* 0x002f220000300800 */
[----:B------:R-:W-:Y:S02]  /*15510*/  IMAD.MOV.U32 R0, RZ, RZ, R80 ;  /* 0x000000ffff007224 */ /* 0x000fe400078e0050 */
[----:B------:R-:W-:-:S03]  /*15520*/  @P1 HADD2 R52, -R229.H0_H0, -RZ.H0_H0 ;  /* 0xa00000ffe5341230 */ /* 0x000fc60000000900 */
[----:B------:R1:W4:Y:S01]  /*15530*/  MUFU.EX2 R51, R6 ;  /* 0x0000000600337308 */ /* 0x0003220000000800 */
[----:B------:R-:W-:Y:S02]  /*15540*/  IMAD.MOV.U32 R7, RZ, RZ, R48 ;  /* 0x000000ffff077224 */ /* 0x000fe400078e0030 */
        /* <DEDUP_REMOVED lines=10> */
[----:B------:R-:W-:-:S02]  /*155f0*/  @P3 HADD2 R53, -R228.H0_H0, -RZ.H0_H0 ;  /* 0xa00000ffe4353230 */ /* 0x000fc40000000900 */
[----:B-1----:R-:W-:Y:S02]  /*15600*/  IMAD.MOV.U32 R6, RZ, RZ, R47 ;  /* 0x000000ffff067224 */ /* 0x002fe400078e002f */
[----:B------:R-:W-:Y:S01]  /*15610*/  FFMA.FTZ R47, R76, UR34, -R4 ;  /* 0x000000224c2f7c23 */ /* 0x000fe20008010804 */
[----:B------:R-:W-:Y:S02]  /*15620*/  PRMT R4, R229, 0x5410, R228 ;  /* 0x00005410e5047816 */ /* 0x000fe400000000e4 */
[----:B------:R-:W-:Y:S02]  /*15630*/  @P1 PRMT R229, R52, 0x5410, RZ ;  /* 0x0000541034e51816 */ /* 0x000fe400000000ff */
[----:B------:R-:W-:Y:S02]  /*15640*/  ISETP.LE.U32.AND P1, PT, R0, UR6, PT ;  /* 0x0000000600007c0c */ /* 0x000fe4000bf23070 */
[----:B------:R-:W-:Y:S02]  /*15650*/  LOP3.LUT R0, R86, 0xff, RZ, 0xc0, !PT ;  /* 0x000000ff56007812 */ /* 0x000fe400078ec0ff */
[----:B------:R-:W-:-:S02]  /*15660*/  @P3 PRMT R228, R53, 0x5410, RZ ;  /* 0x0000541035e43816 */ /* 0x000fc400000000ff */
[----:B------:R-:W-:Y:S02]  /*15670*/  ISETP.LE.U32.AND P3, PT, R0, UR6, PT ;  /* 0x0000000600007c0c */ /* 0x000fe4000bf63070 */
[----:B--2---:R-:W-:Y:S01]  /*15680*/  F2FP.F16.F32.PACK_AB R0, R54, R63 ;  /* 0x0000003f3600723e */ /* 0x004fe200000000ff */
[----:B------:R-:W-:Y:S03]  /*15690*/  STL [R1+0x3d8], R229 ;  /* 0x0003d8e501007387 */ /* 0x000fe60000100800 */
[C---:B------:R-:W-:Y:S01]  /*156a0*/  PRMT R207, R0.reuse, 0x7610, R207 ;  /* 0x0000761000cf7816 */ /* 0x040fe200000000cf */
[----:B------:R3:W-:Y:S01]  /*156b0*/  STL [R1+0x1bc], R4 ;  /* 0x0001bc0401007387 */ /* 0x0007e20000100800 */
[----:B------:R-:W-:-:S05]  /*156c0*/  PRMT R224, R0, 0x7632, R224 ;  /* 0x0000763200e07816 */ /* 0x000fca00000000e0 */
[----:B------:R-:W-:Y:S01]  /*156d0*/  @!P3 HADD2 R57, -R207.H0_H0, -RZ.H0_H0 ;  /* 0xa00000ffcf39b230 */ /* 0x000fe20000000900 */
[----:B------:R-:W-:Y:S01]  /*156e0*/  MUFU.EX2 R53, R9 ;  /* 0x0000000900357308 */ /* 0x000fe20000000800 */
[----:B------:R-:W-:-:S07]  /*156f0*/  @!P0 HADD2 R56, -R224.H0_H0, -RZ.H0_H0 ;  /* 0xa00000ffe0388230 */ /* 0x000fce0000000900 */
[----:B------:R-:W-:Y:S01]  /*15700*/  MUFU.EX2 R52, R8 ;  /* 0x0000000800347308 */ /* 0x000fe20000000800 */
[----:B------:R-:W-:-:S07]  /*15710*/  UIADD3 UR8, UPT, UPT, UR33, -0x2, URZ ;  /* 0xfffffffe21087890 */ /* 0x000fce000fffe0ff */
[----:B------:R-:W-:Y:S08]  /*15720*/  MUFU.EX2 R16, R16 ;  /* 0x0000001000107308 */ /* 0x000ff00000000800 */
[----:B------:R-:W-:Y:S08]  /*15730*/  MUFU.EX2 R17, R17 ;  /* 0x0000001100117308 */ /* 0x000ff00000000800 */
[----:B------:R-:W-:Y:S01]  /*15740*/  MUFU.EX2 R18, R18 ;  /* 0x0000001200127308 */ /* 0x000fe20000000800 */
[----:B---3--:R-:W-:Y:S01]  /*15750*/  FFMA.FTZ R4, R178, R50, R155 ;  /* 0x00000032b2047223 */ /* 0x008fe2000001009b */
[----:B------:R-:W-:Y:S01]  /*15760*/  IMAD.MOV.U32 R178, RZ, RZ, R234 ;  /* 0x000000ffffb27224 */ /* 0x000fe200078e00ea */
[----:B------:R-:W2:Y:S02]  /*15770*/  LDL.LU R155, [R1+0x4c8] ;  /* 0x0004c800019b7983 */ /* 0x000ea40000300800 */
[----:B------:R-:W-:-:S03]  /*15780*/  FADD.FTZ R4, R2, R4 ;  /* 0x0000000402047221 */ /* 0x000fc60000010000 */
[----:B------:R1:W-:Y:S01]  /*15790*/  MUFU.EX2 R234, R11 ;  /* 0x0000000b00ea7308 */ /* 0x0003e20000000800 */
[----:B------:R-:W-:Y:S07]  /*157a0*/  STL [R1+0x3bc], R228 ;  /* 0x0003bce401007387 */ /* 0x000fee0000100800 */
[----:B------:R-:W3:Y:S01]  /*157b0*/  MUFU.EX2 R2, R12 ;  /* 0x0000000c00027308 */ /* 0x000ee20000000800 */
[----:B-1----:R-:W-:Y:S02]  /*157c0*/  IMAD.MOV.U32 R11, RZ, RZ, R6 ;  /* 0x000000ffff0b7224 */ /* 0x002fe400078e0006 */
[----:B------:R-:W1:Y:S01]  /*157d0*/  S2R R6, SR_TID.X ;  /* 0x0000000000067919 */ /* 0x000e620000002100 */
[----:B----4-:R-:W-:-:S02]  /*157e0*/  FFMA.FTZ R5, R5, R51, R146 ;  /* 0x0000003305057223 */ /* 0x010fc40000010092 */
[----:B------:R-:W4:Y:S02]  /*157f0*/  LDL.LU R146, [R1+0x4c4] ;  /* 0x0004c40001927983 */ /* 0x000f240000300800 */
[----:B------:R-:W-:Y:S01]  /*15800*/  FADD.FTZ R0, R147, R5 ;  /* 0x0000000593007221 */ /* 0x000fe20000010000 */
[----:B------:R-:W-:Y:S01]  /*15810*/  FADD.FTZ R5, R142, R4 ;  /* 0x000000048e057221 */ /* 0x000fe20000010000 */
[----:B------:R-:W-:Y:S01]  /*15820*/  PRMT R4, R207, 0x5410, R224 ;  /* 0x00005410cf047816 */ /* 0x000fe200000000e0 */
[----:B------:R-:W4:Y:S01]  /*15830*/  LDL.LU R147, [R1+0x4c0] ;  /* 0x0004c00001937983 */ /* 0x000f220000300800 */
[----:B------:R-:W-:Y:S01]  /*15840*/  @!P3 PRMT R207, R57, 0x5410, RZ ;  /* 0x0000541039cfb816 */ /* 0x000fe200000000ff */
[----:B------:R-:W-:Y:S02]  /*15850*/  FADD.FTZ R0, R143, R0 ;  /* 0x000000008f007221 */ /* 0x000fe40000010000 */
[----:B------:R-:W4:Y:S04]  /*15860*/  LDL.LU R142, [R1+0x4bc] ;  /* 0x0004bc00018e7983 */ /* 0x000f280000300800 */
[----:B------:R-:W4:Y:S04]  /*15870*/  LDL.LU R143, [R1+0x4b8] ;  /* 0x0004b800018f7983 */ /* 0x000f280000300800 */
[----:B------:R-:W-:Y:S04]  /*15880*/  STL [R1+0x3ac], R207 ;  /* 0x0003accf01007387 */ /* 0x000fe80000100800 */
[----:B------:R3:W-:Y:S01]  /*15890*/  STL [R1+0x1d8], R4 ;  /* 0x0001d80401007387 */ /* 0x0007e20000100800 */
[----:B------:R-:W-:-:S02]  /*158a0*/  @!P0 PRMT R224, R56, 0x5410, RZ ;  /* 0x0000541038e08816 */ /* 0x000fc400000000ff */
[----:B------:R-:W1:Y:S01]  /*158b0*/  S2R R56, SR_CTAID.X ;  /* 0x0000000000387919 */ /* 0x000e620000002500 */
[----:B---3--:R-:W-:Y:S01]  /*158c0*/  FADD.FTZ R4, R138, R0 ;  /* 0x000000008a047221 */ /* 0x008fe20000010000 */
[----:B------:R-:W-:-:S04]  /*158d0*/  SHF.R.U32.HI R0, RZ, 0x18, R86 ;  /* 0x00000018ff007819 */ /* 0x000fc80000011656 */
[----:B------:R-:W-:Y:S02]  /*158e0*/  ISETP.LE.U32.AND P3, PT, R0, UR6, PT ;  /* 0x0000000600007c0c */ /* 0x000fe4000bf63070 */
[----:B------:R-:W-:-:S04]  /*158f0*/  F2FP.F16.F32.PACK_AB R0, R2, R234 ;  /* 0x000000ea0200723e */ /* 0x000fc800000000ff */
[C---:B------:R-:W-:Y:S02]  /*15900*/  PRMT R200, R0.reuse, 0x7610, R200 ;  /* 0x0000761000c87816 */ /* 0x040fe400000000c8 */
[----:B------:R-:W-:Y:S02]  /*15910*/  PRMT R199, R0, 0x7632, R199 ;  /* 0x0000763200c77816 */ /* 0x000fe400000000c7 */
[----:B------:R-:W-:-:S04]  /*15920*/  PRMT R0, R80, 0x7771, RZ ;  /* 0x0000777150007816 */ /* 0x000fc800000000ff */
[----:B------:R-:W-:Y:S02]  /*15930*/  ISETP.GT.U32.AND P0, PT, R0, UR6, PT ;  /* 0x0000000600007c0c */ /* 0x000fe4000bf04070 */
[----:B------:R-:W-:Y:S01]  /*15940*/  F2FP.F16.F32.PACK_AB R0, R52, R53 ;  /* 0x000000353400723e */ /* 0x000fe200000000ff */
[----:B------:R-:W-:Y:S02]  /*15950*/  @!P5 HADD2 R59, -R200.H0_H0, -RZ.H0_H0 ;  /* 0xa00000ffc83bd230 */ /* 0x000fe40000000900 */
[----:B------:R-:W-:Y:S01]  /*15960*/  @!P3 HADD2 R58, -R199.H0_H0, -RZ.H0_H0 ;  /* 0xa00000ffc73ab230 */ /* 0x000fe20000000900 */
[C---:B------:R-:W-:Y:S02]  /*15970*/  PRMT R203, R0.reuse, 0x7610, R203 ;  /* 0x0000761000cb7816 */ /* 0x040fe400000000cb */
[----:B------:R-:W-:Y:S02]  /*15980*/  PRMT R204, R0, 0x7632, R204 ;  /* 0x0000763200cc7816 */ /* 0x000fe400000000cc */
[----:B------:R-:W-:Y:S01]  /*15990*/  PRMT R0, R200, 0x5410, R199 ;  /* 0x00005410c8007816 */ /* 0x000fe200000000c7 */
[----:B------:R-:W-:Y:S01]  /*159a0*/  STL [R1+0x3a8], R224 ;  /* 0x0003a8e001007387 */ /* 0x000fe20000100800 */
[----:B------:R-:W-:-:S02]  /*159b0*/  @!P5 PRMT R200, R59, 0x5410, RZ ;  /* 0x000054103bc8d816 */ /* 0x000fc400000000ff */
[----:B------:R-:W-:Y:S01]  /*159c0*/  @!P3 PRMT R199, R58, 0x5410, RZ ;  /* 0x000054103ac7b816 */ /* 0x000fe200000000ff */
[----:B------:R-:W3:Y:S04]  /*159d0*/  LDL.LU R138, [R1+0x4b4] ;  /* 0x0004b400018a7983 */ /* 0x000ee80000300800 */
[----:B------:R1:W-:Y:S01]  /*159e0*/  STL [R1+0x1d0], R0 ;  /* 0x0001d00001007387 */ /* 0x0003e20000100800 */
[----:B------:R-:W-:-:S03]  /*159f0*/  FADD.FTZ R5, R139, R5 ;  /* 0x000000058b057221 */ /* 0x000fc60000010000 */
[----:B------:R-:W-:Y:S04]  /*15a00*/  STL [R1+0x3b0], R200 ;  /* 0x0003b0c801007387 */ /* 0x000fe80000100800 */
[----:B------:R-:W-:Y:S01]  /*15a10*/  STL [R1+0x3b4], R199 ;  /* 0x0003b4c701007387 */ /* 0x000fe20000100800 */
[----:B-1----:R-:W-:-:S03]  /*15a20*/  SHF.R.U32.HI R6, RZ, 0x5, R6 ;  /* 0x00000005ff067819 */ /* 0x002fc60000011606 */
[----:B------:R-:W3:Y:S01]  /*15a30*/  LDL.LU R139, [R1+0x4b0] ;  /* 0x0004b000018b7983 */ /* 0x000ee20000300800 */
[----:B------:R-:W-:Y:S01]  /*15a40*/  FADD.FTZ R4, R181, R4 ;  /* 0x00000004b5047221 */ /* 0x000fe20000010000 */
[----:B------:R-:W-:-:S05]  /*15a50*/  PRMT R0, R203, 0x5410, R204 ;  /* 0x00005410cb007816 */ /* 0x000fca00000000cc */
[----:B------:R1:W-:Y:S01]  /*15a60*/  STL [R1+0x1c8], R0 ;  /* 0x0001c80001007387 */ /* 0x0003e20000100800 */
[----:B------:R-:W-:Y:S02]  /*15a70*/  IMAD R56, R56, 0x8, R6 ;  /* 0x0000000838387824 */ /* 0x000fe400078e0206 */
[----:B------:R-:W-:Y:S01]  /*15a80*/  FADD.FTZ R5, R20, R5 ;  /* 0x0000000514057221 */ /* 0x000fe20000010000 */
[----:B------:R-:W-:Y:S02]  /*15a90*/  IMAD.MOV.U32 R12, RZ, RZ, R67 ;  /* 0x000000ffff0c7224 */ /* 0x000fe400078e0043 */
[----:B------:R-:W-:Y:S01]  /*15aa0*/  FADD.FTZ R4, R180, R4 ;  /* 0x00000004b4047221 */ /* 0x000fe20000010000 */
[----:B------:R-:W-:Y:S02]  /*15ab0*/  IMAD.MOV.U32 R67, RZ, RZ, R21 ;  /* 0x000000ffff437224 */ /* 0x000fe400078e0015 */
[----:B------:R-:W-:-:S04]  /*15ac0*/  IMAD.WIDE.U32 R56, R56, -0x326172a9, RZ ;  /* 0xcd9e8d5738387825 */ /* 0x000fc800078e00ff */
[----:B------:R-:W-:Y:S02]  /*15ad0*/  IMAD.MOV.U32 R207, RZ, RZ, R14 ;  /* 0x000000ffffcf7224 */ /* 0x000fe400078e000e */
[----:B-1----:R-:W-:-:S05]  /*15ae0*/  IMAD.U32 R0, RZ, RZ, UR27 ;  /* 0x0000001bff007e24 */ /* 0x002fca000f8e00ff */
[----:B------:R-:W-:Y:S01]  /*15af0*/  LOP3.LUT R0, R0, UR8, R159, 0x96, !PT ;  /* 0x0000000800007c12 */ /* 0x000fe2000f8e969f */
[----:B------:R-:W-:-:S04]  /*15b00*/  FADD.FTZ R14, R13, R4 ;  /* 0x000000040d0e7221 */ /* 0x000fc80000010000 */
[----:B------:R-:W-:-:S04]  /*15b10*/  IMAD.WIDE.U32 R20, R0, -0x326172a9, RZ ;  /* 0xcd9e8d5700147825 */ /* 0x000fc800078e00ff */
[----:B------:R-:W-:Y:S01]  /*15b20*/  FADD.FTZ R15, R15, R5 ;  /* 0x000000050f0f7221 */ /* 0x000fe20000010000 */
[----:B------:R-:W-:Y:S02]  /*15b30*/  LOP3.LUT R6, R56, UR32, R21, 0x96, !PT ;  /* 0x0000002038067c12 */ /* 0x000fe4000f8e9615 */
[----:B------:R-:W-:Y:S01]  /*15b40*/  LOP3.LUT R4, R20, UR31, R189, 0x96, !PT ;  /* 0x0000001f14047c12 */ /* 0x000fe2000f8e96bd */
[----:B------:R-:W-:Y:S02]  /*15b50*/  IMAD.MOV.U32 R58, RZ, RZ, R7 ;  /* 0x000000ffff3a7224 */ /* 0x000fe400078e0007 */
[----:B------:R-:W-:-:S04]  /*15b60*/  IMAD.WIDE.U32 R6, R6, -0x2daee0ad, RZ ;  /* 0xd2511f5306067825 */ /* 0x000fc800078e00ff */
[----:B------:R-:W-:Y:S02]  /*15b70*/  @!P1 HADD2 R62, -R203.H0_H0, -RZ.H0_H0 ;  /* 0xa00000ffcb3e9230 */ /* 0x000fe40000000900 */
[----:B------:R-:W-:-:S04]  /*15b80*/  IMAD.WIDE.U32 R4, R4, -0x2daee0ad, RZ ;  /* 0xd2511f5304047825 */ /* 0x000fc800078e00ff */
[----:B------:R-:W-:Y:S02]  /*15b90*/  @P0 HADD2 R61, -R204.H0_H0, -RZ.H0_H0 ;  /* 0xa00000ffcc3d0230 */ /* 0x000fe40000000900 */
[----:B------:R-:W-:Y:S01]  /*15ba0*/  IMAD.MOV.U32 R57, RZ, RZ, R12 ;  /* 0x000000ffff397224 */ /* 0x000fe200078e000c */
[----:B------:R-:W-:Y:S02]  /*15bb0*/  LOP3.LUT R12, R150, UR30, R7, 0x96, !PT ;  /* 0x0000001e960c7c12 */ /* 0x000fe4000f8e9607 */
[----:B------:R-:W-:Y:S02]  /*15bc0*/  LOP3.LUT R8, R6, UR28, R5, 0x96, !PT ;  /* 0x0000001c06087c12 */ /* 0x000fe4000f8e9605 */
[----:B------:R-:W-:Y:S02]  /*15bd0*/  @!P1 PRMT R203, R62, 0x5410, RZ ;  /* 0x000054103ecb9816 */ /* 0x000fe400000000ff */
[----:B------:R-:W-:Y:S01]  /*15be0*/  @P0 PRMT R204, R61, 0x5410, RZ ;  /* 0x000054103dcc0816 */ /* 0x000fe200000000ff */
[----:B------:R-:W-:-:S02]  /*15bf0*/  IMAD.WIDE.U32 R12, R12, -0x326172a9, RZ ;  /* 0xcd9e8d570c0c7825 */ /* 0x000fc400078e00ff */
[----:B------:R-:W-:Y:S02]  /*15c00*/  STL [R1+0x398], R203 ;  /* 0x000398cb01007387 */ /* 0x000fe40000100800 */
[----:B------:R-:W-:Y:S02]  /*15c10*/  IMAD.WIDE.U32 R8, R8, -0x326172a9, RZ ;  /* 0xcd9e8d5708087825 */ /* 0x000fe400078e00ff */
[----:B------:R1:W-:Y:S03]  /*15c20*/  STL [R1+0x3a0], R204 ;  /* 0x0003a0cc01007387 */ /* 0x0003e60000100800 */
[----:B------:R-:W-:Y:S01]  /*15c30*/  LOP3.LUT R6, R12, UR17, R9, 0x96, !PT ;  /* 0x000000110c067c12 */ /* 0x000fe2000f8e9609 */
[----:B------:R-:W-:-:S04]  /*15c40*/  IMAD.MOV.U32 R59, RZ, RZ, R11 ;  /* 0x000000ffff3b7224 */ /* 0x000fc800078e000b */
[----:B------:R-:W-:-:S04]  /*15c50*/  IMAD.WIDE.U32 R6, R6, -0x2daee0ad, RZ ;  /* 0xd2511f5306067825 */ /* 0x000fc800078e00ff */
[----:B-1----:R-:W-:Y:S01]  /*15c60*/  IMAD.MOV.U32 R204, RZ, RZ, R10 ;  /* 0x000000ffffcc7224 */ /* 0x002fe200078e000a */
[----:B------:R-:W-:-:S05]  /*15c70*/  LOP3.LUT R10, R188, UR29, R13, 0x96, !PT ;  /* 0x0000001dbc0a7c12 */ /* 0x000fca000f8e960d */
[----:B------:R-:W-:-:S05]  /*15c80*/  IMAD.WIDE.U32 R10, R10, -0x2daee0ad, RZ ;  /* 0xd2511f530a0a7825 */ /* 0x000fca00078e00ff */
[----:B------:R-:W-:Y:S02]  /*15c90*/  LOP3.LUT R4, R4, UR16, R11, 0x96, !PT ;  /* 0x0000001004047c12 */ /* 0x000fe4000f8e960b */
[----:B------:R-:W-:Y:S01]  /*15ca0*/  LOP3.LUT R10, R10, UR14, R7, 0x96, !PT ;  /* 0x0000000e0a0a7c12 */ /* 0x000fe2000f8e9607 */
[----:B------:R-:W-:Y:S02]  /*15cb0*/  IMAD.MOV.U32 R11, RZ, RZ, R178 ;  /* 0x000000ffff0b7224 */ /* 0x000fe400078e00b2 */
[----:B------:R-:W-:Y:S02]  /*15cc0*/  IMAD.MOV.U32 R12, RZ, RZ, R67 ;  /* 0x000000ffff0c7224 */ /* 0x000fe400078e0043 */
[----:B------:R-:W-:Y:S02]  /*15cd0*/  IMAD.MOV.U32 R178, RZ, RZ, R66 ;  /* 0x000000ffffb27224 */ /* 0x000fe400078e0042 */
[----:B------:R-:W-:-:S04]  /*15ce0*/  IMAD.WIDE.U32 R4, R4, -0x326172a9, RZ ;  /* 0xcd9e8d5704047825 */ /* 0x000fc800078e00ff */
[----:B------:R-:W-:-:S05]  /*15cf0*/  IMAD.WIDE.U32 R66, R10, -0x326172a9, RZ ;  /* 0xcd9e8d570a427825 */ /* 0x000fca00078e00ff */
[----:B------:R-:W-:-:S04]  /*15d00*/  LOP3.LUT R81, R4, UR13, R67, 0x96, !PT ;  /* 0x0000000d04517c12 */ /* 0x000fc8000f8e9643 */
[----:B------:R-:W-:Y:S01]  /*15d10*/  LOP3.LUT R0, R81, 0xffff, RZ, 0xc0, !PT ;  /* 0x0000ffff51007812 */ /* 0x000fe200078ec0ff */
[----:B------:R-:W-:Y:S03]  /*15d20*/  MUFU.EX2 R56, R22 ;  /* 0x0000001600387308 */ /* 0x000fe60000000800 */
[----:B------:R-:W-:-:S05]  /*15d30*/  SHF.R.U32.HI R0, RZ, 0x8, R0 ;  /* 0x00000008ff007819 */ /* 0x000fca0000011600 */
[----:B------:R-:W1:Y:S01]  /*15d40*/  MUFU.EX2 R62, R23 ;  /* 0x00000017003e7308 */ /* 0x000e620000000800 */
[----:B------:R-:W-:-:S04]  /*15d50*/  LOP3.LUT R0, R0, 0xffff, RZ, 0xc0, !PT ;  /* 0x0000ffff00007812 */ /* 0x000fc800078ec0ff */
[----:B------:R-:W-:Y:S02]  /*15d60*/  ISETP.LE.U32.AND P0, PT, R0, UR6, PT ;  /* 0x0000000600007c0c */ /* 0x000fe4000bf03070 */
[----:B------:R-:W-:-:S04]  /*15d70*/  PRMT R0, R80, 0x7772, RZ ;  /* 0x0000777250007816 */ /* 0x000fc800000000ff */
[----:B------:R-:W-:Y:S02]  /*15d80*/  ISETP.GT.U32.AND P3, PT, R0, UR6, PT ;  /* 0x0000000600007c0c */ /* 0x000fe4000bf64070 */
[----:B------:R-:W-:Y:S01]  /*15d90*/  PRMT R0, R80, 0x7773, RZ ;  /* 0x0000777350007816 */ /* 0x000fe200000000ff */
[----:B------:R-:W-:-:S03]  /*15da0*/  IMAD.MOV.U32 R4, RZ, RZ, R166 ;  /* 0x000000ffff047224 */ /* 0x000fc600078e00a6 */
[----:B------:R-:W-:Y:S02]  /*15db0*/  ISETP.GT.U32.AND P1, PT, R0, UR6, PT ;  /* 0x0000000600007c0c */ /* 0x000fe4000bf24070 */
[----:B-1----:R-:W-:Y:S01]  /*15dc0*/  F2FP.F16.F32.PACK_AB R0, R62, R56 ;  /* 0x000000383e00723e */ /* 0x002fe200000000ff */
[----:B------:R-:W-:Y:S02]  /*15dd0*/  IMAD.MOV.U32 R22, RZ, RZ, R4 ;  /* 0x000000ffff167224 */ /* 0x000fe400078e0004 */
[----:B------:R-:W-:Y:S01]  /*15de0*/  FADD.FTZ R4, R176, R14 ;  /* 0x0000000eb0047221 */ /* 0x000fe20000010000 */
[C---:B------:R-:W-:Y:S02]  /*15df0*/  PRMT R195, R0.reuse, 0x7610, R195 ;  /* 0x0000761000c37816 */ /* 0x040fe400000000c3 */
[----:B------:R-:W-:Y:S02]  /*15e00*/  PRMT R193, R0, 0x7632, R193 ;  /* 0x0000763200c17816 */ /* 0x000fe400000000c1 */
[----:B------:R-:W-:Y:S01]  /*15e10*/  PRMT R0, R81, 0x7632, R0 ;  /* 0x0000763251007816 */ /* 0x000fe20000000000 */
[----:B------:R-:W-:-:S03]  /*15e20*/  FADD.FTZ R4, R104, R4 ;  /* 0x0000000468047221 */ /* 0x000fc60000010000 */
[----:B------:R-:W-:-:S04]  /*15e30*/  LOP3.LUT R0, R0, 0xff, RZ, 0xc0, !PT ;  /* 0x000000ff00007812 */ /* 0x000fc800078ec0ff */
[----:B------:R-:W-:Y:S01]  /*15e40*/  ISETP.LE.U32.AND P5, PT, R0, UR6, PT ;  /* 0x0000000600007c0c */ /* 0x000fe2000bfa3070 */
[----:B------:R-:W-:Y:S01]  /*15e50*/  FADD.FTZ R0, R105, R4 ;  /* 0x0000000469007221 */ /* 0x000fe20000010000 */
[----:B------:R-:W-:Y:S02]  /*15e60*/  @P3 HADD2 R65, -R195.H0_H0, -RZ.H0_H0 ;  /* 0xa00000ffc3413230 */ /* 0x000fe40000000900 */
[----:B------:R-:W-:Y:S02]  /*15e70*/  IMAD.MOV.U32 R13, RZ, RZ, R207 ;  /* 0x000000ffff0d7224 */ /* 0x000fe400078e00cf */
[----:B------:R-:W-:Y:S01]  /*15e80*/  FADD.FTZ R4, R88, R0 ;  /* 0x0000000058047221 */ /* 0x000fe20000010000 */
[----:B------:R-:W-:Y:S01]  /*15e90*/  LOP3.LUT R0, R81, 0xff, RZ, 0xc0, !PT ;  /* 0x000000ff51007812 */ /* 0x000fe200078ec0ff */
[----:B------:R-:W-:Y:S01]  /*15ea0*/  IMAD.MOV.U32 R207, RZ, RZ, R252 ;  /* 0x000000ffffcf7224 */ /* 0x000fe200078e00fc */
[----:B------:R-:W-:Y:S02]  /*15eb0*/  PRMT R252, R195, 0x5410, R193 ;  /* 0x00005410c3fc7816 */ /* 0x000fe400000000c1 */
[----:B------:R-:W-:-:S02]  /*15ec0*/  @P3 PRMT R195, R65, 0x5410, RZ ;  /* 0x0000541041c33816 */ /* 0x000fc400000000ff */
[----:B------:R-:W-:Y:S01]  /*15ed0*/  ISETP.LE.U32.AND P3, PT, R0, UR6, PT ;  /* 0x0000000600007c0c */ /* 0x000fe2000bf63070 */
[----:B------:R-:W-:Y:S01]  /*15ee0*/  IMAD.MOV.U32 R224, RZ, RZ, R241 ;  /* 0x000000ffffe07224 */ /* 0x000fe200078e00f1 */
[----:B------:R-:W-:Y:S01]  /*15ef0*/  F2FP.F16.F32.PACK_AB R0, R17, R16 ;  /* 0x000000101100723e */ /* 0x000fe200000000ff */
[----:B------:R-:W-:Y:S02]  /*15f00*/  IMAD.MOV.U32 R241, RZ, RZ, R102 ;  /* 0x000000fffff17224 */ /* 0x000fe400078e0066 */
[----:B------:R-:W-:Y:S01]  /*15f10*/  @P1 HADD2 R64, -R193.H0_H0, -RZ.H0_H0 ;  /* 0xa00000ffc1401230 */ /* 0x000fe20000000900 */
[----:B------:R1:W-:Y:S01]  /*15f20*/  MUFU.EX2 R61, R30 ;  /* 0x0000001e003d7308 */ /* 0x0003e20000000800 */
[C---:B------:R-:W-:Y:S02]  /*15f30*/  PRMT R197, R0.reuse, 0x7610, R197 ;  /* 0x0000761000c57816 */ /* 0x040fe400000000c5 */
[----:B------:R-:W-:Y:S02]  /*15f40*/  PRMT R196, R0, 0x7632, R196 ;  /* 0x0000763200c47816 */ /* 0x000fe400000000c4 */
[----:B------:R-:W-:-:S03]  /*15f50*/  SHF.R.U32.HI R0, RZ, 0x18, R81 ;  /* 0x00000018ff007819 */ /* 0x000fc60000011651 */
[----:B------:R-:W2:Y:S01]  /*15f60*/  MUFU.EX2 R102, R31 ;  /* 0x0000001f00667308 */ /* 0x000ea20000000800 */
[----:B------:R-:W-:Y:S02]  /*15f70*/  @P1 PRMT R193, R64, 0x5410, RZ ;  /* 0x0000541040c11816 */ /* 0x000fe400000000ff */
[----:B------:R-:W-:Y:S01]  /*15f80*/  ISETP.LE.U32.AND P1, PT, R0, UR6, PT ;  /* 0x0000000600007c0c */ /* 0x000fe2000bf23070 */
[----:B------:R-:W-:Y:S02]  /*15f90*/  IMAD.MOV.U32 R0, RZ, RZ, R66 ;  /* 0x000000ffff007224 */ /* 0x000fe400078e0042 */
[----:B------:R-:W-:Y:S02]  /*15fa0*/  @!P3 HADD2 R68, -R197.H0_H0, -RZ.H0_H0 ;  /* 0xa00000ffc544b230 */ /* 0x000fe40000000900 */
[----:B------:R-:W4:Y:S01]  /*15fb0*/  MUFU.EX2 R19, R19 ;  /* 0x0000001300137308 */ /* 0x000f220000000800 */
[----:B-1----:R-:W-:Y:S01]  /*15fc0*/  IMAD.MOV.U32 R30, RZ, RZ, R22 ;  /* 0x000000ffff1e7224 */ /* 0x002fe200078e0016 */
[----:B------:R-:W-:Y:S01]  /*15fd0*/  LOP3.LUT R0, R0, 0xff, RZ, 0xc0, !PT ;  /* 0x000000ff00007812 */ /* 0x000fe200078ec0ff */
[----:B------:R-:W-:-:S02]  /*15fe0*/  IMAD.MOV.U32 R22, RZ, RZ, R13 ;  /* 0x000000ffff167224 */ /* 0x000fc400078e000d */
[----:B------:R-:W-:Y:S02]  /*15ff0*/  IMAD.MOV.U32 R13, RZ, RZ, R57 ;  /* 0x000000ffff0d7224 */ /* 0x000fe400078e0039 */
[----:B------:R-:W-:Y:S01]  /*16000*/  IMAD.MOV.U32 R57, RZ, RZ, R249 ;  /* 0x000000ffff397224 */ /* 0x000fe200078e00f9 */
[----:B------:R-:W-:Y:S02]  /*16010*/  PRMT R249, R197, 0x5410, R196 ;  /* 0x00005410c5f97816 */ /* 0x000fe400000000c4 */
[----:B------:R-:W-:Y:S02]  /*16020*/  @!P3 PRMT R197, R68, 0x5410, RZ ;  /* 0x0000541044c5b816 */ /* 0x000fe400000000ff */
[----:B------:R-:W-:Y:S02]  /*16030*/  ISETP.LE.U32.AND P3, PT, R0, UR6, PT ;  /* 0x0000000600007c0c */ /* 0x000fe4000bf63070 */
[----:B--2---:R-:W-:Y:S02]  /*16040*/  F2FP.F16.F32.PACK_AB R0, R102, R61 ;  /* 0x0000003d6600723e */ /* 0x004fe400000000ff */
[----:B------:R-:W-:Y:S01]  /*16050*/  LOP3.LUT R8, R8, UR15, R5, 0x96, !PT ;  /* 0x0000000f08087c12 */ /* 0x000fe2000f8e9605 */
[----:B------:R-:W-:Y:S01]  /*16060*/  @!P0 HADD2 R71, -R196.H0_H0, -RZ.H0_H0 ;  /* 0xa00000ffc4478230 */ /* 0x000fe20000000900 */
[----:B------:R-:W-:-:S02]  /*16070*/  PRMT R192, R0, 0x7610, R192 ;  /* 0x0000761000c07816 */ /* 0x000fc400000000c0 */
[----:B------:R-:W-:Y:S01]  /*16080*/  PRMT R190, R0, 0x7632, R190 ;  /* 0x0000763200be7816 */ /* 0x000fe200000000be */
[----:B------:R-:W-:Y:S01]  /*16090*/  IMAD.WIDE.U32 R64, R8, -0x2daee0ad, RZ ;  /* 0xd2511f5308407825 */ /* 0x000fe200078e00ff */
[----:B------:R-:W-:Y:S02]  /*160a0*/  PRMT R0, R66, 0x7771, RZ ;  /* 0x0000777142007816 */ /* 0x000fe400000000ff */
[----:B------:R-:W-:Y:S01]  /*160b0*/  @!P0 PRMT R196, R71, 0x5410, RZ ;  /* 0x0000541047c48816 */ /* 0x000fe200000000ff */
[----:B------:R-:W-:Y:S01]  /*160c0*/  FADD.FTZ R4, R90, R4 ;  /* 0x000000045a047221 */ /* 0x000fe20000010000 */
[----:B------:R-:W-:Y:S02]  /*160d0*/  ISETP.GT.U32.AND P0, PT, R0, UR6, PT ;  /* 0x0000000600007c0c */ /* 0x000fe4000bf04070 */
[----:B----4-:R-:W-:Y:S02]  /*160e0*/  F2FP.F16.F32.PACK_AB R0, R19, R18 ;  /* 0x000000121300723e */ /* 0x010fe400000000ff */
[----:B------:R-:W-:-:S02]  /*160f0*/  LOP3.LUT R90, R6, UR7, R65, 0x96, !PT ;  /* 0x00000007065a7c12 */ /* 0x000fc4000f8e9641 */
[C---:B------:R-:W-:Y:S02]  /*16100*/  PRMT R183, R0.reuse, 0x7610, R183 ;  /* 0x0000761000b77816 */ /* 0x040fe400000000b7 */
[----:B------:R-:W-:Y:S02]  /*16110*/  PRMT R187, R0, 0x7632, R187 ;  /* 0x0000763200bb7816 */ /* 0x000fe400000000bb */
[----:B------:R-:W-:Y:S01]  /*16120*/  LOP3.LUT R0, R90, 0xffff, RZ, 0xc0, !PT ;  /* 0x0000ffff5a007812 */ /* 0x000fe200078ec0ff */
[----:B------:R-:W-:Y:S01]  /*16130*/  FADD.FTZ R4, R63, R4 ;  /* 0x000000043f047221 */ /* 0x000fe20000010000 */
[----:B------:R-:W-:Y:S02]  /*16140*/  @!P1 HADD2 R72, -R190.H0_H0, -RZ.H0_H0 ;  /* 0xa00000ffbe489230 */ /* 0x000fe40000000900 */
[----:B------:R-:W-:Y:S01]  /*16150*/  SHF.R.U32.HI R0, RZ, 0x8, R0 ;  /* 0x00000008ff007819 */ /* 0x000fe20000011600 */
[----:B------:R-:W-:Y:S02]  /*16160*/  IMAD.MOV.U32 R9, RZ, RZ, R12 ;  /* 0x000000ffff097224 */ /* 0x000fe400078e000c */
[----:B------:R-:W-:Y:S01]  /*16170*/  FADD.FTZ R4, R54, R4 ;  /* 0x0000000436047221 */ /* 0x000fe20000010000 */
[----:B------:R-:W-:Y:S01]  /*16180*/  IMAD.MOV.U32 R10, RZ, RZ, R58 ;  /* 0x000000ffff0a7224 */ /* 0x000fe200078e003a */
[----:B------:R-:W-:Y:S01]  /*16190*/  LOP3.LUT R0, R0, 0xffff, RZ, 0xc0, !PT ;  /* 0x0000ffff00007812 */ /* 0x000fe200078ec0ff */
[----:B------:R-:W-:-:S02]  /*161a0*/  IMAD.MOV.U32 R5, RZ, RZ, R167 ;  /* 0x000000ffff057224 */ /* 0x000fc400078e00a7 */
[----:B------:R-:W-:Y:S01]  /*161b0*/  IMAD.MOV.U32 R12, RZ, RZ, R59 ;  /* 0x000000ffff0c7224 */ /* 0x000fe200078e003b */
[----:B------:R-:W-:Y:S01]  /*161c0*/  MUFU.EX2 R54, R33 ;  /* 0x0000002100367308 */ /* 0x000fe20000000800 */
[----:B------:R-:W-:Y:S01]  /*161d0*/  IMAD.MOV.U32 R58, RZ, RZ, R247 ;  /* 0x000000ffff3a7224 */ /* 0x000fe200078e00f7 */
[----:B------:R-:W-:Y:S01]  /*161e0*/  PRMT R247, R192, 0x5410, R190 ;  /* 0x00005410c0f77816 */ /* 0x000fe200000000be */
[----:B------:R-:W-:Y:S01]  /*161f0*/  IMAD.MOV.U32 R59, RZ, RZ, R238 ;  /* 0x000000ffff3b7224 */ /* 0x000fe200078e00ee */
[----:B------:R-:W-:Y:S01]  /*16200*/  @!P1 PRMT R190, R72, 0x5410, RZ ;  /* 0x0000541048be9816 */ /* 0x000fe200000000ff */
[----:B------:R-:W-:Y:S01]  /*16210*/  IMAD.MOV.U32 R23, RZ, RZ, R5 ;  /* 0x000000ffff177224 */ /* 0x000fe200078e0005 */
[----:B------:R-:W-:Y:S01]  /*16220*/  ISETP.LE.U32.AND P1, PT, R0, UR6, PT ;  /* 0x0000000600007c0c */ /* 0x000fe2000bf23070 */
[----:B------:R-:W-:Y:S01]  /*16230*/  @!P3 HADD2 R75, -R183.H0_H0, -RZ.H0_H0 ;  /* 0xa00000ffb74bb230 */ /* 0x000fe20000000900 */
[----:B------:R-:W1:Y:S01]  /*16240*/  MUFU.EX2 R238, R35 ;  /* 0x0000002300ee7308 */ /* 0x000e620000000800 */
[----:B------:R-:W-:Y:S01]  /*16250*/  FADD.FTZ R0, R53, R4 ;  /* 0x0000000435007221 */ /* 0x000fe20000010000 */
[----:B------:R-:W-:-:S02]  /*16260*/  IMAD.MOV.U32 R31, RZ, RZ, R23 ;  /* 0x000000ffff1f7224 */ /* 0x000fc400078e0017 */
[----:B------:R-:W-:Y:S02]  /*16270*/  @P0 HADD2 R74, -R187.H0_H0, -RZ.H0_H0 ;  /* 0xa00000ffbb4a0230 */ /* 0x000fe40000000900 */
[----:B------:R-:W-:Y:S02]  /*16280*/  IMAD.MOV.U32 R23, RZ, RZ, R204 ;  /* 0x000000ffff177224 */ /* 0x000fe400078e00cc */
[----:B------:R-:W-:Y:S01]  /*16290*/  FADD.FTZ R4, R52, R0 ;  /* 0x0000000034047221 */ /* 0x000fe20000010000 */
[----:B------:R-:W-:Y:S01]  /*162a0*/  PRMT R0, R66, 0x7772, RZ ;  /* 0x0000777242007816 */ /* 0x000fe200000000ff */
[----:B------:R-:W-:Y:S01]  /*162b0*/  IMAD.MOV.U32 R204, RZ, RZ, R250 ;  /* 0x000000ffffcc7224 */ /* 0x000fe200078e00fa */
[----:B------:R-:W-:Y:S01]  /*162c0*/  PRMT R250, R183, 0x5410, R187 ;  /* 0x00005410b7fa7816 */ /* 0x000fe200000000bb */
[----:B------:R-:W-:Y:S01]  /*162d0*/  IMAD.MOV.U32 R88, RZ, RZ, R11 ;  /* 0x000000ffff587224 */ /* 0x000fe200078e000b */
[----:B------:R-:W-:Y:S01]  /*162e0*/  @!P3 PRMT R183, R75, 0x5410, RZ ;  /* 0x000054104bb7b816 */ /* 0x000fe200000000ff */
[----:B------:R-:W-:Y:S01]  /*162f0*/  MUFU.EX2 R6, R24 ;  /* 0x0000001800067308 */ /* 0x000fe20000000800 */
[----:B------:R-:W-:Y:S01]  /*16300*/  ISETP.GT.U32.AND P3, PT, R0, UR6, PT ;  /* 0x0000000600007c0c */ /* 0x000fe2000bf64070 */
[----:B------:R-:W-:Y:S01]  /*16310*/  @!P5 HADD2 R73, -R192.H0_H0, -RZ.H0_H0 ;  /* 0xa00000ffc049d230 */ /* 0x000fe20000000900 */
[----:B------:R-:W-:Y:S01]  /*16320*/  PRMT R0, R66, 0x7773, RZ ;  /* 0x0000777342007816 */ /* 0x000fe200000000ff */
[----:B------:R-:W-:Y:S01]  /*16330*/  IMAD.MOV.U32 R104, RZ, RZ, R162 ;  /* 0x000000ffff687224 */ /* 0x000fe200078e00a2 */
[----:B------:R-:W-:Y:S01]  /*16340*/  @P0 PRMT R187, R74, 0x5410, RZ ;  /* 0x000054104abb0816 */ /* 0x000fe200000000ff */
[----:B------:R-:W-:Y:S01]  /*16350*/  IMAD.MOV.U32 R105, RZ, RZ, R163 ;  /* 0x000000ffff697224 */ /* 0x000fe200078e00a3 */
[----:B------:R-:W-:Y:S01]  /*16360*/  ISETP.GT.U32.AND P0, PT, R0, UR6, PT ;  /* 0x0000000600007c0c */ /* 0x000fe2000bf04070 */
[----:B------:R-:W-:Y:S01]  /*16370*/  MUFU.EX2 R40, R40 ;  /* 0x0000002800287308 */ /* 0x000fe20000000800 */
[----:B-1----:R-:W-:Y:S01]  /*16380*/  F2FP.F16.F32.PACK_AB R0, R238, R54 ;  /* 0x00000036ee00723e */ /* 0x002fe200000000ff */
[----:B------:R-:W-:Y:S01]  /*16390*/  IMAD.MOV.U32 R14, RZ, RZ, R207 ;  /* 0x000000ffff0e7224 */ /* 0x000fe200078e00cf */
[----:B------:R-:W-:Y:S01]  /*163a0*/  UIADD3 UR33, UPT, UPT, UR33, -0x1, URZ ;  /* 0xffffffff21217890 */ /* 0x000fe2000fffe0ff */
[----:B------:R-:W2:Y:S01]  /*163b0*/  LDL.LU.64 R166, [R1+0x4a8] ;  /* 0x0004a80001a67983 */ /* 0x000ea20000300a00 */
[----:B------:R-:W-:-:S03]  /*163c0*/  PRMT R171, R0, 0x7610, R171 ;  /* 0x0000761000ab7816 */ /* 0x000fc600000000ab */
[----:B------:R-:W1:Y:S01]  /*163d0*/  MUFU.EX2 R11, R25 ;  /* 0x00000019000b7308 */ /* 0x000e620000000800 */
[----:B------:R-:W-:Y:S01]  /*163e0*/  PRMT R180, R0, 0x7632, R180 ;  /* 0x0000763200b47816 */ /* 0x000fe200000000b4 */
[----:B------:R-:W-:Y:S01]  /*163f0*/  FADD.FTZ R5, R177, R15 ;  /* 0x0000000fb1057221 */ /* 0x000fe20000010000 */
[----:B------:R-:W-:Y:S02]  /*16400*/  LOP3.LUT R0, R90, 0xff, RZ, 0xc0, !PT ;  /* 0x000000ff5a007812 */ /* 0x000fe400078ec0ff */
[----:B------:R-:W-:Y:S01]  /*16410*/  @!P5 PRMT R192, R73, 0x5410, RZ ;  /* 0x0000541049c0d816 */ /* 0x000fe200000000ff */
[----:B------:R-:W-:Y:S01]  /*16420*/  IMAD.MOV.U32 R15, RZ, RZ, R178 ;  /* 0x000000ffff0f7224 */ /* 0x000fe200078e00b2 */
[----:B------:R-:W-:Y:S01]  /*16430*/  ISETP.LE.U32.AND P5, PT, R0, UR6, PT ;  /* 0x0000000600007c0c */ /* 0x000fe2000bfa3070 */
[----:B------:R-:W-:Y:S01]  /*16440*/  IMAD.MOV.U32 R178, RZ, RZ, R99 ;  /* 0x000000ffffb27224 */ /* 0x000fe200078e0063 */
[----:B------:R-:W-:Y:S01]  /*16450*/  PRMT R0, R90, 0x7632, R0 ;  /* 0x000076325a007816 */ /* 0x000fe20000000000 */
[----:B------:R-:W-:Y:S01]  /*16460*/  @P3 HADD2 R78, -R171.H0_H0, -RZ.H0_H0 ;  /* 0xa00000ffab4e3230 */ /* 0x000fe20000000900 */
[----:B------:R-:W4:Y:S01]  /*16470*/  MUFU.EX2 R99, R41 ;  /* 0x0000002900637308 */ /* 0x000f220000000800 */
[----:B------:R-:W-:Y:S01]  /*16480*/  IMAD.MOV.U32 R176, RZ, RZ, R104 ;  /* 0x000000ffffb07224 */ /* 0x000fe200078e0068 */
[----:B------:R-:W-:Y:S01]  /*16490*/  LOP3.LUT R0, R0, 0xff, RZ, 0xc0, !PT ;  /* 0x000000ff00007812 */ /* 0x000fe200078ec0ff */
[----:B------:R-:W-:Y:S01]  /*164a0*/  IMAD.MOV.U32 R104, RZ, RZ, R22 ;  /* 0x000000ffff687224 */ /* 0x000fe200078e0016 */
[----:B------:R-:W3:Y:S01]  /*164b0*/  S2R R72, SR_CTAID.X ;  /* 0x0000000000487919 */ /* 0x000ee20000002500 */
[----:B------:R-:W-:Y:S01]  /*164c0*/  IMAD.MOV.U32 R22, RZ, RZ, R248 ;  /* 0x000000ffff167224 */ /* 0x000fe200078e00f8 */
[----:B------:R-:W-:Y:S01]  /*164d0*/  PRMT R248, R171, 0x5410, R180 ;  /* 0x00005410abf87816 */ /* 0x000fe200000000b4 */
[----:B------:R-:W-:Y:S01]  /*164e0*/  IMAD.MOV.U32 R177, RZ, RZ, R105 ;  /* 0x000000ffffb17224 */ /* 0x000fe200078e0069 */
[----:B------:R-:W-:Y:S01]  /*164f0*/  @P3 PRMT R171, R78, 0x5410, RZ ;  /* 0x000054104eab3816 */ /* 0x000fe200000000ff */
[----:B------:R-:W-:Y:S01]  /*16500*/  IMAD.MOV.U32 R105, RZ, RZ, R9 ;  /* 0x000000ffff697224 */ /* 0x000fe200078e0009 */
[----:B------:R-:W-:Y:S01]  /*16510*/  ISETP.LE.U32.AND P3, PT, R0, UR6, PT ;  /* 0x0000000600007c0c */ /* 0x000fe2000bf63070 */
[----:B------:R-:W3:Y:S01]  /*16520*/  S2R R9, SR_TID.X ;  /* 0x0000000000097919 */ /* 0x000ee20000002100 */
[----:B-1----:R-:W-:Y:S01]  /*16530*/  F2FP.F16.F32.PACK_AB R0, R11, R6 ;  /* 0x000000060b00723e */ /* 0x002fe200000000ff */
[----:B------:R-:W-:-:S02]  /*16540*/  @P0 HADD2 R76, -R180.H0_H0, -RZ.H0_H0 ;  /* 0xa00000ffb44c0230 */ /* 0x000fc40000000900 */
[----:B------:R-:W-:Y:S01]  /*16550*/  FADD.FTZ R4, R16, R4 ;  /* 0x0000000410047221 */ /* 0x000fe20000010000 */
[----:B------:R-:W2:Y:S01]  /*16560*/  LDL.LU.64 R162, [R1+0x4a0] ;  /* 0x0004a00001a27983 */ /* 0x000ea20000300a00 */
[C---:B------:R-:W-:Y:S02]  /*16570*/  PRMT R181, R0.reuse, 0x7610, R181 ;  /* 0x0000761000b57816 */ /* 0x040fe400000000b5 */
[----:B------:R-:W-:Y:S02]  /*16580*/  PRMT R182, R0, 0x7632, R182 ;  /* 0x0000763200b67816 */ /* 0x000fe400000000b6 */
[----:B------:R-:W-:Y:S02]  /*16590*/  SHF.R.U32.HI R0, RZ, 0x18, R90 ;  /* 0x00000018ff007819 */ /* 0x000fe4000001165a */
[----:B------:R-:W-:Y:S02]  /*165a0*/  @P0 PRMT R180, R76, 0x5410, RZ ;  /* 0x000054104cb40816 */ /* 0x000fe400000000ff */
[----:B------:R-:W-:-:S02]  /*165b0*/  ISETP.LE.U32.AND P0, PT, R0, UR6, PT ;  /* 0x0000000600007c0c */ /* 0x000fc4000bf03070 */
[----:B----4-:R-:W-:-:S04]  /*165c0*/  F2FP.F16.F32.PACK_AB R0, R99, R40 ;  /* 0x000000286300723e */ /* 0x010fc800000000ff */
[C---:B------:R-:W-:Y:S02]  /*165d0*/  PRMT R170, R0.reuse, 0x7610, R170 ;  /* 0x0000761000aa7816 */ /* 0x040fe400000000aa */
[----:B------:R-:W-:Y:S01]  /*165e0*/  PRMT R169, R0, 0x7632, R169 ;  /* 0x0000763200a97816 */ /* 0x000fe200000000a9 */
[----:B------:R-:W-:Y:S02]  /*165f0*/  IMAD.MOV.U32 R0, RZ, RZ, R64 ;  /* 0x000000ffff007224 */ /* 0x000fe400078e0040 */
[----:B------:R-:W-:Y:S02]  /*16600*/  @!P1 HADD2 R77, -R182.H0_H0, -RZ.H0_H0 ;  /* 0xa00000ffb64d9230 */ /* 0x000fe40000000900 */
[----:B------:R-:W-:Y:S01]  /*16610*/  FADD.FTZ R5, R164, R5 ;  /* 0x00000005a4057221 */ /* 0x000fe20000010000 */
[----:B------:R-:W-:Y:S02]  /*16620*/  PRMT R207, R181, 0x5410, R182 ;  /* 0x00005410b5cf7816 */ /* 0x000fe400000000b6 */
[----:B------:R-:W-:-:S02]  /*16630*/  LOP3.LUT R0, R0, 0xff, RZ, 0xc0, !PT ;  /* 0x000000ff00007812 */ /* 0x000fc400078ec0ff */
[----:B------:R-:W-:Y:S02]  /*16640*/  @!P1 PRMT R182, R77, 0x5410, RZ ;  /* 0x000054104db69816 */ /* 0x000fe400000000ff */
[----:B------:R-:W-:Y:S01]  /*16650*/  ISETP.LE.U32.AND P1, PT, R0, UR6, PT ;  /* 0x0000000600007c0c */ /* 0x000fe2000bf23070 */
[----:B------:R-:W-:Y:S01]  /*16660*/  FADD.FTZ R0, R172, R5 ;  /* 0x00000005ac007221 */ /* 0x000fe20000010000 */
[----:B---3--:R-:W-:-:S03]  /*16670*/  SHF.R.U32.HI R9, RZ, 0x5, R9 ;  /* 0x00000005ff097819 */ /* 0x008fc60000011609 */
[----:B------:R-:W-:Y:S01]  /*16680*/  FADD.FTZ R5, R127, R0 ;  /* 0x000000007f057221 */ /* 0x000fe20000010000 */
[----:B------:R-:W-:Y:S02]  /*16690*/  IMAD.U32 R0, RZ, RZ, UR27 ;  /* 0x0000001bff007e24 */ /* 0x000fe4000f8e00ff */
[----:B------:R-:W-:-:S03]  /*166a0*/  IMAD R72, R72, 0x8, R9 ;  /* 0x0000000848487824 */ /* 0x000fc600078e0209 */
[----:B------:R-:W-:Y:S01]  /*166b0*/  LOP3.LUT R0, R0, UR33, R159, 0x96, !PT ;  /* 0x0000002100007c12 */ /* 0x000fe2000f8e969f */
[----:B------:R-:W-:Y:S01]  /*166c0*/  FADD.FTZ R4, R17, R4 ;  /* 0x0000000411047221 */ /* 0x000fe20000010000 */
[----:B------:R-:W-:Y:S01]  /*166d0*/  IMAD.WIDE.U32 R72, R72, -0x326172a9, RZ ;  /* 0xcd9e8d5748487825 */ /* 0x000fe200078e00ff */
[----:B------:R-:W-:Y:S03]  /*166e0*/  STL [R1+0x394], R195 ;  /* 0x000394c301007387 */ /* 0x000fe60000100800 */
[----:B------:R-:W-:Y:S01]  /*166f0*/  IMAD.WIDE.U32 R24, R0, -0x326172a9, RZ ;  /* 0xcd9e8d5700187825 */ /* 0x000fe200078e00ff */
[----:B------:R1:W-:Y:S03]  /*16700*/  STL [R1+0x3a4], R193 ;  /* 0x0003a4c101007387 */ /* 0x0003e60000100800 */
[----:B------:R-:W-:Y:S01]  /*16710*/  FADD.FTZ R4, R18, R4 ;  /* 0x0000000412047221 */ /* 0x000fe20000010000 */
[----:B------:R-:W-:Y:S01]  /*16720*/  STL [R1+0x3f8], R249 ;  /* 0x0003f8f901007387 */ /* 0x000fe20000100800 */
[----:B------:R-:W-:-:S02]  /*16730*/  LOP3.LUT R8, R72, UR32, R25, 0x96, !PT ;  /* 0x0000002048087c12 */ /* 0x000fc4000f8e9619 */
[----:B------:R-:W-:Y:S01]  /*16740*/  FADD.FTZ R4, R19, R4 ;  /* 0x0000000413047221 */ /* 0x000fe20000010000 */
[----:B------:R-:W-:Y:S04]  /*16750*/  STL [R1+0x378], R197 ;  /* 0x000378c501007387 */ /* 0x000fe80000100800 */
[----:B------:R-:W-:Y:S04]  /*16760*/  STL [R1+0x37c], R196 ;  /* 0x00037cc401007387 */ /* 0x000fe80000100800 */
[----:B------:R-:W-:Y:S01]  /*16770*/  STL [R1+0x3fc], R247 ;  /* 0x0003fcf701007387 */ /* 0x000fe20000100800 */
[----:B------:R-:W-:-:S03]  /*16780*/  FADD.FTZ R4, R6, R4 ;  /* 0x0000000406047221 */ /* 0x000fc60000010000 */
[----:B------:R-:W-:Y:S01]  /*16790*/  STL [R1+0x380], R192 ;  /* 0x000380c001007387 */ /* 0x000fe20000100800 */
[----:B------:R-:W-:-:S03]  /*167a0*/  IMAD.WIDE.U32 R8, R8, -0x2daee0ad, RZ ;  /* 0xd2511f5308087825 */ /* 0x000fc600078e00ff */
[----:B------:R-:W-:Y:S01]  /*167b0*/  STL [R1+0x384], R190 ;  /* 0x000384be01007387 */ /* 0x000fe20000100800 */
[----:B------:R-:W-:-:S03]  /*167c0*/  @!P5 HADD2 R79, -R181.H0_H0, -RZ.H0_H0 ;  /* 0xa00000ffb54fd230 */ /* 0x000fc60000000900 */
[----:B------:R-:W-:Y:S04]  /*167d0*/  STL [R1+0x388], R183 ;  /* 0x000388b701007387 */ /* 0x000fe80000100800 */
[----:B------:R-:W-:Y:S01]  /*167e0*/  STL [R1+0x38c], R187 ;  /* 0x00038cbb01007387 */ /* 0x000fe20000100800 */
[----:B------:R-:W-:-:S03]  /*167f0*/  FADD.FTZ R11, R11, R4 ;  /* 0x000000040b0b7221 */ /* 0x000fc60000010000 */
[----:B------:R-:W3:Y:S01]  /*16800*/  LDL.LU R164, [R1+0x498] ;  /* 0x0004980001a47983 */ /* 0x000ee20000300800 */
[----:B------:R-:W-:-:S03]  /*16810*/  LOP3.LUT R4, R150, UR30, R9, 0x96, !PT ;  /* 0x0000001e96047c12 */ /* 0x000fc6000f8e9609 */
[----:B------:R-:W-:Y:S01]  /*16820*/  STL [R1+0x390], R171 ;  /* 0x000390ab01007387 */ /* 0x000fe20000100800 */
[----:B------:R-:W-:-:S03]  /*16830*/  @!P5 PRMT R181, R79, 0x5410, RZ ;  /* 0x000054104fb5d816 */ /* 0x000fc600000000ff */
[----:B------:R-:W-:Y:S04]  /*16840*/  STL [R1+0x3b8], R180 ;  /* 0x0003b8b401007387 */ /* 0x000fe80000100800 */
[----:B------:R4:W-:Y:S04]  /*16850*/  STL [R1+0x374], R182 ;  /* 0x000374b601007387 */ /* 0x0009e80000100800 */
[----:B------:R-:W3:Y:S04]  /*16860*/  LDL.LU.64 R158, [R1+0x490] ;  /* 0x00049000019e7983 */ /* 0x000ee80000300a00 */
[----:B------:R-:W3:Y:S04]  /*16870*/  LDL.LU.64 R150, [R1+0x488] ;  /* 0x0004880001967983 */ /* 0x000ee80000300a00 */
[----:B------:R-:W2:Y:S01]  /*16880*/  LDL.LU R79, [R1+0x33c] ;  /* 0x00033c00014f7983 */ /* 0x000ea20000300800 */
[----:B------:R-:W-:Y:S01]  /*16890*/  FADD.FTZ R19, R96, R5 ;  /* 0x0000000560137221 */ /* 0x000fe20000010000 */
[----:B------:R-:W-:Y:S01]  /*168a0*/  FSEL R0, R211, RZ, P4 ;  /* 0x000000ffd3007208 */ /* 0x000fe20002000000 */
[----:B------:R-:W-:Y:S01]  /*168b0*/  IMAD.WIDE.U32 R4, R4, -0x326172a9, RZ ;  /* 0xcd9e8d5704047825 */ /* 0x000fe200078e00ff */
[----:B------:R-:W-:-:S03]  /*168c0*/  LOP3.LUT R6, R24, UR31, R189, 0x96, !PT ;  /* 0x0000001f18067c12 */ /* 0x000fc6000f8e96bd */
[----:B------:R-:W-:Y:S02]  /*168d0*/  IMAD.MOV.U32 R76, RZ, RZ, R10 ;  /* 0x000000ffff4c7224 */ /* 0x000fe400078e000a */
[----:B------:R-:W-:Y:S01]  /*168e0*/  FADD.FTZ R10, R37, -R0 ;  /* 0x80000000250a7221 */ /* 0x000fe20000010000 */
[----:B------:R-:W-:Y:S01]  /*168f0*/  IMAD.WIDE.U32 R6, R6, -0x2daee0ad, RZ ;  /* 0xd2511f5306067825 */ /* 0x000fe200078e00ff */
[----:B------:R-:W-:-:S03]  /*16900*/  LOP3.LUT R0, R188, UR29, R5, 0x96, !PT ;  /* 0x0000001dbc007c12 */ /* 0x000fc6000f8e9605 */
[----:B------:R-:W-:Y:S01]  /*16910*/  IMAD.MOV.U32 R78, RZ, RZ, R12 ;  /* 0x000000ffff4e7224 */ /* 0x000fe200078e000c */
[----:B------:R-:W-:Y:S01]  /*16920*/  LOP3.LUT R8, R8, UR28, R7, 0x96, !PT ;  /* 0x0000001c08087c12 */ /* 0x000fe2000f8e9607 */
[----:B------:R-:W-:Y:S02]  /*16930*/  IMAD.MOV.U32 R72, RZ, RZ, R13 ;  /* 0x000000ffff487224 */ /* 0x000fe400078e000d */
[----:B------:R-:W-:-:S04]  /*16940*/  IMAD.WIDE.U32 R12, R0, -0x2daee0ad, RZ ;  /* 0xd2511f53000c7825 */ /* 0x000fc800078e00ff */
[----:B------:R-:W-:Y:S01]  /*16950*/  IMAD.WIDE.U32 R8, R8, -0x326172a9, RZ ;  /* 0xcd9e8d5708087825 */ /* 0x000fe200078e00ff */
[----:B------:R-:W-:-:S04]  /*16960*/  LOP3.LUT R5, R6, UR16, R13, 0x96, !PT ;  /* 0x0000001006057c12 */ /* 0x000fc8000f8e960d */
[----:B------:R-:W-:Y:S01]  /*16970*/  LOP3.LUT R6, R4, UR17, R9, 0x96, !PT ;  /* 0x0000001104067c12 */ /* 0x000fe2000f8e9609 */
[----:B------:R-:W-:-:S05]  /*16980*/  IMAD.WIDE.U32 R4, R5, -0x326172a9, RZ ;  /* 0xcd9e8d5705047825 */ /* 0x000fca00078e00ff */
[----:B------:R-:W-:Y:S01]  /*16990*/  LOP3.LUT R8, R8, UR15, R5, 0x96, !PT ;  /* 0x0000000f08087c12 */ /* 0x000fe2000f8e9605 */
[----:B------:R-:W-:Y:S02]  /*169a0*/  IMAD.MOV.U32 R73, RZ, RZ, R204 ;  /* 0x000000ffff497224 */ /* 0x000fe400078e00cc */
[----:B------:R-:W-:Y:S02]  /*169b0*/  IMAD.MOV.U32 R63, RZ, RZ, R58 ;  /* 0x000000ffff3f7224 */ /* 0x000fe400078e003a */
[----:B------:R-:W-:Y:S02]  /*169c0*/  IMAD.MOV.U32 R204, RZ, RZ, R59 ;  /* 0x000000ffffcc7224 */ /* 0x000fe400078e003b */
[----:B------:R-:W-:-:S04]  /*169d0*/  IMAD.WIDE.U32 R6, R6, -0x2daee0ad, RZ ;  /* 0xd2511f5306067825 */ /* 0x000fc800078e00ff */
[----:B------:R-:W-:Y:S01]  /*169e0*/  IMAD.WIDE.U32 R58, R8, -0x2daee0ad, RZ ;  /* 0xd2511f53083a7825 */ /* 0x000fe200078e00ff */
[----:B------:R-:W-:-:S03]  /*169f0*/  LOP3.LUT R7, R12, UR14, R7, 0x96, !PT ;  /* 0x0000000e0c077c12 */ /* 0x000fc6000f8e9607 */
[----:B------:R-:W-:Y:S01]  /*16a00*/  IMAD.MOV.U32 R68, RZ, RZ, R88 ;  /* 0x000000ffff447224 */ /* 0x000fe200078e0058 */
[----:B------:R-:W-:Y:S01]  /*16a10*/  LOP3.LUT R88, R6, UR7, R59, 0x96, !PT ;  /* 0x0000000706587c12 */ /* 0x000fe2000f8e963b */
[----:B------:R-:W-:Y:S02]  /*16a20*/  IMAD.MOV.U32 R74, RZ, RZ, R105 ;  /* 0x000000ffff4a7224 */ /* 0x000fe400078e0069 */
[----:B------:R-:W-:Y:S01]  /*16a30*/  IMAD.MOV.U32 R75, RZ, RZ, R104 ;  /* 0x000000ffff4b7224 */ /* 0x000fe200078e0068 */
[----:B------:R-:W-:Y:S01]  /*16a40*/  PRMT R0, R88, 0x7632, R0 ;  /* 0x0000763258007816 */ /* 0x000fe20000000000 */
[----:B------:R-:W-:-:S04]  /*16a50*/  IMAD.WIDE.U32 R104, R7, -0x326172a9, RZ ;  /* 0xcd9e8d5707687825 */ /* 0x000fc800078e00ff */
[----:B------:R-:W-:Y:S01]  /*16a60*/  @!P0 HADD2 R82, -R169.H0_H0, -RZ.H0_H0 ;  /* 0xa00000ffa9528230 */ /* 0x000fe20000000900 */
[----:B------:R-:W-:Y:S01]  /*16a70*/  LOP3.LUT R0, R0, 0xff, RZ, 0xc0, !PT ;  /* 0x000000ff00007812 */ /* 0x000fe200078ec0ff */
[----:B------:R-:W-:Y:S01]  /*16a80*/  IMAD.MOV.U32 R71, RZ, RZ, R57 ;  /* 0x000000ffff477224 */ /* 0x000fe200078e0039 */
[----:B------:R-:W-:Y:S01]  /*16a90*/  LOP3.LUT R57, R4, UR13, R105, 0x96, !PT ;  /* 0x0000000d04397c12 */ /* 0x000fe2000f8e9669 */
[----:B-1----:R-:W-:Y:S01]  /*16aa0*/  IMAD.MOV.U32 R193, RZ, RZ, R224 ;  /* 0x000000ffffc17224 */ /* 0x002fe200078e00e0 */
[----:B------:R-:W-:Y:S02]  /*16ab0*/  PRMT R224, R170, 0x5410, R169 ;  /* 0x00005410aae07816 */ /* 0x000fe400000000a9 */
[----:B------:R-:W-:Y:S02]  /*16ac0*/  @!P0 PRMT R169, R82, 0x5410, RZ ;  /* 0x0000541052a98816 */ /* 0x000fe400000000ff */
[----:B------:R-:W-:Y:S01]  /*16ad0*/  ISETP.LE.U32.AND P0, PT, R0, UR6, PT ;  /* 0x0000000600007c0c */ /* 0x000fe2000bf03070 */
[----:B------:R-:W-:Y:S01]  /*16ae0*/  FMUL.FTZ R10, R10, UR34 ;  /* 0x000000220a0a7c20 */ /* 0x000fe20008410000 */
[----:B------:R-:W-:Y:S01]  /*16af0*/  LOP3.LUT R0, R57, 0xffff, RZ, 0xc0, !PT ;  /* 0x0000ffff39007812 */ /* 0x000fe200078ec0ff */
[----:B------:R-:W-:Y:S03]  /*16b00*/  MUFU.EX2 R13, R55 ;  /* 0x00000037000d7308 */ /* 0x000fe60000000800 */
[----:B------:R-:W-:-:S05]  /*16b10*/  SHF.R.U32.HI R0, RZ, 0x8, R0 ;  /* 0x00000008ff007819 */ /* 0x000fca0000011600 */
[----:B------:R-:W-:Y:S01]  /*16b20*/  MUFU.EX2 R18, R10 ;  /* 0x0000000a00127308 */ /* 0x000fe20000000800 */
[----:B------:R-:W-:-:S07]  /*16b30*/  LOP3.LUT R0, R0, 0xffff, RZ, 0xc0, !PT ;  /* 0x0000ffff00007812 */ /* 0x000fce00078ec0ff */
[----:B------:R-:W1:Y:S01]  /*16b40*/  MUFU.EX2 R38, R38 ;  /* 0x0000002600267308 */ /* 0x000e620000000800 */
[----:B------:R-:W-:Y:S02]  /*16b50*/  ISETP.LE.U32.AND P5, PT, R0, UR6, PT ;  /* 0x0000000600007c0c */ /* 0x000fe4000bfa3070 */
[----:B------:R-:W-:-:S05]  /*16b60*/  PRMT R0, R57, 0x7632, R0 ;  /* 0x0000763239007816 */ /* 0x000fca0000000000 */
[----:B------:R4:W-:Y:S01]  /*16b70*/  MUFU.EX2 R9, R60 ;  /* 0x0000003c00097308 */ /* 0x0009e20000000800 */
[----:B------:R-:W-:-:S07]  /*16b80*/  IMAD.MOV.U32 R17, RZ, RZ, R31 ;  /* 0x000000ffff117224 */ /* 0x000fce00078e001f */
[----:B------:R-:W-:Y:S01]  /*16b90*/  MUFU.EX2 R37, R39 ;  /* 0x0000002700257308 */ /* 0x000fe20000000800 */
[----:B------:R-:W-:-:S07]  /*16ba0*/  LOP3.LUT R0, R0, 0xff, RZ, 0xc0, !PT ;  /* 0x000000ff00007812 */ /* 0x000fce00078ec0ff */
[----:B------:R-:W-:Y:S01]  /*16bb0*/  MUFU.EX2 R42, R42 ;  /* 0x0000002a002a7308 */ /* 0x000fe20000000800 */
[----:B------:R-:W-:Y:S01]  /*16bc0*/  ISETP.LE.U32.AND P4, PT, R0, UR6, PT ;  /* 0x0000000600007c0c */ /* 0x000fe2000bf83070 */
[----:B-1----:R-:W-:-:S06]  /*16bd0*/  FADD.FTZ R4, R38, R11 ;  /* 0x0000000b26047221 */ /* 0x002fcc0000010000 */
[----:B------:R-:W-:Y:S01]  /*16be0*/  MUFU.EX2 R31, R44 ;  /* 0x0000002c001f7308 */ /* 0x000fe20000000800 */
[----:B------:R-:W-:-:S07]  /*16bf0*/  IMAD.MOV.U32 R16, RZ, RZ, R30 ;  /* 0x000000ffff107224 */ /* 0x000fce00078e001e */
[----:B------:R-:W-:Y:S01]  /*16c00*/  MUFU.EX2 R43, R43 ;  /* 0x0000002b002b7308 */ /* 0x000fe20000000800 */
[----:B------:R-:W-:-:S07]  /*16c10*/  IMAD.MOV.U32 R41, RZ, RZ, R23 ;  /* 0x000000ffff297224 */ /* 0x000fce00078e0017 */
[----:B------:R-:W-:Y:S08]  /*16c20*/  MUFU.EX2 R30, R45 ;  /* 0x0000002d001e7308 */ /* 0x000ff00000000800 */
[----:B------:R-:W-:Y:S01]  /*16c30*/  MUFU.EX2 R23, R46 ;  /* 0x0000002e00177308 */ /* 0x000fe20000000800 */
[----:B------:R-:W-:-:S07]  /*16c40*/  @!P3 HADD2 R83, -R170.H0_H0, -RZ.H0_H0 ;  /* 0xa00000ffaa53b230 */ /* 0x000fce0000000900 */
[----:B------:R-:W-:Y:S01]  /*16c50*/  MUFU.EX2 R7, R48 ;  /* 0x0000003000077308 */ /* 0x000fe20000000800 */
[----:B------:R-:W-:-:S07]  /*16c60*/  @!P3 PRMT R170, R83, 0x5410, RZ ;  /* 0x0000541053aab816 */ /* 0x000fce00000000ff */
[----:B------:R-:W1:Y:S01]  /*16c70*/  MUFU.EX2 R6, R49 ;  /* 0x0000003100067308 */ /* 0x000e620000000800 */
[----:B------:R-:W-:Y:S01]  /*16c80*/  FSEL R5, R210, RZ, P2 ;  /* 0x000000ffd2057208 */ /* 0x000fe20001000000 */
[----:B------:R-:W-:Y:S02]  /*16c90*/  IMAD.MOV.U32 R55, RZ, RZ, R109 ;  /* 0x000000ffff377224 */ /* 0x000fe400078e006d */
[----:B----4-:R-:W-:Y:S02]  /*16ca0*/  IMAD.MOV.U32 R60, RZ, RZ, R108 ;  /* 0x000000ffff3c7224 */ /* 0x010fe400078e006c */
[----:B------:R-:W-:Y:S02]  /*16cb0*/  IMAD.MOV.U32 R182, RZ, RZ, R41 ;  /* 0x000000ffffb67224 */ /* 0x000fe400078e0029 */
[----:B------:R-:W-:Y:S02]  /*16cc0*/  IMAD.MOV.U32 R41, RZ, RZ, R78 ;  /* 0x000000ffff297224 */ /* 0x000fe400078e004e */
[----:B------:R-:W-:-:S02]  /*16cd0*/  IMAD.MOV.U32 R78, RZ, RZ, R72 ;  /* 0x000000ffff4e7224 */ /* 0x000fc400078e0048 */
[----:B------:R-:W-:Y:S02]  /*16ce0*/  IMAD.MOV.U32 R72, RZ, RZ, R73 ;  /* 0x000000ffff487224 */ /* 0x000fe400078e0049 */
[----:B------:R-:W-:Y:S01]  /*16cf0*/  IMAD.MOV.U32 R96, RZ, RZ, R241 ;  /* 0x000000ffff607224 */ /* 0x000fe200078e00f1 */
[----:B-1----:R-:W-:Y:S01]  /*16d00*/  F2FP.F16.F32.PACK_AB R219, R6, R7 ;  /* 0x0000000706db723e */ /* 0x002fe200000000ff */
[----:B------:R-:W-:Y:S02]  /*16d10*/  IMAD.MOV.U32 R172, RZ, RZ, R63 ;  /* 0x000000ffffac7224 */ /* 0x000fe400078e003f */
[----:B------:R-:W-:Y:S02]  /*16d20*/  IMAD.MOV.U32 R73, RZ, RZ, R71 ;  /* 0x000000ffff497224 */ /* 0x000fe400078e0047 */
[----:B------:R-:W-:Y:S02]  /*16d30*/  IMAD.MOV.U32 R241, RZ, RZ, R3 ;  /* 0x000000fffff17224 */ /* 0x000fe400078e0003 */
[----:B------:R-:W-:-:S02]  /*16d40*/  IMAD.MOV.U32 R63, RZ, RZ, R85 ;  /* 0x000000ffff3f7224 */ /* 0x000fc400078e0055 */
[----:B------:R-:W-:Y:S02]  /*16d50*/  IMAD.MOV.U32 R71, RZ, RZ, R84 ;  /* 0x000000ffff477224 */ /* 0x000fe400078e0054 */
[----:B--2---:R-:W-:-:S04]  /*16d60*/  FFMA.FTZ R0, R79, R18, R13 ;  /* 0x000000124f007223 */ /* 0x004fc8000001000d */
[----:B------:R-:W-:Y:S01]  /*16d70*/  FADD.FTZ R10, R9, R0 ;  /* 0x00000000090a7221 */ /* 0x000fe20000010000 */
[----:B------:R-:W-:Y:S01]  /*16d80*/  FADD.FTZ R0, R37, R4 ;  /* 0x0000000425007221 */ /* 0x000fe20000010000 */
[----:B------:R-:W-:-:S03]  /*16d90*/  IMAD.MOV.U32 R79, RZ, RZ, R68 ;  /* 0x000000ffff4f7224 */ /* 0x000fc600078e0044 */
[----:B------:R-:W-:Y:S01]  /*16da0*/  FADD.FTZ R0, R42, R0 ;  /* 0x000000002a007221 */ /* 0x000fe20000010000 */
[----:B------:R-:W-:Y:S02]  /*16db0*/  IMAD.MOV.U32 R68, RZ, RZ, R22 ;  /* 0x000000ffff447224 */ /* 0x000fe400078e0016 */
[----:B------:R-:W1:Y:S01]  /*16dc0*/  MUFU.EX2 R22, R47 ;  /* 0x0000002f00167308 */ /* 0x000e620000000800 */
[----:B------:R-:W-:Y:S01]  /*16dd0*/  FADD.FTZ R0, R31, R0 ;  /* 0x000000001f007221 */ /* 0x000fe20000010000 */
[----:B------:R-:W-:-:S03]  /*16de0*/  IMAD.MOV.U32 R4, RZ, RZ, R104 ;  /* 0x000000ffff047224 */ /* 0x000fc600078e0068 */
[----:B------:R-:W-:Y:S02]  /*16df0*/  FADD.FTZ R0, R43, R0 ;  /* 0x000000002b007221 */ /* 0x000fe40000010000 */
[----:B------:R-:W-:Y:S02]  /*16e00*/  LOP3.LUT R4, R4, 0xff, RZ, 0xc0, !PT ;  /* 0x000000ff04047812 */ /* 0x000fe400078ec0ff */
[----:B------:R-:W-:Y:S02]  /*16e10*/  FADD.FTZ R0, R30, R0 ;  /* 0x000000001e007221 */ /* 0x000fe40000010000 */
[----:B------:R-:W-:Y:S02]  /*16e20*/  ISETP.LE.U32.AND P3, PT, R4, UR6, PT ;  /* 0x0000000604007c0c */ /* 0x000fe4000bf63070 */
[----:B------:R-:W-:Y:S01]  /*16e30*/  FADD.FTZ R4, R23, R0 ;  /* 0x0000000017047221 */ /* 0x000fe20000010000 */
[----:B------:R-:W-:-:S03]  /*16e40*/  LOP3.LUT R0, R88, 0xffff, RZ, 0xc0, !PT ;  /* 0x0000ffff58007812 */ /* 0x000fc600078ec0ff */
[----:B-1----:R-:W-:Y:S01]  /*16e50*/  FADD.FTZ R4, R22, R4 ;  /* 0x0000000416047221 */ /* 0x002fe20000010000 */
[----:B------:R-:W-:-:S03]  /*16e60*/  SHF.R.U32.HI R0, RZ, 0x8, R0 ;  /* 0x00000008ff007819 */ /* 0x000fc60000011600 */
[----:B------:R-:W-:Y:S01]  /*16e70*/  FADD.FTZ R4, R7, R4 ;  /* 0x0000000407047221 */ /* 0x000fe20000010000 */
[----:B------:R-:W-:-:S04]  /*16e80*/  LOP3.LUT R0, R0, 0xffff, RZ, 0xc0, !PT ;  /* 0x0000ffff00007812 */ /* 0x000fc800078ec0ff */
[----:B------:R-:W-:Y:S01]  /*16e90*/  ISETP.LE.U32.AND P2, PT, R0, UR6, PT ;  /* 0x0000000600007c0c */ /* 0x000fe2000bf43070 */
[----:B------:R-:W-:-:S05]  /*16ea0*/  FADD.FTZ R0, R6, R4 ;  /* 0x0000000406007221 */ /* 0x000fca0000010000 */
[----:B------:R1:W-:Y:S04]  /*16eb0*/  STL [R1+0x338], R0 ;  /* 0x0003380001007387 */ /* 0x0003e80000100800 */
[----:B------:R-:W2:Y:S04]  /*16ec0*/  LDL.LU R77, [R1+0x334] ;  /* 0x00033400014d7983 */ /* 0x000ea80000300800 */
[----:B------:R-:W4:Y:S01]  /*16ed0*/  LDL.64 R108, [R1+0x78] ;  /* 0x00007800016c7983 */ /* 0x000f220000100a00 */
[----:B------:R3:W-:Y:S03]  /*16ee0*/  MUFU.EX2 R6, R69 ;  /* 0x0000004500067308 */ /* 0x0007e60000000800 */
[----:B------:R-:W4:Y:S01]  /*16ef0*/  LDL.64 R84, [R1+0x100] ;  /* 0x0001000001547983 */ /* 0x000f220000100a00 */
[----:B---3--:R-:W-:-:S03]  /*16f00*/  IMAD.MOV.U32 R69, RZ, RZ, R2 ;  /* 0x000000ffff457224 */ /* 0x008fc600078e0002 */
[----:B------:R-:W3:Y:S01]  /*16f10*/  LDL.64 R2, [R1+0x318] ;  /* 0x0003180001027983 */ /* 0x000ee20000100a00 */
[----:B------:R-:W-:Y:S08]  /*16f20*/  MUFU.EX2 R115, R115 ;  /* 0x0000007300737308 */ /* 0x000ff00000000800 */
[----:B------:R-:W1:Y:S01]  /*16f30*/  MUFU.EX2 R116, R116 ;  /* 0x0000007400747308 */ /* 0x000e620000000800 */
[----:B------:R-:W-:Y:S01]  /*16f40*/  FADD.FTZ R4, R36, -R5 ;  /* 0x8000000524047221 */ /* 0x000fe20000010000 */
[----:B-1----:R-:W-:-:S02]  /*16f50*/  SHF.R.U32.HI R0, RZ, 0x18, R88 ;  /* 0x00000018ff007819 */ /* 0x002fc40000011658 */
[----:B------:R-:W-:-:S05]  /*16f60*/  F2FP.F16.F32.PACK_AB R225, R116, R115 ;  /* 0x0000007374e1723e */ /* 0x000fca00000000ff */
[----:B------:R-:W-:Y:S01]  /*16f70*/  @!P0 HADD2 R36, -R225.H0_H0, -RZ.H0_H0 ;  /* 0xa00000ffe1248230 */ /* 0x000fe20000000900 */
[----:B------:R-:W-:-:S04]  /*16f80*/  PRMT R217, R225, 0x7610, R217 ;  /* 0x00007610e1d97816 */ /* 0x000fc800000000d9 */
[----:B------:R-:W-:Y:S02]  /*16f90*/  @!P0 PRMT R217, R36, 0x5410, RZ ;  /* 0x0000541024d98816 */ /* 0x000fe400000000ff */
[----:B------:R-:W-:Y:S01]  /*16fa0*/  ISETP.LE.U32.AND P0, PT, R0, UR6, PT ;  /* 0x0000000600007c0c */ /* 0x000fe2000bf03070 */
[----:B------:R-:W-:Y:S01]  /*16fb0*/  FMUL.FTZ R4, R4, UR34 ;  /* 0x0000002204047c20 */ /* 0x000fe20008410000 */
[----:B------:R-:W-:-:S03]  /*16fc0*/  IMAD.MOV.U32 R0, RZ, RZ, R58 ;  /* 0x000000ffff007224 */ /* 0x000fc600078e003a */
[----:B------:R-:W-:Y:S02]  /*16fd0*/  MUFU.EX2 R12, R4 ;  /* 0x00000004000c7308 */ /* 0x000fe40000000800 */
[----:B------:R-:W-:-:S06]  /*16fe0*/  LOP3.LUT R0, R0, 0xff, RZ, 0xc0, !PT ;  /* 0x000000ff00007812 */ /* 0x000fcc00078ec0ff */
[----:B------:R-:W1:Y:S01]  /*16ff0*/  MUFU.EX2 R4, R70 ;  /* 0x0000004600047308 */ /* 0x000e620000000800 */
[----:B------:R-:W-:Y:S01]  /*17000*/  @!P0 HADD2 R89, -R225.H1_H1, -RZ.H0_H0 ;  /* 0xa00000ffe1598230 */ /* 0x000fe20000000d00 */
[----:B------:R-:W-:-:S04]  /*17010*/  PRMT R216, R225, 0x7632, R216 ;  /* 0x00007632e1d87816 */ /* 0x000fc800000000d8 */
[----:B------:R-:W-:Y:S02]  /*17020*/  @!P0 PRMT R216, R89, 0x5410, RZ ;  /* 0x0000541059d88816 */ /* 0x000fe400000000ff */
[----:B------:R-:W-:Y:S01]  /*17030*/  ISETP.LE.U32.AND P0, PT, R0, UR6, PT ;  /* 0x0000000600007c0c */ /* 0x000fe2000bf03070 */
[----:B------:R-:W-:Y:S01]  /*17040*/  MUFU.EX2 R8, R232 ;  /* 0x000000e800087308 */ /* 0x000fe20000000800 */
[----:B------:R-:W-:-:S07]  /*17050*/  F2FP.F16.F32.PACK_AB R45, R9, R13 ;  /* 0x0000000d092d723e */ /* 0x000fce00000000ff */
[----:B------:R-:W1:Y:S02]  /*17060*/  MUFU.EX2 R9, R87 ;  /* 0x0000005700097308 */ /* 0x000e640000000800 */
[----:B-1----:R-:W-:Y:S02]  /*17070*/  F2FP.F16.F32.PACK_AB R44, R4, R6 ;  /* 0x00000006042c723e */ /* 0x002fe400000000ff */
[----:B------:R-:W-:-:S04]  /*17080*/  @!P0 HADD2 R91, -R219.H0_H0, -RZ.H0_H0 ;  /* 0xa00000ffdb5b8230 */ /* 0x000fc80000000900 */
[----:B------:R-:W-:Y:S01]  /*17090*/  MUFU.EX2 R7, R233 ;  /* 0x000000e900077308 */ /* 0x000fe20000000800 */
[----:B------:R-:W-:Y:S02]  /*170a0*/  PRMT R186, R219, 0x7610, R186 ;  /* 0x00007610dbba7816 */ /* 0x000fe400000000ba */
[----:B------:R-:W-:Y:S02]  /*170b0*/  @!P0 PRMT R186, R91, 0x5410, RZ ;  /* 0x000054105bba8816 */ /* 0x000fe400000000ff */
[----:B------:R-:W-:-:S03]  /*170c0*/  F2FP.F16.F32.PACK_AB R33, R8, R9 ;  /* 0x000000090821723e */ /* 0x000fc600000000ff */
[----:B------:R-:W-:Y:S01]  /*170d0*/  MUFU.EX2 R97, R97 ;  /* 0x0000006100617308 */ /* 0x000fe20000000800 */
[----:B------:R-:W-:-:S07]  /*170e0*/  IMAD.MOV.U32 R83, RZ, RZ, R15 ;  /* 0x000000ffff537224 */ /* 0x000fce00078e000f */
[----:B------:R-:W-:Y:S01]  /*170f0*/  MUFU.EX2 R100, R100 ;  /* 0x0000006400647308 */ /* 0x000fe20000000800 */
[----:B------:R-:W-:Y:S01]  /*17100*/  IMAD.MOV.U32 R82, RZ, RZ, R14 ;  /* 0x000000ffff527224 */ /* 0x000fe200078e000e */
[----:B------:R-:W-:-:S06]  /*17110*/  PRMT R185, R219, 0x7632, R185 ;  /* 0x00007632dbb97816 */ /* 0x000fcc00000000b9 */
[----:B------:R-:W-:Y:S08]  /*17120*/  MUFU.EX2 R15, R213 ;  /* 0x000000d5000f7308 */ /* 0x000ff00000000800 */
[----:B------:R-:W1:Y:S08]  /*17130*/  MUFU.EX2 R14, R209 ;  /* 0x000000d1000e7308 */ /* 0x000e700000000800 */
[----:B------:R-:W-:Y:S01]  /*17140*/  MUFU.EX2 R11, R223 ;  /* 0x000000df000b7308 */ /* 0x000fe20000000800 */
[----:B------:R-:W-:-:S02]  /*17150*/  IMAD.MOV.U32 R36, RZ, RZ, R79 ;  /* 0x000000ffff247224 */ /* 0x000fc400078e004f */
[----:B------:R-:W-:Y:S02]  /*17160*/  IMAD.MOV.U32 R79, RZ, RZ, R76 ;  /* 0x000000ffff4f7224 */ /* 0x000fe400078e004c */
[----:B------:R-:W-:-:S03]  /*17170*/  IMAD.MOV.U32 R76, RZ, RZ, R16 ;  /* 0x000000ffff4c7224 */ /* 0x000fc600078e0010 */
[----:B------:R-:W-:Y:S01]  /*17180*/  MUFU.EX2 R16, R212 ;  /* 0x000000d400107308 */ /* 0x000fe20000000800 */
[----:B-1----:R-:W-:Y:S02]  /*17190*/  F2FP.F16.F32.PACK_AB R65, R14, R15 ;  /* 0x0000000f0e41723e */ /* 0x002fe400000000ff */
[C---:B------:R-:W-:Y:S02]  /*171a0*/  PRMT R48, R45.reuse, 0x7610, R48 ;  /* 0x000076102d307816 */ /* 0x040fe40000000030 */
[----:B------:R-:W-:Y:S01]  /*171b0*/  PRMT R47, R45, 0x7632, R47 ;  /* 0x000076322d2f7816 */ /* 0x000fe2000000002f */
[----:B--2---:R-:W-:Y:S02]  /*171c0*/  FFMA.FTZ R0, R77, R12, R6 ;  /* 0x0000000c4d007223 */ /* 0x004fe40000010006 */
[----:B------:R-:W1:Y:S02]  /*171d0*/  MUFU.EX2 R6, R227 ;  /* 0x000000e300067308 */ /* 0x000e640000000800 */
[----:B------:R-:W-:Y:S01]  /*171e0*/  FADD.FTZ R5, R4, R0 ;  /* 0x0000000004057221 */ /* 0x000fe20000010000 */
[----:B------:R-:W-:-:S04]  /*171f0*/  PRMT R0, R58, 0x7771, RZ ;  /* 0x000077713a007816 */ /* 0x000fc800000000ff */
[----:B------:R-:W-:Y:S01]  /*17200*/  ISETP.GT.U32.AND P0, PT, R0, UR6, PT ;  /* 0x0000000600007c0c */ /* 0x000fe2000bf04070 */
[----:B------:R-:W-:Y:S02]  /*17210*/  FADD.FTZ R5, R9, R5 ;  /* 0x0000000509057221 */ /* 0x000fe40000010000 */
[----:B------:R-:W2:Y:S01]  /*17220*/  MUFU.EX2 R9, R221 ;  /* 0x000000dd00097308 */ /* 0x000ea20000000800 */
[----:B------:R-:W-:Y:S01]  /*17230*/  FADD.FTZ R4, R7, R10 ;  /* 0x0000000a07047221 */ /* 0x000fe20000010000 */
[----:B-1----:R-:W-:-:S06]  /*17240*/  F2FP.F16.F32.PACK_AB R35, R6, R7 ;  /* 0x000000070623723e */ /* 0x002fcc00000000ff */
[----:B------:R-:W1:Y:S02]  /*17250*/  MUFU.EX2 R7, R215 ;  /* 0x000000d700077308 */ /* 0x000e640000000800 */
[----:B------:R-:W-:Y:S01]  /*17260*/  @P0 HADD2 R92, -R219.H1_H1, -RZ.H0_H0 ;  /* 0xa00000ffdb5c0230 */ /* 0x000fe20000000d00 */
[----:B------:R-:W-:Y:S01]  /*17270*/  PRMT R0, R58, 0x7772, RZ ;  /* 0x000077723a007816 */ /* 0x000fe200000000ff */
[----:B------:R-:W-:-:S03]  /*17280*/  FADD.FTZ R4, R6, R4 ;  /* 0x0000000406047221 */ /* 0x000fc60000010000 */
[----:B------:R-:W-:Y:S02]  /*17290*/  @P0 PRMT R185, R92, 0x5410, RZ ;  /* 0x000054105cb90816 */ /* 0x000fe400000000ff */
[----:B------:R-:W-:Y:S01]  /*172a0*/  ISETP.GT.U32.AND P0, PT, R0, UR6, PT ;  /* 0x0000000600007c0c */ /* 0x000fe2000bf04070 */
[----:B--2---:R-:W-:Y:S01]  /*172b0*/  FADD.FTZ R4, R9, R4 ;  /* 0x0000000409047221 */ /* 0x004fe20000010000 */
[----:B------:R-:W-:Y:S01]  /*172c0*/  FADD.FTZ R5, R8, R5 ;  /* 0x0000000508057221 */ /* 0x000fe20000010000 */
[----:B----4-:R-:W-:Y:S01]  /*172d0*/  LOP3.LUT R8, R108, UR32, R27, 0x96, !PT ;  /* 0x000000206c087c12 */ /* 0x010fe2000f8e961b */
[----:B------:R-:W2:Y:S01]  /*172e0*/  MUFU.EX2 R10, R220 ;  /* 0x000000dc000a7308 */ /* 0x000ea20000000800 */
[----:B------:R-:W-:Y:S01]  /*172f0*/  F2FP.F16.F32.PACK_AB R227, R100, R97 ;  /* 0x0000006164e3723e */ /* 0x000fe200000000ff */
[C---:B-1----:R-:W-:Y:S01]  /*17300*/  FADD.FTZ R4, R7.reuse, R4 ;  /* 0x0000000407047221 */ /* 0x042fe20000010000 */
[----:B------:R-:W-:Y:S01]  /*17310*/  F2FP.F16.F32.PACK_AB R87, R7, R9 ;  /* 0x000000090757723e */ /* 0x000fe200000000ff */
[----:B------:R-:W-:-:S04]  /*17320*/  IMAD.WIDE.U32 R8, R8, -0x2daee0ad, RZ ;  /* 0xd2511f5308087825 */ /* 0x000fc800078e00ff */
[----:B------:R-:W-:Y:S01]  /*17330*/  FADD.FTZ R4, R15, R4 ;  /* 0x000000040f047221 */ /* 0x000fe20000010000 */
[----:B------:R-:W-:Y:S01]  /*17340*/  @P0 HADD2 R93, -R227.H0_H0, -RZ.H0_H0 ;  /* 0xa00000ffe35d0230 */ /* 0x000fe20000000900 */
[----:B------:R-:W-:Y:S02]  /*17350*/  PRMT R0, R58, 0x7773, RZ ;  /* 0x000077733a007816 */ /* 0x000fe400000000ff */
[----:B------:R-:W-:Y:S01]  /*17360*/  FADD.FTZ R13, R14, R4 ;  /* 0x000000040e0d7221 */ /* 0x000fe20000010000 */
[----:B---3--:R-:W-:Y:S02]  /*17370*/  LOP3.LUT R4, R2, UR30, R9, 0x96, !PT ;  /* 0x0000001e02047c12 */ /* 0x008fe4000f8e9609 */
[----:B------:R-:W-:Y:S02]  /*17380*/  PRMT R184, R227, 0x7610, R184 ;  /* 0x00007610e3b87816 */ /* 0x000fe400000000b8 */
[----:B------:R-:W-:Y:S02]  /*17390*/  LOP3.LUT R6, R26, UR31, R85, 0x96, !PT ;  /* 0x0000001f1a067c12 */ /* 0x000fe4000f8e9655 */
[----:B------:R-:W-:-:S02]  /*173a0*/  @P0 PRMT R184, R93, 0x5410, RZ ;  /* 0x000054105db80816 */ /* 0x000fc400000000ff */
[----:B------:R-:W-:Y:S01]  /*173b0*/  ISETP.GT.U32.AND P0, PT, R0, UR6, PT ;  /* 0x0000000600007c0c */ /* 0x000fe2000bf04070 */
[----:B------:R-:W-:Y:S01]  /*173c0*/  FADD.FTZ R0, R11, R5 ;  /* 0x000000050b007221 */ /* 0x000fe20000010000 */
[----:B------:R-:W-:-:S04]  /*173d0*/  IMAD.WIDE.U32 R4, R4, -0x326172a9, RZ ;  /* 0xcd9e8d5704047825 */ /* 0x000fc800078e00ff */
[----:B------:R-:W-:-:S04]  /*173e0*/  IMAD.WIDE.U32 R6, R6, -0x2daee0ad, RZ ;  /* 0xd2511f5306067825 */ /* 0x000fc800078e00ff */
[C---:B--2---:R-:W-:Y:S01]  /*173f0*/  FADD.FTZ R0, R10.reuse, R0 ;  /* 0x000000000a007221 */ /* 0x044fe20000010000 */
[----:B------:R-:W-:Y:S02]  /*17400*/  F2FP.F16.F32.PACK_AB R67, R10, R11 ;  /* 0x0000000b0a43723e */ /* 0x000fe400000000ff */
[----:B------:R-:W-:Y:S02]  /*17410*/  LOP3.LUT R9, R84, UR29, R5, 0x96, !PT ;  /* 0x0000001d54097c12 */ /* 0x000fe4000f8e9605 */
[----:B------:R-:W-:Y:S01]  /*17420*/  LOP3.LUT R10, R8, UR28, R7, 0x96, !PT ;  /* 0x0000001c080a7c12 */ /* 0x000fe2000f8e9607 */
[----:B------:R-:W-:Y:S02]  /*17430*/  IMAD.MOV.U32 R77, RZ, RZ, R17 ;  /* 0x000000ffff4d7224 */ /* 0x000fe400078e0011 */
[----:B------:R-:W1:Y:S01]  /*17440*/  MUFU.EX2 R17, R214 ;  /* 0x000000d600117308 */ /* 0x000e620000000800 */
[----:B------:R-:W-:-:S04]  /*17450*/  IMAD.WIDE.U32 R8, R9, -0x2daee0ad, RZ ;  /* 0xd2511f5309087825 */ /* 0x000fc800078e00ff */
[----:B------:R-:W-:Y:S01]  /*17460*/  IMAD.WIDE.U32 R10, R10, -0x326172a9, RZ ;  /* 0xcd9e8d570a0a7825 */ /* 0x000fe200078e00ff */
[----:B------:R-:W-:-:S04]  /*17470*/  LOP3.LUT R5, R6, UR16, R9, 0x96, !PT ;  /* 0x0000001006057c12 */ /* 0x000fc8000f8e9609 */
[----:B------:R-:W-:-:S05]  /*17480*/  LOP3.LUT R6, R4, UR17, R11, 0x96, !PT ;  /* 0x0000001104067c12 */ /* 0x000fca000f8e960b */
[----:B------:R-:W-:-:S04]  /*17490*/  IMAD.WIDE.U32 R6, R6, -0x2daee0ad, RZ ;  /* 0xd2511f5306067825 */ /* 0x000fc800078e00ff */
[----:B-1----:R-:W-:Y:S01]  /*174a0*/  FADD.FTZ R0, R17, R0 ;  /* 0x0000000011007221 */ /* 0x002fe20000010000 */
[----:B------:R-:W-:Y:S01]  /*174b0*/  IMAD.WIDE.U32 R4, R5, -0x326172a9, RZ ;  /* 0xcd9e8d5705047825 */ /* 0x000fe200078e00ff */
[----:B------:R-:W-:-:S03]  /*174c0*/  LOP3.LUT R8, R8, UR14, R7, 0x96, !PT ;  /* 0x0000000e08087c12 */ /* 0x000fc6000f8e9607 */
[C---:B------:R-:W-:Y:S01]  /*174d0*/  FADD.FTZ R14, R16.reuse, R0 ;  /* 0x00000000100e7221 */ /* 0x040fe20000010000 */
[----:B------:R-:W-:Y:S02]  /*174e0*/  F2FP.F16.F32.PACK_AB R59, R16, R17 ;  /* 0x00000011103b723e */ /* 0x000fe400000000ff */
[----:B------:R-:W-:Y:S01]  /*174f0*/  LOP3.LUT R10, R10, UR15, R5, 0x96, !PT ;  /* 0x0000000f0a0a7c12 */ /* 0x000fe2000f8e9605 */
[----:B------:R-:W-:Y:S01]  /*17500*/  IMAD.WIDE.U32 R16, R8, -0x326172a9, RZ ;  /* 0xcd9e8d5708107825 */ /* 0x000fe200078e00ff */
[----:B------:R-:W1:Y:S04]  /*17510*/  MUFU.EX2 R5, R205 ;  /* 0x000000cd00057308 */ /* 0x000e680000000800 */
[----:B------:R-:W-:-:S04]  /*17520*/  LOP3.LUT R17, R4, UR13, R17, 0x96, !PT ;  /* 0x0000000d04117c12 */ /* 0x000fc8000f8e9611 */
[----:B------:R-:W2:Y:S01]  /*17530*/  MUFU.EX2 R4, R202 ;  /* 0x000000ca00047308 */ /* 0x000ea20000000800 */
[----:B------:R-:W-:Y:S01]  /*17540*/  @P0 HADD2 R94, -R227.H1_H1, -RZ.H0_H0 ;  /* 0xa00000ffe35e0230 */ /* 0x000fe20000000d00 */
[----:B------:R-:W-:Y:S02]  /*17550*/  LOP3.LUT R0, R17, 0xff, RZ, 0xc0, !PT ;  /* 0x000000ff11007812 */ /* 0x000fe400078ec0ff */
[----:B------:R-:W-:Y:S02]  /*17560*/  PRMT R222, R227, 0x7632, R222 ;  /* 0x00007632e3de7816 */ /* 0x000fe400000000de */
[----:B------:R-:W-:Y:S02]  /*17570*/  @P0 PRMT R222, R94, 0x5410, RZ ;  /* 0x000054105ede0816 */ /* 0x000fe400000000ff */
[----:B------:R-:W-:Y:S01]  /*17580*/  ISETP.LE.U32.AND P0, PT, R0, UR6, PT ;  /* 0x0000000600007c0c */ /* 0x000fe2000bf03070 */
[----:B-1----:R-:W-:-:S04]  /*17590*/  FADD.FTZ R0, R5, R13 ;  /* 0x0000000d05007221 */ /* 0x002fc80000010000 */
[----:B--2---:R-:W-:Y:S01]  /*175a0*/  FADD.FTZ R8, R4, R0 ;  /* 0x0000000004087221 */ /* 0x004fe20000010000 */
[----:B------:R-:W-:-:S04]  /*175b0*/  LOP3.LUT R0, R17, 0xffff, RZ, 0xc0, !PT ;  /* 0x0000ffff11007812 */ /* 0x000fc800078ec0ff */
[----:B------:R-:W-:-:S03]  /*175c0*/  SHF.R.U32.HI R0, RZ, 0x8, R0 ;  /* 0x00000008ff007819 */ /* 0x000fc60000011600 */
[----:B------:R-:W-:Y:S01]  /*175d0*/  @!P0 HADD2 R95, -R45.H0_H0, -RZ.H0_H0 ;  /* 0xa00000ff2d5f8230 */ /* 0x000fe20000000900 */
[----:B------:R-:W-:-:S04]  /*175e0*/  LOP3.LUT R0, R0, 0xffff, RZ, 0xc0, !PT ;  /* 0x0000ffff00007812 */ /* 0x000fc800078ec0ff */
[----:B------:R-:W-:Y:S02]  /*175f0*/  @!P0 PRMT R48, R95, 0x5410, RZ ;  /* 0x000054105f308816 */ /* 0x000fe400000000ff */
[----:B------:R-:W-:Y:S01]  /*17600*/  ISETP.LE.U32.AND P0, PT, R0, UR6, PT ;  /* 0x0000000600007c0c */ /* 0x000fe2000bf03070 */
[----:B------:R-:W1:Y:S01]  /*17610*/  MUFU.EX2 R7, R208 ;  /* 0x000000d000077308 */ /* 0x000e620000000800 */
[----:B------:R-:W-:Y:S02]  /*17620*/  PRMT R0, R17, 0x7632, R0 ;  /* 0x0000763211007816 */ /* 0x000fe40000000000 */
[----:B------:R-:W-:Y:S02]  /*17630*/  F2FP.F16.F32.PACK_AB R127, R4, R5 ;  /* 0x00000005047f723e */ /* 0x000fe400000000ff */
[----:B------:R-:W-:-:S03]  /*17640*/  LOP3.LUT R0, R0, 0xff, RZ, 0xc0, !PT ;  /* 0x000000ff00007812 */ /* 0x000fc600078ec0ff */
[----:B------:R-:W2:Y:S04]  /*17650*/  MUFU.EX2 R5, R206 ;  /* 0x000000ce00057308 */ /* 0x000ea80000000800 */
[----:B------:R-:W-:-:S05]  /*17660*/  @!P0 HADD2 R98, -R45.H1_H1, -RZ.H0_H0 ;  /* 0xa00000ff2d628230 */ /* 0x000fca0000000d00 */
[----:B------:R-:W-:Y:S02]  /*17670*/  @!P0 PRMT R47, R98, 0x5410, RZ ;  /* 0x00005410622f8816 */ /* 0x000fe400000000ff */
[----:B------:R-:W-:Y:S01]  /*17680*/  ISETP.LE.U32.AND P0, PT, R0, UR6, PT ;  /* 0x0000000600007c0c */ /* 0x000fe2000bf03070 */
[----:B-1----:R-:W-:Y:S01]  /*17690*/  FADD.FTZ R0, R7, R14 ;  /* 0x0000000e07007221 */ /* 0x002fe20000010000 */
[----:B------:R-:W-:-:S03]  /*176a0*/  PRMT R46, R44, 0x7610, R46 ;  /* 0x000076102c2e7816 */ /* 0x000fc6000000002e */
[----:B--2---:R-:W-:Y:S01]  /*176b0*/  FADD.FTZ R4, R5, R0 ;  /* 0x0000000005047221 */ /* 0x004fe20000010000 */
[----:B------:R-:W-:-:S07]  /*176c0*/  SHF.R.U32.HI R0, RZ, 0x18, R17 ;  /* 0x00000018ff007819 */ /* 0x000fce0000011611 */
[----:B------:R-:W-:-:S05]  /*176d0*/  @!P0 HADD2 R101, -R44.H0_H0, -RZ.H0_H0 ;  /* 0xa00000ff2c658230 */ /* 0x000fca0000000900 */
[----:B------:R-:W-:Y:S02]  /*176e0*/  @!P0 PRMT R46, R101, 0x5410, RZ ;  /* 0x00005410652e8816 */ /* 0x000fe400000000ff */
[----:B------:R-:W-:Y:S01]  /*176f0*/  ISETP.LE.U32.AND P0, PT, R0, UR6, PT ;  /* 0x0000000600007c0c */ /* 0x000fe2000bf03070 */
[----:B------:R-:W-:Y:S01]  /*17700*/  IMAD.MOV.U32 R0, RZ, RZ, R16 ;  /* 0x000000ffff007224 */ /* 0x000fe200078e0010 */
[----:B------:R-:W-:Y:S02]  /*17710*/  F2FP.F16.F32.PACK_AB R105, R5, R7 ;  /* 0x000000070569723e */ /* 0x000fe400000000ff */
[----:B------:R-:W1:Y:S02]  /*17720*/  MUFU.EX2 R7, R201 ;  /* 0x000000c900077308 */ /* 0x000e640000000800 */
[----:B------:R-:W-:Y:S02]  /*17730*/  LOP3.LUT R0, R0, 0xff, RZ, 0xc0, !PT ;  /* 0x000000ff00007812 */ /* 0x000fe400078ec0ff */
[----:B------:R-:W-:-:S05]  /*17740*/  PRMT R39, R44, 0x7632, R39 ;  /* 0x000076322c277816 */ /* 0x000fca0000000027 */
[----:B------:R-:W-:Y:S01]  /*17750*/  @!P0 HADD2 R107, -R44.H1_H1, -RZ.H0_H0 ;  /* 0xa00000ff2c6b8230 */ /* 0x000fe20000000d00 */
[----:B------:R-:W2:Y:S04]  /*17760*/  MUFU.EX2 R5, R198 ;  /* 0x000000c600057308 */ /* 0x000ea80000000800 */
[----:B------:R-:W-:Y:S02]  /*17770*/  @!P0 PRMT R39, R107, 0x5410, RZ ;  /* 0x000054106b278816 */ /* 0x000fe400000000ff */
[----:B------:R-:W-:Y:S01]  /*17780*/  ISETP.LE.U32.AND P0, PT, R0, UR6, PT ;  /* 0x0000000600007c0c */ /* 0x000fe2000bf03070 */
[----:B-1----:R-:W-:Y:S01]  /*17790*/  FADD.FTZ R0, R7, R4 ;  /* 0x0000000407007221 */ /* 0x002fe20000010000 */
[----:B------:R-:W-:-:S03]  /*177a0*/  PRMT R247, R35, 0x7610, R247 ;  /* 0x0000761023f77816 */ /* 0x000fc600000000f7 */
[----:B--2---:R-:W-:-:S08]  /*177b0*/  FADD.FTZ R4, R5, R0 ;  /* 0x0000000005047221 */ /* 0x004fd00000010000 */
[----:B------:R-:W-:Y:S01]  /*177c0*/  @!P0 HADD2 R110, -R35.H0_H0, -RZ.H0_H0 ;  /* 0xa00000ff236e8230 */ /* 0x000fe20000000900 */
[----:B------:R-:W-:-:S04]  /*177d0*/  PRMT R0, R16, 0x7771, RZ ;  /* 0x0000777110007816 */ /* 0x000fc800000000ff */
[----:B------:R-:W-:Y:S02]  /*177e0*/  @!P0 PRMT R247, R110, 0x5410, RZ ;  /* 0x000054106ef78816 */ /* 0x000fe400000000ff */
[----:B------:R-:W-:Y:S02]  /*177f0*/  ISETP.GT.U32.AND P0, PT, R0, UR6, PT ;  /* 0x0000000600007c0c */ /* 0x000fe4000bf04070 */
[----:B------:R-:W-:Y:S02]  /*17800*/  F2FP.F16.F32.PACK_AB R107, R5, R7 ;  /* 0x00000007056b723e */ /* 0x000fe400000000ff */
[----:B------:R-:W1:Y:S01]  /*17810*/  MUFU.EX2 R7, R194 ;  /* 0x000000c200077308 */ /* 0x000e620000000800 */
[----:B------:R-:W-:Y:S02]  /*17820*/  PRMT R0, R16, 0x7772, RZ ;  /* 0x0000777210007816 */ /* 0x000fe400000000ff */
[----:B------:R-:W-:-:S06]  /*17830*/  PRMT R249, R35, 0x7632, R249 ;  /* 0x0000763223f97816 */ /* 0x000fcc00000000f9 */
[----:B------:R-:W-:Y:S01]  /*17840*/  @P0 HADD2 R111, -R35.H1_H1, -RZ.H0_H0 ;  /* 0xa00000ff236f0230 */ /* 0x000fe20000000d00 */
[----:B------:R-:W2:Y:S04]  /*17850*/  MUFU.EX2 R5, R191 ;  /* 0x000000bf00057308 */ /* 0x000ea80000000800 */
[----:B------:R-:W-:Y:S02]  /*17860*/  @P0 PRMT R249, R111, 0x5410, RZ ;  /* 0x000054106ff90816 */ /* 0x000fe400000000ff */
[----:B------:R-:W-:Y:S01]  /*17870*/  ISETP.GT.U32.AND P0, PT, R0, UR6, PT ;  /* 0x0000000600007c0c */ /* 0x000fe2000bf04070 */
[----:B-1----:R-:W-:Y:S01]  /*17880*/  FADD.FTZ R0, R7, R4 ;  /* 0x0000000407007221 */ /* 0x002fe20000010000 */
[----:B------:R-:W-:-:S03]  /*17890*/  PRMT R245, R33, 0x7610, R245 ;  /* 0x0000761021f57816 */ /* 0x000fc600000000f5 */
[----:B--2---:R-:W-:-:S08]  /*178a0*/  FADD.FTZ R14, R5, R0 ;  /* 0x00000000050e7221 */ /* 0x004fd00000010000 */
[----:B------:R-:W-:Y:S01]  /*178b0*/  @P0 HADD2 R113, -R33.H0_H0, -RZ.H0_H0 ;  /* 0xa00000ff21710230 */ /* 0x000fe20000000900 */
[----:B------:R-:W-:-:S04]  /*178c0*/  PRMT R0, R16, 0x7773, RZ ;  /* 0x0000777310007816 */ /* 0x000fc800000000ff */
[----:B------:R-:W-:Y:S02]  /*178d0*/  @P0 PRMT R245, R113, 0x5410, RZ ;  /* 0x0000541071f50816 */ /* 0x000fe400000000ff */
[----:B------:R-:W-:Y:S01]  /*178e0*/  ISETP.GT.U32.AND P0, PT, R0, UR6, PT ;  /* 0x0000000600007c0c */ /* 0x000fe2000bf04070 */
[----:B------:R-:W-:-:S05]  /*178f0*/  IMAD.WIDE.U32 R26, R10, -0x2daee0ad, RZ ;  /* 0xd2511f530a1a7825 */ /* 0x000fca00078e00ff */
[----:B------:R-:W-:Y:S02]  /*17900*/  LOP3.LUT R27, R6, UR7, R27, 0x96, !PT ;  /* 0x00000007061b7c12 */ /* 0x000fe4000f8e961b */
[----:B------:R-:W-:Y:S02]  /*17910*/  PRMT R251, R33, 0x7632, R251 ;  /* 0x0000763221fb7816 */ /* 0x000fe400000000fb */
[----:B------:R-:W-:-:S03]  /*17920*/  LOP3.LUT R0, R27, 0xff, RZ, 0xc0, !PT ;  /* 0x000000ff1b007812 */ /* 0x000fc600078ec0ff */
[----:B------:R-:W-:-:S05]  /*17930*/  @P0 HADD2 R112, -R33.H1_H1, -RZ.H0_H0 ;  /* 0xa00000ff21700230 */ /* 0x000fca0000000d00 */
[----:B------:R-:W-:Y:S02]  /*17940*/  @P0 PRMT R251, R112, 0x5410, RZ ;  /* 0x0000541070fb0816 */ /* 0x000fe400000000ff */
[----:B------:R-:W-:Y:S02]  /*17950*/  ISETP.LE.U32.AND P0, PT, R0, UR6, PT ;  /* 0x0000000600007c0c */ /* 0x000fe4000bf03070 */
[----:B------:R-:W-:-:S04]  /*17960*/  LOP3.LUT R0, R27, 0xffff, RZ, 0xc0, !PT ;  /* 0x0000ffff1b007812 */ /* 0x000fc800078ec0ff */
[----:B------:R-:W-:Y:S02]  /*17970*/  SHF.R.U32.HI R0, RZ, 0x8, R0 ;  /* 0x00000008ff007819 */ /* 0x000fe40000011600 */
[----:B------:R-:W-:Y:S02]  /*17980*/  PRMT R246, R87, 0x7610, R246 ;  /* 0x0000761057f67816 */ /* 0x000fe400000000f6 */
[----:B------:R-:W-:-:S03]  /*17990*/  LOP3.LUT R0, R0, 0xffff, RZ, 0xc0, !PT ;  /* 0x0000ffff00007812 */ /* 0x000fc600078ec0ff */
[----:B------:R-:W-:-:S05]  /*179a0*/  @!P0 HADD2 R117, -R87.H0_H0, -RZ.H0_H0 ;  /* 0xa00000ff57758230 */ /* 0x000fca0000000900 */
[----:B------:R-:W-:Y:S02]  /*179b0*/  @!P0 PRMT R246, R117, 0x5410, RZ ;  /* 0x0000541075f68816 */ /* 0x000fe400000000ff */
[----:B------:R-:W-:Y:S02]  /*179c0*/  ISETP.LE.U32.AND P0, PT, R0, UR6, PT ;  /* 0x0000000600007c0c */ /* 0x000fe4000bf03070 */
[----:B------:R-:W-:Y:S02]  /*179d0*/  PRMT R0, R27, 0x7632, R0 ;  /* 0x000076321b007816 */ /* 0x000fe40000000000 */
[----:B------:R-:W-:Y:S02]  /*179e0*/  PRMT R229, R87, 0x7632, R229 ;  /* 0x0000763257e57816 */ /* 0x000fe400000000e5 */
[----:B------:R-:W-:-:S07]  /*179f0*/  LOP3.LUT R0, R0, 0xff, RZ, 0xc0, !PT ;  /* 0x000000ff00007812 */ /* 0x000fce00078ec0ff */
[----:B------:R-:W-:-:S05]  /*17a00*/  @!P0 HADD2 R114, -R87.H1_H1, -RZ.H0_H0 ;  /* 0xa00000ff57728230 */ /* 0x000fca0000000d00 */
[----:B------:R-:W-:Y:S02]  /*17a10*/  @!P0 PRMT R229, R114, 0x5410, RZ ;  /* 0x0000541072e58816 */ /* 0x000fe400000000ff */
[----:B------:R-:W-:Y:S02]  /*17a20*/  ISETP.LE.U32.AND P0, PT, R0, UR6, PT ;  /* 0x0000000600007c0c */ /* 0x000fe4000bf03070 */
[----:B------:R-:W-:Y:S02]  /*17a30*/  SHF.R.U32.HI R0, RZ, 0x18, R27 ;  /* 0x00000018ff007819 */ /* 0x000fe4000001161b */
[----:B------:R-:W-:-:S09]  /*17a40*/  PRMT R231, R67, 0x7610, R231 ;  /* 0x0000761043e77816 */ /* 0x000fd200000000e7 */
        /* <DEDUP_REMOVED lines=9> */
[----:B------:R-:W-:Y:S02]  /*17ae0*/  PRMT R0, R26, 0x7771, RZ ;  /* 0x000077711a007816 */ /* 0x000fe400000000ff */
[----:B------:R-:W-:-:S09]  /*17af0*/  PRMT R240, R65, 0x7610, R240 ;  /* 0x0000761041f07816 */ /* 0x000fd200000000f0 */
[----:B------:R-:W-:-:S05]  /*17b00*/  @!P0 HADD2 R121, -R65.H0_H0, -RZ.H0_H0 ;  /* 0xa00000ff41798230 */ /* 0x000fca0000000900 */
[----:B------:R-:W-:Y:S02]  /*17b10*/  @!P0 PRMT R240, R121, 0x5410, RZ ;  /* 0x0000541079f08816 */ /* 0x000fe400000000ff */
[----:B------:R-:W-:Y:S02]  /*17b20*/  ISETP.GT.U32.AND P0, PT, R0, UR6, PT ;  /* 0x0000000600007c0c */ /* 0x000fe4000bf04070 */
[----:B------:R-:W-:Y:S02]  /*17b30*/  PRMT R0, R26, 0x7772, RZ ;  /* 0x000077721a007816 */ /* 0x000fe400000000ff */
[----:B------:R-:W-:-:S09]  /*17b40*/  PRMT R243, R65, 0x7632, R243 ;  /* 0x0000763241f37816 */ /* 0x000fd200000000f3 */
[----:B------:R-:W-:Y:S01]  /*17b50*/  @P0 HADD2 R120, -R65.H1_H1, -RZ.H0_H0 ;  /* 0xa00000ff41780230 */ /* 0x000fe20000000d00 */
[----:B------:R-:W-:-:S04]  /*17b60*/  F2FP.F16.F32.PACK_AB R168, R5, R7 ;  /* 0x0000000705a8723e */ /* 0x000fc800000000ff */
[----:B------:R-:W-:Y:S02]  /*17b70*/  @P0 PRMT R243, R120, 0x5410, RZ ;  /* 0x0000541078f30816 */ /* 0x000fe400000000ff */
[----:B------:R-:W-:Y:S01]  /*17b80*/  ISETP.GT.U32.AND P0, PT, R0, UR6, PT ;  /* 0x0000000600007c0c */ /* 0x000fe2000bf04070 */
[----:B------:R-:W1:Y:S01]  /*17b90*/  MUFU.EX2 R7, R124 ;  /* 0x0000007c00077308 */ /* 0x000e620000000800 */
[----:B------:R-:W-:-:S07]  /*17ba0*/  PRMT R0, R26, 0x7773, RZ ;  /* 0x000077731a007816 */ /* 0x000fce00000000ff */
[----:B------:R-:W2:Y:S01]  /*17bb0*/  MUFU.EX2 R5, R126 ;  /* 0x0000007e00057308 */ /* 0x000ea20000000800 */
[----:B------:R-:W-:-:S03]  /*17bc0*/  IMAD.MOV.U32 R9, RZ, RZ, R69 ;  /* 0x000000ffff097224 */ /* 0x000fc600078e0045 */
[----:B------:R-:W-:Y:S01]  /*17bd0*/  @P0 HADD2 R122, -R59.H0_H0, -RZ.H0_H0 ;  /* 0xa00000ff3b7a0230 */ /* 0x000fe20000000900 */
[----:B------:R-:W-:Y:S02]  /*17be0*/  LOP3.LUT R4, R108, UR32, R29, 0x96, !PT ;  /* 0x000000206c047c12 */ /* 0x000fe4000f8e961d */
[----:B------:R-:W-:Y:S01]  /*17bf0*/  PRMT R244, R59, 0x7610, R244 ;  /* 0x000076103bf47816 */ /* 0x000fe200000000f4 */
[----:B------:R-:W-:Y:S01]  /*17c00*/  IMAD.MOV.U32 R101, RZ, RZ, R172 ;  /* 0x000000ffff657224 */ /* 0x000fe200078e00ac */
[----:B------:R-:W-:Y:S01]  /*17c10*/  @P0 PRMT R244, R122, 0x5410, RZ ;  /* 0x000054107af40816 */ /* 0x000fe200000000ff */
[----:B------:R-:W-:Y:S01]  /*17c20*/  IMAD.MOV.U32 R13, RZ, RZ, R60 ;  /* 0x000000ffff0d7224 */ /* 0x000fe200078e003c */
[----:B------:R-:W-:Y:S01]  /*17c30*/  F2FP.F16.F32.PACK_AB R15, R37, R38 ;  /* 0x00000026250f723e */ /* 0x000fe200000000ff */
[----:B------:R-:W-:Y:S01]  /*17c40*/  IMAD.MOV.U32 R38, RZ, RZ, R9 ;  /* 0x000000ffff267224 */ /* 0x000fe200078e0009 */
[----:B------:R-:W-:Y:S01]  /*17c50*/  ISETP.GT.U32.AND P0, PT, R0, UR6, PT ;  /* 0x0000000600007c0c */ /* 0x000fe2000bf04070 */
[----:B-1----:R-:W-:Y:S01]  /*17c60*/  FADD.FTZ R0, R7, R8 ;  /* 0x0000000807007221 */ /* 0x002fe20000010000 */
[----:B------:R-:W-:Y:S01]  /*17c70*/  IMAD.WIDE.U32 R8, R4, -0x2daee0ad, RZ ;  /* 0xd2511f5304087825 */ /* 0x000fe200078e00ff */
[----:B------:R-:W-:-:S03]  /*17c80*/  LOP3.LUT R6, R28, UR31, R85, 0x96, !PT ;  /* 0x0000001f1c067c12 */ /* 0x000fc6000f8e9655 */
[----:B------:R-:W-:Y:S02]  /*17c90*/  IMAD.MOV.U32 R37, RZ, RZ, R101 ;  /* 0x000000ffff257224 */ /* 0x000fe400078e0065 */
[----:B------:R-:W-:Y:S02]  /*17ca0*/  IMAD.MOV.U32 R101, RZ, RZ, R13 ;  /* 0x000000ffff657224 */ /* 0x000fe400078e000d */
[C---:B--2---:R-:W-:Y:S01]  /*17cb0*/  FADD.FTZ R13, R5.reuse, R0 ;  /* 0x00000000050d7221 */ /* 0x044fe20000010000 */
[----:B------:R-:W-:Y:S01]  /*17cc0*/  F2FP.F16.F32.PACK_AB R89, R5, R7 ;  /* 0x000000070559723e */ /* 0x000fe200000000ff */
[----:B------:R-:W-:Y:S01]  /*17cd0*/  IMAD.WIDE.U32 R6, R6, -0x2daee0ad, RZ ;  /* 0xd2511f5306067825 */ /* 0x000fe200078e00ff */
[----:B------:R-:W-:-:S03]  /*17ce0*/  LOP3.LUT R0, R2, UR30, R9, 0x96, !PT ;  /* 0x0000001e02007c12 */ /* 0x000fc6000f8e9609 */
[----:B------:R-:W-:Y:S02]  /*17cf0*/  IMAD.MOV.U32 R110, RZ, RZ, R182 ;  /* 0x000000ffff6e7224 */ /* 0x000fe400078e00b6 */
[----:B------:R-:W-:Y:S01]  /*17d00*/  IMAD.WIDE.U32 R4, R0, -0x326172a9, RZ ;  /* 0xcd9e8d5700047825 */ /* 0x000fe200078e00ff */
[----:B------:R-:W-:-:S03]  /*17d10*/  LOP3.LUT R0, R8, UR28, R7, 0x96, !PT ;  /* 0x0000001c08007c12 */ /* 0x000fc6000f8e9607 */
[----:B------:R-:W-:Y:S01]  /*17d20*/  IMAD.MOV.U32 R11, RZ, RZ, R36 ;  /* 0x000000ffff0b7224 */ /* 0x000fe200078e0024 */
[----:B------:R-:W-:Y:S01]  /*17d30*/  LOP3.LUT R5, R84, UR29, R5, 0x96, !PT ;  /* 0x0000001d54057c12 */ /* 0x000fe2000f8e9605 */
[----:B------:R-:W-:Y:S02]  /*17d40*/  IMAD.MOV.U32 R111, RZ, RZ, R110 ;  /* 0x000000ffff6f7224 */ /* 0x000fe400078e006e */
[----:B------:R-:W-:Y:S02]  /*17d50*/  IMAD.MOV.U32 R110, RZ, RZ, R11 ;  /* 0x000000ffff6e7224 */ /* 0x000fe400078e000b */
[----:B------:R-:W-:-:S04]  /*17d60*/  IMAD.WIDE.U32 R10, R0, -0x326172a9, RZ ;  /* 0xcd9e8d57000a7825 */ /* 0x000fc800078e00ff */
[----:B------:R-:W-:Y:S01]  /*17d70*/  IMAD.WIDE.U32 R8, R5, -0x2daee0ad, RZ ;  /* 0xd2511f5305087825 */ /* 0x000fe200078e00ff */
[----:B------:R-:W-:-:S04]  /*17d80*/  LOP3.LUT R0, R4, UR17, R11, 0x96, !PT ;  /* 0x0000001104007c12 */ /* 0x000fc8000f8e960b */
[----:B------:R-:W-:Y:S01]  /*17d90*/  LOP3.LUT R5, R6, UR16, R9, 0x96, !PT ;  /* 0x0000001006057c12 */ /* 0x000fe2000f8e9609 */
[----:B------:R-:W-:-:S05]  /*17da0*/  IMAD.WIDE.U32 R6, R0, -0x2daee0ad, RZ ;  /* 0xd2511f5300067825 */ /* 0x000fca00078e00ff */
[----:B------:R-:W-:Y:S01]  /*17db0*/  LOP3.LUT R0, R8, UR14, R7, 0x96, !PT ;  /* 0x0000000e08007c12 */ /* 0x000fe2000f8e9607 */
[----:B------:R-:W-:-:S04]  /*17dc0*/  IMAD.WIDE.U32 R4, R5, -0x326172a9, RZ ;  /* 0xcd9e8d5705047825 */ /* 0x000fc800078e00ff */
[----:B------:R-:W-:-:S04]  /*17dd0*/  IMAD.WIDE.U32 R28, R0, -0x326172a9, RZ ;  /* 0xcd9e8d57001c7825 */ /* 0x000fc800078e00ff */
[----:B------:R-:W-:Y:S01]  /*17de0*/  @P0 HADD2 R123, -R59.H1_H1, -RZ.H0_H0 ;  /* 0xa00000ff3b7b0230 */ /* 0x000fe20000000d00 */
[----:B------:R-:W-:Y:S02]  /*17df0*/  LOP3.LUT R29, R4, UR13, R29, 0x96, !PT ;  /* 0x0000000d041d7c12 */ /* 0x000fe4000f8e961d */
[----:B------:R-:W-:Y:S02]  /*17e00*/  PRMT R230, R59, 0x7632, R230 ;  /* 0x000076323be67816 */ /* 0x000fe400000000e6 */
[----:B------:R-:W-:Y:S02]  /*17e10*/  LOP3.LUT R0, R29, 0xff, RZ, 0xc0, !PT ;  /* 0x000000ff1d007812 */ /* 0x000fe400078ec0ff */
        /* <DEDUP_REMOVED lines=14> */
[----:B------:R-:W-:Y:S01]  /*17f00*/  ISETP.LE.U32.AND P0, PT, R0, UR6, PT ;  /* 0x0000000600007c0c */ /* 0x000fe2000bf03070 */
[----:B------:R-:W-:Y:S02]  /*17f10*/  IMAD.MOV.U32 R60, RZ, RZ, R82 ;  /* 0x000000ffff3c7224 */ /* 0x000fe400078e0052 */
[----:B------:R-:W-:Y:S02]  /*17f20*/  IMAD.MOV.U32 R98, RZ, RZ, R79 ;  /* 0x000000ffff627224 */ /* 0x000fe400078e004f */
[----:B------:R-:W-:Y:S02]  /*17f30*/  IMAD.MOV.U32 R70, RZ, RZ, R41 ;  /* 0x000000ffff467224 */ /* 0x000fe400078e0029 */
[----:B------:R-:W-:Y:S02]  /*17f40*/  IMAD.MOV.U32 R182, RZ, RZ, R78 ;  /* 0x000000ffffb67224 */ /* 0x000fe400078e004e */
[----:B------:R-:W-:-:S02]  /*17f50*/  IMAD.MOV.U32 R82, RZ, RZ, R193 ;  /* 0x000000ffff527224 */ /* 0x000fc400078e00c1 */
[-C--:B------:R-:W-:Y:S01]  /*17f60*/  FMUL.FTZ R154, R154, R12.reuse ;  /* 0x0000000c9a9a7220 */ /* 0x080fe20000410000 */
[----:B------:R-:W-:Y:S02]  /*17f70*/  IMAD.MOV.U32 R193, RZ, RZ, R178 ;  /* 0x000000ffffc17224 */ /* 0x000fe400078e00b2 */
[-C--:B------:R-:W-:Y:S01]  /*17f80*/  FMUL.FTZ R155, R155, R12.reuse ;  /* 0x0000000c9b9b7220 */ /* 0x080fe20000410000 */
[----:B------:R-:W-:Y:S02]  /*17f90*/  IMAD.MOV.U32 R79, RZ, RZ, R179 ;  /* 0x000000ffff4f7224 */ /* 0x000fe400078e00b3 */
[-C--:B------:R-:W-:Y:S01]  /*17fa0*/  FMUL.FTZ R94, R146, R12.reuse ;  /* 0x0000000c925e7220 */ /* 0x080fe20000410000 */
[----:B------:R-:W-:Y:S02]  /*17fb0*/  IMAD.MOV.U32 R41, RZ, RZ, R175 ;  /* 0x000000ffff297224 */ /* 0x000fe400078e00af */
[----:B------:R-:W-:Y:S01]  /*17fc0*/  FMUL.FTZ R95, R147, R12 ;  /* 0x0000000c935f7220 */ /* 0x000fe20000410000 */
[----:B------:R-:W-:-:S02]  /*17fd0*/  IMAD.MOV.U32 R78, RZ, RZ, R174 ;  /* 0x000000ffff4e7224 */ /* 0x000fc400078e00ae */
[-C--:B------:R-:W-:Y:S01]  /*17fe0*/  FMUL.FTZ R174, R142, R12.reuse ;  /* 0x0000000c8eae7220 */ /* 0x080fe20000410000 */
[-C--:B------:R-:W-:Y:S01]  /*17ff0*/  FMUL.FTZ R175, R143, R12.reuse ;  /* 0x0000000c8faf7220 */ /* 0x080fe20000410000 */
[-C--:B------:R-:W-:Y:S01]  /*18000*/  FMUL.FTZ R178, R138, R12.reuse ;  /* 0x0000000c8ab27220 */ /* 0x080fe20000410000 */
[----:B------:R-:W-:Y:S01]  /*18010*/  FMUL.FTZ R179, R139, R12 ;  /* 0x0000000c8bb37220 */ /* 0x000fe20000410000 */
[----:B------:R-:W-:Y:S01]  /*18020*/  LOP3.LUT R7, R10, UR15, R5, 0x96, !PT ;  /* 0x0000000f0a077c12 */ /* 0x000fe2000f8e9605 */
[----:B------:R-:W-:Y:S01]  /*18030*/  FADD.FTZ R12, R165, R19 ;  /* 0x00000013a50c7221 */ /* 0x000fe20000010000 */
[----:B------:R-:W-:Y:S02]  /*18040*/  F2FP.F16.F32.PACK_AB R49, R31, R42 ;  /* 0x0000002a1f31723e */ /* 0x000fe400000000ff */
[----:B------:R-:W-:Y:S01]  /*18050*/  F2FP.F16.F32.PACK_AB R52, R30, R43 ;  /* 0x0000002b1e34723e */ /* 0x000fe200000000ff */
[----:B------:R-:W-:Y:S01]  /*18060*/  FADD.FTZ R4, R234, R12 ;  /* 0x0000000cea047221 */ /* 0x000fe20000010000 */
[----:B------:R-:W-:-:S04]  /*18070*/  IMAD.WIDE.U32 R42, R7, -0x2daee0ad, RZ ;  /* 0xd2511f53072a7825 */ /* 0x000fc800078e00ff */
[----:B------:R-:W-:Y:S01]  /*18080*/  @!P0 HADD2 R129, -R105.H0_H0, -RZ.H0_H0 ;  /* 0xa00000ff69818230 */ /* 0x000fe20000000900 */
[----:B------:R-:W2:Y:S01]  /*18090*/  LDL.LU R165, [R1+0x484] ;  /* 0x0004840001a57983 */ /* 0x000ea20000300800 */
[----:B------:R-:W-:Y:S01]  /*180a0*/  FADD.FTZ R4, R38, R4 ;  /* 0x0000000426047221 */ /* 0x000fe20000010000 */
[----:B------:R-:W-:Y:S01]  /*180b0*/  IMAD.MOV.U32 R12, RZ, RZ, R79 ;  /* 0x000000ffff0c7224 */ /* 0x000fe200078e004f */
[----:B------:R1:W3:Y:S01]  /*180c0*/  MUFU.EX2 R8, R160 ;  /* 0x000000a000087308 */ /* 0x0002e20000000800 */
[----:B------:R-:W-:Y:S01]  /*180d0*/  IMAD.MOV.U32 R9, RZ, RZ, R41 ;  /* 0x000000ffff097224 */ /* 0x000fe200078e0029 */
[----:B------:R-:W-:Y:S02]  /*180e0*/  PRMT R199, R105, 0x7610, R199 ;  /* 0x0000761069c77816 */ /* 0x000fe400000000c7 */
[----:B------:R-:W-:Y:S02]  /*180f0*/  LOP3.LUT R38, R6, UR7, R43, 0x96, !PT ;  /* 0x0000000706267c12 */ /* 0x000fe4000f8e962b */
[----:B------:R-:W-:-:S02]  /*18100*/  @!P0 PRMT R199, R129, 0x5410, RZ ;  /* 0x0000541081c78816 */ /* 0x000fc400000000ff */
[----:B------:R4:W3:Y:S01]  /*18110*/  MUFU.EX2 R5, R161 ;  /* 0x000000a100057308 */ /* 0x0008e20000000800 */
[----:B------:R-:W-:Y:S02]  /*18120*/  IMAD.MOV.U32 R129, RZ, RZ, R12 ;  /* 0x000000ffff817224 */ /* 0x000fe400078e000c */
[----:B------:R-:W-:-:S05]  /*18130*/  IMAD.MOV.U32 R12, RZ, RZ, R9 ;  /* 0x000000ffff0c7224 */ /* 0x000fca00078e0009 */
[----:B------:R3:W3:Y:S01]  /*18140*/  MUFU.EX2 R6, R156 ;  /* 0x0000009c00067308 */ /* 0x0006e20000000800 */
[----:B-1----:R-:W2:Y:S07]  /*18150*/  LDL.LU R160, [R1+0x480] ;  /* 0x0004800001a07983 */ /* 0x002eae0000300800 */
[----:B------:R1:W1:Y:S01]  /*18160*/  MUFU.EX2 R7, R157 ;  /* 0x0000009d00077308 */ /* 0x0002620000000800 */
[----:B----4-:R-:W4:Y:S07]  /*18170*/  LDL.LU R161, [R1+0x47c] ;  /* 0x00047c0001a17983 */ /* 0x010f2e0000300800 */
[----:B------:R1:W-:Y:S01]  /*18180*/  MUFU.EX2 R11, R148 ;  /* 0x00000094000b7308 */ /* 0x0003e20000000800 */
[----:B---3--:R-:W3:Y:S07]  /*18190*/  LDL.LU R156, [R1+0x478] ;  /* 0x00047800019c7983 */ /* 0x008eee0000300800 */
[----:B------:R1:W-:Y:S02]  /*181a0*/  MUFU.EX2 R9, R149 ;  /* 0x0000009500097308 */ /* 0x0003e40000000800 */
[----:B-1----:R-:W3:Y:S04]  /*181b0*/  LDL.LU R157, [R1+0x474] ;  /* 0x00047400019d7983 */ /* 0x002ee80000300800 */
[----:B------:R-:W3:Y:S04]  /*181c0*/  LDL.LU R148, [R1+0x470] ;  /* 0x0004700001947983 */ /* 0x000ee80000300800 */
[----:B------:R-:W3:Y:S01]  /*181d0*/  LDL.LU R149, [R1+0x46c] ;  /* 0x00046c0001957983 */ /* 0x000ee20000300800 */
[----:B------:R-:W-:-:S04]  /*181e0*/  SHF.R.U32.HI R0, RZ, 0x18, R29 ;  /* 0x00000018ff007819 */ /* 0x000fc8000001161d */
[----:B------:R-:W-:Y:S01]  /*181f0*/  ISETP.LE.U32.AND P0, PT, R0, UR6, PT ;  /* 0x0000000600007c0c */ /* 0x000fe2000bf03070 */
[----:B------:R-:W-:Y:S01]  /*18200*/  IMAD.MOV.U32 R0, RZ, RZ, R28 ;  /* 0x000000ffff007224 */ /* 0x000fe200078e001c */
[----:B------:R-:W-:-:S04]  /*18210*/  PRMT R234, R105, 0x7632, R234 ;  /* 0x0000763269ea7816 */ /* 0x000fc800000000ea */
[----:B------:R-:W-:-:S07]  /*18220*/  LOP3.LUT R0, R0, 0xff, RZ, 0xc0, !PT ;  /* 0x000000ff00007812 */ /* 0x000fce00078ec0ff */
[----:B------:R-:W-:-:S05]  /*18230*/  @!P0 HADD2 R130, -R105.H1_H1, -RZ.H0_H0 ;  /* 0xa00000ff69828230 */ /* 0x000fca0000000d00 */
[----:B------:R-:W-:Y:S02]  /*18240*/  @!P0 PRMT R234, R130, 0x5410, RZ ;  /* 0x0000541082ea8816 */ /* 0x000fe400000000ff */
[----:B------:R-:W-:Y:S01]  /*18250*/  ISETP.LE.U32.AND P0, PT, R0, UR6, PT ;  /* 0x0000000600007c0c */ /* 0x000fe2000bf03070 */
[----:B------:R-:W-:Y:S01]  /*18260*/  FADD.FTZ R0, R8, R13 ;  /* 0x0000000d08007221 */ /* 0x000fe20000010000 */
[----:B------:R-:W-:-:S03]  /*18270*/  F2FP.F16.F32.PACK_AB R126, R5, R8 ;  /* 0x00000008057e723e */ /* 0x000fc600000000ff */
[----:B------:R-:W-:Y:S01]  /*18280*/  FADD.FTZ R5, R5, R0 ;  /* 0x0000000005057221 */ /* 0x000fe20000010000 */
[----:B------:R-:W-:Y:S02]  /*18290*/  PRMT R0, R28, 0x7771, RZ ;  /* 0x000077711c007816 */ /* 0x000fe400000000ff */
[----:B------:R-:W-:-:S05]  /*182a0*/  PRMT R233, R89, 0x7610, R233 ;  /* 0x0000761059e97816 */ /* 0x000fca00000000e9 */
[----:B------:R-:W-:-:S05]  /*182b0*/  @!P0 HADD2 R131, -R89.H0_H0, -RZ.H0_H0 ;  /* 0xa00000ff59838230 */ /* 0x000fca0000000900 */
        /* <DEDUP_REMOVED lines=9> */
[----:B------:R-:W-:-:S05]  /*18350*/  @P0 HADD2 R133, -R107.H0_H0, -RZ.H0_H0 ;  /* 0xa00000ff6b850230 */ /* 0x000fca0000000900 */
[----:B------:R-:W-:Y:S02]  /*18360*/  @P0 PRMT R200, R133, 0x5410, RZ ;  /* 0x0000541085c80816 */ /* 0x000fe400000000ff */
[----:B------:R-:W-:Y:S02]  /*18370*/  ISETP.GT.U32.AND P0, PT, R0, UR6, PT ;  /* 0x0000000600007c0c */ /* 0x000fe4000bf04070 */
[----:B------:R-:W-:Y:S02]  /*18380*/  LOP3.LUT R0, R38, 0xff, RZ, 0xc0, !PT ;  /* 0x000000ff26007812 */ /* 0x000fe400078ec0ff */
[----:B------:R-:W-:-:S09]  /*18390*/  PRMT R203, R107, 0x7632, R203 ;  /* 0x000076326bcb7816 */ /* 0x000fd200000000cb */
        /* <DEDUP_REMOVED lines=9> */
[----:B------:R-:W-:Y:S01]  /*18430*/  ISETP.LE.U32.AND P0, PT, R0, UR6, PT ;  /* 0x0000000600007c0c */ /* 0x000fe2000bf03070 */
[----:B------:R-:W-:Y:S01]  /*18440*/  IMAD.MOV.U32 R36, RZ, RZ, R72 ;  /* 0x000000ffff247224 */ /* 0x000fe200078e0048 */
[----:B------:R-:W-:Y:S01]  /*18450*/  PRMT R0, R38, 0x7632, R0 ;  /* 0x0000763226007816 */ /* 0x000fe20000000000 */
[----:B------:R-:W-:Y:S02]  /*18460*/  IMAD.MOV.U32 R72, RZ, RZ, R176 ;  /* 0x000000ffff487224 */ /* 0x000fe400078e00b0 */
[----:B------:R-:W-:Y:S01]  /*18470*/  FMUL.FTZ R176, R136, R18 ;  /* 0x0000001288b07220 */ /* 0x000fe20000410000 */
[----:B------:R-:W-:Y:S02]  /*18480*/  LOP3.LUT R0, R0, 0xff, RZ, 0xc0, !PT ;  /* 0x000000ff00007812 */ /* 0x000fe400078ec0ff */
[----:B------:R-:W-:-:S05]  /*18490*/  PRMT R171, R126, 0x7632, R171 ;  /* 0x000076327eab7816 */ /* 0x000fca00000000ab */
[----:B------:R-:W-:-:S05]  /*184a0*/  @!P0 HADD2 R136, -R126.H1_H1, -RZ.H0_H0 ;  /* 0xa00000ff7e888230 */ /* 0x000fca0000000d00 */
[----:B------:R-:W-:Y:S02]  /*184b0*/  @!P0 PRMT R171, R136, 0x5410, RZ ;  /* 0x0000541088ab8816 */ /* 0x000fe400000000ff */
[----:B------:R-:W-:Y:S01]  /*184c0*/  ISETP.LE.U32.AND P0, PT, R0, UR6, PT ;  /* 0x0000000600007c0c */ /* 0x000fe2000bf03070 */
[----:B------:R-:W-:Y:S02]  /*184d0*/  IMAD.MOV.U32 R91, RZ, RZ, R55 ;  /* 0x000000ffff5b7224 */ /* 0x000fe400078e0037 */
[----:B------:R-:W-:Y:S01]  /*184e0*/  FADD.FTZ R0, R6, R5 ;  /* 0x0000000506007221 */ /* 0x000fe20000010000 */
[----:B------:R-:W-:Y:S02]  /*184f0*/  IMAD.MOV.U32 R55, RZ, RZ, R73 ;  /* 0x000000ffff377224 */ /* 0x000fe400078e0049 */
[----:B------:R-:W-:Y:S02]  /*18500*/  IMAD.MOV.U32 R73, RZ, RZ, R177 ;  /* 0x000000ffff497224 */ /* 0x000fe400078e00b1 */
[----:B------:R-:W-:Y:S01]  /*18510*/  FMUL.FTZ R177, R137, R18 ;  /* 0x0000001289b17220 */ /* 0x000fe20000410000 */
[C---:B------:R-:W-:Y:S01]  /*18520*/  F2FP.F16.F32.PACK_AB R119, R7.reuse, R6 ;  /* 0x000000060777723e */ /* 0x040fe200000000ff */
[----:B------:R-:W-:Y:S01]  /*18530*/  FADD.FTZ R7, R7, R0 ;  /* 0x0000000007077221 */ /* 0x000fe20000010000 */
[----:B------:R-:W-:-:S02]  /*18540*/  SHF.R.U32.HI R0, RZ, 0x18, R38 ;  /* 0x00000018ff007819 */ /* 0x000fc40000011626 */
[----:B------:R-:W-:Y:S01]  /*18550*/  @!P0 HADD2 R137, -R168.H0_H0, -RZ.H0_H0 ;  /* 0xa00000ffa8898230 */ /* 0x000fe20000000900 */
[----:B------:R-:W-:-:S04]  /*18560*/  PRMT R187, R168, 0x7610, R187 ;  /* 0x00007610a8bb7816 */ /* 0x000fc800000000bb */
        /* <DEDUP_REMOVED lines=9> */
[----:B------:R-:W-:Y:S01]  /*18600*/  PRMT R190, R119, 0x7610, R190 ;  /* 0x0000761077be7816 */ /* 0x000fe200000000be */
[----:B------:R-:W-:-:S08]  /*18610*/  FADD.FTZ R4, R56, R4 ;  /* 0x0000000438047221 */ /* 0x000fd00000010000 */
[----:B------:R-:W-:-:S05]  /*18620*/  @!P0 HADD2 R139, -R119.H0_H0, -RZ.H0_H0 ;  /* 0xa00000ff778b8230 */ /* 0x000fca0000000900 */
[----:B------:R-:W-:Y:S02]  /*18630*/  @!P0 PRMT R190, R139, 0x5410, RZ ;  /* 0x000054108bbe8816 */ /* 0x000fe400000000ff */
[----:B------:R-:W-:Y:S01]  /*18640*/  ISETP.GT.U32.AND P0, PT, R0, UR6, PT ;  /* 0x0000000600007c0c */ /* 0x000fe2000bf04070 */
[----:B------:R-:W-:Y:S01]  /*18650*/  FADD.FTZ R4, R62, R4 ;  /* 0x000000043e047221 */ /* 0x000fe20000010000 */
[----:B------:R-:W-:Y:S03]  /*18660*/  MUFU.EX2 R10, R235 ;  /* 0x000000eb000a7308 */ /* 0x000fe60000000800 */
[----:B------:R-:W-:Y:S01]  /*18670*/  FADD.FTZ R6, R61, R4 ;  /* 0x000000043d067221 */ /* 0x000fe20000010000 */
[----:B------:R-:W-:-:S04]  /*18680*/  FMUL.FTZ R172, R140, R18 ;  /* 0x000000128cac7220 */ /* 0x000fc80000410000 */
[----:B------:R-:W1:Y:S01]  /*18690*/  MUFU.EX2 R4, R37 ;  /* 0x0000002500047308 */ /* 0x000e620000000800 */
[----:B------:R-:W-:Y:S02]  /*186a0*/  PRMT R0, R42, 0x7772, RZ ;  /* 0x000077722a007816 */ /* 0x000fe400000000ff */
[----:B------:R-:W-:Y:S01]  /*186b0*/  @P0 HADD2 R140, -R119.H1_H1, -RZ.H0_H0 ;  /* 0xa00000ff778c0230 */ /* 0x000fe20000000d00 */
[----:B------:R-:W-:-:S04]  /*186c0*/  PRMT R192, R119, 0x7632, R192 ;  /* 0x0000763277c07816 */ /* 0x000fc800000000c0 */
[----:B------:R-:W-:Y:S02]  /*186d0*/  @P0 PRMT R192, R140, 0x5410, RZ ;  /* 0x000054108cc00816 */ /* 0x000fe400000000ff */
[----:B------:R-:W-:Y:S01]  /*186e0*/  ISETP.GT.U32.AND P0, PT, R0, UR6, PT ;  /* 0x0000000600007c0c */ /* 0x000fe2000bf04070 */
[----:B------:R-:W-:Y:S02]  /*186f0*/  IMAD.MOV.U32 R69, RZ, RZ, R96 ;  /* 0x000000ffff457224 */ /* 0x000fe400078e0060 */
[----:B------:R-:W-:Y:S01]  /*18700*/  IMAD.MOV.U32 R96, RZ, RZ, R83 ;  /* 0x000000ffff607224 */ /* 0x000fe200078e0053 */
[----:B-1----:R-:W-:Y:S01]  /*18710*/  F2FP.F16.F32.PACK_AB R118, R10, R4 ;  /* 0x000000040a76723e */ /* 0x002fe200000000ff */
[----:B------:R-:W-:Y:S02]  /*18720*/  IMAD.MOV.U32 R83, RZ, RZ, R173 ;  /* 0x000000ffff537224 */ /* 0x000fe400078e00ad */
[----:B------:R-:W-:Y:S01]  /*18730*/  FMUL.FTZ R173, R141, R18 ;  /* 0x000000128dad7220 */ /* 0x000fe20000410000 */
[----:B------:R-:W-:Y:S01]  /*18740*/  FADD.FTZ R5, R4, R14 ;  /* 0x0000000e04057221 */ /* 0x000fe20000010000 */
[----:B------:R-:W-:-:S04]  /*18750*/  F2FP.F16.F32.PACK_AB R53, R22, R23 ;  /* 0x000000171635723e */ /* 0x000fc800000000ff */
[----:B------:R-:W-:Y:S01]  /*18760*/  @P0 HADD2 R141, -R118.H0_H0, -RZ.H0_H0 ;  /* 0xa00000ff768d0230 */ /* 0x000fe20000000900 */
[----:B------:R-:W-:Y:S01]  /*18770*/  PRMT R0, R42, 0x7773, RZ ;  /* 0x000077732a007816 */ /* 0x000fe200000000ff */
[----:B------:R-:W-:Y:S01]  /*18780*/  IMAD.MOV.U32 R23, RZ, RZ, R98 ;  /* 0x000000ffff177224 */ /* 0x000fe200078e0062 */
[----:B------:R-:W-:Y:S01]  /*18790*/  LOP3.LUT R4, R108, UR32, R21, 0x96, !PT ;  /* 0x000000206c047c12 */ /* 0x000fe2000f8e9615 */
[----:B------:R-:W-:Y:S01]  /*187a0*/  IMAD.MOV.U32 R37, RZ, RZ, R36 ;  /* 0x000000ffff257224 */ /* 0x000fe200078e0024 */
[----:B------:R-:W-:Y:S01]  /*187b0*/  PRMT R196, R118, 0x7610, R196 ;  /* 0x0000761076c47816 */ /* 0x000fe200000000c4 */
[----:B------:R-:W-:Y:S01]  /*187c0*/  IMAD.MOV.U32 R98, RZ, RZ, R82 ;  /* 0x000000ffff627224 */ /* 0x000fe200078e0052 */
[----:B------:R-:W-:Y:S01]  /*187d0*/  @P0 PRMT R196, R141, 0x5410, RZ ;  /* 0x000054108dc40816 */ /* 0x000fe200000000ff */
[----:B------:R-:W-:Y:S02]  /*187e0*/  IMAD.MOV.U32 R36, RZ, RZ, R83 ;  /* 0x000000ffff247224 */ /* 0x000fe400078e0053 */
[----:B------:R-:W-:Y:S01]  /*187f0*/  FMUL.FTZ R79, R167, R50 ;  /* 0x00000032a74f7220 */ /* 0x000fe20000410000 */
        /* <DEDUP_REMOVED lines=10> */
[----:B------:R-:W-:Y:S02]  /*188a0*/  IMAD.MOV.U32 R83, RZ, RZ, R71 ;  /* 0x000000ffff537224 */ /* 0x000fe400078e0047 */
[-C--:B------:R-:W-:Y:S01]  /*188b0*/  FMUL.FTZ R70, R150, R50.reuse ;  /* 0x0000003296467220 */ /* 0x080fe20000410000 */
[----:B------:R-:W-:Y:S02]  /*188c0*/  IMAD.MOV.U32 R134, RZ, RZ, R96 ;  /* 0x000000ffff867224 */ /* 0x000fe400078e0060 */
[----:B------:R-:W-:Y:S01]  /*188d0*/  FMUL.FTZ R71, R151, R50 ;  /* 0x0000003297477220 */ /* 0x000fe20000410000 */
[----:B------:R-:W-:Y:S01]  /*188e0*/  ISETP.GT.U32.AND P0, PT, R0, UR6, PT ;  /* 0x0000000600007c0c */ /* 0x000fe2000bf04070 */
[----:B------:R-:W-:Y:S01]  /*188f0*/  IMAD.MOV.U32 R13, RZ, RZ, R129 ;  /* 0x000000ffff0d7224 */ /* 0x000fe200078e0081 */
[----:B------:R-:W-:Y:S01]  /*18900*/  LOP3.LUT R8, R20, UR31, R85, 0x96, !PT ;  /* 0x0000001f14087c12 */ /* 0x000fe2000f8e9655 */
[----:B------:R-:W-:-:S02]  /*18910*/  IMAD.MOV.U32 R14, RZ, RZ, R111 ;  /* 0x000000ffff0e7224 */ /* 0x000fc400078e006f */
[----:B------:R-:W-:Y:S01]  /*18920*/  FADD.FTZ R10, R10, R5 ;  /* 0x000000050a0a7221 */ /* 0x000fe20000010000 */
[----:B------:R-:W-:Y:S02]  /*18930*/  IMAD.MOV.U32 R56, RZ, RZ, R110 ;  /* 0x000000ffff387224 */ /* 0x000fe400078e006e */
[----:B------:R-:W-:Y:S01]  /*18940*/  FADD.FTZ R0, R11, R7 ;  /* 0x000000070b007221 */ /* 0x000fe20000010000 */
[----:B------:R-:W-:Y:S02]  /*18950*/  IMAD.MOV.U32 R50, RZ, RZ, R69 ;  /* 0x000000ffff327224 */ /* 0x000fe400078e0045 */
[----:B------:R-:W-:Y:S02]  /*18960*/  IMAD.MOV.U32 R43, RZ, RZ, R60 ;  /* 0x000000ffff2b7224 */ /* 0x000fe400078e003c */
[----:B------:R-:W-:Y:S02]  /*18970*/  IMAD.MOV.U32 R96, RZ, RZ, R68 ;  /* 0x000000ffff607224 */ /* 0x000fe400078e0044 */
[----:B------:R-:W-:-:S02]  /*18980*/  IMAD.MOV.U32 R110, RZ, RZ, R76 ;  /* 0x000000ffff6e7224 */ /* 0x000fc400078e004c */
[-C--:B------:R-:W-:Y:S01]  /*18990*/  FMUL.FTZ R76, R164, R51.reuse ;  /* 0x00000033a44c7220 */ /* 0x080fe20000410000 */
[----:B------:R-:W-:Y:S02]  /*189a0*/  IMAD.MOV.U32 R111, RZ, RZ, R77 ;  /* 0x000000ffff6f7224 */ /* 0x000fe400078e004d */
[-C--:B--2---:R-:W-:Y:S01]  /*189b0*/  FMUL.FTZ R77, R165, R51.reuse ;  /* 0x00000033a54d7220 */ /* 0x084fe20000410000 */
[----:B------:R-:W-:Y:S02]  /*189c0*/  IMAD.MOV.U32 R20, RZ, RZ, R72 ;  /* 0x000000ffff147224 */ /* 0x000fe400078e0048 */
[-C--:B------:R-:W-:Y:S01]  /*189d0*/  FMUL.FTZ R72, R160, R51.reuse ;  /* 0x00000033a0487220 */ /* 0x080fe20000410000 */
[----:B------:R-:W-:Y:S02]  /*189e0*/  IMAD.MOV.U32 R21, RZ, RZ, R73 ;  /* 0x000000ffff157224 */ /* 0x000fe400078e0049 */
[----:B----4-:R-:W-:Y:S01]  /*189f0*/  FMUL.FTZ R73, R161, R51 ;  /* 0x00000033a1497220 */ /* 0x010fe20000410000 */
[----:B------:R-:W-:-:S04]  /*18a00*/  IMAD.WIDE.U32 R4, R4, -0x2daee0ad, RZ ;  /* 0xd2511f5304047825 */ /* 0x000fc800078e00ff */
[-C--:B---3--:R-:W-:Y:S01]  /*18a10*/  FMUL.FTZ R60, R156, R51.reuse ;  /* 0x000000339c3c7220 */ /* 0x088fe20000410000 */
[-C--:B------:R-:W-:Y:S01]  /*18a20*/  FMUL.FTZ R61, R157, R51.reuse ;  /* 0x000000339d3d7220 */ /* 0x080fe20000410000 */
[-C--:B------:R-:W-:Y:S01]  /*18a30*/  FMUL.FTZ R68, R148, R51.reuse ;  /* 0x0000003394447220 */ /* 0x080fe20000410000 */
[----:B------:R-:W-:Y:S02]  /*18a40*/  IMAD.MOV.U32 R129, RZ, RZ, R12 ;  /* 0x000000ffff817224 */ /* 0x000fe400078e000c */
[----:B------:R-:W-:Y:S01]  /*18a50*/  FMUL.FTZ R69, R149, R51 ;  /* 0x0000003395457220 */ /* 0x000fe20000410000 */
[----:B------:R-:W-:Y:S02]  /*18a60*/  IMAD.MOV.U32 R51, RZ, RZ, R134 ;  /* 0x000000ffff337224 */ /* 0x000fe400078e0086 */
[----:B------:R-:W-:Y:S02]  /*18a70*/  IMAD.MOV.U32 R134, RZ, RZ, R13 ;  /* 0x000000ffff867224 */ /* 0x000fe400078e000d */
[C---:B------:R-:W-:Y:S01]  /*18a80*/  FADD.FTZ R13, R9.reuse, R0 ;  /* 0x00000000090d7221 */ /* 0x040fe20000010000 */
[----:B------:R-:W-:Y:S01]  /*18a90*/  LOP3.LUT R0, R2, UR30, R5, 0x96, !PT ;  /* 0x0000001e02007c12 */ /* 0x000fe2000f8e9605 */
[----:B------:R-:W-:Y:S01]  /*18aa0*/  FADD.FTZ R12, R102, R6 ;  /* 0x00000006660c7221 */ /* 0x000fe20000010000 */
[----:B------:R-:W-:Y:S01]  /*18ab0*/  F2FP.F16.F32.PACK_AB R135, R9, R11 ;  /* 0x0000000b0987723e */ /* 0x000fe200000000ff */
[----:B------:R-:W-:Y:S01]  /*18ac0*/  @P0 HADD2 R142, -R118.H1_H1, -RZ.H0_H0 ;  /* 0xa00000ff768e0230 */ /* 0x000fe20000000d00 */
[----:B------:R-:W-:Y:S01]  /*18ad0*/  PRMT R197, R118, 0x7632, R197 ;  /* 0x0000763276c57816 */ /* 0x000fe200000000c5 */
[----:B------:R-:W-:Y:S01]  /*18ae0*/  IMAD.WIDE.U32 R6, R0, -0x326172a9, RZ ;  /* 0xcd9e8d5700067825 */ /* 0x000fe200078e00ff */
[----:B------:R-:W2:Y:S03]  /*18af0*/  LDL.LU R102, [R1+0x468] ;  /* 0x0004680001667983 */ /* 0x000ea60000300800 */
        /* <DEDUP_REMOVED lines=10> */
[----:B------:R-:W-:-:S04]  /*18ba0*/  IMAD.WIDE.U32 R4, R5, -0x326172a9, RZ ;  /* 0xcd9e8d5705047825 */ /* 0x000fc800078e00ff */
[----:B------:R-:W-:Y:S02]  /*18bb0*/  IMAD.MOV.U32 R51, RZ, RZ, R50 ;  /* 0x000000ffff337224 */ /* 0x000fe400078e0032 */
[----:B------:R-:W-:Y:S02]  /*18bc0*/  IMAD.MOV.U32 R9, RZ, RZ, R14 ;  /* 0x000000ffff097224 */ /* 0x000fe400078e000e */
[----:B------:R-:W-:Y:S02]  /*18bd0*/  IMAD.MOV.U32 R14, RZ, RZ, R23 ;  /* 0x000000ffff0e7224 */ /* 0x000fe400078e0017 */
[----:B------:R-:W-:Y:S02]  /*18be0*/  IMAD.MOV.U32 R50, RZ, RZ, R22 ;  /* 0x000000ffff327224 */ /* 0x000fe400078e0016 */
[----:B------:R-:W-:Y:S01]  /*18bf0*/  IMAD.WIDE.U32 R22, R0, -0x326172a9, RZ ;  /* 0xcd9e8d5700167825 */ /* 0x000fe200078e00ff */
[----:B------:R-:W-:Y:S02]  /*18c00*/  LOP3.LUT R11, R8, UR15, R5, 0x96, !PT ;  /* 0x0000000f080b7c12 */ /* 0x000fe4000f8e9605 */
[----:B------:R-:W1:Y:S01]  /*18c10*/  MUFU.EX2 R5, R237 ;  /* 0x000000ed00057308 */ /* 0x000e620000000800 */
[----:B------:R-:W-:Y:S01]  /*18c20*/  IMAD.MOV.U32 R8, RZ, RZ, R37 ;  /* 0x000000ffff087224 */ /* 0x000fe200078e0025 */
[----:B------:R-:W-:-:S06]  /*18c30*/  LOP3.LUT R37, R4, UR13, R23, 0x96, !PT ;  /* 0x0000000d04257c12 */ /* 0x000fcc000f8e9617 */
[----:B------:R-:W3:Y:S01]  /*18c40*/  MUFU.EX2 R4, R32 ;  /* 0x0000002000047308 */ /* 0x000ee20000000800 */
[----:B------:R-:W-:Y:S02]  /*18c50*/  LOP3.LUT R0, R37, 0xff, RZ, 0xc0, !PT ;  /* 0x000000ff25007812 */ /* 0x000fe400078ec0ff */
[----:B------:R-:W-:Y:S02]  /*18c60*/  @P0 PRMT R197, R142, 0x5410, RZ ;  /* 0x000054108ec50816 */ /* 0x000fe400000000ff */
[----:B------:R-:W-:Y:S01]  /*18c70*/  ISETP.LE.U32.AND P0, PT, R0, UR6, PT ;  /* 0x0000000600007c0c */ /* 0x000fe2000bf03070 */
[----:B-1----:R-:W-:Y:S01]  /*18c80*/  FADD.FTZ R0, R5, R10 ;  /* 0x0000000a05007221 */ /* 0x002fe20000010000 */
[----:B------:R-:W4:Y:S01]  /*18c90*/  LDL.LU R237, [R1+0x464] ;  /* 0x0004640001ed7983 */ /* 0x000f220000300800 */
[----:B------:R-:W-:Y:S01]  /*18ca0*/  IMAD.MOV.U32 R10, RZ, RZ, R7 ;  /* 0x000000ffff0a7224 */ /* 0x000fe200078e0007 */
[----:B---3--:R-:W-:Y:S02]  /*18cb0*/  F2FP.F16.F32.PACK_AB R133, R4, R5 ;  /* 0x000000050485723e */ /* 0x008fe400000000ff */
[----:B------:R-:W3:Y:S01]  /*18cc0*/  LDL.LU R32, [R1+0x460] ;  /* 0x0004600001207983 */ /* 0x000ee20000300800 */
[----:B------:R-:W-:-:S02]  /*18cd0*/  IMAD.MOV.U32 R5, RZ, RZ, R8 ;  /* 0x000000ffff057224 */ /* 0x000fc400078e0008 */
[----:B------:R-:W-:Y:S01]  /*18ce0*/  FADD.FTZ R8, R4, R0 ;  /* 0x0000000004087221 */ /* 0x000fe20000010000 */
[----:B------:R-:W2:Y:S04]  /*18cf0*/  LDL.LU R7, [R1+0x94] ;  /* 0x0000940001077983 */ /* 0x000ea80000300800 */
[----:B------:R-:W4:Y:S01]  /*18d00*/  LDL.LU R4, [R1+0xb4] ;  /* 0x0000b40001047983 */ /* 0x000f220000300800 */
[----:B------:R-:W-:Y:S01]  /*18d10*/  LOP3.LUT R0, R37, 0xffff, RZ, 0xc0, !PT ;  /* 0x0000ffff25007812 */ /* 0x000fe200078ec0ff */
[----:B------:R-:W-:-:S03]  /*18d20*/  @!P0 HADD2 R143, -R135.H0_H0, -RZ.H0_H0 ;  /* 0xa00000ff878f8230 */ /* 0x000fc60000000900 */
[----:B------:R-:W-:Y:S02]  /*18d30*/  SHF.R.U32.HI R0, RZ, 0x8, R0 ;  /* 0x00000008ff007819 */ /* 0x000fe40000011600 */
[----:B------:R-:W-:Y:S02]  /*18d40*/  PRMT R209, R135, 0x7610, R209 ;  /* 0x0000761087d17816 */ /* 0x000fe400000000d1 */
[----:B------:R-:W-:Y:S02]  /*18d50*/  LOP3.LUT R0, R0, 0xffff, RZ, 0xc0, !PT ;  /* 0x0000ffff00007812 */ /* 0x000fe400078ec0ff */
[----:B------:R-:W-:Y:S02]  /*18d60*/  @!P0 PRMT R209, R143, 0x5410, RZ ;  /* 0x000054108fd18816 */ /* 0x000fe400000000ff */
[----:B------:R-:W-:Y:S01]  /*18d70*/  ISETP.LE.U32.AND P0, PT, R0, UR6, PT ;  /* 0x0000000600007c0c */ /* 0x000fe2000bf03070 */
[----:B------:R-:W-:Y:S01]  /*18d80*/  FMUL.FTZ R92, R144, R18 ;  /* 0x00000012905c7220 */ /* 0x000fe20000410000 */
[----:B------:R-:W-:-:S02]  /*18d90*/  PRMT R0, R37, 0x7632, R0 ;  /* 0x0000763225007816 */ /* 0x000fc40000000000 */
[----:B------:R-:W-:Y:S02]  /*18da0*/  PRMT R214, R135, 0x7632, R214 ;  /* 0x0000763287d67816 */ /* 0x000fe400000000d6 */
[----:B------:R-:W-:-:S07]  /*18db0*/  LOP3.LUT R0, R0, 0xff, RZ, 0xc0, !PT ;  /* 0x000000ff00007812 */ /* 0x000fce00078ec0ff */
[----:B------:R-:W-:-:S05]  /*18dc0*/  @!P0 HADD2 R144, -R135.H1_H1, -RZ.H0_H0 ;  /* 0xa00000ff87908230 */ /* 0x000fca0000000d00 */
[----:B------:R-:W-:Y:S02]  /*18dd0*/  @!P0 PRMT R214, R144, 0x5410, RZ ;  /* 0x0000541090d68816 */ /* 0x000fe400000000ff */
[----:B------:R-:W-:Y:S01]  /*18de0*/  ISETP.LE.U32.AND P0, PT, R0, UR6, PT ;  /* 0x0000000600007c0c */ /* 0x000fe2000bf03070 */
[----:B----4-:R-:W-:Y:S02]  /*18df0*/  IMAD.MOV.U32 R0, RZ, RZ, R4 ;  /* 0x000000ffff007224 */ /* 0x010fe400078e0004 */
[----:B------:R-:W-:Y:S02]  /*18e00*/  FADD.FTZ R4, R54, R12 ;  /* 0x0000000c36047221 */ /* 0x000fe40000010000 */
[----:B------:R-:W4:Y:S01]  /*18e10*/  LDL.LU R12, [R1+0x9c] ;  /* 0x00009c00010c7983 */ /* 0x000f220000300800 */
[----:B------:R-:W-:-:S07]  /*18e20*/  FMUL.FTZ R93, R145, R18 ;  /* 0x00000012915d7220 */ /* 0x000fce0000410000 */
[----:B------:R-:W-:Y:S02]  /*18e30*/  @!P0 HADD2 R145, -R133.H0_H0, -RZ.H0_H0 ;  /* 0xa00000ff85918230 */ /* 0x000fe40000000900 */
[----:B------:R-:W-:Y:S01]  /*18e40*/  IMAD.MOV.U32 R54, RZ, RZ, R0 ;  /* 0x000000ffff367224 */ /* 0x000fe200078e0000 */
[----:B------:R-:W-:Y:S02]  /*18e50*/  SHF.R.U32.HI R0, RZ, 0x18, R37 ;  /* 0x00000018ff007819 */ /* 0x000fe40000011625 */
[----:B------:R-:W-:Y:S02]  /*18e60*/  PRMT R213, R133, 0x7610, R213 ;  /* 0x0000761085d57816 */ /* 0x000fe400000000d5 */
[----:B------:R-:W-:Y:S02]  /*18e70*/  @!P0 PRMT R213, R145, 0x5410, RZ ;  /* 0x0000541091d58816 */ /* 0x000fe400000000ff */
[----:B------:R-:W-:Y:S01]  /*18e80*/  ISETP.LE.U32.AND P0, PT, R0, UR6, PT ;  /* 0x0000000600007c0c */ /* 0x000fe2000bf03070 */
[----:B--2---:R-:W1:Y:S01]  /*18e90*/  MUFU.EX2 R7, R7 ;  /* 0x0000000700077308 */ /* 0x004e620000000800 */
[----:B------:R-:W-:Y:S01]  /*18ea0*/  IMAD.MOV.U32 R0, RZ, RZ, R22 ;  /* 0x000000ffff007224 */ /* 0x000fe200078e0016 */
[----:B------:R-:W-:-:S04]  /*18eb0*/  PRMT R163, R133, 0x7632, R163 ;  /* 0x0000763285a37816 */ /* 0x000fc800000000a3 */
[----:B------:R-:W-:-:S06]  /*18ec0*/  LOP3.LUT R0, R0, 0xff, RZ, 0xc0, !PT ;  /* 0x000000ff00007812 */ /* 0x000fcc00078ec0ff */
[----:B------:R-:W-:-:S05]  /*18ed0*/  @!P0 HADD2 R146, -R133.H1_H1, -RZ.H0_H0 ;  /* 0xa00000ff85928230 */ /* 0x000fca0000000d00 */
[----:B------:R-:W-:Y:S02]  /*18ee0*/  @!P0 PRMT R163, R146, 0x5410, RZ ;  /* 0x0000541092a38816 */ /* 0x000fe400000000ff */
[----:B------:R-:W-:Y:S01]  /*18ef0*/  ISETP.LE.U32.AND P0, PT, R0, UR6, PT ;  /* 0x0000000600007c0c */ /* 0x000fe2000bf03070 */
[----:B------:R-:W-:Y:S02]  /*18f00*/  IMAD.MOV.U32 R0, RZ, RZ, R5 ;  /* 0x000000ffff007224 */ /* 0x000fe400078e0005 */
[----:B-1----:R-:W-:Y:S01]  /*18f10*/  FADD.FTZ R5, R7, R13 ;  /* 0x0000000d07057221 */ /* 0x002fe20000010000 */
[----:B------:R-:W-:Y:S02]  /*18f20*/  IMAD.MOV.U32 R13, RZ, RZ, R54 ;  /* 0x000000ffff0d7224 */ /* 0x000fe400078e0036 */
[----:B------:R-:W-:Y:S02]  /*18f30*/  IMAD.MOV.U32 R54, RZ, RZ, R10 ;  /* 0x000000ffff367224 */ /* 0x000fe400078e000a */
[----:B------:R-:W-:-:S02]  /*18f40*/  IMAD.MOV.U32 R10, RZ, RZ, R9 ;  /* 0x000000ffff0a7224 */ /* 0x000fc400078e0009 */
[----:B------:R-:W-:Y:S01]  /*18f50*/  MUFU.EX2 R9, R34 ;  /* 0x0000002200097308 */ /* 0x000fe20000000800 */
[----:B------:R-:W-:-:S07]  /*18f60*/  IMAD.MOV.U32 R23, RZ, RZ, R30 ;  /* 0x000000ffff177224 */ /* 0x000fce00078e001e */
[----:B----4-:R-:W1:Y:S02]  /*18f70*/  MUFU.EX2 R12, R12 ;  /* 0x0000000c000c7308 */ /* 0x010e640000000800 */
[----:B-1----:R-:W-:Y:S01]  /*18f80*/  F2FP.F16.F32.PACK_AB R128, R12, R7 ;  /* 0x000000070c80723e */ /* 0x002fe200000000ff */
[----:B------:R-:W-:Y:S01]  /*18f90*/  FADD.FTZ R7, R238, R4 ;  /* 0x00000004ee077221 */ /* 0x000fe20000010000 */
[----:B------:R-:W-:Y:S01]  /*18fa0*/  IMAD.MOV.U32 R4, RZ, RZ, R0 ;  /* 0x000000ffff047224 */ /* 0x000fe200078e0000 */
[----:B------:R-:W-:Y:S01]  /*18fb0*/  PRMT R0, R22, 0x7771, RZ ;  /* 0x0000777116007816 */ /* 0x000fe200000000ff */
[----:B------:R-:W2:Y:S01]  /*18fc0*/  LDL.LU R238, [R1+0x45c] ;  /* 0x00045c0001ee7983 */ /* 0x000ea20000300800 */
[----:B------:R-:W-:Y:S01]  /*18fd0*/  @!P0 HADD2 R147, -R128.H0_H0, -RZ.H0_H0 ;  /* 0xa00000ff80938230 */ /* 0x000fe20000000900 */
[C---:B------:R-:W-:Y:S02]  /*18fe0*/  PRMT R212, R128.reuse, 0x7610, R212 ;  /* 0x0000761080d47816 */ /* 0x040fe400000000d4 */
[----:B------:R-:W-:Y:S01]  /*18ff0*/  PRMT R162, R128, 0x7632, R162 ;  /* 0x0000763280a27816 */ /* 0x000fe200000000a2 */
[----:B------:R-:W4:Y:S01]  /*19000*/  LDL.LU R34, [R1+0x458] ;  /* 0x0004580001227983 */ /* 0x000f220000300800 */
[----:B------:R-:W-:-:S02]  /*19010*/  @!P0 PRMT R212, R147, 0x5410, RZ ;  /* 0x0000541093d48816 */ /* 0x000fc400000000ff */
[----:B------:R-:W-:Y:S01]  /*19020*/  ISETP.GT.U32.AND P0, PT, R0, UR6, PT ;  /* 0x0000000600007c0c */ /* 0x000fe2000bf04070 */
[----:B------:R-:W-:Y:S02]  /*19030*/  IMAD.MOV.U32 R0, RZ, RZ, R4 ;  /* 0x000000ffff007224 */ /* 0x000fe400078e0004 */
[----:B------:R-:W-:Y:S02]  /*19040*/  IMAD.MOV.U32 R4, RZ, RZ, R13 ;  /* 0x000000ffff047224 */ /* 0x000fe400078e000d */
[----:B------:R-:W-:Y:S02]  /*19050*/  IMAD.MOV.U32 R13, RZ, RZ, R10 ;  /* 0x000000ffff0d7224 */ /* 0x000fe400078e000a */
[----:B------:R-:W1:Y:S06]  /*19060*/  MUFU.EX2 R10, R106 ;  /* 0x0000006a000a7308 */ /* 0x000e6c0000000800 */
[----:B------:R-:W-:-:S05]  /*19070*/  @P0 HADD2 R148, -R128.H1_H1, -RZ.H0_H0 ;  /* 0xa00000ff80940230 */ /* 0x000fca0000000d00 */
[----:B------:R-:W-:Y:S01]  /*19080*/  @P0 PRMT R162, R148, 0x5410, RZ ;  /* 0x0000541094a20816 */ /* 0x000fe200000000ff */
[----:B------:R-:W-:Y:S01]  /*19090*/  IMAD.MOV.U32 R148, RZ, RZ, R0 ;  /* 0x000000ffff947224 */ /* 0x000fe200078e0000 */
[----:B------:R-:W-:-:S04]  /*190a0*/  PRMT R0, R22, 0x7772, RZ ;  /* 0x0000777216007816 */ /* 0x000fc800000000ff */
[----:B------:R-:W-:Y:S01]  /*190b0*/  ISETP.GT.U32.AND P0, PT, R0, UR6, PT ;  /* 0x0000000600007c0c */ /* 0x000fe2000bf04070 */
[----:B------:R-:W-:Y:S02]  /*190c0*/  IMAD.MOV.U32 R0, RZ, RZ, R4 ;  /* 0x000000ffff007224 */ /* 0x000fe400078e0004 */
[----:B------:R-:W-:Y:S01]  /*190d0*/  FADD.FTZ R4, R9, R8 ;  /* 0x0000000809047221 */ /* 0x000fe20000010000 */
[----:B------:R-:W-:Y:S01]  /*190e0*/  IMAD.MOV.U32 R8, RZ, RZ, R103 ;  /* 0x000000ffff087224 */ /* 0x000fe200078e0067 */
[----:B-1----:R-:W-:Y:S01]  /*190f0*/  F2FP.F16.F32.PACK_AB R131, R10, R9 ;  /* 0x000000090a83723e */ /* 0x002fe200000000ff */
[----:B------:R-:W2:Y:S02]  /*19100*/  LDL.LU R106, [R1+0x454] ;  /* 0x00045400016a7983 */ /* 0x000ea40000300800 */
[----:B------:R-:W-:Y:S02]  /*19110*/  IMAD.MOV.U32 R9, RZ, RZ, R8 ;  /* 0x000000ffff097224 */ /* 0x000fe400078e0008 */
[----:B------:R-:W-:Y:S01]  /*19120*/  FADD.FTZ R8, R12, R5 ;  /* 0x000000050c087221 */ /* 0x000fe20000010000 */
[----:B------:R-:W-:Y:S01]  /*19130*/  IMAD.MOV.U32 R5, RZ, RZ, R0 ;  /* 0x000000ffff057224 */ /* 0x000fe200078e0000 */
[----:B------:R-:W-:Y:S01]  /*19140*/  PRMT R0, R22, 0x7773, RZ ;  /* 0x0000777316007816 */ /* 0x000fe200000000ff */
[----:B------:R-:W4:Y:S01]  /*19150*/  LDL.LU R103, [R1+0x450] ;  /* 0x0004500001677983 */ /* 0x000f220000300800 */
[----:B------:R-:W-:Y:S01]  /*19160*/  @P0 HADD2 R149, -R131.H0_H0, -RZ.H0_H0 ;  /* 0xa00000ff83950230 */ /* 0x000fe20000000900 */
[----:B------:R-:W-:-:S04]  /*19170*/  PRMT R161, R131, 0x7610, R161 ;  /* 0x0000761083a17816 */ /* 0x000fc800000000a1 */
[----:B------:R-:W-:Y:S02]  /*19180*/  @P0 PRMT R161, R149, 0x5410, RZ ;  /* 0x0000541095a10816 */ /* 0x000fe400000000ff */
[----:B------:R-:W-:Y:S01]  /*19190*/  ISETP.GT.U32.AND P0, PT, R0, UR6, PT ;  /* 0x0000000600007c0c */ /* 0x000fe2000bf04070 */
[----:B------:R-:W-:Y:S01]  /*191a0*/  IMAD.MOV.U32 R149, RZ, RZ, R54 ;  /* 0x000000ffff957224 */ /* 0x000fe200078e0036 */
[----:B------:R-:W-:Y:S01]  /*191b0*/  PRMT R160, R131, 0x7632, R160 ;  /* 0x0000763283a07816 */ /* 0x000fe200000000a0 */
[----:B------:R-:W-:Y:S02]  /*191c0*/  IMAD.MOV.U32 R0, RZ, RZ, R148 ;  /* 0x000000ffff007224 */ /* 0x000fe400078e0094 */
[----:B------:R-:W-:Y:S02]  /*191d0*/  IMAD.MOV.U32 R148, RZ, RZ, R31 ;  /* 0x000000ffff947224 */ /* 0x000fe400078e001f */
[----:B------:R-:W-:-:S06]  /*191e0*/  IMAD.MOV.U32 R54, RZ, RZ, R41 ;  /* 0x000000ffff367224 */ /* 0x000fcc00078e0029 */
[----:B------:R-:W-:Y:S02]  /*191f0*/  @P0 HADD2 R150, -R131.H1_H1, -RZ.H0_H0 ;  /* 0xa00000ff83960230 */ /* 0x000fe40000000d00 */
[----:B---3--:R-:W-:Y:S02]  /*19200*/  IMAD.MOV.U32 R12, RZ, RZ, R32 ;  /* 0x000000ffff0c7224 */ /* 0x008fe400078e0020 */
[----:B------:R-:W-:Y:S01]  /*19210*/  IMAD.WIDE.U32 R30, R11, -0x2daee0ad, RZ ;  /* 0xd2511f530b1e7825 */ /* 0x000fe200078e00ff */
[----:B------:R-:W3:Y:S01]  /*19220*/  LDL.LU R32, [R1+0x44c] ;  /* 0x00044c0001207983 */ /* 0x000ee20000300800 */
[----:B------:R-:W-:Y:S02]  /*19230*/  @P0 PRMT R160, R150, 0x5410, RZ ;  /* 0x0000541096a00816 */ /* 0x000fe400000000ff */
[----:B------:R-:W-:Y:S02]  /*19240*/  IMAD.MOV.U32 R150, RZ, RZ, R149 ;  /* 0x000000ffff967224 */ /* 0x000fe400078e0095 */
[----:B------:R-:W-:-:S02]  /*19250*/  IMAD.MOV.U32 R149, RZ, RZ, R23 ;  /* 0x000000ffff957224 */ /* 0x000fc400078e0017 */
[----:B------:R-:W-:Y:S01]  /*19260*/  IMAD.MOV.U32 R23, RZ, RZ, R148 ;  /* 0x000000ffff177224 */ /* 0x000fe200078e0094 */
[----:B------:R1:W-:Y:S01]  /*19270*/  MUFU.EX2 R11, R237 ;  /* 0x000000ed000b7308 */ /* 0x0003e20000000800 */
[----:B------:R-:W-:Y:S02]  /*19280*/  IMAD.MOV.U32 R148, RZ, RZ, R54 ;  /* 0x000000ffff947224 */ /* 0x000fe400078e0036 */
[----:B------:R-:W-:Y:S02]  /*19290*/  IMAD.MOV.U32 R54, RZ, RZ, R51 ;  /* 0x000000ffff367224 */ /* 0x000fe400078e0033 */
[----:B------:R-:W-:Y:S01]  /*192a0*/  IMAD.MOV.U32 R51, RZ, RZ, R226 ;  /* 0x000000ffff337224 */ /* 0x000fe200078e00e2 */
[----:B-1----:R-:W3:Y:S04]  /*192b0*/  LDL.LU R237, [R1+0x448] ;  /* 0x0004480001ed7983 */ /* 0x002ee80000300800 */
[----:B------:R-:W2:Y:S01]  /*192c0*/  LDL.LU R226, [R1+0x444] ;  /* 0x0004440001e27983 */ /* 0x000ea20000300800 */
[----:B------:R-:W1:Y:S01]  /*192d0*/  MUFU.EX2 R12, R12 ;  /* 0x0000000c000c7308 */ /* 0x000e620000000800 */
[----:B------:R-:W-:Y:S01]  /*192e0*/  LOP3.LUT R41, R6, UR7, R31, 0x96, !PT ;  /* 0x0000000706297c12 */ /* 0x000fe2000f8e961f */
[----:B------:R-:W-:-:S03]  /*192f0*/  IMAD.MOV.U32 R6, RZ, RZ, R0 ;  /* 0x000000ffff067224 */ /* 0x000fc600078e0000 */
[----:B------:R-:W-:-:S04]  /*19300*/  LOP3.LUT R0, R41, 0xff, RZ, 0xc0, !PT ;  /* 0x000000ff29007812 */ /* 0x000fc800078ec0ff */
[----:B------:R-:W-:Y:S01]  /*19310*/  ISETP.LE.U32.AND P0, PT, R0, UR6, PT ;  /* 0x0000000600007c0c */ /* 0x000fe2000bf03070 */
[----:B------:R-:W-:Y:S02]  /*19320*/  IMAD.MOV.U32 R0, RZ, RZ, R5 ;  /* 0x000000ffff007224 */ /* 0x000fe400078e0005 */
[----:B------:R-:W-:Y:S02]  /*19330*/  FADD.FTZ R5, R10, R4 ;  /* 0x000000040a057221 */ /* 0x000fe40000010000 */
[----:B------:R-:W-:Y:S01]  /*19340*/  IMAD.MOV.U32 R4, RZ, RZ, R0 ;  /* 0x000000ffff047224 */ /* 0x000fe200078e0000 */
[----:B------:R-:W-:Y:S02]  /*19350*/  LOP3.LUT R0, R41, 0xffff, RZ, 0xc0, !PT ;  /* 0x0000ffff29007812 */ /* 0x000fe400078ec0ff */
[----:B-1----:R-:W-:Y:S02]  /*19360*/  F2FP.F16.F32.PACK_AB R141, R11, R12 ;  /* 0x0000000c0b8d723e */ /* 0x002fe400000000ff */
[----:B------:R-:W-:-:S03]  /*19370*/  SHF.R.U32.HI R0, RZ, 0x8, R0 ;  /* 0x00000008ff007819 */ /* 0x000fc60000011600 */
[----:B------:R-:W-:Y:S01]  /*19380*/  @!P0 HADD2 R151, -R141.H0_H0, -RZ.H0_H0 ;  /* 0xa00000ff8d978230 */ /* 0x000fe20000000900 */
[----:B------:R-:W-:Y:S01]  /*19390*/  LOP3.LUT R0, R0, 0xffff, RZ, 0xc0, !PT ;  /* 0x0000ffff00007812 */ /* 0x000fe200078ec0ff */
[----:B------:R-:W-:Y:S01]  /*193a0*/  IMAD.MOV.U32 R10, RZ, RZ, R4 ;  /* 0x000000ffff0a7224 */ /* 0x000fe200078e0004 */
[----:B------:R-:W-:Y:S01]  /*193b0*/  MUFU.EX2 R6, R6 ;  /* 0x0000000600067308 */ /* 0x000fe20000000800 */
[----:B------:R-:W-:-:S07]  /*193c0*/  IMAD.MOV.U32 R4, RZ, RZ, R9 ;  /* 0x000000ffff047224 */ /* 0x000fce00078e0009 */
[----:B------:R-:W1:Y:S01]  /*193d0*/  MUFU.EX2 R9, R218 ;  /* 0x000000da00097308 */ /* 0x000e620000000800 */
[----:B------:R-:W-:Y:S01]  /*193e0*/  PRMT R235, R141, 0x7632, R235 ;  /* 0x000076328deb7816 */ /* 0x000fe200000000eb */
[----:B------:R-:W-:Y:S01]  /*193f0*/  FADD.FTZ R7, R40, R7 ;  /* 0x0000000728077221 */ /* 0x000fe20000010000 */
[----:B-1----:R-:W-:Y:S01]  /*19400*/  F2FP.F16.F32.PACK_AB R139, R9, R6 ;  /* 0x00000006098b723e */ /* 0x002fe200000000ff */
[----:B------:R-:W-:Y:S01]  /*19410*/  FADD.FTZ R5, R6, R5 ;  /* 0x0000000506057221 */ /* 0x000fe20000010000 */
[-C--:B------:R-:W-:Y:S01]  /*19420*/  FMUL.FTZ R152, R152, R18.reuse ;  /* 0x0000001298987220 */ /* 0x080fe20000410000 */
[----:B------:R-:W-:Y:S01]  /*19430*/  FMUL.FTZ R153, R153, R18 ;  /* 0x0000001299997220 */ /* 0x000fe20000410000 */
[C---:B------:R-:W-:Y:S01]  /*19440*/  PRMT R223, R139.reuse, 0x7610, R223 ;  /* 0x000076108bdf7816 */ /* 0x040fe200000000df */
[----:B------:R-:W-:Y:S01]  /*19450*/  IMAD.MOV.U32 R40, RZ, RZ, R4 ;  /* 0x000000ffff287224 */ /* 0x000fe200078e0004 */
[----:B------:R-:W-:Y:S01]  /*19460*/  PRMT R221, R139, 0x7632, R221 ;  /* 0x000076328bdd7816 */ /* 0x000fe200000000dd */
[----:B------:R-:W-:Y:S01]  /*19470*/  FADD.FTZ R4, R12, R8 ;  /* 0x000000080c047221 */ /* 0x000fe20000010000 */
[----:B------:R-:W-:Y:S01]  /*19480*/  PRMT R130, R15, 0x7610, R130 ;  /* 0x000076100f827816 */ /* 0x000fe20000000082 */
[----:B------:R-:W3:Y:S02]  /*19490*/  LDL.LU R218, [R1+0x440] ;  /* 0x0004400001da7983 */ /* 0x000ee40000300800 */
[----:B------:R-:W-:Y:S01]  /*194a0*/  FADD.FTZ R4, R11, R4 ;  /* 0x000000040b047221 */ /* 0x000fe20000010000 */
[----:B------:R-:W-:Y:S01]  /*194b0*/  IMAD.MOV.U32 R12, RZ, RZ, R84 ;  /* 0x000000ffff0c7224 */ /* 0x000fe200078e0054 */
[----:B------:R-:W-:-:S02]  /*194c0*/  PRMT R132, R15, 0x7632, R132 ;  /* 0x000076320f847816 */ /* 0x000fc40000000084 */
[----:B--2---:R-:W-:Y:S02]  /*194d0*/  PRMT R226, R141, 0x7610, R226 ;  /* 0x000076108de27816 */ /* 0x004fe400000000e2 */
[----:B------:R-:W-:Y:S02]  /*194e0*/  @!P0 PRMT R226, R151, 0x5410, RZ ;  /* 0x0000541097e28816 */ /* 0x000fe400000000ff */
[----:B------:R-:W-:Y:S02]  /*194f0*/  ISETP.LE.U32.AND P0, PT, R0, UR6, PT ;  /* 0x0000000600007c0c */ /* 0x000fe4000bf03070 */
[----:B------:R-:W-:-:S04]  /*19500*/  PRMT R0, R41, 0x7632, R0 ;  /* 0x0000763229007816 */ /* 0x000fc80000000000 */
[----:B------:R-:W-:-:S07]  /*19510*/  LOP3.LUT R0, R0, 0xff, RZ, 0xc0, !PT ;  /* 0x000000ff00007812 */ /* 0x000fce00078ec0ff */
[----:B------:R-:W-:-:S05]  /*19520*/  @!P0 HADD2 R156, -R141.H1_H1, -RZ.H0_H0 ;  /* 0xa00000ff8d9c8230 */ /* 0x000fca0000000d00 */
[----:B------:R-:W-:Y:S02]  /*19530*/  @!P0 PRMT R235, R156, 0x5410, RZ ;  /* 0x000054109ceb8816 */ /* 0x000fe400000000ff */
[----:B------:R-:W-:Y:S02]  /*19540*/  ISETP.LE.U32.AND P0, PT, R0, UR6, PT ;  /* 0x0000000600007c0c */ /* 0x000fe4000bf03070 */
[----:B------:R-:W-:Y:S01]  /*19550*/  SHF.R.U32.HI R0, RZ, 0x18, R41 ;  /* 0x00000018ff007819 */ /* 0x000fe20000011629 */
[----:B------:R-:W-:-:S10]  /*19560*/  IMAD.MOV.U32 R151, RZ, RZ, R10 ;  /* 0x000000ffff977224 */ /* 0x000fd400078e000a */
[----:B------:R-:W-:-:S05]  /*19570*/  @!P0 HADD2 R157, -R139.H0_H0, -RZ.H0_H0 ;  /* 0xa00000ff8b9d8230 */ /* 0x000fca0000000900 */
[----:B------:R-:W-:Y:S02]  /*19580*/  @!P0 PRMT R223, R157, 0x5410, RZ ;  /* 0x000054109ddf8816 */ /* 0x000fe400000000ff */
[----:B------:R-:W-:Y:S01]  /*19590*/  ISETP.LE.U32.AND P0, PT, R0, UR6, PT ;  /* 0x0000000600007c0c */ /* 0x000fe2000bf03070 */
[----:B------:R-:W-:Y:S01]  /*195a0*/  IMAD.MOV.U32 R10, RZ, RZ, R13 ;  /* 0x000000ffff0a7224 */ /* 0x000fe200078e000d */
[----:B------:R1:W-:Y:S01]  /*195b0*/  MUFU.EX2 R6, R151 ;  /* 0x0000009700067308 */ /* 0x0003e20000000800 */
[----:B------:R-:W-:-:S05]  /*195c0*/  IMAD.MOV.U32 R0, RZ, RZ, R30 ;  /* 0x000000ffff007224 */ /* 0x000fca00078e001e */
[----:B------:R-:W-:-:S05]  /*195d0*/  LOP3.LUT R0, R0, 0xff, RZ, 0xc0, !PT ;  /* 0x000000ff00007812 */ /* 0x000fca00078ec0ff */
[----:B------:R-:W-:Y:S02]  /*195e0*/  @!P0 HADD2 R158, -R139.H1_H1, -RZ.H0_H0 ;  /* 0xa00000ff8b9e8230 */ /* 0x000fe40000000d00 */
[----:B-1----:R-:W-:Y:S02]  /*195f0*/  IMAD.MOV.U32 R151, RZ, RZ, R40 ;  /* 0x000000ffff977224 */ /* 0x002fe400078e0028 */
[----:B------:R-:W-:Y:S02]  /*19600*/  IMAD.MOV.U32 R40, RZ, RZ, R10 ;  /* 0x000000ffff287224 */ /* 0x000fe400078e000a */
[----:B------:R-:W1:Y:S01]  /*19610*/  MUFU.EX2 R10, R102 ;  /* 0x00000066000a7308 */ /* 0x000e620000000800 */
[----:B------:R-:W-:Y:S02]  /*19620*/  @!P0 PRMT R221, R158, 0x5410, RZ ;  /* 0x000054109edd8816 */ /* 0x000fe400000000ff */
[----:B------:R-:W-:Y:S01]  /*19630*/  ISETP.LE.U32.AND P0, PT, R0, UR6, PT ;  /* 0x0000000600007c0c */ /* 0x000fe2000bf03070 */
[----:B------:R-:W-:Y:S01]  /*19640*/  FADD.FTZ R0, R9, R5 ;  /* 0x0000000509007221 */ /* 0x000fe20000010000 */
[----:B------:R-:W-:-:S02]  /*19650*/  PRMT R5, R30, 0x7771, RZ ;  /* 0x000077711e057816 */ /* 0x000fc400000000ff */
[----:B-1----:R-:W-:-:S09]  /*19660*/  F2FP.F16.F32.PACK_AB R137, R10, R6 ;  /* 0x000000060a89723e */ /* 0x002fd200000000ff */
[----:B------:R-:W-:Y:S01]  /*19670*/  @!P0 HADD2 R159, -R137.H0_H0, -RZ.H0_H0 ;  /* 0xa00000ff899f8230 */ /* 0x000fe20000000900 */
[----:B------:R-:W-:-:S04]  /*19680*/  PRMT R220, R137, 0x7610, R220 ;  /* 0x0000761089dc7816 */ /* 0x000fc800000000dc */
[----:B------:R-:W-:Y:S02]  /*19690*/  @!P0 PRMT R220, R159, 0x5410, RZ ;  /* 0x000054109fdc8816 */ /* 0x000fe400000000ff */
[----:B------:R-:W-:Y:S02]  /*196a0*/  ISETP.GT.U32.AND P0, PT, R5, UR6, PT ;  /* 0x0000000605007c0c */ /* 0x000fe4000bf04070 */
[----:B------:R-:W-:Y:S01]  /*196b0*/  PRMT R5, R30, 0x7772, RZ ;  /* 0x000077721e057816 */ /* 0x000fe200000000ff */
[----:B------:R-:W1:Y:S01]  /*196c0*/  MUFU.EX2 R8, R151 ;  /* 0x0000009700087308 */ /* 0x000e620000000800 */
[----:B------:R-:W-:-:S09]  /*196d0*/  PRMT R215, R137, 0x7632, R215 ;  /* 0x0000763289d77816 */ /* 0x000fd200000000d7 */
[----:B------:R-:W-:Y:S01]  /*196e0*/  @P0 HADD2 R164, -R137.H1_H1, -RZ.H0_H0 ;  /* 0xa00000ff89a40230 */ /* 0x000fe20000000d00 */
[----:B------:R2:W3:Y:S04]  /*196f0*/  MUFU.EX2 R11, R40 ;  /* 0x00000028000b7308 */ /* 0x0004e80000000800 */
[----:B------:R-:W-:Y:S02]  /*19700*/  @P0 PRMT R215, R164, 0x5410, RZ ;  /* 0x00005410a4d70816 */ /* 0x000fe400000000ff */
[----:B------:R-:W-:Y:S02]  /*19710*/  ISETP.GT.U32.AND P0, PT, R5, UR6, PT ;  /* 0x0000000605007c0c */ /* 0x000fe4000bf04070 */
[----:B----4-:R-:W4:Y:S01]  /*19720*/  MUFU.EX2 R9, R103 ;  /* 0x0000006700097308 */ /* 0x010f220000000800 */
[----:B------:R-:W-:-:S07]  /*19730*/  FADD.FTZ R5, R99, R7 ;  /* 0x0000000763057221 */ /* 0x000fce0000010000 */
[----:B------:R-:W4:Y:S01]  /*19740*/  MUFU.EX2 R7, R106 ;  /* 0x0000006a00077308 */ /* 0x000f220000000800 */
[----:B--2---:R-:W-:Y:S02]  /*19750*/  IMAD.MOV.U32 R40, RZ, RZ, R150 ;  /* 0x000000ffff287224 */ /* 0x004fe400078e0096 */
[----:B------:R-:W-:Y:S02]  /*19760*/  IMAD.MOV.U32 R150, RZ, RZ, R50 ;  /* 0x000000ffff967224 */ /* 0x000fe400078e0032 */
[----:B------:R-:W-:Y:S02]  /*19770*/  IMAD.MOV.U32 R13, RZ, RZ, R85 ;  /* 0x000000ffff0d7224 */ /* 0x000fe400078e0055 */
[----:B------:R-:W-:Y:S02]  /*19780*/  IMAD.MOV.U32 R50, RZ, RZ, R14 ;  /* 0x000000ffff327224 */ /* 0x000fe400078e000e */
[----:B------:R-:W-:Y:S01]  /*19790*/  FADD.FTZ R6, R6, R4 ;  /* 0x0000000406067221 */ /* 0x000fe20000010000 */
[----:B------:R-:W2:Y:S01]  /*197a0*/  MUFU.EX2 R14, R34 ;  /* 0x00000022000e7308 */ /* 0x000ea20000000800 */
[----:B-1----:R-:W-:Y:S01]  /*197b0*/  FADD.FTZ R4, R8, R0 ;  /* 0x0000000008047221 */ /* 0x002fe20000010000 */
[----:B---3--:R-:W-:Y:S01]  /*197c0*/  F2FP.F16.F32.PACK_AB R136, R11, R8 ;  /* 0x000000080b88723e */ /* 0x008fe200000000ff */
[----:B----4-:R-:W-:Y:S01]  /*197d0*/  FADD.FTZ R5, R9, R5 ;  /* 0x0000000509057221 */ /* 0x010fe20000010000 */
[----:B------:R-:W-:Y:S01]  /*197e0*/  LOP3.LUT R0, R108, UR32, R25, 0x96, !PT ;  /* 0x000000206c007c12 */ /* 0x000fe2000f8e9619 */
[--C-:B------:R-:W-:Y:S01]  /*197f0*/  IMAD.MOV.U32 R25, RZ, RZ, R13.reuse ;  /* 0x000000ffff197224 */ /* 0x100fe200078e000d */
[----:B------:R-:W-:Y:S01]  /*19800*/  LOP3.LUT R8, R24, UR31, R13, 0x96, !PT ;  /* 0x0000001f18087c12 */ /* 0x000fe2000f8e960d */
[----:B------:R-:W-:Y:S01]  /*19810*/  IMAD.MOV.U32 R151, RZ, RZ, R40 ;  /* 0x000000ffff977224 */ /* 0x000fe200078e0028 */
[----:B------:R-:W1:Y:S01]  /*19820*/  MUFU.EX2 R13, R238 ;  /* 0x000000ee000d7308 */ /* 0x000e620000000800 */
[----:B------:R-:W-:Y:S01]  /*19830*/  F2FP.F16.F32.PACK_AB R18, R7, R9 ;  /* 0x000000090712723e */ /* 0x000fe200000000ff */
[----:B------:R-:W-:-:S02]  /*19840*/  IMAD.MOV.U32 R24, RZ, RZ, R12 ;  /* 0x000000ffff187224 */ /* 0x000fc400078e000c */
[----:B------:R-:W-:Y:S01]  /*19850*/  FADD.FTZ R9, R7, R5 ;  /* 0x0000000507097221 */ /* 0x000fe20000010000 */
[----:B------:R-:W-:Y:S01]  /*19860*/  FADD.FTZ R10, R10, R6 ;  /* 0x000000060a0a7221 */ /* 0x000fe20000010000 */
[----:B------:R-:W-:Y:S01]  /*19870*/  FADD.FTZ R12, R11, R4 ;  /* 0x000000040b0c7221 */ /* 0x000fe20000010000 */
[----:B------:R-:W-:Y:S01]  /*19880*/  IMAD.WIDE.U32 R6, R0, -0x2daee0ad, RZ ;  /* 0xd2511f5300067825 */ /* 0x000fe200078e00ff */
[----:B------:R-:W3:Y:S01]  /*19890*/  LDL.LU.64 R84, [R1+0x438] ;  /* 0x0004380001547983 */ /* 0x000ee20000300a00 */
[----:B------:R-:W4:Y:S02]  /*198a0*/  MUFU.EX2 R15, R151 ;  /* 0x00000097000f7308 */ /* 0x000f240000000800 */
[----:B------:R-:W-:Y:S01]  /*198b0*/  IMAD.WIDE.U32 R4, R8, -0x2daee0ad, RZ ;  /* 0xd2511f5308047825 */ /* 0x000fe200078e00ff */
[----:B------:R-:W-:Y:S01]  /*198c0*/  LOP3.LUT R7, R2, UR30, R7, 0x96, !PT ;  /* 0x0000001e02077c12 */ /* 0x000fe2000f8e9607 */
[----:B------:R-:W3:Y:S04]  /*198d0*/  LDL.LU R102, [R1+0x430] ;  /* 0x0004300001667983 */ /* 0x000ee80000300800 */
[----:B------:R-:W4:Y:S01]  /*198e0*/  MUFU.EX2 R11, R239 ;  /* 0x000000ef000b7308 */ /* 0x000f220000000800 */
[----:B------:R-:W-:Y:S01]  /*198f0*/  LOP3.LUT R0, R6, UR28, R5, 0x96, !PT ;  /* 0x0000001c06007c12 */ /* 0x000fe2000f8e9605 */
[----:B--2---:R-:W-:Y:S01]  /*19900*/  FADD.FTZ R5, R14, R9 ;  /* 0x000000090e057221 */ /* 0x004fe20000010000 */
[----:B------:R-:W-:Y:S01]  /*19910*/  IMAD.WIDE.U32 R8, R7, -0x326172a9, RZ ;  /* 0xcd9e8d5707087825 */ /* 0x000fe200078e00ff */
[----:B-1----:R-:W-:Y:S01]  /*19920*/  F2FP.F16.F32.PACK_AB R19, R13, R14 ;  /* 0x0000000e0d13723e */ /* 0x002fe200000000ff */
[----:B------:R-:W2:Y:S02]  /*19930*/  LDL.LU R99, [R1+0x42c] ;  /* 0x00042c0001637983 */ /* 0x000ea40000300800 */
[----:B------:R-:W-:-:S04]  /*19940*/  IMAD.WIDE.U32 R6, R0, -0x326172a9, RZ ;  /* 0xcd9e8d5700067825 */ /* 0x000fc800078e00ff */
[----:B------:R-:W-:Y:S01]  /*19950*/  FADD.FTZ R13, R13, R5 ;  /* 0x000000050d0d7221 */ /* 0x000fe20000010000 */
[----:B------:R-:W-:Y:S01]  /*19960*/  LOP3.LUT R5, R24, UR29, R9, 0x96, !PT ;  /* 0x0000001d18057c12 */ /* 0x000fe2000f8e9609 */
[----:B------:R-:W3:Y:S01]  /*19970*/  LDL.LU R103, [R1+0x428] ;  /* 0x0004280001677983 */ /* 0x000ee20000300800 */
[----:B------:R-:W-:Y:S01]  /*19980*/  LOP3.LUT R0, R8, UR17, R7, 0x96, !PT ;  /* 0x0000001108007c12 */ /* 0x000fe2000f8e9607 */
[----:B----4-:R-:W-:Y:S02]  /*19990*/  FADD.FTZ R7, R15, R10 ;  /* 0x0000000a0f077221 */ /* 0x010fe40000010000 */
[----:B------:R-:W4:Y:S01]  /*199a0*/  LDL.LU R106, [R1+0x424] ;  /* 0x00042400016a7983 */ /* 0x000f220000300800 */
[----:B------:R-:W-:Y:S01]  /*199b0*/  IMAD.WIDE.U32 R8, R5, -0x2daee0ad, RZ ;  /* 0xd2511f5305087825 */ /* 0x000fe200078e00ff */
[----:B------:R-:W-:Y:S02]  /*199c0*/  F2FP.F16.F32.PACK_AB R143, R11, R15 ;  /* 0x0000000f0b8f723e */ /* 0x000fe400000000ff */
[----:B------:R-:W2:Y:S01]  /*199d0*/  LDL.LU R34, [R1+0x420] ;  /* 0x0004200001227983 */ /* 0x000ea20000300800 */
[----:B------:R-:W-:-:S04]  /*199e0*/  IMAD.WIDE.U32 R14, R0, -0x2daee0ad, RZ ;  /* 0xd2511f53000e7825 */ /* 0x000fc800078e00ff */
[----:B------:R-:W-:Y:S01]  /*199f0*/  FADD.FTZ R11, R11, R7 ;  /* 0x000000070b0b7221 */ /* 0x000fe20000010000 */
[----:B------:R-:W3:Y:S01]  /*19a00*/  LDL.LU.64 R108, [R1+0x418] ;  /* 0x00041800016c7983 */ /* 0x000ee20000300a00 */
[----:B------:R-:W-:-:S03]  /*19a10*/  LOP3.LUT R7, R8, UR14, R15, 0x96, !PT ;  /* 0x0000000e08077c12 */ /* 0x000fc6000f8e960f */
[----:B------:R-:W4:Y:S04]  /*19a20*/  LDL.LU R238, [R1+0x410] ;  /* 0x0004100001ee7983 */ /* 0x000f280000300800 */
[----:B------:R-:W3:Y:S04]  /*19a30*/  LDL.LU.64 R2, [R1+0x408] ;  /* 0x0004080001027983 */ /* 0x000ee80000300a00 */
[----:B------:R-:W4:Y:S04]  /*19a40*/  LDL.LU R239, [R1+0x404] ;  /* 0x0004040001ef7983 */ /* 0x000f280000300800 */
[----:B------:R1:W2:Y:S01]  /*19a50*/  LDL.LU.S16 R8, [R1+0xac] ;  /* 0x0000ac0001087983 */ /* 0x0002a20000300600 */
[----:B------:R-:W-:Y:S01]  /*19a60*/  @P0 HADD2 R165, -R136.H0_H0, -RZ.H0_H0 ;  /* 0xa00000ff88a50230 */ /* 0x000fe20000000900 */
[----:B------:R-:W-:-:S02]  /*19a70*/  LOP3.LUT R0, R4, UR16, R9, 0x96, !PT ;  /* 0x0000001004007c12 */ /* 0x000fc4000f8e9609 */
[----:B------:R-:W-:Y:S02]  /*19a80*/  PRMT R4, R30, 0x7773, RZ ;  /* 0x000077731e047816 */ /* 0x000fe400000000ff */
[----:B------:R-:W-:Y:S01]  /*19a90*/  PRMT R208, R136, 0x7610, R208 ;  /* 0x0000761088d07816 */ /* 0x000fe200000000d0 */
[----:B------:R-:W-:Y:S01]  /*19aa0*/  @!P1 HADD2 R166, -R130.H0_H0, -RZ.H0_H0 ;  /* 0xa00000ff82a69230 */ /* 0x000fe20000000900 */
[----:B------:R-:W-:Y:S01]  /*19ab0*/  @P0 PRMT R208, R165, 0x5410, RZ ;  /* 0x00005410a5d00816 */ /* 0x000fe200000000ff */
[----:B------:R-:W-:Y:S01]  /*19ac0*/  IMAD.MOV.U32 R40, RZ, RZ, R50 ;  /* 0x000000ffff287224 */ /* 0x000fe200078e0032 */
[----:B------:R-:W-:Y:S01]  /*19ad0*/  ISETP.GT.U32.AND P0, PT, R4, UR6, PT ;  /* 0x0000000604007c0c */ /* 0x000fe2000bf04070 */
[----:B------:R-:W-:Y:S01]  /*19ae0*/  IMAD.WIDE.U32 R4, R0, -0x326172a9, RZ ;  /* 0xcd9e8d5700047825 */ /* 0x000fe200078e00ff */
[----:B------:R-:W-:-:S03]  /*19af0*/  PRMT R0, R64, 0x7771, RZ ;  /* 0x0000777140007816 */ /* 0x000fc600000000ff */
[----:B------:R-:W-:Y:S02]  /*19b00*/  IMAD.MOV.U32 R50, RZ, RZ, R101 ;  /* 0x000000ffff327224 */ /* 0x000fe400078e0065 */
[----:B------:R-:W-:Y:S01]  /*19b10*/  IMAD.MOV.U32 R101, RZ, RZ, R193 ;  /* 0x000000ffff657224 */ /* 0x000fe200078e00c1 */
[----:B------:R-:W-:Y:S02]  /*19b20*/  PRMT R193, R130, 0x5410, R132 ;  /* 0x0000541082c17816 */ /* 0x000fe40000000084 */
[----:B------:R-:W-:Y:S02]  /*19b30*/  @!P1 PRMT R130, R166, 0x5410, RZ ;  /* 0x00005410a6829816 */ /* 0x000fe400000000ff */
[----:B------:R-:W-:Y:S02]  /*19b40*/  ISETP.GT.U32.AND P1, PT, R0, UR6, PT ;  /* 0x0000000600007c0c */ /* 0x000fe4000bf24070 */
[----:B------:R-:W-:Y:S01]  /*19b50*/  LOP3.LUT R9, R6, UR15, R5, 0x96, !PT ;  /* 0x0000000f06097c12 */ /* 0x000fe2000f8e9605 */
[----:B------:R-:W-:-:S02]  /*19b60*/  IMAD.MOV.U32 R25, RZ, RZ, R82 ;  /* 0x000000ffff197224 */ /* 0x000fc400078e0052 */
[----:B------:R-:W-:Y:S02]  /*19b70*/  IMAD.MOV.U32 R24, RZ, RZ, R83 ;  /* 0x000000ffff187224 */ /* 0x000fe400078e0053 */
[----:B------:R-:W-:-:S04]  /*19b80*/  IMAD.WIDE.U32 R82, R7, -0x326172a9, RZ ;  /* 0xcd9e8d5707527825 */ /* 0x000fc800078e00ff */
[----:B------:R-:W-:Y:S02]  /*19b90*/  IMAD.MOV.U32 R151, RZ, RZ, R50 ;  /* 0x000000ffff977224 */ /* 0x000fe400078e0032 */
[----:B------:R-:W-:Y:S01]  /*19ba0*/  IMAD.MOV.U32 R50, RZ, RZ, R36 ;  /* 0x000000ffff327224 */ /* 0x000fe200078e0024 */
[----:B------:R-:W-:Y:S02]  /*19bb0*/  LOP3.LUT R36, R4, UR13, R83, 0x96, !PT ;  /* 0x0000000d04247c12 */ /* 0x000fe4000f8e9653 */
[----:B------:R1:W1:Y:S01]  /*19bc0*/  MUFU.EX2 R4, R24 ;  /* 0x0000001800047308 */ /* 0x0002620000000800 */
[----:B------:R-:W-:Y:S01]  /*19bd0*/  @P0 HADD2 R167, -R136.H1_H1, -RZ.H0_H0 ;  /* 0xa00000ff88a70230 */ /* 0x000fe20000000d00 */
[----:B------:R-:W-:Y:S02]  /*19be0*/  LOP3.LUT R0, R36, 0xff, RZ, 0xc0, !PT ;  /* 0x000000ff24007812 */ /* 0x000fe400078ec0ff */
[----:B------:R-:W-:Y:S01]  /*19bf0*/  PRMT R156, R136, 0x7632, R156 ;  /* 0x00007632889c7816 */ /* 0x000fe2000000009c */
[----:B--2---:R-:W-:-:S05]  /*19c00*/  @P1 HADD2 R8, -R132.H0_H0, -RZ.H0_H0 ;  /* 0xa00000ff84081230 */ /* 0x004fca0000000900 */
[----:B------:R-:W-:-:S04]  /*19c10*/  PRMT R5, R8, 0x7610, R5 ;  /* 0x0000761008057816 */ /* 0x000fc80000000005 */
[----:B------:R-:W-:Y:S02]  /*19c20*/  @P1 PRMT R132, R5, 0x5410, RZ ;  /* 0x0000541005841816 */ /* 0x000fe400000000ff */
[----:B------:R2:W3:Y:S04]  /*19c30*/  LDL.LU.S16 R5, [R1+0xb0] ;  /* 0x0000b00001057983 */ /* 0x0004e80000300600 */
[----:B------:R2:W4:Y:S04]  /*19c40*/  LDL.LU.S16 R7, [R1+0xb8] ;  /* 0x0000b80001077983 */ /* 0x0005280000300600 */
[----:B-1----:R2:W2:Y:S01]  /*19c50*/  LDL.LU.S16 R24, [R1+0xc0] ;  /* 0x0000c00001187983 */ /* 0x0024a20000300600 */
[----:B------:R-:W-:-:S02]  /*19c60*/  @P0 PRMT R156, R167, 0x5410, RZ ;  /* 0x00005410a79c0816 */ /* 0x000fc400000000ff */
        /* <DEDUP_REMOVED lines=8> */
[----:B------:R-:W1:Y:S01]  /*19cf0*/  MUFU.EX2 R6, R25 ;  /* 0x0000001900067308 */ /* 0x000e620000000800 */
[----:B------:R-:W-:Y:S02]  /*19d00*/  PRMT R0, R36, 0x7632, R0 ;  /* 0x0000763224007816 */ /* 0x000fe40000000000 */
[----:B------:R-:W-:Y:S02]  /*19d10*/  PRMT R202, R143, 0x7632, R202 ;  /* 0x000076328fca7816 */ /* 0x000fe400000000ca */
[----:B------:R-:W-:-:S07]  /*19d20*/  LOP3.LUT R0, R0, 0xff, RZ, 0xc0, !PT ;  /* 0x000000ff00007812 */ /* 0x000fce00078ec0ff */
[----:B------:R-:W-:-:S05]  /*19d30*/  @!P0 HADD2 R189, -R143.H1_H1, -RZ.H0_H0 ;  /* 0xa00000ff8fbd8230 */ /* 0x000fca0000000d00 */
[----:B------:R-:W-:Y:S02]  /*19d40*/  @!P0 PRMT R202, R189, 0x5410, RZ ;  /* 0x00005410bdca8816 */ /* 0x000fe400000000ff */
[----:B------:R-:W-:Y:S01]  /*19d50*/  ISETP.LE.U32.AND P0, PT, R0, UR6, PT ;  /* 0x0000000600007c0c */ /* 0x000fe2000bf03070 */
[----:B------:R-:W-:Y:S01]  /*19d60*/  FADD.FTZ R0, R4, R12 ;  /* 0x0000000c04007221 */ /* 0x000fe20000010000 */
[----:B-1----:R-:W-:-:S03]  /*19d70*/  F2FP.F16.F32.PACK_AB R142, R6, R4 ;  /* 0x00000004068e723e */ /* 0x002fc600000000ff */
[----:B------:R-:W-:Y:S01]  /*19d80*/  FADD.FTZ R6, R6, R0 ;  /* 0x0000000006067221 */ /* 0x000fe20000010000 */
[----:B------:R-:W-:-:S04]  /*19d90*/  PRMT R0, R64, 0x7772, RZ ;  /* 0x0000777240007816 */ /* 0x000fc800000000ff */
[----:B------:R-:W-:Y:S02]  /*19da0*/  ISETP.GT.U32.AND P1, PT, R0, UR6, PT ;  /* 0x0000000600007c0c */ /* 0x000fe4000bf24070 */
[----:B------:R-:W-:Y:S02]  /*19db0*/  SHF.R.U32.HI R0, RZ, 0x18, R36 ;  /* 0x00000018ff007819 */ /* 0x000fe40000011624 */
[C---:B------:R-:W-:Y:S02]  /*19dc0*/  PRMT R165, R142.reuse, 0x7610, R165 ;  /* 0x000076108ea57816 */ /* 0x040fe400000000a5 */
[----:B------:R-:W-:Y:S01]  /*19dd0*/  PRMT R164, R142, 0x7632, R164 ;  /* 0x000076328ea47816 */ /* 0x000fe200000000a4 */
[----:B------:R-:W-:Y:S01]  /*19de0*/  MUFU.EX2 R8, R150 ;  /* 0x0000009600087308 */ /* 0x000fe20000000800 */
[----:B---3--:R-:W-:-:S05]  /*19df0*/  @!P0 HADD2 R5, -R142.H0_H0, -RZ.H0_H0 ;  /* 0xa00000ff8e058230 */ /* 0x008fca0000000900 */
[----:B------:R-:W-:-:S04]  /*19e00*/  PRMT R4, R5, 0x7610, R4 ;  /* 0x0000761005047816 */ /* 0x000fc80000000004 */
[----:B------:R-:W-:Y:S02]  /*19e10*/  @!P0 PRMT R165, R4, 0x5410, RZ ;  /* 0x0000541004a58816 */ /* 0x000fe400000000ff */
[----:B------:R-:W-:-:S13]  /*19e20*/  ISETP.LE.U32.AND P0, PT, R0, UR6, PT ;  /* 0x0000000600007c0c */ /* 0x000fda000bf03070 */
[----:B----4-:R-:W-:-:S05]  /*19e30*/  @!P0 HADD2 R7, -R142.H1_H1, -RZ.H0_H0 ;  /* 0xa00000ff8e078230 */ /* 0x010fca0000000d00 */
[----:B------:R-:W-:Y:S02]  /*19e40*/  PRMT R0, R7, 0x7610, R0 ;  /* 0x0000761007007816 */ /* 0x000fe40000000000 */
[----:B------:R1:W3:Y:S02]  /*19e50*/  MUFU.EX2 R7, R149 ;  /* 0x0000009500077308 */ /* 0x0002e40000000800 */
[----:B------:R-:W-:Y:S01]  /*19e60*/  @!P0 PRMT R164, R0, 0x5410, RZ ;  /* 0x0000541000a48816 */ /* 0x000fe200000000ff */
[----:B------:R-:W-:-:S05]  /*19e70*/  IMAD.MOV.U32 R0, RZ, RZ, R82 ;  /* 0x000000ffff007224 */ /* 0x000fca00078e0052 */
[----:B------:R-:W4:Y:S01]  /*19e80*/  MUFU.EX2 R4, R151 ;  /* 0x0000009700047308 */ /* 0x000f220000000800 */
[----:B------:R-:W-:-:S04]  /*19e90*/  LOP3.LUT R0, R0, 0xff, RZ, 0xc0, !PT ;  /* 0x000000ff00007812 */ /* 0x000fc800078ec0ff */
[----:B------:R-:W-:Y:S01]  /*19ea0*/  ISETP.LE.U32.AND P0, PT, R0, UR6, PT ;  /* 0x0000000600007c0c */ /* 0x000fe2000bf03070 */
[----:B-1----:R-:W-:Y:S02]  /*19eb0*/  IMAD.MOV.U32 R149, RZ, RZ, R23 ;  /* 0x000000ffff957224 */ /* 0x002fe400078e0017 */
[----:B------:R-:W1:Y:S01]  /*19ec0*/  MUFU.EX2 R5, R40 ;  /* 0x0000002800057308 */ /* 0x000e620000000800 */
[----:B------:R1:W2:Y:S01]  /*19ed0*/  LDL.LU.S16 R23, [R1+0xc4] ;  /* 0x0000c40001177983 */ /* 0x0002a20000300600 */
[----:B---3--:R-:W-:Y:S01]  /*19ee0*/  F2FP.F16.F32.PACK_AB R140, R7, R8 ;  /* 0x00000008078c723e */ /* 0x008fe200000000ff */
[----:B----4-:R-:W-:-:S07]  /*19ef0*/  FADD.FTZ R0, R4, R13 ;  /* 0x0000000d04007221 */ /* 0x010fce0000010000 */
[----:B--2---:R-:W-:Y:S01]  /*19f00*/  @!P0 HADD2 R24, -R140.H0_H0, -RZ.H0_H0 ;  /* 0xa00000ff8c188230 */ /* 0x004fe20000000900 */
[----:B------:R-:W-:Y:S02]  /*19f10*/  PRMT R159, R140, 0x7610, R159 ;  /* 0x000076108c9f7816 */ /* 0x000fe4000000009f */
[C---:B-1----:R-:W-:Y:S01]  /*19f20*/  F2FP.F16.F32.PACK_AB R12, R5.reuse, R4 ;  /* 0x00000004050c723e */ /* 0x042fe200000000ff */
[----:B------:R-:W-:Y:S01]  /*19f30*/  FADD.FTZ R5, R5, R0 ;  /* 0x0000000005057221 */ /* 0x000fe20000010000 */
[--C-:B------:R-:W-:Y:S01]  /*19f40*/  FADD.FTZ R0, R8, R11.reuse ;  /* 0x0000000b08007221 */ /* 0x100fe20000010000 */
[----:B------:R-:W-:-:S04]  /*19f50*/  PRMT R11, R24, 0x7610, R11 ;  /* 0x00007610180b7816 */ /* 0x000fc8000000000b */
[----:B------:R-:W-:Y:S02]  /*19f60*/  @!P0 PRMT R159, R11, 0x5410, RZ ;  /* 0x000054100b9f8816 */ /* 0x000fe400000000ff */
[----:B------:R1:W2:Y:S01]  /*19f70*/  LDL.LU.S16 R11, [R1+0xcc] ;  /* 0x0000cc00010b7983 */ /* 0x0002a20000300600 */
[C---:B------:R-:W-:Y:S01]  /*19f80*/  PRMT R121, R18.reuse, 0x7610, R121 ;  /* 0x0000761012797816 */ /* 0x040fe20000000079 */
[----:B------:R-:W-:Y:S01]  /*19f90*/  FADD.FTZ R4, R7, R0 ;  /* 0x0000000007047221 */ /* 0x000fe20000010000 */
[----:B------:R-:W-:Y:S01]  /*19fa0*/  PRMT R120, R18, 0x7632, R120 ;  /* 0x0000763212787816 */ /* 0x000fe20000000078 */
[----:B------:R1:W3:Y:S01]  /*19fb0*/  LDL.LU.S16 R13, [R1+0xd4] ;  /* 0x0000d400010d7983 */ /* 0x0002e20000300600 */
[----:B------:R4:W-:Y:S08]  /*19fc0*/  MUFU.EX2 R7, R204 ;  /* 0x000000cc00077308 */ /* 0x0009f00000000800 */
[----:B------:R-:W1:Y:S01]  /*19fd0*/  MUFU.EX2 R8, R149 ;  /* 0x0000009500087308 */ /* 0x000e620000000800 */
[----:B----4-:R-:W-:Y:S01]  /*19fe0*/  PRMT R204, R121, 0x5410, R120 ;  /* 0x0000541079cc7816 */ /* 0x010fe20000000078 */
[----:B------:R-:W-:-:S05]  /*19ff0*/  @P1 HADD2 R23, -R121.H0_H0, -RZ.H0_H0 ;  /* 0xa00000ff79171230 */ /* 0x000fca0000000900 */
[----:B------:R-:W-:-:S04]  /*1a000*/  PRMT R0, R23, 0x7610, R0 ;  /* 0x0000761017007816 */ /* 0x000fc80000000000 */
[----:B------:R-:W-:Y:S02]  /*1a010*/  @P1 PRMT R121, R0, 0x5410, RZ ;  /* 0x0000541000791816 */ /* 0x000fe400000000ff */
[----:B------:R-:W-:-:S04]  /*1a020*/  PRMT R0, R82, 0x7771, RZ ;  /* 0x0000777152007816 */ /* 0x000fc800000000ff */
[----:B------:R-:W-:Y:S01]  /*1a030*/  ISETP.GT.U32.AND P0, PT, R0, UR6, PT ;  /* 0x0000000600007c0c */ /* 0x000fe2000bf04070 */
[----:B-1----:R-:W-:-:S12]  /*1a040*/  FADD.FTZ R0, R8, R6 ;  /* 0x0000000608007221 */ /* 0x002fd80000010000 */
[----:B--2---:R-:W-:-:S05]  /*1a050*/  @P0 HADD2 R11, -R140.H1_H1, -RZ.H0_H0 ;  /* 0xa00000ff8c0b0230 */ /* 0x004fca0000000d00 */
[----:B------:R-:W-:Y:S02]  /*1a060*/  PRMT R6, R11, 0x7610, R6 ;  /* 0x000076100b067816 */ /* 0x000fe40000000006 */
[----:B------:R1:W2:Y:S01]  /*1a070*/  LDL.LU.S16 R11, [R1+0xd8] ;  /* 0x0000d800010b7983 */ /* 0x0002a20000300600 */
[C---:B------:R-:W-:Y:S01]  /*1a080*/  F2FP.F16.F32.PACK_AB R138, R7.reuse, R8 ;  /* 0x00000008078a723e */ /* 0x040fe200000000ff */
[----:B------:R-:W-:Y:S01]  /*1a090*/  FADD.FTZ R7, R7, R0 ;  /* 0x0000000007077221 */ /* 0x000fe20000010000 */
[----:B------:R-:W-:-:S04]  /*1a0a0*/  PRMT R0, R64, 0x7773, RZ ;  /* 0x0000777340007816 */ /* 0x000fc800000000ff */
[----:B------:R-:W-:Y:S02]  /*1a0b0*/  ISETP.GT.U32.AND P1, PT, R0, UR6, PT ;  /* 0x0000000600007c0c */ /* 0x000fe4000bf24070 */
[----:B------:R-:W-:Y:S02]  /*1a0c0*/  PRMT R0, R82, 0x7772, RZ ;  /* 0x0000777252007816 */ /* 0x000fe400000000ff */
[----:B------:R-:W-:Y:S02]  /*1a0d0*/  PRMT R206, R140, 0x7632, R206 ;  /* 0x000076328cce7816 */ /* 0x000fe400000000ce */
[----:B------:R-:W-:Y:S02]  /*1a0e0*/  @P0 PRMT R206, R6, 0x5410, RZ ;  /* 0x0000541006ce0816 */ /* 0x000fe400000000ff */
[----:B------:R-:W-:Y:S01]  /*1a0f0*/  ISETP.GT.U32.AND P0, PT, R0, UR6, PT ;  /* 0x0000000600007c0c */ /* 0x000fe2000bf04070 */
[----:B------:R1:W4:Y:S01]  /*1a100*/  LDL.LU.S16 R6, [R1+0xe0] ;  /* 0x0000e00001067983 */ /* 0x0003220000300600 */
[----:B------:R-:W-:-:S11]  /*1a110*/  PRMT R205, R138, 0x7610, R205 ;  /* 0x000076108acd7816 */ /* 0x000fd600000000cd */
[----:B---3--:R-:W-:-:S05]  /*1a120*/  @P0 HADD2 R13, -R138.H0_H0, -RZ.H0_H0 ;  /* 0xa00000ff8a0d0230 */ /* 0x008fca0000000900 */
[----:B------:R-:W-:-:S04]  /*1a130*/  PRMT R0, R13, 0x7610, R0 ;  /* 0x000076100d007816 */ /* 0x000fc80000000000 */
[----:B------:R-:W-:Y:S02]  /*1a140*/  @P0 PRMT R205, R0, 0x5410, RZ ;  /* 0x0000541000cd0816 */ /* 0x000fe400000000ff */
[----:B------:R-:W-:-:S04]  /*1a150*/  PRMT R0, R82, 0x7773, RZ ;  /* 0x0000777352007816 */ /* 0x000fc800000000ff */
[----:B------:R-:W-:-:S13]  /*1a160*/  ISETP.GT.U32.AND P0, PT, R0, UR6, PT ;  /* 0x0000000600007c0c */ /* 0x000fda000bf04070 */
[----:B--2---:R-:W-:-:S05]  /*1a170*/  @P0 HADD2 R11, -R138.H1_H1, -RZ.H0_H0 ;  /* 0xa00000ff8a0b0230 */ /* 0x004fca0000000d00 */
[----:B------:R-:W-:Y:S02]  /*1a180*/  PRMT R10, R11, 0x7610, R10 ;  /* 0x000076100b0a7816 */ /* 0x000fe4000000000a */
[----:B------:R1:W2:Y:S01]  /*1a190*/  LDL.LU.S16 R11, [R1+0xf4] ;  /* 0x0000f400010b7983 */ /* 0x0002a20000300600 */
[----:B------:R-:W-:Y:S01]  /*1a1a0*/  IMAD.WIDE.U32 R24, R9, -0x2daee0ad, RZ ;  /* 0xd2511f5309187825 */ /* 0x000fe200078e00ff */
[----:B------:R-:W-:Y:S02]  /*1a1b0*/  PRMT R167, R138, 0x7632, R167 ;  /* 0x000076328aa77816 */ /* 0x000fe400000000a7 */
[----:B------:R-:W-:Y:S01]  /*1a1c0*/  @P0 PRMT R167, R10, 0x5410, RZ ;  /* 0x000054100aa70816 */ /* 0x000fe200000000ff */
[----:B----4-:R-:W-:Y:S01]  /*1a1d0*/  @P1 HADD2 R6, -R120.H0_H0, -RZ.H0_H0 ;  /* 0xa00000ff78061230 */ /* 0x010fe20000000900 */
[----:B------:R1:W3:Y:S01]  /*1a1e0*/  LDL.LU.S16 R10, [R1+0xf8] ;  /* 0x0000f800010a7983 */ /* 0x0002e20000300600 */
[----:B------:R-:W-:Y:S01]  /*1a1f0*/  MUFU.EX2 R9, R54 ;  /* 0x0000003600097308 */ /* 0x000fe20000000800 */
[----:B------:R-:W-:-:S02]  /*1a200*/  LOP3.LUT R40, R14, UR7, R25, 0x96, !PT ;  /* 0x000000070e287c12 */ /* 0x000fc4000f8e9619 */
[----:B------:R-:W-:Y:S01]  /*1a210*/  PRMT R0, R6, 0x7610, R0 ;  /* 0x0000761006007816 */ /* 0x000fe20000000000 */
[----:B------:R1:W4:Y:S04]  /*1a220*/  LDL.LU.S16 R13, [R1+0x118] ;  /* 0x00011800010d7983 */ /* 0x0003280000300600 */
[----:B------:R-:W1:Y:S01]  /*1a230*/  MUFU.EX2 R6, R148 ;  /* 0x0000009400067308 */ /* 0x000e620000000800 */
[----:B------:R-:W-:Y:S02]  /*1a240*/  @P1 PRMT R120, R0, 0x5410, RZ ;  /* 0x0000541000781816 */ /* 0x000fe400000000ff */
[----:B------:R-:W-:-:S04]  /*1a250*/  LOP3.LUT R0, R40, 0xff, RZ, 0xc0, !PT ;  /* 0x000000ff28007812 */ /* 0x000fc800078ec0ff */
[----:B------:R-:W-:Y:S02]  /*1a260*/  ISETP.LE.U32.AND P0, PT, R0, UR6, PT ;  /* 0x0000000600007c0c */ /* 0x000fe4000bf03070 */
[----:B-1----:R-:W-:Y:S02]  /*1a270*/  F2FP.F16.F32.PACK_AB R147, R9, R6 ;  /* 0x000000060993723e */ /* 0x002fe400000000ff */
[----:B------:R-:W-:-:S04]  /*1a280*/  LOP3.LUT R0, R57, 0xff, RZ, 0xc0, !PT ;  /* 0x000000ff39007812 */ /* 0x000fc800078ec0ff */
[----:B------:R-:W-:Y:S02]  /*1a290*/  ISETP.LE.U32.AND P1, PT, R0, UR6, PT ;  /* 0x0000000600007c0c */ /* 0x000fe4000bf23070 */
[----:B------:R-:W-:-:S03]  /*1a2a0*/  LOP3.LUT R0, R40, 0xffff, RZ, 0xc0, !PT ;  /* 0x0000ffff28007812 */ /* 0x000fc600078ec0ff */
[----:B--2---:R-:W-:-:S05]  /*1a2b0*/  @!P0 HADD2 R11, -R147.H0_H0, -RZ.H0_H0 ;  /* 0xa00000ff930b8230 */ /* 0x004fca0000000900 */
[----:B------:R-:W-:Y:S02]  /*1a2c0*/  PRMT R8, R11, 0x7610, R8 ;  /* 0x000076100b087816 */ /* 0x000fe40000000008 */
[----:B------:R1:W2:Y:S01]  /*1a2d0*/  LDL.LU.S16 R11, [R1+0x11c] ;  /* 0x00011c00010b7983 */ /* 0x0002a20000300600 */
[----:B------:R-:W-:Y:S02]  /*1a2e0*/  SHF.R.U32.HI R0, RZ, 0x8, R0 ;  /* 0x00000008ff007819 */ /* 0x000fe40000011600 */
[----:B------:R-:W-:Y:S01]  /*1a2f0*/  PRMT R201, R147, 0x7610, R201 ;  /* 0x0000761093c97816 */ /* 0x000fe200000000c9 */
[----:B------:R1:W2:Y:S01]  /*1a300*/  LDL.LU.S16 R18, [R1+0x120] ;  /* 0x0001200001127983 */ /* 0x0002a20000300600 */
[----:B------:R-:W-:Y:S02]  /*1a310*/  LOP3.LUT R0, R0, 0xffff, RZ, 0xc0, !PT ;  /* 0x0000ffff00007812 */ /* 0x000fe400078ec0ff */
[----:B------:R-:W-:Y:S02]  /*1a320*/  @!P0 PRMT R201, R8, 0x5410, RZ ;  /* 0x0000541008c98816 */ /* 0x000fe400000000ff */
[----:B------:R-:W-:Y:S01]  /*1a330*/  ISETP.LE.U32.AND P0, PT, R0, UR6, PT ;  /* 0x0000000600007c0c */ /* 0x000fe2000bf03070 */
[----:B------:R-:W-:Y:S01]  /*1a340*/  FADD.FTZ R4, R6, R4 ;  /* 0x0000000406047221 */ /* 0x000fe20000010000 */
[----:B------:R-:W-:Y:S01]  /*1a350*/  MUFU.EX2 R8, R51 ;  /* 0x0000003300087308 */ /* 0x000fe20000000800 */
[----:B------:R-:W-:-:S10]  /*1a360*/  PRMT R0, R40, 0x7632, R0 ;  /* 0x0000763228007816 */ /* 0x000fd40000000000 */
[----:B---3--:R-:W-:-:S05]  /*1a370*/  @!P0 HADD2 R10, -R147.H1_H1, -RZ.H0_H0 ;  /* 0xa00000ff930a8230 */ /* 0x008fca0000000d00 */
[----:B------:R-:W-:Y:S02]  /*1a380*/  PRMT R6, R10, 0x7610, R6 ;  /* 0x000076100a067816 */ /* 0x000fe40000000006 */
[----:B------:R-:W3:Y:S01]  /*1a390*/  MUFU.EX2 R10, R50 ;  /* 0x00000032000a7308 */ /* 0x000ee20000000800 */
[----:B------:R-:W-:Y:S02]  /*1a3a0*/  LOP3.LUT R0, R0, 0xff, RZ, 0xc0, !PT ;  /* 0x000000ff00007812 */ /* 0x000fe400078ec0ff */
[----:B------:R-:W-:Y:S02]  /*1a3b0*/  PRMT R198, R147, 0x7632, R198 ;  /* 0x0000763293c67816 */ /* 0x000fe400000000c6 */
[----:B------:R-:W-:Y:S02]  /*1a3c0*/  @!P0 PRMT R198, R6, 0x5410, RZ ;  /* 0x0000541006c68816 */ /* 0x000fe400000000ff */
[----:B------:R-:W-:Y:S02]  /*1a3d0*/  ISETP.LE.U32.AND P0, PT, R0, UR6, PT ;  /* 0x0000000600007c0c */ /* 0x000fe4000bf03070 */
[----:B------:R-:W-:-:S02]  /*1a3e0*/  PRMT R123, R49, 0x7610, R123 ;  /* 0x00007610317b7816 */ /* 0x000fc4000000007b */
[----:B---3--:R-:W-:Y:S01]  /*1a3f0*/  F2FP.F16.F32.PACK_AB R146, R10, R8 ;  /* 0x000000080a92723e */ /* 0x008fe200000000ff */
[----:B------:R-:W-:-:S08]  /*1a400*/  FADD.FTZ R6, R9, R4 ;  /* 0x0000000409067221 */ /* 0x000fd00000010000 */
[----:B----4-:R-:W-:Y:S02]  /*1a410*/  @!P0 HADD2 R13, -R146.H0_H0, -RZ.H0_H0 ;  /* 0xa00000ff920d8230 */ /* 0x010fe40000000900 */
[----:B------:R-:W-:-:S03]  /*1a420*/  FADD.FTZ R4, R8, R7 ;  /* 0x0000000708047221 */ /* 0x000fc60000010000 */
[----:B------:R-:W-:Y:S02]  /*1a430*/  PRMT R7, R13, 0x7610, R7 ;  /* 0x000076100d077816 */ /* 0x000fe40000000007 */
[----:B------:R1:W3:Y:S01]  /*1a440*/  LDL.LU.S16 R13, [R1+0x124] ;  /* 0x00012400010d7983 */ /* 0x0002e20000300600 */
[----:B------:R-:W-:Y:S01]  /*1a450*/  PRMT R122, R49, 0x7632, R122 ;  /* 0x00007632317a7816 */ /* 0x000fe2000000007a */
[----:B------:R-:W-:Y:S02]  /*1a460*/  IMAD.MOV.U32 R50, RZ, RZ, R129 ;  /* 0x000000ffff327224 */ /* 0x000fe400078e0081 */
[----:B------:R-:W-:Y:S02]  /*1a470*/  IMAD.MOV.U32 R129, RZ, RZ, R98 ;  /* 0x000000ffff817224 */ /* 0x000fe400078e0062 */
[----:B------:R-:W-:Y:S02]  /*1a480*/  IMAD.MOV.U32 R98, RZ, RZ, R182 ;  /* 0x000000ffff627224 */ /* 0x000fe400078e00b6 */
[----:B--2---:R-:W-:-:S05]  /*1a490*/  @!P1 HADD2 R11, -R123.H0_H0, -RZ.H0_H0 ;  /* 0xa00000ff7b0b9230 */ /* 0x004fca0000000900 */
[----:B------:R-:W-:Y:S02]  /*1a4a0*/  PRMT R0, R11, 0x7610, R0 ;  /* 0x000076100b007816 */ /* 0x000fe40000000000 */
[----:B------:R1:W2:Y:S01]  /*1a4b0*/  LDL.LU.S16 R11, [R1+0x12c] ;  /* 0x00012c00010b7983 */ /* 0x0002a20000300600 */
[----:B------:R-:W-:Y:S02]  /*1a4c0*/  PRMT R182, R123, 0x5410, R122 ;  /* 0x000054107bb67816 */ /* 0x000fe4000000007a */
[----:B------:R-:W-:Y:S02]  /*1a4d0*/  @!P1 PRMT R123, R0, 0x5410, RZ ;  /* 0x00005410007b9816 */ /* 0x000fe400000000ff */
[----:B------:R-:W-:-:S04]  /*1a4e0*/  SHF.R.U32.HI R0, RZ, 0x18, R40 ;  /* 0x00000018ff007819 */ /* 0x000fc80000011628 */
[----:B------:R-:W-:Y:S02]  /*1a4f0*/  ISETP.LE.U32.AND P1, PT, R0, UR6, PT ;  /* 0x0000000600007c0c */ /* 0x000fe4000bf23070 */
[----:B------:R-:W-:-:S11]  /*1a500*/  PRMT R157, R146, 0x7632, R157 ;  /* 0x00007632929d7816 */ /* 0x000fd6000000009d */
[----:B------:R-:W-:-:S05]  /*1a510*/  @!P1 HADD2 R18, -R146.H1_H1, -RZ.H0_H0 ;  /* 0xa00000ff92129230 */ /* 0x000fca0000000d00 */
[----:B------:R-:W-:-:S04]  /*1a520*/  PRMT R14, R18, 0x7610, R14 ;  /* 0x00007610120e7816 */ /* 0x000fc8000000000e */
[----:B------:R-:W-:Y:S02]  /*1a530*/  @!P1 PRMT R157, R14, 0x5410, RZ ;  /* 0x000054100e9d9816 */ /* 0x000fe400000000ff */
[----:B------:R1:W4:Y:S01]  /*1a540*/  LDL.LU.S16 R14, [R1+0x134] ;  /* 0x00013400010e7983 */ /* 0x0003220000300600 */
[----:B------:R-:W-:Y:S01]  /*1a550*/  MUFU.EX2 R9, R43 ;  /* 0x0000002b00097308 */ /* 0x000fe20000000800 */
[----:B------:R-:W-:-:S07]  /*1a560*/  IMAD.MOV.U32 R0, RZ, RZ, R24 ;  /* 0x000000ffff007224 */ /* 0x000fce00078e0018 */
[----:B------:R-:W3:Y:S01]  /*1a570*/  MUFU.EX2 R8, R50 ;  /* 0x0000003200087308 */ /* 0x000ee20000000800 */
[----:B------:R-:W-:Y:S02]  /*1a580*/  LOP3.LUT R0, R0, 0xff, RZ, 0xc0, !PT ;  /* 0x000000ff00007812 */ /* 0x000fe400078ec0ff */
[----:B------:R-:W-:Y:S02]  /*1a590*/  PRMT R194, R146, 0x7610, R194 ;  /* 0x0000761092c27816 */ /* 0x000fe400000000c2 */
[----:B------:R-:W-:Y:S02]  /*1a5a0*/  @!P0 PRMT R194, R7, 0x5410, RZ ;  /* 0x0000541007c28816 */ /* 0x000fe400000000ff */
[----:B------:R-:W-:Y:S02]  /*1a5b0*/  ISETP.LE.U32.AND P0, PT, R0, UR6, PT ;  /* 0x0000000600007c0c */ /* 0x000fe4000bf03070 */
[----:B------:R-:W-:Y:S02]  /*1a5c0*/  SHF.R.U32.HI R0, RZ, 0x18, R57 ;  /* 0x00000018ff007819 */ /* 0x000fe40000011639 */
[----:B---3--:R-:W-:-:S09]  /*1a5d0*/  F2FP.F16.F32.PACK_AB R145, R8, R9 ;  /* 0x000000090891723e */ /* 0x008fd200000000ff */
[----:B------:R-:W-:Y:S01]  /*1a5e0*/  @!P0 HADD2 R13, -R145.H0_H0, -RZ.H0_H0 ;  /* 0xa00000ff910d8230 */ /* 0x000fe20000000900 */
[----:B------:R-:W-:-:S04]  /*1a5f0*/  ISETP.LE.U32.AND P1, PT, R0, UR6, PT ;  /* 0x0000000600007c0c */ /* 0x000fc8000bf23070 */
[----:B------:R-:W-:Y:S02]  /*1a600*/  PRMT R0, R13, 0x7610, R0 ;  /* 0x000076100d007816 */ /* 0x000fe40000000000 */
[----:B------:R1:W3:Y:S01]  /*1a610*/  LDL.LU.S16 R13, [R1+0x130] ;  /* 0x00013000010d7983 */ /* 0x0002e20000300600 */
[----:B--2---:R-:W-:-:S05]  /*1a620*/  @!P5 HADD2 R11, -R122.H0_H0, -RZ.H0_H0 ;  /* 0xa00000ff7a0bd230 */ /* 0x004fca0000000900 */
[----:B------:R-:W-:Y:S02]  /*1a630*/  PRMT R15, R11, 0x7610, R15 ;  /* 0x000076100b0f7816 */ /* 0x000fe4000000000f */
[----:B------:R1:W2:Y:S01]  /*1a640*/  LDL.LU.S16 R11, [R1+0x140] ;  /* 0x00014000010b7983 */ /* 0x0002a20000300600 */
[----:B------:R-:W-:Y:S01]  /*1a650*/  FADD.FTZ R5, R115, R5 ;  /* 0x0000000573057221 */ /* 0x000fe20000010000 */
[----:B------:R-:W-:-:S03]  /*1a660*/  FADD.FTZ R7, R10, R4 ;  /* 0x000000040a077221 */ /* 0x000fc60000010000 */
[----:B------:R-:W-:Y:S01]  /*1a670*/  FADD.FTZ R5, R116, R5 ;  /* 0x0000000574057221 */ /* 0x000fe20000010000 */
[----:B------:R-:W-:-:S03]  /*1a680*/  PRMT R114, R19, 0x7610, R114 ;  /* 0x0000761013727816 */ /* 0x000fc60000000072 */
[----:B------:R-:W-:-:S04]  /*1a690*/  FADD.FTZ R4, R97, R5 ;  /* 0x0000000561047221 */ /* 0x000fc80000010000 */
[----:B------:R-:W-:-:S05]  /*1a6a0*/  FADD.FTZ R18, R100, R4 ;  /* 0x0000000464127221 */ /* 0x000fca0000010000 */
[----:B------:R-:W-:Y:S01]  /*1a6b0*/  STL [R1+0x330], R18 ;  /* 0x0003301201007387 */ /* 0x000fe20000100800 */
[----:B----4-:R-:W-:-:S05]  /*1a6c0*/  @!P4 HADD2 R14, -R114.H0_H0, -RZ.H0_H0 ;  /* 0xa00000ff720ec230 */ /* 0x010fca0000000900 */
[----:B------:R-:W-:Y:S02]  /*1a6d0*/  PRMT R10, R14, 0x7610, R10 ;  /* 0x000076100e0a7816 */ /* 0x000fe4000000000a */
[----:B------:R1:W4:Y:S01]  /*1a6e0*/  LDL.LU.S16 R14, [R1+0x158] ;  /* 0x00015800010e7983 */ /* 0x0003220000300600 */
[C---:B------:R-:W-:Y:S01]  /*1a6f0*/  PRMT R117, R52.reuse, 0x7610, R117 ;  /* 0x0000761034757816 */ /* 0x040fe20000000075 */
[----:B------:R-:W-:Y:S01]  /*1a700*/  IMAD.MOV.U32 R50, RZ, RZ, R56 ;  /* 0x000000ffff327224 */ /* 0x000fe200078e0038 */
[----:B------:R-:W-:Y:S01]  /*1a710*/  PRMT R158, R145, 0x7610, R158 ;  /* 0x00007610919e7816 */ /* 0x000fe2000000009e */
[----:B------:R-:W-:Y:S01]  /*1a720*/  IMAD.MOV.U32 R56, RZ, RZ, R129 ;  /* 0x000000ffff387224 */ /* 0x000fe200078e0081 */
[----:B------:R-:W-:Y:S01]  /*1a730*/  PRMT R116, R52, 0x7632, R116 ;  /* 0x0000763234747816 */ /* 0x000fe20000000074 */
[----:B------:R-:W-:Y:S01]  /*1a740*/  IMAD.MOV.U32 R129, RZ, RZ, R55 ;  /* 0x000000ffff817224 */ /* 0x000fe200078e0037 */
[----:B------:R-:W-:Y:S01]  /*1a750*/  @!P0 PRMT R158, R0, 0x5410, RZ ;  /* 0x00005410009e8816 */ /* 0x000fe200000000ff */
[----:B------:R-:W-:Y:S01]  /*1a760*/  FADD.FTZ R0, R9, R6 ;  /* 0x0000000609007221 */ /* 0x000fe20000010000 */
[----:B------:R-:W-:Y:S01]  /*1a770*/  PRMT R112, R19, 0x7632, R112 ;  /* 0x0000763213707816 */ /* 0x000fe20000000070 */
[----:B------:R-:W-:Y:S01]  /*1a780*/  IMAD.MOV.U32 R55, RZ, RZ, R241 ;  /* 0x000000ffff377224 */ /* 0x000fe200078e00f1 */
[----:B------:R-:W-:-:S03]  /*1a790*/  PRMT R241, R117, 0x5410, R116 ;  /* 0x0000541075f17816 */ /* 0x000fc60000000074 */
[----:B---3--:R-:W-:-:S05]  /*1a7a0*/  @!P1 HADD2 R13, -R112.H0_H0, -RZ.H0_H0 ;  /* 0xa00000ff700d9230 */ /* 0x008fca0000000900 */
[----:B------:R-:W-:Y:S01]  /*1a7b0*/  PRMT R5, R13, 0x7610, R5 ;  /* 0x000076100d057816 */ /* 0x000fe20000000005 */
[----:B--2---:R-:W-:-:S05]  /*1a7c0*/  @!P3 HADD2 R11, -R117.H0_H0, -RZ.H0_H0 ;  /* 0xa00000ff750bb230 */ /* 0x004fca0000000900 */
[----:B------:R-:W-:-:S04]  /*1a7d0*/  PRMT R4, R11, 0x7610, R4 ;  /* 0x000076100b047816 */ /* 0x000fc80000000004 */
[----:B------:R-:W-:Y:S01]  /*1a7e0*/  @!P3 PRMT R117, R4, 0x5410, RZ ;  /* 0x000054100475b816 */ /* 0x000fe200000000ff */
[----:B------:R-:W-:-:S05]  /*1a7f0*/  FADD.FTZ R4, R8, R0 ;  /* 0x0000000008047221 */ /* 0x000fca0000010000 */
[----:B------:R2:W-:Y:S04]  /*1a800*/  STL [R1+0x33c], R4 ;  /* 0x00033c0401007387 */ /* 0x0005e80000100800 */
[----:B------:R1:W3:Y:S04]  /*1a810*/  LDL.LU.S16 R13, [R1+0x168] ;  /* 0x00016800010d7983 */ /* 0x0002e80000300600 */
[----:B------:R1:W3:Y:S01]  /*1a820*/  LDL.LU.S16 R11, [R1+0x15c] ;  /* 0x00015c00010b7983 */ /* 0x0002e20000300600 */
[----:B------:R-:W-:Y:S01]  /*1a830*/  IMAD.MOV.U32 R43, RZ, RZ, R134 ;  /* 0x000000ffff2b7224 */ /* 0x000fe200078e0086 */
[----:B------:R-:W-:Y:S01]  /*1a840*/  PRMT R0, R104, 0x7771, RZ ;  /* 0x0000777168007816 */ /* 0x000fe200000000ff */
[----:B------:R-:W-:Y:S01]  /*1a850*/  IMAD.MOV.U32 R134, RZ, RZ, R242 ;  /* 0x000000ffff867224 */ /* 0x000fe200078e00f2 */
[----:B------:R-:W-:-:S02]  /*1a860*/  PRMT R242, R114, 0x5410, R112 ;  /* 0x0000541072f27816 */ /* 0x000fc40000000070 */
[----:B------:R-:W-:Y:S02]  /*1a870*/  @!P1 PRMT R112, R5, 0x5410, RZ ;  /* 0x0000541005709816 */ /* 0x000fe400000000ff */
[----:B------:R-:W-:Y:S01]  /*1a880*/  @!P4 PRMT R114, R10, 0x5410, RZ ;  /* 0x000054100a72c816 */ /* 0x000fe200000000ff */
[----:B------:R-:W1:Y:S01]  /*1a890*/  MUFU.EX2 R5, R43 ;  /* 0x0000002b00057308 */ /* 0x000e620000000800 */
[----:B------:R-:W-:Y:S01]  /*1a8a0*/  ISETP.GT.U32.AND P4, PT, R0, UR6, PT ;  /* 0x0000000600007c0c */ /* 0x000fe2000bf84070 */
[----:B------:R3:W3:Y:S01]  /*1a8b0*/  LDL.LU.S16 R10, [R1+0x16c] ;  /* 0x00016c00010a7983 */ /* 0x0006e20000300600 */
[----:B------:R-:W-:-:S05]  /*1a8c0*/  PRMT R0, R104, 0x7772, RZ ;  /* 0x0000777268007816 */ /* 0x000fca00000000ff */
[----:B--2---:R-:W2:Y:S01]  /*1a8d0*/  MUFU.EX2 R4, R50 ;  /* 0x0000003200047308 */ /* 0x004ea20000000800 */
[----:B------:R-:W-:Y:S02]  /*1a8e0*/  ISETP.GT.U32.AND P3, PT, R0, UR6, PT ;  /* 0x0000000600007c0c */ /* 0x000fe4000bf64070 */
[----:B------:R-:W-:-:S04]  /*1a8f0*/  PRMT R0, R104, 0x7773, RZ ;  /* 0x0000777368007816 */ /* 0x000fc800000000ff */
[----:B------:R-:W-:Y:S02]  /*1a900*/  ISETP.GT.U32.AND P1, PT, R0, UR6, PT ;  /* 0x0000000600007c0c */ /* 0x000fe4000bf24070 */
[----:B------:R-:W-:Y:S01]  /*1a910*/  LOP3.LUT R0, R88, 0xff, RZ, 0xc0, !PT ;  /* 0x000000ff58007812 */ /* 0x000fe200078ec0ff */
[----:B----4-:R-:W-:-:S03]  /*1a920*/  @P4 HADD2 R14, -R116.H0_H0, -RZ.H0_H0 ;  /* 0xa00000ff740e4230 */ /* 0x010fc60000000900 */
[----:B------:R-:W-:Y:S01]  /*1a930*/  ISETP.LE.U32.AND P0, PT, R0, UR6, PT ;  /* 0x0000000600007c0c */ /* 0x000fe2000bf03070 */
[----:B-1----:R-:W-:Y:S01]  /*1a940*/  FADD.FTZ R0, R5, R7 ;  /* 0x0000000705007221 */ /* 0x002fe20000010000 */
[----:B------:R-:W-:Y:S02]  /*1a950*/  PRMT R8, R14, 0x7610, R8 ;  /* 0x000076100e087816 */ /* 0x000fe40000000008 */
[C---:B--2---:R-:W-:Y:S01]  /*1a960*/  F2FP.F16.F32.PACK_AB R144, R4.reuse, R5 ;  /* 0x000000050490723e */ /* 0x044fe200000000ff */
[----:B------:R-:W-:Y:S01]  /*1a970*/  FADD.FTZ R5, R4, R0 ;  /* 0x0000000004057221 */ /* 0x000fe20000010000 */
[----:B------:R-:W-:Y:S02]  /*1a980*/  @P4 PRMT R116, R8, 0x5410, RZ ;  /* 0x0000541008744816 */ /* 0x000fe400000000ff */
[----:B------:R1:W2:Y:S04]  /*1a990*/  LDL.LU.S16 R8, [R1+0x170] ;  /* 0x0001700001087983 */ /* 0x0002a80000300600 */
[----:B------:R4:W-:Y:S04]  /*1a9a0*/  STL [R1+0x334], R5 ;  /* 0x0003340501007387 */ /* 0x0009e80000100800 */
[----:B------:R1:W2:Y:S01]  /*1a9b0*/  LDL.LU.S16 R7, [R1+0x174] ;  /* 0x0001740001077983 */ /* 0x0002a20000300600 */
[----:B------:R-:W-:-:S03]  /*1a9c0*/  PRMT R113, R12, 0x7632, R113 ;  /* 0x000076320c717816 */ /* 0x000fc60000000071 */
[----:B----4-:R1:W4:Y:S01]  /*1a9d0*/  LDL.LU.S16 R5, [R1+0x178] ;  /* 0x0001780001057983 */ /* 0x0103220000300600 */
[----:B------:R-:W-:Y:S01]  /*1a9e0*/  PRMT R115, R12, 0x7610, R115 ;  /* 0x000076100c737816 */ /* 0x000fe20000000073 */
[----:B------:R-:W-:-:S03]  /*1a9f0*/  IMAD.MOV.U32 R43, RZ, RZ, R237 ;  /* 0x000000ffff2b7224 */ /* 0x000fc600078e00ed */
[----:B------:R-:W-:Y:S01]  /*1aa00*/  PRMT R237, R115, 0x5410, R113 ;  /* 0x0000541073ed7816 */ /* 0x000fe20000000071 */
[----:B------:R-:W-:Y:S02]  /*1aa10*/  IMAD.MOV.U32 R50, RZ, RZ, R56 ;  /* 0x000000ffff327224 */ /* 0x000fe400078e0038 */
[----:B------:R-:W-:Y:S02]  /*1aa20*/  IMAD.MOV.U32 R56, RZ, RZ, R129 ;  /* 0x000000ffff387224 */ /* 0x000fe400078e0081 */
[----:B---3--:R-:W-:-:S05]  /*1aa30*/  @P1 HADD2 R11, -R113.H0_H0, -RZ.H0_H0 ;  /* 0xa00000ff710b1230 */ /* 0x008fca0000000900 */
[----:B------:R-:W-:-:S04]  /*1aa40*/  PRMT R4, R11, 0x7610, R4 ;  /* 0x000076100b047816 */ /* 0x000fc80000000004 */
[----:B------:R-:W-:Y:S02]  /*1aa50*/  @P1 PRMT R113, R4, 0x5410, RZ ;  /* 0x0000541004711816 */ /* 0x000fe400000000ff */
[----:B------:R1:W3:Y:S04]  /*1aa60*/  LDL.LU.S16 R4, [R1+0x17c] ;  /* 0x00017c0001047983 */ /* 0x0002e80000300600 */
[----:B------:R-:W3:Y:S01]  /*1aa70*/  LDL.LU R129, [R1+0x224] ;  /* 0x0002240001817983 */ /* 0x000ee20000300800 */
[----:B------:R-:W-:-:S05]  /*1aa80*/  PRMT R124, R53, 0x7610, R124 ;  /* 0x00007610357c7816 */ /* 0x000fca000000007c */
[----:B------:R-:W-:Y:S01]  /*1aa90*/  @!P0 HADD2 R10, -R124.H0_H0, -RZ.H0_H0 ;  /* 0xa00000ff7c0a8230 */ /* 0x000fe20000000900 */
[----:B------:R-:W-:Y:S01]  /*1aaa0*/  PRMT R125, R53, 0x7632, R125 ;  /* 0x00007632357d7816 */ /* 0x000fe2000000007d */
[----:B------:R-:W-:Y:S02]  /*1aab0*/  IMAD.MOV.U32 R149, RZ, RZ, R21 ;  /* 0x000000ffff957224 */ /* 0x000fe400078e0015 */
[----:B------:R-:W-:Y:S01]  /*1aac0*/  IMAD.MOV.U32 R21, RZ, RZ, R43 ;  /* 0x000000ffff157224 */ /* 0x000fe200078e002b */
[----:B------:R-:W-:Y:S01]  /*1aad0*/  PRMT R0, R10, 0x7610, R0 ;  /* 0x000076100a007816 */ /* 0x000fe20000000000 */
[----:B------:R-:W-:Y:S01]  /*1aae0*/  IMAD.MOV.U32 R43, RZ, RZ, R218 ;  /* 0x000000ffff2b7224 */ /* 0x000fe200078e00da */
[----:B------:R-:W-:Y:S02]  /*1aaf0*/  PRMT R218, R124, 0x5410, R125 ;  /* 0x000054107cda7816 */ /* 0x000fe4000000007d */
[----:B------:R-:W-:Y:S02]  /*1ab00*/  @!P0 PRMT R124, R0, 0x5410, RZ ;  /* 0x00005410007c8816 */ /* 0x000fe400000000ff */
[----:B------:R-:W-:-:S04]  /*1ab10*/  PRMT R0, R24, 0x7771, RZ ;  /* 0x0000777118007816 */ /* 0x000fc800000000ff */
[----:B------:R-:W-:Y:S01]  /*1ab20*/  ISETP.GT.U32.AND P0, PT, R0, UR6, PT ;  /* 0x0000000600007c0c */ /* 0x000fe2000bf04070 */
[----:B--2---:R-:W-:-:S12]  /*1ab30*/  @!P2 HADD2 R7, -R125.H0_H0, -RZ.H0_H0 ;  /* 0xa00000ff7d07a230 */ /* 0x004fd80000000900 */
[----:B------:R-:W-:Y:S01]  /*1ab40*/  @P0 HADD2 R8, -R145.H1_H1, -RZ.H0_H0 ;  /* 0xa00000ff91080230 */ /* 0x000fe20000000d00 */
[----:B------:R-:W-:-:S04]  /*1ab50*/  PRMT R0, R7, 0x7610, R0 ;  /* 0x0000761007007816 */ /* 0x000fc80000000000 */
[----:B------:R-:W-:Y:S02]  /*1ab60*/  PRMT R6, R8, 0x7610, R6 ;  /* 0x0000761008067816 */ /* 0x000fe40000000006 */
[----:B------:R-:W-:Y:S02]  /*1ab70*/  @!P2 PRMT R125, R0, 0x5410, RZ ;  /* 0x00005410007da816 */ /* 0x000fe400000000ff */
[----:B------:R-:W-:Y:S02]  /*1ab80*/  PRMT R0, R24, 0x7772, RZ ;  /* 0x0000777218007816 */ /* 0x000fe400000000ff */
[----:B------:R-:W-:Y:S02]  /*1ab90*/  PRMT R191, R145, 0x7632, R191 ;  /* 0x0000763291bf7816 */ /* 0x000fe400000000bf */
[----:B------:R-:W-:Y:S02]  /*1aba0*/  @P0 PRMT R191, R6, 0x5410, RZ ;  /* 0x0000541006bf0816 */ /* 0x000fe400000000ff */
[----:B------:R-:W-:Y:S01]  /*1abb0*/  ISETP.GT.U32.AND P0, PT, R0, UR6, PT ;  /* 0x0000000600007c0c */ /* 0x000fe2000bf04070 */
[----:B------:R-:W2:Y:S01]  /*1abc0*/  LDC R6, c[0x0][0x448] ;  /* 0x00011200ff067b82 */ /* 0x000ea20000000800 */
[----:B------:R-:W-:-:S11]  /*1abd0*/  PRMT R189, R144, 0x7610, R189 ;  /* 0x0000761090bd7816 */ /* 0x000fd600000000bd */
[----:B----4-:R-:W-:-:S05]  /*1abe0*/  @P0 HADD2 R5, -R144.H0_H0, -RZ.H0_H0 ;  /* 0xa00000ff90050230 */ /* 0x010fca0000000900 */
[----:B------:R-:W-:-:S04]  /*1abf0*/  PRMT R0, R5, 0x7610, R0 ;  /* 0x0000761005007816 */ /* 0x000fc80000000000 */
[----:B------:R-:W-:Y:S02]  /*1ac00*/  @P0 PRMT R189, R0, 0x5410, RZ ;  /* 0x0000541000bd0816 */ /* 0x000fe400000000ff */
[----:B------:R-:W-:-:S04]  /*1ac10*/  PRMT R0, R24, 0x7773, RZ ;  /* 0x0000777318007816 */ /* 0x000fc800000000ff */
[----:B------:R-:W-:Y:S01]  /*1ac20*/  ISETP.GT.U32.AND P0, PT, R0, UR6, PT ;  /* 0x0000000600007c0c */ /* 0x000fe2000bf04070 */
[----:B------:R-:W-:Y:S01]  /*1ac30*/  IMAD.MOV.U32 R148, RZ, RZ, R20 ;  /* 0x000000ffff947224 */ /* 0x000fe200078e0014 */
[----:B------:R-:W-:Y:S01]  /*1ac40*/  PRMT R188, R144, 0x7632, R188 ;  /* 0x0000763290bc7816 */ /* 0x000fe200000000bc */
[----:B------:R-:W-:Y:S02]  /*1ac50*/  IMAD.MOV.U32 R20, RZ, RZ, R21 ;  /* 0x000000ffff147224 */ /* 0x000fe400078e0015 */
[----:B------:R-:W-:Y:S02]  /*1ac60*/  IMAD.MOV.U32 R21, RZ, RZ, R43 ;  /* 0x000000ffff157224 */ /* 0x000fe400078e002b */
[----:B------:R-:W-:Y:S02]  /*1ac70*/  IMAD.MOV.U32 R43, RZ, RZ, R56 ;  /* 0x000000ffff2b7224 */ /* 0x000fe400078e0038 */
[----:B--2---:R-:W-:-:S04]  /*1ac80*/  IMAD.WIDE R150, R6, -0x70, R238 ;  /* 0xffffff9006967825 */ /* 0x004fc800078e02ee */
[----:B------:R-:W-:Y:S02]  /*1ac90*/  IMAD.MOV.U32 R97, RZ, RZ, R43 ;  /* 0x000000ffff617224 */ /* 0x000fe400078e002b */
[----:B------:R-:W-:Y:S02]  /*1aca0*/  @P3 HADD2 R13, -R115.H0_H0, -RZ.H0_H0 ;  /* 0xa00000ff730d3230 */ /* 0x000fe40000000900 */
[----:B------:R-:W-:-:S03]  /*1acb0*/  IMAD.MOV.U32 R149, RZ, RZ, R21 ;  /* 0x000000ffff957224 */ /* 0x000fc600078e0015 */
[----:B------:R-:W-:Y:S02]  /*1acc0*/  PRMT R9, R13, 0x7610, R9 ;  /* 0x000076100d097816 */ /* 0x000fe40000000009 */
[----:B------:R-:W2:Y:S01]  /*1acd0*/  LDC R13, c[0x0][0x4f8] ;  /* 0x00013e00ff0d7b82 */ /* 0x000ea20000000800 */
[----:B------:R-:W-:Y:S01]  /*1ace0*/  IMAD.MOV.U32 R7, RZ, RZ, R148 ;  /* 0x000000ffff077224 */ /* 0x000fe200078e0094 */
[----:B------:R-:W-:-:S04]  /*1acf0*/  PRMT R8, R148, 0x7771, RZ ;  /* 0x0000777194087816 */ /* 0x000fc800000000ff */
[----:B------:R-:W-:Y:S02]  /*1ad00*/  LOP3.LUT R7, R7, 0xff, RZ, 0xc0, !PT ;  /* 0x000000ff07077812 */ /* 0x000fe400078ec0ff */
[----:B------:R-:W-:Y:S01]  /*1ad10*/  @P3 PRMT R115, R9, 0x5410, RZ ;  /* 0x0000541009733816 */ /* 0x000fe200000000ff */
[----:B------:R-:W-:Y:S01]  /*1ad20*/  IMAD.MOV.U32 R10, RZ, RZ, R16 ;  /* 0x000000ffff0a7224 */ /* 0x000fe200078e0010 */
[----:B------:R-:W-:Y:S02]  /*1ad30*/  PRMT R23, R7, 0x5410, R8 ;  /* 0x0000541007177816 */ /* 0x000fe40000000008 */
[----:B------:R-:W-:Y:S02]  /*1ad40*/  PRMT R11, R16, 0x7771, RZ ;  /* 0x00007771100b7816 */ /* 0x000fe400000000ff */
[----:B------:R-:W-:Y:S02]  /*1ad50*/  SHF.R.U32.HI R8, RZ, 0x18, R17 ;  /* 0x00000018ff087819 */ /* 0x000fe40000011611 */
[----:B--2---:R-:W-:Y:S01]  /*1ad60*/  LOP3.LUT R13, R13, 0xff, RZ, 0xc0, !PT ;  /* 0x000000ff0d0d7812 */ /* 0x004fe200078ec0ff */
[----:B------:R2:W-:Y:S02]  /*1ad70*/  STG.E.U16 desc[UR24][R2.64+-0x100], R109 ;  /* 0xffff006d02007986 */ /* 0x0005e4000c101518 */
[----:B--2---:R-:W-:-:S02]  /*1ad80*/  IMAD.MOV.U32 R109, RZ, RZ, R55 ;  /* 0x000000ffff6d7224 */ /* 0x004fc400078e0037 */
[----:B---3--:R-:W-:Y:S01]  /*1ad90*/  @P0 HADD2 R4, -R144.H1_H1, -RZ.H0_H0 ;  /* 0xa00000ff90040230 */ /* 0x008fe20000000d00 */
[----:B------:R-:W-:-:S04]  /*1ada0*/  LEA R129, R129, UR5, 0x1 ;  /* 0x0000000581817c11 */ /* 0x000fc8000f8e08ff */
[----:B------:R-:W-:-:S04]  /*1adb0*/  PRMT R0, R4, 0x7610, R0 ;  /* 0x0000761004007816 */ /* 0x000fc80000000000 */
[----:B------:R-:W-:Y:S01]  /*1adc0*/  @P0 PRMT R188, R0, 0x5410, RZ ;  /* 0x0000541000bc0816 */ /* 0x000fe200000000ff */
[C---:B------:R-:W-:Y:S02]  /*1add0*/  VIADD R0, R129.reuse, 0x4000 ;  /* 0x0000400081007836 */ /* 0x040fe40000000000 */
[----:B------:R-:W-:Y:S02]  /*1ade0*/  VIADD R56, R129, 0x4020 ;  /* 0x0000402081387836 */ /* 0x000fe40000000000 */
[----:B------:R-:W-:Y:S02]  /*1adf0*/  @P6 VIADD R56, R0, 0xffffffe0 ;  /* 0xffffffe000386836 */ /* 0x000fe40000000000 */
[----:B------:R-:W-:-:S04]  /*1ae00*/  IMAD.SHL.U32 R0, R6, 0x8, RZ ;  /* 0x0000000806007824 */ /* 0x000fc800078e00ff */
[----:B------:R-:W-:-:S04]  /*1ae10*/  IMAD.WIDE R4, R0, 0x2, R2 ;  /* 0x0000000200047825 */ /* 0x000fc800078e0202 */
[----:B------:R-:W-:Y:S01]  /*1ae20*/  IMAD.WIDE R4, R6, 0x70, R4 ;  /* 0x0000007006047825 */ /* 0x000fe200078e0204 */
[----:B------:R-:W-:-:S03]  /*1ae30*/  PRMT R6, R148, 0x7773, RZ ;  /* 0x0000777394067816 */ /* 0x000fc600000000ff */
[----:B------:R-:W-:Y:S01]  /*1ae40*/  IMAD.WIDE R4, R0, 0x2, R4 ;  /* 0x0000000200047825 */ /* 0x000fe200078e0204 */
[----:B------:R-:W-:-:S04]  /*1ae50*/  PRMT R0, R148, 0x7772, RZ ;  /* 0x0000777294007816 */ /* 0x000fc800000000ff */
[----:B------:R-:W-:Y:S02]  /*1ae60*/  PRMT R25, R0, 0x5410, R6 ;  /* 0x0000541000197816 */ /* 0x000fe40000000006 */
[C---:B------:R-:W-:Y:S02]  /*1ae70*/  PRMT R6, R32.reuse, 0x7773, RZ ;  /* 0x0000777320067816 */ /* 0x040fe400000000ff */
[----:B------:R-:W-:-:S04]  /*1ae80*/  PRMT R0, R32, 0x7772, RZ ;  /* 0x0000777220007816 */ /* 0x000fc800000000ff */
[----:B------:R-:W-:Y:S02]  /*1ae90*/  PRMT R43, R0, 0x5410, R6 ;  /* 0x00005410002b7816 */ /* 0x000fe40000000006 */
[C---:B------:R-:W-:Y:S02]  /*1aea0*/  LOP3.LUT R0, R34.reuse, 0xffff, RZ, 0xc0, !PT ;  /* 0x0000ffff22007812 */ /* 0x040fe400078ec0ff */
[----:B------:R-:W-:Y:S02]  /*1aeb0*/  LOP3.LUT R6, R34, 0xff, RZ, 0xc0, !PT ;  /* 0x000000ff22067812 */ /* 0x000fe400078ec0ff */
[----:B------:R-:W-:-:S04]  /*1aec0*/  SHF.R.U32.HI R0, RZ, 0x8, R0 ;  /* 0x00000008ff007819 */ /* 0x000fc80000011600 */
[--C-:B------:R-:W-:Y:S02]  /*1aed0*/  PRMT R21, R6, 0x5410, R0.reuse ;  /* 0x0000541006157816 */ /* 0x100fe40000000000 */
[----:B------:R-:W-:Y:S02]  /*1aee0*/  PRMT R0, R34, 0x7632, R0 ;  /* 0x0000763222007816 */ /* 0x000fe40000000000 */
[----:B------:R-:W-:Y:S02]  /*1aef0*/  SHF.R.U32.HI R6, RZ, 0x18, R34 ;  /* 0x00000018ff067819 */ /* 0x000fe40000011622 */
[----:B------:R-:W-:Y:S01]  /*1af00*/  LOP3.LUT R0, R0, 0xff, RZ, 0xc0, !PT ;  /* 0x000000ff00007812 */ /* 0x000fe200078ec0ff */
[----:B------:R-:W-:-:S03]  /*1af10*/  IMAD.MOV.U32 R148, RZ, RZ, R20 ;  /* 0x000000ffff947224 */ /* 0x000fc600078e0014 */
        /* <DEDUP_REMOVED lines=9> */
[----:B------:R-:W2:Y:S01]  /*1afb0*/  LDSM.16.MT88.4 R16, [R129+0x4000] ;  /* 0x004000008110783b */ /* 0x000ea20000004200 */
[----:B------:R-:W-:Y:S02]  /*1afc0*/  LOP3.LUT R6, R10, 0xff, RZ, 0xc0, !PT ;  /* 0x000000ff0a067812 */ /* 0x000fe400078ec0ff */
[----:B------:R-:W-:Y:S01]  /*1afd0*/  LOP3.LUT R7, R0, 0xff, RZ, 0xc0, !PT ;  /* 0x000000ff00077812 */ /* 0x000fe200078ec0ff */
[----:B------:R-:W-:Y:S01]  /*1afe0*/  IMAD R0, R13, 0x10000, R13 ;  /* 0x000100000d007824 */ /* 0x000fe200078e020d */
[----:B------:R-:W-:Y:S02]  /*1aff0*/  PRMT R10, R6, 0x5410, R11 ;  /* 0x00005410060a7816 */ /* 0x000fe4000000000b */
[----:B------:R-:W-:Y:S01]  /*1b000*/  PRMT R7, R7, 0x5410, R8 ;  /* 0x0000541007077816 */ /* 0x000fe20000000008 */
[----:B------:R-:W-:Y:S01]  /*1b010*/  IMAD.MOV.U32 R8, RZ, RZ, R45 ;  /* 0x000000ffff087224 */ /* 0x000fe200078e002d */
[----:B------:R-:W-:-:S03]  /*1b020*/  HSET2.LE.AND R6, R9, R0, PT ;  /* 0x0000000009067233 */ /* 0x000fc60003803000 */
[----:B------:R-:W-:Y:S02]  /*1b030*/  HSET2.LE.AND R7, R7, R0, PT ;  /* 0x0000000007077233 */ /* 0x000fe40003803000 */
        /* <DEDUP_REMOVED lines=9> */
[----:B------:R-:W-:-:S07]  /*1b0d0*/  LOP3.LUT R11, R6, R7, RZ, 0xc0, !PT ;  /* 0x00000007060b7212 */ /* 0x000fce00078ec0ff */
[----:B--2---:R-:W-:Y:S01]  /*1b0e0*/  HMMA.16816.F32 R52, R8, R16, R152 ;  /* 0x000000100834723c */ /* 0x004fe20000001898 */
[----:B------:R-:W2:Y:S01]  /*1b0f0*/  LDL.LU R154, [R1+0x1c4] ;  /* 0x0001c400019a7983 */ /* 0x000ea20000300800 */
[----:B------:R-:W-:-:S03]  /*1b100*/  @!P5 PRMT R122, R15, 0x5410, RZ ;  /* 0x000054100f7ad816 */ /* 0x000fc600000000ff */
[----:B------:R-:W3:Y:S04]  /*1b110*/  LDSM.16.MT88.4 R12, [R56] ;  /* 0x00000000380c783b */ /* 0x000ee80000004200 */
[----:B------:R-:W-:Y:S01]  /*1b120*/  STG.E.U16 desc[UR24][R2.64+-0xfe], R108 ;  /* 0xffff026c02007986 */ /* 0x000fe2000c101518 */
[----:B------:R-:W-:-:S03]  /*1b130*/  IMAD.MOV.U32 R100, RZ, RZ, R50 ;  /* 0x000000ffff647224 */ /* 0x000fc600078e0032 */
[----:B------:R-:W-:Y:S01]  /*1b140*/  STG.E.U16 desc[UR24][R150.64+-0x100], R106 ;  /* 0xffff006a96007986 */ /* 0x000fe2000c101518 */
[----:B------:R-:W-:-:S03]  /*1b150*/  IMAD.MOV.U32 R31, RZ, RZ, R32 ;  /* 0x000000ffff1f7224 */ /* 0x000fc600078e0020 */
[----:B------:R-:W-:Y:S01]  /*1b160*/  STG.E.U16 desc[UR24][R150.64+-0xfe], R103 ;  /* 0xffff026796007986 */ /* 0x000fe2000c101518 */
[----:B------:R-:W-:-:S03]  /*1b170*/  HSET2.LE.AND R6, R21, R0, PT ;  /* 0x0000000015067233 */ /* 0x000fc60003803000 */
[----:B------:R4:W-:Y:S04]  /*1b180*/  STG.E.U16 desc[UR24][R238.64+-0x100], R48 ;  /* 0xffff0030ee007986 */ /* 0x0009e8000c101518 */
[----:B------:R-:W-:Y:S04]  /*1b190*/  STG.E.U16 desc[UR24][R238.64+-0xfe], R47 ;  /* 0xffff022fee007986 */ /* 0x000fe8000c101518 */
[----:B------:R1:W-:Y:S04]  /*1b1a0*/  STG.E.U16 desc[UR24][R4.64+-0xfe], R39 ;  /* 0xffff022704007986 */ /* 0x0003e8000c101518 */
[----:B------:R3:W-:Y:S01]  /*1b1b0*/  STG.E.U16 desc[UR24][R4.64+-0x100], R46 ;  /* 0xffff002e04007986 */ /* 0x0007e2000c101518 */
[----:B------:R-:W-:Y:S01]  /*1b1c0*/  HSET2.LE.AND R7, R23, R0, PT ;  /* 0x0000000017077233 */ /* 0x000fe20003803000 */
[----:B------:R-:W-:-:S02]  /*1b1d0*/  IMAD.MOV.U32 R153, RZ, RZ, R101 ;  /* 0x000000ffff997224 */ /* 0x000fc400078e0065 */
[----:B------:R-:W2:Y:S01]  /*1b1e0*/  LDL.LU R155, [R1+0x1bc] ;  /* 0x0001bc00019b7983 */ /* 0x000ea20000300800 */
[----:B----4-:R-:W-:Y:S01]  /*1b1f0*/  HMMA.16816.F32 R48, R8, R18, R92 ;  /* 0x000000120830723c */ /* 0x010fe2000000185c */
[----:B-1----:R-:W-:-:S07]  /*1b200*/  PRMT R39, R32, 0x7771, RZ ;  /* 0x0000777120277816 */ /* 0x002fce00000000ff */
[C---:B---3--:R-:W-:Y:S08]  /*1b210*/  HMMA.16816.F32 R32, R8.reuse, R14, R176 ;  /* 0x0000000e0820723c */ /* 0x048ff000000018b0 */
[----:B------:R-:W-:Y:S01]  /*1b220*/  HMMA.16816.F32 R44, R8, R12, R172 ;  /* 0x0000000c082c723c */ /* 0x000fe200000018ac */
[----:B------:R-:W-:Y:S01]  /*1b230*/  LOP3.LUT R11, R25, 0xff00ff, RZ, 0xc0, !PT ;  /* 0x00ff00ff190b7812 */ /* 0x000fe200078ec0ff */
[----:B------:R-:W-:Y:S01]  /*1b240*/  STG.E.U16 desc[UR24][R2.64+-0xf0], R99 ;  /* 0xffff106302007986 */ /* 0x000fe2000c101518 */
[----:B------:R-:W-:Y:S01]  /*1b250*/  LOP3.LUT R8, R109, R6, RZ, 0xc0, !PT ;  /* 0x000000066d087212 */ /* 0x000fe200078ec0ff */
[----:B------:R-:W-:Y:S01]  /*1b260*/  IMAD.MOV.U32 R152, RZ, RZ, R91 ;  /* 0x000000ffff987224 */ /* 0x000fe200078e005b */
[--C-:B------:R-:W-:Y:S01]  /*1b270*/  HSET2.LE.AND R6, R20, R0.reuse, PT ;  /* 0x0000000014067233 */ /* 0x100fe20003803000 */
[----:B------:R-:W-:Y:S01]  /*1b280*/  STG.E.U16 desc[UR24][R2.64+-0xee], R102 ;  /* 0xffff126602007986 */ /* 0x000fe2000c101518 */
[----:B------:R-:W-:-:S02]  /*1b290*/  HSET2.LE.AND R11, R11, R0, PT ;  /* 0x000000000b0b7233 */ /* 0x000fc40003803000 */
[----:B------:R-:W-:Y:S01]  /*1b2a0*/  PRMT R111, R64, 0x7771, RZ ;  /* 0x00007771406f7816 */ /* 0x000fe200000000ff */
[----:B------:R-:W-:Y:S01]  /*1b2b0*/  IMAD.MOV.U32 R108, RZ, RZ, R58 ;  /* 0x000000ffff6c7224 */ /* 0x000fe200078e003a */
[----:B------:R-:W-:Y:S01]  /*1b2c0*/  LOP3.LUT R9, R100, R6, RZ, 0xc0, !PT ;  /* 0x0000000664097212 */ /* 0x000fe200078ec0ff */
[----:B------:R-:W1:Y:S01]  /*1b2d0*/  LDC R175, c[0x0][0x448] ;  /* 0x00011200ffaf7b82 */ /* 0x000e620000000800 */
[----:B------:R-:W-:Y:S02]  /*1b2e0*/  LOP3.LUT R10, R97, R7, RZ, 0xc0, !PT ;  /* 0x00000007610a7212 */ /* 0x000fe400078ec0ff */
[----:B------:R-:W-:Y:S01]  /*1b2f0*/  LOP3.LUT R11, R149, R11, RZ, 0xc0, !PT ;  /* 0x0000000b950b7212 */ /* 0x000fe200078ec0ff */
[----:B------:R-:W-:Y:S01]  /*1b300*/  IMAD.MOV.U32 R6, RZ, RZ, R26 ;  /* 0x000000ffff067224 */ /* 0x000fe200078e001a */
[----:B------:R-:W-:-:S05]  /*1b310*/  PRMT R7, R26, 0x7772, RZ ;  /* 0x000077721a077816 */ /* 0x000fca00000000ff */
[----:B------:R-:W-:Y:S01]  /*1b320*/  HMMA.16816.F32 R76, R8, R16, R76 ;  /* 0x00000010084c723c */ /* 0x000fe2000000184c */
[----:B------:R-:W-:-:S07]  /*1b330*/  LOP3.LUT R6, R6, 0xff, RZ, 0xc0, !PT ;  /* 0x000000ff06067812 */ /* 0x000fce00078ec0ff */
[C---:B------:R-:W-:Y:S01]  /*1b340*/  HMMA.16816.F32 R72, R8.reuse, R18, R72 ;  /* 0x000000120848723c */ /* 0x040fe20000001848 */
[----:B------:R-:W-:Y:S07]  /*1b350*/  LDSM.16.MT88.4 R16, [R56+0x400] ;  /* 0x000400003810783b */ /* 0x000fee0000004200 */
[C---:B------:R-:W-:Y:S08]  /*1b360*/  HMMA.16816.F32 R60, R8.reuse, R12, R60 ;  /* 0x0000000c083c723c */ /* 0x040ff0000000183c */
[----:B------:R-:W-:Y:S01]  /*1b370*/  HMMA.16816.F32 R68, R8, R14, R68 ;  /* 0x0000000e0844723c */ /* 0x000fe20000001844 */
[C---:B------:R-:W-:Y:S01]  /*1b380*/  PRMT R8, R26.reuse, 0x7773, RZ ;  /* 0x000077731a087816 */ /* 0x040fe200000000ff */
[----:B------:R-:W3:Y:S01]  /*1b390*/  LDSM.16.MT88.4 R12, [R129+0x4400] ;  /* 0x00440000810c783b */ /* 0x000ee20000004200 */
[----:B------:R-:W-:-:S02]  /*1b3a0*/  PRMT R9, R26, 0x7771, RZ ;  /* 0x000077711a097816 */ /* 0x000fc400000000ff */
[----:B------:R-:W-:Y:S02]  /*1b3b0*/  PRMT R11, R7, 0x5410, R8 ;  /* 0x00005410070b7816 */ /* 0x000fe40000000008 */
[----:B------:R-:W-:Y:S02]  /*1b3c0*/  PRMT R10, R6, 0x5410, R9 ;  /* 0x00005410060a7816 */ /* 0x000fe40000000009 */
[C---:B------:R-:W-:Y:S02]  /*1b3d0*/  LOP3.LUT R7, R27.reuse, 0xffff, RZ, 0xc0, !PT ;  /* 0x0000ffff1b077812 */ /* 0x040fe400078ec0ff */
[C---:B------:R-:W-:Y:S02]  /*1b3e0*/  PRMT R6, R27.reuse, 0x7632, R6 ;  /* 0x000076321b067816 */ /* 0x040fe40000000006 */
[----:B------:R-:W-:Y:S02]  /*1b3f0*/  LOP3.LUT R8, R27, 0xff, RZ, 0xc0, !PT ;  /* 0x000000ff1b087812 */ /* 0x000fe400078ec0ff */
[----:B------:R-:W-:-:S02]  /*1b400*/  SHF.R.U32.HI R7, RZ, 0x8, R7 ;  /* 0x00000008ff077819 */ /* 0x000fc40000011607 */
[----:B------:R-:W-:Y:S02]  /*1b410*/  SHF.R.U32.HI R9, RZ, 0x18, R27 ;  /* 0x00000018ff097819 */ /* 0x000fe4000001161b */
[----:B------:R-:W-:Y:S02]  /*1b420*/  LOP3.LUT R6, R6, 0xff, RZ, 0xc0, !PT ;  /* 0x000000ff06067812 */ /* 0x000fe400078ec0ff */
[----:B------:R-:W-:Y:S02]  /*1b430*/  PRMT R8, R8, 0x5410, R7 ;  /* 0x0000541008087816 */ /* 0x000fe40000000007 */
[----:B------:R-:W-:Y:S01]  /*1b440*/  PRMT R7, R6, 0x5410, R9 ;  /* 0x0000541006077816 */ /* 0x000fe20000000009 */
[----:B------:R-:W-:Y:S02]  /*1b450*/  IMAD.MOV.U32 R9, RZ, RZ, R67 ;  /* 0x000000ffff097224 */ /* 0x000fe400078e0043 */
[--C-:B------:R-:W-:Y:S02]  /*1b460*/  HSET2.LE.AND R6, R8, R0.reuse, PT ;  /* 0x0000000008067233 */ /* 0x100fe40003803000 */
[----:B------:R-:W-:Y:S01]  /*1b470*/  HSET2.LE.AND R7, R7, R0, PT ;  /* 0x0000000007077233 */ /* 0x000fe20003803000 */
[----:B------:R-:W-:-:S04]  /*1b480*/  IMAD.MOV.U32 R8, RZ, RZ, R87 ;  /* 0x000000ffff087224 */ /* 0x000fc800078e0057 */
[----:B------:R-:W-:Y:S02]  /*1b490*/  LOP3.LUT R9, R9, R7, RZ, 0xc0, !PT ;  /* 0x0000000709097212 */ /* 0x000fe400078ec0ff */
[----:B------:R-:W-:Y:S02]  /*1b4a0*/  LOP3.LUT R7, R11, 0xff00ff, RZ, 0xc0, !PT ;  /* 0x00ff00ff0b077812 */ /* 0x000fe400078ec0ff */
[----:B------:R-:W-:Y:S02]  /*1b4b0*/  LOP3.LUT R8, R8, R6, RZ, 0xc0, !PT ;  /* 0x0000000608087212 */ /* 0x000fe400078ec0ff */
[--C-:B------:R-:W-:Y:S01]  /*1b4c0*/  HSET2.LE.AND R6, R10, R0.reuse, PT ;  /* 0x000000000a067233 */ /* 0x100fe20003803000 */
[----:B------:R-:W-:Y:S01]  /*1b4d0*/  IMAD.MOV.U32 R10, RZ, RZ, R65 ;  /* 0x000000ffff0a7224 */ /* 0x000fe200078e0041 */
[----:B------:R-:W-:Y:S01]  /*1b4e0*/  HSET2.LE.AND R7, R7, R0, PT ;  /* 0x0000000007077233 */ /* 0x000fe20003803000 */
[----:B------:R-:W-:-:S03]  /*1b4f0*/  IMAD.MOV.U32 R11, RZ, RZ, R59 ;  /* 0x000000ffff0b7224 */ /* 0x000fc600078e003b */
[----:B------:R-:W-:Y:S02]  /*1b500*/  LOP3.LUT R10, R10, R6, RZ, 0xc0, !PT ;  /* 0x000000060a0a7212 */ /* 0x000fe400078ec0ff */
[----:B------:R-:W-:Y:S02]  /*1b510*/  LOP3.LUT R11, R11, R7, RZ, 0xc0, !PT ;  /* 0x000000070b0b7212 */ /* 0x000fe400078ec0ff */
[C---:B------:R-:W-:Y:S02]  /*1b520*/  LOP3.LUT R6, R84.reuse, 0xffff, RZ, 0xc0, !PT ;  /* 0x0000ffff54067812 */ /* 0x040fe400078ec0ff */
[----:B------:R-:W-:Y:S02]  /*1b530*/  LOP3.LUT R7, R84, 0xff, RZ, 0xc0, !PT ;  /* 0x000000ff54077812 */ /* 0x000fe400078ec0ff */
[----:B------:R-:W-:Y:S01]  /*1b540*/  SHF.R.U32.HI R6, RZ, 0x8, R6 ;  /* 0x00000008ff067819 */ /* 0x000fe20000011606 */
[C---:B---3--:R-:W-:Y:S08]  /*1b550*/  HMMA.16816.F32 R52, R8.reuse, R12, R52 ;  /* 0x0000000c0834723c */ /* 0x048ff00000001834 */
[C---:B------:R-:W-:Y:S08]  /*1b560*/  HMMA.16816.F32 R48, R8.reuse, R14, R48 ;  /* 0x0000000e0830723c */ /* 0x040ff00000001830 */
[C---:B------:R-:W-:Y:S08]  /*1b570*/  HMMA.16816.F32 R44, R8.reuse, R16, R44 ;  /* 0x00000010082c723c */ /* 0x040ff0000000182c */
[----:B------:R-:W-:Y:S01]  /*1b580*/  HMMA.16816.F32 R92, R8, R18, R32 ;  /* 0x00000012085c723c */ /* 0x000fe20000001820 */
[----:B------:R-:W-:-:S02]  /*1b590*/  PRMT R8, R7, 0x5410, R6 ;  /* 0x0000541007087816 */ /* 0x000fc40000000006 */
[----:B------:R-:W-:Y:S02]  /*1b5a0*/  PRMT R6, R84, 0x7632, R6 ;  /* 0x0000763254067816 */ /* 0x000fe40000000006 */
[----:B------:R-:W-:Y:S02]  /*1b5b0*/  SHF.R.U32.HI R10, RZ, 0x18, R84 ;  /* 0x00000018ff0a7819 */ /* 0x000fe40000011654 */
[----:B------:R-:W-:Y:S02]  /*1b5c0*/  LOP3.LUT R7, R6, 0xff, RZ, 0xc0, !PT ;  /* 0x000000ff06077812 */ /* 0x000fe400078ec0ff */
[----:B------:R-:W-:Y:S02]  /*1b5d0*/  LOP3.LUT R9, R31, 0xff, RZ, 0xc0, !PT ;  /* 0x000000ff1f097812 */ /* 0x000fe400078ec0ff */
[----:B------:R-:W-:Y:S02]  /*1b5e0*/  HSET2.LE.AND R6, R8, R0, PT ;  /* 0x0000000008067233 */ /* 0x000fe40003803000 */
[----:B------:R-:W-:-:S02]  /*1b5f0*/  PRMT R7, R7, 0x5410, R10 ;  /* 0x0000541007077816 */ /* 0x000fc4000000000a */
[----:B------:R-:W-:Y:S02]  /*1b600*/  PRMT R9, R9, 0x5410, R39 ;  /* 0x0000541009097816 */ /* 0x000fe40000000027 */
[----:B------:R-:W-:Y:S02]  /*1b610*/  LOP3.LUT R11, R43, 0xff00ff, RZ, 0xc0, !PT ;  /* 0x00ff00ff2b0b7812 */ /* 0x000fe400078ec0ff */
[----:B------:R-:W-:Y:S02]  /*1b620*/  LOP3.LUT R8, R148, R6, RZ, 0xc0, !PT ;  /* 0x0000000694087212 */ /* 0x000fe400078ec0ff */
[--C-:B------:R-:W-:Y:S02]  /*1b630*/  HSET2.LE.AND R6, R7, R0.reuse, PT ;  /* 0x0000000007067233 */ /* 0x100fe40003803000 */
[--C-:B------:R-:W-:Y:S02]  /*1b640*/  HSET2.LE.AND R7, R9, R0.reuse, PT ;  /* 0x0000000009077233 */ /* 0x100fe40003803000 */
[----:B------:R-:W-:-:S02]  /*1b650*/  HSET2.LE.AND R11, R11, R0, PT ;  /* 0x000000000b0b7233 */ /* 0x000fc40003803000 */
[----:B------:R-:W-:Y:S02]  /*1b660*/  LOP3.LUT R9, R134, R6, RZ, 0xc0, !PT ;  /* 0x0000000686097212 */ /* 0x000fe400078ec0ff */
[----:B------:R-:W-:Y:S02]  /*1b670*/  LOP3.LUT R10, R98, R7, RZ, 0xc0, !PT ;  /* 0x00000007620a7212 */ /* 0x000fe400078ec0ff */
[----:B------:R-:W-:Y:S01]  /*1b680*/  LOP3.LUT R11, R96, R11, RZ, 0xc0, !PT ;  /* 0x0000000b600b7212 */ /* 0x000fe200078ec0ff */
[----:B------:R-:W-:Y:S01]  /*1b690*/  IMAD.MOV.U32 R26, RZ, RZ, R110 ;  /* 0x000000ffff1a7224 */ /* 0x000fe200078e006e */
[C---:B------:R-:W-:Y:S02]  /*1b6a0*/  PRMT R7, R22.reuse, 0x7773, RZ ;  /* 0x0000777316077816 */ /* 0x040fe400000000ff */
[----:B------:R-:W-:Y:S02]  /*1b6b0*/  PRMT R6, R22, 0x7772, RZ ;  /* 0x0000777216067816 */ /* 0x000fe400000000ff */
[----:B------:R-:W-:Y:S01]  /*1b6c0*/  PRMT R27, R110, 0x7771, RZ ;  /* 0x000077716e1b7816 */ /* 0x000fe200000000ff */
[----:B------:R-:W-:Y:S01]  /*1b6d0*/  HMMA.16816.F32 R72, R8, R14, R72 ;  /* 0x0000000e0848723c */ /* 0x000fe20000001848 */
[----:B------:R-:W-:Y:S01]  /*1b6e0*/  PRMT R134, R6, 0x5410, R7 ;  /* 0x0000541006867816 */ /* 0x000fe20000000007 */
[----:B------:R-:W-:Y:S01]  /*1b6f0*/  IMAD.MOV.U32 R14, RZ, RZ, R66 ;  /* 0x000000ffff0e7224 */ /* 0x000fe200078e0042 */
[----:B------:R-:W-:Y:S01]  /*1b700*/  LOP3.LUT R6, R26, 0xff, RZ, 0xc0, !PT ;  /* 0x000000ff1a067812 */ /* 0x000fe200078ec0ff */
[----:B------:R-:W-:Y:S01]  /*1b710*/  IMAD.MOV.U32 R20, RZ, RZ, R104 ;  /* 0x000000ffff147224 */ /* 0x000fe200078e0068 */
[----:B------:R-:W-:-:S02]  /*1b720*/  PRMT R15, R66, 0x7771, RZ ;  /* 0x00007771420f7816 */ /* 0x000fc400000000ff */
[----:B------:R-:W-:Y:S02]  /*1b730*/  PRMT R27, R6, 0x5410, R27 ;  /* 0x00005410061b7816 */ /* 0x000fe4000000001b */
[----:B------:R-:W-:Y:S01]  /*1b740*/  LOP3.LUT R6, R14, 0xff, RZ, 0xc0, !PT ;  /* 0x000000ff0e067812 */ /* 0x000fe200078ec0ff */
[----:B------:R-:W-:Y:S01]  /*1b750*/  HMMA.16816.F32 R76, R8, R12, R76 ;  /* 0x0000000c084c723c */ /* 0x000fe2000000184c */
[C---:B------:R-:W-:Y:S02]  /*1b760*/  PRMT R13, R66.reuse, 0x7773, RZ ;  /* 0x00007773420d7816 */ /* 0x040fe400000000ff */
[----:B------:R-:W-:Y:S02]  /*1b770*/  PRMT R12, R66, 0x7772, RZ ;  /* 0x00007772420c7816 */ /* 0x000fe400000000ff */
[----:B------:R-:W-:-:S03]  /*1b780*/  PRMT R148, R6, 0x5410, R15 ;  /* 0x0000541006947816 */ /* 0x000fc6000000000f */
[----:B------:R-:W-:Y:S01]  /*1b790*/  HMMA.16816.F32 R96, R8, R16, R60 ;  /* 0x000000100860723c */ /* 0x000fe2000000183c */
[----:B------:R-:W-:Y:S02]  /*1b7a0*/  PRMT R21, R104, 0x7771, RZ ;  /* 0x0000777168157816 */ /* 0x000fe400000000ff */
[----:B------:R-:W-:Y:S02]  /*1b7b0*/  LOP3.LUT R6, R20, 0xff, RZ, 0xc0, !PT ;  /* 0x000000ff14067812 */ /* 0x000fe400078ec0ff */
[----:B------:R-:W-:-:S03]  /*1b7c0*/  LOP3.LUT R7, R29, 0xffff, RZ, 0xc0, !PT ;  /* 0x0000ffff1d077812 */ /* 0x000fc600078ec0ff */
[----:B------:R-:W-:Y:S01]  /*1b7d0*/  HMMA.16816.F32 R100, R8, R18, R68 ;  /* 0x000000120864723c */ /* 0x000fe20000001844 */
[----:B------:R-:W-:Y:S01]  /*1b7e0*/  IMAD.MOV.U32 R10, RZ, RZ, R28 ;  /* 0x000000ffff0a7224 */ /* 0x000fe200078e001c */
[C---:B------:R-:W-:Y:S02]  /*1b7f0*/  PRMT R9, R28.reuse, 0x7773, RZ ;  /* 0x000077731c097816 */ /* 0x040fe400000000ff */
[----:B------:R-:W-:Y:S02]  /*1b800*/  PRMT R8, R28, 0x7772, RZ ;  /* 0x000077721c087816 */ /* 0x000fe400000000ff */
[----:B------:R-:W-:Y:S02]  /*1b810*/  PRMT R149, R12, 0x5410, R13 ;  /* 0x000054100c957816 */ /* 0x000fe4000000000d */
[----:B------:R-:W-:Y:S02]  /*1b820*/  PRMT R12, R8, 0x5410, R9 ;  /* 0x00005410080c7816 */ /* 0x000fe40000000009 */
[----:B------:R-:W-:-:S02]  /*1b830*/  PRMT R11, R28, 0x7771, RZ ;  /* 0x000077711c0b7816 */ /* 0x000fc400000000ff */
[----:B------:R-:W-:Y:S02]  /*1b840*/  PRMT R172, R6, 0x5410, R21 ;  /* 0x0000541006ac7816 */ /* 0x000fe40000000015 */
[----:B------:R-:W-:Y:S02]  /*1b850*/  LOP3.LUT R8, R10, 0xff, RZ, 0xc0, !PT ;  /* 0x000000ff0a087812 */ /* 0x000fe400078ec0ff */
[C---:B------:R-:W-:Y:S02]  /*1b860*/  PRMT R6, R29.reuse, 0x7632, R6 ;  /* 0x000076321d067816 */ /* 0x040fe40000000006 */
[----:B------:R-:W-:Y:S02]  /*1b870*/  LOP3.LUT R9, R29, 0xff, RZ, 0xc0, !PT ;  /* 0x000000ff1d097812 */ /* 0x000fe400078ec0ff */
[----:B------:R-:W-:Y:S02]  /*1b880*/  SHF.R.U32.HI R7, RZ, 0x8, R7 ;  /* 0x00000008ff077819 */ /* 0x000fe40000011607 */
[----:B------:R-:W-:-:S02]  /*1b890*/  PRMT R11, R8, 0x5410, R11 ;  /* 0x00005410080b7816 */ /* 0x000fc4000000000b */
        /* <DEDUP_REMOVED lines=8> */
[----:B------:R-:W-:Y:S02]  /*1b920*/  IMAD.MOV.U32 R6, RZ, RZ, R105 ;  /* 0x000000ffff067224 */ /* 0x000fe400078e0069 */
[----:B------:R-:W-:-:S03]  /*1b930*/  IMAD.MOV.U32 R10, RZ, RZ, R89 ;  /* 0x000000ffff0a7224 */ /* 0x000fc600078e0059 */
[----:B------:R-:W-:Y:S02]  /*1b940*/  LOP3.LUT R9, R6, R7, RZ, 0xc0, !PT ;  /* 0x0000000706097212 */ /* 0x000fe400078ec0ff */
[----:B------:R-:W-:Y:S02]  /*1b950*/  HSET2.LE.AND R6, R11, R0, PT ;  /* 0x000000000b067233 */ /* 0x000fe40003803000 */
[----:B------:R-:W-:-:S03]  /*1b960*/  LOP3.LUT R7, R12, 0xff00ff, RZ, 0xc0, !PT ;  /* 0x00ff00ff0c077812 */ /* 0x000fc600078ec0ff */
[----:B------:R-:W-:Y:S01]  /*1b970*/  LOP3.LUT R10, R10, R6, RZ, 0xc0, !PT ;  /* 0x000000060a0a7212 */ /* 0x000fe200078ec0ff */
[----:B------:R-:W-:Y:S01]  /*1b980*/  IMAD.MOV.U32 R6, RZ, RZ, R107 ;  /* 0x000000ffff067224 */ /* 0x000fe200078e006b */
[----:B------:R-:W-:-:S05]  /*1b990*/  HSET2.LE.AND R7, R7, R0, PT ;  /* 0x0000000007077233 */ /* 0x000fca0003803000 */
[----:B------:R-:W-:Y:S02]  /*1b9a0*/  LOP3.LUT R11, R6, R7, RZ, 0xc0, !PT ;  /* 0x00000007060b7212 */ /* 0x000fe400078ec0ff */
[C---:B------:R-:W-:Y:S02]  /*1b9b0*/  LOP3.LUT R6, R85.reuse, 0xffff, RZ, 0xc0, !PT ;  /* 0x0000ffff55067812 */ /* 0x040fe400078ec0ff */
[----:B------:R-:W-:Y:S02]  /*1b9c0*/  LOP3.LUT R7, R85, 0xff, RZ, 0xc0, !PT ;  /* 0x000000ff55077812 */ /* 0x000fe400078ec0ff */
[----:B------:R-:W-:-:S04]  /*1b9d0*/  SHF.R.U32.HI R6, RZ, 0x8, R6 ;  /* 0x00000008ff067819 */ /* 0x000fc80000011606 */
[--C-:B------:R-:W-:Y:S02]  /*1b9e0*/  PRMT R12, R7, 0x5410, R6.reuse ;  /* 0x00005410070c7816 */ /* 0x100fe40000000006 */
[----:B------:R-:W-:Y:S02]  /*1b9f0*/  PRMT R6, R85, 0x7632, R6 ;  /* 0x0000763255067816 */ /* 0x000fe40000000006 */
[----:B------:R-:W-:Y:S02]  /*1ba00*/  SHF.R.U32.HI R13, RZ, 0x18, R85 ;  /* 0x00000018ff0d7819 */ /* 0x000fe40000011655 */
[----:B------:R-:W-:Y:S02]  /*1ba10*/  LOP3.LUT R7, R6, 0xff, RZ, 0xc0, !PT ;  /* 0x000000ff06077812 */ /* 0x000fe400078ec0ff */
[----:B------:R-:W-:Y:S02]  /*1ba20*/  HSET2.LE.AND R6, R12, R0, PT ;  /* 0x000000000c067233 */ /* 0x000fe40003803000 */
[----:B------:R-:W-:-:S03]  /*1ba30*/  PRMT R7, R7, 0x5410, R13 ;  /* 0x0000541007077816 */ /* 0x000fc6000000000d */
[----:B------:R-:W-:Y:S02]  /*1ba40*/  LOP3.LUT R12, R152, R6, RZ, 0xc0, !PT ;  /* 0x00000006980c7212 */ /* 0x000fe400078ec0ff */
[--C-:B------:R-:W-:Y:S02]  /*1ba50*/  HSET2.LE.AND R6, R7, R0.reuse, PT ;  /* 0x0000000007067233 */ /* 0x100fe40003803000 */
[----:B------:R-:W-:-:S03]  /*1ba60*/  HSET2.LE.AND R7, R27, R0, PT ;  /* 0x000000001b077233 */ /* 0x000fc60003803000 */
[----:B------:R-:W-:Y:S02]  /*1ba70*/  LOP3.LUT R13, R153, R6, RZ, 0xc0, !PT ;  /* 0x00000006990d7212 */ /* 0x000fe400078ec0ff */
[----:B--2---:R-:W-:Y:S01]  /*1ba80*/  LOP3.LUT R14, R154, R7, RZ, 0xc0, !PT ;  /* 0x000000079a0e7212 */ /* 0x004fe200078ec0ff */
[----:B------:R-:W2:Y:S04]  /*1ba90*/  LDL.LU R153, [R1+0x1d8] ;  /* 0x0001d80001997983 */ /* 0x000ea80000300800 */
[----:B------:R-:W3:Y:S01]  /*1baa0*/  LDL.LU R154, [R1+0x1d0] ;  /* 0x0001d000019a7983 */ /* 0x000ee20000300800 */
[C---:B------:R-:W-:Y:S02]  /*1bab0*/  PRMT R19, R104.reuse, 0x7773, RZ ;  /* 0x0000777368137816 */ /* 0x040fe400000000ff */
[----:B------:R-:W-:-:S02]  /*1bac0*/  PRMT R18, R104, 0x7772, RZ ;  /* 0x0000777268127816 */ /* 0x000fc400000000ff */
[C---:B------:R-:W-:Y:S02]  /*1bad0*/  PRMT R17, R82.reuse, 0x7773, RZ ;  /* 0x0000777352117816 */ /* 0x040fe400000000ff */
[----:B------:R-:W-:Y:S02]  /*1bae0*/  PRMT R16, R82, 0x7772, RZ ;  /* 0x0000777252107816 */ /* 0x000fe400000000ff */
[C---:B------:R-:W-:Y:S02]  /*1baf0*/  PRMT R23, R110.reuse, 0x7772, RZ ;  /* 0x000077726e177816 */ /* 0x040fe400000000ff */
[----:B------:R-:W-:Y:S01]  /*1bb00*/  PRMT R25, R110, 0x7773, RZ ;  /* 0x000077736e197816 */ /* 0x000fe200000000ff */
[----:B------:R-:W-:Y:S01]  /*1bb10*/  IMAD.MOV.U32 R28, RZ, RZ, R22 ;  /* 0x000000ffff1c7224 */ /* 0x000fe200078e0016 */
[----:B------:R-:W-:Y:S02]  /*1bb20*/  PRMT R174, R18, 0x5410, R19 ;  /* 0x0000541012ae7816 */ /* 0x000fe40000000013 */
[----:B------:R-:W-:-:S02]  /*1bb30*/  PRMT R173, R16, 0x5410, R17 ;  /* 0x0000541010ad7816 */ /* 0x000fc40000000011 */
[----:B------:R-:W-:Y:S01]  /*1bb40*/  PRMT R31, R22, 0x7771, RZ ;  /* 0x00007771161f7816 */ /* 0x000fe200000000ff */
[----:B------:R-:W4:Y:S01]  /*1bb50*/  LDSM.16.MT88.4 R16, [R129+0x4800] ;  /* 0x004800008110783b */ /* 0x000f220000004200 */
[----:B------:R-:W-:-:S03]  /*1bb60*/  PRMT R25, R23, 0x5410, R25 ;  /* 0x0000541017197816 */ /* 0x000fc60000000019 */
[----:B------:R-:W1:Y:S01]  /*1bb70*/  LDSM.16.MT88.4 R20, [R56+0x800] ;  /* 0x000800003814783b */ /* 0x000e620000004200 */
[----:B------:R-:W-:-:S05]  /*1bb80*/  LOP3.LUT R15, R25, 0xff00ff, RZ, 0xc0, !PT ;  /* 0x00ff00ff190f7812 */ /* 0x000fca00078ec0ff */
[----:B------:R-:W-:Y:S01]  /*1bb90*/  HSET2.LE.AND R15, R15, R0, PT ;  /* 0x000000000f0f7233 */ /* 0x000fe20003803000 */
[----:B------:R-:W-:Y:S01]  /*1bba0*/  IMAD.MOV.U32 R65, RZ, RZ, R82 ;  /* 0x000000ffff417224 */ /* 0x000fe200078e0052 */
[----:B------:R-:W-:-:S03]  /*1bbb0*/  LOP3.LUT R6, R28, 0xff, RZ, 0xc0, !PT ;  /* 0x000000ff1c067812 */ /* 0x000fc600078ec0ff */
[----:B------:R-:W-:Y:S02]  /*1bbc0*/  LOP3.LUT R15, R155, R15, RZ, 0xc0, !PT ;  /* 0x0000000f9b0f7212 */ /* 0x000fe400078ec0ff */
[----:B------:R-:W-:Y:S02]  /*1bbd0*/  PRMT R7, R42, 0x7772, RZ ;  /* 0x000077722a077816 */ /* 0x000fe400000000ff */
[----:B------:R-:W-:Y:S01]  /*1bbe0*/  PRMT R66, R82, 0x7771, RZ ;  /* 0x0000777152427816 */ /* 0x000fe200000000ff */
[----:B------:R-:W-:Y:S01]  /*1bbf0*/  IMAD.MOV.U32 R110, RZ, RZ, R64 ;  /* 0x000000ffff6e7224 */ /* 0x000fe200078e0040 */
[C---:B------:R-:W-:Y:S01]  /*1bc00*/  PRMT R59, R64.reuse, 0x7773, RZ ;  /* 0x00007773403b7816 */ /* 0x040fe200000000ff */
[----:B------:R-:W-:Y:S01]  /*1bc10*/  IMAD.MOV.U32 R84, RZ, RZ, R80 ;  /* 0x000000ffff547224 */ /* 0x000fe200078e0050 */
[----:B------:R-:W-:Y:S01]  /*1bc20*/  PRMT R43, R64, 0x7772, RZ ;  /* 0x00007772402b7816 */ /* 0x000fe200000000ff */
[----:B------:R-:W2:Y:S01]  /*1bc30*/  LDL.LU R155, [R1+0x1c8] ;  /* 0x0001c800019b7983 */ /* 0x000ea20000300800 */
[C---:B----4-:R-:W-:Y:S08]  /*1bc40*/  HMMA.16816.F32 R32, R8.reuse, R16, R52 ;  /* 0x000000100820723c */ /* 0x050ff00000001834 */
[C---:B-1----:R-:W-:Y:S08]  /*1bc50*/  HMMA.16816.F32 R52, R8.reuse, R20, R44 ;  /* 0x000000140834723c */ /* 0x042ff0000000182c */
[C---:B------:R-:W-:Y:S08]  /*1bc60*/  HMMA.16816.F32 R48, R8.reuse, R18, R48 ;  /* 0x000000120830723c */ /* 0x040ff00000001830 */
[----:B------:R-:W-:Y:S01]  /*1bc70*/  HMMA.16816.F32 R44, R8, R22, R92 ;  /* 0x00000016082c723c */ /* 0x000fe2000000185c */
[----:B------:R-:W-:-:S02]  /*1bc80*/  PRMT R8, R42, 0x7773, RZ ;  /* 0x000077732a087816 */ /* 0x000fc400000000ff */
[----:B------:R-:W-:Y:S02]  /*1bc90*/  PRMT R94, R6, 0x5410, R31 ;  /* 0x00005410065e7816 */ /* 0x000fe4000000001f */
[----:B------:R-:W-:-:S03]  /*1bca0*/  LOP3.LUT R6, R65, 0xff, RZ, 0xc0, !PT ;  /* 0x000000ff41067812 */ /* 0x000fc600078ec0ff */
[----:B------:R-:W-:Y:S01]  /*1bcb0*/  HMMA.16816.F32 R60, R12, R16, R76 ;  /* 0x000000100c3c723c */ /* 0x000fe2000000184c */
[----:B------:R-:W-:Y:S02]  /*1bcc0*/  PRMT R16, R7, 0x5410, R8 ;  /* 0x0000541007107816 */ /* 0x000fe40000000008 */
[----:B------:R-:W-:Y:S01]  /*1bcd0*/  LOP3.LUT R7, R38, 0xffff, RZ, 0xc0, !PT ;  /* 0x0000ffff26077812 */ /* 0x000fe200078ec0ff */
[----:B------:R-:W-:Y:S01]  /*1bce0*/  IMAD.MOV.U32 R9, RZ, RZ, R42 ;  /* 0x000000ffff097224 */ /* 0x000fe200078e002a */
[----:B------:R-:W-:Y:S02]  /*1bcf0*/  PRMT R127, R6, 0x5410, R66 ;  /* 0x00005410067f7816 */ /* 0x000fe40000000042 */
[C---:B------:R-:W-:Y:S02]  /*1bd00*/  PRMT R6, R38.reuse, 0x7632, R6 ;  /* 0x0000763226067816 */ /* 0x040fe40000000006 */
[----:B------:R-:W-:Y:S02]  /*1bd10*/  LOP3.LUT R8, R38, 0xff, RZ, 0xc0, !PT ;  /* 0x000000ff26087812 */ /* 0x000fe400078ec0ff */
[----:B------:R-:W-:-:S02]  /*1bd20*/  SHF.R.U32.HI R7, RZ, 0x8, R7 ;  /* 0x00000008ff077819 */ /* 0x000fc40000011607 */
[----:B------:R-:W-:Y:S02]  /*1bd30*/  PRMT R11, R42, 0x7771, RZ ;  /* 0x000077712a0b7816 */ /* 0x000fe400000000ff */
[----:B------:R-:W-:Y:S02]  /*1bd40*/  LOP3.LUT R9, R9, 0xff, RZ, 0xc0, !PT ;  /* 0x000000ff09097812 */ /* 0x000fe400078ec0ff */
[----:B------:R-:W-:Y:S02]  /*1bd50*/  SHF.R.U32.HI R10, RZ, 0x18, R38 ;  /* 0x00000018ff0a7819 */ /* 0x000fe40000011626 */
[----:B------:R-:W-:Y:S02]  /*1bd60*/  LOP3.LUT R6, R6, 0xff, RZ, 0xc0, !PT ;  /* 0x000000ff06067812 */ /* 0x000fe400078ec0ff */
[----:B------:R-:W-:Y:S02]  /*1bd70*/  PRMT R7, R8, 0x5410, R7 ;  /* 0x0000541008077816 */ /* 0x000fe40000000007 */
[----:B------:R-:W-:-:S02]  /*1bd80*/  PRMT R11, R9, 0x5410, R11 ;  /* 0x00005410090b7816 */ /* 0x000fc4000000000b */
[----:B------:R-:W-:Y:S02]  /*1bd90*/  PRMT R9, R6, 0x5410, R10 ;  /* 0x0000541006097816 */ /* 0x000fe4000000000a */
[----:B------:R-:W-:Y:S01]  /*1bda0*/  HSET2.LE.AND R6, R7, R0, PT ;  /* 0x0000000007067233 */ /* 0x000fe20003803000 */
[----:B------:R-:W-:-:S05]  /*1bdb0*/  IMAD.MOV.U32 R7, RZ, RZ, R126 ;  /* 0x000000ffff077224 */ /* 0x000fca00078e007e */
[----:B------:R-:W-:Y:S02]  /*1bdc0*/  LOP3.LUT R8, R7, R6, RZ, 0xc0, !PT ;  /* 0x0000000607087212 */ /* 0x000fe400078ec0ff */
[--C-:B------:R-:W-:Y:S01]  /*1bdd0*/  HSET2.LE.AND R6, R9, R0.reuse, PT ;  /* 0x0000000009067233 */ /* 0x100fe20003803000 */
[----:B------:R-:W-:Y:S01]  /*1bde0*/  IMAD.MOV.U32 R9, RZ, RZ, R168 ;  /* 0x000000ffff097224 */ /* 0x000fe200078e00a8 */
[----:B------:R-:W-:Y:S01]  /*1bdf0*/  HSET2.LE.AND R7, R11, R0, PT ;  /* 0x000000000b077233 */ /* 0x000fe20003803000 */
[----:B------:R-:W-:Y:S01]  /*1be00*/  IMAD.MOV.U32 R10, RZ, RZ, R119 ;  /* 0x000000ffff0a7224 */ /* 0x000fe200078e0077 */
[----:B------:R-:W-:Y:S02]  /*1be10*/  LOP3.LUT R11, R16, 0xff00ff, RZ, 0xc0, !PT ;  /* 0x00ff00ff100b7812 */ /* 0x000fe400078ec0ff */
[----:B------:R-:W-:Y:S02]  /*1be20*/  LOP3.LUT R9, R9, R6, RZ, 0xc0, !PT ;  /* 0x0000000609097212 */ /* 0x000fe400078ec0ff */
[----:B------:R-:W-:-:S02]  /*1be30*/  LOP3.LUT R10, R10, R7, RZ, 0xc0, !PT ;  /* 0x000000070a0a7212 */ /* 0x000fc400078ec0ff */
[----:B------:R-:W-:Y:S01]  /*1be40*/  HSET2.LE.AND R6, R11, R0, PT ;  /* 0x000000000b067233 */ /* 0x000fe20003803000 */
[----:B------:R-:W-:Y:S01]  /*1be50*/  IMAD.MOV.U32 R11, RZ, RZ, R118 ;  /* 0x000000ffff0b7224 */ /* 0x000fe200078e0076 */
[----:B------:R-:W-:Y:S01]  /*1be60*/  LOP3.LUT R7, R81, 0xffff, RZ, 0xc0, !PT ;  /* 0x0000ffff51077812 */ /* 0x000fe200078ec0ff */
[----:B------:R-:W-:Y:S03]  /*1be70*/  HMMA.16816.F32 R64, R12, R18, R72 ;  /* 0x000000120c40723c */ /* 0x000fe60000001848 */
[----:B------:R-:W-:Y:S02]  /*1be80*/  SHF.R.U32.HI R7, RZ, 0x8, R7 ;  /* 0x00000008ff077819 */ /* 0x000fe40000011607 */
[----:B------:R-:W-:-:S03]  /*1be90*/  LOP3.LUT R11, R11, R6, RZ, 0xc0, !PT ;  /* 0x000000060b0b7212 */ /* 0x000fc600078ec0ff */
[----:B------:R-:W-:Y:S01]  /*1bea0*/  HMMA.16816.F32 R68, R12, R20, R96 ;  /* 0x000000140c44723c */ /* 0x000fe20000001860 */
[----:B------:R-:W-:Y:S02]  /*1beb0*/  PRMT R6, R81, 0x7632, R6 ;  /* 0x0000763251067816 */ /* 0x000fe40000000006 */
[----:B------:R-:W-:-:S05]  /*1bec0*/  PRMT R104, R80, 0x7771, RZ ;  /* 0x0000777150687816 */ /* 0x000fca00000000ff */
[----:B------:R-:W-:Y:S01]  /*1bed0*/  HMMA.16816.F32 R76, R12, R22, R100 ;  /* 0x000000160c4c723c */ /* 0x000fe20000001864 */
[----:B------:R-:W-:Y:S02]  /*1bee0*/  LOP3.LUT R12, R81, 0xff, RZ, 0xc0, !PT ;  /* 0x000000ff510c7812 */ /* 0x000fe400078ec0ff */
[----:B------:R-:W-:Y:S02]  /*1bef0*/  PRMT R82, R80, 0x7773, RZ ;  /* 0x0000777350527816 */ /* 0x000fe400000000ff */
[----:B------:R-:W-:Y:S02]  /*1bf00*/  PRMT R92, R12, 0x5410, R7 ;  /* 0x000054100c5c7816 */ /* 0x000fe40000000007 */
[----:B------:R-:W-:Y:S02]  /*1bf10*/  PRMT R80, R80, 0x7772, RZ ;  /* 0x0000777250507816 */ /* 0x000fe400000000ff */
[----:B------:R-:W-:Y:S02]  /*1bf20*/  LOP3.LUT R12, R6, 0xff, RZ, 0xc0, !PT ;  /* 0x000000ff060c7812 */ /* 0x000fe400078ec0ff */
[----:B------:R-:W-:-:S02]  /*1bf30*/  LOP3.LUT R7, R86, 0xffff, RZ, 0xc0, !PT ;  /* 0x0000ffff56077812 */ /* 0x000fc400078ec0ff */
[----:B------:R-:W-:Y:S02]  /*1bf40*/  PRMT R6, R86, 0x7632, R6 ;  /* 0x0000763256067816 */ /* 0x000fe40000000006 */
[----:B------:R-:W-:Y:S02]  /*1bf50*/  SHF.R.U32.HI R15, RZ, 0x18, R81 ;  /* 0x00000018ff0f7819 */ /* 0x000fe40000011651 */
[----:B------:R-:W-:Y:S02]  /*1bf60*/  PRMT R17, R80, 0x5410, R82 ;  /* 0x0000541050117816 */ /* 0x000fe40000000052 */
[----:B------:R-:W-:Y:S02]  /*1bf70*/  LOP3.LUT R14, R86, 0xff, RZ, 0xc0, !PT ;  /* 0x000000ff560e7812 */ /* 0x000fe400078ec0ff */
[----:B------:R-:W-:Y:S02]  /*1bf80*/  SHF.R.U32.HI R7, RZ, 0x8, R7 ;  /* 0x00000008ff077819 */ /* 0x000fe40000011607 */
[----:B------:R-:W-:-:S02]  /*1bf90*/  SHF.R.U32.HI R16, RZ, 0x18, R86 ;  /* 0x00000018ff107819 */ /* 0x000fc40000011656 */
[----:B------:R-:W-:Y:S02]  /*1bfa0*/  LOP3.LUT R6, R6, 0xff, RZ, 0xc0, !PT ;  /* 0x000000ff06067812 */ /* 0x000fe400078ec0ff */
[----:B------:R-:W-:Y:S02]  /*1bfb0*/  PRMT R98, R43, 0x5410, R59 ;  /* 0x000054102b627816 */ /* 0x000fe4000000003b */
[----:B------:R-:W-:Y:S02]  /*1bfc0*/  PRMT R43, R12, 0x5410, R15 ;  /* 0x000054100c2b7816 */ /* 0x000fe4000000000f */
[----:B------:R-:W-:Y:S02]  /*1bfd0*/  PRMT R12, R14, 0x5410, R7 ;  /* 0x000054100e0c7816 */ /* 0x000fe40000000007 */
[----:B------:R-:W-:Y:S02]  /*1bfe0*/  LOP3.LUT R15, R17, 0xff00ff, RZ, 0xc0, !PT ;  /* 0x00ff00ff110f7812 */ /* 0x000fe400078ec0ff */
[----:B------:R-:W-:-:S02]  /*1bff0*/  LOP3.LUT R13, R84, 0xff, RZ, 0xc0, !PT ;  /* 0x000000ff540d7812 */ /* 0x000fc400078ec0ff */
[----:B------:R-:W-:Y:S02]  /*1c000*/  PRMT R7, R6, 0x5410, R16 ;  /* 0x0000541006077816 */ /* 0x000fe40000000010 */
[----:B------:R-:W-:Y:S02]  /*1c010*/  PRMT R13, R13, 0x5410, R104 ;  /* 0x000054100d0d7816 */ /* 0x000fe40000000068 */
[--C-:B------:R-:W-:Y:S02]  /*1c020*/  HSET2.LE.AND R15, R15, R0.reuse, PT ;  /* 0x000000000f0f7233 */ /* 0x100fe40003803000 */
[--C-:B------:R-:W-:Y:S02]  /*1c030*/  HSET2.LE.AND R7, R7, R0.reuse, PT ;  /* 0x0000000007077233 */ /* 0x100fe40003803000 */
[----:B------:R-:W-:Y:S02]  /*1c040*/  HSET2.LE.AND R14, R13, R0, PT ;  /* 0x000000000d0e7233 */ /* 0x000fe40003803000 */
[----:B------:R-:W-:-:S02]  /*1c050*/  LOP3.LUT R15, R252, R15, RZ, 0xc0, !PT ;  /* 0x0000000ffc0f7212 */ /* 0x000fc400078ec0ff */
[----:B------:R-:W4:Y:S01]  /*1c060*/  LDL.LU R252, [R1+0x400] ;  /* 0x0004000001fc7983 */ /* 0x000f220000300800 */
[----:B---3--:R-:W-:-:S03]  /*1c070*/  LOP3.LUT R13, R154, R7, RZ, 0xc0, !PT ;  /* 0x000000079a0d7212 */ /* 0x008fc600078ec0ff */
[----:B------:R-:W3:Y:S01]  /*1c080*/  LDL.LU R154, [R1+0x4] ;  /* 0x00000400019a7983 */ /* 0x000ee20000300800 */
[----:B--2---:R-:W-:-:S03]  /*1c090*/  LOP3.LUT R14, R155, R14, RZ, 0xc0, !PT ;  /* 0x0000000e9b0e7212 */ /* 0x004fc600078ec0ff */
[----:B------:R-:W2:Y:S04]  /*1c0a0*/  LDL.LU R155, [R1] ;  /* 0x00000000019b7983 */ /* 0x000ea80000300800 */
[----:B----4-:R-:W-:Y:S04]  /*1c0b0*/  STG.E.U16 desc[UR24][R150.64+-0xee], R252 ;  /* 0xffff12fc96007986 */ /* 0x010fe8000c101518 */
[----:B---3--:R-:W-:Y:S04]  /*1c0c0*/  STG.E.U16 desc[UR24][R150.64+-0xf0], R154 ;  /* 0xffff109a96007986 */ /* 0x008fe8000c101518 */
[----:B------:R1:W-:Y:S04]  /*1c0d0*/  STG.E.U16 desc[UR24][R238.64+-0xf0], R247 ;  /* 0xffff10f7ee007986 */ /* 0x0003e8000c101518 */
[----:B------:R3:W-:Y:S04]  /*1c0e0*/  STG.E.U16 desc[UR24][R238.64+-0xee], R249 ;  /* 0xffff12f9ee007986 */ /* 0x0007e8000c101518 */
[----:B-1----:R-:W4:Y:S04]  /*1c0f0*/  LDL.LU R247, [R1+0x3fc] ;  /* 0x0003fc0001f77983 */ /* 0x002f280000300800 */
[----:B---3--:R-:W3:Y:S01]  /*1c100*/  LDL.LU R249, [R1+0x3f8] ;  /* 0x0003f80001f97983 */ /* 0x008ee20000300800 */
[C---:B------:R-:W-:Y:S01]  /*1c110*/  PRMT R109, R58.reuse, 0x7771, RZ ;  /* 0x000077713a6d7816 */ /* 0x040fe200000000ff */
[----:B------:R-:W-:Y:S01]  /*1c120*/  IMAD.MOV.U32 R93, RZ, RZ, R24 ;  /* 0x000000ffff5d7224 */ /* 0x000fe200078e0018 */
[----:B------:R-:W-:-:S02]  /*1c130*/  PRMT R106, R58, 0x7773, RZ ;  /* 0x000077733a6a7816 */ /* 0x000fc400000000ff */
[----:B------:R-:W-:Y:S01]  /*1c140*/  PRMT R91, R58, 0x7772, RZ ;  /* 0x000077723a5b7816 */ /* 0x000fe200000000ff */
[----:B------:R-:W-:Y:S01]  /*1c150*/  IMAD.MOV.U32 R105, RZ, RZ, R30 ;  /* 0x000000ffff697224 */ /* 0x000fe200078e001e */
[C---:B------:R-:W-:Y:S02]  /*1c160*/  PRMT R95, R24.reuse, 0x7771, RZ ;  /* 0x00007771185f7816 */ /* 0x040fe400000000ff */
[C---:B------:R-:W-:Y:S02]  /*1c170*/  PRMT R89, R24.reuse, 0x7773, RZ ;  /* 0x0000777318597816 */ /* 0x040fe400000000ff */
[----:B------:R-:W-:Y:S02]  /*1c180*/  PRMT R58, R24, 0x7772, RZ ;  /* 0x00007772183a7816 */ /* 0x000fe400000000ff */
[C---:B------:R-:W-:Y:S01]  /*1c190*/  PRMT R107, R30.reuse, 0x7771, RZ ;  /* 0x000077711e6b7816 */ /* 0x040fe200000000ff */
[----:B------:R-:W1:Y:S01]  /*1c1a0*/  LDSM.16.MT88.4 R24, [R129+0x4c00] ;  /* 0x004c00008118783b */ /* 0x000e620000004200 */
[----:B------:R-:W-:-:S02]  /*1c1b0*/  PRMT R42, R30, 0x7773, RZ ;  /* 0x000077731e2a7816 */ /* 0x000fc400000000ff */
[----:B------:R-:W-:Y:S02]  /*1c1c0*/  PRMT R39, R30, 0x7772, RZ ;  /* 0x000077721e277816 */ /* 0x000fe400000000ff */
[----:B------:R-:W2:Y:S01]  /*1c1d0*/  LDSM.16.MT88.4 R28, [R56+0xc00] ;  /* 0x000c0000381c783b */ /* 0x000ea20000004200 */
[----:B------:R-:W-:Y:S02]  /*1c1e0*/  HSET2.LE.AND R6, R12, R0, PT ;  /* 0x000000000c067233 */ /* 0x000fe40003803000 */
[----:B------:R-:W-:-:S03]  /*1c1f0*/  LOP3.LUT R7, R57, 0xffff, RZ, 0xc0, !PT ;  /* 0x0000ffff39077812 */ /* 0x000fc600078ec0ff */
[----:B------:R-:W-:Y:S02]  /*1c200*/  LOP3.LUT R12, R153, R6, RZ, 0xc0, !PT ;  /* 0x00000006990c7212 */ /* 0x000fe400078ec0ff */
[----:B------:R-:W-:Y:S02]  /*1c210*/  PRMT R6, R57, 0x7632, R6 ;  /* 0x0000763239067816 */ /* 0x000fe40000000006 */
[----:B------:R-:W-:Y:S02]  /*1c220*/  SHF.R.U32.HI R17, RZ, 0x18, R57 ;  /* 0x00000018ff117819 */ /* 0x000fe40000011639 */
[----:B------:R-:W-:Y:S02]  /*1c230*/  LOP3.LUT R16, R37, 0xff, RZ, 0xc0, !PT ;  /* 0x000000ff25107812 */ /* 0x000fe400078ec0ff */
[----:B------:R-:W-:Y:S01]  /*1c240*/  LOP3.LUT R18, R57, 0xff, RZ, 0xc0, !PT ;  /* 0x000000ff39127812 */ /* 0x000fe200078ec0ff */
[C---:B-1----:R-:W-:Y:S08]  /*1c250*/  HMMA.16816.F32 R84, R8.reuse, R26, R48 ;  /* 0x0000001a0854723c */ /* 0x042ff00000001830 */
[C---:B------:R-:W-:Y:S08]  /*1c260*/  HMMA.16816.F32 R80, R8.reuse, R24, R32 ;  /* 0x000000180850723c */ /* 0x040ff00000001820 */
[C---:B--2---:R-:W-:Y:S08]  /*1c270*/  HMMA.16816.F32 R48, R8.reuse, R28, R52 ;  /* 0x0000001c0830723c */ /* 0x044ff00000001834 */
[----:B------:R-:W-:Y:S01]  /*1c280*/  HMMA.16816.F32 R72, R8, R30, R44 ;  /* 0x0000001e0848723c */ /* 0x000fe2000000182c */
[----:B------:R-:W-:-:S02]  /*1c290*/  PRMT R10, R37, 0x7632, R10 ;  /* 0x00007632250a7816 */ /* 0x000fc4000000000a */
[----:B------:R-:W-:Y:S02]  /*1c2a0*/  SHF.R.U32.HI R11, RZ, 0x8, R7 ;  /* 0x00000008ff0b7819 */ /* 0x000fe40000011607 */
[----:B------:R-:W-:Y:S02]  /*1c2b0*/  LOP3.LUT R9, R6, 0xff, RZ, 0xc0, !PT ;  /* 0x000000ff06097812 */ /* 0x000fe400078ec0ff */
[----:B------:R-:W-:Y:S02]  /*1c2c0*/  SHF.R.U32.HI R6, RZ, 0x18, R37 ;  /* 0x00000018ff067819 */ /* 0x000fe40000011625 */
[----:B------:R-:W-:Y:S02]  /*1c2d0*/  LOP3.LUT R7, R10, 0xff, RZ, 0xc0, !PT ;  /* 0x000000ff0a077812 */ /* 0x000fe400078ec0ff */
[----:B------:R-:W-:Y:S02]  /*1c2e0*/  LOP3.LUT R8, R37, 0xffff, RZ, 0xc0, !PT ;  /* 0x0000ffff25087812 */ /* 0x000fe400078ec0ff */
[----:B------:R-:W-:-:S02]  /*1c2f0*/  PRMT R19, R7, 0x5410, R6 ;  /* 0x0000541007137816 */ /* 0x000fc40000000006 */
[C---:B------:R-:W-:Y:S02]  /*1c300*/  LOP3.LUT R7, R36.reuse, 0xffff, RZ, 0xc0, !PT ;  /* 0x0000ffff24077812 */ /* 0x040fe400078ec0ff */
[----:B------:R-:W-:Y:S02]  /*1c310*/  PRMT R6, R36, 0x7632, R6 ;  /* 0x0000763224067816 */ /* 0x000fe40000000006 */
[----:B------:R-:W-:Y:S02]  /*1c320*/  SHF.R.U32.HI R8, RZ, 0x8, R8 ;  /* 0x00000008ff087819 */ /* 0x000fe40000011608 */
[----:B------:R-:W-:Y:S02]  /*1c330*/  PRMT R100, R9, 0x5410, R17 ;  /* 0x0000541009647816 */ /* 0x000fe40000000011 */
[----:B------:R-:W-:Y:S02]  /*1c340*/  SHF.R.U32.HI R9, RZ, 0x8, R7 ;  /* 0x00000008ff097819 */ /* 0x000fe40000011607 */
[----:B------:R-:W-:-:S02]  /*1c350*/  LOP3.LUT R7, R108, 0xff, RZ, 0xc0, !PT ;  /* 0x000000ff6c077812 */ /* 0x000fc400078ec0ff */
[----:B------:R-:W-:Y:S02]  /*1c360*/  SHF.R.U32.HI R10, RZ, 0x18, R36 ;  /* 0x00000018ff0a7819 */ /* 0x000fe40000011624 */
[----:B------:R-:W-:Y:S02]  /*1c370*/  LOP3.LUT R6, R6, 0xff, RZ, 0xc0, !PT ;  /* 0x000000ff06067812 */ /* 0x000fe400078ec0ff */
[----:B------:R-:W-:Y:S02]  /*1c380*/  PRMT R20, R16, 0x5410, R8 ;  /* 0x0000541010147816 */ /* 0x000fe40000000008 */
[----:B------:R-:W-:Y:S02]  /*1c390*/  PRMT R99, R18, 0x5410, R11 ;  /* 0x0000541012637816 */ /* 0x000fe4000000000b */
[----:B------:R-:W-:Y:S02]  /*1c3a0*/  LOP3.LUT R8, R110, 0xff, RZ, 0xc0, !PT ;  /* 0x000000ff6e087812 */ /* 0x000fe400078ec0ff */
[----:B------:R-:W-:-:S02]  /*1c3b0*/  LOP3.LUT R11, R36, 0xff, RZ, 0xc0, !PT ;  /* 0x000000ff240b7812 */ /* 0x000fc400078ec0ff */
[----:B------:R-:W-:Y:S02]  /*1c3c0*/  PRMT R109, R7, 0x5410, R109 ;  /* 0x00005410076d7816 */ /* 0x000fe4000000006d */
[----:B------:R-:W-:Y:S02]  /*1c3d0*/  PRMT R96, R6, 0x5410, R10 ;  /* 0x0000541006607816 */ /* 0x000fe4000000000a */
[----:B------:R-:W-:Y:S02]  /*1c3e0*/  LOP3.LUT R7, R90, 0xffff, RZ, 0xc0, !PT ;  /* 0x0000ffff5a077812 */ /* 0x000fe400078ec0ff */
[----:B------:R-:W-:Y:S02]  /*1c3f0*/  PRMT R101, R58, 0x5410, R89 ;  /* 0x000054103a657816 */ /* 0x000fe40000000059 */
[----:B------:R-:W-:Y:S02]  /*1c400*/  PRMT R6, R90, 0x7632, R6 ;  /* 0x000076325a067816 */ /* 0x000fe40000000006 */
[----:B------:R-:W-:-:S02]  /*1c410*/  PRMT R89, R8, 0x5410, R111 ;  /* 0x0000541008597816 */ /* 0x000fc4000000006f */
[----:B------:R-:W-:Y:S02]  /*1c420*/  PRMT R97, R11, 0x5410, R9 ;  /* 0x000054100b617816 */ /* 0x000fe40000000009 */
[----:B------:R-:W-:Y:S02]  /*1c430*/  LOP3.LUT R8, R88, 0xffff, RZ, 0xc0, !PT ;  /* 0x0000ffff58087812 */ /* 0x000fe400078ec0ff */
[----:B------:R-:W-:Y:S02]  /*1c440*/  SHF.R.U32.HI R9, RZ, 0x8, R7 ;  /* 0x00000008ff097819 */ /* 0x000fe40000011607 */
[----:B------:R-:W-:Y:S02]  /*1c450*/  SHF.R.U32.HI R11, RZ, 0x18, R90 ;  /* 0x00000018ff0b7819 */ /* 0x000fe4000001165a */
[----:B------:R-:W-:Y:S02]  /*1c460*/  LOP3.LUT R7, R6, 0xff, RZ, 0xc0, !PT ;  /* 0x000000ff06077812 */ /* 0x000fe400078ec0ff */
[----:B------:R-:W-:-:S02]  /*1c470*/  LOP3.LUT R10, R88, 0xff, RZ, 0xc0, !PT ;  /* 0x000000ff580a7812 */ /* 0x000fc400078ec0ff */
[----:B------:R-:W-:Y:S02]  /*1c480*/  SHF.R.U32.HI R6, RZ, 0x8, R8 ;  /* 0x00000008ff067819 */ /* 0x000fe40000011608 */
[----:B------:R-:W-:Y:S02]  /*1c490*/  LOP3.LUT R16, R90, 0xff, RZ, 0xc0, !PT ;  /* 0x000000ff5a107812 */ /* 0x000fe400078ec0ff */
[----:B------:R-:W-:Y:S02]  /*1c4a0*/  PRMT R58, R7, 0x5410, R11 ;  /* 0x00005410073a7816 */ /* 0x000fe4000000000b */
[----:B------:R-:W-:Y:S01]  /*1c4b0*/  LOP3.LUT R11, R134, 0xff00ff, RZ, 0xc0, !PT ;  /* 0x00ff00ff860b7812 */ /* 0x000fe200078ec0ff */
[----:B------:R-:W-:Y:S01]  /*1c4c0*/  IMAD.MOV.U32 R8, RZ, RZ, R135 ;  /* 0x000000ffff087224 */ /* 0x000fe200078e0087 */
[----:B------:R-:W-:Y:S02]  /*1c4d0*/  PRMT R90, R10, 0x5410, R6 ;  /* 0x000054100a5a7816 */ /* 0x000fe40000000006 */
[----:B------:R-:W-:-:S02]  /*1c4e0*/  LOP3.LUT R17, R93, 0xff, RZ, 0xc0, !PT ;  /* 0x000000ff5d117812 */ /* 0x000fc400078ec0ff */
[----:B------:R-:W-:Y:S01]  /*1c4f0*/  PRMT R59, R16, 0x5410, R9 ;  /* 0x00005410103b7816 */ /* 0x000fe20000000009 */
[----:B------:R-:W-:Y:S01]  /*1c500*/  IMAD.MOV.U32 R9, RZ, RZ, R133 ;  /* 0x000000ffff097224 */ /* 0x000fe200078e0085 */
[--C-:B------:R-:W-:Y:S02]  /*1c510*/  HSET2.LE.AND R6, R20, R0.reuse, PT ;  /* 0x0000000014067233 */ /* 0x100fe40003803000 */
[--C-:B------:R-:W-:Y:S01]  /*1c520*/  HSET2.LE.AND R7, R19, R0.reuse, PT ;  /* 0x0000000013077233 */ /* 0x100fe20003803000 */
[----:B------:R-:W-:Y:S01]  /*1c530*/  HMMA.16816.F32 R44, R12, R24, R60 ;  /* 0x000000180c2c723c */ /* 0x000fe2000000183c */
[--C-:B------:R-:W-:Y:S01]  /*1c540*/  HSET2.LE.AND R11, R11, R0.reuse, PT ;  /* 0x000000000b0b7233 */ /* 0x100fe20003803000 */
[----:B------:R-:W-:Y:S01]  /*1c550*/  IMAD.MOV.U32 R16, RZ, RZ, R131 ;  /* 0x000000ffff107224 */ /* 0x000fe200078e0083 */
[----:B------:R-:W-:Y:S01]  /*1c560*/  PRMT R95, R17, 0x5410, R95 ;  /* 0x00005410115f7816 */ /* 0x000fe2000000005f */
[----:B------:R-:W-:Y:S01]  /*1c570*/  IMAD.MOV.U32 R17, RZ, RZ, R128 ;  /* 0x000000ffff117224 */ /* 0x000fe200078e0080 */
[----:B------:R-:W-:-:S03]  /*1c580*/  HSET2.LE.AND R10, R94, R0, PT ;  /* 0x000000005e0a7233 */ /* 0x000fc60003803000 */
[C---:B------:R-:W-:Y:S01]  /*1c590*/  HMMA.16816.F32 R32, R12.reuse, R26, R64 ;  /* 0x0000001a0c20723c */ /* 0x040fe20000001840 */
[----:B------:R-:W-:Y:S01]  /*1c5a0*/  LOP3.LUT R8, R8, R6, RZ, 0xc0, !PT ;  /* 0x0000000608087212 */ /* 0x000fe200078ec0ff */
[----:B------:R1:W-:Y:S01]  /*1c5b0*/  STG.E.U16 desc[UR24][R4.64+-0xf0], R245 ;  /* 0xffff10f504007986 */ /* 0x0003e2000c101518 */
[----:B------:R-:W-:Y:S02]  /*1c5c0*/  LOP3.LUT R9, R9, R7, RZ, 0xc0, !PT ;  /* 0x0000000709097212 */ /* 0x000fe400078ec0ff */
[----:B------:R-:W-:Y:S01]  /*1c5d0*/  PRMT R6, R41, 0x7632, R6 ;  /* 0x0000763229067816 */ /* 0x000fe20000000006 */
[----:B------:R2:W-:Y:S02]  /*1c5e0*/  STG.E.U16 desc[UR24][R4.64+-0xee], R251 ;  /* 0xffff12fb04007986 */ /* 0x0005e4000c101518 */
[----:B------:R-:W-:Y:S01]  /*1c5f0*/  HMMA.16816.F32 R64, R12, R28, R68 ;  /* 0x0000001c0c40723c */ /* 0x000fe20000001844 */
[----:B------:R-:W-:Y:S01]  /*1c600*/  LOP3.LUT R18, R105, 0xff, RZ, 0xc0, !PT ;  /* 0x000000ff69127812 */ /* 0x000fe200078ec0ff */
[----:B------:R-:W3:Y:S01]  /*1c610*/  LDSM.16.MT88.4 R24, [R129+0x5000] ;  /* 0x005000008118783b */ /* 0x000ee20000004200 */
[----:B------:R-:W-:-:S05]  /*1c620*/  LOP3.LUT R7, R41, 0xffff, RZ, 0xc0, !PT ;  /* 0x0000ffff29077812 */ /* 0x000fca00078ec0ff */
[----:B------:R-:W-:Y:S01]  /*1c630*/  HMMA.16816.F32 R60, R12, R30, R76 ;  /* 0x0000001e0c3c723c */ /* 0x000fe2000000184c */
[----:B------:R-:W-:Y:S02]  /*1c640*/  PRMT R12, R88, 0x7632, R12 ;  /* 0x00007632580c7816 */ /* 0x000fe4000000000c */
[----:B------:R-:W-:Y:S02]  /*1c650*/  LOP3.LUT R11, R16, R11, RZ, 0xc0, !PT ;  /* 0x0000000b100b7212 */ /* 0x000fe400078ec0ff */
[----:B------:R-:W-:Y:S02]  /*1c660*/  LOP3.LUT R10, R17, R10, RZ, 0xc0, !PT ;  /* 0x0000000a110a7212 */ /* 0x000fe400078ec0ff */
[----:B------:R-:W-:Y:S01]  /*1c670*/  SHF.R.U32.HI R19, RZ, 0x18, R41 ;  /* 0x00000018ff137819 */ /* 0x000fe20000011629 */
[----:B-1----:R-:W3:Y:S01]  /*1c680*/  LDL.LU R245, [R1+0x3f4] ;  /* 0x0003f40001f57983 */ /* 0x002ee20000300800 */
[C---:B------:R-:W-:Y:S02]  /*1c690*/  PRMT R15, R40.reuse, 0x7632, R15 ;  /* 0x00007632280f7816 */ /* 0x040fe4000000000f */
[----:B------:R-:W-:Y:S01]  /*1c6a0*/  LOP3.LUT R13, R40, 0xffff, RZ, 0xc0, !PT ;  /* 0x0000ffff280d7812 */ /* 0x000fe200078ec0ff */
[----:B--2---:R-:W2:Y:S01]  /*1c6b0*/  LDL.LU R251, [R1+0x3f0] ;  /* 0x0003f00001fb7983 */ /* 0x004ea20000300800 */
[----:B------:R-:W-:-:S02]  /*1c6c0*/  LOP3.LUT R16, R12, 0xff, RZ, 0xc0, !PT ;  /* 0x000000ff0c107812 */ /* 0x000fc400078ec0ff */
[----:B------:R-:W-:Y:S02]  /*1c6d0*/  LOP3.LUT R12, R6, 0xff, RZ, 0xc0, !PT ;  /* 0x000000ff060c7812 */ /* 0x000fe400078ec0ff */
[----:B------:R-:W-:Y:S02]  /*1c6e0*/  SHF.R.U32.HI R21, RZ, 0x18, R88 ;  /* 0x00000018ff157819 */ /* 0x000fe40000011658 */
[----:B------:R-:W-:Y:S01]  /*1c6f0*/  LOP3.LUT R20, R41, 0xff, RZ, 0xc0, !PT ;  /* 0x000000ff29147812 */ /* 0x000fe200078ec0ff */
[----:B------:R-:W-:Y:S01]  /*1c700*/  STG.E.U16 desc[UR24][R2.64+-0xde], R155 ;  /* 0xffff229b02007986 */ /* 0x000fe2000c101518 */
[----:B------:R-:W-:Y:S02]  /*1c710*/  PRMT R57, R18, 0x5410, R107 ;  /* 0x0000541012397816 */ /* 0x000fe4000000006b */
[----:B------:R-:W-:Y:S01]  /*1c720*/  SHF.R.U32.HI R17, RZ, 0x18, R40 ;  /* 0x00000018ff117819 */ /* 0x000fe20000011628 */
[----:B------:R-:W-:Y:S01]  /*1c730*/  LDSM.16.MT88.4 R28, [R129+0x5400] ;  /* 0x00540000811c783b */ /* 0x000fe20000004200 */
[----:B------:R-:W-:-:S02]  /*1c740*/  SHF.R.U32.HI R14, RZ, 0x8, R7 ;  /* 0x00000008ff0e7819 */ /* 0x000fc40000011607 */
[----:B------:R-:W-:Y:S02]  /*1c750*/  LOP3.LUT R6, R15, 0xff, RZ, 0xc0, !PT ;  /* 0x000000ff0f067812 */ /* 0x000fe400078ec0ff */
[----:B------:R-:W-:Y:S02]  /*1c760*/  LOP3.LUT R18, R40, 0xff, RZ, 0xc0, !PT ;  /* 0x000000ff28127812 */ /* 0x000fe400078ec0ff */
[----:B------:R-:W-:Y:S02]  /*1c770*/  SHF.R.U32.HI R7, RZ, 0x8, R13 ;  /* 0x00000008ff077819 */ /* 0x000fe4000001160d */
[----:B------:R-:W-:Y:S02]  /*1c780*/  PRMT R77, R6, 0x5410, R17 ;  /* 0x00005410064d7816 */ /* 0x000fe40000000011 */
[----:B------:R-:W-:Y:S02]  /*1c790*/  PRMT R76, R18, 0x5410, R7 ;  /* 0x00005410124c7816 */ /* 0x000fe40000000007 */
[----:B------:R-:W-:-:S02]  /*1c7a0*/  HSET2.LE.AND R6, R92, R0, PT ;  /* 0x000000005c067233 */ /* 0x000fc40003803000 */
[----:B------:R-:W-:Y:S02]  /*1c7b0*/  HSET2.LE.AND R7, R43, R0, PT ;  /* 0x000000002b077233 */ /* 0x000fe40003803000 */
[----:B------:R-:W-:-:S03]  /*1c7c0*/  PRMT R19, R12, 0x5410, R19 ;  /* 0x000054100c137816 */ /* 0x000fc60000000013 */
[----:B----4-:R-:W-:Y:S02]  /*1c7d0*/  LOP3.LUT R13, R247, R7, RZ, 0xc0, !PT ;  /* 0x00000007f70d7212 */ /* 0x010fe400078ec0ff */
[----:B---3--:R-:W-:Y:S02]  /*1c7e0*/  LOP3.LUT R12, R249, R6, RZ, 0xc0, !PT ;  /* 0x00000006f90c7212 */ /* 0x008fe400078ec0ff */
[----:B------:R-:W3:Y:S04]  /*1c7f0*/  LDL.LU R249, [R1+0x3ec] ;  /* 0x0003ec0001f97983 */ /* 0x000ee80000300800 */
[----:B------:R-:W4:Y:S01]  /*1c800*/  LDL.LU R247, [R1+0x3e8] ;  /* 0x0003e80001f77983 */ /* 0x000f220000300800 */
[----:B------:R-:W-:Y:S02]  /*1c810*/  LOP3.LUT R15, R149, 0xff00ff, RZ, 0xc0, !PT ;  /* 0x00ff00ff950f7812 */ /* 0x000fe400078ec0ff */
[----:B------:R-:W-:-:S02]  /*1c820*/  PRMT R78, R16, 0x5410, R21 ;  /* 0x00005410104e7816 */ /* 0x000fc40000000015 */
[----:B------:R-:W-:Y:S02]  /*1c830*/  PRMT R16, R20, 0x5410, R14 ;  /* 0x0000541014107816 */ /* 0x000fe4000000000e */
[--C-:B------:R-:W-:Y:S01]  /*1c840*/  HSET2.LE.AND R14, R148, R0.reuse, PT ;  /* 0x00000000940e7233 */ /* 0x100fe20003803000 */
[----:B------:R-:W-:Y:S01]  /*1c850*/  IMAD.WIDE R6, R175, 0x70, R150 ;  /* 0x00000070af067825 */ /* 0x000fe200078e0296 */
[----:B------:R-:W-:-:S03]  /*1c860*/  HSET2.LE.AND R15, R15, R0, PT ;  /* 0x000000000f0f7233 */ /* 0x000fc60003803000 */
[----:B------:R-:W-:Y:S02]  /*1c870*/  LOP3.LUT R14, R250, R14, RZ, 0xc0, !PT ;  /* 0x0000000efa0e7212 */ /* 0x000fe400078ec0ff */
[----:B------:R-:W4:Y:S01]  /*1c880*/  LDL.LU R250, [R1+0x3e4] ;  /* 0x0003e40001fa7983 */ /* 0x000f220000300800 */
[----:B------:R-:W-:-:S03]  /*1c890*/  LOP3.LUT R15, R248, R15, RZ, 0xc0, !PT ;  /* 0x0000000ff80f7212 */ /* 0x000fc600078ec0ff */
[----:B------:R-:W4:Y:S04]  /*1c8a0*/  LDL.LU R248, [R1+0x3e0] ;  /* 0x0003e00001f87983 */ /* 0x000f280000300800 */
[----:B--2---:R-:W-:Y:S04]  /*1c8b0*/  STG.E.U16 desc[UR24][R2.64+-0xe0], R251 ;  /* 0xffff20fb02007986 */ /* 0x004fe8000c101518 */
[----:B---3--:R-:W-:Y:S04]  /*1c8c0*/  STG.E.U16 desc[UR24][R150.64+-0xe0], R249 ;  /* 0xffff20f996007986 */ /* 0x008fe8000c101518 */
[----:B----4-:R-:W-:Y:S04]  /*1c8d0*/  STG.E.U16 desc[UR24][R150.64+-0xde], R247 ;  /* 0xffff22f796007986 */ /* 0x010fe8000c101518 */
[----:B------:R1:W-:Y:S04]  /*1c8e0*/  STG.E.U16 desc[UR24][R6.64+-0xe0], R246 ;  /* 0xffff20f606007986 */ /* 0x0003e8000c101518 */
[----:B-1----:R-:W2:Y:S01]  /*1c8f0*/  LDL.LU R246, [R1+0x3dc] ;  /* 0x0003dc0001f67983 */ /* 0x002ea20000300800 */
[----:B------:R-:W-:-:S02]  /*1c900*/  PRMT R106, R91, 0x5410, R106 ;  /* 0x000054105b6a7816 */ /* 0x000fc4000000006a */
[----:B------:R-:W-:Y:S02]  /*1c910*/  PRMT R91, R39, 0x5410, R42 ;  /* 0x00005410275b7816 */ /* 0x000fe4000000002a */
[----:B------:R-:W1:Y:S01]  /*1c920*/  LDSM.16.MT88.4 R36, [R56+0x1000] ;  /* 0x001000003824783b */ /* 0x000e620000004200 */
[C---:B------:R-:W-:Y:S08]  /*1c930*/  HMMA.16816.F32 R52, R8.reuse, R24, R80 ;  /* 0x000000180834723c */ /* 0x040ff00000001850 */
[C---:B------:R-:W-:Y:S01]  /*1c940*/  HMMA.16816.F32 R20, R8.reuse, R26, R84 ;  /* 0x0000001a0814723c */ /* 0x040fe20000001854 */
[----:B------:R3:W-:Y:S04]  /*1c950*/  STG.E.U16 desc[UR24][R6.64+-0xde], R229 ;  /* 0xffff22e506007986 */ /* 0x0007e8000c101518 */
[----:B------:R4:W-:Y:S04]  /*1c960*/  STG.E.U16 desc[UR24][R4.64+-0xe0], R231 ;  /* 0xffff20e704007986 */ /* 0x0009e8000c101518 */
[----:B------:R4:W-:Y:S04]  /*1c970*/  STG.E.U16 desc[UR24][R4.64+-0xde], R236 ;  /* 0xffff22ec04007986 */ /* 0x0009e8000c101518 */
[----:B------:R-:W-:Y:S04]  /*1c980*/  STG.E.U16 desc[UR24][R2.64+-0xd0], R248 ;  /* 0xffff30f802007986 */ /* 0x000fe8000c101518 */
[----:B------:R-:W-:Y:S04]  /*1c990*/  STG.E.U16 desc[UR24][R2.64+-0xce], R250 ;  /* 0xffff32fa02007986 */ /* 0x000fe8000c101518 */
[----:B---3--:R-:W3:Y:S01]  /*1c9a0*/  LDL.LU R229, [R1+0x3d8] ;  /* 0x0003d80001e57983 */ /* 0x008ee20000300800 */
[C---:B-1----:R-:W-:Y:S03]  /*1c9b0*/  HMMA.16816.F32 R48, R8.reuse, R36, R48 ;  /* 0x000000240830723c */ /* 0x042fe60000001830 */
[----:B----4-:R-:W4:Y:S04]  /*1c9c0*/  LDL.LU R231, [R1+0x3d4] ;  /* 0x0003d40001e77983 */ /* 0x010f280000300800 */
[----:B------:R-:W3:Y:S01]  /*1c9d0*/  LDL.LU R236, [R1+0x3d0] ;  /* 0x0003d00001ec7983 */ /* 0x000ee20000300800 */
[----:B------:R-:W-:Y:S01]  /*1c9e0*/  HMMA.16816.F32 R40, R8, R38, R72 ;  /* 0x000000260828723c */ /* 0x000fe20000001848 */
[----:B------:R-:W-:-:S04]  /*1c9f0*/  IMAD.WIDE R8, R175, -0x70, R6 ;  /* 0xffffff90af087825 */ /* 0x000fc800078e0206 */
[----:B------:R-:W-:Y:S01]  /*1ca00*/  IMAD.WIDE R6, R175, 0x70, R8 ;  /* 0x00000070af067825 */ /* 0x000fe200078e0208 */
[----:B------:R-:W-:Y:S04]  /*1ca10*/  STG.E.U16 desc[UR24][R8.64+-0xce], R245 ;  /* 0xffff32f508007986 */ /* 0x000fe8000c101518 */
[----:B--2---:R-:W-:Y:S04]  /*1ca20*/  STG.E.U16 desc[UR24][R8.64+-0xd0], R246 ;  /* 0xffff30f608007986 */ /* 0x004fe8000c101518 */
[----:B------:R1:W-:Y:S04]  /*1ca30*/  STG.E.U16 desc[UR24][R6.64+-0xd0], R240 ;  /* 0xffff30f006007986 */ /* 0x0003e8000c101518 */
[----:B------:R2:W-:Y:S04]  /*1ca40*/  STG.E.U16 desc[UR24][R6.64+-0xce], R243 ;  /* 0xffff32f306007986 */ /* 0x0005e8000c101518 */
[----:B------:R2:W-:Y:S04]  /*1ca50*/  STG.E.U16 desc[UR24][R4.64+-0xd0], R244 ;  /* 0xffff30f404007986 */ /* 0x0005e8000c101518 */
[----:B-1----:R-:W4:Y:S04]  /*1ca60*/  LDL.LU R240, [R1+0x3cc] ;  /* 0x0003cc0001f07983 */ /* 0x002f280000300800 */
[----:B--2---:R-:W2:Y:S04]  /*1ca70*/  LDL.LU R243, [R1+0x3c8] ;  /* 0x0003c80001f37983 */ /* 0x004ea80000300800 */
[----:B------:R-:W3:Y:S01]  /*1ca80*/  LDL.LU R244, [R1+0x3c4] ;  /* 0x0003c40001f47983 */ /* 0x000ee20000300800 */
[----:B------:R-:W-:-:S02]  /*1ca90*/  LOP3.LUT R8, R91, 0xff00ff, RZ, 0xc0, !PT ;  /* 0x00ff00ff5b087812 */ /* 0x000fc400078ec0ff */
[----:B------:R-:W-:-:S03]  /*1caa0*/  HSET2.LE.AND R11, R19, R0, PT ;  /* 0x00000000130b7233 */ /* 0x000fc60003803000 */
[--C-:B------:R-:W-:Y:S01]  /*1cab0*/  HSET2.LE.AND R19, R8, R0.reuse, PT ;  /* 0x0000000008137233 */ /* 0x100fe20003803000 */
[C---:B------:R-:W-:Y:S01]  /*1cac0*/  IMAD.WIDE R8, R175.reuse, -0x70, R6 ;  /* 0xffffff90af087825 */ /* 0x040fe200078e0206 */
[----:B------:R1:W-:Y:S03]  /*1cad0*/  STG.E.U16 desc[UR24][R4.64+-0xce], R230 ;  /* 0xffff32e604007986 */ /* 0x0003e6000c101518 */
[----:B------:R-:W-:Y:S01]  /*1cae0*/  IMAD.WIDE R6, R175, 0x70, R8 ;  /* 0x00000070af067825 */ /* 0x000fe200078e0208 */
[----:B-1----:R-:W4:Y:S04]  /*1caf0*/  LDL.LU R230, [R1+0x3c0] ;  /* 0x0003c00001e67983 */ /* 0x002f280000300800 */
[----:B--2---:R-:W-:Y:S04]  /*1cb00*/  STG.E.U16 desc[UR24][R2.64+-0xbe], R243 ;  /* 0xffff42f302007986 */ /* 0x004fe8000c101518 */
[----:B---3--:R-:W-:Y:S04]  /*1cb10*/  STG.E.U16 desc[UR24][R2.64+-0xc0], R244 ;  /* 0xffff40f402007986 */ /* 0x008fe8000c101518 */
[----:B----4-:R-:W-:Y:S04]  /*1cb20*/  STG.E.U16 desc[UR24][R8.64+-0xc0], R240 ;  /* 0xffff40f008007986 */ /* 0x010fe8000c101518 */
[----:B------:R-:W-:Y:S04]  /*1cb30*/  STG.E.U16 desc[UR24][R8.64+-0xbe], R236 ;  /* 0xffff42ec08007986 */ /* 0x000fe8000c101518 */
[----:B------:R1:W-:Y:S04]  /*1cb40*/  STG.E.U16 desc[UR24][R6.64+-0xc0], R228 ;  /* 0xffff40e406007986 */ /* 0x0003e8000c101518 */
[----:B-1----:R-:W2:Y:S01]  /*1cb50*/  LDL.LU R228, [R1+0x3bc] ;  /* 0x0003bc0001e47983 */ /* 0x002ea20000300800 */
[----:B------:R-:W-:Y:S01]  /*1cb60*/  HMMA.16816.F32 R44, R12, R24, R44 ;  /* 0x000000180c2c723c */ /* 0x000fe2000000182c */
[----:B------:R-:W-:Y:S01]  /*1cb70*/  IMAD.MOV.U32 R17, RZ, RZ, R141 ;  /* 0x000000ffff117224 */ /* 0x000fe200078e008d */
[--C-:B------:R-:W-:Y:S01]  /*1cb80*/  HSET2.LE.AND R10, R16, R0.reuse, PT ;  /* 0x00000000100a7233 */ /* 0x100fe20003803000 */
[----:B------:R-:W-:Y:S01]  /*1cb90*/  IMAD.MOV.U32 R24, RZ, RZ, R139 ;  /* 0x000000ffff187224 */ /* 0x000fe200078e008b */
[----:B------:R-:W-:Y:S01]  /*1cba0*/  HSET2.LE.AND R18, R57, R0, PT ;  /* 0x0000000039127233 */ /* 0x000fe20003803000 */
[----:B------:R-:W-:-:S02]  /*1cbb0*/  IMAD.MOV.U32 R25, RZ, RZ, R137 ;  /* 0x000000ffff197224 */ /* 0x000fc400078e0089 */
[----:B------:R-:W-:Y:S01]  /*1cbc0*/  IMAD.WIDE R8, R175, -0x70, R6 ;  /* 0xffffff90af087825 */ /* 0x000fe200078e0206 */
[----:B------:R-:W-:Y:S01]  /*1cbd0*/  HMMA.16816.F32 R72, R12, R26, R32 ;  /* 0x0000001a0c48723c */ /* 0x000fe20000001820 */
[----:B------:R-:W-:Y:S01]  /*1cbe0*/  LOP3.LUT R16, R17, R10, RZ, 0xc0, !PT ;  /* 0x0000000a11107212 */ /* 0x000fe200078ec0ff */
[----:B------:R1:W-:Y:S01]  /*1cbf0*/  STG.E.U16 desc[UR24][R6.64+-0xbe], R180 ;  /* 0xffff42b406007986 */ /* 0x0003e2000c101518 */
[----:B------:R-:W-:Y:S01]  /*1cc00*/  IMAD.MOV.U32 R26, RZ, RZ, R136 ;  /* 0x000000ffff1a7224 */ /* 0x000fe200078e0088 */
[----:B------:R-:W-:Y:S02]  /*1cc10*/  LOP3.LUT R17, R24, R11, RZ, 0xc0, !PT ;  /* 0x0000000b18117212 */ /* 0x000fe400078ec0ff */
[----:B------:R-:W-:Y:S01]  /*1cc20*/  LOP3.LUT R18, R25, R18, RZ, 0xc0, !PT ;  /* 0x0000001219127212 */ /* 0x000fe200078ec0ff */
[----:B------:R3:W-:Y:S01]  /*1cc30*/  STG.E.U16 desc[UR24][R4.64+-0xc0], R199 ;  /* 0xffff40c704007986 */ /* 0x0007e2000c101518 */
[----:B------:R-:W-:-:S03]  /*1cc40*/  LOP3.LUT R19, R26, R19, RZ, 0xc0, !PT ;  /* 0x000000131a137212 */ /* 0x000fc600078ec0ff */
[----:B------:R-:W-:Y:S04]  /*1cc50*/  STG.E.U16 desc[UR24][R4.64+-0xbe], R234 ;  /* 0xffff42ea04007986 */ /* 0x000fe8000c101518 */
[----:B------:R-:W-:Y:S04]  /*1cc60*/  STG.E.U16 desc[UR24][R2.64+-0xb0], R230 ;  /* 0xffff50e602007986 */ /* 0x000fe8000c101518 */
[----:B------:R-:W-:Y:S04]  /*1cc70*/  STG.E.U16 desc[UR24][R2.64+-0xae], R231 ;  /* 0xffff52e702007986 */ /* 0x000fe8000c101518 */
[----:B------:R-:W-:Y:S01]  /*1cc80*/  STG.E.U16 desc[UR24][R8.64+-0xb0], R229 ;  /* 0xffff50e508007986 */ /* 0x000fe2000c101518 */
[----:B------:R-:W-:Y:S03]  /*1cc90*/  HMMA.16816.F32 R68, R12, R36, R64 ;  /* 0x000000240c44723c */ /* 0x000fe60000001840 */
[----:B------:R-:W4:Y:S01]  /*1cca0*/  LDSM.16.MT88.4 R32, [R56+0x1400] ;  /* 0x001400003820783b */ /* 0x000f220000004200 */
[----:B-1----:R-:W-:-:S03]  /*1ccb0*/  IMAD.WIDE R6, R175, 0x70, R8 ;  /* 0x00000070af067825 */ /* 0x002fc600078e0208 */
[----:B------:R-:W4:Y:S01]  /*1ccc0*/  LDL.LU R180, [R1+0x3b8] ;  /* 0x0003b80001b47983 */ /* 0x000f220000300800 */
[----:B------:R-:W-:Y:S03]  /*1ccd0*/  HMMA.16816.F32 R64, R16, R30, R20 ;  /* 0x0000001e1040723c */ /* 0x000fe60000001814 */
[----:B---3--:R-:W3:Y:S01]  /*1cce0*/  LDL.LU R199, [R1+0x3b4] ;  /* 0x0003b40001c77983 */ /* 0x008ee20000300800 */
[----:B------:R-:W-:Y:S02]  /*1ccf0*/  LOP3.LUT R11, R98, 0xff00ff, RZ, 0xc0, !PT ;  /* 0x00ff00ff620b7812 */ /* 0x000fe400078ec0ff */
[--C-:B------:R-:W-:Y:S01]  /*1cd00*/  HSET2.LE.AND R10, R89, R0.reuse, PT ;  /* 0x00000000590a7233 */ /* 0x100fe20003803000 */
[----:B------:R-:W1:Y:S04]  /*1cd10*/  LDSM.16.MT88.4 R24, [R129+0x5800] ;  /* 0x005800008118783b */ /* 0x000e680000004200 */
[----:B--2---:R2:W-:Y:S04]  /*1cd20*/  STG.E.U16 desc[UR24][R8.64+-0xae], R228 ;  /* 0xffff52e408007986 */ /* 0x0045e8000c101518 */
[----:B------:R-:W-:Y:S04]  /*1cd30*/  STG.E.U16 desc[UR24][R6.64+-0xb0], R233 ;  /* 0xffff50e906007986 */ /* 0x000fe8000c101518 */
[----:B------:R-:W-:Y:S04]  /*1cd40*/  STG.E.U16 desc[UR24][R6.64+-0xae], R232 ;  /* 0xffff52e806007986 */ /* 0x000fe8000c101518 */
[----:B------:R1:W-:Y:S01]  /*1cd50*/  STG.E.U16 desc[UR24][R4.64+-0xb0], R200 ;  /* 0xffff50c804007986 */ /* 0x0003e2000c101518 */
[----:B--2---:R-:W-:-:S02]  /*1cd60*/  HSET2.LE.AND R8, R59, R0, PT ;  /* 0x000000003b087233 */ /* 0x004fc40003803000 */
[----:B------:R-:W-:-:S03]  /*1cd70*/  HSET2.LE.AND R9, R58, R0, PT ;  /* 0x000000003a097233 */ /* 0x000fc60003803000 */
[----:B------:R-:W-:Y:S02]  /*1cd80*/  LOP3.LUT R20, R207, R8, RZ, 0xc0, !PT ;  /* 0x00000008cf147212 */ /* 0x000fe400078ec0ff */
[----:B------:R-:W-:Y:S01]  /*1cd90*/  LOP3.LUT R21, R224, R9, RZ, 0xc0, !PT ;  /* 0x00000009e0157212 */ /* 0x000fe200078ec0ff */
[----:B-1----:R-:W2:Y:S04]  /*1cda0*/  LDL.LU R200, [R1+0x3b0] ;  /* 0x0003b00001c87983 */ /* 0x002ea80000300800 */
[----:B------:R-:W4:Y:S04]  /*1cdb0*/  LDL.LU R207, [R1+0x3ac] ;  /* 0x0003ac0001cf7983 */ /* 0x000f280000300800 */
[----:B------:R-:W3:Y:S01]  /*1cdc0*/  LDL.LU R224, [R1+0x3a8] ;  /* 0x0003a80001e07983 */ /* 0x000ee20000300800 */
[----:B------:R-:W-:Y:S01]  /*1cdd0*/  IMAD.WIDE R6, R175, -0x70, R6 ;  /* 0xffffff90af067825 */ /* 0x000fe200078e0206 */
[----:B------:R-:W-:-:S02]  /*1cde0*/  HSET2.LE.AND R8, R11, R0, PT ;  /* 0x000000000b087233 */ /* 0x000fc40003803000 */
[----:B------:R-:W-:Y:S01]  /*1cdf0*/  LOP3.LUT R22, R193, R10, RZ, 0xc0, !PT ;  /* 0x0000000ac1167212 */ /* 0x000fe200078ec0ff */
[----:B------:R1:W-:Y:S01]  /*1ce00*/  STG.E.U16 desc[UR24][R4.64+-0xae], R203 ;  /* 0xffff52cb04007986 */ /* 0x0003e2000c101518 */
[C---:B------:R-:W-:Y:S01]  /*1ce10*/  IMAD.WIDE R10, R175.reuse, 0x70, R6 ;  /* 0x00000070af0a7825 */ /* 0x040fe200078e0206 */
[----:B------:R-:W-:Y:S02]  /*1ce20*/  LOP3.LUT R23, R204, R8, RZ, 0xc0, !PT ;  /* 0x00000008cc177212 */ /* 0x000fe400078ec0ff */
[----:B------:R-:W2:Y:S04]  /*1ce30*/  LDL.LU R193, [R1+0x3a4] ;  /* 0x0003a40001c17983 */ /* 0x000ea80000300800 */
[----:B------:R-:W2:Y:S04]  /*1ce40*/  LDL.LU R204, [R1+0x3a0] ;  /* 0x0003a00001cc7983 */ /* 0x000ea80000300800 */
[----:B-1----:R-:W2:Y:S04]  /*1ce50*/  LDL.LU R203, [R1+0x398] ;  /* 0x0003980001cb7983 */ /* 0x002ea80000300800 */
[----:B----4-:R-:W-:Y:S04]  /*1ce60*/  STG.E.U16 desc[UR24][R2.64+-0xa0], R207 ;  /* 0xffff60cf02007986 */ /* 0x010fe8000c101518 */
[----:B---3--:R-:W-:Y:S04]  /*1ce70*/  STG.E.U16 desc[UR24][R2.64+-0x9e], R224 ;  /* 0xffff62e002007986 */ /* 0x008fe8000c101518 */
[----:B--2---:R-:W-:Y:S04]  /*1ce80*/  STG.E.U16 desc[UR24][R6.64+-0xa0], R200 ;  /* 0xffff60c806007986 */ /* 0x004fe8000c101518 */
[----:B------:R-:W-:Y:S04]  /*1ce90*/  STG.E.U16 desc[UR24][R6.64+-0x9e], R199 ;  /* 0xffff62c706007986 */ /* 0x000fe8000c101518 */
[----:B------:R1:W-:Y:S04]  /*1cea0*/  STG.E.U16 desc[UR24][R10.64+-0xa0], R195 ;  /* 0xffff60c30a007986 */ /* 0x0003e8000c101518 */
[----:B-1----:R-:W2:Y:S01]  /*1ceb0*/  LDL.LU R195, [R1+0x394] ;  /* 0x0003940001c37983 */ /* 0x002ea20000300800 */
[----:B------:R-:W-:-:S03]  /*1cec0*/  IMAD.WIDE R8, R175, -0x70, R10 ;  /* 0xffffff90af087825 */ /* 0x000fc600078e020a */
[----:B------:R1:W-:Y:S01]  /*1ced0*/  STG.E.U16 desc[UR24][R10.64+-0x9e], R171 ;  /* 0xffff62ab0a007986 */ /* 0x0003e2000c101518 */
[----:B------:R-:W-:-:S03]  /*1cee0*/  IMAD.WIDE R6, R175, 0x70, R8 ;  /* 0x00000070af067825 */ /* 0x000fc600078e0208 */
[----:B------:R3:W-:Y:S04]  /*1cef0*/  STG.E.U16 desc[UR24][R4.64+-0xa0], R187 ;  /* 0xffff60bb04007986 */ /* 0x0007e8000c101518 */
[----:B------:R4:W-:Y:S04]  /*1cf00*/  STG.E.U16 desc[UR24][R4.64+-0x9e], R183 ;  /* 0xffff62b704007986 */ /* 0x0009e8000c101518 */
[----:B------:R-:W-:Y:S04]  /*1cf10*/  STG.E.U16 desc[UR24][R2.64+-0x90], R203 ;  /* 0xffff70cb02007986 */ /* 0x000fe8000c101518 */
[----:B------:R-:W-:Y:S04]  /*1cf20*/  STG.E.U16 desc[UR24][R2.64+-0x8e], R204 ;  /* 0xffff72cc02007986 */ /* 0x000fe8000c101518 */
[----:B------:R-:W-:Y:S04]  /*1cf30*/  STG.E.U16 desc[UR24][R8.64+-0x8e], R193 ;  /* 0xffff72c108007986 */ /* 0x000fe8000c101518 */
[----:B-1----:R-:W2:Y:S04]  /*1cf40*/  LDL.LU R171, [R1+0x390] ;  /* 0x0003900001ab7983 */ /* 0x002ea80000300800 */
[----:B---3--:R-:W3:Y:S04]  /*1cf50*/  LDL.LU R187, [R1+0x38c] ;  /* 0x00038c0001bb7983 */ /* 0x008ee80000300800 */
[----:B----4-:R-:W4:Y:S04]  /*1cf60*/  LDL.LU R183, [R1+0x388] ;  /* 0x0003880001b77983 */ /* 0x010f280000300800 */
[----:B--2---:R-:W-:Y:S04]  /*1cf70*/  STG.E.U16 desc[UR24][R8.64+-0x90], R195 ;  /* 0xffff70c308007986 */ /* 0x004fe8000c101518 */
[----:B------:R1:W-:Y:S04]  /*1cf80*/  STG.E.U16 desc[UR24][R6.64+-0x90], R190 ;  /* 0xffff70be06007986 */ /* 0x0003e8000c101518 */
[----:B------:R2:W-:Y:S04]  /*1cf90*/  STG.E.U16 desc[UR24][R6.64+-0x8e], R192 ;  /* 0xffff72c006007986 */ /* 0x0005e8000c101518 */
[----:B------:R3:W-:Y:S04]  /*1cfa0*/  STG.E.U16 desc[UR24][R4.64+-0x90], R196 ;  /* 0xffff70c404007986 */ /* 0x0007e8000c101518 */
[----:B------:R4:W-:Y:S04]  /*1cfb0*/  STG.E.U16 desc[UR24][R4.64+-0x8e], R197 ;  /* 0xffff72c504007986 */ /* 0x0009e8000c101518 */
[----:B-1----:R-:W4:Y:S04]  /*1cfc0*/  LDL.LU R190, [R1+0x384] ;  /* 0x0003840001be7983 */ /* 0x002f280000300800 */
[----:B--2---:R-:W2:Y:S04]  /*1cfd0*/  LDL.LU R192, [R1+0x380] ;  /* 0x0003800001c07983 */ /* 0x004ea80000300800 */
[----:B---3--:R-:W3:Y:S04]  /*1cfe0*/  LDL.LU R196, [R1+0x37c] ;  /* 0x00037c0001c47983 */ /* 0x008ee80000300800 */
[----:B----4-:R-:W4:Y:S01]  /*1cff0*/  LDL.LU R197, [R1+0x378] ;  /* 0x0003780001c57983 */ /* 0x010f220000300800 */
[----:B------:R-:W-:Y:S01]  /*1d000*/  LOP3.LUT R11, R173, 0xff00ff, RZ, 0xc0, !PT ;  /* 0x00ff00ffad0b7812 */ /* 0x000fe200078ec0ff */
[----:B------:R-:W-:Y:S01]  /*1d010*/  HMMA.16816.F32 R60, R12, R38, R60 ;  /* 0x000000260c3c723c */ /* 0x000fe2000000183c */
[----:B------:R-:W-:Y:S01]  /*1d020*/  IMAD.MOV.U32 R14, RZ, RZ, R140 ;  /* 0x000000ffff0e7224 */ /* 0x000fe200078e008c */
[--C-:B------:R-:W-:Y:S01]  /*1d030*/  HSET2.LE.AND R10, R127, R0.reuse, PT ;  /* 0x000000007f0a7233 */ /* 0x100fe20003803000 */
[----:B------:R-:W-:Y:S01]  /*1d040*/  IMAD.MOV.U32 R15, RZ, RZ, R138 ;  /* 0x000000ffff0f7224 */ /* 0x000fe200078e008a */
[--C-:B------:R-:W-:Y:S01]  /*1d050*/  HSET2.LE.AND R11, R11, R0.reuse, PT ;  /* 0x000000000b0b7233 */ /* 0x100fe20003803000 */
[----:B------:R-:W-:Y:S01]  /*1d060*/  IMAD.WIDE R6, R175, -0x70, R6 ;  /* 0xffffff90af067825 */ /* 0x000fe200078e0206 */
[----:B------:R-:W-:-:S02]  /*1d070*/  HSET2.LE.AND R8, R97, R0, PT ;  /* 0x0000000061087233 */ /* 0x000fc40003803000 */
[----:B------:R-:W-:Y:S01]  /*1d080*/  LOP3.LUT R14, R14, R10, RZ, 0xc0, !PT ;  /* 0x0000000a0e0e7212 */ /* 0x000fe200078ec0ff */
[----:B------:R-:W-:Y:S01]  /*1d090*/  IMAD.MOV.U32 R12, RZ, RZ, R143 ;  /* 0x000000ffff0c7224 */ /* 0x000fe200078e008f */
[----:B------:R-:W-:Y:S01]  /*1d0a0*/  LOP3.LUT R15, R15, R11, RZ, 0xc0, !PT ;  /* 0x0000000b0f0f7212 */ /* 0x000fe200078ec0ff */
[----:B------:R-:W-:Y:S01]  /*1d0b0*/  IMAD.MOV.U32 R13, RZ, RZ, R142 ;  /* 0x000000ffff0d7224 */ /* 0x000fe200078e008e */
[----:B------:R-:W-:Y:S01]  /*1d0c0*/  HSET2.LE.AND R9, R96, R0, PT ;  /* 0x0000000060097233 */ /* 0x000fe20003803000 */
[----:B------:R-:W-:Y:S01]  /*1d0d0*/  IMAD.WIDE R10, R175, 0x70, R6 ;  /* 0x00000070af0a7825 */ /* 0x000fe200078e0206 */
[----:B------:R-:W-:-:S03]  /*1d0e0*/  LOP3.LUT R12, R12, R8, RZ, 0xc0, !PT ;  /* 0x000000080c0c7212 */ /* 0x000fc600078ec0ff */
[----:B------:R-:W-:Y:S01]  /*1d0f0*/  LOP3.LUT R13, R13, R9, RZ, 0xc0, !PT ;  /* 0x000000090d0d7212 */ /* 0x000fe200078ec0ff */
[C---:B------:R-:W-:Y:S01]  /*1d100*/  IMAD.WIDE R8, R175.reuse, -0x70, R10 ;  /* 0xffffff90af087825 */ /* 0x040fe200078e020a */
[C---:B------:R-:W-:Y:S08]  /*1d110*/  HMMA.16816.F32 R152, R16.reuse, R28, R52 ;  /* 0x0000001c1098723c */ /* 0x040ff00000001834 */
[C---:B------:R-:W-:Y:S08]  /*1d120*/  HMMA.16816.F32 R52, R16.reuse, R32, R48 ;  /* 0x000000201034723c */ /* 0x040ff00000001830 */
[----:B------:R-:W-:Y:S01]  /*1d130*/  HMMA.16816.F32 R48, R16, R34, R40 ;  /* 0x000000221030723c */ /* 0x000fe20000001828 */
[----:B---3--:R-:W-:Y:S04]  /*1d140*/  STG.E.U16 desc[UR24][R2.64+-0x7e], R196 ;  /* 0xffff82c402007986 */ /* 0x008fe8000c101518 */
[----:B----4-:R-:W-:Y:S04]  /*1d150*/  STG.E.U16 desc[UR24][R2.64+-0x80], R197 ;  /* 0xffff80c502007986 */ /* 0x010fe8000c101518 */
[----:B--2---:R-:W-:Y:S04]  /*1d160*/  STG.E.U16 desc[UR24][R6.64+-0x80], R192 ;  /* 0xffff80c006007986 */ /* 0x004fe8000c101518 */
[----:B------:R1:W-:Y:S04]  /*1d170*/  STG.E.U16 desc[UR24][R6.64+-0x7e], R190 ;  /* 0xffff82be06007986 */ /* 0x0003e8000c101518 */
[----:B------:R-:W-:Y:S04]  /*1d180*/  STG.E.U16 desc[UR24][R10.64+-0x80], R209 ;  /* 0xffff80d10a007986 */ /* 0x000fe8000c101518 */
[----:B------:R-:W-:Y:S04]  /*1d190*/  STG.E.U16 desc[UR24][R10.64+-0x7e], R214 ;  /* 0xffff82d60a007986 */ /* 0x000fe8000c101518 */
[----:B------:R-:W-:Y:S04]  /*1d1a0*/  STG.E.U16 desc[UR24][R4.64+-0x80], R213 ;  /* 0xffff80d504007986 */ /* 0x000fe8000c101518 */
[----:B------:R-:W-:Y:S04]  /*1d1b0*/  STG.E.U16 desc[UR24][R4.64+-0x7e], R163 ;  /* 0xffff82a304007986 */ /* 0x000fe8000c101518 */
[----:B------:R-:W-:Y:S04]  /*1d1c0*/  STG.E.U16 desc[UR24][R2.64+-0x70], R183 ;  /* 0xffff90b702007986 */ /* 0x000fe8000c101518 */
[----:B------:R-:W-:Y:S01]  /*1d1d0*/  STG.E.U16 desc[UR24][R2.64+-0x6e], R187 ;  /* 0xffff92bb02007986 */ /* 0x000fe2000c101518 */
[----:B-1----:R-:W-:-:S03]  /*1d1e0*/  IMAD.WIDE R6, R175, 0x70, R8 ;  /* 0x00000070af067825 */ /* 0x002fc600078e0208 */
[----:B------:R-:W-:Y:S04]  /*1d1f0*/  STG.E.U16 desc[UR24][R8.64+-0x70], R171 ;  /* 0xffff90ab08007986 */ /* 0x000fe8000c101518 */
[----:B------:R1:W-:Y:S02]  /*1d200*/  STG.E.U16 desc[UR24][R8.64+-0x6e], R180 ;  /* 0xffff92b408007986 */ /* 0x0003e4000c101518 */
[----:B-1----:R-:W-:-:S05]  /*1d210*/  HSET2.LE.AND R8, R99, R0, PT ;  /* 0x0000000063087233 */ /* 0x002fca0003803000 */
[----:B------:R-:W-:Y:S02]  /*1d220*/  LOP3.LUT R16, R182, R8, RZ, 0xc0, !PT ;  /* 0x00000008b6107212 */ /* 0x000fe400078ec0ff */
[----:B------:R-:W2:Y:S01]  /*1d230*/  LDL.LU R182, [R1+0x374] ;  /* 0x0003740001b67983 */ /* 0x000ea20000300800 */
[--C-:B------:R-:W-:Y:S02]  /*1d240*/  HSET2.LE.AND R9, R100, R0.reuse, PT ;  /* 0x0000000064097233 */ /* 0x100fe40003803000 */
[----:B------:R-:W-:-:S03]  /*1d250*/  HSET2.LE.AND R10, R172, R0, PT ;  /* 0x00000000ac0a7233 */ /* 0x000fc60003803000 */
[----:B------:R-:W-:Y:S02]  /*1d260*/  LOP3.LUT R17, R242, R9, RZ, 0xc0, !PT ;  /* 0x00000009f2117212 */ /* 0x000fe400078ec0ff */
[----:B------:R-:W3:Y:S01]  /*1d270*/  LDL.LU R242, [R1+0x370] ;  /* 0x0003700001f27983 */ /* 0x000ee20000300800 */
[----:B------:R-:W-:-:S03]  /*1d280*/  LOP3.LUT R18, R241, R10, RZ, 0xc0, !PT ;  /* 0x0000000af1127212 */ /* 0x000fc600078ec0ff */
[----:B------:R-:W4:Y:S01]  /*1d290*/  LDL.LU R241, [R1+0x36c] ;  /* 0x00036c0001f17983 */ /* 0x000f220000300800 */
[C---:B------:R-:W-:Y:S08]  /*1d2a0*/  HMMA.16816.F32 R44, R20.reuse, R28, R44 ;  /* 0x0000001c142c723c */ /* 0x040ff0000000182c */
[----:B------:R-:W-:Y:S01]  /*1d2b0*/  HMMA.16816.F32 R40, R20, R30, R72 ;  /* 0x0000001e1428723c */ /* 0x000fe20000001848 */
[----:B------:R-:W1:Y:S01]  /*1d2c0*/  LDSM.16.MT88.4 R28, [R56+0x1800] ;  /* 0x00180000381c783b */ /* 0x000e620000004200 */
[----:B------:R-:W-:-:S03]  /*1d2d0*/  LOP3.LUT R11, R174, 0xff00ff, RZ, 0xc0, !PT ;  /* 0x00ff00ffae0b7812 */ /* 0x000fc600078ec0ff */
[----:B------:R-:W-:Y:S04]  /*1d2e0*/  STG.E.U16 desc[UR24][R6.64+-0x70], R212 ;  /* 0xffff90d406007986 */ /* 0x000fe8000c101518 */
[----:B------:R1:W-:Y:S01]  /*1d2f0*/  STG.E.U16 desc[UR24][R6.64+-0x6e], R162 ;  /* 0xffff92a206007986 */ /* 0x0003e2000c101518 */
[----:B------:R-:W-:-:S03]  /*1d300*/  HSET2.LE.AND R8, R11, R0, PT ;  /* 0x000000000b087233 */ /* 0x000fc60003803000 */
[----:B------:R-:W-:Y:S02]  /*1d310*/  STG.E.U16 desc[UR24][R4.64+-0x70], R161 ;  /* 0xffff90a104007986 */ /* 0x000fe4000c101518 */
[----:B------:R-:W-:Y:S02]  /*1d320*/  LOP3.LUT R19, R237, R8, RZ, 0xc0, !PT ;  /* 0x00000008ed137212 */ /* 0x000fe400078ec0ff */
[----:B------:R-:W-:Y:S04]  /*1d330*/  STG.E.U16 desc[UR24][R4.64+-0x6e], R160 ;  /* 0xffff92a004007986 */ /* 0x000fe8000c101518 */
[----:B------:R-:W-:Y:S01]  /*1d340*/  STG.E.U16 desc[UR24][R2.64+-0x60], R181 ;  /* 0xffffa0b502007986 */ /* 0x000fe2000c101518 */
[----:B------:R-:W-:Y:S03]  /*1d350*/  HMMA.16816.F32 R152, R12, R24, R152 ;  /* 0x000000180c98723c */ /* 0x000fe60000001898 */
[----:B------:R-:W3:Y:S04]  /*1d360*/  LDSM.16.MT88.4 R160, [R129+0x5c00] ;  /* 0x005c000081a0783b */ /* 0x000ee80000004200 */
[----:B------:R2:W5:Y:S01]  /*1d370*/  LDL.LU R237, [R1+0x368] ;  /* 0x0003680001ed7983 */ /* 0x0005620000300800 */
[----:B-1----:R-:W-:-:S04]  /*1d380*/  IMAD.WIDE R6, R175, -0x70, R6 ;  /* 0xffffff90af067825 */ /* 0x002fc800078e0206 */
[----:B------:R-:W-:-:S04]  /*1d390*/  IMAD.WIDE R10, R175, 0x70, R6 ;  /* 0x00000070af0a7825 */ /* 0x000fc800078e0206 */
[----:B------:R-:W-:Y:S01]  /*1d3a0*/  IMAD.WIDE R8, R175, -0x70, R10 ;  /* 0xffffff90af087825 */ /* 0x000fe200078e020a */
[C---:B------:R-:W-:Y:S08]  /*1d3b0*/  HMMA.16816.F32 R64, R12.reuse, R26, R64 ;  /* 0x0000001a0c40723c */ /* 0x040ff00000001840 */
[C---:B------:R-:W-:Y:S08]  /*1d3c0*/  HMMA.16816.F32 R52, R12.reuse, R28, R52 ;  /* 0x0000001c0c34723c */ /* 0x040ff00000001834 */
[----:B------:R-:W-:Y:S01]  /*1d3d0*/  HMMA.16816.F32 R48, R12, R30, R48 ;  /* 0x0000001e0c30723c */ /* 0x000fe20000001830 */
[----:B------:R-:W-:-:S02]  /*1d3e0*/  IMAD.MOV.U32 R12, RZ, RZ, R147 ;  /* 0x000000ffff0c7224 */ /* 0x000fc400078e0093 */
[----:B------:R-:W-:Y:S02]  /*1d3f0*/  IMAD.MOV.U32 R13, RZ, RZ, R146 ;  /* 0x000000ffff0d7224 */ /* 0x000fe400078e0092 */
[----:B------:R-:W-:-:S03]  /*1d400*/  IMAD.MOV.U32 R14, RZ, RZ, R145 ;  /* 0x000000ffff0e7224 */ /* 0x000fc600078e0091 */
[C---:B------:R-:W-:Y:S08]  /*1d410*/  HMMA.16816.F32 R36, R20.reuse, R32, R68 ;  /* 0x000000201424723c */ /* 0x040ff00000001844 */
[----:B------:R-:W-:Y:S01]  /*1d420*/  HMMA.16816.F32 R32, R20, R34, R60 ;  /* 0x000000221420723c */ /* 0x000fe2000000183c */
[----:B------:R-:W1:Y:S07]  /*1d430*/  LDSM.16.MT88.4 R20, [R56+0x1c00] ;  /* 0x001c00003814783b */ /* 0x000e6e0000004200 */
[C---:B------:R-:W-:Y:S08]  /*1d440*/  HMMA.16816.F32 R44, R16.reuse, R24, R44 ;  /* 0x00000018102c723c */ /* 0x040ff0000000182c */
[C---:B------:R-:W-:Y:S08]  /*1d450*/  HMMA.16816.F32 R40, R16.reuse, R26, R40 ;  /* 0x0000001a1028723c */ /* 0x040ff00000001828 */
[C---:B------:R-:W-:Y:S08]  /*1d460*/  HMMA.16816.F32 R36, R16.reuse, R28, R36 ;  /* 0x0000001c1024723c */ /* 0x040ff00000001824 */
[----:B------:R-:W-:Y:S01]  /*1d470*/  HMMA.16816.F32 R32, R16, R30, R32 ;  /* 0x0000001e1020723c */ /* 0x000fe20000001820 */
[----:B------:R-:W-:-:S06]  /*1d480*/  UISETP.GT.AND UP0, UPT, UR4, UR18, UPT ;  /* 0x000000120400728c */ /* 0x000fcc000bf04270 */
[----:B------:R-:W-:-:S05]  /*1d490*/  PLOP3.LUT P0, PT, PT, PT, UP0, 0x80, 0x8 ;  /* 0x000000000008781c */ /* 0x000fca0003f0f008 */
[----:B------:R-:W-:Y:S01]  /*1d4a0*/  @UP0 UIADD3 UR21, UPT, UPT, UR21, -0x3, URZ ;  /* 0xfffffffd15150890 */ /* 0x000fe2000fffe0ff */
[----:B--2---:R-:W-:Y:S04]  /*1d4b0*/  STG.E.U16 desc[UR24][R2.64+-0x5e], R182 ;  /* 0xffffa2b602007986 */ /* 0x004fe8000c101518 */
        /* <DEDUP_REMOVED lines=8> */
[----:B--2---:R-:W-:-:S03]  /*1d540*/  IMAD.WIDE R6, R175, 0x70, R8 ;  /* 0x00000070af067825 */ /* 0x004fc600078e0208 */
[----:B------:R-:W-:Y:S04]  /*1d550*/  STG.E.U16 desc[UR24][R8.64+-0x50], R121 ;  /* 0xffffb07908007986 */ /* 0x000fe8000c101518 */
[----:B------:R2:W-:Y:S01]  /*1d560*/  STG.E.U16 desc[UR24][R8.64+-0x4e], R120 ;  /* 0xffffb27808007986 */ /* 0x0005e2000c101518 */
[----:B-1----:R-:W-:-:S03]  /*1d570*/  LOP3.LUT R11, R101, 0xff00ff, RZ, 0xc0, !PT ;  /* 0x00ff00ff650b7812 */ /* 0x002fc600078ec0ff */
[----:B------:R-:W-:Y:S04]  /*1d580*/  STG.E.U16 desc[UR24][R6.64+-0x50], R220 ;  /* 0xffffb0dc06007986 */ /* 0x000fe8000c101518 */
[----:B------:R1:W-:Y:S01]  /*1d590*/  STG.E.U16 desc[UR24][R6.64+-0x4e], R215 ;  /* 0xffffb2d706007986 */ /* 0x0003e2000c101518 */
[----:B------:R-:W-:-:S03]  /*1d5a0*/  HSET2.LE.AND R10, R95, R0, PT ;  /* 0x000000005f0a7233 */ /* 0x000fc60003803000 */
[----:B------:R-:W-:Y:S04]  /*1d5b0*/  STG.E.U16 desc[UR24][R4.64+-0x50], R208 ;  /* 0xffffb0d004007986 */ /* 0x000fe8000c101518 */
[----:B------:R3:W5:Y:S01]  /*1d5c0*/  LDL.LU R226, [R1+0x364] ;  /* 0x0003640001e27983 */ /* 0x0007620000300800 */
[--C-:B--2---:R-:W-:Y:S02]  /*1d5d0*/  HSET2.LE.AND R8, R76, R0.reuse, PT ;  /* 0x000000004c087233 */ /* 0x104fe40003803000 */
[----:B------:R-:W-:-:S03]  /*1d5e0*/  HSET2.LE.AND R9, R77, R0, PT ;  /* 0x000000004d097233 */ /* 0x000fc60003803000 */
[----:B------:R-:W-:Y:S02]  /*1d5f0*/  LOP3.LUT R136, R12, R8, RZ, 0xc0, !PT ;  /* 0x000000080c887212 */ /* 0x000fe400078ec0ff */
[----:B------:R-:W-:Y:S01]  /*1d600*/  LOP3.LUT R137, R13, R9, RZ, 0xc0, !PT ;  /* 0x000000090d897212 */ /* 0x000fe200078ec0ff */
[----:B-1----:R-:W-:Y:S01]  /*1d610*/  IMAD.WIDE R6, R175, -0x70, R6 ;  /* 0xffffff90af067825 */ /* 0x002fe200078e0206 */
[----:B------:R-:W-:-:S03]  /*1d620*/  HSET2.LE.AND R8, R11, R0, PT ;  /* 0x000000000b087233 */ /* 0x000fc60003803000 */
[----:B------:R-:W-:Y:S01]  /*1d630*/  IMAD.MOV.U32 R9, RZ, RZ, R144 ;  /* 0x000000ffff097224 */ /* 0x000fe200078e0090 */
[----:B------:R-:W-:Y:S04]  /*1d640*/  STG.E.U16 desc[UR24][R4.64+-0x4e], R156 ;  /* 0xffffb29c04007986 */ /* 0x000fe8000c101518 */
[----:B------:R-:W-:Y:S01]  /*1d650*/  LOP3.LUT R139, R9, R8, RZ, 0xc0, !PT ;  /* 0x00000008098b7212 */ /* 0x000fe200078ec0ff */
[----:B------:R-:W-:Y:S01]  /*1d660*/  IMAD.WIDE R8, R175, 0x70, R6 ;  /* 0x00000070af087825 */ /* 0x000fe200078e0206 */
[----:B------:R-:W-:Y:S04]  /*1d670*/  STG.E.U16 desc[UR24][R2.64+-0x40], R123 ;  /* 0xffffc07b02007986 */ /* 0x000fe8000c101518 */
[----:B------:R-:W-:Y:S04]  /*1d680*/  STG.E.U16 desc[UR24][R2.64+-0x3e], R122 ;  /* 0xffffc27a02007986 */ /* 0x000fe8000c101518 */
[----:B------:R-:W-:Y:S04]  /*1d690*/  STG.E.U16 desc[UR24][R6.64+-0x40], R114 ;  /* 0xffffc07206007986 */ /* 0x000fe8000c101518 */
[----:B------:R1:W-:Y:S04]  /*1d6a0*/  STG.E.U16 desc[UR24][R6.64+-0x3e], R112 ;  /* 0xffffc27006007986 */ /* 0x0003e8000c101518 */
[----:B------:R-:W-:Y:S04]  /*1d6b0*/  STG.E.U16 desc[UR24][R8.64+-0x40], R166 ;  /* 0xffffc0a608007986 */ /* 0x000fe8000c101518 */
[----:B------:R2:W-:Y:S01]  /*1d6c0*/  STG.E.U16 desc[UR24][R8.64+-0x3e], R202 ;  /* 0xffffc2ca08007986 */ /* 0x0005e2000c101518 */
[----:B------:R-:W-:-:S03]  /*1d6d0*/  LOP3.LUT R138, R14, R10, RZ, 0xc0, !PT ;  /* 0x0000000a0e8a7212 */ /* 0x000fc600078ec0ff */
[----:B------:R-:W-:Y:S01]  /*1d6e0*/  STG.E.U16 desc[UR24][R4.64+-0x40], R165 ;  /* 0xffffc0a504007986 */ /* 0x000fe2000c101518 */
[----:B------:R-:W-:-:S03]  /*1d6f0*/  IMAD.MOV.U32 R13, RZ, RZ, R227 ;  /* 0x000000ffff0d7224 */ /* 0x000fc600078e00e3 */
[----:B------:R-:W-:Y:S04]  /*1d700*/  STG.E.U16 desc[UR24][R4.64+-0x3e], R164 ;  /* 0xffffc2a404007986 */ /* 0x000fe8000c101518 */
[----:B------:R-:W-:Y:S01]  /*1d710*/  STG.E.U16 desc[UR24][R2.64+-0x30], R117 ;  /* 0xffffd07502007986 */ /* 0x000fe2000c101518 */
[----:B-1----:R-:W-:-:S03]  /*1d720*/  IMAD.WIDE R6, R175, -0x70, R8 ;  /* 0xffffff90af067825 */ /* 0x002fc600078e0208 */
[----:B------:R-:W-:Y:S01]  /*1d730*/  STG.E.U16 desc[UR24][R2.64+-0x2e], R116 ;  /* 0xffffd27402007986 */ /* 0x000fe2000c101518 */
[----:B--2---:R-:W-:Y:S01]  /*1d740*/  LOP3.LUT R8, R106, 0xff00ff, RZ, 0xc0, !PT ;  /* 0x00ff00ff6a087812 */ /* 0x004fe200078ec0ff */
[----:B------:R-:W-:Y:S02]  /*1d750*/  IMAD.WIDE R10, R175, 0x70, R6 ;  /* 0x00000070af0a7825 */ /* 0x000fe400078e0206 */
[----:B------:R-:W-:Y:S02]  /*1d760*/  STG.E.U16 desc[UR24][R6.64+-0x30], R115 ;  /* 0xffffd07306007986 */ /* 0x000fe4000c101518 */
[--C-:B------:R-:W-:Y:S02]  /*1d770*/  HSET2.LE.AND R8, R8, R0.reuse, PT ;  /* 0x0000000008087233 */ /* 0x100fe40003803000 */
[----:B------:R1:W-:Y:S01]  /*1d780*/  STG.E.U16 desc[UR24][R6.64+-0x2e], R113 ;  /* 0xffffd27106007986 */ /* 0x0003e2000c101518 */
[----:B------:R-:W-:Y:S02]  /*1d790*/  IMAD.MOV.U32 R9, RZ, RZ, R225 ;  /* 0x000000ffff097224 */ /* 0x000fe400078e00e1 */
[----:B------:R-:W-:Y:S01]  /*1d7a0*/  IMAD.MOV.U32 R12, RZ, RZ, R219 ;  /* 0x000000ffff0c7224 */ /* 0x000fe200078e00db */
[----:B------:R-:W-:Y:S01]  /*1d7b0*/  LOP3.LUT R151, R13, R8, RZ, 0xc0, !PT ;  /* 0x000000080d977212 */ /* 0x000fe200078ec0ff */
[----:B------:R-:W-:Y:S04]  /*1d7c0*/  STG.E.U16 desc[UR24][R10.64+-0x30], R159 ;  /* 0xffffd09f0a007986 */ /* 0x000fe8000c101518 */
[----:B------:R-:W-:Y:S01]  /*1d7d0*/  STG.E.U16 desc[UR24][R10.64+-0x2e], R206 ;  /* 0xffffd2ce0a007986 */ /* 0x000fe2000c101518 */
[----:B-1----:R-:W-:-:S03]  /*1d7e0*/  HSET2.LE.AND R6, R78, R0, PT ;  /* 0x000000004e067233 */ /* 0x002fc60003803000 */
[----:B------:R1:W5:Y:S01]  /*1d7f0*/  LDL.LU R225, [R1+0x360] ;  /* 0x0003600001e17983 */ /* 0x0003620000300800 */
[--C-:B------:R-:W-:Y:S02]  /*1d800*/  HSET2.LE.AND R7, R109, R0.reuse, PT ;  /* 0x000000006d077233 */ /* 0x100fe40003803000 */
[----:B------:R-:W-:Y:S01]  /*1d810*/  LOP3.LUT R149, R9, R6, RZ, 0xc0, !PT ;  /* 0x0000000609957212 */ /* 0x000fe200078ec0ff */
[C---:B------:R-:W-:Y:S02]  /*1d820*/  IMAD.WIDE R8, R175.reuse, -0x70, R10 ;  /* 0xffffff90af087825 */ /* 0x040fe400078e020a */
[----:B------:R-:W-:Y:S01]  /*1d830*/  LOP3.LUT R150, R12, R7, RZ, 0xc0, !PT ;  /* 0x000000070c967212 */ /* 0x000fe200078ec0ff */
[----:B------:R-:W-:Y:S01]  /*1d840*/  STG.E.U16 desc[UR24][R4.64+-0x30], R205 ;  /* 0xffffd0cd04007986 */ /* 0x000fe2000c101518 */
[----:B------:R-:W-:Y:S01]  /*1d850*/  HSET2.LE.AND R0, R90, R0, PT ;  /* 0x000000005a007233 */ /* 0x000fe20003803000 */
[----:B------:R-:W-:Y:S02]  /*1d860*/  IMAD.WIDE R6, R175, 0x70, R8 ;  /* 0x00000070af067825 */ /* 0x000fe400078e0208 */
[----:B------:R-:W-:Y:S02]  /*1d870*/  STG.E.U16 desc[UR24][R4.64+-0x2e], R167 ;  /* 0xffffd2a704007986 */ /* 0x000fe4000c101518 */
[----:B------:R-:W-:-:S02]  /*1d880*/  LOP3.LUT R148, R218, R0, RZ, 0xc0, !PT ;  /* 0x00000000da947212 */ /* 0x000fc400078ec0ff */
[----:B------:R-:W-:Y:S04]  /*1d890*/  STG.E.U16 desc[UR24][R2.64+-0x20], R124 ;  /* 0xffffe07c02007986 */ /* 0x000fe8000c101518 */
[----:B------:R-:W-:Y:S01]  /*1d8a0*/  STG.E.U16 desc[UR24][R2.64+-0x1e], R125 ;  /* 0xffffe27d02007986 */ /* 0x000fe2000c101518 */
[----:B------:R-:W-:-:S03]  /*1d8b0*/  IADD3 R0, P1, PT, R2, -0x200, RZ ;  /* 0xfffffe0002007810 */ /* 0x000fc60007f3e0ff */
[----:B------:R2:W-:Y:S04]  /*1d8c0*/  STG.E.U16 desc[UR24][R8.64+-0x20], R217 ;  /* 0xffffe0d908007986 */ /* 0x0005e8000c101518 */
[----:B------:R4:W-:Y:S04]  /*1d8d0*/  STG.E.U16 desc[UR24][R8.64+-0x1e], R216 ;  /* 0xffffe2d808007986 */ /* 0x0009e8000c101518 */
[----:B------:R1:W5:Y:S04]  /*1d8e0*/  LDL.LU R219, [R1+0x35c] ;  /* 0x00035c0001db7983 */ /* 0x0003680000300800 */
[----:B------:R1:W5:Y:S04]  /*1d8f0*/  LDL.LU R218, [R1+0x358] ;  /* 0x0003580001da7983 */ /* 0x0003680000300800 */
[----:B------:R-:W-:Y:S04]  /*1d900*/  STG.E.U16 desc[UR24][R6.64+-0x20], R201 ;  /* 0xffffe0c906007986 */ /* 0x000fe8000c101518 */
[----:B------:R3:W-:Y:S04]  /*1d910*/  STG.E.U16 desc[UR24][R6.64+-0x1e], R198 ;  /* 0xffffe2c606007986 */ /* 0x0007e8000c101518 */
[----:B------:R-:W-:Y:S04]  /*1d920*/  STG.E.U16 desc[UR24][R4.64+-0x20], R194 ;  /* 0xffffe0c204007986 */ /* 0x000fe8000c101518 */
[----:B--2---:R1:W5:Y:S01]  /*1d930*/  LDL.LU R217, [R1+0x354] ;  /* 0x0003540001d97983 */ /* 0x0043620000300800 */
[----:B----4-:R-:W-:-:S03]  /*1d940*/  IMAD.WIDE R8, R175, -0x70, R6 ;  /* 0xffffff90af087825 */ /* 0x010fc600078e0206 */
[----:B------:R-:W-:Y:S04]  /*1d950*/  STG.E.U16 desc[UR24][R4.64+-0x1e], R157 ;  /* 0xffffe29d04007986 */ /* 0x000fe8000c101518 */
[----:B------:R1:W5:Y:S04]  /*1d960*/  LDL.LU R216, [R1+0x350] ;  /* 0x0003500001d87983 */ /* 0x0003680000300800 */
[----:B------:R2:W-:Y:S04]  /*1d970*/  STG.E.U16 desc[UR24][R2.64+-0x10], R186 ;  /* 0xfffff0ba02007986 */ /* 0x0005e8000c101518 */
[----:B------:R4:W-:Y:S04]  /*1d980*/  STG.E.U16 desc[UR24][R2.64+-0xe], R185 ;  /* 0xfffff2b902007986 */ /* 0x0009e8000c101518 */
[----:B------:R1:W-:Y:S01]  /*1d990*/  STG.E.U16 desc[UR24][R8.64+-0x10], R184 ;  /* 0xfffff0b808007986 */ /* 0x0003e2000c101518 */
[----:B---3--:R-:W-:Y:S01]  /*1d9a0*/  IMAD.WIDE R6, R175, 0x70, R8 ;  /* 0x00000070af067825 */ /* 0x008fe200078e0208 */
[C---:B------:R-:W-:Y:S02]  /*1d9b0*/  HMMA.16816.F32 R152, R136.reuse, R160, R152 ;  /* 0x000000a08898723c */ /* 0x040fe40000001898 */
[----:B------:R3:W-:Y:S04]  /*1d9c0*/  STG.E.U16 desc[UR24][R8.64+-0xe], R222 ;  /* 0xfffff2de08007986 */ /* 0x0007e8000c101518 */
[----:B------:R-:W-:Y:S02]  /*1d9d0*/  STG.E.U16 desc[UR24][R6.64+-0x10], R158 ;  /* 0xfffff09e06007986 */ /* 0x000fe4000c101518 */
[----:B------:R-:W-:Y:S02]  /*1d9e0*/  HMMA.16816.F32 R144, R136, R162, R64 ;  /* 0x000000a28890723c */ /* 0x000fe40000001840 */
[----:B--2---:R2:W5:Y:S04]  /*1d9f0*/  LDL.LU R186, [R1+0x34c] ;  /* 0x00034c0001ba7983 */ /* 0x0045680000300800 */
[----:B----4-:R2:W5:Y:S04]  /*1da00*/  LDL.LU R185, [R1+0x348] ;  /* 0x0003480001b97983 */ /* 0x0105680000300800 */
[----:B-1----:R2:W5:Y:S04]  /*1da10*/  LDL.LU R184, [R1+0x344] ;  /* 0x0003440001b87983 */ /* 0x0025680000300800 */
[----:B------:R1:W-:Y:S01]  /*1da20*/  STL [R1+0x2c], R0 ;  /* 0x00002c0001007387 */ /* 0x0003e20000100800 */
[----:B------:R-:W-:Y:S03]  /*1da30*/  HMMA.16816.F32 R164, R148, R160, R44 ;  /* 0x000000a094a4723c */ /* 0x000fe6000000182c */
[----:B------:R2:W-:Y:S01]  /*1da40*/  STG.E.U16 desc[UR24][R6.64+-0xe], R191 ;  /* 0xfffff2bf06007986 */ /* 0x0005e2000c101518 */
[----:B---3--:R-:W4:Y:S04]  /*1da50*/  S2R R222, SR_TID.X ;  /* 0x0000000000de7919 */ /* 0x008f280000002100 */
[----:B------:R-:W-:Y:S01]  /*1da60*/  HMMA.16816.F32 R140, R136, R20, R52 ;  /* 0x00000014888c723c */ /* 0x000fe20000001834 */
[----:B------:R2:W-:Y:S04]  /*1da70*/  STG.E.U16 desc[UR24][R4.64+-0x10], R189 ;  /* 0xfffff0bd04007986 */ /* 0x0005e8000c101518 */
[----:B------:R2:W-:Y:S03]  /*1da80*/  STG.E.U16 desc[UR24][R4.64+-0xe], R188 ;  /* 0xfffff2bc04007986 */ /* 0x0005e6000c101518 */
[----:B------:R-:W-:Y:S01]  /*1da90*/  HMMA.16816.F32 R160, R148, R162, R40 ;  /* 0x000000a294a0723c */ /* 0x000fe20000001828 */
[----:B-1----:R-:W-:-:S07]  /*1daa0*/  IADD3.X R0, PT, PT, R3, -0x1, RZ, P1, !PT ;  /* 0xffffffff03007810 */ /* 0x002fce0000ffe4ff */
[----:B------:R-:W-:Y:S01]  /*1dab0*/  HMMA.16816.F32 R156, R148, R20, R36 ;  /* 0x00000014949c723c */ /* 0x000fe20000001824 */
[----:B------:R2:W-:Y:S07]  /*1dac0*/  STL [R1+0x28], R0 ;  /* 0x0000280001007387 */ /* 0x0005ee0000100800 */
[-C--:B------:R-:W-:Y:S08]  /*1dad0*/  HMMA.16816.F32 R136, R136, R22.reuse, R48 ;  /* 0x000000168888723c */ /* 0x080ff00000001830 */
[----:B------:R-:W-:Y:S01]  /*1dae0*/  HMMA.16816.F32 R148, R148, R22, R32 ;  /* 0x000000169494723c */ /* 0x000fe20000001820 */
[----:B------:R-:W-:-:S02]  /*1daf0*/  IMAD.MOV.U32 R36, RZ, RZ, R210 ;  /* 0x000000ffff247224 */ /* 0x000fc400078e00d2 */
[----:B------:R-:W-:Y:S02]  /*1db00*/  IMAD.MOV.U32 R37, RZ, RZ, R211 ;  /* 0x000000ffff257224 */ /* 0x000fe400078e00d3 */
[----:B------:R-:W-:Y:S02]  /*1db10*/  IMAD.MOV.U32 R38, RZ, RZ, R241 ;  /* 0x000000ffff267224 */ /* 0x000fe400078e00f1 */
[----:B------:R-:W-:Y:S02]  /*1db20*/  IMAD.MOV.U32 R39, RZ, RZ, R242 ;  /* 0x000000ffff277224 */ /* 0x000fe400078e00f2 */
[----:B------:R-:W-:Y:S02]  /*1db30*/  @P0 IMAD.MOV.U32 R36, RZ, RZ, R210 ;  /* 0x000000ffff240224 */ /* 0x000fe400078e00d2 */
[----:B------:R-:W-:Y:S02]  /*1db40*/  @P0 IMAD.MOV.U32 R37, RZ, RZ, R211 ;  /* 0x000000ffff250224 */ /* 0x000fe400078e00d3 */
[----:B------:R-:W-:-:S02]  /*1db50*/  @P0 IMAD.MOV.U32 R38, RZ, RZ, R241 ;  /* 0x000000ffff260224 */ /* 0x000fc400078e00f1 */
[----:B------:R-:W-:Y:S01]  /*1db60*/  @P0 IMAD.MOV.U32 R39, RZ, RZ, R242 ;  /* 0x000000ffff270224 */ /* 0x000fe200078e00f2 */
[----:B--2-4-:R-:W-:Y:S06]  /*1db70*/  BRA.U UP0, `(.L_x_1120) ;  /* 0x0000000100047547 */ /* 0x014fec000b800000 */
.L_x_1116:
[----:B------:R-:W-:-:S12]  /*1db80*/  UIADD3 UR21, UPT, UPT, UR4, -0x1, URZ ;  /* 0xffffffff04157890 */ /* 0x000fd8000fffe0ff */
.L_x_1120:
[----:B------:R-:W-:-:S09]  /*1db90*/  UISETP.GE.AND UP0, UPT, UR21, UR18, UPT ;  /* 0x000000121500728c */ /* 0x000fd2000bf06270 */
[----:B------:R-:W-:Y:S05]  /*1dba0*/  BRA.U !UP0, `(.L_x_1121) ;  /* 0x000000d908387547 */ /* 0x000fea000b800000 */
[C---:B---3--:R-:W-:Y:S01]  /*1dbb0*/  IMAD.SHL.U32 R0, R222.reuse, 0x20, RZ ;  /* 0x00000020de007824 */ /* 0x048fe200078e00ff */
[C---:B------:R-:W-:Y:S01]  /*1dbc0*/  LOP3.LUT P2, RZ, R222.reuse, 0x4, RZ, 0xc0, !PT ;  /* 0x00000004deff7812 */ /* 0x040fe2000784c0ff */
[----:B------:R-:W-:Y:S01]  /*1dbd0*/  IMAD.SHL.U32 R223, R222, 0x20, RZ ;  /* 0x00000020dedf7824 */ /* 0x000fe200078e00ff */
[----:B------:R-:W-:Y:S01]  /*1dbe0*/  SHF.R.U32.HI R191, RZ, 0x1, R222 ;  /* 0x00000001ffbf7819 */ /* 0x000fe200000116de */
[----:B------:R-:W1:Y:S01]  /*1dbf0*/  S2R R4, SR_CTAID.X ;  /* 0x0000000000047919 */ /* 0x000e620000002500 */
[----:B------:R-:W-:Y:S01]  /*1dc00*/  LOP3.LUT R2, R0, 0xc0, RZ, 0xc0, !PT ;  /* 0x000000c000027812 */ /* 0x000fe200078ec0ff */
[----:B------:R-:W-:Y:S01]  /*1dc10*/  IMAD.SHL.U32 R0, R222, 0x10, RZ ;  /* 0x00000010de007824 */ /* 0x000fe200078e00ff */
[----:B------:R-:W2:Y:S01]  /*1dc20*/  LDC R224, c[0x0][0x4f8] ;  /* 0x00013e00ffe07b82 */ /* 0x000ea20000000800 */
[----:B------:R-:W3:Y:S01]  /*1dc30*/  S2R R222, SR_TID.X ;  /* 0x0000000000de7919 */ /* 0x000ee20000002100 */
[----:B-----5:R-:W-:Y:S01]  /*1dc40*/  LOP3.LUT R218, R2, 0x18, R218, 0xf8, !PT ;  /* 0x0000001802da7812 */ /* 0x020fe200078ef8da */
[----:B------:R-:W4:Y:S01]  /*1dc50*/  LDCU UR6, c[0x0][0x440] ;  /* 0x00008800ff0677ac */ /* 0x000f220008000800 */
[----:B------:R-:W-:Y:S01]  /*1dc60*/  LOP3.LUT R220, R0, 0x100, RZ, 0xc0, !PT ;  /* 0x0000010000dc7812 */ /* 0x000fe200078ec0ff */
[----:B------:R-:W4:Y:S01]  /*1dc70*/  S2R R6, SR_CTAID.X ;  /* 0x0000000000067919 */ /* 0x000f220000002500 */
[----:B------:R-:W-:Y:S01]  /*1dc80*/  LOP3.LUT R191, R218, 0x8, R191, 0x78, !PT ;  /* 0x00000008dabf7812 */ /* 0x000fe200078e78bf */
[----:B------:R-:W1:Y:S01]  /*1dc90*/  LDCU UR20, c[0x0][0x448] ;  /* 0x00008900ff1477ac */ /* 0x000e620008000800 */
[----:B------:R-:W-:Y:S01]  /*1dca0*/  MOV R221, 0x20 ;  /* 0x0000002000dd7802 */ /* 0x000fe20000000f00 */
[----:B------:R-:W-:Y:S01]  /*1dcb0*/  IMAD.MOV.U32 R133, RZ, RZ, R36 ;  /* 0x000000ffff857224 */ /* 0x000fe200078e0024 */
[----:B------:R-:W-:Y:S01]  /*1dcc0*/  IADD3 R187, PT, PT, R225, 0x48, RZ ;  /* 0x00000048e1bb7810 */ /* 0x000fe20007ffe0ff */
[----:B------:R-:W-:Y:S01]  /*1dcd0*/  IMAD.MOV.U32 R132, RZ, RZ, R37 ;  /* 0x000000ffff847224 */ /* 0x000fe200078e0025 */
[----:B------:R-:W-:Y:S01]  /*1dce0*/  SEL R221, R221, 0xffffffe0, !P2 ;  /* 0xffffffe0dddd7807 */ /* 0x000fe20005000000 */
[----:B------:R-:W-:Y:S01]  /*1dcf0*/  IMAD.MOV.U32 R135, RZ, RZ, R38 ;  /* 0x000000ffff877224 */ /* 0x000fe200078e0026 */
[----:B------:R-:W-:Y:S01]  /*1dd00*/  LOP3.LUT R220, R220, 0x20, R223, 0xf8, !PT ;  /* 0x00000020dcdc7812 */ /* 0x000fe200078ef8df */
[----:B------:R-:W-:Y:S01]  /*1dd10*/  IMAD.MOV.U32 R134, RZ, RZ, R39 ;  /* 0x000000ffff867224 */ /* 0x000fe200078e0027 */
[----:B------:R-:W1:Y:S01]  /*1dd20*/  LDCU UR17, c[0x0][0x440] ;  /* 0x00008800ff1177ac */ /* 0x000e620008000800 */
[----:B------:R-:W-:-:S02]  /*1dd30*/  VIADD R189, R225, 0x8 ;  /* 0x00000008e1bd7836 */ /* 0x000fc40000000000 */
[----:B------:R-:W-:Y:S01]  /*1dd40*/  VIADD R188, R225, 0x40 ;  /* 0x00000040e1bc7836 */ /* 0x000fe20000000000 */
[----:B------:R-:W1:Y:S01]  /*1dd50*/  LDCU UR4, c[0x0][0x45c] ;  /* 0x00008b80ff0477ac */ /* 0x000e620008000800 */
[----:B--2---:R-:W-:Y:S01]  /*1dd60*/  LOP3.LUT R224, R224, 0xff, RZ, 0xc0, !PT ;  /* 0x000000ffe0e07812 */ /* 0x004fe200078ec0ff */
[----:B------:R-:W2:Y:S04]  /*1dd70*/  LDCU.U8 UR10, c[0x0][0x4f8] ;  /* 0x00009f00ff0a77ac */ /* 0x000ea80008000000 */
[----:B------:R-:W-:Y:S01]  /*1dd80*/  IMAD R224, R224, 0x10000, R224 ;  /* 0x00010000e0e07824 */ /* 0x000fe200078e02e0 */
[----:B-1----:R-:W-:Y:S01]  /*1dd90*/  USHF.L.U32 UR20, UR20, 0x3, URZ ;  /* 0x0000000314147899 */ /* 0x002fe200080006ff */
[--C-:B---3--:R-:W-:Y:S02]  /*1dda0*/  SHF.R.U32.HI R3, RZ, 0x5, R222.reuse ;  /* 0x00000005ff037819 */ /* 0x108fe400000116de */
[----:B------:R-:W-:-:S02]  /*1ddb0*/  SHF.R.U32.HI R8, RZ, 0x5, R222 ;  /* 0x00000005ff087819 */ /* 0x000fc400000116de */
[----:B------:R-:W-:Y:S01]  /*1ddc0*/  SHF.L.U32 R2, R222, 0x5, RZ ;  /* 0x00000005de027819 */ /* 0x000fe200000006ff */
[----:B------:R-:W-:Y:S02]  /*1ddd0*/  IMAD R4, R4, 0x8, R3 ;  /* 0x0000000804047824 */ /* 0x000fe400078e0203 */
[----:B----4-:R-:W-:Y:S01]  /*1dde0*/  IMAD R6, R6, 0x8, R8 ;  /* 0x0000000806067824 */ /* 0x010fe200078e0208 */
[----:B------:R-:W-:Y:S01]  /*1ddf0*/  LOP3.LUT R191, R191, 0x120, R2, 0xf8, !PT ;  /* 0x00000120bfbf7812 */ /* 0x000fe200078ef802 */
[----:B------:R-:W-:Y:S02]  /*1de00*/  VIADD R4, R4, 0x4 ;  /* 0x0000000404047836 */ /* 0x000fe40000000000 */
[----:B------:R-:W-:Y:S01]  /*1de10*/  IMAD.WIDE.U32 R6, R6, -0x326172a9, RZ ;  /* 0xcd9e8d5706067825 */ /* 0x000fe200078e00ff */
[----:B------:R-:W-:-:S03]  /*1de20*/  LEA R191, R191, UR5, 0x1 ;  /* 0x00000005bfbf7c11 */ /* 0x000fc6000f8e08ff */
[----:B------:R-:W-:Y:S01]  /*1de30*/  IMAD.WIDE.U32 R4, R4, -0x326172a9, RZ ;  /* 0xcd9e8d5704047825 */ /* 0x000fe200078e00ff */
[----:B------:R-:W-:-:S03]  /*1de40*/  LOP3.LUT R6, R6, UR32, RZ, 0x3c, !PT ;  /* 0x0000002006067c12 */ /* 0x000fc6000f8e3cff */
[----:B------:R-:W-:Y:S01]  /*1de50*/  VIADD R0, R191, 0x4000 ;  /* 0x00004000bf007836 */ /* 0x000fe20000000000 */
[----:B------:R-:W-:Y:S01]  /*1de60*/  LOP3.LUT R3, R4, UR32, RZ, 0x3c, !PT ;  /* 0x0000002004037c12 */ /* 0x000fe2000f8e3cff */
[----:B------:R-:W-:Y:S04]  /*1de70*/  STL [R1+0xe8], R6 ;  /* 0x0000e80601007387 */ /* 0x000fe80000100800 */
[----:B------:R1:W-:Y:S02]  /*1de80*/  STL [R1+0xec], R3 ;  /* 0x0000ec0301007387 */ /* 0x0003e40000100800 */
[----:B-1----:R-:W1:Y:S02]  /*1de90*/  LDC.64 R2, c[0x0][0x3c0] ;  /* 0x0000f000ff027b82 */ /* 0x002e640000000a00 */
[----:B-1----:R1:W-:Y:S04]  /*1dea0*/  STL.64 [R1+0xe0], R2 ;  /* 0x0000e00201007387 */ /* 0x0023e80000100a00 */
[----:B------:R3:W-:Y:S01]  /*1deb0*/  STL [R1+0x340], R0 ;  /* 0x0003400001007387 */ /* 0x0007e20000100800 */
[----:B-1----:R-:W-:-:S05]  /*1dec0*/  IMAD.SHL.U32 R2, R222, 0x8, RZ ;  /* 0x00000008de027824 */ /* 0x002fca00078e00ff */
[----:B------:R-:W-:-:S04]  /*1ded0*/  LOP3.LUT R2, R2, 0x18, RZ, 0xc0, !PT ;  /* 0x0000001802027812 */ /* 0x000fc800078ec0ff */
[----:B------:R-:W-:Y:S01]  /*1dee0*/  ISETP.GE.AND P6, PT, R2, UR6, PT ;  /* 0x0000000602007c0c */ /* 0x000fe2000bfc6270 */
[----:B--23--:R-:W-:-:S12]  /*1def0*/  BRA `(.L_x_1122) ;  /* 0x0000000000c07947 */ /* 0x00cfd80003800000 */
.L_x_1124:
[----:B------:R-:W2:Y:S01]  /*1df00*/  LDL R39, [R1+0x324] ;  /* 0x0003240001277983 */ /* 0x000ea20000100800 */
[----:B------:R-:W1:Y:S01]  /*1df10*/  LDC.64 R10, c[0x0][0x3b8] ;  /* 0x0000ee00ff0a7b82 */ /* 0x000e620000000a00 */
[----:B------:R-:W-:Y:S01]  /*1df20*/  IMAD.SHL.U32 R22, R222, 0x8, RZ ;  /* 0x00000008de167824 */ /* 0x000fe200078e00ff */
[----:B------:R-:W-:Y:S01]  /*1df30*/  UIADD3 UR6, UPT, UPT, UR21, -0x1, URZ ;  /* 0xffffffff15067890 */ /* 0x000fe2000fffe0ff */
[----:B------:R-:W3:Y:S03]  /*1df40*/  LDL R30, [R1+0x320] ;  /* 0x00032000011e7983 */ /* 0x000ee60000100800 */
[----:B------:R-:W-:Y:S04]  /*1df50*/  LOP3.LUT R22, R22, 0x18, RZ, 0xc0, !PT ;  /* 0x0000001816167812 */ /* 0x000fe800078ec0ff */
[----:B------:R-:W-:Y:S01]  /*1df60*/  ISETP.GE.AND P6, PT, R22, UR17, PT ;  /* 0x0000001116007c0c */ /* 0x000fe2000bfc6270 */
[----:B-1----:R-:W-:Y:S04]  /*1df70*/  IMAD.WIDE.U32 R8, R10, UR6, RZ ;  /* 0x000000060a087c25 */ /* 0x002fe8000f8e00ff */
[----:B------:R-:W-:Y:S05]  /*1df80*/  IMAD R9, R11, UR6, R9 ;  /* 0x000000060b097c24 */ /* 0x000fea000f8e0209 */
[C---:B------:R-:W-:Y:S01]  /*1df90*/  SHF.L.U64.HI R9, R8.reuse, 0x7, R9 ;  /* 0x0000000708097819 */ /* 0x040fe20000010209 */
[----:B------:R-:W-:Y:S05]  /*1dfa0*/  IMAD.SHL.U32 R8, R8, 0x80, RZ ;  /* 0x0000008008087824 */ /* 0x000fea00078e00ff */
[C---:B--2---:R-:W-:Y:S04]  /*1dfb0*/  @!P6 LEA R22, P0, R8.reuse, R39, 0x1 ;  /* 0x000000270816e211 */ /* 0x044fe800078008ff */
[----:B---3--:R-:W-:Y:S05]  /*1dfc0*/  @!P6 LEA.HI.X R23, R8, R30, R9, 0x1, P0 ;  /* 0x0000001e0817e211 */ /* 0x008fea00000f0c09 */
[----:B------:R-:W-:Y:S01]  /*1dfd0*/  @!PT LDS RZ, [RZ] ;  /* 0x00000000fffff984 */ /* 0x000fe20000000800 */
[----:B------:R-:W-:Y:S01]  /*1dfe0*/  @!PT LDS RZ, [RZ] ;  /* 0x00000000fffff984 */ /* 0x000fe20000000800 */
[----:B------:R-:W-:Y:S01]  /*1dff0*/  @!PT LDS RZ, [RZ] ;  /* 0x00000000fffff984 */ /* 0x000fe20000000800 */
[----:B------:R1:W-:Y:S04]  /*1e000*/  @!P6 LDGSTS.E.BYPASS.LTC128B.128 [R237+0x2000], desc[UR24][R22.64] ;  /* 0x0200000016edefae */ /* 0x0003e8000b981a18 */
[----:B------:R2:W-:Y:S04]  /*1e010*/  @P6 STS.128 [R237+0x2000], RZ ;  /* 0x002000ffed006388 */ /* 0x0005e80000000c00 */
[----:B------:R2:W-:Y:S01]  /*1e020*/  @P5 STS.128 [R237+0x2800], RZ ;  /* 0x002800ffed005388 */ /* 0x0005e20000000c00 */
[C---:B-1----:R-:W-:Y:S04]  /*1e030*/  @!P5 LEA R23, P0, R10.reuse, R8, 0x5 ;  /* 0x000000080a17d211 */ /* 0x042fe800078028ff */
[C-C-:B------:R-:W-:Y:S02]  /*1e040*/  @!P5 LEA.HI.X R26, R10.reuse, R9, R11.reuse, 0x5, P0 ;  /* 0x000000090a1ad211 */ /* 0x140fe400000f2c0b */
[C---:B------:R-:W-:Y:S04]  /*1e050*/  @!P5 LEA R22, P0, R23.reuse, R39, 0x1 ;  /* 0x000000271716d211 */ /* 0x040fe800078008ff */
[----:B------:R-:W-:Y:S05]  /*1e060*/  @!P5 LEA.HI.X R23, R23, R30, R26, 0x1, P0 ;  /* 0x0000001e1717d211 */ /* 0x000fea00000f0c1a */
[----:B------:R-:W-:Y:S01]  /*1e070*/  @!PT LDS RZ, [RZ] ;  /* 0x00000000fffff984 */ /* 0x000fe20000000800 */
[----:B------:R-:W-:Y:S01]  /*1e080*/  @!PT LDS RZ, [RZ] ;  /* 0x00000000fffff984 */ /* 0x000fe20000000800 */
[----:B------:R-:W-:Y:S01]  /*1e090*/  @!PT LDS RZ, [RZ] ;  /* 0x00000000fffff984 */ /* 0x000fe20000000800 */
[----:B------:R1:W-:Y:S04]  /*1e0a0*/  @!P5 LDGSTS.E.BYPASS.LTC128B.128 [R237+0x2800], desc[UR24][R22.64] ;  /* 0x0280000016eddfae */ /* 0x0003e8000b981a18 */
[----:B------:R2:W-:Y:S01]  /*1e0b0*/  @P5 STS.128 [R237+0x3000], RZ ;  /* 0x003000ffed005388 */ /* 0x0005e20000000c00 */
[C---:B-1----:R-:W-:Y:S04]  /*1e0c0*/  @!P5 LEA R23, P0, R10.reuse, R8, 0x6 ;  /* 0x000000080a17d211 */ /* 0x042fe800078030ff */
[C---:B------:R-:W-:Y:S01]  /*1e0d0*/  @!P5 LEA.HI.X R26, R10.reuse, R9, R11, 0x6, P0 ;  /* 0x000000090a1ad211 */ /* 0x040fe200000f340b */
[----:B------:R-:W-:Y:S01]  /*1e0e0*/  @!P5 IMAD.WIDE.U32 R8, R10, 0x60, R8 ;  /* 0x000000600a08d825 */ /* 0x000fe200078e0008 */
[-C--:B------:R-:W-:Y:S03]  /*1e0f0*/  @!P5 LEA R22, P0, R23, R39.reuse, 0x1 ;  /* 0x000000271716d211 */ /* 0x080fe600078008ff */
        /* <DEDUP_REMOVED lines=16> */
.L_x_1122:
[----:B-----5:R-:W-:Y:S01]  /*1e200*/  SHF.R.U32.HI R216, RZ, 0x1, R222 ;  /* 0x00000001ffd87819 */ /* 0x020fe200000116de */
[----:B------:R-:W2:Y:S01]  /*1e210*/  LDL R16, [R1+0xe0] ;  /* 0x0000e00001107983 */ /* 0x000ea20000100800 */
[----:B------:R-:W-:Y:S01]  /*1e220*/  LOP3.LUT R227, R227, 0xfffffffd, RZ, 0xc0, !PT ;  /* 0xfffffffde3e37812 */ /* 0x000fe200078ec0ff */
[----:B-1----:R-:W-:Y:S01]  /*1e230*/  IMAD.SHL.U32 R0, R222, 0x8, RZ ;  /* 0x00000008de007824 */ /* 0x002fe200078e00ff */
[----:B------:R-:W-:Y:S04]  /*1e240*/  DEPBAR.LE SB0, 0x0 ;  /* 0x000080000000791a */ /* 0x000fe80000000000 */
[----:B------:R-:W-:Y:S01]  /*1e250*/  LOP3.LUT R0, R0, 0x18, RZ, 0xc0, !PT ;  /* 0x0000001800007812 */ /* 0x000fe200078ec0ff */
[----:B------:R-:W3:Y:S01]  /*1e260*/  LDL R13, [R1+0xe4] ;  /* 0x0000e400010d7983 */ /* 0x000ee20000100800 */
[----:B------:R-:W-:Y:S01]  /*1e270*/  IMAD.SHL.U32 R190, R222, 0x2, RZ ;  /* 0x00000002debe7824 */ /* 0x000fe200078e00ff */
[----:B------:R-:W-:Y:S01]  /*1e280*/  UISETP.GT.AND UP0, UPT, UR21, UR18, UPT ;  /* 0x000000121500728c */ /* 0x000fe2000bf04270 */
[----:B------:R-:W-:Y:S01]  /*1e290*/  BAR.SYNC.DEFER_BLOCKING 0x0 ;  /* 0x0000000000007b1d */ /* 0x000fe20000010000 */
[----:B------:R-:W-:Y:S01]  /*1e2a0*/  ISETP.GE.AND P5, PT, R0, UR17, PT ;  /* 0x0000001100007c0c */ /* 0x000fe2000bfa6270 */
[----:B------:R-:W-:Y:S01]  /*1e2b0*/  IMAD.SHL.U32 R0, R222, 0x10, RZ ;  /* 0x00000010de007824 */ /* 0x000fe200078e00ff */
[----:B------:R-:W-:Y:S01]  /*1e2c0*/  LOP3.LUT R217, R190, 0x6, RZ, 0xc0, !PT ;  /* 0x00000006bed97812 */ /* 0x000fe200078ec0ff */
[----:B------:R-:W-:Y:S03]  /*1e2d0*/  IMAD.SHL.U32 R218, R222, 0x4, RZ ;  /* 0x00000004deda7824 */ /* 0x000fe600078e00ff */
[----:B------:R-:W-:Y:S02]  /*1e2e0*/  LOP3.LUT R219, R0, 0x3e00, RZ, 0xc0, !PT ;  /* 0x00003e0000db7812 */ /* 0x000fe400078ec0ff */
[----:B------:R-:W-:Y:S04]  /*1e2f0*/  LOP3.LUT R0, R218, 0x18, RZ, 0xc0, !PT ;  /* 0x00000018da007812 */ /* 0x000fe800078ec0ff */
[----:B------:R-:W-:Y:S01]  /*1e300*/  LOP3.LUT R0, R0, 0xc0, R223, 0xf8, !PT ;  /* 0x000000c000007812 */ /* 0x000fe200078ef8df */
[----:B------:R-:W4:Y:S04]  /*1e310*/  LDL R15, [R1+0x32c] ;  /* 0x00032c00010f7983 */ /* 0x000f280000100800 */
[----:B------:R-:W5:Y:S01]  /*1e320*/  LDL R14, [R1+0x328] ;  /* 0x00032800010e7983 */ /* 0x000f620000100800 */
[----:B--2---:R-:W-:Y:S04]  /*1e330*/  IMAD.WIDE.U32 R2, R16, UR21, RZ ;  /* 0x0000001510027c25 */ /* 0x004fe8000f8e00ff */
[----:B------:R-:W-:Y:S02]  /*1e340*/  IMAD.SHL.U32 R4, R2, 0x80, RZ ;  /* 0x0000008002047824 */ /* 0x000fe400078e00ff */
[----:B---3--:R-:W-:Y:S03]  /*1e350*/  IMAD R3, R13, UR21, R3 ;  /* 0x000000150d037c24 */ /* 0x008fe6000f8e0203 */
[CC--:B------:R-:W-:Y:S02]  /*1e360*/  @!P5 LEA R6, P1, R16.reuse, R4.reuse, 0x5 ;  /* 0x000000041006d211 */ /* 0x0c0fe400078228ff */
[----:B------:R-:W-:Y:S02]  /*1e370*/  @!P5 LEA R7, P0, R16, R4, 0x6 ;  /* 0x000000041007d211 */ /* 0x000fe400078030ff */
[----:B------:R-:W-:Y:S02]  /*1e380*/  SHF.L.U64.HI R5, R2, 0x7, R3 ;  /* 0x0000000702057819 */ /* 0x000fe40000010203 */
[----:B------:R-:W-:Y:S02]  /*1e390*/  LOP3.LUT R2, R216, 0x8, RZ, 0xc0, !PT ;  /* 0x00000008d8027812 */ /* 0x000fe400078ec0ff */
[----:B------:R-:W-:Y:S02]  /*1e3a0*/  LOP3.LUT R3, R219, 0x120, R223, 0xf8, !PT ;  /* 0x00000120db037812 */ /* 0x000fe400078ef8df */
[CCC-:B------:R-:W-:Y:S02]  /*1e3b0*/  @!P5 LEA.HI.X R9, R16.reuse, R5.reuse, R13.reuse, 0x5, P1 ;  /* 0x000000051009d211 */ /* 0x1c0fe400008f2c0d */
[----:B------:R-:W-:Y:S01]  /*1e3c0*/  LOP3.LUT R2, R3, R0, R2, 0xf6, !PT ;  /* 0x0000000003027212 */ /* 0x000fe200078ef602 */
[----:B------:R-:W-:Y:S01]  /*1e3d0*/  @!P5 IMAD R3, R13, 0x60, RZ ;  /* 0x000000600d03d824 */ /* 0x000fe200078e02ff */
[----:B------:R-:W-:Y:S02]  /*1e3e0*/  @!P5 LEA.HI.X R11, R16, R5, R13, 0x6, P0 ;  /* 0x00000005100bd211 */ /* 0x000fe400000f340d */
[----:B------:R-:W-:Y:S02]  /*1e3f0*/  LOP3.LUT R0, R0, 0x8, R222, 0x78, !PT ;  /* 0x0000000800007812 */ /* 0x000fe400078e78de */
[-C--:B----4-:R-:W-:Y:S02]  /*1e400*/  @!P6 LEA R12, P3, R4, R15.reuse, 0x1 ;  /* 0x0000000f040ce211 */ /* 0x090fe400078608ff */
[----:B------:R-:W-:Y:S02]  /*1e410*/  LOP3.LUT R0, R220, R0, RZ, 0xfc, !PT ;  /* 0x00000000dc007212 */ /* 0x000fe400078efcff */
[-CC-:B-----5:R-:W-:Y:S01]  /*1e420*/  @!P6 LEA.HI.X R13, R4, R14.reuse, R5.reuse, 0x1, P3 ;  /* 0x0000000e040de211 */ /* 0x1a0fe200018f0c05 */
[----:B------:R-:W-:Y:S01]  /*1e430*/  @!P5 IMAD.WIDE.U32 R4, R16, 0x60, R4 ;  /* 0x000000601004d825 */ /* 0x000fe200078e0004 */
[----:B------:R-:W-:Y:S02]  /*1e440*/  LEA R2, R2, UR5, 0x1 ;  /* 0x0000000502027c11 */ /* 0x000fe4000f8e08ff */
[-C--:B------:R-:W-:Y:S01]  /*1e450*/  @!P5 LEA R8, P1, R6, R15.reuse, 0x1 ;  /* 0x0000000f0608d211 */ /* 0x080fe200078208ff */
[----:B------:R-:W-:Y:S01]  /*1e460*/  @!PT LDS RZ, [RZ] ;  /* 0x00000000fffff984 */ /* 0x000fe20000000800 */
[----:B------:R-:W-:Y:S01]  /*1e470*/  @!PT LDS RZ, [RZ] ;  /* 0x00000000fffff984 */ /* 0x000fe20000000800 */
[----:B------:R-:W-:Y:S01]  /*1e480*/  @!PT LDS RZ, [RZ] ;  /* 0x00000000fffff984 */ /* 0x000fe20000000800 */
[----:B------:R-:W-:Y:S01]  /*1e490*/  @!P6 LDGSTS.E.BYPASS.LTC128B.128 [R237+0x4000], desc[UR24][R12.64] ;  /* 0x040000000cedefae */ /* 0x000fe2000b981a18 */
[----:B------:R-:W-:Y:S01]  /*1e4a0*/  LEA R0, R0, UR5, 0x1 ;  /* 0x0000000500007c11 */ /* 0x000fe2000f8e08ff */
[----:B------:R-:W-:Y:S01]  /*1e4b0*/  @!P5 IMAD.IADD R3, R3, 0x1, R5 ;  /* 0x000000010303d824 */ /* 0x000fe200078e0205 */
[-C--:B------:R-:W-:Y:S02]  /*1e4c0*/  @!P5 LEA.HI.X R9, R6, R14.reuse, R9, 0x1, P1 ;  /* 0x0000000e0609d211 */ /* 0x080fe400008f0c09 */
[CC--:B------:R-:W-:Y:S03]  /*1e4d0*/  @!P5 LEA R10, P0, R7.reuse, R15.reuse, 0x1 ;  /* 0x0000000f070ad211 */ /* 0x0c0fe600078008ff */
[----:B------:R-:W-:Y:S01]  /*1e4e0*/  @P6 STS.128 [R237+0x4000], RZ ;  /* 0x004000ffed006388 */ /* 0x000fe20000000c00 */
[-C--:B------:R-:W-:Y:S02]  /*1e4f0*/  @!P5 LEA.HI.X R11, R7, R14.reuse, R11, 0x1, P0 ;  /* 0x0000000e070bd211 */ /* 0x080fe400000f0c0b */
[C---:B------:R-:W-:Y:S04]  /*1e500*/  @!P5 LEA R6, P0, R4.reuse, R15, 0x1 ;  /* 0x0000000f0406d211 */ /* 0x040fe800078008ff */
[----:B------:R-:W-:Y:S01]  /*1e510*/  @!P5 LEA.HI.X R7, R4, R14, R3, 0x1, P0 ;  /* 0x0000000e0407d211 */ /* 0x000fe200000f0c03 */
[----:B------:R-:W-:Y:S01]  /*1e520*/  @P5 STS.128 [R237+0x4800], RZ ;  /* 0x004800ffed005388 */ /* 0x000fe20000000c00 */
[----:B------:R-:W-:Y:S04]  /*1e530*/  IMAD.U32 R3, RZ, RZ, UR21 ;  /* 0x00000015ff037e24 */ /* 0x000fe8000f8e00ff */
[----:B------:R-:W-:Y:S03]  /*1e540*/  IMAD R3, R3, 0x80, R217 ;  /* 0x0000008003037824 */ /* 0x000fe600078e02d9 */
[----:B------:R-:W-:Y:S01]  /*1e550*/  @!PT LDS RZ, [RZ] ;  /* 0x00000000fffff984 */ /* 0x000fe20000000800 */
[----:B------:R-:W-:Y:S01]  /*1e560*/  @!PT LDS RZ, [RZ] ;  /* 0x00000000fffff984 */ /* 0x000fe20000000800 */
[----:B------:R-:W-:Y:S01]  /*1e570*/  @!PT LDS RZ, [RZ] ;  /* 0x00000000fffff984 */ /* 0x000fe20000000800 */
[----:B------:R-:W-:Y:S01]  /*1e580*/  @!P5 LDGSTS.E.BYPASS.LTC128B.128 [R237+0x4800], desc[UR24][R8.64] ;  /* 0x0480000008eddfae */ /* 0x000fe2000b981a18 */
[----:B------:R-:W-:Y:S01]  /*1e590*/  VIADD R190, R3, 0x1 ;  /* 0x0000000103be7836 */ /* 0x000fe20000000000 */
[-C--:B------:R-:W-:Y:S02]  /*1e5a0*/  ISETP.GT.AND P4, PT, R225, R3.reuse, PT ;  /* 0x00000003e100720c */ /* 0x080fe40003f84270 */
[CC--:B------:R-:W-:Y:S02]  /*1e5b0*/  ISETP.GT.AND P1, PT, R189.reuse, R3.reuse, PT ;  /* 0x00000003bd00720c */ /* 0x0c0fe40003f24270 */
[-C--:B------:R-:W-:Y:S02]  /*1e5c0*/  ISETP.GT.AND P0, PT, R189, R190.reuse, PT ;  /* 0x000000bebd00720c */ /* 0x080fe40003f04270 */
[----:B------:R-:W-:Y:S01]  /*1e5d0*/  ISETP.GT.AND P3, PT, R225, R190, PT ;  /* 0x000000bee100720c */ /* 0x000fe20003f64270 */
        /* <DEDUP_REMOVED lines=12> */
[----:B------:R2:W3:Y:S08]  /*1e6a0*/  LDSM.16.M88.4 R124, [R2+0x1000] ;  /* 0x00100000027c783b */ /* 0x0004f00000000200 */
[----:B------:R-:W4:Y:S08]  /*1e6b0*/  LDSM.16.M88.4 R32, [R0+0x2400] ;  /* 0x002400000020783b */ /* 0x000f300000000200 */
[----:B------:R-:W5:Y:S01]  /*1e6c0*/  LDSM.16.M88.4 R48, [R0+0x2800] ;  /* 0x002800000030783b */ /* 0x000f620000000200 */
[C---:B--2---:R-:W-:Y:S07]  /*1e6d0*/  IMAD.IADD R2, R221.reuse, 0x1, R2 ;  /* 0x00000001dd027824 */ /* 0x044fee00078e0202 */
[----:B------:R-:W2:Y:S01]  /*1e6e0*/  LDSM.16.M88.4 R64, [R0+0x2c00] ;  /* 0x002c00000040783b */ /* 0x000ea20000000200 */
[-C--:B-1----:R-:W-:Y:S07]  /*1e6f0*/  HMMA.16816.F32 R4, R128, R16.reuse, RZ ;  /* 0x000000108004723c */ /* 0x082fee00000018ff */
[----:B------:R-:W0:Y:S08]  /*1e700*/  LDGDEPBAR ;  /* 0x00000000000079af */ /* 0x000e300000000000 */
[----:B------:R-:W1:Y:S01]  /*1e710*/  LDSM.16.M88.4 R80, [R0+0x3000] ;  /* 0x003000000050783b */ /* 0x000e620000000200 */
[C---:B---3--:R-:W-:Y:S07]  /*1e720*/  HMMA.16816.F32 R8, R124.reuse, R16, RZ ;  /* 0x000000107c08723c */ /* 0x048fee00000018ff */
[----:B------:R-:W3:Y:S01]  /*1e730*/  LDSM.16.M88.4 R96, [R0+0x3400] ;  /* 0x003400000060783b */ /* 0x000ee20000000200 */
[-C--:B------:R-:W-:Y:S07]  /*1e740*/  HMMA.16816.F32 R12, R124, R18.reuse, RZ ;  /* 0x000000127c0c723c */ /* 0x080fee00000018ff */
[----:B------:R-:W3:Y:S01]  /*1e750*/  LDSM.16.M88.4 R112, [R0+0x3800] ;  /* 0x003800000070783b */ /* 0x000ee20000000200 */
[C---:B------:R-:W-:Y:S07]  /*1e760*/  HMMA.16816.F32 R16, R128.reuse, R18, RZ ;  /* 0x000000128010723c */ /* 0x040fee00000018ff */
[----:B------:R5:W3:Y:S01]  /*1e770*/  LDSM.16.M88.4 R168, [R0+0x3c00] ;  /* 0x003c000000a8783b */ /* 0x000ae20000000200 */
[-C--:B----4-:R-:W-:Y:S07]  /*1e780*/  HMMA.16816.F32 R20, R128, R32.reuse, RZ ;  /* 0x000000208014723c */ /* 0x090fee00000018ff */
[----:B------:R-:W-:Y:S01]  /*1e790*/  LDSM.16.M88.4 R172, [R2] ;  /* 0x0000000002ac783b */ /* 0x000fe20000000200 */
[C---:B------:R-:W-:Y:S07]  /*1e7a0*/  HMMA.16816.F32 R24, R124.reuse, R32, RZ ;  /* 0x000000207c18723c */ /* 0x040fee00000018ff */
[----:B------:R-:W-:Y:S01]  /*1e7b0*/  LDSM.16.M88.4 R180, [R2+0x1000] ;  /* 0x0010000002b4783b */ /* 0x000fe20000000200 */
[-C--:B------:R-:W-:Y:S01]  /*1e7c0*/  HMMA.16816.F32 R28, R124, R34.reuse, RZ ;  /* 0x000000227c1c723c */ /* 0x080fe200000018ff */
[----:B-----5:R-:W-:Y:S07]  /*1e7d0*/  IMAD.IADD R0, R221, 0x1, R0 ;  /* 0x00000001dd007824 */ /* 0x020fee00078e0200 */
[C---:B------:R-:W-:Y:S01]  /*1e7e0*/  HMMA.16816.F32 R32, R128.reuse, R34, RZ ;  /* 0x000000228020723c */ /* 0x040fe200000018ff */
[----:B------:R-:W4:Y:S07]  /*1e7f0*/  LDSM.16.M88.4 R176, [R0+0x2000] ;  /* 0x0020000000b0783b */ /* 0x000f2e0000000200 */
[-C--:B------:R-:W-:Y:S08]  /*1e800*/  HMMA.16816.F32 R36, R128, R48.reuse, RZ ;  /* 0x000000308024723c */ /* 0x080ff000000018ff */
        /* <DEDUP_REMOVED lines=24> */
[-C--:B----4-:R-:W-:Y:S08]  /*1e990*/  HMMA.16816.F32 R4, R172, R176.reuse, R4 ;  /* 0x000000b0ac04723c */ /* 0x090ff00000001804 */
[C---:B------:R-:W-:Y:S04]  /*1e9a0*/  HMMA.16816.F32 R8, R180.reuse, R176, R8 ;  /* 0x000000b0b408723c */ /* 0x040fe80000001808 */
[C---:B------:R-:W-:Y:S02]  /*1e9b0*/  VIADD R177, R3.reuse, 0x10 ;  /* 0x0000001003b17836 */ /* 0x040fe40000000000 */
[----:B------:R-:W-:Y:S02]  /*1e9c0*/  VIADD R176, R3, 0x11 ;  /* 0x0000001103b07836 */ /* 0x000fe40000000000 */
[-C--:B------:R-:W-:Y:S03]  /*1e9d0*/  HMMA.16816.F32 R12, R180, R178.reuse, R12 ;  /* 0x000000b2b40c723c */ /* 0x080fe6000000180c */
[----:B------:R-:W-:Y:S02]  /*1e9e0*/  FSEL R2, R4, -INF , !P4 ;  /* 0xff80000004027808 */ /* 0x000fe40006000000 */
[----:B------:R-:W-:Y:S02]  /*1e9f0*/  FSEL R4, R6, -INF , !P1 ;  /* 0xff80000006047808 */ /* 0x000fe40004800000 */
[-C--:B------:R-:W-:Y:S01]  /*1ea00*/  ISETP.GT.AND P1, PT, R187, R3.reuse, PT ;  /* 0x00000003bb00720c */ /* 0x080fe20003f24270 */
[----:B------:R2:W-:Y:S01]  /*1ea10*/  STL [R1+0x24], R2 ;  /* 0x0000240201007387 */ /* 0x0005e20000100800 */
[----:B------:R-:W-:Y:S01]  /*1ea20*/  ISETP.GT.AND P4, PT, R188, R3, PT ;  /* 0x00000003bc00720c */ /* 0x000fe20003f84270 */
[C---:B------:R-:W-:Y:S02]  /*1ea30*/  HMMA.16816.F32 R16, R172.reuse, R178, R16 ;  /* 0x000000b2ac10723c */ /* 0x040fe40000001810 */
[----:B------:R-:W-:Y:S02]  /*1ea40*/  STL [R1+0x10], R4 ;  /* 0x0000100401007387 */ /* 0x000fe40000100800 */
[----:B------:R-:W-:Y:S01]  /*1ea50*/  FSEL R213, R10, -INF , !P1 ;  /* 0xff8000000ad57808 */ /* 0x000fe20004800000 */
[C---:B------:R-:W-:Y:S01]  /*1ea60*/  VIADD R178, R3.reuse, 0x8 ;  /* 0x0000000803b27836 */ /* 0x040fe20000000000 */
[----:B------:R-:W-:Y:S01]  /*1ea70*/  FSEL R215, R8, -INF , !P4 ;  /* 0xff80000008d77808 */ /* 0x000fe20006000000 */
[----:B------:R-:W-:Y:S01]  /*1ea80*/  VIADD R179, R3, 0x9 ;  /* 0x0000000903b37836 */ /* 0x000fe20000000000 */
[----:B------:R-:W-:Y:S01]  /*1ea90*/  FSEL R247, R5, -INF , !P3 ;  /* 0xff80000005f77808 */ /* 0x000fe20005800000 */
[-C--:B-1----:R-:W-:Y:S03]  /*1eaa0*/  HMMA.16816.F32 R20, R172, R168.reuse, R20 ;  /* 0x000000a8ac14723c */ /* 0x082fe60000001814 */
[----:B------:R-:W-:Y:S02]  /*1eab0*/  ISETP.GT.AND P1, PT, R187, R178, PT ;  /* 0x000000b2bb00720c */ /* 0x000fe40003f24270 */
[----:B------:R-:W-:Y:S02]  /*1eac0*/  ISETP.GT.AND P3, PT, R188, R190, PT ;  /* 0x000000bebc00720c */ /* 0x000fe40003f64270 */
[----:B------:R-:W-:Y:S01]  /*1ead0*/  FSEL R209, R14, -INF , !P1 ;  /* 0xff8000000ed17808 */ /* 0x000fe20004800000 */
[C---:B------:R-:W-:Y:S04]  /*1eae0*/  HMMA.16816.F32 R24, R180.reuse, R168, R24 ;  /* 0x000000a8b418723c */ /* 0x040fe80000001818 */
[----:B------:R-:W-:Y:S01]  /*1eaf0*/  ISETP.GT.AND P1, PT, R189, R178, PT ;  /* 0x000000b2bd00720c */ /* 0x000fe20003f24270 */
[----:B------:R-:W-:Y:S01]  /*1eb00*/  VIADD R169, R3, 0x20 ;  /* 0x0000002003a97836 */ /* 0x000fe20000000000 */
[----:B--2---:R-:W-:Y:S01]  /*1eb10*/  FSEL R2, R7, -INF , !P0 ;  /* 0xff80000007027808 */ /* 0x004fe20004000000 */
[----:B------:R-:W-:Y:S01]  /*1eb20*/  VIADD R168, R3, 0x21 ;  /* 0x0000002103a87836 */ /* 0x000fe20000000000 */
[----:B------:R-:W-:Y:S01]  /*1eb30*/  FSEL R8, R18, -INF , !P1 ;  /* 0xff80000012087808 */ /* 0x000fe20004800000 */
[----:B------:R-:W1:Y:S01]  /*1eb40*/  LDSM.16.M88.4 R4, [R0+0x2800] ;  /* 0x002800000004783b */ /* 0x000e620000000200 */
[----:B------:R-:W-:Y:S01]  /*1eb50*/  ISETP.GT.AND P0, PT, R187, R190, PT ;  /* 0x000000bebb00720c */ /* 0x000fe20003f04270 */
[-C--:B------:R-:W-:Y:S03]  /*1eb60*/  HMMA.16816.F32 R28, R180, R170.reuse, R28 ;  /* 0x000000aab41c723c */ /* 0x080fe6000000181c */
[----:B------:R-:W-:Y:S01]  /*1eb70*/  FSEL R212, R11, -INF , !P0 ;  /* 0xff8000000bd47808 */ /* 0x000fe20004000000 */
[----:B------:R-:W-:Y:S01]  /*1eb80*/  VIADD R18, R3, 0x49 ;  /* 0x0000004903127836 */ /* 0x000fe20000000000 */
[----:B------:R-:W-:Y:S01]  /*1eb90*/  ISETP.GT.AND P1, PT, R189, R177, PT ;  /* 0x000000b1bd00720c */ /* 0x000fe20003f24270 */
[----:B------:R2:W-:Y:S01]  /*1eba0*/  STL [R1+0xc], R2 ;  /* 0x00000c0201007387 */ /* 0x0005e20000100800 */
[----:B------:R-:W-:Y:S01]  /*1ebb0*/  FSEL R214, R9, -INF , !P3 ;  /* 0xff80000009d67808 */ /* 0x000fe20005800000 */
[C---:B------:R-:W-:Y:S02]  /*1ebc0*/  HMMA.16816.F32 R32, R172.reuse, R170, R32 ;  /* 0x000000aaac20723c */ /* 0x040fe40000001820 */
[----:B------:R3:W-:Y:S02]  /*1ebd0*/  STL [R1+0x18], R8 ;  /* 0x0000180801007387 */ /* 0x0007e40000100800 */
[CC--:B------:R-:W-:Y:S01]  /*1ebe0*/  ISETP.GT.AND P4, PT, R188.reuse, R178.reuse, PT ;  /* 0x000000b2bc00720c */ /* 0x0c0fe20003f84270 */
[----:B------:R-:W-:Y:S01]  /*1ebf0*/  VIADD R170, R3, 0x18 ;  /* 0x0000001803aa7836 */ /* 0x000fe20000000000 */
[-C--:B------:R-:W-:Y:S01]  /*1ec00*/  ISETP.GT.AND P0, PT, R187, R179.reuse, PT ;  /* 0x000000b3bb00720c */ /* 0x080fe20003f04270 */
[C---:B------:R-:W-:Y:S01]  /*1ec10*/  VIADD R171, R3.reuse, 0x19 ;  /* 0x0000001903ab7836 */ /* 0x040fe20000000000 */
[-C--:B------:R-:W-:Y:S01]  /*1ec20*/  ISETP.GT.AND P3, PT, R188, R179.reuse, PT ;  /* 0x000000b3bc00720c */ /* 0x080fe20003f64270 */
[----:B------:R-:W-:Y:S01]  /*1ec30*/  VIADD R14, R3, 0x59 ;  /* 0x00000059030e7836 */ /* 0x000fe20000000000 */
[----:B------:R-:W-:Y:S01]  /*1ec40*/  FSEL R208, R15, -INF , !P0 ;  /* 0xff8000000fd07808 */ /* 0x000fe20004000000 */
[C---:B------:R-:W-:Y:S01]  /*1ec50*/  VIADD R15, R3.reuse, 0x58 ;  /* 0x00000058030f7836 */ /* 0x040fe20000000000 */
[----:B------:R-:W-:Y:S01]  /*1ec60*/  FSEL R211, R12, -INF , !P4 ;  /* 0xff8000000cd37808 */ /* 0x000fe20006000000 */
[----:B------:R-:W-:Y:S01]  /*1ec70*/  VIADD R12, R3, 0x61 ;  /* 0x00000061030c7836 */ /* 0x000fe20000000000 */
[-C--:B------:R-:W-:Y:S02]  /*1ec80*/  ISETP.GT.AND P0, PT, R189, R179.reuse, PT ;  /* 0x000000b3bd00720c */ /* 0x080fe40003f04270 */
[----:B------:R-:W-:Y:S02]  /*1ec90*/  ISETP.GT.AND P4, PT, R225, R178, PT ;  /* 0x000000b2e100720c */ /* 0x000fe40003f84270 */
[----:B------:R-:W-:Y:S01]  /*1eca0*/  FSEL R210, R13, -INF , !P3 ;  /* 0xff8000000dd27808 */ /* 0x000fe20005800000 */
[----:B------:R-:W-:Y:S01]  /*1ecb0*/  VIADD R13, R3, 0x60 ;  /* 0x00000060030d7836 */ /* 0x000fe20000000000 */
[----:B------:R-:W-:Y:S02]  /*1ecc0*/  ISETP.GT.AND P3, PT, R225, R179, PT ;  /* 0x000000b3e100720c */ /* 0x000fe40003f64270 */
[----:B------:R-:W-:Y:S01]  /*1ecd0*/  FSEL R248, R16, -INF , !P4 ;  /* 0xff80000010f87808 */ /* 0x000fe20006000000 */
[----:B------:R-:W-:Y:S01]  /*1ece0*/  VIADD R16, R3, 0x51 ;  /* 0x0000005103107836 */ /* 0x000fe20000000000 */
[----:B--2---:R-:W-:Y:S01]  /*1ecf0*/  FSEL R2, R19, -INF , !P0 ;  /* 0xff80000013027808 */ /* 0x004fe20004000000 */
[----:B------:R-:W-:Y:S01]  /*1ed00*/  VIADD R19, R3, 0x48 ;  /* 0x0000004803137836 */ /* 0x000fe20000000000 */
[-C--:B------:R-:W-:Y:S02]  /*1ed10*/  ISETP.GT.AND P4, PT, R225, R177.reuse, PT ;  /* 0x000000b1e100720c */ /* 0x080fe40003f84270 */
[----:B---3--:R-:W-:Y:S01]  /*1ed20*/  FSEL R8, R22, -INF , !P1 ;  /* 0xff80000016087808 */ /* 0x008fe20004800000 */
[----:B------:R2:W-:Y:S01]  /*1ed30*/  STL [R1+0x1c], R2 ;  /* 0x00001c0201007387 */ /* 0x0005e20000100800 */
[----:B------:R-:W-:Y:S01]  /*1ed40*/  FSEL R250, R17, -INF , !P3 ;  /* 0xff80000011fa7808 */ /* 0x000fe20005800000 */
[-C--:B-1----:R-:W-:Y:S02]  /*1ed50*/  HMMA.16816.F32 R36, R172, R4.reuse, R36 ;  /* 0x00000004ac24723c */ /* 0x082fe40000001824 */
[----:B------:R-:W-:Y:S01]  /*1ed60*/  STL [R1+0x20], R8 ;  /* 0x0000200801007387 */ /* 0x000fe20000100800 */
[-C--:B------:R-:W-:Y:S01]  /*1ed70*/  ISETP.GT.AND P3, PT, R225, R176.reuse, PT ;  /* 0x000000b0e100720c */ /* 0x080fe20003f64270 */
[----:B------:R-:W-:Y:S01]  /*1ed80*/  VIADD R17, R3, 0x50 ;  /* 0x0000005003117836 */ /* 0x000fe20000000000 */
[----:B------:R-:W-:Y:S01]  /*1ed90*/  FSEL R249, R20, -INF , !P4 ;  /* 0xff80000014f97808 */ /* 0x000fe20006000000 */
[----:B------:R-:W1:Y:S01]  /*1eda0*/  LDSM.16.M88.4 R8, [R0+0x2c00] ;  /* 0x002c00000008783b */ /* 0x000e620000000200 */
[C---:B------:R-:W-:Y:S01]  /*1edb0*/  ISETP.GT.AND P4, PT, R188.reuse, R177, PT ;  /* 0x000000b1bc00720c */ /* 0x040fe20003f84270 */
[C---:B------:R-:W-:Y:S04]  /*1edc0*/  HMMA.16816.F32 R40, R180.reuse, R4, R40 ;  /* 0x00000004b428723c */ /* 0x040fe80000001828 */
[----:B------:R-:W-:Y:S01]  /*1edd0*/  FSEL R252, R21, -INF , !P3 ;  /* 0xff80000015fc7808 */ /* 0x000fe20005800000 */
[C---:B------:R-:W-:Y:S01]  /*1ede0*/  VIADD R21, R3.reuse, 0x40 ;  /* 0x0000004003157836 */ /* 0x040fe20000000000 */
[-C--:B------:R-:W-:Y:S01]  /*1edf0*/  ISETP.GT.AND P3, PT, R188, R176.reuse, PT ;  /* 0x000000b0bc00720c */ /* 0x080fe20003f64270 */
[----:B------:R-:W-:Y:S01]  /*1ee00*/  VIADD R20, R3, 0x41 ;  /* 0x0000004103147836 */ /* 0x000fe20000000000 */
[----:B------:R-:W-:Y:S01]  /*1ee10*/  ISETP.GT.AND P0, PT, R189, R176, PT ;  /* 0x000000b0bd00720c */ /* 0x000fe20003f04270 */
[-C--:B------:R-:W-:Y:S03]  /*1ee20*/  HMMA.16816.F32 R44, R180, R6.reuse, R44 ;  /* 0x00000006b42c723c */ /* 0x080fe6000000182c */
[----:B------:R-:W-:Y:S01]  /*1ee30*/  FSEL R207, R24, -INF , !P4 ;  /* 0xff80000018cf7808 */ /* 0x000fe20006000000 */
[----:B------:R-:W-:Y:S01]  /*1ee40*/  VIADD R24, R3, 0x39 ;  /* 0x0000003903187836 */ /* 0x000fe20000000000 */
[C---:B------:R-:W-:Y:S02]  /*1ee50*/  ISETP.GT.AND P4, PT, R188.reuse, R170, PT ;  /* 0x000000aabc00720c */ /* 0x040fe40003f84270 */
[----:B------:R-:W-:Y:S01]  /*1ee60*/  FSEL R206, R25, -INF , !P3 ;  /* 0xff80000019ce7808 */ /* 0x000fe20005800000 */
[C---:B------:R-:W-:Y:S01]  /*1ee70*/  HMMA.16816.F32 R48, R172.reuse, R6, R48 ;  /* 0x00000006ac30723c */ /* 0x040fe20000001830 */
[----:B------:R-:W3:Y:S03]  /*1ee80*/  LDSM.16.M88.4 R4, [R0+0x3000] ;  /* 0x003000000004783b */ /* 0x000ee60000000200 */
[----:B--2---:R-:W-:Y:S01]  /*1ee90*/  FSEL R2, R23, -INF , !P0 ;  /* 0xff80000017027808 */ /* 0x004fe20004000000 */
[----:B------:R-:W-:Y:S01]  /*1eea0*/  VIADD R25, R3, 0x38 ;  /* 0x0000003803197836 */ /* 0x000fe20000000000 */
[-C--:B------:R-:W-:Y:S02]  /*1eeb0*/  ISETP.GT.AND P3, PT, R188, R171.reuse, PT ;  /* 0x000000abbc00720c */ /* 0x080fe40003f64270 */
[----:B------:R-:W-:Y:S01]  /*1eec0*/  ISETP.GT.AND P0, PT, R187, R176, PT ;  /* 0x000000b0bb00720c */ /* 0x000fe20003f04270 */
[----:B------:R2:W-:Y:S01]  /*1eed0*/  STL [R1+0x14], R2 ;  /* 0x0000140201007387 */ /* 0x0005e20000100800 */
[----:B------:R-:W-:Y:S01]  /*1eee0*/  FSEL R203, R28, -INF , !P4 ;  /* 0xff8000001ccb7808 */ /* 0x000fe20006000000 */
[----:B------:R-:W-:Y:S01]  /*1eef0*/  VIADD R28, R3, 0x31 ;  /* 0x00000031031c7836 */ /* 0x000fe20000000000 */
[----:B------:R-:W-:Y:S02]  /*1ef00*/  ISETP.GT.AND P4, PT, R225, R170, PT ;  /* 0x000000aae100720c */ /* 0x000fe40003f84270 */
[----:B------:R-:W-:Y:S01]  /*1ef10*/  FSEL R202, R29, -INF , !P3 ;  /* 0xff8000001dca7808 */ /* 0x000fe20005800000 */
[----:B------:R-:W-:Y:S01]  /*1ef20*/  VIADD R29, R3, 0x30 ;  /* 0x00000030031d7836 */ /* 0x000fe20000000000 */
[----:B------:R-:W-:Y:S02]  /*1ef30*/  FSEL R204, R27, -INF , !P0 ;  /* 0xff8000001bcc7808 */ /* 0x000fe40004000000 */
[C---:B------:R-:W-:Y:S02]  /*1ef40*/  ISETP.GT.AND P3, PT, R225.reuse, R171, PT ;  /* 0x000000abe100720c */ /* 0x040fe40003f64270 */
[----:B------:R-:W-:Y:S01]  /*1ef50*/  FSEL R27, R32, -INF , !P4 ;  /* 0xff800000201b7808 */ /* 0x000fe20006000000 */
[-C--:B-1----:R-:W-:Y:S03]  /*1ef60*/  HMMA.16816.F32 R52, R172, R8.reuse, R52 ;  /* 0x00000008ac34723c */ /* 0x082fe60000001834 */
[----:B------:R-:W-:Y:S01]  /*1ef70*/  ISETP.GT.AND P4, PT, R225, R169, PT ;  /* 0x000000a9e100720c */ /* 0x000fe20003f84270 */
[----:B------:R-:W-:Y:S01]  /*1ef80*/  VIADD R32, R3, 0x28 ;  /* 0x0000002803207836 */ /* 0x000fe20000000000 */
[C---:B------:R-:W-:Y:S02]  /*1ef90*/  ISETP.GT.AND P1, PT, R187.reuse, R177, PT ;  /* 0x000000b1bb00720c */ /* 0x040fe40003f24270 */
[----:B------:R-:W-:Y:S01]  /*1efa0*/  ISETP.GT.AND P0, PT, R187, R171, PT ;  /* 0x000000abbb00720c */ /* 0x000fe20003f04270 */
[C---:B------:R-:W-:Y:S04]  /*1efb0*/  HMMA.16816.F32 R56, R180.reuse, R8, R56 ;  /* 0x00000008b438723c */ /* 0x040fe80000001838 */
[----:B------:R-:W-:Y:S01]  /*1efc0*/  FSEL R245, R33, -INF , !P3 ;  /* 0xff80000021f57808 */ /* 0x000fe20005800000 */
[----:B--2---:R-:W-:Y:S01]  /*1efd0*/  VIADD R2, R3, 0x78 ;  /* 0x0000007803027836 */ /* 0x004fe20000000000 */
[----:B------:R-:W-:Y:S02]  /*1efe0*/  ISETP.GT.AND P3, PT, R225, R168, PT ;  /* 0x000000a8e100720c */ /* 0x000fe40003f64270 */
[----:B------:R-:W-:Y:S01]  /*1eff0*/  FSEL R33, R36, -INF , !P4 ;  /* 0xff80000024217808 */ /* 0x000fe20006000000 */
[-C--:B------:R-:W-:Y:S03]  /*1f000*/  HMMA.16816.F32 R60, R180, R10.reuse, R60 ;  /* 0x0000000ab43c723c */ /* 0x080fe6000000183c */
[----:B------:R-:W-:Y:S02]  /*1f010*/  FSEL R205, R26, -INF , !P1 ;  /* 0xff8000001acd7808 */ /* 0x000fe40004800000 */
[C---:B------:R-:W-:Y:S02]  /*1f020*/  ISETP.GT.AND P4, PT, R188.reuse, R169, PT ;  /* 0x000000a9bc00720c */ /* 0x040fe40003f84270 */
[----:B------:R-:W-:Y:S01]  /*1f030*/  ISETP.GT.AND P1, PT, R187, R170, PT ;  /* 0x000000aabb00720c */ /* 0x000fe20003f24270 */
[C---:B------:R-:W-:Y:S01]  /*1f040*/  HMMA.16816.F32 R64, R172.reuse, R10, R64 ;  /* 0x0000000aac40723c */ /* 0x040fe20000001840 */
[----:B------:R-:W1:Y:S03]  /*1f050*/  LDSM.16.M88.4 R8, [R0+0x3400] ;  /* 0x003400000008783b */ /* 0x000e660000000200 */
[----:B------:R-:W-:Y:S01]  /*1f060*/  FSEL R200, R31, -INF , !P0 ;  /* 0xff8000001fc87808 */ /* 0x000fe20004000000 */
[----:B------:R-:W-:Y:S01]  /*1f070*/  VIADD R31, R3, 0x29 ;  /* 0x00000029031f7836 */ /* 0x000fe20000000000 */
[----:B------:R-:W-:Y:S02]  /*1f080*/  ISETP.GT.AND P0, PT, R189, R171, PT ;  /* 0x000000abbd00720c */ /* 0x000fe40003f04270 */
[----:B------:R-:W-:Y:S01]  /*1f090*/  FSEL R246, R37, -INF , !P3 ;  /* 0xff80000025f67808 */ /* 0x000fe20005800000 */
[-C--:B---3--:R-:W-:Y:S03]  /*1f0a0*/  HMMA.16816.F32 R68, R172, R4.reuse, R68 ;  /* 0x00000004ac44723c */ /* 0x088fe60000001844 */
[----:B------:R-:W-:Y:S02]  /*1f0b0*/  ISETP.GT.AND P3, PT, R188, R168, PT ;  /* 0x000000a8bc00720c */ /* 0x000fe40003f64270 */
[----:B------:R-:W-:Y:S02]  /*1f0c0*/  FSEL R40, R40, -INF , !P4 ;  /* 0xff80000028287808 */ /* 0x000fe40006000000 */
[----:B------:R-:W-:Y:S01]  /*1f0d0*/  FSEL R201, R30, -INF , !P1 ;  /* 0xff8000001ec97808 */ /* 0x000fe20004800000 */
[C---:B------:R-:W-:Y:S04]  /*1f0e0*/  HMMA.16816.F32 R72, R180.reuse, R4, R72 ;  /* 0x00000004b448723c */ /* 0x040fe80000001848 */
[C---:B------:R-:W-:Y:S02]  /*1f0f0*/  ISETP.GT.AND P4, PT, R188.reuse, R32, PT ;  /* 0x00000020bc00720c */ /* 0x040fe40003f84270 */
[----:B------:R-:W-:Y:S02]  /*1f100*/  ISETP.GT.AND P1, PT, R189, R170, PT ;  /* 0x000000aabd00720c */ /* 0x000fe40003f24270 */
[----:B------:R-:W-:Y:S01]  /*1f110*/  FSEL R35, R35, -INF , !P0 ;  /* 0xff80000023237808 */ /* 0x000fe20004000000 */
[-C--:B------:R-:W-:Y:S03]  /*1f120*/  HMMA.16816.F32 R76, R180, R6.reuse, R76 ;  /* 0x00000006b44c723c */ /* 0x080fe6000000184c */
[----:B------:R-:W-:Y:S02]  /*1f130*/  ISETP.GT.AND P0, PT, R189, R168, PT ;  /* 0x000000a8bd00720c */ /* 0x000fe40003f04270 */
[----:B------:R-:W-:Y:S02]  /*1f140*/  FSEL R199, R41, -INF , !P3 ;  /* 0xff80000029c77808 */ /* 0x000fe40005800000 */
[----:B------:R-:W-:Y:S01]  /*1f150*/  ISETP.GT.AND P3, PT, R188, R31, PT ;  /* 0x0000001fbc00720c */ /* 0x000fe20003f64270 */
[C---:B------:R-:W-:Y:S01]  /*1f160*/  HMMA.16816.F32 R80, R172.reuse, R6, R80 ;  /* 0x00000006ac50723c */ /* 0x040fe20000001850 */
[----:B------:R-:W2:Y:S03]  /*1f170*/  LDSM.16.M88.4 R4, [R0+0x3800] ;  /* 0x003800000004783b */ /* 0x000ea60000000200 */
[----:B------:R-:W-:Y:S02]  /*1f180*/  FSEL R196, R44, -INF , !P4 ;  /* 0xff8000002cc47808 */ /* 0x000fe40006000000 */
[----:B------:R-:W-:Y:S02]  /*1f190*/  FSEL R34, R34, -INF , !P1 ;  /* 0xff80000022227808 */ /* 0x000fe40004800000 */
[----:B------:R-:W-:Y:S01]  /*1f1a0*/  ISETP.GT.AND P4, PT, R225, R32, PT ;  /* 0x00000020e100720c */ /* 0x000fe20003f84270 */
[-C--:B-1----:R-:W-:Y:S03]  /*1f1b0*/  HMMA.16816.F32 R84, R172, R8.reuse, R84 ;  /* 0x00000008ac54723c */ /* 0x082fe60000001854 */
[----:B------:R-:W-:Y:S02]  /*1f1c0*/  ISETP.GT.AND P1, PT, R189, R169, PT ;  /* 0x000000a9bd00720c */ /* 0x000fe40003f24270 */
[----:B------:R-:W-:Y:S02]  /*1f1d0*/  FSEL R251, R39, -INF , !P0 ;  /* 0xff80000027fb7808 */ /* 0x000fe40004000000 */
[----:B------:R-:W-:Y:S01]  /*1f1e0*/  ISETP.GT.AND P0, PT, R187, R168, PT ;  /* 0x000000a8bb00720c */ /* 0x000fe20003f04270 */
[C---:B------:R-:W-:Y:S04]  /*1f1f0*/  HMMA.16816.F32 R88, R180.reuse, R8, R88 ;  /* 0x00000008b458723c */ /* 0x040fe80000001858 */
[----:B------:R-:W-:Y:S02]  /*1f200*/  FSEL R45, R45, -INF , !P3 ;  /* 0xff8000002d2d7808 */ /* 0x000fe40005800000 */
[C---:B------:R-:W-:Y:S02]  /*1f210*/  ISETP.GT.AND P3, PT, R225.reuse, R31, PT ;  /* 0x0000001fe100720c */ /* 0x040fe40003f64270 */
[----:B------:R-:W-:Y:S01]  /*1f220*/  FSEL R242, R48, -INF , !P4 ;  /* 0xff80000030f27808 */ /* 0x000fe20006000000 */
[-C--:B------:R-:W-:Y:S03]  /*1f230*/  HMMA.16816.F32 R92, R180, R10.reuse, R92 ;  /* 0x0000000ab45c723c */ /* 0x080fe6000000185c */
[----:B------:R-:W-:Y:S02]  /*1f240*/  FSEL R38, R38, -INF , !P1 ;  /* 0xff80000026267808 */ /* 0x000fe40004800000 */
[----:B------:R-:W-:Y:S02]  /*1f250*/  ISETP.GT.AND P4, PT, R225, R29, PT ;  /* 0x0000001de100720c */ /* 0x000fe40003f84270 */
[----:B------:R-:W-:Y:S01]  /*1f260*/  ISETP.GT.AND P1, PT, R187, R169, PT ;  /* 0x000000a9bb00720c */ /* 0x000fe20003f24270 */
[C---:B------:R-:W-:Y:S01]  /*1f270*/  HMMA.16816.F32 R96, R172.reuse, R10, R96 ;  /* 0x0000000aac60723c */ /* 0x040fe20000001860 */
[----:B------:R1:W3:Y:S01]  /*1f280*/  LDSM.16.M88.4 R8, [R0+0x3c00] ;  /* 0x003c00000008783b */ /* 0x0002e20000000200 */
[----:B------:R-:W-:Y:S04]  /*1f290*/  DEPBAR.LE SB0, 0x0 ;  /* 0x000080000000791a */ /* 0x000fe80000000000 */
[----:B------:R-:W-:Y:S01]  /*1f2a0*/  FSEL R197, R43, -INF , !P0 ;  /* 0xff8000002bc57808 */ /* 0x000fe20004000000 */
[----:B------:R-:W-:Y:S01]  /*1f2b0*/  BAR.SYNC.DEFER_BLOCKING 0x0 ;  /* 0x0000000000007b1d */ /* 0x000fe20000010000 */
[----:B------:R-:W-:Y:S01]  /*1f2c0*/  ISETP.GT.AND P0, PT, R187, R31, PT ;  /* 0x0000001fbb00720c */ /* 0x000fe20003f04270 */
[-C--:B--2---:R-:W-:Y:S05]  /*1f2d0*/  HMMA.16816.F32 R100, R172, R4.reuse, R100 ;  /* 0x00000004ac64723c */ /* 0x084fea0000001864 */
[----:B------:R-:W-:Y:S02]  /*1f2e0*/  FSEL R243, R49, -INF , !P3 ;  /* 0xff80000031f37808 */ /* 0x000fe40005800000 */
[----:B------:R-:W-:Y:S01]  /*1f2f0*/  ISETP.GT.AND P3, PT, R225, R28, PT ;  /* 0x0000001ce100720c */ /* 0x000fe20003f64270 */
[C---:B------:R-:W-:Y:S04]  /*1f300*/  HMMA.16816.F32 R104, R180.reuse, R4, R104 ;  /* 0x00000004b468723c */ /* 0x040fe80000001868 */
[----:B------:R-:W-:Y:S01]  /*1f310*/  FSEL R240, R52, -INF , !P4 ;  /* 0xff80000034f07808 */ /* 0x000fe20006000000 */
[C---:B------:R-:W-:Y:S01]  /*1f320*/  VIADD R5, R3.reuse, 0x70 ;  /* 0x0000007003057836 */ /* 0x040fe20000000000 */
[----:B------:R-:W-:Y:S01]  /*1f330*/  FSEL R198, R42, -INF , !P1 ;  /* 0xff8000002ac67808 */ /* 0x000fe20004800000 */
[----:B------:R-:W-:Y:S01]  /*1f340*/  VIADD R4, R3, 0x71 ;  /* 0x0000007103047836 */ /* 0x000fe20000000000 */
[C---:B------:R-:W-:Y:S01]  /*1f350*/  ISETP.GT.AND P4, PT, R188.reuse, R29, PT ;  /* 0x0000001dbc00720c */ /* 0x040fe20003f84270 */
[-C--:B------:R-:W-:Y:S03]  /*1f360*/  HMMA.16816.F32 R108, R180, R6.reuse, R108 ;  /* 0x00000006b46c723c */ /* 0x080fe6000000186c */
[----:B------:R-:W-:Y:S01]  /*1f370*/  ISETP.GT.AND P1, PT, R187, R32, PT ;  /* 0x00000020bb00720c */ /* 0x000fe20003f24270 */
[----:B-1----:R-:W-:Y:S01]  /*1f380*/  VIADD R0, R3, 0x79 ;  /* 0x0000007903007836 */ /* 0x002fe20000000000 */
[----:B------:R-:W-:Y:S02]  /*1f390*/  FSEL R195, R47, -INF , !P0 ;  /* 0xff8000002fc37808 */ /* 0x000fe40004000000 */
[----:B------:R-:W-:Y:S01]  /*1f3a0*/  ISETP.GT.AND P0, PT, R189, R31, PT ;  /* 0x0000001fbd00720c */ /* 0x000fe20003f04270 */
[C---:B------:R-:W-:Y:S04]  /*1f3b0*/  HMMA.16816.F32 R112, R172.reuse, R6, R112 ;  /* 0x00000006ac70723c */ /* 0x040fe80000001870 */
[----:B------:R-:W-:Y:S01]  /*1f3c0*/  FSEL R239, R53, -INF , !P3 ;  /* 0xff80000035ef7808 */ /* 0x000fe20005800000 */
[C---:B------:R-:W-:Y:S01]  /*1f3d0*/  VIADD R7, R3.reuse, 0x68 ;  /* 0x0000006803077836 */ /* 0x040fe20000000000 */
[----:B------:R-:W-:Y:S01]  /*1f3e0*/  ISETP.GT.AND P3, PT, R188, R28, PT ;  /* 0x0000001cbc00720c */ /* 0x000fe20003f64270 */
[----:B------:R-:W-:Y:S01]  /*1f3f0*/  VIADD R6, R3, 0x69 ;  /* 0x0000006903067836 */ /* 0x000fe20000000000 */
[----:B------:R-:W-:Y:S01]  /*1f400*/  FSEL R194, R56, -INF , !P4 ;  /* 0xff80000038c27808 */ /* 0x000fe20006000000 */
[-C--:B---3--:R-:W-:Y:S03]  /*1f410*/  HMMA.16816.F32 R116, R172, R8.reuse, R116 ;  /* 0x00000008ac74723c */ /* 0x088fe60000001874 */
[----:B------:R-:W-:Y:S02]  /*1f420*/  FSEL R46, R46, -INF , !P1 ;  /* 0xff8000002e2e7808 */ /* 0x000fe40004800000 */
[CC--:B------:R-:W-:Y:S02]  /*1f430*/  ISETP.GT.AND P4, PT, R188.reuse, R25.reuse, PT ;  /* 0x00000019bc00720c */ /* 0x0c0fe40003f84270 */
[----:B------:R-:W-:Y:S01]  /*1f440*/  ISETP.GT.AND P1, PT, R189, R32, PT ;  /* 0x00000020bd00720c */ /* 0x000fe20003f24270 */
[C---:B------:R-:W-:Y:S04]  /*1f450*/  HMMA.16816.F32 R120, R180.reuse, R8, R120 ;  /* 0x00000008b478723c */ /* 0x040fe80000001878 */
[----:B------:R-:W-:Y:S02]  /*1f460*/  FSEL R241, R51, -INF , !P0 ;  /* 0xff80000033f17808 */ /* 0x000fe40004000000 */
[----:B------:R-:W-:Y:S02]  /*1f470*/  ISETP.GT.AND P0, PT, R189, R28, PT ;  /* 0x0000001cbd00720c */ /* 0x000fe40003f04270 */
[----:B------:R-:W-:Y:S01]  /*1f480*/  FSEL R193, R57, -INF , !P3 ;  /* 0xff80000039c17808 */ /* 0x000fe20005800000 */
[-C--:B------:R-:W-:Y:S03]  /*1f490*/  HMMA.16816.F32 R124, R180, R10.reuse, R124 ;  /* 0x0000000ab47c723c */ /* 0x080fe6000000187c */
[----:B------:R-:W-:Y:S02]  /*1f4a0*/  ISETP.GT.AND P3, PT, R188, R24, PT ;  /* 0x00000018bc00720c */ /* 0x000fe40003f64270 */
[----:B------:R-:W-:Y:S02]  /*1f4b0*/  FSEL R192, R60, -INF , !P4 ;  /* 0xff8000003cc07808 */ /* 0x000fe40006000000 */
[----:B------:R-:W-:Y:S01]  /*1f4c0*/  FSEL R244, R50, -INF , !P1 ;  /* 0xff80000032f47808 */ /* 0x000fe20004800000 */
[----:B------:R-:W-:Y:S04]  /*1f4d0*/  HMMA.16816.F32 R128, R172, R10, R128 ;  /* 0x0000000aac80723c */ /* 0x000fe80000001880 */
[----:B------:R-:W-:Y:S02]  /*1f4e0*/  ISETP.GT.AND P4, PT, R225, R25, PT ;  /* 0x00000019e100720c */ /* 0x000fe40003f84270 */
[----:B------:R-:W-:Y:S02]  /*1f4f0*/  ISETP.GT.AND P1, PT, R189, R29, PT ;  /* 0x0000001dbd00720c */ /* 0x000fe40003f24270 */
[----:B------:R-:W-:Y:S02]  /*1f500*/  FSEL R236, R55, -INF , !P0 ;  /* 0xff80000037ec7808 */ /* 0x000fe40004000000 */
[----:B------:R-:W-:Y:S02]  /*1f510*/  ISETP.GT.AND P0, PT, R187, R28, PT ;  /* 0x0000001cbb00720c */ /* 0x000fe40003f04270 */
[----:B------:R-:W-:Y:S02]  /*1f520*/  FSEL R49, R61, -INF , !P3 ;  /* 0xff8000003d317808 */ /* 0x000fe40005800000 */
[CC--:B------:R-:W-:Y:S02]  /*1f530*/  ISETP.GT.AND P3, PT, R225.reuse, R24.reuse, PT ;  /* 0x00000018e100720c */ /* 0x0c0fe40003f64270 */
[----:B------:R-:W-:Y:S02]  /*1f540*/  FSEL R235, R64, -INF , !P4 ;  /* 0xff80000040eb7808 */ /* 0x000fe40006000000 */
[----:B------:R-:W-:Y:S02]  /*1f550*/  FSEL R238, R54, -INF , !P1 ;  /* 0xff80000036ee7808 */ /* 0x000fe40004800000 */
[----:B------:R-:W-:Y:S02]  /*1f560*/  ISETP.GT.AND P4, PT, R225, R21, PT ;  /* 0x00000015e100720c */ /* 0x000fe40003f84270 */
[----:B------:R-:W-:Y:S02]  /*1f570*/  ISETP.GT.AND P1, PT, R187, R29, PT ;  /* 0x0000001dbb00720c */ /* 0x000fe40003f24270 */
[----:B------:R-:W-:Y:S02]  /*1f580*/  FSEL R48, R59, -INF , !P0 ;  /* 0xff8000003b307808 */ /* 0x000fe40004000000 */
[----:B------:R-:W-:Y:S02]  /*1f590*/  ISETP.GT.AND P0, PT, R187, R24, PT ;  /* 0x00000018bb00720c */ /* 0x000fe40003f04270 */
[----:B------:R-:W-:Y:S02]  /*1f5a0*/  FSEL R234, R65, -INF , !P3 ;  /* 0xff80000041ea7808 */ /* 0x000fe40005800000 */
[----:B------:R-:W-:Y:S02]  /*1f5b0*/  ISETP.GT.AND P3, PT, R225, R20, PT ;  /* 0x00000014e100720c */ /* 0x000fe40003f64270 */
[----:B------:R-:W-:Y:S02]  /*1f5c0*/  FSEL R231, R68, -INF , !P4 ;  /* 0xff80000044e77808 */ /* 0x000fe40006000000 */
[----:B------:R-:W-:Y:S02]  /*1f5d0*/  FSEL R47, R58, -INF , !P1 ;  /* 0xff8000003a2f7808 */ /* 0x000fe40004800000 */
[C---:B------:R-:W-:Y:S02]  /*1f5e0*/  ISETP.GT.AND P4, PT, R188.reuse, R21, PT ;  /* 0x00000015bc00720c */ /* 0x040fe40003f84270 */
[----:B------:R-:W-:Y:S02]  /*1f5f0*/  ISETP.GT.AND P1, PT, R187, R25, PT ;  /* 0x00000019bb00720c */ /* 0x000fe40003f24270 */
[----:B------:R-:W-:Y:S02]  /*1f600*/  FSEL R57, R63, -INF , !P0 ;  /* 0xff8000003f397808 */ /* 0x000fe40004000000 */
[----:B------:R-:W-:Y:S02]  /*1f610*/  ISETP.GT.AND P0, PT, R189, R24, PT ;  /* 0x00000018bd00720c */ /* 0x000fe40003f04270 */
[----:B------:R-:W-:Y:S02]  /*1f620*/  FSEL R230, R69, -INF , !P3 ;  /* 0xff80000045e67808 */ /* 0x000fe40005800000 */
[-C--:B------:R-:W-:Y:S02]  /*1f630*/  ISETP.GT.AND P3, PT, R188, R20.reuse, PT ;  /* 0x00000014bc00720c */ /* 0x080fe40003f64270 */
[----:B------:R-:W-:Y:S02]  /*1f640*/  FSEL R72, R72, -INF , !P4 ;  /* 0xff80000048487808 */ /* 0x000fe40006000000 */
[----:B------:R-:W-:Y:S02]  /*1f650*/  FSEL R50, R62, -INF , !P1 ;  /* 0xff8000003e327808 */ /* 0x000fe40004800000 */
[C---:B------:R-:W-:Y:S02]  /*1f660*/  ISETP.GT.AND P4, PT, R188.reuse, R19, PT ;  /* 0x00000013bc00720c */ /* 0x040fe40003f84270 */
[----:B------:R-:W-:Y:S02]  /*1f670*/  ISETP.GT.AND P1, PT, R189, R25, PT ;  /* 0x00000019bd00720c */ /* 0x000fe40003f24270 */
[----:B------:R-:W-:Y:S02]  /*1f680*/  FSEL R232, R67, -INF , !P0 ;  /* 0xff80000043e87808 */ /* 0x000fe40004000000 */
[----:B------:R-:W-:Y:S02]  /*1f690*/  ISETP.GT.AND P0, PT, R189, R20, PT ;  /* 0x00000014bd00720c */ /* 0x000fe40003f04270 */
        /* <DEDUP_REMOVED lines=73> */
[CC--:B------:R-:W-:Y:S02]  /*1fb30*/  ISETP.GT.AND P3, PT, R225.reuse, R6.reuse, PT ;  /* 0x00000006e100720c */ /* 0x0c0fe40003f64270 */
        /* <DEDUP_REMOVED lines=12> */
[-C--:B------:R-:W-:Y:S02]  /*1fc00*/  ISETP.GT.AND P1, PT, R187, R7.reuse, PT ;  /* 0x00000007bb00720c */ /* 0x080fe40003f24270 */
        /* <DEDUP_REMOVED lines=12> */
[----:B------:R-:W-:Y:S02]  /*1fcd0*/  ISETP.GE.AND P4, PT, R3, R226, PT ;  /* 0x000000e20300720c */ /* 0x000fe40003f86270 */
[----:B------:R-:W-:Y:S02]  /*1fce0*/  FSEL R114, R114, -INF , !P1 ;  /* 0xff80000072727808 */ /* 0x000fe40004800000 */
[----:B------:R-:W-:Y:S02]  /*1fcf0*/  FSEL R119, R119, -INF , !P0 ;  /* 0xff80000077777808 */ /* 0x000fe40004000000 */
[-C--:B------:R-:W-:Y:S02]  /*1fd00*/  ISETP.GT.AND P1, PT, R189, R5.reuse, PT ;  /* 0x00000005bd00720c */ /* 0x080fe40003f24270 */
        /* <DEDUP_REMOVED lines=8> */
[----:B------:R-:W-:Y:S02]  /*1fd90*/  ISETP.GE.AND P3, PT, R3, R186, PT ;  /* 0x000000ba0300720c */ /* 0x000fe40003f66270 */
[----:B------:R-:W-:Y:S02]  /*1fda0*/  FSEL R77, R122, -INF , !P1 ;  /* 0xff8000007a4d7808 */ /* 0x000fe40004800000 */
[----:B------:R-:W-:Y:S02]  /*1fdb0*/  FSEL R63, R127, -INF , !P0 ;  /* 0xff8000007f3f7808 */ /* 0x000fe40004000000 */
[-C--:B------:R-:W-:Y:S02]  /*1fdc0*/  ISETP.GT.AND P1, PT, R187, R2.reuse, PT ;  /* 0x00000002bb00720c */ /* 0x080fe40003f24270 */
[-C--:B------:R-:W-:Y:S02]  /*1fdd0*/  ISETP.GT.AND P0, PT, R225, R2.reuse, PT ;  /* 0x00000002e100720c */ /* 0x080fe40003f04270 */
[----:B------:R-:W-:Y:S02]  /*1fde0*/  @P4 LOP3.LUT R227, R227, 0x2, RZ, 0xfc, !PT ;  /* 0x00000002e3e34812 */ /* 0x000fe400078efcff */
[----:B------:R-:W-:Y:S02]  /*1fdf0*/  FSEL R74, R126, -INF , !P1 ;  /* 0xff8000007e4a7808 */ /* 0x000fe40004800000 */
[----:B------:R-:W-:Y:S02]  /*1fe00*/  FSEL R128, R128, -INF , !P0 ;  /* 0xff80000080807808 */ /* 0x000fe40004000000 */
[C---:B------:R-:W-:Y:S02]  /*1fe10*/  ISETP.GT.AND P1, PT, R189.reuse, R2, PT ;  /* 0x00000002bd00720c */ /* 0x040fe40003f24270 */
[----:B------:R-:W-:Y:S02]  /*1fe20*/  ISETP.GT.AND P0, PT, R189, R0, PT ;  /* 0x00000000bd00720c */ /* 0x000fe40003f04270 */
[----:B------:R-:W-:Y:S02]  /*1fe30*/  LOP3.LUT R227, R227, 0xfffffffe, RZ, 0xc0, !PT ;  /* 0xfffffffee3e37812 */ /* 0x000fe400078ec0ff */
[----:B------:R-:W-:Y:S02]  /*1fe40*/  FSEL R130, R130, -INF , !P1 ;  /* 0xff80000082827808 */ /* 0x000fe40004800000 */
[----:B------:R-:W-:Y:S02]  /*1fe50*/  ISETP.GE.AND P4, PT, R3, R184, PT ;  /* 0x000000b80300720c */ /* 0x000fe40003f86270 */
[----:B------:R-:W-:Y:S02]  /*1fe60*/  @P3 LOP3.LUT R227, R227, 0x1, RZ, 0xfc, !PT ;  /* 0x00000001e3e33812 */ /* 0x000fe400078efcff */
[----:B------:R-:W-:Y:S01]  /*1fe70*/  FSEL R131, R131, -INF , !P0 ;  /* 0xff80000083837808 */ /* 0x000fe20004000000 */
[----:B------:R-:W-:Y:S08]  /*1fe80*/  BRA.U.ANY UP0, `(.L_x_1124) ;  /* 0xffffffe1001c7547 */ /* 0x000ff0000b93ffff */
.L_x_1123:
[C---:B------:R-:W-:Y:S01]  /*1fe90*/  LOP3.LUT P5, RZ, R227.reuse, 0x2, RZ, 0xc0, !PT ;  /* 0x00000002e3ff7812 */ /* 0x040fe200078ac0ff */
[----:B------:R-:W3:Y:S01]  /*1fea0*/  LDL.LU R26, [R1+0x24] ;  /* 0x00002400011a7983 */ /* 0x000ee20000300800 */
[C---:B------:R-:W-:Y:S01]  /*1feb0*/  LOP3.LUT P1, RZ, R227.reuse, 0x1, RZ, 0xc0, !PT ;  /* 0x00000001e3ff7812 */ /* 0x040fe2000782c0ff */
[----:B------:R-:W-:Y:S01]  /*1fec0*/  IMAD.MOV.U32 R82, RZ, RZ, R34 ;  /* 0x000000ffff527224 */ /* 0x000fe200078e0022 */
[----:B------:R-:W-:Y:S01]  /*1fed0*/  LOP3.LUT R227, R227, 0xfffff7ff, RZ, 0xc0, !PT ;  /* 0xfffff7ffe3e37812 */ /* 0x000fe200078ec0ff */
[----:B--2---:R-:W2:Y:S01]  /*1fee0*/  LDL.LU R23, [R1+0x1c] ;  /* 0x00001c0001177983 */ /* 0x004ea20000300800 */
[C---:B------:R-:W-:Y:S01]  /*1fef0*/  ISETP.GE.AND P0, PT, R190.reuse, R226, PT ;  /* 0x000000e2be00720c */ /* 0x040fe20003f06270 */
[----:B------:R-:W-:Y:S01]  /*1ff00*/  IMAD.MOV.U32 R44, RZ, RZ, R35 ;  /* 0x000000ffff2c7224 */ /* 0x000fe200078e0023 */
[----:B------:R-:W-:Y:S01]  /*1ff10*/  @P2 LOP3.LUT R227, R227, 0x800, RZ, 0xfc, !PT ;  /* 0x00000800e3e32812 */ /* 0x000fe200078efcff */
[----:B------:R-:W4:Y:S01]  /*1ff20*/  LDL.LU R22, [R1+0x18] ;  /* 0x0000180001167983 */ /* 0x000f220000300800 */
[----:B------:R-:W-:Y:S01]  /*1ff30*/  FSEL R247, R247, -INF , !P0 ;  /* 0xff800000f7f77808 */ /* 0x000fe20004000000 */
[----:B------:R-:W-:Y:S01]  /*1ff40*/  IMAD.MOV.U32 R43, RZ, RZ, R33 ;  /* 0x000000ffff2b7224 */ /* 0x000fe200078e0021 */
[----:B------:R-:W-:Y:S01]  /*1ff50*/  LOP3.LUT R227, R227, 0xfffffbff, RZ, 0xc0, !PT ;  /* 0xfffffbffe3e37812 */ /* 0x000fe200078ec0ff */
[----:B------:R-:W4:Y:S01]  /*1ff60*/  LDL.LU R8, [R1+0x20] ;  /* 0x0000200001087983 */ /* 0x000f220000300800 */
[-C--:B------:R-:W-:Y:S01]  /*1ff70*/  ISETP.GE.AND P0, PT, R190, R184.reuse, PT ;  /* 0x000000b8be00720c */ /* 0x080fe20003f06270 */
[----:B------:R-:W-:Y:S01]  /*1ff80*/  UIADD3 UR16, UPT, UPT, UR27, 0x76cf5d0a, URZ ;  /* 0x76cf5d0a1b107890 */ /* 0x000fe2000fffe0ff */
[----:B------:R-:W-:Y:S01]  /*1ff90*/  @P6 LOP3.LUT R227, R227, 0x400, RZ, 0xfc, !PT ;  /* 0x00000400e3e36812 */ /* 0x000fe200078efcff */
[----:B------:R-:W4:Y:S01]  /*1ffa0*/  LDL.LU R9, [R1+0x14] ;  /* 0x0000140001097983 */ /* 0x000f220000300800 */
[-C--:B------:R-:W-:Y:S01]  /*1ffb0*/  ISETP.GE.AND P3, PT, R3, R185.reuse, PT ;  /* 0x000000b90300720c */ /* 0x080fe20003f66270 */
[----:B------:R-:W-:Y:S01]  /*1ffc0*/  UIADD3 UR8, UPT, UPT, UR26, -0x255992d5, URZ ;  /* 0xdaa66d2b1a087890 */ /* 0x000fe2000fffe0ff */
[----:B------:R-:W-:Y:S01]  /*1ffd0*/  FSEL R3, R215, -INF , !P4 ;  /* 0xff800000d7037808 */ /* 0x000fe20006000000 */
[----:B------:R-:W4:Y:S01]  /*1ffe0*/  LDL.LU R11, [R1+0x10] ;  /* 0x00001000010b7983 */ /* 0x000f220000300800 */
[----:B------:R-:W-:Y:S01]  /*1fff0*/  ISETP.GE.AND P4, PT, R179, R184, PT ;  /* 0x000000b8b300720c */ /* 0x000fe20003f86270 */
[----:B------:R-:W-:Y:S01]  /*20000*/  UIADD3 UR14, UPT, UPT, UR27, -0x126145ec, URZ ;  /* 0xed9eba141b0e7890 */ /* 0x000fe2000fffe0ff */
[----:B------:R-:W-:Y:S01]  /*20010*/  ISETP.GE.AND P6, PT, R178, R186, PT ;  /* 0x000000bab200720c */ /* 0x000fe20003fc6270 */
[----:B------:R-:W4:Y:S01]  /*20020*/  LDL.LU R10, [R1+0xc] ;  /* 0x00000c00010a7983 */ /* 0x000f220000300800 */
[-C--:B------:R-:W-:Y:S01]  /*20030*/  ISETP.GE.AND P2, PT, R176, R226.reuse, PT ;  /* 0x000000e2b000720c */ /* 0x080fe20003f46270 */
[----:B------:R-:W-:Y:S01]  /*20040*/  UIADD3 UR13, UPT, UPT, UR27, -0x56f99767, URZ ;  /* 0xa90668991b0d7890 */ /* 0x000fe2000fffe0ff */
[----:B------:R-:W-:Y:S01]  /*20050*/  IMAD.MOV.U32 R41, RZ, RZ, R27 ;  /* 0x000000ffff297224 */ /* 0x000fe200078e001b */
[----:B------:R-:W-:Y:S01]  /*20060*/  STL [R1+0x394], R191 ;  /* 0x000394bf01007387 */ /* 0x000fe20000100800 */
[----:B------:R-:W-:Y:S01]  /*20070*/  FSEL R252, R252, -INF , !P2 ;  /* 0xff800000fcfc7808 */ /* 0x000fe20005000000 */
[----:B------:R-:W-:Y:S01]  /*20080*/  UIADD3 UR9, UPT, UPT, UR26, -0x4ab325aa, URZ ;  /* 0xb54cda561a097890 */ /* 0x000fe2000fffe0ff */
[-C--:B------:R-:W-:Y:S01]  /*20090*/  ISETP.GE.AND P2, PT, R168, R226.reuse, PT ;  /* 0x000000e2a800720c */ /* 0x080fe20003f46270 */
[----:B------:R-:W-:Y:S01]  /*200a0*/  STL [R1+0x390], R224 ;  /* 0x000390e001007387 */ /* 0x000fe20000100800 */
[----:B------:R-:W-:Y:S01]  /*200b0*/  UIADD3 UR11, UPT, UPT, UR27, 0x646e171e, URZ ;  /* 0x646e171e1b0b7890 */ /* 0x000fe2000fffe0ff */
[----:B------:R-:W-:Y:S01]  /*200c0*/  IMAD.MOV.U32 R83, RZ, RZ, R41 ;  /* 0x000000ffff537224 */ /* 0x000fe200078e0029 */
[----:B------:R-:W-:Y:S01]  /*200d0*/  FSEL R246, R246, -INF , !P2 ;  /* 0xff800000f6f67808 */ /* 0x000fe20005000000 */
[----:B------:R-:W-:Y:S01]  /*200e0*/  STL [R1+0x36c], R237 ;  /* 0x00036ced01007387 */ /* 0x000fe20000100800 */
[-C--:B------:R-:W-:Y:S01]  /*200f0*/  ISETP.GE.AND P2, PT, R28, R226.reuse, PT ;  /* 0x000000e21c00720c */ /* 0x080fe20003f46270 */
[----:B------:R-:W-:Y:S02]  /*20100*/  UIADD3 UR6, UPT, UPT, UR27, -0x4498517b, URZ ;  /* 0xbb67ae851b067890 */ /* 0x000fe4000fffe0ff */
[----:B------:R-:W-:Y:S01]  /*20110*/  STL [R1+0x368], R225 ;  /* 0x000368e101007387 */ /* 0x000fe20000100800 */
[----:B------:R-:W-:Y:S01]  /*20120*/  FSEL R239, R239, -INF , !P2 ;  /* 0xff800000efef7808 */ /* 0x000fe20005000000 */
[----:B------:R-:W-:Y:S01]  /*20130*/  UIADD3 UR15, UPT, UPT, UR27, 0x32370b8f, URZ ;  /* 0x32370b8f1b0f7890 */ /* 0x000fe2000fffe0ff */
[-C--:B------:R-:W-:Y:S01]  /*20140*/  ISETP.GE.AND P2, PT, R20, R226.reuse, PT ;  /* 0x000000e21400720c */ /* 0x080fe20003f46270 */
[----:B------:R-:W-:Y:S01]  /*20150*/  STL [R1+0x364], R221 ;  /* 0x000364dd01007387 */ /* 0x000fe20000100800 */
[----:B------:R-:W-:Y:S02]  /*20160*/  USHF.L.U32 UR22, UR21, 0x2, URZ ;  /* 0x0000000215167899 */ /* 0x000fe400080006ff */
[----:B------:R-:W-:Y:S01]  /*20170*/  FSEL R230, R230, -INF , !P2 ;  /* 0xff800000e6e67808 */ /* 0x000fe20005000000 */
[----:B------:R-:W-:Y:S01]  /*20180*/  STL [R1+0x360], R220 ;  /* 0x000360dc01007387 */ /* 0x000fe20000100800 */
[----:B------:R-:W-:Y:S01]  /*20190*/  ISETP.GE.AND P2, PT, R16, R226, PT ;  /* 0x000000e21000720c */ /* 0x000fe20003f46270 */
[----:B------:R-:W-:Y:S02]  /*201a0*/  UIADD3 UR7, UPT, UPT, UR22, 0x1, URZ ;  /* 0x0000000116077890 */ /* 0x000fe4000fffe0ff */
[----:B------:R-:W-:Y:S01]  /*201b0*/  STL [R1+0x35c], R219 ;  /* 0x00035cdb01007387 */ /* 0x000fe20000100800 */
[----:B------:R-:W-:Y:S02]  /*201c0*/  UIADD3 UR23, UPT, UPT, UR22, 0x2, URZ ;  /* 0x0000000216177890 */ /* 0x000fe4000fffe0ff */
[----:B------:R-:W-:Y:S01]  /*201d0*/  UISETP.GT.AND UP0, UPT, UR21, UR18, UPT ;  /* 0x000000121500728c */ /* 0x000fe2000bf04270 */
[----:B------:R-:W-:Y:S01]  /*201e0*/  STL [R1+0x358], R218 ;  /* 0x000358da01007387 */ /* 0x000fe20000100800 */
[----:B------:R-:W-:Y:S03]  /*201f0*/  UIADD3 UR21, UPT, UPT, UR21, -0x1, URZ ;  /* 0xffffffff15157890 */ /* 0x000fe6000fffe0ff */
[----:B------:R-:W-:Y:S04]  /*20200*/  STL [R1+0x354], R217 ;  /* 0x000354d901007387 */ /* 0x000fe80000100800 */
[----:B------:R1:W-:Y:S04]  /*20210*/  STL [R1+0x350], R216 ;  /* 0x000350d801007387 */ /* 0x0003e80000100800 */
[----:B------:R1:W-:Y:S04]  /*20220*/  STL [R1+0x34c], R189 ;  /* 0x00034cbd01007387 */ /* 0x0003e80000100800 */
[----:B------:R-:W-:Y:S04]  /*20230*/  STL [R1+0x348], R188 ;  /* 0x000348bc01007387 */ /* 0x000fe80000100800 */
[----:B------:R-:W-:Y:S04]  /*20240*/  STL [R1+0x344], R187 ;  /* 0x000344bb01007387 */ /* 0x000fe80000100800 */
[----:B------:R-:W-:Y:S04]  /*20250*/  STL [R1+0x3f0], R227 ;  /* 0x0003f0e301007387 */ /* 0x000fe80000100800 */
[----:B------:R-:W4:Y:S06]  /*20260*/  LDL.64 R94, [R1+0x160] ;  /* 0x00016000015e7983 */ /* 0x000f2c0000100a00 */
[----:B------:R-:W4:Y:S06]  /*20270*/  LDL.64 R124, [R1+0x150] ;  /* 0x00015000017c7983 */ /* 0x000f2c0000100a00 */
[----:B------:R-:W4:Y:S06]  /*20280*/  LDL.64 R122, [R1+0x100] ;  /* 0x00010000017a7983 */ /* 0x000f2c0000100a00 */
[----:B------:R-:W4:Y:S04]  /*20290*/  LDL R93, [R1+0xec] ;  /* 0x0000ec00015d7983 */ /* 0x000f280000100800 */
[----:B------:R-:W4:Y:S04]  /*202a0*/  LDL R91, [R1+0xe8] ;  /* 0x0000e800015b7983 */ /* 0x000f280000100800 */
[----:B------:R-:W4:Y:S06]  /*202b0*/  LDL.64 R126, [R1+0x318] ;  /* 0x00031800017e7983 */ /* 0x000f2c0000100a00 */
[----:B------:R1:W-:Y:S04]  /*202c0*/  STL [R1+0x370], R184 ;  /* 0x000370b801007387 */ /* 0x0003e80000100800 */
[----:B------:R1:W-:Y:S01]  /*202d0*/  STL [R1+0x374], R185 ;  /* 0x000374b901007387 */ /* 0x0003e20000100800 */
[----:B---3--:R-:W-:Y:S02]  /*202e0*/  FSEL R180, R26, -INF , !P5 ;  /* 0xff8000001ab47808 */ /* 0x008fe40006800000 */
[----:B------:R-:W-:Y:S01]  /*202f0*/  ISETP.GE.AND P5, PT, R190, R186, PT ;  /* 0x000000babe00720c */ /* 0x000fe20003fa6270 */
[----:B--2---:R-:W-:Y:S02]  /*20300*/  IMAD.MOV.U32 R39, RZ, RZ, R23 ;  /* 0x000000ffff277224 */ /* 0x004fe400078e0017 */
[----:B----4-:R-:W-:Y:S01]  /*20310*/  IMAD.MOV.U32 R42, RZ, RZ, R22 ;  /* 0x000000ffff2a7224 */ /* 0x010fe200078e0016 */
[----:B------:R-:W-:Y:S02]  /*20320*/  FSEL R22, R210, -INF , !P4 ;  /* 0xff800000d2167808 */ /* 0x000fe40006000000 */
[----:B------:R-:W-:Y:S01]  /*20330*/  ISETP.GE.AND P4, PT, R179, R226, PT ;  /* 0x000000e2b300720c */ /* 0x000fe20003f86270 */
[----:B------:R-:W-:Y:S01]  /*20340*/  IMAD.MOV.U32 R30, RZ, RZ, R8 ;  /* 0x000000ffff1e7224 */ /* 0x000fe200078e0008 */
[----:B------:R-:W-:Y:S02]  /*20350*/  FSEL R8, R214, -INF , !P0 ;  /* 0xff800000d6087808 */ /* 0x000fe40004000000 */
[-C--:B------:R-:W-:Y:S01]  /*20360*/  ISETP.GE.AND P0, PT, R178, R185.reuse, PT ;  /* 0x000000b9b200720c */ /* 0x080fe20003f06270 */
[----:B------:R-:W-:Y:S01]  /*20370*/  IMAD.MOV.U32 R27, RZ, RZ, R9 ;  /* 0x000000ffff1b7224 */ /* 0x000fe200078e0009 */
[----:B------:R-:W-:Y:S02]  /*20380*/  FSEL R250, R250, -INF , !P4 ;  /* 0xff800000fafa7808 */ /* 0x000fe40006000000 */
[----:B------:R-:W-:Y:S02]  /*20390*/  FSEL R23, R209, -INF , !P0 ;  /* 0xff800000d1177808 */ /* 0x000fe40004000000 */
[----:B-1----:R-:W-:Y:S02]  /*203a0*/  FSEL R216, R11, -INF , !P1 ;  /* 0xff8000000bd87808 */ /* 0x002fe40004800000 */
[-C--:B------:R-:W-:Y:S02]  /*203b0*/  ISETP.GE.AND P1, PT, R190, R185.reuse, PT ;  /* 0x000000b9be00720c */ /* 0x080fe40003f26270 */
[----:B------:R-:W-:Y:S02]  /*203c0*/  FSEL R219, R10, -INF , !P5 ;  /* 0xff8000000adb7808 */ /* 0x000fe40006800000 */
[----:B------:R-:W-:Y:S02]  /*203d0*/  ISETP.GE.AND P5, PT, R178, R184, PT ;  /* 0x000000b8b200720c */ /* 0x000fe40003fa6270 */
[----:B------:R-:W-:Y:S02]  /*203e0*/  FSEL R9, R212, -INF , !P1 ;  /* 0xff800000d4097808 */ /* 0x000fe40004800000 */
[----:B------:R-:W-:Y:S02]  /*203f0*/  FSEL R11, R211, -INF , !P5 ;  /* 0xff800000d30b7808 */ /* 0x000fe40006800000 */
[-C--:B------:R-:W-:Y:S02]  /*20400*/  ISETP.GE.AND P1, PT, R179, R185.reuse, PT ;  /* 0x000000b9b300720c */ /* 0x080fe40003f26270 */
[----:B------:R-:W-:Y:S02]  /*20410*/  ISETP.GE.AND P5, PT, R177, R226, PT ;  /* 0x000000e2b100720c */ /* 0x000fe40003fa6270 */
[-C--:B------:R-:W-:Y:S02]  /*20420*/  ISETP.GE.AND P0, PT, R179, R186.reuse, PT ;  /* 0x000000bab300720c */ /* 0x080fe40003f06270 */
[----:B------:R-:W-:Y:S02]  /*20430*/  FSEL R26, R208, -INF , !P1 ;  /* 0xff800000d01a7808 */ /* 0x000fe40004800000 */
[-C--:B------:R-:W-:Y:S02]  /*20440*/  ISETP.GE.AND P1, PT, R177, R186.reuse, PT ;  /* 0x000000bab100720c */ /* 0x080fe40003f26270 */
[----:B------:R-:W-:Y:S02]  /*20450*/  FSEL R249, R249, -INF , !P5 ;  /* 0xff800000f9f97808 */ /* 0x000fe40006800000 */
[C---:B------:R-:W-:Y:S02]  /*20460*/  ISETP.GE.AND P5, PT, R176.reuse, R186, PT ;  /* 0x000000bab000720c */ /* 0x040fe40003fa6270 */
[-C--:B------:R-:W-:Y:S02]  /*20470*/  ISETP.GE.AND P4, PT, R177, R184.reuse, PT ;  /* 0x000000b8b100720c */ /* 0x080fe40003f86270 */
[----:B------:R-:W-:Y:S02]  /*20480*/  FSEL R222, R39, -INF , !P0 ;  /* 0xff80000027de7808 */ /* 0x000fe40004000000 */
[-C--:B------:R-:W-:Y:S02]  /*20490*/  ISETP.GE.AND P0, PT, R176, R184.reuse, PT ;  /* 0x000000b8b000720c */ /* 0x080fe40003f06270 */
[----:B------:R-:W-:Y:S02]  /*204a0*/  FSEL R223, R30, -INF , !P1 ;  /* 0xff8000001edf7808 */ /* 0x000fe40004800000 */
[-C--:B------:R-:W-:Y:S02]  /*204b0*/  ISETP.GE.AND P1, PT, R176, R185.reuse, PT ;  /* 0x000000b9b000720c */ /* 0x080fe40003f26270 */
[----:B------:R-:W-:Y:S02]  /*204c0*/  FSEL R109, R27, -INF , !P5 ;  /* 0xff8000001b6d7808 */ /* 0x000fe40006800000 */
[----:B------:R-:W-:Y:S02]  /*204d0*/  FSEL R27, R207, -INF , !P4 ;  /* 0xff800000cf1b7808 */ /* 0x000fe40006000000 */
[----:B------:R-:W-:Y:S02]  /*204e0*/  FSEL R10, R213, -INF , !P3 ;  /* 0xff800000d50a7808 */ /* 0x000fe40005800000 */
[C---:B------:R-:W-:Y:S02]  /*204f0*/  ISETP.GE.AND P4, PT, R171.reuse, R184, PT ;  /* 0x000000b8ab00720c */ /* 0x040fe40003f86270 */
[----:B------:R-:W-:Y:S02]  /*20500*/  FSEL R30, R206, -INF , !P0 ;  /* 0xff800000ce1e7808 */ /* 0x000fe40004000000 */
[----:B------:R-:W-:Y:S02]  /*20510*/  ISETP.GE.AND P3, PT, R178, R226, PT ;  /* 0x000000e2b200720c */ /* 0x000fe40003f66270 */
[-C--:B------:R-:W-:Y:S02]  /*20520*/  ISETP.GE.AND P0, PT, R170, R185.reuse, PT ;  /* 0x000000b9aa00720c */ /* 0x080fe40003f06270 */
[----:B------:R-:W-:Y:S01]  /*20530*/  FSEL R220, R42, -INF , !P6 ;  /* 0xff8000002adc7808 */ /* 0x000fe20007000000 */
[----:B------:R-:W-:Y:S01]  /*20540*/  IMAD.MOV.U32 R42, RZ, RZ, R38 ;  /* 0x000000ffff2a7224 */ /* 0x000fe200078e0026 */
[----:B------:R-:W-:Y:S02]  /*20550*/  FSEL R34, R204, -INF , !P1 ;  /* 0xff800000cc227808 */ /* 0x000fe40004800000 */
[----:B------:R-:W-:Y:S02]  /*20560*/  ISETP.GE.AND P5, PT, R170, R184, PT ;  /* 0x000000b8aa00720c */ /* 0x000fe40003fa6270 */
[CC--:B------:R-:W-:Y:S02]  /*20570*/  ISETP.GE.AND P1, PT, R171.reuse, R185.reuse, PT ;  /* 0x000000b9ab00720c */ /* 0x0c0fe40003f26270 */
[----:B------:R-:W-:Y:S02]  /*20580*/  FSEL R38, R202, -INF , !P4 ;  /* 0xff800000ca267808 */ /* 0x000fe40006000000 */
[----:B------:R-:W-:Y:S02]  /*20590*/  FSEL R248, R248, -INF , !P3 ;  /* 0xff800000f8f87808 */ /* 0x000fe40005800000 */
[----:B------:R-:W-:Y:S02]  /*205a0*/  ISETP.GE.AND P4, PT, R171, R226, PT ;  /* 0x000000e2ab00720c */ /* 0x000fe40003f86270 */
[----:B------:R-:W-:Y:S02]  /*205b0*/  FSEL R39, R201, -INF , !P0 ;  /* 0xff800000c9277808 */ /* 0x000fe40004000000 */
[-C--:B------:R-:W-:Y:S02]  /*205c0*/  ISETP.GE.AND P3, PT, R177, R185.reuse, PT ;  /* 0x000000b9b100720c */ /* 0x080fe40003f66270 */
        /* <DEDUP_REMOVED lines=8> */
[----:B------:R-:W-:Y:S02]  /*20650*/  FSEL R107, R44, -INF , !P0 ;  /* 0xff8000002c6b7808 */ /* 0x000fe40004000000 */
[----:B------:R-:W-:Y:S02]  /*20660*/  ISETP.GE.AND P3, PT, R170, R226, PT ;  /* 0x000000e2aa00720c */ /* 0x000fe40003f66270 */
[----:B------:R-:W-:Y:S02]  /*20670*/  ISETP.GE.AND P0, PT, R168, R184, PT ;  /* 0x000000b8a800720c */ /* 0x000fe40003f06270 */
[----:B------:R-:W-:Y:S02]  /*20680*/  FSEL R203, R43, -INF , !P5 ;  /* 0xff8000002bcb7808 */ /* 0x000fe40006800000 */
[----:B------:R-:W-:Y:S02]  /*20690*/  FSEL R108, R42, -INF , !P1 ;  /* 0xff8000002a6c7808 */ /* 0x000fe40004800000 */
[C---:B------:R-:W-:Y:S02]  /*206a0*/  ISETP.GE.AND P5, PT, R168.reuse, R186, PT ;  /* 0x000000baa800720c */ /* 0x040fe40003fa6270 */
[-C--:B------:R-:W-:Y:S01]  /*206b0*/  ISETP.GE.AND P1, PT, R168, R185.reuse, PT ;  /* 0x000000b9a800720c */ /* 0x080fe20003f26270 */
[----:B------:R-:W-:Y:S01]  /*206c0*/  IMAD.U32 R168, RZ, RZ, UR20 ;  /* 0x00000014ffa87e24 */ /* 0x000fe2000f8e00ff */
[----:B------:R-:W-:Y:S02]  /*206d0*/  FSEL R40, R40, -INF , !P4 ;  /* 0xff80000028287808 */ /* 0x000fe40006000000 */
[----:B------:R-:W-:Y:S02]  /*206e0*/  FSEL R183, R83, -INF , !P3 ;  /* 0xff80000053b77808 */ /* 0x000fe40005800000 */
[----:B------:R-:W-:Y:S02]  /*206f0*/  ISETP.GE.AND P4, PT, R31, R184, PT ;  /* 0x000000b81f00720c */ /* 0x000fe40003f86270 */
[----:B------:R-:W-:Y:S02]  /*20700*/  FSEL R42, R199, -INF , !P0 ;  /* 0xff800000c72a7808 */ /* 0x000fe40004000000 */
[----:B------:R-:W-:Y:S01]  /*20710*/  ISETP.GE.AND P6, PT, R170, R186, PT ;  /* 0x000000baaa00720c */ /* 0x000fe20003fc6270 */
[----:B------:R-:W-:Y:S01]  /*20720*/  IMAD.U32 R170, RZ, RZ, UR20 ;  /* 0x00000014ffaa7e24 */ /* 0x000fe2000f8e00ff */
[-C--:B------:R-:W-:Y:S02]  /*20730*/  ISETP.GE.AND P3, PT, R169, R185.reuse, PT ;  /* 0x000000b9a900720c */ /* 0x080fe40003f66270 */
[CC--:B------:R-:W-:Y:S02]  /*20740*/  ISETP.GE.AND P0, PT, R32.reuse, R185.reuse, PT ;  /* 0x000000b92000720c */ /* 0x0c0fe40003f06270 */
        /* <DEDUP_REMOVED lines=8> */
[CC--:B------:R-:W-:Y:S02]  /*207d0*/  ISETP.GE.AND P4, PT, R31.reuse, R226.reuse, PT ;  /* 0x000000e21f00720c */ /* 0x0c0fe40003f86270 */
[----:B------:R-:W-:Y:S02]  /*207e0*/  FSEL R46, R46, -INF , !P0 ;  /* 0xff8000002e2e7808 */ /* 0x000fe40004000000 */
[C---:B------:R-:W-:Y:S02]  /*207f0*/  ISETP.GE.AND P3, PT, R32.reuse, R226, PT ;  /* 0x000000e22000720c */ /* 0x040fe40003f66270 */
        /* <DEDUP_REMOVED lines=13> */
[C---:B------:R-:W-:Y:S02]  /*208d0*/  ISETP.GE.AND P5, PT, R28.reuse, R186, PT ;  /* 0x000000ba1c00720c */ /* 0x040fe40003fa6270 */
[-C--:B------:R-:W-:Y:S02]  /*208e0*/  ISETP.GE.AND P1, PT, R28, R185.reuse, PT ;  /* 0x000000b91c00720c */ /* 0x080fe40003f26270 */
[-C--:B------:R-:W-:Y:S02]  /*208f0*/  ISETP.GE.AND P3, PT, R29, R185.reuse, PT ;  /* 0x000000b91d00720c */ /* 0x080fe40003f66270 */
[----:B------:R-:W-:Y:S02]  /*20900*/  FSEL R28, R194, -INF , !P4 ;  /* 0xff800000c21c7808 */ /* 0x000fe40006000000 */
[-C--:B------:R-:W-:Y:S02]  /*20910*/  ISETP.GE.AND P4, PT, R24, R184.reuse, PT ;  /* 0x000000b81800720c */ /* 0x080fe40003f86270 */
[----:B------:R-:W-:Y:S01]  /*20920*/  FSEL R29, R193, -INF , !P0 ;  /* 0xff800000c11d7808 */ /* 0x000fe20004000000 */
[----:B------:R-:W-:Y:S01]  /*20930*/  IMAD.MOV.U32 R193, RZ, RZ, R90 ;  /* 0x000000ffffc17224 */ /* 0x000fe200078e005a */
[----:B------:R-:W-:Y:S02]  /*20940*/  FSEL R217, R244, -INF , !P6 ;  /* 0xff800000f4d97808 */ /* 0x000fe40007000000 */
[CC--:B------:R-:W-:Y:S02]  /*20950*/  ISETP.GE.AND P0, PT, R25.reuse, R185.reuse, PT ;  /* 0x000000b91900720c */ /* 0x0c0fe40003f06270 */
[----:B------:R-:W-:Y:S02]  /*20960*/  FSEL R244, R236, -INF , !P5 ;  /* 0xff800000ecf47808 */ /* 0x000fe40006800000 */
[----:B------:R-:W-:Y:S02]  /*20970*/  FSEL R48, R48, -INF , !P1 ;  /* 0xff80000030307808 */ /* 0x000fe40004800000 */
[----:B------:R-:W-:Y:S02]  /*20980*/  ISETP.GE.AND P5, PT, R25, R184, PT ;  /* 0x000000b81900720c */ /* 0x000fe40003fa6270 */
[CC--:B------:R-:W-:Y:S02]  /*20990*/  ISETP.GE.AND P1, PT, R24.reuse, R185.reuse, PT ;  /* 0x000000b91800720c */ /* 0x0c0fe40003f26270 */
[----:B------:R-:W-:Y:S02]  /*209a0*/  FSEL R49, R49, -INF , !P4 ;  /* 0xff80000031317808 */ /* 0x000fe40006000000 */
[----:B------:R-:W-:Y:S02]  /*209b0*/  FSEL R47, R47, -INF , !P3 ;  /* 0xff8000002f2f7808 */ /* 0x000fe40005800000 */
[-C--:B------:R-:W-:Y:S02]  /*209c0*/  ISETP.GE.AND P4, PT, R24, R226.reuse, PT ;  /* 0x000000e21800720c */ /* 0x080fe40003f86270 */
[----:B------:R-:W-:Y:S02]  /*209d0*/  FSEL R50, R50, -INF , !P0 ;  /* 0xff80000032327808 */ /* 0x000fe40004000000 */
[C---:B------:R-:W-:Y:S02]  /*209e0*/  ISETP.GE.AND P3, PT, R25.reuse, R226, PT ;  /* 0x000000e21900720c */ /* 0x040fe40003f66270 */
[-C--:B------:R-:W-:Y:S02]  /*209f0*/  ISETP.GE.AND P6, PT, R25, R186.reuse, PT ;  /* 0x000000ba1900720c */ /* 0x080fe40003fc6270 */
[----:B------:R-:W-:Y:S02]  /*20a00*/  ISETP.GE.AND P0, PT, R24, R186, PT ;  /* 0x000000ba1800720c */ /* 0x000fe40003f06270 */
[----:B------:R-:W-:Y:S02]  /*20a10*/  FSEL R25, R192, -INF , !P5 ;  /* 0xff800000c0197808 */ /* 0x000fe40006800000 */
[----:B------:R-:W-:Y:S02]  /*20a20*/  FSEL R24, R57, -INF , !P1 ;  /* 0xff80000039187808 */ /* 0x000fe40004800000 */
[C---:B------:R-:W-:Y:S02]  /*20a30*/  ISETP.GE.AND P5, PT, R21.reuse, R226, PT ;  /* 0x000000e21500720c */ /* 0x040fe40003fa6270 */
[C---:B------:R-:W-:Y:S02]  /*20a40*/  ISETP.GE.AND P1, PT, R21.reuse, R186, PT ;  /* 0x000000ba1500720c */ /* 0x040fe40003f26270 */
[----:B------:R-:W-:Y:S02]  /*20a50*/  FSEL R234, R234, -INF , !P4 ;  /* 0xff800000eaea7808 */ /* 0x000fe40006000000 */
[----:B------:R-:W-:Y:S02]  /*20a60*/  ISETP.GE.AND P4, PT, R21, R184, PT ;  /* 0x000000b81500720c */ /* 0x000fe40003f86270 */
[----:B------:R-:W-:Y:S02]  /*20a70*/  FSEL R238, R232, -INF , !P0 ;  /* 0xff800000e8ee7808 */ /* 0x000fe40004000000 */
[----:B------:R-:W-:Y:S02]  /*20a80*/  FSEL R231, R231, -INF , !P5 ;  /* 0xff800000e7e77808 */ /* 0x000fe40006800000 */
[----:B------:R-:W-:Y:S02]  /*20a90*/  FSEL R236, R229, -INF , !P1 ;  /* 0xff800000e5ec7808 */ /* 0x000fe40004800000 */
[C---:B------:R-:W-:Y:S02]  /*20aa0*/  ISETP.GE.AND P5, PT, R20.reuse, R186, PT ;  /* 0x000000ba1400720c */ /* 0x040fe40003fa6270 */
[CC--:B------:R-:W-:Y:S02]  /*20ab0*/  ISETP.GE.AND P0, PT, R20.reuse, R184.reuse, PT ;  /* 0x000000b81400720c */ /* 0x0c0fe40003f06270 */
[-C--:B------:R-:W-:Y:S02]  /*20ac0*/  ISETP.GE.AND P1, PT, R20, R185.reuse, PT ;  /* 0x000000b91400720c */ /* 0x080fe40003f26270 */
[----:B------:R-:W-:Y:S02]  /*20ad0*/  FSEL R20, R72, -INF , !P4 ;  /* 0xff80000048147808 */ /* 0x000fe40006000000 */
        /* <DEDUP_REMOVED lines=8> */
[-C--:B------:R-:W-:Y:S02]  /*20b60*/  ISETP.GE.AND P0, PT, R19, R185.reuse, PT ;  /* 0x000000b91300720c */ /* 0x080fe40003f06270 */
[CC--:B------:R-:W-:Y:S02]  /*20b70*/  ISETP.GE.AND P1, PT, R18.reuse, R185.reuse, PT ;  /* 0x000000b91200720c */ /* 0x0c0fe40003f26270 */
[----:B------:R-:W-:Y:S02]  /*20b80*/  FSEL R61, R61, -INF , !P4 ;  /* 0xff8000003d3d7808 */ /* 0x000fe40006000000 */
[----:B------:R-:W-:Y:S02]  /*20b90*/  ISETP.GE.AND P4, PT, R18, R226, PT ;  /* 0x000000e21200720c */ /* 0x000fe40003f86270 */
[----:B------:R-:W-:Y:S02]  /*20ba0*/  FSEL R59, R59, -INF , !P5 ;  /* 0xff8000003b3b7808 */ /* 0x000fe40006800000 */
[----:B------:R-:W-:Y:S02]  /*20bb0*/  FSEL R83, R37, -INF , !P0 ;  /* 0xff80000025537808 */ /* 0x000fe40004000000 */
[----:B------:R-:W-:Y:S02]  /*20bc0*/  FSEL R82, R36, -INF , !P1 ;  /* 0xff80000024527808 */ /* 0x000fe40004800000 */
[----:B------:R-:W-:Y:S02]  /*20bd0*/  FSEL R51, R51, -INF , !P3 ;  /* 0xff80000033337808 */ /* 0x000fe40005800000 */
[----:B------:R-:W-:Y:S02]  /*20be0*/  ISETP.GE.AND P0, PT, R18, R186, PT ;  /* 0x000000ba1200720c */ /* 0x000fe40003f06270 */
[C---:B------:R-:W-:Y:S02]  /*20bf0*/  ISETP.GE.AND P5, PT, R17.reuse, R226, PT ;  /* 0x000000e21100720c */ /* 0x040fe40003fa6270 */
[----:B------:R-:W-:Y:S02]  /*20c00*/  ISETP.GE.AND P1, PT, R17, R186, PT ;  /* 0x000000ba1100720c */ /* 0x000fe40003f26270 */
[----:B------:R-:W-:Y:S02]  /*20c10*/  ISETP.GE.AND P3, PT, R19, R226, PT ;  /* 0x000000e21300720c */ /* 0x000fe40003f66270 */
[----:B------:R-:W-:Y:S02]  /*20c20*/  FSEL R210, R70, -INF , !P4 ;  /* 0xff80000046d27808 */ /* 0x000fe40006000000 */
[----:B------:R-:W-:Y:S02]  /*20c30*/  ISETP.GE.AND P4, PT, R17, R184, PT ;  /* 0x000000b81100720c */ /* 0x000fe40003f86270 */
        /* <DEDUP_REMOVED lines=17> */
[CC--:B------:R-:W-:Y:S02]  /*20d50*/  ISETP.GE.AND P0, PT, R15.reuse, R185.reuse, PT ;  /* 0x000000b90f00720c */ /* 0x0c0fe40003f06270 */
[C---:B------:R-:W-:Y:S02]  /*20d60*/  ISETP.GE.AND P3, PT, R15.reuse, R186, PT ;  /* 0x000000ba0f00720c */ /* 0x040fe40003f66270 */
[----:B------:R-:W-:Y:S02]  /*20d70*/  ISETP.GE.AND P1, PT, R14, R185, PT ;  /* 0x000000b90e00720c */ /* 0x000fe40003f26270 */
[----:B------:R-:W-:Y:S02]  /*20d80*/  FSEL R62, R62, -INF , !P4 ;  /* 0xff8000003e3e7808 */ /* 0x000fe40006000000 */
[C---:B------:R-:W-:Y:S02]  /*20d90*/  ISETP.GE.AND P2, PT, R14.reuse, R226, PT ;  /* 0x000000e20e00720c */ /* 0x040fe40003f46270 */
[----:B------:R-:W-:Y:S02]  /*20da0*/  ISETP.GE.AND P4, PT, R14, R186, PT ;  /* 0x000000ba0e00720c */ /* 0x000fe40003f86270 */
[----:B------:R-:W-:Y:S02]  /*20db0*/  FSEL R228, R68, -INF , !P6 ;  /* 0xff80000044e47808 */ /* 0x000fe40007000000 */
[----:B------:R-:W-:Y:S02]  /*20dc0*/  FMNMX3.FTZ R14, R132, R3, R8, !PT ;  /* 0x00000003840e7276 */ /* 0x000fe40007810008 */
[-C--:B------:R-:W-:Y:S02]  /*20dd0*/  ISETP.GE.AND P6, PT, R15, R226.reuse, PT ;  /* 0x000000e20f00720c */ /* 0x080fe40003fc6270 */
        /* <DEDUP_REMOVED lines=9> */
[----:B------:R-:W-:Y:S02]  /*20e70*/  FSEL R201, R97, -INF , !P2 ;  /* 0xff80000061c97808 */ /* 0x000fe40005000000 */
[----:B------:R-:W-:Y:S02]  /*20e80*/  FMNMX3.FTZ R13, R13, R27, R30, !PT ;  /* 0x0000001b0d0d7276 */ /* 0x000fe4000781001e */
        /* <DEDUP_REMOVED lines=34> */
[----:B------:R-:W-:Y:S01]  /*210b0*/  FMNMX3.FTZ R7, R12, R59, R61, !PT ;  /* 0x0000003b0c077276 */ /* 0x000fe2000781003d */
[----:B------:R-:W-:Y:S01]  /*210c0*/  IMAD.U32 R12, RZ, RZ, UR7 ;  /* 0x00000007ff0c7e24 */ /* 0x000fe2000f8e00ff */
[----:B------:R-:W-:Y:S01]  /*210d0*/  FMNMX3.FTZ R6, R6, R46, R31, !PT ;  /* 0x0000002e06067276 */ /* 0x000fe2000781001f */
[----:B------:R-:W-:Y:S01]  /*210e0*/  UIADD3 UR7, UPT, UPT, UR26, 0x1715609d, URZ ;  /* 0x1715609d1a077890 */ /* 0x000fe2000fffe0ff */
[----:B------:R-:W-:Y:S02]  /*210f0*/  FMNMX3.FTZ R7, R7, R16, R17, !PT ;  /* 0x0000001007077276 */ /* 0x000fe40007810011 */
[----:B------:R-:W-:Y:S02]  /*21100*/  FMNMX3.FTZ R6, R6, R47, R48, !PT ;  /* 0x0000002f06067276 */ /* 0x000fe40007810030 */
[----:B------:R-:W-:Y:S02]  /*21110*/  FMNMX3.FTZ R7, R7, R15, R62, !PT ;  /* 0x0000000f07077276 */ /* 0x000fe4000781003e */
[----:B------:R-:W-:Y:S02]  /*21120*/  FSEL R56, R56, -INF , !P1 ;  /* 0xff80000038387808 */ /* 0x000fe40004800000 */
[----:B------:R-:W-:Y:S02]  /*21130*/  FSEL R78, R78, -INF , !P0 ;  /* 0xff8000004e4e7808 */ /* 0x000fe40004000000 */
[-C--:B------:R-:W-:Y:S02]  /*21140*/  ISETP.GE.AND P0, PT, R5, R184.reuse, PT ;  /* 0x000000b80500720c */ /* 0x080fe40003f06270 */
[----:B------:R-:W-:Y:S02]  /*21150*/  ISETP.GE.AND P1, PT, R4, R184, PT ;  /* 0x000000b80400720c */ /* 0x000fe40003f26270 */
[----:B------:R-:W-:Y:S02]  /*21160*/  FMNMX3.FTZ R7, R7, R18, R60, !PT ;  /* 0x0000001207077276 */ /* 0x000fe4000781003c */
[----:B------:R-:W-:Y:S02]  /*21170*/  FMNMX3.FTZ R6, R6, R50, R24, !PT ;  /* 0x0000003206067276 */ /* 0x000fe40007810018 */
[----:B------:R-:W-:Y:S02]  /*21180*/  FSEL R19, R120, -INF , !P0 ;  /* 0xff80000078137808 */ /* 0x000fe40004000000 */
[----:B------:R-:W-:Y:S02]  /*21190*/  FSEL R55, R55, -INF , !P1 ;  /* 0xff80000037377808 */ /* 0x000fe40004800000 */
[-C--:B------:R-:W-:Y:S02]  /*211a0*/  ISETP.GE.AND P0, PT, R2, R184.reuse, PT ;  /* 0x000000b80200720c */ /* 0x080fe40003f06270 */
[----:B------:R-:W-:Y:S01]  /*211b0*/  ISETP.GE.AND P1, PT, R0, R184, PT ;  /* 0x000000b80000720c */ /* 0x000fe20003f26270 */
[----:B------:R-:W-:Y:S01]  /*211c0*/  IMAD.MOV.U32 R184, RZ, RZ, R108 ;  /* 0x000000ffffb87224 */ /* 0x000fe200078e006c */
        /* <DEDUP_REMOVED lines=8> */
[----:B------:R-:W-:Y:S01]  /*21250*/  FSEL R69, R69, -INF , !P3 ;  /* 0xff80000045457808 */ /* 0x000fe20005800000 */
[----:B------:R-:W1:Y:S01]  /*21260*/  SHFL.BFLY PT, R7, R37, 0x2, 0x1f ;  /* 0x0c401f0025077f89 */ /* 0x000e6200000e0000 */
[----:B------:R-:W-:Y:S02]  /*21270*/  FMNMX3.FTZ R6, R6, R85, R84, !PT ;  /* 0x0000005506067276 */ /* 0x000fe40007810054 */
[-C--:B------:R-:W-:Y:S02]  /*21280*/  ISETP.GE.AND P3, PT, R4, R185.reuse, PT ;  /* 0x000000b90400720c */ /* 0x080fe40003f66270 */
[-C--:B------:R-:W-:Y:S02]  /*21290*/  ISETP.GE.AND P1, PT, R2, R185.reuse, PT ;  /* 0x000000b90200720c */ /* 0x080fe40003f26270 */
[----:B------:R-:W-:Y:S02]  /*212a0*/  ISETP.GE.AND P0, PT, R5, R185, PT ;  /* 0x000000b90500720c */ /* 0x000fe40003f06270 */
[----:B------:R-:W-:Y:S02]  /*212b0*/  FMNMX3.FTZ R6, R6, R81, R79, !PT ;  /* 0x0000005106067276 */ /* 0x000fe4000781004f */
[----:B------:R-:W-:Y:S02]  /*212c0*/  FSEL R76, R76, -INF , !P3 ;  /* 0xff8000004c4c7808 */ /* 0x000fe40005800000 */
[----:B------:R-:W-:Y:S02]  /*212d0*/  FSEL R74, R74, -INF , !P1 ;  /* 0xff8000004a4a7808 */ /* 0x000fe40004800000 */
[----:B------:R-:W-:Y:S02]  /*212e0*/  FSEL R77, R77, -INF , !P0 ;  /* 0xff8000004d4d7808 */ /* 0x000fe40004000000 */
[C---:B------:R-:W-:Y:S02]  /*212f0*/  ISETP.GE.AND P3, PT, R5.reuse, R226, PT ;  /* 0x000000e20500720c */ /* 0x040fe40003f66270 */
[----:B------:R-:W-:Y:S02]  /*21300*/  ISETP.GE.AND P1, PT, R5, R186, PT ;  /* 0x000000ba0500720c */ /* 0x000fe40003f26270 */
[----:B------:R-:W-:Y:S01]  /*21310*/  ISETP.GE.AND P0, PT, R0, R185, PT ;  /* 0x000000b90000720c */ /* 0x000fe20003f06270 */
[----:B------:R-:W-:Y:S01]  /*21320*/  IMAD.MOV.U32 R185, RZ, RZ, R107 ;  /* 0x000000ffffb97224 */ /* 0x000fe200078e006b */
[----:B------:R-:W-:Y:S02]  /*21330*/  FMNMX3.FTZ R5, R6, R78, R69, !PT ;  /* 0x0000004e06057276 */ /* 0x000fe40007810045 */
[----:B------:R-:W-:Y:S02]  /*21340*/  FSEL R63, R63, -INF , !P0 ;  /* 0xff8000003f3f7808 */ /* 0x000fe40004000000 */
[----:B------:R-:W-:Y:S02]  /*21350*/  FMNMX3.FTZ R5, R5, R77, R76, !PT ;  /* 0x0000004d05057276 */ /* 0x000fe4000781004c */
[----:B------:R-:W-:Y:S02]  /*21360*/  FSEL R197, R112, -INF , !P6 ;  /* 0xff80000070c57808 */ /* 0x000fe40007000000 */
[C---:B------:R-:W-:Y:S02]  /*21370*/  ISETP.GE.AND P6, PT, R4.reuse, R226, PT ;  /* 0x000000e20400720c */ /* 0x040fe40003fc6270 */
[----:B------:R-:W-:Y:S02]  /*21380*/  ISETP.GE.AND P0, PT, R4, R186, PT ;  /* 0x000000ba0400720c */ /* 0x000fe40003f06270 */
[----:B------:R-:W-:Y:S01]  /*21390*/  FMNMX3.FTZ R4, R5, R74, R63, !PT ;  /* 0x0000004a05047276 */ /* 0x000fe2000781003f */
[----:B------:R-:W-:Y:S01]  /*213a0*/  IMAD.U32 R5, RZ, RZ, UR27 ;  /* 0x0000001bff057e24 */ /* 0x000fe2000f8e00ff */
[----:B-1----:R-:W-:Y:S02]  /*213b0*/  FMNMX.FTZ R37, R37, R7, !PT ;  /* 0x0000000725257209 */ /* 0x002fe40007810000 */
[----:B------:R-:W-:Y:S01]  /*213c0*/  FSEL R194, R113, -INF , !P2 ;  /* 0xff80000071c27808 */ /* 0x000fe20005000000 */
[----:B------:R-:W1:Y:S01]  /*213d0*/  SHFL.BFLY PT, R6, R4, 0x2, 0x1f ;  /* 0x0c401f0004067f89 */ /* 0x000e6200000e0000 */
[----:B------:R-:W-:Y:S02]  /*213e0*/  FSEL R195, R115, -INF , !P4 ;  /* 0xff80000073c37808 */ /* 0x000fe40006000000 */
[C---:B------:R-:W-:Y:S05]  /*213f0*/  ISETP.GE.AND P2, PT, R2.reuse, R226, PT ;  /* 0x000000e20200720c */ /* 0x040fea0003f46270 */
[----:B------:R-:W2:Y:S01]  /*21400*/  SHFL.BFLY PT, R7, R37, 0x1, 0x1f ;  /* 0x0c201f0025077f89 */ /* 0x000ea200000e0000 */
[----:B------:R-:W-:Y:S02]  /*21410*/  ISETP.GE.AND P4, PT, R2, R186, PT ;  /* 0x000000ba0200720c */ /* 0x000fe40003f86270 */
[----:B------:R-:W-:Y:S01]  /*21420*/  LOP3.LUT R2, R94, UR6, R125, 0x96, !PT ;  /* 0x000000065e027c12 */ /* 0x000fe2000f8e967d */
[----:B------:R-:W-:Y:S01]  /*21430*/  UIADD3 UR6, UPT, UPT, UR26, 0x3c6ef372, URZ ;  /* 0x3c6ef3721a067890 */ /* 0x000fe2000fffe0ff */
[----:B------:R-:W-:Y:S01]  /*21440*/  LOP3.LUT R5, R95, UR22, R5, 0x96, !PT ;  /* 0x000000165f057c12 */ /* 0x000fe2000f8e9605 */
[----:B------:R-:W-:Y:S01]  /*21450*/  UIADD3 UR22, UPT, UPT, UR22, 0x3, URZ ;  /* 0x0000000316167890 */ /* 0x000fe2000fffe0ff */
[----:B------:R-:W-:Y:S01]  /*21460*/  FSEL R196, R114, -INF , !P5 ;  /* 0xff80000072c47808 */ /* 0x000fe20006800000 */
[----:B------:R-:W-:Y:S01]  /*21470*/  IMAD.WIDE.U32 R110, R2, -0x326172a9, RZ ;  /* 0xcd9e8d57026e7825 */ /* 0x000fe200078e00ff */
[----:B------:R-:W-:Y:S02]  /*21480*/  FSEL R190, R116, -INF , !P3 ;  /* 0xff80000074be7808 */ /* 0x000fe40005800000 */
[----:B------:R-:W-:Y:S01]  /*21490*/  LOP3.LUT R232, R123, UR6, RZ, 0x3c, !PT ;  /* 0x000000067be87c12 */ /* 0x000fe2000f8e3cff */
[----:B------:R-:W-:Y:S01]  /*214a0*/  IMAD.WIDE.U32 R64, R5, -0x326172a9, RZ ;  /* 0xcd9e8d5705407825 */ /* 0x000fe200078e00ff */
[----:B------:R-:W-:Y:S01]  /*214b0*/  LOP3.LUT R212, R111, UR6, RZ, 0x3c, !PT ;  /* 0x000000066fd47c12 */ /* 0x000fe2000f8e3cff */
[----:B------:R-:W-:Y:S01]  /*214c0*/  STL.64 [R1+0xf0], R110 ;  /* 0x0000f06e01007387 */ /* 0x000fe20000100a00 */
[C---:B------:R-:W-:Y:S01]  /*214d0*/  ISETP.GE.AND P5, PT, R0.reuse, R226, PT ;  /* 0x000000e20000720c */ /* 0x040fe20003fa6270 */
[----:B------:R-:W-:Y:S01]  /*214e0*/  UIADD3 UR6, UPT, UPT, UR26, 0x78dde6e4, URZ ;  /* 0x78dde6e41a067890 */ /* 0x000fe2000fffe0ff */
[----:B------:R-:W-:Y:S02]  /*214f0*/  LOP3.LUT R2, R65, R93, RZ, 0x3c, !PT ;  /* 0x0000005d41027212 */ /* 0x000fe400078e3cff */
[----:B------:R-:W-:Y:S01]  /*21500*/  ISETP.GE.AND P3, PT, R0, R186, PT ;  /* 0x000000ba0000720c */ /* 0x000fe20003f66270 */
[----:B------:R-:W-:Y:S01]  /*21510*/  STL [R1+0x378], R226 ;  /* 0x000378e201007387 */ /* 0x000fe20000100800 */
[----:B------:R-:W-:Y:S01]  /*21520*/  LOP3.LUT R0, R95, UR27, R12, 0x96, !PT ;  /* 0x0000001b5f007c12 */ /* 0x000fe2000f8e960c */
[----:B------:R-:W-:Y:S01]  /*21530*/  IMAD.WIDE.U32 R66, R2, -0x2daee0ad, RZ ;  /* 0xd2511f5302427825 */ /* 0x000fe200078e00ff */
[----:B------:R-:W-:Y:S01]  /*21540*/  LOP3.LUT R12, R64, R232, RZ, 0x3c, !PT ;  /* 0x000000e8400c7212 */ /* 0x000fe200078e3cff */
[----:B------:R-:W-:Y:S01]  /*21550*/  STL [R1+0x37c], R186 ;  /* 0x00037cba01007387 */ /* 0x000fe20000100800 */
[----:B-1----:R-:W-:Y:S01]  /*21560*/  FMNMX.FTZ R4, R4, R6, !PT ;  /* 0x0000000604047209 */ /* 0x002fe20007810000 */
[----:B------:R-:W-:Y:S01]  /*21570*/  IMAD.WIDE.U32 R72, R0, -0x326172a9, RZ ;  /* 0xcd9e8d5700487825 */ /* 0x000fe200078e00ff */
[----:B------:R-:W-:Y:S02]  /*21580*/  LOP3.LUT R5, R65, R91, RZ, 0x3c, !PT ;  /* 0x0000005b41057212 */ /* 0x000fe400078e3cff */
[----:B------:R-:W-:Y:S01]  /*21590*/  LOP3.LUT R64, R64, R212, RZ, 0x3c, !PT ;  /* 0x000000d440407212 */ /* 0x000fe200078e3cff */
[----:B------:R-:W1:Y:S01]  /*215a0*/  SHFL.BFLY PT, R36, R4, 0x1, 0x1f ;  /* 0x0c201f0004247f89 */ /* 0x000e6200000e0000 */
[----:B--2---:R-:W-:Y:S01]  /*215b0*/  FMNMX.FTZ R37, R37, R7, !PT ;  /* 0x0000000725257209 */ /* 0x004fe20007810000 */
[----:B------:R-:W-:Y:S01]  /*215c0*/  IMAD.WIDE.U32 R12, R12, -0x2daee0ad, RZ ;  /* 0xd2511f530c0c7825 */ /* 0x000fe200078e00ff */
[----:B------:R-:W-:Y:S02]  /*215d0*/  LOP3.LUT R0, R73, R93, RZ, 0x3c, !PT ;  /* 0x0000005d49007212 */ /* 0x000fe400078e3cff */
[----:B------:R-:W-:Y:S01]  /*215e0*/  FSEL R192, R118, -INF , !P1 ;  /* 0xff80000076c07808 */ /* 0x000fe20004800000 */
[----:B------:R-:W-:Y:S01]  /*215f0*/  IMAD.WIDE.U32 R88, R5, -0x2daee0ad, RZ ;  /* 0xd2511f5305587825 */ /* 0x000fe200078e00ff */
[----:B------:R-:W-:Y:S01]  /*21600*/  LOP3.LUT R5, R126, UR16, R67, 0x96, !PT ;  /* 0x000000107e057c12 */ /* 0x000fe2000f8e9643 */
[----:B------:R-:W2:Y:S01]  /*21610*/  LDL.LU R118, [R1+0x28] ;  /* 0x0000280001767983 */ /* 0x000ea20000300800 */
[----:B------:R-:W-:Y:S01]  /*21620*/  LOP3.LUT R13, R66, UR15, R13, 0x96, !PT ;  /* 0x0000000f420d7c12 */ /* 0x000fe2000f8e960d */
[----:B------:R-:W-:Y:S01]  /*21630*/  IMAD.WIDE.U32 R64, R64, -0x2daee0ad, RZ ;  /* 0xd2511f5340407825 */ /* 0x000fe200078e00ff */
[----:B------:R-:W-:Y:S01]  /*21640*/  LOP3.LUT R7, R124, UR16, R89, 0x96, !PT ;  /* 0x000000107c077c12 */ /* 0x000fe2000f8e9659 */
[----:B------:R-:W3:Y:S01]  /*21650*/  LDL.LU R90, [R1+0x2c] ;  /* 0x00002c00015a7983 */ /* 0x000ee20000300800 */
[C---:B------:R-:W-:Y:S01]  /*21660*/  FSETP.NEU.FTZ.AND P1, PT, R37.reuse, -INF , PT ;  /* 0xff8000002500780b */ /* 0x040fe20003f3d000 */
[----:B------:R-:W-:Y:S01]  /*21670*/  FMUL.FTZ R6, R37, UR4 ;  /* 0x0000000425067c20 */ /* 0x000fe20008410000 */
[----:B------:R-:W-:Y:S01]  /*21680*/  LOP3.LUT R66, R88, UR15, R65, 0x96, !PT ;  /* 0x0000000f58427c12 */ /* 0x000fe2000f8e9641 */
[----:B------:R-:W-:Y:S01]  /*21690*/  IMAD.WIDE.U32 R88, R5, -0x326172a9, RZ ;  /* 0xcd9e8d5705587825 */ /* 0x000fe200078e00ff */
[----:B------:R-:W-:Y:S02]  /*216a0*/  FSEL R129, R119, -INF , !P0 ;  /* 0xff80000077817808 */ /* 0x000fe40004000000 */
[----:B------:R-:W-:Y:S01]  /*216b0*/  FSEL R6, R6, RZ, P1 ;  /* 0x000000ff06067208 */ /* 0x000fe20000800000 */
[----:B------:R-:W-:Y:S01]  /*216c0*/  IMAD.WIDE.U32 R94, R0, -0x2daee0ad, RZ ;  /* 0xd2511f53005e7825 */ /* 0x000fe200078e00ff */
[----:B------:R-:W-:Y:S02]  /*216d0*/  LOP3.LUT R0, R122, UR8, R89, 0x96, !PT ;  /* 0x000000087a007c12 */ /* 0x000fe4000f8e9659 */
[----:B------:R-:W-:Y:S01]  /*216e0*/  LOP3.LUT R2, R73, R91, RZ, 0x3c, !PT ;  /* 0x0000005b49027212 */ /* 0x000fe200078e3cff */
[--C-:B------:R-:W-:Y:S01]  /*216f0*/  FFMA.FTZ R125, R53, UR4, -R6.reuse ;  /* 0x00000004357d7c23 */ /* 0x100fe20008010806 */
[----:B-1----:R-:W-:Y:S01]  /*21700*/  FMNMX.FTZ R36, R4, R36, !PT ;  /* 0x0000002404247209 */ /* 0x002fe20007810000 */
[----:B------:R-:W-:Y:S01]  /*21710*/  IMAD.WIDE.U32 R104, R0, -0x2daee0ad, RZ ;  /* 0xd2511f5300687825 */ /* 0x000fe200078e00ff */
[----:B------:R-:W-:Y:S02]  /*21720*/  LOP3.LUT R70, R72, R232, RZ, 0x3c, !PT ;  /* 0x000000e848467212 */ /* 0x000fe400078e3cff */
[----:B------:R-:W-:Y:S01]  /*21730*/  FSETP.NEU.FTZ.AND P0, PT, R36, -INF , PT ;  /* 0xff8000002400780b */ /* 0x000fe20003f1d000 */
[--C-:B------:R-:W-:Y:S01]  /*21740*/  FFMA.FTZ R0, R22, UR4, -R6.reuse ;  /* 0x0000000416007c23 */ /* 0x100fe20008010806 */
[----:B------:R-:W-:Y:S01]  /*21750*/  LOP3.LUT R14, R126, UR16, R95, 0x96, !PT ;  /* 0x000000107e0e7c12 */ /* 0x000fe2000f8e965f */
[----:B------:R-:W-:Y:S01]  /*21760*/  FMUL.FTZ R5, R36, UR4 ;  /* 0x0000000424057c20 */ /* 0x000fe20008410000 */
[----:B------:R-:W-:Y:S01]  /*21770*/  LOP3.LUT R72, R72, R212, RZ, 0x3c, !PT ;  /* 0x000000d448487212 */ /* 0x000fe200078e3cff */
[----:B------:R1:W-:Y:S01]  /*21780*/  MUFU.EX2 R116, R0 ;  /* 0x0000000000747308 */ /* 0x0003e20000000800 */
[----:B------:R-:W-:Y:S01]  /*21790*/  FSEL R182, R117, -INF , !P6 ;  /* 0xff80000075b67808 */ /* 0x000fe20007000000 */
[--C-:B------:R-:W-:Y:S01]  /*217a0*/  FFMA.FTZ R17, R17, UR4, -R6.reuse ;  /* 0x0000000411117c23 */ /* 0x100fe20008010806 */
[----:B------:R-:W-:Y:S01]  /*217b0*/  FSEL R5, R5, RZ, P0 ;  /* 0x000000ff05057208 */ /* 0x000fe20000000000 */
[--C-:B------:R-:W-:Y:S01]  /*217c0*/  FFMA.FTZ R3, R3, UR4, -R6.reuse ;  /* 0x0000000403037c23 */ /* 0x100fe20008010806 */
[----:B------:R-:W-:Y:S01]  /*217d0*/  FSEL R128, R128, -INF , !P2 ;  /* 0xff80000080807808 */ /* 0x000fe20005000000 */
[--C-:B------:R-:W-:Y:S01]  /*217e0*/  FFMA.FTZ R8, R8, UR4, -R6.reuse ;  /* 0x0000000408087c23 */ /* 0x100fe20008010806 */
[----:B------:R-:W-:Y:S03]  /*217f0*/  IMAD.WIDE.U32 R70, R70, -0x2daee0ad, RZ ;  /* 0xd2511f5346467825 */ /* 0x000fe600078e00ff */
[----:B------:R4:W-:Y:S01]  /*21800*/  MUFU.EX2 R91, R3 ;  /* 0x00000003005b7308 */ /* 0x0009e20000000800 */
[--C-:B------:R-:W-:Y:S01]  /*21810*/  FFMA.FTZ R126, R74, UR4, -R5.reuse ;  /* 0x000000044a7e7c23 */ /* 0x100fe20008010805 */
[----:B------:R-:W-:Y:S01]  /*21820*/  FFMA.FTZ R127, R63, UR4, -R5 ;  /* 0x000000043f7f7c23 */ /* 0x000fe20008010805 */
[----:B------:R-:W-:Y:S01]  /*21830*/  LOP3.LUT R94, R94, UR15, R71, 0x96, !PT ;  /* 0x0000000f5e5e7c12 */ /* 0x000fe2000f8e9647 */
[----:B------:R-:W-:Y:S04]  /*21840*/  IMAD.WIDE.U32 R92, R2, -0x2daee0ad, RZ ;  /* 0xd2511f53025c7825 */ /* 0x000fe800078e00ff */
[--C-:B------:R-:W-:Y:S02]  /*21850*/  FFMA.FTZ R120, R76, UR4, -R5.reuse ;  /* 0x000000044c787c23 */ /* 0x100fe40008010805 */
[----:B------:R4:W-:Y:S01]  /*21860*/  MUFU.EX2 R106, R8 ;  /* 0x00000008006a7308 */ /* 0x0009e20000000800 */
[----:B-1----:R-:W-:Y:S01]  /*21870*/  FFMA.FTZ R0, R23, UR4, -R5 ;  /* 0x0000000417007c23 */ /* 0x002fe20008010805 */
[----:B------:R-:W-:Y:S01]  /*21880*/  LOP3.LUT R57, R124, UR16, R93, 0x96, !PT ;  /* 0x000000107c397c12 */ /* 0x000fe2000f8e965d */
[----:B------:R-:W-:Y:S04]  /*21890*/  IMAD.WIDE.U32 R94, R94, -0x326172a9, RZ ;  /* 0xcd9e8d575e5e7825 */ /* 0x000fe800078e00ff */
[--C-:B------:R-:W-:Y:S01]  /*218a0*/  FFMA.FTZ R124, R54, UR4, -R6.reuse ;  /* 0x00000004367c7c23 */ /* 0x100fe20008010806 */
[--C-:B------:R-:W-:Y:S01]  /*218b0*/  FFMA.FTZ R123, R19, UR4, -R6.reuse ;  /* 0x00000004137b7c23 */ /* 0x100fe20008010806 */
[----:B------:R-:W-:Y:S01]  /*218c0*/  IMAD.WIDE.U32 R100, R14, -0x326172a9, RZ ;  /* 0xcd9e8d570e647825 */ /* 0x000fe200078e00ff */
[----:B------:R1:W-:Y:S03]  /*218d0*/  MUFU.EX2 R114, R0 ;  /* 0x0000000000727308 */ /* 0x0003e60000000800 */
[----:B------:R-:W-:Y:S01]  /*218e0*/  FFMA.FTZ R9, R9, UR4, -R5 ;  /* 0x0000000409097c23 */ /* 0x000fe20008010805 */
[----:B----4-:R-:W-:Y:S01]  /*218f0*/  IMAD.WIDE.U32 R2, R13, -0x326172a9, RZ ;  /* 0xcd9e8d570d027825 */ /* 0x010fe200078e00ff */
[----:B------:R-:W-:Y:S03]  /*21900*/  LOP3.LUT R4, R100, UR6, R95, 0x96, !PT ;  /* 0x0000000664047c12 */ /* 0x000fe6000f8e965f */
[----:B------:R-:W-:Y:S01]  /*21910*/  FFMA.FTZ R10, R10, UR4, -R5 ;  /* 0x000000040a0a7c23 */ /* 0x000fe20008010805 */
[----:B------:R-:W-:Y:S01]  /*21920*/  IMAD.WIDE.U32 R72, R72, -0x2daee0ad, RZ ;  /* 0xd2511f5348487825 */ /* 0x000fe200078e00ff */
[----:B------:R-:W-:Y:S01]  /*21930*/  LOP3.LUT R65, R88, UR6, R3, 0x96, !PT ;  /* 0x0000000658417c12 */ /* 0x000fe2000f8e9603 */
[----:B------:R4:W-:Y:S01]  /*21940*/  MUFU.EX2 R102, R9 ;  /* 0x0000000900667308 */ /* 0x0009e20000000800 */
[----:B------:R-:W-:Y:S01]  /*21950*/  LOP3.LUT R3, R122, UR8, R101, 0x96, !PT ;  /* 0x000000087a037c12 */ /* 0x000fe2000f8e9665 */
[----:B------:R-:W-:Y:S01]  /*21960*/  IMAD.WIDE.U32 R96, R7, -0x326172a9, RZ ;  /* 0xcd9e8d5707607825 */ /* 0x000fe200078e00ff */
[----:B------:R-:W-:Y:S02]  /*21970*/  LOP3.LUT R8, R12, UR14, R105, 0x96, !PT ;  /* 0x0000000e0c087c12 */ /* 0x000fe4000f8e9669 */
[----:B------:R-:W-:Y:S01]  /*21980*/  LOP3.LUT R92, R92, UR15, R73, 0x96, !PT ;  /* 0x0000000f5c5c7c12 */ /* 0x000fe2000f8e9649 */
[----:B------:R-:W-:Y:S01]  /*21990*/  IMAD.WIDE.U32 R100, R57, -0x326172a9, RZ ;  /* 0xcd9e8d5739647825 */ /* 0x000fe200078e00ff */
[----:B------:R-:W-:Y:S03]  /*219a0*/  LOP3.LUT R98, R110, UR8, R97, 0x96, !PT ;  /* 0x000000086e627c12 */ /* 0x000fe6000f8e9661 */
[----:B------:R-:W4:Y:S01]  /*219b0*/  MUFU.EX2 R88, R10 ;  /* 0x0000000a00587308 */ /* 0x000f220000000800 */
[----:B-1----:R-:W-:Y:S01]  /*219c0*/  FFMA.FTZ R0, R26, UR4, -R5 ;  /* 0x000000041a007c23 */ /* 0x002fe20008010805 */
[--C-:B------:R-:W-:Y:S01]  /*219d0*/  FFMA.FTZ R122, R55, UR4, -R6.reuse ;  /* 0x00000004377a7c23 */ /* 0x100fe20008010806 */
[----:B------:R-:W-:Y:S01]  /*219e0*/  LOP3.LUT R12, R110, UR8, R101, 0x96, !PT ;  /* 0x000000086e0c7c12 */ /* 0x000fe2000f8e9665 */
[----:B------:R-:W-:Y:S04]  /*219f0*/  IMAD.WIDE.U32 R66, R66, -0x326172a9, RZ ;  /* 0xcd9e8d5742427825 */ /* 0x000fe800078e00ff */
[--C-:B------:R-:W-:Y:S01]  /*21a00*/  FFMA.FTZ R11, R11, UR4, -R6.reuse ;  /* 0x000000040b0b7c23 */ /* 0x100fe20008010806 */
[--C-:B------:R-:W-:Y:S01]  /*21a10*/  FFMA.FTZ R18, R18, UR4, -R6.reuse ;  /* 0x0000000412127c23 */ /* 0x100fe20008010806 */
[----:B------:R1:W-:Y:S01]  /*21a20*/  MUFU.EX2 R112, R0 ;  /* 0x0000000000707308 */ /* 0x0003e20000000800 */
[----:B------:R-:W-:Y:S01]  /*21a30*/  LOP3.LUT R96, R96, UR6, R67, 0x96, !PT ;  /* 0x0000000660607c12 */ /* 0x000fe2000f8e9643 */
[----:B------:R-:W-:Y:S04]  /*21a40*/  IMAD.WIDE.U32 R92, R92, -0x326172a9, RZ ;  /* 0xcd9e8d575c5c7825 */ /* 0x000fe800078e00ff */
[----:B------:R-:W-:Y:S01]  /*21a50*/  FFMA.FTZ R58, R58, UR4, -R6 ;  /* 0x000000043a3a7c23 */ /* 0x000fe20008010806 */
[----:B------:R-:W-:Y:S01]  /*21a60*/  FFMA.FTZ R119, R78, UR4, -R5 ;  /* 0x000000044e777c23 */ /* 0x000fe20008010805 */
[----:B----4-:R-:W-:Y:S01]  /*21a70*/  IMAD.WIDE.U32 R8, R8, -0x326172a9, RZ ;  /* 0xcd9e8d5708087825 */ /* 0x010fe200078e00ff */
[----:B------:R-:W-:Y:S01]  /*21a80*/  LOP3.LUT R67, R100, UR6, R93, 0x96, !PT ;  /* 0x0000000664437c12 */ /* 0x000fe2000f8e965d */
[----:B------:R4:W-:Y:S01]  /*21a90*/  MUFU.EX2 R117, R11 ;  /* 0x0000000b00757308 */ /* 0x0009e20000000800 */
[----:B------:R-:W-:Y:S01]  /*21aa0*/  F2FP.F16.F32.PACK_AB R71, R102, R88 ;  /* 0x000000586647723e */ /* 0x000fe200000000ff */
[----:B------:R-:W-:Y:S01]  /*21ab0*/  IMAD.WIDE.U32 R96, R96, -0x2daee0ad, RZ ;  /* 0xd2511f5360607825 */ /* 0x000fe200078e00ff */
[----:B------:R-:W-:Y:S02]  /*21ac0*/  LOP3.LUT R57, R2, UR7, R9, 0x96, !PT ;  /* 0x0000000702397c12 */ /* 0x000fe4000f8e9609 */
[----:B------:R-:W-:Y:S01]  /*21ad0*/  FMNMX3.FTZ R2, R135, R216, R219, !PT ;  /* 0x000000d887027276 */ /* 0x000fe200078100db */
[----:B------:R-:W-:Y:S01]  /*21ae0*/  IMAD.WIDE.U32 R100, R3, -0x2daee0ad, RZ ;  /* 0xd2511f5303647825 */ /* 0x000fe200078e00ff */
[----:B------:R-:W-:Y:S03]  /*21af0*/  FMNMX3.FTZ R3, R134, R180, R247, !PT ;  /* 0x000000b486037276 */ /* 0x000fe600078100f7 */
[----:B------:R-:W-:Y:S01]  /*21b00*/  MUFU.EX2 R58, R58 ;  /* 0x0000003a003a7308 */ /* 0x000fe20000000800 */
[----:B------:R-:W-:Y:S01]  /*21b10*/  FMNMX3.FTZ R2, R2, R220, R222, !PT ;  /* 0x000000dc02027276 */ /* 0x000fe200078100de */
[----:B-1----:R-:W-:Y:S01]  /*21b20*/  FFMA.FTZ R0, R27, UR4, -R6 ;  /* 0x000000041b007c23 */ /* 0x002fe20008010806 */
[----:B------:R-:W-:Y:S01]  /*21b30*/  FMNMX3.FTZ R3, R3, R248, R250, !PT ;  /* 0x000000f803037276 */ /* 0x000fe200078100fa */
[----:B------:R-:W-:Y:S01]  /*21b40*/  IMAD.WIDE.U32 R98, R98, -0x2daee0ad, RZ ;  /* 0xd2511f5362627825 */ /* 0x000fe200078e00ff */
[----:B------:R-:W-:Y:S02]  /*21b50*/  FMNMX3.FTZ R2, R2, R223, R198, !PT ;  /* 0x000000df02027276 */ /* 0x000fe400078100c6 */
[----:B------:R-:W-:Y:S03]  /*21b60*/  FMNMX3.FTZ R3, R3, R249, R252, !PT ;  /* 0x000000f903037276 */ /* 0x000fe600078100fc */
[----:B------:R1:W-:Y:S01]  /*21b70*/  MUFU.EX2 R110, R0 ;  /* 0x00000000006e7308 */ /* 0x0003e20000000800 */
[----:B------:R-:W-:Y:S01]  /*21b80*/  LOP3.LUT R10, R64, UR14, R99, 0x96, !PT ;  /* 0x0000000e400a7c12 */ /* 0x000fe2000f8e9663 */
[----:B------:R-:W-:Y:S01]  /*21b90*/  IMAD.WIDE.U32 R64, R65, -0x2daee0ad, RZ ;  /* 0xd2511f5341407825 */ /* 0x000fe200078e00ff */
[----:B------:R-:W-:Y:S02]  /*21ba0*/  FMNMX3.FTZ R7, R3, R183, R245, !PT ;  /* 0x000000b703077276 */ /* 0x000fe400078100f5 */
[----:B------:R-:W-:Y:S01]  /*21bb0*/  FMNMX3.FTZ R9, R2, R193, R185, !PT ;  /* 0x000000c102097276 */ /* 0x000fe200078100b9 */
[----:B------:R-:W-:Y:S01]  /*21bc0*/  IMAD.WIDE.U32 R172, R4, -0x2daee0ad, RZ ;  /* 0xd2511f5304ac7825 */ /* 0x000fe200078e00ff */
[----:B------:R-:W-:Y:S03]  /*21bd0*/  LOP3.LUT R14, R104, UR13, R65, 0x96, !PT ;  /* 0x0000000d680e7c12 */ /* 0x000fe6000f8e9641 */
[----:B------:R-:W-:Y:S01]  /*21be0*/  MUFU.EX2 R54, R18 ;  /* 0x0000001200367308 */ /* 0x000fe20000000800 */
[----:B------:R-:W-:Y:S01]  /*21bf0*/  FMNMX3.FTZ R7, R7, R203, R246, !PT ;  /* 0x000000cb07077276 */ /* 0x000fe200078100f6 */
[----:B----4-:R-:W-:Y:S01]  /*21c00*/  IMAD.WIDE.U32 R10, R10, -0x326172a9, RZ ;  /* 0xcd9e8d570a0a7825 */ /* 0x010fe200078e00ff */
[----:B------:R-:W-:Y:S02]  /*21c10*/  FMNMX3.FTZ R9, R9, R184, R218, !PT ;  /* 0x000000b809097276 */ /* 0x000fe400078100da */
[----:B------:R-:W-:Y:S01]  /*21c20*/  FMNMX3.FTZ R7, R7, R242, R243, !PT ;  /* 0x000000f207077276 */ /* 0x000fe200078100f3 */
[----:B------:R-:W-:Y:S01]  /*21c30*/  IMAD.WIDE.U32 R2, R14, -0x326172a9, RZ ;  /* 0xcd9e8d570e027825 */ /* 0x000fe200078e00ff */
[----:B------:R-:W-:Y:S02]  /*21c40*/  FMNMX3.FTZ R9, R9, R217, R189, !PT ;  /* 0x000000d909097276 */ /* 0x000fe400078100bd */
[----:B------:R-:W-:Y:S01]  /*21c50*/  FMNMX3.FTZ R7, R7, R240, R239, !PT ;  /* 0x000000f007077276 */ /* 0x000fe200078100ef */
[----:B-1----:R-:W-:Y:S01]  /*21c60*/  FFMA.FTZ R0, R30, UR4, -R6 ;  /* 0x000000041e007c23 */ /* 0x002fe20008010806 */
[----:B------:R-:W-:Y:S01]  /*21c70*/  LOP3.LUT R4, R8, UR9, R3, 0x96, !PT ;  /* 0x0000000908047c12 */ /* 0x000fe2000f8e9603 */
[----:B------:R-:W-:Y:S01]  /*21c80*/  IMAD.WIDE.U32 R12, R12, -0x2daee0ad, RZ ;  /* 0xd2511f530c0c7825 */ /* 0x000fe200078e00ff */
[----:B------:R-:W-:Y:S01]  /*21c90*/  FMNMX3.FTZ R3, R9, R251, R244, !PT ;  /* 0x000000fb09037276 */ /* 0x000fe200078100f4 */
[----:B------:R1:W4:Y:S01]  /*21ca0*/  MUFU.EX2 R115, R0 ;  /* 0x0000000000737308 */ /* 0x0003220000000800 */
[----:B------:R-:W-:Y:S01]  /*21cb0*/  FMNMX3.FTZ R7, R7, R235, R234, !PT ;  /* 0x000000eb07077276 */ /* 0x000fe200078100ea */
[----:B------:R-:W-:Y:S01]  /*21cc0*/  FFMA.FTZ R121, R77, UR4, -R5 ;  /* 0x000000044d797c23 */ /* 0x000fe20008010805 */
        /* <DEDUP_REMOVED lines=8> */
[----:B-1----:R-:W-:Y:S01]  /*21d50*/  FFMA.FTZ R0, R33, UR4, -R5 ;  /* 0x0000000421007c23 */ /* 0x002fe20008010805 */
[C---:B------:R-:W-:Y:S01]  /*21d60*/  PRMT R87, R2.reuse, 0x7772, RZ ;  /* 0x0000777202577816 */ /* 0x040fe200000000ff */
[----:B------:R-:W-:Y:S01]  /*21d70*/  IMAD.MOV.U32 R33, RZ, RZ, R2 ;  /* 0x000000ffff217224 */ /* 0x000fe200078e0002 */
[----:B------:R-:W-:Y:S01]  /*21d80*/  PRMT R68, R2, 0x7773, RZ ;  /* 0x0000777302447816 */ /* 0x000fe200000000ff */
[----:B------:R1:W-:Y:S01]  /*21d90*/  MUFU.EX2 R108, R0 ;  /* 0x00000000006c7308 */ /* 0x0003e20000000800 */
        /* <DEDUP_REMOVED lines=9> */
[----:B------:R-:W-:Y:S01]  /*21e30*/  LOP3.LUT R176, R66, UR7, R11, 0x96, !PT ;  /* 0x0000000742b07c12 */ /* 0x000fe2000f8e960b */
[----:B------:R-:W-:Y:S01]  /*21e40*/  IMAD.WIDE.U32 R66, R67, -0x2daee0ad, RZ ;  /* 0xd2511f5343427825 */ /* 0x000fe200078e00ff */
[----:B------:R-:W-:Y:S02]  /*21e50*/  LOP3.LUT R22, R72, UR14, R13, 0x96, !PT ;  /* 0x0000000e48167c12 */ /* 0x000fe4000f8e960d */
[----:B------:R-:W-:Y:S01]  /*21e60*/  FMNMX3.FTZ R3, R3, R190, R182, !PT ;  /* 0x000000be03037276 */ /* 0x000fe200078100b6 */
[----:B-1----:R-:W-:Y:S01]  /*21e70*/  FFMA.FTZ R0, R34, UR4, -R5 ;  /* 0x0000000422007c23 */ /* 0x002fe20008010805 */
[----:B------:R-:W-:Y:S01]  /*21e80*/  FMNMX3.FTZ R2, R2, R192, R129, !PT ;  /* 0x000000c002027276 */ /* 0x000fe20007810081 */
[----:B------:R-:W-:Y:S01]  /*21e90*/  IMAD.WIDE.U32 R22, R22, -0x326172a9, RZ ;  /* 0xcd9e8d5716167825 */ /* 0x000fe200078e00ff */
[----:B------:R-:W-:Y:S01]  /*21ea0*/  FSEL R30, R75, -INF , !P5 ;  /* 0xff8000004b1e7808 */ /* 0x000fe20006800000 */
[----:B------:R1:W4:Y:S01]  /*21eb0*/  MUFU.EX2 R111, R0 ;  /* 0x00000000006f7308 */ /* 0x0003220000000800 */
[----:B------:R-:W-:Y:S01]  /*21ec0*/  FSEL R14, R130, -INF , !P4 ;  /* 0xff800000820e7808 */ /* 0x000fe20006000000 */
[----:B------:R-:W-:Y:S01]  /*21ed0*/  IMAD.WIDE.U32 R176, R176, -0x2daee0ad, RZ ;  /* 0xd2511f53b0b07825 */ /* 0x000fe200078e00ff */
[----:B------:R-:W-:Y:S02]  /*21ee0*/  FSEL R13, R131, -INF , !P3 ;  /* 0xff800000830d7808 */ /* 0x000fe40005800000 */
[----:B------:R-:W-:Y:S02]  /*21ef0*/  LOP3.LUT R67, R12, UR13, R67, 0x96, !PT ;  /* 0x0000000d0c437c12 */ /* 0x000fe4000f8e9643 */
[----:B------:R-:W-:Y:S02]  /*21f00*/  FMNMX3.FTZ R7, R3, R128, R30, !PT ;  /* 0x0000008003077276 */ /* 0x000fe4000781001e */
[----:B------:R-:W-:Y:S01]  /*21f10*/  FMNMX3.FTZ R12, R2, R14, R13, !PT ;  /* 0x0000000e020c7276 */ /* 0x000fe2000781000d */
[----:B------:R-:W-:Y:S01]  /*21f20*/  IMAD.WIDE.U32 R2, R57, -0x2daee0ad, RZ ;  /* 0xd2511f5339027825 */ /* 0x000fe200078e00ff */
[----:B------:R-:W-:Y:S01]  /*21f30*/  LOP3.LUT R92, R92, UR7, R23, 0x96, !PT ;  /* 0x000000075c5c7c12 */ /* 0x000fe2000f8e9617 */
[----:B------:R-:W4:Y:S01]  /*21f40*/  SHFL.BFLY PT, R26, R7, 0x2, 0x1f ;  /* 0x0c401f00071a7f89 */ /* 0x000f2200000e0000 */
[----:B------:R-:W-:Y:S01]  /*21f50*/  LOP3.LUT R65, R100, UR13, R173, 0x96, !PT ;  /* 0x0000000d64417c12 */ /* 0x000fe2000f8e96ad */
[----:B------:R-:W-:Y:S01]  /*21f60*/  IMAD.MOV.U32 R34, RZ, RZ, R2 ;  /* 0x000000ffff227224 */ /* 0x000fe200078e0002 */
[----:B------:R-:W-:Y:S05]  /*21f70*/  LOP3.LUT R23, R64, UR11, R3, 0x96, !PT ;  /* 0x0000000b40177c12 */ /* 0x000fea000f8e9603 */
[----:B------:R-:W4:Y:S01]  /*21f80*/  SHFL.BFLY PT, R27, R12, 0x2, 0x1f ;  /* 0x0c401f000c1b7f89 */ /* 0x000f2200000e0000 */
[----:B-1----:R-:W-:Y:S01]  /*21f90*/  FFMA.FTZ R0, R35, UR4, -R6 ;  /* 0x0000000423007c23 */ /* 0x002fe20008010806 */
[----:B------:R-:W-:Y:S01]  /*21fa0*/  PRMT R3, R2, 0x7773, RZ ;  /* 0x0000777302037816 */ /* 0x000fe200000000ff */
[----:B------:R-:W-:Y:S01]  /*21fb0*/  IMAD.WIDE.U32 R8, R65, -0x326172a9, RZ ;  /* 0xcd9e8d5741087825 */ /* 0x000fe200078e00ff */
[----:B------:R-:W-:Y:S01]  /*21fc0*/  LOP3.LUT R98, R98, UR13, R97, 0x96, !PT ;  /* 0x0000000d62627c12 */ /* 0x000fe2000f8e9661 */
[----:B------:R1:W-:Y:S01]  /*21fd0*/  MUFU.EX2 R109, R0 ;  /* 0x00000000006d7308 */ /* 0x0003e20000000800 */
[----:B------:R-:W-:Y:S01]  /*21fe0*/  LOP3.LUT R70, R70, UR14, R101, 0x96, !PT ;  /* 0x0000000e46467c12 */ /* 0x000fe2000f8e9665 */
[----:B------:R-:W-:Y:S01]  /*21ff0*/  IMAD.MOV.U32 R227, RZ, RZ, R8 ;  /* 0x000000ffffe37224 */ /* 0x000fe200078e0008 */
[----:B------:R-:W-:Y:S01]  /*22000*/  PRMT R191, R8, 0x7772, RZ ;  /* 0x0000777208bf7816 */ /* 0x000fe200000000ff */
[----:B------:R-:W-:Y:S01]  /*22010*/  IMAD.WIDE.U32 R178, R98, -0x326172a9, RZ ;  /* 0xcd9e8d5762b27825 */ /* 0x000fe200078e00ff */
[----:B------:R-:W-:Y:S02]  /*22020*/  LOP3.LUT R175, R96, UR11, R177, 0x96, !PT ;  /* 0x0000000b60af7c12 */ /* 0x000fe4000f8e96b1 */
[----:B------:R-:W-:Y:S02]  /*22030*/  F2FP.F16.F32.PACK_AB R72, R106, R91 ;  /* 0x0000005b6a48723e */ /* 0x000fe400000000ff */
[----:B------:R-:W-:Y:S01]  /*22040*/  LOP3.LUT R173, R10, UR9, R179, 0x96, !PT ;  /* 0x000000090aad7c12 */ /* 0x000fe2000f8e96b3 */
[----:B------:R-:W-:Y:S01]  /*22050*/  IMAD.WIDE.U32 R10, R70, -0x326172a9, RZ ;  /* 0xcd9e8d57460a7825 */ /* 0x000fe200078e00ff */
[----:B------:R-:W-:Y:S02]  /*22060*/  PRMT R221, R72, 0x7632, R221 ;  /* 0x0000763248dd7816 */ /* 0x000fe400000000dd */
[----:B------:R-:W-:Y:S01]  /*22070*/  PRMT R187, R71, 0x7632, R187 ;  /* 0x0000763247bb7816 */ /* 0x000fe200000000bb */
[----:B------:R-:W-:Y:S01]  /*22080*/  IMAD.MOV.U32 R179, RZ, RZ, R198 ;  /* 0x000000ffffb37224 */ /* 0x000fe200078e00c6 */
[----:B----4-:R-:W-:Y:S01]  /*22090*/  FMNMX.FTZ R7, R7, R26, !PT ;  /* 0x0000001a07077209 */ /* 0x010fe20007810000 */
[--C-:B-1----:R-:W-:Y:S01]  /*220a0*/  FFMA.FTZ R0, R38, UR4, -R6.reuse ;  /* 0x0000000426007c23 */ /* 0x102fe20008010806 */
[----:B------:R-:W-:Y:S02]  /*220b0*/  PRMT R38, R2, 0x7772, RZ ;  /* 0x0000777202267816 */ /* 0x000fe400000000ff */
[----:B------:R-:W-:Y:S01]  /*220c0*/  LOP3.LUT R174, R10, UR9, R9, 0x96, !PT ;  /* 0x000000090aae7c12 */ /* 0x000fe2000f8e9609 */
[----:B------:R1:W4:Y:S01]  /*220d0*/  MUFU.EX2 R113, R0 ;  /* 0x0000000000717308 */ /* 0x0003220000000800 */
[----:B------:R-:W-:Y:S01]  /*220e0*/  IMAD.U32 R9, RZ, RZ, UR20 ;  /* 0x00000014ff097e24 */ /* 0x000fe2000f8e00ff */
[----:B------:R-:W-:Y:S02]  /*220f0*/  FMNMX.FTZ R12, R12, R27, !PT ;  /* 0x0000001b0c0c7209 */ /* 0x000fe40007810000 */
[----:B------:R-:W-:Y:S02]  /*22100*/  LOP3.LUT R11, R94, UR7, R11, 0x96, !PT ;  /* 0x000000075e0b7c12 */ /* 0x000fe4000f8e960b */
[----:B------:R-:W-:Y:S02]  /*22110*/  F2FP.F16.F32.PACK_AB R96, R115, R110 ;  /* 0x0000006e7360723e */ /* 0x000fe400000000ff */
[----:B------:R-:W-:Y:S02]  /*22120*/  PRMT R19, R23, 0x7632, R19 ;  /* 0x0000763217137816 */ /* 0x000fe40000000013 */
[----:B------:R-:W-:Y:S02]  /*22130*/  F2FP.F16.F32.PACK_AB R74, R111, R108 ;  /* 0x0000006c6f4a723e */ /* 0x000fe400000000ff */
[----:B------:R-:W-:Y:S02]  /*22140*/  LOP3.LUT R226, R19, 0xff, RZ, 0xc0, !PT ;  /* 0x000000ff13e27812 */ /* 0x000fe400078ec0ff */
[----:B------:R-:W-:Y:S01]  /*22150*/  SHF.R.U32.HI R186, RZ, 0x18, R23 ;  /* 0x00000018ffba7819 */ /* 0x000fe20000011617 */
[--C-:B-1----:R-:W-:Y:S01]  /*22160*/  FFMA.FTZ R0, R39, UR4, -R5.reuse ;  /* 0x0000000427007c23 */ /* 0x102fe20008010805 */
[----:B------:R-:W-:Y:S02]  /*22170*/  PRMT R39, R2, 0x7771, RZ ;  /* 0x0000777102277816 */ /* 0x000fe400000000ff */
[----:B------:R-:W-:Y:S01]  /*22180*/  PRMT R2, R178, 0x7770, RZ ;  /* 0x00007770b2027816 */ /* 0x000fe200000000ff */
[----:B------:R1:W-:Y:S02]  /*22190*/  MUFU.EX2 R103, R0 ;  /* 0x0000000000677308 */ /* 0x0003e40000000800 */
[----:B------:R-:W-:Y:S01]  /*221a0*/  STL [R1+0xc8], R39 ;  /* 0x0000c82701007387 */ /* 0x000fe20000100800 */
[----:B------:R-:W-:Y:S03]  /*221b0*/  ISETP.LE.U32.AND P3, PT, R2, UR10, PT ;  /* 0x0000000a02007c0c */ /* 0x000fe6000bf63070 */
[----:B------:R-:W4:Y:S08]  /*221c0*/  SHFL.BFLY PT, R39, R7, 0x1, 0x1f ;  /* 0x0c201f0007277f89 */ /* 0x000f3000000e0000 */
[----:B------:R-:W-:Y:S04]  /*221d0*/  STL [R1+0x9c], R38 ;  /* 0x00009c2601007387 */ /* 0x000fe80000100800 */
[----:B------:R-:W2:Y:S01]  /*221e0*/  SHFL.BFLY PT, R38, R12, 0x1, 0x1f ;  /* 0x0c201f000c267f89 */ /* 0x000ea200000e0000 */
[--C-:B-1----:R-:W-:Y:S07]  /*221f0*/  FFMA.FTZ R0, R41, UR4, -R5.reuse ;  /* 0x0000000429007c23 */ /* 0x102fee0008010805 */
[----:B------:R1:W-:Y:S01]  /*22200*/  STL [R1+0x94], R3 ;  /* 0x0000940301007387 */ /* 0x0003e20000100800 */
[----:B------:R2:W-:Y:S01]  /*22210*/  MUFU.EX2 R107, R0 ;  /* 0x00000000006b7308 */ /* 0x0005e20000000800 */
[----:B----4-:R-:W-:Y:S01]  /*22220*/  FMNMX.FTZ R39, R7, R39, !PT ;  /* 0x0000002707277209 */ /* 0x010fe20007810000 */
[--C-:B--2---:R-:W-:Y:S01]  /*22230*/  FFMA.FTZ R0, R40, UR4, -R6.reuse ;  /* 0x0000000428007c23 */ /* 0x104fe20008010806 */
[----:B------:R-:W-:Y:S01]  /*22240*/  FMNMX.FTZ R38, R12, R38, !PT ;  /* 0x000000260c267209 */ /* 0x000fe20007810000 */
[----:B------:R-:W2:Y:S06]  /*22250*/  LDC R40, c[0x0][0x448] ;  /* 0x00011200ff287b82 */ /* 0x000eac0000000800 */
[----:B------:R4:W-:Y:S01]  /*22260*/  MUFU.EX2 R105, R0 ;  /* 0x0000000000697308 */ /* 0x0009e20000000800 */
[----:B-1----:R-:W-:Y:S01]  /*22270*/  PRMT R3, R8, 0x7771, RZ ;  /* 0x0000777108037816 */ /* 0x002fe200000000ff */
[----:B------:R-:W-:Y:S04]  /*22280*/  FMUL.FTZ R7, R38, UR4 ;  /* 0x0000000426077c20 */ /* 0x000fe80008410000 */
[----:B------:R1:W-:Y:S01]  /*22290*/  STL [R1+0xcc], R3 ;  /* 0x0000cc0301007387 */ /* 0x0003e20000100800 */
[----:B----4-:R-:W-:Y:S04]  /*222a0*/  FFMA.FTZ R0, R42, UR4, -R6 ;  /* 0x000000042a007c23 */ /* 0x010fe80008010806 */
[----:B------:R4:W-:Y:S01]  /*222b0*/  MUFU.EX2 R104, R0 ;  /* 0x0000000000687308 */ /* 0x0009e20000000800 */
[----:B------:R-:W-:Y:S01]  /*222c0*/  IMAD.MOV.U32 R131, RZ, RZ, R118 ;  /* 0x000000ffff837224 */ /* 0x000fe200078e0076 */
[----:B-1----:R-:W-:Y:S01]  /*222d0*/  PRMT R3, R8, 0x7773, RZ ;  /* 0x0000777308037816 */ /* 0x002fe200000000ff */
[----:B------:R-:W-:Y:S01]  /*222e0*/  FFMA.FTZ R118, R56, UR4, -R6 ;  /* 0x0000000438767c23 */ /* 0x000fe20008010806 */
[----:B------:R-:W-:Y:S01]  /*222f0*/  LOP3.LUT R8, R4, 0xffff, RZ, 0xc0, !PT ;  /* 0x0000ffff04087812 */ /* 0x000fe200078ec0ff */
[----:B---3--:R-:W-:Y:S02]  /*22300*/  IMAD.MOV.U32 R130, RZ, RZ, R90 ;  /* 0x000000ffff827224 */ /* 0x008fe400078e005a */
[----:B------:R1:W-:Y:S01]  /*22310*/  STL [R1+0x90], R3 ;  /* 0x0000900301007387 */ /* 0x0003e20000100800 */
[----:B------:R-:W-:Y:S01]  /*22320*/  SHF.R.U32.HI R26, RZ, 0x8, R8 ;  /* 0x00000008ff1a7819 */ /* 0x000fe20000011608 */
[--C-:B----4-:R-:W-:Y:S01]  /*22330*/  FFMA.FTZ R0, R43, UR4, -R5.reuse ;  /* 0x000000042b007c23 */ /* 0x110fe20008010805 */
[----:B------:R-:W-:Y:S03]  /*22340*/  LEA R170, P4, R170, R130, 0x1 ;  /* 0x00000082aaaa7211 */ /* 0x000fe600078808ff */
[----:B------:R3:W-:Y:S01]  /*22350*/  MUFU.EX2 R101, R0 ;  /* 0x0000000000657308 */ /* 0x0007e20000000800 */
[----:B------:R-:W-:Y:S01]  /*22360*/  LEA.HI.X.SX32 R171, R9, R131, 0x1, P4 ;  /* 0x0000008309ab7211 */ /* 0x000fe200020f0eff */
[----:B---3--:R-:W-:Y:S01]  /*22370*/  FFMA.FTZ R0, R44, UR4, -R5 ;  /* 0x000000042c007c23 */ /* 0x008fe20008010805 */
[----:B-1----:R-:W-:Y:S01]  /*22380*/  IMAD.WIDE.U32 R2, R67, -0x326172a9, RZ ;  /* 0xcd9e8d5743027825 */ /* 0x002fe200078e00ff */
[----:B------:R-:W-:Y:S06]  /*22390*/  F2FP.F16.F32.PACK_AB R67, R116, R117 ;  /* 0x000000757443723e */ /* 0x000fec00000000ff */
[----:B------:R1:W-:Y:S01]  /*223a0*/  MUFU.EX2 R100, R0 ;  /* 0x0000000000647308 */ /* 0x0003e20000000800 */
[----:B------:R3:W-:Y:S01]  /*223b0*/  STL [R1+0xd8], R2 ;  /* 0x0000d80201007387 */ /* 0x0007e20000100800 */
[----:B------:R-:W-:Y:S02]  /*223c0*/  LOP3.LUT R177, R22, UR9, R3, 0x96, !PT ;  /* 0x0000000916b17c12 */ /* 0x000fe4000f8e9603 */
[C---:B------:R-:W-:Y:S01]  /*223d0*/  PRMT R22, R2.reuse, 0x7771, RZ ;  /* 0x0000777102167816 */ /* 0x040fe200000000ff */
[----:B------:R2:W-:Y:S01]  /*223e0*/  STL [R1+0x78], R26 ;  /* 0x0000781a01007387 */ /* 0x0005e20000100800 */
[----:B------:R-:W-:Y:S03]  /*223f0*/  PRMT R8, R2, 0x7772, RZ ;  /* 0x0000777202087816 */ /* 0x000fe600000000ff */
[----:B------:R4:W-:Y:S04]  /*22400*/  STL [R1+0xbc], R22 ;  /* 0x0000bc1601007387 */ /* 0x0009e80000100800 */
[----:B------:R4:W-:Y:S01]  /*22410*/  STL [R1+0x84], R8 ;  /* 0x0000840801007387 */ /* 0x0009e20000100800 */
[----:B-1----:R-:W-:Y:S04]  /*22420*/  FFMA.FTZ R0, R32, UR4, -R6 ;  /* 0x0000000420007c23 */ /* 0x002fe80008010806 */
[----:B------:R1:W-:Y:S01]  /*22430*/  MUFU.EX2 R99, R0 ;  /* 0x0000000000637308 */ /* 0x0003e20000000800 */
[----:B------:R-:W-:Y:S02]  /*22440*/  PRMT R3, R2, 0x7773, RZ ;  /* 0x0000777302037816 */ /* 0x000fe400000000ff */
[----:B---3--:R-:W-:Y:S01]  /*22450*/  LOP3.LUT R2, R26, 0xffff, RZ, 0xc0, !PT ;  /* 0x0000ffff1a027812 */ /* 0x008fe200078ec0ff */
[----:B--2---:R-:W-:Y:S02]  /*22460*/  IMAD.WIDE R26, R40, 0x70, R170 ;  /* 0x00000070281a7825 */ /* 0x004fe400078e02aa */
[----:B------:R2:W-:Y:S01]  /*22470*/  STL [R1+0x80], R3 ;  /* 0x0000800301007387 */ /* 0x0005e20000100800 */
[----:B------:R-:W-:Y:S01]  /*22480*/  ISETP.LE.U32.AND P4, PT, R2, UR10, PT ;  /* 0x0000000a02007c0c */ /* 0x000fe2000bf83070 */
[----:B------:R-:W-:Y:S02]  /*22490*/  IMAD.U32 R2, RZ, RZ, UR20 ;  /* 0x00000014ff027e24 */ /* 0x000fe4000f8e00ff */
[----:B-1----:R-:W-:Y:S01]  /*224a0*/  FFMA.FTZ R0, R45, UR4, -R6 ;  /* 0x000000042d007c23 */ /* 0x002fe20008010806 */
[----:B------:R1:W-:Y:S01]  /*224b0*/  STL.64 [R1+0x50], R26 ;  /* 0x0000501a01007387 */ /* 0x0003e20000100a00 */
[----:B------:R-:W-:Y:S01]  /*224c0*/  LEA R168, P5, R168, R26, 0x1 ;  /* 0x0000001aa8a87211 */ /* 0x000fe200078a08ff */
[----:B----4-:R-:W-:Y:S01]  /*224d0*/  FMUL.FTZ R22, R39, UR4 ;  /* 0x0000000427167c20 */ /* 0x010fe20008410000 */
[----:B------:R3:W-:Y:S01]  /*224e0*/  MUFU.EX2 R98, R0 ;  /* 0x0000000000627308 */ /* 0x0007e20000000800 */
[----:B------:R-:W-:Y:S02]  /*224f0*/  SHF.R.U32.HI R45, RZ, 0x18, R4 ;  /* 0x00000018ff2d7819 */ /* 0x000fe40000011604 */
[----:B------:R-:W-:Y:S02]  /*22500*/  LEA.HI.X.SX32 R169, R2, R27, 0x1, P5 ;  /* 0x0000001b02a97211 */ /* 0x000fe400028f0eff */
[----:B------:R-:W-:Y:S04]  /*22510*/  PRMT R2, R4, 0x7632, R2 ;  /* 0x0000763204027816 */ /* 0x000fe80000000002 */
[----:B------:R-:W-:Y:S02]  /*22520*/  LOP3.LUT R8, R2, 0xff, RZ, 0xc0, !PT ;  /* 0x000000ff02087812 */ /* 0x000fe400078ec0ff */
[----:B------:R-:W-:Y:S02]  /*22530*/  FSEL R2, R37, RZ, P1 ;  /* 0x000000ff25027208 */ /* 0x000fe40000800000 */
[----:B------:R-:W-:Y:S03]  /*22540*/  FSETP.NEU.FTZ.AND P1, PT, R39, -INF , PT ;  /* 0xff8000002700780b */ /* 0x000fe60003f3d000 */
[----:B------:R-:W-:Y:S01]  /*22550*/  FADD.FTZ R2, -R2, R132 ;  /* 0x0000008402027221 */ /* 0x000fe20000010100 */
[----:B---3--:R-:W-:Y:S01]  /*22560*/  FFMA.FTZ R0, R46, UR4, -R5 ;  /* 0x000000042e007c23 */ /* 0x008fe20008010805 */
[----:B--2---:R-:W-:Y:S02]  /*22570*/  LOP3.LUT R3, R4, 0xff, RZ, 0xc0, !PT ;  /* 0x000000ff04037812 */ /* 0x004fe400078ec0ff */
[----:B------:R-:W-:Y:S01]  /*22580*/  FSEL R22, R22, RZ, P1 ;  /* 0x000000ff16167208 */ /* 0x000fe20000800000 */
[----:B------:R2:W-:Y:S01]  /*22590*/  MUFU.EX2 R97, R0 ;  /* 0x0000000000617308 */ /* 0x0005e20000000800 */
[----:B------:R-:W-:Y:S01]  /*225a0*/  ISETP.LE.U32.AND P5, PT, R3, UR10, PT ;  /* 0x0000000a03007c0c */ /* 0x000fe2000bfa3070 */
[----:B------:R3:W-:Y:S01]  /*225b0*/  STL [R1+0x70], R3 ;  /* 0x0000700301007387 */ /* 0x0007e20000100800 */
[----:B-1----:R-:W-:Y:S01]  /*225c0*/  IMAD.WIDE.U32 R26, R11, -0x2daee0ad, RZ ;  /* 0xd2511f530b1a7825 */ /* 0x002fe200078e00ff */
[----:B------:R-:W-:Y:S02]  /*225d0*/  FSEL R4, R39, RZ, P1 ;  /* 0x000000ff27047208 */ /* 0x000fe40000800000 */
[----:B------:R-:W-:Y:S01]  /*225e0*/  STL [R1+0x6c], R45 ;  /* 0x00006c2d01007387 */ /* 0x000fe20000100800 */
[----:B------:R-:W-:Y:S01]  /*225f0*/  ISETP.LE.U32.AND P1, PT, R8, UR10, PT ;  /* 0x0000000a08007c0c */ /* 0x000fe2000bf23070 */
[--C-:B------:R-:W-:Y:S01]  /*22600*/  FFMA.FTZ R198, R203, UR4, -R22.reuse ;  /* 0x00000004cbc67c23 */ /* 0x100fe20008010816 */
[----:B------:R-:W-:Y:S01]  /*22610*/  LOP3.LUT R172, R172, UR11, R27, 0x96, !PT ;  /* 0x0000000bacac7c12 */ /* 0x000fe2000f8e961b */
[----:B------:R1:W-:Y:S01]  /*22620*/  STL [R1+0x68], R8 ;  /* 0x0000680801007387 */ /* 0x0003e20000100800 */
[--C-:B------:R-:W-:Y:S01]  /*22630*/  FFMA.FTZ R229, R242, UR4, -R22.reuse ;  /* 0x00000004f2e57c23 */ /* 0x100fe20008010816 */
[--C-:B------:R-:W-:Y:S01]  /*22640*/  FFMA.FTZ R183, R183, UR4, -R22.reuse ;  /* 0x00000004b7b77c23 */ /* 0x100fe20008010816 */
[--C-:B------:R-:W-:Y:S01]  /*22650*/  FFMA.FTZ R240, R240, UR4, -R22.reuse ;  /* 0x00000004f0f07c23 */ /* 0x100fe20008010816 */
[----:B------:R4:W4:Y:S01]  /*22660*/  LDL.S16 R44, [R1+0x1b4] ;  /* 0x0001b400012c7983 */ /* 0x0009220000100600 */
[--C-:B------:R-:W-:Y:S01]  /*22670*/  FFMA.FTZ R203, R246, UR4, -R22.reuse ;  /* 0x00000004f6cb7c23 */ /* 0x100fe20008010816 */
[--C-:B------:R-:W-:Y:S01]  /*22680*/  FFMA.FTZ R246, R201, UR4, -R22.reuse ;  /* 0x00000004c9f67c23 */ /* 0x100fe20008010816 */
[--C-:B--2---:R-:W-:Y:S01]  /*22690*/  FFMA.FTZ R0, R31, UR4, -R5.reuse ;  /* 0x000000041f007c23 */ /* 0x104fe20008010805 */
[----:B------:R2:W2:Y:S01]  /*226a0*/  LDL.S16 R43, [R1+0x1b0] ;  /* 0x0001b000012b7983 */ /* 0x0004a20000100600 */
[--C-:B------:R-:W-:Y:S01]  /*226b0*/  FFMA.FTZ R243, R243, UR4, -R22.reuse ;  /* 0x00000004f3f37c23 */ /* 0x100fe20008010816 */
[--C-:B------:R-:W-:Y:S01]  /*226c0*/  FFMA.FTZ R239, R239, UR4, -R22.reuse ;  /* 0x00000004efef7c23 */ /* 0x100fe20008010816 */
[----:B------:R1:W-:Y:S01]  /*226d0*/  MUFU.EX2 R95, R0 ;  /* 0x00000000005f7308 */ /* 0x0003e20000000800 */
[----:B------:R2:W2:Y:S01]  /*226e0*/  LDL.S16 R42, [R1+0x1ac] ;  /* 0x0001ac00012a7983 */ /* 0x0004a20000100600 */
[--C-:B------:R-:W-:Y:S01]  /*226f0*/  FFMA.FTZ R235, R235, UR4, -R22.reuse ;  /* 0x00000004ebeb7c23 */ /* 0x100fe20008010816 */
[--C-:B------:R-:W-:Y:S01]  /*22700*/  FFMA.FTZ R234, R234, UR4, -R22.reuse ;  /* 0x00000004eaea7c23 */ /* 0x100fe20008010816 */
[----:B------:R-:W-:Y:S01]  /*22710*/  FFMA.FTZ R231, R231, UR4, -R22 ;  /* 0x00000004e7e77c23 */ /* 0x000fe20008010816 */
[----:B------:R2:W2:Y:S01]  /*22720*/  LDL.S16 R40, [R1+0x1b8] ;  /* 0x0001b80001287983 */ /* 0x0004a20000100600 */
[----:B---3--:R-:W-:Y:S01]  /*22730*/  FFMA.FTZ R3, R29, UR4, -R6 ;  /* 0x000000041d037c23 */ /* 0x008fe20008010806 */
[--C-:B------:R-:W-:Y:S01]  /*22740*/  FFMA.FTZ R242, R230, UR4, -R22.reuse ;  /* 0x00000004e6f27c23 */ /* 0x100fe20008010816 */
[--C-:B------:R-:W-:Y:S01]  /*22750*/  FFMA.FTZ R210, R210, UR4, -R22.reuse ;  /* 0x00000004d2d27c23 */ /* 0x100fe20008010816 */
[----:B------:R3:W-:Y:S01]  /*22760*/  STL [R1+0x380], R37 ;  /* 0x0003802501007387 */ /* 0x0007e20000100800 */
[----:B------:R-:W-:Y:S03]  /*22770*/  MUFU.EX2 R93, R3 ;  /* 0x00000003005d7308 */ /* 0x000fe60000000800 */
[----:B------:R3:W-:Y:S01]  /*22780*/  STL [R1+0x384], R36 ;  /* 0x0003842401007387 */ /* 0x0007e20000100800 */
[----:B-1----:R-:W-:Y:S01]  /*22790*/  FFMA.FTZ R8, R47, UR4, -R5 ;  /* 0x000000042f087c23 */ /* 0x002fe20008010805 */
[--C-:B------:R-:W-:Y:S01]  /*227a0*/  FFMA.FTZ R47, R248, UR4, -R22.reuse ;  /* 0x00000004f82f7c23 */ /* 0x100fe20008010816 */
[----:B------:R-:W-:Y:S01]  /*227b0*/  FFMA.FTZ R248, R206, UR4, -R22 ;  /* 0x00000004cef87c23 */ /* 0x000fe20008010816 */
[----:B------:R1:W-:Y:S01]  /*227c0*/  STL [R1+0x388], R39 ;  /* 0x0003882701007387 */ /* 0x0003e20000100800 */
[----:B------:R-:W-:Y:S01]  /*227d0*/  FFMA.FTZ R0, R28, UR4, -R6 ;  /* 0x000000041c007c23 */ /* 0x000fe20008010806 */
[----:B------:R-:W-:Y:S02]  /*227e0*/  IMAD.WIDE.U32 R28, R92, -0x2daee0ad, RZ ;  /* 0xd2511f535c1c7825 */ /* 0x000fe400078e00ff */
[----:B------:R2:W-:Y:S01]  /*227f0*/  STL [R1+0x38c], R38 ;  /* 0x00038c2601007387 */ /* 0x0005e20000100800 */
[----:B------:R1:W-:Y:S02]  /*22800*/  MUFU.EX2 R94, R0 ;  /* 0x00000000005e7308 */ /* 0x0003e40000000800 */
[----:B------:R-:W-:Y:S01]  /*22810*/  LOP3.LUT R181, R66, UR11, R29, 0x96, !PT ;  /* 0x0000000b42b57c12 */ /* 0x000fe2000f8e961d */
[----:B------:R2:W2:Y:S01]  /*22820*/  LDL.S16 R11, [R1+0x1d0] ;  /* 0x0001d000010b7983 */ /* 0x0004a20000100600 */
[----:B------:R-:W-:Y:S04]  /*22830*/  F2FP.F16.F32.PACK_AB R66, R112, R114 ;  /* 0x000000727042723e */ /* 0x000fe800000000ff */
[C---:B------:R-:W-:Y:S02]  /*22840*/  PRMT R225, R66.reuse, 0x7632, R225 ;  /* 0x0000763242e17816 */ /* 0x040fe400000000e1 */
[----:B------:R1:W-:Y:S01]  /*22850*/  MUFU.EX2 R92, R8 ;  /* 0x00000008005c7308 */ /* 0x0003e20000000800 */
[----:B------:R-:W-:Y:S01]  /*22860*/  PRMT R35, R66, 0x7610, R35 ;  /* 0x0000761042237816 */ /* 0x000fe20000000023 */
[----:B---3--:R3:W3:Y:S01]  /*22870*/  LDL.S16 R37, [R1+0x1cc] ;  /* 0x0001cc0001257983 */ /* 0x0086e20000100600 */
[----:B-1----:R-:W-:Y:S07]  /*22880*/  FSEL R0, R36, RZ, P0 ;  /* 0x000000ff24007208 */ /* 0x002fee0000000000 */
[----:B------:R-:W-:Y:S01]  /*22890*/  MUFU.EX2 R47, R47 ;  /* 0x0000002f002f7308 */ /* 0x000fe20000000800 */
[----:B------:R1:W3:Y:S01]  /*228a0*/  LDL.S16 R36, [R1+0x1d4] ;  /* 0x0001d40001247983 */ /* 0x0002e20000100600 */
[----:B------:R-:W-:Y:S02]  /*228b0*/  FSETP.NEU.FTZ.AND P0, PT, R38, -INF , PT ;  /* 0xff8000002600780b */ /* 0x000fe40003f1d000 */
[----:B------:R-:W-:Y:S01]  /*228c0*/  PRMT R39, R72, 0x7610, R39 ;  /* 0x0000761048277816 */ /* 0x000fe20000000027 */
[----:B------:R-:W-:Y:S01]  /*228d0*/  FADD.FTZ R0, -R0, R133 ;  /* 0x0000008500007221 */ /* 0x000fe20000010100 */
[----:B------:R-:W-:Y:S02]  /*228e0*/  FSEL R7, R7, RZ, P0 ;  /* 0x000000ff07077208 */ /* 0x000fe40000000000 */
[----:B------:R-:W-:Y:S01]  /*228f0*/  FSEL R3, R38, RZ, P0 ;  /* 0x000000ff26037208 */ /* 0x000fe20000000000 */
[--C-:B------:R-:W-:Y:S01]  /*22900*/  FFMA.FTZ R8, R48, UR4, -R5.reuse ;  /* 0x0000000430087c23 */ /* 0x100fe20008010805 */
[----:B------:R-:W-:Y:S01]  /*22910*/  ISETP.LE.U32.AND P0, PT, R45, UR10, PT ;  /* 0x0000000a2d007c0c */ /* 0x000fe2000bf03070 */
[----:B------:R-:W-:Y:S01]  /*22920*/  FFMA.FTZ R48, R79, UR4, -R5 ;  /* 0x000000044f307c23 */ /* 0x000fe20008010805 */
[--C-:B------:R-:W-:Y:S01]  /*22930*/  FFMA.FTZ R201, R251, UR4, -R7.reuse ;  /* 0x00000004fbc97c23 */ /* 0x100fe20008010807 */
[----:B------:R1:W-:Y:S01]  /*22940*/  MUFU.EX2 R90, R8 ;  /* 0x00000008005a7308 */ /* 0x0003e20000000800 */
[--C-:B------:R-:W-:Y:S01]  /*22950*/  FFMA.FTZ R206, R244, UR4, -R7.reuse ;  /* 0x00000004f4ce7c23 */ /* 0x100fe20008010807 */
        /* <DEDUP_REMOVED lines=16> */
[----:B------:R-:W-:Y:S01]  /*22a60*/  PRMT R25, R71, 0x7610, R25 ;  /* 0x0000761047197816 */ /* 0x000fe20000000019 */
[----:B------:R-:W-:Y:S01]  /*22a70*/  FFMA.FTZ R79, R250, UR4, -R22 ;  /* 0x00000004fa4f7c23 */ /* 0x000fe20008010816 */
[----:B------:R-:W-:Y:S01]  /*22a80*/  LOP3.LUT R250, R34, 0xff, RZ, 0xc0, !PT ;  /* 0x000000ff22fa7812 */ /* 0x000fe200078ec0ff */
[----:B------:R-:W-:Y:S01]  /*22a90*/  MUFU.EX2 R45, R45 ;  /* 0x0000002d002d7308 */ /* 0x000fe20000000800 */
[----:B------:R-:W-:Y:S09]  /*22aa0*/  LOP3.LUT R208, R173, 0xff, RZ, 0xc0, !PT ;  /* 0x000000ffadd07812 */ /* 0x000ff200078ec0ff */
[----:B------:R-:W-:Y:S01]  /*22ab0*/  MUFU.EX2 R48, R48 ;  /* 0x0000003000307308 */ /* 0x000fe20000000800 */
[C---:B----4-:R-:W-:Y:S02]  /*22ac0*/  @!P5 HADD2 R44, -R72.reuse.H0_H0, -RZ.H0_H0 ;  /* 0xa00000ff482cd230 */ /* 0x050fe40000000900 */
[----:B--2---:R-:W-:Y:S03]  /*22ad0*/  @!P4 HADD2 R43, -R72.H1_H1, -RZ.H0_H0 ;  /* 0xa00000ff482bc230 */ /* 0x004fe60000000d00 */
[----:B------:R-:W-:Y:S01]  /*22ae0*/  @!P5 STL.S16 [R1+0x1b4], R44 ;  /* 0x0001b42c0100d387 */ /* 0x000fe20000100600 */
[----:B------:R-:W-:Y:S01]  /*22af0*/  PRMT R9, R44, 0x7610, R9 ;  /* 0x000076102c097816 */ /* 0x000fe20000000009 */
[C---:B------:R-:W-:Y:S02]  /*22b00*/  @!P1 HADD2 R42, -R71.reuse.H0_H0, -RZ.H0_H0 ;  /* 0xa00000ff472a9230 */ /* 0x040fe40000000900 */
[----:B------:R1:W-:Y:S01]  /*22b10*/  @!P4 STL.S16 [R1+0x1b0], R43 ;  /* 0x0001b02b0100c387 */ /* 0x0003e20000100600 */
[----:B------:R-:W-:Y:S01]  /*22b20*/  @!P5 PRMT R39, R9, 0x5410, RZ ;  /* 0x000054100927d816 */ /* 0x000fe200000000ff */
[----:B------:R-:W-:Y:S02]  /*22b30*/  @!P0 HADD2 R40, -R71.H1_H1, -RZ.H0_H0 ;  /* 0xa00000ff47288230 */ /* 0x000fe40000000d00 */
[----:B------:R-:W-:Y:S01]  /*22b40*/  @!P1 STL.S16 [R1+0x1ac], R42 ;  /* 0x0001ac2a01009387 */ /* 0x000fe20000100600 */
[----:B------:R-:W-:Y:S02]  /*22b50*/  ISETP.GT.U32.AND P5, PT, R89, UR10, PT ;  /* 0x0000000a59007c0c */ /* 0x000fe4000bfa4070 */
[----:B------:R-:W-:Y:S01]  /*22b60*/  LOP3.LUT R9, R173, 0xffff, RZ, 0xc0, !PT ;  /* 0x0000ffffad097812 */ /* 0x000fe200078ec0ff */
[----:B------:R2:W-:Y:S01]  /*22b70*/  @!P0 STL.S16 [R1+0x1b8], R40 ;  /* 0x0001b82801008387 */ /* 0x0005e20000100600 */
[----:B------:R-:W-:Y:S01]  /*22b80*/  PRMT R31, R40, 0x7610, R31 ;  /* 0x00007610281f7816 */ /* 0x000fe2000000001f */
[----:B------:R4:W-:Y:S01]  /*22b90*/  MUFU.EX2 R89, R8 ;  /* 0x0000000800597308 */ /* 0x0009e20000000800 */
[----:B------:R-:W-:Y:S01]  /*22ba0*/  PRMT R41, R43, 0x7610, R41 ;  /* 0x000076102b297816 */ /* 0x000fe20000000029 */
[----:B------:R-:W-:Y:S01]  /*22bb0*/  STL [R1+0x398], R72 ;  /* 0x0003984801007387 */ /* 0x000fe20000100800 */
[----:B------:R-:W-:Y:S02]  /*22bc0*/  PRMT R38, R42, 0x7610, R38 ;  /* 0x000076102a267816 */ /* 0x000fe40000000026 */
[----:B------:R-:W-:Y:S01]  /*22bd0*/  @!P4 PRMT R221, R41, 0x5410, RZ ;  /* 0x0000541029ddc816 */ /* 0x000fe200000000ff */
[----:B------:R-:W-:Y:S01]  /*22be0*/  FFMA.FTZ R41, R60, UR4, -R6 ;  /* 0x000000043c297c23 */ /* 0x000fe20008010806 */
[----:B------:R-:W-:Y:S02]  /*22bf0*/  SHF.R.U32.HI R224, RZ, 0x8, R9 ;  /* 0x00000008ffe07819 */ /* 0x000fe40000011609 */
[----:B------:R-:W-:Y:S01]  /*22c00*/  @!P1 PRMT R25, R38, 0x5410, RZ ;  /* 0x0000541026199816 */ /* 0x000fe200000000ff */
[----:B------:R-:W-:Y:S01]  /*22c10*/  IMAD.MOV.U32 R38, RZ, RZ, R222 ;  /* 0x000000ffff267224 */ /* 0x000fe200078e00de */
[----:B------:R-:W-:Y:S01]  /*22c20*/  ISETP.GT.U32.AND P1, PT, R87, UR10, PT ;  /* 0x0000000a57007c0c */ /* 0x000fe2000bf24070 */
[----:B------:R-:W-:Y:S01]  /*22c30*/  FFMA.FTZ R222, R30, UR4, -R22 ;  /* 0x000000041ede7c23 */ /* 0x000fe20008010816 */
[----:B------:R-:W-:Y:S01]  /*22c40*/  @!P0 PRMT R187, R31, 0x5410, RZ ;  /* 0x000054101fbb8816 */ /* 0x000fe200000000ff */
[----:B------:R-:W-:Y:S01]  /*22c50*/  IMAD.MOV.U32 R133, RZ, RZ, R25 ;  /* 0x000000ffff857224 */ /* 0x000fe200078e0019 */
[----:B------:R-:W-:Y:S01]  /*22c60*/  LOP3.LUT R9, R224, 0xffff, RZ, 0xc0, !PT ;  /* 0x0000ffffe0097812 */ /* 0x000fe200078ec0ff */
[----:B-1----:R-:W-:Y:S02]  /*22c70*/  IMAD.MOV.U32 R43, RZ, RZ, R219 ;  /* 0x000000ffff2b7224 */ /* 0x002fe400078e00db */
[----:B----4-:R-:W-:Y:S01]  /*22c80*/  FFMA.FTZ R8, R49, UR4, -R6 ;  /* 0x0000000431087c23 */ /* 0x010fe20008010806 */
[----:B------:R-:W-:Y:S01]  /*22c90*/  IMAD.MOV.U32 R49, RZ, RZ, R216 ;  /* 0x000000ffff317224 */ /* 0x000fe200078e00d8 */
[----:B------:R-:W-:Y:S01]  /*22ca0*/  ISETP.LE.U32.AND P0, PT, R9, UR10, PT ;  /* 0x0000000a09007c0c */ /* 0x000fe2000bf03070 */
[--C-:B------:R-:W-:Y:S01]  /*22cb0*/  FFMA.FTZ R43, R43, UR4, -R7.reuse ;  /* 0x000000042b2b7c23 */ /* 0x100fe20008010807 */
[----:B------:R1:W-:Y:S01]  /*22cc0*/  MUFU.EX2 R87, R8 ;  /* 0x0000000800577308 */ /* 0x0003e20000000800 */
[----:B------:R-:W-:Y:S01]  /*22cd0*/  LOP3.LUT R9, R23, 0xffff, RZ, 0xc0, !PT ;  /* 0x0000ffff17097812 */ /* 0x000fe200078ec0ff */
[----:B------:R-:W-:Y:S01]  /*22ce0*/  FFMA.FTZ R49, R49, UR4, -R7 ;  /* 0x0000000431317c23 */ /* 0x000fe20008010807 */
[----:B--2---:R-:W-:Y:S01]  /*22cf0*/  LOP3.LUT R40, R33, 0xff, RZ, 0xc0, !PT ;  /* 0x000000ff21287812 */ /* 0x004fe200078ec0ff */
[C---:B------:R-:W-:Y:S01]  /*22d00*/  @P1 HADD2 R11, -R66.reuse.H0_H0, -RZ.H0_H0 ;  /* 0xa00000ff420b1230 */ /* 0x040fe20000000900 */
[----:B------:R-:W-:Y:S01]  /*22d10*/  PRMT R216, R26, 0x7771, RZ ;  /* 0x000077711ad87816 */ /* 0x000fe200000000ff */
[----:B------:R-:W-:Y:S01]  /*22d20*/  IMAD.MOV.U32 R205, RZ, RZ, R133 ;  /* 0x000000ffffcd7224 */ /* 0x000fe200078e0085 */
[----:B------:R-:W-:Y:S01]  /*22d30*/  ISETP.LE.U32.AND P4, PT, R40, UR10, PT ;  /* 0x0000000a28007c0c */ /* 0x000fe2000bf83070 */
[----:B------:R-:W-:Y:S01]  /*22d40*/  STL [R1+0x58], R40 ;  /* 0x0000582801007387 */ /* 0x000fe20000100800 */
[C---:B---3--:R-:W-:Y:S01]  /*22d50*/  @P5 HADD2 R36, -R67.reuse.H1_H1, -RZ.H0_H0 ;  /* 0xa00000ff43245230 */ /* 0x048fe20000000d00 */
[----:B------:R-:W-:Y:S01]  /*22d60*/  PRMT R32, R11, 0x7610, R32 ;  /* 0x000076100b207816 */ /* 0x000fe20000000020 */
[----:B------:R-:W-:Y:S01]  /*22d70*/  MUFU.EX2 R43, R43 ;  /* 0x0000002b002b7308 */ /* 0x000fe20000000800 */
[----:B------:R2:W-:Y:S01]  /*22d80*/  STL [R1+0x3a0], R71 ;  /* 0x0003a04701007387 */ /* 0x0005e20000100800 */
[----:B------:R-:W-:Y:S02]  /*22d90*/  PRMT R219, R26, 0x7772, RZ ;  /* 0x000077721adb7816 */ /* 0x000fe400000000ff */
[----:B------:R-:W-:Y:S01]  /*22da0*/  PRMT R33, R36, 0x7610, R33 ;  /* 0x0000761024217816 */ /* 0x000fe20000000021 */
[----:B------:R3:W-:Y:S01]  /*22db0*/  STL [R1+0x3a4], R224 ;  /* 0x0003a4e001007387 */ /* 0x0007e20000100800 */
[--C-:B-1----:R-:W-:Y:S01]  /*22dc0*/  FFMA.FTZ R8, R50, UR4, -R5.reuse ;  /* 0x0000000432087c23 */ /* 0x102fe20008010805 */
[----:B------:R-:W-:Y:S01]  /*22dd0*/  FFMA.FTZ R50, R81, UR4, -R5 ;  /* 0x0000000451327c23 */ /* 0x000fe20008010805 */
[----:B------:R-:W-:Y:S01]  /*22de0*/  @P1 PRMT R35, R32, 0x5410, RZ ;  /* 0x0000541020231816 */ /* 0x000fe200000000ff */
[----:B------:R1:W4:Y:S01]  /*22df0*/  LDL.S16 R31, [R1+0x1d8] ;  /* 0x0001d800011f7983 */ /* 0x0003220000100600 */
[----:B------:R-:W-:Y:S01]  /*22e00*/  @!P4 HADD2 R37, -R67.H0_H0, -RZ.H0_H0 ;  /* 0xa00000ff4325c230 */ /* 0x000fe20000000900 */
[----:B------:R3:W-:Y:S01]  /*22e10*/  MUFU.EX2 R75, R8 ;  /* 0x00000008004b7308 */ /* 0x0007e20000000800 */
[----:B------:R-:W-:Y:S02]  /*22e20*/  IMAD.MOV.U32 R32, RZ, RZ, R193 ;  /* 0x000000ffff207224 */ /* 0x000fe400078e00c1 */
[--C-:B------:R-:W-:Y:S01]  /*22e30*/  FFMA.FTZ R193, R245, UR4, -R22.reuse ;  /* 0x00000004f5c17c23 */ /* 0x100fe20008010816 */
[----:B------:R-:W-:Y:S01]  /*22e40*/  FFMA.FTZ R245, R211, UR4, -R22 ;  /* 0x00000004d3f57c23 */ /* 0x000fe20008010816 */
[----:B------:R1:W-:Y:S01]  /*22e50*/  @!P4 STL.S16 [R1+0x1cc], R37 ;  /* 0x0001cc250100c387 */ /* 0x0003e20000100600 */
[----:B------:R-:W-:Y:S03]  /*22e60*/  PRMT R10, R37, 0x7610, R10 ;  /* 0x00007610250a7816 */ /* 0x000fe6000000000a */
[----:B------:R1:W-:Y:S01]  /*22e70*/  @P5 STL.S16 [R1+0x1d4], R36 ;  /* 0x0001d42401005387 */ /* 0x0003e20000100600 */
[----:B------:R-:W-:Y:S03]  /*22e80*/  MUFU.EX2 R49, R49 ;  /* 0x0000003100317308 */ /* 0x000fe60000000800 */
[----:B------:R1:W-:Y:S01]  /*22e90*/  @P1 STL.S16 [R1+0x1d0], R11 ;  /* 0x0001d00b01001387 */ /* 0x0003e20000100600 */
[----:B--2---:R-:W-:Y:S02]  /*22ea0*/  PRMT R71, R67, 0x7610, R71 ;  /* 0x0000761043477816 */ /* 0x004fe40000000047 */
[----:B------:R-:W-:Y:S04]  /*22eb0*/  @!P4 PRMT R71, R10, 0x5410, RZ ;  /* 0x000054100a47c816 */ /* 0x000fe800000000ff */
[----:B------:R-:W-:Y:S01]  /*22ec0*/  MUFU.EX2 R40, R17 ;  /* 0x0000001100287308 */ /* 0x000fe20000000800 */
[----:B------:R-:W-:Y:S01]  /*22ed0*/  ISETP.GT.U32.AND P4, PT, R68, UR10, PT ;  /* 0x0000000a44007c0c */ /* 0x000fe2000bf84070 */
[----:B---3--:R-:W-:Y:S01]  /*22ee0*/  FFMA.FTZ R224, R200, UR4, -R22 ;  /* 0x00000004c8e07c23 */ /* 0x008fe20008010816 */
[----:B------:R-:W-:Y:S01]  /*22ef0*/  FFMA.FTZ R200, R189, UR4, -R7 ;  /* 0x00000004bdc87c23 */ /* 0x000fe20008010807 */
[----:B------:R-:W-:Y:S01]  /*22f00*/  PRMT R189, R28, 0x7771, RZ ;  /* 0x000077711cbd7816 */ /* 0x000fe200000000ff */
[----:B------:R-:W-:Y:S01]  /*22f10*/  FFMA.FTZ R8, R24, UR4, -R5 ;  /* 0x0000000418087c23 */ /* 0x000fe20008010805 */
[----:B------:R-:W-:Y:S02]  /*22f20*/  PRMT R24, R67, 0x7632, R24 ;  /* 0x0000763243187816 */ /* 0x000fe40000000018 */
[----:B------:R-:W-:Y:S01]  /*22f30*/  @P5 PRMT R24, R33, 0x5410, RZ ;  /* 0x0000541021185816 */ /* 0x000fe200000000ff */
[----:B------:R-:W-:Y:S01]  /*22f40*/  IMAD.MOV.U32 R33, RZ, RZ, R220 ;  /* 0x000000ffff217224 */ /* 0x000fe200078e00dc */
[----:B------:R-:W-:Y:S01]  /*22f50*/  PRMT R220, R26, 0x7773, RZ ;  /* 0x000077731adc7816 */ /* 0x000fe200000000ff */
[----:B------:R2:W-:Y:S01]  /*22f60*/  MUFU.EX2 R57, R8 ;  /* 0x0000000800397308 */ /* 0x0005e20000000800 */
[----:B-1----:R-:W-:Y:S01]  /*22f70*/  LOP3.LUT R37, R23, 0xff, RZ, 0xc0, !PT ;  /* 0x000000ff17257812 */ /* 0x002fe200078ec0ff */
[----:B------:R-:W-:Y:S01]  /*22f80*/  IMAD.MOV.U32 R132, RZ, RZ, R24 ;  /* 0x000000ffff847224 */ /* 0x000fe200078e0018 */
[----:B------:R-:W-:Y:S02]  /*22f90*/  SHF.R.U32.HI R36, RZ, 0x8, R9 ;  /* 0x00000008ff247819 */ /* 0x000fe40000011609 */
[----:B------:R-:W-:Y:S01]  /*22fa0*/  ISETP.LE.U32.AND P2, PT, R37, UR10, PT ;  /* 0x0000000a25007c0c */ /* 0x000fe2000bf43070 */
[----:B------:R-:W-:Y:S01]  /*22fb0*/  IMAD.MOV.U32 R209, RZ, RZ, R132 ;  /* 0x000000ffffd17224 */ /* 0x000fe200078e0084 */
[----:B------:R1:W3:Y:S01]  /*22fc0*/  LDL.S16 R11, [R1+0x1e8] ;  /* 0x0001e800010b7983 */ /* 0x0002e20000100600 */
[----:B------:R-:W-:Y:S02]  /*22fd0*/  LOP3.LUT R9, R174, 0xffff, RZ, 0xc0, !PT ;  /* 0x0000ffffae097812 */ /* 0x000fe400078ec0ff */
[----:B------:R-:W-:Y:S01]  /*22fe0*/  MUFU.EX2 R50, R50 ;  /* 0x0000003200327308 */ /* 0x000fe20000000800 */
[----:B------:R-:W-:Y:S01]  /*22ff0*/  LOP3.LUT R10, R36, 0xffff, RZ, 0xc0, !PT ;  /* 0x0000ffff240a7812 */ /* 0x000fe200078ec0ff */
[----:B------:R1:W-:Y:S01]  /*23000*/  STL [R1+0x3a8], R67 ;  /* 0x0003a84301007387 */ /* 0x0003e20000100800 */
[----:B------:R-:W-:Y:S02]  /*23010*/  SHF.R.U32.HI R237, RZ, 0x8, R9 ;  /* 0x00000008ffed7819 */ /* 0x000fe40000011609 */
[----:B------:R-:W-:Y:S01]  /*23020*/  ISETP.LE.U32.AND P5, PT, R10, UR10, PT ;  /* 0x0000000a0a007c0c */ /* 0x000fe2000bfa3070 */
[----:B------:R1:W-:Y:S01]  /*23030*/  STL.64 [R1+0x3b0], R36 ;  /* 0x0003b02401007387 */ /* 0x0003e20000100a00 */
[----:B--2---:R-:W-:Y:S01]  /*23040*/  FFMA.FTZ R8, R20, UR4, -R6 ;  /* 0x0000000414087c23 */ /* 0x004fe20008010806 */
[----:B------:R-:W-:Y:S02]  /*23050*/  LOP3.LUT R9, R172, 0xffff, RZ, 0xc0, !PT ;  /* 0x0000ffffac097812 */ /* 0x000fe400078ec0ff */
[----:B------:R-:W-:Y:S01]  /*23060*/  LOP3.LUT R10, R237, 0xffff, RZ, 0xc0, !PT ;  /* 0x0000ffffed0a7812 */ /* 0x000fe200078ec0ff */
[----:B------:R2:W-:Y:S01]  /*23070*/  MUFU.EX2 R73, R8 ;  /* 0x0000000800497308 */ /* 0x0005e20000000800 */
[----:B------:R-:W-:Y:S02]  /*23080*/  SHF.R.U32.HI R188, RZ, 0x8, R9 ;  /* 0x00000008ffbc7819 */ /* 0x000fe40000011609 */
[----:B------:R-:W-:Y:S02]  /*23090*/  PRMT R20, R96, 0x7610, R20 ;  /* 0x0000761060147816 */ /* 0x000fe40000000014 */
[----:B------:R-:W-:Y:S04]  /*230a0*/  LOP3.LUT R9, R188, 0xffff, RZ, 0xc0, !PT ;  /* 0x0000ffffbc097812 */ /* 0x000fe800078ec0ff */
[----:B------:R-:W-:Y:S01]  /*230b0*/  ISETP.LE.U32.AND P1, PT, R9, UR10, PT ;  /* 0x0000000a09007c0c */ /* 0x000fe2000bf23070 */
[----:B------:R-:W-:Y:S04]  /*230c0*/  FFMA.FTZ R9, R59, UR4, -R6 ;  /* 0x000000043b097c23 */ /* 0x000fe80008010806 */
[----:B------:R2:W-:Y:S01]  /*230d0*/  MUFU.EX2 R64, R9 ;  /* 0x0000000900407308 */ /* 0x0005e20000000800 */
[----:B-1----:R-:W-:Y:S02]  /*230e0*/  IMAD.MOV.U32 R67, RZ, RZ, R28 ;  /* 0x000000ffff437224 */ /* 0x002fe400078e001c */
[----:B--2---:R-:W-:Y:S07]  /*230f0*/  FFMA.FTZ R8, R21, UR4, -R6 ;  /* 0x0000000415087c23 */ /* 0x004fee0008010806 */
[----:B------:R1:W-:Y:S01]  /*23100*/  MUFU.EX2 R70, R8 ;  /* 0x0000000800467308 */ /* 0x0003e20000000800 */
[--C-:B------:R-:W-:Y:S01]  /*23110*/  FFMA.FTZ R37, R182, UR4, -R22.reuse ;  /* 0x00000004b6257c23 */ /* 0x100fe20008010816 */
[--C-:B------:R-:W-:Y:S01]  /*23120*/  FFMA.FTZ R36, R195, UR4, -R7.reuse ;  /* 0x00000004c3247c23 */ /* 0x100fe20008010807 */
[----:B------:R-:W-:Y:S01]  /*23130*/  FFMA.FTZ R182, R32, UR4, -R7 ;  /* 0x0000000420b67c23 */ /* 0x000fe20008010807 */
[----:B------:R-:W-:Y:S01]  /*23140*/  PRMT R195, R74, 0x7632, R195 ;  /* 0x000076324ac37816 */ /* 0x000fe200000000c3 */
[--C-:B------:R-:W-:Y:S05]  /*23150*/  FFMA.FTZ R9, R86, UR4, -R5.reuse ;  /* 0x0000000456097c23 */ /* 0x100fea0008010805 */
[----:B------:R-:W-:Y:S01]  /*23160*/  MUFU.EX2 R182, R182 ;  /* 0x000000b600b67308 */ /* 0x000fe20000000800 */
[--C-:B-1----:R-:W-:Y:S09]  /*23170*/  FFMA.FTZ R8, R51, UR4, -R5.reuse ;  /* 0x0000000433087c23 */ /* 0x102ff20008010805 */
[----:B------:R-:W-:Y:S01]  /*23180*/  MUFU.EX2 R60, R9 ;  /* 0x00000009003c7308 */ /* 0x000fe20000000800 */
[--C-:B------:R-:W-:Y:S01]  /*23190*/  FFMA.FTZ R51, R180, UR4, -R22.reuse ;  /* 0x00000004b4337c23 */ /* 0x100fe20008010816 */
[--C-:B------:R-:W-:Y:S01]  /*231a0*/  FFMA.FTZ R180, R252, UR4, -R22.reuse ;  /* 0x00000004fcb47c23 */ /* 0x100fe20008010816 */
[----:B------:R-:W-:Y:S01]  /*231b0*/  FFMA.FTZ R252, R202, UR4, -R22 ;  /* 0x00000004cafc7c23 */ /* 0x000fe20008010816 */
[----:B------:R-:W-:Y:S06]  /*231c0*/  IMAD.MOV.U32 R202, RZ, RZ, R26 ;  /* 0x000000ffffca7224 */ /* 0x000fec00078e001a */
[----:B------:R1:W-:Y:S10]  /*231d0*/  MUFU.EX2 R68, R8 ;  /* 0x0000000800447308 */ /* 0x0003f40000000800 */
[----:B------:R-:W-:Y:S10]  /*231e0*/  MUFU.EX2 R51, R51 ;  /* 0x0000003300337308 */ /* 0x000ff40000000800 */
[----:B------:R-:W-:Y:S01]  /*231f0*/  MUFU.EX2 R180, R180 ;  /* 0x000000b400b47308 */ /* 0x000fe20000000800 */
[--C-:B-1----:R-:W-:Y:S09]  /*23200*/  FFMA.FTZ R8, R52, UR4, -R5.reuse ;  /* 0x0000000434087c23 */ /* 0x102ff20008010805 */
[----:B------:R1:W-:Y:S02]  /*23210*/  MUFU.EX2 R65, R8 ;  /* 0x0000000800417308 */ /* 0x0003e40000000800 */
[----:B-1----:R-:W-:Y:S08]  /*23220*/  FFMA.FTZ R8, R61, UR4, -R6 ;  /* 0x000000043d087c23 */ /* 0x002ff00008010806 */
[----:B------:R1:W-:Y:S02]  /*23230*/  MUFU.EX2 R46, R8 ;  /* 0x00000008002e7308 */ /* 0x0003e40000000800 */
[----:B-1----:R-:W-:Y:S01]  /*23240*/  FFMA.FTZ R8, R83, UR4, -R5 ;  /* 0x0000000453087c23 */ /* 0x002fe20008010805 */
[----:B------:R-:W-:Y:S07]  /*23250*/  FFMA.FTZ R83, R33, UR4, -R7 ;  /* 0x0000000421537c23 */ /* 0x000fee0008010807 */
[----:B------:R1:W-:Y:S02]  /*23260*/  MUFU.EX2 R44, R8 ;  /* 0x00000008002c7308 */ /* 0x0003e40000000800 */
[----:B-1----:R-:W-:Y:S01]  /*23270*/  FFMA.FTZ R8, R85, UR4, -R5 ;  /* 0x0000000455087c23 */ /* 0x002fe20008010805 */
[--C-:B------:R-:W-:Y:S01]  /*23280*/  FFMA.FTZ R85, R249, UR4, -R22.reuse ;  /* 0x00000004f9557c23 */ /* 0x100fe20008010816 */
[----:B------:R-:W-:Y:S01]  /*23290*/  FFMA.FTZ R249, R207, UR4, -R22 ;  /* 0x00000004cff97c23 */ /* 0x000fe20008010816 */
[----:B------:R-:W-:Y:S05]  /*232a0*/  PRMT R207, R74, 0x7610, R207 ;  /* 0x000076104acf7816 */ /* 0x000fea00000000cf */
[----:B------:R-:W-:Y:S01]  /*232b0*/  MUFU.EX2 R55, R8 ;  /* 0x0000000800377308 */ /* 0x000fe20000000800 */
[----:B----4-:R-:W-:Y:S05]  /*232c0*/  @P4 HADD2 R31, -R66.H1_H1, -RZ.H0_H0 ;  /* 0xa00000ff421f4230 */ /* 0x010fea0000000d00 */
[----:B------:R1:W-:Y:S01]  /*232d0*/  @P4 STL.S16 [R1+0x1d8], R31 ;  /* 0x0001d81f01004387 */ /* 0x0003e20000100600 */
[----:B------:R-:W-:Y:S03]  /*232e0*/  PRMT R12, R31, 0x7610, R12 ;  /* 0x000076101f0c7816 */ /* 0x000fe6000000000c */
[----:B------:R2:W-:Y:S01]  /*232f0*/  STL [R1+0x3c0], R66 ;  /* 0x0003c04201007387 */ /* 0x0005e20000100800 */
[----:B------:R-:W-:Y:S01]  /*23300*/  @P4 PRMT R225, R12, 0x5410, RZ ;  /* 0x000054100ce14816 */ /* 0x000fe200000000ff */
[--C-:B------:R-:W-:Y:S01]  /*23310*/  FFMA.FTZ R12, R16, UR4, -R6.reuse ;  /* 0x00000004100c7c23 */ /* 0x100fe20008010806 */
[--C-:B------:R-:W-:Y:S01]  /*23320*/  FFMA.FTZ R16, R15, UR4, -R6.reuse ;  /* 0x000000040f107c23 */ /* 0x100fe20008010806 */
[----:B------:R-:W-:Y:S01]  /*23330*/  STL [R1+0x3d8], R237 ;  /* 0x0003d8ed01007387 */ /* 0x000fe20000100800 */
[----:B------:R-:W-:Y:S01]  /*23340*/  FFMA.FTZ R15, R62, UR4, -R6 ;  /* 0x000000043e0f7c23 */ /* 0x000fe20008010806 */
[--C-:B------:R-:W-:Y:S01]  /*23350*/  FFMA.FTZ R6, R82, UR4, -R5.reuse ;  /* 0x0000000452067c23 */ /* 0x100fe20008010805 */
[----:B------:R-:W-:Y:S01]  /*23360*/  ISETP.LE.U32.AND P4, PT, R10, UR10, PT ;  /* 0x0000000a0a007c0c */ /* 0x000fe2000bf83070 */
[----:B------:R-:W-:Y:S01]  /*23370*/  FFMA.FTZ R82, R69, UR4, -R5 ;  /* 0x0000000445527c23 */ /* 0x000fe20008010805 */
[----:B------:R-:W-:Y:S01]  /*23380*/  MUFU.EX2 R59, R16 ;  /* 0x00000010003b7308 */ /* 0x000fe20000000800 */
[----:B------:R-:W-:Y:S09]  /*23390*/  F2FP.F16.F32.PACK_AB R69, R113, R109 ;  /* 0x0000006d7145723e */ /* 0x000ff200000000ff */
[----:B------:R4:W-:Y:S01]  /*233a0*/  MUFU.EX2 R42, R6 ;  /* 0x00000006002a7308 */ /* 0x0009e20000000800 */
[----:B-1----:R-:W-:Y:S02]  /*233b0*/  IMAD.MOV.U32 R31, RZ, RZ, R223 ;  /* 0x000000ffff1f7224 */ /* 0x002fe400078e00df */
[--C-:B------:R-:W-:Y:S01]  /*233c0*/  FFMA.FTZ R223, R128, UR4, -R22.reuse ;  /* 0x0000000480df7c23 */ /* 0x100fe20008010816 */
[--C-:B------:R-:W-:Y:S01]  /*233d0*/  FFMA.FTZ R128, R14, UR4, -R7.reuse ;  /* 0x000000040e807c23 */ /* 0x100fe20008010807 */
[----:B--2---:R-:W-:Y:S01]  /*233e0*/  FFMA.FTZ R66, R197, UR4, -R22 ;  /* 0x00000004c5427c23 */ /* 0x004fe20008010816 */
[--C-:B------:R-:W-:Y:S01]  /*233f0*/  FFMA.FTZ R86, R31, UR4, -R7.reuse ;  /* 0x000000041f567c23 */ /* 0x100fe20008010807 */
[----:B------:R-:W-:Y:S03]  /*23400*/  FFMA.FTZ R197, R218, UR4, -R7 ;  /* 0x00000004dac57c23 */ /* 0x000fe60008010807 */
[----:B------:R-:W-:Y:S01]  /*23410*/  MUFU.EX2 R56, R15 ;  /* 0x0000000f00387308 */ /* 0x000fe20000000800 */
[----:B------:R-:W-:Y:S01]  /*23420*/  PRMT R218, R28, 0x7773, RZ ;  /* 0x000077731cda7816 */ /* 0x000fe200000000ff */
[C---:B---3--:R-:W-:Y:S05]  /*23430*/  @!P2 HADD2 R11, -R96.reuse.H0_H0, -RZ.H0_H0 ;  /* 0xa00000ff600ba230 */ /* 0x048fea0000000900 */
[----:B------:R1:W-:Y:S03]  /*23440*/  @!P2 STL.S16 [R1+0x1e8], R11 ;  /* 0x0001e80b0100a387 */ /* 0x0003e60000100600 */
[----:B------:R-:W-:Y:S01]  /*23450*/  MUFU.EX2 R63, R12 ;  /* 0x0000000c003f7308 */ /* 0x000fe20000000800 */
[----:B------:R-:W-:Y:S01]  /*23460*/  PRMT R10, R11, 0x7610, R10 ;  /* 0x000076100b0a7816 */ /* 0x000fe2000000000a */
[----:B------:R2:W3:Y:S03]  /*23470*/  LDL.S16 R21, [R1+0x1e0] ;  /* 0x0001e00001157983 */ /* 0x0004e60000100600 */
[----:B------:R-:W-:Y:S01]  /*23480*/  @!P2 PRMT R20, R10, 0x5410, RZ ;  /* 0x000054100a14a816 */ /* 0x000fe200000000ff */
[----:B------:R-:W-:Y:S01]  /*23490*/  FFMA.FTZ R10, R80, UR4, -R5 ;  /* 0x00000004500a7c23 */ /* 0x000fe20008010805 */
[----:B------:R4:W-:Y:S03]  /*234a0*/  STL.64 [R1+0x3b8], R124 ;  /* 0x0003b87c01007387 */ /* 0x0009e60000100a00 */
[----:B------:R-:W-:Y:S01]  /*234b0*/  MUFU.EX2 R62, R10 ;  /* 0x0000000a003e7308 */ /* 0x000fe20000000800 */
[----:B------:R-:W-:Y:S02]  /*234c0*/  IMAD.MOV.U32 R53, RZ, RZ, R20 ;  /* 0x000000ffff357224 */ /* 0x000fe400078e0014 */
[----:B------:R-:W-:Y:S02]  /*234d0*/  STL.64 [R1+0x3c8], R126 ;  /* 0x0003c87e01007387 */ /* 0x000fe40000100a00 */
[----:B------:R-:W-:Y:S05]  /*234e0*/  IMAD.MOV.U32 R230, RZ, RZ, R53 ;  /* 0x000000ffffe67224 */ /* 0x000fea00078e0035 */
[----:B------:R-:W-:Y:S01]  /*234f0*/  MUFU.EX2 R53, R41 ;  /* 0x0000002900357308 */ /* 0x000fe20000000800 */
[----:B-1----:R-:W-:Y:S01]  /*23500*/  FFMA.FTZ R11, R84, UR4, -R5 ;  /* 0x00000004540b7c23 */ /* 0x002fe20008010805 */
[----:B------:R-:W-:Y:S01]  /*23510*/  FADD.FTZ R5, -R4, R134 ;  /* 0x0000008604057221 */ /* 0x000fe20000010100 */
[----:B------:R-:W-:Y:S01]  /*23520*/  FADD.FTZ R4, -R3, R135 ;  /* 0x0000008703047221 */ /* 0x000fe20000010100 */
[--C-:B------:R-:W-:Y:S01]  /*23530*/  FFMA.FTZ R134, R190, UR4, -R22.reuse ;  /* 0x00000004be867c23 */ /* 0x100fe20008010816 */
[--C-:B------:R-:W-:Y:S01]  /*23540*/  FFMA.FTZ R190, R185, UR4, -R7.reuse ;  /* 0x00000004b9be7c23 */ /* 0x100fe20008010807 */
[--C-:B------:R-:W-:Y:S01]  /*23550*/  FFMA.FTZ R185, R192, UR4, -R7.reuse ;  /* 0x00000004c0b97c23 */ /* 0x100fe20008010807 */
[--C-:B------:R-:W-:Y:S01]  /*23560*/  FFMA.FTZ R135, R199, UR4, -R22.reuse ;  /* 0x00000004c7877c23 */ /* 0x100fe20008010816 */
[--C-:B------:R-:W-:Y:S01]  /*23570*/  FFMA.FTZ R84, R38, UR4, -R7.reuse ;  /* 0x0000000426547c23 */ /* 0x100fe20008010807 */
[----:B------:R-:W-:Y:S01]  /*23580*/  FFMA.FTZ R199, R217, UR4, -R7 ;  /* 0x00000004d9c77c23 */ /* 0x000fe20008010807 */
[----:B------:R-:W-:Y:S01]  /*23590*/  MUFU.EX2 R52, R11 ;  /* 0x0000000b00347308 */ /* 0x000fe20000000800 */
[----:B----4-:R-:W-:Y:S01]  /*235a0*/  PRMT R125, R96, 0x7632, R125 ;  /* 0x00007632607d7816 */ /* 0x010fe2000000007d */
[----:B------:R-:W-:Y:S01]  /*235b0*/  FFMA.FTZ R124, R194, UR4, -R22 ;  /* 0x00000004c27c7c23 */ /* 0x000fe20008010816 */
[--C-:B------:R-:W-:Y:S01]  /*235c0*/  FFMA.FTZ R194, R184, UR4, -R7.reuse ;  /* 0x00000004b8c27c23 */ /* 0x100fe20008010807 */
[--C-:B------:R-:W-:Y:S01]  /*235d0*/  FFMA.FTZ R184, R129, UR4, -R7.reuse ;  /* 0x0000000481b87c23 */ /* 0x100fe20008010807 */
[----:B------:R-:W-:Y:S01]  /*235e0*/  FFMA.FTZ R129, R13, UR4, -R7 ;  /* 0x000000040d817c23 */ /* 0x000fe20008010807 */
[----:B------:R-:W-:Y:S01]  /*235f0*/  PRMT R192, R69, 0x7610, R192 ;  /* 0x0000761045c07816 */ /* 0x000fe200000000c0 */
[----:B------:R-:W-:Y:S01]  /*23600*/  FMUL.FTZ R4, R4, UR4 ;  /* 0x0000000404047c20 */ /* 0x000fe20008410000 */
[----:B------:R-:W-:Y:S02]  /*23610*/  PRMT R217, R28, 0x7772, RZ ;  /* 0x000077721cd97816 */ /* 0x000fe400000000ff */
[----:B------:R-:W-:Y:S01]  /*23620*/  MUFU.EX2 R41, R79 ;  /* 0x0000004f00297308 */ /* 0x000fe20000000800 */
[----:B---3--:R-:W-:Y:S05]  /*23630*/  @!P5 HADD2 R21, -R96.H1_H1, -RZ.H0_H0 ;  /* 0xa00000ff6015d230 */ /* 0x008fea0000000d00 */
[----:B------:R-:W-:Y:S01]  /*23640*/  @!P5 STL.S16 [R1+0x1e0], R21 ;  /* 0x0001e0150100d387 */ /* 0x000fe20000100600 */
[----:B------:R-:W-:Y:S04]  /*23650*/  PRMT R6, R21, 0x7610, R6 ;  /* 0x0000761015067816 */ /* 0x000fe80000000006 */
[----:B------:R-:W-:Y:S02]  /*23660*/  @!P5 PRMT R125, R6, 0x5410, RZ ;  /* 0x00005410067dd816 */ /* 0x000fe400000000ff */
[----:B------:R2:W3:Y:S01]  /*23670*/  LDL.S16 R6, [R1+0x1dc] ;  /* 0x0001dc0001067983 */ /* 0x0004e20000100600 */
[----:B------:R-:W-:Y:S03]  /*23680*/  ISETP.LE.U32.AND P5, PT, R226, UR10, PT ;  /* 0x0000000ae2007c0c */ /* 0x000fe6000bfa3070 */
[----:B------:R-:W-:Y:S10]  /*23690*/  STL.64 [R1+0x3d0], R222 ;  /* 0x0003d0de01007387 */ /* 0x000ff40000100a00 */
[C---:B---3--:R-:W-:Y:S05]  /*236a0*/  @!P5 HADD2 R6, -R74.reuse.H0_H0, -RZ.H0_H0 ;  /* 0xa00000ff4a06d230 */ /* 0x048fea0000000900 */
[----:B------:R1:W-:Y:S01]  /*236b0*/  @!P5 STL.S16 [R1+0x1dc], R6 ;  /* 0x0001dc060100d387 */ /* 0x0003e20000100600 */
[----:B------:R-:W-:Y:S03]  /*236c0*/  PRMT R3, R6, 0x7610, R3 ;  /* 0x0000761006037816 */ /* 0x000fe60000000003 */
[----:B------:R-:W3:Y:S01]  /*236d0*/  LDL.LU R9, [R1+0x33c] ;  /* 0x00033c0001097983 */ /* 0x000ee20000300800 */
[----:B------:R-:W-:Y:S01]  /*236e0*/  @!P5 PRMT R207, R3, 0x5410, RZ ;  /* 0x0000541003cfd816 */ /* 0x000fe200000000ff */
[----:B------:R-:W-:Y:S01]  /*236f0*/  FMUL.FTZ R3, R2, UR4 ;  /* 0x0000000402037c20 */ /* 0x000fe20008410000 */
[----:B------:R-:W-:Y:S01]  /*23700*/  ISETP.LE.U32.AND P5, PT, R186, UR10, PT ;  /* 0x0000000aba007c0c */ /* 0x000fe2000bfa3070 */
[----:B------:R-:W4:Y:S01]  /*23710*/  LDL.LU R8, [R1+0x334] ;  /* 0x0003340001087983 */ /* 0x000f220000300800 */
[----:B------:R-:W-:Y:S02]  /*23720*/  FMUL.FTZ R2, R0, UR4 ;  /* 0x0000000400027c20 */ /* 0x000fe40008410000 */
[----:B------:R-:W2:Y:S10]  /*23730*/  MUFU.EX2 R0, R3 ;  /* 0x0000000300007308 */ /* 0x000eb40000000800 */
[----:B------:R2:W2:Y:S01]  /*23740*/  MUFU.EX2 R3, R2 ;  /* 0x0000000200037308 */ /* 0x0004a20000000800 */
[----:B-1----:R1:W4:Y:S01]  /*23750*/  LDL.S16 R6, [R1+0x1e4] ;  /* 0x0001e40001067983 */ /* 0x0023220000100600 */
[C---:B--2---:R-:W-:Y:S03]  /*23760*/  FMUL.FTZ R12, R0.reuse, R144 ;  /* 0x00000090000c7220 */ /* 0x044fe60000410000 */
[----:B------:R2:W-:Y:S01]  /*23770*/  STL.64 [R1+0x3e0], R184 ;  /* 0x0003e0b801007387 */ /* 0x0005e20000100a00 */
[C---:B------:R-:W-:Y:S01]  /*23780*/  FMUL.FTZ R13, R0.reuse, R145 ;  /* 0x00000091000d7220 */ /* 0x040fe20000410000 */
[C---:B------:R-:W-:Y:S01]  /*23790*/  FMUL.FTZ R24, R0.reuse, R140 ;  /* 0x0000008c00187220 */ /* 0x040fe20000410000 */
[C---:B------:R-:W-:Y:S01]  /*237a0*/  FMUL.FTZ R25, R0.reuse, R141 ;  /* 0x0000008d00197220 */ /* 0x040fe20000410000 */
[C---:B------:R-:W-:Y:S01]  /*237b0*/  FMUL.FTZ R28, R0.reuse, R136 ;  /* 0x00000088001c7220 */ /* 0x040fe20000410000 */
[----:B------:R-:W-:Y:S01]  /*237c0*/  FMUL.FTZ R29, R0, R137 ;  /* 0x00000089001d7220 */ /* 0x000fe20000410000 */
[----:B------:R-:W-:Y:S01]  /*237d0*/  FMUL.FTZ R2, R5, UR4 ;  /* 0x0000000405027c20 */ /* 0x000fe20008410000 */
[C---:B------:R-:W-:Y:S01]  /*237e0*/  FMUL.FTZ R10, R3.reuse, R154 ;  /* 0x0000009a030a7220 */ /* 0x040fe20000410000 */
[C---:B------:R-:W-:Y:S01]  /*237f0*/  FMUL.FTZ R11, R3.reuse, R155 ;  /* 0x0000009b030b7220 */ /* 0x040fe20000410000 */
[C---:B------:R-:W-:Y:S01]  /*23800*/  FMUL.FTZ R14, R3.reuse, R146 ;  /* 0x00000092030e7220 */ /* 0x040fe20000410000 */
[C---:B------:R-:W-:Y:S01]  /*23810*/  FMUL.FTZ R15, R3.reuse, R147 ;  /* 0x00000093030f7220 */ /* 0x040fe20000410000 */
[C---:B------:R-:W-:Y:S01]  /*23820*/  FMUL.FTZ R26, R3.reuse, R142 ;  /* 0x0000008e031a7220 */ /* 0x040fe20000410000 */
[----:B------:R-:W1:Y:S01]  /*23830*/  MUFU.EX2 R2, R2 ;  /* 0x0000000200027308 */ /* 0x000e620000000800 */
[C---:B------:R-:W-:Y:S01]  /*23840*/  FMUL.FTZ R27, R3.reuse, R143 ;  /* 0x0000008f031b7220 */ /* 0x040fe20000410000 */
[C---:B------:R-:W-:Y:S01]  /*23850*/  FMUL.FTZ R30, R3.reuse, R138 ;  /* 0x0000008a031e7220 */ /* 0x040fe20000410000 */
[----:B------:R-:W-:Y:S02]  /*23860*/  IMAD.MOV.U32 R138, RZ, RZ, R204 ;  /* 0x000000ffff8a7224 */ /* 0x000fe400078e00cc */
[C---:B------:R-:W-:Y:S01]  /*23870*/  FMUL.FTZ R31, R3.reuse, R139 ;  /* 0x0000008b031f7220 */ /* 0x040fe20000410000 */
[----:B--2---:R-:W2:Y:S01]  /*23880*/  LDL.64 R184, [R1+0x160] ;  /* 0x0001600001b87983 */ /* 0x004ea20000100a00 */
[C---:B-1----:R-:W-:Y:S01]  /*23890*/  FMUL.FTZ R20, R2.reuse, R156 ;  /* 0x0000009c02147220 */ /* 0x042fe20000410000 */
[C---:B------:R-:W-:Y:S01]  /*238a0*/  FMUL.FTZ R21, R2.reuse, R157 ;  /* 0x0000009d02157220 */ /* 0x040fe20000410000 */
[C---:B------:R-:W-:Y:S03]  /*238b0*/  FMUL.FTZ R32, R2.reuse, R148 ;  /* 0x0000009402207220 */ /* 0x040fe60000410000 */
[----:B------:R1:W-:Y:S01]  /*238c0*/  STL.64 [R1+0x3e8], R128 ;  /* 0x0003e88001007387 */ /* 0x0003e20000100a00 */
[----:B------:R-:W-:Y:S01]  /*238d0*/  FMUL.FTZ R33, R2, R149 ;  /* 0x0000009502217220 */ /* 0x000fe20000410000 */
[----:B-1----:R-:W-:Y:S04]  /*238e0*/  IMAD.MOV.U32 R129, RZ, RZ, R35 ;  /* 0x000000ffff817224 */ /* 0x002fe800078e0023 */
[----:B------:R-:W-:Y:S02]  /*238f0*/  IMAD.MOV.U32 R128, RZ, RZ, R129 ;  /* 0x000000ffff807224 */ /* 0x000fe400078e0081 */
[----:B------:R-:W-:Y:S02]  /*23900*/  IMAD.MOV.U32 R129, RZ, RZ, R66 ;  /* 0x000000ffff817224 */ /* 0x000fe400078e0042 */
[C---:B---3--:R-:W-:Y:S01]  /*23910*/  FFMA.FTZ R91, R0.reuse, R9, R91 ;  /* 0x00000009005b7223 */ /* 0x048fe2000001005b */
[C---:B------:R-:W-:Y:S01]  /*23920*/  FMUL.FTZ R9, R0.reuse, R153 ;  /* 0x0000009900097220 */ /* 0x040fe20000410000 */
[----:B----4-:R-:W-:Y:S01]  /*23930*/  FFMA.FTZ R88, R3, R8, R88 ;  /* 0x0000000803587223 */ /* 0x010fe20000010058 */
[----:B------:R-:W-:Y:S01]  /*23940*/  FMUL.FTZ R8, R0, R152 ;  /* 0x0000009800087220 */ /* 0x000fe20000410000 */
[----:B------:R-:W-:Y:S01]  /*23950*/  FADD.FTZ R91, R106, R91 ;  /* 0x0000005b6a5b7221 */ /* 0x000fe20000010000 */
[----:B------:R1:W3:Y:S01]  /*23960*/  MUFU.EX2 R0, R4 ;  /* 0x0000000400007308 */ /* 0x0002e20000000800 */
[----:B------:R-:W-:Y:S01]  /*23970*/  FADD.FTZ R88, R102, R88 ;  /* 0x0000005866587221 */ /* 0x000fe20000010000 */
[----:B------:R-:W-:Y:S02]  /*23980*/  IMAD.MOV.U32 R102, RZ, RZ, R71 ;  /* 0x000000ffff667224 */ /* 0x000fe400078e0047 */
[----:B------:R-:W-:Y:S01]  /*23990*/  FADD.FTZ R117, R117, R91 ;  /* 0x0000005b75757221 */ /* 0x000fe20000010000 */
[----:B------:R-:W-:Y:S01]  /*239a0*/  IMAD.MOV.U32 R106, RZ, RZ, R205 ;  /* 0x000000ffff6a7224 */ /* 0x000fe200078e00cd */
[----:B------:R-:W-:Y:S01]  /*239b0*/  SHF.R.U32.HI R205, RZ, 0x18, R173 ;  /* 0x00000018ffcd7819 */ /* 0x000fe200000116ad */
[----:B------:R-:W-:Y:S01]  /*239c0*/  FADD.FTZ R114, R114, R88 ;  /* 0x0000005872727221 */ /* 0x000fe20000010000 */
[----:B------:R-:W-:Y:S03]  /*239d0*/  FADD.FTZ R116, R116, R117 ;  /* 0x0000007574747221 */ /* 0x000fe60000010000 */
[----:B------:R-:W-:Y:S01]  /*239e0*/  FADD.FTZ R112, R112, R114 ;  /* 0x0000007270707221 */ /* 0x000fe20000010000 */
[----:B------:R-:W-:Y:S01]  /*239f0*/  FADD.FTZ R116, R110, R116 ;  /* 0x000000746e747221 */ /* 0x000fe20000010000 */
[----:B------:R-:W-:Y:S02]  /*23a00*/  @!P5 HADD2 R6, -R74.H1_H1, -RZ.H0_H0 ;  /* 0xa00000ff4a06d230 */ /* 0x000fe40000000d00 */
[----:B------:R-:W-:Y:S01]  /*23a10*/  FADD.FTZ R112, R108, R112 ;  /* 0x000000706c707221 */ /* 0x000fe20000010000 */
[----:B------:R-:W-:Y:S01]  /*23a20*/  FADD.FTZ R115, R115, R116 ;  /* 0x0000007473737221 */ /* 0x000fe20000010000 */
[----:B-1----:R-:W-:Y:S01]  /*23a30*/  FMUL.FTZ R4, R2, R164 ;  /* 0x000000a402047220 */ /* 0x002fe20000410000 */
[----:B---3--:R-:W-:Y:S01]  /*23a40*/  FMUL.FTZ R18, R0, R162 ;  /* 0x000000a200127220 */ /* 0x008fe20000410000 */
[----:B------:R1:W-:Y:S01]  /*23a50*/  @!P5 STL.S16 [R1+0x1e4], R6 ;  /* 0x0001e4060100d387 */ /* 0x0003e20000100600 */
[----:B------:R-:W-:Y:S01]  /*23a60*/  PRMT R7, R6, 0x7610, R7 ;  /* 0x0000761006077816 */ /* 0x000fe20000000007 */
[C---:B------:R-:W-:Y:S01]  /*23a70*/  FMUL.FTZ R19, R0.reuse, R163 ;  /* 0x000000a300137220 */ /* 0x040fe20000410000 */
[----:B------:R-:W-:Y:S01]  /*23a80*/  IMAD.MOV.U32 R163, RZ, RZ, R37 ;  /* 0x000000ffffa37224 */ /* 0x000fe200078e0025 */
[----:B------:R4:W3:Y:S01]  /*23a90*/  LDL.S16 R17, [R1+0x1ec] ;  /* 0x0001ec0001117983 */ /* 0x0008e20000100600 */
[----:B------:R-:W-:Y:S01]  /*23aa0*/  @!P5 PRMT R195, R7, 0x5410, RZ ;  /* 0x0000541007c3d816 */ /* 0x000fe200000000ff */
[----:B------:R-:W-:Y:S01]  /*23ab0*/  FMUL.FTZ R22, R0, R158 ;  /* 0x0000009e00167220 */ /* 0x000fe20000410000 */
[----:B------:R-:W-:Y:S01]  /*23ac0*/  ISETP.LE.U32.AND P5, PT, R250, UR10, PT ;  /* 0x0000000afa007c0c */ /* 0x000fe2000bfa3070 */
[----:B------:R-:W4:Y:S01]  /*23ad0*/  LDL.LU R16, [R1+0x338] ;  /* 0x0003380001107983 */ /* 0x000f220000300800 */
[C---:B------:R-:W-:Y:S01]  /*23ae0*/  FMUL.FTZ R23, R0.reuse, R159 ;  /* 0x0000009f00177220 */ /* 0x040fe20000410000 */
[C---:B------:R-:W-:Y:S01]  /*23af0*/  FMUL.FTZ R34, R0.reuse, R150 ;  /* 0x0000009600227220 */ /* 0x040fe20000410000 */
[C---:B------:R-:W-:Y:S01]  /*23b00*/  FMUL.FTZ R35, R0.reuse, R151 ;  /* 0x0000009700237220 */ /* 0x040fe20000410000 */
[----:B------:R-:W4:Y:S01]  /*23b10*/  LDL.LU R7, [R1+0x330] ;  /* 0x0003300001077983 */ /* 0x000f220000300800 */
[----:B------:R-:W-:Y:S02]  /*23b20*/  IMAD.MOV.U32 R164, RZ, RZ, R196 ;  /* 0x000000ffffa47224 */ /* 0x000fe400078e00c4 */
[----:B------:R-:W-:Y:S01]  /*23b30*/  FADD.FTZ R111, R111, R112 ;  /* 0x000000706f6f7221 */ /* 0x000fe20000010000 */
[----:B------:R-:W-:Y:S01]  /*23b40*/  IMAD.MOV.U32 R196, RZ, RZ, R224 ;  /* 0x000000ffffc47224 */ /* 0x000fe200078e00e0 */
[----:B------:R-:W4:Y:S01]  /*23b50*/  LDL.64 R222, [R1+0x150] ;  /* 0x0001500001de7983 */ /* 0x000f220000100a00 */
[----:B------:R-:W-:Y:S01]  /*23b60*/  FADD.FTZ R115, R109, R115 ;  /* 0x000000736d737221 */ /* 0x000fe20000010000 */
[----:B------:R-:W-:Y:S03]  /*23b70*/  FADD.FTZ R111, R103, R111 ;  /* 0x0000006f676f7221 */ /* 0x000fe60000010000 */
[----:B------:R-:W-:Y:S01]  /*23b80*/  FADD.FTZ R113, R113, R115 ;  /* 0x0000007371717221 */ /* 0x000fe20000010000 */
[----:B------:R-:W4:Y:S01]  /*23b90*/  LDL R237, [R1+0xe8] ;  /* 0x0000e80001ed7983 */ /* 0x000f220000100800 */
[----:B-1----:R-:W-:Y:S03]  /*23ba0*/  IMAD.U32 R6, RZ, RZ, UR23 ;  /* 0x00000017ff067e24 */ /* 0x002fe6000f8e00ff */
[----:B------:R-:W4:Y:S01]  /*23bb0*/  LDL.LU R38, [R1+0xc8] ;  /* 0x0000c80001267983 */ /* 0x000f220000300800 */
[----:B------:R-:W-:Y:S01]  /*23bc0*/  FADD.FTZ R113, R105, R113 ;  /* 0x0000007169717221 */ /* 0x000fe20000010000 */
[----:B--2---:R-:W-:Y:S01]  /*23bd0*/  LOP3.LUT R5, R185, UR27, R6, 0x96, !PT ;  /* 0x0000001bb9057c12 */ /* 0x004fe2000f8e9606 */
[----:B------:R-:W-:Y:S04]  /*23be0*/  FMUL.FTZ R6, R0, R166 ;  /* 0x000000a600067220 */ /* 0x000fe80000410000 */
[----:B------:R-:W-:Y:S04]  /*23bf0*/  IMAD.WIDE.U32 R136, R5, -0x326172a9, RZ ;  /* 0xcd9e8d5705887825 */ /* 0x000fe800078e00ff */
[----:B------:R-:W-:Y:S01]  /*23c00*/  FMUL.FTZ R5, R2, R165 ;  /* 0x000000a502057220 */ /* 0x000fe20000410000 */
[----:B------:R-:W-:Y:S02]  /*23c10*/  PRMT R165, R69, 0x7632, R165 ;  /* 0x0000763245a57816 */ /* 0x000fe400000000a5 */
[----:B------:R-:W-:Y:S05]  /*23c20*/  LOP3.LUT R76, R136, R212, RZ, 0x3c, !PT ;  /* 0x000000d4884c7212 */ /* 0x000fea00078e3cff */
[----:B------:R-:W-:Y:S04]  /*23c30*/  IMAD.WIDE.U32 R76, R76, -0x2daee0ad, RZ ;  /* 0xd2511f534c4c7825 */ /* 0x000fe800078e00ff */
[C---:B---3--:R-:W-:Y:S02]  /*23c40*/  @!P5 HADD2 R17, -R69.reuse.H0_H0, -RZ.H0_H0 ;  /* 0xa00000ff4511d230 */ /* 0x048fe40000000900 */
[C---:B----4-:R-:W-:Y:S03]  /*23c50*/  FFMA.FTZ R78, R2.reuse, R16, R51 ;  /* 0x00000010024e7223 */ /* 0x050fe60000010033 */
[----:B------:R-:W-:Y:S01]  /*23c60*/  PRMT R3, R17, 0x7610, R3 ;  /* 0x0000761011037816 */ /* 0x000fe20000000003 */
[----:B------:R1:W-:Y:S01]  /*23c70*/  @!P5 STL.S16 [R1+0x1ec], R17 ;  /* 0x0001ec110100d387 */ /* 0x0003e20000100600 */
[----:B------:R-:W-:Y:S01]  /*23c80*/  FMUL.FTZ R16, R2, R160 ;  /* 0x000000a002107220 */ /* 0x000fe20000410000 */
[C---:B------:R-:W-:Y:S01]  /*23c90*/  FFMA.FTZ R61, R0.reuse, R7, R49 ;  /* 0x00000007003d7223 */ /* 0x040fe20000010031 */
[----:B------:R-:W-:Y:S01]  /*23ca0*/  @!P5 PRMT R192, R3, 0x5410, RZ ;  /* 0x0000541003c0d816 */ /* 0x000fe200000000ff */
[----:B------:R2:W3:Y:S01]  /*23cb0*/  LDL.S16 R81, [R1+0x1f4] ;  /* 0x0001f40001517983 */ /* 0x0004e20000100600 */
[----:B------:R-:W-:Y:S01]  /*23cc0*/  FMUL.FTZ R7, R0, R167 ;  /* 0x000000a700077220 */ /* 0x000fe20000410000 */
[C---:B------:R-:W-:Y:S01]  /*23cd0*/  F2FP.F16.F32.PACK_AB R0, R45.reuse, R51 ;  /* 0x000000332d00723e */ /* 0x040fe200000000ff */
[----:B------:R-:W-:Y:S01]  /*23ce0*/  FADD.FTZ R45, R45, R78 ;  /* 0x0000004e2d2d7221 */ /* 0x000fe20000010000 */
[----:B------:R-:W4:Y:S01]  /*23cf0*/  LDL.LU.64 R126, [R1+0xf0] ;  /* 0x0000f000017e7983 */ /* 0x000f220000300a00 */
[----:B------:R-:W-:Y:S02]  /*23d00*/  IMAD.MOV.U32 R167, RZ, RZ, R138 ;  /* 0x000000ffffa77224 */ /* 0x000fe400078e008a */
[----:B------:R-:W-:Y:S02]  /*23d10*/  IMAD.MOV.U32 R138, RZ, RZ, R135 ;  /* 0x000000ffff8a7224 */ /* 0x000fe400078e0087 */
[----:B------:R-:W-:Y:S02]  /*23d20*/  IMAD.MOV.U32 R162, RZ, RZ, R167 ;  /* 0x000000ffffa27224 */ /* 0x000fe400078e00a7 */
[----:B------:R-:W-:Y:S01]  /*23d30*/  IMAD.MOV.U32 R114, RZ, RZ, R138 ;  /* 0x000000ffff727224 */ /* 0x000fe200078e008a */
[----:B------:R-:W-:Y:S01]  /*23d40*/  ISETP.GT.U32.AND P5, PT, R38, UR10, PT ;  /* 0x0000000a26007c0c */ /* 0x000fe2000bfa4070 */
[----:B------:R-:W-:Y:S02]  /*23d50*/  IMAD.MOV.U32 R138, RZ, RZ, R124 ;  /* 0x000000ffff8a7224 */ /* 0x000fe400078e007c */
[----:B------:R-:W-:Y:S02]  /*23d60*/  IMAD.MOV.U32 R116, RZ, RZ, R114 ;  /* 0x000000ffff747224 */ /* 0x000fe400078e0072 */
[----:B-1----:R-:W-:Y:S01]  /*23d70*/  FMUL.FTZ R17, R2, R161 ;  /* 0x000000a102117220 */ /* 0x002fe20000410000 */
[----:B------:R-:W-:Y:S01]  /*23d80*/  LOP3.LUT R2, R137, R237, RZ, 0x3c, !PT ;  /* 0x000000ed89027212 */ /* 0x000fe200078e3cff */
[----:B------:R-:W-:Y:S02]  /*23d90*/  IMAD.MOV.U32 R161, RZ, RZ, R164 ;  /* 0x000000ffffa17224 */ /* 0x000fe400078e00a4 */
[----:B------:R-:W-:Y:S02]  /*23da0*/  IMAD.MOV.U32 R164, RZ, RZ, R128 ;  /* 0x000000ffffa47224 */ /* 0x000fe400078e0080 */
[----:B------:R-:W-:Y:S04]  /*23db0*/  IMAD.WIDE.U32 R2, R2, -0x2daee0ad, RZ ;  /* 0xd2511f5302027825 */ /* 0x000fe800078e00ff */
[----:B------:R-:W-:Y:S01]  /*23dc0*/  IMAD.MOV.U32 R128, RZ, RZ, R134 ;  /* 0x000000ffff807224 */ /* 0x000fe200078e0086 */
[----:B------:R-:W-:Y:S01]  /*23dd0*/  LOP3.LUT R77, R2, UR15, R77, 0x96, !PT ;  /* 0x0000000f024d7c12 */ /* 0x000fe2000f8e964d */
[----:B------:R-:W-:Y:S01]  /*23de0*/  IMAD.MOV.U32 R158, RZ, RZ, R164 ;  /* 0x000000ffff9e7224 */ /* 0x000fe200078e00a4 */
[----:B------:R-:W-:Y:S01]  /*23df0*/  F2FP.F16.F32.PACK_AB R2, R43, R49 ;  /* 0x000000312b02723e */ /* 0x000fe200000000ff */
[----:B------:R-:W-:Y:S01]  /*23e00*/  IMAD.MOV.U32 R164, RZ, RZ, R221 ;  /* 0x000000ffffa47224 */ /* 0x000fe200078e00dd */
[----:B------:R-:W-:Y:S01]  /*23e10*/  LOP3.LUT R3, R222, UR16, R3, 0x96, !PT ;  /* 0x00000010de037c12 */ /* 0x000fe2000f8e9603 */
[----:B------:R-:W-:Y:S02]  /*23e20*/  IMAD.MOV.U32 R114, RZ, RZ, R161 ;  /* 0x000000ffff727224 */ /* 0x000fe400078e00a1 */
[----:B------:R-:W-:Y:S02]  /*23e30*/  IMAD.MOV.U32 R161, RZ, RZ, R102 ;  /* 0x000000ffffa17224 */ /* 0x000fe400078e0066 */
[----:B------:R-:W-:Y:S01]  /*23e40*/  IMAD.WIDE.U32 R132, R3, -0x326172a9, RZ ;  /* 0xcd9e8d5703847825 */ /* 0x000fe200078e00ff */
[C---:B------:R-:W-:Y:S04]  /*23e50*/  PRMT R3, R0.reuse, 0x7632, R3 ;  /* 0x0000763200037816 */ /* 0x040fe80000000003 */
[----:B------:R-:W-:Y:S01]  /*23e60*/  PRMT R88, R0, 0x5410, R3 ;  /* 0x0000541000587816 */ /* 0x000fe20000000003 */
[----:B---3--:R-:W-:Y:S01]  /*23e70*/  @P5 HADD2 R81, -R69.H1_H1, -RZ.H0_H0 ;  /* 0xa00000ff45515230 */ /* 0x008fe20000000d00 */
[----:B----4-:R-:W-:Y:S04]  /*23e80*/  LOP3.LUT R78, R126, UR8, R133, 0x96, !PT ;  /* 0x000000087e4e7c12 */ /* 0x010fe8000f8e9685 */
[----:B------:R1:W-:Y:S01]  /*23e90*/  @P5 STL.S16 [R1+0x1f4], R81 ;  /* 0x0001f45101005387 */ /* 0x0003e20000100600 */
[----:B------:R-:W-:Y:S03]  /*23ea0*/  PRMT R80, R81, 0x7610, R80 ;  /* 0x0000761051507816 */ /* 0x000fe60000000050 */
[----:B------:R-:W3:Y:S01]  /*23eb0*/  LDL R66, [R1+0xec] ;  /* 0x0000ec0001427983 */ /* 0x000ee20000100800 */
[----:B------:R-:W-:Y:S01]  /*23ec0*/  @P5 PRMT R165, R80, 0x5410, RZ ;  /* 0x0000541050a55816 */ /* 0x000fe200000000ff */
[----:B------:R-:W-:Y:S01]  /*23ed0*/  IMAD.WIDE.U32 R78, R78, -0x2daee0ad, RZ ;  /* 0xd2511f534e4e7825 */ /* 0x000fe200078e00ff */
[----:B------:R-:W-:Y:S01]  /*23ee0*/  ISETP.LE.U32.AND P5, PT, R208, UR10, PT ;  /* 0x0000000ad0007c0c */ /* 0x000fe2000bfa3070 */
[----:B------:R2:W4:Y:S03]  /*23ef0*/  LDL.S16 R80, [R1+0x204] ;  /* 0x0002040001507983 */ /* 0x0005260000100600 */
[----:B------:R-:W-:Y:S01]  /*23f00*/  LOP3.LUT R79, R76, UR14, R79, 0x96, !PT ;  /* 0x0000000e4c4f7c12 */ /* 0x000fe2000f8e964f */
[----:B------:R-:W-:Y:S04]  /*23f10*/  IMAD.WIDE.U32 R76, R77, -0x326172a9, RZ ;  /* 0xcd9e8d574d4c7825 */ /* 0x000fe800078e00ff */
[----:B-1----:R-:W-:Y:S01]  /*23f20*/  FADD.FTZ R81, R43, R61 ;  /* 0x0000003d2b517221 */ /* 0x002fe20000010000 */
[C---:B------:R-:W-:Y:S01]  /*23f30*/  F2FP.F16.F32.PACK_AB R61, R107.reuse, R103 ;  /* 0x000000676b3d723e */ /* 0x040fe200000000ff */
[----:B------:R2:W2:Y:S01]  /*23f40*/  LDL.S16 R43, [R1+0x200] ;  /* 0x00020000012b7983 */ /* 0x0004a20000100600 */
[----:B------:R-:W-:Y:S02]  /*23f50*/  FADD.FTZ R107, R107, R111 ;  /* 0x0000006f6b6b7221 */ /* 0x000fe40000010000 */
[C---:B------:R-:W-:Y:S01]  /*23f60*/  PRMT R152, R61.reuse, 0x7632, R152 ;  /* 0x000076323d987816 */ /* 0x040fe20000000098 */
[----:B------:R-:W3:Y:S01]  /*23f70*/  LDL.LU R224, [R1+0x94] ;  /* 0x0000940001e07983 */ /* 0x000ee20000300800 */
[----:B------:R-:W-:Y:S03]  /*23f80*/  PRMT R150, R61, 0x7610, R150 ;  /* 0x000076103d967816 */ /* 0x000fe60000000096 */
[----:B------:R-:W3:Y:S01]  /*23f90*/  LDL.LU R71, [R1+0x9c] ;  /* 0x00009c0001477983 */ /* 0x000ee20000300800 */
[----:B----4-:R-:W-:Y:S05]  /*23fa0*/  @!P5 HADD2 R80, -R0.H0_H0, -RZ.H0_H0 ;  /* 0xa00000ff0050d230 */ /* 0x010fea0000000900 */
[----:B------:R-:W-:Y:S01]  /*23fb0*/  PRMT R91, R80, 0x7610, R91 ;  /* 0x00007610505b7816 */ /* 0x000fe2000000005b */
[----:B------:R-:W-:Y:S03]  /*23fc0*/  @!P5 STL.S16 [R1+0x204], R80 ;  /* 0x000204500100d387 */ /* 0x000fe60000100600 */
[----:B------:R-:W-:Y:S05]  /*23fd0*/  @!P5 PRMT R0, R91, 0x5410, RZ ;  /* 0x000054105b00d816 */ /* 0x000fea00000000ff */
[----:B------:R1:W-:Y:S01]  /*23fe0*/  STG.E.U16 desc[UR24][R130.64], R0 ;  /* 0x0000000082007986 */ /* 0x0003e2000c101518 */
[----:B--2---:R-:W-:Y:S05]  /*23ff0*/  @!P0 HADD2 R43, -R3.H0_H0, -RZ.H0_H0 ;  /* 0xa00000ff032b8230 */ /* 0x004fea0000000900 */
[----:B------:R-:W-:Y:S01]  /*24000*/  PRMT R110, R43, 0x7610, R110 ;  /* 0x000076102b6e7816 */ /* 0x000fe2000000006e */
[----:B------:R2:W-:Y:S03]  /*24010*/  @!P0 STL.S16 [R1+0x200], R43 ;  /* 0x0002002b01008387 */ /* 0x0005e60000100600 */
[----:B------:R-:W-:Y:S01]  /*24020*/  @!P0 PRMT R3, R110, 0x5410, RZ ;  /* 0x000054106e038816 */ /* 0x000fe200000000ff */
[----:B------:R4:W4:Y:S01]  /*24030*/  LDL.S16 R108, [R1+0x1fc] ;  /* 0x0001fc00016c7983 */ /* 0x0009220000100600 */
[----:B------:R-:W-:Y:S01]  /*24040*/  ISETP.LE.U32.AND P0, PT, R205, UR10, PT ;  /* 0x0000000acd007c0c */ /* 0x000fe2000bf03070 */
[----:B------:R-:W-:Y:S02]  /*24050*/  IMAD.MOV.U32 R110, RZ, RZ, R36 ;  /* 0x000000ffff6e7224 */ /* 0x000fe400078e0024 */
[----:B------:R3:W4:Y:S04]  /*24060*/  LDL.S16 R91, [R1+0x1f8] ;  /* 0x0001f800015b7983 */ /* 0x0007280000100600 */
[----:B------:R3:W-:Y:S01]  /*24070*/  STG.E.U16 desc[UR24][R130.64+0x2], R3 ;  /* 0x0000020382007986 */ /* 0x0007e2000c101518 */
[----:B-1----:R-:W-:Y:S01]  /*24080*/  PRMT R0, R2, 0x7632, R0 ;  /* 0x0000763202007816 */ /* 0x002fe20000000000 */
[--C-:B--2---:R-:W-:Y:S01]  /*24090*/  FADD.FTZ R43, R47, R45.reuse ;  /* 0x0000002d2f2b7221 */ /* 0x104fe20000010000 */
[----:B------:R-:W-:Y:S01]  /*240a0*/  PRMT R45, R173, 0x7632, R45 ;  /* 0x00007632ad2d7816 */ /* 0x000fe2000000002d */
[----:B------:R-:W-:Y:S01]  /*240b0*/  IMAD.MOV.U32 R173, RZ, RZ, R125 ;  /* 0x000000ffffad7224 */ /* 0x000fe200078e007d */
[C---:B------:R-:W-:Y:S01]  /*240c0*/  F2FP.F16.F32.PACK_AB R47, R41.reuse, R47 ;  /* 0x0000002f292f723e */ /* 0x040fe200000000ff */
[----:B------:R-:W-:Y:S01]  /*240d0*/  FADD.FTZ R80, R41, R43 ;  /* 0x0000002b29507221 */ /* 0x000fe20000010000 */
[----:B------:R-:W-:Y:S01]  /*240e0*/  LOP3.LUT R204, R45, 0xff, RZ, 0xc0, !PT ;  /* 0x000000ff2dcc7812 */ /* 0x000fe200078ec0ff */
[----:B------:R1:W-:Y:S01]  /*240f0*/  MUFU.EX2 R41, R84 ;  /* 0x0000005400297308 */ /* 0x0003e20000000800 */
[----:B------:R-:W-:Y:S02]  /*24100*/  LOP3.LUT R43, R132, UR6, R77, 0x96, !PT ;  /* 0x00000006842b7c12 */ /* 0x000fe4000f8e964d */
[----:B------:R-:W-:Y:S02]  /*24110*/  ISETP.LE.U32.AND P5, PT, R204, UR10, PT ;  /* 0x0000000acc007c0c */ /* 0x000fe4000bfa3070 */
[C---:B------:R-:W-:Y:S01]  /*24120*/  F2FP.F16.F32.PACK_AB R77, R104.reuse, R105 ;  /* 0x00000069684d723e */ /* 0x040fe200000000ff */
[----:B------:R-:W-:Y:S04]  /*24130*/  IMAD.WIDE.U32 R134, R43, -0x2daee0ad, RZ ;  /* 0xd2511f532b867825 */ /* 0x000fe800078e00ff */
[----:B------:R-:W-:Y:S01]  /*24140*/  FADD.FTZ R104, R104, R113 ;  /* 0x0000007168687221 */ /* 0x000fe20000010000 */
[----:B------:R-:W2:Y:S01]  /*24150*/  MUFU.EX2 R45, R83 ;  /* 0x00000053002d7308 */ /* 0x000ea20000000800 */
[----:B---3--:R-:W-:Y:S02]  /*24160*/  LOP3.LUT R3, R137, R66, RZ, 0x3c, !PT ;  /* 0x0000004289037212 */ /* 0x008fe400078e3cff */
[----:B------:R-:W-:Y:S01]  /*24170*/  PRMT R145, R77, 0x7632, R145 ;  /* 0x000076324d917816 */ /* 0x000fe20000000091 */
[----:B------:R-:W-:Y:S01]  /*24180*/  FADD.FTZ R104, R99, R104 ;  /* 0x0000006863687221 */ /* 0x000fe20000010000 */
[----:B------:R-:W-:Y:S01]  /*24190*/  PRMT R143, R77, 0x7610, R143 ;  /* 0x000076104d8f7816 */ /* 0x000fe2000000008f */
[----:B------:R-:W-:Y:S04]  /*241a0*/  IMAD.WIDE.U32 R102, R3, -0x2daee0ad, RZ ;  /* 0xd2511f5303667825 */ /* 0x000fe800078e00ff */
[----:B------:R3:W2:Y:S01]  /*241b0*/  MUFU.EX2 R43, R85 ;  /* 0x00000055002b7308 */ /* 0x0006a20000000800 */
[----:B-1----:R-:W-:Y:S01]  /*241c0*/  LOP3.LUT R84, R78, UR13, R135, 0x96, !PT ;  /* 0x0000000d4e547c12 */ /* 0x002fe2000f8e9687 */
[----:B------:R-:W-:Y:S05]  /*241d0*/  IMAD.WIDE.U32 R78, R79, -0x326172a9, RZ ;  /* 0xcd9e8d574f4e7825 */ /* 0x000fea00078e00ff */
[----:B------:R-:W-:Y:S02]  /*241e0*/  LOP3.LUT R167, R76, UR7, R79, 0x96, !PT ;  /* 0x000000074ca77c12 */ /* 0x000fe4000f8e964f */
[----:B------:R-:W-:Y:S01]  /*241f0*/  F2FP.F16.F32.PACK_AB R76, R100, R101 ;  /* 0x00000065644c723e */ /* 0x000fe200000000ff */
[----:B------:R-:W-:Y:S03]  /*24200*/  FADD.FTZ R101, R101, R107 ;  /* 0x0000006b65657221 */ /* 0x000fe60000010000 */
[----:B------:R-:W-:Y:S01]  /*24210*/  PRMT R147, R76, 0x7610, R147 ;  /* 0x000076104c937816 */ /* 0x000fe20000000093 */
[----:B------:R-:W-:Y:S01]  /*24220*/  FADD.FTZ R100, R100, R101 ;  /* 0x0000006564647221 */ /* 0x000fe20000010000 */
[----:B------:R-:W-:Y:S01]  /*24230*/  PRMT R142, R76, 0x7632, R142 ;  /* 0x000076324c8e7816 */ /* 0x000fe2000000008e */
[----:B---3--:R-:W-:Y:S04]  /*24240*/  IMAD.WIDE.U32 R84, R84, -0x326172a9, RZ ;  /* 0xcd9e8d5754547825 */ /* 0x008fe800078e00ff */
[----:B------:R-:W-:Y:S01]  /*24250*/  FADD.FTZ R100, R97, R100 ;  /* 0x0000006461647221 */ /* 0x000fe20000010000 */
[----:B------:R-:W-:Y:S02]  /*24260*/  LOP3.LUT R117, R78, UR9, R85, 0x96, !PT ;  /* 0x000000094e757c12 */ /* 0x000fe4000f8e9655 */
[----:B------:R-:W-:Y:S01]  /*24270*/  F2FP.F16.F32.PACK_AB R78, R98, R99 ;  /* 0x00000063624e723e */ /* 0x000fe200000000ff */
[----:B------:R1:W-:Y:S03]  /*24280*/  MUFU.EX2 R85, R183 ;  /* 0x000000b700557308 */ /* 0x0003e60000000800 */
[C---:B------:R-:W-:Y:S02]  /*24290*/  PRMT R146, R78.reuse, 0x7610, R146 ;  /* 0x000076104e927816 */ /* 0x040fe40000000092 */
[----:B------:R-:W-:Y:S01]  /*242a0*/  PRMT R151, R78, 0x7632, R151 ;  /* 0x000076324e977816 */ /* 0x000fe20000000097 */
[----:B-1----:R-:W-:Y:S02]  /*242b0*/  IMAD.MOV.U32 R183, RZ, RZ, R116 ;  /* 0x000000ffffb77224 */ /* 0x002fe400078e0074 */
[----:B----4-:R-:W-:Y:S02]  /*242c0*/  @!P5 HADD2 R108, -R2.H0_H0, -RZ.H0_H0 ;  /* 0xa00000ff026cd230 */ /* 0x010fe40000000900 */
[----:B------:R-:W-:Y:S03]  /*242d0*/  @!P0 HADD2 R91, -R0.H0_H0, -RZ.H0_H0 ;  /* 0xa00000ff005b8230 */ /* 0x000fe60000000900 */
[----:B------:R1:W-:Y:S01]  /*242e0*/  @!P5 STL.S16 [R1+0x1fc], R108 ;  /* 0x0001fc6c0100d387 */ /* 0x0003e20000100600 */
[----:B------:R-:W-:Y:S03]  /*242f0*/  PRMT R51, R108, 0x7610, R51 ;  /* 0x000076106c337816 */ /* 0x000fe60000000033 */
[----:B------:R3:W-:Y:S01]  /*24300*/  @!P0 STL.S16 [R1+0x1f8], R91 ;  /* 0x0001f85b01008387 */ /* 0x0007e20000100600 */
[----:B------:R-:W-:Y:S03]  /*24310*/  PRMT R49, R91, 0x7610, R49 ;  /* 0x000076105b317816 */ /* 0x000fe60000000031 */
[----:B------:R4:W4:Y:S04]  /*24320*/  LDL.S16 R133, [R1+0x20c] ;  /* 0x00020c0001857983 */ /* 0x0009280000100600 */
[----:B------:R2:W4:Y:S04]  /*24330*/  LDL.S16 R132, [R1+0x208] ;  /* 0x0002080001847983 */ /* 0x0005280000100600 */
[----:B------:R-:W4:Y:S06]  /*24340*/  LDL.64 R124, [R1+0x318] ;  /* 0x00031800017c7983 */ /* 0x000f2c0000100a00 */
[----:B------:R-:W4:Y:S01]  /*24350*/  LDL.64 R36, [R1+0x100] ;  /* 0x0001000001247983 */ /* 0x000f220000100a00 */
[----:B-1----:R-:W-:Y:S01]  /*24360*/  IMAD.MOV.U32 R108, RZ, RZ, R225 ;  /* 0x000000ffff6c7224 */ /* 0x002fe200078e00e1 */
[----:B------:R-:W-:Y:S02]  /*24370*/  LOP3.LUT R225, R174, 0xff, RZ, 0xc0, !PT ;  /* 0x000000ffaee17812 */ /* 0x000fe400078ec0ff */
[----:B---3--:R-:W-:Y:S02]  /*24380*/  PRMT R91, R2, 0x5410, R0 ;  /* 0x00005410025b7816 */ /* 0x008fe40000000000 */
[----:B------:R-:W-:Y:S02]  /*24390*/  @!P5 PRMT R2, R51, 0x5410, RZ ;  /* 0x000054103302d816 */ /* 0x000fe400000000ff */
[----:B------:R-:W-:Y:S01]  /*243a0*/  @!P0 PRMT R0, R49, 0x5410, RZ ;  /* 0x0000541031008816 */ /* 0x000fe200000000ff */
[----:B------:R1:W3:Y:S01]  /*243b0*/  MUFU.EX2 R51, R86 ;  /* 0x0000005600337308 */ /* 0x0002e20000000800 */
[----:B------:R-:W-:Y:S01]  /*243c0*/  ISETP.GT.U32.AND P5, PT, R71, UR10, PT ;  /* 0x0000000a47007c0c */ /* 0x000fe2000bfa4070 */
[----:B------:R2:W-:Y:S01]  /*243d0*/  STG.E.U16 desc[UR24][R170.64], R2 ;  /* 0x00000002aa007986 */ /* 0x0005e2000c101518 */
[----:B------:R-:W-:Y:S03]  /*243e0*/  ISETP.GT.U32.AND P0, PT, R224, UR10, PT ;  /* 0x0000000ae0007c0c */ /* 0x000fe6000bf04070 */
[----:B------:R3:W-:Y:S04]  /*243f0*/  STG.E.U16 desc[UR24][R170.64+0x2], R0 ;  /* 0x00000200aa007986 */ /* 0x0007e8000c101518 */
[----:B------:R2:W4:Y:S01]  /*24400*/  MUFU.EX2 R49, R179 ;  /* 0x000000b300317308 */ /* 0x0005220000000800 */
[----:B-1----:R-:W-:Y:S02]  /*24410*/  IMAD.MOV.U32 R86, RZ, RZ, R173 ;  /* 0x000000ffff567224 */ /* 0x002fe400078e00ad */
[----:B------:R-:W-:Y:S02]  /*24420*/  IMAD.MOV.U32 R173, RZ, RZ, R129 ;  /* 0x000000ffffad7224 */ /* 0x000fe400078e0081 */
[----:B------:R-:W-:Y:S01]  /*24430*/  IMAD.MOV.U32 R129, RZ, RZ, R196 ;  /* 0x000000ffff817224 */ /* 0x000fe200078e00c4 */
[----:B------:R-:W-:Y:S01]  /*24440*/  LOP3.LUT R196, R227, 0xff, RZ, 0xc0, !PT ;  /* 0x000000ffe3c47812 */ /* 0x000fe200078ec0ff */
[----:B------:R-:W-:Y:S02]  /*24450*/  IMAD.MOV.U32 R116, RZ, RZ, R86 ;  /* 0x000000ffff747224 */ /* 0x000fe400078e0056 */
[----:B--2---:R-:W-:Y:S02]  /*24460*/  IMAD.MOV.U32 R179, RZ, RZ, R110 ;  /* 0x000000ffffb37224 */ /* 0x004fe400078e006e */
[----:B------:R-:W-:Y:S01]  /*24470*/  IMAD.MOV.U32 R110, RZ, RZ, R246 ;  /* 0x000000ffff6e7224 */ /* 0x000fe200078e00f6 */
[----:B------:R-:W-:Y:S01]  /*24480*/  SHF.R.U32.HI R246, RZ, 0x18, R174 ;  /* 0x00000018fff67819 */ /* 0x000fe200000116ae */
[----:B------:R-:W-:Y:S01]  /*24490*/  IMAD.MOV.U32 R112, RZ, RZ, R179 ;  /* 0x000000ffff707224 */ /* 0x000fe200078e00b3 */
[----:B------:R-:W-:Y:S01]  /*244a0*/  LOP3.LUT R2, R136, R232, RZ, 0x3c, !PT ;  /* 0x000000e888027212 */ /* 0x000fe200078e3cff */
[----:B------:R-:W-:Y:S01]  /*244b0*/  IMAD.MOV.U32 R136, RZ, RZ, R108 ;  /* 0x000000ffff887224 */ /* 0x000fe200078e006c */
[----:B------:R-:W-:Y:S01]  /*244c0*/  ISETP.LE.U32.AND P2, PT, R246, UR10, PT ;  /* 0x0000000af6007c0c */ /* 0x000fe2000bf43070 */
[----:B---3--:R-:W-:Y:S01]  /*244d0*/  IMAD.MOV.U32 R171, RZ, RZ, R162 ;  /* 0x000000ffffab7224 */ /* 0x008fe200078e00a2 */
[----:B------:R-:W-:Y:S01]  /*244e0*/  PRMT R0, R174, 0x7632, R0 ;  /* 0x00007632ae007816 */ /* 0x000fe20000000000 */
[----:B------:R-:W-:Y:S02]  /*244f0*/  IMAD.MOV.U32 R162, RZ, RZ, R106 ;  /* 0x000000ffffa27224 */ /* 0x000fe400078e006a */
[----:B------:R-:W-:Y:S01]  /*24500*/  IMAD.MOV.U32 R170, RZ, RZ, R158 ;  /* 0x000000ffffaa7224 */ /* 0x000fe200078e009e */
[----:B------:R-:W-:Y:S01]  /*24510*/  LOP3.LUT R221, R0, 0xff, RZ, 0xc0, !PT ;  /* 0x000000ff00dd7812 */ /* 0x000fe200078ec0ff */
[----:B------:R-:W-:Y:S02]  /*24520*/  IMAD.MOV.U32 R158, RZ, RZ, R39 ;  /* 0x000000ffff9e7224 */ /* 0x000fe400078e0027 */
[----:B------:R-:W-:Y:S01]  /*24530*/  FADD.FTZ R0, R45, R81 ;  /* 0x000000512d007221 */ /* 0x000fe20000010000 */
[C---:B------:R-:W-:Y:S01]  /*24540*/  F2FP.F16.F32.PACK_AB R45, R41.reuse, R45 ;  /* 0x0000002d292d723e */ /* 0x040fe200000000ff */
[----:B------:R-:W-:Y:S04]  /*24550*/  IMAD.WIDE.U32 R2, R2, -0x2daee0ad, RZ ;  /* 0xd2511f5302027825 */ /* 0x000fe800078e00ff */
[----:B------:R-:W-:Y:S01]  /*24560*/  FADD.FTZ R41, R41, R0 ;  /* 0x0000000029297221 */ /* 0x000fe20000010000 */
[----:B------:R-:W-:Y:S01]  /*24570*/  IMAD.MOV.U32 R179, RZ, RZ, R136 ;  /* 0x000000ffffb37224 */ /* 0x000fe200078e0088 */
[----:B------:R-:W-:Y:S01]  /*24580*/  LOP3.LUT R102, R102, UR15, R3, 0x96, !PT ;  /* 0x0000000f66667c12 */ /* 0x000fe2000f8e9603 */
[----:B------:R-:W-:Y:S01]  /*24590*/  FADD.FTZ R3, R43, R80 ;  /* 0x000000502b037221 */ /* 0x000fe20000010000 */
[----:B------:R-:W-:Y:S01]  /*245a0*/  IMAD.MOV.U32 R136, RZ, RZ, R110 ;  /* 0x000000ffff887224 */ /* 0x000fe200078e006e */
[----:B------:R-:W-:Y:S01]  /*245b0*/  F2FP.F16.F32.PACK_AB R43, R180, R43 ;  /* 0x0000002bb42b723e */ /* 0x000fe200000000ff */
[----:B------:R-:W-:Y:S01]  /*245c0*/  MUFU.EX2 R110, R203 ;  /* 0x000000cb006e7308 */ /* 0x000fe20000000800 */
[C---:B----4-:R-:W-:Y:S02]  /*245d0*/  @P5 HADD2 R133, -R61.reuse.H0_H0, -RZ.H0_H0 ;  /* 0xa00000ff3d855230 */ /* 0x050fe40000000900 */
[----:B------:R-:W-:Y:S03]  /*245e0*/  @P0 HADD2 R132, -R61.H1_H1, -RZ.H0_H0 ;  /* 0xa00000ff3d840230 */ /* 0x000fe60000000d00 */
[----:B------:R-:W-:Y:S01]  /*245f0*/  @P5 STL.S16 [R1+0x20c], R133 ;  /* 0x00020c8501005387 */ /* 0x000fe20000100600 */
[----:B------:R-:W-:Y:S02]  /*24600*/  PRMT R83, R133, 0x7610, R83 ;  /* 0x0000761085537816 */ /* 0x000fe40000000053 */
[----:B------:R-:W-:Y:S01]  /*24610*/  LOP3.LUT R0, R124, UR16, R103, 0x96, !PT ;  /* 0x000000107c007c12 */ /* 0x000fe2000f8e9667 */
[----:B------:R1:W-:Y:S01]  /*24620*/  @P0 STL.S16 [R1+0x208], R132 ;  /* 0x0002088401000387 */ /* 0x0003e20000100600 */
[----:B------:R-:W-:Y:S02]  /*24630*/  PRMT R79, R132, 0x7610, R79 ;  /* 0x00007610844f7816 */ /* 0x000fe4000000004f */
[----:B------:R-:W-:Y:S01]  /*24640*/  @P5 PRMT R150, R83, 0x5410, RZ ;  /* 0x0000541053965816 */ /* 0x000fe200000000ff */
[----:B------:R2:W3:Y:S01]  /*24650*/  LDL.S16 R108, [R1+0x218] ;  /* 0x00021800016c7983 */ /* 0x0004e20000100600 */
[----:B------:R-:W-:Y:S01]  /*24660*/  @P0 PRMT R152, R79, 0x5410, RZ ;  /* 0x000054104f980816 */ /* 0x000fe200000000ff */
[----:B------:R4:W2:Y:S01]  /*24670*/  MUFU.EX2 R83, R193 ;  /* 0x000000c100537308 */ /* 0x0008a20000000800 */
[----:B------:R-:W-:Y:S01]  /*24680*/  ISETP.LE.U32.AND P5, PT, R225, UR10, PT ;  /* 0x0000000ae1007c0c */ /* 0x000fe2000bfa3070 */
[----:B------:R2:W2:Y:S01]  /*24690*/  LDL.S16 R106, [R1+0x214] ;  /* 0x00021400016a7983 */ /* 0x0004a20000100600 */
[----:B------:R-:W-:Y:S03]  /*246a0*/  ISETP.LE.U32.AND P0, PT, R221, UR10, PT ;  /* 0x0000000add007c0c */ /* 0x000fe6000bf03070 */
[----:B------:R2:W2:Y:S04]  /*246b0*/  LDL.S16 R79, [R1+0x210] ;  /* 0x00021000014f7983 */ /* 0x0004a80000100600 */
[----:B------:R-:W2:Y:S01]  /*246c0*/  LDL.LU R39, [R1+0xcc] ;  /* 0x0000cc0001277983 */ /* 0x000ea20000300800 */
[----:B----4-:R-:W-:Y:S02]  /*246d0*/  IMAD.MOV.U32 R193, RZ, RZ, R187 ;  /* 0x000000ffffc17224 */ /* 0x010fe400078e00bb */
[----:B-1----:R-:W-:Y:S04]  /*246e0*/  IMAD.WIDE.U32 R132, R0, -0x326172a9, RZ ;  /* 0xcd9e8d5700847825 */ /* 0x002fe800078e00ff */
[----:B------:R-:W-:Y:S01]  /*246f0*/  FADD.FTZ R0, R51, R41 ;  /* 0x0000002933007221 */ /* 0x000fe20000010000 */
[----:B------:R-:W-:Y:S02]  /*24700*/  F2FP.F16.F32.PACK_AB R41, R49, R51 ;  /* 0x000000333129723e */ /* 0x000fe400000000ff */
[----:B------:R-:W-:Y:S05]  /*24710*/  LOP3.LUT R80, R36, UR8, R133, 0x96, !PT ;  /* 0x0000000824507c12 */ /* 0x000fea000f8e9685 */
[----:B------:R-:W-:Y:S04]  /*24720*/  IMAD.WIDE.U32 R80, R80, -0x2daee0ad, RZ ;  /* 0xd2511f5350507825 */ /* 0x000fe800078e00ff */
[C---:B---3--:R-:W-:Y:S02]  /*24730*/  @!P5 HADD2 R108, -R77.reuse.H0_H0, -RZ.H0_H0 ;  /* 0xa00000ff4d6cd230 */ /* 0x048fe40000000900 */
[----:B--2---:R-:W-:Y:S03]  /*24740*/  @!P4 HADD2 R106, -R77.H1_H1, -RZ.H0_H0 ;  /* 0xa00000ff4d6ac230 */ /* 0x004fe60000000d00 */
[----:B------:R-:W-:Y:S01]  /*24750*/  PRMT R109, R108, 0x7610, R109 ;  /* 0x000076106c6d7816 */ /* 0x000fe2000000006d */
[----:B------:R1:W-:Y:S01]  /*24760*/  @!P5 STL.S16 [R1+0x218], R108 ;  /* 0x0002186c0100d387 */ /* 0x0003e20000100600 */
[C---:B------:R-:W-:Y:S01]  /*24770*/  @!P0 HADD2 R79, -R76.reuse.H0_H0, -RZ.H0_H0 ;  /* 0xa00000ff4c4f8230 */ /* 0x040fe20000000900 */
[----:B------:R-:W-:Y:S02]  /*24780*/  PRMT R72, R106, 0x7610, R72 ;  /* 0x000076106a487816 */ /* 0x000fe40000000048 */
[----:B------:R2:W-:Y:S01]  /*24790*/  @!P4 STL.S16 [R1+0x214], R106 ;  /* 0x0002146a0100c387 */ /* 0x0005e20000100600 */
[----:B------:R-:W-:Y:S02]  /*247a0*/  @!P5 PRMT R143, R109, 0x5410, RZ ;  /* 0x000054106d8fd816 */ /* 0x000fe400000000ff */
[----:B------:R-:W-:Y:S01]  /*247b0*/  @!P4 PRMT R145, R72, 0x5410, RZ ;  /* 0x000054104891c816 */ /* 0x000fe200000000ff */
[----:B------:R3:W-:Y:S01]  /*247c0*/  @!P0 STL.S16 [R1+0x210], R79 ;  /* 0x0002104f01008387 */ /* 0x0007e20000100600 */
[----:B------:R-:W-:Y:S02]  /*247d0*/  PRMT R103, R79, 0x7610, R103 ;  /* 0x000076104f677816 */ /* 0x000fe40000000067 */
[----:B------:R-:W-:Y:S01]  /*247e0*/  ISETP.LE.U32.AND P5, PT, R196, UR10, PT ;  /* 0x0000000ac4007c0c */ /* 0x000fe2000bfa3070 */
[----:B------:R-:W4:Y:S01]  /*247f0*/  LDL.LU R227, [R1+0x3f0] ;  /* 0x0003f00001e37983 */ /* 0x000f220000300800 */
[----:B------:R-:W-:Y:S01]  /*24800*/  @!P0 PRMT R147, R103, 0x5410, RZ ;  /* 0x0000541067938816 */ /* 0x000fe200000000ff */
[----:B------:R-:W-:Y:S01]  /*24810*/  IMAD.WIDE.U32 R102, R102, -0x326172a9, RZ ;  /* 0xcd9e8d5766667825 */ /* 0x000fe200078e00ff */
[----:B------:R-:W-:Y:S01]  /*24820*/  ISETP.GT.U32.AND P0, PT, R39, UR10, PT ;  /* 0x0000000a27007c0c */ /* 0x000fe2000bf04070 */
[----:B------:R-:W4:Y:S01]  /*24830*/  LDL.LU R72, [R1+0x90] ;  /* 0x0000900001487983 */ /* 0x000f220000300800 */
[----:B------:R-:W-:Y:S02]  /*24840*/  LOP3.LUT R109, R2, UR14, R81, 0x96, !PT ;  /* 0x0000000e026d7c12 */ /* 0x000fe4000f8e9651 */
[----:B------:R-:W-:Y:S01]  /*24850*/  F2FP.F16.F32.PACK_AB R2, R83, R85 ;  /* 0x000000555302723e */ /* 0x000fe200000000ff */
[----:B------:R4:W4:Y:S01]  /*24860*/  LDL.S16 R51, [R1+0x224] ;  /* 0x0002240001337983 */ /* 0x0009220000100600 */
[----:B------:R-:W-:Y:S02]  /*24870*/  ISETP.GT.U32.AND P4, PT, R191, UR10, PT ;  /* 0x0000000abf007c0c */ /* 0x000fe4000bf84070 */
[----:B------:R-:W-:Y:S01]  /*24880*/  LOP3.LUT R86, R132, UR6, R103, 0x96, !PT ;  /* 0x0000000684567c12 */ /* 0x000fe2000f8e9667 */
[----:B------:R4:W4:Y:S01]  /*24890*/  LDL.S16 R187, [R1+0x21c] ;  /* 0x00021c0001bb7983 */ /* 0x0009220000100600 */
[----:B-1----:R-:W-:Y:S01]  /*248a0*/  FADD.FTZ R108, R180, R3 ;  /* 0x00000003b46c7221 */ /* 0x002fe20000010000 */
[----:B------:R-:W-:Y:S02]  /*248b0*/  MUFU.EX2 R103, R229 ;  /* 0x000000e500677308 */ /* 0x000fe40000000800 */
[----:B------:R-:W-:Y:S04]  /*248c0*/  IMAD.WIDE.U32 R132, R86, -0x2daee0ad, RZ ;  /* 0xd2511f5356847825 */ /* 0x000fe800078e00ff */
[----:B--2---:R-:W-:Y:S02]  /*248d0*/  FADD.FTZ R106, R49, R0 ;  /* 0x00000000316a7221 */ /* 0x004fe40000010000 */
[----:B------:R1:W2:Y:S02]  /*248e0*/  LDL.S16 R0, [R1+0x220] ;  /* 0x0002200001007983 */ /* 0x0002a40000100600 */
[----:B------:R-:W-:Y:S01]  /*248f0*/  FADD.FTZ R81, R182, R106 ;  /* 0x0000006ab6517221 */ /* 0x000fe20000010000 */
[----:B---3--:R-:W3:Y:S10]  /*24900*/  MUFU.EX2 R79, R190 ;  /* 0x000000be004f7308 */ /* 0x008ef40000000800 */
[----:B------:R-:W1:Y:S10]  /*24910*/  MUFU.EX2 R3, R194 ;  /* 0x000000c200037308 */ /* 0x000e740000000800 */
[----:B------:R-:W2:Y:S01]  /*24920*/  MUFU.EX2 R49, R198 ;  /* 0x000000c600317308 */ /* 0x000ea20000000800 */
[----:B---3--:R-:W-:Y:S01]  /*24930*/  FADD.FTZ R81, R79, R81 ;  /* 0x000000514f517221 */ /* 0x008fe20000010000 */
[----:B------:R-:W-:Y:S02]  /*24940*/  IMAD.MOV.U32 R190, RZ, RZ, R129 ;  /* 0x000000ffffbe7224 */ /* 0x000fe400078e0081 */
[----:B------:R-:W-:Y:S01]  /*24950*/  IMAD.MOV.U32 R129, RZ, RZ, R230 ;  /* 0x000000ffff817224 */ /* 0x000fe200078e00e6 */
[----:B------:R-:W-:Y:S05]  /*24960*/  LOP3.LUT R230, R202, 0xff, RZ, 0xc0, !PT ;  /* 0x000000ffcae67812 */ /* 0x000fea00078ec0ff */
[----:B------:R3:W-:Y:S01]  /*24970*/  MUFU.EX2 R86, R243 ;  /* 0x000000f300567308 */ /* 0x0007e20000000800 */
[----:B-1----:R-:W-:Y:S01]  /*24980*/  FADD.FTZ R81, R3, R81 ;  /* 0x0000005103517221 */ /* 0x002fe20000010000 */
[----:B---3--:R-:W-:Y:S02]  /*24990*/  SHF.R.U32.HI R243, RZ, 0x18, R172 ;  /* 0x00000018fff37819 */ /* 0x008fe400000116ac */
[----:B----4-:R-:W-:Y:S01]  /*249a0*/  LOP3.LUT R227, R227, 0xffffefff, RZ, 0xc0, !PT ;  /* 0xffffefffe3e37812 */ /* 0x010fe200078ec0ff */
[----:B------:R-:W-:Y:S02]  /*249b0*/  @!P2 HADD2 R51, -R76.H1_H1, -RZ.H0_H0 ;  /* 0xa00000ff4c33a230 */ /* 0x000fe40000000d00 */
[C---:B------:R-:W-:Y:S03]  /*249c0*/  @P0 HADD2 R187, -R78.reuse.H1_H1, -RZ.H0_H0 ;  /* 0xa00000ff4ebb0230 */ /* 0x040fe60000000d00 */
[----:B------:R-:W-:Y:S01]  /*249d0*/  PRMT R111, R51, 0x7610, R111 ;  /* 0x00007610336f7816 */ /* 0x000fe2000000006f */
[----:B------:R1:W-:Y:S01]  /*249e0*/  @!P2 STL.S16 [R1+0x224], R51 ;  /* 0x000224330100a387 */ /* 0x0003e20000100600 */
[----:B------:R-:W-:Y:S02]  /*249f0*/  PRMT R105, R187, 0x7610, R105 ;  /* 0x00007610bb697816 */ /* 0x000fe40000000069 */
[----:B------:R-:W-:Y:S01]  /*24a00*/  @!P2 PRMT R142, R111, 0x5410, RZ ;  /* 0x000054106f8ea816 */ /* 0x000fe200000000ff */
[----:B--2---:R-:W-:Y:S01]  /*24a10*/  @!P5 HADD2 R0, -R78.H0_H0, -RZ.H0_H0 ;  /* 0xa00000ff4e00d230 */ /* 0x004fe20000000900 */
[----:B------:R-:W-:Y:S01]  /*24a20*/  @P0 PRMT R151, R105, 0x5410, RZ ;  /* 0x0000541069970816 */ /* 0x000fe200000000ff */
[----:B------:R-:W-:Y:S01]  /*24a30*/  MUFU.EX2 R111, R199 ;  /* 0x000000c7006f7308 */ /* 0x000fe20000000800 */
[----:B------:R-:W-:Y:S02]  /*24a40*/  LOP3.LUT R105, R80, UR13, R133, 0x96, !PT ;  /* 0x0000000d50697c12 */ /* 0x000fe4000f8e9685 */
[----:B------:R2:W-:Y:S01]  /*24a50*/  @!P5 STL.S16 [R1+0x220], R0 ;  /* 0x000220000100d387 */ /* 0x0005e20000100600 */
[----:B------:R-:W-:Y:S02]  /*24a60*/  PRMT R107, R0, 0x7610, R107 ;  /* 0x00007610006b7816 */ /* 0x000fe4000000006b */
[----:B------:R-:W-:Y:S01]  /*24a70*/  F2FP.F16.F32.PACK_AB R80, R93, R94 ;  /* 0x0000005e5d50723e */ /* 0x000fe200000000ff */
[----:B------:R3:W-:Y:S01]  /*24a80*/  @P0 STL.S16 [R1+0x21c], R187 ;  /* 0x00021cbb01000387 */ /* 0x0007e20000100600 */
[----:B------:R-:W-:Y:S02]  /*24a90*/  @!P5 PRMT R146, R107, 0x5410, RZ ;  /* 0x000054106b92d816 */ /* 0x000fe400000000ff */
[----:B------:R-:W-:Y:S01]  /*24aa0*/  ISETP.GT.U32.AND P5, PT, R72, UR10, PT ;  /* 0x0000000a48007c0c */ /* 0x000fe2000bfa4070 */
[----:B------:R4:W4:Y:S01]  /*24ab0*/  LDL.S16 R106, [R1+0x238] ;  /* 0x00023800016a7983 */ /* 0x0009220000100600 */
[C---:B------:R-:W-:Y:S02]  /*24ac0*/  PRMT R154, R80.reuse, 0x7610, R154 ;  /* 0x00007610509a7816 */ /* 0x040fe4000000009a */
[----:B------:R-:W-:Y:S01]  /*24ad0*/  PRMT R144, R80, 0x7632, R144 ;  /* 0x0000763250907816 */ /* 0x000fe20000000090 */
[----:B------:R4:W4:Y:S01]  /*24ae0*/  LDL.S16 R101, [R1+0x230] ;  /* 0x0002300001657983 */ /* 0x0009220000100600 */
[----:B-1----:R-:W-:Y:S03]  /*24af0*/  FADD.FTZ R51, R85, R108 ;  /* 0x0000006c55337221 */ /* 0x002fe60000010000 */
[----:B------:R1:W4:Y:S01]  /*24b00*/  LDL.S16 R85, [R1+0x234] ;  /* 0x0002340001557983 */ /* 0x0003220000100600 */
[----:B------:R-:W-:Y:S01]  /*24b10*/  FADD.FTZ R83, R83, R51 ;  /* 0x0000003353537221 */ /* 0x000fe20000010000 */
[----:B------:R-:W-:Y:S02]  /*24b20*/  F2FP.F16.F32.PACK_AB R51, R79, R182 ;  /* 0x000000b64f33723e */ /* 0x000fe400000000ff */
[----:B------:R-:W-:Y:S01]  /*24b30*/  F2FP.F16.F32.PACK_AB R79, R95, R97 ;  /* 0x000000615f4f723e */ /* 0x000fe200000000ff */
[----:B------:R-:W-:Y:S01]  /*24b40*/  FADD.FTZ R83, R49, R83 ;  /* 0x0000005331537221 */ /* 0x000fe20000010000 */
[C---:B------:R-:W-:Y:S02]  /*24b50*/  F2FP.F16.F32.PACK_AB R49, R110.reuse, R49 ;  /* 0x000000316e31723e */ /* 0x040fe400000000ff */
[----:B------:R-:W-:Y:S01]  /*24b60*/  PRMT R139, R79, 0x7632, R139 ;  /* 0x000076324f8b7816 */ /* 0x000fe2000000008b */
[----:B--2---:R-:W2:Y:S01]  /*24b70*/  MUFU.EX2 R0, R197 ;  /* 0x000000c500007308 */ /* 0x004ea20000000800 */
[----:B------:R-:W-:Y:S01]  /*24b80*/  FADD.FTZ R107, R110, R83 ;  /* 0x000000536e6b7221 */ /* 0x000fe20000010000 */
[----:B------:R-:W-:Y:S01]  /*24b90*/  FADD.FTZ R83, R95, R100 ;  /* 0x000000645f537221 */ /* 0x000fe20000010000 */
[----:B---3--:R-:W-:Y:S04]  /*24ba0*/  LOP3.LUT R187, R172, 0xff, RZ, 0xc0, !PT ;  /* 0x000000ffacbb7812 */ /* 0x008fe800078ec0ff */
[----:B------:R-:W-:Y:S03]  /*24bb0*/  ISETP.LE.U32.AND P0, PT, R187, UR10, PT ;  /* 0x0000000abb007c0c */ /* 0x000fe6000bf03070 */
[----:B------:R-:W-:Y:S01]  /*24bc0*/  MUFU.EX2 R100, R201 ;  /* 0x000000c900647308 */ /* 0x000fe20000000800 */
[----:B--2---:R-:W-:Y:S01]  /*24bd0*/  F2FP.F16.F32.PACK_AB R3, R0, R3 ;  /* 0x000000030003723e */ /* 0x004fe200000000ff */
[C---:B----4-:R-:W-:Y:S08]  /*24be0*/  @P4 HADD2 R106, -R79.reuse.H0_H0, -RZ.H0_H0 ;  /* 0xa00000ff4f6a4230 */ /* 0x050ff00000000900 */
[----:B------:R-:W-:Y:S01]  /*24bf0*/  @!P0 HADD2 R101, -R80.H0_H0, -RZ.H0_H0 ;  /* 0xa00000ff50658230 */ /* 0x000fe20000000900 */
[----:B------:R2:W-:Y:S01]  /*24c00*/  @P4 STL.S16 [R1+0x238], R106 ;  /* 0x0002386a01004387 */ /* 0x0005e20000100600 */
[----:B------:R-:W-:Y:S01]  /*24c10*/  PRMT R180, R106, 0x7610, R180 ;  /* 0x000076106ab47816 */ /* 0x000fe200000000b4 */
[----:B------:R-:W-:Y:S02]  /*24c20*/  @P5 HADD2 R85, -R79.H1_H1, -RZ.H0_H0 ;  /* 0xa00000ff4f555230 */ /* 0x000fe40000000d00 */
[----:B------:R-:W-:Y:S03]  /*24c30*/  PRMT R97, R101, 0x7610, R97 ;  /* 0x0000761065617816 */ /* 0x000fe60000000061 */
[----:B------:R3:W-:Y:S01]  /*24c40*/  @P5 STL.S16 [R1+0x234], R85 ;  /* 0x0002345501005387 */ /* 0x0007e20000100600 */
[----:B------:R-:W-:Y:S02]  /*24c50*/  @!P0 PRMT R154, R97, 0x5410, RZ ;  /* 0x00005410619a8816 */ /* 0x000fe400000000ff */
[----:B------:R-:W-:Y:S01]  /*24c60*/  PRMT R108, R85, 0x7610, R108 ;  /* 0x00007610556c7816 */ /* 0x000fe2000000006c */
[----:B------:R4:W-:Y:S01]  /*24c70*/  @!P0 STL.S16 [R1+0x230], R101 ;  /* 0x0002306501008387 */ /* 0x0009e20000100600 */
[----:B------:R-:W-:Y:S01]  /*24c80*/  ISETP.LE.U32.AND P0, PT, R230, UR10, PT ;  /* 0x0000000ae6007c0c */ /* 0x000fe2000bf03070 */
[----:B------:R-:W1:Y:S01]  /*24c90*/  MUFU.EX2 R97, R206 ;  /* 0x000000ce00617308 */ /* 0x000e620000000800 */
[----:B------:R-:W-:Y:S09]  /*24ca0*/  @P5 PRMT R139, R108, 0x5410, RZ ;  /* 0x000054106c8b5816 */ /* 0x000ff200000000ff */
[----:B------:R-:W-:Y:S01]  /*24cb0*/  MUFU.EX2 R108, R239 ;  /* 0x000000ef006c7308 */ /* 0x000fe20000000800 */
[----:B--2---:R-:W-:Y:S01]  /*24cc0*/  FADD.FTZ R106, R0, R81 ;  /* 0x00000051006a7221 */ /* 0x004fe20000010000 */
[----:B------:R-:W-:Y:S01]  /*24cd0*/  FADD.FTZ R81, R98, R104 ;  /* 0x0000006862517221 */ /* 0x000fe20000010000 */
[----:B------:R-:W-:Y:S01]  /*24ce0*/  IMAD.WIDE.U32 R98, R109, -0x326172a9, RZ ;  /* 0xcd9e8d576d627825 */ /* 0x000fe200078e00ff */
[----:B------:R2:W2:Y:S02]  /*24cf0*/  LDL.S16 R104, [R1+0x244] ;  /* 0x0002440001687983 */ /* 0x0004a40000100600 */
[----:B------:R-:W-:Y:S02]  /*24d00*/  PRMT R109, R79, 0x7610, R109 ;  /* 0x000076104f6d7816 */ /* 0x000fe4000000006d */
[----:B------:R-:W-:Y:S02]  /*24d10*/  @P4 PRMT R109, R180, 0x5410, RZ ;  /* 0x00005410b46d4816 */ /* 0x000fe400000000ff */
[----:B---3--:R3:W2:Y:S01]  /*24d20*/  MUFU.EX2 R85, R200 ;  /* 0x000000c800557308 */ /* 0x0086a20000000800 */
[----:B------:R-:W-:Y:S01]  /*24d30*/  IMAD.MOV.U32 R180, RZ, RZ, R190 ;  /* 0x000000ffffb47224 */ /* 0x000fe200078e00be */
[----:B------:R-:W-:Y:S01]  /*24d40*/  PRMT R0, R172, 0x7632, R0 ;  /* 0x00007632ac007816 */ /* 0x000fe20000000000 */
[----:B------:R-:W-:Y:S01]  /*24d50*/  IMAD.MOV.U32 R190, RZ, RZ, R136 ;  /* 0x000000ffffbe7224 */ /* 0x000fe200078e0088 */
[----:B------:R-:W-:Y:S01]  /*24d60*/  ISETP.LE.U32.AND P4, PT, R243, UR10, PT ;  /* 0x0000000af3007c0c */ /* 0x000fe2000bf83070 */
[----:B------:R-:W-:Y:S01]  /*24d70*/  IMAD.MOV.U32 R136, RZ, RZ, R158 ;  /* 0x000000ffff887224 */ /* 0x000fe200078e009e */
[----:B------:R-:W-:Y:S01]  /*24d80*/  LOP3.LUT R158, R102, UR7, R99, 0x96, !PT ;  /* 0x00000007669e7c12 */ /* 0x000fe2000f8e9663 */
[----:B------:R-:W-:Y:S01]  /*24d90*/  FADD.FTZ R99, R94, R81 ;  /* 0x000000515e637221 */ /* 0x000fe20000010000 */
[----:B------:R-:W-:Y:S02]  /*24da0*/  IMAD.WIDE.U32 R94, R105, -0x326172a9, RZ ;  /* 0xcd9e8d57695e7825 */ /* 0x000fe400078e00ff */
[----:B----4-:R4:W-:Y:S02]  /*24db0*/  MUFU.EX2 R101, R240 ;  /* 0x000000f000657308 */ /* 0x0109e40000000800 */
[----:B------:R-:W-:Y:S01]  /*24dc0*/  FADD.FTZ R102, R92, R83 ;  /* 0x000000535c667221 */ /* 0x000fe20000010000 */
[----:B------:R-:W-:Y:S01]  /*24dd0*/  F2FP.F16.F32.PACK_AB R92, R90, R92 ;  /* 0x0000005c5a5c723e */ /* 0x000fe200000000ff */
[----:B------:R-:W-:Y:S01]  /*24de0*/  FADD.FTZ R93, R93, R99 ;  /* 0x000000635d5d7221 */ /* 0x000fe20000010000 */
[----:B------:R-:W-:Y:S01]  /*24df0*/  LOP3.LUT R83, R98, UR9, R95, 0x96, !PT ;  /* 0x0000000962537c12 */ /* 0x000fe2000f8e965f */
[----:B------:R-:W-:Y:S01]  /*24e00*/  FADD.FTZ R90, R90, R102 ;  /* 0x000000665a5a7221 */ /* 0x000fe20000010000 */
[----:B------:R2:W2:Y:S03]  /*24e10*/  LDL.S16 R95, [R1+0x24c] ;  /* 0x00024c00015f7983 */ /* 0x0004a60000100600 */
[----:B------:R-:W-:Y:S01]  /*24e20*/  MUFU.EX2 R99, R241 ;  /* 0x000000f100637308 */ /* 0x000fe20000000800 */
[----:B------:R-:W-:Y:S01]  /*24e30*/  F2FP.F16.F32.PACK_AB R81, R87, R89 ;  /* 0x000000595751723e */ /* 0x000fe200000000ff */
[----:B------:R-:W-:Y:S01]  /*24e40*/  FADD.FTZ R98, R111, R106 ;  /* 0x0000006a6f627221 */ /* 0x000fe20000010000 */
[----:B---3--:R3:W3:Y:S01]  /*24e50*/  LDL.S16 R200, [R1+0x248] ;  /* 0x0002480001c87983 */ /* 0x0086e20000100600 */
[----:B------:R-:W-:Y:S01]  /*24e60*/  PRMT R149, R92, 0x7610, R149 ;  /* 0x000076105c957816 */ /* 0x000fe20000000095 */
[----:B------:R-:W-:Y:S01]  /*24e70*/  FADD.FTZ R93, R89, R93 ;  /* 0x0000005d595d7221 */ /* 0x000fe20000010000 */
[----:B------:R-:W-:Y:S02]  /*24e80*/  PRMT R153, R81, 0x7610, R153 ;  /* 0x0000761051997816 */ /* 0x000fe40000000099 */
[----:B------:R-:W-:Y:S01]  /*24e90*/  F2FP.F16.F32.PACK_AB R105, R86, R103 ;  /* 0x000000675669723e */ /* 0x000fe200000000ff */
[----:B------:R-:W-:Y:S01]  /*24ea0*/  FADD.FTZ R93, R87, R93 ;  /* 0x0000005d575d7221 */ /* 0x000fe20000010000 */
[----:B----4-:R-:W-:Y:S02]  /*24eb0*/  LOP3.LUT R240, R0, 0xff, RZ, 0xc0, !PT ;  /* 0x000000ff00f07812 */ /* 0x010fe400078ec0ff */
[----:B------:R4:W4:Y:S01]  /*24ec0*/  LDL.S16 R0, [R1+0x240] ;  /* 0x0002400001007983 */ /* 0x0009220000100600 */
[----:B------:R-:W-:Y:S02]  /*24ed0*/  PRMT R148, R92, 0x7632, R148 ;  /* 0x000076325c947816 */ /* 0x000fe40000000094 */
[----:B------:R-:W-:Y:S02]  /*24ee0*/  ISETP.LE.U32.AND P5, PT, R240, UR10, PT ;  /* 0x0000000af0007c0c */ /* 0x000fe4000bfa3070 */
[----:B-1----:R-:W-:Y:S02]  /*24ef0*/  F2FP.F16.F32.PACK_AB R203, R97, R100 ;  /* 0x0000006461cb723e */ /* 0x002fe400000000ff */
[----:B------:R-:W-:Y:S01]  /*24f00*/  PRMT R137, R81, 0x7632, R137 ;  /* 0x0000763251897816 */ /* 0x000fe20000000089 */
[----:B--2---:R-:W-:Y:S05]  /*24f10*/  @!P4 HADD2 R104, -R92.H1_H1, -RZ.H0_H0 ;  /* 0xa00000ff5c68c230 */ /* 0x004fea0000000d00 */
[----:B------:R-:W-:Y:S04]  /*24f20*/  PRMT R115, R104, 0x7610, R115 ;  /* 0x0000761068737816 */ /* 0x000fe80000000073 */
[----:B------:R-:W-:Y:S01]  /*24f30*/  @!P4 PRMT R148, R115, 0x5410, RZ ;  /* 0x000054107394c816 */ /* 0x000fe200000000ff */
[----:B------:R-:W-:Y:S02]  /*24f40*/  IMAD.MOV.U32 R115, RZ, RZ, R183 ;  /* 0x000000ffff737224 */ /* 0x000fe400078e00b7 */
[----:B------:R-:W-:Y:S02]  /*24f50*/  IMAD.MOV.U32 R183, RZ, RZ, R171 ;  /* 0x000000ffffb77224 */ /* 0x000fe400078e00ab */
[----:B------:R-:W-:Y:S02]  /*24f60*/  IMAD.MOV.U32 R171, RZ, RZ, R209 ;  /* 0x000000ffffab7224 */ /* 0x000fe400078e00d1 */
[----:B------:R-:W-:Y:S02]  /*24f70*/  @!P1 HADD2 R95, -R80.H1_H1, -RZ.H0_H0 ;  /* 0xa00000ff505f9230 */ /* 0x000fe40000000d00 */
[----:B---3--:R-:W-:Y:S03]  /*24f80*/  @!P5 HADD2 R200, -R92.H0_H0, -RZ.H0_H0 ;  /* 0xa00000ff5cc8d230 */ /* 0x008fe60000000900 */
[----:B------:R1:W-:Y:S01]  /*24f90*/  @!P1 STL.S16 [R1+0x24c], R95 ;  /* 0x00024c5f01009387 */ /* 0x0003e20000100600 */
[----:B------:R-:W-:Y:S03]  /*24fa0*/  PRMT R199, R95, 0x7610, R199 ;  /* 0x000076105fc77816 */ /* 0x000fe600000000c7 */
[----:B------:R2:W-:Y:S01]  /*24fb0*/  @!P5 STL.S16 [R1+0x248], R200 ;  /* 0x000248c80100d387 */ /* 0x0005e20000100600 */
[----:B------:R-:W-:Y:S02]  /*24fc0*/  PRMT R198, R200, 0x7610, R198 ;  /* 0x00007610c8c67816 */ /* 0x000fe400000000c6 */
[----:B------:R-:W-:Y:S01]  /*24fd0*/  @!P1 PRMT R144, R199, 0x5410, RZ ;  /* 0x00005410c7909816 */ /* 0x000fe200000000ff */
[----:B------:R-:W-:Y:S01]  /*24fe0*/  @!P4 STL.S16 [R1+0x244], R104 ;  /* 0x000244680100c387 */ /* 0x000fe20000100600 */
[C---:B----4-:R-:W-:Y:S01]  /*24ff0*/  @!P0 HADD2 R0, -R81.reuse.H0_H0, -RZ.H0_H0 ;  /* 0xa00000ff51008230 */ /* 0x050fe20000000900 */
[----:B------:R-:W-:Y:S02]  /*25000*/  @!P5 PRMT R149, R198, 0x5410, RZ ;  /* 0x00005410c695d816 */ /* 0x000fe400000000ff */
[----:B------:R-:W-:Y:S02]  /*25010*/  ISETP.GT.U32.AND P1, PT, R216, UR10, PT ;  /* 0x0000000ad8007c0c */ /* 0x000fe4000bf24070 */
[----:B------:R3:W-:Y:S01]  /*25020*/  @!P0 STL.S16 [R1+0x240], R0 ;  /* 0x0002400001008387 */ /* 0x0007e20000100600 */
[----:B------:R-:W-:Y:S02]  /*25030*/  PRMT R197, R0, 0x7610, R197 ;  /* 0x0000761000c57816 */ /* 0x000fe400000000c5 */
[----:B------:R-:W-:Y:S01]  /*25040*/  ISETP.GT.U32.AND P5, PT, R219, UR10, PT ;  /* 0x0000000adb007c0c */ /* 0x000fe2000bfa4070 */
[----:B------:R4:W4:Y:S01]  /*25050*/  LDL.S16 R198, [R1+0x25c] ;  /* 0x00025c0001c67983 */ /* 0x0009220000100600 */
[----:B------:R-:W-:Y:S02]  /*25060*/  @!P0 PRMT R153, R197, 0x5410, RZ ;  /* 0x00005410c5998816 */ /* 0x000fe400000000ff */
[----:B------:R-:W-:Y:S01]  /*25070*/  ISETP.GT.U32.AND P4, PT, R220, UR10, PT ;  /* 0x0000000adc007c0c */ /* 0x000fe2000bf84070 */
[----:B------:R4:W4:Y:S01]  /*25080*/  LDL.S16 R197, [R1+0x258] ;  /* 0x0002580001c57983 */ /* 0x0009220000100600 */
[----:B------:R-:W-:Y:S01]  /*25090*/  SHF.R.U32.HI R199, RZ, 0x18, R83 ;  /* 0x00000018ffc77819 */ /* 0x000fe20000011653 */
[----:B-1----:R-:W-:Y:S01]  /*250a0*/  MUFU.EX2 R95, R235 ;  /* 0x000000eb005f7308 */ /* 0x002fe20000000800 */
[----:B--2---:R-:W-:Y:S01]  /*250b0*/  LOP3.LUT R200, R83, 0xff, RZ, 0xc0, !PT ;  /* 0x000000ff53c87812 */ /* 0x004fe200078ec0ff */
[----:B---3--:R-:W-:Y:S01]  /*250c0*/  FADD.FTZ R0, R103, R107 ;  /* 0x0000006b67007221 */ /* 0x008fe20000010000 */
[----:B------:R-:W-:Y:S01]  /*250d0*/  FADD.FTZ R103, R85, R98 ;  /* 0x0000006255677221 */ /* 0x000fe20000010000 */
[----:B------:R-:W-:Y:S01]  /*250e0*/  FADD.FTZ R98, R75, R90 ;  /* 0x0000005a4b627221 */ /* 0x000fe20000010000 */
[----:B------:R-:W-:Y:S01]  /*250f0*/  F2FP.F16.F32.PACK_AB R75, R57, R75 ;  /* 0x0000004b394b723e */ /* 0x000fe200000000ff */
[----:B------:R1:W2:Y:S01]  /*25100*/  LDL.S16 R90, [R1+0x254] ;  /* 0x00025400015a7983 */ /* 0x0002a20000100600 */
[----:B------:R-:W-:Y:S01]  /*25110*/  FADD.FTZ R104, R86, R0 ;  /* 0x0000000056687221 */ /* 0x000fe20000010000 */
[----:B------:R-:W-:Y:S02]  /*25120*/  F2FP.F16.F32.PACK_AB R0, R85, R111 ;  /* 0x0000006f5500723e */ /* 0x000fe400000000ff */
[----:B------:R-:W3:Y:S01]  /*25130*/  MUFU.EX2 R86, R234 ;  /* 0x000000ea00567308 */ /* 0x000ee20000000800 */
[----:B------:R-:W-:Y:S01]  /*25140*/  LOP3.LUT R85, R83, 0xffff, RZ, 0xc0, !PT ;  /* 0x0000ffff53557812 */ /* 0x000fe200078ec0ff */
[----:B------:R-:W-:Y:S01]  /*25150*/  FADD.FTZ R98, R57, R98 ;  /* 0x0000006239627221 */ /* 0x000fe20000010000 */
[C---:B------:R-:W-:Y:S02]  /*25160*/  PRMT R135, R75.reuse, 0x7610, R135 ;  /* 0x000076104b877816 */ /* 0x040fe40000000087 */
[----:B------:R-:W-:Y:S02]  /*25170*/  SHF.R.U32.HI R209, RZ, 0x8, R85 ;  /* 0x00000008ffd17819 */ /* 0x000fe40000011655 */
[----:B------:R-:W-:Y:S03]  /*25180*/  PRMT R133, R75, 0x7632, R133 ;  /* 0x000076324b857816 */ /* 0x000fe60000000085 */
[----:B------:R-:W1:Y:S01]  /*25190*/  MUFU.EX2 R85, R238 ;  /* 0x000000ee00557308 */ /* 0x000e620000000800 */
[----:B------:R-:W-:Y:S04]  /*251a0*/  LOP3.LUT R89, R209, 0xffff, RZ, 0xc0, !PT ;  /* 0x0000ffffd1597812 */ /* 0x000fe800078ec0ff */
[----:B------:R-:W-:Y:S01]  /*251b0*/  ISETP.LE.U32.AND P0, PT, R89, UR10, PT ;  /* 0x0000000a59007c0c */ /* 0x000fe2000bf03070 */
[----:B------:R-:W-:Y:S01]  /*251c0*/  FADD.FTZ R89, R100, R103 ;  /* 0x0000006764597221 */ /* 0x000fe20000010000 */
[----:B------:R-:W-:Y:S03]  /*251d0*/  PRMT R103, R178, 0x7772, RZ ;  /* 0x00007772b2677816 */ /* 0x000fe600000000ff */
[----:B------:R-:W-:Y:S01]  /*251e0*/  MUFU.EX2 R57, R118 ;  /* 0x0000007600397308 */ /* 0x000fe20000000800 */
[----:B---3--:R-:W-:Y:S01]  /*251f0*/  F2FP.F16.F32.PACK_AB R206, R86, R95 ;  /* 0x0000005f56ce723e */ /* 0x008fe200000000ff */
[----:B------:R-:W-:Y:S01]  /*25200*/  FADD.FTZ R97, R97, R89 ;  /* 0x0000005961617221 */ /* 0x000fe20000010000 */
[----:B------:R-:W-:Y:S03]  /*25210*/  ISETP.GT.U32.AND P2, PT, R103, UR10, PT ;  /* 0x0000000a67007c0c */ /* 0x000fe6000bf44070 */
[----:B------:R-:W-:Y:S04]  /*25220*/  FADD.FTZ R87, R99, R97 ;  /* 0x0000006163577221 */ /* 0x000fe80000010000 */
[----:B------:R-:W-:Y:S01]  /*25230*/  MUFU.EX2 R97, R242 ;  /* 0x000000f200617308 */ /* 0x000fe20000000800 */
[----:B-1----:R-:W-:Y:S01]  /*25240*/  F2FP.F16.F32.PACK_AB R211, R85, R99 ;  /* 0x0000006355d3723e */ /* 0x002fe200000000ff */
[----:B----4-:R-:W-:Y:S02]  /*25250*/  @P1 HADD2 R198, -R81.H1_H1, -RZ.H0_H0 ;  /* 0xa00000ff51c61230 */ /* 0x010fe40000000d00 */
[C---:B------:R-:W-:Y:S03]  /*25260*/  @P5 HADD2 R197, -R75.reuse.H0_H0, -RZ.H0_H0 ;  /* 0xa00000ff4bc55230 */ /* 0x040fe60000000900 */
[----:B------:R-:W-:Y:S01]  /*25270*/  @P1 STL.S16 [R1+0x25c], R198 ;  /* 0x00025cc601001387 */ /* 0x000fe20000100600 */
[----:B------:R-:W-:Y:S03]  /*25280*/  PRMT R194, R198, 0x7610, R194 ;  /* 0x00007610c6c27816 */ /* 0x000fe600000000c2 */
[----:B------:R1:W-:Y:S01]  /*25290*/  @P5 STL.S16 [R1+0x258], R197 ;  /* 0x000258c501005387 */ /* 0x0003e20000100600 */
[----:B------:R-:W-:Y:S01]  /*252a0*/  @P1 PRMT R137, R194, 0x5410, RZ ;  /* 0x00005410c2891816 */ /* 0x000fe200000000ff */
[----:B------:R-:W-:Y:S01]  /*252b0*/  IMAD.MOV.U32 R194, RZ, RZ, R190 ;  /* 0x000000ffffc27224 */ /* 0x000fe200078e00be */
[----:B------:R-:W-:Y:S01]  /*252c0*/  ISETP.LE.U32.AND P1, PT, R200, UR10, PT ;  /* 0x0000000ac8007c0c */ /* 0x000fe2000bf23070 */
[----:B------:R-:W-:Y:S01]  /*252d0*/  IMAD.MOV.U32 R190, RZ, RZ, R179 ;  /* 0x000000ffffbe7224 */ /* 0x000fe200078e00b3 */
[----:B------:R-:W-:Y:S02]  /*252e0*/  PRMT R182, R197, 0x7610, R182 ;  /* 0x00007610c5b67816 */ /* 0x000fe400000000b6 */
[----:B------:R-:W-:Y:S02]  /*252f0*/  PRMT R179, R84, 0x7771, RZ ;  /* 0x0000777154b37816 */ /* 0x000fe400000000ff */
[----:B------:R-:W-:Y:S01]  /*25300*/  @P5 PRMT R135, R182, 0x5410, RZ ;  /* 0x00005410b6875816 */ /* 0x000fe200000000ff */
[----:B------:R-:W-:Y:S02]  /*25310*/  IMAD.MOV.U32 R182, RZ, RZ, R115 ;  /* 0x000000ffffb67224 */ /* 0x000fe400078e0073 */
[----:B------:R-:W-:Y:S02]  /*25320*/  IMAD.MOV.U32 R115, RZ, RZ, R193 ;  /* 0x000000ffff737224 */ /* 0x000fe400078e00c1 */
[----:B------:R-:W-:Y:S01]  /*25330*/  IMAD.MOV.U32 R193, RZ, RZ, R163 ;  /* 0x000000ffffc17224 */ /* 0x000fe200078e00a3 */
[----:B------:R-:W-:Y:S01]  /*25340*/  PRMT R163, R84, 0x7773, RZ ;  /* 0x0000777354a37816 */ /* 0x000fe200000000ff */
[----:B--2---:R-:W-:Y:S05]  /*25350*/  @P4 HADD2 R90, -R75.H1_H1, -RZ.H0_H0 ;  /* 0xa00000ff4b5a4230 */ /* 0x004fea0000000d00 */
[----:B------:R2:W-:Y:S01]  /*25360*/  @P4 STL.S16 [R1+0x254], R90 ;  /* 0x0002545a01004387 */ /* 0x0005e20000100600 */
[----:B------:R-:W-:Y:S03]  /*25370*/  PRMT R107, R90, 0x7610, R107 ;  /* 0x000076105a6b7816 */ /* 0x000fe6000000006b */
[----:B------:R4:W3:Y:S01]  /*25380*/  LDL.S16 R99, [R1+0x270] ;  /* 0x0002700001637983 */ /* 0x0008e20000100600 */
[----:B------:R-:W-:Y:S01]  /*25390*/  @P4 PRMT R133, R107, 0x5410, RZ ;  /* 0x000054106b854816 */ /* 0x000fe200000000ff */
[----:B-1----:R-:W-:Y:S01]  /*253a0*/  IMAD.MOV.U32 R197, RZ, RZ, R180 ;  /* 0x000000ffffc57224 */ /* 0x002fe200078e00b4 */
[----:B------:R-:W-:Y:S01]  /*253b0*/  ISETP.LE.U32.AND P4, PT, R199, UR10, PT ;  /* 0x0000000ac7007c0c */ /* 0x000fe2000bf83070 */
[----:B------:R-:W-:Y:S02]  /*253c0*/  IMAD.MOV.U32 R180, RZ, RZ, R116 ;  /* 0x000000ffffb47224 */ /* 0x000fe400078e0074 */
[----:B------:R-:W-:Y:S01]  /*253d0*/  IMAD.MOV.U32 R116, RZ, RZ, R164 ;  /* 0x000000ffff747224 */ /* 0x000fe200078e00a4 */
[----:B------:R-:W-:Y:S01]  /*253e0*/  PRMT R164, R84, 0x7772, RZ ;  /* 0x0000777254a47816 */ /* 0x000fe200000000ff */
[----:B------:R-:W-:Y:S02]  /*253f0*/  IMAD.MOV.U32 R107, RZ, RZ, R197 ;  /* 0x000000ffff6b7224 */ /* 0x000fe400078e00c5 */
[----:B------:R-:W-:Y:S02]  /*25400*/  IMAD.MOV.U32 R197, RZ, RZ, R194 ;  /* 0x000000ffffc57224 */ /* 0x000fe400078e00c2 */
[----:B------:R-:W-:Y:S02]  /*25410*/  IMAD.MOV.U32 R194, RZ, RZ, R115 ;  /* 0x000000ffffc27224 */ /* 0x000fe400078e0073 */
[----:B------:R-:W-:Y:S02]  /*25420*/  IMAD.MOV.U32 R115, RZ, RZ, R193 ;  /* 0x000000ffff737224 */ /* 0x000fe400078e00c1 */
[----:B------:R-:W-:Y:S02]  /*25430*/  IMAD.MOV.U32 R193, RZ, RZ, R112 ;  /* 0x000000ffffc17224 */ /* 0x000fe400078e0070 */
[----:B------:R-:W-:Y:S02]  /*25440*/  IMAD.MOV.U32 R112, RZ, RZ, R173 ;  /* 0x000000ffff707224 */ /* 0x000fe400078e00ad */
[----:B------:R-:W-:Y:S02]  /*25450*/  IMAD.MOV.U32 R235, RZ, RZ, R197 ;  /* 0x000000ffffeb7224 */ /* 0x000fe400078e00c5 */
[----:B--2---:R-:W-:Y:S01]  /*25460*/  FADD.FTZ R90, R101, R104 ;  /* 0x00000068655a7221 */ /* 0x004fe20000010000 */
[----:B------:R-:W-:Y:S01]  /*25470*/  IMAD.MOV.U32 R197, RZ, RZ, R183 ;  /* 0x000000ffffc57224 */ /* 0x000fe200078e00b7 */
[C---:B------:R-:W-:Y:S01]  /*25480*/  F2FP.F16.F32.PACK_AB R104, R108.reuse, R101 ;  /* 0x000000656c68723e */ /* 0x040fe200000000ff */
[----:B------:R-:W-:Y:S02]  /*25490*/  IMAD.MOV.U32 R183, RZ, RZ, R171 ;  /* 0x000000ffffb77224 */ /* 0x000fe400078e00ab */
[----:B------:R-:W-:Y:S01]  /*254a0*/  FADD.FTZ R90, R108, R90 ;  /* 0x0000005a6c5a7221 */ /* 0x000fe20000010000 */
[----:B------:R-:W-:Y:S02]  /*254b0*/  PRMT R171, R94, 0x7771, RZ ;  /* 0x000077715eab7816 */ /* 0x000fe400000000ff */
[----:B------:R-:W-:Y:S01]  /*254c0*/  PRMT R108, R178, 0x7771, RZ ;  /* 0x00007771b26c7816 */ /* 0x000fe200000000ff */
[----:B------:R-:W-:Y:S01]  /*254d0*/  FADD.FTZ R89, R95, R90 ;  /* 0x0000005a5f597221 */ /* 0x000fe20000010000 */
[----:B------:R-:W-:Y:S01]  /*254e0*/  FADD.FTZ R90, R85, R87 ;  /* 0x00000057555a7221 */ /* 0x000fe20000010000 */
[----:B------:R-:W-:Y:S01]  /*254f0*/  PRMT R85, R83, 0x7632, R85 ;  /* 0x0000763253557816 */ /* 0x000fe20000000055 */
[----:B------:R-:W-:Y:S01]  /*25500*/  MUFU.EX2 R87, R236 ;  /* 0x000000ec00577308 */ /* 0x000fe20000000800 */
[----:B------:R-:W-:Y:S01]  /*25510*/  F2FP.F16.F32.PACK_AB R83, R70, R73 ;  /* 0x000000494653723e */ /* 0x000fe200000000ff */
[----:B------:R-:W-:Y:S01]  /*25520*/  FADD.FTZ R95, R86, R89 ;  /* 0x00000059565f7221 */ /* 0x000fe20000010000 */
[----:B------:R-:W-:Y:S01]  /*25530*/  LOP3.LUT R198, R85, 0xff, RZ, 0xc0, !PT ;  /* 0x000000ff55c67812 */ /* 0x000fe200078ec0ff */
[----:B------:R-:W-:Y:S01]  /*25540*/  FADD.FTZ R85, R73, R93 ;  /* 0x0000005d49557221 */ /* 0x000fe20000010000 */
[----:B------:R-:W-:Y:S01]  /*25550*/  FADD.FTZ R73, R68, R98 ;  /* 0x0000006244497221 */ /* 0x000fe20000010000 */
[----:B------:R4:W2:Y:S01]  /*25560*/  LDL.S16 R93, [R1+0x26c] ;  /* 0x00026c00015d7983 */ /* 0x0008a20000100600 */
[----:B------:R-:W-:Y:S01]  /*25570*/  F2FP.F16.F32.PACK_AB R86, R65, R68 ;  /* 0x000000444156723e */ /* 0x000fe200000000ff */
[----:B------:R-:W-:Y:S01]  /*25580*/  FADD.FTZ R85, R70, R85 ;  /* 0x0000005546557221 */ /* 0x000fe20000010000 */
[----:B------:R-:W-:Y:S01]  /*25590*/  ISETP.LE.U32.AND P5, PT, R198, UR10, PT ;  /* 0x0000000ac6007c0c */ /* 0x000fe2000bfa3070 */
[----:B------:R1:W4:Y:S01]  /*255a0*/  MUFU.EX2 R89, R231 ;  /* 0x000000e700597308 */ /* 0x0003220000000800 */
[C---:B------:R-:W-:Y:S02]  /*255b0*/  PRMT R157, R83.reuse, 0x7610, R157 ;  /* 0x00007610539d7816 */ /* 0x040fe4000000009d */
[----:B------:R-:W-:Y:S02]  /*255c0*/  PRMT R160, R83, 0x7632, R160 ;  /* 0x0000763253a07816 */ /* 0x000fe400000000a0 */
[C---:B------:R-:W-:Y:S02]  /*255d0*/  PRMT R140, R86.reuse, 0x7610, R140 ;  /* 0x00007610568c7816 */ /* 0x040fe4000000008c */
[----:B------:R-:W-:Y:S01]  /*255e0*/  PRMT R141, R86, 0x7632, R141 ;  /* 0x00007632568d7816 */ /* 0x000fe2000000008d */
[--C-:B-1----:R-:W-:Y:S02]  /*255f0*/  IMAD.MOV.U32 R231, RZ, RZ, R84.reuse ;  /* 0x000000ffffe77224 */ /* 0x102fe400078e0054 */
[C---:B---3--:R-:W-:Y:S05]  /*25600*/  @!P1 HADD2 R99, -R83.reuse.H0_H0, -RZ.H0_H0 ;  /* 0xa00000ff53639230 */ /* 0x048fea0000000900 */
[----:B------:R-:W-:Y:S01]  /*25610*/  @!P1 STL.S16 [R1+0x270], R99 ;  /* 0x0002706301009387 */ /* 0x000fe20000100600 */
[----:B------:R-:W-:Y:S04]  /*25620*/  PRMT R84, R99, 0x7610, R84 ;  /* 0x0000761063547816 */ /* 0x000fe80000000054 */
[----:B------:R-:W-:Y:S01]  /*25630*/  @!P1 PRMT R157, R84, 0x5410, RZ ;  /* 0x00005410549d9816 */ /* 0x000fe200000000ff */
[----:B------:R-:W-:Y:S01]  /*25640*/  FADD.FTZ R84, R64, R85 ;  /* 0x0000005540547221 */ /* 0x000fe20000010000 */
[----:B------:R-:W-:Y:S02]  /*25650*/  F2FP.F16.F32.PACK_AB R85, R46, R64 ;  /* 0x000000402e55723e */ /* 0x000fe400000000ff */
[----:B------:R4:W-:Y:S02]  /*25660*/  MUFU.EX2 R64, R210 ;  /* 0x000000d200407308 */ /* 0x0009e40000000800 */
[C---:B------:R-:W-:Y:S02]  /*25670*/  PRMT R166, R85.reuse, 0x7610, R166 ;  /* 0x0000761055a67816 */ /* 0x040fe400000000a6 */
[----:B------:R-:W-:Y:S02]  /*25680*/  PRMT R156, R85, 0x7632, R156 ;  /* 0x00007632559c7816 */ /* 0x000fe4000000009c */
[----:B----4-:R-:W-:Y:S01]  /*25690*/  F2FP.F16.F32.PACK_AB R210, R97, R89 ;  /* 0x0000005961d2723e */ /* 0x010fe200000000ff */
[----:B--2---:R-:W-:Y:S05]  /*256a0*/  @!P0 HADD2 R93, -R83.H1_H1, -RZ.H0_H0 ;  /* 0xa00000ff535d8230 */ /* 0x004fea0000000d00 */
[----:B------:R1:W-:Y:S01]  /*256b0*/  @!P0 STL.S16 [R1+0x26c], R93 ;  /* 0x00026c5d01008387 */ /* 0x0003e20000100600 */
[----:B------:R-:W-:Y:S03]  /*256c0*/  PRMT R98, R93, 0x7610, R98 ;  /* 0x000076105d627816 */ /* 0x000fe60000000062 */
[----:B------:R2:W3:Y:S01]  /*256d0*/  LDL.S16 R68, [R1+0x268] ;  /* 0x0002680001447983 */ /* 0x0004e20000100600 */
[----:B------:R-:W-:Y:S02]  /*256e0*/  @!P0 PRMT R160, R98, 0x5410, RZ ;  /* 0x0000541062a08816 */ /* 0x000fe400000000ff */
[----:B------:R-:W-:Y:S01]  /*256f0*/  ISETP.GT.U32.AND P0, PT, R171, UR10, PT ;  /* 0x0000000aab007c0c */ /* 0x000fe2000bf04070 */
[----:B------:R2:W4:Y:S01]  /*25700*/  LDL.S16 R70, [R1+0x264] ;  /* 0x0002640001467983 */ /* 0x0005220000100600 */
[----:B------:R-:W-:Y:S01]  /*25710*/  MUFU.EX2 R98, R248 ;  /* 0x000000f800627308 */ /* 0x000fe20000000800 */
[----:B-1----:R-:W-:Y:S01]  /*25720*/  FADD.FTZ R93, R65, R73 ;  /* 0x00000049415d7221 */ /* 0x002fe20000010000 */
[----:B------:R-:W-:Y:S01]  /*25730*/  FADD.FTZ R65, R87, R90 ;  /* 0x0000005a57417221 */ /* 0x000fe20000010000 */
[----:B------:R-:W-:Y:S01]  /*25740*/  FADD.FTZ R73, R89, R95 ;  /* 0x0000005f59497221 */ /* 0x000fe20000010000 */
[----:B------:R-:W-:Y:S06]  /*25750*/  FADD.FTZ R95, R46, R84 ;  /* 0x000000542e5f7221 */ /* 0x000fec0000010000 */
[----:B------:R-:W1:Y:S01]  /*25760*/  MUFU.EX2 R89, R249 ;  /* 0x000000f900597308 */ /* 0x000e620000000800 */
[----:B------:R-:W-:Y:S01]  /*25770*/  FADD.FTZ R46, R44, R93 ;  /* 0x0000005d2c2e7221 */ /* 0x000fe20000010000 */
[----:B------:R-:W-:Y:S01]  /*25780*/  FADD.FTZ R90, R97, R73 ;  /* 0x00000049615a7221 */ /* 0x000fe20000010000 */
[C---:B------:R-:W-:Y:S02]  /*25790*/  F2FP.F16.F32.PACK_AB R84, R42.reuse, R44 ;  /* 0x0000002c2a54723e */ /* 0x040fe400000000ff */
[--C-:B------:R-:W-:Y:S01]  /*257a0*/  FADD.FTZ R93, R42, R46.reuse ;  /* 0x0000002e2a5d7221 */ /* 0x100fe20000010000 */
[----:B------:R-:W-:Y:S04]  /*257b0*/  PRMT R46, R47, 0x7632, R46 ;  /* 0x000076322f2e7816 */ /* 0x000fe8000000002e */
[----:B------:R-:W-:Y:S01]  /*257c0*/  MUFU.EX2 R97, R228 ;  /* 0x000000e400617308 */ /* 0x000fe20000000800 */
[----:B------:R-:W-:Y:S02]  /*257d0*/  PRMT R44, R45, 0x7632, R44 ;  /* 0x000076322d2c7816 */ /* 0x000fe4000000002c */
[C---:B------:R-:W-:Y:S02]  /*257e0*/  PRMT R155, R84.reuse, 0x7610, R155 ;  /* 0x00007610549b7816 */ /* 0x040fe4000000009b */
[----:B------:R-:W-:Y:S05]  /*257f0*/  PRMT R159, R84, 0x7632, R159 ;  /* 0x00007632549f7816 */ /* 0x000fea000000009f */
[----:B------:R-:W-:Y:S01]  /*25800*/  MUFU.EX2 R73, R214 ;  /* 0x000000d600497308 */ /* 0x000fe20000000800 */
[----:B-1----:R-:W-:Y:S01]  /*25810*/  F2FP.F16.F32.PACK_AB R234, R98, R89 ;  /* 0x0000005962ea723e */ /* 0x002fe200000000ff */
[C---:B---3--:R-:W-:Y:S02]  /*25820*/  @!P5 HADD2 R68, -R86.reuse.H0_H0, -RZ.H0_H0 ;  /* 0xa00000ff5644d230 */ /* 0x048fe40000000900 */
[----:B----4-:R-:W-:Y:S03]  /*25830*/  @!P4 HADD2 R70, -R86.H1_H1, -RZ.H0_H0 ;  /* 0xa00000ff5646c230 */ /* 0x010fe60000000d00 */
[----:B------:R1:W-:Y:S01]  /*25840*/  @!P5 STL.S16 [R1+0x268], R68 ;  /* 0x000268440100d387 */ /* 0x0003e20000100600 */
[----:B------:R-:W-:Y:S03]  /*25850*/  PRMT R201, R68, 0x7610, R201 ;  /* 0x0000761044c97816 */ /* 0x000fe600000000c9 */
[----:B------:R3:W-:Y:S01]  /*25860*/  @!P4 STL.S16 [R1+0x264], R70 ;  /* 0x000264460100c387 */ /* 0x0007e20000100600 */
[----:B------:R-:W-:Y:S02]  /*25870*/  PRMT R113, R70, 0x7610, R113 ;  /* 0x0000761046717816 */ /* 0x000fe40000000071 */
[----:B------:R-:W-:Y:S01]  /*25880*/  @!P5 PRMT R140, R201, 0x5410, RZ ;  /* 0x00005410c98cd816 */ /* 0x000fe200000000ff */
[----:B------:R2:W4:Y:S01]  /*25890*/  LDL.S16 R99, [R1+0x27c] ;  /* 0x00027c0001637983 */ /* 0x0005220000100600 */
[----:B------:R-:W-:Y:S02]  /*258a0*/  @!P4 PRMT R141, R113, 0x5410, RZ ;  /* 0x00005410718dc816 */ /* 0x000fe400000000ff */
[----:B------:R-:W-:Y:S01]  /*258b0*/  ISETP.GT.U32.AND P5, PT, R108, UR10, PT ;  /* 0x0000000a6c007c0c */ /* 0x000fe2000bfa4070 */
[----:B-1----:R-:W1:Y:S01]  /*258c0*/  MUFU.EX2 R68, R233 ;  /* 0x000000e900447308 */ /* 0x002e620000000800 */
[----:B---3--:R-:W-:Y:S05]  /*258d0*/  IMAD.MOV.U32 R70, RZ, RZ, R94 ;  /* 0x000000ffff467224 */ /* 0x008fea00078e005e */
[----:B------:R-:W-:Y:S04]  /*258e0*/  LOP3.LUT R173, R70, 0xff, RZ, 0xc0, !PT ;  /* 0x000000ff46ad7812 */ /* 0x000fe800078ec0ff */
[----:B------:R-:W3:Y:S01]  /*258f0*/  MUFU.EX2 R70, R245 ;  /* 0x000000f500467308 */ /* 0x000ee20000000800 */
[----:B------:R-:W-:Y:S02]  /*25900*/  ISETP.LE.U32.AND P1, PT, R173, UR10, PT ;  /* 0x0000000aad007c0c */ /* 0x000fe4000bf23070 */
[C---:B-1----:R-:W-:Y:S01]  /*25910*/  F2FP.F16.F32.PACK_AB R229, R68.reuse, R87 ;  /* 0x0000005744e5723e */ /* 0x042fe200000000ff */
[----:B------:R-:W-:Y:S06]  /*25920*/  FADD.FTZ R87, R68, R65 ;  /* 0x0000004144577221 */ /* 0x000fec0000010000 */
[----:B------:R-:W1:Y:S01]  /*25930*/  MUFU.EX2 R65, R215 ;  /* 0x000000d700417308 */ /* 0x000e620000000800 */
[----:B---3--:R-:W-:Y:S04]  /*25940*/  FADD.FTZ R42, R70, R90 ;  /* 0x0000005a462a7221 */ /* 0x008fe80000010000 */
[----:B------:R-:W-:Y:S01]  /*25950*/  FADD.FTZ R90, R64, R42 ;  /* 0x0000002a405a7221 */ /* 0x000fe20000010000 */
[----:B------:R-:W-:Y:S01]  /*25960*/  FADD.FTZ R42, R97, R87 ;  /* 0x00000057612a7221 */ /* 0x000fe20000010000 */
[----:B------:R-:W-:Y:S02]  /*25970*/  F2FP.F16.F32.PACK_AB R87, R40, R63 ;  /* 0x0000003f2857723e */ /* 0x000fe400000000ff */
[----:B-1----:R-:W-:Y:S02]  /*25980*/  F2FP.F16.F32.PACK_AB R214, R65, R97 ;  /* 0x0000006141d6723e */ /* 0x002fe400000000ff */
[----:B------:R-:W-:Y:S01]  /*25990*/  PRMT R172, R87, 0x7632, R172 ;  /* 0x0000763257ac7816 */ /* 0x000fe200000000ac */
[C---:B----4-:R-:W-:Y:S05]  /*259a0*/  @!P1 HADD2 R99, -R85.reuse.H0_H0, -RZ.H0_H0 ;  /* 0xa00000ff55639230 */ /* 0x050fea0000000900 */
[----:B------:R1:W-:Y:S01]  /*259b0*/  @!P1 STL.S16 [R1+0x27c], R99 ;  /* 0x00027c6301009387 */ /* 0x0003e20000100600 */
[----:B------:R-:W-:Y:S03]  /*259c0*/  PRMT R110, R99, 0x7610, R110 ;  /* 0x00007610636e7816 */ /* 0x000fe6000000006e */
[----:B------:R2:W3:Y:S01]  /*259d0*/  LDL.S16 R68, [R1+0x278] ;  /* 0x0002780001447983 */ /* 0x0004e20000100600 */
[----:B------:R-:W-:Y:S01]  /*259e0*/  @!P1 PRMT R166, R110, 0x5410, RZ ;  /* 0x000054106ea69816 */ /* 0x000fe200000000ff */
[----:B-1----:R-:W-:Y:S01]  /*259f0*/  MUFU.EX2 R99, R252 ;  /* 0x000000fc00637308 */ /* 0x002fe20000000800 */
[----:B---3--:R-:W-:Y:S05]  /*25a00*/  @P0 HADD2 R68, -R85.H1_H1, -RZ.H0_H0 ;  /* 0xa00000ff55440230 */ /* 0x008fea0000000d00 */
[----:B------:R1:W-:Y:S01]  /*25a10*/  @P0 STL.S16 [R1+0x278], R68 ;  /* 0x0002784401000387 */ /* 0x0003e20000100600 */
[----:B------:R-:W-:Y:S03]  /*25a20*/  PRMT R111, R68, 0x7610, R111 ;  /* 0x00007610446f7816 */ /* 0x000fe6000000006f */
[----:B------:R2:W3:Y:S01]  /*25a30*/  LDL.S16 R201, [R1+0x29c] ;  /* 0x00029c0001c97983 */ /* 0x0004e20000100600 */
[----:B------:R-:W-:Y:S02]  /*25a40*/  @P0 PRMT R156, R111, 0x5410, RZ ;  /* 0x000054106f9c0816 */ /* 0x000fe400000000ff */
[----:B------:R-:W-:Y:S01]  /*25a50*/  PRMT R111, R94, 0x7772, RZ ;  /* 0x000077725e6f7816 */ /* 0x000fe200000000ff */
[----:B------:R2:W4:Y:S03]  /*25a60*/  LDL.S16 R113, [R1+0x2a0] ;  /* 0x0002a00001717983 */ /* 0x0005260000100600 */
[----:B------:R-:W-:Y:S01]  /*25a70*/  ISETP.GT.U32.AND P0, PT, R111, UR10, PT ;  /* 0x0000000a6f007c0c */ /* 0x000fe2000bf04070 */
[----:B------:R2:W2:Y:S01]  /*25a80*/  LDL.S16 R110, [R1+0x298] ;  /* 0x00029800016e7983 */ /* 0x0004a20000100600 */
[----:B-1----:R1:W1:Y:S02]  /*25a90*/  MUFU.EX2 R68, R213 ;  /* 0x000000d500447308 */ /* 0x0022640000000800 */
[----:B-1----:R-:W-:Y:S01]  /*25aa0*/  F2FP.F16.F32.PACK_AB R213, R64, R70 ;  /* 0x0000004640d5723e */ /* 0x002fe200000000ff */
[----:B------:R-:W-:Y:S01]  /*25ab0*/  FADD.FTZ R64, R63, R95 ;  /* 0x0000005f3f407221 */ /* 0x000fe20000010000 */
[----:B------:R-:W-:Y:S01]  /*25ac0*/  FADD.FTZ R63, R62, R93 ;  /* 0x0000005d3e3f7221 */ /* 0x000fe20000010000 */
[----:B------:R-:W-:Y:S01]  /*25ad0*/  FADD.FTZ R70, R65, R42 ;  /* 0x0000002a41467221 */ /* 0x000fe20000010000 */
[C---:B------:R-:W-:Y:S01]  /*25ae0*/  F2FP.F16.F32.PACK_AB R93, R60.reuse, R62 ;  /* 0x0000003e3c5d723e */ /* 0x040fe200000000ff */
[----:B------:R-:W-:Y:S01]  /*25af0*/  FADD.FTZ R62, R89, R90 ;  /* 0x0000005a593e7221 */ /* 0x000fe20000010000 */
[----:B------:R-:W-:Y:S01]  /*25b00*/  FADD.FTZ R65, R60, R63 ;  /* 0x0000003f3c417221 */ /* 0x000fe20000010000 */
[----:B------:R-:W-:Y:S01]  /*25b10*/  FADD.FTZ R63, R73, R70 ;  /* 0x00000046493f7221 */ /* 0x000fe20000010000 */
[----:B------:R-:W-:Y:S01]  /*25b20*/  FADD.FTZ R64, R40, R64 ;  /* 0x0000004028407221 */ /* 0x000fe20000010000 */
[----:B------:R-:W-:Y:S01]  /*25b30*/  FADD.FTZ R70, R98, R62 ;  /* 0x0000003e62467221 */ /* 0x000fe20000010000 */
[C---:B------:R-:W-:Y:S01]  /*25b40*/  F2FP.F16.F32.PACK_AB R62, R68.reuse, R73 ;  /* 0x00000049443e723e */ /* 0x040fe200000000ff */
[----:B------:R-:W-:Y:S01]  /*25b50*/  FADD.FTZ R68, R68, R63 ;  /* 0x0000003f44447221 */ /* 0x000fe20000010000 */
[----:B------:R-:W-:Y:S01]  /*25b60*/  F2FP.F16.F32.PACK_AB R90, R56, R59 ;  /* 0x0000003b385a723e */ /* 0x000fe200000000ff */
[----:B------:R-:W-:Y:S01]  /*25b70*/  FADD.FTZ R63, R99, R70 ;  /* 0x00000046633f7221 */ /* 0x000fe20000010000 */
[----:B------:R-:W-:Y:S01]  /*25b80*/  FADD.FTZ R64, R59, R64 ;  /* 0x000000403b407221 */ /* 0x000fe20000010000 */
[----:B------:R1:W-:Y:S01]  /*25b90*/  MUFU.EX2 R70, R182 ;  /* 0x000000b600467308 */ /* 0x0003e20000000800 */
[----:B------:R-:W-:Y:S01]  /*25ba0*/  FADD.FTZ R59, R55, R65 ;  /* 0x00000041373b7221 */ /* 0x000fe20000010000 */
[----:B------:R-:W-:Y:S01]  /*25bb0*/  F2FP.F16.F32.PACK_AB R89, R52, R55 ;  /* 0x000000373459723e */ /* 0x000fe200000000ff */
[----:B------:R2:W2:Y:S01]  /*25bc0*/  LDL.S16 R65, [R1+0x290] ;  /* 0x0002900001417983 */ /* 0x0004a20000100600 */
[----:B------:R-:W-:Y:S01]  /*25bd0*/  FADD.FTZ R73, R56, R64 ;  /* 0x0000004038497221 */ /* 0x000fe20000010000 */
[----:B------:R-:W-:Y:S01]  /*25be0*/  FADD.FTZ R64, R52, R59 ;  /* 0x0000003b34407221 */ /* 0x000fe20000010000 */
[----:B------:R-:W-:Y:S04]  /*25bf0*/  F2FP.F16.F32.PACK_AB R98, R48, R50 ;  /* 0x000000323062723e */ /* 0x000fe800000000ff */
[----:B------:R1:W1:Y:S01]  /*25c00*/  MUFU.EX2 R95, R235 ;  /* 0x000000eb005f7308 */ /* 0x0002620000000800 */
[----:B------:R-:W-:Y:S02]  /*25c10*/  PRMT R42, R43, 0x7632, R42 ;  /* 0x000076322b2a7816 */ /* 0x000fe4000000002a */
[----:B------:R-:W-:Y:S02]  /*25c20*/  PRMT R40, R41, 0x7632, R40 ;  /* 0x0000763229287816 */ /* 0x000fe40000000028 */
[----:B------:R-:W-:Y:S05]  /*25c30*/  PRMT R174, R93, 0x7610, R174 ;  /* 0x000076105dae7816 */ /* 0x000fea00000000ae */
[----:B------:R-:W-:Y:S01]  /*25c40*/  MUFU.EX2 R55, R251 ;  /* 0x000000fb00377308 */ /* 0x000fe20000000800 */
[----:B-1----:R-:W-:Y:S02]  /*25c50*/  IMAD.MOV.U32 R182, RZ, RZ, R197 ;  /* 0x000000ffffb67224 */ /* 0x002fe400078e00c5 */
[----:B------:R-:W-:Y:S02]  /*25c60*/  IMAD.MOV.U32 R197, RZ, RZ, R193 ;  /* 0x000000ffffc57224 */ /* 0x000fe400078e00c1 */
[----:B------:R-:W-:Y:S02]  /*25c70*/  IMAD.MOV.U32 R193, RZ, RZ, R116 ;  /* 0x000000ffffc17224 */ /* 0x000fe400078e0074 */
[----:B------:R1:W2:Y:S03]  /*25c80*/  LDL.S16 R116, [R1+0x294] ;  /* 0x0002940001747983 */ /* 0x0002a60000100600 */
[----:B------:R-:W1:Y:S01]  /*25c90*/  MUFU.EX2 R60, R244 ;  /* 0x000000f4003c7308 */ /* 0x000e620000000800 */
[----:B------:R-:W-:Y:S01]  /*25ca0*/  IMAD.MOV.U32 R235, RZ, RZ, R107 ;  /* 0x000000ffffeb7224 */ /* 0x000fe200078e006b */
[----:B------:R-:W-:Y:S01]  /*25cb0*/  PRMT R107, R178, 0x7773, RZ ;  /* 0x00007773b26b7816 */ /* 0x000fe200000000ff */
[C---:B------:R-:W-:Y:S01]  /*25cc0*/  FADD.FTZ R63, R95.reuse, R63 ;  /* 0x0000003f5f3f7221 */ /* 0x040fe20000010000 */
[----:B------:R-:W-:Y:S02]  /*25cd0*/  F2FP.F16.F32.PACK_AB R236, R95, R99 ;  /* 0x000000635fec723e */ /* 0x000fe400000000ff */
[----:B------:R-:W-:Y:S04]  /*25ce0*/  ISETP.GT.U32.AND P6, PT, R107, UR10, PT ;  /* 0x0000000a6b007c0c */ /* 0x000fe8000bfc4070 */
[----:B------:R-:W1:Y:S01]  /*25cf0*/  MUFU.EX2 R56, R247 ;  /* 0x000000f700387308 */ /* 0x000e620000000800 */
[----:B------:R-:W-:Y:S09]  /*25d00*/  F2FP.F16.F32.PACK_AB R99, R53, R54 ;  /* 0x000000363563723e */ /* 0x000ff200000000ff */
[----:B------:R-:W1:Y:S02]  /*25d10*/  MUFU.EX2 R59, R235 ;  /* 0x000000eb003b7308 */ /* 0x000e640000000800 */
[----:B-1----:R-:W-:Y:S01]  /*25d20*/  FADD.FTZ R52, R60, R68 ;  /* 0x000000443c347221 */ /* 0x002fe20000010000 */
[----:B------:R-:W-:Y:S02]  /*25d30*/  F2FP.F16.F32.PACK_AB R68, R57, R58 ;  /* 0x0000003a3944723e */ /* 0x000fe400000000ff */
[C---:B------:R-:W-:Y:S01]  /*25d40*/  F2FP.F16.F32.PACK_AB R238, R56.reuse, R60 ;  /* 0x0000003c38ee723e */ /* 0x040fe200000000ff */
[----:B------:R-:W-:Y:S01]  /*25d50*/  FADD.FTZ R60, R56, R52 ;  /* 0x00000034383c7221 */ /* 0x000fe20000010000 */
[----:B------:R-:W-:Y:S01]  /*25d60*/  FADD.FTZ R56, R54, R73 ;  /* 0x0000004936387221 */ /* 0x000fe20000010000 */
[----:B------:R-:W-:Y:S01]  /*25d70*/  FADD.FTZ R54, R50, R64 ;  /* 0x0000004032367221 */ /* 0x000fe20000010000 */
[----:B------:R-:W-:Y:S03]  /*25d80*/  PRMT R52, R2, 0x7632, R52 ;  /* 0x0000763202347816 */ /* 0x000fe60000000034 */
[----:B------:R-:W-:Y:S01]  /*25d90*/  FADD.FTZ R64, R48, R54 ;  /* 0x0000003630407221 */ /* 0x000fe20000010000 */
[----:B------:R-:W-:Y:S01]  /*25da0*/  FADD.FTZ R50, R59, R63 ;  /* 0x0000003f3b327221 */ /* 0x000fe20000010000 */
[----:B------:R-:W-:Y:S01]  /*25db0*/  LOP3.LUT R48, R175, 0xffff, RZ, 0xc0, !PT ;  /* 0x0000ffffaf307812 */ /* 0x000fe200078ec0ff */
[----:B------:R1:W-:Y:S01]  /*25dc0*/  MUFU.EX2 R54, R122 ;  /* 0x0000007a00367308 */ /* 0x0003e20000000800 */
[C---:B------:R-:W-:Y:S01]  /*25dd0*/  F2FP.F16.F32.PACK_AB R241, R70.reuse, R59 ;  /* 0x0000003b46f1723e */ /* 0x040fe200000000ff */
[----:B------:R-:W-:Y:S01]  /*25de0*/  FADD.FTZ R59, R70, R50 ;  /* 0x00000032463b7221 */ /* 0x000fe20000010000 */
[----:B------:R-:W-:Y:S01]  /*25df0*/  FADD.FTZ R50, R55, R60 ;  /* 0x0000003c37327221 */ /* 0x000fe20000010000 */
[----:B---3--:R-:W-:Y:S02]  /*25e00*/  @P6 HADD2 R201, -R44.H0_H0, -RZ.H0_H0 ;  /* 0xa00000ff2cc96230 */ /* 0x008fe40000000900 */
[----:B----4-:R-:W-:Y:S03]  /*25e10*/  @P2 HADD2 R113, -R45.H0_H0, -RZ.H0_H0 ;  /* 0xa00000ff2d712230 */ /* 0x010fe60000000900 */
[----:B------:R-:W-:Y:S02]  /*25e20*/  PRMT R252, R201, 0x7610, R252 ;  /* 0x00007610c9fc7816 */ /* 0x000fe400000000fc */
[----:B------:R-:W-:Y:S01]  /*25e30*/  PRMT R239, R113, 0x7610, R239 ;  /* 0x0000761071ef7816 */ /* 0x000fe200000000ef */
[----:B--2---:R-:W-:Y:S05]  /*25e40*/  @P5 HADD2 R65, -R46.H0_H0, -RZ.H0_H0 ;  /* 0xa00000ff2e415230 */ /* 0x004fea0000000900 */
[----:B------:R-:W-:Y:S01]  /*25e50*/  PRMT R249, R65, 0x7610, R249 ;  /* 0x0000761041f97816 */ /* 0x000fe200000000f9 */
[----:B------:R-:W-:Y:S05]  /*25e60*/  @!P3 HADD2 R116, -R47.H0_H0, -RZ.H0_H0 ;  /* 0xa00000ff2f74b230 */ /* 0x000fea0000000900 */
[----:B------:R2:W-:Y:S01]  /*25e70*/  @!P3 STL.S16 [R1+0x294], R116 ;  /* 0x000294740100b387 */ /* 0x0005e20000100600 */
[----:B------:R-:W-:Y:S03]  /*25e80*/  PRMT R202, R116, 0x7610, R202 ;  /* 0x0000761074ca7816 */ /* 0x000fe600000000ca */
[----:B------:R3:W-:Y:S01]  /*25e90*/  @P5 STL.S16 [R1+0x290], R65 ;  /* 0x0002904101005387 */ /* 0x0007e20000100600 */
[----:B-1----:R-:W-:Y:S03]  /*25ea0*/  PRMT R122, R202, 0x7610, R122 ;  /* 0x00007610ca7a7816 */ /* 0x002fe6000000007a */
[----:B------:R-:W-:Y:S04]  /*25eb0*/  @P6 STL.S16 [R1+0x29c], R201 ;  /* 0x00029cc901006387 */ /* 0x000fe80000100600 */
[----:B------:R1:W-:Y:S01]  /*25ec0*/  @P2 STL.S16 [R1+0x2a0], R113 ;  /* 0x0002a07101002387 */ /* 0x0003e20000100600 */
[----:B--2---:R-:W-:Y:S04]  /*25ed0*/  LOP3.LUT R116, R175, 0xff, RZ, 0xc0, !PT ;  /* 0x000000ffaf747812 */ /* 0x004fe800078ec0ff */
[----:B------:R-:W-:Y:S01]  /*25ee0*/  ISETP.LE.U32.AND P1, PT, R116, UR10, PT ;  /* 0x0000000a74007c0c */ /* 0x000fe2000bf23070 */
[----:B---3--:R-:W-:Y:S02]  /*25ef0*/  FADD.FTZ R65, R53, R56 ;  /* 0x0000003835417221 */ /* 0x008fe40000010000 */
[----:B------:R-:W2:Y:S01]  /*25f00*/  MUFU.EX2 R53, R182 ;  /* 0x000000b600357308 */ /* 0x000ea20000000800 */
[----:B-1----:R-:W-:Y:S02]  /*25f10*/  IMAD.MOV.U32 R113, RZ, RZ, R112 ;  /* 0x000000ffff717224 */ /* 0x002fe400078e0070 */
[----:B------:R-:W-:Y:S01]  /*25f20*/  IMAD.MOV.U32 R112, RZ, RZ, R136 ;  /* 0x000000ffff707224 */ /* 0x000fe200078e0088 */
[----:B------:R-:W-:Y:S06]  /*25f30*/  SHF.R.U32.HI R136, RZ, 0x8, R48 ;  /* 0x00000008ff887819 */ /* 0x000fec0000011630 */
[----:B------:R-:W1:Y:S01]  /*25f40*/  MUFU.EX2 R56, R119 ;  /* 0x0000007700387308 */ /* 0x000e620000000800 */
[----:B------:R-:W-:Y:S01]  /*25f50*/  @!P1 HADD2 R110, -R43.H0_H0, -RZ.H0_H0 ;  /* 0xa00000ff2b6e9230 */ /* 0x000fe20000000900 */
[----:B------:R-:W-:Y:S04]  /*25f60*/  LOP3.LUT R60, R136, 0xffff, RZ, 0xc0, !PT ;  /* 0x0000ffff883c7812 */ /* 0x000fe800078ec0ff */
[----:B------:R3:W-:Y:S01]  /*25f70*/  @!P1 STL.S16 [R1+0x298], R110 ;  /* 0x0002986e01009387 */ /* 0x0007e20000100600 */
[----:B------:R-:W-:Y:S01]  /*25f80*/  PRMT R251, R110, 0x7610, R251 ;  /* 0x000076106efb7816 */ /* 0x000fe200000000fb */
[C---:B--2---:R-:W-:Y:S01]  /*25f90*/  FADD.FTZ R73, R53.reuse, R50 ;  /* 0x0000003235497221 */ /* 0x044fe20000010000 */
[----:B------:R-:W-:Y:S01]  /*25fa0*/  ISETP.LE.U32.AND P1, PT, R60, UR10, PT ;  /* 0x0000000a3c007c0c */ /* 0x000fe2000bf23070 */
[----:B------:R2:W4:Y:S01]  /*25fb0*/  LDL.S16 R201, [R1+0x2b0] ;  /* 0x0002b00001c97983 */ /* 0x0005220000100600 */
[----:B------:R-:W3:Y:S01]  /*25fc0*/  MUFU.EX2 R48, R82 ;  /* 0x0000005200307308 */ /* 0x000ee20000000800 */
[----:B------:R-:W-:Y:S01]  /*25fd0*/  F2FP.F16.F32.PACK_AB R242, R53, R55 ;  /* 0x0000003735f2723e */ /* 0x000fe200000000ff */
[----:B------:R-:W-:Y:S01]  /*25fe0*/  IMAD.MOV.U32 R182, RZ, RZ, R197 ;  /* 0x000000ffffb67224 */ /* 0x000fe200078e00c5 */
[----:B------:R-:W-:Y:S01]  /*25ff0*/  PRMT R53, R175, 0x7632, R53 ;  /* 0x00007632af357816 */ /* 0x000fe20000000035 */
[----:B------:R-:W-:Y:S01]  /*26000*/  IMAD.MOV.U32 R197, RZ, RZ, R138 ;  /* 0x000000ffffc57224 */ /* 0x000fe200078e008a */
[----:B------:R-:W-:Y:S02]  /*26010*/  PRMT R50, R51, 0x7632, R50 ;  /* 0x0000763233327816 */ /* 0x000fe40000000032 */
[----:B------:R-:W-:Y:S01]  /*26020*/  LOP3.LUT R138, R53, 0xff, RZ, 0xc0, !PT ;  /* 0x000000ff358a7812 */ /* 0x000fe200078ec0ff */
[----:B------:R-:W-:Y:S02]  /*26030*/  FADD.FTZ R53, R58, R65 ;  /* 0x000000413a357221 */ /* 0x000fe40000010000 */
[----:B------:R-:W2:Y:S01]  /*26040*/  MUFU.EX2 R55, R123 ;  /* 0x0000007b00377308 */ /* 0x000ea20000000800 */
[----:B-1----:R-:W-:Y:S01]  /*26050*/  FADD.FTZ R58, R56, R64 ;  /* 0x00000040383a7221 */ /* 0x002fe20000010000 */
[----:B------:R-:W-:Y:S01]  /*26060*/  ISETP.LE.U32.AND P2, PT, R138, UR10, PT ;  /* 0x0000000a8a007c0c */ /* 0x000fe2000bf43070 */
[----:B------:R-:W-:Y:S01]  /*26070*/  FADD.FTZ R63, R57, R53 ;  /* 0x00000035393f7221 */ /* 0x000fe20000010000 */
[----:B------:R-:W-:Y:S04]  /*26080*/  PRMT R57, R176, 0x7770, RZ ;  /* 0x00007770b0397816 */ /* 0x000fe800000000ff */
[----:B------:R-:W-:Y:S02]  /*26090*/  ISETP.LE.U32.AND P6, PT, R57, UR10, PT ;  /* 0x0000000a39007c0c */ /* 0x000fe4000bfc3070 */
[----:B------:R1:W-:Y:S01]  /*260a0*/  MUFU.EX2 R53, R121 ;  /* 0x0000007900357308 */ /* 0x0003e20000000800 */
[----:B---3--:R-:W-:Y:S01]  /*260b0*/  F2FP.F16.F32.PACK_AB R70, R48, R56 ;  /* 0x000000383046723e */ /* 0x008fe200000000ff */
[----:B------:R3:W3:Y:S03]  /*260c0*/  LDL.S16 R110, [R1+0x2ac] ;  /* 0x0002ac00016e7983 */ /* 0x0006e60000100600 */
[----:B------:R-:W-:Y:S02]  /*260d0*/  @P2 LOP3.LUT R227, R227, 0x1000, RZ, 0xfc, !PT ;  /* 0x00001000e3e32812 */ /* 0x000fe400078efcff */
[----:B--2---:R-:W-:Y:S01]  /*260e0*/  F2FP.F16.F32.PACK_AB R101, R54, R55 ;  /* 0x000000373665723e */ /* 0x004fe200000000ff */
[----:B----4-:R-:W-:Y:S05]  /*260f0*/  @!P1 HADD2 R201, -R42.H0_H0, -RZ.H0_H0 ;  /* 0xa00000ff2ac99230 */ /* 0x010fea0000000900 */
[----:B------:R2:W-:Y:S01]  /*26100*/  @!P1 STL.S16 [R1+0x2b0], R201 ;  /* 0x0002b0c901009387 */ /* 0x0005e20000100600 */
[----:B------:R-:W-:Y:S01]  /*26110*/  PRMT R248, R201, 0x7610, R248 ;  /* 0x00007610c9f87816 */ /* 0x000fe200000000f8 */
[----:B---3--:R-:W-:Y:S05]  /*26120*/  @!P2 HADD2 R110, -R41.H0_H0, -RZ.H0_H0 ;  /* 0xa00000ff296ea230 */ /* 0x008fea0000000900 */
[----:B------:R3:W-:Y:S01]  /*26130*/  @!P2 STL.S16 [R1+0x2ac], R110 ;  /* 0x0002ac6e0100a387 */ /* 0x0007e20000100600 */
[----:B------:R-:W-:Y:S02]  /*26140*/  PRMT R233, R110, 0x7610, R233 ;  /* 0x000076106ee97816 */ /* 0x000fe400000000e9 */
[----:B------:R-:W-:Y:S01]  /*26150*/  ISETP.GT.U32.AND P2, PT, R108, UR10, PT ;  /* 0x0000000a6c007c0c */ /* 0x000fe2000bf44070 */
[----:B------:R4:W4:Y:S01]  /*26160*/  LDL.S16 R82, [R1+0x2c8] ;  /* 0x0002c80001527983 */ /* 0x0009220000100600 */
[----:B--2---:R-:W-:Y:S01]  /*26170*/  IMAD.MOV.U32 R201, RZ, RZ, R113 ;  /* 0x000000ffffc97224 */ /* 0x004fe200078e0071 */
[----:B------:R-:W-:Y:S02]  /*26180*/  PRMT R113, R176, 0x7771, RZ ;  /* 0x00007771b0717816 */ /* 0x000fe400000000ff */
[----:B------:R2:W2:Y:S01]  /*26190*/  LDL.S16 R65, [R1+0x2c4] ;  /* 0x0002c40001417983 */ /* 0x0004a20000100600 */
[----:B---3--:R-:W-:Y:S02]  /*261a0*/  IMAD.MOV.U32 R110, RZ, RZ, R197 ;  /* 0x000000ffff6e7224 */ /* 0x008fe400078e00c5 */
[----:B------:R-:W-:Y:S02]  /*261b0*/  IMAD.MOV.U32 R197, RZ, RZ, R194 ;  /* 0x000000ffffc57224 */ /* 0x000fe400078e00c2 */
[----:B------:R-:W-:Y:S01]  /*261c0*/  IMAD.MOV.U32 R194, RZ, RZ, R115 ;  /* 0x000000ffffc27224 */ /* 0x000fe200078e0073 */
[----:B------:R-:W-:Y:S04]  /*261d0*/  SHF.R.U32.HI R115, RZ, 0x18, R175 ;  /* 0x00000018ff737819 */ /* 0x000fe800000116af */
[----:B------:R-:W-:Y:S11]  /*261e0*/  ISETP.LE.U32.AND P1, PT, R115, UR10, PT ;  /* 0x0000000a73007c0c */ /* 0x000ff6000bf23070 */
[----:B------:R-:W-:Y:S02]  /*261f0*/  @!UPT UIADD3 URZ, UPT, UPT, URZ, URZ, URZ ;  /* 0x000000fffffff290 */ /* 0x000fe4000fffe0ff */
[----:B----4-:R-:W-:Y:S02]  /*26200*/  @!P1 HADD2 R82, -R40.H0_H0, -RZ.H0_H0 ;  /* 0xa00000ff28529230 */ /* 0x010fe40000000900 */
[----:B--2---:R-:W-:Y:S03]  /*26210*/  @!P6 HADD2 R65, -R2.H0_H0, -RZ.H0_H0 ;  /* 0xa00000ff0241e230 */ /* 0x004fe60000000900 */
[----:B------:R2:W-:Y:S01]  /*26220*/  @!P1 STL.S16 [R1+0x2c8], R82 ;  /* 0x0002c85201009387 */ /* 0x0005e20000100600 */
[----:B------:R-:W-:Y:S02]  /*26230*/  ISETP.GT.U32.AND P1, PT, R113, UR10, PT ;  /* 0x0000000a71007c0c */ /* 0x000fe4000bf24070 */
[----:B------:R-:W-:Y:S01]  /*26240*/  PRMT R123, R82, 0x7610, R123 ;  /* 0x00007610527b7816 */ /* 0x000fe2000000007b */
[----:B------:R3:W-:Y:S01]  /*26250*/  @!P6 STL.S16 [R1+0x2c4], R65 ;  /* 0x0002c4410100e387 */ /* 0x0007e20000100600 */
[----:B-1----:R-:W-:Y:S03]  /*26260*/  PRMT R121, R65, 0x7610, R121 ;  /* 0x0000761041797816 */ /* 0x002fe60000000079 */
[----:B------:R1:W4:Y:S04]  /*26270*/  LDL.S16 R57, [R1+0x2c0] ;  /* 0x0002c00001397983 */ /* 0x0003280000100600 */
[----:B------:R1:W4:Y:S01]  /*26280*/  LDL.S16 R175, [R1+0x2d4] ;  /* 0x0002d40001af7983 */ /* 0x0003220000100600 */
[----:B--2---:R-:W2:Y:S10]  /*26290*/  MUFU.EX2 R82, R201 ;  /* 0x000000c900527308 */ /* 0x004eb40000000800 */
[----:B---3--:R3:W1:Y:S01]  /*262a0*/  MUFU.EX2 R65, R110 ;  /* 0x0000006e00417308 */ /* 0x0086620000000800 */
[----:B--2---:R-:W-:Y:S01]  /*262b0*/  FADD.FTZ R56, R82, R59 ;  /* 0x0000003b52387221 */ /* 0x004fe20000010000 */
[----:B------:R-:W-:Y:S01]  /*262c0*/  FADD.FTZ R59, R48, R58 ;  /* 0x0000003a303b7221 */ /* 0x000fe20000010000 */
[----:B------:R-:W-:Y:S07]  /*262d0*/  IMAD.MOV.U32 R201, RZ, RZ, R193 ;  /* 0x000000ffffc97224 */ /* 0x000fee00078e00c1 */
[----:B------:R-:W2:Y:S01]  /*262e0*/  MUFU.EX2 R48, R120 ;  /* 0x0000007800307308 */ /* 0x000ea20000000800 */
[----:B------:R-:W-:Y:S01]  /*262f0*/  IMAD.MOV.U32 R193, RZ, RZ, R161 ;  /* 0x000000ffffc17224 */ /* 0x000fe200078e00a1 */
[----:B---3--:R3:W3:Y:S01]  /*26300*/  LDL.S16 R110, [R1+0x2d8] ;  /* 0x0002d800016e7983 */ /* 0x0086e20000100600 */
[C---:B-1----:R-:W-:Y:S01]  /*26310*/  F2FP.F16.F32.PACK_AB R244, R65.reuse, R82 ;  /* 0x0000005241f4723e */ /* 0x042fe200000000ff */
[----:B------:R-:W-:Y:S01]  /*26320*/  FADD.FTZ R64, R65, R56 ;  /* 0x0000003841407221 */ /* 0x000fe20000010000 */
[----:B------:R-:W-:Y:S05]  /*26330*/  PRMT R65, R176, 0x7772, RZ ;  /* 0x00007772b0417816 */ /* 0x000fea00000000ff */
[----:B------:R1:W-:Y:S01]  /*26340*/  MUFU.EX2 R56, R182 ;  /* 0x000000b600387308 */ /* 0x0003e20000000800 */
[----:B--2---:R-:W-:Y:S01]  /*26350*/  F2FP.F16.F32.PACK_AB R102, R48, R53 ;  /* 0x000000353066723e */ /* 0x004fe200000000ff */
[----:B-1----:R-:W-:Y:S02]  /*26360*/  IMAD.MOV.U32 R182, RZ, RZ, R128 ;  /* 0x000000ffffb67224 */ /* 0x002fe400078e0080 */
[----:B----4-:R-:W-:Y:S05]  /*26370*/  @P1 HADD2 R57, -R52.H0_H0, -RZ.H0_H0 ;  /* 0xa00000ff34391230 */ /* 0x010fea0000000900 */
[----:B------:R1:W-:Y:S01]  /*26380*/  @P1 STL.S16 [R1+0x2c0], R57 ;  /* 0x0002c03901001387 */ /* 0x0003e20000100600 */
[----:B------:R-:W-:Y:S02]  /*26390*/  PRMT R119, R57, 0x7610, R119 ;  /* 0x0000761039777816 */ /* 0x000fe40000000077 */
[----:B------:R-:W-:Y:S01]  /*263a0*/  ISETP.GT.U32.AND P1, PT, R65, UR10, PT ;  /* 0x0000000a41007c0c */ /* 0x000fe2000bf24070 */
[----:B-1----:R1:W2:Y:S11]  /*263b0*/  MUFU.EX2 R57, R114 ;  /* 0x0000007200397308 */ /* 0x0022b60000000800 */
[----:B------:R-:W-:Y:S01]  /*263c0*/  @!UPT UIADD3 URZ, UPT, UPT, URZ, URZ, URZ ;  /* 0x000000fffffff290 */ /* 0x000fe2000fffe0ff */
[----:B---3--:R-:W-:Y:S01]  /*263d0*/  @P1 HADD2 R110, -R51.H0_H0, -RZ.H0_H0 ;  /* 0xa00000ff336e1230 */ /* 0x008fe20000000900 */
[----:B-1----:R-:W-:Y:S01]  /*263e0*/  PRMT R114, R176, 0x7773, RZ ;  /* 0x00007773b0727816 */ /* 0x002fe200000000ff */
[----:B--2---:R-:W-:Y:S03]  /*263f0*/  FADD.FTZ R58, R57, R73 ;  /* 0x00000049393a7221 */ /* 0x004fe60000010000 */
[----:B------:R-:W-:Y:S02]  /*26400*/  PRMT R100, R110, 0x7610, R100 ;  /* 0x000076106e647816 */ /* 0x000fe40000000064 */
[----:B------:R-:W-:Y:S01]  /*26410*/  ISETP.GT.U32.AND P5, PT, R114, UR10, PT ;  /* 0x0000000a72007c0c */ /* 0x000fe2000bfa4070 */
[C---:B------:R-:W-:Y:S01]  /*26420*/  FADD.FTZ R228, R56.reuse, R58 ;  /* 0x0000003a38e47221 */ /* 0x040fe20000010000 */
[----:B------:R-:W-:Y:S01]  /*26430*/  F2FP.F16.F32.PACK_AB R247, R56, R57 ;  /* 0x0000003938f7723e */ /* 0x000fe200000000ff */
[----:B------:R-:W-:Y:S01]  /*26440*/  FADD.FTZ R57, R55, R63 ;  /* 0x0000003f37397221 */ /* 0x000fe20000010000 */
[----:B------:R-:W-:Y:S03]  /*26450*/  LOP3.LUT R56, R177, 0xffff, RZ, 0xc0, !PT ;  /* 0x0000ffffb1387812 */ /* 0x000fe600078ec0ff */
[----:B------:R-:W-:Y:S01]  /*26460*/  FADD.FTZ R215, R54, R57 ;  /* 0x0000003936d77221 */ /* 0x000fe20000010000 */
[----:B------:R-:W-:Y:S01]  /*26470*/  SHF.R.U32.HI R161, RZ, 0x8, R56 ;  /* 0x00000008ffa17819 */ /* 0x000fe20000011638 */
[----:B------:R-:W-:Y:S01]  /*26480*/  FADD.FTZ R54, R53, R59 ;  /* 0x0000003b35367221 */ /* 0x000fe20000010000 */
[----:B------:R-:W-:Y:S01]  /*26490*/  IMAD.WIDE.U32 R58, R167, -0x2daee0ad, RZ ;  /* 0xd2511f53a73a7825 */ /* 0x000fe200078e00ff */
[----:B------:R-:W-:Y:S03]  /*264a0*/  PRMT R167, R87, 0x7610, R167 ;  /* 0x0000761057a77816 */ /* 0x000fe600000000a7 */
[----:B------:R-:W-:Y:S01]  /*264b0*/  @P5 HADD2 R175, -R50.H0_H0, -RZ.H0_H0 ;  /* 0xa00000ff32af5230 */ /* 0x000fe20000000900 */
[----:B------:R-:W-:Y:S01]  /*264c0*/  LOP3.LUT R53, R161, 0xffff, RZ, 0xc0, !PT ;  /* 0x0000ffffa1357812 */ /* 0x000fe200078ec0ff */
[----:B------:R-:W-:Y:S01]  /*264d0*/  FADD.FTZ R235, R48, R54 ;  /* 0x0000003630eb7221 */ /* 0x000fe20000010000 */
[----:B------:R-:W-:Y:S02]  /*264e0*/  PRMT R48, R49, 0x7632, R48 ;  /* 0x0000763231307816 */ /* 0x000fe40000000030 */
[----:B------:R1:W-:Y:S01]  /*264f0*/  @P5 STL.S16 [R1+0x2d4], R175 ;  /* 0x0002d4af01005387 */ /* 0x0003e20000100600 */
[----:B------:R-:W-:Y:S03]  /*26500*/  PRMT R118, R175, 0x7610, R118 ;  /* 0x00007610af767816 */ /* 0x000fe60000000076 */
[----:B------:R2:W-:Y:S01]  /*26510*/  @P1 STL.S16 [R1+0x2d8], R110 ;  /* 0x0002d86e01001387 */ /* 0x0005e20000100600 */
[----:B------:R-:W-:Y:S03]  /*26520*/  ISETP.LE.U32.AND P1, PT, R53, UR10, PT ;  /* 0x0000000a35007c0c */ /* 0x000fe6000bf23070 */
[----:B------:R4:W3:Y:S04]  /*26530*/  LDL.S16 R82, [R1+0x304] ;  /* 0x0003040001527983 */ /* 0x0008e80000100600 */
[----:B------:R4:W4:Y:S01]  /*26540*/  LDL.S16 R73, [R1+0x2ec] ;  /* 0x0002ec0001497983 */ /* 0x0009220000100600 */
[----:B-1----:R-:W-:Y:S02]  /*26550*/  IMAD.MOV.U32 R175, RZ, RZ, R197 ;  /* 0x000000ffffaf7224 */ /* 0x002fe400078e00c5 */
[----:B------:R-:W-:Y:S02]  /*26560*/  IMAD.MOV.U32 R197, RZ, RZ, R129 ;  /* 0x000000ffffc57224 */ /* 0x000fe400078e0081 */
[----:B------:R-:W4:Y:S01]  /*26570*/  LDL.LU.64 R128, [R1+0x50] ;  /* 0x0000500001807983 */ /* 0x000f220000300a00 */
[----:B--2---:R-:W-:Y:S01]  /*26580*/  IMAD.MOV.U32 R110, RZ, RZ, R162 ;  /* 0x000000ffff6e7224 */ /* 0x004fe200078e00a2 */
[----:B------:R-:W-:Y:S04]  /*26590*/  LOP3.LUT R162, R177, 0xff, RZ, 0xc0, !PT ;  /* 0x000000ffb1a27812 */ /* 0x000fe800078ec0ff */
[----:B------:R-:W-:Y:S11]  /*265a0*/  ISETP.LE.U32.AND P4, PT, R162, UR10, PT ;  /* 0x0000000aa2007c0c */ /* 0x000ff6000bf83070 */
[----:B------:R-:W-:Y:S02]  /*265b0*/  @!UPT UIADD3 URZ, UPT, UPT, URZ, URZ, URZ ;  /* 0x000000fffffff290 */ /* 0x000fe4000fffe0ff */
[----:B---3--:R-:W-:Y:S02]  /*265c0*/  @!P4 HADD2 R82, -R49.H0_H0, -RZ.H0_H0 ;  /* 0xa00000ff3152c230 */ /* 0x008fe40000000900 */
[----:B----4-:R-:W-:Y:S03]  /*265d0*/  @!P1 HADD2 R73, -R48.H0_H0, -RZ.H0_H0 ;  /* 0xa00000ff30499230 */ /* 0x010fe60000000900 */
[----:B------:R1:W-:Y:S01]  /*265e0*/  @!P4 STL.S16 [R1+0x304], R82 ;  /* 0x000304520100c387 */ /* 0x0003e20000100600 */
[----:B------:R-:W-:Y:S03]  /*265f0*/  PRMT R106, R82, 0x7610, R106 ;  /* 0x00007610526a7816 */ /* 0x000fe6000000006a */
[----:B------:R2:W3:Y:S01]  /*26600*/  LDL.S16 R57, [R1+0x2f8] ;  /* 0x0002f80001397983 */ /* 0x0004e20000100600 */
[----:B------:R-:W-:Y:S03]  /*26610*/  PRMT R97, R73, 0x7610, R97 ;  /* 0x0000761049617816 */ /* 0x000fe60000000061 */
[----:B------:R-:W-:Y:S04]  /*26620*/  @!P1 STL.S16 [R1+0x2ec], R73 ;  /* 0x0002ec4901009387 */ /* 0x000fe80000100600 */
[----:B------:R2:W4:Y:S04]  /*26630*/  LDL.S16 R55, [R1+0x308] ;  /* 0x0003080001377983 */ /* 0x0005280000100600 */
[----:B------:R2:W-:Y:S01]  /*26640*/  STG.E.U16 desc[UR24][R128.64], R112 ;  /* 0x0000007080007986 */ /* 0x0005e2000c101518 */
[----:B-1----:R-:W-:Y:S02]  /*26650*/  IMAD.MOV.U32 R82, RZ, RZ, R201 ;  /* 0x000000ffff527224 */ /* 0x002fe400078e00c9 */
[----:B------:R-:W-:Y:S01]  /*26660*/  IMAD.MOV.U32 R201, RZ, RZ, R110 ;  /* 0x000000ffffc97224 */ /* 0x000fe200078e006e */
[----:B------:R-:W-:Y:S02]  /*26670*/  PRMT R110, R94, 0x7773, RZ ;  /* 0x000077735e6e7816 */ /* 0x000fe400000000ff */
[----:B------:R1:W-:Y:S04]  /*26680*/  STG.E.U16 desc[UR24][R128.64+0x2], R82 ;  /* 0x0000025280007986 */ /* 0x0003e8000c101518 */
[----:B------:R-:W-:Y:S04]  /*26690*/  STG.E.U16 desc[UR24][R168.64], R201 ;  /* 0x000000c9a8007986 */ /* 0x000fe8000c101518 */
[----:B------:R1:W-:Y:S01]  /*266a0*/  STG.E.U16 desc[UR24][R168.64+0x2], R175 ;  /* 0x000002afa8007986 */ /* 0x0003e2000c101518 */
[----:B--2---:R-:W-:Y:S02]  /*266b0*/  LOP3.LUT R112, R134, UR11, R59, 0x96, !PT ;  /* 0x0000000b86707c12 */ /* 0x004fe4000f8e963b */
[----:B-1----:R-:W-:Y:S02]  /*266c0*/  PRMT R82, R43, 0x5410, R42 ;  /* 0x000054102b527816 */ /* 0x002fe4000000002a */
[----:B------:R-:W-:Y:S01]  /*266d0*/  PRMT R175, R58, 0x7773, RZ ;  /* 0x000077733aaf7816 */ /* 0x000fe200000000ff */
[C---:B---3--:R-:W-:Y:S05]  /*266e0*/  @P0 HADD2 R57, -R84.reuse.H0_H0, -RZ.H0_H0 ;  /* 0xa00000ff54390230 */ /* 0x048fea0000000900 */
[----:B------:R1:W-:Y:S01]  /*266f0*/  @P0 STL.S16 [R1+0x2f8], R57 ;  /* 0x0002f83901000387 */ /* 0x0003e20000100600 */
[----:B------:R-:W-:Y:S03]  /*26700*/  PRMT R56, R57, 0x7610, R56 ;  /* 0x0000761039387816 */ /* 0x000fe60000000038 */
[----:B------:R2:W3:Y:S01]  /*26710*/  LDL.S16 R73, [R1+0x310] ;  /* 0x0003100001497983 */ /* 0x0004e20000100600 */
[----:B------:R-:W-:Y:S02]  /*26720*/  @P0 PRMT R155, R56, 0x5410, RZ ;  /* 0x00005410389b0816 */ /* 0x000fe400000000ff */
[----:B------:R-:W-:Y:S11]  /*26730*/  ISETP.GT.U32.AND P0, PT, R110, UR10, PT ;  /* 0x0000000a6e007c0c */ /* 0x000ff6000bf04070 */
[----:B------:R-:W-:Y:S02]  /*26740*/  @!UPT UIADD3 URZ, UPT, UPT, URZ, URZ, URZ ;  /* 0x000000fffffff290 */ /* 0x000fe4000fffe0ff */
[----:B----4-:R-:W-:Y:S05]  /*26750*/  @P0 HADD2 R55, -R84.H1_H1, -RZ.H0_H0 ;  /* 0xa00000ff54370230 */ /* 0x010fea0000000d00 */
[----:B------:R4:W-:Y:S01]  /*26760*/  @P0 STL.S16 [R1+0x308], R55 ;  /* 0x0003083701000387 */ /* 0x0009e20000100600 */
[----:B------:R-:W-:Y:S01]  /*26770*/  PRMT R54, R55, 0x7610, R54 ;  /* 0x0000761037367816 */ /* 0x000fe20000000036 */
[----:B-1----:R-:W-:Y:S03]  /*26780*/  IMAD.WIDE.U32 R56, R158, -0x2daee0ad, RZ ;  /* 0xd2511f539e387825 */ /* 0x002fe600078e00ff */
[----:B------:R-:W-:Y:S02]  /*26790*/  @P0 PRMT R159, R54, 0x5410, RZ ;  /* 0x00005410369f0816 */ /* 0x000fe400000000ff */
[----:B------:R2:W2:Y:S01]  /*267a0*/  LDL.S16 R54, [R1+0x30c] ;  /* 0x00030c0001367983 */ /* 0x0004a20000100600 */
[----:B----4-:R-:W-:Y:S04]  /*267b0*/  LOP3.LUT R55, R132, UR11, R57, 0x96, !PT ;  /* 0x0000000b84377c12 */ /* 0x010fe8000f8e9639 */
[----:B------:R-:W-:Y:S04]  /*267c0*/  LOP3.LUT R202, R55, 0xff, RZ, 0xc0, !PT ;  /* 0x000000ff37ca7812 */ /* 0x000fe800078ec0ff */
[----:B------:R-:W-:Y:S11]  /*267d0*/  ISETP.LE.U32.AND P0, PT, R202, UR10, PT ;  /* 0x0000000aca007c0c */ /* 0x000ff6000bf03070 */
[----:B------:R-:W-:Y:S02]  /*267e0*/  @!UPT UIADD3 URZ, UPT, UPT, URZ, URZ, URZ ;  /* 0x000000fffffff290 */ /* 0x000fe4000fffe0ff */
[C---:B---3--:R-:W-:Y:S05]  /*267f0*/  @!P0 HADD2 R73, -R87.reuse.H0_H0, -RZ.H0_H0 ;  /* 0xa00000ff57498230 */ /* 0x048fea0000000900 */
[----:B------:R-:W-:Y:S01]  /*26800*/  @!P0 STL.S16 [R1+0x310], R73 ;  /* 0x0003104901008387 */ /* 0x000fe20000100600 */
[----:B------:R-:W-:Y:S04]  /*26810*/  PRMT R53, R73, 0x7610, R53 ;  /* 0x0000761049357816 */ /* 0x000fe80000000035 */
[----:B------:R-:W-:Y:S02]  /*26820*/  @!P0 PRMT R167, R53, 0x5410, RZ ;  /* 0x0000541035a78816 */ /* 0x000fe400000000ff */
[----:B------:R-:W-:Y:S04]  /*26830*/  LOP3.LUT R53, R55, 0xffff, RZ, 0xc0, !PT ;  /* 0x0000ffff37357812 */ /* 0x000fe800078ec0ff */
[----:B------:R-:W-:Y:S04]  /*26840*/  SHF.R.U32.HI R201, RZ, 0x8, R53 ;  /* 0x00000008ffc97819 */ /* 0x000fe80000011635 */
[----:B------:R-:W-:Y:S04]  /*26850*/  LOP3.LUT R53, R201, 0xffff, RZ, 0xc0, !PT ;  /* 0x0000ffffc9357812 */ /* 0x000fe800078ec0ff */
[----:B------:R-:W-:Y:S11]  /*26860*/  ISETP.LE.U32.AND P0, PT, R53, UR10, PT ;  /* 0x0000000a35007c0c */ /* 0x000ff6000bf03070 */
[----:B------:R-:W-:Y:S02]  /*26870*/  @!UPT UIADD3 URZ, UPT, UPT, URZ, URZ, URZ ;  /* 0x000000fffffff290 */ /* 0x000fe4000fffe0ff */
[----:B--2---:R-:W-:Y:S05]  /*26880*/  @!P0 HADD2 R54, -R87.H1_H1, -RZ.H0_H0 ;  /* 0xa00000ff57368230 */ /* 0x004fea0000000d00 */
[----:B------:R1:W-:Y:S01]  /*26890*/  @!P0 STL.S16 [R1+0x30c], R54 ;  /* 0x00030c3601008387 */ /* 0x0003e20000100600 */
[----:B------:R-:W-:Y:S04]  /*268a0*/  PRMT R53, R54, 0x7610, R53 ;  /* 0x0000761036357816 */ /* 0x000fe80000000035 */
[----:B------:R-:W-:Y:S02]  /*268b0*/  @!P0 PRMT R172, R53, 0x5410, RZ ;  /* 0x0000541035ac8816 */ /* 0x000fe400000000ff */
[----:B------:R-:W-:Y:S02]  /*268c0*/  ISETP.GT.U32.AND P0, PT, R107, UR10, PT ;  /* 0x0000000a6b007c0c */ /* 0x000fe4000bf04070 */
[----:B------:R-:W-:Y:S11]  /*268d0*/  PRMT R53, R45, 0x5410, R44 ;  /* 0x000054102d357816 */ /* 0x000ff6000000002c */
[----:B------:R-:W-:Y:S01]  /*268e0*/  @P0 PRMT R44, R252, 0x5410, RZ ;  /* 0x00005410fc2c0816 */ /* 0x000fe200000000ff */
[----:B------:R-:W-:Y:S01]  /*268f0*/  IMAD.MOV.U32 R252, RZ, RZ, R190 ;  /* 0x000000fffffc7224 */ /* 0x000fe200078e00be */
[----:B------:R-:W-:Y:S02]  /*26900*/  PRMT R190, R56, 0x7772, RZ ;  /* 0x0000777238be7816 */ /* 0x000fe400000000ff */
[----:B-1----:R-:W-:Y:S02]  /*26910*/  PRMT R54, R47, 0x5410, R46 ;  /* 0x000054102f367816 */ /* 0x002fe4000000002e */
[----:B------:R-:W-:Y:S02]  /*26920*/  @!P3 PRMT R47, R122, 0x5410, RZ ;  /* 0x000054107a2fb816 */ /* 0x000fe400000000ff */
[----:B------:R-:W-:Y:S02]  /*26930*/  @P2 PRMT R46, R249, 0x5410, RZ ;  /* 0x00005410f92e2816 */ /* 0x000fe400000000ff */
[----:B------:R-:W1:Y:S01]  /*26940*/  LDC R249, c[0x0][0x448] ;  /* 0x00011200fff97b82 */ /* 0x000e620000000800 */
[----:B------:R-:W-:Y:S01]  /*26950*/  STG.E.U16 desc[UR24][R130.64+0x10], R47 ;  /* 0x0000102f82007986 */ /* 0x000fe2000c101518 */
[----:B------:R-:W-:Y:S03]  /*26960*/  ISETP.GT.U32.AND P2, PT, R103, UR10, PT ;  /* 0x0000000a67007c0c */ /* 0x000fe6000bf44070 */
[----:B------:R1:W-:Y:S10]  /*26970*/  STG.E.U16 desc[UR24][R130.64+0x12], R46 ;  /* 0x0000122e82007986 */ /* 0x0003f4000c101518 */
[----:B------:R-:W-:Y:S02]  /*26980*/  @P2 PRMT R45, R239, 0x5410, RZ ;  /* 0x00005410ef2d2816 */ /* 0x000fe400000000ff */
[----:B------:R-:W-:Y:S11]  /*26990*/  ISETP.LE.U32.AND P2, PT, R116, UR10, PT ;  /* 0x0000000a74007c0c */ /* 0x000ff6000bf43070 */
[----:B------:R-:W-:Y:S02]  /*269a0*/  @!UPT UIADD3 URZ, UPT, UPT, URZ, URZ, URZ ;  /* 0x000000fffffff290 */ /* 0x000fe4000fffe0ff */
[----:B------:R-:W-:Y:S01]  /*269b0*/  @!P2 PRMT R43, R251, 0x5410, RZ ;  /* 0x00005410fb2ba816 */ /* 0x000fe200000000ff */
[----:B-1----:R-:W-:Y:S01]  /*269c0*/  IMAD.WIDE R46, R249, -0x70, R128 ;  /* 0xffffff90f92e7825 */ /* 0x002fe200078e0280 */
[----:B------:R-:W-:Y:S01]  /*269d0*/  LOP3.LUT P2, RZ, R227, 0x1000, RZ, 0xc0, !PT ;  /* 0x00001000e3ff7812 */ /* 0x000fe2000784c0ff */
[----:B------:R-:W2:Y:S06]  /*269e0*/  LDL.LU.64 R128, [R1+0x3e8] ;  /* 0x0003e80001807983 */ /* 0x000eac0000300a00 */
[----:B------:R1:W3:Y:S04]  /*269f0*/  LDL.S16 R73, [R1+0x314] ;  /* 0x0003140001497983 */ /* 0x0002e80000100600 */
[----:B------:R4:W-:Y:S04]  /*26a00*/  STG.E.U16 desc[UR24][R46.64+0x12], R44 ;  /* 0x0000122c2e007986 */ /* 0x0009e8000c101518 */
[----:B------:R1:W-:Y:S01]  /*26a10*/  STG.E.U16 desc[UR24][R46.64+0x10], R45 ;  /* 0x0000102d2e007986 */ /* 0x0003e2000c101518 */
[----:B----4-:R-:W-:Y:S01]  /*26a20*/  MUFU.EX2 R44, R194 ;  /* 0x000000c2002c7308 */ /* 0x010fe20000000800 */
[----:B-1----:R-:W-:Y:S09]  /*26a30*/  IMAD.WIDE R46, R249, 0x70, R46 ;  /* 0x00000070f92e7825 */ /* 0x002ff200078e022e */
[----:B------:R-:W1:Y:S01]  /*26a40*/  MUFU.EX2 R45, R182 ;  /* 0x000000b6002d7308 */ /* 0x000e620000000800 */
[----:B------:R4:W-:Y:S04]  /*26a50*/  STG.E.U16 desc[UR24][R46.64+0x10], R193 ;  /* 0x000010c12e007986 */ /* 0x0009e8000c101518 */
[----:B------:R4:W-:Y:S04]  /*26a60*/  STG.E.U16 desc[UR24][R46.64+0x12], R183 ;  /* 0x000012b72e007986 */ /* 0x0009e8000c101518 */
[----:B------:R4:W-:Y:S04]  /*26a70*/  STG.E.U16 desc[UR24][R168.64+0x10], R170 ;  /* 0x000010aaa8007986 */ /* 0x0009e8000c101518 */
[----:B------:R-:W-:Y:S04]  /*26a80*/  STG.E.U16 desc[UR24][R168.64+0x12], R252 ;  /* 0x000012fca8007986 */ /* 0x000fe8000c101518 */
[----:B------:R-:W-:Y:S01]  /*26a90*/  STG.E.U16 desc[UR24][R130.64+0x20], R43 ;  /* 0x0000202b82007986 */ /* 0x000fe2000c101518 */
[----:B-1----:R-:W-:Y:S01]  /*26aa0*/  FADD.FTZ R57, R45, R64 ;  /* 0x000000402d397221 */ /* 0x002fe20000010000 */
[----:B------:R-:W-:Y:S01]  /*26ab0*/  F2FP.F16.F32.PACK_AB R245, R44, R45 ;  /* 0x0000002d2cf5723e */ /* 0x000fe200000000ff */
[----:B------:R-:W-:Y:S01]  /*26ac0*/  IMAD.MOV.U32 R182, RZ, RZ, R197 ;  /* 0x000000ffffb67224 */ /* 0x000fe200078e00c5 */
[----:B------:R-:W-:Y:S01]  /*26ad0*/  PRMT R64, R2, 0x5410, R52 ;  /* 0x0000541002407816 */ /* 0x000fe20000000034 */
[----:B------:R-:W-:Y:S01]  /*26ae0*/  FADD.FTZ R239, R44, R57 ;  /* 0x000000392cef7221 */ /* 0x000fe20000010000 */
[----:B------:R-:W-:Y:S01]  /*26af0*/  LOP3.LUT R44, R117, 0xffff, RZ, 0xc0, !PT ;  /* 0x0000ffff752c7812 */ /* 0x000fe200078ec0ff */
[----:B------:R-:W-:Y:S01]  /*26b00*/  IMAD.MOV.U32 R45, RZ, RZ, R56 ;  /* 0x000000ffff2d7224 */ /* 0x000fe200078e0038 */
[----:B------:R-:W-:Y:S02]  /*26b10*/  @!P6 PRMT R2, R121, 0x5410, RZ ;  /* 0x000054107902e816 */ /* 0x000fe400000000ff */
[----:B------:R-:W-:Y:S02]  /*26b20*/  SHF.R.U32.HI R158, RZ, 0x8, R44 ;  /* 0x00000008ff9e7819 */ /* 0x000fe4000001162c */
[----:B------:R-:W-:Y:S02]  /*26b30*/  LOP3.LUT R44, R181, 0xffff, RZ, 0xc0, !PT ;  /* 0x0000ffffb52c7812 */ /* 0x000fe400078ec0ff */
[C---:B----4-:R-:W-:Y:S02]  /*26b40*/  PRMT R193, R56.reuse, 0x7771, RZ ;  /* 0x0000777138c17816 */ /* 0x050fe400000000ff */
[----:B------:R-:W-:Y:S02]  /*26b50*/  PRMT R183, R56, 0x7773, RZ ;  /* 0x0000777338b77816 */ /* 0x000fe400000000ff */
[----:B------:R-:W-:Y:S02]  /*26b60*/  LOP3.LUT R122, R158, 0xffff, RZ, 0xc0, !PT ;  /* 0x0000ffff9e7a7812 */ /* 0x000fe400078ec0ff */
[----:B------:R-:W-:Y:S02]  /*26b70*/  SHF.R.U32.HI R170, RZ, 0x8, R44 ;  /* 0x00000008ffaa7819 */ /* 0x000fe4000001162c */
[----:B------:R-:W-:Y:S02]  /*26b80*/  LOP3.LUT R44, R112, 0xffff, RZ, 0xc0, !PT ;  /* 0x0000ffff702c7812 */ /* 0x000fe400078ec0ff */
[----:B------:R-:W-:Y:S02]  /*26b90*/  LOP3.LUT R57, R170, 0xffff, RZ, 0xc0, !PT ;  /* 0x0000ffffaa397812 */ /* 0x000fe400078ec0ff */
[----:B------:R-:W-:Y:S02]  /*26ba0*/  SHF.R.U32.HI R197, RZ, 0x8, R44 ;  /* 0x00000008ffc57819 */ /* 0x000fe4000001162c */
[----:B------:R-:W-:Y:S02]  /*26bb0*/  LOP3.LUT P6, RZ, R227, 0x400, RZ, 0xc0, !PT ;  /* 0x00000400e3ff7812 */ /* 0x000fe400078cc0ff */
[----:B------:R-:W-:Y:S04]  /*26bc0*/  LOP3.LUT R44, R197, 0xffff, RZ, 0xc0, !PT ;  /* 0x0000ffffc52c7812 */ /* 0x000fe800078ec0ff */
[----:B------:R-:W-:Y:S02]  /*26bd0*/  ISETP.LE.U32.AND P3, PT, R44, UR10, PT ;  /* 0x0000000a2c007c0c */ /* 0x000fe4000bf63070 */
[----:B------:R-:W-:Y:S04]  /*26be0*/  PRMT R44, R55, 0x7632, R44 ;  /* 0x00007632372c7816 */ /* 0x000fe8000000002c */
[----:B------:R-:W-:Y:S04]  /*26bf0*/  LOP3.LUT R194, R44, 0xff, RZ, 0xc0, !PT ;  /* 0x000000ff2cc27812 */ /* 0x000fe800078ec0ff */
[----:B------:R-:W-:Y:S11]  /*26c00*/  ISETP.LE.U32.AND P0, PT, R194, UR10, PT ;  /* 0x0000000ac2007c0c */ /* 0x000ff6000bf03070 */
[----:B------:R-:W-:Y:S02]  /*26c10*/  @!UPT UIADD3 URZ, UPT, UPT, URZ, URZ, URZ ;  /* 0x000000fffffff290 */ /* 0x000fe4000fffe0ff */
[----:B---3--:R-:W-:Y:S05]  /*26c20*/  @!P0 HADD2 R73, -R93.H0_H0, -RZ.H0_H0 ;  /* 0xa00000ff5d498230 */ /* 0x008fea0000000900 */
[----:B------:R1:W-:Y:S01]  /*26c30*/  @!P0 STL.S16 [R1+0x314], R73 ;  /* 0x0003144901008387 */ /* 0x0003e20000100600 */
[----:B------:R-:W-:Y:S04]  /*26c40*/  PRMT R63, R73, 0x7610, R63 ;  /* 0x00007610493f7816 */ /* 0x000fe8000000003f */
[----:B------:R-:W-:Y:S02]  /*26c50*/  @!P0 PRMT R174, R63, 0x5410, RZ ;  /* 0x000054103fae8816 */ /* 0x000fe400000000ff */
[----:B------:R-:W-:Y:S02]  /*26c60*/  ISETP.LE.U32.AND P0, PT, R60, UR10, PT ;  /* 0x0000000a3c007c0c */ /* 0x000fe4000bf03070 */
[----:B------:R4:W3:Y:S01]  /*26c70*/  LDL.S16 R60, [R1+0x300] ;  /* 0x00030000013c7983 */ /* 0x0008e20000100600 */
[----:B------:R-:W-:Y:S02]  /*26c80*/  PRMT R63, R51, 0x5410, R50 ;  /* 0x00005410333f7816 */ /* 0x000fe40000000032 */
[----:B------:R-:W-:Y:S02]  /*26c90*/  @P5 PRMT R50, R118, 0x5410, RZ ;  /* 0x0000541076325816 */ /* 0x000fe400000000ff */
[----:B------:R-:W-:Y:S06]  /*26ca0*/  ISETP.LE.U32.AND P5, PT, R57, UR10, PT ;  /* 0x0000000a39007c0c */ /* 0x000fec000bfa3070 */
[----:B------:R-:W-:Y:S02]  /*26cb0*/  @!P0 PRMT R42, R248, 0x5410, RZ ;  /* 0x00005410f82a8816 */ /* 0x000fe400000000ff */
[----:B------:R-:W-:Y:S03]  /*26cc0*/  ISETP.LE.U32.AND P0, PT, R115, UR10, PT ;  /* 0x0000000a73007c0c */ /* 0x000fe6000bf03070 */
[----:B------:R2:W-:Y:S01]  /*26cd0*/  STG.E.U16 desc[UR24][R130.64+0x22], R42 ;  /* 0x0000222a82007986 */ /* 0x0005e2000c101518 */
[----:B-1----:R-:W-:Y:S02]  /*26ce0*/  PRMT R73, R41, 0x5410, R40 ;  /* 0x0000541029497816 */ /* 0x002fe40000000028 */
[----:B------:R-:W-:Y:S01]  /*26cf0*/  @!P2 PRMT R41, R233, 0x5410, RZ ;  /* 0x00005410e929a816 */ /* 0x000fe200000000ff */
[----:B------:R-:W-:Y:S01]  /*26d00*/  IMAD.MOV.U32 R233, RZ, RZ, R58 ;  /* 0x000000ffffe97224 */ /* 0x000fe200078e003a */
[----:B------:R-:W-:Y:S05]  /*26d10*/  LOP3.LUT P2, RZ, R227, 0x800, RZ, 0xc0, !PT ;  /* 0x00000800e3ff7812 */ /* 0x000fea000784c0ff */
[----:B------:R-:W-:Y:S02]  /*26d20*/  @!P0 PRMT R40, R123, 0x5410, RZ ;  /* 0x000054107b288816 */ /* 0x000fe400000000ff */
[----:B------:R-:W-:Y:S11]  /*26d30*/  ISETP.GT.U32.AND P0, PT, R113, UR10, PT ;  /* 0x0000000a71007c0c */ /* 0x000ff6000bf04070 */
[----:B------:R-:W-:Y:S02]  /*26d40*/  @!UPT UIADD3 URZ, UPT, UPT, URZ, URZ, URZ ;  /* 0x000000fffffff290 */ /* 0x000fe4000fffe0ff */
[----:B------:R-:W-:Y:S01]  /*26d50*/  @P0 PRMT R52, R119, 0x5410, RZ ;  /* 0x0000541077340816 */ /* 0x000fe200000000ff */
[----:B--2---:R-:W-:Y:S01]  /*26d60*/  IMAD.WIDE R42, R249, -0x70, R46 ;  /* 0xffffff90f92a7825 */ /* 0x004fe200078e022e */
[----:B------:R-:W-:Y:S01]  /*26d70*/  ISETP.GT.U32.AND P0, PT, R65, UR10, PT ;  /* 0x0000000a41007c0c */ /* 0x000fe2000bf04070 */
[----:B------:R4:W2:Y:S04]  /*26d80*/  LDL.S16 R47, [R1+0x2fc] ;  /* 0x0002fc00012f7983 */ /* 0x0008a80000100600 */
[----:B------:R-:W-:Y:S04]  /*26d90*/  STG.E.U16 desc[UR24][R42.64+0x20], R41 ;  /* 0x000020292a007986 */ /* 0x000fe8000c101518 */
[----:B------:R1:W-:Y:S04]  /*26da0*/  STG.E.U16 desc[UR24][R42.64+0x22], R40 ;  /* 0x000022282a007986 */ /* 0x0003e8000c101518 */
[----:B------:R-:W-:Y:S02]  /*26db0*/  @P0 PRMT R51, R100, 0x5410, RZ ;  /* 0x0000541064330816 */ /* 0x000fe400000000ff */
[----:B------:R-:W-:Y:S02]  /*26dc0*/  PRMT R100, R49, 0x5410, R48 ;  /* 0x0000541031647816 */ /* 0x000fe40000000030 */
[----:B------:R-:W-:Y:S02]  /*26dd0*/  @!P1 PRMT R48, R97, 0x5410, RZ ;  /* 0x0000541061309816 */ /* 0x000fe400000000ff */
[----:B------:R-:W-:Y:S01]  /*26de0*/  @!P4 PRMT R49, R106, 0x5410, RZ ;  /* 0x000054106a31c816 */ /* 0x000fe200000000ff */
[----:B-1----:R-:W-:Y:S01]  /*26df0*/  IMAD.WIDE R40, R249, 0x70, R42 ;  /* 0x00000070f9287825 */ /* 0x002fe200078e022a */
[----:B------:R-:W-:Y:S02]  /*26e00*/  PRMT R42, R177, 0x7632, R42 ;  /* 0x00007632b12a7816 */ /* 0x000fe4000000002a */
[----:B------:R-:W-:Y:S02]  /*26e10*/  SHF.R.U32.HI R177, RZ, 0x18, R177 ;  /* 0x00000018ffb17819 */ /* 0x000fe400000116b1 */
[----:B------:R1:W-:Y:S01]  /*26e20*/  STG.E.U16 desc[UR24][R40.64+0x20], R182 ;  /* 0x000020b628007986 */ /* 0x0003e2000c101518 */
[----:B------:R-:W-:Y:S01]  /*26e30*/  LOP3.LUT R134, R42, 0xff, RZ, 0xc0, !PT ;  /* 0x000000ff2a867812 */ /* 0x000fe200078ec0ff */
[----:B------:R-:W-:Y:S01]  /*26e40*/  IMAD.U32 R42, RZ, RZ, UR22 ;  /* 0x00000016ff2a7e24 */ /* 0x000fe2000f8e00ff */
[----:B------:R-:W-:Y:S01]  /*26e50*/  ISETP.LE.U32.AND P1, PT, R177, UR10, PT ;  /* 0x0000000ab1007c0c */ /* 0x000fe2000bf23070 */
[----:B------:R4:W-:Y:S01]  /*26e60*/  STG.E.U16 desc[UR24][R40.64+0x22], R180 ;  /* 0x000022b428007986 */ /* 0x0009e2000c101518 */
[----:B------:R-:W-:Y:S02]  /*26e70*/  ISETP.LE.U32.AND P0, PT, R134, UR10, PT ;  /* 0x0000000a86007c0c */ /* 0x000fe4000bf03070 */
[----:B------:R-:W-:Y:S01]  /*26e80*/  LOP3.LUT R42, R185, UR27, R42, 0x96, !PT ;  /* 0x0000001bb92a7c12 */ /* 0x000fe2000f8e962a */
[----:B------:R-:W-:Y:S04]  /*26e90*/  STG.E.U16 desc[UR24][R168.64+0x20], R207 ;  /* 0x000020cfa8007986 */ /* 0x000fe8000c101518 */
[----:B------:R-:W-:Y:S04]  /*26ea0*/  STG.E.U16 desc[UR24][R168.64+0x22], R195 ;  /* 0x000022c3a8007986 */ /* 0x000fe8000c101518 */
[----:B------:R4:W-:Y:S04]  /*26eb0*/  STG.E.U16 desc[UR24][R130.64+0x30], R2 ;  /* 0x0000300282007986 */ /* 0x0009e8000c101518 */
[----:B------:R-:W-:Y:S01]  /*26ec0*/  STG.E.U16 desc[UR24][R130.64+0x32], R52 ;  /* 0x0000323482007986 */ /* 0x000fe2000c101518 */
[C---:B-1----:R-:W-:Y:S01]  /*26ed0*/  PRMT R182, R58.reuse, 0x7771, RZ ;  /* 0x000077713ab67816 */ /* 0x042fe200000000ff */
[----:B----4-:R-:W-:Y:S01]  /*26ee0*/  IMAD.WIDE R40, R249, -0x70, R40 ;  /* 0xffffff90f9287825 */ /* 0x010fe200078e0228 */
[----:B------:R-:W-:Y:S04]  /*26ef0*/  PRMT R180, R58, 0x7772, RZ ;  /* 0x000077723ab47816 */ /* 0x000fe800000000ff */
[----:B------:R-:W-:Y:S04]  /*26f00*/  STG.E.U16 desc[UR24][R40.64+0x32], R50 ;  /* 0x0000323228007986 */ /* 0x000fe8000c101518 */
[----:B------:R1:W-:Y:S01]  /*26f10*/  STG.E.U16 desc[UR24][R40.64+0x30], R51 ;  /* 0x0000303328007986 */ /* 0x0003e2000c101518 */
[C---:B------:R-:W-:Y:S04]  /*26f20*/  PRMT R2, R3.reuse, 0x7632, R2 ;  /* 0x0000763203027816 */ /* 0x040fe80000000002 */
[----:B------:R-:W-:Y:S01]  /*26f30*/  PRMT R97, R3, 0x5410, R2 ;  /* 0x0000541003617816 */ /* 0x000fe20000000002 */
[----:B-1----:R-:W-:Y:S04]  /*26f40*/  IMAD.WIDE R40, R249, 0x70, R40 ;  /* 0x00000070f9287825 */ /* 0x002fe800078e0228 */
[----:B------:R-:W-:Y:S01]  /*26f50*/  IMAD.WIDE.U32 R50, R42, -0x326172a9, RZ ;  /* 0xcd9e8d572a327825 */ /* 0x000fe200078e00ff */
[----:B------:R1:W-:Y:S04]  /*26f60*/  STG.E.U16 desc[UR24][R40.64+0x30], R192 ;  /* 0x000030c028007986 */ /* 0x0003e8000c101518 */
[----:B------:R4:W-:Y:S01]  /*26f70*/  STG.E.U16 desc[UR24][R40.64+0x32], R165 ;  /* 0x000032a528007986 */ /* 0x0009e2000c101518 */
[----:B------:R-:W-:Y:S03]  /*26f80*/  LOP3.LUT R42, R51, R237, RZ, 0x3c, !PT ;  /* 0x000000ed332a7212 */ /* 0x000fe600078e3cff */
[----:B------:R4:W-:Y:S02]  /*26f90*/  STG.E.U16 desc[UR24][R168.64+0x30], R150 ;  /* 0x00003096a8007986 */ /* 0x0009e4000c101518 */
[----:B------:R-:W-:Y:S02]  /*26fa0*/  IMAD.WIDE.U32 R42, R42, -0x2daee0ad, RZ ;  /* 0xd2511f532a2a7825 */ /* 0x000fe400078e00ff */
[----:B------:R4:W-:Y:S03]  /*26fb0*/  STG.E.U16 desc[UR24][R168.64+0x32], R152 ;  /* 0x00003298a8007986 */ /* 0x0009e6000c101518 */
[----:B------:R-:W-:Y:S01]  /*26fc0*/  LOP3.LUT R43, R222, UR16, R43, 0x96, !PT ;  /* 0x00000010de2b7c12 */ /* 0x000fe2000f8e962b */
[----:B------:R-:W-:Y:S04]  /*26fd0*/  STG.E.U16 desc[UR24][R130.64+0x40], R49 ;  /* 0x0000403182007986 */ /* 0x000fe8000c101518 */
[----:B------:R4:W-:Y:S01]  /*26fe0*/  STG.E.U16 desc[UR24][R130.64+0x42], R48 ;  /* 0x0000423082007986 */ /* 0x0009e2000c101518 */
[----:B-1----:R-:W-:Y:S02]  /*26ff0*/  PRMT R192, R90, 0x7610, R192 ;  /* 0x000076105ac07816 */ /* 0x002fe400000000c0 */
[----:B----4-:R-:W-:Y:S01]  /*27000*/  SHF.R.U32.HI R165, RZ, 0x18, R55 ;  /* 0x00000018ffa57819 */ /* 0x010fe20000011637 */
[----:B------:R-:W-:Y:S01]  /*27010*/  IMAD.WIDE R40, R249, -0x70, R40 ;  /* 0xffffff90f9287825 */ /* 0x000fe200078e0228 */
[----:B------:R-:W-:Y:S02]  /*27020*/  PRMT R150, R93, 0x7632, R150 ;  /* 0x000076325d967816 */ /* 0x000fe40000000096 */
[----:B------:R-:W-:Y:S01]  /*27030*/  LOP3.LUT R152, R45, 0xff, RZ, 0xc0, !PT ;  /* 0x000000ff2d987812 */ /* 0x000fe200078ec0ff */
[----:B------:R-:W-:Y:S04]  /*27040*/  IMAD.WIDE.U32 R48, R43, -0x326172a9, RZ ;  /* 0xcd9e8d572b307825 */ /* 0x000fe800078e00ff */
[----:B---3--:R-:W-:Y:S05]  /*27050*/  @!P0 HADD2 R60, -R3.H0_H0, -RZ.H0_H0 ;  /* 0xa00000ff033c8230 */ /* 0x008fea0000000900 */
[----:B------:R-:W-:Y:S01]  /*27060*/  @!P0 STL.S16 [R1+0x300], R60 ;  /* 0x0003003c01008387 */ /* 0x000fe20000100600 */
[----:B------:R-:W-:Y:S04]  /*27070*/  PRMT R46, R60, 0x7610, R46 ;  /* 0x000076103c2e7816 */ /* 0x000fe8000000002e */
[----:B------:R-:W-:Y:S02]  /*27080*/  @!P0 PRMT R3, R46, 0x5410, RZ ;  /* 0x000054102e038816 */ /* 0x000fe400000000ff */
[----:B------:R-:W-:Y:S02]  /*27090*/  ISETP.LE.U32.AND P0, PT, R165, UR10, PT ;  /* 0x0000000aa5007c0c */ /* 0x000fe4000bf03070 */
[----:B------:R-:W-:Y:S01]  /*270a0*/  LOP3.LUT R46, R50, R212, RZ, 0x3c, !PT ;  /* 0x000000d4322e7212 */ /* 0x000fe200078e3cff */
[----:B------:R1:W-:Y:S02]  /*270b0*/  STG.E.U16 desc[UR24][R40.64+0x40], R3 ;  /* 0x0000400328007986 */ /* 0x0003e4000c101518 */
[----:B-1----:R-:W-:Y:S01]  /*270c0*/  PRMT R3, R105, 0x7610, R3 ;  /* 0x0000761069037816 */ /* 0x002fe20000000003 */
[----:B--2---:R-:W-:Y:S05]  /*270d0*/  @!P1 HADD2 R47, -R2.H0_H0, -RZ.H0_H0 ;  /* 0xa00000ff022f9230 */ /* 0x004fea0000000900 */
[----:B------:R1:W-:Y:S01]  /*270e0*/  @!P1 STL.S16 [R1+0x2fc], R47 ;  /* 0x0002fc2f01009387 */ /* 0x0003e20000100600 */
[----:B------:R-:W-:Y:S03]  /*270f0*/  PRMT R44, R47, 0x7610, R44 ;  /* 0x000076102f2c7816 */ /* 0x000fe6000000002c */
[----:B------:R-:W2:Y:S01]  /*27100*/  LDL.LU.64 R184, [R1+0x3e0] ;  /* 0x0003e00001b87983 */ /* 0x000ea20000300a00 */
[----:B------:R-:W-:Y:S02]  /*27110*/  @!P1 PRMT R2, R44, 0x5410, RZ ;  /* 0x000054102c029816 */ /* 0x000fe400000000ff */
[----:B------:R-:W-:Y:S02]  /*27120*/  LOP3.LUT R44, R126, UR8, R49, 0x96, !PT ;  /* 0x000000087e2c7c12 */ /* 0x000fe4000f8e9631 */
[----:B------:R-:W-:Y:S01]  /*27130*/  ISETP.LE.U32.AND P1, PT, R152, UR10, PT ;  /* 0x0000000a98007c0c */ /* 0x000fe2000bf23070 */
[----:B------:R4:W3:Y:S02]  /*27140*/  LDL.S16 R118, [R1+0x2f4] ;  /* 0x0002f40001767983 */ /* 0x0008e40000100600 */
[----:B------:R-:W-:Y:S02]  /*27150*/  IMAD.WIDE.U32 R44, R44, -0x2daee0ad, RZ ;  /* 0xd2511f532c2c7825 */ /* 0x000fe400078e00ff */
[----:B------:R4:W4:Y:S04]  /*27160*/  LDL.S16 R60, [R1+0x2f0] ;  /* 0x0002f000013c7983 */ /* 0x0009280000100600 */
[----:B------:R-:W2:Y:S04]  /*27170*/  LDL.LU R237, [R1+0x3d8] ;  /* 0x0003d80001ed7983 */ /* 0x000ea80000300800 */
[----:B------:R-:W2:Y:S01]  /*27180*/  LDL.LU R106, [R1+0xd8] ;  /* 0x0000d800016a7983 */ /* 0x000ea20000300800 */
[----:B-1----:R-:W-:Y:S03]  /*27190*/  IMAD.WIDE.U32 R46, R46, -0x2daee0ad, RZ ;  /* 0xd2511f532e2e7825 */ /* 0x002fe600078e00ff */
[----:B------:R-:W2:Y:S02]  /*271a0*/  LDL.LU.64 R222, [R1+0x3d0] ;  /* 0x0003d00001de7983 */ /* 0x000ea40000300a00 */
[----:B------:R-:W-:Y:S01]  /*271b0*/  LOP3.LUT R47, R42, UR15, R47, 0x96, !PT ;  /* 0x0000000f2a2f7c12 */ /* 0x000fe2000f8e962f */
[----:B------:R-:W-:Y:S03]  /*271c0*/  IMAD.WIDE R42, R249, 0x70, R40 ;  /* 0x00000070f92a7825 */ /* 0x000fe600078e0228 */
[----:B------:R-:W2:Y:S01]  /*271d0*/  LDL.LU R248, [R1+0xbc] ;  /* 0x0000bc0001f87983 */ /* 0x000ea20000300800 */
[----:B------:R-:W-:Y:S03]  /*271e0*/  LOP3.LUT R46, R46, UR14, R45, 0x96, !PT ;  /* 0x0000000e2e2e7c12 */ /* 0x000fe6000f8e962d */
[----:B------:R1:W2:Y:S04]  /*271f0*/  LDL.S16 R59, [R1+0x2e8] ;  /* 0x0002e800013b7983 */ /* 0x0002a80000100600 */
[----:B------:R-:W2:Y:S06]  /*27200*/  LDL.LU.64 R126, [R1+0x3c8] ;  /* 0x0003c800017e7983 */ /* 0x000eac0000300a00 */
[----:B------:R1:W2:Y:S04]  /*27210*/  LDL.S16 R95, [R1+0x2e4] ;  /* 0x0002e400015f7983 */ /* 0x0002a80000100600 */
[----:B------:R-:W2:Y:S04]  /*27220*/  LDL.LU R251, [R1+0x80] ;  /* 0x0000800001fb7983 */ /* 0x000ea80000300800 */
[----:B------:R-:W2:Y:S04]  /*27230*/  LDL.LU R252, [R1+0x84] ;  /* 0x0000840001fc7983 */ /* 0x000ea80000300800 */
[----:B------:R1:W-:Y:S04]  /*27240*/  STG.E.U16 desc[UR24][R40.64+0x42], R2 ;  /* 0x0000420228007986 */ /* 0x0003e8000c101518 */
[----:B------:R1:W-:Y:S04]  /*27250*/  STG.E.U16 desc[UR24][R42.64+0x40], R143 ;  /* 0x0000408f2a007986 */ /* 0x0003e8000c101518 */
[----:B------:R1:W-:Y:S04]  /*27260*/  STG.E.U16 desc[UR24][R42.64+0x42], R145 ;  /* 0x000042912a007986 */ /* 0x0003e8000c101518 */
[----:B------:R1:W-:Y:S04]  /*27270*/  STG.E.U16 desc[UR24][R168.64+0x40], R147 ;  /* 0x00004093a8007986 */ /* 0x0003e8000c101518 */
[----:B------:R-:W-:Y:S01]  /*27280*/  STG.E.U16 desc[UR24][R168.64+0x42], R142 ;  /* 0x0000428ea8007986 */ /* 0x000fe2000c101518 */
[----:B-1----:R-:W-:Y:S01]  /*27290*/  PRMT R2, R105, 0x7632, R2 ;  /* 0x0000763269027816 */ /* 0x002fe20000000002 */
[----:B------:R-:W-:Y:S01]  /*272a0*/  IMAD.WIDE.U32 R40, R47, -0x326172a9, RZ ;  /* 0xcd9e8d572f287825 */ /* 0x000fe200078e00ff */
[----:B------:R-:W-:Y:S03]  /*272b0*/  LOP3.LUT R143, R181, 0xff, RZ, 0xc0, !PT ;  /* 0x000000ffb58f7812 */ /* 0x000fe600078ec0ff */
[----:B------:R-:W-:Y:S04]  /*272c0*/  IMAD.WIDE.U32 R46, R46, -0x326172a9, RZ ;  /* 0xcd9e8d572e2e7825 */ /* 0x000fe800078e00ff */
[----:B------:R-:W-:Y:S01]  /*272d0*/  IMAD.WIDE R42, R249, -0x70, R42 ;  /* 0xffffff90f92a7825 */ /* 0x000fe200078e022a */
[----:B------:R-:W-:Y:S02]  /*272e0*/  LOP3.LUT R123, R40, UR7, R47, 0x96, !PT ;  /* 0x00000007287b7c12 */ /* 0x000fe4000f8e962f */
[----:B------:R-:W-:Y:S01]  /*272f0*/  PRMT R147, R90, 0x7632, R147 ;  /* 0x000076325a937816 */ /* 0x000fe20000000093 */
[----:B---3--:R-:W-:Y:S02]  /*27300*/  @!P0 HADD2 R118, -R93.H1_H1, -RZ.H0_H0 ;  /* 0xa00000ff5d768230 */ /* 0x008fe40000000d00 */
[----:B----4-:R-:W-:Y:S03]  /*27310*/  @!P1 HADD2 R60, -R90.H0_H0, -RZ.H0_H0 ;  /* 0xa00000ff5a3c9230 */ /* 0x010fe60000000900 */
[----:B------:R-:W-:Y:S01]  /*27320*/  @!P0 STL.S16 [R1+0x2f4], R118 ;  /* 0x0002f47601008387 */ /* 0x000fe20000100600 */
[----:B------:R-:W-:Y:S03]  /*27330*/  PRMT R94, R118, 0x7610, R94 ;  /* 0x00007610765e7816 */ /* 0x000fe6000000005e */
[----:B------:R1:W-:Y:S01]  /*27340*/  @!P1 STL.S16 [R1+0x2f0], R60 ;  /* 0x0002f03c01009387 */ /* 0x0003e20000100600 */
[----:B------:R-:W-:Y:S02]  /*27350*/  PRMT R58, R60, 0x7610, R58 ;  /* 0x000076103c3a7816 */ /* 0x000fe4000000003a */
[----:B------:R-:W-:Y:S02]  /*27360*/  @!P0 PRMT R150, R94, 0x5410, RZ ;  /* 0x000054105e968816 */ /* 0x000fe400000000ff */
[----:B------:R4:W3:Y:S01]  /*27370*/  LDL.S16 R94, [R1+0x2dc] ;  /* 0x0002dc00015e7983 */ /* 0x0008e20000100600 */
[----:B------:R-:W-:Y:S02]  /*27380*/  @!P1 PRMT R192, R58, 0x5410, RZ ;  /* 0x000054103ac09816 */ /* 0x000fe400000000ff */
[--C-:B------:R-:W-:Y:S02]  /*27390*/  LOP3.LUT R58, R48, UR6, R41.reuse, 0x96, !PT ;  /* 0x00000006303a7c12 */ /* 0x100fe4000f8e9629 */
[----:B------:R-:W-:Y:S02]  /*273a0*/  PRMT R41, R0, 0x7632, R41 ;  /* 0x0000763200297816 */ /* 0x000fe40000000029 */
[----:B--2---:R-:W-:Y:S02]  /*273b0*/  ISETP.GT.U32.AND P1, PT, R248, UR10, PT ;  /* 0x0000000af8007c0c */ /* 0x004fe4000bf24070 */
[----:B-1----:R-:W-:Y:S02]  /*273c0*/  LOP3.LUT R60, R106, 0xff, RZ, 0xc0, !PT ;  /* 0x000000ff6a3c7812 */ /* 0x002fe400078ec0ff */
[----:B------:R4:W2:Y:S09]  /*273d0*/  LDL.S16 R106, [R1+0x2e0] ;  /* 0x0002e000016a7983 */ /* 0x0008b20000100600 */
[----:B------:R-:W-:Y:S01]  /*273e0*/  @P1 HADD2 R95, -R2.H0_H0, -RZ.H0_H0 ;  /* 0xa00000ff025f1230 */ /* 0x000fe20000000900 */
[----:B------:R-:W-:Y:S04]  /*273f0*/  ISETP.LE.U32.AND P0, PT, R60, UR10, PT ;  /* 0x0000000a3c007c0c */ /* 0x000fe8000bf03070 */
[----:B------:R-:W-:Y:S09]  /*27400*/  PRMT R45, R95, 0x7610, R45 ;  /* 0x000076105f2d7816 */ /* 0x000ff2000000002d */
[----:B------:R-:W-:Y:S05]  /*27410*/  @!P0 HADD2 R59, -R3.H0_H0, -RZ.H0_H0 ;  /* 0xa00000ff033b8230 */ /* 0x000fea0000000900 */
[----:B------:R1:W-:Y:S01]  /*27420*/  @!P0 STL.S16 [R1+0x2e8], R59 ;  /* 0x0002e83b01008387 */ /* 0x0003e20000100600 */
[----:B------:R-:W-:Y:S03]  /*27430*/  PRMT R55, R59, 0x7610, R55 ;  /* 0x000076103b377816 */ /* 0x000fe60000000037 */
[----:B------:R4:W-:Y:S01]  /*27440*/  @P1 STL.S16 [R1+0x2e4], R95 ;  /* 0x0002e45f01001387 */ /* 0x0009e20000100600 */
[----:B-1----:R-:W-:Y:S01]  /*27450*/  IMAD.WIDE.U32 R58, R58, -0x2daee0ad, RZ ;  /* 0xd2511f533a3a7825 */ /* 0x002fe200078e00ff */
[----:B----4-:R-:W-:Y:S02]  /*27460*/  PRMT R95, R3, 0x5410, R2 ;  /* 0x00005410035f7816 */ /* 0x010fe40000000002 */
[----:B------:R-:W-:Y:S02]  /*27470*/  @!P0 PRMT R3, R55, 0x5410, RZ ;  /* 0x0000541037038816 */ /* 0x000fe400000000ff */
[----:B------:R1:W4:Y:S01]  /*27480*/  LDL.S16 R55, [R1+0x2d0] ;  /* 0x0002d00001377983 */ /* 0x0003220000100600 */
[----:B------:R-:W-:Y:S02]  /*27490*/  ISETP.GT.U32.AND P0, PT, R252, UR10, PT ;  /* 0x0000000afc007c0c */ /* 0x000fe4000bf04070 */
[----:B------:R-:W-:Y:S01]  /*274a0*/  @P1 PRMT R2, R45, 0x5410, RZ ;  /* 0x000054102d021816 */ /* 0x000fe200000000ff */
[----:B------:R1:W-:Y:S01]  /*274b0*/  STG.E.U16 desc[UR24][R130.64+0x50], R3 ;  /* 0x0000500382007986 */ /* 0x0003e2000c101518 */
[----:B------:R-:W-:Y:S02]  /*274c0*/  ISETP.GT.U32.AND P1, PT, R251, UR10, PT ;  /* 0x0000000afb007c0c */ /* 0x000fe4000bf24070 */
[----:B------:R-:W-:Y:S01]  /*274d0*/  LOP3.LUT R44, R44, UR13, R59, 0x96, !PT ;  /* 0x0000000d2c2c7c12 */ /* 0x000fe2000f8e963b */
[----:B------:R1:W-:Y:S04]  /*274e0*/  STG.E.U16 desc[UR24][R130.64+0x52], R2 ;  /* 0x0000520282007986 */ /* 0x0003e8000c101518 */
[----:B------:R-:W-:Y:S05]  /*274f0*/  IMAD.WIDE.U32 R44, R44, -0x326172a9, RZ ;  /* 0xcd9e8d572c2c7825 */ /* 0x000fea00078e00ff */
[----:B------:R-:W-:Y:S04]  /*27500*/  LOP3.LUT R121, R46, UR9, R45, 0x96, !PT ;  /* 0x000000092e797c12 */ /* 0x000fe8000f8e962d */
[----:B------:R-:W-:Y:S04]  /*27510*/  LOP3.LUT R40, R121, 0xffff, RZ, 0xc0, !PT ;  /* 0x0000ffff79287812 */ /* 0x000fe800078ec0ff */
[--C-:B------:R-:W-:Y:S02]  /*27520*/  SHF.R.U32.HI R207, RZ, 0x8, R40.reuse ;  /* 0x00000008ffcf7819 */ /* 0x100fe40000011628 */
[C---:B------:R-:W-:Y:S02]  /*27530*/  PRMT R40, R104.reuse, 0x7610, R40 ;  /* 0x0000761068287816 */ /* 0x040fe40000000028 */
[----:B-1----:R-:W-:Y:S02]  /*27540*/  PRMT R3, R104, 0x7632, R3 ;  /* 0x0000763268037816 */ /* 0x002fe40000000003 */
[----:B------:R-:W-:Y:S01]  /*27550*/  LOP3.LUT R2, R207, 0xffff, RZ, 0xc0, !PT ;  /* 0x0000ffffcf027812 */ /* 0x000fe200078ec0ff */
[----:B---3--:R-:W-:Y:S05]  /*27560*/  @P1 HADD2 R94, -R41.H0_H0, -RZ.H0_H0 ;  /* 0xa00000ff295e1230 */ /* 0x008fea0000000900 */
[----:B------:R-:W-:Y:S01]  /*27570*/  PRMT R46, R94, 0x7610, R46 ;  /* 0x000076105e2e7816 */ /* 0x000fe2000000002e */
[----:B--2---:R-:W-:Y:S05]  /*27580*/  @P0 HADD2 R106, -R0.H0_H0, -RZ.H0_H0 ;  /* 0xa00000ff006a0230 */ /* 0x004fea0000000900 */
[----:B------:R1:W-:Y:S01]  /*27590*/  @P0 STL.S16 [R1+0x2e0], R106 ;  /* 0x0002e06a01000387 */ /* 0x0003e20000100600 */
[----:B------:R-:W-:Y:S03]  /*275a0*/  PRMT R56, R106, 0x7610, R56 ;  /* 0x000076106a387816 */ /* 0x000fe60000000038 */
[----:B------:R2:W-:Y:S01]  /*275b0*/  @P1 STL.S16 [R1+0x2dc], R94 ;  /* 0x0002dc5e01001387 */ /* 0x0005e20000100600 */
[----:B-1----:R-:W-:Y:S02]  /*275c0*/  PRMT R106, R40, 0x5410, R3 ;  /* 0x00005410286a7816 */ /* 0x002fe40000000003 */
[----:B--2---:R-:W-:Y:S02]  /*275d0*/  PRMT R94, R0, 0x5410, R41 ;  /* 0x00005410005e7816 */ /* 0x004fe40000000029 */
[----:B------:R-:W-:Y:S02]  /*275e0*/  @P1 PRMT R41, R46, 0x5410, RZ ;  /* 0x000054102e291816 */ /* 0x000fe400000000ff */
[----:B------:R-:W-:Y:S02]  /*275f0*/  @P0 PRMT R0, R56, 0x5410, RZ ;  /* 0x0000541038000816 */ /* 0x000fe400000000ff */
[----:B------:R1:W2:Y:S01]  /*27600*/  LDL.S16 R56, [R1+0x2bc] ;  /* 0x0002bc0001387983 */ /* 0x0002a20000100600 */
[----:B------:R-:W-:Y:S02]  /*27610*/  ISETP.LE.U32.AND P0, PT, R143, UR10, PT ;  /* 0x0000000a8f007c0c */ /* 0x000fe4000bf03070 */
[----:B------:R-:W-:Y:S01]  /*27620*/  ISETP.LE.U32.AND P1, PT, R2, UR10, PT ;  /* 0x0000000a02007c0c */ /* 0x000fe2000bf23070 */
[----:B------:R3:W-:Y:S01]  /*27630*/  STG.E.U16 desc[UR24][R42.64+0x52], R41 ;  /* 0x000052292a007986 */ /* 0x0007e2000c101518 */
[----:B------:R-:W-:Y:S02]  /*27640*/  LOP3.LUT R2, R51, R66, RZ, 0x3c, !PT ;  /* 0x0000004233027212 */ /* 0x000fe400078e3cff */
[----:B------:R-:W-:Y:S01]  /*27650*/  LOP3.LUT R46, R50, R232, RZ, 0x3c, !PT ;  /* 0x000000e8322e7212 */ /* 0x000fe200078e3cff */
[----:B------:R1:W-:Y:S02]  /*27660*/  STG.E.U16 desc[UR24][R42.64+0x50], R0 ;  /* 0x000050002a007986 */ /* 0x0003e4000c101518 */
[----:B------:R-:W-:Y:S01]  /*27670*/  IMAD.WIDE.U32 R50, R2, -0x2daee0ad, RZ ;  /* 0xd2511f5302327825 */ /* 0x000fe200078e00ff */
[----:B------:R-:W-:Y:S03]  /*27680*/  PRMT R2, R203, 0x7610, R2 ;  /* 0x00007610cb027816 */ /* 0x000fe60000000002 */
[----:B----4-:R-:W-:Y:S05]  /*27690*/  @!P0 HADD2 R55, -R40.H0_H0, -RZ.H0_H0 ;  /* 0xa00000ff28378230 */ /* 0x010fea0000000900 */
[----:B------:R4:W-:Y:S01]  /*276a0*/  @!P0 STL.S16 [R1+0x2d0], R55 ;  /* 0x0002d03701008387 */ /* 0x0009e20000100600 */
[----:B------:R-:W-:Y:S03]  /*276b0*/  PRMT R47, R55, 0x7610, R47 ;  /* 0x00007610372f7816 */ /* 0x000fe6000000002f */
[----:B------:R-:W2:Y:S01]  /*276c0*/  LDL.LU R66, [R1+0x3c0] ;  /* 0x0003c00001427983 */ /* 0x000ea20000300800 */
[----:B------:R-:W-:Y:S01]  /*276d0*/  @!P0 PRMT R40, R47, 0x5410, RZ ;  /* 0x000054102f288816 */ /* 0x000fe200000000ff */
[----:B------:R-:W-:Y:S05]  /*276e0*/  IMAD.WIDE.U32 R46, R46, -0x2daee0ad, RZ ;  /* 0xd2511f532e2e7825 */ /* 0x000fea00078e00ff */
[----:B------:R-:W-:Y:S01]  /*276f0*/  LOP3.LUT R50, R50, UR15, R47, 0x96, !PT ;  /* 0x0000000f32327c12 */ /* 0x000fe2000f8e962f */
[----:B---3--:R3:W3:Y:S01]  /*27700*/  LDL.S16 R41, [R1+0x2cc] ;  /* 0x0002cc0001297983 */ /* 0x0086e20000100600 */
[----:B-1----:R-:W-:Y:S01]  /*27710*/  PRMT R0, R181, 0x7632, R0 ;  /* 0x00007632b5007816 */ /* 0x002fe20000000000 */
[----:B------:R-:W-:Y:S01]  /*27720*/  IMAD.WIDE R42, R249, 0x70, R42 ;  /* 0x00000070f92a7825 */ /* 0x000fe200078e022a */
[----:B------:R-:W-:Y:S02]  /*27730*/  SHF.R.U32.HI R181, RZ, 0x18, R181 ;  /* 0x00000018ffb57819 */ /* 0x000fe400000116b5 */
[----:B------:R-:W-:Y:S02]  /*27740*/  LOP3.LUT R142, R0, 0xff, RZ, 0xc0, !PT ;  /* 0x000000ff008e7812 */ /* 0x000fe400078ec0ff */
[----:B------:R1:W-:Y:S01]  /*27750*/  STG.E.U16 desc[UR24][R42.64+0x50], R146 ;  /* 0x000050922a007986 */ /* 0x0003e2000c101518 */
[----:B------:R-:W-:Y:S01]  /*27760*/  LOP3.LUT R0, R124, UR16, R51, 0x96, !PT ;  /* 0x000000107c007c12 */ /* 0x000fe2000f8e9633 */
[----:B------:R-:W-:Y:S01]  /*27770*/  IMAD.WIDE.U32 R50, R50, -0x326172a9, RZ ;  /* 0xcd9e8d5732327825 */ /* 0x000fe200078e00ff */
[----:B------:R-:W-:Y:S01]  /*27780*/  ISETP.LE.U32.AND P0, PT, R142, UR10, PT ;  /* 0x0000000a8e007c0c */ /* 0x000fe2000bf03070 */
[----:B------:R-:W3:Y:S01]  /*27790*/  LDL.LU.64 R124, [R1+0x3b8] ;  /* 0x0003b800017c7983 */ /* 0x000ee20000300a00 */
[----:B------:R-:W-:Y:S01]  /*277a0*/  ISETP.LE.U32.AND P4, PT, R181, UR10, PT ;  /* 0x0000000ab5007c0c */ /* 0x000fe2000bf83070 */
[----:B------:R-:W-:Y:S01]  /*277b0*/  IMAD.WIDE.U32 R104, R0, -0x326172a9, RZ ;  /* 0xcd9e8d5700687825 */ /* 0x000fe200078e00ff */
[----:B------:R-:W-:Y:S03]  /*277c0*/  PRMT R0, R203, 0x7632, R0 ;  /* 0x00007632cb007816 */ /* 0x000fe60000000000 */
[----:B------:R2:W3:Y:S04]  /*277d0*/  LDL.S16 R118, [R1+0x2b8] ;  /* 0x0002b80001767983 */ /* 0x0004e80000100600 */
[----:B----4-:R4:W4:Y:S04]  /*277e0*/  LDL.S16 R55, [R1+0x2b4] ;  /* 0x0002b40001377983 */ /* 0x0109280000100600 */
[----:B------:R1:W-:Y:S04]  /*277f0*/  STG.E.U16 desc[UR24][R42.64+0x52], R151 ;  /* 0x000052972a007986 */ /* 0x0003e8000c101518 */
[----:B------:R-:W-:Y:S04]  /*27800*/  STG.E.U16 desc[UR24][R168.64+0x50], R109 ;  /* 0x0000506da8007986 */ /* 0x000fe8000c101518 */
[----:B------:R1:W-:Y:S02]  /*27810*/  STG.E.U16 desc[UR24][R168.64+0x52], R139 ;  /* 0x0000528ba8007986 */ /* 0x0003e4000c101518 */
[----:B-1----:R-:W-:Y:S02]  /*27820*/  PRMT R146, R191, 0x5410, R72 ;  /* 0x00005410bf927816 */ /* 0x002fe40000000048 */
[----:B------:R1:W-:Y:S01]  /*27830*/  STG.E.U16 desc[UR24][R130.64+0x60], R40 ;  /* 0x0000602882007986 */ /* 0x0003e2000c101518 */
[----:B------:R-:W-:Y:S01]  /*27840*/  IMAD.WIDE R42, R249, -0x70, R42 ;  /* 0xffffff90f92a7825 */ /* 0x000fe200078e022a */
[----:B------:R-:W-:Y:S02]  /*27850*/  LOP3.LUT R139, R67, 0xff, RZ, 0xc0, !PT ;  /* 0x000000ff438b7812 */ /* 0x000fe400078ec0ff */
[----:B-1----:R-:W-:Y:S01]  /*27860*/  PRMT R40, R206, 0x7610, R40 ;  /* 0x00007610ce287816 */ /* 0x002fe20000000028 */
[----:B--2---:R-:W-:Y:S05]  /*27870*/  @!P5 HADD2 R56, -R3.H0_H0, -RZ.H0_H0 ;  /* 0xa00000ff0338d230 */ /* 0x004fea0000000900 */
[----:B------:R-:W-:Y:S01]  /*27880*/  @!P5 STL.S16 [R1+0x2bc], R56 ;  /* 0x0002bc380100d387 */ /* 0x000fe20000100600 */
[----:B------:R-:W-:Y:S04]  /*27890*/  PRMT R49, R56, 0x7610, R49 ;  /* 0x0000761038317816 */ /* 0x000fe80000000031 */
[----:B------:R-:W-:Y:S02]  /*278a0*/  @!P5 PRMT R3, R49, 0x5410, RZ ;  /* 0x000054103103d816 */ /* 0x000fe400000000ff */
[----:B------:R-:W-:Y:S02]  /*278b0*/  ISETP.LE.U32.AND P5, PT, R122, UR10, PT ;  /* 0x0000000a7a007c0c */ /* 0x000fe4000bfa3070 */
[----:B------:R-:W-:Y:S01]  /*278c0*/  PRMT R122, R65, 0x5410, R114 ;  /* 0x00005410417a7816 */ /* 0x000fe20000000072 */
[----:B------:R1:W-:Y:S01]  /*278d0*/  STG.E.U16 desc[UR24][R130.64+0x62], R3 ;  /* 0x0000620382007986 */ /* 0x0003e2000c101518 */
[----:B------:R-:W-:Y:S01]  /*278e0*/  LOP3.LUT R114, R231, 0xff, RZ, 0xc0, !PT ;  /* 0x000000ffe7727812 */ /* 0x000fe200078ec0ff */
[----:B---3--:R-:W-:Y:S05]  /*278f0*/  @!P0 HADD2 R41, -R2.H0_H0, -RZ.H0_H0 ;  /* 0xa00000ff02298230 */ /* 0x008fea0000000900 */
[----:B------:R2:W-:Y:S01]  /*27900*/  @!P0 STL.S16 [R1+0x2cc], R41 ;  /* 0x0002cc2901008387 */ /* 0x0005e20000100600 */
[----:B------:R-:W-:Y:S02]  /*27910*/  PRMT R48, R41, 0x7610, R48 ;  /* 0x0000761029307816 */ /* 0x000fe40000000030 */
[----:B-1----:R-:W-:Y:S01]  /*27920*/  LOP3.LUT R3, R104, UR6, R51, 0x96, !PT ;  /* 0x0000000668037c12 */ /* 0x002fe2000f8e9633 */
[----:B------:R-:W-:Y:S05]  /*27930*/  @!P4 HADD2 R118, -R0.H0_H0, -RZ.H0_H0 ;  /* 0xa00000ff0076c230 */ /* 0x000fea0000000900 */
[----:B------:R-:W-:Y:S02]  /*27940*/  PRMT R47, R118, 0x7610, R47 ;  /* 0x00007610762f7816 */ /* 0x000fe4000000002f */
[----:B--2---:R-:W-:Y:S02]  /*27950*/  LOP3.LUT R41, R36, UR8, R105, 0x96, !PT ;  /* 0x0000000824297c12 */ /* 0x004fe4000f8e9669 */
[----:B------:R-:W2:Y:S01]  /*27960*/  LDL.LU.64 R36, [R1+0x3b0] ;  /* 0x0003b00001247983 */ /* 0x000ea20000300a00 */
[----:B------:R-:W-:Y:S02]  /*27970*/  PRMT R105, R2, 0x5410, R0 ;  /* 0x0000541002697816 */ /* 0x000fe40000000000 */
[----:B------:R-:W-:Y:S01]  /*27980*/  @!P0 PRMT R2, R48, 0x5410, RZ ;  /* 0x0000541030028816 */ /* 0x000fe200000000ff */
[----:B------:R-:W-:Y:S01]  /*27990*/  IMAD.WIDE.U32 R56, R41, -0x2daee0ad, RZ ;  /* 0xd2511f5329387825 */ /* 0x000fe200078e00ff */
[----:B------:R-:W-:Y:S01]  /*279a0*/  ISETP.GT.U32.AND P0, PT, R193, UR10, PT ;  /* 0x0000000ac1007c0c */ /* 0x000fe2000bf04070 */
[----:B------:R1:W3:Y:S01]  /*279b0*/  LDL.S16 R49, [R1+0x2a8] ;  /* 0x0002a80001317983 */ /* 0x0002e20000100600 */
[----:B------:R-:W-:Y:S02]  /*279c0*/  @!P4 PRMT R0, R47, 0x5410, RZ ;  /* 0x000054102f00c816 */ /* 0x000fe400000000ff */
[----:B------:R-:W-:Y:S01]  /*279d0*/  LOP3.LUT R48, R46, UR14, R57, 0x96, !PT ;  /* 0x0000000e2e307c12 */ /* 0x000fe2000f8e9639 */
[----:B------:R1:W2:Y:S04]  /*279e0*/  LDL.S16 R109, [R1+0x2a4] ;  /* 0x0002a400016d7983 */ /* 0x0002a80000100600 */
[----:B------:R-:W2:Y:S04]  /*279f0*/  LDL.LU R59, [R1+0xa0] ;  /* 0x0000a000013b7983 */ /* 0x000ea80000300800 */
[----:B------:R-:W2:Y:S01]  /*27a00*/  LDL.LU R212, [R1+0xa4] ;  /* 0x0000a40001d47983 */ /* 0x000ea20000300800 */
[----:B----4-:R-:W-:Y:S03]  /*27a10*/  @P0 HADD2 R55, -R90.H1_H1, -RZ.H0_H0 ;  /* 0xa00000ff5a370230 */ /* 0x010fe60000000d00 */
[----:B------:R-:W4:Y:S02]  /*27a20*/  LDL.LU R195, [R1+0xa8] ;  /* 0x0000a80001c37983 */ /* 0x000f240000300800 */
[----:B------:R-:W-:Y:S02]  /*27a30*/  PRMT R46, R55, 0x7610, R46 ;  /* 0x00007610372e7816 */ /* 0x000fe4000000002e */
[----:B------:R-:W4:Y:S02]  /*27a40*/  LDL.LU R132, [R1+0x58] ;  /* 0x0000580001847983 */ /* 0x000f240000300800 */
[----:B------:R-:W-:Y:S01]  /*27a50*/  @P0 PRMT R147, R46, 0x5410, RZ ;  /* 0x000054102e930816 */ /* 0x000fe200000000ff */
[----:B------:R-:W-:Y:S01]  /*27a60*/  IMAD.WIDE R46, R249, 0x70, R42 ;  /* 0x00000070f92e7825 */ /* 0x000fe200078e022a */
[----:B------:R1:W-:Y:S01]  /*27a70*/  @!P4 STL.S16 [R1+0x2b8], R118 ;  /* 0x0002b8760100c387 */ /* 0x0003e20000100600 */
[----:B------:R-:W-:Y:S03]  /*27a80*/  ISETP.LE.U32.AND P4, PT, R139, UR10, PT ;  /* 0x0000000a8b007c0c */ /* 0x000fe6000bf83070 */
[----:B------:R-:W4:Y:S04]  /*27a90*/  LDL.LU R67, [R1+0x3a8] ;  /* 0x0003a80001437983 */ /* 0x000f280000300800 */
[----:B------:R1:W-:Y:S01]  /*27aa0*/  @P0 STL.S16 [R1+0x2b4], R55 ;  /* 0x0002b43701000387 */ /* 0x0003e20000100600 */
[----:B------:R-:W-:Y:S03]  /*27ab0*/  ISETP.GT.U32.AND P0, PT, R189, UR10, PT ;  /* 0x0000000abd007c0c */ /* 0x000fe6000bf04070 */
[----:B------:R2:W4:Y:S04]  /*27ac0*/  LDL.S16 R120, [R1+0x28c] ;  /* 0x00028c0001787983 */ /* 0x0005280000100600 */
[----:B------:R1:W-:Y:S04]  /*27ad0*/  STG.E.U16 desc[UR24][R42.64+0x62], R0 ;  /* 0x000062002a007986 */ /* 0x0003e8000c101518 */
[----:B------:R1:W-:Y:S04]  /*27ae0*/  STG.E.U16 desc[UR24][R42.64+0x60], R2 ;  /* 0x000060022a007986 */ /* 0x0003e8000c101518 */
[----:B------:R1:W-:Y:S02]  /*27af0*/  STG.E.U16 desc[UR24][R46.64+0x60], R154 ;  /* 0x0000609a2e007986 */ /* 0x0003e4000c101518 */
[----:B-1----:R-:W-:Y:S01]  /*27b00*/  IMAD.WIDE.U32 R118, R3, -0x2daee0ad, RZ ;  /* 0xd2511f5303767825 */ /* 0x002fe200078e00ff */
[----:B------:R-:W-:Y:S01]  /*27b10*/  PRMT R3, R206, 0x7632, R3 ;  /* 0x00007632ce037816 */ /* 0x000fe20000000003 */
[----:B------:R1:W-:Y:S03]  /*27b20*/  STG.E.U16 desc[UR24][R46.64+0x62], R144 ;  /* 0x000062902e007986 */ /* 0x0003e6000c101518 */
[----:B------:R-:W-:Y:S01]  /*27b30*/  PRMT R104, R40, 0x5410, R3 ;  /* 0x0000541028687816 */ /* 0x000fe20000000003 */
[----:B------:R1:W-:Y:S04]  /*27b40*/  STG.E.U16 desc[UR24][R168.64+0x60], R149 ;  /* 0x00006095a8007986 */ /* 0x0003e8000c101518 */
[----:B------:R2:W4:Y:S04]  /*27b50*/  LDL.S16 R55, [R1+0x288] ;  /* 0x0002880001377983 */ /* 0x0005280000100600 */
[----:B------:R-:W-:Y:S01]  /*27b60*/  STG.E.U16 desc[UR24][R168.64+0x62], R148 ;  /* 0x00006294a8007986 */ /* 0x000fe2000c101518 */
[----:B------:R-:W-:Y:S02]  /*27b70*/  LOP3.LUT R0, R56, UR13, R119, 0x96, !PT ;  /* 0x0000000d38007c12 */ /* 0x000fe4000f8e9677 */
[C---:B------:R-:W-:Y:S03]  /*27b80*/  PRMT R2, R211.reuse, 0x7610, R2 ;  /* 0x00007610d3027816 */ /* 0x040fe60000000002 */
[----:B------:R-:W-:Y:S01]  /*27b90*/  IMAD.WIDE.U32 R42, R0, -0x326172a9, RZ ;  /* 0xcd9e8d57002a7825 */ /* 0x000fe200078e00ff */
[----:B------:R-:W-:Y:S02]  /*27ba0*/  PRMT R0, R211, 0x7632, R0 ;  /* 0x00007632d3007816 */ /* 0x000fe40000000000 */
[----:B------:R-:W-:Y:S01]  /*27bb0*/  PRMT R154, R44, 0x7773, RZ ;  /* 0x000077732c9a7816 */ /* 0x000fe200000000ff */
[----:B------:R-:W-:Y:S01]  /*27bc0*/  IMAD.MOV.U32 R211, RZ, RZ, R44 ;  /* 0x000000ffffd37224 */ /* 0x000fe200078e002c */
[----:B------:R-:W-:Y:S01]  /*27bd0*/  PRMT R151, R42, 0x7772, RZ ;  /* 0x000077722a977816 */ /* 0x000fe200000000ff */
[----:B------:R-:W-:Y:S01]  /*27be0*/  IMAD.MOV.U32 R206, RZ, RZ, R42 ;  /* 0x000000ffffce7224 */ /* 0x000fe200078e002a */
[----:B-1----:R-:W-:Y:S02]  /*27bf0*/  PRMT R144, R252, 0x5410, R251 ;  /* 0x00005410fc907816 */ /* 0x002fe400000000fb */
[----:B------:R-:W-:Y:S01]  /*27c00*/  PRMT R149, R42, 0x7773, RZ ;  /* 0x000077732a957816 */ /* 0x000fe200000000ff */
[----:B---3--:R-:W-:Y:S02]  /*27c10*/  @!P4 HADD2 R49, -R40.H0_H0, -RZ.H0_H0 ;  /* 0xa00000ff2831c230 */ /* 0x008fe40000000900 */
[----:B--2---:R-:W-:Y:S03]  /*27c20*/  @P0 HADD2 R109, -R3.H0_H0, -RZ.H0_H0 ;  /* 0xa00000ff036d0230 */ /* 0x004fe60000000900 */
[----:B------:R1:W-:Y:S01]  /*27c30*/  @!P4 STL.S16 [R1+0x2a8], R49 ;  /* 0x0002a8310100c387 */ /* 0x0003e20000100600 */
[----:B------:R-:W-:Y:S03]  /*27c40*/  PRMT R45, R49, 0x7610, R45 ;  /* 0x00007610312d7816 */ /* 0x000fe6000000002d */
[----:B------:R2:W-:Y:S01]  /*27c50*/  @P0 STL.S16 [R1+0x2a4], R109 ;  /* 0x0002a46d01000387 */ /* 0x0005e20000100600 */
[----:B------:R-:W-:Y:S01]  /*27c60*/  @!P4 PRMT R40, R45, 0x5410, RZ ;  /* 0x000054102d28c816 */ /* 0x000fe200000000ff */
[----:B------:R-:W-:Y:S01]  /*27c70*/  IMAD.MOV.U32 R45, RZ, RZ, R178 ;  /* 0x000000ffff2d7224 */ /* 0x000fe200078e00b2 */
[----:B------:R-:W-:Y:S02]  /*27c80*/  PRMT R41, R109, 0x7610, R41 ;  /* 0x000076106d297816 */ /* 0x000fe40000000029 */
[----:B------:R-:W-:Y:S01]  /*27c90*/  ISETP.GT.U32.AND P4, PT, R217, UR10, PT ;  /* 0x0000000ad9007c0c */ /* 0x000fe2000bf84070 */
[----:B------:R3:W-:Y:S01]  /*27ca0*/  STG.E.U16 desc[UR24][R130.64+0x70], R40 ;  /* 0x0000702882007986 */ /* 0x0007e2000c101518 */
[----:B------:R-:W-:Y:S02]  /*27cb0*/  @P0 PRMT R3, R41, 0x5410, RZ ;  /* 0x0000541029030816 */ /* 0x000fe400000000ff */
[----:B------:R-:W-:Y:S02]  /*27cc0*/  ISETP.GT.U32.AND P0, PT, R218, UR10, PT ;  /* 0x0000000ada007c0c */ /* 0x000fe4000bf04070 */
[----:B------:R-:W-:Y:S01]  /*27cd0*/  PRMT R51, R212, 0x5410, R59 ;  /* 0x00005410d4337816 */ /* 0x000fe2000000003b */
[----:B------:R3:W-:Y:S01]  /*27ce0*/  STG.E.U16 desc[UR24][R130.64+0x72], R3 ;  /* 0x0000720382007986 */ /* 0x0007e2000c101518 */
[----:B------:R-:W-:Y:S02]  /*27cf0*/  PRMT R59, R103, 0x5410, R107 ;  /* 0x00005410673b7816 */ /* 0x000fe4000000006b */
[----:B------:R-:W-:Y:S02]  /*27d00*/  PRMT R103, R2, 0x5410, R0 ;  /* 0x0000541002677816 */ /* 0x000fe40000000000 */
[----:B------:R-:W-:Y:S02]  /*27d10*/  PRMT R178, R44, 0x7772, RZ ;  /* 0x000077722cb27816 */ /* 0x000fe400000000ff */
[----:B------:R-:W-:Y:S01]  /*27d20*/  LOP3.LUT R51, R51, 0xff00ff, RZ, 0xc0, !PT ;  /* 0x00ff00ff33337812 */ /* 0x000fe200078ec0ff */
[----:B-1----:R-:W-:Y:S03]  /*27d30*/  IMAD.WIDE.U32 R48, R48, -0x326172a9, RZ ;  /* 0xcd9e8d5730307825 */ /* 0x002fe600078e00ff */
[----:B--2---:R-:W-:Y:S01]  /*27d40*/  LOP3.LUT R109, R48, UR9, R43, 0x96, !PT ;  /* 0x00000009306d7c12 */ /* 0x004fe2000f8e962b */
[----:B----4-:R-:W-:Y:S02]  /*27d50*/  @P4 HADD2 R120, -R2.H0_H0, -RZ.H0_H0 ;  /* 0xa00000ff02784230 */ /* 0x010fe40000000900 */
[----:B------:R1:W2:Y:S01]  /*27d60*/  LDL.S16 R48, [R1+0x284] ;  /* 0x0002840001307983 */ /* 0x0002a20000100600 */
[----:B------:R-:W-:Y:S02]  /*27d70*/  LOP3.LUT R145, R50, UR7, R49, 0x96, !PT ;  /* 0x0000000732917c12 */ /* 0x000fe4000f8e9631 */
[----:B------:R-:W-:Y:S01]  /*27d80*/  PRMT R50, R132, 0x5410, R195 ;  /* 0x0000541084327816 */ /* 0x000fe200000000c3 */
[----:B------:R4:W-:Y:S01]  /*27d90*/  @P4 STL.S16 [R1+0x28c], R120 ;  /* 0x00028c7801004387 */ /* 0x0009e20000100600 */
[----:B------:R-:W-:Y:S02]  /*27da0*/  LOP3.LUT R41, R109, 0xffff, RZ, 0xc0, !PT ;  /* 0x0000ffff6d297812 */ /* 0x000fe400078ec0ff */
[----:B------:R-:W-:Y:S02]  /*27db0*/  PRMT R52, R120, 0x7610, R52 ;  /* 0x0000761078347816 */ /* 0x000fe40000000034 */
[----:B------:R-:W-:Y:S01]  /*27dc0*/  SHF.R.U32.HI R203, RZ, 0x8, R41 ;  /* 0x00000008ffcb7819 */ /* 0x000fe20000011629 */
[----:B---3--:R-:W-:Y:S01]  /*27dd0*/  IMAD.WIDE R40, R249, -0x70, R46 ;  /* 0xffffff90f9287825 */ /* 0x008fe200078e022e */
[----:B------:R-:W-:Y:S02]  /*27de0*/  @P4 PRMT R2, R52, 0x5410, RZ ;  /* 0x0000541034024816 */ /* 0x000fe400000000ff */
[----:B------:R-:W-:Y:S02]  /*27df0*/  PRMT R3, R117, 0x7632, R3 ;  /* 0x0000763275037816 */ /* 0x000fe40000000003 */
[----:B------:R-:W-:Y:S01]  /*27e00*/  PRMT R195, R44, 0x7771, RZ ;  /* 0x000077712cc37816 */ /* 0x000fe200000000ff */
[----:B------:R3:W-:Y:S01]  /*27e10*/  STG.E.U16 desc[UR24][R40.64+0x70], R2 ;  /* 0x0000700228007986 */ /* 0x0007e2000c101518 */
[----:B------:R-:W-:Y:S02]  /*27e20*/  LOP3.LUT R119, R3, 0xff, RZ, 0xc0, !PT ;  /* 0x000000ff03777812 */ /* 0x000fe400078ec0ff */
[----:B------:R-:W-:Y:S02]  /*27e30*/  PRMT R3, R229, 0x7610, R3 ;  /* 0x00007610e5037816 */ /* 0x000fe40000000003 */
[----:B------:R-:W-:Y:S01]  /*27e40*/  LOP3.LUT R43, R203, 0xffff, RZ, 0xc0, !PT ;  /* 0x0000ffffcb2b7812 */ /* 0x000fe200078ec0ff */
[----:B------:R-:W-:Y:S03]  /*27e50*/  @P0 HADD2 R55, -R0.H0_H0, -RZ.H0_H0 ;  /* 0xa00000ff00370230 */ /* 0x000fe60000000900 */
[----:B------:R-:W-:Y:S02]  /*27e60*/  ISETP.LE.U32.AND P4, PT, R43, UR10, PT ;  /* 0x0000000a2b007c0c */ /* 0x000fe4000bf83070 */
[----:B------:R1:W-:Y:S01]  /*27e70*/  @P0 STL.S16 [R1+0x288], R55 ;  /* 0x0002883701000387 */ /* 0x0003e20000100600 */
[----:B------:R-:W-:Y:S02]  /*27e80*/  PRMT R49, R55, 0x7610, R49 ;  /* 0x0000761037317816 */ /* 0x000fe40000000031 */
[----:B----4-:R-:W-:Y:S01]  /*27e90*/  LOP3.LUT R120, R117, 0xff, RZ, 0xc0, !PT ;  /* 0x000000ff75787812 */ /* 0x010fe200078ec0ff */
[----:B------:R4:W4:Y:S01]  /*27ea0*/  LDL.S16 R47, [R1+0x280] ;  /* 0x00028000012f7983 */ /* 0x0009220000100600 */
[----:B------:R-:W-:Y:S02]  /*27eb0*/  @P0 PRMT R0, R49, 0x5410, RZ ;  /* 0x0000541031000816 */ /* 0x000fe400000000ff */
[C---:B------:R-:W-:Y:S01]  /*27ec0*/  ISETP.LE.U32.AND P0, PT, R120.reuse, UR10, PT ;  /* 0x0000000a78007c0c */ /* 0x040fe2000bf03070 */
[----:B------:R-:W4:Y:S01]  /*27ed0*/  LDL.LU R212, [R1+0x78] ;  /* 0x0000780001d47983 */ /* 0x000f220000300800 */
[----:B------:R-:W-:Y:S02]  /*27ee0*/  SHF.R.U32.HI R117, RZ, 0x18, R117 ;  /* 0x00000018ff757819 */ /* 0x000fe40000011675 */
[----:B------:R-:W-:Y:S01]  /*27ef0*/  PRMT R120, R120, 0x5410, R158 ;  /* 0x0000541078787816 */ /* 0x000fe2000000009e */
[----:B------:R1:W-:Y:S01]  /*27f00*/  STG.E.U16 desc[UR24][R40.64+0x72], R0 ;  /* 0x0000720028007986 */ /* 0x0003e2000c101518 */
[C---:B---3--:R-:W-:Y:S03]  /*27f10*/  PRMT R2, R210.reuse, 0x7610, R2 ;  /* 0x00007610d2027816 */ /* 0x048fe60000000002 */
[----:B-1----:R-:W3:Y:S04]  /*27f20*/  LDL.LU R55, [R1+0x70] ;  /* 0x0000700001377983 */ /* 0x002ee80000300800 */
[----:B------:R-:W3:Y:S04]  /*27f30*/  LDL.LU R52, [R1+0x6c] ;  /* 0x00006c0001347983 */ /* 0x000ee80000300800 */
[----:B------:R-:W3:Y:S04]  /*27f40*/  LDL.LU R132, [R1+0x68] ;  /* 0x0000680001847983 */ /* 0x000ee80000300800 */
[----:B------:R1:W3:Y:S01]  /*27f50*/  LDL.S16 R46, [R1+0x274] ;  /* 0x00027400012e7983 */ /* 0x0002e20000100600 */
[----:B------:R-:W-:Y:S01]  /*27f60*/  PRMT R0, R210, 0x7632, R0 ;  /* 0x00007632d2007816 */ /* 0x000fe20000000000 */
[----:B------:R-:W-:Y:S01]  /*27f70*/  IMAD.WIDE R40, R249, 0x70, R40 ;  /* 0x00000070f9287825 */ /* 0x000fe200078e0228 */
[----:B------:R-:W-:Y:S02]  /*27f80*/  PRMT R210, R111, 0x5410, R110 ;  /* 0x000054106fd27816 */ /* 0x000fe4000000006e */
[----:B------:R-:W-:Y:S02]  /*27f90*/  PRMT R107, R2, 0x5410, R0 ;  /* 0x00005410026b7816 */ /* 0x000fe40000000000 */
[----:B------:R1:W-:Y:S04]  /*27fa0*/  STG.E.U16 desc[UR24][R40.64+0x70], R153 ;  /* 0x0000709928007986 */ /* 0x0003e8000c101518 */
[----:B------:R1:W-:Y:S04]  /*27fb0*/  STG.E.U16 desc[UR24][R40.64+0x72], R137 ;  /* 0x0000728928007986 */ /* 0x0003e8000c101518 */
[----:B------:R1:W-:Y:S04]  /*27fc0*/  STG.E.U16 desc[UR24][R168.64+0x70], R135 ;  /* 0x00007087a8007986 */ /* 0x0003e8000c101518 */
[----:B------:R-:W-:Y:S01]  /*27fd0*/  STG.E.U16 desc[UR24][R168.64+0x72], R133 ;  /* 0x00007285a8007986 */ /* 0x000fe2000c101518 */
[----:B-1----:R-:W-:Y:S02]  /*27fe0*/  PRMT R153, R42, 0x7771, RZ ;  /* 0x000077712a997816 */ /* 0x002fe400000000ff */
[----:B------:R-:W-:Y:S02]  /*27ff0*/  LOP3.LUT R42, R45, 0xff, RZ, 0xc0, !PT ;  /* 0x000000ff2d2a7812 */ /* 0x000fe400078ec0ff */
[----:B------:R-:W-:Y:S02]  /*28000*/  PRMT R137, R89, 0x7610, R137 ;  /* 0x0000761059897816 */ /* 0x000fe40000000089 */
[----:B------:R-:W-:Y:S01]  /*28010*/  PRMT R135, R196, 0x5410, R39 ;  /* 0x00005410c4877816 */ /* 0x000fe20000000027 */
[----:B--2---:R-:W-:Y:S05]  /*28020*/  @!P0 HADD2 R48, -R2.H0_H0, -RZ.H0_H0 ;  /* 0xa00000ff02308230 */ /* 0x004fea0000000900 */
[----:B------:R-:W-:Y:S01]  /*28030*/  @!P0 STL.S16 [R1+0x284], R48 ;  /* 0x0002843001008387 */ /* 0x000fe20000100600 */
[----:B------:R-:W-:Y:S04]  /*28040*/  PRMT R44, R48, 0x7610, R44 ;  /* 0x00007610302c7816 */ /* 0x000fe8000000002c */
[----:B------:R-:W-:Y:S02]  /*28050*/  @!P0 PRMT R2, R44, 0x5410, RZ ;  /* 0x000054102c028816 */ /* 0x000fe400000000ff */
[----:B------:R-:W-:Y:S03]  /*28060*/  ISETP.LE.U32.AND P0, PT, R119, UR10, PT ;  /* 0x0000000a77007c0c */ /* 0x000fe6000bf03070 */
[----:B------:R1:W-:Y:S01]  /*28070*/  STG.E.U16 desc[UR24][R130.64+0x80], R2 ;  /* 0x0000800282007986 */ /* 0x0003e2000c101518 */
[----:B----4-:R-:W-:Y:S05]  /*28080*/  @!P5 HADD2 R47, -R0.H0_H0, -RZ.H0_H0 ;  /* 0xa00000ff002fd230 */ /* 0x010fea0000000900 */
[----:B------:R-:W-:Y:S01]  /*28090*/  @!P5 STL.S16 [R1+0x280], R47 ;  /* 0x0002802f0100d387 */ /* 0x000fe20000100600 */
[----:B------:R-:W-:Y:S03]  /*280a0*/  PRMT R43, R47, 0x7610, R43 ;  /* 0x000076102f2b7816 */ /* 0x000fe6000000002b */
[----:B------:R2:W4:Y:S01]  /*280b0*/  LDL.S16 R44, [R1+0x250] ;  /* 0x00025000012c7983 */ /* 0x0005220000100600 */
[----:B-1----:R-:W-:Y:S02]  /*280c0*/  PRMT R2, R229, 0x7632, R2 ;  /* 0x00007632e5027816 */ /* 0x002fe40000000002 */
[----:B------:R-:W-:Y:S02]  /*280d0*/  @!P5 PRMT R0, R43, 0x5410, RZ ;  /* 0x000054102b00d816 */ /* 0x000fe400000000ff */
[----:B------:R-:W-:Y:S03]  /*280e0*/  ISETP.GT.U32.AND P5, PT, R190, UR10, PT ;  /* 0x0000000abe007c0c */ /* 0x000fe6000bfa4070 */
[----:B------:R1:W-:Y:S01]  /*280f0*/  STG.E.U16 desc[UR24][R130.64+0x82], R0 ;  /* 0x0000820082007986 */ /* 0x0003e2000c101518 */
[----:B---3--:R-:W-:Y:S02]  /*28100*/  PRMT R48, R55, 0x5410, R212 ;  /* 0x0000541037307816 */ /* 0x008fe400000000d4 */
[----:B------:R-:W-:Y:S02]  /*28110*/  PRMT R55, R42, 0x5410, R108 ;  /* 0x000054102a377816 */ /* 0x000fe4000000006c */
[----:B------:R-:W-:Y:S02]  /*28120*/  PRMT R108, R3, 0x5410, R2 ;  /* 0x00005410036c7816 */ /* 0x000fe40000000002 */
[----:B------:R-:W-:Y:S02]  /*28130*/  PRMT R49, R132, 0x5410, R52 ;  /* 0x0000541084317816 */ /* 0x000fe40000000034 */
[----:B------:R-:W-:Y:S01]  /*28140*/  PRMT R132, R71, 0x5410, R224 ;  /* 0x0000541047847816 */ /* 0x000fe200000000e0 */
[----:B------:R-:W-:Y:S01]  /*28150*/  @!P0 HADD2 R46, -R3.H0_H0, -RZ.H0_H0 ;  /* 0xa00000ff032e8230 */ /* 0x000fe20000000900 */
[----:B------:R-:W-:Y:S04]  /*28160*/  PRMT R52, R204, 0x5410, R205 ;  /* 0x00005410cc347816 */ /* 0x000fe800000000cd */
[----:B------:R-:W-:Y:S01]  /*28170*/  @!P0 STL.S16 [R1+0x274], R46 ;  /* 0x0002742e01008387 */ /* 0x000fe20000100600 */
[----:B------:R-:W-:Y:S03]  /*28180*/  PRMT R42, R46, 0x7610, R42 ;  /* 0x000076102e2a7816 */ /* 0x000fe6000000002a */
[----:B------:R-:W3:Y:S01]  /*28190*/  LDL.LU R224, [R1+0x3a4] ;  /* 0x0003a40001e07983 */ /* 0x000ee20000300800 */
[----:B------:R-:W-:Y:S02]  /*281a0*/  @!P0 PRMT R3, R42, 0x5410, RZ ;  /* 0x000054102a038816 */ /* 0x000fe400000000ff */
[----:B------:R-:W-:Y:S01]  /*281b0*/  ISETP.LE.U32.AND P0, PT, R117, UR10, PT ;  /* 0x0000000a75007c0c */ /* 0x000fe2000bf03070 */
[----:B------:R-:W2:Y:S01]  /*281c0*/  LDL.LU R71, [R1+0x3a0] ;  /* 0x0003a00001477983 */ /* 0x000ea20000300800 */
[----:B------:R-:W-:Y:S02]  /*281d0*/  PRMT R117, R119, 0x5410, R117 ;  /* 0x0000541077757816 */ /* 0x000fe40000000075 */
[----:B-1----:R-:W-:Y:S01]  /*281e0*/  PRMT R0, R213, 0x7632, R0 ;  /* 0x00007632d5007816 */ /* 0x002fe20000000000 */
[----:B------:R1:W2:Y:S04]  /*281f0*/  LDL.S16 R57, [R1+0x260] ;  /* 0x0002600001397983 */ /* 0x0002a80000100600 */
[----:B------:R-:W2:Y:S04]  /*28200*/  LDL.LU R72, [R1+0x398] ;  /* 0x0003980001487983 */ /* 0x000ea80000300800 */
[----:B------:R-:W2:Y:S01]  /*28210*/  LDL.LU R191, [R1+0x394] ;  /* 0x0003940001bf7983 */ /* 0x000ea20000300800 */
[----:B----4-:R-:W-:Y:S05]  /*28220*/  @P5 HADD2 R44, -R89.H0_H0, -RZ.H0_H0 ;  /* 0xa00000ff592c5230 */ /* 0x010fea0000000900 */
[----:B------:R-:W-:Y:S04]  /*28230*/  PRMT R65, R44, 0x7610, R65 ;  /* 0x000076102c417816 */ /* 0x000fe80000000041 */
[----:B------:R-:W-:Y:S02]  /*28240*/  @P5 PRMT R137, R65, 0x5410, RZ ;  /* 0x0000541041895816 */ /* 0x000fe400000000ff */
[----:B---3--:R-:W-:Y:S02]  /*28250*/  PRMT R42, R208, 0x5410, R224 ;  /* 0x00005410d02a7816 */ /* 0x008fe400000000e0 */
[----:B------:R-:W3:Y:S04]  /*28260*/  LDL.LU R224, [R1+0x390] ;  /* 0x0003900001e07983 */ /* 0x000ee80000300800 */
[----:B------:R1:W4:Y:S01]  /*28270*/  LDL.S16 R43, [R1+0x23c] ;  /* 0x00023c00012b7983 */ /* 0x0003220000100600 */
[----:B--2---:R-:W-:Y:S03]  /*28280*/  @!P0 HADD2 R57, -R2.H0_H0, -RZ.H0_H0 ;  /* 0xa00000ff02398230 */ /* 0x004fe60000000900 */
[----:B------:R1:W2:Y:S02]  /*28290*/  LDL.S16 R133, [R1+0x22c] ;  /* 0x00022c0001857983 */ /* 0x0002a40000100600 */
[----:B------:R-:W-:Y:S02]  /*282a0*/  PRMT R56, R57, 0x7610, R56 ;  /* 0x0000761039387816 */ /* 0x000fe40000000038 */
[----:B------:R-:W2:Y:S01]  /*282b0*/  LDL R110, [R1+0x340] ;  /* 0x00034000016e7983 */ /* 0x000ea20000100800 */
[----:B------:R-:W-:Y:S01]  /*282c0*/  VIADD R65, R191, 0x4020 ;  /* 0x00004020bf417836 */ /* 0x000fe20000000000 */
[----:B------:R-:W-:Y:S02]  /*282d0*/  @!P0 PRMT R2, R56, 0x5410, RZ ;  /* 0x0000541038028816 */ /* 0x000fe400000000ff */
[----:B------:R-:W-:Y:S01]  /*282e0*/  @P5 STL.S16 [R1+0x250], R44 ;  /* 0x0002502c01005387 */ /* 0x000fe20000100600 */
[----:B------:R-:W-:Y:S03]  /*282f0*/  ISETP.GT.U32.AND P5, PT, R179, UR10, PT ;  /* 0x0000000ab3007c0c */ /* 0x000fe6000bfa4070 */
[----:B------:R-:W1:Y:S08]  /*28300*/  LDSM.16.MT88.4 R44, [R191+0x4000] ;  /* 0x00400000bf2c783b */ /* 0x000e700000004200 */
[----:B------:R1:W-:Y:S01]  /*28310*/  @!P0 STL.S16 [R1+0x260], R57 ;  /* 0x0002603901008387 */ /* 0x0003e20000100600 */
[----:B------:R-:W-:Y:S01]  /*28320*/  ISETP.LE.U32.AND P0, PT, R114, UR10, PT ;  /* 0x0000000a72007c0c */ /* 0x000fe2000bf03070 */
[----:B-1----:R-:W-:Y:S05]  /*28330*/  IMAD.WIDE R56, R249, -0x70, R40 ;  /* 0xffffff90f9387825 */ /* 0x002fea00078e0228 */
[----:B------:R1:W-:Y:S04]  /*28340*/  STG.E.U16 desc[UR24][R56.64+0x82], R2 ;  /* 0x0000820238007986 */ /* 0x0003e8000c101518 */
[----:B------:R1:W-:Y:S02]  /*28350*/  STG.E.U16 desc[UR24][R56.64+0x80], R3 ;  /* 0x0000800338007986 */ /* 0x0003e4000c101518 */
[----:B-1----:R-:W-:Y:S02]  /*28360*/  PRMT R2, R213, 0x7610, R2 ;  /* 0x00007610d5027816 */ /* 0x002fe40000000002 */
[----:B------:R-:W-:Y:S04]  /*28370*/  LOP3.LUT R3, R176, 0xff, RZ, 0xc0, !PT ;  /* 0x000000ffb0037812 */ /* 0x000fe800078ec0ff */
[----:B------:R-:W-:Y:S02]  /*28380*/  PRMT R113, R3, 0x5410, R113 ;  /* 0x0000541003717816 */ /* 0x000fe40000000071 */
[----:B------:R-:W-:Y:S02]  /*28390*/  PRMT R3, R214, 0x7610, R3 ;  /* 0x00007610d6037816 */ /* 0x000fe40000000003 */
[--C-:B---3--:R-:W-:Y:S02]  /*283a0*/  HSET2.LE.AND R51, R51, R224.reuse, PT ;  /* 0x000000e033337233 */ /* 0x108fe40003803000 */
[--C-:B------:R-:W-:Y:S02]  /*283b0*/  HSET2.LE.AND R40, R42, R224.reuse, PT ;  /* 0x000000e02a287233 */ /* 0x100fe40003803000 */
[--C-:B------:R-:W-:Y:S01]  /*283c0*/  HSET2.LE.AND R50, R50, R224.reuse, PT ;  /* 0x000000e032327233 */ /* 0x100fe20003803000 */
[----:B----4-:R-:W-:Y:S01]  /*283d0*/  @!P0 HADD2 R43, -R2.H0_H0, -RZ.H0_H0 ;  /* 0xa00000ff022b8230 */ /* 0x010fe20000000900 */
[----:B------:R-:W-:Y:S02]  /*283e0*/  LOP3.LUT R51, R66, R51, RZ, 0xc0, !PT ;  /* 0x0000003342337212 */ /* 0x000fe400078ec0ff */
[----:B------:R-:W-:Y:S01]  /*283f0*/  LOP3.LUT R40, R88, R40, RZ, 0xc0, !PT ;  /* 0x0000002858287212 */ /* 0x000fe200078ec0ff */
[----:B------:R1:W3:Y:S01]  /*28400*/  LDL.S16 R66, [R1+0x228] ;  /* 0x0002280001427983 */ /* 0x0002e20000100600 */
[--C-:B------:R-:W-:Y:S01]  /*28410*/  HSET2.LE.AND R49, R49, R224.reuse, PT ;  /* 0x000000e031317233 */ /* 0x100fe20003803000 */
[----:B--2---:R-:W-:Y:S01]  /*28420*/  @P5 HADD2 R133, -R0.H0_H0, -RZ.H0_H0 ;  /* 0xa00000ff00855230 */ /* 0x004fe20000000900 */
[----:B------:R-:W-:Y:S01]  /*28430*/  PRMT R88, R250, 0x5410, R38 ;  /* 0x00005410fa587816 */ /* 0x000fe20000000026 */
[----:B------:R2:W-:Y:S01]  /*28440*/  @!P0 STL.S16 [R1+0x23c], R43 ;  /* 0x00023c2b01008387 */ /* 0x0005e20000100600 */
[----:B------:R-:W-:Y:S01]  /*28450*/  LOP3.LUT R50, R67, R50, RZ, 0xc0, !PT ;  /* 0x0000003243327212 */ /* 0x000fe200078ec0ff */
[----:B------:R-:W-:Y:S01]  /*28460*/  @P2 VIADD R65, R110, 0xffffffe0 ;  /* 0xffffffe06e412836 */ /* 0x000fe20000000000 */
[----:B------:R-:W-:Y:S01]  /*28470*/  PRMT R67, R133, 0x7610, R67 ;  /* 0x0000761085437816 */ /* 0x000fe20000000043 */
[----:B------:R4:W-:Y:S01]  /*28480*/  @P5 STL.S16 [R1+0x22c], R133 ;  /* 0x00022c8501005387 */ /* 0x0009e20000100600 */
[--C-:B------:R-:W-:Y:S01]  /*28490*/  HSET2.LE.AND R48, R48, R224.reuse, PT ;  /* 0x000000e030307233 */ /* 0x100fe20003803000 */
[----:B------:R-:W-:Y:S01]  /*284a0*/  IMAD.WIDE R110, R249, 0x70, R56 ;  /* 0x00000070f96e7825 */ /* 0x000fe200078e0238 */
[----:B------:R-:W-:Y:S01]  /*284b0*/  LOP3.LUT R49, R71, R49, RZ, 0xc0, !PT ;  /* 0x0000003147317212 */ /* 0x000fe200078ec0ff */
[----:B------:R-:W3:Y:S01]  /*284c0*/  LDL.LU R38, [R1+0x38c] ;  /* 0x00038c0001267983 */ /* 0x000ee20000300800 */
[----:B------:R-:W-:Y:S01]  /*284d0*/  PRMT R71, R2, 0x5410, R0 ;  /* 0x0000541002477816 */ /* 0x000fe20000000000 */
[----:B------:R-:W-:Y:S01]  /*284e0*/  IMAD.WIDE.U32 R56, R123, -0x2daee0ad, RZ ;  /* 0xd2511f537b387825 */ /* 0x000fe200078e00ff */
[----:B------:R-:W-:Y:S01]  /*284f0*/  @P5 PRMT R0, R67, 0x5410, RZ ;  /* 0x0000541043005816 */ /* 0x000fe200000000ff */
[----:B------:R-:W-:Y:S01]  /*28500*/  STG.E.U16 desc[UR24][R110.64+0x80], R157 ;  /* 0x0000809d6e007986 */ /* 0x000fe2000c101518 */
[----:B------:R-:W-:Y:S02]  /*28510*/  LOP3.LUT R48, R72, R48, RZ, 0xc0, !PT ;  /* 0x0000003048307212 */ /* 0x000fe400078ec0ff */
[----:B------:R-:W-:Y:S01]  /*28520*/  PRMT R72, R43, 0x7610, R72 ;  /* 0x000076102b487816 */ /* 0x000fe20000000048 */
[----:B------:R1:W-:Y:S01]  /*28530*/  STG.E.U16 desc[UR24][R110.64+0x82], R160 ;  /* 0x000082a06e007986 */ /* 0x0003e2000c101518 */
[--C-:B------:R-:W-:Y:S02]  /*28540*/  HSET2.LE.AND R41, R52, R224.reuse, PT ;  /* 0x000000e034297233 */ /* 0x100fe40003803000 */
[----:B------:R-:W-:Y:S01]  /*28550*/  @!P0 PRMT R2, R72, 0x5410, RZ ;  /* 0x0000541048028816 */ /* 0x000fe200000000ff */
[----:B------:R1:W3:Y:S01]  /*28560*/  LDL.S16 R204, [R1+0x1f0] ;  /* 0x0001f00001cc7983 */ /* 0x0002e20000100600 */
[----:B------:R-:W-:Y:S02]  /*28570*/  ISETP.GT.U32.AND P0, PT, R164, UR10, PT ;  /* 0x0000000aa4007c0c */ /* 0x000fe4000bf04070 */
[--C-:B------:R-:W-:Y:S01]  /*28580*/  HSET2.LE.AND R42, R55, R224.reuse, PT ;  /* 0x000000e0372a7233 */ /* 0x100fe20003803000 */
[----:B------:R-:W-:Y:S01]  /*28590*/  STG.E.U16 desc[UR24][R168.64+0x80], R140 ;  /* 0x0000808ca8007986 */ /* 0x000fe2000c101518 */
[----:B--2---:R-:W-:Y:S02]  /*285a0*/  LOP3.LUT R43, R59, 0xff00ff, RZ, 0xc0, !PT ;  /* 0x00ff00ff3b2b7812 */ /* 0x004fe400078ec0ff */
[----:B------:R-:W-:Y:S01]  /*285b0*/  LOP3.LUT R41, R91, R41, RZ, 0xc0, !PT ;  /* 0x000000295b297212 */ /* 0x000fe200078ec0ff */
[----:B------:R-:W-:Y:S01]  /*285c0*/  STG.E.U16 desc[UR24][R168.64+0x82], R141 ;  /* 0x0000828da8007986 */ /* 0x000fe2000c101518 */
[----:B------:R-:W-:Y:S02]  /*285d0*/  LOP3.LUT R42, R54, R42, RZ, 0xc0, !PT ;  /* 0x0000002a362a7212 */ /* 0x000fe400078ec0ff */
[--C-:B------:R-:W-:Y:S01]  /*285e0*/  HSET2.LE.AND R43, R43, R224.reuse, PT ;  /* 0x000000e02b2b7233 */ /* 0x100fe20003803000 */
[----:B------:R2:W-:Y:S01]  /*285f0*/  STG.E.U16 desc[UR24][R130.64+0x92], R0 ;  /* 0x0000920082007986 */ /* 0x0005e2000c101518 */
[----:B------:R-:W-:Y:S02]  /*28600*/  PRMT R72, R226, 0x5410, R186 ;  /* 0x00005410e2487816 */ /* 0x000fe400000000ba */
[----:B----4-:R-:W-:Y:S01]  /*28610*/  PRMT R133, R60, 0x5410, R248 ;  /* 0x000054103c857816 */ /* 0x010fe200000000f8 */
[----:B------:R4:W-:Y:S01]  /*28620*/  STG.E.U16 desc[UR24][R130.64+0x90], R2 ;  /* 0x0000900282007986 */ /* 0x0009e2000c101518 */
[----:B------:R-:W-:Y:S02]  /*28630*/  LOP3.LUT R43, R53, R43, RZ, 0xc0, !PT ;  /* 0x0000002b352b7212 */ /* 0x000fe400078ec0ff */
[----:B------:R-:W-:Y:S01]  /*28640*/  PRMT R60, R214, 0x7632, R60 ;  /* 0x00007632d63c7816 */ /* 0x000fe2000000003c */
[----:B------:R-:W4:Y:S01]  /*28650*/  LDSM.16.MT88.4 R52, [R65] ;  /* 0x000000004134783b */ /* 0x000f220000004200 */
[----:B------:R-:W-:Y:S02]  /*28660*/  ISETP.GT.U32.AND P5, PT, R163, UR10, PT ;  /* 0x0000000aa3007c0c */ /* 0x000fe4000bfa4070 */
[----:B------:R-:W-:Y:S01]  /*28670*/  PRMT R67, R3, 0x5410, R60 ;  /* 0x0000541003437816 */ /* 0x000fe2000000003c */
[-C--:B------:R-:W-:Y:S05]  /*28680*/  HMMA.16816.F32 R4, R40, R44.reuse, R4 ;  /* 0x0000002c2804723c */ /* 0x080fea0000001804 */
[----:B------:R-:W-:Y:S01]  /*28690*/  LOP3.LUT R123, R58, UR11, R57, 0x96, !PT ;  /* 0x0000000b3a7b7c12 */ /* 0x000fe2000f8e9639 */
[----:B-1----:R-:W-:Y:S01]  /*286a0*/  IMAD.MOV.U32 R160, RZ, RZ, R56 ;  /* 0x000000ffffa07224 */ /* 0x002fe200078e0038 */
[----:B------:R-:W-:Y:S01]  /*286b0*/  PRMT R163, R164, 0x5410, R163 ;  /* 0x00005410a4a37816 */ /* 0x000fe200000000a3 */
[C---:B------:R-:W-:Y:S04]  /*286c0*/  HMMA.16816.F32 R8, R48.reuse, R44, R8 ;  /* 0x0000002c3008723c */ /* 0x040fe80000001808 */
[----:B------:R-:W-:Y:S02]  /*286d0*/  LOP3.LUT R44, R123, 0xffff, RZ, 0xc0, !PT ;  /* 0x0000ffff7b2c7812 */ /* 0x000fe400078ec0ff */
[----:B------:R-:W-:Y:S02]  /*286e0*/  PRMT R148, R56, 0x7771, RZ ;  /* 0x0000777138947816 */ /* 0x000fe400000000ff */
[----:B--2---:R-:W-:Y:S01]  /*286f0*/  PRMT R0, R37, 0x5410, R36 ;  /* 0x0000541025007816 */ /* 0x004fe20000000024 */
[-C--:B------:R-:W-:Y:S03]  /*28700*/  HMMA.16816.F32 R12, R48, R46.reuse, R12 ;  /* 0x0000002e300c723c */ /* 0x080fe6000000180c */
[----:B----4-:R-:W-:Y:S01]  /*28710*/  IMAD.MOV.U32 R2, RZ, RZ, R96 ;  /* 0x000000ffff027224 */ /* 0x010fe200078e0060 */
[--C-:B------:R-:W-:Y:S02]  /*28720*/  HSET2.LE.AND R0, R0, R224.reuse, PT ;  /* 0x000000e000007233 */ /* 0x100fe40003803000 */
[----:B------:R-:W-:Y:S02]  /*28730*/  SHF.R.U32.HI R157, RZ, 0x8, R44 ;  /* 0x00000008ff9d7819 */ /* 0x000fe4000001162c */
[C---:B------:R-:W-:Y:S04]  /*28740*/  HMMA.16816.F32 R16, R40.reuse, R46, R16 ;  /* 0x0000002e2810723c */ /* 0x040fe80000001810 */
[----:B------:R-:W-:Y:S02]  /*28750*/  LOP3.LUT R47, R122, 0xff00ff, RZ, 0xc0, !PT ;  /* 0x00ff00ff7a2f7812 */ /* 0x000fe400078ec0ff */
[--C-:B------:R-:W-:Y:S02]  /*28760*/  HSET2.LE.AND R46, R113, R224.reuse, PT ;  /* 0x000000e0712e7233 */ /* 0x100fe40003803000 */
[----:B------:R-:W-:Y:S02]  /*28770*/  LOP3.LUT R44, R157, 0xffff, RZ, 0xc0, !PT ;  /* 0x0000ffff9d2c7812 */ /* 0x000fe400078ec0ff */
[--C-:B------:R-:W-:Y:S01]  /*28780*/  HSET2.LE.AND R47, R47, R224.reuse, PT ;  /* 0x000000e02f2f7233 */ /* 0x100fe20003803000 */
[-C--:B------:R-:W-:Y:S03]  /*28790*/  HMMA.16816.F32 R20, R40, R52.reuse, R20 ;  /* 0x000000342814723c */ /* 0x080fe60000001814 */
[----:B------:R-:W-:Y:S02]  /*287a0*/  LOP3.LUT R46, R64, R46, RZ, 0xc0, !PT ;  /* 0x0000002e402e7212 */ /* 0x000fe400078ec0ff */
[----:B------:R-:W1:Y:S01]  /*287b0*/  MUFU.EX2 R64, R185 ;  /* 0x000000b900407308 */ /* 0x000e620000000800 */
[----:B------:R-:W-:Y:S02]  /*287c0*/  LOP3.LUT R47, R63, R47, RZ, 0xc0, !PT ;  /* 0x0000002f3f2f7212 */ /* 0x000fe400078ec0ff */
[C---:B------:R-:W-:Y:S04]  /*287d0*/  HMMA.16816.F32 R24, R48.reuse, R52, R24 ;  /* 0x000000343018723c */ /* 0x040fe80000001818 */
[----:B------:R-:W-:Y:S03]  /*287e0*/  LOP3.LUT R52, R2, R0, RZ, 0xc0, !PT ;  /* 0x0000000002347212 */ /* 0x000fe600078ec0ff */
[----:B------:R-:W2:Y:S01]  /*287f0*/  MUFU.EX2 R63, R184 ;  /* 0x000000b8003f7308 */ /* 0x000ea20000000800 */
[----:B------:R-:W-:Y:S01]  /*28800*/  PRMT R0, R234, 0x7610, R0 ;  /* 0x00007610ea007816 */ /* 0x000fe20000000000 */
[-C--:B------:R-:W-:Y:S03]  /*28810*/  HMMA.16816.F32 R28, R48, R54.reuse, R28 ;  /* 0x00000036301c723c */ /* 0x080fe6000000181c */
[----:B------:R-:W-:Y:S01]  /*28820*/  IMAD.WIDE R50, R249, -0x70, R110 ;  /* 0xffffff90f9327825 */ /* 0x000fe200078e026e */
[----:B------:R-:W-:Y:S02]  /*28830*/  LOP3.LUT R110, R112, 0xff, RZ, 0xc0, !PT ;  /* 0x000000ff706e7812 */ /* 0x000fe400078ec0ff */
[--C-:B------:R-:W-:Y:S01]  /*28840*/  HSET2.LE.AND R53, R72, R224.reuse, PT ;  /* 0x000000e048357233 */ /* 0x100fe20003803000 */
[----:B------:R-:W-:Y:S01]  /*28850*/  IMAD.WIDE.U32 R48, R145, -0x2daee0ad, RZ ;  /* 0xd2511f5391307825 */ /* 0x000fe200078e00ff */
[----:B------:R-:W-:Y:S01]  /*28860*/  HMMA.16816.F32 R32, R40, R54, R32 ;  /* 0x000000362820723c */ /* 0x000fe20000001820 */
[----:B------:R-:W-:Y:S03]  /*28870*/  LDSM.16.MT88.4 R40, [R65+0x400] ;  /* 0x000400004128783b */ /* 0x000fe60000004200 */
[--C-:B------:R-:W-:Y:S02]  /*28880*/  HSET2.LE.AND R54, R88, R224.reuse, PT ;  /* 0x000000e058367233 */ /* 0x100fe40003803000 */
[----:B------:R-:W-:Y:S02]  /*28890*/  LOP3.LUT R55, R132, 0xff00ff, RZ, 0xc0, !PT ;  /* 0x00ff00ff84377812 */ /* 0x000fe400078ec0ff */
[----:B------:R-:W-:Y:S01]  /*288a0*/  LOP3.LUT R118, R118, UR11, R49, 0x96, !PT ;  /* 0x0000000b76767c12 */ /* 0x000fe2000f8e9631 */
[----:B-1----:R-:W-:Y:S01]  /*288b0*/  FADD.FTZ R49, R64, R228 ;  /* 0x000000e440317221 */ /* 0x002fe20000010000 */
[C---:B------:R-:W-:Y:S02]  /*288c0*/  PRMT R164, R56.reuse, 0x7772, RZ ;  /* 0x0000777238a47816 */ /* 0x040fe400000000ff */
[----:B------:R-:W-:Y:S02]  /*288d0*/  PRMT R176, R56, 0x7773, RZ ;  /* 0x0000777338b07816 */ /* 0x000fe400000000ff */
[----:B------:R-:W1:Y:S01]  /*288e0*/  LDSM.16.MT88.4 R56, [R191+0x4400] ;  /* 0x00440000bf38783b */ /* 0x000e620000004200 */
[--C-:B------:R-:W-:Y:S02]  /*288f0*/  HSET2.LE.AND R55, R55, R224.reuse, PT ;  /* 0x000000e037377233 */ /* 0x100fe40003803000 */
[----:B------:R-:W-:Y:S02]  /*28900*/  LOP3.LUT R54, R69, R54, RZ, 0xc0, !PT ;  /* 0x0000003645367212 */ /* 0x000fe400078ec0ff */
[----:B------:R-:W-:Y:S02]  /*28910*/  LOP3.LUT R53, R74, R53, RZ, 0xc0, !PT ;  /* 0x000000354a357212 */ /* 0x000fe400078ec0ff */
[C---:B------:R-:W-:Y:S02]  /*28920*/  PRMT R141, R48.reuse, 0x7772, RZ ;  /* 0x00007772308d7816 */ /* 0x040fe400000000ff */
[C---:B------:R-:W-:Y:S02]  /*28930*/  PRMT R140, R48.reuse, 0x7773, RZ ;  /* 0x00007773308c7816 */ /* 0x040fe400000000ff */
[----:B------:R-:W-:Y:S02]  /*28940*/  PRMT R132, R48, 0x7771, RZ ;  /* 0x0000777130847816 */ /* 0x000fe400000000ff */
[----:B------:R-:W-:Y:S01]  /*28950*/  PRMT R122, R198, 0x5410, R199 ;  /* 0x00005410c67a7816 */ /* 0x000fe200000000c7 */
[----:B---3--:R-:W-:Y:S05]  /*28960*/  @P0 HADD2 R66, -R3.H0_H0, -RZ.H0_H0 ;  /* 0xa00000ff03420230 */ /* 0x008fea0000000900 */
[----:B------:R3:W-:Y:S01]  /*28970*/  @P0 STL.S16 [R1+0x228], R66 ;  /* 0x0002284201000387 */ /* 0x0007e20000100600 */
[----:B------:R-:W-:Y:S03]  /*28980*/  PRMT R45, R66, 0x7610, R45 ;  /* 0x00007610422d7816 */ /* 0x000fe6000000002d */
[----:B------:R-:W4:Y:S01]  /*28990*/  LDL.LU R39, [R1+0x388] ;  /* 0x0003880001277983 */ /* 0x000f220000300800 */
[----:B------:R-:W-:Y:S02]  /*289a0*/  @P0 PRMT R3, R45, 0x5410, RZ ;  /* 0x000054102d030816 */ /* 0x000fe400000000ff */
[----:B------:R-:W-:Y:S01]  /*289b0*/  PRMT R45, R138, 0x5410, R115 ;  /* 0x000054108a2d7816 */ /* 0x000fe20000000073 */
[----:B------:R-:W4:Y:S01]  /*289c0*/  LDL.LU R36, [R1+0x384] ;  /* 0x0003840001247983 */ /* 0x000f220000300800 */
[----:B------:R-:W-:Y:S01]  /*289d0*/  ISETP.LE.U32.AND P0, PT, R44, UR10, PT ;  /* 0x0000000a2c007c0c */ /* 0x000fe2000bf03070 */
[----:B------:R-:W-:Y:S01]  /*289e0*/  IMAD.MOV.U32 R138, RZ, RZ, R48 ;  /* 0x000000ffff8a7224 */ /* 0x000fe200078e0030 */
[----:B------:R-:W-:Y:S01]  /*289f0*/  PRMT R48, R162, 0x5410, R161 ;  /* 0x00005410a2307816 */ /* 0x000fe200000000a1 */
[----:B------:R-:W4:Y:S01]  /*28a00*/  LDL.LU R37, [R1+0x380] ;  /* 0x0003800001257983 */ /* 0x000f220000300800 */
[--C-:B------:R-:W-:Y:S02]  /*28a10*/  HSET2.LE.AND R45, R45, R224.reuse, PT ;  /* 0x000000e02d2d7233 */ /* 0x100fe40003803000 */
[----:B------:R-:W-:Y:S01]  /*28a20*/  PRMT R44, R116, 0x5410, R136 ;  /* 0x00005410742c7816 */ /* 0x000fe20000000088 */
[----:B------:R4:W5:Y:S01]  /*28a30*/  LDL.LU R186, [R1+0x37c] ;  /* 0x00037c0001ba7983 */ /* 0x0009620000300800 */
[----:B--2---:R-:W-:Y:S01]  /*28a40*/  FADD.FTZ R136, R63, R49 ;  /* 0x000000313f887221 */ /* 0x004fe20000010000 */
[----:B------:R-:W-:Y:S01]  /*28a50*/  LOP3.LUT R45, R73, R45, RZ, 0xc0, !PT ;  /* 0x0000002d492d7212 */ /* 0x000fe200078ec0ff */
[----:B------:R-:W-:Y:S01]  /*28a60*/  @P5 HADD2 R204, -R60.H0_H0, -RZ.H0_H0 ;  /* 0xa00000ff3ccc5230 */ /* 0x000fe20000000900 */
[----:B------:R2:W5:Y:S01]  /*28a70*/  LDL.LU R226, [R1+0x378] ;  /* 0x0003780001e27983 */ /* 0x0005620000300800 */
[----:B------:R-:W-:Y:S01]  /*28a80*/  IMAD.WIDE R72, R249, 0x70, R50 ;  /* 0x00000070f9487825 */ /* 0x000fe200078e0232 */
[--C-:B------:R-:W-:Y:S02]  /*28a90*/  HSET2.LE.AND R44, R44, R224.reuse, PT ;  /* 0x000000e02c2c7233 */ /* 0x100fe40003803000 */
[----:B------:R2:W2:Y:S01]  /*28aa0*/  LDL.S16 R115, [R1+0x1c8] ;  /* 0x0001c80001737983 */ /* 0x0004a20000100600 */
[----:B------:R-:W-:Y:S01]  /*28ab0*/  PRMT R2, R204, 0x7610, R2 ;  /* 0x00007610cc027816 */ /* 0x000fe20000000002 */
[----:B---3--:R-:W-:Y:S01]  /*28ac0*/  IMAD.MOV.U32 R66, RZ, RZ, R61 ;  /* 0x000000ffff427224 */ /* 0x008fe200078e003d */
[----:B------:R-:W-:Y:S01]  /*28ad0*/  LOP3.LUT R44, R82, R44, RZ, 0xc0, !PT ;  /* 0x0000002c522c7212 */ /* 0x000fe200078ec0ff */
[----:B------:R3:W3:Y:S01]  /*28ae0*/  LDL.S16 R91, [R1+0x1c4] ;  /* 0x0001c400015b7983 */ /* 0x0006e20000100600 */
[----:B------:R-:W-:Y:S01]  /*28af0*/  @P5 PRMT R60, R2, 0x5410, RZ ;  /* 0x00005410023c5816 */ /* 0x000fe200000000ff */
[----:B------:R-:W-:Y:S01]  /*28b00*/  MUFU.EX2 R61, R124 ;  /* 0x0000007c003d7308 */ /* 0x000fe20000000800 */
[----:B------:R-:W-:Y:S01]  /*28b10*/  PRMT R49, R112, 0x7632, R49 ;  /* 0x0000763270317816 */ /* 0x000fe20000000031 */
[----:B------:R-:W-:Y:S01]  /*28b20*/  @P5 STL.S16 [R1+0x1f0], R204 ;  /* 0x0001f0cc01005387 */ /* 0x000fe20000100600 */
[----:B------:R-:W-:Y:S01]  /*28b30*/  ISETP.LE.U32.AND P5, PT, R110, UR10, PT ;  /* 0x0000000a6e007c0c */ /* 0x000fe2000bfa3070 */
[-C--:B-1----:R-:W-:Y:S02]  /*28b40*/  HMMA.16816.F32 R4, R44, R56.reuse, R4 ;  /* 0x000000382c04723c */ /* 0x082fe40000001804 */
[----:B------:R1:W5:Y:S04]  /*28b50*/  LDL.LU R185, [R1+0x374] ;  /* 0x0003740001b97983 */ /* 0x0003680000300800 */
[----:B------:R-:W1:Y:S01]  /*28b60*/  MUFU.EX2 R2, R125 ;  /* 0x0000007d00027308 */ /* 0x000e620000000800 */
[----:B------:R-:W-:Y:S01]  /*28b70*/  LOP3.LUT R55, R66, R55, RZ, 0xc0, !PT ;  /* 0x0000003742377212 */ /* 0x000fe200078ec0ff */
[----:B------:R2:W5:Y:S01]  /*28b80*/  LDL.LU R184, [R1+0x370] ;  /* 0x0003700001b87983 */ /* 0x0005620000300800 */
[----:B------:R-:W-:Y:S02]  /*28b90*/  LOP3.LUT R96, R49, 0xff, RZ, 0xc0, !PT ;  /* 0x000000ff31607812 */ /* 0x000fe400078ec0ff */
[----:B------:R-:W-:Y:S01]  /*28ba0*/  PRMT R49, R134, 0x5410, R177 ;  /* 0x0000541086317816 */ /* 0x000fe200000000b1 */
[----:B------:R2:W4:Y:S01]  /*28bb0*/  LDL.S16 R111, [R1+0x1c0] ;  /* 0x0001c000016f7983 */ /* 0x0005220000100600 */
[----:B------:R-:W-:Y:S01]  /*28bc0*/  SHF.R.U32.HI R112, RZ, 0x18, R112 ;  /* 0x00000018ff707819 */ /* 0x000fe20000011670 */
[C---:B------:R-:W-:Y:S02]  /*28bd0*/  HMMA.16816.F32 R8, R52.reuse, R56, R8 ;  /* 0x000000383408723c */ /* 0x040fe40000001808 */
[----:B------:R2:W4:Y:S02]  /*28be0*/  LDL.S16 R88, [R1+0x1bc] ;  /* 0x0001bc0001587983 */ /* 0x0005240000100600 */
[--C-:B------:R-:W-:Y:S02]  /*28bf0*/  HSET2.LE.AND R48, R48, R224.reuse, PT ;  /* 0x000000e030307233 */ /* 0x100fe40003803000 */
[----:B------:R1:W-:Y:S01]  /*28c00*/  STG.E.U16 desc[UR24][R50.64+0x92], R60 ;  /* 0x0000923c32007986 */ /* 0x0003e2000c101518 */
[--C-:B------:R-:W-:Y:S01]  /*28c10*/  HSET2.LE.AND R49, R49, R224.reuse, PT ;  /* 0x000000e031317233 */ /* 0x100fe20003803000 */
[-C--:B------:R-:W-:Y:S02]  /*28c20*/  HMMA.16816.F32 R12, R52, R58.reuse, R12 ;  /* 0x0000003a340c723c */ /* 0x080fe4000000180c */
[----:B------:R1:W-:Y:S02]  /*28c30*/  STG.E.U16 desc[UR24][R50.64+0x90], R3 ;  /* 0x0000900332007986 */ /* 0x0003e4000c101518 */
[----:B-1----:R-:W-:Y:S02]  /*28c40*/  F2FP.F16.F32.PACK_AB R82, R2, R61 ;  /* 0x0000003d0252723e */ /* 0x002fe400000000ff */
[----:B------:R-:W-:Y:S01]  /*28c50*/  PRMT R125, R114, 0x5410, R179 ;  /* 0x00005410727d7816 */ /* 0x000fe200000000b3 */
[----:B------:R-:W-:Y:S01]  /*28c60*/  STG.E.U16 desc[UR24][R72.64+0x90], R166 ;  /* 0x000090a648007986 */ /* 0x000fe2000c101518 */
[----:B------:R-:W-:Y:S01]  /*28c70*/  PRMT R114, R217, 0x5410, R218 ;  /* 0x00005410d9727816 */ /* 0x000fe200000000da */
[C---:B------:R-:W-:Y:S02]  /*28c80*/  HMMA.16816.F32 R16, R44.reuse, R58, R16 ;  /* 0x0000003a2c10723c */ /* 0x040fe40000001810 */
[----:B------:R1:W-:Y:S02]  /*28c90*/  STG.E.U16 desc[UR24][R72.64+0x92], R156 ;  /* 0x0000929c48007986 */ /* 0x0003e4000c101518 */
[----:B------:R-:W-:Y:S02]  /*28ca0*/  LOP3.LUT R48, R100, R48, RZ, 0xc0, !PT ;  /* 0x0000003064307212 */ /* 0x000fe400078ec0ff */
[----:B------:R-:W-:Y:S01]  /*28cb0*/  STG.E.U16 desc[UR24][R168.64+0x90], R155 ;  /* 0x0000909ba8007986 */ /* 0x000fe2000c101518 */
[----:B------:R-:W-:Y:S01]  /*28cc0*/  LOP3.LUT R49, R97, R49, RZ, 0xc0, !PT ;  /* 0x0000003161317212 */ /* 0x000fe200078ec0ff */
[-C--:B------:R-:W-:Y:S02]  /*28cd0*/  HMMA.16816.F32 R20, R44, R40.reuse, R20 ;  /* 0x000000282c14723c */ /* 0x080fe40000001814 */
[----:B------:R-:W-:Y:S01]  /*28ce0*/  STG.E.U16 desc[UR24][R168.64+0x92], R159 ;  /* 0x0000929fa8007986 */ /* 0x000fe2000c101518 */
[----:B------:R-:W-:Y:S02]  /*28cf0*/  PRMT R97, R99, 0x7610, R97 ;  /* 0x0000761063617816 */ /* 0x000fe40000000061 */
[----:B------:R-:W-:Y:S02]  /*28d00*/  PRMT R116, R200, 0x5410, R209 ;  /* 0x00005410c8747816 */ /* 0x000fe400000000d1 */
[----:B------:R-:W-:Y:S01]  /*28d10*/  PRMT R124, R173, 0x5410, R171 ;  /* 0x00005410ad7c7816 */ /* 0x000fe200000000ab */
[C---:B------:R-:W-:Y:S04]  /*28d20*/  HMMA.16816.F32 R24, R52.reuse, R40, R24 ;  /* 0x000000283418723c */ /* 0x040fe80000001818 */
[----:B------:R-:W-:Y:S01]  /*28d30*/  PRMT R60, R234, 0x7632, R60 ;  /* 0x00007632ea3c7816 */ /* 0x000fe2000000003c */
[----:B------:R-:W-:Y:S01]  /*28d40*/  FADD.FTZ R50, R61, R215 ;  /* 0x000000d73d327221 */ /* 0x000fe20000010000 */
[----:B------:R-:W-:Y:S02]  /*28d50*/  PRMT R61, R62, 0x7632, R61 ;  /* 0x000076323e3d7816 */ /* 0x000fe4000000003d */
[----:B------:R-:W-:Y:S01]  /*28d60*/  F2FP.F16.F32.PACK_AB R3, R63, R64 ;  /* 0x000000403f03723e */ /* 0x000fe200000000ff */
[----:B------:R-:W-:Y:S01]  /*28d70*/  FADD.FTZ R2, R2, R50 ;  /* 0x0000003202027221 */ /* 0x000fe20000010000 */
[----:B------:R-:W-:Y:S01]  /*28d80*/  PRMT R63, R221, 0x5410, R246 ;  /* 0x00005410dd3f7816 */ /* 0x000fe200000000f6 */
[-C--:B------:R-:W-:Y:S01]  /*28d90*/  HMMA.16816.F32 R28, R52, R42.reuse, R28 ;  /* 0x0000002a341c723c */ /* 0x080fe2000000181c */
[----:B------:R-:W1:Y:S02]  /*28da0*/  MUFU.EX2 R52, R126 ;  /* 0x0000007e00347308 */ /* 0x000e640000000800 */
[----:B------:R-:W-:Y:S01]  /*28db0*/  PRMT R64, R230, 0x5410, R216 ;  /* 0x00005410e6407816 */ /* 0x000fe200000000d8 */
[----:B------:R-:W-:Y:S01]  /*28dc0*/  IMAD.WIDE R54, R249, -0x70, R72 ;  /* 0xffffff90f9367825 */ /* 0x000fe200078e0248 */
[--C-:B------:R-:W-:Y:S02]  /*28dd0*/  HSET2.LE.AND R41, R63, R224.reuse, PT ;  /* 0x000000e03f297233 */ /* 0x100fe40003803000 */
[----:B-1----:R-:W-:Y:S01]  /*28de0*/  PRMT R72, R142, 0x5410, R181 ;  /* 0x000054108e487816 */ /* 0x002fe200000000b5 */
[----:B------:R-:W-:Y:S01]  /*28df0*/  HMMA.16816.F32 R32, R44, R42, R32 ;  /* 0x0000002a2c20723c */ /* 0x000fe20000001820 */
[----:B------:R-:W-:Y:S03]  /*28e00*/  LDSM.16.MT88.4 R44, [R65+0x800] ;  /* 0x00080000412c783b */ /* 0x000fe60000004200 */
[----:B------:R-:W-:Y:S02]  /*28e10*/  LOP3.LUT R43, R146, 0xff00ff, RZ, 0xc0, !PT ;  /* 0x00ff00ff922b7812 */ /* 0x000fe400078ec0ff */
[--C-:B------:R-:W-:Y:S01]  /*28e20*/  HSET2.LE.AND R42, R135, R224.reuse, PT ;  /* 0x000000e0872a7233 */ /* 0x100fe20003803000 */
[----:B------:R-:W-:Y:S01]  /*28e30*/  IMAD.MOV.U32 R135, RZ, RZ, R38 ;  /* 0x000000ffff877224 */ /* 0x000fe200078e0026 */
[----:B------:R-:W-:Y:S02]  /*28e40*/  LOP3.LUT R41, R76, R41, RZ, 0xc0, !PT ;  /* 0x000000294c297212 */ /* 0x000fe400078ec0ff */
[--C-:B------:R-:W-:Y:S01]  /*28e50*/  HSET2.LE.AND R43, R43, R224.reuse, PT ;  /* 0x000000e02b2b7233 */ /* 0x100fe20003803000 */
[----:B------:R-:W-:Y:S01]  /*28e60*/  FADD.FTZ R53, R52, R235 ;  /* 0x000000eb34357221 */ /* 0x000fe20000010000 */
[----:B------:R-:W-:Y:S01]  /*28e70*/  PRMT R110, R110, 0x5410, R197 ;  /* 0x000054106e6e7816 */ /* 0x000fe200000000c5 */
[----:B--2---:R-:W-:Y:S02]  /*28e80*/  @!P5 HADD2 R115, -R0.H0_H0, -RZ.H0_H0 ;  /* 0xa00000ff0073d230 */ /* 0x004fe40000000900 */
[----:B---3--:R-:W-:Y:S03]  /*28e90*/  @!P3 HADD2 R91, -R60.H0_H0, -RZ.H0_H0 ;  /* 0xa00000ff3c5bb230 */ /* 0x008fe60000000900 */
[----:B------:R1:W-:Y:S01]  /*28ea0*/  @!P5 STL.S16 [R1+0x1c8], R115 ;  /* 0x0001c8730100d387 */ /* 0x0003e20000100600 */
[----:B------:R-:W-:Y:S03]  /*28eb0*/  PRMT R69, R115, 0x7610, R69 ;  /* 0x0000761073457816 */ /* 0x000fe60000000045 */
[----:B------:R2:W-:Y:S01]  /*28ec0*/  @!P3 STL.S16 [R1+0x1c4], R91 ;  /* 0x0001c45b0100b387 */ /* 0x0005e20000100600 */
[----:B------:R-:W-:Y:S03]  /*28ed0*/  PRMT R66, R91, 0x7610, R66 ;  /* 0x000076105b427816 */ /* 0x000fe60000000042 */
[----:B------:R3:W-:Y:S04]  /*28ee0*/  STL [R1+0x33c], R2 ;  /* 0x00033c0201007387 */ /* 0x0007e80000100800 */
[----:B------:R4:W4:Y:S01]  /*28ef0*/  LDL.S16 R50, [R1+0x1a8] ;  /* 0x0001a80001327983 */ /* 0x0009220000100600 */
[----:B-1----:R-:W-:Y:S02]  /*28f00*/  LOP3.LUT R115, R109, 0xff, RZ, 0xc0, !PT ;  /* 0x000000ff6d737812 */ /* 0x002fe400078ec0ff */
[----:B--2---:R-:W-:Y:S02]  /*28f10*/  PRMT R91, R0, 0x5410, R60 ;  /* 0x00005410005b7816 */ /* 0x004fe4000000003c */
[----:B------:R-:W-:Y:S01]  /*28f20*/  @!P5 PRMT R0, R69, 0x5410, RZ ;  /* 0x000054104500d816 */ /* 0x000fe200000000ff */
[----:B---3--:R1:W2:Y:S01]  /*28f30*/  LDL.S16 R2, [R1+0x1a4] ;  /* 0x0001a40001027983 */ /* 0x0082a20000100600 */
[----:B------:R-:W-:Y:S02]  /*28f40*/  ISETP.LE.U32.AND P5, PT, R96, UR10, PT ;  /* 0x0000000a60007c0c */ /* 0x000fe4000bfa3070 */
[----:B------:R-:W-:Y:S01]  /*28f50*/  @!P3 PRMT R60, R66, 0x5410, RZ ;  /* 0x00005410423cb816 */ /* 0x000fe200000000ff */
[----:B------:R3:W-:Y:S01]  /*28f60*/  STG.E.U16 desc[UR24][R130.64+0xa0], R0 ;  /* 0x0000a00082007986 */ /* 0x0007e2000c101518 */
[----:B------:R-:W-:Y:S02]  /*28f70*/  ISETP.LE.U32.AND P3, PT, R112, UR10, PT ;  /* 0x0000000a70007c0c */ /* 0x000fe4000bf63070 */
[----:B------:R-:W-:Y:S01]  /*28f80*/  PRMT R96, R96, 0x5410, R112 ;  /* 0x0000541060607816 */ /* 0x000fe20000000070 */
[----:B------:R1:W-:Y:S06]  /*28f90*/  STG.E.U16 desc[UR24][R130.64+0xa2], R60 ;  /* 0x0000a23c82007986 */ /* 0x0003ec000c101518 */
[----:B----4-:R-:W-:Y:S04]  /*28fa0*/  @!P5 HADD2 R111, -R62.H0_H0, -RZ.H0_H0 ;  /* 0xa00000ff3e6fd230 */ /* 0x010fe80000000900 */
[----:B------:R-:W-:Y:S01]  /*28fb0*/  @!P3 HADD2 R88, -R61.H0_H0, -RZ.H0_H0 ;  /* 0xa00000ff3d58b230 */ /* 0x000fe20000000900 */
[----:B------:R4:W-:Y:S01]  /*28fc0*/  @!P5 STL.S16 [R1+0x1c0], R111 ;  /* 0x0001c06f0100d387 */ /* 0x0009e20000100600 */
[----:B------:R-:W-:Y:S03]  /*28fd0*/  PRMT R56, R111, 0x7610, R56 ;  /* 0x000076106f387816 */ /* 0x000fe60000000038 */
[----:B------:R4:W-:Y:S01]  /*28fe0*/  @!P3 STL.S16 [R1+0x1bc], R88 ;  /* 0x0001bc580100b387 */ /* 0x0009e20000100600 */
[----:B------:R-:W-:Y:S02]  /*28ff0*/  PRMT R51, R88, 0x7610, R51 ;  /* 0x0000761058337816 */ /* 0x000fe40000000033 */
[----:B---3--:R-:W-:Y:S02]  /*29000*/  PRMT R0, R225, 0x5410, R237 ;  /* 0x00005410e1007816 */ /* 0x008fe400000000ed */
[----:B------:R3:W5:Y:S01]  /*29010*/  LDL.LU R237, [R1+0x36c] ;  /* 0x00036c0001ed7983 */ /* 0x0007620000300800 */
[----:B-1----:R-:W-:Y:S03]  /*29020*/  PRMT R60, R236, 0x7610, R60 ;  /* 0x00007610ec3c7816 */ /* 0x002fe6000000003c */
[----:B------:R3:W5:Y:S01]  /*29030*/  LDL.LU R225, [R1+0x368] ;  /* 0x0003680001e17983 */ /* 0x0007620000300800 */
[--C-:B------:R-:W-:Y:S01]  /*29040*/  HSET2.LE.AND R40, R0, R224.reuse, PT ;  /* 0x000000e000287233 */ /* 0x100fe20003803000 */
[--C-:B------:R-:W-:Y:S01]  /*29050*/  IMAD.MOV.U32 R0, RZ, RZ, R79.reuse ;  /* 0x000000ffff007224 */ /* 0x100fe200078e004f */
[----:B------:R-:W-:Y:S01]  /*29060*/  PRMT R79, R89, 0x7632, R79 ;  /* 0x00007632594f7816 */ /* 0x000fe2000000004f */
[----:B------:R3:W5:Y:S02]  /*29070*/  LDL.LU R221, [R1+0x364] ;  /* 0x0003640001dd7983 */ /* 0x0007640000300800 */
[----:B------:R-:W-:Y:S01]  /*29080*/  LOP3.LUT R40, R77, R40, RZ, 0xc0, !PT ;  /* 0x000000284d287212 */ /* 0x000fe200078ec0ff */
[----:B------:R-:W-:Y:S01]  /*29090*/  IMAD.WIDE R76, R249, 0x70, R54 ;  /* 0x00000070f94c7825 */ /* 0x000fe200078e0236 */
[----:B----4-:R-:W-:Y:S02]  /*290a0*/  PRMT R111, R219, 0x5410, R220 ;  /* 0x00005410db6f7816 */ /* 0x010fe400000000dc */
[----:B------:R3:W5:Y:S01]  /*290b0*/  LDL.LU R220, [R1+0x360] ;  /* 0x0003600001dc7983 */ /* 0x0007620000300800 */
[----:B------:R-:W-:Y:S02]  /*290c0*/  PRMT R88, R62, 0x5410, R61 ;  /* 0x000054103e587816 */ /* 0x000fe4000000003d */
[----:B------:R-:W-:Y:S01]  /*290d0*/  @!P5 PRMT R62, R56, 0x5410, RZ ;  /* 0x00005410383ed816 */ /* 0x000fe200000000ff */
[----:B------:R3:W5:Y:S01]  /*290e0*/  LDL.LU R219, [R1+0x35c] ;  /* 0x00035c0001db7983 */ /* 0x0007620000300800 */
[----:B------:R-:W-:Y:S02]  /*290f0*/  ISETP.GT.U32.AND P5, PT, R183, UR10, PT ;  /* 0x0000000ab7007c0c */ /* 0x000fe4000bfa4070 */
[----:B------:R-:W-:Y:S01]  /*29100*/  @!P3 PRMT R61, R51, 0x5410, RZ ;  /* 0x00005410333db816 */ /* 0x000fe200000000ff */
[----:B------:R-:W1:Y:S01]  /*29110*/  LDSM.16.MT88.4 R56, [R191+0x4800] ;  /* 0x00480000bf38783b */ /* 0x000e620000004200 */
[----:B------:R-:W-:Y:S02]  /*29120*/  ISETP.LE.U32.AND P3, PT, R115, UR10, PT ;  /* 0x0000000a73007c0c */ /* 0x000fe4000bf63070 */
[----:B------:R-:W-:Y:S02]  /*29130*/  LOP3.LUT R43, R0, R43, RZ, 0xc0, !PT ;  /* 0x0000002b002b7212 */ /* 0x000fe400078ec0ff */
[----:B------:R-:W4:Y:S01]  /*29140*/  MUFU.EX2 R0, R127 ;  /* 0x0000007f00007308 */ /* 0x000f220000000800 */
[----:B------:R-:W-:Y:S02]  /*29150*/  LOP3.LUT R51, R144, 0xff00ff, RZ, 0xc0, !PT ;  /* 0x00ff00ff90337812 */ /* 0x000fe400078ec0ff */
[----:B------:R3:W5:Y:S03]  /*29160*/  LDL.LU R218, [R1+0x358] ;  /* 0x0003580001da7983 */ /* 0x0007660000300800 */
[--C-:B------:R-:W-:Y:S01]  /*29170*/  HSET2.LE.AND R51, R51, R224.reuse, PT ;  /* 0x000000e033337233 */ /* 0x100fe20003803000 */
[----:B------:R3:W5:Y:S04]  /*29180*/  LDL.LU R217, [R1+0x354] ;  /* 0x0003540001d97983 */ /* 0x0007680000300800 */
[----:B------:R3:W5:Y:S01]  /*29190*/  LDL.LU R216, [R1+0x350] ;  /* 0x0003500001d87983 */ /* 0x0007620000300800 */
[----:B------:R-:W-:Y:S02]  /*291a0*/  LOP3.LUT R51, R94, R51, RZ, 0xc0, !PT ;  /* 0x000000335e337212 */ /* 0x000fe400078ec0ff */
[----:B------:R-:W-:Y:S01]  /*291b0*/  PRMT R94, R98, 0x7632, R94 ;  /* 0x00007632625e7816 */ /* 0x000fe2000000005e */
[----:B------:R3:W3:Y:S01]  /*291c0*/  LDL.S16 R66, [R1+0x1a0] ;  /* 0x0001a00001427983 */ /* 0x0006e20000100600 */
[C---:B----4-:R-:W-:Y:S01]  /*291d0*/  F2FP.F16.F32.PACK_AB R73, R0.reuse, R52 ;  /* 0x000000340049723e */ /* 0x050fe200000000ff */
[----:B------:R-:W-:Y:S02]  /*291e0*/  FADD.FTZ R52, R0, R53 ;  /* 0x0000003500347221 */ /* 0x000fe40000010000 */
[----:B------:R4:W4:Y:S04]  /*291f0*/  LDL.S16 R145, [R1+0x194] ;  /* 0x0001940001917983 */ /* 0x0009280000100600 */
[----:B------:R1:W3:Y:S04]  /*29200*/  LDL.S16 R134, [R1+0x190] ;  /* 0x0001900001867983 */ /* 0x0002e80000100600 */
[----:B------:R1:W-:Y:S04]  /*29210*/  STG.E.U16 desc[UR24][R54.64+0xa0], R62 ;  /* 0x0000a03e36007986 */ /* 0x0003e8000c101518 */
[----:B------:R1:W-:Y:S04]  /*29220*/  STG.E.U16 desc[UR24][R54.64+0xa2], R61 ;  /* 0x0000a23d36007986 */ /* 0x0003e8000c101518 */
[----:B------:R-:W-:Y:S04]  /*29230*/  STG.E.U16 desc[UR24][R76.64+0xa0], R167 ;  /* 0x0000a0a74c007986 */ /* 0x000fe8000c101518 */
[----:B------:R1:W-:Y:S04]  /*29240*/  STG.E.U16 desc[UR24][R76.64+0xa2], R172 ;  /* 0x0000a2ac4c007986 */ /* 0x0003e8000c101518 */
[----:B------:R-:W-:Y:S04]  /*29250*/  STG.E.U16 desc[UR24][R168.64+0xa0], R174 ;  /* 0x0000a0aea8007986 */ /* 0x000fe8000c101518 */
[----:B------:R-:W-:Y:S01]  /*29260*/  STG.E.U16 desc[UR24][R168.64+0xa2], R150 ;  /* 0x0000a296a8007986 */ /* 0x000fe2000c101518 */
[----:B-1----:R-:W-:Y:S02]  /*29270*/  IMAD.MOV.U32 R62, RZ, RZ, R75 ;  /* 0x000000ffff3e7224 */ /* 0x002fe400078e004b */
[----:B------:R-:W-:Y:S01]  /*29280*/  IMAD.MOV.U32 R61, RZ, RZ, R81 ;  /* 0x000000ffff3d7224 */ /* 0x000fe200078e0051 */
[----:B------:R-:W-:Y:S01]  /*29290*/  LOP3.LUT R81, R206, 0xff, RZ, 0xc0, !PT ;  /* 0x000000ffce517812 */ /* 0x000fe200078ec0ff */
[----:B------:R-:W-:Y:S04]  /*292a0*/  IMAD.WIDE R76, R249, -0x70, R76 ;  /* 0xffffff90f94c7825 */ /* 0x000fe800078e024c */
[----:B------:R-:W-:Y:S05]  /*292b0*/  @P5 HADD2 R50, -R89.H1_H1, -RZ.H0_H0 ;  /* 0xa00000ff59325230 */ /* 0x000fea0000000d00 */
[----:B------:R-:W-:Y:S01]  /*292c0*/  PRMT R113, R50, 0x7610, R113 ;  /* 0x0000761032717816 */ /* 0x000fe20000000071 */
[----:B------:R1:W-:Y:S03]  /*292d0*/  @P5 STL.S16 [R1+0x1a8], R50 ;  /* 0x0001a83201005387 */ /* 0x0003e60000100600 */
[----:B------:R-:W-:Y:S01]  /*292e0*/  @P5 PRMT R79, R113, 0x5410, RZ ;  /* 0x00005410714f5816 */ /* 0x000fe200000000ff */
[----:B------:R3:W3:Y:S01]  /*292f0*/  LDL.S16 R69, [R1+0x19c] ;  /* 0x00019c0001457983 */ /* 0x0006e20000100600 */
[----:B--2---:R-:W-:Y:S05]  /*29300*/  @!P3 HADD2 R2, -R99.H0_H0, -RZ.H0_H0 ;  /* 0xa00000ff6302b230 */ /* 0x004fea0000000900 */
[----:B------:R-:W-:Y:S01]  /*29310*/  PRMT R74, R2, 0x7610, R74 ;  /* 0x00007610024a7816 */ /* 0x000fe2000000004a */
[----:B------:R2:W-:Y:S03]  /*29320*/  @!P3 STL.S16 [R1+0x1a4], R2 ;  /* 0x0001a4020100b387 */ /* 0x0005e60000100600 */
[----:B------:R-:W-:Y:S02]  /*29330*/  @!P3 PRMT R97, R74, 0x5410, RZ ;  /* 0x000054104a61b816 */ /* 0x000fe400000000ff */
[--C-:B-1----:R-:W-:Y:S05]  /*29340*/  HSET2.LE.AND R50, R133, R224.reuse, PT ;  /* 0x000000e085327233 */ /* 0x102fea0003803000 */
[----:B------:R-:W-:Y:S02]  /*29350*/  LOP3.LUT R50, R95, R50, RZ, 0xc0, !PT ;  /* 0x000000325f327212 */ /* 0x000fe400078ec0ff */
[----:B------:R-:W-:Y:S05]  /*29360*/  PRMT R95, R99, 0x7632, R95 ;  /* 0x00007632635f7816 */ /* 0x000fea000000005f */
[-C--:B------:R-:W-:Y:S05]  /*29370*/  HMMA.16816.F32 R4, R48, R56.reuse, R4 ;  /* 0x000000383004723c */ /* 0x080fea0000001804 */
[----:B--2---:R-:W-:Y:S01]  /*29380*/  IMAD.MOV.U32 R2, RZ, RZ, R78 ;  /* 0x000000ffff027224 */ /* 0x004fe200078e004e */
[----:B------:R-:W-:Y:S04]  /*29390*/  PRMT R78, R139, 0x5410, R189 ;  /* 0x000054108b4e7816 */ /* 0x000fe800000000bd */
[----:B------:R-:W-:Y:S02]  /*293a0*/  LOP3.LUT R42, R2, R42, RZ, 0xc0, !PT ;  /* 0x0000002a022a7212 */ /* 0x000fe400078ec0ff */
[----:B------:R-:W-:Y:S04]  /*293b0*/  PRMT R2, R236, 0x7632, R2 ;  /* 0x00007632ec027816 */ /* 0x000fe80000000002 */
[----:B------:R-:W-:Y:S01]  /*293c0*/  PRMT R74, R60, 0x5410, R2 ;  /* 0x000054103c4a7816 */ /* 0x000fe20000000002 */
[C---:B------:R-:W-:Y:S04]  /*293d0*/  HMMA.16816.F32 R8, R40.reuse, R56, R8 ;  /* 0x000000382808723c */ /* 0x040fe80000001808 */
[----:B------:R-:W-:Y:S02]  /*293e0*/  PRMT R56, R109, 0x7632, R56 ;  /* 0x000076326d387816 */ /* 0x000fe40000000038 */
[----:B------:R-:W-:Y:S02]  /*293f0*/  SHF.R.U32.HI R109, RZ, 0x18, R109 ;  /* 0x00000018ff6d7819 */ /* 0x000fe4000001166d */
[----:B------:R-:W-:Y:S01]  /*29400*/  LOP3.LUT R113, R56, 0xff, RZ, 0xc0, !PT ;  /* 0x000000ff38717812 */ /* 0x000fe200078ec0ff */
[-C--:B------:R-:W-:Y:S03]  /*29410*/  HMMA.16816.F32 R12, R40, R58.reuse, R12 ;  /* 0x0000003a280c723c */ /* 0x080fe6000000180c */
[----:B------:R-:W-:Y:S02]  /*29420*/  ISETP.LE.U32.AND P3, PT, R113, UR10, PT ;  /* 0x0000000a71007c0c */ /* 0x000fe4000bf63070 */
[----:B------:R-:W-:Y:S02]  /*29430*/  PRMT R56, R187, 0x5410, R188 ;  /* 0x00005410bb387816 */ /* 0x000fe400000000bc */
[----:B------:R-:W-:Y:S01]  /*29440*/  PRMT R57, R240, 0x5410, R243 ;  /* 0x00005410f0397816 */ /* 0x000fe200000000f3 */
[C---:B------:R-:W-:Y:S04]  /*29450*/  HMMA.16816.F32 R16, R48.reuse, R58, R16 ;  /* 0x0000003a3010723c */ /* 0x040fe80000001810 */
[--C-:B------:R-:W-:Y:S02]  /*29460*/  HSET2.LE.AND R56, R56, R224.reuse, PT ;  /* 0x000000e038387233 */ /* 0x100fe40003803000 */
[--C-:B------:R-:W-:Y:S02]  /*29470*/  HSET2.LE.AND R58, R64, R224.reuse, PT ;  /* 0x000000e0403a7233 */ /* 0x100fe40003803000 */
[-C--:B------:R-:W-:Y:S03]  /*29480*/  HMMA.16816.F32 R20, R48, R44.reuse, R20 ;  /* 0x0000002c3014723c */ /* 0x080fe60000001814 */
[----:B------:R-:W-:Y:S02]  /*29490*/  LOP3.LUT R58, R61, R58, RZ, 0xc0, !PT ;  /* 0x0000003a3d3a7212 */ /* 0x000fe400078ec0ff */
[----:B------:R-:W-:Y:S02]  /*294a0*/  PRMT R64, R238, 0x7632, R64 ;  /* 0x00007632ee407816 */ /* 0x000fe40000000040 */
[----:B------:R-:W-:Y:S01]  /*294b0*/  LOP3.LUT R59, R111, 0xff00ff, RZ, 0xc0, !PT ;  /* 0x00ff00ff6f3b7812 */ /* 0x000fe200078ec0ff */
[C---:B------:R-:W-:Y:S04]  /*294c0*/  HMMA.16816.F32 R24, R40.reuse, R44, R24 ;  /* 0x0000002c2818723c */ /* 0x040fe80000001818 */
[----:B----4-:R-:W-:Y:S01]  /*294d0*/  @!P3 HADD2 R145, -R98.H0_H0, -RZ.H0_H0 ;  /* 0xa00000ff6291b230 */ /* 0x010fe20000000900 */
[----:B------:R-:W-:Y:S02]  /*294e0*/  LOP3.LUT R44, R114, 0xff00ff, RZ, 0xc0, !PT ;  /* 0x00ff00ff722c7812 */ /* 0x000fe400078ec0ff */
[--C-:B------:R-:W-:Y:S01]  /*294f0*/  HSET2.LE.AND R57, R57, R224.reuse, PT ;  /* 0x000000e039397233 */ /* 0x100fe20003803000 */
[-C--:B------:R-:W-:Y:S03]  /*29500*/  HMMA.16816.F32 R28, R40, R46.reuse, R28 ;  /* 0x0000002e281c723c */ /* 0x080fe6000000181c */
[----:B------:R-:W-:Y:S02]  /*29510*/  PRMT R127, R145, 0x7610, R127 ;  /* 0x00007610917f7816 */ /* 0x000fe4000000007f */
[--C-:B------:R-:W-:Y:S02]  /*29520*/  HSET2.LE.AND R43, R44, R224.reuse, PT ;  /* 0x000000e02c2b7233 */ /* 0x100fe40003803000 */
[--C-:B------:R-:W-:Y:S01]  /*29530*/  HSET2.LE.AND R41, R72, R224.reuse, PT ;  /* 0x000000e048297233 */ /* 0x100fe20003803000 */
[----:B------:R-:W-:Y:S01]  /*29540*/  HMMA.16816.F32 R32, R48, R46, R32 ;  /* 0x0000002e3020723c */ /* 0x000fe20000001820 */
[----:B------:R-:W-:Y:S03]  /*29550*/  LDSM.16.MT88.4 R44, [R65+0xc00] ;  /* 0x000c0000412c783b */ /* 0x000fe60000004200 */
[--C-:B------:R-:W-:Y:S01]  /*29560*/  HSET2.LE.AND R42, R78, R224.reuse, PT ;  /* 0x000000e04e2a7233 */ /* 0x100fe20003803000 */
[----:B------:R-:W-:Y:S01]  /*29570*/  IMAD.MOV.U32 R48, RZ, RZ, R86 ;  /* 0x000000ffff307224 */ /* 0x000fe200078e0056 */
[----:B------:R-:W-:Y:S01]  /*29580*/  LOP3.LUT R41, R105, R41, RZ, 0xc0, !PT ;  /* 0x0000002969297212 */ /* 0x000fe200078ec0ff */
[--C-:B------:R-:W-:Y:S01]  /*29590*/  IMAD.MOV.U32 R49, RZ, RZ, R85.reuse ;  /* 0x000000ffff317224 */ /* 0x100fe200078e0055 */
[----:B------:R-:W-:Y:S01]  /*295a0*/  LOP3.LUT R43, R103, R43, RZ, 0xc0, !PT ;  /* 0x0000002b672b7212 */ /* 0x000fe200078ec0ff */
[--C-:B------:R-:W-:Y:S01]  /*295b0*/  IMAD.MOV.U32 R50, RZ, RZ, R84.reuse ;  /* 0x000000ffff327224 */ /* 0x100fe200078e0054 */
[----:B------:R-:W-:Y:S02]  /*295c0*/  LOP3.LUT R42, R104, R42, RZ, 0xc0, !PT ;  /* 0x0000002a682a7212 */ /* 0x000fe400078ec0ff */
[--C-:B------:R-:W-:Y:S02]  /*295d0*/  HSET2.LE.AND R59, R59, R224.reuse, PT ;  /* 0x000000e03b3b7233 */ /* 0x100fe40003803000 */
[C---:B------:R-:W-:Y:S02]  /*295e0*/  PRMT R85, R68.reuse, 0x7610, R85 ;  /* 0x0000761044557816 */ /* 0x040fe40000000055 */
[----:B------:R-:W-:Y:S02]  /*295f0*/  PRMT R84, R68, 0x7632, R84 ;  /* 0x0000763244547816 */ /* 0x000fe40000000054 */
[----:B------:R-:W-:Y:S02]  /*29600*/  LOP3.LUT R59, R62, R59, RZ, 0xc0, !PT ;  /* 0x0000003b3e3b7212 */ /* 0x000fe400078ec0ff */
[--C-:B------:R-:W-:Y:S02]  /*29610*/  HSET2.LE.AND R62, R124, R224.reuse, PT ;  /* 0x000000e07c3e7233 */ /* 0x100fe40003803000 */
[----:B------:R-:W-:Y:S02]  /*29620*/  PRMT R105, R152, 0x5410, R193 ;  /* 0x0000541098697816 */ /* 0x000fe400000000c1 */
[----:B------:R-:W-:Y:S02]  /*29630*/  PRMT R72, R202, 0x5410, R201 ;  /* 0x00005410ca487816 */ /* 0x000fe400000000c9 */
[----:B------:R-:W-:Y:S02]  /*29640*/  LOP3.LUT R62, R49, R62, RZ, 0xc0, !PT ;  /* 0x0000003e313e7212 */ /* 0x000fe400078ec0ff */
[--C-:B------:R-:W-:Y:S02]  /*29650*/  HSET2.LE.AND R49, R117, R224.reuse, PT ;  /* 0x000000e075317233 */ /* 0x100fe40003803000 */
[----:B------:R-:W-:Y:S03]  /*29660*/  PRMT R104, R190, 0x5410, R183 ;  /* 0x00005410be687816 */ /* 0x000fe600000000b7 */
[----:B------:R-:W-:Y:S01]  /*29670*/  LOP3.LUT R49, R108, R49, RZ, 0xc0, !PT ;  /* 0x000000316c317212 */ /* 0x000fe200078ec0ff */
[----:B---3--:R-:W-:Y:S05]  /*29680*/  @!P4 HADD2 R69, -R99.H1_H1, -RZ.H0_H0 ;  /* 0xa00000ff6345c230 */ /* 0x008fea0000000d00 */
[----:B------:R1:W-:Y:S01]  /*29690*/  @!P4 STL.S16 [R1+0x19c], R69 ;  /* 0x00019c450100c387 */ /* 0x0003e20000100600 */
[----:B------:R-:W-:Y:S03]  /*296a0*/  PRMT R63, R69, 0x7610, R63 ;  /* 0x00007610453f7816 */ /* 0x000fe6000000003f */
[----:B------:R2:W3:Y:S01]  /*296b0*/  LDL.S16 R119, [R1+0x198] ;  /* 0x0001980001777983 */ /* 0x0004e20000100600 */
[----:B------:R-:W-:Y:S01]  /*296c0*/  @!P4 PRMT R95, R63, 0x5410, RZ ;  /* 0x000054103f5fc816 */ /* 0x000fe200000000ff */
[--C-:B------:R-:W-:Y:S01]  /*296d0*/  IMAD.MOV.U32 R63, RZ, RZ, R92.reuse ;  /* 0x000000ffff3f7224 */ /* 0x100fe200078e005c */
[----:B------:R-:W-:Y:S01]  /*296e0*/  ISETP.LE.U32.AND P4, PT, R109, UR10, PT ;  /* 0x0000000a6d007c0c */ /* 0x000fe2000bf83070 */
[----:B------:R-:W-:Y:S01]  /*296f0*/  STL [R1+0x334], R52 ;  /* 0x0003343401007387 */ /* 0x000fe20000100800 */
[----:B------:R-:W-:Y:S02]  /*29700*/  PRMT R92, R98, 0x7610, R92 ;  /* 0x00007610625c7816 */ /* 0x000fe4000000005c */
[----:B------:R-:W-:Y:S01]  /*29710*/  @!P3 PRMT R92, R127, 0x5410, RZ ;  /* 0x000054107f5cb816 */ /* 0x000fe200000000ff */
[----:B------:R-:W4:Y:S01]  /*29720*/  LDSM.16.MT88.4 R52, [R191+0x4c00] ;  /* 0x004c0000bf34783b */ /* 0x000f220000004200 */
[----:B------:R-:W-:Y:S02]  /*29730*/  LOP3.LUT R57, R63, R57, RZ, 0xc0, !PT ;  /* 0x000000393f397212 */ /* 0x000fe400078ec0ff */
[----:B------:R-:W-:Y:S05]  /*29740*/  LOP3.LUT R63, R210, 0xff00ff, RZ, 0xc0, !PT ;  /* 0x00ff00ffd23f7812 */ /* 0x000fea00078ec0ff */
[----:B------:R-:W-:Y:S01]  /*29750*/  @!P4 HADD2 R134, -R98.H1_H1, -RZ.H0_H0 ;  /* 0xa00000ff6286c230 */ /* 0x000fe20000000d00 */
[--C-:B------:R-:W-:Y:S02]  /*29760*/  HSET2.LE.AND R63, R63, R224.reuse, PT ;  /* 0x000000e03f3f7233 */ /* 0x100fe40003803000 */
[----:B-1----:R-:W-:Y:S02]  /*29770*/  LOP3.LUT R69, R233, 0xff, RZ, 0xc0, !PT ;  /* 0x000000ffe9457812 */ /* 0x002fe400078ec0ff */
[----:B------:R-:W-:Y:S02]  /*29780*/  PRMT R100, R134, 0x7610, R100 ;  /* 0x0000761086647816 */ /* 0x000fe40000000064 */
[C---:B------:R-:W-:Y:S02]  /*29790*/  ISETP.LE.U32.AND P5, PT, R69.reuse, UR10, PT ;  /* 0x0000000a45007c0c */ /* 0x040fe4000bfa3070 */
[----:B------:R-:W-:Y:S02]  /*297a0*/  @!P4 PRMT R94, R100, 0x5410, RZ ;  /* 0x00005410645ec816 */ /* 0x000fe400000000ff */
[----:B------:R-:W-:Y:S02]  /*297b0*/  PRMT R103, R69, 0x5410, R182 ;  /* 0x0000541045677816 */ /* 0x000fe400000000b6 */
[----:B------:R1:W2:Y:S01]  /*297c0*/  MUFU.EX2 R69, R223 ;  /* 0x000000df00457308 */ /* 0x0002a20000000800 */
[----:B------:R-:W-:Y:S02]  /*297d0*/  LOP3.LUT R63, R50, R63, RZ, 0xc0, !PT ;  /* 0x0000003f323f7212 */ /* 0x000fe400078ec0ff */
[--C-:B------:R-:W-:Y:S02]  /*297e0*/  HSET2.LE.AND R50, R125, R224.reuse, PT ;  /* 0x000000e07d327233 */ /* 0x100fe40003803000 */
[----:B------:R-:W-:Y:S02]  /*297f0*/  PRMT R100, R180, 0x5410, R175 ;  /* 0x00005410b4647816 */ /* 0x000fe400000000af */
[----:B------:R-:W-:Y:S01]  /*29800*/  @!P5 HADD2 R66, -R60.H0_H0, -RZ.H0_H0 ;  /* 0xa00000ff3c42d230 */ /* 0x000fe20000000900 */
[----:B------:R-:W-:Y:S01]  /*29810*/  LOP3.LUT R50, R71, R50, RZ, 0xc0, !PT ;  /* 0x0000003247327212 */ /* 0x000fe200078ec0ff */
[----:B------:R-:W-:Y:S03]  /*29820*/  IMAD.MOV.U32 R71, RZ, RZ, R90 ;  /* 0x000000ffff477224 */ /* 0x000fe600078e005a */
[----:B------:R2:W-:Y:S01]  /*29830*/  @!P5 STL.S16 [R1+0x1a0], R66 ;  /* 0x0001a0420100d387 */ /* 0x0005e20000100600 */
[----:B------:R-:W-:Y:S03]  /*29840*/  PRMT R0, R66, 0x7610, R0 ;  /* 0x0000761042007816 */ /* 0x000fe60000000000 */
[----:B------:R2:W5:Y:S01]  /*29850*/  LDL.LU R189, [R1+0x34c] ;  /* 0x00034c0001bd7983 */ /* 0x0005620000300800 */
[----:B------:R-:W-:Y:S01]  /*29860*/  @!P5 PRMT R60, R0, 0x5410, RZ ;  /* 0x00005410003cd816 */ /* 0x000fe200000000ff */
[----:B------:R-:W-:Y:S01]  /*29870*/  IMAD.MOV.U32 R0, RZ, RZ, R80 ;  /* 0x000000ffff007224 */ /* 0x000fe200078e0050 */
[----:B------:R-:W-:Y:S01]  /*29880*/  ISETP.GT.U32.AND P5, PT, R182, UR10, PT ;  /* 0x0000000ab6007c0c */ /* 0x000fe2000bfa4070 */
[----:B-1----:R-:W1:Y:S01]  /*29890*/  S2R R223, SR_TID.X ;  /* 0x0000000000df7919 */ /* 0x002e620000002100 */
[----:B------:R-:W-:Y:S02]  /*298a0*/  PRMT R80, R194, 0x5410, R165 ;  /* 0x00005410c2507816 */ /* 0x000fe400000000a5 */
[----:B------:R-:W-:Y:S01]  /*298b0*/  LOP3.LUT R56, R0, R56, RZ, 0xc0, !PT ;  /* 0x0000003800387212 */ /* 0x000fe200078ec0ff */
[----:B------:R1:W5:Y:S01]  /*298c0*/  LDL.LU R188, [R1+0x348] ;  /* 0x0003480001bc7983 */ /* 0x0003620000300800 */
[----:B------:R-:W-:Y:S03]  /*298d0*/  PRMT R0, R238, 0x7610, R0 ;  /* 0x00007610ee007816 */ /* 0x000fe60000000000 */
[----:B------:R1:W5:Y:S04]  /*298e0*/  LDL.LU R187, [R1+0x344] ;  /* 0x0003440001bb7983 */ /* 0x0003680000300800 */
[----:B------:R-:W-:Y:S01]  /*298f0*/  @!P3 STL.S16 [R1+0x194], R145 ;  /* 0x000194910100b387 */ /* 0x000fe20000100600 */
[----:B------:R-:W-:Y:S03]  /*29900*/  ISETP.GT.U32.AND P3, PT, R153, UR10, PT ;  /* 0x0000000a99007c0c */ /* 0x000fe6000bf64070 */
[----:B------:R4:W-:Y:S01]  /*29910*/  @!P4 STL.S16 [R1+0x190], R134 ;  /* 0x000190860100c387 */ /* 0x0009e20000100600 */
[----:B------:R-:W-:Y:S02]  /*29920*/  ISETP.LE.U32.AND P4, PT, R81, UR10, PT ;  /* 0x0000000a51007c0c */ /* 0x000fe4000bf83070 */
[----:B--2---:R-:W-:Y:S01]  /*29930*/  PRMT R66, R143, 0x5410, R170 ;  /* 0x000054108f427816 */ /* 0x004fe200000000aa */
[----:B------:R2:W2:Y:S01]  /*29940*/  LDL.S16 R133, [R1+0x18c] ;  /* 0x00018c0001857983 */ /* 0x0004a20000100600 */
[----:B------:R-:W-:Y:S03]  /*29950*/  PRMT R81, R81, 0x5410, R153 ;  /* 0x0000541051517816 */ /* 0x000fe60000000099 */
[----:B------:R4:W-:Y:S01]  /*29960*/  STG.E.U16 desc[UR24][R130.64+0xb0], R60 ;  /* 0x0000b03c82007986 */ /* 0x0009e2000c101518 */
[--C-:B------:R-:W-:Y:S02]  /*29970*/  HSET2.LE.AND R40, R66, R224.reuse, PT ;  /* 0x000000e042287233 */ /* 0x100fe40003803000 */
[----:B------:R-:W-:Y:S03]  /*29980*/  PRMT R66, R0, 0x5410, R64 ;  /* 0x0000541000427816 */ /* 0x000fe60000000040 */
[----:B------:R-:W-:Y:S01]  /*29990*/  LOP3.LUT R40, R106, R40, RZ, 0xc0, !PT ;  /* 0x000000286a287212 */ /* 0x000fe200078ec0ff */
[----:B-1----:R-:W-:Y:S06]  /*299a0*/  IMAD.SHL.U32 R223, R223, 0x20, RZ ;  /* 0x00000020dfdf7824 */ /* 0x002fec00078e00ff */
[-C--:B----4-:R-:W-:Y:S05]  /*299b0*/  HMMA.16816.F32 R4, R40, R52.reuse, R4 ;  /* 0x000000342804723c */ /* 0x090fea0000001804 */
[----:B------:R-:W-:Y:S03]  /*299c0*/  IMAD.MOV.U32 R134, RZ, RZ, R39 ;  /* 0x000000ffff867224 */ /* 0x000fe600078e0027 */
[C---:B------:R-:W-:Y:S04]  /*299d0*/  HMMA.16816.F32 R8, R56.reuse, R52, R8 ;  /* 0x000000343808723c */ /* 0x040fe80000001808 */
[--C-:B------:R-:W-:Y:S04]  /*299e0*/  HSET2.LE.AND R60, R116, R224.reuse, PT ;  /* 0x000000e0743c7233 */ /* 0x100fe80003803000 */
[-C--:B------:R-:W-:Y:S08]  /*299f0*/  HMMA.16816.F32 R12, R56, R54.reuse, R12 ;  /* 0x00000036380c723c */ /* 0x080ff0000000180c */
[C---:B------:R-:W-:Y:S08]  /*29a00*/  HMMA.16816.F32 R16, R40.reuse, R54, R16 ;  /* 0x000000362810723c */ /* 0x040ff00000001810 */
[-C--:B------:R-:W-:Y:S08]  /*29a10*/  HMMA.16816.F32 R20, R40, R44.reuse, R20 ;  /* 0x0000002c2814723c */ /* 0x080ff00000001814 */
[C---:B------:R-:W-:Y:S04]  /*29a20*/  HMMA.16816.F32 R24, R56.reuse, R44, R24 ;  /* 0x0000002c3818723c */ /* 0x040fe80000001818 */
[----:B------:R-:W-:Y:S04]  /*29a30*/  FADD.FTZ R44, R69, R239 ;  /* 0x000000ef452c7221 */ /* 0x000fe80000010000 */
[-C--:B------:R-:W-:Y:S03]  /*29a40*/  HMMA.16816.F32 R28, R56, R46.reuse, R28 ;  /* 0x0000002e381c723c */ /* 0x080fe6000000181c */
[----:B------:R-:W-:Y:S05]  /*29a50*/  PRMT R58, R242, 0x7632, R58 ;  /* 0x00007632f23a7816 */ /* 0x000fea000000003a */
[----:B------:R-:W-:Y:S01]  /*29a60*/  HMMA.16816.F32 R32, R40, R46, R32 ;  /* 0x0000002e2820723c */ /* 0x000fe20000001820 */
[----:B------:R-:W-:Y:S03]  /*29a70*/  LDSM.16.MT88.4 R40, [R65+0x1000] ;  /* 0x001000004128783b */ /* 0x000fe60000004200 */
[----:B---3--:R-:W-:Y:S05]  /*29a80*/  @P5 HADD2 R119, -R2.H0_H0, -RZ.H0_H0 ;  /* 0xa00000ff02775230 */ /* 0x008fea0000000900 */
[----:B------:R1:W-:Y:S01]  /*29a90*/  @P5 STL.S16 [R1+0x198], R119 ;  /* 0x0001987701005387 */ /* 0x0003e20000100600 */
[----:B------:R-:W-:Y:S03]  /*29aa0*/  PRMT R75, R119, 0x7610, R75 ;  /* 0x00007610774b7816 */ /* 0x000fe6000000004b */
[----:B------:R4:W3:Y:S01]  /*29ab0*/  LDL.S16 R126, [R1+0x188] ;  /* 0x00018800017e7983 */ /* 0x0008e20000100600 */
[----:B------:R-:W-:Y:S02]  /*29ac0*/  @P5 PRMT R2, R75, 0x5410, RZ ;  /* 0x000054104b025816 */ /* 0x000fe400000000ff */
[----:B------:R-:W-:Y:S01]  /*29ad0*/  ISETP.GT.U32.AND P5, PT, R180, UR10, PT ;  /* 0x0000000ab4007c0c */ /* 0x000fe2000bfa4070 */
[----:B------:R4:W4:Y:S04]  /*29ae0*/  LDL.S16 R75, [R1+0x180] ;  /* 0x00018000014b7983 */ /* 0x0009280000100600 */
[----:B------:R1:W-:Y:S04]  /*29af0*/  STG.E.U16 desc[UR24][R130.64+0xb2], R2 ;  /* 0x0000b20282007986 */ /* 0x0003e8000c101518 */
[----:B-1----:R1:W4:Y:S01]  /*29b00*/  LDL.S16 R119, [R1+0x184] ;  /* 0x0001840001777983 */ /* 0x0023220000100600 */
[----:B------:R-:W-:Y:S01]  /*29b10*/  IMAD.MOV.U32 R2, RZ, RZ, R83 ;  /* 0x000000ffff027224 */ /* 0x000fe200078e0053 */
[----:B------:R-:W-:Y:S04]  /*29b20*/  LOP3.LUT R83, R121, 0xff, RZ, 0xc0, !PT ;  /* 0x000000ff79537812 */ /* 0x000fe800078ec0ff */
[----:B------:R-:W-:Y:S02]  /*29b30*/  LOP3.LUT R60, R2, R60, RZ, 0xc0, !PT ;  /* 0x0000003c023c7212 */ /* 0x000fe400078ec0ff */
[----:B------:R-:W-:Y:S01]  /*29b40*/  PRMT R2, R241, 0x7632, R2 ;  /* 0x00007632f1027816 */ /* 0x000fe20000000002 */
[----:B--2---:R-:W-:Y:S05]  /*29b50*/  @P5 HADD2 R133, -R0.H0_H0, -RZ.H0_H0 ;  /* 0xa00000ff00855230 */ /* 0x004fea0000000900 */
[----:B------:R2:W-:Y:S01]  /*29b60*/  @P5 STL.S16 [R1+0x18c], R133 ;  /* 0x00018c8501005387 */ /* 0x0005e20000100600 */
[----:B------:R-:W-:Y:S04]  /*29b70*/  PRMT R61, R133, 0x7610, R61 ;  /* 0x00007610853d7816 */ /* 0x000fe8000000003d */
[----:B------:R-:W-:Y:S02]  /*29b80*/  @P5 PRMT R0, R61, 0x5410, RZ ;  /* 0x000054103d005816 */ /* 0x000fe400000000ff */
[----:B------:R-:W-:Y:S02]  /*29b90*/  ISETP.GT.U32.AND P5, PT, R175, UR10, PT ;  /* 0x0000000aaf007c0c */ /* 0x000fe4000bfa4070 */
[--C-:B------:R-:W-:Y:S01]  /*29ba0*/  HSET2.LE.AND R61, R122, R224.reuse, PT ;  /* 0x000000e07a3d7233 */ /* 0x100fe20003803000 */
[----:B------:R1:W-:Y:S04]  /*29bb0*/  STG.E.U16 desc[UR24][R76.64+0xb0], R0 ;  /* 0x0000b0004c007986 */ /* 0x0003e8000c101518 */
[----:B------:R-:W-:Y:S02]  /*29bc0*/  LOP3.LUT R61, R48, R61, RZ, 0xc0, !PT ;  /* 0x0000003d303d7212 */ /* 0x000fe400078ec0ff */
[--C-:B------:R-:W-:Y:S05]  /*29bd0*/  HSET2.LE.AND R48, R120, R224.reuse, PT ;  /* 0x000000e078307233 */ /* 0x100fea0003803000 */
[----:B------:R-:W-:Y:S01]  /*29be0*/  LOP3.LUT R48, R107, R48, RZ, 0xc0, !PT ;  /* 0x000000306b307212 */ /* 0x000fe200078ec0ff */
[----:B--2---:R-:W-:Y:S01]  /*29bf0*/  IMAD.MOV.U32 R133, RZ, RZ, R36 ;  /* 0x000000ffff857224 */ /* 0x004fe200078e0024 */
[----:B-1----:R-:W-:Y:S01]  /*29c00*/  PRMT R0, R241, 0x7610, R0 ;  /* 0x00007610f1007816 */ /* 0x002fe20000000000 */
[----:B---3--:R-:W-:Y:S02]  /*29c10*/  @!P4 HADD2 R126, -R68.H0_H0, -RZ.H0_H0 ;  /* 0xa00000ff447ec230 */ /* 0x008fe40000000900 */
[----:B----4-:R-:W-:Y:S03]  /*29c20*/  @P5 HADD2 R75, -R64.H0_H0, -RZ.H0_H0 ;  /* 0xa00000ff404b5230 */ /* 0x010fe60000000900 */
[----:B------:R-:W-:Y:S01]  /*29c30*/  @!P4 STL.S16 [R1+0x188], R126 ;  /* 0x0001887e0100c387 */ /* 0x000fe20000100600 */
[----:B------:R-:W-:Y:S02]  /*29c40*/  PRMT R112, R126, 0x7610, R112 ;  /* 0x000076107e707816 */ /* 0x000fe40000000070 */
[----:B------:R-:W-:Y:S02]  /*29c50*/  PRMT R52, R75, 0x7610, R52 ;  /* 0x000076104b347816 */ /* 0x000fe40000000034 */
[----:B------:R-:W-:Y:S02]  /*29c60*/  @!P4 PRMT R85, R112, 0x5410, RZ ;  /* 0x000054107055c816 */ /* 0x000fe400000000ff */
[----:B------:R-:W-:Y:S02]  /*29c70*/  @P5 PRMT R64, R52, 0x5410, RZ ;  /* 0x0000541034405816 */ /* 0x000fe400000000ff */
[----:B------:R-:W1:Y:S01]  /*29c80*/  LDSM.16.MT88.4 R52, [R191+0x5000] ;  /* 0x00500000bf34783b */ /* 0x000e620000004200 */
[----:B------:R-:W-:Y:S01]  /*29c90*/  ISETP.GT.U32.AND P4, PT, R151, UR10, PT ;  /* 0x0000000a97007c0c */ /* 0x000fe2000bf84070 */
[----:B------:R-:W-:Y:S06]  /*29ca0*/  @P3 HADD2 R119, -R68.H1_H1, -RZ.H0_H0 ;  /* 0xa00000ff44773230 */ /* 0x000fec0000000d00 */
[----:B------:R2:W-:Y:S01]  /*29cb0*/  STG.E.U16 desc[UR24][R76.64+0xb2], R64 ;  /* 0x0000b2404c007986 */ /* 0x0005e2000c101518 */
[----:B------:R-:W-:Y:S03]  /*29cc0*/  PRMT R111, R119, 0x7610, R111 ;  /* 0x00007610776f7816 */ /* 0x000fe6000000006f */
[----:B------:R-:W-:Y:S01]  /*29cd0*/  @P3 STL.S16 [R1+0x184], R119 ;  /* 0x0001847701003387 */ /* 0x000fe20000100600 */
[----:B------:R-:W-:Y:S03]  /*29ce0*/  @P3 PRMT R84, R111, 0x5410, RZ ;  /* 0x000054106f543816 */ /* 0x000fe600000000ff */
[----:B------:R4:W3:Y:S04]  /*29cf0*/  LDL.S16 R51, [R1+0x17c] ;  /* 0x00017c0001337983 */ /* 0x0008e80000100600 */
[----:B------:R4:W-:Y:S01]  /*29d00*/  @P5 STL.S16 [R1+0x180], R75 ;  /* 0x0001804b01005387 */ /* 0x0009e20000100600 */
[----:B------:R-:W-:Y:S01]  /*29d10*/  ISETP.LE.U32.AND P5, PT, R83, UR10, PT ;  /* 0x0000000a53007c0c */ /* 0x000fe2000bfa3070 */
[----:B--2---:R-:W-:Y:S01]  /*29d20*/  IMAD.WIDE R76, R249, 0x70, R76 ;  /* 0x00000070f94c7825 */ /* 0x004fe200078e024c */
[----:B------:R-:W2:Y:S04]  /*29d30*/  MUFU.EX2 R64, R222 ;  /* 0x000000de00407308 */ /* 0x000ea80000000800 */
[----:B------:R-:W-:Y:S04]  /*29d40*/  STG.E.U16 desc[UR24][R76.64+0xb0], R192 ;  /* 0x0000b0c04c007986 */ /* 0x000fe8000c101518 */
[----:B------:R1:W-:Y:S04]  /*29d50*/  STG.E.U16 desc[UR24][R76.64+0xb2], R147 ;  /* 0x0000b2934c007986 */ /* 0x0003e8000c101518 */
[----:B----4-:R4:W4:Y:S04]  /*29d60*/  LDL.S16 R75, [R1+0x178] ;  /* 0x00017800014b7983 */ /* 0x0109280000100600 */
[----:B------:R-:W-:Y:S01]  /*29d70*/  STG.E.U16 desc[UR24][R168.64+0xb0], R137 ;  /* 0x0000b089a8007986 */ /* 0x000fe2000c101518 */
[C---:B--2---:R-:W-:Y:S01]  /*29d80*/  FADD.FTZ R56, R64.reuse, R44 ;  /* 0x0000002c40387221 */ /* 0x044fe20000010000 */
[----:B------:R-:W-:Y:S01]  /*29d90*/  F2FP.F16.F32.PACK_AB R106, R64, R69 ;  /* 0x00000045406a723e */ /* 0x000fe200000000ff */
[----:B------:R-:W2:Y:S01]  /*29da0*/  S2R R222, SR_TID.X ;  /* 0x0000000000de7919 */ /* 0x000ea20000002100 */
[----:B------:R-:W-:Y:S01]  /*29db0*/  PRMT R69, R0, 0x5410, R2 ;  /* 0x0000541000457816 */ /* 0x000fe20000000002 */
[----:B------:R-:W-:Y:S01]  /*29dc0*/  MUFU.EX2 R64, R128 ;  /* 0x0000008000407308 */ /* 0x000fe20000000800 */
[----:B------:R-:W-:Y:S01]  /*29dd0*/  PRMT R44, R121, 0x7632, R44 ;  /* 0x00007632792c7816 */ /* 0x000fe2000000002c */
[----:B------:R2:W-:Y:S03]  /*29de0*/  STG.E.U16 desc[UR24][R168.64+0xb2], R79 ;  /* 0x0000b24fa8007986 */ /* 0x0005e6000c101518 */
[----:B------:R-:W-:Y:S02]  /*29df0*/  LOP3.LUT R78, R44, 0xff, RZ, 0xc0, !PT ;  /* 0x000000ff2c4e7812 */ /* 0x000fe400078ec0ff */
[----:B------:R-:W-:Y:S02]  /*29e00*/  LOP3.LUT R44, R118, 0xffff, RZ, 0xc0, !PT ;  /* 0x0000ffff762c7812 */ /* 0x000fe400078ec0ff */
[----:B------:R-:W-:Y:S01]  /*29e10*/  ISETP.LE.U32.AND P3, PT, R78, UR10, PT ;  /* 0x0000000a4e007c0c */ /* 0x000fe2000bf63070 */
[----:B-1----:R-:W-:Y:S01]  /*29e20*/  IMAD.WIDE R76, R249, -0x70, R76 ;  /* 0xffffff90f94c7825 */ /* 0x002fe200078e024c */
[----:B--2---:R-:W-:Y:S03]  /*29e30*/  PRMT R79, R70, 0x7610, R79 ;  /* 0x00007610464f7816 */ /* 0x004fe6000000004f */
[----:B---3--:R-:W-:Y:S05]  /*29e40*/  @!P5 HADD2 R51, -R0.H0_H0, -RZ.H0_H0 ;  /* 0xa00000ff0033d230 */ /* 0x008fea0000000900 */
[----:B------:R1:W-:Y:S01]  /*29e50*/  @!P5 STL.S16 [R1+0x17c], R51 ;  /* 0x00017c330100d387 */ /* 0x0003e20000100600 */
[----:B------:R-:W-:Y:S03]  /*29e60*/  PRMT R86, R51, 0x7610, R86 ;  /* 0x0000761033567816 */ /* 0x000fe60000000056 */
[----:B------:R2:W3:Y:S01]  /*29e70*/  LDL.S16 R57, [R1+0x174] ;  /* 0x0001740001397983 */ /* 0x0004e20000100600 */
[----:B------:R-:W-:Y:S02]  /*29e80*/  @!P5 PRMT R0, R86, 0x5410, RZ ;  /* 0x000054105600d816 */ /* 0x000fe400000000ff */
[----:B------:R-:W-:Y:S02]  /*29e90*/  ISETP.GT.U32.AND P5, PT, R149, UR10, PT ;  /* 0x0000000a95007c0c */ /* 0x000fe4000bfa4070 */
[----:B------:R-:W-:Y:S01]  /*29ea0*/  SHF.R.U32.HI R86, RZ, 0x8, R44 ;  /* 0x00000008ff567819 */ /* 0x000fe2000001162c */
[----:B------:R2:W-:Y:S03]  /*29eb0*/  STG.E.U16 desc[UR24][R130.64+0xc0], R0 ;  /* 0x0000c00082007986 */ /* 0x0005e6000c101518 */
[----:B------:R-:W-:Y:S02]  /*29ec0*/  LOP3.LUT R44, R86, 0xffff, RZ, 0xc0, !PT ;  /* 0x0000ffff562c7812 */ /* 0x000fe400078ec0ff */
[----:B-1----:R-:W-:Y:S01]  /*29ed0*/  LOP3.LUT R51, R163, 0xff00ff, RZ, 0xc0, !PT ;  /* 0x00ff00ffa3337812 */ /* 0x002fe200078ec0ff */
[----:B----4-:R-:W-:Y:S04]  /*29ee0*/  @!P1 HADD2 R75, -R2.H0_H0, -RZ.H0_H0 ;  /* 0xa00000ff024b9230 */ /* 0x010fe80000000900 */
[--C-:B------:R-:W-:Y:S02]  /*29ef0*/  HSET2.LE.AND R51, R51, R224.reuse, PT ;  /* 0x000000e033337233 */ /* 0x100fe40003803000 */
[----:B------:R-:W-:Y:S03]  /*29f00*/  PRMT R47, R75, 0x7610, R47 ;  /* 0x000076104b2f7816 */ /* 0x000fe6000000002f */
[----:B------:R-:W-:Y:S02]  /*29f10*/  LOP3.LUT R51, R67, R51, RZ, 0xc0, !PT ;  /* 0x0000003343337212 */ /* 0x000fe400078ec0ff */
[----:B------:R1:W4:Y:S01]  /*29f20*/  LDL.S16 R67, [R1+0x170] ;  /* 0x0001700001437983 */ /* 0x0003220000100600 */
[----:B------:R-:W-:Y:S02]  /*29f30*/  @!P1 PRMT R2, R47, 0x5410, RZ ;  /* 0x000054102f029816 */ /* 0x000fe400000000ff */
[----:B--2---:R-:W-:Y:S01]  /*29f40*/  PRMT R0, R242, 0x7610, R0 ;  /* 0x00007610f2007816 */ /* 0x004fe20000000000 */
[----:B------:R2:W-:Y:S01]  /*29f50*/  STL [R1+0x338], R56 ;  /* 0x0003383801007387 */ /* 0x0005e20000100800 */
[-C--:B------:R-:W-:Y:S03]  /*29f60*/  HMMA.16816.F32 R4, R48, R52.reuse, R4 ;  /* 0x000000343004723c */ /* 0x080fe60000001804 */
[----:B------:R1:W4:Y:S02]  /*29f70*/  LDL.S16 R46, [R1+0x168] ;  /* 0x00016800012e7983 */ /* 0x0003240000100600 */
[----:B------:R-:W-:Y:S02]  /*29f80*/  LOP3.LUT R47, R100, 0xff00ff, RZ, 0xc0, !PT ;  /* 0x00ff00ff642f7812 */ /* 0x000fe400078ec0ff */
[----:B------:R1:W-:Y:S01]  /*29f90*/  STG.E.U16 desc[UR24][R130.64+0xc2], R2 ;  /* 0x0000c20282007986 */ /* 0x0003e2000c101518 */
[C---:B------:R-:W-:Y:S04]  /*29fa0*/  HMMA.16816.F32 R8, R60.reuse, R52, R8 ;  /* 0x000000343c08723c */ /* 0x040fe80000001808 */
[--C-:B------:R-:W-:Y:S04]  /*29fb0*/  HSET2.LE.AND R47, R47, R224.reuse, PT ;  /* 0x000000e02f2f7233 */ /* 0x100fe80003803000 */
[-C--:B------:R-:W-:Y:S03]  /*29fc0*/  HMMA.16816.F32 R12, R60, R54.reuse, R12 ;  /* 0x000000363c0c723c */ /* 0x080fe6000000180c */
[----:B------:R-:W-:Y:S01]  /*29fd0*/  LOP3.LUT R47, R66, R47, RZ, 0xc0, !PT ;  /* 0x0000002f422f7212 */ /* 0x000fe200078ec0ff */
[----:B--2---:R2:W2:Y:S04]  /*29fe0*/  LDL.S16 R56, [R1+0x16c] ;  /* 0x00016c0001387983 */ /* 0x0044a80000100600 */
[C---:B------:R-:W-:Y:S01]  /*29ff0*/  HMMA.16816.F32 R16, R48.reuse, R54, R16 ;  /* 0x000000363010723c */ /* 0x040fe20000001810 */
[----:B------:R-:W2:Y:S07]  /*2a000*/  LDSM.16.MT88.4 R52, [R191+0x5400] ;  /* 0x00540000bf34783b */ /* 0x000eae0000004200 */
[-C--:B------:R-:W-:Y:S01]  /*2a010*/  HMMA.16816.F32 R20, R48, R40.reuse, R20 ;  /* 0x000000283014723c */ /* 0x080fe20000001814 */
[----:B------:R1:W-:Y:S02]  /*2a020*/  @!P1 STL.S16 [R1+0x178], R75 ;  /* 0x0001784b01009387 */ /* 0x0003e40000100600 */
[----:B------:R-:W-:Y:S01]  /*2a030*/  ISETP.LE.U32.AND P1, PT, R44, UR10, PT ;  /* 0x0000000a2c007c0c */ /* 0x000fe2000bf23070 */
[----:B------:R-:W-:Y:S02]  /*2a040*/  IMAD.MOV.U32 R44, RZ, RZ, R87 ;  /* 0x000000ffff2c7224 */ /* 0x000fe400078e0057 */
[----:B-1----:R-:W-:Y:S02]  /*2a050*/  IMAD.MOV.U32 R2, RZ, RZ, R93 ;  /* 0x000000ffff027224 */ /* 0x002fe400078e005d */
[C---:B------:R-:W-:Y:S08]  /*2a060*/  HMMA.16816.F32 R24, R60.reuse, R40, R24 ;  /* 0x000000283c18723c */ /* 0x040ff00000001818 */
[-C--:B------:R-:W-:Y:S01]  /*2a070*/  HMMA.16816.F32 R28, R60, R42.reuse, R28 ;  /* 0x0000002a3c1c723c */ /* 0x080fe2000000181c */
[----:B------:R-:W1:Y:S02]  /*2a080*/  MUFU.EX2 R60, R129 ;  /* 0x00000081003c7308 */ /* 0x000e640000000800 */
[----:B------:R-:W-:Y:S02]  /*2a090*/  PRMT R62, R244, 0x7610, R62 ;  /* 0x00007610f43e7816 */ /* 0x000fe4000000003e */
[----:B------:R-:W-:Y:S03]  /*2a0a0*/  PRMT R61, R113, 0x5410, R109 ;  /* 0x00005410713d7816 */ /* 0x000fe6000000006d */
[----:B------:R-:W-:Y:S01]  /*2a0b0*/  HMMA.16816.F32 R32, R48, R42, R32 ;  /* 0x0000002a3020723c */ /* 0x000fe20000001820 */
[----:B------:R-:W2:Y:S03]  /*2a0c0*/  LDSM.16.MT88.4 R40, [R65+0x1400] ;  /* 0x001400004128783b */ /* 0x000ea60000004200 */
[----:B------:R-:W-:Y:S02]  /*2a0d0*/  SHF.R.U32.HI R75, RZ, 0x18, R121 ;  /* 0x00000018ff4b7819 */ /* 0x000fe40000011679 */
[----:B------:R-:W-:Y:S02]  /*2a0e0*/  PRMT R51, R83, 0x5410, R207 ;  /* 0x0000541053337816 */ /* 0x000fe400000000cf */
[--C-:B------:R-:W-:Y:S02]  /*2a0f0*/  HSET2.LE.AND R61, R61, R224.reuse, PT ;  /* 0x000000e03d3d7233 */ /* 0x100fe40003803000 */
[----:B-1----:R-:W-:Y:S01]  /*2a100*/  F2FP.F16.F32.PACK_AB R66, R60, R64 ;  /* 0x000000403c42723e */ /* 0x002fe200000000ff */
[----:B---3--:R-:W-:Y:S05]  /*2a110*/  @!P3 HADD2 R57, -R0.H0_H0, -RZ.H0_H0 ;  /* 0xa00000ff0039b230 */ /* 0x008fea0000000900 */
[----:B------:R-:W-:Y:S01]  /*2a120*/  PRMT R45, R57, 0x7610, R45 ;  /* 0x00007610392d7816 */ /* 0x000fe2000000002d */
[C---:B----4-:R-:W-:Y:S05]  /*2a130*/  @P4 HADD2 R67, -R70.reuse.H0_H0, -RZ.H0_H0 ;  /* 0xa00000ff46434230 */ /* 0x050fea0000000900 */
[----:B------:R1:W-:Y:S01]  /*2a140*/  @P4 STL.S16 [R1+0x170], R67 ;  /* 0x0001704301004387 */ /* 0x0003e20000100600 */
[----:B------:R-:W-:Y:S03]  /*2a150*/  PRMT R59, R67, 0x7610, R59 ;  /* 0x00007610433b7816 */ /* 0x000fe6000000003b */
[----:B------:R3:W-:Y:S01]  /*2a160*/  @!P3 STL.S16 [R1+0x174], R57 ;  /* 0x000174390100b387 */ /* 0x0007e20000100600 */
[----:B------:R-:W-:Y:S02]  /*2a170*/  @P4 PRMT R79, R59, 0x5410, RZ ;  /* 0x000054103b4f4816 */ /* 0x000fe400000000ff */
[----:B------:R-:W-:Y:S05]  /*2a180*/  LOP3.LUT R59, R104, 0xff00ff, RZ, 0xc0, !PT ;  /* 0x00ff00ff683b7812 */ /* 0x000fea00078ec0ff */
[--C-:B------:R-:W-:Y:S01]  /*2a190*/  HSET2.LE.AND R59, R59, R224.reuse, PT ;  /* 0x000000e03b3b7233 */ /* 0x100fe20003803000 */
[----:B--2---:R-:W-:Y:S01]  /*2a1a0*/  @P5 HADD2 R56, -R70.H1_H1, -RZ.H0_H0 ;  /* 0xa00000ff46385230 */ /* 0x004fe20000000d00 */
[----:B-1----:R-:W-:Y:S02]  /*2a1b0*/  PRMT R67, R0, 0x5410, R58 ;  /* 0x0000541000437816 */ /* 0x002fe4000000003a */
[----:B------:R-:W-:Y:S02]  /*2a1c0*/  @!P3 PRMT R0, R45, 0x5410, RZ ;  /* 0x000054102d00b816 */ /* 0x000fe400000000ff */
[----:B------:R1:W-:Y:S01]  /*2a1d0*/  @P5 STL.S16 [R1+0x16c], R56 ;  /* 0x00016c3801005387 */ /* 0x0003e20000100600 */
[----:B------:R-:W-:Y:S02]  /*2a1e0*/  ISETP.LE.U32.AND P3, PT, R75, UR10, PT ;  /* 0x0000000a4b007c0c */ /* 0x000fe4000bf63070 */
[--C-:B------:R-:W-:Y:S01]  /*2a1f0*/  HSET2.LE.AND R45, R96, R224.reuse, PT ;  /* 0x000000e0602d7233 */ /* 0x100fe20003803000 */
[----:B------:R2:W4:Y:S01]  /*2a200*/  LDL.S16 R111, [R1+0x15c] ;  /* 0x00015c00016f7983 */ /* 0x0005220000100600 */
[----:B------:R-:W-:Y:S02]  /*2a210*/  PRMT R107, R56, 0x7610, R107 ;  /* 0x00007610386b7816 */ /* 0x000fe4000000006b */
[--C-:B---3--:R-:W-:Y:S01]  /*2a220*/  HSET2.LE.AND R57, R80, R224.reuse, PT ;  /* 0x000000e050397233 */ /* 0x108fe20003803000 */
[----:B------:R2:W3:Y:S01]  /*2a230*/  LDL.S16 R108, [R1+0x158] ;  /* 0x00015800016c7983 */ /* 0x0004e20000100600 */
[----:B------:R-:W-:Y:S03]  /*2a240*/  LOP3.LUT R45, R88, R45, RZ, 0xc0, !PT ;  /* 0x0000002d582d7212 */ /* 0x000fe600078ec0ff */
[----:B------:R2:W-:Y:S01]  /*2a250*/  STG.E.U16 desc[UR24][R76.64+0xc0], R0 ;  /* 0x0000c0004c007986 */ /* 0x0005e2000c101518 */
[----:B------:R-:W-:Y:S01]  /*2a260*/  LOP3.LUT R57, R2, R57, RZ, 0xc0, !PT ;  /* 0x0000003902397212 */ /* 0x000fe200078ec0ff */
[----:B------:R-:W-:Y:S01]  /*2a270*/  @!P3 HADD2 R46, -R58.H0_H0, -RZ.H0_H0 ;  /* 0xa00000ff3a2eb230 */ /* 0x000fe20000000900 */
[----:B------:R-:W-:Y:S04]  /*2a280*/  PRMT R2, R244, 0x7632, R2 ;  /* 0x00007632f4027816 */ /* 0x000fe80000000002 */
[----:B------:R2:W-:Y:S01]  /*2a290*/  @!P3 STL.S16 [R1+0x168], R46 ;  /* 0x0001682e0100b387 */ /* 0x0005e20000100600 */
[----:B------:R-:W-:Y:S02]  /*2a2a0*/  PRMT R80, R46, 0x7610, R80 ;  /* 0x000076102e507816 */ /* 0x000fe40000000050 */
[----:B------:R-:W-:Y:S01]  /*2a2b0*/  PRMT R63, R62, 0x5410, R2 ;  /* 0x000054103e3f7816 */ /* 0x000fe20000000002 */
[----:B------:R3:W3:Y:S01]  /*2a2c0*/  LDL.S16 R88, [R1+0x14c] ;  /* 0x00014c0001587983 */ /* 0x0006e20000100600 */
[----:B------:R-:W-:Y:S02]  /*2a2d0*/  @!P3 PRMT R58, R80, 0x5410, RZ ;  /* 0x00005410503ab816 */ /* 0x000fe400000000ff */
[----:B------:R-:W-:Y:S01]  /*2a2e0*/  ISETP.GT.U32.AND P3, PT, R195, UR10, PT ;  /* 0x0000000ac3007c0c */ /* 0x000fe2000bf64070 */
[----:B------:R3:W3:Y:S01]  /*2a2f0*/  LDL.S16 R87, [R1+0x148] ;  /* 0x0001480001577983 */ /* 0x0006e20000100600 */
[--C-:B-1----:R-:W-:Y:S01]  /*2a300*/  HSET2.LE.AND R56, R72, R224.reuse, PT ;  /* 0x000000e048387233 */ /* 0x102fe20003803000 */
[----:B------:R-:W-:Y:S01]  /*2a310*/  IMAD.MOV.U32 R72, RZ, RZ, R89 ;  /* 0x000000ffff487224 */ /* 0x000fe200078e0059 */
[----:B------:R-:W-:Y:S01]  /*2a320*/  PRMT R80, R151, 0x5410, R149 ;  /* 0x0000541097507816 */ /* 0x000fe20000000095 */
[----:B------:R1:W-:Y:S02]  /*2a330*/  STG.E.U16 desc[UR24][R76.64+0xc2], R58 ;  /* 0x0000c23a4c007986 */ /* 0x0003e4000c101518 */
[----:B------:R-:W-:Y:S02]  /*2a340*/  LOP3.LUT R56, R44, R56, RZ, 0xc0, !PT ;  /* 0x000000382c387212 */ /* 0x000fe400078ec0ff */
[--C-:B------:R-:W-:Y:S02]  /*2a350*/  HSET2.LE.AND R44, R110, R224.reuse, PT ;  /* 0x000000e06e2c7233 */ /* 0x100fe40003803000 */
[----:B------:R-:W-:Y:S02]  /*2a360*/  LOP3.LUT R59, R72, R59, RZ, 0xc0, !PT ;  /* 0x0000003b483b7212 */ /* 0x000fe400078ec0ff */
[--C-:B--2---:R-:W-:Y:S02]  /*2a370*/  HSET2.LE.AND R0, R105, R224.reuse, PT ;  /* 0x000000e069007233 */ /* 0x104fe40003803000 */
[----:B------:R-:W-:Y:S02]  /*2a380*/  LOP3.LUT R44, R91, R44, RZ, 0xc0, !PT ;  /* 0x0000002c5b2c7212 */ /* 0x000fe400078ec0ff */
[----:B------:R-:W-:Y:S02]  /*2a390*/  PRMT R72, R178, 0x5410, R154 ;  /* 0x00005410b2487816 */ /* 0x000fe4000000009a */
[--C-:B------:R-:W-:Y:S05]  /*2a3a0*/  HSET2.LE.AND R46, R103, R224.reuse, PT ;  /* 0x000000e0672e7233 */ /* 0x100fea0003803000 */
[----:B------:R-:W-:Y:S02]  /*2a3b0*/  LOP3.LUT R46, R74, R46, RZ, 0xc0, !PT ;  /* 0x0000002e4a2e7212 */ /* 0x000fe400078ec0ff */
[----:B------:R-:W-:Y:S04]  /*2a3c0*/  LOP3.LUT R74, R211, 0xff, RZ, 0xc0, !PT ;  /* 0x000000ffd34a7812 */ /* 0x000fe800078ec0ff */
[----:B------:R-:W-:Y:S01]  /*2a3d0*/  ISETP.LE.U32.AND P4, PT, R74, UR10, PT ;  /* 0x0000000a4a007c0c */ /* 0x000fe2000bf83070 */
[-C--:B------:R-:W-:Y:S05]  /*2a3e0*/  HMMA.16816.F32 R4, R44, R52.reuse, R4 ;  /* 0x000000342c04723c */ /* 0x080fea0000001804 */
[----:B-1----:R-:W-:Y:S01]  /*2a3f0*/  LOP3.LUT R58, R71, R0, RZ, 0xc0, !PT ;  /* 0x00000000473a7212 */ /* 0x002fe200078ec0ff */
[----:B------:R-:W-:Y:S01]  /*2a400*/  FADD.FTZ R0, R64, R136 ;  /* 0x0000008840007221 */ /* 0x000fe20000010000 */
[----:B------:R-:W-:Y:S01]  /*2a410*/  LOP3.LUT R136, R118, 0xff, RZ, 0xc0, !PT ;  /* 0x000000ff76887812 */ /* 0x000fe200078ec0ff */
[----:B------:R-:W-:Y:S01]  /*2a420*/  IMAD.WIDE R76, R249, 0x70, R76 ;  /* 0x00000070f94c7825 */ /* 0x000fe200078e024c */
[----:B------:R-:W-:Y:S03]  /*2a430*/  PRMT R71, R70, 0x7632, R71 ;  /* 0x0000763246477816 */ /* 0x000fe60000000047 */
[--C-:B------:R-:W-:Y:S01]  /*2a440*/  FADD.FTZ R50, R60, R0.reuse ;  /* 0x000000003c327221 */ /* 0x100fe20000010000 */
[C---:B------:R-:W-:Y:S01]  /*2a450*/  HMMA.16816.F32 R8, R56.reuse, R52, R8 ;  /* 0x000000343808723c */ /* 0x040fe20000001808 */
[----:B------:R-:W-:Y:S03]  /*2a460*/  STG.E.U16 desc[UR24][R76.64+0xc0], R97 ;  /* 0x0000c0614c007986 */ /* 0x000fe6000c101518 */
[----:B------:R-:W-:Y:S01]  /*2a470*/  @P5 PRMT R71, R107, 0x5410, RZ ;  /* 0x000054106b475816 */ /* 0x000fe200000000ff */
[----:B------:R-:W-:Y:S01]  /*2a480*/  STG.E.U16 desc[UR24][R76.64+0xc2], R95 ;  /* 0x0000c25f4c007986 */ /* 0x000fe2000c101518 */
[----:B------:R-:W-:Y:S02]  /*2a490*/  ISETP.GT.U32.AND P5, PT, R178, UR10, PT ;  /* 0x0000000ab2007c0c */ /* 0x000fe4000bfa4070 */
[-C--:B------:R-:W-:Y:S01]  /*2a4a0*/  HMMA.16816.F32 R12, R56, R54.reuse, R12 ;  /* 0x00000036380c723c */ /* 0x080fe2000000180c */
[----:B------:R-:W-:Y:S02]  /*2a4b0*/  STG.E.U16 desc[UR24][R168.64+0xc0], R92 ;  /* 0x0000c05ca8007986 */ /* 0x000fe4000c101518 */
[C---:B------:R-:W-:Y:S02]  /*2a4c0*/  PRMT R0, R247.reuse, 0x7610, R0 ;  /* 0x00007610f7007816 */ /* 0x040fe40000000000 */
[----:B------:R-:W-:Y:S01]  /*2a4d0*/  STG.E.U16 desc[UR24][R168.64+0xc2], R94 ;  /* 0x0000c25ea8007986 */ /* 0x000fe2000c101518 */
[----:B------:R-:W-:Y:S02]  /*2a4e0*/  PRMT R64, R247, 0x7632, R64 ;  /* 0x00007632f7407816 */ /* 0x000fe40000000040 */
[C---:B------:R-:W-:Y:S01]  /*2a4f0*/  HMMA.16816.F32 R16, R44.reuse, R54, R16 ;  /* 0x000000362c10723c */ /* 0x040fe20000001810 */
[----:B------:R-:W1:Y:S03]  /*2a500*/  LDSM.16.MT88.4 R52, [R191+0x5800] ;  /* 0x00580000bf34783b */ /* 0x000e660000004200 */
[----:B------:R-:W-:Y:S02]  /*2a510*/  PRMT R60, R115, 0x5410, R203 ;  /* 0x00005410733c7816 */ /* 0x000fe400000000cb */
[----:B------:R-:W-:Y:S02]  /*2a520*/  PRMT R74, R74, 0x5410, R195 ;  /* 0x000054104a4a7816 */ /* 0x000fe400000000c3 */
[-C--:B------:R-:W-:Y:S03]  /*2a530*/  HMMA.16816.F32 R20, R44, R40.reuse, R20 ;  /* 0x000000282c14723c */ /* 0x080fe60000001814 */
[--C-:B------:R-:W-:Y:S05]  /*2a540*/  HSET2.LE.AND R60, R60, R224.reuse, PT ;  /* 0x000000e03c3c7233 */ /* 0x100fea0003803000 */
[C---:B------:R-:W-:Y:S04]  /*2a550*/  HMMA.16816.F32 R24, R56.reuse, R40, R24 ;  /* 0x000000283818723c */ /* 0x040fe80000001818 */
[----:B------:R-:W-:Y:S04]  /*2a560*/  PRMT R40, R0, 0x5410, R64 ;  /* 0x0000541000287816 */ /* 0x000fe80000000040 */
[-C--:B------:R-:W-:Y:S03]  /*2a570*/  HMMA.16816.F32 R28, R56, R42.reuse, R28 ;  /* 0x0000002a381c723c */ /* 0x080fe6000000181c */
[----:B------:R-:W-:Y:S02]  /*2a580*/  PRMT R59, R123, 0x7632, R59 ;  /* 0x000076327b3b7816 */ /* 0x000fe4000000003b */
[----:B------:R-:W-:Y:S02]  /*2a590*/  SHF.R.U32.HI R58, RZ, 0x18, R123 ;  /* 0x00000018ff3a7819 */ /* 0x000fe4000001167b */
[----:B------:R-:W-:Y:S01]  /*2a5a0*/  LOP3.LUT R59, R59, 0xff, RZ, 0xc0, !PT ;  /* 0x000000ff3b3b7812 */ /* 0x000fe200078ec0ff */
[----:B------:R-:W-:Y:S04]  /*2a5b0*/  HMMA.16816.F32 R32, R44, R42, R32 ;  /* 0x0000002a2c20723c */ /* 0x000fe80000001820 */
[----:B------:R-:W-:Y:S02]  /*2a5c0*/  SHF.R.U32.HI R47, RZ, 0x18, R118 ;  /* 0x00000018ff2f7819 */ /* 0x000fe40000011676 */
[----:B------:R-:W-:Y:S02]  /*2a5d0*/  PRMT R44, R3, 0x7632, R44 ;  /* 0x00007632032c7816 */ /* 0x000fe4000000002c */
[----:B------:R-:W-:Y:S05]  /*2a5e0*/  PRMT R149, R59, 0x5410, R58 ;  /* 0x000054103b957816 */ /* 0x000fea000000003a */
[--C-:B------:R-:W-:Y:S01]  /*2a5f0*/  HSET2.LE.AND R149, R149, R224.reuse, PT ;  /* 0x000000e095957233 */ /* 0x100fe20003803000 */
[----:B----4-:R-:W-:Y:S02]  /*2a600*/  @!P4 HADD2 R111, -R62.H0_H0, -RZ.H0_H0 ;  /* 0xa00000ff3e6fc230 */ /* 0x010fe40000000900 */
[----:B---3--:R-:W-:Y:S03]  /*2a610*/  @P3 HADD2 R108, -R2.H0_H0, -RZ.H0_H0 ;  /* 0xa00000ff026c3230 */ /* 0x008fe60000000900 */
[----:B------:R-:W-:Y:S01]  /*2a620*/  @!P4 STL.S16 [R1+0x15c], R111 ;  /* 0x00015c6f0100c387 */ /* 0x000fe20000100600 */
[----:B------:R-:W-:Y:S03]  /*2a630*/  PRMT R49, R111, 0x7610, R49 ;  /* 0x000076106f317816 */ /* 0x000fe60000000031 */
[----:B------:R-:W-:Y:S01]  /*2a640*/  @P3 STL.S16 [R1+0x158], R108 ;  /* 0x0001586c01003387 */ /* 0x000fe20000100600 */
[----:B------:R-:W-:Y:S01]  /*2a650*/  @!P4 PRMT R62, R49, 0x5410, RZ ;  /* 0x00005410313ec816 */ /* 0x000fe200000000ff */
[----:B------:R-:W-:Y:S01]  /*2a660*/  IMAD.MOV.U32 R49, RZ, RZ, R98 ;  /* 0x000000ffff317224 */ /* 0x000fe200078e0062 */
[----:B------:R-:W-:Y:S01]  /*2a670*/  ISETP.LE.U32.AND P4, PT, R136, UR10, PT ;  /* 0x0000000a88007c0c */ /* 0x000fe2000bf83070 */
[----:B------:R2:W-:Y:S01]  /*2a680*/  STL [R1+0x330], R50 ;  /* 0x0003303201007387 */ /* 0x0005e20000100800 */
[----:B------:R-:W-:Y:S02]  /*2a690*/  PRMT R48, R108, 0x7610, R48 ;  /* 0x000076106c307816 */ /* 0x000fe40000000030 */
[----:B------:R-:W-:Y:S01]  /*2a6a0*/  LOP3.LUT R61, R49, R61, RZ, 0xc0, !PT ;  /* 0x0000003d313d7212 */ /* 0x000fe200078ec0ff */
[----:B------:R4:W3:Y:S01]  /*2a6b0*/  LDL.S16 R91, [R1+0x144] ;  /* 0x00014400015b7983 */ /* 0x0008e20000100600 */
[----:B------:R-:W-:Y:S01]  /*2a6c0*/  @P3 PRMT R2, R48, 0x5410, RZ ;  /* 0x0000541030023816 */ /* 0x000fe200000000ff */
[----:B------:R-:W-:Y:S01]  /*2a6d0*/  IMAD.MOV.U32 R48, RZ, RZ, R99 ;  /* 0x000000ffff307224 */ /* 0x000fe200078e0063 */
[----:B------:R-:W-:Y:S01]  /*2a6e0*/  ISETP.GT.U32.AND P3, PT, R154, UR10, PT ;  /* 0x0000000a9a007c0c */ /* 0x000fe2000bf64070 */
[----:B------:R4:W4:Y:S01]  /*2a6f0*/  LDL.S16 R90, [R1+0x140] ;  /* 0x00014000015a7983 */ /* 0x0009220000100600 */
[----:B------:R-:W-:Y:S01]  /*2a700*/  PRMT R136, R136, 0x5410, R86 ;  /* 0x0000541088887816 */ /* 0x000fe20000000056 */
[C---:B------:R-:W-:Y:S01]  /*2a710*/  @!P1 HADD2 R87, -R101.reuse.H1_H1, -RZ.H0_H0 ;  /* 0xa00000ff65579230 */ /* 0x040fe20000000d00 */
[----:B------:R-:W-:Y:S01]  /*2a720*/  LOP3.LUT R60, R48, R60, RZ, 0xc0, !PT ;  /* 0x0000003c303c7212 */ /* 0x000fe200078ec0ff */
[----:B------:R-:W-:Y:S01]  /*2a730*/  STG.E.U16 desc[UR24][R130.64+0xd0], R62 ;  /* 0x0000d03e82007986 */ /* 0x000fe2000c101518 */
[----:B------:R-:W-:Y:S01]  /*2a740*/  @!P4 HADD2 R88, -R101.H0_H0, -RZ.H0_H0 ;  /* 0xa00000ff6558c230 */ /* 0x000fe20000000900 */
[--C-:B------:R-:W-:Y:S02]  /*2a750*/  HSET2.LE.AND R48, R51, R224.reuse, PT ;  /* 0x000000e033307233 */ /* 0x100fe40003803000 */
[----:B------:R1:W-:Y:S01]  /*2a760*/  STG.E.U16 desc[UR24][R130.64+0xd2], R2 ;  /* 0x0000d20282007986 */ /* 0x0003e2000c101518 */
[--C-:B------:R-:W-:Y:S02]  /*2a770*/  HSET2.LE.AND R136, R136, R224.reuse, PT ;  /* 0x000000e088887233 */ /* 0x100fe40003803000 */
[----:B------:R-:W-:Y:S01]  /*2a780*/  PRMT R83, R88, 0x7610, R83 ;  /* 0x0000761058537816 */ /* 0x000fe20000000053 */
[----:B------:R1:W-:Y:S01]  /*2a790*/  @!P4 STL.S16 [R1+0x14c], R88 ;  /* 0x00014c580100c387 */ /* 0x0003e20000100600 */
[----:B------:R-:W-:Y:S02]  /*2a7a0*/  LOP3.LUT R48, R69, R48, RZ, 0xc0, !PT ;  /* 0x0000003045307212 */ /* 0x000fe400078ec0ff */
[----:B------:R-:W-:Y:S01]  /*2a7b0*/  LOP3.LUT R51, R72, 0xff00ff, RZ, 0xc0, !PT ;  /* 0x00ff00ff48337812 */ /* 0x000fe200078ec0ff */
[----:B------:R1:W-:Y:S01]  /*2a7c0*/  @!P1 STL.S16 [R1+0x148], R87 ;  /* 0x0001485701009387 */ /* 0x0003e20000100600 */
[----:B--2---:R-:W-:Y:S02]  /*2a7d0*/  PRMT R50, R78, 0x5410, R75 ;  /* 0x000054104e327816 */ /* 0x004fe4000000004b */
[----:B------:R-:W-:Y:S01]  /*2a7e0*/  PRMT R78, R87, 0x7610, R78 ;  /* 0x00007610574e7816 */ /* 0x000fe2000000004e */
[----:B------:R2:W2:Y:S01]  /*2a7f0*/  LDL.S16 R89, [R1+0x13c] ;  /* 0x00013c0001597983 */ /* 0x0004a20000100600 */
[--C-:B------:R-:W-:Y:S02]  /*2a800*/  HSET2.LE.AND R51, R51, R224.reuse, PT ;  /* 0x000000e033337233 */ /* 0x100fe40003803000 */
[--C-:B------:R-:W-:Y:S02]  /*2a810*/  HSET2.LE.AND R49, R50, R224.reuse, PT ;  /* 0x000000e032317233 */ /* 0x100fe40003803000 */
[--C-:B------:R-:W-:Y:S02]  /*2a820*/  HSET2.LE.AND R50, R74, R224.reuse, PT ;  /* 0x000000e04a327233 */ /* 0x100fe40003803000 */
[----:B------:R-:W-:Y:S02]  /*2a830*/  LOP3.LUT R51, R40, R51, RZ, 0xc0, !PT ;  /* 0x0000003328337212 */ /* 0x000fe400078ec0ff */
[----:B------:R-:W-:Y:S02]  /*2a840*/  LOP3.LUT R49, R67, R49, RZ, 0xc0, !PT ;  /* 0x0000003143317212 */ /* 0x000fe400078ec0ff */
[----:B------:R-:W-:Y:S02]  /*2a850*/  LOP3.LUT R67, R123, 0xff, RZ, 0xc0, !PT ;  /* 0x000000ff7b437812 */ /* 0x000fe400078ec0ff */
[----:B------:R-:W-:Y:S02]  /*2a860*/  LOP3.LUT R50, R63, R50, RZ, 0xc0, !PT ;  /* 0x000000323f327212 */ /* 0x000fe400078ec0ff */
[----:B-1----:R-:W-:Y:S01]  /*2a870*/  PRMT R2, R245, 0x7632, R2 ;  /* 0x00007632f5027816 */ /* 0x002fe20000000002 */
[----:B------:R1:W2:Y:S01]  /*2a880*/  LDL.S16 R88, [R1+0x138] ;  /* 0x0001380001587983 */ /* 0x0002a20000100600 */
[--C-:B------:R-:W-:Y:S03]  /*2a890*/  HSET2.LE.AND R62, R81, R224.reuse, PT ;  /* 0x000000e0513e7233 */ /* 0x100fe60003803000 */
[-C--:B------:R-:W-:Y:S01]  /*2a8a0*/  HMMA.16816.F32 R4, R48, R52.reuse, R4 ;  /* 0x000000343004723c */ /* 0x080fe20000001804 */
[----:B------:R1:W2:Y:S04]  /*2a8b0*/  LDL.S16 R87, [R1+0x134] ;  /* 0x0001340001577983 */ /* 0x0002a80000100600 */
[----:B------:R-:W-:Y:S02]  /*2a8c0*/  LOP3.LUT R63, R80, 0xff00ff, RZ, 0xc0, !PT ;  /* 0x00ff00ff503f7812 */ /* 0x000fe400078ec0ff */
[----:B------:R-:W-:Y:S02]  /*2a8d0*/  LOP3.LUT R62, R68, R62, RZ, 0xc0, !PT ;  /* 0x0000003e443e7212 */ /* 0x000fe400078ec0ff */
[----:B------:R-:W-:Y:S02]  /*2a8e0*/  PRMT R68, R101, 0x7632, R68 ;  /* 0x0000763265447816 */ /* 0x000fe40000000044 */
[--C-:B------:R-:W-:Y:S02]  /*2a8f0*/  HSET2.LE.AND R63, R63, R224.reuse, PT ;  /* 0x000000e03f3f7233 */ /* 0x100fe40003803000 */
[----:B------:R-:W-:Y:S02]  /*2a900*/  @!P1 PRMT R68, R78, 0x5410, RZ ;  /* 0x000054104e449816 */ /* 0x000fe400000000ff */
[----:B------:R-:W-:Y:S02]  /*2a910*/  ISETP.LE.U32.AND P1, PT, R47, UR10, PT ;  /* 0x0000000a2f007c0c */ /* 0x000fe4000bf23070 */
[----:B------:R-:W-:Y:S07]  /*2a920*/  LOP3.LUT R63, R70, R63, RZ, 0xc0, !PT ;  /* 0x0000003f463f7212 */ /* 0x000fee00078ec0ff */
[C---:B------:R-:W-:Y:S04]  /*2a930*/  HMMA.16816.F32 R8, R60.reuse, R52, R8 ;  /* 0x000000343c08723c */ /* 0x040fe80000001808 */
[----:B------:R-:W-:Y:S02]  /*2a940*/  PRMT R52, R118, 0x7632, R52 ;  /* 0x0000763276347816 */ /* 0x000fe40000000034 */
[----:B------:R-:W-:Y:S02]  /*2a950*/  LOP3.LUT R53, R160, 0xff, RZ, 0xc0, !PT ;  /* 0x000000ffa0357812 */ /* 0x000fe400078ec0ff */
[----:B------:R-:W-:Y:S01]  /*2a960*/  LDSM.16.MT88.4 R160, [R191+0x5c00] ;  /* 0x005c0000bfa0783b */ /* 0x000fe20000004200 */
[----:B------:R-:W-:Y:S01]  /*2a970*/  LOP3.LUT R52, R52, 0xff, RZ, 0xc0, !PT ;  /* 0x000000ff34347812 */ /* 0x000fe200078ec0ff */
[-C--:B------:R-:W-:Y:S03]  /*2a980*/  HMMA.16816.F32 R12, R60, R54.reuse, R12 ;  /* 0x000000363c0c723c */ /* 0x080fe6000000180c */
[----:B------:R-:W-:Y:S02]  /*2a990*/  PRMT R150, R53, 0x5410, R148 ;  /* 0x0000541035967816 */ /* 0x000fe40000000094 */
[----:B------:R-:W-:Y:S01]  /*2a9a0*/  PRMT R137, R52, 0x5410, R47 ;  /* 0x0000541034897816 */ /* 0x000fe2000000002f */
[----:B------:R-:W-:Y:S02]  /*2a9b0*/  IMAD.MOV.U32 R47, RZ, RZ, R101 ;  /* 0x000000ffff2f7224 */ /* 0x000fe400078e0065 */
[C---:B------:R-:W-:Y:S04]  /*2a9c0*/  HMMA.16816.F32 R16, R48.reuse, R54, R16 ;  /* 0x000000363010723c */ /* 0x040fe80000001810 */
[----:B------:R-:W-:Y:S02]  /*2a9d0*/  LOP3.LUT R136, R47, R136, RZ, 0xc0, !PT ;  /* 0x000000882f887212 */ /* 0x000fe400078ec0ff */
[----:B------:R-:W-:Y:S02]  /*2a9e0*/  PRMT R54, R102, 0x7632, R54 ;  /* 0x0000763266367816 */ /* 0x000fe40000000036 */
[--C-:B------:R-:W-:Y:S02]  /*2a9f0*/  HSET2.LE.AND R137, R137, R224.reuse, PT ;  /* 0x000000e089897233 */ /* 0x100fe40003803000 */
[--C-:B------:R-:W-:Y:S01]  /*2aa00*/  HSET2.LE.AND R150, R150, R224.reuse, PT ;  /* 0x000000e096967233 */ /* 0x100fe20003803000 */
[----:B---3--:R-:W-:Y:S02]  /*2aa10*/  @P5 HADD2 R91, -R0.H0_H0, -RZ.H0_H0 ;  /* 0xa00000ff005b5230 */ /* 0x008fe40000000900 */
[----:B----4-:R-:W-:Y:S03]  /*2aa20*/  @P3 HADD2 R90, -R64.H0_H0, -RZ.H0_H0 ;  /* 0xa00000ff405a3230 */ /* 0x010fe60000000900 */
[----:B------:R-:W-:Y:S01]  /*2aa30*/  @P5 STL.S16 [R1+0x144], R91 ;  /* 0x0001445b01005387 */ /* 0x000fe20000100600 */
[----:B------:R-:W-:Y:S03]  /*2aa40*/  PRMT R41, R91, 0x7610, R41 ;  /* 0x000076105b297816 */ /* 0x000fe60000000029 */
[----:B------:R-:W-:Y:S01]  /*2aa50*/  @P3 STL.S16 [R1+0x140], R90 ;  /* 0x0001405a01003387 */ /* 0x000fe20000100600 */
[----:B------:R-:W-:Y:S02]  /*2aa60*/  PRMT R75, R90, 0x7610, R75 ;  /* 0x000076105a4b7816 */ /* 0x000fe4000000004b */
[----:B------:R-:W-:Y:S01]  /*2aa70*/  @P5 PRMT R0, R41, 0x5410, RZ ;  /* 0x0000541029005816 */ /* 0x000fe200000000ff */
[----:B------:R1:W3:Y:S01]  /*2aa80*/  LDL.S16 R74, [R1+0x12c] ;  /* 0x00012c00014a7983 */ /* 0x0002e20000100600 */
[----:B------:R-:W-:Y:S01]  /*2aa90*/  @P3 PRMT R64, R75, 0x5410, RZ ;  /* 0x000054104b403816 */ /* 0x000fe200000000ff */
[----:B------:R-:W-:Y:S01]  /*2aaa0*/  IMAD.WIDE R40, R249, -0x70, R76 ;  /* 0xffffff90f9287825 */ /* 0x000fe200078e024c */
[----:B------:R-:W-:Y:S01]  /*2aab0*/  ISETP.LE.U32.AND P5, PT, R67, UR10, PT ;  /* 0x0000000a43007c0c */ /* 0x000fe2000bfa3070 */
[----:B------:R1:W4:Y:S01]  /*2aac0*/  LDL.S16 R75, [R1+0x130] ;  /* 0x00013000014b7983 */ /* 0x0003220000100600 */
[----:B------:R-:W-:Y:S03]  /*2aad0*/  ISETP.LE.U32.AND P3, PT, R59, UR10, PT ;  /* 0x0000000a3b007c0c */ /* 0x000fe6000bf63070 */
[----:B------:R1:W4:Y:S01]  /*2aae0*/  LDL.S16 R69, [R1+0x128] ;  /* 0x0001280001457983 */ /* 0x0003220000100600 */
[----:B------:R-:W-:Y:S03]  /*2aaf0*/  IMAD.WIDE R56, R249, 0x70, R40 ;  /* 0x00000070f9387825 */ /* 0x000fe600078e0228 */
[----:B------:R1:W-:Y:S04]  /*2ab00*/  STG.E.U16 desc[UR24][R40.64+0xd0], R0 ;  /* 0x0000d00028007986 */ /* 0x0003e8000c101518 */
[----:B------:R1:W-:Y:S04]  /*2ab10*/  STG.E.U16 desc[UR24][R40.64+0xd2], R64 ;  /* 0x0000d24028007986 */ /* 0x0003e8000c101518 */
[----:B------:R-:W1:Y:S08]  /*2ab20*/  LDSM.16.MT88.4 R40, [R65+0x1800] ;  /* 0x001800004128783b */ /* 0x000e700000004200 */
[----:B------:R-:W-:Y:S01]  /*2ab30*/  STG.E.U16 desc[UR24][R56.64+0xd0], R85 ;  /* 0x0000d05538007986 */ /* 0x000fe2000c101518 */
[----:B--2---:R-:W-:Y:S03]  /*2ab40*/  @!P0 HADD2 R88, -R2.H0_H0, -RZ.H0_H0 ;  /* 0xa00000ff02588230 */ /* 0x004fe60000000900 */
[----:B------:R-:W-:Y:S01]  /*2ab50*/  STG.E.U16 desc[UR24][R56.64+0xd2], R84 ;  /* 0x0000d25438007986 */ /* 0x000fe2000c101518 */
[----:B------:R-:W-:Y:S01]  /*2ab60*/  @!P3 HADD2 R87, -R3.H0_H0, -RZ.H0_H0 ;  /* 0xa00000ff0357b230 */ /* 0x000fe20000000900 */
[----:B------:R-:W-:Y:S02]  /*2ab70*/  PRMT R46, R88, 0x7610, R46 ;  /* 0x00007610582e7816 */ /* 0x000fe4000000002e */
[----:B------:R-:W-:Y:S02]  /*2ab80*/  STG.E.U16 desc[UR24][R168.64+0xd2], R71 ;  /* 0x0000d247a8007986 */ /* 0x000fe4000c101518 */
[----:B------:R-:W-:Y:S02]  /*2ab90*/  PRMT R76, R87, 0x7610, R76 ;  /* 0x00007610574c7816 */ /* 0x000fe4000000004c */
[----:B------:R-:W-:Y:S01]  /*2aba0*/  STG.E.U16 desc[UR24][R168.64+0xd0], R79 ;  /* 0x0000d04fa8007986 */ /* 0x000fe2000c101518 */
[----:B-1----:R-:W-:Y:S02]  /*2abb0*/  PRMT R0, R245, 0x7610, R0 ;  /* 0x00007610f5007816 */ /* 0x002fe40000000000 */
[----:B------:R-:W-:Y:S02]  /*2abc0*/  PRMT R64, R101, 0x7610, R64 ;  /* 0x0000761065407816 */ /* 0x000fe40000000040 */
[----:B------:R-:W-:Y:S01]  /*2abd0*/  PRMT R45, R0, 0x5410, R2 ;  /* 0x00005410002d7816 */ /* 0x000fe20000000002 */
[----:B------:R-:W-:Y:S01]  /*2abe0*/  @!P5 HADD2 R89, -R0.H0_H0, -RZ.H0_H0 ;  /* 0xa00000ff0059d230 */ /* 0x000fe20000000900 */
[----:B------:R-:W-:Y:S02]  /*2abf0*/  @!P0 PRMT R2, R46, 0x5410, RZ ;  /* 0x000054102e028816 */ /* 0x000fe400000000ff */
[----:B------:R-:W-:Y:S02]  /*2ac00*/  @!P4 PRMT R64, R83, 0x5410, RZ ;  /* 0x000054105340c816 */ /* 0x000fe400000000ff */
[----:B------:R-:W-:Y:S01]  /*2ac10*/  @!P5 STL.S16 [R1+0x13c], R89 ;  /* 0x00013c590100d387 */ /* 0x000fe20000100600 */
[----:B------:R-:W-:Y:S02]  /*2ac20*/  PRMT R77, R89, 0x7610, R77 ;  /* 0x00007610594d7816 */ /* 0x000fe4000000004d */
[----:B------:R-:W-:Y:S01]  /*2ac30*/  ISETP.GT.U32.AND P4, PT, R148, UR10, PT ;  /* 0x0000000a94007c0c */ /* 0x000fe2000bf84070 */
[----:B------:R-:W-:Y:S01]  /*2ac40*/  @!P0 STL.S16 [R1+0x138], R88 ;  /* 0x0001385801008387 */ /* 0x000fe20000100600 */
[----:B------:R-:W-:Y:S02]  /*2ac50*/  @!P5 PRMT R0, R77, 0x5410, RZ ;  /* 0x000054104d00d816 */ /* 0x000fe400000000ff */
[----:B------:R-:W-:Y:S01]  /*2ac60*/  ISETP.LE.U32.AND P5, PT, R52, UR10, PT ;  /* 0x0000000a34007c0c */ /* 0x000fe2000bfa3070 */
[----:B------:R-:W-:Y:S01]  /*2ac70*/  @!P3 STL.S16 [R1+0x134], R87 ;  /* 0x000134570100b387 */ /* 0x000fe20000100600 */
[----:B------:R-:W-:Y:S01]  /*2ac80*/  ISETP.LE.U32.AND P0, PT, R58, UR10, PT ;  /* 0x0000000a3a007c0c */ /* 0x000fe2000bf03070 */
[-C--:B------:R-:W-:Y:S02]  /*2ac90*/  HMMA.16816.F32 R20, R48, R40.reuse, R20 ;  /* 0x000000283014723c */ /* 0x080fe40000001814 */
[----:B------:R1:W-:Y:S01]  /*2aca0*/  STG.E.U16 desc[UR24][R130.64+0xe0], R0 ;  /* 0x0000e00082007986 */ /* 0x0003e2000c101518 */
[----:B------:R-:W-:Y:S02]  /*2acb0*/  PRMT R148, R67, 0x5410, R157 ;  /* 0x0000541043947816 */ /* 0x000fe4000000009d */
[----:B------:R-:W-:Y:S01]  /*2acc0*/  PRMT R46, R3, 0x5410, R44 ;  /* 0x00005410032e7816 */ /* 0x000fe2000000002c */
[----:B------:R2:W-:Y:S01]  /*2acd0*/  STG.E.U16 desc[UR24][R130.64+0xe2], R2 ;  /* 0x0000e20282007986 */ /* 0x0005e2000c101518 */
[----:B------:R-:W-:Y:S01]  /*2ace0*/  @!P3 PRMT R3, R76, 0x5410, RZ ;  /* 0x000054104c03b816 */ /* 0x000fe200000000ff */
[C---:B------:R-:W-:Y:S04]  /*2acf0*/  HMMA.16816.F32 R24, R60.reuse, R40, R24 ;  /* 0x000000283c18723c */ /* 0x040fe80000001818 */
[----:B------:R-:W-:Y:S02]  /*2ad00*/  PRMT R41, R141, 0x5410, R140 ;  /* 0x000054108d297816 */ /* 0x000fe4000000008c */
[----:B------:R-:W-:Y:S02]  /*2ad10*/  ISETP.LE.U32.AND P3, PT, R53, UR10, PT ;  /* 0x0000000a35007c0c */ /* 0x000fe4000bf63070 */
[----:B------:R-:W-:Y:S01]  /*2ad20*/  LOP3.LUT R41, R41, 0xff00ff, RZ, 0xc0, !PT ;  /* 0x00ff00ff29297812 */ /* 0x000fe200078ec0ff */
[-C--:B------:R-:W-:Y:S03]  /*2ad30*/  HMMA.16816.F32 R28, R60, R42.reuse, R28 ;  /* 0x0000002a3c1c723c */ /* 0x080fe6000000181c */
[----:B------:R-:W-:Y:S02]  /*2ad40*/  LOP3.LUT R40, R138, 0xff, RZ, 0xc0, !PT ;  /* 0x000000ff8a287812 */ /* 0x000fe400078ec0ff */
[--C-:B------:R-:W-:Y:S02]  /*2ad50*/  HSET2.LE.AND R139, R41, R224.reuse, PT ;  /* 0x000000e0298b7233 */ /* 0x100fe40003803000 */
[----:B------:R-:W-:Y:S01]  /*2ad60*/  LOP3.LUT R149, R46, R149, RZ, 0xc0, !PT ;  /* 0x000000952e957212 */ /* 0x000fe200078ec0ff */
[----:B------:R-:W-:Y:S04]  /*2ad70*/  HMMA.16816.F32 R32, R48, R42, R32 ;  /* 0x0000002a3020723c */ /* 0x000fe80000001820 */
[----:B-1----:R-:W-:Y:S01]  /*2ad80*/  IMAD.MOV.U32 R0, RZ, RZ, R102 ;  /* 0x000000ffff007224 */ /* 0x002fe200078e0066 */
[--C-:B------:R-:W-:Y:S02]  /*2ad90*/  HSET2.LE.AND R148, R148, R224.reuse, PT ;  /* 0x000000e094947233 */ /* 0x100fe40003803000 */
[----:B------:R-:W-:Y:S02]  /*2ada0*/  PRMT R138, R40, 0x5410, R132 ;  /* 0x00005410288a7816 */ /* 0x000fe40000000084 */
[----:B--2---:R-:W-:Y:S02]  /*2adb0*/  PRMT R2, R164, 0x5410, R176 ;  /* 0x00005410a4027816 */ /* 0x004fe400000000b0 */
[----:B------:R-:W-:Y:S02]  /*2adc0*/  LOP3.LUT R137, R0, R137, RZ, 0xc0, !PT ;  /* 0x0000008900897212 */ /* 0x000fe400078ec0ff */
[----:B------:R-:W-:Y:S02]  /*2add0*/  LOP3.LUT R151, R2, 0xff00ff, RZ, 0xc0, !PT ;  /* 0x00ff00ff02977812 */ /* 0x000fe400078ec0ff */
[C---:B------:R-:W-:Y:S02]  /*2ade0*/  PRMT R0, R106.reuse, 0x7610, R0 ;  /* 0x000076106a007816 */ /* 0x040fe40000000000 */
[----:B------:R-:W-:Y:S02]  /*2adf0*/  PRMT R2, R106, 0x7632, R2 ;  /* 0x000076326a027816 */ /* 0x000fe40000000002 */
[----:B------:R-:W-:Y:S02]  /*2ae00*/  LOP3.LUT R148, R45, R148, RZ, 0xc0, !PT ;  /* 0x000000942d947212 */ /* 0x000fe400078ec0ff */
[--C-:B------:R-:W-:Y:S02]  /*2ae10*/  HSET2.LE.AND R151, R151, R224.reuse, PT ;  /* 0x000000e097977233 */ /* 0x100fe40003803000 */
[----:B------:R-:W-:Y:S03]  /*2ae20*/  HSET2.LE.AND R138, R138, R224, PT ;  /* 0x000000e08a8a7233 */ /* 0x000fe60003803000 */
[----:B------:R-:W-:Y:S01]  /*2ae30*/  LOP3.LUT R151, R66, R151, RZ, 0xc0, !PT ;  /* 0x0000009742977212 */ /* 0x000fe200078ec0ff */
[C---:B---3--:R-:W-:Y:S02]  /*2ae40*/  @!P1 HADD2 R74, -R102.reuse.H1_H1, -RZ.H0_H0 ;  /* 0xa00000ff664a9230 */ /* 0x048fe40000000d00 */
[----:B----4-:R-:W-:Y:S03]  /*2ae50*/  @!P5 HADD2 R75, -R102.H0_H0, -RZ.H0_H0 ;  /* 0xa00000ff664bd230 */ /* 0x010fe60000000900 */
[----:B------:R-:W-:Y:S01]  /*2ae60*/  PRMT R70, R74, 0x7610, R70 ;  /* 0x000076104a467816 */ /* 0x000fe20000000046 */
[----:B------:R-:W-:Y:S01]  /*2ae70*/  @!P0 HADD2 R69, -R44.H0_H0, -RZ.H0_H0 ;  /* 0xa00000ff2c458230 */ /* 0x000fe20000000900 */
[----:B------:R-:W-:Y:S02]  /*2ae80*/  @!P5 STL.S16 [R1+0x130], R75 ;  /* 0x0001304b0100d387 */ /* 0x000fe40000100600 */
[----:B------:R-:W-:Y:S02]  /*2ae90*/  @!P1 PRMT R54, R70, 0x5410, RZ ;  /* 0x0000541046369816 */ /* 0x000fe400000000ff */
[----:B------:R-:W-:Y:S01]  /*2aea0*/  PRMT R72, R75, 0x7610, R72 ;  /* 0x000076104b487816 */ /* 0x000fe20000000048 */
[----:B------:R-:W-:Y:S01]  /*2aeb0*/  @!P1 STL.S16 [R1+0x12c], R74 ;  /* 0x00012c4a01009387 */ /* 0x000fe20000100600 */
[----:B------:R-:W-:Y:S02]  /*2aec0*/  PRMT R52, R69, 0x7610, R52 ;  /* 0x0000761045347816 */ /* 0x000fe40000000034 */
[----:B------:R-:W-:Y:S01]  /*2aed0*/  @!P5 PRMT R102, R72, 0x5410, RZ ;  /* 0x000054104866d816 */ /* 0x000fe200000000ff */
[----:B------:R1:W-:Y:S01]  /*2aee0*/  @!P0 STL.S16 [R1+0x128], R69 ;  /* 0x0001284501008387 */ /* 0x0003e20000100600 */
[----:B------:R-:W-:Y:S01]  /*2aef0*/  @!P0 PRMT R44, R52, 0x5410, RZ ;  /* 0x00005410342c8816 */ /* 0x000fe200000000ff */
[----:B------:R-:W-:Y:S01]  /*2af00*/  IMAD.WIDE R52, R249, -0x70, R56 ;  /* 0xffffff90f9347825 */ /* 0x000fe200078e0238 */
[----:B------:R-:W-:Y:S01]  /*2af10*/  ISETP.GT.U32.AND P0, PT, R164, UR10, PT ;  /* 0x0000000aa4007c0c */ /* 0x000fe2000bf04070 */
[----:B------:R2:W3:Y:S01]  /*2af20*/  LDL.S16 R67, [R1+0x11c] ;  /* 0x00011c0001437983 */ /* 0x0004e20000100600 */
[----:B------:R-:W-:Y:S01]  /*2af30*/  ISETP.GT.U32.AND P5, PT, R132, UR10, PT ;  /* 0x0000000a84007c0c */ /* 0x000fe2000bfa4070 */
[----:B------:R-:W-:Y:S01]  /*2af40*/  IMAD.MOV.U32 R132, RZ, RZ, R37 ;  /* 0x000000ffff847224 */ /* 0x000fe200078e0025 */
[----:B------:R-:W-:Y:S01]  /*2af50*/  ISETP.GT.U32.AND P1, PT, R141, UR10, PT ;  /* 0x0000000a8d007c0c */ /* 0x000fe2000bf24070 */
[----:B------:R2:W4:Y:S04]  /*2af60*/  LDL.S16 R71, [R1+0x124] ;  /* 0x0001240001477983 */ /* 0x0005280000100600 */
[----:B------:R2:W2:Y:S04]  /*2af70*/  LDL.S16 R41, [R1+0x118] ;  /* 0x0001180001297983 */ /* 0x0004a80000100600 */
[----:B------:R2:W2:Y:S04]  /*2af80*/  LDL.S16 R59, [R1+0x114] ;  /* 0x00011400013b7983 */ /* 0x0004a80000100600 */
[----:B------:R2:W2:Y:S04]  /*2af90*/  LDL.S16 R58, [R1+0x110] ;  /* 0x00011000013a7983 */ /* 0x0004a80000100600 */
[----:B------:R2:W2:Y:S04]  /*2afa0*/  LDL.S16 R42, [R1+0x108] ;  /* 0x00010800012a7983 */ /* 0x0004a80000100600 */
[----:B-1----:R1:W2:Y:S04]  /*2afb0*/  LDL.S16 R69, [R1+0x120] ;  /* 0x0001200001457983 */ /* 0x0022a80000100600 */
[----:B------:R1:W2:Y:S04]  /*2afc0*/  LDL.S16 R55, [R1+0x10c] ;  /* 0x00010c0001377983 */ /* 0x0002a80000100600 */
[----:B------:R-:W-:Y:S04]  /*2afd0*/  STG.E.U16 desc[UR24][R52.64+0xe2], R44 ;  /* 0x0000e22c34007986 */ /* 0x000fe8000c101518 */
[----:B------:R-:W1:Y:S08]  /*2afe0*/  LDSM.16.MT88.4 R44, [R65+0x1c00] ;  /* 0x001c0000412c783b */ /* 0x000e700000004200 */
[----:B------:R1:W-:Y:S02]  /*2aff0*/  STG.E.U16 desc[UR24][R52.64+0xe0], R3 ;  /* 0x0000e00334007986 */ /* 0x0003e4000c101518 */
[----:B-1----:R-:W-:Y:S01]  /*2b000*/  PRMT R3, R0, 0x5410, R2 ;  /* 0x0000541000037816 */ /* 0x002fe20000000002 */
[----:B------:R-:W-:Y:S03]  /*2b010*/  IMAD.WIDE R52, R249, 0x70, R52 ;  /* 0x00000070f9347825 */ /* 0x000fe600078e0234 */
[----:B------:R-:W-:Y:S01]  /*2b020*/  LOP3.LUT R150, R3, R150, RZ, 0xc0, !PT ;  /* 0x0000009603967212 */ /* 0x000fe200078ec0ff */
[----:B------:R-:W-:Y:S01]  /*2b030*/  IMAD.MOV.U32 R3, RZ, RZ, R82 ;  /* 0x000000ffff037224 */ /* 0x000fe200078e0052 */
[----:B------:R-:W-:Y:S04]  /*2b040*/  STG.E.U16 desc[UR24][R52.64+0xe0], R64 ;  /* 0x0000e04034007986 */ /* 0x000fe8000c101518 */
[----:B------:R-:W-:Y:S01]  /*2b050*/  STG.E.U16 desc[UR24][R52.64+0xe2], R68 ;  /* 0x0000e24434007986 */ /* 0x000fe2000c101518 */
[-C--:B------:R-:W-:Y:S03]  /*2b060*/  HMMA.16816.F32 R164, R148, R160.reuse, R4 ;  /* 0x000000a094a4723c */ /* 0x080fe60000001804 */
[----:B------:R-:W-:Y:S02]  /*2b070*/  STG.E.U16 desc[UR24][R168.64+0xe0], R102 ;  /* 0x0000e066a8007986 */ /* 0x000fe4000c101518 */
[----:B------:R-:W-:Y:S01]  /*2b080*/  LOP3.LUT R138, R3, R138, RZ, 0xc0, !PT ;  /* 0x0000008a038a7212 */ /* 0x000fe200078ec0ff */
[----:B------:R-:W-:Y:S01]  /*2b090*/  IMAD.MOV.U32 R3, RZ, RZ, R73 ;  /* 0x000000ffff037224 */ /* 0x000fe200078e0049 */
[----:B------:R-:W-:Y:S01]  /*2b0a0*/  STG.E.U16 desc[UR24][R168.64+0xe2], R54 ;  /* 0x0000e236a8007986 */ /* 0x000fe2000c101518 */
[----:B------:R-:W-:Y:S03]  /*2b0b0*/  PRMT R6, R82, 0x7632, R6 ;  /* 0x0000763252067816 */ /* 0x000fe60000000006 */
[----:B------:R-:W-:Y:S02]  /*2b0c0*/  LOP3.LUT R139, R3, R139, RZ, 0xc0, !PT ;  /* 0x0000008b038b7212 */ /* 0x000fe400078ec0ff */
[----:B------:R-:W-:Y:S05]  /*2b0d0*/  PRMT R3, R66, 0x7610, R3 ;  /* 0x0000761042037816 */ /* 0x000fea0000000003 */
[C---:B------:R-:W-:Y:S08]  /*2b0e0*/  HMMA.16816.F32 R152, R136.reuse, R160, R8 ;  /* 0x000000a08898723c */ /* 0x040ff00000001808 */
[-C--:B------:R-:W-:Y:S08]  /*2b0f0*/  HMMA.16816.F32 R144, R136, R162.reuse, R12 ;  /* 0x000000a28890723c */ /* 0x080ff0000000180c */
[C---:B------:R-:W-:Y:S08]  /*2b100*/  HMMA.16816.F32 R160, R148.reuse, R162, R16 ;  /* 0x000000a294a0723c */ /* 0x040ff00000001810 */
[-C--:B------:R-:W-:Y:S03]  /*2b110*/  HMMA.16816.F32 R156, R148, R44.reuse, R20 ;  /* 0x0000002c949c723c */ /* 0x080fe60000001814 */
[----:B---3--:R-:W-:Y:S02]  /*2b120*/  @P4 HADD2 R67, -R2.H0_H0, -RZ.H0_H0 ;  /* 0xa00000ff02434230 */ /* 0x008fe40000000900 */
[----:B----4-:R-:W-:Y:S03]  /*2b130*/  @P0 HADD2 R71, -R66.H0_H0, -RZ.H0_H0 ;  /* 0xa00000ff42470230 */ /* 0x010fe60000000900 */
[----:B------:R-:W-:Y:S02]  /*2b140*/  PRMT R4, R67, 0x7610, R4 ;  /* 0x0000761043047816 */ /* 0x000fe40000000004 */
[----:B------:R-:W-:Y:S02]  /*2b150*/  @P0 STL.S16 [R1+0x124], R71 ;  /* 0x0001244701000387 */ /* 0x000fe40000100600 */
[----:B------:R-:W-:Y:S02]  /*2b160*/  @P4 PRMT R2, R4, 0x5410, RZ ;  /* 0x0000541004024816 */ /* 0x000fe400000000ff */
[----:B------:R-:W-:Y:S03]  /*2b170*/  PRMT R43, R71, 0x7610, R43 ;  /* 0x00007610472b7816 */ /* 0x000fe6000000002b */
[----:B------:R-:W-:Y:S01]  /*2b180*/  STG.E.U16 desc[UR24][R130.64+0xf2], R2 ;  /* 0x0000f20282007986 */ /* 0x000fe2000c101518 */
[----:B------:R-:W-:Y:S01]  /*2b190*/  @P0 PRMT R3, R43, 0x5410, RZ ;  /* 0x000054102b030816 */ /* 0x000fe200000000ff */
[----:B--2---:R-:W-:Y:S01]  /*2b1a0*/  @P5 HADD2 R58, -R82.H1_H1, -RZ.H0_H0 ;  /* 0xa00000ff523a5230 */ /* 0x004fe20000000d00 */
[----:B------:R-:W-:Y:S04]  /*2b1b0*/  ISETP.LE.U32.AND P0, PT, R40, UR10, PT ;  /* 0x0000000a28007c0c */ /* 0x000fe8000bf03070 */
[----:B------:R-:W-:Y:S01]  /*2b1c0*/  PRMT R9, R58, 0x7610, R9 ;  /* 0x000076103a097816 */ /* 0x000fe20000000009 */
[----:B------:R-:W-:Y:S03]  /*2b1d0*/  @!P3 HADD2 R69, -R0.H0_H0, -RZ.H0_H0 ;  /* 0xa00000ff0045b230 */ /* 0x000fe60000000900 */
[----:B------:R-:W-:Y:S01]  /*2b1e0*/  @P5 PRMT R6, R9, 0x5410, RZ ;  /* 0x0000541009065816 */ /* 0x000fe200000000ff */
[C---:B------:R-:W-:Y:S01]  /*2b1f0*/  @P1 HADD2 R55, -R73.reuse.H0_H0, -RZ.H0_H0 ;  /* 0xa00000ff49371230 */ /* 0x040fe20000000900 */
[----:B------:R-:W-:Y:S01]  /*2b200*/  @!P3 STL.S16 [R1+0x120], R69 ;  /* 0x000120450100b387 */ /* 0x000fe20000100600 */
[----:B------:R-:W-:Y:S02]  /*2b210*/  PRMT R5, R69, 0x7610, R5 ;  /* 0x0000761045057816 */ /* 0x000fe40000000005 */
[----:B------:R-:W-:Y:S01]  /*2b220*/  @!P0 HADD2 R59, -R82.H0_H0, -RZ.H0_H0 ;  /* 0xa00000ff523b8230 */ /* 0x000fe20000000900 */
[----:B------:R-:W-:Y:S01]  /*2b230*/  @P4 STL.S16 [R1+0x11c], R67 ;  /* 0x00011c4301004387 */ /* 0x000fe20000100600 */
[----:B------:R-:W-:Y:S01]  /*2b240*/  @!P3 PRMT R0, R5, 0x5410, RZ ;  /* 0x000054100500b816 */ /* 0x000fe200000000ff */
[----:B------:R-:W-:Y:S01]  /*2b250*/  IMAD.WIDE R4, R249, -0x70, R52 ;  /* 0xffffff90f9047825 */ /* 0x000fe200078e0234 */
[----:B------:R-:W-:Y:S01]  /*2b260*/  ISETP.GT.U32.AND P4, PT, R176, UR10, PT ;  /* 0x0000000ab0007c0c */ /* 0x000fe2000bf84070 */
[----:B------:R-:W-:Y:S01]  /*2b270*/  @!P0 STL.S16 [R1+0x114], R59 ;  /* 0x0001143b01008387 */ /* 0x000fe20000100600 */
[----:B------:R-:W-:Y:S02]  /*2b280*/  ISETP.GT.U32.AND P3, PT, R140, UR10, PT ;  /* 0x0000000a8c007c0c */ /* 0x000fe4000bf64070 */
[----:B------:R-:W-:Y:S01]  /*2b290*/  PRMT R10, R59, 0x7610, R10 ;  /* 0x000076103b0a7816 */ /* 0x000fe2000000000a */
[----:B------:R1:W-:Y:S01]  /*2b2a0*/  STG.E.U16 desc[UR24][R130.64+0xf0], R0 ;  /* 0x0000f00082007986 */ /* 0x0003e2000c101518 */
[----:B------:R-:W-:Y:S01]  /*2b2b0*/  PRMT R8, R55, 0x7610, R8 ;  /* 0x0000761037087816 */ /* 0x000fe20000000008 */
[C---:B------:R-:W-:Y:S02]  /*2b2c0*/  HMMA.16816.F32 R140, R136.reuse, R44, R24 ;  /* 0x0000002c888c723c */ /* 0x040fe40000001818 */
[----:B------:R2:W-:Y:S02]  /*2b2d0*/  STG.E.U16 desc[UR24][R4.64+0xf0], R3 ;  /* 0x0000f00304007986 */ /* 0x0005e4000c101518 */
[----:B------:R-:W-:Y:S02]  /*2b2e0*/  @!P0 PRMT R82, R10, 0x5410, RZ ;  /* 0x000054100a528816 */ /* 0x000fe400000000ff */
[----:B------:R-:W-:Y:S01]  /*2b2f0*/  @P5 STL.S16 [R1+0x110], R58 ;  /* 0x0001103a01005387 */ /* 0x000fe20000100600 */
[----:B------:R-:W-:Y:S01]  /*2b300*/  @P4 HADD2 R41, -R66.H1_H1, -RZ.H0_H0 ;  /* 0xa00000ff42294230 */ /* 0x000fe20000000d00 */
[----:B------:R-:W-:Y:S01]  /*2b310*/  PRMT R66, R66, 0x7632, R66 ;  /* 0x0000763242427816 */ /* 0x000fe20000000042 */
[----:B------:R-:W-:Y:S01]  /*2b320*/  @P3 HADD2 R42, -R73.H1_H1, -RZ.H0_H0 ;  /* 0xa00000ff492a3230 */ /* 0x000fe20000000d00 */
[----:B------:R-:W-:Y:S01]  /*2b330*/  @P1 STL.S16 [R1+0x10c], R55 ;  /* 0x00010c3701001387 */ /* 0x000fe20000100600 */
[-C--:B------:R-:W-:Y:S03]  /*2b340*/  HMMA.16816.F32 R136, R136, R46.reuse, R28 ;  /* 0x0000002e8888723c */ /* 0x080fe6000000181c */
[----:B------:R-:W-:Y:S01]  /*2b350*/  @P3 STL.S16 [R1+0x108], R42 ;  /* 0x0001082a01003387 */ /* 0x000fe20000100600 */
[----:B------:R-:W-:Y:S02]  /*2b360*/  PRMT R11, R41, 0x7610, R11 ;  /* 0x00007610290b7816 */ /* 0x000fe4000000000b */
[----:B------:R-:W-:Y:S01]  /*2b370*/  PRMT R7, R42, 0x7610, R7 ;  /* 0x000076102a077816 */ /* 0x000fe20000000007 */
[----:B------:R-:W-:Y:S01]  /*2b380*/  @P4 STL.S16 [R1+0x118], R41 ;  /* 0x0001182901004387 */ /* 0x000fe20000100600 */
[----:B------:R-:W-:Y:S01]  /*2b390*/  @P4 PRMT R66, R11, 0x5410, RZ ;  /* 0x000054100b424816 */ /* 0x000fe200000000ff */
[----:B------:R-:W-:Y:S04]  /*2b3a0*/  HMMA.16816.F32 R148, R148, R46, R32 ;  /* 0x0000002e9494723c */ /* 0x000fe80000001820 */
[----:B------:R-:W-:Y:S01]  /*2b3b0*/  STG.E.U16 desc[UR24][R4.64+0xf2], R66 ;  /* 0x0000f24204007986 */ /* 0x000fe2000c101518 */
[----:B-1----:R-:W-:Y:S02]  /*2b3c0*/  PRMT R0, R73, 0x7632, R0 ;  /* 0x0000763249007816 */ /* 0x002fe40000000000 */
[----:B------:R-:W-:Y:S01]  /*2b3d0*/  @P3 PRMT R0, R7, 0x5410, RZ ;  /* 0x0000541007003816 */ /* 0x000fe200000000ff */
[----:B--2---:R-:W-:Y:S01]  /*2b3e0*/  IMAD.WIDE R2, R249, 0x70, R4 ;  /* 0x00000070f9027825 */ /* 0x004fe200078e0204 */
[----:B------:R-:W-:Y:S04]  /*2b3f0*/  @P1 PRMT R73, R8, 0x5410, RZ ;  /* 0x0000541008491816 */ /* 0x000fe800000000ff */
[----:B------:R-:W-:Y:S04]  /*2b400*/  STG.E.U16 desc[UR24][R2.64+0xf0], R82 ;  /* 0x0000f05202007986 */ /* 0x000fe8000c101518 */
[----:B------:R-:W-:Y:S04]  /*2b410*/  STG.E.U16 desc[UR24][R2.64+0xf2], R6 ;  /* 0x0000f20602007986 */ /* 0x000fe8000c101518 */
[----:B------:R1:W-:Y:S04]  /*2b420*/  STG.E.U16 desc[UR24][R168.64+0xf2], R0 ;  /* 0x0000f200a8007986 */ /* 0x0003e8000c101518 */
[----:B------:R-:W-:Y:S01]  /*2b430*/  STG.E.U16 desc[UR24][R168.64+0xf0], R73 ;  /* 0x0000f049a8007986 */ /* 0x000fe2000c101518 */
[----:B-1----:R-:W-:Y:S05]  /*2b440*/  IADD3 R0, P0, PT, R130, -0x100, RZ ;  /* 0xffffff0082007810 */ /* 0x002fea0007f1e0ff */
[----:B------:R1:W-:Y:S02]  /*2b450*/  STL [R1+0x2c], R0 ;  /* 0x00002c0001007387 */ /* 0x0003e40000100800 */
[----:B-1----:R-:W-:Y:S05]  /*2b460*/  IADD3.X R0, PT, PT, R131, -0x1, RZ, P0, !PT ;  /* 0xffffffff83007810 */ /* 0x002fea00007fe4ff */
[----:B------:R1:W-:Y:S01]  /*2b470*/  STL [R1+0x28], R0 ;  /* 0x0000280001007387 */ /* 0x0003e20000100800 */
[----:B------:R-:W-:Y:S05]  /*2b480*/  BRA.U UP0, `(.L_x_1122) ;  /* 0xffffff2d005c7547 */ /* 0x000fea000b83ffff */
.L_x_1121:
[----:B-1-3--:R-:W2:Y:S01]  /*2b490*/  LDL.LU R0, [R1+0x334] ;  /* 0x0003340001007983 */ /* 0x00aea20000300800 */
[----:B------:R-:W1:Y:S03]  /*2b4a0*/  LDCU UR4, c[0x0][0x4fc] ;  /* 0x00009f80ff0477ac */ /* 0x000e660008000800 */
[----:B------:R-:W3:Y:S01]  /*2b4b0*/  LDL.LU R8, [R1+0x338] ;  /* 0x0003380001087983 */ /* 0x000ee20000300800 */
[----:B------:R-:W-:Y:S02]  /*2b4c0*/  SHF.L.U32 R24, R222, 0x3, RZ ;  /* 0x00000003de187819 */ /* 0x000fe400000006ff */
[----:B-----5:R-:W-:Y:S01]  /*2b4d0*/  LOP3.LUT R217, R217, R219, RZ, 0xfc, !PT ;  /* 0x000000dbd9d97212 */ /* 0x020fe200078efcff */
[----:B------:R-:W4:Y:S01]  /*2b4e0*/  LDL.LU R7, [R1+0x330] ;  /* 0x0003300001077983 */ /* 0x000f220000300800 */
[----:B------:R-:W-:Y:S01]  /*2b4f0*/  UISETP.NE.AND UP3, UPT, UR19, -0x1, UPT ;  /* 0xffffffff1300788c */ /* 0x000fe2000bf65270 */
[----:B------:R-:W1:Y:S08]  /*2b500*/  S2UR UR8, SR_CgaCtaId ;  /* 0x00000000000879c3 */ /* 0x000e700000008800 */
[----:B------:R-:W4:Y:S01]  /*2b510*/  S2UR UR9, SR_CTAID.Y ;  /* 0x00000000000979c3 */ /* 0x000f220000002600 */
[----:B------:R-:W4:Y:S01]  /*2b520*/  LDL.LU R6, [R1+0x33c] ;  /* 0x00033c0001067983 */ /* 0x000f220000300800 */
[----:B------:R-:W-:Y:S01]  /*2b530*/  LOP3.LUT R217, R217, 0x20, R24, 0xf8, !PT ;  /* 0x00000020d9d97812 */ /* 0x000fe200078ef818 */
[----:B------:R-:W-:Y:S01]  /*2b540*/  UMOV UR6, 0x400 ;  /* 0x0000040000067882 */ /* 0x000fe20000000000 */
[----:B------:R-:W1:Y:S01]  /*2b550*/  LDCU.U8 UR11, c[0x0][0x549] ;  /* 0x0000a920ff0b77ac */ /* 0x000e620008000000 */
[----:B------:R-:W2:Y:S03]  /*2b560*/  S2R R25, SR_CTAID.X ;  /* 0x0000000000197919 */ /* 0x000ea60000002500 */
[----:B------:R-:W2:Y:S01]  /*2b570*/  S2UR UR14, SR_CTAID.Z ;  /* 0x00000000000e79c3 */ /* 0x000ea20000002700 */
[----:B------:R-:W1:Y:S01]  /*2b580*/  LDCU.U8 UR7, c[0x0][0x548] ;  /* 0x0000a900ff0777ac */ /* 0x000e620008000000 */
[----:B------:R-:W-:-:S02]  /*2b590*/  UISETP.NE.AND UP2, UPT, UR19, -0x1, UPT ;  /* 0xffffffff1300788c */ /* 0x000fc4000bf45270 */
[----:B-1----:R-:W-:Y:S01]  /*2b5a0*/  ULEA UR8, UR8, UR6, 0x18 ;  /* 0x0000000608087291 */ /* 0x002fe2000f8ec0ff */
[----:B------:R-:W1:Y:S01]  /*2b5b0*/  LDCU UR6, c[0x0][0x434] ;  /* 0x00008680ff0677ac */ /* 0x000e620008000800 */
[----:B------:R-:W-:Y:S01]  /*2b5c0*/  UISETP.NE.AND UP1, UPT, UR11, URZ, UPT ;  /* 0x000000ff0b00728c */ /* 0x000fe2000bf25270 */
[----:B------:R-:W1:Y:S03]  /*2b5d0*/  LDCU UR11, c[0x0][0x434] ;  /* 0x00008680ff0b77ac */ /* 0x000e660008000800 */
[----:B------:R-:W-:-:S07]  /*2b5e0*/  UISETP.NE.AND UP0, UPT, UR7, URZ, !UP1 ;  /* 0x000000ff0700728c */ /* 0x000fce000cf05270 */
[----:B------:R-:W1:Y:S01]  /*2b5f0*/  @UP1 LDCU UR13, c[0x0][0x430] ;  /* 0x00008600ff0d17ac */ /* 0x000e620008000800 */
[----:B------:R-:W2:Y:S01]  /*2b600*/  @UP1 LDCU UR15, c[0x0][0x430] ;  /* 0x00008600ff0f17ac */ /* 0x000ea20008000800 */
[----:B-1----:R-:W-:Y:S01]  /*2b610*/  @UP1 UIMAD UR11, UR13, UR6, URZ ;  /* 0x000000060d0b12a4 */ /* 0x002fe2000f8e02ff */
[----:B--2---:R-:W-:Y:S01]  /*2b620*/  MOV R5, R0 ;  /* 0x0000000000057202 */ /* 0x004fe20000000f00 */
[----:B---3--:R-:W1:Y:S04]  /*2b630*/  SHFL.BFLY PT, R4, R8, 0x2, 0x1f ;  /* 0x0c401f0008047f89 */ /* 0x008e6800000e0000 */
[----:B----4-:R-:W2:Y:S04]  /*2b640*/  SHFL.BFLY PT, R3, R7, 0x2, 0x1f ;  /* 0x0c401f0007037f89 */ /* 0x010ea800000e0000 */
[----:B------:R-:W3:Y:S04]  /*2b650*/  SHFL.BFLY PT, R0, R5, 0x2, 0x1f ;  /* 0x0c401f0005007f89 */ /* 0x000ee800000e0000 */
[----:B------:R-:W4:Y:S01]  /*2b660*/  SHFL.BFLY PT, R2, R6, 0x2, 0x1f ;  /* 0x0c401f0006027f89 */ /* 0x000f2200000e0000 */
[----:B-1----:R-:W-:Y:S01]  /*2b670*/  FADD.FTZ R4, R4, R8 ;  /* 0x0000000804047221 */ /* 0x002fe20000010000 */
[----:B------:R-:W-:-:S02]  /*2b680*/  LOP3.LUT R8, R218, 0x20, RZ, 0xc0, !PT ;  /* 0x00000020da087812 */ /* 0x000fc400078ec0ff */
[----:B------:R-:W-:Y:S01]  /*2b690*/  LOP3.LUT R218, R218, 0x40, RZ, 0xc0, !PT ;  /* 0x00000040dada7812 */ /* 0x000fe200078ec0ff */
[----:B--2---:R-:W-:Y:S01]  /*2b6a0*/  FADD.FTZ R3, R3, R7 ;  /* 0x0000000703037221 */ /* 0x004fe20000010000 */
[----:B------:R-:W1:Y:S01]  /*2b6b0*/  SHFL.BFLY PT, R22, R4, 0x1, 0x1f ;  /* 0x0c201f0004167f89 */ /* 0x000e6200000e0000 */
[----:B---3--:R-:W-:-:S03]  /*2b6c0*/  FADD.FTZ R0, R0, R5 ;  /* 0x0000000500007221 */ /* 0x008fc60000010000 */
[----:B------:R-:W2:Y:S04]  /*2b6d0*/  SHFL.BFLY PT, R21, R3, 0x1, 0x1f ;  /* 0x0c201f0003157f89 */ /* 0x000ea800000e0000 */
[----:B------:R-:W3:Y:S01]  /*2b6e0*/  SHFL.BFLY PT, R23, R0, 0x1, 0x1f ;  /* 0x0c201f0000177f89 */ /* 0x000ee200000e0000 */
[----:B----4-:R-:W-:-:S05]  /*2b6f0*/  FADD.FTZ R2, R2, R6 ;  /* 0x0000000602027221 */ /* 0x010fca0000010000 */
[----:B------:R-:W4:Y:S01]  /*2b700*/  SHFL.BFLY PT, R20, R2, 0x1, 0x1f ;  /* 0x0c201f0002147f89 */ /* 0x000f2200000e0000 */
[----:B-1----:R-:W-:Y:S01]  /*2b710*/  FADD.FTZ R22, R4, R22 ;  /* 0x0000001604167221 */ /* 0x002fe20000010000 */
[----:B--2---:R-:W-:-:S03]  /*2b720*/  FADD.FTZ R21, R3, R21 ;  /* 0x0000001503157221 */ /* 0x004fc60000010000 */
[----:B------:R-:W1:Y:S01]  /*2b730*/  MUFU.RCP R6, R22 ;  /* 0x0000001600067308 */ /* 0x000e620000001000 */
[----:B------:R-:W-:Y:S01]  /*2b740*/  FSETP.NE.FTZ.AND P3, PT, R22, RZ, PT ;  /* 0x000000ff1600720b */ /* 0x000fe20003f75000 */
[----:B---3--:R-:W-:Y:S01]  /*2b750*/  FADD.FTZ R23, R0, R23 ;  /* 0x0000001700177221 */ /* 0x008fe20000010000 */
[----:B------:R-:W-:Y:S02]  /*2b760*/  FSETP.NE.FTZ.AND P2, PT, R21, RZ, PT ;  /* 0x000000ff1500720b */ /* 0x000fe40003f55000 */
[----:B------:R-:W-:-:S03]  /*2b770*/  LOP3.LUT R3, R24, 0xc0, RZ, 0xc0, !PT ;  /* 0x000000c018037812 */ /* 0x000fc600078ec0ff */
[----:B------:R-:W2:Y:S01]  /*2b780*/  MUFU.RCP R4, R21 ;  /* 0x0000001500047308 */ /* 0x000ea20000001000 */
[----:B------:R-:W-:Y:S01]  /*2b790*/  FSETP.NE.FTZ.AND P0, PT, R23, RZ, PT ;  /* 0x000000ff1700720b */ /* 0x000fe20003f15000 */
[----:B----4-:R-:W-:Y:S01]  /*2b7a0*/  FADD.FTZ R20, R2, R20 ;  /* 0x0000001402147221 */ /* 0x010fe20000010000 */
[----:B------:R-:W-:-:S04]  /*2b7b0*/  LOP3.LUT R3, R3, 0x18, R222, 0xf8, !PT ;  /* 0x0000001803037812 */ /* 0x000fc800078ef8de */
[----:B------:R-:W-:Y:S01]  /*2b7c0*/  FSETP.NE.FTZ.AND P1, PT, R20, RZ, PT ;  /* 0x000000ff1400720b */ /* 0x000fe20003f35000 */
[----:B------:R-:W3:Y:S01]  /*2b7d0*/  MUFU.RCP R5, R20 ;  /* 0x0000001400057308 */ /* 0x000ee20000001000 */
[----:B-1----:R-:W-:Y:S02]  /*2b7e0*/  FSEL R2, R6, 1, P3 ;  /* 0x3f80000006027808 */ /* 0x002fe40001800000 */
[----:B------:R-:W-:-:S03]  /*2b7f0*/  LOP3.LUT R217, R217, R3, RZ, 0xfc, !PT ;  /* 0x00000003d9d97212 */ /* 0x000fc600078efcff */
[----:B------:R-:W-:Y:S01]  /*2b800*/  FMUL.FTZ R2, R2, UR4 ;  /* 0x0000000402027c20 */ /* 0x000fe20008410000 */
[----:B--2---:R-:W-:-:S03]  /*2b810*/  FSEL R0, R4, 1, P2 ;  /* 0x3f80000004007808 */ /* 0x004fc60001000000 */
        /* <DEDUP_REMOVED lines=9> */
[----:B------:R-:W-:Y:S01]  /*2b8b0*/  FMUL.FTZ R0, R0, UR4 ;  /* 0x0000000400007c20 */ /* 0x000fe20008410000 */
[----:B---3--:R-:W-:-:S02]  /*2b8c0*/  FSEL R3, R5, 1, P1 ;  /* 0x3f80000005037808 */ /* 0x008fc40000800000 */
[----:B------:R-:W-:Y:S01]  /*2b8d0*/  F2FP.F16.F32.PACK_AB R7, R7, R164 ;  /* 0x000000a40707723e */ /* 0x000fe200000000ff */
[C---:B------:R-:W-:Y:S01]  /*2b8e0*/  FMUL.FTZ R166, R0.reuse, R166 ;  /* 0x000000a600a67220 */ /* 0x040fe20000410000 */
[C---:B------:R-:W-:Y:S01]  /*2b8f0*/  FMUL.FTZ R6, R0.reuse, R167 ;  /* 0x000000a700067220 */ /* 0x040fe20000410000 */
[C---:B------:R-:W-:Y:S01]  /*2b900*/  FMUL.FTZ R162, R0.reuse, R162 ;  /* 0x000000a200a27220 */ /* 0x040fe20000410000 */
[C---:B------:R-:W-:Y:S01]  /*2b910*/  FMUL.FTZ R163, R0.reuse, R163 ;  /* 0x000000a300a37220 */ /* 0x040fe20000410000 */
[----:B------:R-:W-:Y:S01]  /*2b920*/  FMUL.FTZ R158, R0, R158 ;  /* 0x0000009e009e7220 */ /* 0x000fe20000410000 */
[----:B-1----:R-:W-:Y:S01]  /*2b930*/  FSEL R2, R4, 1, P0 ;  /* 0x3f80000004027808 */ /* 0x002fe20000000000 */
[C---:B------:R-:W-:Y:S01]  /*2b940*/  FMUL.FTZ R16, R0.reuse, R159 ;  /* 0x0000009f00107220 */ /* 0x040fe20000410000 */
[C---:B------:R-:W-:Y:S01]  /*2b950*/  FMUL.FTZ R150, R0.reuse, R150 ;  /* 0x0000009600967220 */ /* 0x040fe20000410000 */
[----:B------:R-:W-:Y:S01]  /*2b960*/  FMUL.FTZ R12, R0, R151 ;  /* 0x00000097000c7220 */ /* 0x000fe20000410000 */
[----:B------:R-:W-:Y:S01]  /*2b970*/  FMUL.FTZ R0, R3, UR4 ;  /* 0x0000000403007c20 */ /* 0x000fe20008410000 */
[----:B------:R-:W-:Y:S01]  /*2b980*/  FMUL.FTZ R2, R2, UR4 ;  /* 0x0000000402027c20 */ /* 0x000fe20008410000 */
[----:B------:R-:W1:Y:S01]  /*2b990*/  @!UP3 LDCU.64 UR4, c[0x0][0x400] ;  /* 0x00008000ff04b7ac */ /* 0x000e620008000a00 */
[----:B------:R-:W-:Y:S01]  /*2b9a0*/  F2FP.F16.F32.PACK_AB R6, R6, R166 ;  /* 0x000000a60606723e */ /* 0x000fe200000000ff */
        /* <DEDUP_REMOVED lines=15> */
[C---:B------:R-:W-:Y:S01]  /*2baa0*/  FMUL.FTZ R136, R0.reuse, R136 ;  /* 0x0000008800887220 */ /* 0x040fe20000410000 */
[----:B-1----:R-:W-:Y:S01]  /*2bab0*/  @!UP3 UIMAD.WIDE.U32 UR16, UR9, UR4, URZ ;  /* 0x000000040910b2a5 */ /* 0x002fe2000f8e00ff */
[----:B------:R-:W-:Y:S01]  /*2bac0*/  FMUL.FTZ R19, R0, R137 ;  /* 0x0000008900137220 */ /* 0x000fe20000410000 */
[----:B------:R-:W-:Y:S01]  /*2bad0*/  F2FP.F16.F32.PACK_AB R0, R163, R162 ;  /* 0x000000a2a300723e */ /* 0x000fe200000000ff */
[----:B------:R-:W-:Y:S01]  /*2bae0*/  STS [R2], R7 ;  /* 0x0000000702007388 */ /* 0x000fe20000000800 */
        /* <DEDUP_REMOVED lines=33> */
[----:B------:R3:W-:Y:S04]  /*2bd00*/  STS [R0+0x20], R17 ;  /* 0x0000201100007388 */ /* 0x0007e80000000800 */
[----:B------:R-:W-:Y:S01]  /*2bd10*/  STS [R0+0x220], R16 ;  /* 0x0002201000007388 */ /* 0x000fe20000000800 */
[----:B----4-:R-:W4:Y:S01]  /*2bd20*/  @P3 LDC R5, c[0x0][0x458] ;  /* 0x00011600ff053b82 */ /* 0x010f220000000800 */
[----:B------:R-:W-:-:S05]  /*2bd30*/  IADD3 R2, PT, PT, -R8, R0, RZ ;  /* 0x0000000008027210 */ /* 0x000fca0007ffe1ff */
[----:B------:R-:W-:Y:S02]  /*2bd40*/  STS [R2+0x30], R13 ;  /* 0x0000300d02007388 */ /* 0x000fe40000000800 */
[----:B------:R-:W2:Y:S01]  /*2bd50*/  @P2 LDC R4, c[0x0][0x458] ;  /* 0x00011600ff042b82 */ /* 0x000ea20000000800 */
[----:B-1----:R-:W1:Y:S01]  /*2bd60*/  @P3 MUFU.LG2 R9, R22 ;  /* 0x0000001600093308 */ /* 0x002e620000000c00 */
[----:B------:R-:W-:Y:S04]  /*2bd70*/  STS [R2+0x230], R12 ;  /* 0x0002300c02007388 */ /* 0x000fe80000000800 */
[----:B------:R-:W-:Y:S02]  /*2bd80*/  STS [R0+0x1020], R15 ;  /* 0x0010200f00007388 */ /* 0x000fe40000000800 */
[----:B------:R-:W2:Y:S01]  /*2bd90*/  @P1 LDC R8, c[0x0][0x458] ;  /* 0x00011600ff081b82 */ /* 0x000ea20000000800 */
[----:B------:R1:W-:Y:S01]  /*2bda0*/  @P1 MUFU.LG2 R3, R20 ;  /* 0x0000001400031308 */ /* 0x0003e20000000c00 */
[----:B------:R4:W-:Y:S01]  /*2bdb0*/  STS [R0+0x1220], R14 ;  /* 0x0012200e00007388 */ /* 0x0009e20000000800 */
[----:B---3--:R-:W-:-:S03]  /*2bdc0*/  MOV R17, 0x7f800000 ;  /* 0x7f80000000117802 */ /* 0x008fc60000000f00 */
[----:B------:R-:W-:Y:S04]  /*2bdd0*/  STS [R2+0x1030], R19 ;  /* 0x0010301302007388 */ /* 0x000fe80000000800 */
[----:B------:R3:W-:Y:S01]  /*2bde0*/  STS [R2+0x1230], R18 ;  /* 0x0012301202007388 */ /* 0x0007e20000000800 */
[----:B-1----:R-:W-:Y:S01]  /*2bdf0*/  MOV R20, 0x7f800000 ;  /* 0x7f80000000147802 */ /* 0x002fe20000000f00 */
[----:B----4-:R-:W1:Y:S01]  /*2be00*/  @P2 MUFU.LG2 R0, R21 ;  /* 0x0000001500002308 */ /* 0x010e620000000c00 */
[----:B---3--:R-:W-:-:S04]  /*2be10*/  @P3 FMUL.FTZ R2, R9, 0.69314718246459960938 ;  /* 0x3f31721809023820 */ /* 0x008fc80000410000 */
[----:B------:R-:W-:Y:S01]  /*2be20*/  @P3 FFMA.FTZ R20, R39, R5, R2 ;  /* 0x0000000527143223 */ /* 0x000fe20000010002 */
[----:B-1----:R-:W-:-:S04]  /*2be30*/  @P2 FMUL.FTZ R0, R0, 0.69314718246459960938 ;  /* 0x3f31721800002820 */ /* 0x002fc80000410000 */
        /* <DEDUP_REMOVED lines=10> */
.L_x_1125:
        /* <DEDUP_REMOVED lines=9> */
[----:B------:R-:W-:Y:S01]  /*2bf70*/  @P0 FMUL.FTZ R2, R6, 0.69314718246459960938 ;  /* 0x3f31721806020820 */ /* 0x000fe20000410000 */
[----:B------:R-:W-:Y:S01]  /*2bf80*/  USEL UR13, UR13, URZ, UP0 ;  /* 0x000000ff0d0d7287 */ /* 0x000fe20008000000 */
[----:B------:R-:W-:Y:S01]  /*2bf90*/  LOP3.LUT R0, R0, 0x1f20, R24, 0xf8, !PT ;  /* 0x00001f2000007812 */ /* 0x000fe200078ef818 */
[----:B------:R-:W-:Y:S01]  /*2bfa0*/  USHF.R.S32.HI UR6, URZ, 0x1f, UR11 ;  /* 0x0000001fff067899 */ /* 0x000fe2000801140b */
[----:B------:R-:W-:Y:S01]  /*2bfb0*/  BAR.SYNC.DEFER_BLOCKING 0x0 ;  /* 0x0000000000007b1d */ /* 0x000fe20000010000 */
[----:B------:R-:W-:Y:S01]  /*2bfc0*/  USHF.R.S32.HI UR5, URZ, 0x1f, UR7 ;  /* 0x0000001fff057899 */ /* 0x000fe20008011407 */
[----:B------:R-:W-:Y:S01]  /*2bfd0*/  LEA R16, R0, UR8, 0x1 ;  /* 0x0000000800107c11 */ /* 0x000fe2000f8e08ff */
[----:B------:R-:W-:Y:S01]  /*2bfe0*/  UIADD3 UR19, UP1, UP0, UR7, UR19, UR11 ;  /* 0x0000001307137290 */ /* 0x000fe2000f83e00b */
[----:B------:R-:W-:Y:S01]  /*2bff0*/  IMAD.MOV.U32 R13, RZ, RZ, 0x7f800000 ;  /* 0x7f800000ff0d7424 */ /* 0x000fe200078e00ff */
[----:B------:R-:W-:Y:S01]  /*2c000*/  MOV R12, 0x7f800000 ;  /* 0x7f800000000c7802 */ /* 0x000fe20000000f00 */
[----:B------:R-:W-:Y:S01]  /*2c010*/  BSSY.RECONVERGENT B0, `(.L_x_1126) ;  /* 0x000002b000007945 */ /* 0x000fe20003800200 */
[----:B------:R-:W-:Y:S01]  /*2c020*/  UIADD3.X UR5, UPT, UPT, UR5, UR13, UR6, UP1, UP0 ;  /* 0x0000000d05057290 */ /* 0x000fe20008fe0406 */
[----:B------:R-:W-:Y:S01]  /*2c030*/  @P1 FFMA.FTZ R13, R37, R8, R3 ;  /* 0x00000008250d1223 */ /* 0x000fe20000010003 */
[----:B------:R-:W-:Y:S01]  /*2c040*/  @P0 FFMA.FTZ R12, R36, R7, R2 ;  /* 0x00000007240c0223 */ /* 0x000fe20000010002 */
[----:B------:R-:W-:Y:S09]  /*2c050*/  @P2 BRA `(.L_x_1127) ;  /* 0x0000000000982947 */ /* 0x000ff20003800000 */
        /* <DEDUP_REMOVED lines=38> */
.L_x_1127:
[----:B------:R-:W-:Y:S05]  /*2c2c0*/  BSYNC.RECONVERGENT B0 ;  /* 0x0000000000007941 */ /* 0x000fea0003800200 */
.L_x_1126:
        /* <DEDUP_REMOVED lines=34> */
.L_x_1129:
[----:B------:R-:W-:Y:S05]  /*2c4f0*/  BSYNC.RECONVERGENT B0 ;  /* 0x0000000000007941 */ /* 0x000fea0003800200 */
.L_x_1128:
        /* <DEDUP_REMOVED lines=16> */
.L_x_1131:
[----:B------:R-:W-:Y:S05]  /*2c600*/  BSYNC.RECONVERGENT B0 ;  /* 0x0000000000007941 */ /* 0x000fea0003800200 */
.L_x_1130:
        /* <DEDUP_REMOVED lines=16> */
.L_x_1133:
[----:B------:R-:W-:Y:S05]  /*2c710*/  BSYNC.RECONVERGENT B0 ;  /* 0x0000000000007941 */ /* 0x000fea0003800200 */
.L_x_1132:
        /* <DEDUP_REMOVED lines=15> */
.L_x_1134:
        /* <DEDUP_REMOVED lines=15> */
.L_x_1369:


//--------------------- .text._ZN5flash16flash_fwd_kernelI23Flash_fwd_kernel_traitsILi32ELi128ELi128ELi4ELb0ELb0EN7cutlass6half_tE19Flash_kernel_traitsILi32ELi128ELi128ELi4ES3_EELb0ELb0ELb1ELb0ELb0ELb0ELb1ELb0EEEvNS_16Flash_fwd_paramsE --------------------------
	.section	.text._ZN5flash16flash_fwd_kernelI23Flash_fwd_kernel_traitsILi32ELi128ELi128ELi4ELb0ELb0EN7cutlass6half_tE19Flash_kernel_traitsILi32ELi128ELi128ELi4ES3_EELb0ELb0ELb1ELb0ELb0ELb0ELb1ELb0EEEvNS_16Flash_fwd_paramsE,"ax",@progbits
	.align	128
        .global         _ZN5flash16flash_fwd_kernelI23Flash_fwd_kernel_traitsILi32ELi128ELi128ELi4ELb0ELb0EN7cutlass6half_tE19Flash_kernel_traitsILi32ELi128ELi128ELi4ES3_EELb0ELb0ELb1ELb0ELb0ELb0ELb1ELb0EEEvNS_16Flash_fwd_paramsE
        .type           _ZN5flash16flash_fwd_kernelI23Flash_fwd_kernel_traitsILi32ELi128ELi128ELi4ELb0ELb0EN7cutlass6half_tE19Flash_kernel_traitsILi32ELi128ELi128ELi4ES3_EELb0ELb0ELb1ELb0ELb0ELb0ELb1ELb0EEEvNS_16Flash_fwd_paramsE,@function
        .size           _ZN5flash16flash_fwd_kernelI23Flash_fwd_kernel_traitsILi32ELi128ELi128ELi4ELb0ELb0EN7cutlass6half_tE19Flash_kernel_traitsILi32ELi128ELi128ELi4ES3_EELb0ELb0ELb1ELb0ELb0ELb0ELb1ELb0EEEvNS_16Flash_fwd_paramsE,(.L_x_1370 - _ZN5flash16flash_fwd_kernelI23Flash_fwd_kernel_traitsILi32ELi128ELi128ELi4ELb0ELb0EN7cutlass6half_tE19Flash_kernel_traitsILi32ELi128ELi128ELi4ES3_EELb0ELb0ELb1ELb0ELb0ELb0ELb1ELb0EEEvNS_16Flash_fwd_paramsE)
        .other          _ZN5flash16flash_fwd_kernelI23Flash_fwd_kernel_traitsILi32ELi128ELi128ELi4ELb0ELb0EN7cutlass6half_tE19Flash_kernel_traitsILi32ELi128ELi128ELi4ES3_EELb0ELb0ELb1ELb0ELb0ELb0ELb1ELb0EEEvNS_16Flash_fwd_paramsE,@"STO_CUDA_ENTRY STV_DEFAULT"
_ZN5flash16flash_fwd_kernelI23Flash_fwd_kernel_traitsILi32ELi128ELi128ELi4ELb0ELb0EN7cutlass6half_tE19Flash_kernel_traitsILi32ELi128ELi128ELi4ES3_EELb0ELb0ELb1ELb0ELb0ELb0ELb1ELb0EEEvNS_16Flash_fwd_paramsE:
.text._ZN5flash16flash_fwd_kernelI23Flash_fwd_kernel_traitsILi32ELi128ELi128ELi4ELb0ELb0EN7cutlass6half_tE19Flash_kernel_traitsILi32ELi128ELi128ELi4ES3_EELb0ELb0ELb1ELb0ELb0ELb0ELb1ELb0EEEvNS_16Flash_fwd_paramsE:
[----:B------:R-:W1:Y:S01]  /*0000*/  LDC R1, c[0x0][0x37c] ;  /* 0x0000df00ff017b82 */ /* 0x000e620000000800 */
[----:B------:R-:W2:Y:S01]  /*0010*/  S2R R208, SR_CTAID.Y ;  /* 0x0000000000d07919 */ /* 0x000ea20000002600 */
[----:B------:R-:W3:Y:S06]  /*0020*/  LDCU.64 UR8, c[0x0][0x460] ;  /* 0x00008c00ff0877ac */ /* 0x000eec0008000a00 */
[----:B------:R-:W2:Y:S01]  /*0030*/  LDC.64 R2, c[0x0][0x460] ;  /* 0x00011800ff027b82 */ /* 0x000ea20000000a00 */
[----:B------:R-:W-:Y:S01]  /*0040*/  IMAD.MOV.U32 R205, RZ, RZ, -0x1 ;  /* 0xffffffffffcd7424 */ /* 0x000fe200078e00ff */
[----:B------:R-:W4:Y:S01]  /*0050*/  LDCU.64 UR14, c[0x0][0x358] ;  /* 0x00006b00ff0e77ac */ /* 0x000f220008000a00 */
[----:B-1----:R-:W-:Y:S01]  /*0060*/  VIADD R1, R1, 0xffffffe8 ;  /* 0xffffffe801017836 */ /* 0x002fe20000000000 */
[----:B------:R-:W1:Y:S01]  /*0070*/  LDCU.64 UR6, c[0x0][0x470] ;  /* 0x00008e00ff0677ac */ /* 0x000e620008000a00 */
[----:B------:R-:W4:Y:S01]  /*0080*/  LDCU.64 UR4, c[0x0][0x478] ;  /* 0x00008f00ff0477ac */ /* 0x000f220008000a00 */
[----:B---3--:R-:W-:-:S02]  /*0090*/  ISETP.NE.U32.AND P0, PT, RZ, UR8, PT ;  /* 0x00000008ff007c0c */ /* 0x008fc4000bf05070 */
[----:B------:R-:W-:Y:S02]  /*00a0*/  ISETP.NE.U32.AND P4, PT, RZ, UR8, PT ;  /* 0x00000008ff007c0c */ /* 0x000fe4000bf85070 */
[----:B------:R-:W-:Y:S02]  /*00b0*/  ISETP.NE.AND.EX P0, PT, RZ, UR9, PT, P0 ;  /* 0x00000009ff007c0c */ /* 0x000fe4000bf05300 */
[----:B------:R-:W-:Y:S02]  /*00c0*/  ISETP.NE.AND.EX P4, PT, RZ, UR9, PT, P4 ;  /* 0x00000009ff007c0c */ /* 0x000fe4000bf85340 */
[----:B-1----:R-:W-:-:S04]  /*00d0*/  ISETP.NE.U32.AND P3, PT, RZ, UR6, PT ;  /* 0x00000006ff007c0c */ /* 0x002fc8000bf65070 */
[----:B------:R-:W-:Y:S01]  /*00e0*/  ISETP.NE.AND.EX P3, PT, RZ, UR7, PT, P3 ;  /* 0x00000007ff007c0c */ /* 0x000fe2000bf65330 */
[----:B--2---:R-:W-:Y:S01]  /*00f0*/  IMAD.WIDE.U32 R2, R208, 0x4, R2 ;  /* 0x00000004d0027825 */ /* 0x004fe200078e0002 */
[----:B----4-:R-:W-:-:S04]  /*0100*/  ISETP.NE.U32.AND P2, PT, RZ, UR4, PT ;  /* 0x00000004ff007c0c */ /* 0x010fc8000bf45070 */
[----:B------:R-:W2:Y:S01]  /*0110*/  @P0 LDG.E R205, desc[UR14][R2.64] ;  /* 0x0000000e02cd0981 */ /* 0x000ea2000c1e1900 */
[----:B------:R-:W-:Y:S01]  /*0120*/  IMAD.SHL.U32 R10, R208, 0x4, RZ ;  /* 0x00000004d00a7824 */ /* 0x000fe200078e00ff */
[----:B------:R-:W-:Y:S02]  /*0130*/  ISETP.NE.AND.EX P2, PT, RZ, UR5, PT, P2 ;  /* 0x00000005ff007c0c */ /* 0x000fe4000bf45320 */
[----:B------:R1:W2:Y:S03]  /*0140*/  @P4 LDG.E R12, desc[UR14][R2.64+0x4] ;  /* 0x0000040e020c4981 */ /* 0x0002a6000c1e1900 */
[----:B------:R-:W-:Y:S01]  /*0150*/  @P3 IADD3 R6, P1, PT, R10, UR6, RZ ;  /* 0x000000060a063c10 */ /* 0x000fe2000ff3e0ff */
[----:B------:R-:W-:Y:S01]  /*0160*/  IMAD.MOV.U32 R0, RZ, RZ, RZ ;  /* 0x000000ffff007224 */ /* 0x000fe200078e00ff */
[----:B------:R-:W3:Y:S01]  /*0170*/  S2R R203, SR_CTAID.X ;  /* 0x0000000000cb7919 */ /* 0x000ee20000002500 */
[----:B------:R-:W4:Y:S05]  /*0180*/  S2R R207, SR_CTAID.Z ;  /* 0x0000000000cf7919 */ /* 0x000f2a0000002700 */
[----:B------:R-:W2:Y:S01]  /*0190*/  @!P2 LDC R8, c[0x0][0x43c] ;  /* 0x00010f00ff08ab82 */ /* 0x000ea20000000800 */
[----:B-1----:R-:W-:-:S04]  /*01a0*/  SHF.R.U32.HI R2, RZ, 0x1e, R208 ;  /* 0x0000001eff027819 */ /* 0x002fc800000116d0 */
[----:B------:R-:W-:-:S05]  /*01b0*/  @P3 IADD3.X R7, PT, PT, R2, UR7, RZ, P1, !PT ;  /* 0x0000000702073c10 */ /* 0x000fca0008ffe4ff */
[----:B------:R1:W5:Y:S01]  /*01c0*/  @P3 LDG.E R0, desc[UR14][R6.64] ;  /* 0x0000000e06003981 */ /* 0x000362000c1e1900 */
[----:B------:R-:W-:Y:S01]  /*01d0*/  @P2 IADD3 R4, P0, PT, R10, UR4, RZ ;  /* 0x000000040a042c10 */ /* 0x000fe2000ff1e0ff */
[----:B-1----:R-:W1:Y:S03]  /*01e0*/  LDC.64 R6, c[0x0][0x468] ;  /* 0x00011a00ff067b82 */ /* 0x002e660000000a00 */
[----:B------:R-:W-:Y:S01]  /*01f0*/  @P2 IADD3.X R5, PT, PT, R2, UR5, RZ, P0, !PT ;  /* 0x0000000502052c10 */ /* 0x000fe200087fe4ff */
[----:B------:R-:W3:Y:S04]  /*0200*/  LDCU.U8 UR4, c[0x0][0x532] ;  /* 0x0000a640ff0477ac */ /* 0x000ee80008000000 */
[----:B------:R4:W5:Y:S01]  /*0210*/  @P2 LDG.E R9, desc[UR14][R4.64] ;  /* 0x0000000e04092981 */ /* 0x000962000c1e1900 */
[----:B-1----:R-:W-:-:S05]  /*0220*/  IADD3 R10, P0, PT, R10, R6, RZ ;  /* 0x000000060a0a7210 */ /* 0x002fca0007f1e0ff */
[----:B------:R-:W-:Y:S01]  /*0230*/  IMAD.X R11, R2, 0x1, R7, P0 ;  /* 0x00000001020b7824 */ /* 0x000fe200000e0607 */
[C---:B------:R-:W-:Y:S01]  /*0240*/  ISETP.NE.U32.AND P0, PT, R6.reuse, RZ, PT ;  /* 0x000000ff0600720c */ /* 0x040fe20003f05070 */
[----:B----4-:R-:W1:Y:S03]  /*0250*/  @!P4 LDC R5, c[0x0][0x434] ;  /* 0x00010d00ff05cb82 */ /* 0x010e660000000800 */
[----:B------:R-:W-:Y:S02]  /*0260*/  ISETP.NE.AND.EX P0, PT, R7, RZ, PT, P0 ;  /* 0x000000ff0700720c */ /* 0x000fe40003f05300 */
[----:B------:R-:W-:-:S03]  /*0270*/  ISETP.EQ.U32.AND P3, PT, R6, RZ, PT ;  /* 0x000000ff0600720c */ /* 0x000fc60003f62070 */
[----:B------:R-:W4:Y:S01]  /*0280*/  @!P2 LDC.64 R2, c[0x0][0x488] ;  /* 0x00012200ff02ab82 */ /* 0x000f220000000a00 */
[----:B---3--:R-:W-:-:S07]  /*0290*/  ISETP.NE.AND P1, PT, RZ, UR4, PT ;  /* 0x00000004ff007c0c */ /* 0x008fce000bf25270 */
[----:B------:R-:W3:Y:S01]  /*02a0*/  @!P0 LDC R6, c[0x0][0x438] ;  /* 0x00010e00ff068b82 */ /* 0x000ee20000000800 */
[----:B------:R-:W-:Y:S01]  /*02b0*/  ISETP.EQ.OR.EX P3, PT, R7, RZ, !P1, P3 ;  /* 0x000000ff0700720c */ /* 0x000fe20004f62730 */
[----:B------:R-:W-:Y:S02]  /*02c0*/  IMAD.MOV.U32 R4, RZ, RZ, -0x1 ;  /* 0xffffffffff047424 */ /* 0x000fe400078e00ff */
[----:B------:R-:W-:-:S10]  /*02d0*/  IMAD.SHL.U32 R210, R203, 0x80, RZ ;  /* 0x00000080cbd27824 */ /* 0x000fd400078e00ff */
[----:B------:R1:W5:Y:S01]  /*02e0*/  @!P3 LDG.E R4, desc[UR14][R10.64] ;  /* 0x0000000e0a04b981 */ /* 0x000362000c1e1900 */
[----:B--2---:R-:W-:-:S05]  /*02f0*/  @P4 IMAD.IADD R5, R12, 0x1, -R205 ;  /* 0x000000010c054824 */ /* 0x004fca00078e0acd */
[----:B-1----:R-:W-:Y:S01]  /*0300*/  ISETP.GT.AND P3, PT, R5, R210, PT ;  /* 0x000000d20500720c */ /* 0x002fe20003f64270 */
[----:B---34-:R-:W-:-:S12]  /*0310*/  @!P0 BRA `(.L_x_1135) ;  /* 0x00000000000c8947 */ /* 0x018fd80003800000 */
[----:B------:R-:W2:Y:S02]  /*0320*/  @P1 LDG.E R6, desc[UR14][R10.64+0x4] ;  /* 0x0000040e0a061981 */ /* 0x000ea4000c1e1900 */
[----:B--2--5:R-:W-:-:S06]  /*0330*/  @P1 IADD3 R6, PT, PT, R6, -R4, RZ ;  /* 0x8000000406061210 */ /* 0x024fcc0007ffe0ff */
[----:B------:R1:W5:Y:S02]  /*0340*/  @!P1 LDG.E R6, desc[UR14][R10.64] ;  /* 0x0000000e0a069981 */ /* 0x000364000c1e1900 */
.L_x_1135:
[----:B------:R-:W-:Y:S05]  /*0350*/  @!P3 EXIT ;  /* 0x000000000000b94d */ /* 0x000fea0003800000 */
[----:B------:R-:W2:Y:S01]  /*0360*/  LDC R108, c[0x0][0x504] ;  /* 0x00014100ff6c7b82 */ /* 0x000ea20000000800 */
[----:B------:R-:W-:Y:S01]  /*0370*/  @!P2 ISETP.NE.U32.AND P0, PT, R2, RZ, PT ;  /* 0x000000ff0200a20c */ /* 0x000fe20003f05070 */
[----:B-----5:R-:W-:Y:S01]  /*0380*/  @P2 IMAD.IADD R7, R9, 0x1, -R0 ;  /* 0x0000000109072824 */ /* 0x020fe200078e0a00 */
[----:B------:R-:W3:Y:S02]  /*0390*/  S2R R206, SR_TID.X ;  /* 0x0000000000ce7919 */ /* 0x000ee40000002100 */
[----:B------:R-:W-:-:S03]  /*03a0*/  @!P2 ISETP.NE.AND.EX P0, PT, R3, RZ, PT, P0 ;  /* 0x000000ff0300a20c */ /* 0x000fc60003f05300 */
[----:B------:R-:W4:Y:S01]  /*03b0*/  LDC R36, c[0x0][0x508] ;  /* 0x00014200ff247b82 */ /* 0x000f220000000800 */
[----:B------:R-:W-:-:S04]  /*03c0*/  @!P2 SEL R8, R8, RZ, P0 ;  /* 0x000000ff0808a207 */ /* 0x000fc80000000000 */
[----:B------:R-:W-:-:S05]  /*03d0*/  @!P2 IADD3 R7, PT, PT, R8, R6, -R0 ;  /* 0x000000060807a210 */ /* 0x000fca0007ffe800 */
[----:B------:R-:W-:-:S05]  /*03e0*/  VIADD R8, R7, 0x7f ;  /* 0x0000007f07087836 */ /* 0x000fca0000000000 */
[----:B------:R-:W-:Y:S01]  /*03f0*/  IADD3 R3, PT, PT, R8, R210, -R5 ;  /* 0x000000d208037210 */ /* 0x000fe20007ffe805 */
[----:B--2---:R-:W-:Y:S01]  /*0400*/  IMAD.IADD R108, R5, 0x1, R108 ;  /* 0x00000001056c7824 */ /* 0x004fe200078e026c */
[----:B------:R-:W-:-:S04]  /*0410*/  SHF.R.S32.HI R6, RZ, 0x1f, R8 ;  /* 0x0000001fff067819 */ /* 0x000fc80000011408 */
[----:B-1----:R-:W-:Y:S02]  /*0420*/  IADD3 R10, PT, PT, -R108, R210, R7 ;  /* 0x000000d26c0a7210 */ /* 0x002fe40007ffe107 */
[----:B------:R-:W-:Y:S02]  /*0430*/  LEA.HI R6, R6, R8, RZ, 0x7 ;  /* 0x0000000806067211 */ /* 0x000fe400078f38ff */
[----:B----4-:R-:W-:Y:S02]  /*0440*/  IADD3 R3, PT, PT, R3, 0x80, R36 ;  /* 0x0000008003037810 */ /* 0x010fe40007ffe024 */
[----:B------:R-:W-:Y:S02]  /*0450*/  SHF.R.S32.HI R9, RZ, 0x1f, R10 ;  /* 0x0000001fff097819 */ /* 0x000fe4000001140a */
[----:B------:R-:W-:Y:S02]  /*0460*/  SHF.R.S32.HI R2, RZ, 0x1f, R3 ;  /* 0x0000001fff027819 */ /* 0x000fe40000011403 */
[----:B------:R-:W-:-:S02]  /*0470*/  LEA.HI R9, R9, R10, RZ, 0x7 ;  /* 0x0000000a09097211 */ /* 0x000fc400078f38ff */
[----:B------:R-:W-:Y:S02]  /*0480*/  LEA.HI R2, R2, R3, RZ, 0x7 ;  /* 0x0000000302027211 */ /* 0x000fe400078f38ff */
[----:B------:R-:W-:Y:S02]  /*0490*/  SHF.R.S32.HI R6, RZ, 0x7, R6 ;  /* 0x00000007ff067819 */ /* 0x000fe40000011406 */
[----:B------:R-:W-:Y:S02]  /*04a0*/  SHF.R.S32.HI R2, RZ, 0x7, R2 ;  /* 0x00000007ff027819 */ /* 0x000fe40000011402 */
[----:B------:R-:W-:Y:S02]  /*04b0*/  SHF.R.S32.HI R9, RZ, 0x7, R9 ;  /* 0x00000007ff097819 */ /* 0x000fe40000011409 */
[----:B------:R-:W-:Y:S02]  /*04c0*/  VIMNMX R190, PT, PT, R6, R2, PT ;  /* 0x0000000206be7248 */ /* 0x000fe40003fe0100 */
[----:B------:R-:W-:-:S04]  /*04d0*/  VIMNMX R202, PT, PT, RZ, R9, !PT ;  /* 0x00000009ffca7248 */ /* 0x000fc80007fe0100 */
[----:B------:R-:W-:-:S13]  /*04e0*/  ISETP.GT.AND P0, PT, R190, R202, PT ;  /* 0x000000cabe00720c */ /* 0x000fda0003f04270 */
[----:B---3--:R-:W-:Y:S05]  /*04f0*/  @P0 BRA `(.L_x_1136) ;  /* 0x0000000800a40947 */ /* 0x008fea0003800000 */
[----:B------:R-:W1:Y:S01]  /*0500*/  LDC.U8 R0, c[0x0][0x549] ;  /* 0x00015240ff007b82 */ /* 0x000e620000000000 */
[----:B------:R-:W-:-:S07]  /*0510*/  ISETP.NE.AND P1, PT, R205, -0x1, PT ;  /* 0xffffffffcd00780c */ /* 0x000fce0003f25270 */
[----:B------:R-:W2:Y:S08]  /*0520*/  LDC.U8 R10, c[0x0][0x548] ;  /* 0x00015200ff0a7b82 */ /* 0x000eb00000000000 */
[----:B------:R-:W3:Y:S01]  /*0530*/  LDC R4, c[0x0][0x434] ;  /* 0x00010d00ff047b82 */ /* 0x000ee20000000800 */
[----:B-1----:R-:W-:-:S07]  /*0540*/  ISETP.NE.AND P0, PT, R0, RZ, PT ;  /* 0x000000ff0000720c */ /* 0x002fce0003f05270 */
[----:B------:R-:W1:Y:S01]  /*0550*/  @!P1 LDC.64 R8, c[0x0][0x400] ;  /* 0x00010000ff089b82 */ /* 0x000e620000000a00 */
[----:B--2---:R-:W-:-:S07]  /*0560*/  ISETP.NE.AND P2, PT, R10, RZ, !P0 ;  /* 0x000000ff0a00720c */ /* 0x004fce0004745270 */
[----:B------:R-:W2:Y:S08]  /*0570*/  @P1 LDC.64 R6, c[0x0][0x408] ;  /* 0x00010200ff061b82 */ /* 0x000eb00000000a00 */
[----:B------:R-:W4:Y:S08]  /*0580*/  @P0 LDC.64 R2, c[0x0][0x430] ;  /* 0x00010c00ff020b82 */ /* 0x000f300000000a00 */
[----:B------:R-:W1:Y:S01]  /*0590*/  @P0 LDC R0, c[0x0][0x430] ;  /* 0x00010c00ff000b82 */ /* 0x000e620000000800 */
[----:B----4-:R-:W-:-:S02]  /*05a0*/  @P0 IMAD R2, R2, R3, RZ ;  /* 0x0000000302020224 */ /* 0x010fc400078e02ff */
[----:B------:R-:W-:Y:S01]  /*05b0*/  @P0 IMAD.MOV.U32 R3, RZ, RZ, 0x1 ;  /* 0x00000001ff030424 */ /* 0x000fe200078e00ff */
        /* <DEDUP_REMOVED lines=11> */
.L_x_1137:
[----:B------:R-:W2:Y:S01]  /*0670*/  LDCU UR4, c[0x0][0x440] ;  /* 0x00008800ff0477ac */ /* 0x000ea20008000800 */
[C---:B------:R-:W-:Y:S01]  /*0680*/  @P1 IMAD.WIDE.U32 R10, R205.reuse, R6, RZ ;  /* 0x00000006cd0a1225 */ /* 0x040fe200078e00ff */
[----:B------:R-:W-:Y:S01]  /*0690*/  ISETP.NE.AND P4, PT, R205, -0x1, PT ;  /* 0xffffffffcd00780c */ /* 0x000fe20003f85270 */
[----:B------:R-:W-:Y:S02]  /*06a0*/  BSSY.RECONVERGENT B0, `(.L_x_1138) ;  /* 0x000002d000007945 */ /* 0x000fe40003800200 */
[----:B------:R-:W-:Y:S02]  /*06b0*/  IMAD.SHL.U32 R6, R206, 0x8, RZ ;  /* 0x00000008ce067824 */ /* 0x000fe400078e00ff */
[----:B-1----:R-:W-:-:S03]  /*06c0*/  @!P1 IMAD.WIDE.U32 R12, R208, R8, RZ ;  /* 0x00000008d00c9225 */ /* 0x002fc600078e00ff */
[----:B------:R-:W-:Y:S01]  /*06d0*/  LOP3.LUT R6, R6, 0x18, RZ, 0xc0, !PT ;  /* 0x0000001806067812 */ /* 0x000fe200078ec0ff */
[----:B----4-:R-:W-:Y:S02]  /*06e0*/  IMAD R2, R207, R2, RZ ;  /* 0x00000002cf027224 */ /* 0x010fe400078e02ff */
[----:B------:R-:W-:Y:S01]  /*06f0*/  @!P1 IMAD R9, R208, R9, R13 ;  /* 0x00000009d0099224 */ /* 0x000fe200078e020d */
[----:B------:R-:W-:Y:S01]  /*0700*/  ISETP.NE.AND P3, PT, R6, RZ, PT ;  /* 0x000000ff0600720c */ /* 0x000fe20003f65270 */
[----:B------:R-:W-:Y:S02]  /*0710*/  @P1 IMAD.MOV.U32 R12, RZ, RZ, R10 ;  /* 0x000000ffff0c1224 */ /* 0x000fe400078e000a */
[----:B------:R-:W-:Y:S01]  /*0720*/  @!P2 IMAD R2, R208, R3, R2 ;  /* 0x00000003d002a224 */ /* 0x000fe200078e0202 */
[----:B--2---:R-:W-:Y:S01]  /*0730*/  ISETP.GE.AND P0, PT, R6, UR4, PT ;  /* 0x0000000406007c0c */ /* 0x004fe2000bf06270 */
[----:B------:R-:W-:Y:S01]  /*0740*/  IMAD R208, R208, R4, RZ ;  /* 0x00000004d0d07224 */ /* 0x000fe200078e02ff */
[----:B------:R-:W1:Y:S01]  /*0750*/  LDCU.64 UR4, c[0x0][0x410] ;  /* 0x00008200ff0477ac */ /* 0x000e620008000a00 */
[----:B------:R-:W-:Y:S01]  /*0760*/  @P1 IMAD R9, R205, R7, R11 ;  /* 0x00000007cd091224 */ /* 0x000fe200078e020b */
[----:B------:R-:W-:Y:S01]  /*0770*/  IADD3 R12, P1, PT, R6, R12, RZ ;  /* 0x0000000c060c7210 */ /* 0x000fe20007f3e0ff */
[----:B------:R-:W-:Y:S01]  /*0780*/  IMAD.IADD R3, R5, 0x1, -R210 ;  /* 0x0000000105037824 */ /* 0x000fe200078e0ad2 */
[----:B------:R-:W-:-:S02]  /*0790*/  SEL R6, R208, R205, !P4 ;  /* 0x000000cdd0067207 */ /* 0x000fc40006000000 */
[----:B------:R-:W-:Y:S01]  /*07a0*/  SHF.R.U32.HI R4, RZ, 0x2, R206 ;  /* 0x00000002ff047819 */ /* 0x000fe200000116ce */
[----:B------:R-:W-:Y:S01]  /*07b0*/  IMAD.X R13, RZ, RZ, R9, P1 ;  /* 0x000000ffff0d7224 */ /* 0x000fe200008e0609 */
[----:B------:R-:W-:Y:S02]  /*07c0*/  SHF.R.S32.HI R5, RZ, 0x1f, R6 ;  /* 0x0000001fff057819 */ /* 0x000fe40000011406 */
[----:B------:R-:W-:Y:S01]  /*07d0*/  SEL R6, R6, RZ, P2 ;  /* 0x000000ff06067207 */ /* 0x000fe20001000000 */
[C---:B------:R-:W-:Y:S01]  /*07e0*/  VIADD R10, R4.reuse, 0x20 ;  /* 0x00000020040a7836 */ /* 0x040fe20000000000 */
[----:B------:R-:W-:Y:S01]  /*07f0*/  SEL R9, R5, RZ, P2 ;  /* 0x000000ff05097207 */ /* 0x000fe20001000000 */
[C---:B------:R-:W-:Y:S01]  /*0800*/  VIADD R7, R4.reuse, 0x60 ;  /* 0x0000006004077836 */ /* 0x040fe20000000000 */
[C---:B------:R-:W-:Y:S02]  /*0810*/  ISETP.GE.OR P2, PT, R4.reuse, R3, P0 ;  /* 0x000000030400720c */ /* 0x040fe40000746670 */
[----:B------:R-:W-:Y:S01]  /*0820*/  IADD3 R8, PT, PT, R4, 0x40, RZ ;  /* 0x0000004004087810 */ /* 0x000fe20007ffe0ff */
[----:B-1----:R-:W-:Y:S01]  /*0830*/  IMAD.WIDE.U32 R12, R207, UR4, R12 ;  /* 0x00000004cf0c7c25 */ /* 0x002fe2000f8e000c */
[----:B------:R-:W-:-:S02]  /*0840*/  MOV R5, RZ ;  /* 0x000000ff00057202 */ /* 0x000fc40000000f00 */
[-C--:B------:R-:W-:Y:S01]  /*0850*/  ISETP.GE.OR P6, PT, R4, R3.reuse, P3 ;  /* 0x000000030400720c */ /* 0x080fe20001fc6670 */
[----:B------:R-:W-:Y:S01]  /*0860*/  IMAD R17, R207, UR5, R13 ;  /* 0x00000005cf117c24 */ /* 0x000fe2000f8e020d */
[-C--:B------:R-:W-:Y:S01]  /*0870*/  ISETP.GE.OR P5, PT, R10, R3.reuse, P3 ;  /* 0x000000030a00720c */ /* 0x080fe20001fa6670 */
[----:B------:R-:W-:Y:S01]  /*0880*/  IMAD.WIDE.U32 R14, R203, 0x80, R4 ;  /* 0x00000080cb0e7825 */ /* 0x000fe200078e0004 */
[-C--:B------:R-:W-:Y:S02]  /*0890*/  ISETP.GE.OR P4, PT, R8, R3.reuse, P3 ;  /* 0x000000030800720c */ /* 0x080fe40001f86670 */
        /* <DEDUP_REMOVED lines=13> */
.L_x_1139:
[----:B------:R-:W-:Y:S05]  /*0970*/  BSYNC.RECONVERGENT B0 ;  /* 0x0000000000007941 */ /* 0x000fea0003800200 */
.L_x_1138:
[----:B------:R-:W-:Y:S01]  /*0980*/  BSSY.RECONVERGENT B0, `(.L_x_1140) ;  /* 0x0000012000007945 */ /* 0x000fe20003800200 */
[-C--:B------:R-:W-:Y:S01]  /*0990*/  ISETP.GE.OR P2, PT, R8, R3.reuse, P0 ;  /* 0x000000030800720c */ /* 0x080fe20000746670 */
        /* <DEDUP_REMOVED lines=16> */
.L_x_1141:
[----:B------:R-:W-:Y:S05]  /*0aa0*/  BSYNC.RECONVERGENT B0 ;  /* 0x0000000000007941 */ /* 0x000fea0003800200 */
.L_x_1140:
        /* <DEDUP_REMOVED lines=15> */
.L_x_1143:
[----:B------:R-:W-:Y:S05]  /*0ba0*/  BSYNC.RECONVERGENT B0 ;  /* 0x0000000000007941 */ /* 0x000fea0003800200 */
.L_x_1142:
[----:B------:R-:W-:Y:S01]  /*0bb0*/  BSSY.RECONVERGENT B0, `(.L_x_1144) ;  /* 0x0000011000007945 */ /* 0x000fe20003800200 */
[----:B------:R-:W-:Y:S02]  /*0bc0*/  IADD3 R6, P2, P1, R210, R6, R2 ;  /* 0x00000006d2067210 */ /* 0x000fe4000795e002 */
[----:B------:R-:W-:Y:S02]  /*0bd0*/  SHF.R.S32.HI R210, RZ, 0x1f, R210 ;  /* 0x0000001fffd27819 */ /* 0x000fe400000114d2 */
[----:B------:R-:W-:Y:S01]  /*0be0*/  SHF.R.S32.HI R3, RZ, 0x1f, R2 ;  /* 0x0000001fff037819 */ /* 0x000fe20000011402 */
[----:B------:R-:W-:Y:S08]  /*0bf0*/  @P0 BRA `(.L_x_1145) ;  /* 0x0000000000300947 */ /* 0x000ff00003800000 */
        /* <DEDUP_REMOVED lines=12> */
.L_x_1145:
[----:B------:R-:W-:Y:S05]  /*0cc0*/  BSYNC.RECONVERGENT B0 ;  /* 0x0000000000007941 */ /* 0x000fea0003800200 */
.L_x_1144:
        /* <DEDUP_REMOVED lines=11> */
.L_x_1147:
[----:B------:R-:W-:Y:S05]  /*0d80*/  BSYNC.RECONVERGENT B0 ;  /* 0x0000000000007941 */ /* 0x000fea0003800200 */
.L_x_1146:
        /* <DEDUP_REMOVED lines=10> */
.L_x_1149:
[----:B------:R-:W-:Y:S05]  /*0e30*/  BSYNC.RECONVERGENT B0 ;  /* 0x0000000000007941 */ /* 0x000fea0003800200 */
.L_x_1148:
        /* <DEDUP_REMOVED lines=10> */
.L_x_1151:
[----:B------:R-:W-:Y:S05]  /*0ee0*/  BSYNC.RECONVERGENT B0 ;  /* 0x0000000000007941 */ /* 0x000fea0003800200 */
.L_x_1150:
[----:B------:R-:W-:Y:S05]  /*0ef0*/  @P3 EXIT ;  /* 0x000000000000394d */ /* 0x000fea0003800000 */
[----:B------:R-:W1:Y:S01]  /*0f00*/  LDCU.64 UR4, c[0x0][0x420] ;  /* 0x00008400ff0477ac */ /* 0x000e620008000a00 */
[----:B------:R-:W-:-:S05]  /*0f10*/  IMAD R0, R7, R0, RZ ;  /* 0x0000000007007224 */ /* 0x000fca00078e02ff */
[----:B------:R-:W-:-:S04]  /*0f20*/  IADD3 R6, P0, PT, R0, R6, RZ ;  /* 0x0000000600067210 */ /* 0x000fc80007f1e0ff */
[----:B------:R-:W-:Y:S02]  /*0f30*/  LEA.HI.X.SX32 R0, R0, R3, 0x1, P0 ;  /* 0x0000000300007211 */ /* 0x000fe400000f0eff */
[----:B-1----:R-:W-:-:S04]  /*0f40*/  LEA R2, P0, R6, UR4, 0x2 ;  /* 0x0000000406027c11 */ /* 0x002fc8000f8010ff */
[----:B------:R-:W-:Y:S01]  /*0f50*/  LEA.HI.X R3, R6, UR5, R0, 0x2, P0 ;  /* 0x0000000506037c11 */ /* 0x000fe200080f1400 */
[----:B------:R-:W-:-:S05]  /*0f60*/  IMAD.MOV.U32 R0, RZ, RZ, 0x7f800000 ;  /* 0x7f800000ff007424 */ /* 0x000fca00078e00ff */
[----:B------:R-:W-:Y:S01]  /*0f70*/  STG.E desc[UR14][R2.64], R0 ;  /* 0x0000000002007986 */ /* 0x000fe2000c10190e */
[----:B------:R-:W-:Y:S05]  /*0f80*/  EXIT ;  /* 0x000000000000794d */ /* 0x000fea0003800000 */
.L_x_1136:
[----:B------:R-:W-:Y:S02]  /*0f90*/  ISETP.NE.AND P0, PT, R205, -0x1, PT ;  /* 0xffffffffcd00780c */ /* 0x000fe40003f05270 */
[----:B------:R-:W-:-:S11]  /*0fa0*/  ISETP.NE.AND P2, PT, R4, -0x1, PT ;  /* 0xffffffff0400780c */ /* 0x000fd60003f45270 */
[----:B------:R-:W1:Y:S08]  /*0fb0*/  @!P0 LDC.64 R8, c[0x0][0x398] ;  /* 0x0000e600ff088b82 */ /* 0x000e700000000a00 */
[----:B------:R-:W2:Y:S01]  /*0fc0*/  @P0 LDC.64 R2, c[0x0][0x3b0] ;  /* 0x0000ec00ff020b82 */ /* 0x000ea20000000a00 */
[----:B-1----:R-:W-:-:S04]  /*0fd0*/  @!P0 IMAD.WIDE.U32 R14, R208, R8, RZ ;  /* 0x00000008d00e8225 */ /* 0x002fc800078e00ff */
[----:B------:R-:W-:Y:S02]  /*0fe0*/  @!P0 IMAD R9, R208, R9, R15 ;  /* 0x00000009d0098224 */ /* 0x000fe400078e020f */
        /* <DEDUP_REMOVED lines=17> */
.L_x_1152:
[----:B------:R-:W1:Y:S01]  /*1100*/  LDC.64 R38, c[0x0][0x3b8] ;  /* 0x0000ee00ff267b82 */ /* 0x000e620000000a00 */
[----:B------:R-:W-:-:S05]  /*1110*/  IADD3 R16, PT, PT, R0, R4, RZ ;  /* 0x0000000400107210 */ /* 0x000fca0007ffe0ff */
[C---:B-1----:R-:W-:Y:S02]  /*1120*/  IMAD R6, R16.reuse, R39, RZ ;  /* 0x0000002710067224 */ /* 0x042fe400078e02ff */
[----:B------:R-:W-:-:S05]  /*1130*/  IMAD.WIDE.U32 R16, R16, R38, RZ ;  /* 0x0000002610107225 */ /* 0x000fca00078e00ff */
[----:B------:R-:W-:Y:S02]  /*1140*/  IADD3 R6, PT, PT, R17, R6, RZ ;  /* 0x0000000611067210 */ /* 0x000fe40007ffe0ff */
.L_x_1153:
        /* <DEDUP_REMOVED lines=39> */
.L_x_1154:
[----:B------:R-:W1:Y:S01]  /*13c0*/  LDC.64 R24, c[0x0][0x3c0] ;  /* 0x0000f000ff187b82 */ /* 0x000e620000000a00 */
[----:B------:R-:W-:-:S05]  /*13d0*/  IADD3 R4, PT, PT, R0, R4, RZ ;  /* 0x0000000400047210 */ /* 0x000fca0007ffe0ff */
[C---:B-1----:R-:W-:Y:S02]  /*13e0*/  IMAD R0, R4.reuse, R25, RZ ;  /* 0x0000001904007224 */ /* 0x042fe400078e02ff */
[----:B------:R-:W-:-:S05]  /*13f0*/  IMAD.WIDE.U32 R18, R4, R24, RZ ;  /* 0x0000001804127225 */ /* 0x000fca00078e00ff */
[----:B------:R-:W-:-:S07]  /*1400*/  IADD3 R0, PT, PT, R19, R0, RZ ;  /* 0x0000000013007210 */ /* 0x000fce0007ffe0ff */
.L_x_1155:
[----:B------:R-:W-:Y:S01]  /*1410*/  IMAD.SHL.U32 R209, R206, 0x8, RZ ;  /* 0x00000008ced17824 */ /* 0x000fe200078e00ff */
[----:B------:R-:W1:Y:S01]  /*1420*/  LDCU.128 UR4, c[0x0][0x3d0] ;  /* 0x00007a00ff0477ac */ /* 0x000e620008000c00 */
[----:B------:R-:W-:Y:S01]  /*1430*/  SHF.R.U32.HI R197, RZ, 0x2, R206 ;  /* 0x00000002ffc57819 */ /* 0x000fe200000116ce */
[----:B------:R-:W2:Y:S01]  /*1440*/  S2UR UR16, SR_CgaCtaId ;  /* 0x00000000001079c3 */ /* 0x000ea20000008800 */
[----:B------:R-:W-:Y:S01]  /*1450*/  SHF.R.S32.HI R198, RZ, 0x1f, R2 ;  /* 0x0000001fffc67819 */ /* 0x000fe20000011402 */
[----:B------:R-:W3:Y:S01]  /*1460*/  LDCU.64 UR12, c[0x0][0x388] ;  /* 0x00007100ff0c77ac */ /* 0x000ee20008000a00 */
[----:B------:R-:W-:Y:S01]  /*1470*/  LOP3.LUT R196, R209, 0x18, RZ, 0xc0, !PT ;  /* 0x00000018d1c47812 */ /* 0x000fe200078ec0ff */
[----:B------:R-:W-:Y:S01]  /*1480*/  IMAD.IADD R195, R5, 0x1, -R210 ;  /* 0x0000000105c37824 */ /* 0x000fe200078e0ad2 */
[----:B------:R-:W-:Y:S01]  /*1490*/  LOP3.LUT R3, R209, 0xd8, RZ, 0xc0, !PT ;  /* 0x000000d8d1037812 */ /* 0x000fe200078ec0ff */
[----:B------:R-:W4:Y:S01]  /*14a0*/  LDCU.64 UR10, c[0x0][0x390] ;  /* 0x00007200ff0a77ac */ /* 0x000f220008000a00 */
[----:B------:R-:W-:Y:S01]  /*14b0*/  IADD3 R16, P0, PT, R196, R16, RZ ;  /* 0x00000010c4107210 */ /* 0x000fe20007f1e0ff */
[----:B------:R-:W-:Y:S01]  /*14c0*/  IMAD.SHL.U32 R12, R206, 0x20, RZ ;  /* 0x00000020ce0c7824 */ /* 0x000fe200078e00ff */
[----:B------:R-:W-:Y:S01]  /*14d0*/  LOP3.LUT R3, R3, 0x18, R206, 0x78, !PT ;  /* 0x0000001803037812 */ /* 0x000fe200078e78ce */
[----:B------:R-:W5:Y:S01]  /*14e0*/  LDCU.64 UR8, c[0x0][0x3c8] ;  /* 0x00007900ff0877ac */ /* 0x000f620008000a00 */
[----:B------:R-:W-:Y:S01]  /*14f0*/  ISETP.GE.AND P2, PT, R197, R195, PT ;  /* 0x000000c3c500720c */ /* 0x000fe20003f46270 */
[----:B------:R-:W-:Y:S01]  /*1500*/  IMAD.X R17, RZ, RZ, R6, P0 ;  /* 0x000000ffff117224 */ /* 0x000fe200000e0606 */
[----:B------:R-:W-:Y:S01]  /*1510*/  IADD3 R18, P0, PT, R196, R18, RZ ;  /* 0x00000012c4127210 */ /* 0x000fe20007f1e0ff */
[----:B------:R-:W-:Y:S01]  /*1520*/  IMAD.SHL.U32 R10, R206, 0x4, RZ ;  /* 0x00000004ce0a7824 */ /* 0x000fe200078e00ff */
[----:B------:R-:W-:Y:S01]  /*1530*/  LOP3.LUT R209, R3, 0x1f20, R209, 0xf8, !PT ;  /* 0x00001f2003d17812 */ /* 0x000fe200078ef8d1 */
[C---:B------:R-:W-:Y:S01]  /*1540*/  IMAD.WIDE.U32 R16, R197.reuse, R38, R16 ;  /* 0x00000026c5107225 */ /* 0x040fe200078e0010 */
[----:B------:R-:W-:Y:S01]  /*1550*/  LOP3.LUT R4, R12, 0xc0, RZ, 0xc0, !PT ;  /* 0x000000c00c047812 */ /* 0x000fe200078ec0ff */
[----:B------:R-:W-:Y:S01]  /*1560*/  BSSY.RECONVERGENT B0, `(.L_x_1156) ;  /* 0x0000030000007945 */ /* 0x000fe20003800200 */
[----:B------:R-:W-:Y:S01]  /*1570*/  SHF.R.U32.HI R110, RZ, 0x1, R206 ;  /* 0x00000001ff6e7819 */ /* 0x000fe200000116ce */
[----:B------:R-:W-:Y:S01]  /*1580*/  IMAD.X R19, RZ, RZ, R0, P0 ;  /* 0x000000ffff137224 */ /* 0x000fe200000e0600 */
[----:B------:R-:W-:Y:S01]  /*1590*/  IADD3 R14, P0, PT, R196, R14, RZ ;  /* 0x0000000ec40e7210 */ /* 0x000fe20007f1e0ff */
[----:B------:R-:W-:Y:S01]  /*15a0*/  IMAD R17, R197, R39, R17 ;  /* 0x00000027c5117224 */ /* 0x000fe200078e0211 */
[----:B------:R-:W-:Y:S01]  /*15b0*/  LOP3.LUT R10, R4, 0x18, R10, 0xf8, !PT ;  /* 0x00000018040a7812 */ /* 0x000fe200078ef80a */
[----:B-1----:R-:W-:-:S02]  /*15c0*/  IMAD R200, R198, UR4, RZ ;  /* 0x00000004c6c87c24 */ /* 0x002fc4000f8e02ff */
[----:B------:R-:W-:Y:S01]  /*15d0*/  IMAD.WIDE.U32 R18, R197, R24, R18 ;  /* 0x00000018c5127225 */ /* 0x000fe200078e0012 */
[----:B------:R-:W-:-:S03]  /*15e0*/  LOP3.LUT R6, R10, 0x8, R110, 0x78, !PT ;  /* 0x000000080a067812 */ /* 0x000fc600078e786e */
        /* <DEDUP_REMOVED lines=38> */
.L_x_1158:
[----:B------:R1:W-:Y:S02]  /*1850*/  STS.128 [R209], RZ ;  /* 0x000000ffd1007388 */ /* 0x0003e40000000c00 */
.L_x_1157:
[----:B------:R-:W-:Y:S05]  /*1860*/  BSYNC.RECONVERGENT B0 ;  /* 0x0000000000007941 */ /* 0x000fea0003800200 */
.L_x_1156:
[C---:B------:R-:W-:Y:S01]  /*1870*/  IADD3 R194, PT, PT, R197.reuse, 0x20, RZ ;  /* 0x00000020c5c27810 */ /* 0x040fe20007ffe0ff */
[----:B------:R-:W-:Y:S01]  /*1880*/  VIADD R3, R190, 0xffffffff ;  /* 0xffffffffbe037836 */ /* 0x000fe20000000000 */
[----:B------:R-:W-:Y:S01]  /*1890*/  SHF.L.U64.HI R0, R38, 0x7, R39 ;  /* 0x0000000726007819 */ /* 0x000fe20000010227 */
[----:B------:R-:W-:Y:S01]  /*18a0*/  VIADD R193, R197, 0x40 ;  /* 0x00000040c5c17836 */ /* 0x000fe20000000000 */
[-C--:B------:R-:W-:Y:S01]  /*18b0*/  ISETP.GE.AND P0, PT, R194, R195.reuse, PT ;  /* 0x000000c3c200720c */ /* 0x080fe20003f06270 */
[----:B------:R-:W-:Y:S01]  /*18c0*/  IMAD R4, R3, -0x80, R7 ;  /* 0xffffff8003047824 */ /* 0x000fe200078e0207 */
[----:B------:R-:W-:Y:S01]  /*18d0*/  IADD3 R192, PT, PT, R197, 0x60, RZ ;  /* 0x00000060c5c07810 */ /* 0x000fe20007ffe0ff */
[----:B--2---:R-:W-:Y:S01]  /*18e0*/  IMAD.SHL.U32 R8, R38, 0x80, RZ ;  /* 0x0000008026087824 */ /* 0x004fe200078e00ff */
[----:B------:R-:W-:Y:S01]  /*18f0*/  BSSY.RECONVERGENT B0, `(.L_x_1159) ;  /* 0x000001b000007945 */ /* 0x000fe20003800200 */
[----:B------:R-:W-:Y:S01]  /*1900*/  ISETP.GE.AND P2, PT, R193, R195, PT ;  /* 0x000000c3c100720c */ /* 0x000fe20003f46270 */
[----:B------:R-:W-:Y:S01]  /*1910*/  IMAD R0, R0, R3, RZ ;  /* 0x0000000300007224 */ /* 0x000fe200078e02ff */
[----:B------:R-:W-:Y:S01]  /*1920*/  ISETP.GE.AND P1, PT, R192, R195, PT ;  /* 0x000000c3c000720c */ /* 0x000fe20003f26270 */
        /* <DEDUP_REMOVED lines=23> */
.L_x_1160:
[----:B------:R-:W-:Y:S05]  /*1aa0*/  BSYNC.RECONVERGENT B0 ;  /* 0x0000000000007941 */ /* 0x000fea0003800200 */
.L_x_1159:
        /* <DEDUP_REMOVED lines=22> */
.L_x_1162:
[----:B------:R-:W-:Y:S05]  /*1c10*/  BSYNC.RECONVERGENT B0 ;  /* 0x0000000000007941 */ /* 0x000fea0003800200 */
.L_x_1161:
        /* <DEDUP_REMOVED lines=21> */
.L_x_1164:
[----:B------:R-:W-:Y:S05]  /*1d70*/  BSYNC.RECONVERGENT B0 ;  /* 0x0000000000007941 */ /* 0x000fea0003800200 */
.L_x_1163:
[----:B------:R-:W-:Y:S01]  /*1d80*/  BSSY.RECONVERGENT B0, `(.L_x_1165) ;  /* 0x000000f000007945 */ /* 0x000fe20003800200 */
[----:B------:R-:W-:Y:S02]  /*1d90*/  MOV R37, R3 ;  /* 0x0000000300257202 */ /* 0x000fe40000000f00 */
[----:B------:R-:W-:Y:S01]  /*1da0*/  IADD3 R15, PT, PT, R9, R0, RZ ;  /* 0x00000000090f7210 */ /* 0x000fe20007ffe0ff */
        /* <DEDUP_REMOVED lines=11> */
.L_x_1167:
[----:B------:R1:W-:Y:S02]  /*1e60*/  STS.128 [R209+0x2000], RZ ;  /* 0x002000ffd1007388 */ /* 0x0003e40000000c00 */
.L_x_1166:
[----:B------:R-:W-:Y:S05]  /*1e70*/  BSYNC.RECONVERGENT B0 ;  /* 0x0000000000007941 */ /* 0x000fea0003800200 */
.L_x_1165:
        /* <DEDUP_REMOVED lines=12> */
[----:B------:R-:W-:Y:S01]  /*1f40*/  IMAD.X R11, R0, 0x1, R15, P0 ;  /* 0x00000001000b7824 */ /* 0x000fe200000e060f */
[----:B--2---:R-:W-:-:S04]  /*1f50*/  LEA R16, P0, R13, R201, 0x1 ;  /* 0x000000c90d107211 */ /* 0x004fc800078008ff */
[----:B------:R-:W-:-:S05]  /*1f60*/  LEA.HI.X R17, R13, R200, R11, 0x1, P0 ;  /* 0x000000c80d117211 */ /* 0x000fca00000f0c0b */
[----:B------:R-:W-:Y:S01]  /*1f70*/  @!PT LDS RZ, [RZ] ;  /* 0x00000000fffff984 */ /* 0x000fe20000000800 */
[----:B------:R-:W-:Y:S01]  /*1f80*/  @!PT LDS RZ, [RZ] ;  /* 0x00000000fffff984 */ /* 0x000fe20000000800 */
[----:B------:R-:W-:Y:S01]  /*1f90*/  @!PT LDS RZ, [RZ] ;  /* 0x00000000fffff984 */ /* 0x000fe20000000800 */
[----:B------:R2:W-:Y:S04]  /*1fa0*/  LDGSTS.E.BYPASS.LTC128B.128 [R209+0x2800], desc[UR14][R16.64] ;  /* 0x0280000010d17fae */ /* 0x0005e8000b981a0e */
.L_x_1169:
[----:B------:R-:W-:Y:S05]  /*1fb0*/  BSYNC.RECONVERGENT B0 ;  /* 0x0000000000007941 */ /* 0x000fea0003800200 */
.L_x_1168:
[----:B------:R-:W-:Y:S04]  /*1fc0*/  BSSY.RECONVERGENT B0, `(.L_x_1170) ;  /* 0x000000e000007945 */ /* 0x000fe80003800200 */
[----:B------:R-:W-:Y:S05]  /*1fd0*/  @P2 BRA `(.L_x_1171) ;  /* 0x0000000000302947 */ /* 0x000fea0003800000 */
[----:B------:R-:W5:Y:S02]  /*1fe0*/  LDCU UR5, c[0x0][0x440] ;  /* 0x00008800ff0577ac */ /* 0x000f640008000800 */
[----:B-----5:R-:W-:-:S13]  /*1ff0*/  ISETP.GE.AND P0, PT, R196, UR5, PT ;  /* 0x00000005c4007c0c */ /* 0x020fda000bf06270 */
[----:B------:R1:W-:Y:S01]  /*2000*/  @P0 STS.128 [R209+0x3000], RZ ;  /* 0x003000ffd1000388 */ /* 0x0003e20000000c00 */
[----:B------:R-:W-:Y:S05]  /*2010*/  @P0 BRA `(.L_x_1171) ;  /* 0x0000000000200947 */ /* 0x000fea0003800000 */
[----:B------:R-:W-:-:S04]  /*2020*/  LEA R13, P0, R38, R8, 0x6 ;  /* 0x00000008260d7211 */ /* 0x000fc800078030ff */
[----:B------:R-:W-:Y:S02]  /*2030*/  LEA.HI.X R11, R38, R15, R39, 0x6, P0 ;  /* 0x0000000f260b7211 */ /* 0x000fe400000f3427 */
[----:B--2---:R-:W-:-:S04]  /*2040*/  LEA R16, P0, R13, R201, 0x1 ;  /* 0x000000c90d107211 */ /* 0x004fc800078008ff */
[----:B------:R-:W-:-:S05]  /*2050*/  LEA.HI.X R17, R13, R200, R11, 0x1, P0 ;  /* 0x000000c80d117211 */ /* 0x000fca00000f0c0b */
[----:B------:R-:W-:Y:S01]  /*2060*/  @!PT LDS RZ, [RZ] ;  /* 0x00000000fffff984 */ /* 0x000fe20000000800 */
[----:B------:R-:W-:Y:S01]  /*2070*/  @!PT LDS RZ, [RZ] ;  /* 0x00000000fffff984 */ /* 0x000fe20000000800 */
[----:B------:R-:W-:Y:S01]  /*2080*/  @!PT LDS RZ, [RZ] ;  /* 0x00000000fffff984 */ /* 0x000fe20000000800 */
[----:B------:R2:W-:Y:S04]  /*2090*/  LDGSTS.E.BYPASS.LTC128B.128 [R209+0x3000], desc[UR14][R16.64] ;  /* 0x0300000010d17fae */ /* 0x0005e8000b981a0e */
.L_x_1171:
[----:B------:R-:W-:Y:S05]  /*20a0*/  BSYNC.RECONVERGENT B0 ;  /* 0x0000000000007941 */ /* 0x000fea0003800200 */
.L_x_1170:
        /* <DEDUP_REMOVED lines=16> */
.L_x_1173:
[----:B------:R-:W-:Y:S05]  /*21b0*/  BSYNC.RECONVERGENT B0 ;  /* 0x0000000000007941 */ /* 0x000fea0003800200 */
.L_x_1172:
[----:B------:R-:W0:Y:S01]  /*21c0*/  LDGDEPBAR ;  /* 0x00000000000079af */ /* 0x000e220000000000 */
[C---:B------:R-:W-:Y:S01]  /*21d0*/  SHF.L.U64.HI R11, R24.reuse, 0x7, R25 ;  /* 0x00000007180b7819 */ /* 0x040fe20000010219 */
[----:B------:R-:W-:Y:S01]  /*21e0*/  BSSY.RECONVERGENT B0, `(.L_x_1174) ;  /* 0x0000016000007945 */ /* 0x000fe20003800200 */
[----:B------:R-:W-:Y:S02]  /*21f0*/  SHF.L.U32 R8, R24, 0x7, RZ ;  /* 0x0000000718087819 */ /* 0x000fe400000006ff */
[----:B------:R-:W-:Y:S01]  /*2200*/  IADD3 R36, PT, PT, R7, R36, -R5 ;  /* 0x0000002407247210 */ /* 0x000fe20007ffe805 */
        /* <DEDUP_REMOVED lines=16> */
.L_x_1176:
[----:B------:R1:W-:Y:S01]  /*2310*/  STS.128 [R209+0x4000], RZ ;  /* 0x004000ffd1007388 */ /* 0x0003e20000000c00 */
[----:B------:R-:W-:Y:S05]  /*2320*/  BRA `(.L_x_1177) ;  /* 0x0000000000047947 */ /* 0x000fea0003800000 */
.L_x_1175:
[----:B------:R1:W-:Y:S02]  /*2330*/  STS.128 [R209+0x4000], RZ ;  /* 0x004000ffd1007388 */ /* 0x0003e40000000c00 */
.L_x_1177:
[----:B------:R-:W-:Y:S05]  /*2340*/  BSYNC.RECONVERGENT B0 ;  /* 0x0000000000007941 */ /* 0x000fea0003800200 */
.L_x_1174:
[----:B------:R-:W-:Y:S01]  /*2350*/  ISETP.GE.AND P0, PT, R194, R4, PT ;  /* 0x00000004c200720c */ /* 0x000fe20003f06270 */
[----:B-1----:R-:W-:Y:S01]  /*2360*/  IMAD.SHL.U32 R14, R206, 0x10, RZ ;  /* 0x00000010ce0e7824 */ /* 0x002fe200078e00ff */
        /* <DEDUP_REMOVED lines=26> */
.L_x_1179:
[----:B------:R-:W-:Y:S05]  /*2510*/  BSYNC.RECONVERGENT B0 ;  /* 0x0000000000007941 */ /* 0x000fea0003800200 */
.L_x_1178:
        /* <DEDUP_REMOVED lines=17> */
.L_x_1181:
[----:B------:R-:W-:Y:S05]  /*2630*/  BSYNC.RECONVERGENT B0 ;  /* 0x0000000000007941 */ /* 0x000fea0003800200 */
.L_x_1180:
        /* <DEDUP_REMOVED lines=17> */
.L_x_1183:
[----:B------:R-:W-:Y:S05]  /*2750*/  BSYNC.RECONVERGENT B0 ;  /* 0x0000000000007941 */ /* 0x000fea0003800200 */
.L_x_1182:
[----:B------:R-:W-:Y:S01]  /*2760*/  LDSM.16.M88.4 R48, [R189] ;  /* 0x00000000bd30783b */ /* 0x000fe20000000200 */
[----:B------:R-:W-:Y:S01]  /*2770*/  LOP3.LUT P0, RZ, R206, 0x4, RZ, 0xc0, !PT ;  /* 0x00000004ceff7812 */ /* 0x000fe2000780c0ff */
[----:B------:R-:W5:Y:S01]  /*2780*/  LDCU UR6, c[0x0][0x50c] ;  /* 0x0000a180ff0677ac */ /* 0x000f620008000800 */
[----:B------:R-:W-:Y:S01]  /*2790*/  MOV R4, 0x20 ;  /* 0x0000002000047802 */ /* 0x000fe20000000f00 */
[----:B------:R-:W1:Y:S01]  /*27a0*/  LDSM.16.M88.4 R104, [R188+0x2000] ;  /* 0x00200000bc68783b */ /* 0x000e620000000200 */
[----:B------:R-:W-:Y:S02]  /*27b0*/  LOP3.LUT R215, R110, 0x1f0, RZ, 0xc0, !PT ;  /* 0x000001f06ed77812 */ /* 0x000fe400078ec0ff */
[----:B------:R-:W-:Y:S01]  /*27c0*/  SEL R4, R4, 0xffffffe0, !P0 ;  /* 0xffffffe004047807 */ /* 0x000fe20004000000 */
[----:B------:R-:W2:Y:S01]  /*27d0*/  LDSM.16.M88.4 R44, [R189+0x1000] ;  /* 0x00100000bd2c783b */ /* 0x000ea20000000200 */
[----:B------:R-:W-:Y:S02]  /*27e0*/  ISETP.GT.AND P0, PT, R37, R202, PT ;  /* 0x000000ca2500720c */ /* 0x000fe40003f04270 */
[-C--:B------:R-:W-:Y:S01]  /*27f0*/  IADD3 R187, PT, PT, R189, R4.reuse, RZ ;  /* 0x00000004bdbb7210 */ /* 0x080fe20007ffe0ff */
[----:B------:R-:W3:Y:S01]  /*2800*/  LDSM.16.M88.4 R96, [R188+0x2400] ;  /* 0x00240000bc60783b */ /* 0x000ee20000000200 */
[----:B------:R-:W-:-:S02]  /*2810*/  IADD3 R185, PT, PT, R188, R4, RZ ;  /* 0x00000004bcb97210 */ /* 0x000fc40007ffe0ff */
[----:B------:R-:W-:Y:S01]  /*2820*/  SHF.L.U32 R225, R206, 0x1, RZ ;  /* 0x00000001cee17819 */ /* 0x000fe200000006ff */
[----:B------:R-:W-:Y:S03]  /*2830*/  LDSM.16.M88.4 R32, [R187] ;  /* 0x00000000bb20783b */ /* 0x000fe60000000200 */
[----:B------:R-:W-:Y:S01]  /*2840*/  LOP3.LUT R225, R225, 0x6, RZ, 0xc0, !PT ;  /* 0x00000006e1e17812 */ /* 0x000fe200078ec0ff */
[----:B------:R-:W4:Y:S04]  /*2850*/  LDSM.16.M88.4 R100, [R185+0x2000] ;  /* 0x00200000b964783b */ /* 0x000f280000000200 */
        /* <DEDUP_REMOVED lines=8> */
[----:B--2---:R-:W-:Y:S03]  /*28e0*/  HMMA.16816.F32 R12, R44, R104, RZ ;  /* 0x000000682c0c723c */ /* 0x004fe600000018ff */
[----:B------:R-:W2:Y:S04]  /*28f0*/  LDSM.16.M88.4 R68, [R185+0x3000] ;  /* 0x00300000b944783b */ /* 0x000ea80000000200 */
[----:B------:R-:W2:Y:S01]  /*2900*/  LDSM.16.M88.4 R64, [R188+0x3400] ;  /* 0x00340000bc40783b */ /* 0x000ea20000000200 */
[----:B---3--:R-:W-:Y:S03]  /*2910*/  HMMA.16816.F32 R16, R48, R96, RZ ;  /* 0x000000603010723c */ /* 0x008fe600000018ff */
[----:B------:R-:W3:Y:S04]  /*2920*/  LDSM.16.M88.4 R60, [R185+0x3400] ;  /* 0x00340000b93c783b */ /* 0x000ee80000000200 */
[----:B------:R-:W3:Y:S01]  /*2930*/  LDSM.16.M88.4 R52, [R188+0x3800] ;  /* 0x00380000bc34783b */ /* 0x000ee20000000200 */
[-C--:B----4-:R-:W-:Y:S03]  /*2940*/  HMMA.16816.F32 R8, R32, R100.reuse, R8 ;  /* 0x000000642008723c */ /* 0x090fe60000001808 */
[----:B------:R-:W4:Y:S04]  /*2950*/  LDSM.16.M88.4 R20, [R185+0x3800] ;  /* 0x00380000b914783b */ /* 0x000f280000000200 */
[----:B------:R-:W4:Y:S01]  /*2960*/  LDSM.16.M88.4 R40, [R188+0x3c00] ;  /* 0x003c0000bc28783b */ /* 0x000f220000000200 */
[----:B-----5:R-:W-:Y:S03]  /*2970*/  HMMA.16816.F32 R12, R28, R100, R12 ;  /* 0x000000641c0c723c */ /* 0x020fe6000000180c */
[----:B------:R-:W5:Y:S04]  /*2980*/  LDSM.16.M88.4 R56, [R185+0x3c00] ;  /* 0x003c0000b938783b */ /* 0x000f680000000200 */
[----:B------:R-:W0:Y:S01]  /*2990*/  LDGDEPBAR ;  /* 0x00000000000079af */ /* 0x000e220000000000 */
[----:B------:R-:W-:Y:S03]  /*29a0*/  HMMA.16816.F32 R16, R32, R92, R16 ;  /* 0x0000005c2010723c */ /* 0x000fe60000001810 */
[----:B------:R-:W-:Y:S01]  /*29b0*/  FMUL.FTZ R8, R8, UR6 ;  /* 0x0000000608087c20 */ /* 0x000fe20008410000 */
[----:B------:R-:W-:Y:S01]  /*29c0*/  FMUL.FTZ R9, R9, UR6 ;  /* 0x0000000609097c20 */ /* 0x000fe20008410000 */
[----:B------:R-:W-:Y:S01]  /*29d0*/  FMUL.FTZ R10, R10, UR6 ;  /* 0x000000060a0a7c20 */ /* 0x000fe20008410000 */
[----:B------:R-:W-:Y:S01]  /*29e0*/  FMUL.FTZ R11, R11, UR6 ;  /* 0x000000060b0b7c20 */ /* 0x000fe20008410000 */
[----:B------:R-:W1:Y:S04]  /*29f0*/  MUFU.TANH R109, R8 ;  /* 0x00000008006d7308 */ /* 0x000e680000002400 */
        /* <DEDUP_REMOVED lines=9> */
[----:B------:R-:W1:Y:S01]  /*2a90*/  MUFU.TANH R101, R10 ;  /* 0x0000000a00657308 */ /* 0x000e620000002400 */
[----:B------:R-:W-:-:S07]  /*2aa0*/  DEPBAR.LE SB0, 0x0 ;  /* 0x000080000000791a */ /* 0x000fce0000000000 */
[----:B------:R2:W1:Y:S08]  /*2ab0*/  MUFU.TANH R100, R11 ;  /* 0x0000000b00647308 */ /* 0x0004700000002400 */
[----:B------:R-:W1:Y:S08]  /*2ac0*/  MUFU.TANH R27, R12 ;  /* 0x0000000c001b7308 */ /* 0x000e700000002400 */
[----:B------:R-:W1:Y:S01]  /*2ad0*/  MUFU.TANH R111, R13 ;  /* 0x0000000d006f7308 */ /* 0x000e620000002400 */
[----:B--2---:R-:W-:Y:S07]  /*2ae0*/  HMMA.16816.F32 R8, R44, R96, RZ ;  /* 0x000000602c08723c */ /* 0x004fee00000018ff */
[----:B------:R-:W2:Y:S08]  /*2af0*/  MUFU.TANH R112, R14 ;  /* 0x0000000e00707308 */ /* 0x000eb00000002400 */
[----:B------:R3:W1:Y:S05]  /*2b00*/  MUFU.TANH R113, R15 ;  /* 0x0000000f00717308 */ /* 0x00066a0000002400 */
[----:B------:R-:W-:Y:S03]  /*2b10*/  HMMA.16816.F32 R8, R28, R92, R8 ;  /* 0x0000005c1c08723c */ /* 0x000fe60000001808 */
[----:B------:R-:W1:Y:S08]  /*2b20*/  MUFU.TANH R114, R16 ;  /* 0x0000001000727308 */ /* 0x000e700000002400 */
[----:B------:R-:W1:Y:S01]  /*2b30*/  MUFU.TANH R92, R17 ;  /* 0x00000011005c7308 */ /* 0x000e620000002400 */
[----:B---3--:R-:W-:Y:S07]  /*2b40*/  HMMA.16816.F32 R12, R48, R88, RZ ;  /* 0x00000058300c723c */ /* 0x008fee00000018ff */
[----:B------:R-:W3:Y:S01]  /*2b50*/  MUFU.TANH R93, R18 ;  /* 0x00000012005d7308 */ /* 0x000ee20000002400 */
[----:B------:R-:W-:Y:S01]  /*2b60*/  FMUL.FTZ R8, R8, UR6 ;  /* 0x0000000608087c20 */ /* 0x000fe20008410000 */
[----:B------:R-:W-:Y:S01]  /*2b70*/  FMUL.FTZ R9, R9, UR6 ;  /* 0x0000000609097c20 */ /* 0x000fe20008410000 */
[----:B------:R-:W-:Y:S01]  /*2b80*/  FMUL.FTZ R10, R10, UR6 ;  /* 0x000000060a0a7c20 */ /* 0x000fe20008410000 */
[----:B------:R-:W-:-:S04]  /*2b90*/  FMUL.FTZ R11, R11, UR6 ;  /* 0x000000060b0b7c20 */ /* 0x000fc80008410000 */
[----:B------:R4:W1:Y:S05]  /*2ba0*/  MUFU.TANH R115, R19 ;  /* 0x0000001300737308 */ /* 0x00086a0000002400 */
[----:B------:R-:W-:Y:S03]  /*2bb0*/  HMMA.16816.F32 R12, R32, R84, R12 ;  /* 0x00000054200c723c */ /* 0x000fe6000000180c */
[----:B------:R-:W1:Y:S08]  /*2bc0*/  MUFU.TANH R116, R8 ;  /* 0x0000000800747308 */ /* 0x000e700000002400 */
[----:B------:R-:W1:Y:S01]  /*2bd0*/  MUFU.TANH R117, R9 ;  /* 0x0000000900757308 */ /* 0x000e620000002400 */
[----:B----4-:R-:W-:Y:S07]  /*2be0*/  HMMA.16816.F32 R16, R44, R88, RZ ;  /* 0x000000582c10723c */ /* 0x010fee00000018ff */
[----:B------:R-:W-:Y:S01]  /*2bf0*/  FMUL.FTZ R12, R12, UR6 ;  /* 0x000000060c0c7c20 */ /* 0x000fe20008410000 */
[----:B------:R-:W-:Y:S01]  /*2c00*/  FMUL.FTZ R13, R13, UR6 ;  /* 0x000000060d0d7c20 */ /* 0x000fe20008410000 */
[----:B------:R-:W-:Y:S01]  /*2c10*/  FMUL.FTZ R14, R14, UR6 ;  /* 0x000000060e0e7c20 */ /* 0x000fe20008410000 */
[----:B------:R-:W-:Y:S01]  /*2c20*/  FMUL.FTZ R15, R15, UR6 ;  /* 0x000000060f0f7c20 */ /* 0x000fe20008410000 */
[----:B------:R-:W4:Y:S08]  /*2c30*/  MUFU.TANH R118, R10 ;  /* 0x0000000a00767308 */ /* 0x000f300000002400 */
[----:B------:R5:W1:Y:S01]  /*2c40*/  MUFU.TANH R119, R11 ;  /* 0x0000000b00777308 */ /* 0x000a620000002400 */
[----:B------:R-:W-:Y:S07]  /*2c50*/  HMMA.16816.F32 R16, R28, R84, R16 ;  /* 0x000000541c10723c */ /* 0x000fee0000001810 */
[----:B------:R-:W1:Y:S08]  /*2c60*/  MUFU.TANH R120, R12 ;  /* 0x0000000c00787308 */ /* 0x000e700000002400 */
[----:B------:R-:W1:Y:S01]  /*2c70*/  MUFU.TANH R84, R13 ;  /* 0x0000000d00547308 */ /* 0x000e620000002400 */
[----:B-----5:R-:W-:Y:S03]  /*2c80*/  HMMA.16816.F32 R8, R48, R80, RZ ;  /* 0x000000503008723c */ /* 0x020fe600000018ff */
[----:B------:R-:W-:Y:S01]  /*2c90*/  FMUL.FTZ R16, R16, UR6 ;  /* 0x0000000610107c20 */ /* 0x000fe20008410000 */
[----:B------:R-:W-:Y:S01]  /*2ca0*/  FMUL.FTZ R17, R17, UR6 ;  /* 0x0000000611117c20 */ /* 0x000fe20008410000 */
[----:B------:R-:W-:Y:S01]  /*2cb0*/  FMUL.FTZ R18, R18, UR6 ;  /* 0x0000000612127c20 */ /* 0x000fe20008410000 */
[----:B------:R-:W-:Y:S01]  /*2cc0*/  FMUL.FTZ R19, R19, UR6 ;  /* 0x0000000613137c20 */ /* 0x000fe20008410000 */
[----:B------:R-:W2:Y:S08]  /*2cd0*/  MUFU.TANH R85, R14 ;  /* 0x0000000e00557308 */ /* 0x000eb00000002400 */
[----:B------:R5:W2:Y:S05]  /*2ce0*/  MUFU.TANH R122, R15 ;  /* 0x0000000f007a7308 */ /* 0x000aaa0000002400 */
[----:B-1----:R-:W-:Y:S03]  /*2cf0*/  HMMA.16816.F32 R8, R32, R76, R8 ;  /* 0x0000004c2008723c */ /* 0x002fe60000001808 */
[----:B------:R-:W1:Y:S08]  /*2d00*/  MUFU.TANH R121, R16 ;  /* 0x0000001000797308 */ /* 0x000e700000002400 */
[----:B------:R-:W1:Y:S01]  /*2d10*/  MUFU.TANH R123, R17 ;  /* 0x00000011007b7308 */ /* 0x000e620000002400 */
[----:B-----5:R-:W-:Y:S07]  /*2d20*/  HMMA.16816.F32 R12, R44, R80, RZ ;  /* 0x000000502c0c723c */ /* 0x020fee00000018ff */
[----:B------:R-:W1:Y:S01]  /*2d30*/  MUFU.TANH R124, R18 ;  /* 0x00000012007c7308 */ /* 0x000e620000002400 */
[----:B------:R-:W-:Y:S01]  /*2d40*/  FMUL.FTZ R8, R8, UR6 ;  /* 0x0000000608087c20 */ /* 0x000fe20008410000 */
[----:B------:R-:W-:Y:S01]  /*2d50*/  FMUL.FTZ R9, R9, UR6 ;  /* 0x0000000609097c20 */ /* 0x000fe20008410000 */
[----:B------:R-:W-:Y:S01]  /*2d60*/  FMUL.FTZ R10, R10, UR6 ;  /* 0x000000060a0a7c20 */ /* 0x000fe20008410000 */
[----:B------:R-:W-:-:S04]  /*2d70*/  FMUL.FTZ R11, R11, UR6 ;  /* 0x000000060b0b7c20 */ /* 0x000fc80008410000 */
[----:B------:R-:W1:Y:S05]  /*2d80*/  MUFU.TANH R125, R9 ;  /* 0x00000009007d7308 */ /* 0x000e6a0000002400 */
[----:B------:R-:W-:Y:S03]  /*2d90*/  HMMA.16816.F32 R12, R28, R76, R12 ;  /* 0x0000004c1c0c723c */ /* 0x000fe6000000180c */
[----:B------:R5:W1:Y:S08]  /*2da0*/  MUFU.TANH R76, R19 ;  /* 0x00000013004c7308 */ /* 0x000a700000002400 */
[----:B------:R-:W1:Y:S08]  /*2db0*/  MUFU.TANH R77, R8 ;  /* 0x00000008004d7308 */ /* 0x000e700000002400 */
[----:B------:R-:W-:Y:S01]  /*2dc0*/  FMUL.FTZ R12, R12, UR6 ;  /* 0x000000060c0c7c20 */ /* 0x000fe20008410000 */
[----:B-----5:R-:W-:Y:S01]  /*2dd0*/  HMMA.16816.F32 R16, R48, R72, RZ ;  /* 0x000000483010723c */ /* 0x020fe200000018ff */
[----:B------:R-:W-:Y:S01]  /*2de0*/  FMUL.FTZ R13, R13, UR6 ;  /* 0x000000060d0d7c20 */ /* 0x000fe20008410000 */
[----:B------:R-:W-:Y:S01]  /*2df0*/  FMUL.FTZ R14, R14, UR6 ;  /* 0x000000060e0e7c20 */ /* 0x000fe20008410000 */
[----:B------:R-:W-:Y:S01]  /*2e00*/  FMUL.FTZ R15, R15, UR6 ;  /* 0x000000060f0f7c20 */ /* 0x000fe20008410000 */
[----:B------:R-:W1:Y:S08]  /*2e10*/  MUFU.TANH R128, R10 ;  /* 0x0000000a00807308 */ /* 0x000e700000002400 */
[----:B------:R5:W1:Y:S08]  /*2e20*/  MUFU.TANH R130, R11 ;  /* 0x0000000b00827308 */ /* 0x000a700000002400 */
[----:B------:R-:W1:Y:S08]  /*2e30*/  MUFU.TANH R126, R12 ;  /* 0x0000000c007e7308 */ /* 0x000e700000002400 */
[----:B------:R-:W1:Y:S01]  /*2e40*/  MUFU.TANH R127, R13 ;  /* 0x0000000d007f7308 */ /* 0x000e620000002400 */
[----:B-----5:R-:W-:Y:S07]  /*2e50*/  HMMA.16816.F32 R8, R32, R68, R16 ;  /* 0x000000442008723c */ /* 0x020fee0000001810 */
[----:B------:R-:W1:Y:S01]  /*2e60*/  MUFU.TANH R131, R14 ;  /* 0x0000000e00837308 */ /* 0x000e620000002400 */
[----:B------:R-:W-:Y:S07]  /*2e70*/  HMMA.16816.F32 R16, R44, R72, RZ ;  /* 0x000000482c10723c */ /* 0x000fee00000018ff */
[----:B------:R5:W1:Y:S04]  /*2e80*/  MUFU.TANH R129, R15 ;  /* 0x0000000f00817308 */ /* 0x000a680000002400 */
[----:B------:R-:W-:Y:S01]  /*2e90*/  FMUL.FTZ R8, R8, UR6 ;  /* 0x0000000608087c20 */ /* 0x000fe20008410000 */
[----:B------:R-:W-:Y:S01]  /*2ea0*/  FMUL.FTZ R9, R9, UR6 ;  /* 0x0000000609097c20 */ /* 0x000fe20008410000 */
[----:B------:R-:W-:Y:S01]  /*2eb0*/  FMUL.FTZ R10, R10, UR6 ;  /* 0x000000060a0a7c20 */ /* 0x000fe20008410000 */
[----:B------:R-:W-:Y:S01]  /*2ec0*/  FMUL.FTZ R11, R11, UR6 ;  /* 0x000000060b0b7c20 */ /* 0x000fe20008410000 */
[----:B------:R-:W1:Y:S05]  /*2ed0*/  MUFU.TANH R135, R8 ;  /* 0x0000000800877308 */ /* 0x000e6a0000002400 */
[----:B------:R-:W-:Y:S03]  /*2ee0*/  HMMA.16816.F32 R16, R28, R68, R16 ;  /* 0x000000441c10723c */ /* 0x000fe60000001810 */
[----:B------:R-:W1:Y:S05]  /*2ef0*/  MUFU.TANH R69, R9 ;  /* 0x0000000900457308 */ /* 0x000e6a0000002400 */
[----:B-----5:R-:W-:Y:S03]  /*2f00*/  HMMA.16816.F32 R12, R48, R64, RZ ;  /* 0x00000040300c723c */ /* 0x020fe600000018ff */
[----:B------:R-:W1:Y:S08]  /*2f10*/  MUFU.TANH R144, R10 ;  /* 0x0000000a00907308 */ /* 0x000e700000002400 */
[----:B------:R5:W1:Y:S01]  /*2f20*/  MUFU.TANH R145, R11 ;  /* 0x0000000b00917308 */ /* 0x000a620000002400 */
[----:B------:R-:W-:Y:S01]  /*2f30*/  FMUL.FTZ R16, R16, UR6 ;  /* 0x0000000610107c20 */ /* 0x000fe20008410000 */
[----:B------:R-:W-:Y:S01]  /*2f40*/  FMUL.FTZ R17, R17, UR6 ;  /* 0x0000000611117c20 */ /* 0x000fe20008410000 */
[----:B------:R-:W-:Y:S01]  /*2f50*/  FMUL.FTZ R18, R18, UR6 ;  /* 0x0000000612127c20 */ /* 0x000fe20008410000 */
[----:B------:R-:W-:-:S04]  /*2f60*/  FMUL.FTZ R19, R19, UR6 ;  /* 0x0000000613137c20 */ /* 0x000fc80008410000 */
[----:B------:R-:W1:Y:S01]  /*2f70*/  MUFU.TANH R136, R16 ;  /* 0x0000001000887308 */ /* 0x000e620000002400 */
[----:B------:R-:W-:Y:S07]  /*2f80*/  HMMA.16816.F32 R12, R32, R60, R12 ;  /* 0x0000003c200c723c */ /* 0x000fee000000180c */
[----:B------:R-:W1:Y:S01]  /*2f90*/  MUFU.TANH R138, R17 ;  /* 0x00000011008a7308 */ /* 0x000e620000002400 */
[----:B-----5:R-:W-:Y:S07]  /*2fa0*/  HMMA.16816.F32 R8, R44, R64, RZ ;  /* 0x000000402c08723c */ /* 0x020fee00000018ff */
[----:B------:R-:W1:Y:S04]  /*2fb0*/  MUFU.TANH R142, R18 ;  /* 0x00000012008e7308 */ /* 0x000e680000002400 */
[----:B------:R-:W-:Y:S01]  /*2fc0*/  FMUL.FTZ R12, R12, UR6 ;  /* 0x000000060c0c7c20 */ /* 0x000fe20008410000 */
[----:B------:R-:W-:Y:S01]  /*2fd0*/  FMUL.FTZ R13, R13, UR6 ;  /* 0x000000060d0d7c20 */ /* 0x000fe20008410000 */
[----:B------:R-:W-:Y:S01]  /*2fe0*/  FMUL.FTZ R14, R14, UR6 ;  /* 0x000000060e0e7c20 */ /* 0x000fe20008410000 */
[----:B------:R-:W-:Y:S01]  /*2ff0*/  FMUL.FTZ R15, R15, UR6 ;  /* 0x000000060f0f7c20 */ /* 0x000fe20008410000 */
[----:B------:R5:W1:Y:S05]  /*3000*/  MUFU.TANH R137, R19 ;  /* 0x0000001300897308 */ /* 0x000a6a0000002400 */
[----:B------:R-:W-:Y:S03]  /*3010*/  HMMA.16816.F32 R8, R28, R60, R8 ;  /* 0x0000003c1c08723c */ /* 0x000fe60000001808 */
        /* <DEDUP_REMOVED lines=12> */
[----:B-----5:R-:W-:Y:S07]  /*30e0*/  HMMA.16816.F32 R12, R44, R52, RZ ;  /* 0x000000342c0c723c */ /* 0x020fee00000018ff */
[----:B------:R-:W-:Y:S01]  /*30f0*/  FMUL.FTZ R16, R16, UR6 ;  /* 0x0000000610107c20 */ /* 0x000fe20008410000 */
[----:B------:R-:W-:Y:S01]  /*3100*/  FMUL.FTZ R17, R17, UR6 ;  /* 0x0000000611117c20 */ /* 0x000fe20008410000 */
[----:B------:R-:W-:Y:S01]  /*3110*/  FMUL.FTZ R18, R18, UR6 ;  /* 0x0000000612127c20 */ /* 0x000fe20008410000 */
[----:B------:R-:W-:Y:S01]  /*3120*/  FMUL.FTZ R19, R19, UR6 ;  /* 0x0000000613137c20 */ /* 0x000fe20008410000 */
[----:B------:R-:W1:Y:S08]  /*3130*/  MUFU.TANH R134, R10 ;  /* 0x0000000a00867308 */ /* 0x000e700000002400 */
        /* <DEDUP_REMOVED lines=9> */
[----:B------:R-:W1:Y:S08]  /*31d0*/  MUFU.TANH R150, R18 ;  /* 0x0000001200967308 */ /* 0x000e700000002400 */
        /* <DEDUP_REMOVED lines=14> */
[-C--:B-----5:R-:W-:Y:S07]  /*32c0*/  HMMA.16816.F32 R12, R44, R106.reuse, RZ ;  /* 0x0000006a2c0c723c */ /* 0x0a0fee00000018ff */
[----:B------:R-:W-:Y:S01]  /*32d0*/  FMUL.FTZ R16, R16, UR6 ;  /* 0x0000000610107c20 */ /* 0x000fe20008410000 */
[----:B------:R-:W-:Y:S01]  /*32e0*/  FMUL.FTZ R17, R17, UR6 ;  /* 0x0000000611117c20 */ /* 0x000fe20008410000 */
[----:B------:R-:W-:Y:S01]  /*32f0*/  FMUL.FTZ R18, R18, UR6 ;  /* 0x0000000612127c20 */ /* 0x000fe20008410000 */
[----:B------:R-:W-:Y:S01]  /*3300*/  FMUL.FTZ R19, R19, UR6 ;  /* 0x0000000613137c20 */ /* 0x000fe20008410000 */
[----:B------:R-:W1:Y:S01]  /*3310*/  MUFU.TANH R154, R10 ;  /* 0x0000000a009a7308 */ /* 0x000e620000002400 */
[----:B------:R-:W-:Y:S07]  /*3320*/  HMMA.16816.F32 R104, R48, R106, RZ ;  /* 0x0000006a3068723c */ /* 0x000fee00000018ff */
[----:B------:R5:W1:Y:S01]  /*3330*/  MUFU.TANH R155, R11 ;  /* 0x0000000b009b7308 */ /* 0x000a620000002400 */
[-C--:B------:R-:W-:Y:S07]  /*3340*/  HMMA.16816.F32 R12, R28, R102.reuse, R12 ;  /* 0x000000661c0c723c */ /* 0x080fee000000180c */
[----:B------:R-:W1:Y:S05]  /*3350*/  MUFU.TANH R41, R16 ;  /* 0x0000001000297308 */ /* 0x000e6a0000002400 */
[----:B------:R-:W-:Y:S03]  /*3360*/  HMMA.16816.F32 R104, R32, R102, R104 ;  /* 0x000000662068723c */ /* 0x000fe60000001868 */
[----:B------:R-:W1:Y:S04]  /*3370*/  MUFU.TANH R141, R17 ;  /* 0x00000011008d7308 */ /* 0x000e680000002400 */
[----:B------:R-:W-:Y:S01]  /*3380*/  FMUL.FTZ R12, R12, UR6 ;  /* 0x000000060c0c7c20 */ /* 0x000fe20008410000 */
[----:B------:R-:W-:Y:S01]  /*3390*/  FMUL.FTZ R13, R13, UR6 ;  /* 0x000000060d0d7c20 */ /* 0x000fe20008410000 */
[----:B------:R-:W-:Y:S01]  /*33a0*/  FMUL.FTZ R14, R14, UR6 ;  /* 0x000000060e0e7c20 */ /* 0x000fe20008410000 */
[----:B------:R-:W-:Y:S01]  /*33b0*/  FMUL.FTZ R15, R15, UR6 ;  /* 0x000000060f0f7c20 */ /* 0x000fe20008410000 */
[----:B------:R-:W1:Y:S01]  /*33c0*/  MUFU.TANH R143, R18 ;  /* 0x00000012008f7308 */ /* 0x000e620000002400 */
[-C--:B-----5:R-:W-:Y:S07]  /*33d0*/  HMMA.16816.F32 R8, R44, R98.reuse, RZ ;  /* 0x000000622c08723c */ /* 0x0a0fee00000018ff */
[----:B------:R5:W1:Y:S01]  /*33e0*/  MUFU.TANH R140, R19 ;  /* 0x00000013008c7308 */ /* 0x000a620000002400 */
[----:B------:R-:W-:Y:S07]  /*33f0*/  HMMA.16816.F32 R96, R48, R98, RZ ;  /* 0x000000623060723c */ /* 0x000fee00000018ff */
[----:B------:R-:W1:Y:S05]  /*3400*/  MUFU.TANH R160, R12 ;  /* 0x0000000c00a07308 */ /* 0x000e6a0000002400 */
[----:B------:R-:W-:Y:S03]  /*3410*/  HMMA.16816.F32 R8, R28, R94, R8 ;  /* 0x0000005e1c08723c */ /* 0x000fe60000001808 */
[----:B------:R-:W1:Y:S05]  /*3420*/  MUFU.TANH R161, R13 ;  /* 0x0000000d00a17308 */ /* 0x000e6a0000002400 */
[-C--:B-----5:R-:W-:Y:S03]  /*3430*/  HMMA.16816.F32 R16, R44, R90.reuse, RZ ;  /* 0x0000005a2c10723c */ /* 0x0a0fe600000018ff */
[----:B------:R-:W1:Y:S05]  /*3440*/  MUFU.TANH R162, R14 ;  /* 0x0000000e00a27308 */ /* 0x000e6a0000002400 */
[----:B------:R-:W-:Y:S03]  /*3450*/  HMMA.16816.F32 R88, R48, R90, RZ ;  /* 0x0000005a3058723c */ /* 0x000fe600000018ff */
[----:B------:R5:W1:Y:S01]  /*3460*/  MUFU.TANH R163, R15 ;  /* 0x0000000f00a37308 */ /* 0x000a620000002400 */
[----:B------:R-:W-:Y:S01]  /*3470*/  FMUL.FTZ R8, R8, UR6 ;  /* 0x0000000608087c20 */ /* 0x000fe20008410000 */
[----:B------:R-:W-:Y:S01]  /*3480*/  FMUL.FTZ R9, R9, UR6 ;  /* 0x0000000609097c20 */ /* 0x000fe20008410000 */
[----:B------:R-:W-:Y:S01]  /*3490*/  FMUL.FTZ R10, R10, UR6 ;  /* 0x000000060a0a7c20 */ /* 0x000fe20008410000 */
[----:B------:R-:W-:Y:S01]  /*34a0*/  FMUL.FTZ R11, R11, UR6 ;  /* 0x000000060b0b7c20 */ /* 0x000fe20008410000 */
[----:B------:R-:W-:Y:S03]  /*34b0*/  HMMA.16816.F32 R96, R32, R94, R96 ;  /* 0x0000005e2060723c */ /* 0x000fe60000001860 */
[----:B------:R-:W1:Y:S05]  /*34c0*/  MUFU.TANH R164, R8 ;  /* 0x0000000800a47308 */ /* 0x000e6a0000002400 */
[----:B------:R-:W-:Y:S03]  /*34d0*/  HMMA.16816.F32 R16, R28, R86, R16 ;  /* 0x000000561c10723c */ /* 0x000fe60000001810 */
[----:B------:R-:W1:Y:S05]  /*34e0*/  MUFU.TANH R169, R9 ;  /* 0x0000000900a97308 */ /* 0x000e6a0000002400 */
[-C--:B-----5:R-:W-:Y:S03]  /*34f0*/  HMMA.16816.F32 R12, R44, R82.reuse, RZ ;  /* 0x000000522c0c723c */ /* 0x0a0fe600000018ff */
[----:B------:R-:W1:Y:S05]  /*3500*/  MUFU.TANH R170, R10 ;  /* 0x0000000a00aa7308 */ /* 0x000e6a0000002400 */
[----:B------:R-:W-:Y:S03]  /*3510*/  HMMA.16816.F32 R80, R48, R82, RZ ;  /* 0x000000523050723c */ /* 0x000fe600000018ff */
[----:B------:R-:W-:Y:S01]  /*3520*/  FMUL.FTZ R16, R16, UR6 ;  /* 0x0000000610107c20 */ /* 0x000fe20008410000 */
[----:B------:R-:W-:Y:S01]  /*3530*/  FMUL.FTZ R17, R17, UR6 ;  /* 0x0000000611117c20 */ /* 0x000fe20008410000 */
[----:B------:R-:W-:Y:S01]  /*3540*/  FMUL.FTZ R18, R18, UR6 ;  /* 0x0000000612127c20 */ /* 0x000fe20008410000 */
[----:B------:R-:W-:Y:S01]  /*3550*/  FMUL.FTZ R19, R19, UR6 ;  /* 0x0000000613137c20 */ /* 0x000fe20008410000 */
[----:B------:R5:W1:Y:S01]  /*3560*/  MUFU.TANH R172, R11 ;  /* 0x0000000b00ac7308 */ /* 0x000a620000002400 */
[----:B------:R-:W-:Y:S01]  /*3570*/  HMMA.16816.F32 R88, R32, R86, R88 ;  /* 0x000000562058723c */ /* 0x000fe20000001858 */
[----:B------:R-:W-:Y:S01]  /*3580*/  FMUL.FTZ R86, R98, UR6 ;  /* 0x0000000662567c20 */ /* 0x000fe20008410000 */
[----:B------:R-:W-:-:S05]  /*3590*/  FMUL.FTZ R87, R99, UR6 ;  /* 0x0000000663577c20 */ /* 0x000fca0008410000 */
[----:B------:R-:W1:Y:S01]  /*35a0*/  MUFU.TANH R174, R16 ;  /* 0x0000001000ae7308 */ /* 0x000e620000002400 */
[----:B------:R-:W-:Y:S07]  /*35b0*/  HMMA.16816.F32 R12, R28, R78, R12 ;  /* 0x0000004e1c0c723c */ /* 0x000fee000000180c */
[----:B------:R-:W1:Y:S01]  /*35c0*/  MUFU.TANH R171, R17 ;  /* 0x0000001100ab7308 */ /* 0x000e620000002400 */
[-C--:B-----5:R-:W-:Y:S07]  /*35d0*/  HMMA.16816.F32 R8, R44, R74.reuse, RZ ;  /* 0x0000004a2c08723c */ /* 0x0a0fee00000018ff */
[----:B------:R-:W1:Y:S01]  /*35e0*/  MUFU.TANH R175, R18 ;  /* 0x0000001200af7308 */ /* 0x000e620000002400 */
        /* <DEDUP_REMOVED lines=8> */
[----:B------:R-:W-:Y:S01]  /*3670*/  FMUL.FTZ R79, R89, UR6 ;  /* 0x00000006594f7c20 */ /* 0x000fe20008410000 */
[----:B------:R-:W-:Y:S01]  /*3680*/  FMUL.FTZ R89, R90, UR6 ;  /* 0x000000065a597c20 */ /* 0x000fe20008410000 */
[----:B------:R-:W-:-:S03]  /*3690*/  FMUL.FTZ R88, R91, UR6 ;  /* 0x000000065b587c20 */ /* 0x000fc60008410000 */
[----:B------:R-:W1:Y:S01]  /*36a0*/  MUFU.TANH R165, R12 ;  /* 0x0000000c00a57308 */ /* 0x000e620000002400 */
[----:B------:R-:W-:Y:S07]  /*36b0*/  HMMA.16816.F32 R8, R28, R70, R8 ;  /* 0x000000461c08723c */ /* 0x000fee0000001808 */
[----:B------:R-:W1:Y:S01]  /*36c0*/  MUFU.TANH R166, R13 ;  /* 0x0000000d00a67308 */ /* 0x000e620000002400 */
[----:B-----5:R-:W-:Y:S03]  /*36d0*/  HMMA.16816.F32 R16, R44, R66, RZ ;  /* 0x000000422c10723c */ /* 0x020fe600000018ff */
[----:B------:R-:W-:Y:S01]  /*36e0*/  FMUL.FTZ R80, R80, UR6 ;  /* 0x0000000650507c20 */ /* 0x000fe20008410000 */
[----:B------:R-:W-:Y:S01]  /*36f0*/  FMUL.FTZ R82, R82, UR6 ;  /* 0x0000000652527c20 */ /* 0x000fe20008410000 */
[----:B------:R-:W-:-:S02]  /*3700*/  FMUL.FTZ R83, R83, UR6 ;  /* 0x0000000653537c20 */ /* 0x000fc40008410000 */
        /* <DEDUP_REMOVED lines=8> */
[----:B------:R-:W-:-:S06]  /*3790*/  FMUL.FTZ R70, R81, UR6 ;  /* 0x0000000651467c20 */ /* 0x000fcc0008410000 */
[----:B------:R3:W1:Y:S01]  /*37a0*/  MUFU.TANH R159, R10 ;  /* 0x0000000a009f7308 */ /* 0x0006620000002400 */
[----:B------:R-:W-:Y:S07]  /*37b0*/  HMMA.16816.F32 R16, R28, R62, R16 ;  /* 0x0000003e1c10723c */ /* 0x000fee0000001810 */
[----:B------:R-:W1:Y:S01]  /*37c0*/  MUFU.TANH R153, R9 ;  /* 0x0000000900997308 */ /* 0x000e620000002400 */
[C---:B-----5:R-:W-:Y:S03]  /*37d0*/  HMMA.16816.F32 R12, R44.reuse, R54, RZ ;  /* 0x000000362c0c723c */ /* 0x060fe600000018ff */
[----:B------:R-:W-:Y:S01]  /*37e0*/  FMUL.FTZ R71, R72, UR6 ;  /* 0x0000000648477c20 */ /* 0x000fe20008410000 */
[----:B------:R-:W-:Y:S01]  /*37f0*/  FMUL.FTZ R72, R73, UR6 ;  /* 0x0000000649487c20 */ /* 0x000fe20008410000 */
[----:B------:R-:W-:Y:S01]  /*3800*/  FMUL.FTZ R74, R74, UR6 ;  /* 0x000000064a4a7c20 */ /* 0x000fe20008410000 */
[----:B------:R-:W-:Y:S01]  /*3810*/  FMUL.FTZ R75, R75, UR6 ;  /* 0x000000064b4b7c20 */ /* 0x000fe20008410000 */
[----:B------:R-:W1:Y:S01]  /*3820*/  MUFU.TANH R158, R8 ;  /* 0x00000008009e7308 */ /* 0x000e620000002400 */
[----:B------:R-:W-:Y:S03]  /*3830*/  HMMA.16816.F32 R44, R44, R42, RZ ;  /* 0x0000002a2c2c723c */ /* 0x000fe600000018ff */
[----:B------:R-:W-:Y:S01]  /*3840*/  FMUL.FTZ R18, R18, UR6 ;  /* 0x0000000612127c20 */ /* 0x000fe20008410000 */
[----:B------:R-:W-:Y:S01]  /*3850*/  FMUL.FTZ R17, R17, UR6 ;  /* 0x0000000611117c20 */ /* 0x000fe20008410000 */
[----:B---3--:R-:W-:-:S02]  /*3860*/  FMUL.FTZ R10, R16, UR6 ;  /* 0x00000006100a7c20 */ /* 0x008fc40008410000 */
[----:B------:R-:W3:Y:S01]  /*3870*/  MUFU.TANH R157, R18 ;  /* 0x00000012009d7308 */ /* 0x000ee20000002400 */
[C---:B------:R-:W-:Y:S07]  /*3880*/  HMMA.16816.F32 R52, R48.reuse, R54, RZ ;  /* 0x000000363034723c */ /* 0x040fee00000018ff */
[----:B------:R-:W1:Y:S01]  /*3890*/  MUFU.TANH R156, R11 ;  /* 0x0000000b009c7308 */ /* 0x000e620000002400 */
[----:B------:R-:W-:Y:S07]  /*38a0*/  HMMA.16816.F32 R48, R48, R42, RZ ;  /* 0x0000002a3030723c */ /* 0x000fee00000018ff */
[----:B------:R5:W1:Y:S01]  /*38b0*/  MUFU.TANH R152, R17 ;  /* 0x0000001100987308 */ /* 0x000a620000002400 */
[C---:B------:R-:W-:Y:S07]  /*38c0*/  HMMA.16816.F32 R12, R28.reuse, R22, R12 ;  /* 0x000000161c0c723c */ /* 0x040fee000000180c */
[----:B------:R-:W1:Y:S01]  /*38d0*/  MUFU.TANH R99, R82 ;  /* 0x0000005200637308 */ /* 0x000e620000002400 */
[----:B------:R-:W-:Y:S07]  /*38e0*/  HMMA.16816.F32 R44, R28, R58, R44 ;  /* 0x0000003a1c2c723c */ /* 0x000fee000000182c */
[----:B------:R-:W1:Y:S01]  /*38f0*/  MUFU.TANH R94, R83 ;  /* 0x00000053005e7308 */ /* 0x000e620000002400 */
[----:B------:R-:W-:Y:S01]  /*3900*/  HMMA.16816.F32 R64, R32, R62, R64 ;  /* 0x0000003e2040723c */ /* 0x000fe20000001840 */
[----:B-----5:R-:W-:Y:S01]  /*3910*/  FMUL.FTZ R17, R19, UR6 ;  /* 0x0000000613117c20 */ /* 0x020fe20008410000 */
[----:B------:R-:W-:Y:S01]  /*3920*/  FMUL.FTZ R19, R105, UR6 ;  /* 0x0000000669137c20 */ /* 0x000fe20008410000 */
[----:B------:R-:W-:Y:S01]  /*3930*/  FMUL.FTZ R13, R13, UR6 ;  /* 0x000000060d0d7c20 */ /* 0x000fe20008410000 */
[----:B------:R-:W-:Y:S01]  /*3940*/  FMUL.FTZ R14, R14, UR6 ;  /* 0x000000060e0e7c20 */ /* 0x000fe20008410000 */
[----:B------:R-:W-:-:S02]  /*3950*/  FMUL.FTZ R9, R12, UR6 ;  /* 0x000000060c097c20 */ /* 0x000fc40008410000 */
[----:B------:R5:W1:Y:S01]  /*3960*/  MUFU.TANH R16, R13 ;  /* 0x0000000d00107308 */ /* 0x000a620000002400 */
[C---:B------:R-:W-:Y:S01]  /*3970*/  HMMA.16816.F32 R52, R32.reuse, R22, R52 ;  /* 0x000000162034723c */ /* 0x040fe20000001834 */
[----:B------:R-:W-:Y:S02]  /*3980*/  LOP3.LUT R22, R197, 0x7, RZ, 0xc0, !PT ;  /* 0x00000007c5167812 */ /* 0x000fe400078ec0ff */
        /* <DEDUP_REMOVED lines=9> */
[----:B------:R-:W-:Y:S01]  /*3a20*/  FMUL.FTZ R65, R65, UR6 ;  /* 0x0000000641417c20 */ /* 0x000fe20008410000 */
[----:B------:R-:W-:Y:S01]  /*3a30*/  FMUL.FTZ R66, R66, UR6 ;  /* 0x0000000642427c20 */ /* 0x000fe20008410000 */
[----:B------:R-:W-:Y:S01]  /*3a40*/  FMUL.FTZ R67, R67, UR6 ;  /* 0x0000000643437c20 */ /* 0x000fe20008410000 */
[----:B------:R1:W1:Y:S01]  /*3a50*/  MUFU.TANH R95, R74 ;  /* 0x0000004a005f7308 */ /* 0x0002620000002400 */
[----:B-----5:R-:W-:Y:S01]  /*3a60*/  FMUL.FTZ R13, R15, UR6 ;  /* 0x000000060f0d7c20 */ /* 0x020fe20008410000 */
[----:B------:R-:W-:Y:S01]  /*3a70*/  FMUL.FTZ R15, R104, UR6 ;  /* 0x00000006680f7c20 */ /* 0x000fe20008410000 */
[----:B------:R-:W-:Y:S01]  /*3a80*/  IADD3 R215, PT, PT, R22, R215, R210 ;  /* 0x000000d716d77210 */ /* 0x000fe20007ffe0d2 */
[----:B------:R-:W-:Y:S01]  /*3a90*/  FMUL.FTZ R52, R52, UR6 ;  /* 0x0000000634347c20 */ /* 0x000fe20008410000 */
[----:B------:R-:W-:Y:S01]  /*3aa0*/  FMUL.FTZ R53, R53, UR6 ;  /* 0x0000000635357c20 */ /* 0x000fe20008410000 */
[----:B------:R-:W-:Y:S01]  /*3ab0*/  FMUL.FTZ R54, R54, UR6 ;  /* 0x0000000636367c20 */ /* 0x000fe20008410000 */
[----:B------:R-:W-:Y:S01]  /*3ac0*/  FMUL.FTZ R55, R55, UR6 ;  /* 0x0000000637377c20 */ /* 0x000fe20008410000 */
[----:B------:R1:W1:Y:S01]  /*3ad0*/  MUFU.TANH R102, R75 ;  /* 0x0000004b00667308 */ /* 0x0002620000002400 */
[----:B----4-:R-:W-:Y:S01]  /*3ae0*/  FMUL.FTZ R14, R45, UR6 ;  /* 0x000000062d0e7c20 */ /* 0x010fe20008410000 */
[----:B------:R-:W-:Y:S01]  /*3af0*/  FMUL.FTZ R45, R106, UR6 ;  /* 0x000000066a2d7c20 */ /* 0x000fe20008410000 */
[----:B------:R-:W-:Y:S01]  /*3b00*/  IADD3 R36, PT, PT, R215, 0x1, R36 ;  /* 0x00000001d7247810 */ /* 0x000fe20007ffe024 */
[----:B------:R-:W-:Y:S01]  /*3b10*/  FMUL.FTZ R48, R48, UR6 ;  /* 0x0000000630307c20 */ /* 0x000fe20008410000 */
[----:B------:R-:W-:Y:S01]  /*3b20*/  FMUL.FTZ R49, R49, UR6 ;  /* 0x0000000631317c20 */ /* 0x000fe20008410000 */
[----:B------:R-:W-:Y:S01]  /*3b30*/  FMUL.FTZ R50, R50, UR6 ;  /* 0x0000000632327c20 */ /* 0x000fe20008410000 */
[----:B------:R-:W-:Y:S01]  /*3b40*/  FMUL.FTZ R51, R51, UR6 ;  /* 0x0000000633337c20 */ /* 0x000fe20008410000 */
[----:B------:R-:W4:Y:S01]  /*3b50*/  MUFU.TANH R10, R10 ;  /* 0x0000000a000a7308 */ /* 0x000f220000002400 */
[----:B------:R-:W-:-:S02]  /*3b60*/  IADD3 R215, PT, PT, R215, R7, -R108 ;  /* 0x00000007d7d77210 */ /* 0x000fc40007ffe86c */
[C---:B------:R-:W-:Y:S02]  /*3b70*/  VIMNMX R214, PT, PT, R36.reuse, R7, PT ;  /* 0x0000000724d67248 */ /* 0x040fe40003fe0100 */
[C-C-:B------:R-:W-:Y:S02]  /*3b80*/  VIADDMNMX R213, R36.reuse, 0x8, R7.reuse, PT ;  /* 0x0000000824d57846 */ /* 0x140fe40003800107 */
[C-C-:B------:R-:W-:Y:S01]  /*3b90*/  VIADDMNMX R212, R36.reuse, 0x40, R7.reuse, PT ;  /* 0x0000004024d47846 */ /* 0x140fe20003800107 */
[----:B------:R-:W1:Y:S01]  /*3ba0*/  MUFU.TANH R17, R17 ;  /* 0x0000001100117308 */ /* 0x000e620000002400 */
[----:B------:R-:W-:Y:S02]  /*3bb0*/  VIADDMNMX R211, R36, 0x48, R7, PT ;  /* 0x0000004824d37846 */ /* 0x000fe40003800107 */
[----:B------:R-:W-:-:S05]  /*3bc0*/  LEA R7, R3, R225, 0x7 ;  /* 0x000000e103077211 */ /* 0x000fca00078e38ff */
        /* <DEDUP_REMOVED lines=36> */
[----:B------:R-:W2:Y:S01]  /*3e10*/  LDCU UR5, c[0x0][0x440] ;  /* 0x00008800ff0577ac */ /* 0x000ea20008000800 */
[----:B------:R-:W-:Y:S01]  /*3e20*/  VIADD R3, R190, 0xfffffffe ;  /* 0xfffffffebe037836 */ /* 0x000fe20000000000 */
[----:B------:R-:W-:Y:S03]  /*3e30*/  BSSY.RECONVERGENT B0, `(.L_x_1185) ;  /* 0x000002b000007945 */ /* 0x000fe60003800200 */
[----:B------:R-:W-:-:S04]  /*3e40*/  IMAD.WIDE.U32 R28, R3, R38, RZ ;  /* 0x00000026031c7225 */ /* 0x000fc800078e00ff */
[----:B------:R-:W-:Y:S02]  /*3e50*/  IMAD R3, R3, R39, R29 ;  /* 0x0000002703037224 */ /* 0x000fe400078e021d */
[----:B------:R-:W-:-:S03]  /*3e60*/  IMAD.SHL.U32 R22, R28, 0x80, RZ ;  /* 0x000000801c167824 */ /* 0x000fc600078e00ff */
[----:B------:R-:W-:Y:S02]  /*3e70*/  SHF.L.U64.HI R23, R28, 0x7, R3 ;  /* 0x000000071c177819 */ /* 0x000fe40000010203 */
[C---:B--2---:R-:W-:Y:S02]  /*3e80*/  ISETP.GE.AND P0, PT, R196.reuse, UR5, PT ;  /* 0x00000005c4007c0c */ /* 0x044fe4000bf06270 */
        /* <DEDUP_REMOVED lines=37> */
.L_x_1186:
[----:B------:R-:W-:Y:S05]  /*40e0*/  BSYNC.RECONVERGENT B0 ;  /* 0x0000000000007941 */ /* 0x000fea0003800200 */
.L_x_1185:
[----:B------:R-:W0:Y:S02]  /*40f0*/  LDGDEPBAR ;  /* 0x00000000000079af */ /* 0x000e240000000000 */
.L_x_1184:
[C---:B------:R-:W-:Y:S01]  /*4100*/  VIADD R179, R215.reuse, 0x8 ;  /* 0x00000008d7b37836 */ /* 0x040fe20000000000 */
[-C--:B------:R-:W-:Y:S01]  /*4110*/  ISETP.GT.AND P0, PT, R215, R7.reuse, PT ;  /* 0x00000007d700720c */ /* 0x080fe20003f04270 */
[C---:B------:R-:W-:Y:S01]  /*4120*/  VIADD R178, R7.reuse, 0x1 ;  /* 0x0000000107b27836 */ /* 0x040fe20000000000 */
[C---:B------:R-:W-:Y:S01]  /*4130*/  ISETP.GE.AND P2, PT, R7.reuse, R214, PT ;  /* 0x000000d60700720c */ /* 0x040fe20003f46270 */
[----:B------:R-:W-:Y:S01]  /*4140*/  VIADD R96, R7, 0x10 ;  /* 0x0000001007607836 */ /* 0x000fe20000000000 */
[----:B------:R-:W-:Y:S01]  /*4150*/  ISETP.GT.AND P1, PT, R179, R7, PT ;  /* 0x00000007b300720c */ /* 0x000fe20003f24270 */
[----:B------:R-:W-:Y:S01]  /*4160*/  VIADD R90, R7, 0x19 ;  /* 0x00000019075a7836 */ /* 0x000fe20000000000 */
[----:B-1----:R-:W-:Y:S01]  /*4170*/  FSEL R65, R109, -INF , !P0 ;  /* 0xff8000006d417808 */ /* 0x002fe20004000000 */
        /* <DEDUP_REMOVED lines=21> */
[----:B------:R-:W-:Y:S01]  /*42d0*/  FSEL R93, R87, -INF , !P1 ;  /* 0xff800000575d7808 */ /* 0x000fe20004800000 */
[----:B------:R-:W-:Y:S01]  /*42e0*/  VIADD R43, R7, 0x50 ;  /* 0x00000050072b7836 */ /* 0x000fe20000000000 */
[----:B------:R-:W-:Y:S01]  /*42f0*/  ISETP.GT.AND P1, PT, R179, R59, PT ;  /* 0x0000003bb300720c */ /* 0x000fe20003f24270 */
[----:B--2---:R-:W-:Y:S01]  /*4300*/  VIADD R35, R7, 0x58 ;  /* 0x0000005807237836 */ /* 0x004fe20000000000 */
[----:B------:R-:W-:Y:S01]  /*4310*/  FSEL R104, R115, -INF , !P3 ;  /* 0xff80000073687808 */ /* 0x000fe20005800000 */
[C---:B------:R-:W-:Y:S01]  /*4320*/  VIADD R30, R7.reuse, 0x70 ;  /* 0x00000070071e7836 */ /* 0x040fe20000000000 */
[----:B------:R-:W-:Y:S01]  /*4330*/  FSEL R98, R86, -INF , !P2 ;  /* 0xff80000056627808 */ /* 0x000fe20005000000 */
        /* <DEDUP_REMOVED lines=16> */
[----:B------:R-:W-:Y:S01]  /*4440*/  VIADD R191, R215, 0x48 ;  /* 0x00000048d7bf7836 */ /* 0x000fe20000000000 */
[----:B------:R-:W-:Y:S01]  /*4450*/  FSEL R128, R128, -INF , !P3 ;  /* 0xff80000080807808 */ /* 0x000fe20005800000 */
[C---:B------:R-:W-:Y:S01]  /*4460*/  VIADD R64, R7.reuse, 0x28 ;  /* 0x0000002807407836 */ /* 0x040fe20000000000 */
[----:B------:R-:W-:Y:S01]  /*4470*/  FSEL R115, R130, -INF , !P2 ;  /* 0xff80000082737808 */ /* 0x000fe20005000000 */
[C---:B------:R-:W-:Y:S01]  /*4480*/  VIADD R51, R7.reuse, 0x40 ;  /* 0x0000004007337836 */ /* 0x040fe20000000000 */
[----:B------:R-:W-:Y:S01]  /*4490*/  FSEL R100, R94, -INF , !P0 ;  /* 0xff8000005e647808 */ /* 0x000fe20004000000 */
[----:B------:R-:W-:Y:S01]  /*44a0*/  VIADD R50, R7, 0x41 ;  /* 0x0000004107327836 */ /* 0x000fe20000000000 */
[----:B------:R-:W-:Y:S01]  /*44b0*/  ISETP.GT.AND P4, PT, R179, R49, PT ;  /* 0x00000031b300720c */ /* 0x000fe20003f84270 */
[----:B------:R-:W-:Y:S01]  /*44c0*/  VIADD R34, R7, 0x59 ;  /* 0x0000005907227836 */ /* 0x000fe20000000000 */
[----:B------:R-:W-:Y:S01]  /*44d0*/  ISETP.GT.AND P3, PT, R179, R48, PT ;  /* 0x00000030b300720c */ /* 0x000fe20003f64270 */
[----:B---3--:R-:W-:Y:S01]  /*44e0*/  VIADD R3, R7, 0x60 ;  /* 0x0000006007037836 */ /* 0x008fe20000000000 */
[----:B------:R-:W-:Y:S01]  /*44f0*/  ISETP.GT.AND P2, PT, R179, R43, PT ;  /* 0x0000002bb300720c */ /* 0x000fe20003f44270 */
[----:B------:R-:W-:Y:S01]  /*4500*/  VIADD R28, R7, 0x78 ;  /* 0x00000078071c7836 */ /* 0x000fe20000000000 */
[----:B------:R-:W-:Y:S01]  /*4510*/  ISETP.GT.AND P0, PT, R179, R35, PT ;  /* 0x00000023b300720c */ /* 0x000fe20003f04270 */
[----:B------:R-:W-:Y:S01]  /*4520*/  VIADD R2, R7, 0x79 ;  /* 0x0000007907027836 */ /* 0x000fe20000000000 */
[----:B------:R-:W-:Y:S01]  /*4530*/  FSEL R94, R147, -INF , !P1 ;  /* 0xff800000935e7808 */ /* 0x000fe20004800000 */
[----:B------:R-:W1:Y:S01]  /*4540*/  LDCU UR5, c[0x0][0x45c] ;  /* 0x00008b80ff0577ac */ /* 0x000e620008000800 */
[----:B------:R-:W-:-:S02]  /*4550*/  ISETP.GT.AND P1, PT, R179, R30, PT ;  /* 0x0000001eb300720c */ /* 0x000fc40003f24270 */
        /* <DEDUP_REMOVED lines=12> */
[----:B------:R-:W-:Y:S02]  /*4620*/  ISETP.GT.AND P1, PT, R220, R7, PT ;  /* 0x00000007dc00720c */ /* 0x000fe40003f24270 */
        /* <DEDUP_REMOVED lines=8> */
[----:B------:R-:W-:Y:S02]  /*46b0*/  ISETP.GT.AND P0, PT, R191, R7, PT ;  /* 0x00000007bf00720c */ /* 0x000fe40003f04270 */
        /* <DEDUP_REMOVED lines=8> */
[-C--:B------:R-:W-:Y:S02]  /*4740*/  ISETP.GT.AND P1, PT, R220, R178.reuse, PT ;  /* 0x000000b2dc00720c */ /* 0x080fe40003f24270 */
[----:B------:R-:W-:Y:S02]  /*4750*/  ISETP.GT.AND P3, PT, R191, R178, PT ;  /* 0x000000b2bf00720c */ /* 0x000fe40003f64270 */
[C---:B------:R-:W-:Y:S02]  /*4760*/  ISETP.GT.AND P6, PT, R179.reuse, R50, PT ;  /* 0x00000032b300720c */ /* 0x040fe40003fc4270 */
[----:B------:R-:W-:Y:S02]  /*4770*/  FSEL R108, R144, -INF , !P5 ;  /* 0xff800000906c7808 */ /* 0x000fe40006800000 */
[----:B------:R-:W-:Y:S02]  /*4780*/  ISETP.GT.AND P5, PT, R179, R34, PT ;  /* 0x00000022b300720c */ /* 0x000fe40003fa4270 */
[----:B------:R-:W-:-:S02]  /*4790*/  FSEL R112, R112, -INF , !P0 ;  /* 0xff80000070707808 */ /* 0x000fc40004000000 */
[----:B------:R-:W-:Y:S02]  /*47a0*/  ISETP.GE.AND P0, PT, R178, R212, PT ;  /* 0x000000d4b200720c */ /* 0x000fe40003f06270 */
[----:B------:R-:W-:Y:S02]  /*47b0*/  FSEL R86, R111, -INF , !P1 ;  /* 0xff8000006f567808 */ /* 0x000fe40004800000 */
[----:B------:R-:W-:Y:S02]  /*47c0*/  FSEL R87, R113, -INF , !P3 ;  /* 0xff80000071577808 */ /* 0x000fe40005800000 */
[----:B------:R-:W-:Y:S02]  /*47d0*/  FSEL R58, R145, -INF , !P6 ;  /* 0xff800000913a7808 */ /* 0x000fe40007000000 */
[----:B------:R-:W-:Y:S02]  /*47e0*/  ISETP.GT.AND P3, PT, R215, R97, PT ;  /* 0x00000061d700720c */ /* 0x000fe40003f64270 */
[----:B------:R-:W-:-:S02]  /*47f0*/  ISETP.GT.AND P6, PT, R179, R3, PT ;  /* 0x00000003b300720c */ /* 0x000fc40003fc4270 */
[----:B------:R-:W-:Y:S02]  /*4800*/  FSEL R95, R103, -INF , !P5 ;  /* 0xff800000675f7808 */ /* 0x000fe40006800000 */
[----:B------:R-:W-:Y:S02]  /*4810*/  ISETP.GT.AND P5, PT, R179, R28, PT ;  /* 0x0000001cb300720c */ /* 0x000fe40003fa4270 */
[----:B------:R-:W-:Y:S02]  /*4820*/  FSEL R86, R86, -INF , !P0 ;  /* 0xff80000056567808 */ /* 0x000fe40004000000 */
[----:B------:R-:W-:Y:S02]  /*4830*/  ISETP.GT.AND P0, PT, R215, R96, PT ;  /* 0x00000060d700720c */ /* 0x000fe40003f04270 */
[----:B------:R-:W-:Y:S02]  /*4840*/  FSEL R19, R19, -INF , !P3 ;  /* 0xff80000013137808 */ /* 0x000fe40005800000 */
[----:B------:R-:W-:-:S02]  /*4850*/  FSEL R150, R150, -INF , !P6 ;  /* 0xff80000096967808 */ /* 0x000fc40007000000 */
[----:B------:R-:W-:Y:S02]  /*4860*/  ISETP.GT.AND P3, PT, R215, R67, PT ;  /* 0x00000043d700720c */ /* 0x000fe40003f64270 */
[----:B------:R-:W-:Y:S02]  /*4870*/  ISETP.GT.AND P6, PT, R179, R2, PT ;  /* 0x00000002b300720c */ /* 0x000fe40003fc4270 */
[----:B------:R-:W-:Y:S02]  /*4880*/  FSEL R45, R177, -INF , !P5 ;  /* 0xff800000b12d7808 */ /* 0x000fe40006800000 */
[C---:B------:R-:W-:Y:S02]  /*4890*/  ISETP.GT.AND P5, PT, R215.reuse, R178, PT ;  /* 0x000000b2d700720c */ /* 0x040fe40003fa4270 */
[----:B------:R-:W-:Y:S02]  /*48a0*/  FSEL R114, R114, -INF , !P0 ;  /* 0xff80000072727808 */ /* 0x000fe40004000000 */
[----:B------:R-:W-:-:S02]  /*48b0*/  ISETP.GT.AND P0, PT, R215, R81, PT ;  /* 0x00000051d700720c */ /* 0x000fc40003f04270 */
[----:B------:R-:W-:Y:S02]  /*48c0*/  FSEL R92, R92, -INF , !P3 ;  /* 0xff8000005c5c7808 */ /* 0x000fe40005800000 */
[----:B------:R-:W-:Y:S02]  /*48d0*/  FSEL R110, R110, -INF , !P6 ;  /* 0xff8000006e6e7808 */ /* 0x000fe40007000000 */
[C---:B------:R-:W-:Y:S02]  /*48e0*/  ISETP.GT.AND P3, PT, R215.reuse, R90, PT ;  /* 0x0000005ad700720c */ /* 0x040fe40003f64270 */
        /* <DEDUP_REMOVED lines=12> */
[----:B------:R-:W-:Y:S02]  /*49b0*/  FSEL R84, R84, -INF , !P3 ;  /* 0xff80000054547808 */ /* 0x000fe40005800000 */
[----:B------:R-:W-:Y:S02]  /*49c0*/  FSEL R222, R15, -INF , !P6 ;  /* 0xff8000000fde7808 */ /* 0x000fe40007000000 */
[----:B------:R-:W-:-:S02]  /*49d0*/  ISETP.GT.AND P3, PT, R215, R23, PT ;  /* 0x00000017d700720c */ /* 0x000fc40003f64270 */
[----:B------:R-:W-:Y:S02]  /*49e0*/  ISETP.GE.AND P6, PT, R96, R214, PT ;  /* 0x000000d66000720c */ /* 0x000fe40003fc6270 */
[----:B------:R-:W-:Y:S02]  /*49f0*/  FSEL R78, R78, -INF , !P0 ;  /* 0xff8000004e4e7808 */ /* 0x000fe40004000000 */
[----:B------:R-:W-:Y:S02]  /*4a00*/  ISETP.GT.AND P0, PT, R215, R63, PT ;  /* 0x0000003fd700720c */ /* 0x000fe40003f04270 */
[----:B------:R-:W-:Y:S02]  /*4a10*/  FSEL R79, R79, -INF , !P3 ;  /* 0xff8000004f4f7808 */ /* 0x000fe40005800000 */
[----:B------:R-:W-:Y:S02]  /*4a20*/  FSEL R114, R114, -INF , !P6 ;  /* 0xff80000072727808 */ /* 0x000fe40007000000 */
[----:B------:R-:W-:-:S02]  /*4a30*/  ISETP.GT.AND P3, PT, R215, R62, PT ;  /* 0x0000003ed700720c */ /* 0x000fc40003f64270 */
[-C--:B------:R-:W-:Y:S02]  /*4a40*/  ISETP.GE.AND P6, PT, R81, R214.reuse, PT ;  /* 0x000000d65100720c */ /* 0x080fe40003fc6270 */
[----:B------:R-:W-:Y:S02]  /*4a50*/  FSEL R77, R77, -INF , !P0 ;  /* 0xff8000004d4d7808 */ /* 0x000fe40004000000 */
[----:B------:R-:W-:Y:S02]  /*4a60*/  ISETP.GT.AND P0, PT, R215, R59, PT ;  /* 0x0000003bd700720c */ /* 0x000fe40003f04270 */
[----:B------:R-:W-:Y:S02]  /*4a70*/  FSEL R125, R125, -INF , !P3 ;  /* 0xff8000007d7d7808 */ /* 0x000fe40005800000 */
[----:B------:R-:W-:Y:S02]  /*4a80*/  ISETP.GE.AND P5, PT, R97, R214, PT ;  /* 0x000000d66100720c */ /* 0x000fe40003fa6270 */
        /* <DEDUP_REMOVED lines=8> */
[----:B------:R-:W-:Y:S02]  /*4b10*/  FSEL R216, R216, -INF , !P6 ;  /* 0xff800000d8d87808 */ /* 0x000fe40007000000 */
[----:B------:R-:W-:Y:S02]  /*4b20*/  ISETP.GT.AND P3, PT, R215, R50, PT ;  /* 0x00000032d700720c */ /* 0x000fe40003f64270 */
[----:B------:R-:W-:Y:S02]  /*4b30*/  ISETP.GE.AND P6, PT, R64, R214, PT ;  /* 0x000000d64000720c */ /* 0x000fe40003fc6270 */
[----:B------:R-:W-:Y:S02]  /*4b40*/  FSEL R135, R135, -INF , !P0 ;  /* 0xff80000087877808 */ /* 0x000fe40004000000 */
[----:B------:R-:W-:-:S02]  /*4b50*/  FSEL R219, R92, -INF , !P5 ;  /* 0xff8000005cdb7808 */ /* 0x000fc40006800000 */
[----:B------:R-:W-:Y:S02]  /*4b60*/  ISETP.GT.AND P0, PT, R215, R49, PT ;  /* 0x00000031d700720c */ /* 0x000fe40003f04270 */
[----:B------:R-:W-:Y:S02]  /*4b70*/  FSEL R69, R69, -INF , !P3 ;  /* 0xff80000045457808 */ /* 0x000fe40005800000 */
[----:B------:R-:W-:Y:S02]  /*4b80*/  ISETP.GE.AND P5, PT, R90, R214, PT ;  /* 0x000000d65a00720c */ /* 0x000fe40003fa6270 */
[----:B------:R-:W-:Y:S02]  /*4b90*/  FSEL R186, R78, -INF , !P6 ;  /* 0xff8000004eba7808 */ /* 0x000fe40007000000 */
[----:B------:R-:W-:Y:S02]  /*4ba0*/  ISETP.GT.AND P3, PT, R215, R48, PT ;  /* 0x00000030d700720c */ /* 0x000fe40003f64270 */
[----:B------:R-:W-:-:S02]  /*4bb0*/  ISETP.GE.AND P6, PT, R63, R214, PT ;  /* 0x000000d63f00720c */ /* 0x000fc40003fc6270 */
[----:B------:R-:W-:Y:S02]  /*4bc0*/  FMNMX3.FTZ R15, R65, R221, R222, !PT ;  /* 0x000000dd410f7276 */ /* 0x000fe400078100de */
[----:B------:R-:W-:Y:S02]  /*4bd0*/  FSEL R71, R71, -INF , !P0 ;  /* 0xff80000047477808 */ /* 0x000fe40004000000 */
[----:B------:R-:W-:Y:S02]  /*4be0*/  FSEL R120, R47, -INF , !P5 ;  /* 0xff8000002f787808 */ /* 0x000fe40006800000 */
[----:B------:R-:W-:Y:S02]  /*4bf0*/  ISETP.GT.AND P0, PT, R215, R43, PT ;  /* 0x0000002bd700720c */ /* 0x000fe40003f04270 */
[----:B------:R-:W-:Y:S02]  /*4c00*/  FSEL R72, R72, -INF , !P3 ;  /* 0xff80000048487808 */ /* 0x000fe40005800000 */
[----:B------:R-:W-:-:S02]  /*4c10*/  ISETP.GE.AND P5, PT, R22, R214, PT ;  /* 0x000000d61600720c */ /* 0x000fc40003fa6270 */
[----:B------:R-:W-:Y:S02]  /*4c20*/  FSEL R179, R77, -INF , !P6 ;  /* 0xff8000004db37808 */ /* 0x000fe40007000000 */
[----:B------:R-:W-:Y:S02]  /*4c30*/  ISETP.GT.AND P3, PT, R215, R42, PT ;  /* 0x0000002ad700720c */ /* 0x000fe40003f64270 */
[----:B------:R-:W-:Y:S02]  /*4c40*/  ISETP.GE.AND P6, PT, R59, R214, PT ;  /* 0x000000d63b00720c */ /* 0x000fe40003fc6270 */
[----:B------:R-:W-:Y:S02]  /*4c50*/  FMNMX3.FTZ R15, R15, R144, R114, !PT ;  /* 0x000000900f0f7276 */ /* 0x000fe40007810072 */
[----:B------:R-:W-:Y:S02]  /*4c60*/  FSEL R111, R146, -INF , !P0 ;  /* 0xff800000926f7808 */ /* 0x000fe40004000000 */
[----:B------:R-:W-:-:S02]  /*4c70*/  FSEL R130, R84, -INF , !P5 ;  /* 0xff80000054827808 */ /* 0x000fc40006800000 */
[-C--:B------:R-:W-:Y:S02]  /*4c80*/  ISETP.GE.AND P0, PT, R42, R214.reuse, PT ;  /* 0x000000d62a00720c */ /* 0x080fe40003f06270 */
[----:B------:R-:W-:Y:S02]  /*4c90*/  FSEL R60, R60, -INF , !P3 ;  /* 0xff8000003c3c7808 */ /* 0x000fe40005800000 */
[-C--:B------:R-:W-:Y:S02]  /*4ca0*/  ISETP.GE.AND P5, PT, R23, R214.reuse, PT ;  /* 0x000000d61700720c */ /* 0x080fe40003fa6270 */
[----:B------:R-:W-:Y:S02]  /*4cb0*/  FSEL R61, R61, -INF , !P6 ;  /* 0xff8000003d3d7808 */ /* 0x000fe40007000000 */
[----:B------:R-:W-:Y:S02]  /*4cc0*/  FMNMX3.FTZ R15, R15, R219, R218, !PT ;  /* 0x000000db0f0f7276 */ /* 0x000fe400078100da */
[----:B------:R-:W-:-:S02]  /*4cd0*/  ISETP.GE.AND P6, PT, R51, R214, PT ;  /* 0x000000d63300720c */ /* 0x000fc40003fc6270 */
[----:B------:R-:W-:Y:S02]  /*4ce0*/  ISETP.GT.AND P3, PT, R215, R35, PT ;  /* 0x00000023d700720c */ /* 0x000fe40003f64270 */
[----:B------:R-:W-:Y:S02]  /*4cf0*/  FSEL R177, R60, -INF , !P0 ;  /* 0xff8000003cb17808 */ /* 0x000fe40004000000 */
[----:B------:R-:W-:Y:S02]  /*4d00*/  FSEL R184, R79, -INF , !P5 ;  /* 0xff8000004fb87808 */ /* 0x000fe40006800000 */
[----:B------:R-:W-:Y:S02]  /*4d10*/  ISETP.GT.AND P0, PT, R215, R34, PT ;  /* 0x00000022d700720c */ /* 0x000fe40003f04270 */
[----:B------:R-:W-:Y:S02]  /*4d20*/  FMNMX3.FTZ R15, R15, R120, R216, !PT ;  /* 0x000000780f0f7276 */ /* 0x000fe400078100d8 */
[----:B------:R-:W-:-:S02]  /*4d30*/  ISETP.GE.AND P5, PT, R62, R214, PT ;  /* 0x000000d63e00720c */ /* 0x000fc40003fa6270 */
[----:B------:R-:W-:Y:S02]  /*4d40*/  FSEL R180, R135, -INF , !P6 ;  /* 0xff80000087b47808 */ /* 0x000fe40007000000 */
[-C--:B------:R-:W-:Y:S02]  /*4d50*/  ISETP.GE.AND P6, PT, R49, R214.reuse, PT ;  /* 0x000000d63100720c */ /* 0x080fe40003fc6270 */
[----:B------:R-:W-:Y:S02]  /*4d60*/  FSEL R73, R73, -INF , !P3 ;  /* 0xff80000049497808 */ /* 0x000fe40005800000 */
[----:B------:R-:W-:Y:S02]  /*4d70*/  ISETP.GE.AND P3, PT, R34, R214, PT ;  /* 0x000000d62200720c */ /* 0x000fe40003f66270 */
[----:B------:R-:W-:Y:S02]  /*4d80*/  FSEL R74, R74, -INF , !P0 ;  /* 0xff8000004a4a7808 */ /* 0x000fe40004000000 */
[----:B------:R-:W-:-:S02]  /*4d90*/  FMNMX3.FTZ R15, R15, R130, R186, !PT ;  /* 0x000000820f0f7276 */ /* 0x000fc400078100ba */
[----:B------:R-:W-:Y:S02]  /*4da0*/  FSEL R183, R125, -INF , !P5 ;  /* 0xff8000007db77808 */ /* 0x000fe40006800000 */
[-C--:B------:R-:W-:Y:S02]  /*4db0*/  ISETP.GE.AND P5, PT, R55, R214.reuse, PT ;  /* 0x000000d63700720c */ /* 0x080fe40003fa6270 */
[----:B------:R-:W-:Y:S02]  /*4dc0*/  FSEL R113, R71, -INF , !P6 ;  /* 0xff80000047717808 */ /* 0x000fe40007000000 */
[----:B------:R-:W-:Y:S02]  /*4dd0*/  ISETP.GE.AND P6, PT, R43, R214, PT ;  /* 0x000000d62b00720c */ /* 0x000fe40003fc6270 */
[----:B------:R-:W-:Y:S02]  /*4de0*/  ISETP.GT.AND P0, PT, R215, R3, PT ;  /* 0x00000003d700720c */ /* 0x000fe40003f04270 */
[----:B------:R-:W-:-:S02]  /*4df0*/  FSEL R146, R74, -INF , !P3 ;  /* 0xff8000004a927808 */ /* 0x000fc40005800000 */
[----:B------:R-:W-:Y:S02]  /*4e00*/  FMNMX3.FTZ R15, R15, R184, R179, !PT ;  /* 0x000000b80f0f7276 */ /* 0x000fe400078100b3 */
[----:B------:R-:W-:Y:S02]  /*4e10*/  ISETP.GT.AND P3, PT, R215, R33, PT ;  /* 0x00000021d700720c */ /* 0x000fe40003f64270 */
[----:B------:R-:W-:Y:S02]  /*4e20*/  FSEL R181, R70, -INF , !P5 ;  /* 0xff80000046b57808 */ /* 0x000fe40006800000 */
[-C--:B------:R-:W-:Y:S02]  /*4e30*/  ISETP.GE.AND P5, PT, R50, R214.reuse, PT ;  /* 0x000000d63200720c */ /* 0x080fe40003fa6270 */
[----:B------:R-:W-:Y:S02]  /*4e40*/  FSEL R111, R111, -INF , !P6 ;  /* 0xff8000006f6f7808 */ /* 0x000fe40007000000 */
[----:B------:R-:W-:-:S02]  /*4e50*/  ISETP.GE.AND P6, PT, R35, R214, PT ;  /* 0x000000d62300720c */ /* 0x000fc40003fc6270 */
[----:B------:R-:W-:Y:S02]  /*4e60*/  FSEL R109, R148, -INF , !P0 ;  /* 0xff800000946d7808 */ /* 0x000fe40004000000 */
[----:B------:R-:W-:Y:S02]  /*4e70*/  FMNMX3.FTZ R15, R15, R183, R61, !PT ;  /* 0x000000b70f0f7276 */ /* 0x000fe4000781003d */
[----:B------:R-:W-:Y:S02]  /*4e80*/  FSEL R7, R112, -INF , !P2 ;  /* 0xff80000070077808 */ /* 0x000fe40005000000 */
[----:B------:R-:W-:Y:S02]  /*4e90*/  ISETP.GE.AND P0, PT, R33, R214, PT ;  /* 0x000000d62100720c */ /* 0x000fe40003f06270 */
[----:B------:R-:W-:Y:S02]  /*4ea0*/  FSEL R103, R149, -INF , !P3 ;  /* 0xff80000095677808 */ /* 0x000fe40005800000 */
[----:B------:R-:W-:-:S02]  /*4eb0*/  ISETP.GE.AND P4, PT, R178, R213, PT ;  /* 0x000000d5b200720c */ /* 0x000fc40003f86270 */
[----:B------:R-:W-:Y:S02]  /*4ec0*/  ISETP.GE.AND P2, PT, R178, R211, PT ;  /* 0x000000d3b200720c */ /* 0x000fe40003f46270 */
[----:B------:R-:W-:Y:S02]  /*4ed0*/  FSEL R178, R69, -INF , !P5 ;  /* 0xff80000045b27808 */ /* 0x000fe40006800000 */
[-C--:B------:R-:W-:Y:S02]  /*4ee0*/  ISETP.GE.AND P5, PT, R48, R214.reuse, PT ;  /* 0x000000d63000720c */ /* 0x080fe40003fa6270 */
[----:B------:R-:W-:Y:S02]  /*4ef0*/  FSEL R176, R73, -INF , !P6 ;  /* 0xff80000049b07808 */ /* 0x000fe40007000000 */
[----:B------:R-:W-:Y:S02]  /*4f00*/  FMNMX3.FTZ R15, R15, R181, R180, !PT ;  /* 0x000000b50f0f7276 */ /* 0x000fe400078100b4 */
[----:B------:R-:W-:-:S02]  /*4f10*/  ISETP.GE.AND P6, PT, R3, R214, PT ;  /* 0x000000d60300720c */ /* 0x000fc40003fc6270 */
[----:B------:R-:W-:Y:S02]  /*4f20*/  ISETP.GT.AND P3, PT, R215, R32, PT ;  /* 0x00000020d700720c */ /* 0x000fe40003f64270 */
[----:B------:R-:W-:Y:S02]  /*4f30*/  FSEL R103, R103, -INF , !P0 ;  /* 0xff80000067677808 */ /* 0x000fe40004000000 */
[----:B------:R-:W-:Y:S02]  /*4f40*/  ISETP.GT.AND P0, PT, R215, R31, PT ;  /* 0x0000001fd700720c */ /* 0x000fe40003f04270 */
[----:B------:R-:W-:Y:S02]  /*4f50*/  FSEL R112, R72, -INF , !P5 ;  /* 0xff80000048707808 */ /* 0x000fe40006800000 */
[----:B------:R-:W-:Y:S02]  /*4f60*/  FMNMX3.FTZ R15, R15, R178, R113, !PT ;  /* 0x000000b20f0f7276 */ /* 0x000fe40007810071 */
[----:B------:R-:W-:-:S02]  /*4f70*/  FSEL R109, R109, -INF , !P6 ;  /* 0xff8000006d6d7808 */ /* 0x000fc40007000000 */
[----:B------:R-:W-:Y:S02]  /*4f80*/  FSEL R82, R82, -INF , !P3 ;  /* 0xff80000052527808 */ /* 0x000fe40005800000 */
[-C--:B------:R-:W-:Y:S02]  /*4f90*/  ISETP.GE.AND P6, PT, R32, R214.reuse, PT ;  /* 0x000000d62000720c */ /* 0x080fe40003fc6270 */
[----:B------:R-:W-:Y:S02]  /*4fa0*/  ISETP.GE.AND P3, PT, R31, R214, PT ;  /* 0x000000d61f00720c */ /* 0x000fe40003f66270 */
[----:B------:R-:W-:Y:S02]  /*4fb0*/  FSEL R91, R91, -INF , !P0 ;  /* 0xff8000005b5b7808 */ /* 0x000fe40004000000 */
[----:B------:R-:W-:Y:S02]  /*4fc0*/  ISETP.GT.AND P0, PT, R215, R30, PT ;  /* 0x0000001ed700720c */ /* 0x000fe40003f04270 */
[----:B------:R-:W-:-:S02]  /*4fd0*/  FMNMX3.FTZ R15, R15, R112, R111, !PT ;  /* 0x000000700f0f7276 */ /* 0x000fc4000781006f */
[----:B------:R-:W-:Y:S02]  /*4fe0*/  FSEL R26, R101, -INF , !P4 ;  /* 0xff800000651a7808 */ /* 0x000fe40006000000 */
[----:B------:R-:W-:Y:S02]  /*4ff0*/  FSEL R102, R82, -INF , !P6 ;  /* 0xff80000052667808 */ /* 0x000fe40007000000 */
[----:B------:R-:W-:Y:S02]  /*5000*/  FSEL R101, R91, -INF , !P3 ;  /* 0xff8000005b657808 */ /* 0x000fe40005800000 */
[----:B------:R-:W-:Y:S02]  /*5010*/  ISETP.GE.AND P6, PT, R30, R214, PT ;  /* 0x000000d61e00720c */ /* 0x000fe40003fc6270 */
[----:B------:R-:W-:Y:S02]  /*5020*/  ISETP.GT.AND P3, PT, R215, R29, PT ;  /* 0x0000001dd700720c */ /* 0x000fe40003f64270 */
[----:B------:R-:W-:-:S02]  /*5030*/  FSEL R47, R56, -INF , !P0 ;  /* 0xff800000382f7808 */ /* 0x000fc40004000000 */
[----:B------:R-:W-:Y:S02]  /*5040*/  FMNMX3.FTZ R15, R15, R177, R176, !PT ;  /* 0x000000b10f0f7276 */ /* 0x000fe400078100b0 */
[----:B------:R-:W-:Y:S02]  /*5050*/  ISETP.GE.AND P0, PT, R29, R214, PT ;  /* 0x000000d61d00720c */ /* 0x000fe40003f06270 */
[----:B------:R-:W-:Y:S02]  /*5060*/  FSEL R46, R57, -INF , !P3 ;  /* 0xff800000392e7808 */ /* 0x000fe40005800000 */
[----:B------:R-:W-:Y:S02]  /*5070*/  FSEL R47, R47, -INF , !P6 ;  /* 0xff8000002f2f7808 */ /* 0x000fe40007000000 */
[----:B------:R-:W-:Y:S02]  /*5080*/  ISETP.GT.AND P6, PT, R215, R28, PT ;  /* 0x0000001cd700720c */ /* 0x000fe40003fc4270 */
[----:B------:R-:W-:-:S02]  /*5090*/  FMNMX3.FTZ R15, R15, R146, R109, !PT ;  /* 0x000000920f0f7276 */ /* 0x000fc4000781006d */
[----:B------:R-:W-:Y:S02]  /*50a0*/  FSEL R46, R46, -INF , !P0 ;  /* 0xff8000002e2e7808 */ /* 0x000fe40004000000 */
[----:B------:R-:W-:Y:S02]  /*50b0*/  ISETP.GE.AND P3, PT, R28, R214, PT ;  /* 0x000000d61c00720c */ /* 0x000fe40003f66270 */
[----:B------:R-:W-:Y:S02]  /*50c0*/  ISETP.GT.AND P0, PT, R215, R2, PT ;  /* 0x00000002d700720c */ /* 0x000fe40003f04270 */
[----:B------:R-:W-:Y:S02]  /*50d0*/  FSEL R75, R75, -INF , !P6 ;  /* 0xff8000004b4b7808 */ /* 0x000fe40007000000 */
[----:B------:R-:W-:Y:S02]  /*50e0*/  FMNMX3.FTZ R15, R15, R103, R102, !PT ;  /* 0x000000670f0f7276 */ /* 0x000fe40007810066 */
[----:B------:R-:W-:-:S02]  /*50f0*/  ISETP.GE.AND P6, PT, R2, R214, PT ;  /* 0x000000d60200720c */ /* 0x000fc40003fc6270 */
[----:B------:R-:W-:Y:S02]  /*5100*/  FSEL R44, R83, -INF , !P0 ;  /* 0xff800000532c7808 */ /* 0x000fe40004000000 */
[----:B------:R-:W-:Y:S02]  /*5110*/  FSEL R88, R75, -INF , !P3 ;  /* 0xff8000004b587808 */ /* 0x000fe40005800000 */
[----:B------:R-:W-:Y:S02]  /*5120*/  FMNMX3.FTZ R15, R15, R101, R47, !PT ;  /* 0x000000650f0f7276 */ /* 0x000fe4000781002f */
[----:B------:R-:W-:Y:S02]  /*5130*/  FSEL R44, R44, -INF , !P6 ;  /* 0xff8000002c2c7808 */ /* 0x000fe40007000000 */
[----:B------:R-:W-:Y:S02]  /*5140*/  FMNMX3.FTZ R15, R15, R46, R88, !PT ;  /* 0x0000002e0f0f7276 */ /* 0x000fe40007810058 */
[----:B------:R-:W-:-:S02]  /*5150*/  ISETP.GT.AND P0, PT, R191, R223, PT ;  /* 0x000000dfbf00720c */ /* 0x000fc40003f04270 */
[----:B------:R-:W-:Y:S02]  /*5160*/  FMNMX.FTZ R15, R44, R15, !PT ;  /* 0x0000000f2c0f7209 */ /* 0x000fe40007810000 */
[----:B------:R-:W-:Y:S02]  /*5170*/  ISETP.GT.AND P1, PT, R220, R223, PT ;  /* 0x000000dfdc00720c */ /* 0x000fe40003f24270 */
[C---:B------:R-:W-:Y:S01]  /*5180*/  ISETP.GE.AND P3, PT, R223.reuse, R211, PT ;  /* 0x000000d3df00720c */ /* 0x040fe20003f66270 */
[----:B------:R-:W2:Y:S01]  /*5190*/  SHFL.BFLY PT, R19, R15, 0x2, 0x1f ;  /* 0x0c401f000f137f89 */ /* 0x000ea200000e0000 */
[----:B------:R-:W-:Y:S02]  /*51a0*/  FSEL R75, R162, -INF , !P0 ;  /* 0xff800000a24b7808 */ /* 0x000fe40004000000 */
[----:B------:R-:W-:Y:S02]  /*51b0*/  ISETP.GE.AND P4, PT, R223, R213, PT ;  /* 0x000000d5df00720c */ /* 0x000fe40003f86270 */
[----:B------:R-:W-:-:S02]  /*51c0*/  FSEL R92, R160, -INF , !P1 ;  /* 0xff800000a05c7808 */ /* 0x000fc40004800000 */
[----:B------:R-:W-:Y:S02]  /*51d0*/  FSEL R91, R87, -INF , !P2 ;  /* 0xff800000575b7808 */ /* 0x000fe40005000000 */
[-C--:B------:R-:W-:Y:S02]  /*51e0*/  ISETP.GT.AND P1, PT, R191, R97.reuse, PT ;  /* 0x00000061bf00720c */ /* 0x080fe40003f24270 */
[C---:B------:R-:W-:Y:S02]  /*51f0*/  ISETP.GT.AND P2, PT, R220.reuse, R97, PT ;  /* 0x00000061dc00720c */ /* 0x040fe40003f44270 */
[----:B------:R-:W-:Y:S02]  /*5200*/  FSEL R75, R75, -INF , !P3 ;  /* 0xff8000004b4b7808 */ /* 0x000fe40005800000 */
[----:B------:R-:W-:Y:S02]  /*5210*/  ISETP.GT.AND P3, PT, R220, R96, PT ;  /* 0x00000060dc00720c */ /* 0x000fe40003f64270 */
[----:B------:R-:W-:-:S02]  /*5220*/  ISETP.GE.AND P5, PT, R223, R212, PT ;  /* 0x000000d4df00720c */ /* 0x000fc40003fa6270 */
[----:B------:R-:W-:Y:S02]  /*5230*/  FSEL R71, R224, -INF , !P4 ;  /* 0xff800000e0477808 */ /* 0x000fe40006000000 */
[C---:B------:R-:W-:Y:S02]  /*5240*/  ISETP.GE.AND P6, PT, R97.reuse, R213, PT ;  /* 0x000000d56100720c */ /* 0x040fe40003fc6270 */
[----:B------:R-:W-:Y:S02]  /*5250*/  ISETP.GE.AND P4, PT, R97, R212, PT ;  /* 0x000000d46100720c */ /* 0x000fe40003f86270 */
[----:B--2---:R-:W-:Y:S02]  /*5260*/  FMNMX.FTZ R19, R15, R19, !PT ;  /* 0x000000130f137209 */ /* 0x004fe40007810000 */
[----:B------:R-:W-:Y:S02]  /*5270*/  ISETP.GE.AND P0, PT, R97, R211, PT ;  /* 0x000000d36100720c */ /* 0x000fe40003f06270 */
[----:B------:R-:W-:Y:S01]  /*5280*/  FSEL R82, R163, -INF , !P1 ;  /* 0xff800000a3527808 */ /* 0x000fe20004800000 */
[----:B------:R-:W2:Y:S01]  /*5290*/  SHFL.BFLY PT, R56, R19, 0x1, 0x1f ;  /* 0x0c201f0013387f89 */ /* 0x000ea200000e0000 */
[----:B------:R-:W-:-:S02]  /*52a0*/  FSEL R97, R161, -INF , !P2 ;  /* 0xff800000a1617808 */ /* 0x000fc40005000000 */
[C---:B------:R-:W-:Y:S02]  /*52b0*/  ISETP.GT.AND P2, PT, R191.reuse, R96, PT ;  /* 0x00000060bf00720c */ /* 0x040fe40003f44270 */
[----:B------:R-:W-:Y:S02]  /*52c0*/  FSEL R83, R116, -INF , !P3 ;  /* 0xff80000074537808 */ /* 0x000fe40005800000 */
[----:B------:R-:W-:Y:S02]  /*52d0*/  FSEL R92, R92, -INF , !P5 ;  /* 0xff8000005c5c7808 */ /* 0x000fe40006800000 */
[----:B------:R-:W-:Y:S02]  /*52e0*/  ISETP.GT.AND P3, PT, R191, R67, PT ;  /* 0x00000043bf00720c */ /* 0x000fe40003f64270 */
[----:B------:R-:W-:Y:S02]  /*52f0*/  ISETP.GE.AND P5, PT, R96, R213, PT ;  /* 0x000000d56000720c */ /* 0x000fe40003fa6270 */
[----:B------:R-:W-:-:S02]  /*5300*/  FSEL R82, R82, -INF , !P0 ;  /* 0xff80000052527808 */ /* 0x000fc40004000000 */
[----:B------:R-:W-:Y:S02]  /*5310*/  FSEL R87, R106, -INF , !P6 ;  /* 0xff8000006a577808 */ /* 0x000fe40007000000 */
[----:B------:R-:W-:Y:S02]  /*5320*/  ISETP.GT.AND P0, PT, R220, R67, PT ;  /* 0x00000043dc00720c */ /* 0x000fe40003f04270 */
[C---:B------:R-:W-:Y:S02]  /*5330*/  ISETP.GE.AND P6, PT, R96.reuse, R212, PT ;  /* 0x000000d46000720c */ /* 0x040fe40003fc6270 */
[-C--:B------:R-:W-:Y:S02]  /*5340*/  ISETP.GE.AND P1, PT, R96, R211.reuse, PT ;  /* 0x000000d36000720c */ /* 0x080fe40003f26270 */
        /* <DEDUP_REMOVED lines=8> */
[----:B------:R-:W-:Y:S02]  /*53d0*/  FSEL R83, R83, -INF , !P6 ;  /* 0xff80000053537808 */ /* 0x000fe40007000000 */
[----:B------:R-:W-:Y:S02]  /*53e0*/  FSEL R15, R118, -INF , !P1 ;  /* 0xff800000760f7808 */ /* 0x000fe40004800000 */
[----:B------:R-:W-:Y:S02]  /*53f0*/  ISETP.GT.AND P0, PT, R191, R81, PT ;  /* 0x00000051bf00720c */ /* 0x000fe40003f04270 */
[----:B------:R-:W-:Y:S02]  /*5400*/  ISETP.GE.AND P6, PT, R81, R213, PT ;  /* 0x000000d55100720c */ /* 0x000fe40003fc6270 */
[----:B------:R-:W-:Y:S02]  /*5410*/  ISETP.GT.AND P1, PT, R220, R81, PT ;  /* 0x00000051dc00720c */ /* 0x000fe40003f24270 */
[----:B------:R-:W-:-:S02]  /*5420*/  FSEL R74, R74, -INF , !P2 ;  /* 0xff8000004a4a7808 */ /* 0x000fc40005000000 */
[----:B------:R-:W-:Y:S02]  /*5430*/  ISETP.GT.AND P2, PT, R220, R90, PT ;  /* 0x0000005adc00720c */ /* 0x000fe40003f44270 */
[----:B------:R-:W-:Y:S02]  /*5440*/  FSEL R67, R104, -INF , !P4 ;  /* 0xff80000068437808 */ /* 0x000fe40006000000 */
[----:B------:R-:W-:Y:S02]  /*5450*/  FSEL R96, R96, -INF , !P5 ;  /* 0xff80000060607808 */ /* 0x000fe40006800000 */
[C---:B------:R-:W-:Y:S02]  /*5460*/  ISETP.GE.AND P4, PT, R81.reuse, R212, PT ;  /* 0x000000d45100720c */ /* 0x040fe40003f86270 */
[----:B------:R-:W-:Y:S02]  /*5470*/  ISETP.GE.AND P5, PT, R81, R211, PT ;  /* 0x000000d35100720c */ /* 0x000fe40003fa6270 */
[----:B------:R-:W-:-:S02]  /*5480*/  FSEL R80, R170, -INF , !P0 ;  /* 0xff800000aa507808 */ /* 0x000fc40004000000 */
[----:B------:R-:W-:Y:S02]  /*5490*/  FSEL R81, R164, -INF , !P1 ;  /* 0xff800000a4517808 */ /* 0x000fe40004800000 */
[----:B------:R-:W-:Y:S02]  /*54a0*/  FSEL R125, R98, -INF , !P6 ;  /* 0xff800000627d7808 */ /* 0x000fe40007000000 */
[C---:B------:R-:W-:Y:S02]  /*54b0*/  ISETP.GE.AND P3, PT, R90.reuse, R213, PT ;  /* 0x000000d55a00720c */ /* 0x040fe40003f66270 */
[----:B------:R-:W-:Y:S02]  /*54c0*/  ISETP.GE.AND P6, PT, R90, R212, PT ;  /* 0x000000d45a00720c */ /* 0x000fe40003fc6270 */
[----:B------:R-:W-:Y:S02]  /*54d0*/  ISETP.GT.AND P1, PT, R191, R90, PT ;  /* 0x0000005abf00720c */ /* 0x000fe40003f24270 */
[----:B------:R-:W-:-:S02]  /*54e0*/  FSEL R70, R169, -INF , !P2 ;  /* 0xff800000a9467808 */ /* 0x000fc40005000000 */
[----:B------:R-:W-:Y:S02]  /*54f0*/  FSEL R80, R80, -INF , !P5 ;  /* 0xff80000050507808 */ /* 0x000fe40006800000 */
[----:B------:R-:W-:Y:S02]  /*5500*/  ISETP.GT.AND P5, PT, R220, R36, PT ;  /* 0x00000024dc00720c */ /* 0x000fe40003fa4270 */
[----:B------:R-:W-:Y:S02]  /*5510*/  FSEL R81, R81, -INF , !P4 ;  /* 0xff80000051517808 */ /* 0x000fe40006000000 */
[----:B------:R-:W-:Y:S02]  /*5520*/  ISETP.GE.AND P0, PT, R90, R211, PT ;  /* 0x000000d35a00720c */ /* 0x000fe40003f06270 */
[----:B------:R-:W-:Y:S02]  /*5530*/  FSEL R118, R93, -INF , !P3 ;  /* 0xff8000005d767808 */ /* 0x000fe40005800000 */
[----:B------:R-:W-:-:S02]  /*5540*/  FSEL R77, R172, -INF , !P1 ;  /* 0xff800000ac4d7808 */ /* 0x000fc40004800000 */
[----:B------:R-:W-:Y:S02]  /*5550*/  FSEL R70, R70, -INF , !P6 ;  /* 0xff80000046467808 */ /* 0x000fe40007000000 */
[C---:B------:R-:W-:Y:S02]  /*5560*/  ISETP.GE.AND P4, PT, R36.reuse, R213, PT ;  /* 0x000000d52400720c */ /* 0x040fe40003f86270 */
[C---:B------:R-:W-:Y:S02]  /*5570*/  ISETP.GE.AND P3, PT, R36.reuse, R212, PT ;  /* 0x000000d42400720c */ /* 0x040fe40003f66270 */
[----:B------:R-:W-:Y:S02]  /*5580*/  ISETP.GT.AND P2, PT, R191, R36, PT ;  /* 0x00000024bf00720c */ /* 0x000fe40003f44270 */
[----:B------:R-:W-:Y:S02]  /*5590*/  ISETP.GE.AND P6, PT, R36, R211, PT ;  /* 0x000000d32400720c */ /* 0x000fe40003fc6270 */
[----:B------:R-:W-:-:S02]  /*55a0*/  ISETP.GE.AND P1, PT, R22, R213, PT ;  /* 0x000000d51600720c */ /* 0x000fc40003f26270 */
[----:B--2---:R-:W-:Y:S02]  /*55b0*/  FMNMX.FTZ R36, R19, R56, !PT ;  /* 0x0000003813247209 */ /* 0x004fe40007810000 */
[----:B------:R-:W-:Y:S02]  /*55c0*/  FSEL R121, R121, -INF , !P5 ;  /* 0xff80000079797808 */ /* 0x000fe40006800000 */
[----:B------:R-:W-:Y:S01]  /*55d0*/  FSEL R77, R77, -INF , !P0 ;  /* 0xff8000004d4d7808 */ /* 0x000fe20004000000 */
[----:B-1----:R-:W-:Y:S01]  /*55e0*/  FMUL.FTZ R147, R36, UR5 ;  /* 0x0000000524937c20 */ /* 0x002fe20008410000 */
[----:B------:R-:W-:Y:S02]  /*55f0*/  ISETP.GT.AND P0, PT, R220, R22, PT ;  /* 0x00000016dc00720c */ /* 0x000fe40003f04270 */
[----:B------:R-:W-:Y:S02]  /*5600*/  FSEL R145, R85, -INF , !P4 ;  /* 0xff80000055917808 */ /* 0x000fe40006000000 */
[----:B------:R-:W-:-:S02]  /*5610*/  FSEL R116, R122, -INF , !P1 ;  /* 0xff8000007a747808 */ /* 0x000fc40004800000 */
[----:B------:R-:W-:Y:S02]  /*5620*/  ISETP.GT.AND P4, PT, R191, R22, PT ;  /* 0x00000016bf00720c */ /* 0x000fe40003f84270 */
[----:B------:R-:W-:Y:S02]  /*5630*/  ISETP.GT.AND P1, PT, R220, R64, PT ;  /* 0x00000040dc00720c */ /* 0x000fe40003f24270 */
[----:B------:R-:W-:Y:S02]  /*5640*/  FSEL R85, R121, -INF , !P3 ;  /* 0xff80000079557808 */ /* 0x000fe40005800000 */
[----:B------:R-:W-:Y:S02]  /*5650*/  FSETP.NEU.FTZ.AND P3, PT, R36, -INF , PT ;  /* 0xff8000002400780b */ /* 0x000fe40003f7d000 */
[----:B------:R-:W-:Y:S02]  /*5660*/  ISETP.GE.AND P5, PT, R22, R212, PT ;  /* 0x000000d41600720c */ /* 0x000fe40003fa6270 */
[----:B------:R-:W-:-:S02]  /*5670*/  FSEL R124, R124, -INF , !P2 ;  /* 0xff8000007c7c7808 */ /* 0x000fc40005000000 */
[----:B------:R-:W-:Y:S02]  /*5680*/  FSEL R84, R123, -INF , !P0 ;  /* 0xff8000007b547808 */ /* 0x000fe40004000000 */
[----:B------:R-:W-:Y:S02]  /*5690*/  ISETP.GE.AND P2, PT, R22, R211, PT ;  /* 0x000000d31600720c */ /* 0x000fe40003f46270 */
[C---:B------:R-:W-:Y:S02]  /*56a0*/  ISETP.GT.AND P0, PT, R191.reuse, R64, PT ;  /* 0x00000040bf00720c */ /* 0x040fe40003f04270 */
[----:B------:R-:W-:Y:S02]  /*56b0*/  FSEL R19, R76, -INF , !P4 ;  /* 0xff8000004c137808 */ /* 0x000fe40006000000 */
[----:B------:R-:W-:Y:S02]  /*56c0*/  FSEL R93, R174, -INF , !P1 ;  /* 0xff800000ae5d7808 */ /* 0x000fe40004800000 */
[----:B------:R-:W-:-:S02]  /*56d0*/  ISETP.GT.AND P1, PT, R191, R23, PT ;  /* 0x00000017bf00720c */ /* 0x000fc40003f24270 */
[----:B------:R-:W-:Y:S02]  /*56e0*/  FSEL R147, R147, RZ, P3 ;  /* 0x000000ff93937208 */ /* 0x000fe40001800000 */
[----:B------:R-:W-:Y:S02]  /*56f0*/  FSEL R22, R124, -INF , !P6 ;  /* 0xff8000007c167808 */ /* 0x000fe40007000000 */
[----:B------:R-:W-:Y:S01]  /*5700*/  ISETP.GE.AND P3, PT, R64, R213, PT ;  /* 0x000000d54000720c */ /* 0x000fe20003f66270 */
[--C-:B------:R-:W-:Y:S01]  /*5710*/  FFMA.FTZ R90, R144, UR5, -R147.reuse ;  /* 0x00000005905a7c23 */ /* 0x100fe20008010893 */
[----:B------:R-:W-:Y:S01]  /*5720*/  FSEL R84, R84, -INF , !P5 ;  /* 0xff80000054547808 */ /* 0x000fe20006800000 */
[--C-:B------:R-:W-:Y:S01]  /*5730*/  FFMA.FTZ R72, R120, UR5, -R147.reuse ;  /* 0x0000000578487c23 */ /* 0x100fe20008010893 */
[CC--:B------:R-:W-:Y:S01]  /*5740*/  ISETP.GE.AND P6, PT, R64.reuse, R212.reuse, PT ;  /* 0x000000d44000720c */ /* 0x0c0fe20003fc6270 */
        /* <DEDUP_REMOVED lines=20> */
[----:B------:R-:W-:Y:S01]  /*5890*/  FFMA.FTZ R65, R186, UR5, -R147 ;  /* 0x00000005ba417c23 */ /* 0x000fe20008010893 */
[----:B------:R-:W-:Y:S01]  /*58a0*/  FSEL R98, R98, -INF , !P5 ;  /* 0xff80000062627808 */ /* 0x000fe20006800000 */
[----:B------:R-:W-:Y:S01]  /*58b0*/  IMAD.IADD R186, R6, 0x1, R5 ;  /* 0x0000000106ba7824 */ /* 0x000fe200078e0205 */
[----:B------:R-:W-:Y:S01]  /*58c0*/  ISETP.GE.AND P6, PT, R63, R213, PT ;  /* 0x000000d53f00720c */ /* 0x000fe20003fc6270 */
[--C-:B------:R-:W-:Y:S01]  /*58d0*/  FFMA.FTZ R64, R184, UR5, -R147.reuse ;  /* 0x00000005b8407c23 */ /* 0x100fe20008010893 */
[-C--:B------:R-:W-:Y:S01]  /*58e0*/  ISETP.GT.AND P5, PT, R220, R63.reuse, PT ;  /* 0x0000003fdc00720c */ /* 0x080fe20003fa4270 */
[----:B------:R-:W-:Y:S01]  /*58f0*/  MUFU.EX2 R106, R106 ;  /* 0x0000006a006a7308 */ /* 0x000fe20000000800 */
[----:B------:R-:W-:Y:S01]  /*5900*/  FSEL R23, R171, -INF , !P2 ;  /* 0xff800000ab177808 */ /* 0x000fe20005000000 */
[--C-:B------:R-:W-:Y:S01]  /*5910*/  FFMA.FTZ R61, R61, UR5, -R147.reuse ;  /* 0x000000053d3d7c23 */ /* 0x100fe20008010893 */
[----:B------:R-:W-:Y:S01]  /*5920*/  FSEL R114, R173, -INF , !P0 ;  /* 0xff800000ad727808 */ /* 0x000fe20004000000 */
[--C-:B------:R-:W-:Y:S01]  /*5930*/  FFMA.FTZ R47, R47, UR5, -R147.reuse ;  /* 0x000000052f2f7c23 */ /* 0x100fe20008010893 */
[----:B------:R-:W-:Y:S01]  /*5940*/  ISETP.GT.AND P2, PT, R191, R63, PT ;  /* 0x0000003fbf00720c */ /* 0x000fe20003f44270 */
[--C-:B------:R-:W-:Y:S01]  /*5950*/  FFMA.FTZ R46, R46, UR5, -R147.reuse ;  /* 0x000000052e2e7c23 */ /* 0x100fe20008010893 */
[----:B------:R-:W-:Y:S01]  /*5960*/  ISETP.GT.AND P0, PT, R220, R62, PT ;  /* 0x0000003edc00720c */ /* 0x000fe20003f04270 */
[----:B------:R-:W1:Y:S01]  /*5970*/  MUFU.EX2 R105, R105 ;  /* 0x0000006900697308 */ /* 0x000e620000000800 */
[----:B------:R-:W-:Y:S01]  /*5980*/  FSEL R144, R128, -INF , !P6 ;  /* 0xff80000080907808 */ /* 0x000fe20007000000 */
[----:B------:R-:W-:Y:S01]  /*5990*/  FFMA.FTZ R44, R44, UR5, -R147 ;  /* 0x000000052c2c7c23 */ /* 0x000fe20008010893 */
[----:B------:R-:W-:-:S02]  /*59a0*/  FSEL R119, R126, -INF , !P5 ;  /* 0xff8000007e777808 */ /* 0x000fc40006800000 */
[----:B------:R-:W-:Y:S02]  /*59b0*/  ISETP.GE.AND P1, PT, R63, R211, PT ;  /* 0x000000d33f00720c */ /* 0x000fe40003f26270 */
[----:B------:R-:W-:Y:S01]  /*59c0*/  ISETP.GE.AND P6, PT, R62, R212, PT ;  /* 0x000000d43e00720c */ /* 0x000fe20003fc6270 */
[----:B------:R-:W-:Y:S01]  /*59d0*/  MUFU.EX2 R104, R104 ;  /* 0x0000006800687308 */ /* 0x000fe20000000800 */
[----:B------:R-:W-:Y:S02]  /*59e0*/  ISETP.GT.AND P5, PT, R191, R62, PT ;  /* 0x0000003ebf00720c */ /* 0x000fe40003fa4270 */
[----:B------:R-:W-:Y:S02]  /*59f0*/  FSEL R131, R131, -INF , !P2 ;  /* 0xff80000083837808 */ /* 0x000fe40005000000 */
[----:B------:R-:W-:Y:S02]  /*5a00*/  FSEL R127, R127, -INF , !P0 ;  /* 0xff8000007f7f7808 */ /* 0x000fe40004000000 */
[----:B------:R-:W-:Y:S01]  /*5a10*/  ISETP.GT.AND P0, PT, R191, R59, PT ;  /* 0x0000003bbf00720c */ /* 0x000fe20003f04270 */
[----:B------:R-:W2:Y:S01]  /*5a20*/  MUFU.EX2 R90, R90 ;  /* 0x0000005a005a7308 */ /* 0x000ea20000000800 */
[----:B------:R-:W-:Y:S01]  /*5a30*/  FSEL R121, R66, -INF , !P4 ;  /* 0xff80000042797808 */ /* 0x000fe20006000000 */
[----:B------:R-:W-:Y:S01]  /*5a40*/  FFMA.FTZ R66, R130, UR5, -R147 ;  /* 0x0000000582427c23 */ /* 0x000fe20008010893 */
[----:B------:R-:W-:-:S02]  /*5a50*/  FSEL R23, R23, -INF , !P3 ;  /* 0xff80000017177808 */ /* 0x000fc40005800000 */
[----:B------:R-:W-:Y:S01]  /*5a60*/  ISETP.GE.AND P4, PT, R63, R212, PT ;  /* 0x000000d43f00720c */ /* 0x000fe20003f86270 */
[--C-:B------:R-:W-:Y:S01]  /*5a70*/  FFMA.FTZ R63, R179, UR5, -R147.reuse ;  /* 0x00000005b33f7c23 */ /* 0x100fe20008010893 */
[C---:B------:R-:W-:Y:S01]  /*5a80*/  ISETP.GE.AND P3, PT, R62.reuse, R213, PT ;  /* 0x000000d53e00720c */ /* 0x040fe20003f66270 */
[----:B------:R-:W-:Y:S01]  /*5a90*/  MUFU.EX2 R89, R89 ;  /* 0x0000005900597308 */ /* 0x000fe20000000800 */
[----:B------:R-:W-:Y:S01]  /*5aa0*/  ISETP.GE.AND P2, PT, R62, R211, PT ;  /* 0x000000d33e00720c */ /* 0x000fe20003f46270 */
[----:B------:R-:W-:Y:S01]  /*5ab0*/  FFMA.FTZ R62, R183, UR5, -R147 ;  /* 0x00000005b73e7c23 */ /* 0x000fe20008010893 */
[----:B------:R-:W-:Y:S02]  /*5ac0*/  FSEL R227, R131, -INF , !P1 ;  /* 0xff80000083e37808 */ /* 0x000fe40004800000 */
[----:B------:R-:W-:Y:S02]  /*5ad0*/  FSEL R128, R129, -INF , !P5 ;  /* 0xff80000081807808 */ /* 0x000fe40006800000 */
[----:B------:R-:W-:Y:S01]  /*5ae0*/  FSEL R120, R127, -INF , !P6 ;  /* 0xff8000007f787808 */ /* 0x000fe20007000000 */
[----:B------:R-:W-:Y:S01]  /*5af0*/  MUFU.EX2 R79, R79 ;  /* 0x0000004f004f7308 */ /* 0x000fe20000000800 */
[----:B------:R-:W-:-:S02]  /*5b00*/  ISETP.GT.AND P1, PT, R220, R59, PT ;  /* 0x0000003bdc00720c */ /* 0x000fc40003f24270 */
[----:B------:R-:W-:Y:S02]  /*5b10*/  ISETP.GE.AND P6, PT, R59, R211, PT ;  /* 0x000000d33b00720c */ /* 0x000fe40003fc6270 */
[----:B------:R-:W-:Y:S02]  /*5b20*/  FSEL R168, R168, -INF , !P0 ;  /* 0xff800000a8a87808 */ /* 0x000fe40004000000 */
[----:B------:R-:W-:Y:S01]  /*5b30*/  FSEL R119, R119, -INF , !P4 ;  /* 0xff80000077777808 */ /* 0x000fe20006000000 */
[----:B------:R-:W-:Y:S01]  /*5b40*/  MUFU.EX2 R73, R73 ;  /* 0x0000004900497308 */ /* 0x000fe20000000800 */
[----:B------:R-:W-:Y:S02]  /*5b50*/  FSEL R115, R115, -INF , !P3 ;  /* 0xff80000073737808 */ /* 0x000fe40005800000 */
[----:B------:R-:W-:Y:S02]  /*5b60*/  FSEL R128, R128, -INF , !P2 ;  /* 0xff80000080807808 */ /* 0x000fe40005000000 */
[----:B------:R-:W-:-:S02]  /*5b70*/  ISETP.GE.AND P4, PT, R59, R213, PT ;  /* 0x000000d53b00720c */ /* 0x000fc40003f86270 */
[----:B------:R-:W-:Y:S01]  /*5b80*/  ISETP.GE.AND P3, PT, R59, R212, PT ;  /* 0x000000d43b00720c */ /* 0x000fe20003f66270 */
[----:B------:R-:W-:Y:S01]  /*5b90*/  FFMA.FTZ R59, R180, UR5, -R147 ;  /* 0x00000005b43b7c23 */ /* 0x000fe20008010893 */
[----:B------:R-:W-:Y:S01]  /*5ba0*/  ISETP.GE.AND P5, PT, R55, R213, PT ;  /* 0x000000d53700720c */ /* 0x000fe20003fa6270 */
[----:B------:R-:W-:Y:S01]  /*5bb0*/  MUFU.EX2 R72, R72 ;  /* 0x0000004800487308 */ /* 0x000fe20000000800 */
[-C--:B------:R-:W-:Y:S02]  /*5bc0*/  ISETP.GT.AND P2, PT, R220, R55.reuse, PT ;  /* 0x00000037dc00720c */ /* 0x080fe40003f44270 */
[----:B------:R-:W-:Y:S02]  /*5bd0*/  FSEL R122, R165, -INF , !P1 ;  /* 0xff800000a57a7808 */ /* 0x000fe40004800000 */
[----:B------:R-:W-:Y:S02]  /*5be0*/  FSEL R130, R168, -INF , !P6 ;  /* 0xff800000a8827808 */ /* 0x000fe40007000000 */
[----:B------:R-:W-:Y:S01]  /*5bf0*/  ISETP.GT.AND P1, PT, R191, R55, PT ;  /* 0x00000037bf00720c */ /* 0x000fe20003f24270 */
[----:B------:R-:W-:Y:S01]  /*5c00*/  MUFU.EX2 R69, R69 ;  /* 0x0000004500457308 */ /* 0x000fe20000000800 */
[----:B------:R-:W-:-:S02]  /*5c10*/  ISETP.GT.AND P6, PT, R220, R51, PT ;  /* 0x00000033dc00720c */ /* 0x000fc40003fc4270 */
[----:B------:R-:W-:Y:S02]  /*5c20*/  FSEL R99, R99, -INF , !P4 ;  /* 0xff80000063637808 */ /* 0x000fe40006000000 */
[----:B------:R-:W-:Y:S02]  /*5c30*/  FSEL R122, R122, -INF , !P3 ;  /* 0xff8000007a7a7808 */ /* 0x000fe40005800000 */
[----:B------:R-:W-:Y:S01]  /*5c40*/  FSEL R100, R100, -INF , !P5 ;  /* 0xff80000064647808 */ /* 0x000fe20006800000 */
[----:B------:R-:W-:Y:S01]  /*5c50*/  MUFU.EX2 R66, R66 ;  /* 0x0000004200427308 */ /* 0x000fe20000000800 */
[----:B------:R-:W-:Y:S02]  /*5c60*/  FSEL R124, R166, -INF , !P2 ;  /* 0xff800000a67c7808 */ /* 0x000fe40005000000 */
[CC--:B------:R-:W-:Y:S02]  /*5c70*/  ISETP.GE.AND P4, PT, R55.reuse, R212.reuse, PT ;  /* 0x000000d43700720c */ /* 0x0c0fe40003f86270 */
[----:B------:R-:W-:Y:S01]  /*5c80*/  ISETP.GE.AND P3, PT, R55, R211, PT ;  /* 0x000000d33700720c */ /* 0x000fe20003f66270 */
[----:B------:R-:W-:Y:S01]  /*5c90*/  FFMA.FTZ R55, R111, UR5, -R147 ;  /* 0x000000056f377c23 */ /* 0x000fe20008010893 */
[C---:B------:R-:W-:Y:S01]  /*5ca0*/  ISETP.GE.AND P0, PT, R51.reuse, R213, PT ;  /* 0x000000d53300720c */ /* 0x040fe20003f06270 */
[----:B------:R-:W-:Y:S01]  /*5cb0*/  MUFU.EX2 R65, R65 ;  /* 0x0000004100417308 */ /* 0x000fe20000000800 */
[----:B------:R-:W-:-:S02]  /*5cc0*/  ISETP.GE.AND P5, PT, R51, R212, PT ;  /* 0x000000d43300720c */ /* 0x000fc40003fa6270 */
[----:B------:R-:W-:Y:S02]  /*5cd0*/  FSEL R166, R167, -INF , !P1 ;  /* 0xff800000a7a67808 */ /* 0x000fe40004800000 */
[----:B------:R-:W-:Y:S02]  /*5ce0*/  FSEL R136, R136, -INF , !P6 ;  /* 0xff80000088887808 */ /* 0x000fe40007000000 */
[----:B------:R-:W-:Y:S01]  /*5cf0*/  FSEL R124, R124, -INF , !P4 ;  /* 0xff8000007c7c7808 */ /* 0x000fe20006000000 */
[----:B------:R-:W-:Y:S01]  /*5d00*/  MUFU.EX2 R64, R64 ;  /* 0x0000004000407308 */ /* 0x000fe20000000800 */
[----:B------:R-:W-:Y:S02]  /*5d10*/  FSEL R166, R166, -INF , !P3 ;  /* 0xff800000a6a67808 */ /* 0x000fe40005800000 */
[----:B------:R-:W-:Y:S02]  /*5d20*/  FSEL R108, R108, -INF , !P0 ;  /* 0xff8000006c6c7808 */ /* 0x000fe40004000000 */
[----:B------:R-:W-:-:S02]  /*5d30*/  FSEL R170, R136, -INF , !P5 ;  /* 0xff80000088aa7808 */ /* 0x000fc40006800000 */
[----:B------:R-:W-:Y:S01]  /*5d40*/  ISETP.GE.AND P4, PT, R50, R213, PT ;  /* 0x000000d53200720c */ /* 0x000fe20003f86270 */
[----:B------:R-:W-:Y:S01]  /*5d50*/  MUFU.EX2 R63, R63 ;  /* 0x0000003f003f7308 */ /* 0x000fe20000000800 */
[----:B------:R-:W-:Y:S02]  /*5d60*/  ISETP.GT.AND P3, PT, R220, R50, PT ;  /* 0x00000032dc00720c */ /* 0x000fe40003f64270 */
[C---:B------:R-:W-:Y:S02]  /*5d70*/  ISETP.GE.AND P0, PT, R50.reuse, R212, PT ;  /* 0x000000d43200720c */ /* 0x040fe40003f06270 */
[----:B------:R-:W-:Y:S02]  /*5d80*/  ISETP.GT.AND P6, PT, R191, R50, PT ;  /* 0x00000032bf00720c */ /* 0x000fe40003fc4270 */
[----:B------:R-:W-:Y:S01]  /*5d90*/  ISETP.GE.AND P5, PT, R50, R211, PT ;  /* 0x000000d33200720c */ /* 0x000fe20003fa6270 */
[----:B------:R-:W-:Y:S01]  /*5da0*/  MUFU.EX2 R62, R62 ;  /* 0x0000003e003e7308 */ /* 0x000fe20000000800 */
[----:B------:R-:W-:-:S02]  /*5db0*/  FMNMX3.FTZ R50, R27, R26, R71, !PT ;  /* 0x0000001a1b327276 */ /* 0x000fc40007810047 */
[----:B------:R-:W-:Y:S02]  /*5dc0*/  ISETP.GT.AND P2, PT, R191, R51, PT ;  /* 0x00000033bf00720c */ /* 0x000fe40003f44270 */
[----:B------:R-:W-:Y:S02]  /*5dd0*/  FMNMX3.FTZ R50, R50, R87, R78, !PT ;  /* 0x0000005732327276 */ /* 0x000fe4000781004e */
[----:B------:R-:W-:Y:S01]  /*5de0*/  FSEL R138, R138, -INF , !P3 ;  /* 0xff8000008a8a7808 */ /* 0x000fe20005800000 */
[----:B------:R-:W-:Y:S01]  /*5df0*/  MUFU.EX2 R61, R61 ;  /* 0x0000003d003d7308 */ /* 0x000fe20000000800 */
[----:B------:R-:W-:Y:S02]  /*5e00*/  FMNMX3.FTZ R50, R50, R67, R125, !PT ;  /* 0x0000004332327276 */ /* 0x000fe4000781007d */
[----:B------:R-:W-:Y:S02]  /*5e10*/  FSEL R142, R142, -INF , !P2 ;  /* 0xff8000008e8e7808 */ /* 0x000fe40005000000 */
[----:B------:R-:W-:-:S02]  /*5e20*/  FMNMX3.FTZ R50, R50, R118, R145, !PT ;  /* 0x0000007632327276 */ /* 0x000fc40007810091 */
[----:B------:R-:W-:Y:S01]  /*5e30*/  ISETP.GE.AND P2, PT, R49, R213, PT ;  /* 0x000000d53100720c */ /* 0x000fe20003f46270 */
[----:B------:R-:W-:Y:S01]  /*5e40*/  MUFU.EX2 R60, R60 ;  /* 0x0000003c003c7308 */ /* 0x000fe20000000800 */
[----:B------:R-:W-:Y:S02]  /*5e50*/  FMNMX3.FTZ R50, R50, R116, R123, !PT ;  /* 0x0000007432327276 */ /* 0x000fe4000781007b */
[----:B------:R-:W-:Y:S02]  /*5e60*/  FSEL R171, R138, -INF , !P0 ;  /* 0xff8000008aab7808 */ /* 0x000fe40004000000 */
[----:B------:R-:W-:Y:S02]  /*5e70*/  FMNMX3.FTZ R50, R50, R121, R144, !PT ;  /* 0x0000007932327276 */ /* 0x000fe40007810090 */
[----:B------:R-:W-:Y:S01]  /*5e80*/  ISETP.GE.AND P0, PT, R48, R213, PT ;  /* 0x000000d53000720c */ /* 0x000fe20003f06270 */
[----:B------:R-:W-:Y:S01]  /*5e90*/  MUFU.EX2 R59, R59 ;  /* 0x0000003b003b7308 */ /* 0x000fe20000000800 */
[----:B------:R-:W-:-:S02]  /*5ea0*/  FMNMX3.FTZ R50, R50, R115, R99, !PT ;  /* 0x0000007332327276 */ /* 0x000fc40007810063 */
[----:B------:R-:W-:Y:S02]  /*5eb0*/  FSEL R137, R137, -INF , !P6 ;  /* 0xff80000089897808 */ /* 0x000fe40007000000 */
[----:B------:R-:W-:Y:S01]  /*5ec0*/  FSEL R136, R58, -INF , !P4 ;  /* 0xff8000003a887808 */ /* 0x000fe20006000000 */
[--C-:B------:R-:W-:Y:S01]  /*5ed0*/  FFMA.FTZ R58, R178, UR5, -R147.reuse ;  /* 0x00000005b23a7c23 */ /* 0x100fe20008010893 */
[-C--:B------:R-:W-:Y:S01]  /*5ee0*/  ISETP.GE.AND P6, PT, R43, R213.reuse, PT ;  /* 0x000000d52b00720c */ /* 0x080fe20003fc6270 */
[----:B------:R-:W-:Y:S01]  /*5ef0*/  MUFU.EX2 R57, R57 ;  /* 0x0000003900397308 */ /* 0x000fe20000000800 */
[----:B------:R-:W-:Y:S01]  /*5f00*/  FSEL R135, R54, -INF , !P2 ;  /* 0xff80000036877808 */ /* 0x000fe20005000000 */
[----:B------:R-:W-:Y:S01]  /*5f10*/  FFMA.FTZ R54, R177, UR5, -R147 ;  /* 0x00000005b1367c23 */ /* 0x000fe20008010893 */
[----:B------:R-:W-:Y:S02]  /*5f20*/  FMNMX3.FTZ R50, R50, R100, R108, !PT ;  /* 0x0000006432327276 */ /* 0x000fe4000781006c */
[----:B------:R-:W-:-:S02]  /*5f30*/  ISETP.GE.AND P2, PT, R42, R213, PT ;  /* 0x000000d52a00720c */ /* 0x000fc40003f46270 */
[----:B------:R-:W-:Y:S01]  /*5f40*/  FSEL R129, R53, -INF , !P0 ;  /* 0xff80000035817808 */ /* 0x000fe20004000000 */
[----:B------:R-:W-:Y:S01]  /*5f50*/  FFMA.FTZ R53, R176, UR5, -R147 ;  /* 0x00000005b0357c23 */ /* 0x000fe20008010893 */
[-C--:B------:R-:W-:Y:S01]  /*5f60*/  ISETP.GE.AND P0, PT, R35, R213.reuse, PT ;  /* 0x000000d52300720c */ /* 0x080fe20003f06270 */
[----:B------:R-:W-:Y:S01]  /*5f70*/  MUFU.EX2 R58, R58 ;  /* 0x0000003a003a7308 */ /* 0x000fe20000000800 */
[----:B------:R-:W-:Y:S02]  /*5f80*/  FSEL R107, R107, -INF , !P6 ;  /* 0xff8000006b6b7808 */ /* 0x000fe40007000000 */
[----:B------:R-:W-:Y:S02]  /*5f90*/  FMNMX3.FTZ R50, R50, R136, R135, !PT ;  /* 0x0000008832327276 */ /* 0x000fe40007810087 */
[-C--:B------:R-:W-:Y:S02]  /*5fa0*/  ISETP.GE.AND P6, PT, R34, R213.reuse, PT ;  /* 0x000000d52200720c */ /* 0x080fe40003fc6270 */
[----:B------:R-:W-:Y:S01]  /*5fb0*/  FSEL R94, R94, -INF , !P2 ;  /* 0xff8000005e5e7808 */ /* 0x000fe20005000000 */
[----:B------:R-:W-:Y:S01]  /*5fc0*/  MUFU.EX2 R56, R56 ;  /* 0x0000003800387308 */ /* 0x000fe20000000800 */
[----:B------:R-:W-:-:S02]  /*5fd0*/  ISETP.GE.AND P2, PT, R3, R213, PT ;  /* 0x000000d50300720c */ /* 0x000fc40003f46270 */
[----:B------:R-:W-:Y:S01]  /*5fe0*/  FSEL R76, R52, -INF , !P0 ;  /* 0xff800000344c7808 */ /* 0x000fe20004000000 */
[----:B------:R-:W-:Y:S01]  /*5ff0*/  FFMA.FTZ R52, R146, UR5, -R147 ;  /* 0x0000000592347c23 */ /* 0x000fe20008010893 */
[----:B------:R-:W-:Y:S02]  /*6000*/  FMNMX3.FTZ R50, R50, R129, R107, !PT ;  /* 0x0000008132327276 */ /* 0x000fe4000781006b */
[-C--:B------:R-:W-:Y:S01]  /*6010*/  ISETP.GE.AND P0, PT, R33, R213.reuse, PT ;  /* 0x000000d52100720c */ /* 0x080fe20003f06270 */
[----:B------:R-:W-:Y:S01]  /*6020*/  MUFU.EX2 R55, R55 ;  /* 0x0000003700377308 */ /* 0x000fe20000000800 */
[----:B------:R-:W-:Y:S02]  /*6030*/  FSEL R95, R95, -INF , !P6 ;  /* 0xff8000005f5f7808 */ /* 0x000fe40007000000 */
[----:B------:R-:W-:Y:S02]  /*6040*/  ISETP.GE.AND P6, PT, R32, R213, PT ;  /* 0x000000d52000720c */ /* 0x000fe40003fc6270 */
[----:B------:R-:W-:-:S02]  /*6050*/  FSEL R117, R150, -INF , !P2 ;  /* 0xff80000096757808 */ /* 0x000fc40005000000 */
[----:B------:R-:W-:Y:S01]  /*6060*/  FMNMX3.FTZ R50, R50, R94, R76, !PT ;  /* 0x0000005e32327276 */ /* 0x000fe2000781004c */
[----:B------:R-:W-:Y:S01]  /*6070*/  MUFU.EX2 R54, R54 ;  /* 0x0000003600367308 */ /* 0x000fe20000000800 */
[-C--:B------:R-:W-:Y:S02]  /*6080*/  ISETP.GE.AND P2, PT, R31, R213.reuse, PT ;  /* 0x000000d51f00720c */ /* 0x080fe40003f46270 */
[----:B------:R-:W-:Y:S02]  /*6090*/  FSEL R167, R151, -INF , !P0 ;  /* 0xff80000097a77808 */ /* 0x000fe40004000000 */
[----:B------:R-:W-:Y:S02]  /*60a0*/  ISETP.GE.AND P0, PT, R30, R213, PT ;  /* 0x000000d51e00720c */ /* 0x000fe40003f06270 */
[----:B------:R-:W-:Y:S01]  /*60b0*/  FSEL R217, R217, -INF , !P6 ;  /* 0xff800000d9d97808 */ /* 0x000fe20007000000 */
[----:B------:R-:W-:Y:S01]  /*60c0*/  MUFU.EX2 R53, R53 ;  /* 0x0000003500357308 */ /* 0x000fe20000000800 */
[----:B------:R-:W-:-:S02]  /*60d0*/  FMNMX3.FTZ R50, R50, R95, R117, !PT ;  /* 0x0000005f32327276 */ /* 0x000fc40007810075 */
[----:B------:R-:W-:Y:S02]  /*60e0*/  FSEL R182, R182, -INF , !P2 ;  /* 0xff800000b6b67808 */ /* 0x000fe40005000000 */
[-C--:B------:R-:W-:Y:S02]  /*60f0*/  ISETP.GE.AND P6, PT, R29, R213.reuse, PT ;  /* 0x000000d51d00720c */ /* 0x080fe40003fc6270 */
[----:B------:R-:W-:Y:S01]  /*6100*/  ISETP.GE.AND P2, PT, R28, R213, PT ;  /* 0x000000d51c00720c */ /* 0x000fe20003f46270 */
[----:B------:R-:W-:Y:S01]  /*6110*/  MUFU.EX2 R52, R52 ;  /* 0x0000003400347308 */ /* 0x000fe20000000800 */
[----:B------:R-:W-:Y:S02]  /*6120*/  FSEL R113, R154, -INF , !P0 ;  /* 0xff8000009a717808 */ /* 0x000fe40004000000 */
[----:B------:R-:W-:Y:S02]  /*6130*/  FMNMX3.FTZ R50, R50, R167, R217, !PT ;  /* 0x000000a732327276 */ /* 0x000fe400078100d9 */
[----:B------:R-:W-:-:S02]  /*6140*/  ISETP.GE.AND P0, PT, R2, R213, PT ;  /* 0x000000d50200720c */ /* 0x000fc40003f06270 */
[----:B------:R-:W-:Y:S01]  /*6150*/  FSEL R112, R155, -INF , !P6 ;  /* 0xff8000009b707808 */ /* 0x000fe20007000000 */
[----:B------:R-:W-:Y:S01]  /*6160*/  MUFU.EX2 R47, R47 ;  /* 0x0000002f002f7308 */ /* 0x000fe20000000800 */
[----:B------:R-:W-:Y:S02]  /*6170*/  FSEL R111, R45, -INF , !P2 ;  /* 0xff8000002d6f7808 */ /* 0x000fe40005000000 */
[----:B------:R-:W-:Y:S02]  /*6180*/  FMNMX3.FTZ R50, R50, R182, R113, !PT ;  /* 0x000000b632327276 */ /* 0x000fe40007810071 */
[----:B------:R-:W-:Y:S02]  /*6190*/  FSEL R110, R110, -INF , !P0 ;  /* 0xff8000006e6e7808 */ /* 0x000fe40004000000 */
[----:B------:R-:W-:Y:S01]  /*61a0*/  FMNMX3.FTZ R45, R50, R112, R111, !PT ;  /* 0x00000070322d7276 */ /* 0x000fe2000781006f */
[--C-:B------:R-:W-:Y:S01]  /*61b0*/  FFMA.FTZ R50, R103, UR5, -R147.reuse ;  /* 0x0000000567327c23 */ /* 0x100fe20008010893 */
[----:B------:R-:W-:Y:S01]  /*61c0*/  ISETP.GE.AND P1, PT, R51, R211, PT ;  /* 0x000000d33300720c */ /* 0x000fe20003f26270 */
[----:B------:R-:W-:Y:S01]  /*61d0*/  FFMA.FTZ R51, R109, UR5, -R147 ;  /* 0x000000056d337c23 */ /* 0x000fe20008010893 */
[----:B------:R-:W-:Y:S01]  /*61e0*/  FMNMX.FTZ R45, R110, R45, !PT ;  /* 0x0000002d6e2d7209 */ /* 0x000fe20007810000 */
[----:B------:R-:W-:Y:S01]  /*61f0*/  MUFU.EX2 R46, R46 ;  /* 0x0000002e002e7308 */ /* 0x000fe20000000800 */
[----:B------:R-:W-:-:S02]  /*6200*/  FSEL R179, R142, -INF , !P1 ;  /* 0xff8000008eb37808 */ /* 0x000fc40004800000 */
[CC--:B------:R-:W-:Y:S02]  /*6210*/  ISETP.GT.AND P1, PT, R220.reuse, R49.reuse, PT ;  /* 0x00000031dc00720c */ /* 0x0c0fe40003f24270 */
[----:B------:R-:W-:Y:S02]  /*6220*/  ISETP.GE.AND P4, PT, R49, R212, PT ;  /* 0x000000d43100720c */ /* 0x000fe40003f86270 */
[----:B------:R-:W-:Y:S01]  /*6230*/  ISETP.GT.AND P3, PT, R191, R49, PT ;  /* 0x00000031bf00720c */ /* 0x000fe20003f64270 */
[----:B------:R-:W-:Y:S01]  /*6240*/  MUFU.EX2 R51, R51 ;  /* 0x0000003300337308 */ /* 0x000fe20000000800 */
[----:B------:R-:W-:Y:S02]  /*6250*/  ISETP.GE.AND P2, PT, R49, R211, PT ;  /* 0x000000d33100720c */ /* 0x000fe40003f46270 */
[----:B------:R-:W3:Y:S01]  /*6260*/  SHFL.BFLY PT, R49, R45, 0x2, 0x1f ;  /* 0x0c401f002d317f89 */ /* 0x000ee200000e0000 */
[----:B------:R-:W-:Y:S02]  /*6270*/  FSEL R159, R159, -INF , !P3 ;  /* 0xff8000009f9f7808 */ /* 0x000fe40005800000 */
[----:B------:R-:W-:-:S02]  /*6280*/  ISETP.GT.AND P0, PT, R220, R48, PT ;  /* 0x00000030dc00720c */ /* 0x000fc40003f04270 */
[----:B------:R-:W-:Y:S01]  /*6290*/  FSEL R180, R159, -INF , !P2 ;  /* 0xff8000009fb47808 */ /* 0x000fe20005000000 */
[----:B------:R-:W-:Y:S01]  /*62a0*/  MUFU.EX2 R50, R50 ;  /* 0x0000003200327308 */ /* 0x000fe20000000800 */
[----:B------:R-:W-:Y:S02]  /*62b0*/  ISETP.GT.AND P2, PT, R191, R43, PT ;  /* 0x0000002bbf00720c */ /* 0x000fe40003f44270 */
[----:B------:R-:W-:Y:S02]  /*62c0*/  FSEL R178, R137, -INF , !P5 ;  /* 0xff80000089b27808 */ /* 0x000fe40006800000 */
[----:B------:R-:W-:Y:S02]  /*62d0*/  FSEL R158, R158, -INF , !P1 ;  /* 0xff8000009e9e7808 */ /* 0x000fe40004800000 */
[----:B------:R-:W-:Y:S01]  /*62e0*/  ISETP.GT.AND P5, PT, R191, R48, PT ;  /* 0x00000030bf00720c */ /* 0x000fe20003fa4270 */
[----:B------:R-:W-:Y:S01]  /*62f0*/  MUFU.EX2 R44, R44 ;  /* 0x0000002c002c7308 */ /* 0x000fe20000000800 */
[----:B------:R-:W-:-:S02]  /*6300*/  FSEL R153, R153, -INF , !P0 ;  /* 0xff80000099997808 */ /* 0x000fc40004000000 */
[-C--:B------:R-:W-:Y:S02]  /*6310*/  ISETP.GE.AND P0, PT, R43, R211.reuse, PT ;  /* 0x000000d32b00720c */ /* 0x080fe40003f06270 */
[----:B------:R-:W-:Y:S02]  /*6320*/  FSEL R134, R134, -INF , !P2 ;  /* 0xff80000086867808 */ /* 0x000fe40005000000 */
[----:B------:R-:W-:Y:S02]  /*6330*/  FSEL R173, R158, -INF , !P4 ;  /* 0xff8000009ead7808 */ /* 0x000fe40006000000 */
[C---:B------:R-:W-:Y:S02]  /*6340*/  ISETP.GE.AND P6, PT, R48.reuse, R212, PT ;  /* 0x000000d43000720c */ /* 0x040fe40003fc6270 */
[----:B------:R-:W-:Y:S01]  /*6350*/  ISETP.GE.AND P1, PT, R48, R211, PT ;  /* 0x000000d33000720c */ /* 0x000fe20003f26270 */
[----:B------:R-:W-:Y:S01]  /*6360*/  FFMA.FTZ R48, R101, UR5, -R147 ;  /* 0x0000000565307c23 */ /* 0x000fe20008010893 */
[----:B------:R-:W-:-:S02]  /*6370*/  ISETP.GT.AND P4, PT, R220, R43, PT ;  /* 0x0000002bdc00720c */ /* 0x000fc40003f84270 */
[----:B------:R-:W-:Y:S02]  /*6380*/  FSEL R156, R156, -INF , !P5 ;  /* 0xff8000009c9c7808 */ /* 0x000fe40006800000 */
[----:B------:R-:W-:Y:S01]  /*6390*/  ISETP.GT.AND P5, PT, R220, R42, PT ;  /* 0x0000002adc00720c */ /* 0x000fe20003fa4270 */
[----:B------:R-:W-:Y:S01]  /*63a0*/  MUFU.EX2 R48, R48 ;  /* 0x0000003000307308 */ /* 0x000fe20000000800 */
[----:B---3--:R-:W-:Y:S01]  /*63b0*/  FMNMX.FTZ R45, R45, R49, !PT ;  /* 0x000000312d2d7209 */ /* 0x008fe20007810000 */
[----:B------:R-:W-:Y:S01]  /*63c0*/  FFMA.FTZ R49, R102, UR5, -R147 ;  /* 0x0000000566317c23 */ /* 0x000fe20008010893 */
[----:B------:R-:W-:Y:S02]  /*63d0*/  FSEL R223, R134, -INF , !P0 ;  /* 0xff80000086df7808 */ /* 0x000fe40004000000 */
[----:B------:R-:W-:Y:S02]  /*63e0*/  ISETP.GT.AND P0, PT, R191, R35, PT ;  /* 0x00000023bf00720c */ /* 0x000fe40003f04270 */
[----:B------:R-:W-:Y:S01]  /*63f0*/  FSEL R175, R153, -INF , !P6 ;  /* 0xff80000099af7808 */ /* 0x000fe20007000000 */
[----:B------:R-:W-:Y:S01]  /*6400*/  MUFU.EX2 R49, R49 ;  /* 0x0000003100317308 */ /* 0x000fe20000000800 */
[----:B------:R-:W-:-:S02]  /*6410*/  FSEL R216, R156, -INF , !P1 ;  /* 0xff8000009cd87808 */ /* 0x000fc40004800000 */
[----:B------:R-:W-:Y:S02]  /*6420*/  FSEL R68, R68, -INF , !P4 ;  /* 0xff80000044447808 */ /* 0x000fe40006000000 */
[-C--:B------:R-:W-:Y:S02]  /*6430*/  ISETP.GE.AND P3, PT, R43, R212.reuse, PT ;  /* 0x000000d42b00720c */ /* 0x080fe40003f66270 */
[C---:B------:R-:W-:Y:S02]  /*6440*/  ISETP.GE.AND P6, PT, R42.reuse, R212, PT ;  /* 0x000000d42a00720c */ /* 0x040fe40003fc6270 */
[----:B------:R-:W-:Y:S02]  /*6450*/  ISETP.GT.AND P1, PT, R191, R42, PT ;  /* 0x0000002abf00720c */ /* 0x000fe40003f24270 */
[----:B------:R-:W-:Y:S02]  /*6460*/  ISETP.GE.AND P4, PT, R42, R211, PT ;  /* 0x000000d32a00720c */ /* 0x000fe40003f86270 */
[----:B------:R-:W-:Y:S01]  /*6470*/  FSEL R132, R132, -INF , !P5 ;  /* 0xff80000084847808 */ /* 0x000fe20006800000 */
[----:B------:R-:W3:Y:S01]  /*6480*/  SHFL.BFLY PT, R42, R45, 0x1, 0x1f ;  /* 0x0c201f002d2a7f89 */ /* 0x000ee200000e0000 */
[----:B------:R-:W-:-:S02]  /*6490*/  ISETP.GT.AND P2, PT, R220, R35, PT ;  /* 0x00000023dc00720c */ /* 0x000fc40003f44270 */
        /* <DEDUP_REMOVED lines=8> */
[----:B------:R-:W-:Y:S02]  /*6520*/  FSEL R224, R10, -INF , !P3 ;  /* 0xff8000000ae07808 */ /* 0x000fe40005800000 */
[----:B------:R-:W-:Y:S02]  /*6530*/  ISETP.GE.AND P3, PT, R3, R212, PT ;  /* 0x000000d40300720c */ /* 0x000fe40003f66270 */
        /* <DEDUP_REMOVED lines=8> */
[----:B------:R-:W-:Y:S02]  /*65c0*/  FSEL R176, R9, -INF , !P3 ;  /* 0xff80000009b07808 */ /* 0x000fe40005800000 */
[----:B------:R-:W-:Y:S02]  /*65d0*/  FMNMX3.FTZ R9, R0, R86, R92, !PT ;  /* 0x0000005600097276 */ /* 0x000fe4000781005c */
[----:B------:R-:W-:Y:S02]  /*65e0*/  FSEL R219, R133, -INF , !P4 ;  /* 0xff80000085db7808 */ /* 0x000fe40006000000 */
[----:B------:R-:W-:Y:S02]  /*65f0*/  ISETP.GT.AND P4, PT, R191, R34, PT ;  /* 0x00000022bf00720c */ /* 0x000fe40003f84270 */
[----:B------:R-:W-:Y:S02]  /*6600*/  FSEL R152, R152, -INF , !P1 ;  /* 0xff80000098987808 */ /* 0x000fe40004800000 */
[----:B------:R-:W-:-:S02]  /*6610*/  ISETP.GE.AND P1, PT, R3, R211, PT ;  /* 0x000000d30300720c */ /* 0x000fc40003f26270 */
[----:B------:R-:W-:Y:S02]  /*6620*/  FMNMX3.FTZ R9, R9, R97, R83, !PT ;  /* 0x0000006109097276 */ /* 0x000fe40007810053 */
[----:B---3--:R-:W-:Y:S01]  /*6630*/  FMNMX.FTZ R3, R45, R42, !PT ;  /* 0x0000002a2d037209 */ /* 0x008fe20007810000 */
[----:B------:R-:W-:Y:S01]  /*6640*/  FFMA.FTZ R45, R88, UR5, -R147 ;  /* 0x00000005582d7c23 */ /* 0x000fe20008010893 */
[----:B------:R-:W-:Y:S02]  /*6650*/  ISETP.GE.AND P2, PT, R34, R211, PT ;  /* 0x000000d32200720c */ /* 0x000fe40003f46270 */
[----:B------:R-:W-:Y:S01]  /*6660*/  FSEL R17, R17, -INF , !P4 ;  /* 0xff80000011117808 */ /* 0x000fe20006000000 */
[----:B------:R-:W-:Y:S01]  /*6670*/  FMUL.FTZ R109, R3, UR5 ;  /* 0x00000005036d7c20 */ /* 0x000fe20008410000 */
[----:B------:R-:W-:Y:S01]  /*6680*/  FMNMX3.FTZ R9, R9, R96, R81, !PT ;  /* 0x0000006009097276 */ /* 0x000fe20007810051 */
[----:B------:R-:W-:Y:S01]  /*6690*/  MUFU.EX2 R45, R45 ;  /* 0x0000002d002d7308 */ /* 0x000fe20000000800 */
[----:B------:R-:W-:-:S02]  /*66a0*/  FSEL R183, R17, -INF , !P2 ;  /* 0xff80000011b77808 */ /* 0x000fc40005000000 */
[----:B------:R-:W-:Y:S02]  /*66b0*/  FSETP.NEU.FTZ.AND P2, PT, R3, -INF , PT ;  /* 0xff8000000300780b */ /* 0x000fe40003f5d000 */
[----:B------:R-:W-:Y:S02]  /*66c0*/  ISETP.GT.AND P0, PT, R191, R33, PT ;  /* 0x00000021bf00720c */ /* 0x000fe40003f04270 */
[----:B------:R-:W-:Y:S02]  /*66d0*/  FMNMX3.FTZ R9, R9, R70, R85, !PT ;  /* 0x0000004609097276 */ /* 0x000fe40007810055 */
[----:B------:R-:W-:Y:S02]  /*66e0*/  FSEL R109, R109, RZ, P2 ;  /* 0x000000ff6d6d7208 */ /* 0x000fe40001000000 */
[----:B------:R-:W-:Y:S02]  /*66f0*/  ISETP.GE.AND P2, PT, R33, R211, PT ;  /* 0x000000d32100720c */ /* 0x000fe40003f46270 */
[----:B------:R-:W-:Y:S01]  /*6700*/  FSEL R40, R40, -INF , !P0 ;  /* 0xff80000028287808 */ /* 0x000fe20004000000 */
[----:B------:R-:W-:Y:S01]  /*6710*/  FFMA.FTZ R42, R123, UR5, -R109 ;  /* 0x000000057b2a7c23 */ /* 0x000fe2000801086d */
[----:B------:R-:W-:Y:S01]  /*6720*/  FMNMX3.FTZ R9, R9, R84, R93, !PT ;  /* 0x0000005409097276 */ /* 0x000fe2000781005d */
        /* <DEDUP_REMOVED lines=8> */
[--C-:B------:R-:W-:Y:S01]  /*67b0*/  FFMA.FTZ R35, R115, UR5, -R109.reuse ;  /* 0x0000000573237c23 */ /* 0x100fe2000801086d */
[----:B------:R-:W-:Y:S01]  /*67c0*/  ISETP.GT.AND P2, PT, R191, R31, PT ;  /* 0x0000001fbf00720c */ /* 0x000fe20003f44270 */
[--C-:B------:R-:W-:Y:S01]  /*67d0*/  FFMA.FTZ R103, R27, UR5, -R109.reuse ;  /* 0x000000051b677c23 */ /* 0x100fe2000801086d */
[----:B------:R-:W-:Y:S01]  /*67e0*/  FSEL R18, R18, -INF , !P1 ;  /* 0xff80000012127808 */ /* 0x000fe20004800000 */
[--C-:B------:R-:W-:Y:S01]  /*67f0*/  FFMA.FTZ R27, R94, UR5, -R109.reuse ;  /* 0x000000055e1b7c23 */ /* 0x100fe2000801086d */
[----:B------:R-:W-:Y:S01]  /*6800*/  FMNMX3.FTZ R10, R10, R120, R122, !PT ;  /* 0x000000780a0a7276 */ /* 0x000fe2000781007a */
[--C-:B------:R-:W-:Y:S01]  /*6810*/  FFMA.FTZ R102, R26, UR5, -R109.reuse ;  /* 0x000000051a667c23 */ /* 0x100fe2000801086d */
[----:B------:R-:W-:Y:S01]  /*6820*/  ISETP.GT.AND P1, PT, R220, R30, PT ;  /* 0x0000001edc00720c */ /* 0x000fe20003f24270 */
[----:B------:R-:W-:Y:S01]  /*6830*/  FFMA.FTZ R88, R87, UR5, -R109 ;  /* 0x0000000557587c23 */ /* 0x000fe2000801086d */
[----:B------:R-:W-:Y:S01]  /*6840*/  FSEL R13, R13, -INF , !P2 ;  /* 0xff8000000d0d7808 */ /* 0x000fe20005000000 */
[----:B------:R-:W-:Y:S01]  /*6850*/  MUFU.EX2 R103, R103 ;  /* 0x0000006700677308 */ /* 0x000fe20000000800 */
[----:B------:R-:W-:Y:S01]  /*6860*/  FMNMX3.FTZ R9, R7, R91, R75, !PT ;  /* 0x0000005b07097276 */ /* 0x000fe2000781004b */
[--C-:B------:R-:W-:Y:S01]  /*6870*/  FFMA.FTZ R26, R76, UR5, -R109.reuse ;  /* 0x000000054c1a7c23 */ /* 0x100fe2000801086d */
[----:B------:R-:W-:Y:S01]  /*6880*/  ISETP.GT.AND P2, PT, R220, R29, PT ;  /* 0x0000001ddc00720c */ /* 0x000fe20003f44270 */
[--C-:B------:R-:W-:Y:S01]  /*6890*/  FFMA.FTZ R87, R78, UR5, -R109.reuse ;  /* 0x000000054e577c23 */ /* 0x100fe2000801086d */
[----:B------:R-:W-:Y:S01]  /*68a0*/  FMNMX3.FTZ R10, R10, R124, R170, !PT ;  /* 0x0000007c0a0a7276 */ /* 0x000fe200078100aa */
[--C-:B------:R-:W-:Y:S01]  /*68b0*/  FFMA.FTZ R78, R67, UR5, -R109.reuse ;  /* 0x00000005434e7c23 */ /* 0x100fe2000801086d */
[----:B------:R-:W-:Y:S01]  /*68c0*/  FSEL R222, R132, -INF , !P6 ;  /* 0xff80000084de7808 */ /* 0x000fe20007000000 */
[----:B------:R-:W3:Y:S01]  /*68d0*/  MUFU.EX2 R102, R102 ;  /* 0x0000006600667308 */ /* 0x000ee20000000800 */
[----:B------:R-:W-:Y:S01]  /*68e0*/  FSEL R41, R41, -INF , !P1 ;  /* 0xff80000029297808 */ /* 0x000fe20004800000 */
[----:B------:R-:W-:Y:S01]  /*68f0*/  FFMA.FTZ R67, R145, UR5, -R109 ;  /* 0x0000000591437c23 */ /* 0x000fe2000801086d */
[----:B------:R-:W-:Y:S01]  /*6900*/  FMNMX3.FTZ R9, R9, R82, R15, !PT ;  /* 0x0000005209097276 */ /* 0x000fe2000781000f */
[--C-:B------:R-:W-:Y:S01]  /*6910*/  FFMA.FTZ R40, R144, UR5, -R109.reuse ;  /* 0x0000000590287c23 */ /* 0x100fe2000801086d */
[-C--:B------:R-:W-:Y:S01]  /*6920*/  ISETP.GE.AND P6, PT, R34, R212.reuse, PT ;  /* 0x000000d42200720c */ /* 0x080fe20003fc6270 */
[--C-:B------:R-:W-:Y:S01]  /*6930*/  FFMA.FTZ R34, R99, UR5, -R109.reuse ;  /* 0x0000000563227c23 */ /* 0x100fe2000801086d */
[----:B------:R-:W-:Y:S01]  /*6940*/  ISETP.GE.AND P1, PT, R29, R212, PT ;  /* 0x000000d41d00720c */ /* 0x000fe20003f26270 */
[----:B------:R-:W-:Y:S01]  /*6950*/  MUFU.EX2 R101, R101 ;  /* 0x0000006500657308 */ /* 0x000fe20000000800 */
[----:B------:R-:W-:Y:S01]  /*6960*/  FSEL R131, R141, -INF , !P2 ;  /* 0xff8000008d837808 */ /* 0x000fe20005000000 */
[--C-:B------:R-:W-:Y:S01]  /*6970*/  FFMA.FTZ R117, R117, UR5, -R109.reuse ;  /* 0x0000000575757c23 */ /* 0x100fe2000801086d */
[----:B------:R-:W-:Y:S01]  /*6980*/  ISETP.GT.AND P2, PT, R220, R28, PT ;  /* 0x0000001cdc00720c */ /* 0x000fe20003f44270 */
[----:B------:R-:W-:Y:S01]  /*6990*/  FFMA.FTZ R167, R167, UR5, -R109 ;  /* 0x00000005a7a77c23 */ /* 0x000fe2000801086d */
[----:B------:R-:W-:Y:S01]  /*69a0*/  FMNMX3.FTZ R10, R10, R171, R173, !PT ;  /* 0x000000ab0a0a7276 */ /* 0x000fe200078100ad */
[--C-:B------:R-:W-:Y:S01]  /*69b0*/  FFMA.FTZ R217, R217, UR5, -R109.reuse ;  /* 0x00000005d9d97c23 */ /* 0x100fe2000801086d */
[----:B------:R-:W-:Y:S01]  /*69c0*/  FMNMX3.FTZ R9, R9, R74, R80, !PT ;  /* 0x0000004a09097276 */ /* 0x000fe20007810050 */
[----:B------:R-:W4:Y:S01]  /*69d0*/  MUFU.EX2 R88, R88 ;  /* 0x0000005800587308 */ /* 0x000f220000000800 */
[----:B------:R-:W-:Y:S01]  /*69e0*/  FSEL R226, R152, -INF , !P6 ;  /* 0xff80000098e27808 */ /* 0x000fe20007000000 */
        /* <DEDUP_REMOVED lines=8> */
[----:B------:R-:W-:Y:S01]  /*6a70*/  FFMA.FTZ R111, R111, UR5, -R109 ;  /* 0x000000056f6f7c23 */ /* 0x000fe2000801086d */
[----:B------:R-:W-:-:S02]  /*6a80*/  FMNMX3.FTZ R10, R10, R175, R221, !PT ;  /* 0x000000af0a0a7276 */ /* 0x000fc400078100dd */
[----:B------:R-:W-:Y:S02]  /*6a90*/  FMNMX3.FTZ R9, R9, R77, R22, !PT ;  /* 0x0000004d09097276 */ /* 0x000fe40007810016 */
[----:B------:R-:W-:Y:S01]  /*6aa0*/  ISETP.GE.AND P4, PT, R33, R212, PT ;  /* 0x000000d42100720c */ /* 0x000fe20003f86270 */
[----:B------:R-:W-:Y:S01]  /*6ab0*/  FFMA.FTZ R33, R100, UR5, -R109 ;  /* 0x0000000564217c23 */ /* 0x000fe2000801086d */
[----:B------:R-:W-:Y:S01]  /*6ac0*/  FSEL R20, R20, -INF , !P6 ;  /* 0xff80000014147808 */ /* 0x000fe20007000000 */
[----:B------:R-:W-:Y:S01]  /*6ad0*/  MUFU.EX2 R78, R78 ;  /* 0x0000004e004e7308 */ /* 0x000fe20000000800 */
[----:B------:R-:W-:Y:S02]  /*6ae0*/  ISETP.GT.AND P0, PT, R220, R31, PT ;  /* 0x0000001fdc00720c */ /* 0x000fe40003f04270 */
[----:B------:R-:W-:Y:S02]  /*6af0*/  FSEL R127, R8, -INF , !P1 ;  /* 0xff800000087f7808 */ /* 0x000fe40004800000 */
[----:B------:R-:W-:-:S02]  /*6b00*/  FMNMX3.FTZ R8, R10, R222, R224, !PT ;  /* 0x000000de0a087276 */ /* 0x000fc400078100e0 */
        /* <DEDUP_REMOVED lines=8> */
[----:B------:R-:W-:Y:S02]  /*6b90*/  FMNMX3.FTZ R9, R9, R114, R227, !PT ;  /* 0x0000007209097276 */ /* 0x000fe400078100e3 */
[----:B------:R-:W-:Y:S02]  /*6ba0*/  ISETP.GT.AND P1, PT, R220, R2, PT ;  /* 0x00000002dc00720c */ /* 0x000fe40003f24270 */
[----:B------:R-:W-:Y:S01]  /*6bb0*/  FSEL R174, R16, -INF , !P4 ;  /* 0xff80000010ae7808 */ /* 0x000fe20006000000 */
[----:B------:R-:W-:Y:S01]  /*6bc0*/  MUFU.EX2 R67, R67 ;  /* 0x0000004300437308 */ /* 0x000fe20000000800 */
[----:B------:R-:W-:Y:S01]  /*6bd0*/  FSEL R164, R41, -INF , !P0 ;  /* 0xff80000029a47808 */ /* 0x000fe20004000000 */
[----:B------:R-:W-:Y:S01]  /*6be0*/  FFMA.FTZ R41, R121, UR5, -R109 ;  /* 0x0000000579297c23 */ /* 0x000fe2000801086d */
[----:B------:R-:W-:Y:S02]  /*6bf0*/  FMNMX3.FTZ R8, R8, R177, R176, !PT ;  /* 0x000000b108087276 */ /* 0x000fe400078100b0 */
[----:B------:R-:W-:-:S02]  /*6c00*/  FMNMX3.FTZ R9, R9, R128, R130, !PT ;  /* 0x0000008009097276 */ /* 0x000fc40007810082 */
[----:B------:R-:W-:Y:S01]  /*6c10*/  FSEL R14, R14, -INF , !P1 ;  /* 0xff8000000e0e7808 */ /* 0x000fe20004800000 */
[----:B------:R-:W-:Y:S01]  /*6c20*/  MUFU.EX2 R43, R43 ;  /* 0x0000002b002b7308 */ /* 0x000fe20000000800 */
[----:B------:R-:W-:Y:S02]  /*6c30*/  ISETP.GE.AND P1, PT, R2, R212, PT ;  /* 0x000000d40200720c */ /* 0x000fe40003f26270 */
[----:B------:R-:W-:Y:S02]  /*6c40*/  FMNMX3.FTZ R8, R8, R174, R164, !PT ;  /* 0x000000ae08087276 */ /* 0x000fe400078100a4 */
[----:B------:R-:W-:Y:S02]  /*6c50*/  FMNMX3.FTZ R9, R9, R166, R179, !PT ;  /* 0x000000a609097276 */ /* 0x000fe400078100b3 */
[----:B------:R-:W-:Y:S01]  /*6c60*/  ISETP.GT.AND P0, PT, R191, R29, PT ;  /* 0x0000001dbf00720c */ /* 0x000fe20003f04270 */
[----:B------:R-:W-:Y:S01]  /*6c70*/  MUFU.EX2 R42, R42 ;  /* 0x0000002a002a7308 */ /* 0x000fe20000000800 */
[----:B------:R-:W-:-:S02]  /*6c80*/  FSEL R126, R14, -INF , !P1 ;  /* 0xff8000000e7e7808 */ /* 0x000fc40004800000 */
[----:B------:R-:W-:Y:S02]  /*6c90*/  FMNMX3.FTZ R8, R8, R131, R127, !PT ;  /* 0x0000008308087276 */ /* 0x000fe4000781007f */
[----:B------:R-:W-:Y:S02]  /*6ca0*/  FMNMX3.FTZ R9, R9, R178, R180, !PT ;  /* 0x000000b209097276 */ /* 0x000fe400078100b4 */
[----:B------:R-:W-:Y:S01]  /*6cb0*/  FSEL R140, R140, -INF , !P0 ;  /* 0xff8000008c8c7808 */ /* 0x000fe20004000000 */
[----:B------:R-:W-:Y:S01]  /*6cc0*/  MUFU.EX2 R41, R41 ;  /* 0x0000002900297308 */ /* 0x000fe20000000800 */
[----:B------:R-:W-:Y:S02]  /*6cd0*/  ISETP.GT.AND P0, PT, R191, R28, PT ;  /* 0x0000001cbf00720c */ /* 0x000fe40003f04270 */
[----:B------:R-:W-:Y:S02]  /*6ce0*/  FMNMX.FTZ R8, R126, R8, !PT ;  /* 0x000000087e087209 */ /* 0x000fe40007810000 */
[----:B------:R-:W-:-:S02]  /*6cf0*/  FMNMX3.FTZ R9, R9, R216, R223, !PT ;  /* 0x000000d809097276 */ /* 0x000fc400078100df */
[----:B------:R-:W-:Y:S01]  /*6d00*/  FSEL R12, R12, -INF , !P0 ;  /* 0xff8000000c0c7808 */ /* 0x000fe20004000000 */
[----:B------:R-:W-:Y:S01]  /*6d10*/  MUFU.EX2 R40, R40 ;  /* 0x0000002800287308 */ /* 0x000fe20000000800 */
[C---:B------:R-:W-:Y:S02]  /*6d20*/  ISETP.GT.AND P1, PT, R191.reuse, R2, PT ;  /* 0x00000002bf00720c */ /* 0x040fe40003f24270 */
[-C--:B------:R-:W-:Y:S02]  /*6d30*/  ISETP.GE.AND P0, PT, R2, R211.reuse, PT ;  /* 0x000000d30200720c */ /* 0x080fe40003f06270 */
[----:B------:R-:W-:Y:S01]  /*6d40*/  ISETP.GE.AND P6, PT, R32, R211, PT ;  /* 0x000000d32000720c */ /* 0x000fe20003fc6270 */
[----:B------:R-:W5:Y:S01]  /*6d50*/  SHFL.BFLY PT, R2, R8, 0x2, 0x1f ;  /* 0x0c401f0008027f89 */ /* 0x000f6200000e0000 */
[----:B------:R-:W-:Y:S01]  /*6d60*/  ISETP.GT.AND P3, PT, R191, R30, PT ;  /* 0x0000001ebf00720c */ /* 0x000fe20003f64270 */
[--C-:B------:R-:W-:Y:S01]  /*6d70*/  FFMA.FTZ R32, R108, UR5, -R109.reuse ;  /* 0x000000056c207c23 */ /* 0x100fe2000801086d */
[----:B------:R-:W-:Y:S01]  /*6d80*/  FMNMX3.FTZ R9, R9, R219, R218, !PT ;  /* 0x000000db09097276 */ /* 0x000fe200078100da */
[----:B------:R-:W-:Y:S01]  /*6d90*/  MUFU.EX2 R35, R35 ;  /* 0x0000002300237308 */ /* 0x000fe20000000800 */
[-C--:B------:R-:W-:Y:S01]  /*6da0*/  ISETP.GE.AND P5, PT, R31, R211.reuse, PT ;  /* 0x000000d31f00720c */ /* 0x080fe20003fa6270 */
[--C-:B------:R-:W-:Y:S01]  /*6db0*/  FFMA.FTZ R31, R136, UR5, -R109.reuse ;  /* 0x00000005881f7c23 */ /* 0x100fe2000801086d */
[----:B------:R-:W-:Y:S01]  /*6dc0*/  ISETP.GE.AND P4, PT, R30, R211, PT ;  /* 0x000000d31e00720c */ /* 0x000fe20003f86270 */
[----:B------:R-:W-:Y:S01]  /*6dd0*/  FFMA.FTZ R30, R135, UR5, -R109 ;  /* 0x00000005871e7c23 */ /* 0x000fe2000801086d */
[----:B------:R-:W-:-:S02]  /*6de0*/  FSEL R143, R143, -INF , !P3 ;  /* 0xff8000008f8f7808 */ /* 0x000fc40005800000 */
[----:B------:R-:W-:Y:S01]  /*6df0*/  FSEL R168, R18, -INF , !P6 ;  /* 0xff80000012a87808 */ /* 0x000fe20007000000 */
[----:B------:R-:W-:Y:S01]  /*6e00*/  MUFU.EX2 R34, R34 ;  /* 0x0000002200227308 */ /* 0x000fe20000000800 */
[----:B------:R-:W-:Y:S02]  /*6e10*/  FMNMX3.FTZ R9, R9, R183, R172, !PT ;  /* 0x000000b709097276 */ /* 0x000fe400078100ac */
[-C--:B------:R-:W-:Y:S01]  /*6e20*/  ISETP.GE.AND P3, PT, R29, R211.reuse, PT ;  /* 0x000000d31d00720c */ /* 0x080fe20003f66270 */
[--C-:B------:R-:W-:Y:S01]  /*6e30*/  FFMA.FTZ R29, R129, UR5, -R109.reuse ;  /* 0x00000005811d7c23 */ /* 0x100fe2000801086d */
[----:B------:R-:W-:Y:S01]  /*6e40*/  ISETP.GE.AND P2, PT, R28, R211, PT ;  /* 0x000000d31c00720c */ /* 0x000fe20003f46270 */
[----:B------:R-:W-:Y:S01]  /*6e50*/  FFMA.FTZ R28, R107, UR5, -R109 ;  /* 0x000000056b1c7c23 */ /* 0x000fe2000801086d */
[----:B------:R-:W-:Y:S01]  /*6e60*/  FSEL R165, R13, -INF , !P5 ;  /* 0xff8000000da57808 */ /* 0x000fe20006800000 */
[----:B------:R-:W-:Y:S01]  /*6e70*/  MUFU.EX2 R33, R33 ;  /* 0x0000002100217308 */ /* 0x000fe20000000800 */
[----:B------:R-:W-:-:S02]  /*6e80*/  FSEL R123, R143, -INF , !P4 ;  /* 0xff8000008f7b7808 */ /* 0x000fc40006000000 */
[----:B------:R-:W-:Y:S02]  /*6e90*/  FMNMX3.FTZ R9, R9, R169, R168, !PT ;  /* 0x000000a909097276 */ /* 0x000fe400078100a8 */
[----:B------:R-:W-:Y:S02]  /*6ea0*/  FSEL R11, R11, -INF , !P1 ;  /* 0xff8000000b0b7808 */ /* 0x000fe40004800000 */
[----:B------:R-:W-:Y:S01]  /*6eb0*/  FSEL R121, R140, -INF , !P3 ;  /* 0xff8000008c797808 */ /* 0x000fe20005800000 */
[----:B------:R-:W-:Y:S01]  /*6ec0*/  MUFU.EX2 R32, R32 ;  /* 0x0000002000207308 */ /* 0x000fe20000000800 */
[----:B------:R-:W-:Y:S02]  /*6ed0*/  FSEL R118, R12, -INF , !P2 ;  /* 0xff8000000c767808 */ /* 0x000fe40005000000 */
[----:B------:R-:W-:Y:S02]  /*6ee0*/  FMNMX3.FTZ R9, R9, R165, R123, !PT ;  /* 0x000000a509097276 */ /* 0x000fe4000781007b */
[----:B------:R-:W-:-:S02]  /*6ef0*/  FSEL R116, R11, -INF , !P0 ;  /* 0xff8000000b747808 */ /* 0x000fc40004000000 */
[----:B------:R-:W-:Y:S01]  /*6f00*/  FMNMX3.FTZ R9, R9, R121, R118, !PT ;  /* 0x0000007909097276 */ /* 0x000fe20007810076 */
[----:B------:R-:W-:Y:S01]  /*6f10*/  MUFU.EX2 R31, R31 ;  /* 0x0000001f001f7308 */ /* 0x000fe20000000800 */
[----:B-----5:R-:W-:Y:S02]  /*6f20*/  FMNMX.FTZ R2, R8, R2, !PT ;  /* 0x0000000208027209 */ /* 0x020fe40007810000 */
[----:B------:R-:W-:Y:S02]  /*6f30*/  FMNMX.FTZ R9, R116, R9, !PT ;  /* 0x0000000974097209 */ /* 0x000fe40007810000 */
[----:B------:R-:W-:Y:S01]  /*6f40*/  LEA R186, R186, UR4, 0x1 ;  /* 0x00000004baba7c11 */ /* 0x000fe2000f8e08ff */
[----:B------:R-:W5:Y:S01]  /*6f50*/  SHFL.BFLY PT, R10, R2, 0x1, 0x1f ;  /* 0x0c201f00020a7f89 */ /* 0x000f6200000e0000 */
[----:B-1----:R-:W-:Y:S01]  /*6f60*/  F2FP.F16.F32.PACK_AB R132, R105, R106 ;  /* 0x0000006a6984723e */ /* 0x002fe200000000ff */
[----:B------:R-:W-:Y:S01]  /*6f70*/  FADD.FTZ R105, R106, R105 ;  /* 0x000000696a697221 */ /* 0x000fe20000010000 */
[----:B--2---:R-:W-:Y:S01]  /*6f80*/  F2FP.F16.F32.PACK_AB R134, R90, R104 ;  /* 0x000000685a86723e */ /* 0x004fe200000000ff */
[----:B------:R-:W1:Y:S01]  /*6f90*/  SHFL.BFLY PT, R8, R9, 0x2, 0x1f ;  /* 0x0c401f0009087f89 */ /* 0x000e6200000e0000 */
[----:B------:R-:W-:Y:S01]  /*6fa0*/  IMAD.IADD R184, R4, 0x1, R186 ;  /* 0x0000000104b87824 */ /* 0x000fe200078e02ba */
[----:B---3--:R-:W-:Y:S01]  /*6fb0*/  F2FP.F16.F32.PACK_AB R133, R102, R103 ;  /* 0x000000676685723e */ /* 0x008fe200000000ff */
[----:B------:R-:W-:Y:S01]  /*6fc0*/  FADD.FTZ R102, R103, R102 ;  /* 0x0000006667667221 */ /* 0x000fe20000010000 */
[----:B------:R-:W2:Y:S01]  /*6fd0*/  LDSM.16.MT88.4 R148, [R186+0x4000] ;  /* 0x00400000ba94783b */ /* 0x000ea20000004200 */
[----:B----4-:R-:W-:Y:S01]  /*6fe0*/  F2FP.F16.F32.PACK_AB R135, R88, R101 ;  /* 0x000000655887723e */ /* 0x010fe200000000ff */
[----:B------:R-:W-:Y:S01]  /*6ff0*/  FADD.FTZ R104, R104, R105 ;  /* 0x0000006968687221 */ /* 0x000fe20000010000 */
[----:B------:R-:W-:Y:S01]  /*7000*/  FADD.FTZ R101, R101, R102 ;  /* 0x0000006665657221 */ /* 0x000fe20000010000 */
[----:B------:R-:W-:Y:S02]  /*7010*/  MUFU.EX2 R30, R30 ;  /* 0x0000001e001e7308 */ /* 0x000fe40000000800 */
[----:B------:R-:W-:Y:S01]  /*7020*/  FADD.FTZ R104, R90, R104 ;  /* 0x000000685a687221 */ /* 0x000fe20000010000 */
[----:B------:R-:W-:-:S05]  /*7030*/  FADD.FTZ R101, R88, R101 ;  /* 0x0000006558657221 */ /* 0x000fca0000010000 */
[----:B------:R-:W-:Y:S01]  /*7040*/  MUFU.EX2 R29, R29 ;  /* 0x0000001d001d7308 */ /* 0x000fe20000000800 */
[----:B-----5:R-:W-:Y:S02]  /*7050*/  FMNMX.FTZ R2, R2, R10, !PT ;  /* 0x0000000a02027209 */ /* 0x020fe40007810000 */
[----:B-1----:R-:W-:-:S03]  /*7060*/  FMNMX.FTZ R8, R9, R8, !PT ;  /* 0x0000000809087209 */ /* 0x002fc60007810000 */
[C---:B------:R-:W-:Y:S01]  /*7070*/  FMUL.FTZ R125, R2.reuse, UR5 ;  /* 0x00000005027d7c20 */ /* 0x040fe20008410000 */
[----:B------:R-:W-:Y:S01]  /*7080*/  FSETP.NEU.FTZ.AND P0, PT, R2, -INF , PT ;  /* 0xff8000000200780b */ /* 0x000fe20003f1d000 */
[----:B------:R-:W-:Y:S01]  /*7090*/  MUFU.EX2 R28, R28 ;  /* 0x0000001c001c7308 */ /* 0x000fe20000000800 */
[----:B------:R-:W1:Y:S02]  /*70a0*/  SHFL.BFLY PT, R9, R8, 0x1, 0x1f ;  /* 0x0c201f0008097f89 */ /* 0x000e6400000e0000 */
        /* <DEDUP_REMOVED lines=10> */
[C---:B--2---:R-:W-:Y:S01]  /*7150*/  HMMA.16816.F32 R160, R132.reuse, R148, RZ ;  /* 0x0000009484a0723c */ /* 0x044fe200000018ff */
        /* <DEDUP_REMOVED lines=8> */
[----:B-1----:R-:W-:Y:S01]  /*71e0*/  FMNMX.FTZ R0, R8, R9, !PT ;  /* 0x0000000908007209 */ /* 0x002fe20007810000 */
[--C-:B------:R-:W-:Y:S01]  /*71f0*/  FFMA.FTZ R173, R173, UR5, -R125.reuse ;  /* 0x00000005adad7c23 */ /* 0x100fe2000801087d */
[----:B------:R-:W-:Y:S01]  /*7200*/  LDSM.16.MT88.4 R8, [R184+0x4400] ;  /* 0x00440000b808783b */ /* 0x000fe20000004200 */
        /* <DEDUP_REMOVED lines=10> */
[----:B--2---:R-:W-:Y:S01]  /*72b0*/  F2FP.F16.F32.PACK_AB R136, R99, R100 ;  /* 0x000000646388723e */ /* 0x004fe200000000ff */
[----:B------:R-:W1:Y:S01]  /*72c0*/  MUFU.EX2 R86, R86 ;  /* 0x0000005600567308 */ /* 0x000e620000000800 */
[--C-:B------:R-:W-:Y:S01]  /*72d0*/  FFMA.FTZ R107, R7, UR5, -R115.reuse ;  /* 0x00000005076b7c23 */ /* 0x100fe20008010873 */
[--C-:B------:R-:W-:Y:S01]  /*72e0*/  FFMA.FTZ R108, R91, UR5, -R115.reuse ;  /* 0x000000055b6c7c23 */ /* 0x100fe20008010873 */
[----:B------:R-:W2:Y:S01]  /*72f0*/  LDSM.16.MT88.4 R4, [R184+0x4000] ;  /* 0x00400000b804783b */ /* 0x000ea20000004200 */
[--C-:B------:R-:W-:Y:S01]  /*7300*/  FFMA.FTZ R92, R75, UR5, -R115.reuse ;  /* 0x000000054b5c7c23 */ /* 0x100fe20008010873 */
[----:B------:R-:W-:Y:S01]  /*7310*/  FFMA.FTZ R91, R82, UR5, -R115 ;  /* 0x00000005525b7c23 */ /* 0x000fe20008010873 */
[----:B------:R-:W-:Y:S01]  /*7320*/  FFMA.FTZ R75, R81, UR5, -R125 ;  /* 0x00000005514b7c23 */ /* 0x000fe2000801087d */
[----:B------:R-:W-:Y:S01]  /*7330*/  FFMA.FTZ R81, R15, UR5, -R115 ;  /* 0x000000050f517c23 */ /* 0x000fe20008010873 */
[----:B------:R-:W-:Y:S01]  /*7340*/  MUFU.EX2 R107, R107 ;  /* 0x0000006b006b7308 */ /* 0x000fe20000000800 */
[----:B------:R-:W3:Y:S01]  /*7350*/  LDSM.16.MT88.4 R12, [R186+0x4400] ;  /* 0x00440000ba0c783b */ /* 0x000ee20000004200 */
[----:B------:R-:W-:Y:S01]  /*7360*/  FFMA.FTZ R82, R83, UR5, -R125 ;  /* 0x0000000553527c23 */ /* 0x000fe2000801087d */
[--C-:B------:R-:W-:Y:S01]  /*7370*/  FFMA.FTZ R83, R80, UR5, -R115.reuse ;  /* 0x0000000550537c23 */ /* 0x100fe20008010873 */
[--C-:B------:R-:W-:Y:S01]  /*7380*/  FFMA.FTZ R74, R74, UR5, -R115.reuse ;  /* 0x000000054a4a7c23 */ /* 0x100fe20008010873 */
[----:B------:R-:W-:Y:S01]  /*7390*/  FFMA.FTZ R80, R77, UR5, -R115 ;  /* 0x000000054d507c23 */ /* 0x000fe20008010873 */
[----:B------:R-:W-:Y:S01]  /*73a0*/  FFMA.FTZ R77, R95, UR5, -R109 ;  /* 0x000000055f4d7c23 */ /* 0x000fe2000801086d */
[----:B------:R-:W-:Y:S01]  /*73b0*/  FFMA.FTZ R95, R23, UR5, -R125 ;  /* 0x00000005175f7c23 */ /* 0x000fe2000801087d */
[----:B------:R-:W4:Y:S01]  /*73c0*/  MUFU.EX2 R108, R108 ;  /* 0x0000006c006c7308 */ /* 0x000f220000000800 */
[----:B-1----:R-:W-:Y:S01]  /*73d0*/  F2FP.F16.F32.PACK_AB R138, R86, R94 ;  /* 0x0000005e568a723e */ /* 0x002fe200000000ff */
[--C-:B------:R-:W-:Y:S01]  /*73e0*/  FFMA.FTZ R97, R22, UR5, -R115.reuse ;  /* 0x0000000516617c23 */ /* 0x100fe20008010873 */
[--C-:B------:R-:W-:Y:S01]  /*73f0*/  FFMA.FTZ R96, R19, UR5, -R115.reuse ;  /* 0x0000000513607c23 */ /* 0x100fe20008010873 */
[----:B------:R-:W1:Y:S01]  /*7400*/  LDSM.16.MT88.4 R20, [R186+0x4800] ;  /* 0x00480000ba14783b */ /* 0x000e620000004200 */
[--C-:B------:R-:W-:Y:S01]  /*7410*/  FFMA.FTZ R98, R98, UR5, -R115.reuse ;  /* 0x0000000562627c23 */ /* 0x100fe20008010873 */
[--C-:B------:R-:W-:Y:S01]  /*7420*/  FFMA.FTZ R114, R114, UR5, -R115.reuse ;  /* 0x0000000572727c23 */ /* 0x100fe20008010873 */
[--C-:B------:R-:W-:Y:S01]  /*7430*/  FFMA.FTZ R129, R227, UR5, -R115.reuse ;  /* 0x00000005e3817c23 */ /* 0x100fe20008010873 */
[----:B------:R-:W5:Y:S01]  /*7440*/  MUFU.EX2 R92, R92 ;  /* 0x0000005c005c7308 */ /* 0x000f620000000800 */
[----:B------:R-:W1:Y:S01]  /*7450*/  LDSM.16.MT88.4 R16, [R184+0x4800] ;  /* 0x00480000b810783b */ /* 0x000e620000004200 */
[--C-:B------:R-:W-:Y:S01]  /*7460*/  FFMA.FTZ R128, R128, UR5, -R115.reuse ;  /* 0x0000000580807c23 */ /* 0x100fe20008010873 */
[--C-:B------:R-:W-:Y:S01]  /*7470*/  FFMA.FTZ R130, R130, UR5, -R115.reuse ;  /* 0x0000000582827c23 */ /* 0x100fe20008010873 */
[--C-:B------:R-:W-:Y:S01]  /*7480*/  FFMA.FTZ R166, R166, UR5, -R115.reuse ;  /* 0x00000005a6a67c23 */ /* 0x100fe20008010873 */
[--C-:B------:R-:W-:Y:S01]  /*7490*/  FFMA.FTZ R179, R179, UR5, -R115.reuse ;  /* 0x00000005b3b37c23 */ /* 0x100fe20008010873 */
[--C-:B------:R-:W-:Y:S01]  /*74a0*/  FFMA.FTZ R178, R178, UR5, -R115.reuse ;  /* 0x00000005b2b27c23 */ /* 0x100fe20008010873 */
[--C-:B------:R-:W-:Y:S01]  /*74b0*/  FFMA.FTZ R180, R180, UR5, -R115.reuse ;  /* 0x00000005b4b47c23 */ /* 0x100fe20008010873 */
[----:B------:R-:W3:Y:S01]  /*74c0*/  MUFU.EX2 R91, R91 ;  /* 0x0000005b005b7308 */ /* 0x000ee20000000800 */
[----:B----4-:R-:W-:Y:S01]  /*74d0*/  F2FP.F16.F32.PACK_AB R137, R108, R107 ;  /* 0x0000006b6c89723e */ /* 0x010fe200000000ff */
[----:B------:R-:W-:Y:S01]  /*74e0*/  FFMA.FTZ R216, R216, UR5, -R115 ;  /* 0x00000005d8d87c23 */ /* 0x000fe20008010873 */
[----:B------:R-:W-:Y:S01]  /*74f0*/  FADD.FTZ R99, R100, R99 ;  /* 0x0000006364637221 */ /* 0x000fe20000010000 */
[----:B------:R-:W-:Y:S01]  /*7500*/  FADD.FTZ R107, R107, R108 ;  /* 0x0000006c6b6b7221 */ /* 0x000fe20000010000 */
[--C-:B------:R-:W-:Y:S01]  /*7510*/  FFMA.FTZ R223, R223, UR5, -R115.reuse ;  /* 0x00000005dfdf7c23 */ /* 0x100fe20008010873 */
[----:B------:R-:W-:Y:S01]  /*7520*/  FFMA.FTZ R219, R219, UR5, -R115 ;  /* 0x00000005dbdb7c23 */ /* 0x000fe20008010873 */
[----:B------:R-:W-:Y:S01]  /*7530*/  FADD.FTZ R99, R94, R99 ;  /* 0x000000635e637221 */ /* 0x000fe20000010000 */
[----:B------:R-:W4:Y:S01]  /*7540*/  MUFU.EX2 R82, R82 ;  /* 0x0000005200527308 */ /* 0x000f220000000800 */
[----:B-----5:R-:W-:Y:S01]  /*7550*/  FADD.FTZ R107, R92, R107 ;  /* 0x0000006b5c6b7221 */ /* 0x020fe20000010000 */
[----:B------:R-:W-:Y:S01]  /*7560*/  FFMA.FTZ R218, R218, UR5, -R115 ;  /* 0x00000005dada7c23 */ /* 0x000fe20008010873 */
[----:B--2---:R-:W-:Y:S01]  /*7570*/  HMMA.16816.F32 R144, R132, R4, RZ ;  /* 0x000000048490723c */ /* 0x004fe200000018ff */
[----:B------:R-:W-:Y:S01]  /*7580*/  FADD.FTZ R86, R86, R99 ;  /* 0x0000006356567221 */ /* 0x000fe20000010000 */
[----:B------:R-:W-:Y:S01]  /*7590*/  FFMA.FTZ R183, R183, UR5, -R115 ;  /* 0x00000005b7b77c23 */ /* 0x000fe20008010873 */
[--C-:B------:R-:W-:Y:S01]  /*75a0*/  FFMA.FTZ R177, R177, UR5, -R125.reuse ;  /* 0x00000005b1b17c23 */ /* 0x100fe2000801087d */
[----:B------:R-:W-:Y:S01]  /*75b0*/  FFMA.FTZ R176, R176, UR5, -R125 ;  /* 0x00000005b0b07c23 */ /* 0x000fe2000801087d */
[----:B------:R-:W2:Y:S01]  /*75c0*/  MUFU.EX2 R76, R76 ;  /* 0x0000004c004c7308 */ /* 0x000ea20000000800 */
[C---:B---3--:R-:W-:Y:S01]  /*75d0*/  F2FP.F16.F32.PACK_AB R139, R91.reuse, R92 ;  /* 0x0000005c5b8b723e */ /* 0x048fe200000000ff */
[----:B------:R-:W-:Y:S01]  /*75e0*/  FADD.FTZ R91, R91, R107 ;  /* 0x0000006b5b5b7221 */ /* 0x000fe20000010000 */
[----:B------:R-:W-:Y:S01]  /*75f0*/  FFMA.FTZ R174, R174, UR5, -R125 ;  /* 0x00000005aeae7c23 */ /* 0x000fe2000801087d */
[--C-:B------:R-:W-:Y:S01]  /*7600*/  FFMA.FTZ R172, R172, UR5, -R115.reuse ;  /* 0x00000005acac7c23 */ /* 0x100fe20008010873 */
[--C-:B------:R-:W-:Y:S01]  /*7610*/  FFMA.FTZ R169, R169, UR5, -R115.reuse ;  /* 0x00000005a9a97c23 */ /* 0x100fe20008010873 */
[--C-:B------:R-:W-:Y:S01]  /*7620*/  FFMA.FTZ R168, R168, UR5, -R115.reuse ;  /* 0x00000005a8a87c23 */ /* 0x100fe20008010873 */
[----:B------:R-:W-:Y:S01]  /*7630*/  FFMA.FTZ R165, R165, UR5, -R115 ;  /* 0x00000005a5a57c23 */ /* 0x000fe20008010873 */
[----:B------:R-:W3:Y:S01]  /*7640*/  MUFU.EX2 R75, R75 ;  /* 0x0000004b004b7308 */ /* 0x000ee20000000800 */
[C---:B------:R-:W-:Y:S01]  /*7650*/  HMMA.16816.F32 R156, R136.reuse, R148, RZ ;  /* 0x00000094889c723c */ /* 0x040fe200000018ff */
[----:B----4-:R-:W-:Y:S01]  /*7660*/  FADD.FTZ R86, R82, R86 ;  /* 0x0000005652567221 */ /* 0x010fe20000010000 */
[--C-:B------:R-:W-:Y:S01]  /*7670*/  FFMA.FTZ R164, R164, UR5, -R125.reuse ;  /* 0x00000005a4a47c23 */ /* 0x100fe2000801087d */
[--C-:B------:R-:W-:Y:S01]  /*7680*/  FFMA.FTZ R131, R131, UR5, -R125.reuse ;  /* 0x0000000583837c23 */ /* 0x100fe2000801087d */
[--C-:B------:R-:W-:Y:S01]  /*7690*/  FFMA.FTZ R127, R127, UR5, -R125.reuse ;  /* 0x000000057f7f7c23 */ /* 0x100fe2000801087d */
[----:B------:R-:W-:Y:S01]  /*76a0*/  FFMA.FTZ R125, R126, UR5, -R125 ;  /* 0x000000057e7d7c23 */ /* 0x000fe2000801087d */
[--C-:B------:R-:W-:Y:S01]  /*76b0*/  FFMA.FTZ R123, R123, UR5, -R115.reuse ;  /* 0x000000057b7b7c23 */ /* 0x100fe20008010873 */
[----:B------:R-:W4:Y:S01]  /*76c0*/  MUFU.EX2 R70, R70 ;  /* 0x0000004600467308 */ /* 0x000f220000000800 */
[C---:B------:R-:W-:Y:S01]  /*76d0*/  HMMA.16816.F32 R140, R136.reuse, R4, RZ ;  /* 0x00000004888c723c */ /* 0x040fe200000018ff */
[C---:B--2---:R-:W-:Y:S01]  /*76e0*/  F2FP.F16.F32.PACK_AB R4, R76.reuse, R82 ;  /* 0x000000524c04723e */ /* 0x044fe200000000ff */
[----:B------:R-:W-:Y:S01]  /*76f0*/  FADD.FTZ R86, R76, R86 ;  /* 0x000000564c567221 */ /* 0x000fe20000010000 */
[--C-:B------:R-:W-:Y:S01]  /*7700*/  FFMA.FTZ R121, R121, UR5, -R115.reuse ;  /* 0x0000000579797c23 */ /* 0x100fe20008010873 */
[----:B------:R-:W-:Y:S01]  /*7710*/  FFMA.FTZ R118, R118, UR5, -R115 ;  /* 0x0000000576767c23 */ /* 0x000fe20008010873 */
[----:B------:R-:W-:Y:S01]  /*7720*/  FFMA.FTZ R109, R110, UR5, -R109 ;  /* 0x000000056e6d7c23 */ /* 0x000fe2000801086d */
[----:B------:R-:W-:Y:S01]  /*7730*/  ISETP.GT.AND P0, PT, R37, R202, PT ;  /* 0x000000ca2500720c */ /* 0x000fe20003f04270 */
[----:B------:R-:W2:Y:S01]  /*7740*/  MUFU.EX2 R81, R81 ;  /* 0x0000005100517308 */ /* 0x000ea20000000800 */
[----:B------:R-:W-:Y:S01]  /*7750*/  HMMA.16816.F32 R152, R136, R150, RZ ;  /* 0x000000968898723c */ /* 0x000fe200000018ff */
[----:B---3--:R-:W-:-:S06]  /*7760*/  FADD.FTZ R86, R75, R86 ;  /* 0x000000564b567221 */ /* 0x008fcc0000010000 */
[----:B------:R-:W3:Y:S01]  /*7770*/  MUFU.EX2 R74, R74 ;  /* 0x0000004a004a7308 */ /* 0x000ee20000000800 */
[----:B------:R-:W-:Y:S01]  /*7780*/  HMMA.16816.F32 R136, R136, R6, RZ ;  /* 0x000000068888723c */ /* 0x000fe200000018ff */
[----:B----4-:R-:W-:-:S06]  /*7790*/  FADD.FTZ R86, R70, R86 ;  /* 0x0000005646567221 */ /* 0x010fcc0000010000 */
[----:B------:R-:W4:Y:S01]  /*77a0*/  MUFU.EX2 R83, R83 ;  /* 0x0000005300537308 */ /* 0x000f220000000800 */
[----:B------:R-:W-:Y:S01]  /*77b0*/  HMMA.16816.F32 R148, R132, R150, RZ ;  /* 0x000000968494723c */ /* 0x000fe200000018ff */
[----:B--2---:R-:W-:-:S06]  /*77c0*/  FADD.FTZ R91, R81, R91 ;  /* 0x0000005b515b7221 */ /* 0x004fcc0000010000 */
[----:B------:R-:W2:Y:S01]  /*77d0*/  MUFU.EX2 R80, R80 ;  /* 0x0000005000507308 */ /* 0x000ea20000000800 */
[----:B------:R-:W-:Y:S01]  /*77e0*/  HMMA.16816.F32 R132, R132, R6, RZ ;  /* 0x000000068484723c */ /* 0x000fe200000018ff */
[----:B------:R-:W-:Y:S01]  /*77f0*/  F2FP.F16.F32.PACK_AB R6, R70, R75 ;  /* 0x0000004b4606723e */ /* 0x000fe200000000ff */
[C---:B---3--:R-:W-:Y:S01]  /*7800*/  FADD.FTZ R91, R74.reuse, R91 ;  /* 0x0000005b4a5b7221 */ /* 0x048fe20000010000 */
[----:B------:R-:W-:-:S04]  /*7810*/  F2FP.F16.F32.PACK_AB R5, R74, R81 ;  /* 0x000000514a05723e */ /* 0x000fc800000000ff */
[----:B------:R-:W3:Y:S01]  /*7820*/  MUFU.EX2 R85, R85 ;  /* 0x0000005500557308 */ /* 0x000ee20000000800 */
[----:B----4-:R-:W-:-:S07]  /*7830*/  FADD.FTZ R91, R83, R91 ;  /* 0x0000005b535b7221 */ /* 0x010fce0000010000 */
[----:B------:R-:W4:Y:S01]  /*7840*/  MUFU.EX2 R84, R84 ;  /* 0x0000005400547308 */ /* 0x000f220000000800 */
[C---:B--2---:R-:W-:Y:S01]  /*7850*/  F2FP.F16.F32.PACK_AB R7, R80.reuse, R83 ;  /* 0x000000535007723e */ /* 0x044fe200000000ff */
[----:B------:R-:W-:-:S06]  /*7860*/  FADD.FTZ R91, R80, R91 ;  /* 0x0000005b505b7221 */ /* 0x000fcc0000010000 */
[----:B------:R-:W2:Y:S01]  /*7870*/  MUFU.EX2 R93, R93 ;  /* 0x0000005d005d7308 */ /* 0x000ea20000000800 */
[----:B------:R-:W-:Y:S01]  /*7880*/  HMMA.16816.F32 R156, R4, R12, R156 ;  /* 0x0000000c049c723c */ /* 0x000fe2000000189c */
[----:B---3--:R-:W-:-:S06]  /*7890*/  FADD.FTZ R86, R85, R86 ;  /* 0x0000005655567221 */ /* 0x008fcc0000010000 */
[----:B------:R-:W-:Y:S01]  /*78a0*/  MUFU.EX2 R95, R95 ;  /* 0x0000005f005f7308 */ /* 0x000fe20000000800 */
[----:B------:R-:W-:Y:S01]  /*78b0*/  HMMA.16816.F32 R140, R4, R8, R140 ;  /* 0x00000008048c723c */ /* 0x000fe2000000188c */
[----:B----4-:R-:W-:-:S06]  /*78c0*/  FADD.FTZ R86, R84, R86 ;  /* 0x0000005654567221 */ /* 0x010fcc0000010000 */
[----:B------:R-:W3:Y:S01]  /*78d0*/  MUFU.EX2 R97, R97 ;  /* 0x0000006100617308 */ /* 0x000ee20000000800 */
[----:B------:R-:W-:Y:S01]  /*78e0*/  HMMA.16816.F32 R152, R4, R14, R152 ;  /* 0x0000000e0498723c */ /* 0x000fe20000001898 */
[----:B--2---:R-:W-:-:S06]  /*78f0*/  FADD.FTZ R86, R93, R86 ;  /* 0x000000565d567221 */ /* 0x004fcc0000010000 */
[----:B------:R-:W2:Y:S01]  /*7900*/  MUFU.EX2 R96, R96 ;  /* 0x0000006000607308 */ /* 0x000ea20000000800 */
[----:B------:R-:W-:Y:S01]  /*7910*/  HMMA.16816.F32 R136, R4, R10, R136 ;  /* 0x0000000a0488723c */ /* 0x000fe20000001888 */
[----:B------:R-:W-:Y:S01]  /*7920*/  F2FP.F16.F32.PACK_AB R4, R79, R89 ;  /* 0x000000594f04723e */ /* 0x000fe200000000ff */
[----:B------:R-:W-:Y:S01]  /*7930*/  FADD.FTZ R89, R89, R104 ;  /* 0x0000006859597221 */ /* 0x000fe20000010000 */
[----:B------:R-:W-:Y:S01]  /*7940*/  F2FP.F16.F32.PACK_AB R5, R78, R87 ;  /* 0x000000574e05723e */ /* 0x000fe200000000ff */
[----:B------:R-:W-:Y:S01]  /*7950*/  FADD.FTZ R87, R87, R101 ;  /* 0x0000006557577221 */ /* 0x000fe20000010000 */
[----:B------:R-:W-:Y:S01]  /*7960*/  F2FP.F16.F32.PACK_AB R6, R72, R73 ;  /* 0x000000494806723e */ /* 0x000fe200000000ff */
[----:B------:R-:W-:Y:S01]  /*7970*/  FADD.FTZ R89, R79, R89 ;  /* 0x000000594f597221 */ /* 0x000fe20000010000 */
[----:B------:R-:W4:Y:S01]  /*7980*/  MUFU.EX2 R98, R98 ;  /* 0x0000006200627308 */ /* 0x000f220000000800 */
[----:B------:R-:W-:Y:S01]  /*7990*/  F2FP.F16.F32.PACK_AB R7, R68, R71 ;  /* 0x000000474407723e */ /* 0x000fe200000000ff */
[----:B------:R-:W-:Y:S01]  /*79a0*/  FADD.FTZ R87, R78, R87 ;  /* 0x000000574e577221 */ /* 0x000fe20000010000 */
[----:B------:R-:W-:Y:S01]  /*79b0*/  FADD.FTZ R89, R73, R89 ;  /* 0x0000005949597221 */ /* 0x000fe20000010000 */
[----:B---3--:R-:W-:Y:S01]  /*79c0*/  FADD.FTZ R91, R97, R91 ;  /* 0x0000005b615b7221 */ /* 0x008fe20000010000 */
[----:B------:R-:W-:Y:S01]  /*79d0*/  FADD.FTZ R86, R95, R86 ;  /* 0x000000565f567221 */ /* 0x000fe20000010000 */
[----:B------:R-:W-:Y:S01]  /*79e0*/  FADD.FTZ R87, R71, R87 ;  /* 0x0000005747577221 */ /* 0x000fe20000010000 */
[----:B------:R-:W-:Y:S01]  /*79f0*/  FADD.FTZ R89, R72, R89 ;  /* 0x0000005948597221 */ /* 0x000fe20000010000 */
[----:B------:R-:W3:Y:S01]  /*7a00*/  MUFU.EX2 R114, R114 ;  /* 0x0000007200727308 */ /* 0x000ee20000000800 */
[----:B------:R-:W-:Y:S01]  /*7a10*/  HMMA.16816.F32 R160, R4, R12, R160 ;  /* 0x0000000c04a0723c */ /* 0x000fe200000018a0 */
[----:B------:R-:W-:Y:S01]  /*7a20*/  FADD.FTZ R87, R68, R87 ;  /* 0x0000005744577221 */ /* 0x000fe20000010000 */
[----:B------:R-:W-:Y:S01]  /*7a30*/  FADD.FTZ R89, R69, R89 ;  /* 0x0000005945597221 */ /* 0x000fe20000010000 */
[----:B--2---:R-:W-:-:S02]  /*7a40*/  FADD.FTZ R91, R96, R91 ;  /* 0x0000005b605b7221 */ /* 0x004fc40000010000 */
[----:B------:R-:W-:Y:S01]  /*7a50*/  FADD.FTZ R87, R67, R87 ;  /* 0x0000005743577221 */ /* 0x000fe20000010000 */
[----:B------:R-:W-:Y:S01]  /*7a60*/  FADD.FTZ R89, R66, R89 ;  /* 0x0000005942597221 */ /* 0x000fe20000010000 */
[----:B------:R-:W2:Y:S01]  /*7a70*/  MUFU.EX2 R119, R119 ;  /* 0x0000007700777308 */ /* 0x000ea20000000800 */
[C---:B------:R-:W-:Y:S01]  /*7a80*/  HMMA.16816.F32 R144, R4.reuse, R8, R144 ;  /* 0x000000080490723c */ /* 0x040fe20000001890 */
[----:B------:R-:W-:Y:S01]  /*7a90*/  FADD.FTZ R87, R43, R87 ;  /* 0x000000572b577221 */ /* 0x000fe20000010000 */
[----:B------:R-:W-:Y:S01]  /*7aa0*/  FADD.FTZ R89, R65, R89 ;  /* 0x0000005941597221 */ /* 0x000fe20000010000 */
[----:B----4-:R-:W-:Y:S02]  /*7ab0*/  FADD.FTZ R91, R98, R91 ;  /* 0x0000005b625b7221 */ /* 0x010fe40000010000 */
[----:B------:R-:W-:Y:S01]  /*7ac0*/  FADD.FTZ R87, R42, R87 ;  /* 0x000000572a577221 */ /* 0x000fe20000010000 */
[----:B------:R-:W-:Y:S01]  /*7ad0*/  FADD.FTZ R89, R64, R89 ;  /* 0x0000005940597221 */ /* 0x000fe20000010000 */
[----:B------:R-:W4:Y:S01]  /*7ae0*/  MUFU.EX2 R120, R120 ;  /* 0x0000007800787308 */ /* 0x000f220000000800 */
[----:B------:R-:W-:Y:S01]  /*7af0*/  HMMA.16816.F32 R148, R4, R14, R148 ;  /* 0x0000000e0494723c */ /* 0x000fe20000001894 */
[----:B------:R-:W5:Y:S01]  /*7b00*/  LDSM.16.MT88.4 R12, [R186+0x4c00] ;  /* 0x004c0000ba0c783b */ /* 0x000f620000004200 */
[----:B------:R-:W-:Y:S01]  /*7b10*/  FADD.FTZ R87, R41, R87 ;  /* 0x0000005729577221 */ /* 0x000fe20000010000 */
[----:B---3--:R-:W-:Y:S01]  /*7b20*/  FADD.FTZ R91, R114, R91 ;  /* 0x0000005b725b7221 */ /* 0x008fe20000010000 */
[----:B------:R-:W-:-:S02]  /*7b30*/  FADD.FTZ R89, R63, R89 ;  /* 0x000000593f597221 */ /* 0x000fc40000010000 */
[----:B------:R-:W-:Y:S01]  /*7b40*/  FADD.FTZ R87, R40, R87 ;  /* 0x0000005728577221 */ /* 0x000fe20000010000 */
[----:B------:R-:W3:Y:S01]  /*7b50*/  MUFU.EX2 R122, R122 ;  /* 0x0000007a007a7308 */ /* 0x000ee20000000800 */
[----:B------:R-:W-:Y:S01]  /*7b60*/  HMMA.16816.F32 R132, R4, R10, R132 ;  /* 0x0000000a0484723c */ /* 0x000fe20000001884 */
[----:B------:R-:W5:Y:S01]  /*7b70*/  LDSM.16.MT88.4 R8, [R184+0x4c00] ;  /* 0x004c0000b808783b */ /* 0x000f620000004200 */
[----:B------:R-:W-:Y:S01]  /*7b80*/  F2FP.F16.F32.PACK_AB R4, R84, R85 ;  /* 0x000000555404723e */ /* 0x000fe200000000ff */
[----:B--2---:R-:W-:Y:S01]  /*7b90*/  FADD.FTZ R86, R119, R86 ;  /* 0x0000005677567221 */ /* 0x004fe20000010000 */
[----:B------:R-:W-:Y:S01]  /*7ba0*/  F2FP.F16.F32.PACK_AB R6, R95, R93 ;  /* 0x0000005d5f06723e */ /* 0x000fe200000000ff */
[----:B------:R-:W-:Y:S01]  /*7bb0*/  FADD.FTZ R89, R62, R89 ;  /* 0x000000593e597221 */ /* 0x000fe20000010000 */
[----:B------:R-:W-:Y:S01]  /*7bc0*/  F2FP.F16.F32.PACK_AB R5, R96, R97 ;  /* 0x000000616005723e */ /* 0x000fe200000000ff */
[----:B------:R-:W2:Y:S01]  /*7bd0*/  MUFU.EX2 R124, R124 ;  /* 0x0000007c007c7308 */ /* 0x000ea20000000800 */
[----:B------:R-:W-:Y:S01]  /*7be0*/  F2FP.F16.F32.PACK_AB R7, R114, R98 ;  /* 0x000000627207723e */ /* 0x000fe200000000ff */
[----:B------:R-:W-:Y:S01]  /*7bf0*/  FADD.FTZ R87, R35, R87 ;  /* 0x0000005723577221 */ /* 0x000fe20000010000 */
[----:B----4-:R-:W-:Y:S01]  /*7c00*/  FADD.FTZ R86, R120, R86 ;  /* 0x0000005678567221 */ /* 0x010fe20000010000 */
[----:B------:R-:W-:-:S02]  /*7c10*/  FADD.FTZ R89, R61, R89 ;  /* 0x000000593d597221 */ /* 0x000fc40000010000 */
[----:B------:R-:W-:Y:S02]  /*7c20*/  FADD.FTZ R87, R34, R87 ;  /* 0x0000005722577221 */ /* 0x000fe40000010000 */
[----:B-1----:R-:W-:Y:S01]  /*7c30*/  HMMA.16816.F32 R156, R4, R20, R156 ;  /* 0x00000014049c723c */ /* 0x002fe2000000189c */
[----:B------:R-:W1:Y:S01]  /*7c40*/  MUFU.EX2 R129, R129 ;  /* 0x0000008100817308 */ /* 0x000e620000000800 */
[----:B---3--:R-:W-:Y:S01]  /*7c50*/  FADD.FTZ R86, R122, R86 ;  /* 0x000000567a567221 */ /* 0x008fe20000010000 */
[----:B------:R-:W-:Y:S01]  /*7c60*/  FADD.FTZ R89, R60, R89 ;  /* 0x000000593c597221 */ /* 0x000fe20000010000 */
[----:B------:R-:W-:-:S03]  /*7c70*/  FADD.FTZ R87, R33, R87 ;  /* 0x0000005721577221 */ /* 0x000fc60000010000 */
[----:B------:R-:W-:Y:S01]  /*7c80*/  FADD.FTZ R89, R59, R89 ;  /* 0x000000593b597221 */ /* 0x000fe20000010000 */
[----:B------:R-:W-:Y:S01]  /*7c90*/  HMMA.16816.F32 R140, R4, R16, R140 ;  /* 0x00000010048c723c */ /* 0x000fe2000000188c */
[----:B------:R-:W3:Y:S01]  /*7ca0*/  MUFU.EX2 R128, R128 ;  /* 0x0000008000807308 */ /* 0x000ee20000000800 */
[----:B--2---:R-:W-:Y:S01]  /*7cb0*/  FADD.FTZ R86, R124, R86 ;  /* 0x000000567c567221 */ /* 0x004fe20000010000 */
[----:B------:R-:W-:Y:S01]  /*7cc0*/  FADD.FTZ R87, R32, R87 ;  /* 0x0000005720577221 */ /* 0x000fe20000010000 */
[----:B------:R-:W-:-:S03]  /*7cd0*/  FADD.FTZ R89, R58, R89 ;  /* 0x000000593a597221 */ /* 0x000fc60000010000 */
[----:B------:R-:W-:Y:S01]  /*7ce0*/  FADD.FTZ R87, R31, R87 ;  /* 0x000000571f577221 */ /* 0x000fe20000010000 */
[----:B------:R-:W-:Y:S01]  /*7cf0*/  HMMA.16816.F32 R152, R4, R22, R152 ;  /* 0x000000160498723c */ /* 0x000fe20000001898 */
[----:B------:R-:W2:Y:S01]  /*7d00*/  MUFU.EX2 R130, R130 ;  /* 0x0000008200827308 */ /* 0x000ea20000000800 */
[----:B-1----:R-:W-:Y:S01]  /*7d10*/  FADD.FTZ R91, R129, R91 ;  /* 0x0000005b815b7221 */ /* 0x002fe20000010000 */
[----:B------:R-:W-:Y:S01]  /*7d20*/  FADD.FTZ R89, R57, R89 ;  /* 0x0000005939597221 */ /* 0x000fe20000010000 */
[----:B------:R-:W-:-:S03]  /*7d30*/  FADD.FTZ R87, R30, R87 ;  /* 0x000000571e577221 */ /* 0x000fc60000010000 */
[----:B------:R-:W-:Y:S01]  /*7d40*/  FADD.FTZ R89, R56, R89 ;  /* 0x0000005938597221 */ /* 0x000fe20000010000 */
[----:B------:R-:W-:Y:S01]  /*7d50*/  HMMA.16816.F32 R136, R4, R18, R136 ;  /* 0x000000120488723c */ /* 0x000fe20000001888 */
[----:B------:R-:W-:Y:S01]  /*7d60*/  F2FP.F16.F32.PACK_AB R4, R66, R69 ;  /* 0x000000454204723e */ /* 0x000fe200000000ff */
[----:B------:R-:W1:Y:S01]  /*7d70*/  MUFU.EX2 R166, R166 ;  /* 0x000000a600a67308 */ /* 0x000e620000000800 */
[----:B------:R-:W-:Y:S01]  /*7d80*/  F2FP.F16.F32.PACK_AB R5, R43, R67 ;  /* 0x000000432b05723e */ /* 0x000fe200000000ff */
[----:B---3--:R-:W-:Y:S01]  /*7d90*/  FADD.FTZ R91, R128, R91 ;  /* 0x0000005b805b7221 */ /* 0x008fe20000010000 */
[----:B------:R-:W-:Y:S01]  /*7da0*/  F2FP.F16.F32.PACK_AB R6, R64, R65 ;  /* 0x000000414006723e */ /* 0x000fe200000000ff */
[----:B------:R-:W-:Y:S01]  /*7db0*/  FADD.FTZ R87, R29, R87 ;  /* 0x000000571d577221 */ /* 0x000fe20000010000 */
[----:B------:R-:W-:Y:S01]  /*7dc0*/  F2FP.F16.F32.PACK_AB R7, R41, R42 ;  /* 0x0000002a2907723e */ /* 0x000fe200000000ff */
[----:B------:R-:W-:Y:S02]  /*7dd0*/  FADD.FTZ R89, R55, R89 ;  /* 0x0000005937597221 */ /* 0x000fe40000010000 */
[----:B------:R-:W3:Y:S01]  /*7de0*/  MUFU.EX2 R170, R170 ;  /* 0x000000aa00aa7308 */ /* 0x000ee20000000800 */
[----:B--2---:R-:W-:Y:S01]  /*7df0*/  FADD.FTZ R91, R130, R91 ;  /* 0x0000005b825b7221 */ /* 0x004fe20000010000 */
[----:B------:R-:W-:Y:S01]  /*7e00*/  FADD.FTZ R87, R28, R87 ;  /* 0x000000571c577221 */ /* 0x000fe20000010000 */
[----:B------:R-:W-:Y:S01]  /*7e10*/  FADD.FTZ R89, R54, R89 ;  /* 0x0000005936597221 */ /* 0x000fe20000010000 */
[----:B------:R-:W-:Y:S03]  /*7e20*/  HMMA.16816.F32 R160, R4, R20, R160 ;  /* 0x0000001404a0723c */ /* 0x000fe600000018a0 */
[----:B------:R-:W-:Y:S01]  /*7e30*/  FADD.FTZ R89, R53, R89 ;  /* 0x0000005935597221 */ /* 0x000fe20000010000 */
[----:B------:R-:W2:Y:S01]  /*7e40*/  MUFU.EX2 R171, R171 ;  /* 0x000000ab00ab7308 */ /* 0x000ea20000000800 */
[----:B-1----:R-:W-:-:S02]  /*7e50*/  FADD.FTZ R91, R166, R91 ;  /* 0x0000005ba65b7221 */ /* 0x002fc40000010000 */
[----:B------:R-:W-:Y:S01]  /*7e60*/  FADD.FTZ R89, R52, R89 ;  /* 0x0000005934597221 */ /* 0x000fe20000010000 */
[C---:B------:R-:W-:Y:S01]  /*7e70*/  HMMA.16816.F32 R148, R4.reuse, R22, R148 ;  /* 0x000000160494723c */ /* 0x040fe20000001894 */
[----:B------:R-:W1:Y:S02]  /*7e80*/  LDSM.16.MT88.4 R20, [R186+0x5000] ;  /* 0x00500000ba14783b */ /* 0x000e640000004200 */
[----:B------:R-:W-:Y:S01]  /*7e90*/  FADD.FTZ R89, R51, R89 ;  /* 0x0000005933597221 */ /* 0x000fe20000010000 */
[----:B------:R-:W4:Y:S01]  /*7ea0*/  MUFU.EX2 R173, R173 ;  /* 0x000000ad00ad7308 */ /* 0x000f220000000800 */
[----:B---3--:R-:W-:Y:S02]  /*7eb0*/  FADD.FTZ R86, R170, R86 ;  /* 0x00000056aa567221 */ /* 0x008fe40000010000 */
[----:B------:R-:W-:Y:S01]  /*7ec0*/  FADD.FTZ R89, R50, R89 ;  /* 0x0000005932597221 */ /* 0x000fe20000010000 */
[----:B------:R-:W-:Y:S03]  /*7ed0*/  HMMA.16816.F32 R144, R4, R16, R144 ;  /* 0x000000100490723c */ /* 0x000fe60000001890 */
[----:B------:R-:W-:Y:S01]  /*7ee0*/  FADD.FTZ R89, R49, R89 ;  /* 0x0000005931597221 */ /* 0x000fe20000010000 */
[----:B------:R-:W3:Y:S01]  /*7ef0*/  MUFU.EX2 R175, R175 ;  /* 0x000000af00af7308 */ /* 0x000ee20000000800 */
[----:B--2---:R-:W-:-:S02]  /*7f00*/  FADD.FTZ R86, R171, R86 ;  /* 0x00000056ab567221 */ /* 0x004fc40000010000 */
[----:B------:R-:W-:Y:S01]  /*7f10*/  FADD.FTZ R89, R48, R89 ;  /* 0x0000005930597221 */ /* 0x000fe20000010000 */
[----:B------:R-:W-:Y:S01]  /*7f20*/  HMMA.16816.F32 R132, R4, R18, R132 ;  /* 0x000000120484723c */ /* 0x000fe20000001884 */
[----:B------:R-:W2:Y:S01]  /*7f30*/  LDSM.16.MT88.4 R16, [R184+0x5000] ;  /* 0x00500000b810783b */ /* 0x000ea20000004200 */
[----:B------:R-:W-:Y:S01]  /*7f40*/  F2FP.F16.F32.PACK_AB R4, R120, R119 ;  /* 0x000000777804723e */ /* 0x000fe200000000ff */
[----:B------:R-:W-:Y:S01]  /*7f50*/  FADD.FTZ R89, R47, R89 ;  /* 0x000000592f597221 */ /* 0x000fe20000010000 */
[----:B------:R-:W-:Y:S01]  /*7f60*/  F2FP.F16.F32.PACK_AB R6, R124, R122 ;  /* 0x0000007a7c06723e */ /* 0x000fe200000000ff */
[----:B------:R-:W1:Y:S01]  /*7f70*/  MUFU.EX2 R179, R179 ;  /* 0x000000b300b37308 */ /* 0x000e620000000800 */
[----:B------:R-:W-:Y:S01]  /*7f80*/  F2FP.F16.F32.PACK_AB R5, R128, R129 ;  /* 0x000000818005723e */ /* 0x000fe200000000ff */
[----:B----4-:R-:W-:Y:S01]  /*7f90*/  FADD.FTZ R86, R173, R86 ;  /* 0x00000056ad567221 */ /* 0x010fe20000010000 */
[----:B------:R-:W-:Y:S01]  /*7fa0*/  F2FP.F16.F32.PACK_AB R7, R166, R130 ;  /* 0x00000082a607723e */ /* 0x000fe200000000ff */
[----:B------:R-:W-:-:S04]  /*7fb0*/  FADD.FTZ R89, R46, R89 ;  /* 0x000000592e597221 */ /* 0x000fc80000010000 */
[----:B------:R-:W4:Y:S01]  /*7fc0*/  MUFU.EX2 R178, R178 ;  /* 0x000000b200b27308 */ /* 0x000f220000000800 */
[----:B---3--:R-:W-:Y:S01]  /*7fd0*/  FADD.FTZ R86, R175, R86 ;  /* 0x00000056af567221 */ /* 0x008fe20000010000 */
[----:B-----5:R-:W-:Y:S01]  /*7fe0*/  HMMA.16816.F32 R156, R4, R12, R156 ;  /* 0x0000000c049c723c */ /* 0x020fe2000000189c */
[----:B------:R-:W-:-:S05]  /*7ff0*/  FADD.FTZ R89, R45, R89 ;  /* 0x000000592d597221 */ /* 0x000fca0000010000 */
[----:B------:R-:W3:Y:S01]  /*8000*/  MUFU.EX2 R180, R180 ;  /* 0x000000b400b47308 */ /* 0x000ee20000000800 */
[----:B-1----:R-:W-:Y:S01]  /*8010*/  FADD.FTZ R91, R179, R91 ;  /* 0x0000005bb35b7221 */ /* 0x002fe20000010000 */
[C---:B------:R-:W-:Y:S06]  /*8020*/  HMMA.16816.F32 R152, R4.reuse, R14, R152 ;  /* 0x0000000e0498723c */ /* 0x040fec0000001898 */
[----:B------:R-:W1:Y:S01]  /*8030*/  MUFU.EX2 R216, R216 ;  /* 0x000000d800d87308 */ /* 0x000e620000000800 */
        /* <DEDUP_REMOVED lines=10> */
[----:B-1----:R-:W-:-:S06]  /*80e0*/  FADD.FTZ R91, R216, R91 ;  /* 0x0000005bd85b7221 */ /* 0x002fcc0000010000 */
[----:B------:R-:W-:Y:S01]  /*80f0*/  HMMA.16816.F32 R160, R4, R12, R160 ;  /* 0x0000000c04a0723c */ /* 0x000fe200000018a0 */
[----:B------:R-:W1:Y:S01]  /*8100*/  MUFU.EX2 R224, R224 ;  /* 0x000000e000e07308 */ /* 0x000e620000000800 */
[----:B----4-:R-:W-:-:S06]  /*8110*/  FADD.FTZ R86, R221, R86 ;  /* 0x00000056dd567221 */ /* 0x010fcc0000010000 */
[----:B------:R-:W-:Y:S01]  /*8120*/  HMMA.16816.F32 R148, R4, R14, R148 ;  /* 0x0000000e0494723c */ /* 0x000fe20000001894 */
[----:B------:R-:W4:Y:S01]  /*8130*/  LDSM.16.MT88.4 R12, [R186+0x5400] ;  /* 0x00540000ba0c783b */ /* 0x000f220000004200 */
[----:B------:R-:W5:Y:S01]  /*8140*/  MUFU.EX2 R226, R226 ;  /* 0x000000e200e27308 */ /* 0x000f620000000800 */
[----:B---3--:R-:W-:-:S05]  /*8150*/  FADD.FTZ R86, R222, R86 ;  /* 0x00000056de567221 */ /* 0x008fca0000010000 */
[----:B------:R-:W-:Y:S02]  /*8160*/  HMMA.16816.F32 R144, R4, R8, R144 ;  /* 0x000000080490723c */ /* 0x000fe40000001890 */
[----:B------:R-:W3:Y:S01]  /*8170*/  MUFU.EX2 R223, R223 ;  /* 0x000000df00df7308 */ /* 0x000ee20000000800 */
[----:B-1----:R-:W-:-:S05]  /*8180*/  FADD.FTZ R86, R224, R86 ;  /* 0x00000056e0567221 */ /* 0x002fca0000010000 */
[----:B------:R-:W-:Y:S01]  /*8190*/  HMMA.16816.F32 R132, R4, R10, R132 ;  /* 0x0000000a0484723c */ /* 0x000fe20000001884 */
[----:B------:R-:W1:Y:S01]  /*81a0*/  LDSM.16.MT88.4 R8, [R184+0x5400] ;  /* 0x00540000b808783b */ /* 0x000e620000004200 */
[----:B------:R-:W-:Y:S01]  /*81b0*/  F2FP.F16.F32.PACK_AB R4, R171, R170 ;  /* 0x000000aaab04723e */ /* 0x000fe200000000ff */
[----:B------:R-:W2:Y:S01]  /*81c0*/  MUFU.EX2 R219, R219 ;  /* 0x000000db00db7308 */ /* 0x000ea20000000800 */
[----:B------:R-:W-:Y:S01]  /*81d0*/  F2FP.F16.F32.PACK_AB R6, R175, R173 ;  /* 0x000000adaf06723e */ /* 0x000fe200000000ff */
[----:B-----5:R-:W-:Y:S01]  /*81e0*/  FADD.FTZ R86, R226, R86 ;  /* 0x00000056e2567221 */ /* 0x020fe20000010000 */
[----:B------:R-:W-:Y:S02]  /*81f0*/  F2FP.F16.F32.PACK_AB R5, R178, R179 ;  /* 0x000000b3b205723e */ /* 0x000fe400000000ff */
[----:B------:R-:W-:-:S03]  /*8200*/  F2FP.F16.F32.PACK_AB R7, R216, R180 ;  /* 0x000000b4d807723e */ /* 0x000fc600000000ff */
[----:B------:R-:W5:Y:S01]  /*8210*/  MUFU.EX2 R218, R218 ;  /* 0x000000da00da7308 */ /* 0x000f620000000800 */
[----:B---3--:R-:W-:-:S03]  /*8220*/  FADD.FTZ R91, R223, R91 ;  /* 0x0000005bdf5b7221 */ /* 0x008fc60000010000 */
[----:B------:R-:W-:Y:S04]  /*8230*/  HMMA.16816.F32 R156, R4, R20, R156 ;  /* 0x00000014049c723c */ /* 0x000fe8000000189c */
[----:B------:R-:W3:Y:S01]  /*8240*/  MUFU.EX2 R183, R183 ;  /* 0x000000b700b77308 */ /* 0x000ee20000000800 */
[----:B--2---:R-:W-:-:S03]  /*8250*/  FADD.FTZ R91, R219, R91 ;  /* 0x0000005bdb5b7221 */ /* 0x004fc60000010000 */
[----:B------:R-:W-:Y:S04]  /*8260*/  HMMA.16816.F32 R152, R4, R22, R152 ;  /* 0x000000160498723c */ /* 0x000fe80000001898 */
[----:B------:R-:W2:Y:S01]  /*8270*/  MUFU.EX2 R27, R27 ;  /* 0x0000001b001b7308 */ /* 0x000ea20000000800 */
[----:B-----5:R-:W-:-:S03]  /*8280*/  FADD.FTZ R91, R218, R91 ;  /* 0x0000005bda5b7221 */ /* 0x020fc60000010000 */
[----:B------:R-:W-:Y:S04]  /*8290*/  HMMA.16816.F32 R140, R4, R16, R140 ;  /* 0x00000010048c723c */ /* 0x000fe8000000188c */
[----:B------:R-:W5:Y:S01]  /*82a0*/  MUFU.EX2 R26, R26 ;  /* 0x0000001a001a7308 */ /* 0x000f620000000800 */
[----:B---3--:R-:W-:-:S03]  /*82b0*/  FADD.FTZ R91, R183, R91 ;  /* 0x0000005bb75b7221 */ /* 0x008fc60000010000 */
[----:B------:R-:W-:Y:S01]  /*82c0*/  HMMA.16816.F32 R136, R4, R18, R136 ;  /* 0x000000120488723c */ /* 0x000fe20000001888 */
[----:B------:R-:W-:Y:S02]  /*82d0*/  F2FP.F16.F32.PACK_AB R4, R58, R59 ;  /* 0x0000003b3a04723e */ /* 0x000fe400000000ff */
[----:B------:R-:W-:Y:S01]  /*82e0*/  F2FP.F16.F32.PACK_AB R5, R31, R32 ;  /* 0x000000201f05723e */ /* 0x000fe200000000ff */
[----:B------:R-:W3:Y:S01]  /*82f0*/  MUFU.EX2 R77, R77 ;  /* 0x0000004d004d7308 */ /* 0x000ee20000000800 */
[----:B------:R-:W-:Y:S01]  /*8300*/  F2FP.F16.F32.PACK_AB R6, R56, R57 ;  /* 0x000000393806723e */ /* 0x000fe200000000ff */
[----:B--2---:R-:W-:Y:S01]  /*8310*/  FADD.FTZ R87, R27, R87 ;  /* 0x000000571b577221 */ /* 0x004fe20000010000 */
[----:B------:R-:W-:-:S05]  /*8320*/  F2FP.F16.F32.PACK_AB R7, R29, R30 ;  /* 0x0000001e1d07723e */ /* 0x000fca00000000ff */
[----:B------:R-:W2:Y:S01]  /*8330*/  MUFU.EX2 R181, R181 ;  /* 0x000000b500b57308 */ /* 0x000ea20000000800 */
[----:B-----5:R-:W-:Y:S01]  /*8340*/  FADD.FTZ R87, R26, R87 ;  /* 0x000000571a577221 */ /* 0x020fe20000010000 */
[C---:B------:R-:W-:Y:S06]  /*8350*/  HMMA.16816.F32 R160, R4.reuse, R20, R160 ;  /* 0x0000001404a0723c */ /* 0x040fec00000018a0 */
[----:B------:R-:W5:Y:S01]  /*8360*/  MUFU.EX2 R177, R177 ;  /* 0x000000b100b17308 */ /* 0x000f620000000800 */
[----:B---3--:R-:W-:Y:S01]  /*8370*/  FADD.FTZ R87, R77, R87 ;  /* 0x000000574d577221 */ /* 0x008fe20000010000 */
[C---:B------:R-:W-:Y:S01]  /*8380*/  HMMA.16816.F32 R148, R4.reuse, R22, R148 ;  /* 0x000000160494723c */ /* 0x040fe20000001894 */
[----:B------:R-:W3:Y:S05]  /*8390*/  LDSM.16.MT88.4 R20, [R186+0x5800] ;  /* 0x00580000ba14783b */ /* 0x000eea0000004200 */
[----:B------:R-:W4:Y:S01]  /*83a0*/  MUFU.EX2 R176, R176 ;  /* 0x000000b000b07308 */ /* 0x000f220000000800 */
[----:B--2---:R-:W-:Y:S01]  /*83b0*/  FADD.FTZ R86, R181, R86 ;  /* 0x00000056b5567221 */ /* 0x004fe20000010000 */
[C---:B------:R-:W-:Y:S06]  /*83c0*/  HMMA.16816.F32 R144, R4.reuse, R16, R144 ;  /* 0x000000100490723c */ /* 0x040fec0000001890 */
[----:B------:R-:W2:Y:S01]  /*83d0*/  MUFU.EX2 R174, R174 ;  /* 0x000000ae00ae7308 */ /* 0x000ea20000000800 */
[----:B-----5:R-:W-:Y:S01]  /*83e0*/  FADD.FTZ R86, R177, R86 ;  /* 0x00000056b1567221 */ /* 0x020fe20000010000 */
[----:B------:R-:W-:Y:S01]  /*83f0*/  HMMA.16816.F32 R132, R4, R18, R132 ;  /* 0x000000120484723c */ /* 0x000fe20000001884 */
[----:B------:R-:W5:Y:S01]  /*8400*/  LDSM.16.MT88.4 R16, [R184+0x5800] ;  /* 0x00580000b810783b */ /* 0x000f620000004200 */
[----:B------:R-:W-:-:S02]  /*8410*/  F2FP.F16.F32.PACK_AB R4, R222, R221 ;  /* 0x000000ddde04723e */ /* 0x000fc400000000ff */
[----:B------:R-:W-:Y:S01]  /*8420*/  F2FP.F16.F32.PACK_AB R6, R226, R224 ;  /* 0x000000e0e206723e */ /* 0x000fe200000000ff */
[----:B------:R-:W-:Y:S01]  /*8430*/  FADD.FTZ R224, R44, R89 ;  /* 0x000000592ce07221 */ /* 0x000fe20000010000 */
[----:B------:R-:W-:Y:S01]  /*8440*/  F2FP.F16.F32.PACK_AB R5, R219, R223 ;  /* 0x000000dfdb05723e */ /* 0x000fe200000000ff */
[----:B------:R-:W1:Y:S01]  /*8450*/  MUFU.EX2 R172, R172 ;  /* 0x000000ac00ac7308 */ /* 0x000e620000000800 */
[----:B------:R-:W-:Y:S01]  /*8460*/  F2FP.F16.F32.PACK_AB R7, R183, R218 ;  /* 0x000000dab707723e */ /* 0x000fe200000000ff */
[----:B----4-:R-:W-:-:S06]  /*8470*/  FADD.FTZ R86, R176, R86 ;  /* 0x00000056b0567221 */ /* 0x010fcc0000010000 */
[----:B------:R-:W4:Y:S01]  /*8480*/  MUFU.EX2 R169, R169 ;  /* 0x000000a900a97308 */ /* 0x000f220000000800 */
[----:B------:R-:W-:Y:S01]  /*8490*/  HMMA.16816.F32 R156, R4, R12, R156 ;  /* 0x0000000c049c723c */ /* 0x000fe2000000189c */
[----:B--2---:R-:W-:-:S06]  /*84a0*/  FADD.FTZ R86, R174, R86 ;  /* 0x00000056ae567221 */ /* 0x004fcc0000010000 */
[----:B------:R-:W2:Y:S01]  /*84b0*/  MUFU.EX2 R168, R168 ;  /* 0x000000a800a87308 */ /* 0x000ea20000000800 */
[----:B------:R-:W-:Y:S01]  /*84c0*/  HMMA.16816.F32 R152, R4, R14, R152 ;  /* 0x0000000e0498723c */ /* 0x000fe20000001898 */
[----:B-1----:R-:W-:-:S06]  /*84d0*/  FADD.FTZ R91, R172, R91 ;  /* 0x0000005bac5b7221 */ /* 0x002fcc0000010000 */
[----:B------:R-:W1:Y:S01]  /*84e0*/  MUFU.EX2 R165, R165 ;  /* 0x000000a500a57308 */ /* 0x000e620000000800 */
[----:B------:R-:W-:Y:S01]  /*84f0*/  HMMA.16816.F32 R140, R4, R8, R140 ;  /* 0x00000008048c723c */ /* 0x000fe2000000188c */
[----:B----4-:R-:W-:-:S06]  /*8500*/  FADD.FTZ R91, R169, R91 ;  /* 0x0000005ba95b7221 */ /* 0x010fcc0000010000 */
[----:B------:R-:W4:Y:S01]  /*8510*/  MUFU.EX2 R117, R117 ;  /* 0x0000007500757308 */ /* 0x000f220000000800 */
[----:B------:R-:W-:Y:S01]  /*8520*/  HMMA.16816.F32 R136, R4, R10, R136 ;  /* 0x0000000a0488723c */ /* 0x000fe20000001888 */
[----:B------:R-:W-:Y:S01]  /*8530*/  F2FP.F16.F32.PACK_AB R4, R54, R55 ;  /* 0x000000373604723e */ /* 0x000fe200000000ff */
[----:B--2---:R-:W-:Y:S01]  /*8540*/  FADD.FTZ R91, R168, R91 ;  /* 0x0000005ba85b7221 */ /* 0x004fe20000010000 */
[----:B------:R-:W-:Y:S02]  /*8550*/  F2FP.F16.F32.PACK_AB R5, R27, R28 ;  /* 0x0000001c1b05723e */ /* 0x000fe400000000ff */
[----:B------:R-:W-:Y:S02]  /*8560*/  F2FP.F16.F32.PACK_AB R6, R52, R53 ;  /* 0x000000353406723e */ /* 0x000fe400000000ff */
[----:B------:R-:W-:Y:S01]  /*8570*/  F2FP.F16.F32.PACK_AB R7, R77, R26 ;  /* 0x0000001a4d07723e */ /* 0x000fe200000000ff */
[----:B------:R-:W2:Y:S01]  /*8580*/  MUFU.EX2 R167, R167 ;  /* 0x000000a700a77308 */ /* 0x000ea20000000800 */
[----:B-1----:R-:W-:-:S05]  /*8590*/  FADD.FTZ R91, R165, R91 ;  /* 0x0000005ba55b7221 */ /* 0x002fca0000010000 */
[----:B------:R-:W-:Y:S02]  /*85a0*/  HMMA.16816.F32 R160, R4, R12, R160 ;  /* 0x0000000c04a0723c */ /* 0x000fe400000018a0 */
[----:B------:R-:W1:Y:S01]  /*85b0*/  MUFU.EX2 R217, R217 ;  /* 0x000000d900d97308 */ /* 0x000e620000000800 */
[----:B----4-:R-:W-:-:S05]  /*85c0*/  FADD.FTZ R87, R117, R87 ;  /* 0x0000005775577221 */ /* 0x010fca0000010000 */
[----:B------:R-:W-:Y:S01]  /*85d0*/  HMMA.16816.F32 R148, R4, R14, R148 ;  /* 0x0000000e0494723c */ /* 0x000fe20000001894 */
[----:B------:R-:W4:Y:S01]  /*85e0*/  LDSM.16.MT88.4 R12, [R186+0x5c00] ;  /* 0x005c0000ba0c783b */ /* 0x000f220000004200 */
[----:B------:R-:W3:Y:S01]  /*85f0*/  MUFU.EX2 R182, R182 ;  /* 0x000000b600b67308 */ /* 0x000ee20000000800 */
[----:B--2---:R-:W-:-:S05]  /*8600*/  FADD.FTZ R87, R167, R87 ;  /* 0x00000057a7577221 */ /* 0x004fca0000010000 */
[----:B------:R-:W-:Y:S02]  /*8610*/  HMMA.16816.F32 R144, R4, R8, R144 ;  /* 0x000000080490723c */ /* 0x000fe40000001890 */
[----:B------:R-:W2:Y:S01]  /*8620*/  MUFU.EX2 R164, R164 ;  /* 0x000000a400a47308 */ /* 0x000ea20000000800 */
[----:B-1----:R-:W-:-:S05]  /*8630*/  FADD.FTZ R87, R217, R87 ;  /* 0x00000057d9577221 */ /* 0x002fca0000010000 */
[----:B------:R-:W-:Y:S01]  /*8640*/  HMMA.16816.F32 R132, R4, R10, R132 ;  /* 0x0000000a0484723c */ /* 0x000fe20000001884 */
[----:B------:R-:W-:Y:S01]  /*8650*/  F2FP.F16.F32.PACK_AB R4, R177, R181 ;  /* 0x000000b5b104723e */ /* 0x000fe200000000ff */
[----:B------:R-:W1:Y:S01]  /*8660*/  LDSM.16.MT88.4 R8, [R184+0x5c00] ;  /* 0x005c0000b808783b */ /* 0x000e620000004200 */
[----:B------:R-:W-:Y:S01]  /*8670*/  F2FP.F16.F32.PACK_AB R6, R174, R176 ;  /* 0x000000b0ae06723e */ /* 0x000fe200000000ff */
[----:B------:R-:W5:Y:S01]  /*8680*/  MUFU.EX2 R131, R131 ;  /* 0x0000008300837308 */ /* 0x000f620000000800 */
[----:B------:R-:W-:Y:S01]  /*8690*/  F2FP.F16.F32.PACK_AB R5, R169, R172 ;  /* 0x000000aca905723e */ /* 0x000fe200000000ff */
[----:B---3--:R-:W-:Y:S01]  /*86a0*/  FADD.FTZ R87, R182, R87 ;  /* 0x00000057b6577221 */ /* 0x008fe20000010000 */
[----:B------:R-:W-:Y:S01]  /*86b0*/  F2FP.F16.F32.PACK_AB R7, R165, R168 ;  /* 0x000000a8a507723e */ /* 0x000fe200000000ff */
[----:B--2---:R-:W-:-:S04]  /*86c0*/  FADD.FTZ R86, R164, R86 ;  /* 0x00000056a4567221 */ /* 0x004fc80000010000 */
[----:B------:R-:W2:Y:S02]  /*86d0*/  MUFU.EX2 R127, R127 ;  /* 0x0000007f007f7308 */ /* 0x000ea40000000800 */
[C---:B------:R-:W-:Y:S06]  /*86e0*/  HMMA.16816.F32 R156, R4.reuse, R20, R156 ;  /* 0x00000014049c723c */ /* 0x040fec000000189c */
[----:B------:R-:W3:Y:S01]  /*86f0*/  MUFU.EX2 R125, R125 ;  /* 0x0000007d007d7308 */ /* 0x000ee20000000800 */
[----:B-----5:R-:W-:Y:S01]  /*8700*/  FADD.FTZ R86, R131, R86 ;  /* 0x0000005683567221 */ /* 0x020fe20000010000 */
[C---:B------:R-:W-:Y:S06]  /*8710*/  HMMA.16816.F32 R152, R4.reuse, R22, R152 ;  /* 0x000000160498723c */ /* 0x040fec0000001898 */
[----:B------:R-:W5:Y:S01]  /*8720*/  MUFU.EX2 R123, R123 ;  /* 0x0000007b007b7308 */ /* 0x000f620000000800 */
[----:B--2---:R-:W-:Y:S01]  /*8730*/  FADD.FTZ R86, R127, R86 ;  /* 0x000000567f567221 */ /* 0x004fe20000010000 */
[C---:B------:R-:W-:Y:S06]  /*8740*/  HMMA.16816.F32 R140, R4.reuse, R16, R140 ;  /* 0x00000010048c723c */ /* 0x040fec000000188c */
[----:B------:R-:W2:Y:S01]  /*8750*/  MUFU.EX2 R121, R121 ;  /* 0x0000007900797308 */ /* 0x000ea20000000800 */
[----:B---3--:R-:W-:Y:S01]  /*8760*/  FADD.FTZ R222, R125, R86 ;  /* 0x000000567dde7221 */ /* 0x008fe20000010000 */
[----:B------:R-:W-:Y:S01]  /*8770*/  HMMA.16816.F32 R136, R4, R18, R136 ;  /* 0x000000120488723c */ /* 0x000fe20000001888 */
[----:B------:R-:W-:-:S02]  /*8780*/  F2FP.F16.F32.PACK_AB R4, R50, R51 ;  /* 0x000000333204723e */ /* 0x000fc400000000ff */
[----:B------:R-:W-:Y:S02]  /*8790*/  F2FP.F16.F32.PACK_AB R5, R167, R117 ;  /* 0x00000075a705723e */ /* 0x000fe400000000ff */
[----:B------:R-:W-:Y:S01]  /*87a0*/  F2FP.F16.F32.PACK_AB R6, R48, R49 ;  /* 0x000000313006723e */ /* 0x000fe200000000ff */
[----:B------:R-:W-:Y:S01]  /*87b0*/  MUFU.EX2 R109, R109 ;  /* 0x0000006d006d7308 */ /* 0x000fe20000000800 */
[----:B------:R-:W-:Y:S01]  /*87c0*/  F2FP.F16.F32.PACK_AB R7, R182, R217 ;  /* 0x000000d9b607723e */ /* 0x000fe200000000ff */
[----:B-----5:R-:W-:-:S06]  /*87d0*/  FADD.FTZ R91, R123, R91 ;  /* 0x0000005b7b5b7221 */ /* 0x020fcc0000010000 */
[----:B------:R-:W-:Y:S01]  /*87e0*/  HMMA.16816.F32 R160, R4, R20, R160 ;  /* 0x0000001404a0723c */ /* 0x000fe200000018a0 */
[----:B------:R-:W-:Y:S01]  /*87f0*/  FFMA.FTZ R21, R116, UR5, -R115 ;  /* 0x0000000574157c23 */ /* 0x000fe20008010873 */
[----:B------:R-:W3:Y:S01]  /*8800*/  MUFU.EX2 R20, R118 ;  /* 0x0000007600147308 */ /* 0x000ee20000000800 */
[----:B--2---:R-:W-:-:S05]  /*8810*/  FADD.FTZ R91, R121, R91 ;  /* 0x0000005b795b7221 */ /* 0x004fca0000010000 */
[C---:B------:R-:W-:Y:S02]  /*8820*/  HMMA.16816.F32 R144, R4.reuse, R16, R144 ;  /* 0x000000100490723c */ /* 0x040fe40000001890 */
[----:B------:R-:W2:Y:S06]  /*8830*/  MUFU.EX2 R21, R21 ;  /* 0x0000001500157308 */ /* 0x000eac0000000800 */
[----:B------:R-:W-:Y:S02]  /*8840*/  HMMA.16816.F32 R132, R4, R18, R132 ;  /* 0x000000120484723c */ /* 0x000fe40000001884 */
[----:B------:R-:W5:Y:S01]  /*8850*/  MUFU.EX2 R16, R113 ;  /* 0x0000007100107308 */ /* 0x000f620000000800 */
[----:B---3--:R-:W-:-:S05]  /*8860*/  FADD.FTZ R91, R20, R91 ;  /* 0x0000005b145b7221 */ /* 0x008fca0000010000 */
[----:B------:R-:W-:Y:S01]  /*8870*/  HMMA.16816.F32 R148, R4, R22, R148 ;  /* 0x000000160494723c */ /* 0x000fe20000001894 */
[----:B------:R-:W-:Y:S01]  /*8880*/  F2FP.F16.F32.PACK_AB R4, R131, R164 ;  /* 0x000000a48304723e */ /* 0x000fe200000000ff */
[----:B------:R-:W3:Y:S01]  /*8890*/  MUFU.EX2 R17, R112 ;  /* 0x0000007000117308 */ /* 0x000ee20000000800 */
[----:B------:R-:W-:Y:S01]  /*88a0*/  F2FP.F16.F32.PACK_AB R6, R125, R127 ;  /* 0x0000007f7d06723e */ /* 0x000fe200000000ff */
[----:B--2---:R-:W-:Y:S01]  /*88b0*/  FADD.FTZ R221, R21, R91 ;  /* 0x0000005b15dd7221 */ /* 0x004fe20000010000 */
[----:B------:R-:W-:Y:S02]  /*88c0*/  F2FP.F16.F32.PACK_AB R5, R121, R123 ;  /* 0x0000007b7905723e */ /* 0x000fe400000000ff */
[----:B------:R-:W-:-:S03]  /*88d0*/  F2FP.F16.F32.PACK_AB R7, R21, R20 ;  /* 0x000000141507723e */ /* 0x000fc600000000ff */
[----:B------:R-:W2:Y:S01]  /*88e0*/  MUFU.EX2 R18, R111 ;  /* 0x0000006f00127308 */ /* 0x000ea20000000800 */
[----:B-----5:R-:W-:-:S03]  /*88f0*/  FADD.FTZ R87, R16, R87 ;  /* 0x0000005710577221 */ /* 0x020fc60000010000 */
[----:B----4-:R-:W-:Y:S01]  /*8900*/  HMMA.16816.F32 R156, R4, R12, R156 ;  /* 0x0000000c049c723c */ /* 0x010fe2000000189c */
[----:B---3--:R-:W-:-:S07]  /*8910*/  FADD.FTZ R87, R17, R87 ;  /* 0x0000005711577221 */ /* 0x008fce0000010000 */
[----:B------:R-:W-:Y:S01]  /*8920*/  HMMA.16816.F32 R152, R4, R14, R152 ;  /* 0x0000000e0498723c */ /* 0x000fe20000001898 */
[----:B--2---:R-:W-:-:S07]  /*8930*/  FADD.FTZ R87, R18, R87 ;  /* 0x0000005712577221 */ /* 0x004fce0000010000 */
[----:B-1----:R-:W-:Y:S01]  /*8940*/  HMMA.16816.F32 R140, R4, R8, R140 ;  /* 0x00000008048c723c */ /* 0x002fe2000000188c */
[----:B------:R-:W-:-:S07]  /*8950*/  FADD.FTZ R223, R109, R87 ;  /* 0x000000576ddf7221 */ /* 0x000fce0000010000 */
        /* <DEDUP_REMOVED lines=22> */
[--C-:B------:R-:W-:Y:S02]  /*8ac0*/  @!P1 LEA.HI.X R4, R24, R9, R25.reuse, 0x5, P2 ;  /* 0x0000000918049211 */ /* 0x100fe400010f2c19 */
        /* <DEDUP_REMOVED lines=14> */
[----:B------:R1:W-:Y:S01]  /*8bb0*/  @!P1 LDGSTS.E.BYPASS.LTC128B.128 [R209+0x4000], desc[UR14][R12.64] ;  /* 0x040000000cd19fae */ /* 0x0003e2000b981a0e */
[----:B------:R-:W-:-:S03]  /*8bc0*/  @!P1 LEA R6, P0, R8, R199, 0x1 ;  /* 0x000000c708069211 */ /* 0x000fc600078008ff */
[----:B------:R-:W-:Y:S01]  /*8bd0*/  @P1 STS.128 [R209+0x4800], RZ ;  /* 0x004800ffd1001388 */ /* 0x000fe20000000c00 */
[----:B------:R-:W-:-:S03]  /*8be0*/  @!P1 LEA.HI.X R7, R8, R198, R25, 0x1, P0 ;  /* 0x000000c608079211 */ /* 0x000fc600000f0c19 */
        /* <DEDUP_REMOVED lines=15> */
[----:B------:R-:W4:Y:S04]  /*8ce0*/  LDSM.16.M88.4 R108, [R188+0x2000] ;  /* 0x00200000bc6c783b */ /* 0x000f280000000200 */
[----:B-1----:R-:W1:Y:S04]  /*8cf0*/  LDSM.16.M88.4 R12, [R189+0x1000] ;  /* 0x00100000bd0c783b */ /* 0x002e680000000200 */
[----:B------:R-:W5:Y:S04]  /*8d00*/  LDSM.16.M88.4 R100, [R188+0x2400] ;  /* 0x00240000bc64783b */ /* 0x000f680000000200 */
[----:B------:R-:W-:Y:S04]  /*8d10*/  LDSM.16.M88.4 R164, [R187] ;  /* 0x00000000bba4783b */ /* 0x000fe80000000200 */
[----:B------:R-:W2:Y:S04]  /*8d20*/  LDSM.16.M88.4 R232, [R185+0x2000] ;  /* 0x00200000b9e8783b */ /* 0x000ea80000000200 */
[----:B------:R-:W3:Y:S04]  /*8d30*/  LDSM.16.M88.4 R128, [R187+0x1000] ;  /* 0x00100000bb80783b */ /* 0x000ee80000000200 */
        /* <DEDUP_REMOVED lines=10> */
[----:B-----5:R-:W-:Y:S03]  /*8de0*/  HMMA.16816.F32 R20, R168, R100, RZ ;  /* 0x00000064a814723c */ /* 0x020fe600000018ff */
[----:B------:R-:W5:Y:S04]  /*8df0*/  LDSM.16.M88.4 R180, [R185+0x3c00] ;  /* 0x003c0000b9b4783b */ /* 0x000f680000000200 */
[----:B------:R-:W5:Y:S01]  /*8e00*/  LDSM.16.M88.4 R124, [R185+0x2c00] ;  /* 0x002c0000b97c783b */ /* 0x000f620000000200 */
[-C--:B--2---:R-:W-:Y:S03]  /*8e10*/  HMMA.16816.F32 R56, R164, R232.reuse, R56 ;  /* 0x000000e8a438723c */ /* 0x084fe60000001838 */
[----:B------:R-:W2:Y:S04]  /*8e20*/  LDSM.16.M88.4 R120, [R185+0x3000] ;  /* 0x00300000b978783b */ /* 0x000ea80000000200 */
[----:B------:R-:W2:Y:S01]  /*8e30*/  LDSM.16.M88.4 R116, [R185+0x3400] ;  /* 0x00340000b974783b */ /* 0x000ea20000000200 */
[----:B---3--:R-:W-:Y:S03]  /*8e40*/  HMMA.16816.F32 R40, R128, R232, R40 ;  /* 0x000000e88028723c */ /* 0x008fe60000001828 */
[----:B------:R-:W0:Y:S05]  /*8e50*/  LDGDEPBAR ;  /* 0x00000000000079af */ /* 0x000e2a0000000000 */
[----:B------:R-:W-:Y:S03]  /*8e60*/  HMMA.16816.F32 R20, R164, R228, R20 ;  /* 0x000000e4a414723c */ /* 0x000fe60000001814 */
[----:B------:R-:W-:Y:S01]  /*8e70*/  FMUL.FTZ R56, R56, UR6 ;  /* 0x0000000638387c20 */ /* 0x000fe20008410000 */
[----:B------:R-:W-:Y:S01]  /*8e80*/  FMUL.FTZ R57, R57, UR6 ;  /* 0x0000000639397c20 */ /* 0x000fe20008410000 */
[----:B------:R-:W-:Y:S01]  /*8e90*/  FMUL.FTZ R58, R58, UR6 ;  /* 0x000000063a3a7c20 */ /* 0x000fe20008410000 */
[----:B------:R-:W-:-:S02]  /*8ea0*/  FMUL.FTZ R59, R59, UR6 ;  /* 0x000000063b3b7c20 */ /* 0x000fc40008410000 */
[----:B------:R-:W-:Y:S01]  /*8eb0*/  HMMA.16816.F32 R176, R12, R100, RZ ;  /* 0x000000640cb0723c */ /* 0x000fe200000018ff */
[----:B------:R-:W-:Y:S02]  /*8ec0*/  MUFU.TANH R226, R58 ;  /* 0x0000003a00e27308 */ /* 0x000fe40000002400 */
[----:B------:R-:W-:Y:S01]  /*8ed0*/  FMUL.FTZ R40, R40, UR6 ;  /* 0x0000000628287c20 */ /* 0x000fe20008410000 */
[----:B------:R-:W-:Y:S01]  /*8ee0*/  FMUL.FTZ R41, R41, UR6 ;  /* 0x0000000629297c20 */ /* 0x000fe20008410000 */
[----:B------:R-:W-:Y:S01]  /*8ef0*/  FMUL.FTZ R42, R42, UR6 ;  /* 0x000000062a2a7c20 */ /* 0x000fe20008410000 */
[----:B------:R-:W-:Y:S02]  /*8f00*/  FMUL.FTZ R43, R43, UR6 ;  /* 0x000000062b2b7c20 */ /* 0x000fe40008410000 */
[----:B------:R-:W-:Y:S01]  /*8f10*/  HMMA.16816.F32 R8, R168, R92, RZ ;  /* 0x0000005ca808723c */ /* 0x000fe200000018ff */
[----:B------:R-:W-:Y:S02]  /*8f20*/  MUFU.TANH R227, R59 ;  /* 0x0000003b00e37308 */ /* 0x000fe40000002400 */
[----:B------:R-:W-:Y:S01]  /*8f30*/  FMUL.FTZ R20, R20, UR6 ;  /* 0x0000000614147c20 */ /* 0x000fe20008410000 */
[----:B------:R-:W-:Y:S01]  /*8f40*/  FMUL.FTZ R21, R21, UR6 ;  /* 0x0000000615157c20 */ /* 0x000fe20008410000 */
[----:B------:R-:W-:Y:S01]  /*8f50*/  FMUL.FTZ R22, R22, UR6 ;  /* 0x0000000616167c20 */ /* 0x000fe20008410000 */
[----:B------:R-:W-:-:S02]  /*8f60*/  FMUL.FTZ R23, R23, UR6 ;  /* 0x0000000617177c20 */ /* 0x000fc40008410000 */
[----:B------:R-:W-:Y:S01]  /*8f70*/  HMMA.16816.F32 R4, R12, R92, RZ ;  /* 0x0000005c0c04723c */ /* 0x000fe200000018ff */
[----:B------:R-:W-:Y:S07]  /*8f80*/  MUFU.TANH R232, R42 ;  /* 0x0000002a00e87308 */ /* 0x000fee0000002400 */
[----:B------:R-:W-:Y:S01]  /*8f90*/  HMMA.16816.F32 R176, R128, R228, R176 ;  /* 0x000000e480b0723c */ /* 0x000fe200000018b0 */
[----:B------:R-:W-:Y:S07]  /*8fa0*/  MUFU.TANH R228, R40 ;  /* 0x0000002800e47308 */ /* 0x000fee0000002400 */
[-C--:B------:R-:W-:Y:S01]  /*8fb0*/  HMMA.16816.F32 R8, R164, R216.reuse, R8 ;  /* 0x000000d8a408723c */ /* 0x080fe20000001808 */
[----:B------:R-:W-:Y:S07]  /*8fc0*/  MUFU.TANH R229, R41 ;  /* 0x0000002900e57308 */ /* 0x000fee0000002400 */
[----:B------:R-:W-:Y:S01]  /*8fd0*/  HMMA.16816.F32 R4, R128, R216, R4 ;  /* 0x000000d88004723c */ /* 0x000fe20000001804 */
[----:B------:R-:W-:Y:S02]  /*8fe0*/  MUFU.TANH R216, R56 ;  /* 0x0000003800d87308 */ /* 0x000fe40000002400 */
[----:B------:R-:W-:Y:S01]  /*8ff0*/  FMUL.FTZ R176, R176, UR6 ;  /* 0x00000006b0b07c20 */ /* 0x000fe20008410000 */
[----:B------:R-:W-:Y:S01]  /*9000*/  FMUL.FTZ R177, R177, UR6 ;  /* 0x00000006b1b17c20 */ /* 0x000fe20008410000 */
[----:B------:R-:W-:-:S03]  /*9010*/  FMUL.FTZ R178, R178, UR6 ;  /* 0x00000006b2b27c20 */ /* 0x000fc60008410000 */
[C---:B------:R-:W-:Y:S01]  /*9020*/  HMMA.16816.F32 R112, R12.reuse, R110, RZ ;  /* 0x0000006e0c70723c */ /* 0x040fe200000018ff */
[----:B------:R3:W-:Y:S02]  /*9030*/  MUFU.TANH R217, R57 ;  /* 0x0000003900d97308 */ /* 0x0007e40000002400 */
[----:B------:R-:W-:Y:S01]  /*9040*/  FMUL.FTZ R11, R11, UR6 ;  /* 0x000000060b0b7c20 */ /* 0x000fe20008410000 */
[----:B------:R-:W-:Y:S01]  /*9050*/  FMUL.FTZ R10, R10, UR6 ;  /* 0x000000060a0a7c20 */ /* 0x000fe20008410000 */
[----:B------:R-:W-:Y:S01]  /*9060*/  FMUL.FTZ R8, R8, UR6 ;  /* 0x0000000608087c20 */ /* 0x000fe20008410000 */
[----:B------:R-:W-:Y:S02]  /*9070*/  FMUL.FTZ R9, R9, UR6 ;  /* 0x0000000609097c20 */ /* 0x000fe40008410000 */
[----:B------:R-:W-:Y:S01]  /*9080*/  HMMA.16816.F32 R84, R12, R76, RZ ;  /* 0x0000004c0c54723c */ /* 0x000fe200000018ff */
[----:B------:R5:W-:Y:S02]  /*9090*/  MUFU.TANH R233, R43 ;  /* 0x0000002b00e97308 */ /* 0x000be40000002400 */
[----:B------:R-:W-:Y:S01]  /*90a0*/  FMUL.FTZ R4, R4, UR6 ;  /* 0x0000000604047c20 */ /* 0x000fe20008410000 */
[----:B------:R-:W-:Y:S01]  /*90b0*/  FMUL.FTZ R5, R5, UR6 ;  /* 0x0000000605057c20 */ /* 0x000fe20008410000 */
[----:B------:R-:W-:-:S03]  /*90c0*/  FMUL.FTZ R6, R6, UR6 ;  /* 0x0000000606067c20 */ /* 0x000fc60008410000 */
[C---:B----4-:R-:W-:Y:S01]  /*90d0*/  HMMA.16816.F32 R68, R12.reuse, R60, RZ ;  /* 0x0000003c0c44723c */ /* 0x050fe200000018ff */
[----:B------:R-:W-:Y:S07]  /*90e0*/  MUFU.TANH R236, R20 ;  /* 0x0000001400ec7308 */ /* 0x000fee0000002400 */
[C---:B------:R-:W-:Y:S01]  /*90f0*/  HMMA.16816.F32 R52, R12.reuse, R44, RZ ;  /* 0x0000002c0c34723c */ /* 0x040fe200000018ff */
[----:B------:R-:W-:Y:S07]  /*9100*/  MUFU.TANH R237, R21 ;  /* 0x0000001500ed7308 */ /* 0x000fee0000002400 */
[C---:B-1----:R-:W-:Y:S01]  /*9110*/  HMMA.16816.F32 R32, R12.reuse, R24, RZ ;  /* 0x000000180c20723c */ /* 0x042fe200000018ff */
[----:B------:R-:W-:Y:S07]  /*9120*/  MUFU.TANH R238, R22 ;  /* 0x0000001600ee7308 */ /* 0x000fee0000002400 */
[C---:B------:R-:W-:Y:S01]  /*9130*/  HMMA.16816.F32 R104, R12.reuse, R102, RZ ;  /* 0x000000660c68723c */ /* 0x040fe200000018ff */
[----:B------:R1:W-:Y:S07]  /*9140*/  MUFU.TANH R239, R23 ;  /* 0x0000001700ef7308 */ /* 0x0003ee0000002400 */
[C---:B------:R-:W-:Y:S01]  /*9150*/  HMMA.16816.F32 R96, R12.reuse, R94, RZ ;  /* 0x0000005e0c60723c */ /* 0x040fe200000018ff */
[----:B------:R-:W-:Y:S07]  /*9160*/  MUFU.TANH R176, R176 ;  /* 0x000000b000b07308 */ /* 0x000fee0000002400 */
[C---:B------:R-:W-:Y:S01]  /*9170*/  HMMA.16816.F32 R80, R12.reuse, R78, RZ ;  /* 0x0000004e0c50723c */ /* 0x040fe200000018ff */
[----:B------:R-:W-:Y:S07]  /*9180*/  MUFU.TANH R177, R177 ;  /* 0x000000b100b17308 */ /* 0x000fee0000002400 */
[C---:B------:R-:W-:Y:S01]  /*9190*/  HMMA.16816.F32 R64, R12.reuse, R62, RZ ;  /* 0x0000003e0c40723c */ /* 0x040fe200000018ff */
[----:B------:R-:W-:Y:S07]  /*91a0*/  MUFU.TANH R4, R4 ;  /* 0x0000000400047308 */ /* 0x000fee0000002400 */
[C---:B------:R-:W-:Y:S01]  /*91b0*/  HMMA.16816.F32 R48, R12.reuse, R46, RZ ;  /* 0x0000002e0c30723c */ /* 0x040fe200000018ff */
[----:B------:R-:W-:Y:S07]  /*91c0*/  MUFU.TANH R5, R5 ;  /* 0x0000000500057308 */ /* 0x000fee0000002400 */
[----:B------:R-:W-:Y:S01]  /*91d0*/  HMMA.16816.F32 R28, R12, R26, RZ ;  /* 0x0000001a0c1c723c */ /* 0x000fe200000018ff */
[----:B------:R-:W-:Y:S07]  /*91e0*/  MUFU.TANH R11, R11 ;  /* 0x0000000b000b7308 */ /* 0x000fee0000002400 */
[C---:B------:R-:W-:Y:S01]  /*91f0*/  HMMA.16816.F32 R88, R168.reuse, R76, RZ ;  /* 0x0000004ca858723c */ /* 0x040fe200000018ff */
[----:B------:R-:W-:Y:S07]  /*9200*/  MUFU.TANH R10, R10 ;  /* 0x0000000a000a7308 */ /* 0x000fee0000002400 */
[C---:B------:R-:W-:Y:S01]  /*9210*/  HMMA.16816.F32 R72, R168.reuse, R60, RZ ;  /* 0x0000003ca848723c */ /* 0x040fe200000018ff */
[----:B------:R-:W-:Y:S07]  /*9220*/  MUFU.TANH R178, R178 ;  /* 0x000000b200b27308 */ /* 0x000fee0000002400 */
[C---:B---3--:R-:W-:Y:S08]  /*9230*/  HMMA.16816.F32 R56, R168.reuse, R44, RZ ;  /* 0x0000002ca838723c */ /* 0x048ff000000018ff */
[C---:B-----5:R-:W-:Y:S08]  /*9240*/  HMMA.16816.F32 R40, R168.reuse, R24, RZ ;  /* 0x00000018a828723c */ /* 0x060ff000000018ff */
        /* <DEDUP_REMOVED lines=8> */
[----:B-1----:R-:W-:Y:S08]  /*92d0*/  HMMA.16816.F32 R20, R168, R172, RZ ;  /* 0x000000aca814723c */ /* 0x002ff000000018ff */
[-C--:B------:R-:W-:Y:S08]  /*92e0*/  HMMA.16816.F32 R12, R12, R174.reuse, RZ ;  /* 0x000000ae0c0c723c */ /* 0x080ff000000018ff */
[----:B------:R-:W-:Y:S01]  /*92f0*/  HMMA.16816.F32 R168, R168, R174, RZ ;  /* 0x000000aea8a8723c */ /* 0x000fe200000018ff */
[----:B------:R-:W1:Y:S01]  /*9300*/  LDSM.16.M88.4 R172, [R185+0x3800] ;  /* 0x00380000b9ac783b */ /* 0x000e620000000200 */
[----:B------:R-:W-:-:S06]  /*9310*/  DEPBAR.LE SB0, 0x0 ;  /* 0x000080000000791a */ /* 0x000fcc0000000000 */
[C---:B------:R-:W-:Y:S08]  /*9320*/  HMMA.16816.F32 R112, R128.reuse, R234, R112 ;  /* 0x000000ea8070723c */ /* 0x040ff00000001870 */
[C---:B------:R-:W-:Y:S08]  /*9330*/  HMMA.16816.F32 R16, R128.reuse, R180, R16 ;  /* 0x000000b48010723c */ /* 0x040ff00000001810 */
[----:B------:R-:W-:Y:S03]  /*9340*/  HMMA.16816.F32 R104, R128, R230, R104 ;  /* 0x000000e68068723c */ /* 0x000fe60000001868 */
[----:B------:R-:W-:Y:S01]  /*9350*/  FMUL.FTZ R112, R112, UR6 ;  /* 0x0000000670707c20 */ /* 0x000fe20008410000 */
[----:B------:R-:W-:Y:S01]  /*9360*/  FMUL.FTZ R113, R113, UR6 ;  /* 0x0000000671717c20 */ /* 0x000fe20008410000 */
[----:B------:R-:W-:-:S03]  /*9370*/  FMUL.FTZ R115, R115, UR6 ;  /* 0x0000000673737c20 */ /* 0x000fc60008410000 */
[----:B------:R-:W-:Y:S01]  /*9380*/  HMMA.16816.F32 R96, R128, R218, R96 ;  /* 0x000000da8060723c */ /* 0x000fe20000001860 */
[----:B------:R-:W-:Y:S02]  /*9390*/  MUFU.TANH R245, R113 ;  /* 0x0000007100f57308 */ /* 0x000fe40000002400 */
[----:B------:R-:W-:Y:S01]  /*93a0*/  FMUL.FTZ R17, R17, UR6 ;  /* 0x0000000611117c20 */ /* 0x000fe20008410000 */
[----:B------:R-:W-:Y:S01]  /*93b0*/  FMUL.FTZ R16, R16, UR6 ;  /* 0x0000000610107c20 */ /* 0x000fe20008410000 */
[----:B------:R-:W-:-:S03]  /*93c0*/  FMUL.FTZ R19, R19, UR6 ;  /* 0x0000000613137c20 */ /* 0x000fc60008410000 */
[----:B------:R-:W-:Y:S02]  /*93d0*/  HMMA.16816.F32 R84, R128, R124, R84 ;  /* 0x0000007c8054723c */ /* 0x000fe40000001854 */
[----:B------:R-:W-:Y:S01]  /*93e0*/  MUFU.TANH R16, R16 ;  /* 0x0000001000107308 */ /* 0x000fe20000002400 */
[----:B------:R-:W-:Y:S01]  /*93f0*/  FMUL.FTZ R105, R105, UR6 ;  /* 0x0000000669697c20 */ /* 0x000fe20008410000 */
[----:B------:R-:W-:-:S04]  /*9400*/  FMUL.FTZ R104, R104, UR6 ;  /* 0x0000000668687c20 */ /* 0x000fc80008410000 */
[C---:B--2---:R-:W-:Y:S03]  /*9410*/  HMMA.16816.F32 R68, R128.reuse, R120, R68 ;  /* 0x000000788044723c */ /* 0x044fe60000001844 */
[----:B------:R-:W-:Y:S01]  /*9420*/  FMUL.FTZ R96, R96, UR6 ;  /* 0x0000000660607c20 */ /* 0x000fe20008410000 */
[----:B------:R-:W-:Y:S01]  /*9430*/  FMUL.FTZ R97, R97, UR6 ;  /* 0x0000000661617c20 */ /* 0x000fe20008410000 */
[----:B------:R-:W-:Y:S01]  /*9440*/  FMUL.FTZ R98, R98, UR6 ;  /* 0x0000000662627c20 */ /* 0x000fe20008410000 */
[----:B------:R-:W-:Y:S02]  /*9450*/  FMUL.FTZ R99, R99, UR6 ;  /* 0x0000000663637c20 */ /* 0x000fe40008410000 */
[C---:B------:R-:W-:Y:S03]  /*9460*/  HMMA.16816.F32 R80, R128.reuse, R126, R80 ;  /* 0x0000007e8050723c */ /* 0x040fe60000001850 */
[----:B------:R-:W-:Y:S01]  /*9470*/  FMUL.FTZ R85, R85, UR6 ;  /* 0x0000000655557c20 */ /* 0x000fe20008410000 */
[----:B------:R-:W-:Y:S01]  /*9480*/  FMUL.FTZ R84, R84, UR6 ;  /* 0x0000000654547c20 */ /* 0x000fe20008410000 */
[----:B------:R-:W-:Y:S01]  /*9490*/  FMUL.FTZ R86, R86, UR6 ;  /* 0x0000000656567c20 */ /* 0x000fe20008410000 */
[----:B------:R-:W-:Y:S02]  /*94a0*/  MUFU.TANH R99, R99 ;  /* 0x0000006300637308 */ /* 0x000fe40000002400 */
[----:B------:R-:W-:Y:S03]  /*94b0*/  HMMA.16816.F32 R52, R128, R116, R52 ;  /* 0x000000748034723c */ /* 0x000fe60000001834 */
[----:B------:R-:W-:Y:S01]  /*94c0*/  FMUL.FTZ R68, R68, UR6 ;  /* 0x0000000644447c20 */ /* 0x000fe20008410000 */
[----:B------:R-:W-:-:S02]  /*94d0*/  FMUL.FTZ R69, R69, UR6 ;  /* 0x0000000645457c20 */ /* 0x000fc40008410000 */
[----:B------:R-:W-:Y:S02]  /*94e0*/  MUFU.TANH R85, R85 ;  /* 0x0000005500557308 */ /* 0x000fe40000002400 */
[C---:B------:R-:W-:Y:S03]  /*94f0*/  HMMA.16816.F32 R64, R128.reuse, R122, R64 ;  /* 0x0000007a8040723c */ /* 0x040fe60000001840 */
[----:B------:R-:W-:Y:S01]  /*9500*/  FMUL.FTZ R80, R80, UR6 ;  /* 0x0000000650507c20 */ /* 0x000fe20008410000 */
[----:B------:R-:W-:Y:S01]  /*9510*/  FMUL.FTZ R81, R81, UR6 ;  /* 0x0000000651517c20 */ /* 0x000fe20008410000 */
[----:B------:R-:W-:Y:S01]  /*9520*/  FMUL.FTZ R82, R82, UR6 ;  /* 0x0000000652527c20 */ /* 0x000fe20008410000 */
[----:B------:R-:W-:Y:S01]  /*9530*/  MUFU.TANH R68, R68 ;  /* 0x0000004400447308 */ /* 0x000fe20000002400 */
[----:B------:R-:W-:Y:S01]  /*9540*/  FMUL.FTZ R83, R83, UR6 ;  /* 0x0000000653537c20 */ /* 0x000fe20008410000 */
[C---:B------:R-:W-:Y:S03]  /*9550*/  HMMA.16816.F32 R48, R128.reuse, R118, R48 ;  /* 0x000000768030723c */ /* 0x040fe60000001830 */
[----:B------:R-:W-:Y:S01]  /*9560*/  FMUL.FTZ R52, R52, UR6 ;  /* 0x0000000634347c20 */ /* 0x000fe20008410000 */
[----:B------:R-:W-:Y:S01]  /*9570*/  FMUL.FTZ R53, R53, UR6 ;  /* 0x0000000635357c20 */ /* 0x000fe20008410000 */
[----:B------:R-:W-:Y:S01]  /*9580*/  FMUL.FTZ R54, R54, UR6 ;  /* 0x0000000636367c20 */ /* 0x000fe20008410000 */
[----:B------:R-:W-:Y:S02]  /*9590*/  MUFU.TANH R69, R69 ;  /* 0x0000004500457308 */ /* 0x000fe40000002400 */
[C---:B-1----:R-:W-:Y:S03]  /*95a0*/  HMMA.16816.F32 R32, R128.reuse, R172, R32 ;  /* 0x000000ac8020723c */ /* 0x042fe60000001820 */
        /* <DEDUP_REMOVED lines=8> */
[----:B------:R-:W-:Y:S03]  /*9630*/  HMMA.16816.F32 R12, R128, R182, R12 ;  /* 0x000000b6800c723c */ /* 0x000fe6000000180c */
[----:B------:R-:W-:Y:S01]  /*9640*/  FMUL.FTZ R33, R33, UR6 ;  /* 0x0000000621217c20 */ /* 0x000fe20008410000 */
[----:B------:R-:W-:Y:S01]  /*9650*/  FMUL.FTZ R32, R32, UR6 ;  /* 0x0000000620207c20 */ /* 0x000fe20008410000 */
[----:B------:R-:W-:Y:S01]  /*9660*/  FMUL.FTZ R34, R34, UR6 ;  /* 0x0000000622227c20 */ /* 0x000fe20008410000 */
[----:B------:R-:W1:Y:S01]  /*9670*/  MUFU.TANH R129, R112 ;  /* 0x0000007000817308 */ /* 0x000e620000002400 */
[----:B------:R-:W-:Y:S01]  /*9680*/  FMUL.FTZ R35, R35, UR6 ;  /* 0x0000000623237c20 */ /* 0x000fe20008410000 */
[----:B------:R-:W-:Y:S03]  /*9690*/  HMMA.16816.F32 R56, R164, R116, R56 ;  /* 0x00000074a438723c */ /* 0x000fe60000001838 */
[----:B------:R-:W-:Y:S01]  /*96a0*/  FMUL.FTZ R28, R28, UR6 ;  /* 0x000000061c1c7c20 */ /* 0x000fe20008410000 */
[----:B------:R-:W-:-:S02]  /*96b0*/  FMUL.FTZ R31, R31, UR6 ;  /* 0x000000061f1f7c20 */ /* 0x000fc40008410000 */
[----:B------:R2:W-:Y:S02]  /*96c0*/  MUFU.TANH R116, R17 ;  /* 0x0000001100747308 */ /* 0x0005e40000002400 */
[C---:B------:R-:W-:Y:S03]  /*96d0*/  HMMA.16816.F32 R108, R164.reuse, R234, R108 ;  /* 0x000000eaa46c723c */ /* 0x040fe6000000186c */
[----:B------:R-:W-:Y:S01]  /*96e0*/  FMUL.FTZ R13, R13, UR6 ;  /* 0x000000060d0d7c20 */ /* 0x000fe20008410000 */
[----:B------:R-:W-:Y:S01]  /*96f0*/  FMUL.FTZ R12, R12, UR6 ;  /* 0x000000060c0c7c20 */ /* 0x000fe20008410000 */
[----:B------:R-:W-:Y:S01]  /*9700*/  FMUL.FTZ R14, R14, UR6 ;  /* 0x000000060e0e7c20 */ /* 0x000fe20008410000 */
[----:B------:R3:W-:Y:S01]  /*9710*/  MUFU.TANH R131, R104 ;  /* 0x0000006800837308 */ /* 0x0007e20000002400 */
[----:B------:R-:W-:Y:S01]  /*9720*/  FMUL.FTZ R15, R15, UR6 ;  /* 0x000000060f0f7c20 */ /* 0x000fe20008410000 */
[C---:B------:R-:W-:Y:S03]  /*9730*/  HMMA.16816.F32 R76, R164.reuse, R126, R76 ;  /* 0x0000007ea44c723c */ /* 0x040fe6000000184c */
[----:B------:R-:W-:Y:S01]  /*9740*/  FMUL.FTZ R58, R58, UR6 ;  /* 0x000000063a3a7c20 */ /* 0x000fe20008410000 */
[----:B------:R-:W-:Y:S01]  /*9750*/  FMUL.FTZ R59, R59, UR6 ;  /* 0x000000063b3b7c20 */ /* 0x000fe20008410000 */
[----:B------:R-:W-:Y:S01]  /*9760*/  FMUL.FTZ R56, R56, UR6 ;  /* 0x0000000638387c20 */ /* 0x000fe20008410000 */
[----:B------:R-:W-:Y:S01]  /*9770*/  MUFU.TANH R127, R105 ;  /* 0x00000069007f7308 */ /* 0x000fe20000002400 */
[----:B--2---:R-:W-:Y:S01]  /*9780*/  IMAD R17, R190, 0x80, R225 ;  /* 0x00000080be117824 */ /* 0x004fe200078e02e1 */
[----:B------:R-:W-:Y:S01]  /*9790*/  HMMA.16816.F32 R20, R164, R180, R20 ;  /* 0x000000b4a414723c */ /* 0x000fe20000001814 */
[----:B------:R-:W-:-:S02]  /*97a0*/  FMUL.FTZ R57, R57, UR6 ;  /* 0x0000000639397c20 */ /* 0x000fc40008410000 */
[C---:B------:R-:W-:Y:S02]  /*97b0*/  VIADD R246, R17.reuse, 0xffffff01 ;  /* 0xffffff0111f67836 */ /* 0x040fe40000000000 */
[----:B------:R-:W-:Y:S01]  /*97c0*/  FMUL.FTZ R110, R110, UR6 ;  /* 0x000000066e6e7c20 */ /* 0x000fe20008410000 */
[C---:B------:R-:W-:Y:S01]  /*97d0*/  VIADD R244, R17.reuse, 0xffffff08 ;  /* 0xffffff0811f47836 */ /* 0x040fe20000000000 */
[----:B------:R-:W-:Y:S01]  /*97e0*/  MUFU.TANH R181, R96 ;  /* 0x0000006000b57308 */ /* 0x000fe20000002400 */
[C---:B------:R-:W-:Y:S01]  /*97f0*/  VIADD R180, R17.reuse, 0xffffff10 ;  /* 0xffffff1011b47836 */ /* 0x040fe20000000000 */
[C---:B------:R-:W-:Y:S01]  /*9800*/  HMMA.16816.F32 R92, R164.reuse, R218, R92 ;  /* 0x000000daa45c723c */ /* 0x040fe2000000185c */
[C---:B------:R-:W-:Y:S01]  /*9810*/  VIADD R240, R17.reuse, 0xffffff09 ;  /* 0xffffff0911f07836 */ /* 0x040fe20000000000 */
[C---:B------:R-:W-:Y:S01]  /*9820*/  ISETP.GT.AND P5, PT, R220.reuse, R246, PT ;  /* 0x000000f6dc00720c */ /* 0x040fe20003fa4270 */
[C---:B------:R-:W-:Y:S01]  /*9830*/  VIADD R130, R17.reuse, 0xffffff19 ;  /* 0xffffff1911827836 */ /* 0x040fe20000000000 */
[C---:B------:R-:W-:Y:S01]  /*9840*/  ISETP.GT.AND P3, PT, R220.reuse, R244, PT ;  /* 0x000000f4dc00720c */ /* 0x040fe20003f64270 */
[C---:B------:R-:W-:Y:S01]  /*9850*/  VIADD R128, R17.reuse, 0xffffff20 ;  /* 0xffffff2011807836 */ /* 0x040fe20000000000 */
[----:B------:R2:W4:Y:S01]  /*9860*/  MUFU.TANH R218, R97 ;  /* 0x0000006100da7308 */ /* 0x0005220000002400 */
[C---:B------:R-:W-:Y:S01]  /*9870*/  ISETP.GT.AND P4, PT, R220.reuse, R180, PT ;  /* 0x000000b4dc00720c */ /* 0x040fe20003f84270 */
[C---:B------:R-:W-:Y:S01]  /*9880*/  HMMA.16816.F32 R100, R164.reuse, R230, R100 ;  /* 0x000000e6a464723c */ /* 0x040fe20000001864 */
[C---:B------:R-:W-:Y:S01]  /*9890*/  VIADD R231, R17.reuse, 0xffffff00 ;  /* 0xffffff0011e77836 */ /* 0x040fe20000000000 */
[C---:B------:R-:W-:Y:S01]  /*98a0*/  ISETP.GT.AND P2, PT, R220.reuse, R240, PT ;  /* 0x000000f0dc00720c */ /* 0x040fe20003f44270 */
[----:B------:R-:W-:Y:S01]  /*98b0*/  VIADD R126, R17, 0xffffff21 ;  /* 0xffffff21117e7836 */ /* 0x000fe20000000000 */
[----:B-1----:R-:W-:Y:S01]  /*98c0*/  FSEL R252, R129, -INF , !P3 ;  /* 0xff80000081fc7808 */ /* 0x002fe20005800000 */
[C---:B------:R-:W-:Y:S01]  /*98d0*/  VIADD R113, R17.reuse, 0xffffff49 ;  /* 0xffffff4911717836 */ /* 0x040fe20000000000 */
[----:B------:R-:W-:Y:S01]  /*98e0*/  MUFU.TANH R249, R49 ;  /* 0x0000003100f97308 */ /* 0x000fe20000002400 */
[C---:B------:R-:W-:Y:S01]  /*98f0*/  ISETP.GT.AND P6, PT, R220.reuse, R231, PT ;  /* 0x000000e7dc00720c */ /* 0x040fe20003fc4270 */
[C---:B------:R-:W-:Y:S01]  /*9900*/  HMMA.16816.F32 R40, R164.reuse, R172, R40 ;  /* 0x000000aca428723c */ /* 0x040fe20000001828 */
[C---:B------:R-:W-:Y:S01]  /*9910*/  VIADD R173, R17.reuse, 0xffffff11 ;  /* 0xffffff1111ad7836 */ /* 0x040fe20000000000 */
[----:B------:R-:W-:Y:S01]  /*9920*/  ISETP.GT.AND P3, PT, R220, R128, PT ;  /* 0x00000080dc00720c */ /* 0x000fe20003f64270 */
[----:B------:R-:W-:Y:S01]  /*9930*/  VIADD R112, R17, 0xffffff50 ;  /* 0xffffff5011707836 */ /* 0x000fe20000000000 */
[----:B------:R-:W-:Y:S01]  /*9940*/  FSEL R243, R176, -INF , !P4 ;  /* 0xff800000b0f37808 */ /* 0x000fe20006000000 */
[----:B------:R-:W-:Y:S01]  /*9950*/  FMUL.FTZ R111, R111, UR6 ;  /* 0x000000066f6f7c20 */ /* 0x000fe20008410000 */
[C---:B------:R-:W-:Y:S01]  /*9960*/  ISETP.GT.AND P0, PT, R220.reuse, R173, PT ;  /* 0x000000addc00720c */ /* 0x040fe20003f04270 */
[----:B------:R1:W-:Y:S01]  /*9970*/  MUFU.TANH R241, R81 ;  /* 0x0000005100f17308 */ /* 0x0003e20000002400 */
[C---:B------:R-:W-:Y:S01]  /*9980*/  HMMA.16816.F32 R24, R164.reuse, R174, R24 ;  /* 0x000000aea418723c */ /* 0x040fe20000001818 */
[----:B------:R-:W-:Y:S01]  /*9990*/  FSEL R245, R245, -INF , !P2 ;  /* 0xff800000f5f57808 */ /* 0x000fe20005000000 */
[----:B---3--:R-:W-:Y:S01]  /*99a0*/  VIADD R104, R17, 0xffffff58 ;  /* 0xffffff5811687836 */ /* 0x008fe20000000000 */
[----:B------:R-:W-:Y:S01]  /*99b0*/  FSEL R242, R177, -INF , !P0 ;  /* 0xff800000b1f27808 */ /* 0x000fe20004000000 */
[C---:B--2---:R-:W-:Y:S01]  /*99c0*/  VIADD R97, R17.reuse, 0xffffff59 ;  /* 0xffffff5911617836 */ /* 0x044fe20000000000 */
[----:B------:R-:W-:Y:S01]  /*99d0*/  ISETP.GT.AND P2, PT, R220, R126, PT ;  /* 0x0000007edc00720c */ /* 0x000fe20003f44270 */
[----:B------:R-:W-:Y:S01]  /*99e0*/  FMUL.FTZ R102, R102, UR6 ;  /* 0x0000000666667c20 */ /* 0x000fe20008410000 */
[----:B------:R2:W3:Y:S01]  /*99f0*/  MUFU.TANH R174, R80 ;  /* 0x0000005000ae7308 */ /* 0x0004e20000002400 */
[----:B------:R-:W-:Y:S01]  /*9a00*/  HMMA.16816.F32 R88, R164, R124, R88 ;  /* 0x0000007ca458723c */ /* 0x000fe20000001858 */
[C---:B------:R-:W-:Y:S01]  /*9a10*/  VIADD R125, R17.reuse, 0xffffff28 ;  /* 0xffffff28117d7836 */ /* 0x040fe20000000000 */
[----:B------:R-:W-:Y:S01]  /*9a20*/  FSEL R172, R4, -INF , !P3 ;  /* 0xff80000004ac7808 */ /* 0x000fe20005800000 */
[----:B------:R-:W-:-:S02]  /*9a30*/  VIADD R124, R17, 0xffffff29 ;  /* 0xffffff29117c7836 */ /* 0x000fc40000000000 */
[----:B------:R-:W-:Y:S01]  /*9a40*/  FMUL.FTZ R42, R42, UR6 ;  /* 0x000000062a2a7c20 */ /* 0x000fe20008410000 */
[C---:B------:R-:W-:Y:S01]  /*9a50*/  VIADD R117, R17.reuse, 0xffffff48 ;  /* 0xffffff4811757836 */ /* 0x040fe20000000000 */
[C---:B------:R-:W-:Y:S01]  /*9a60*/  ISETP.GT.AND P4, PT, R220.reuse, R125, PT ;  /* 0x0000007ddc00720c */ /* 0x040fe20003f84270 */
[----:B------:R-:W-:Y:S01]  /*9a70*/  MUFU.TANH R33, R33 ;  /* 0x0000002100217308 */ /* 0x000fe20000002400 */
[C---:B------:R-:W-:Y:S01]  /*9a80*/  HMMA.16816.F32 R168, R164.reuse, R182, R168 ;  /* 0x000000b6a4a8723c */ /* 0x040fe200000018a8 */
[----:B------:R-:W-:Y:S01]  /*9a90*/  ISETP.GT.AND P0, PT, R220, R124, PT ;  /* 0x0000007cdc00720c */ /* 0x000fe20003f04270 */
[C---:B-1----:R-:W-:Y:S02]  /*9aa0*/  VIADD R81, R17.reuse, 0xffffff61 ;  /* 0xffffff6111517836 */ /* 0x042fe40000000000 */
[----:B------:R-:W-:Y:S01]  /*9ab0*/  FMUL.FTZ R78, R78, UR6 ;  /* 0x000000064e4e7c20 */ /* 0x000fe20008410000 */
[C---:B------:R-:W-:Y:S01]  /*9ac0*/  VIADD R49, R17.reuse, 0xffffff71 ;  /* 0xffffff7111317836 */ /* 0x040fe20000000000 */
[----:B----4-:R-:W-:Y:S01]  /*9ad0*/  FSEL R129, R218, -INF , !P0 ;  /* 0xff800000da817808 */ /* 0x010fe20004000000 */
[C---:B------:R-:W-:Y:S01]  /*9ae0*/  VIADD R105, R17.reuse, 0xffffff51 ;  /* 0xffffff5111697836 */ /* 0x040fe20000000000 */
[----:B------:R1:W-:Y:S01]  /*9af0*/  MUFU.TANH R183, R65 ;  /* 0x0000004100b77308 */ /* 0x0003e20000002400 */
[----:B------:R-:W-:Y:S01]  /*9b00*/  HMMA.16816.F32 R72, R164, R120, R72 ;  /* 0x00000078a448723c */ /* 0x000fe20000001848 */
[----:B------:R-:W-:-:S02]  /*9b10*/  VIADD R121, R17, 0xffffff38 ;  /* 0xffffff3811797836 */ /* 0x000fc40000000000 */
[----:B------:R-:W-:Y:S01]  /*9b20*/  FMUL.FTZ R95, R95, UR6 ;  /* 0x000000065f5f7c20 */ /* 0x000fe20008410000 */
[C---:B------:R-:W-:Y:S02]  /*9b30*/  VIADD R120, R17.reuse, 0xffffff39 ;  /* 0xffffff3911787836 */ /* 0x040fe40000000000 */
[----:B------:R-:W-:Y:S01]  /*9b40*/  FMUL.FTZ R90, R90, UR6 ;  /* 0x000000065a5a7c20 */ /* 0x000fe20008410000 */
[C---:B--2---:R-:W-:Y:S01]  /*9b50*/  VIADD R80, R17.reuse, 0xffffff68 ;  /* 0xffffff6811507836 */ /* 0x044fe20000000000 */
[----:B------:R-:W-:Y:S01]  /*9b60*/  ISETP.GT.AND P3, PT, R220, R121, PT ;  /* 0x00000079dc00720c */ /* 0x000fe20003f64270 */
[----:B------:R2:W-:Y:S01]  /*9b70*/  MUFU.TANH R182, R48 ;  /* 0x0000003000b67308 */ /* 0x0005e20000002400 */
[----:B------:R-:W-:Y:S01]  /*9b80*/  HMMA.16816.F32 R60, R164, R122, R60 ;  /* 0x0000007aa43c723c */ /* 0x000fe2000000183c */
[----:B------:R-:W-:Y:S02]  /*9b90*/  VIADD R122, R17, 0xffffff31 ;  /* 0xffffff31117a7836 */ /* 0x000fe40000000000 */
[----:B------:R-:W-:Y:S01]  /*9ba0*/  FMUL.FTZ R91, R91, UR6 ;  /* 0x000000065b5b7c20 */ /* 0x000fe20008410000 */
[----:B------:R-:W-:-:S02]  /*9bb0*/  VIADD R123, R17, 0xffffff30 ;  /* 0xffffff30117b7836 */ /* 0x000fc40000000000 */
[----:B------:R-:W-:Y:S01]  /*9bc0*/  FMUL.FTZ R79, R79, UR6 ;  /* 0x000000064f4f7c20 */ /* 0x000fe20008410000 */
[----:B------:R-:W-:Y:S02]  /*9bd0*/  VIADD R96, R17, 0xffffff60 ;  /* 0xffffff6011607836 */ /* 0x000fe40000000000 */
[----:B------:R-:W-:Y:S01]  /*9be0*/  FMUL.FTZ R43, R43, UR6 ;  /* 0x000000062b2b7c20 */ /* 0x000fe20008410000 */
[----:B------:R4:W-:Y:S01]  /*9bf0*/  MUFU.TANH R219, R64 ;  /* 0x0000004000db7308 */ /* 0x0009e20000002400 */
[----:B------:R-:W-:Y:S01]  /*9c00*/  HMMA.16816.F32 R44, R164, R118, R44 ;  /* 0x00000076a42c723c */ /* 0x000fe2000000182c */
[----:B------:R-:W-:Y:S01]  /*9c10*/  FMUL.FTZ R167, R29, UR6 ;  /* 0x000000061da77c20 */ /* 0x000fe20008410000 */
[----:B------:R-:W-:Y:S01]  /*9c20*/  VIADD R164, R17, 0xffffff18 ;  /* 0xffffff1811a47836 */ /* 0x000fe20000000000 */
[----:B------:R-:W-:Y:S01]  /*9c30*/  FSEL R29, R229, -INF , !P5 ;  /* 0xff800000e51d7808 */ /* 0x000fe20006800000 */
[C---:B------:R-:W-:Y:S01]  /*9c40*/  VIADD R119, R17.reuse, 0xffffff40 ;  /* 0xffffff4011777836 */ /* 0x040fe20000000000 */
[C---:B------:R-:W-:Y:S01]  /*9c50*/  ISETP.GT.AND P5, PT, R220.reuse, R130, PT ;  /* 0x00000082dc00720c */ /* 0x040fe20003fa4270 */
[----:B------:R-:W-:Y:S01]  /*9c60*/  VIADD R118, R17, 0xffffff41 ;  /* 0xffffff4111767836 */ /* 0x000fe20000000000 */
[----:B------:R5:W5:Y:S01]  /*9c70*/  MUFU.TANH R234, R28 ;  /* 0x0000001c00ea7308 */ /* 0x000b620000002400 */
[----:B------:R-:W-:Y:S01]  /*9c80*/  FSEL R166, R181, -INF , !P4 ;  /* 0xff800000b5a67808 */ /* 0x000fe20006000000 */
[----:B-1----:R-:W-:Y:S01]  /*9c90*/  VIADD R65, R17, 0xffffff69 ;  /* 0xffffff6911417836 */ /* 0x002fe20000000000 */
[----:B------:R-:W-:Y:S01]  /*9ca0*/  FSEL R175, R127, -INF , !P5 ;  /* 0xff8000007faf7808 */ /* 0x000fe20006800000 */
[----:B--2---:R-:W-:Y:S01]  /*9cb0*/  VIADD R48, R17, 0xffffff78 ;  /* 0xffffff7811307836 */ /* 0x004fe20000000000 */
[----:B------:R-:W-:Y:S01]  /*9cc0*/  ISETP.GT.AND P5, PT, R220, R122, PT ;  /* 0x0000007adc00720c */ /* 0x000fe20003fa4270 */
[----:B------:R-:W-:Y:S01]  /*9cd0*/  FMUL.FTZ R176, R62, UR6 ;  /* 0x000000063eb07c20 */ /* 0x000fe20008410000 */
[C---:B------:R-:W-:Y:S01]  /*9ce0*/  ISETP.GT.AND P4, PT, R220.reuse, R119, PT ;  /* 0x00000077dc00720c */ /* 0x040fe20003f84270 */
[----:B------:R-:W1:Y:S01]  /*9cf0*/  MUFU.TANH R53, R53 ;  /* 0x0000003500357308 */ /* 0x000e620000002400 */
[----:B------:R-:W-:Y:S01]  /*9d00*/  FSEL R165, R5, -INF , !P2 ;  /* 0xff80000005a57808 */ /* 0x000fe20005000000 */
[C---:B----4-:R-:W-:Y:S01]  /*9d10*/  VIADD R64, R17.reuse, 0xffffff70 ;  /* 0xffffff7011407836 */ /* 0x050fe20000000000 */
[----:B------:R-:W-:Y:S01]  /*9d20*/  ISETP.GT.AND P0, PT, R220, R118, PT ;  /* 0x00000076dc00720c */ /* 0x000fe20003f04270 */
[----:B------:R-:W-:Y:S01]  /*9d30*/  VIADD R17, R17, 0xffffff79 ;  /* 0xffffff7911117836 */ /* 0x000fe20000000000 */
[----:B------:R-:W-:Y:S01]  /*9d40*/  FSEL R235, R85, -INF , !P5 ;  /* 0xff80000055eb7808 */ /* 0x000fe20006800000 */
[----:B------:R-:W-:Y:S01]  /*9d50*/  FMUL.FTZ R74, R74, UR6 ;  /* 0x000000064a4a7c20 */ /* 0x000fe20008410000 */
[----:B---3--:R-:W-:Y:S01]  /*9d60*/  FSEL R127, R174, -INF , !P3 ;  /* 0xff800000ae7f7808 */ /* 0x008fe20005800000 */
[----:B------:R-:W2:Y:S01]  /*9d70*/  MUFU.TANH R32, R32 ;  /* 0x0000002000207308 */ /* 0x000ea20000002400 */
[----:B-----5:R-:W-:Y:S01]  /*9d80*/  FSEL R28, R228, -INF , !P6 ;  /* 0xff800000e41c7808 */ /* 0x020fe20007000000 */
[----:B------:R-:W-:Y:S01]  /*9d90*/  FMUL.FTZ R174, R103, UR6 ;  /* 0x0000000667ae7c20 */ /* 0x000fe20008410000 */
[C---:B------:R-:W-:Y:S01]  /*9da0*/  ISETP.GT.AND P6, PT, R220.reuse, R164, PT ;  /* 0x000000a4dc00720c */ /* 0x040fe20003fc4270 */
[----:B------:R-:W-:Y:S01]  /*9db0*/  FMUL.FTZ R75, R75, UR6 ;  /* 0x000000064b4b7c20 */ /* 0x000fe20008410000 */
[----:B------:R-:W-:Y:S01]  /*9dc0*/  ISETP.GT.AND P5, PT, R220, R113, PT ;  /* 0x00000071dc00720c */ /* 0x000fe20003fa4270 */
[----:B------:R-:W-:Y:S01]  /*9dd0*/  FMUL.FTZ R22, R22, UR6 ;  /* 0x0000000616167c20 */ /* 0x000fe20008410000 */
[----:B------:R-:W-:Y:S01]  /*9de0*/  FSEL R177, R131, -INF , !P6 ;  /* 0xff80000083b17808 */ /* 0x000fe20007000000 */
[----:B------:R-:W3:Y:S01]  /*9df0*/  MUFU.TANH R13, R13 ;  /* 0x0000000d000d7308 */ /* 0x000ee20000002400 */
[C---:B------:R-:W-:Y:S01]  /*9e00*/  ISETP.GT.AND P6, PT, R220.reuse, R123, PT ;  /* 0x0000007bdc00720c */ /* 0x040fe20003fc4270 */
[----:B------:R-:W-:Y:S01]  /*9e10*/  FMUL.FTZ R47, R47, UR6 ;  /* 0x000000062f2f7c20 */ /* 0x000fe20008410000 */
[----:B------:R-:W-:Y:S01]  /*9e20*/  ISETP.GT.AND P3, PT, R220, R112, PT ;  /* 0x00000070dc00720c */ /* 0x000fe20003f64270 */
[----:B------:R-:W-:Y:S01]  /*9e30*/  FMUL.FTZ R27, R27, UR6 ;  /* 0x000000061b1b7c20 */ /* 0x000fe20008410000 */
[----:B------:R-:W-:Y:S01]  /*9e40*/  FSEL R250, R68, -INF , !P4 ;  /* 0xff80000044fa7808 */ /* 0x000fe20006000000 */
[----:B------:R-:W-:Y:S01]  /*9e50*/  FMUL.FTZ R23, R23, UR6 ;  /* 0x0000000617177c20 */ /* 0x000fe20008410000 */
[C---:B------:R-:W-:Y:S01]  /*9e60*/  ISETP.GT.AND P4, PT, R220.reuse, R104, PT ;  /* 0x00000068dc00720c */ /* 0x040fe20003f84270 */
[----:B------:R4:W5:Y:S01]  /*9e70*/  MUFU.TANH R5, R110 ;  /* 0x0000006e00057308 */ /* 0x0009620000002400 */
[----:B------:R-:W-:Y:S01]  /*9e80*/  ISETP.GT.AND P2, PT, R220, R120, PT ;  /* 0x00000078dc00720c */ /* 0x000fe20003f44270 */
[----:B------:R-:W-:Y:S01]  /*9e90*/  FMUL.FTZ R170, R170, UR6 ;  /* 0x00000006aaaa7c20 */ /* 0x000fe20008410000 */
[----:B------:R-:W-:Y:S01]  /*9ea0*/  FSEL R85, R52, -INF , !P3 ;  /* 0xff80000034557808 */ /* 0x000fe20005800000 */
[----:B------:R-:W-:Y:S01]  /*9eb0*/  FMUL.FTZ R52, R94, UR6 ;  /* 0x000000065e347c20 */ /* 0x000fe20008410000 */
[C---:B------:R-:W-:Y:S01]  /*9ec0*/  ISETP.GT.AND P3, PT, R220.reuse, R80, PT ;  /* 0x00000050dc00720c */ /* 0x040fe20003f64270 */
[----:B------:R-:W-:Y:S01]  /*9ed0*/  VIADD R94, R215, 0x8 ;  /* 0x00000008d75e7836 */ /* 0x000fe20000000000 */
[----:B------:R-:W-:Y:S01]  /*9ee0*/  FSEL R241, R241, -INF , !P2 ;  /* 0xff800000f1f17808 */ /* 0x000fe20005000000 */
[----:B------:R2:W5:Y:S01]  /*9ef0*/  MUFU.TANH R131, R111 ;  /* 0x0000006f00837308 */ /* 0x0005620000002400 */
[----:B------:R-:W-:Y:S01]  /*9f00*/  ISETP.GT.AND P2, PT, R220, R105, PT ;  /* 0x00000069dc00720c */ /* 0x000fe20003f44270 */
[----:B------:R-:W-:Y:S01]  /*9f10*/  FMUL.FTZ R88, R88, UR6 ;  /* 0x0000000658587c20 */ /* 0x000fe20008410000 */
[----:B------:R-:W-:Y:S01]  /*9f20*/  FSEL R234, R234, -INF , !P3 ;  /* 0xff800000eaea7808 */ /* 0x000fe20005800000 */
[----:B------:R-:W-:Y:S01]  /*9f30*/  FMUL.FTZ R101, R101, UR6 ;  /* 0x0000000665657c20 */ /* 0x000fe20008410000 */
[----:B------:R-:W-:Y:S01]  /*9f40*/  ISETP.GT.AND P3, PT, R94, R231, PT ;  /* 0x000000e75e00720c */ /* 0x000fe20003f64270 */
[----:B------:R-:W-:Y:S01]  /*9f50*/  FMUL.FTZ R92, R92, UR6 ;  /* 0x000000065c5c7c20 */ /* 0x000fe20008410000 */
[----:B-1----:R-:W-:Y:S01]  /*9f60*/  FSEL R251, R53, -INF , !P2 ;  /* 0xff80000035fb7808 */ /* 0x002fe20005000000 */
[----:B------:R-:W-:Y:S01]  /*9f70*/  MUFU.TANH R167, R167 ;  /* 0x000000a700a77308 */ /* 0x000fe20000002400 */
[----:B----4-:R-:W-:Y:S01]  /*9f80*/  FSEL R110, R84, -INF , !P6 ;  /* 0xff800000546e7808 */ /* 0x010fe20007000000 */
[----:B------:R-:W-:Y:S01]  /*9f90*/  FMUL.FTZ R72, R72, UR6 ;  /* 0x0000000648487c20 */ /* 0x000fe20008410000 */
[----:B------:R-:W-:Y:S01]  /*9fa0*/  ISETP.GT.AND P6, PT, R220, R117, PT ;  /* 0x00000075dc00720c */ /* 0x000fe20003fc4270 */
[----:B------:R-:W-:Y:S01]  /*9fb0*/  FMUL.FTZ R93, R93, UR6 ;  /* 0x000000065d5d7c20 */ /* 0x000fe20008410000 */
[----:B------:R-:W-:Y:S01]  /*9fc0*/  FSEL R84, R182, -INF , !P4 ;  /* 0xff800000b6547808 */ /* 0x000fe20006000000 */
[----:B------:R-:W-:Y:S01]  /*9fd0*/  FMUL.FTZ R76, R76, UR6 ;  /* 0x000000064c4c7c20 */ /* 0x000fe20008410000 */
[C---:B------:R-:W-:Y:S01]  /*9fe0*/  ISETP.GT.AND P4, PT, R220.reuse, R64, PT ;  /* 0x00000040dc00720c */ /* 0x040fe20003f84270 */
[----:B------:R-:W1:Y:S01]  /*9ff0*/  MUFU.TANH R12, R12 ;  /* 0x0000000c000c7308 */ /* 0x000e620000002400 */
[----:B--2---:R-:W-:Y:S01]  /*a000*/  FSEL R111, R69, -INF , !P0 ;  /* 0xff800000456f7808 */ /* 0x004fe20004000000 */
[----:B------:R-:W-:Y:S01]  /*a010*/  FMUL.FTZ R77, R77, UR6 ;  /* 0x000000064d4d7c20 */ /* 0x000fe20008410000 */
[----:B------:R-:W-:Y:S01]  /*a020*/  ISETP.GT.AND P0, PT, R220, R97, PT ;  /* 0x00000061dc00720c */ /* 0x000fe20003f04270 */
[----:B------:R-:W-:Y:S01]  /*a030*/  FMUL.FTZ R60, R60, UR6 ;  /* 0x000000063c3c7c20 */ /* 0x000fe20008410000 */
[----:B------:R-:W-:Y:S01]  /*a040*/  FSEL R103, R219, -INF , !P6 ;  /* 0xff800000db677808 */ /* 0x000fe20007000000 */
[----:B------:R-:W-:Y:S01]  /*a050*/  FMUL.FTZ R219, R179, UR6 ;  /* 0x00000006b3db7c20 */ /* 0x000fe20008410000 */
[----:B------:R-:W-:Y:S01]  /*a060*/  FSEL R249, R249, -INF , !P0 ;  /* 0xff800000f9f97808 */ /* 0x000fe20004000000 */
[----:B------:R2:W4:Y:S01]  /*a070*/  MUFU.TANH R68, R102 ;  /* 0x0000006600447308 */ /* 0x0005220000002400 */
[----:B------:R-:W-:Y:S01]  /*a080*/  ISETP.GT.AND P0, PT, R220, R49, PT ;  /* 0x00000031dc00720c */ /* 0x000fe20003f04270 */
[----:B------:R-:W-:Y:S01]  /*a090*/  FMUL.FTZ R44, R44, UR6 ;  /* 0x000000062c2c7c20 */ /* 0x000fe20008410000 */
[----:B------:R-:W-:Y:S01]  /*a0a0*/  ISETP.GT.AND P6, PT, R220, R96, PT ;  /* 0x00000060dc00720c */ /* 0x000fe20003fc4270 */
[----:B------:R-:W-:Y:S01]  /*a0b0*/  FMUL.FTZ R45, R45, UR6 ;  /* 0x000000062d2d7c20 */ /* 0x000fe20008410000 */
[----:B------:R-:W-:Y:S01]  /*a0c0*/  FSEL R218, R16, -INF , !P4 ;  /* 0xff80000010da7808 */ /* 0x000fe20006000000 */
[----:B------:R-:W-:Y:S01]  /*a0d0*/  FMUL.FTZ R16, R63, UR6 ;  /* 0x000000063f107c20 */ /* 0x000fe20008410000 */
[----:B------:R-:W-:Y:S01]  /*a0e0*/  ISETP.GT.AND P4, PT, R94, R244, PT ;  /* 0x000000f45e00720c */ /* 0x000fe20003f84270 */
[----:B------:R-:W4:Y:S01]  /*a0f0*/  MUFU.TANH R90, R90 ;  /* 0x0000005a005a7308 */ /* 0x000f220000002400 */
[----:B------:R-:W-:Y:S01]  /*a100*/  FSEL R116, R116, -INF , !P0 ;  /* 0xff80000074747808 */ /* 0x000fe20004000000 */
[----:B------:R-:W-:Y:S01]  /*a110*/  FMUL.FTZ R40, R40, UR6 ;  /* 0x0000000628287c20 */ /* 0x000fe20008410000 */
[----:B------:R-:W-:Y:S01]  /*a120*/  ISETP.GT.AND P0, PT, R94, R240, PT ;  /* 0x000000f05e00720c */ /* 0x000fe20003f04270 */
[----:B------:R-:W-:Y:S01]  /*a130*/  FMUL.FTZ R24, R24, UR6 ;  /* 0x0000000618187c20 */ /* 0x000fe20008410000 */
[----:B------:R-:W-:-:S02]  /*a140*/  ISETP.GT.AND P2, PT, R220, R65, PT ;  /* 0x00000041dc00720c */ /* 0x000fc40003f44270 */
[----:B------:R-:W-:Y:S01]  /*a150*/  FSEL R248, R32, -INF , !P6 ;  /* 0xff80000020f87808 */ /* 0x000fe20007000000 */
[----:B------:R-:W4:Y:S01]  /*a160*/  MUFU.TANH R176, R176 ;  /* 0x000000b000b07308 */ /* 0x000f220000002400 */
[----:B--2---:R-:W-:Y:S02]  /*a170*/  FSEL R102, R183, -INF , !P5 ;  /* 0xff800000b7667808 */ /* 0x004fe40006800000 */
[C---:B------:R-:W-:Y:S02]  /*a180*/  ISETP.GT.AND P5, PT, R220.reuse, R81, PT ;  /* 0x00000051dc00720c */ /* 0x040fe40003fa4270 */
[C---:B------:R-:W-:Y:S02]  /*a190*/  ISETP.GT.AND P6, PT, R220.reuse, R48, PT ;  /* 0x00000030dc00720c */ /* 0x040fe40003fc4270 */
[----:B------:R-:W-:Y:S01]  /*a1a0*/  FSEL R247, R33, -INF , !P5 ;  /* 0xff80000021f77808 */ /* 0x000fe20006800000 */
[----:B------:R-:W2:Y:S01]  /*a1b0*/  MUFU.TANH R174, R174 ;  /* 0x000000ae00ae7308 */ /* 0x000ea20000002400 */
[----:B------:R-:W-:-:S02]  /*a1c0*/  ISETP.GT.AND P5, PT, R220, R17, PT ;  /* 0x00000011dc00720c */ /* 0x000fc40003fa4270 */
[----:B------:R-:W-:Y:S02]  /*a1d0*/  FSEL R4, R226, -INF , !P3 ;  /* 0xff800000e2047808 */ /* 0x000fe40005800000 */
[----:B---3--:R-:W-:Y:S02]  /*a1e0*/  FSEL R62, R13, -INF , !P5 ;  /* 0xff8000000d3e7808 */ /* 0x008fe40006800000 */
[----:B-----5:R-:W-:Y:S01]  /*a1f0*/  FSEL R13, R5, -INF , !P4 ;  /* 0xff800000050d7808 */ /* 0x020fe20006000000 */
[----:B------:R3:W-:Y:S01]  /*a200*/  MUFU.TANH R220, R78 ;  /* 0x0000004e00dc7308 */ /* 0x0007e20000002400 */
[C---:B------:R-:W-:Y:S02]  /*a210*/  ISETP.GT.AND P3, PT, R94.reuse, R164, PT ;  /* 0x000000a45e00720c */ /* 0x040fe40003f64270 */
[----:B------:R-:W-:Y:S02]  /*a220*/  FSEL R5, R131, -INF , !P0 ;  /* 0xff80000083057808 */ /* 0x000fe40004000000 */
[----:B------:R-:W-:-:S02]  /*a230*/  ISETP.GT.AND P0, PT, R94, R126, PT ;  /* 0x0000007e5e00720c */ /* 0x000fc40003f04270 */
[----:B-1----:R-:W-:Y:S01]  /*a240*/  FSEL R69, R12, -INF , !P6 ;  /* 0xff8000000c457808 */ /* 0x002fe20007000000 */
[----:B------:R-:W-:Y:S01]  /*a250*/  MUFU.TANH R42, R42 ;  /* 0x0000002a002a7308 */ /* 0x000fe20000002400 */
[----:B------:R-:W-:Y:S02]  /*a260*/  ISETP.GT.AND P6, PT, R94, R180, PT ;  /* 0x000000b45e00720c */ /* 0x000fe40003fc4270 */
[----:B------:R-:W-:Y:S01]  /*a270*/  FSEL R53, R11, -INF , !P0 ;  /* 0xff8000000b357808 */ /* 0x000fe20004000000 */
[----:B------:R-:W-:Y:S01]  /*a280*/  FMUL.FTZ R11, R26, UR6 ;  /* 0x000000061a0b7c20 */ /* 0x000fe20008410000 */
[----:B------:R-:W-:Y:S01]  /*a290*/  FSEL R33, R238, -INF , !P6 ;  /* 0xff800000ee217808 */ /* 0x000fe20007000000 */
[----:B------:R-:W-:Y:S01]  /*a2a0*/  FMUL.FTZ R26, R100, UR6 ;  /* 0x00000006641a7c20 */ /* 0x000fe20008410000 */
[----:B------:R-:W-:Y:S01]  /*a2b0*/  ISETP.GT.AND P4, PT, R94, R128, PT ;  /* 0x000000805e00720c */ /* 0x000fe20003f84270 */
[----:B------:R-:W1:Y:S01]  /*a2c0*/  MUFU.TANH R52, R52 ;  /* 0x0000003400347308 */ /* 0x000e620000002400 */
[----:B---3--:R-:W-:Y:S01]  /*a2d0*/  FSEL R78, R167, -INF , !P2 ;  /* 0xff800000a74e7808 */ /* 0x008fe20005000000 */
[----:B------:R-:W-:Y:S01]  /*a2e0*/  FMUL.FTZ R167, R46, UR6 ;  /* 0x000000062ea77c20 */ /* 0x000fe20008410000 */
[----:B----4-:R-:W-:Y:S01]  /*a2f0*/  FSEL R46, R68, -INF , !P3 ;  /* 0xff800000442e7808 */ /* 0x010fe20005800000 */
[----:B------:R-:W-:Y:S01]  /*a300*/  FMUL.FTZ R100, R107, UR6 ;  /* 0x000000066b647c20 */ /* 0x000fe20008410000 */
[----:B------:R-:W-:-:S02]  /*a310*/  ISETP.GT.AND P3, PT, R94, R123, PT ;  /* 0x0000007b5e00720c */ /* 0x000fc40003f64270 */
[----:B------:R-:W-:Y:S01]  /*a320*/  ISETP.GT.AND P2, PT, R94, R246, PT ;  /* 0x000000f65e00720c */ /* 0x000fe20003f44270 */
[----:B------:R-:W3:Y:S01]  /*a330*/  MUFU.TANH R91, R91 ;  /* 0x0000005b005b7308 */ /* 0x000ee20000002400 */
[----:B------:R-:W-:Y:S02]  /*a340*/  FSEL R238, R90, -INF , !P3 ;  /* 0xff8000005aee7808 */ /* 0x000fe40005800000 */
[----:B------:R-:W-:Y:S01]  /*a350*/  FSEL R12, R227, -INF , !P2 ;  /* 0xff800000e30c7808 */ /* 0x000fe20005000000 */
[----:B------:R-:W-:Y:S01]  /*a360*/  FMUL.FTZ R227, R171, UR6 ;  /* 0x00000006abe37c20 */ /* 0x000fe20008410000 */
[C---:B------:R-:W-:Y:S02]  /*a370*/  ISETP.GT.AND P3, PT, R94.reuse, R117, PT ;  /* 0x000000755e00720c */ /* 0x040fe40003f64270 */
[C---:B------:R-:W-:Y:S01]  /*a380*/  ISETP.GT.AND P2, PT, R94.reuse, R130, PT ;  /* 0x000000825e00720c */ /* 0x040fe20003f44270 */
[----:B------:R-:W4:Y:S01]  /*a390*/  MUFU.TANH R95, R95 ;  /* 0x0000005f005f7308 */ /* 0x000f220000002400 */
[----:B------:R-:W-:-:S02]  /*a3a0*/  ISETP.GT.AND P5, PT, R94, R173, PT ;  /* 0x000000ad5e00720c */ /* 0x000fc40003fa4270 */
[----:B------:R-:W-:Y:S02]  /*a3b0*/  FSEL R63, R10, -INF , !P4 ;  /* 0xff8000000a3f7808 */ /* 0x000fe40006000000 */
[----:B------:R-:W-:Y:S02]  /*a3c0*/  FSEL R176, R176, -INF , !P3 ;  /* 0xff800000b0b07808 */ /* 0x000fe40005800000 */
[----:B------:R-:W-:Y:S01]  /*a3d0*/  ISETP.GT.AND P6, PT, R94, R125, PT ;  /* 0x0000007d5e00720c */ /* 0x000fe20003fc4270 */
[----:B------:R-:W-:Y:S01]  /*a3e0*/  MUFU.TANH R74, R74 ;  /* 0x0000004a004a7308 */ /* 0x000fe20000002400 */
[----:B--2---:R-:W-:Y:S02]  /*a3f0*/  FSEL R68, R174, -INF , !P2 ;  /* 0xff800000ae447808 */ /* 0x004fe40005000000 */
[C---:B------:R-:W-:Y:S02]  /*a400*/  ISETP.GT.AND P4, PT, R94.reuse, R121, PT ;  /* 0x000000795e00720c */ /* 0x040fe40003f84270 */
[----:B------:R-:W-:-:S02]  /*a410*/  ISETP.GT.AND P3, PT, R94, R96, PT ;  /* 0x000000605e00720c */ /* 0x000fc40003f64270 */
[C---:B------:R-:W-:Y:S01]  /*a420*/  ISETP.GT.AND P2, PT, R94.reuse, R122, PT ;  /* 0x0000007a5e00720c */ /* 0x040fe20003f44270 */
[----:B------:R-:W-:Y:S01]  /*a430*/  MUFU.TANH R58, R58 ;  /* 0x0000003a003a7308 */ /* 0x000fe20000002400 */
[----:B------:R-:W-:Y:S02]  /*a440*/  FSEL R32, R239, -INF , !P5 ;  /* 0xff800000ef207808 */ /* 0x000fe40006800000 */
[----:B------:R-:W-:Y:S02]  /*a450*/  ISETP.GT.AND P5, PT, R94, R124, PT ;  /* 0x0000007c5e00720c */ /* 0x000fe40003fa4270 */
[----:B-1----:R-:W-:Y:S02]  /*a460*/  FSEL R52, R52, -INF , !P6 ;  /* 0xff80000034347808 */ /* 0x002fe40007000000 */
[----:B------:R-:W-:Y:S01]  /*a470*/  FSEL R220, R220, -INF , !P4 ;  /* 0xff800000dcdc7808 */ /* 0x000fe20006000000 */
[----:B------:R1:W2:Y:S01]  /*a480*/  MUFU.TANH R183, R79 ;  /* 0x0000004f00b77308 */ /* 0x0002a20000002400 */
[----:B------:R-:W-:-:S02]  /*a490*/  FSEL R182, R42, -INF , !P3 ;  /* 0xff8000002ab67808 */ /* 0x000fc40005800000 */
[C---:B------:R-:W-:Y:S02]  /*a4a0*/  ISETP.GT.AND P0, PT, R94.reuse, R120, PT ;  /* 0x000000785e00720c */ /* 0x040fe40003f04270 */
[C---:B------:R-:W-:Y:S02]  /*a4b0*/  ISETP.GT.AND P6, PT, R94.reuse, R119, PT ;  /* 0x000000775e00720c */ /* 0x040fe40003fc4270 */
[----:B---3--:R-:W-:Y:S01]  /*a4c0*/  FSEL R226, R91, -INF , !P2 ;  /* 0xff8000005be27808 */ /* 0x008fe20005000000 */
[----:B------:R-:W3:Y:S01]  /*a4d0*/  MUFU.TANH R16, R16 ;  /* 0x0000001000107308 */ /* 0x000ee20000002400 */
[C---:B------:R-:W-:Y:S02]  /*a4e0*/  ISETP.GT.AND P4, PT, R94.reuse, R112, PT ;  /* 0x000000705e00720c */ /* 0x040fe40003f84270 */
[----:B------:R-:W-:Y:S02]  /*a4f0*/  ISETP.GT.AND P2, PT, R94, R113, PT ;  /* 0x000000715e00720c */ /* 0x000fe40003f44270 */
[----:B----4-:R-:W-:-:S02]  /*a500*/  FSEL R239, R95, -INF , !P5 ;  /* 0xff8000005fef7808 */ /* 0x010fc40006800000 */
[----:B------:R-:W-:Y:S01]  /*a510*/  ISETP.GT.AND P5, PT, R94, R118, PT ;  /* 0x000000765e00720c */ /* 0x000fe20003fa4270 */
[----:B------:R-:W4:Y:S01]  /*a520*/  MUFU.TANH R75, R75 ;  /* 0x0000004b004b7308 */ /* 0x000f220000002400 */
[----:B-1----:R-:W-:Y:S01]  /*a530*/  IMAD R79, R190, 0x80, R225 ;  /* 0x00000080be4f7824 */ /* 0x002fe200078e02e1 */
[----:B--2---:R-:W-:Y:S02]  /*a540*/  FSEL R183, R183, -INF , !P0 ;  /* 0xff800000b7b77808 */ /* 0x004fe40004000000 */
[----:B------:R-:W-:Y:S01]  /*a550*/  FSEL R181, R74, -INF , !P6 ;  /* 0xff8000004ab57808 */ /* 0x000fe20007000000 */
[----:B------:R-:W-:Y:S01]  /*a560*/  VIADD R79, R79, 0xffffff00 ;  /* 0xffffff004f4f7836 */ /* 0x000fe20000000000 */
[----:B------:R-:W-:Y:S01]  /*a570*/  FSEL R171, R58, -INF , !P4 ;  /* 0xff8000003aab7808 */ /* 0x000fe20006000000 */
[----:B------:R-:W-:Y:S01]  /*a580*/  FMUL.FTZ R74, R89, UR6 ;  /* 0x00000006594a7c20 */ /* 0x000fe20008410000 */
[----:B------:R-:W-:Y:S01]  /*a590*/  MUFU.TANH R59, R59 ;  /* 0x0000003b003b7308 */ /* 0x000fe20000002400 */
[----:B------:R-:W-:-:S02]  /*a5a0*/  ISETP.GT.AND P0, PT, R94, R105, PT ;  /* 0x000000695e00720c */ /* 0x000fc40003f04270 */
[----:B------:R-:W-:Y:S02]  /*a5b0*/  ISETP.GT.AND P6, PT, R94, R104, PT ;  /* 0x000000685e00720c */ /* 0x000fe40003fc4270 */
[----:B---3--:R-:W-:Y:S02]  /*a5c0*/  FSEL R174, R16, -INF , !P2 ;  /* 0xff80000010ae7808 */ /* 0x008fe40005000000 */
[C---:B------:R-:W-:Y:S01]  /*a5d0*/  ISETP.GT.AND P4, PT, R94.reuse, R80, PT ;  /* 0x000000505e00720c */ /* 0x040fe20003f84270 */
[----:B------:R-:W1:Y:S01]  /*a5e0*/  MUFU.TANH R167, R167 ;  /* 0x000000a700a77308 */ /* 0x000e620000002400 */
[C---:B------:R-:W-:Y:S02]  /*a5f0*/  ISETP.GT.AND P2, PT, R94.reuse, R81, PT ;  /* 0x000000515e00720c */ /* 0x040fe40003f44270 */
[----:B----4-:R-:W-:Y:S02]  /*a600*/  FSEL R179, R75, -INF , !P5 ;  /* 0xff8000004bb37808 */ /* 0x010fe40006800000 */
[----:B------:R-:W-:-:S02]  /*a610*/  ISETP.GT.AND P5, PT, R94, R97, PT ;  /* 0x000000615e00720c */ /* 0x000fc40003fa4270 */
[----:B------:R-:W-:Y:S01]  /*a620*/  ISETP.GT.AND P3, PT, R94, R48, PT ;  /* 0x000000305e00720c */ /* 0x000fe20003f64270 */
[----:B------:R-:W-:Y:S08]  /*a630*/  MUFU.TANH R11, R11 ;  /* 0x0000000b000b7308 */ /* 0x000ff00000002400 */
[----:B------:R-:W2:Y:S01]  /*a640*/  MUFU.TANH R43, R43 ;  /* 0x0000002b002b7308 */ /* 0x000ea20000002400 */
[----:B-1----:R-:W-:-:S02]  /*a650*/  FSEL R167, R167, -INF , !P6 ;  /* 0xff800000a7a77808 */ /* 0x002fc40007000000 */
[----:B------:R-:W-:-:S05]  /*a660*/  ISETP.GT.AND P6, PT, R94, R64, PT ;  /* 0x000000405e00720c */ /* 0x000fca0003fc4270 */
[----:B------:R-:W1:Y:S08]  /*a670*/  MUFU.TANH R131, R47 ;  /* 0x0000002f00837308 */ /* 0x000e700000002400 */
[----:B------:R-:W3:Y:S01]  /*a680*/  MUFU.TANH R22, R22 ;  /* 0x0000001600167308 */ /* 0x000ee20000002400 */
[----:B--2---:R-:W-:Y:S02]  /*a690*/  FSEL R95, R43, -INF , !P2 ;  /* 0xff8000002b5f7808 */ /* 0x004fe40005000000 */
[----:B------:R-:W-:-:S05]  /*a6a0*/  ISETP.GT.AND P2, PT, R94, R17, PT ;  /* 0x000000115e00720c */ /* 0x000fca0003f44270 */
[----:B------:R2:W-:Y:S01]  /*a6b0*/  MUFU.TANH R230, R27 ;  /* 0x0000001b00e67308 */ /* 0x0005e20000002400 */
[----:B-1----:R-:W-:Y:S02]  /*a6c0*/  FSEL R131, R131, -INF , !P5 ;  /* 0xff80000083837808 */ /* 0x002fe40006800000 */
[----:B------:R-:W-:-:S05]  /*a6d0*/  ISETP.GT.AND P5, PT, R94, R49, PT ;  /* 0x000000315e00720c */ /* 0x000fca0003fa4270 */
[----:B------:R-:W1:Y:S01]  /*a6e0*/  MUFU.TANH R227, R227 ;  /* 0x000000e300e37308 */ /* 0x000e620000002400 */
[----:B---3--:R-:W-:Y:S01]  /*a6f0*/  FSEL R231, R22, -INF , !P6 ;  /* 0xff80000016e77808 */ /* 0x008fe20007000000 */
[----:B------:R-:W-:Y:S01]  /*a700*/  FMUL.FTZ R22, R109, UR6 ;  /* 0x000000066d167c20 */ /* 0x000fe20008410000 */
[----:B------:R-:W-:Y:S01]  /*a710*/  ISETP.GE.AND P6, PT, R79, R213, PT ;  /* 0x000000d54f00720c */ /* 0x000fe20003fc6270 */
[----:B------:R-:W-:-:S04]  /*a720*/  FMUL.FTZ R109, R7, UR6 ;  /* 0x00000006076d7c20 */ /* 0x000fc80008410000 */
[----:B------:R-:W3:Y:S01]  /*a730*/  MUFU.TANH R23, R23 ;  /* 0x0000001700177308 */ /* 0x000ee20000002400 */
[----:B--2---:R-:W-:Y:S02]  /*a740*/  FSEL R27, R4, -INF , !P6 ;  /* 0xff800000041b7808 */ /* 0x004fe40007000000 */
[----:B------:R-:W-:-:S05]  /*a750*/  ISETP.GE.AND P6, PT, R246, R213, PT ;  /* 0x000000d5f600720c */ /* 0x000fca0003fc6270 */
[----:B------:R2:W4:Y:S01]  /*a760*/  MUFU.TANH R228, R170 ;  /* 0x000000aa00e47308 */ /* 0x0005220000002400 */
[----:B-1----:R-:W-:Y:S02]  /*a770*/  FSEL R227, R227, -INF , !P2 ;  /* 0xff800000e3e37808 */ /* 0x002fe40005000000 */
[----:B------:R-:W-:-:S04]  /*a780*/  ISETP.GT.AND P2, PT, R191, R79, PT ;  /* 0x0000004fbf00720c */ /* 0x000fc80003f44270 */
[----:B------:R-:W-:Y:S01]  /*a790*/  FSEL R4, R232, -INF , !P2 ;  /* 0xff800000e8047808 */ /* 0x000fe20005000000 */
[----:B------:R1:W-:Y:S01]  /*a7a0*/  MUFU.TANH R42, R8 ;  /* 0x00000008002a7308 */ /* 0x0003e20000002400 */
[----:B---3--:R-:W-:Y:S02]  /*a7b0*/  FSEL R229, R23, -INF , !P5 ;  /* 0xff80000017e57808 */ /* 0x008fe40006800000 */
[----:B------:R-:W-:Y:S02]  /*a7c0*/  ISETP.GE.AND P5, PT, R79, R212, PT ;  /* 0x000000d44f00720c */ /* 0x000fe40003fa6270 */
[----:B------:R-:W-:-:S03]  /*a7d0*/  ISETP.GE.AND P2, PT, R246, R211, PT ;  /* 0x000000d3f600720c */ /* 0x000fc60003f46270 */
[----:B------:R3:W-:Y:S01]  /*a7e0*/  MUFU.TANH R10, R219 ;  /* 0x000000db000a7308 */ /* 0x0007e20000002400 */
[----:B--2---:R-:W-:Y:S02]  /*a7f0*/  FSEL R170, R59, -INF , !P0 ;  /* 0xff8000003baa7808 */ /* 0x004fe40004000000 */
[----:B------:R-:W-:Y:S02]  /*a800*/  ISETP.GT.AND P0, PT, R94, R65, PT ;  /* 0x000000415e00720c */ /* 0x000fe40003f04270 */
[----:B----4-:R-:W-:Y:S02]  /*a810*/  FSEL R228, R228, -INF , !P3 ;  /* 0xff800000e4e47808 */ /* 0x010fe40005800000 */
[----:B------:R-:W-:Y:S01]  /*a820*/  FSEL R230, R230, -INF , !P0 ;  /* 0xff800000e6e67808 */ /* 0x000fe20004000000 */
[----:B------:R2:W-:Y:S01]  /*a830*/  MUFU.TANH R59, R9 ;  /* 0x00000009003b7308 */ /* 0x0005e20000002400 */
[----:B-1----:R-:W-:Y:S01]  /*a840*/  FMUL.FTZ R8, R108, UR6 ;  /* 0x000000066c087c20 */ /* 0x002fe20008410000 */
[----:B------:R-:W-:-:S02]  /*a850*/  ISETP.GE.AND P0, PT, R79, R214, PT ;  /* 0x000000d64f00720c */ /* 0x000fc40003f06270 */
[----:B------:R-:W-:-:S04]  /*a860*/  ISETP.GE.AND P3, PT, R79, R211, PT ;  /* 0x000000d34f00720c */ /* 0x000fc80003f66270 */
[----:B------:R-:W1:Y:S01]  /*a870*/  MUFU.TANH R8, R8 ;  /* 0x0000000800087308 */ /* 0x000e620000002400 */
[----:B---3--:R-:W-:Y:S02]  /*a880*/  FSEL R219, R11, -INF , !P4 ;  /* 0xff8000000bdb7808 */ /* 0x008fe40006000000 */
[C---:B------:R-:W-:Y:S02]  /*a890*/  ISETP.GT.AND P4, PT, R215.reuse, R79, PT ;  /* 0x0000004fd700720c */ /* 0x040fe40003f84270 */
[----:B------:R-:W-:Y:S02]  /*a8a0*/  FSEL R4, R4, -INF , !P3 ;  /* 0xff80000004047808 */ /* 0x000fe40005800000 */
[----:B------:R-:W-:Y:S01]  /*a8b0*/  FSEL R75, R216, -INF , !P4 ;  /* 0xff800000d84b7808 */ /* 0x000fe20006000000 */
[----:B------:R3:W-:Y:S01]  /*a8c0*/  MUFU.TANH R58, R6 ;  /* 0x00000006003a7308 */ /* 0x0007e20000002400 */
[----:B------:R-:W-:Y:S01]  /*a8d0*/  ISETP.GT.AND P4, PT, R215, R246, PT ;  /* 0x000000f6d700720c */ /* 0x000fe20003f84270 */
[----:B--2---:R-:W-:Y:S01]  /*a8e0*/  FMUL.FTZ R9, R114, UR6 ;  /* 0x0000000672097c20 */ /* 0x004fe20008410000 */
[----:B------:R-:W-:-:S02]  /*a8f0*/  FSEL R75, R75, -INF , !P0 ;  /* 0xff8000004b4b7808 */ /* 0x000fc40004000000 */
[----:B------:R-:W-:Y:S02]  /*a900*/  FSEL R79, R217, -INF , !P4 ;  /* 0xff800000d94f7808 */ /* 0x000fe40006000000 */
[----:B------:R-:W-:Y:S01]  /*a910*/  ISETP.GE.AND P0, PT, R246, R214, PT ;  /* 0x000000d6f600720c */ /* 0x000fe20003f06270 */
[----:B------:R-:W2:Y:S01]  /*a920*/  MUFU.TANH R9, R9 ;  /* 0x0000000900097308 */ /* 0x000ea20000002400 */
[----:B------:R-:W-:Y:S02]  /*a930*/  ISETP.GT.AND P4, PT, R215, R244, PT ;  /* 0x000000f4d700720c */ /* 0x000fe40003f84270 */
[----:B------:R-:W-:Y:S02]  /*a940*/  FSEL R79, R79, -INF , !P0 ;  /* 0xff8000004f4f7808 */ /* 0x000fe40004000000 */
[----:B-1----:R-:W-:Y:S02]  /*a950*/  FSEL R8, R8, -INF , !P4 ;  /* 0xff80000008087808 */ /* 0x002fe40006000000 */
[----:B------:R-:W-:Y:S01]  /*a960*/  ISETP.GT.AND P3, PT, R191, R246, PT ;  /* 0x000000f6bf00720c */ /* 0x000fe20003f64270 */
[----:B------:R-:W-:Y:S01]  /*a970*/  MUFU.TANH R22, R22 ;  /* 0x0000001600167308 */ /* 0x000fe20000002400 */
[----:B------:R-:W-:-:S02]  /*a980*/  ISETP.GE.AND P0, PT, R244, R214, PT ;  /* 0x000000d6f400720c */ /* 0x000fc40003f06270 */
[----:B---3--:R-:W-:Y:S02]  /*a990*/  FSEL R6, R233, -INF , !P3 ;  /* 0xff800000e9067808 */ /* 0x008fe40005800000 */
[----:B------:R-:W-:Y:S02]  /*a9a0*/  FSEL R90, R8, -INF , !P0 ;  /* 0xff800000085a7808 */ /* 0x000fe40004000000 */
[----:B------:R-:W-:Y:S01]  /*a9b0*/  FSEL R6, R6, -INF , !P2 ;  /* 0xff80000006067808 */ /* 0x000fe20005000000 */
[----:B------:R-:W1:Y:S01]  /*a9c0*/  MUFU.TANH R8, R115 ;  /* 0x0000007300087308 */ /* 0x000e620000002400 */
[----:B------:R-:W-:Y:S02]  /*a9d0*/  ISETP.GT.AND P2, PT, R191, R244, PT ;  /* 0x000000f4bf00720c */ /* 0x000fe40003f44270 */
[----:B------:R-:W-:Y:S02]  /*a9e0*/  FSEL R11, R28, -INF , !P5 ;  /* 0xff8000001c0b7808 */ /* 0x000fe40006800000 */
[----:B------:R-:W-:-:S02]  /*a9f0*/  ISETP.GE.AND P5, PT, R246, R212, PT ;  /* 0x000000d4f600720c */ /* 0x000fc40003fa6270 */
[----:B------:R-:W-:Y:S01]  /*aa00*/  FSEL R28, R12, -INF , !P6 ;  /* 0xff8000000c1c7808 */ /* 0x000fe20007000000 */
[----:B------:R-:W3:Y:S01]  /*aa10*/  MUFU.TANH R26, R26 ;  /* 0x0000001a001a7308 */ /* 0x000ee20000002400 */
[C---:B------:R-:W-:Y:S02]  /*aa20*/  ISETP.GE.AND P6, PT, R244.reuse, R213, PT ;  /* 0x000000d5f400720c */ /* 0x040fe40003fc6270 */
[----:B------:R-:W-:Y:S02]  /*aa30*/  ISETP.GE.AND P3, PT, R244, R211, PT ;  /* 0x000000d3f400720c */ /* 0x000fe40003f66270 */
[----:B--2---:R-:W-:Y:S01]  /*aa40*/  FSEL R7, R9, -INF , !P2 ;  /* 0xff80000009077808 */ /* 0x004fe20005000000 */
[----:B------:R-:W-:Y:S01]  /*aa50*/  FMUL.FTZ R9, R106, UR6 ;  /* 0x000000066a097c20 */ /* 0x000fe20008410000 */
[----:B------:R-:W-:Y:S01]  /*aa60*/  FSEL R12, R29, -INF , !P5 ;  /* 0xff8000001d0c7808 */ /* 0x000fe20006800000 */
[----:B------:R2:W-:Y:S01]  /*aa70*/  MUFU.TANH R108, R88 ;  /* 0x00000058006c7308 */ /* 0x0005e20000002400 */
[----:B------:R-:W-:-:S02]  /*aa80*/  FSEL R29, R13, -INF , !P6 ;  /* 0xff8000000d1d7808 */ /* 0x000fc40007000000 */
[C---:B------:R-:W-:Y:S02]  /*aa90*/  ISETP.GE.AND P6, PT, R240.reuse, R213, PT ;  /* 0x000000d5f000720c */ /* 0x040fe40003fc6270 */
[----:B------:R-:W-:Y:S02]  /*aaa0*/  FSEL R7, R7, -INF , !P3 ;  /* 0xff80000007077808 */ /* 0x000fe40005800000 */
[----:B------:R-:W-:Y:S01]  /*aab0*/  ISETP.GT.AND P3, PT, R191, R240, PT ;  /* 0x000000f0bf00720c */ /* 0x000fe20003f64270 */
[----:B------:R-:W4:Y:S01]  /*aac0*/  MUFU.TANH R9, R9 ;  /* 0x0000000900097308 */ /* 0x000f220000002400 */
[----:B------:R-:W-:Y:S02]  /*aad0*/  FSEL R43, R5, -INF , !P6 ;  /* 0xff800000052b7808 */ /* 0x000fe40007000000 */
[----:B------:R-:W-:Y:S02]  /*aae0*/  ISETP.GE.AND P2, PT, R240, R211, PT ;  /* 0x000000d3f000720c */ /* 0x000fe40003f46270 */
[----:B-1----:R-:W-:-:S02]  /*aaf0*/  FSEL R5, R8, -INF , !P3 ;  /* 0xff80000008057808 */ /* 0x002fc40005800000 */
[----:B------:R-:W-:Y:S01]  /*ab00*/  ISETP.GT.AND P4, PT, R215, R240, PT ;  /* 0x000000f0d700720c */ /* 0x000fe20003f84270 */
[----:B------:R-:W-:Y:S01]  /*ab10*/  MUFU.TANH R100, R100 ;  /* 0x0000006400647308 */ /* 0x000fe20000002400 */
[----:B------:R-:W-:Y:S02]  /*ab20*/  FSEL R5, R5, -INF , !P2 ;  /* 0xff80000005057808 */ /* 0x000fe40005000000 */
[-C--:B------:R-:W-:Y:S02]  /*ab30*/  ISETP.GT.AND P2, PT, R191, R180.reuse, PT ;  /* 0x000000b4bf00720c */ /* 0x080fe40003f44270 */
[----:B------:R-:W-:Y:S02]  /*ab40*/  FSEL R22, R22, -INF , !P4 ;  /* 0xff80000016167808 */ /* 0x000fe40006000000 */
[----:B------:R-:W-:Y:S01]  /*ab50*/  ISETP.GE.AND P6, PT, R180, R213, PT ;  /* 0x000000d5b400720c */ /* 0x000fe20003fc6270 */
[----:B------:R-:W-:Y:S01]  /*ab60*/  MUFU.TANH R109, R109 ;  /* 0x0000006d006d7308 */ /* 0x000fe20000002400 */
[----:B------:R-:W-:-:S02]  /*ab70*/  ISETP.GT.AND P4, PT, R215, R180, PT ;  /* 0x000000b4d700720c */ /* 0x000fc40003f84270 */
[----:B------:R-:W-:Y:S02]  /*ab80*/  ISETP.GE.AND P3, PT, R180, R211, PT ;  /* 0x000000d3b400720c */ /* 0x000fe40003f66270 */
[----:B------:R-:W-:Y:S02]  /*ab90*/  FSEL R8, R178, -INF , !P2 ;  /* 0xff800000b2087808 */ /* 0x000fe40005000000 */
[----:B------:R-:W-:Y:S01]  /*aba0*/  FSEL R33, R33, -INF , !P6 ;  /* 0xff80000021217808 */ /* 0x000fe20007000000 */
[----:B------:R-:W-:Y:S01]  /*abb0*/  MUFU.TANH R106, R86 ;  /* 0x00000056006a7308 */ /* 0x000fe20000002400 */
[----:B--2---:R-:W-:Y:S02]  /*abc0*/  FSEL R88, R236, -INF , !P4 ;  /* 0xff800000ec587808 */ /* 0x004fe40006000000 */
[----:B------:R-:W-:Y:S02]  /*abd0*/  ISETP.GE.AND P6, PT, R173, R213, PT ;  /* 0x000000d5ad00720c */ /* 0x000fe40003fc6270 */
[----:B------:R-:W-:-:S02]  /*abe0*/  FSEL R8, R8, -INF , !P3 ;  /* 0xff80000008087808 */ /* 0x000fc40005800000 */
[-C--:B------:R-:W-:Y:S01]  /*abf0*/  ISETP.GT.AND P4, PT, R215, R173.reuse, PT ;  /* 0x000000add700720c */ /* 0x080fe20003f84270 */
[----:B------:R-:W-:Y:S01]  /*ac00*/  MUFU.TANH R107, R92 ;  /* 0x0000005c006b7308 */ /* 0x000fe20000002400 */
[----:B------:R-:W-:Y:S02]  /*ac10*/  ISETP.GT.AND P3, PT, R191, R173, PT ;  /* 0x000000adbf00720c */ /* 0x000fe40003f64270 */
[----:B------:R-:W-:Y:S02]  /*ac20*/  FSEL R47, R32, -INF , !P6 ;  /* 0xff800000202f7808 */ /* 0x000fe40007000000 */
[----:B------:R-:W-:Y:S02]  /*ac30*/  FSEL R94, R237, -INF , !P4 ;  /* 0xff800000ed5e7808 */ /* 0x000fe40006000000 */
[----:B------:R-:W-:Y:S01]  /*ac40*/  FSEL R32, R10, -INF , !P3 ;  /* 0xff8000000a207808 */ /* 0x000fe20005800000 */
[----:B------:R-:W-:Y:S01]  /*ac50*/  MUFU.TANH R74, R74 ;  /* 0x0000004a004a7308 */ /* 0x000fe20000002400 */
[----:B------:R-:W-:-:S02]  /*ac60*/  ISETP.GT.AND P4, PT, R215, R164, PT ;  /* 0x000000a4d700720c */ /* 0x000fc40003f84270 */
[-C--:B------:R-:W-:Y:S02]  /*ac70*/  ISETP.GE.AND P2, PT, R173, R211.reuse, PT ;  /* 0x000000d3ad00720c */ /* 0x080fe40003f46270 */
[----:B---3--:R-:W-:Y:S02]  /*ac80*/  FSEL R91, R26, -INF , !P4 ;  /* 0xff8000001a5b7808 */ /* 0x008fe40006000000 */
[----:B------:R-:W-:Y:S01]  /*ac90*/  FSEL R26, R32, -INF , !P2 ;  /* 0xff800000201a7808 */ /* 0x000fe20005000000 */
[----:B------:R-:W1:Y:S01]  /*aca0*/  MUFU.TANH R10, R101 ;  /* 0x00000065000a7308 */ /* 0x000e620000002400 */
[----:B------:R-:W-:Y:S02]  /*acb0*/  ISETP.GT.AND P2, PT, R191, R164, PT ;  /* 0x000000a4bf00720c */ /* 0x000fe40003f44270 */
[----:B------:R-:W-:Y:S02]  /*acc0*/  ISETP.GE.AND P3, PT, R164, R211, PT ;  /* 0x000000d3a400720c */ /* 0x000fe40003f66270 */
[----:B----4-:R-:W-:-:S02]  /*acd0*/  FSEL R32, R9, -INF , !P2 ;  /* 0xff80000009207808 */ /* 0x010fc40005000000 */
[-C--:B------:R-:W-:Y:S01]  /*ace0*/  ISETP.GT.AND P4, PT, R215, R130.reuse, PT ;  /* 0x00000082d700720c */ /* 0x080fe20003f84270 */
[----:B------:R-:W-:Y:S01]  /*acf0*/  MUFU.TANH R82, R82 ;  /* 0x0000005200527308 */ /* 0x000fe20000002400 */
[----:B------:R-:W-:Y:S02]  /*ad00*/  FSEL R32, R32, -INF , !P3 ;  /* 0xff80000020207808 */ /* 0x000fe40005800000 */
[----:B------:R-:W-:Y:S02]  /*ad10*/  ISETP.GT.AND P3, PT, R191, R130, PT ;  /* 0x00000082bf00720c */ /* 0x000fe40003f64270 */
[----:B------:R-:W-:Y:S02]  /*ad20*/  ISETP.GE.AND P6, PT, R164, R213, PT ;  /* 0x000000d5a400720c */ /* 0x000fe40003fc6270 */
[----:B------:R-:W-:Y:S01]  /*ad30*/  ISETP.GE.AND P2, PT, R130, R211, PT ;  /* 0x000000d38200720c */ /* 0x000fe20003f46270 */
[----:B------:R-:W-:Y:S01]  /*ad40*/  MUFU.TANH R83, R83 ;  /* 0x0000005300537308 */ /* 0x000fe20000002400 */
[----:B-1----:R-:W-:Y:S01]  /*ad50*/  FSEL R10, R10, -INF , !P4 ;  /* 0xff8000000a0a7808 */ /* 0x002fe20006000000 */
[----:B------:R-:W-:Y:S01]  /*ad60*/  FMUL.FTZ R101, R87, UR6 ;  /* 0x0000000657657c20 */ /* 0x000fe20008410000 */
[----:B------:R-:W-:-:S02]  /*ad70*/  ISETP.GT.AND P4, PT, R215, R128, PT ;  /* 0x00000080d700720c */ /* 0x000fc40003f84270 */
[----:B------:R-:W-:Y:S02]  /*ad80*/  FSEL R100, R100, -INF , !P3 ;  /* 0xff80000064647808 */ /* 0x000fe40005800000 */
[----:B------:R-:W-:Y:S01]  /*ad90*/  FSEL R46, R46, -INF , !P6 ;  /* 0xff8000002e2e7808 */ /* 0x000fe20007000000 */
[----:B------:R-:W-:Y:S01]  /*ada0*/  MUFU.TANH R101, R101 ;  /* 0x0000006500657308 */ /* 0x000fe20000002400 */
[----:B------:R-:W-:Y:S01]  /*adb0*/  BAR.SYNC.DEFER_BLOCKING 0x0 ;  /* 0x0000000000007b1d */ /* 0x000fe20000010000 */
[----:B------:R-:W-:Y:S02]  /*adc0*/  ISETP.GE.AND P6, PT, R130, R213, PT ;  /* 0x000000d58200720c */ /* 0x000fe40003fc6270 */
[----:B------:R-:W-:Y:S02]  /*add0*/  FSEL R86, R42, -INF , !P4 ;  /* 0xff8000002a567808 */ /* 0x000fe40006000000 */
[----:B------:R-:W-:Y:S02]  /*ade0*/  FSEL R42, R100, -INF , !P2 ;  /* 0xff800000642a7808 */ /* 0x000fe40005000000 */
[----:B------:R-:W-:Y:S01]  /*adf0*/  ISETP.GT.AND P2, PT, R191, R128, PT ;  /* 0x00000080bf00720c */ /* 0x000fe20003f44270 */
[----:B------:R1:W-:Y:S01]  /*ae00*/  MUFU.TANH R100, R72 ;  /* 0x0000004800647308 */ /* 0x0003e20000002400 */
[----:B------:R-:W-:-:S02]  /*ae10*/  ISETP.GT.AND P4, PT, R215, R126, PT ;  /* 0x0000007ed700720c */ /* 0x000fc40003f84270 */
[----:B------:R-:W-:Y:S02]  /*ae20*/  FSEL R68, R68, -INF , !P6 ;  /* 0xff80000044447808 */ /* 0x000fe40007000000 */
[C---:B------:R-:W-:Y:S02]  /*ae30*/  ISETP.GE.AND P6, PT, R128.reuse, R213, PT ;  /* 0x000000d58000720c */ /* 0x040fe40003fc6270 */
[----:B------:R-:W-:Y:S01]  /*ae40*/  ISETP.GE.AND P3, PT, R128, R211, PT ;  /* 0x000000d38000720c */ /* 0x000fe20003f66270 */
[----:B------:R-:W-:Y:S01]  /*ae50*/  MUFU.TANH R54, R54 ;  /* 0x0000003600367308 */ /* 0x000fe20000002400 */
[----:B------:R-:W-:Y:S02]  /*ae60*/  FSEL R58, R58, -INF , !P2 ;  /* 0xff8000003a3a7808 */ /* 0x000fe40005000000 */
[----:B------:R-:W-:Y:S02]  /*ae70*/  FSEL R92, R59, -INF , !P4 ;  /* 0xff8000003b5c7808 */ /* 0x000fe40006000000 */
[----:B------:R-:W-:-:S02]  /*ae80*/  FSEL R63, R63, -INF , !P6 ;  /* 0xff8000003f3f7808 */ /* 0x000fc40007000000 */
[----:B------:R-:W-:Y:S01]  /*ae90*/  ISETP.GE.AND P0, PT, R240, R214, PT ;  /* 0x000000d6f000720c */ /* 0x000fe20003f06270 */
[----:B------:R-:W2:Y:S01]  /*aea0*/  MUFU.TANH R59, R98 ;  /* 0x00000062003b7308 */ /* 0x000ea20000002400 */
[----:B------:R-:W-:Y:S02]  /*aeb0*/  ISETP.GE.AND P6, PT, R126, R213, PT ;  /* 0x000000d57e00720c */ /* 0x000fe40003fc6270 */
[----:B------:R-:W-:Y:S02]  /*aec0*/  FSEL R58, R58, -INF , !P3 ;  /* 0xff8000003a3a7808 */ /* 0x000fe40005800000 */
[----:B------:R-:W-:Y:S02]  /*aed0*/  ISETP.GT.AND P3, PT, R191, R126, PT ;  /* 0x0000007ebf00720c */ /* 0x000fe40003f64270 */
[----:B------:R-:W-:Y:S01]  /*aee0*/  ISETP.GE.AND P5, PT, R244, R212, PT ;  /* 0x000000d4f400720c */ /* 0x000fe20003fa6270 */
[----:B------:R3:W4:Y:S01]  /*aef0*/  MUFU.TANH R98, R93 ;  /* 0x0000005d00627308 */ /* 0x0007220000002400 */
[----:B------:R-:W-:-:S02]  /*af00*/  FSEL R89, R22, -INF , !P0 ;  /* 0xff80000016597808 */ /* 0x000fc40004000000 */
[----:B-1----:R-:W-:Y:S02]  /*af10*/  FSEL R72, R53, -INF , !P6 ;  /* 0xff80000035487808 */ /* 0x002fe40007000000 */
[----:B------:R-:W-:Y:S02]  /*af20*/  ISETP.GE.AND P0, PT, R180, R214, PT ;  /* 0x000000d6b400720c */ /* 0x000fe40003f06270 */
[----:B------:R-:W-:Y:S01]  /*af30*/  ISETP.GE.AND P2, PT, R126, R211, PT ;  /* 0x000000d37e00720c */ /* 0x000fe20003f46270 */
[----:B------:R-:W-:Y:S01]  /*af40*/  MUFU.TANH R31, R31 ;  /* 0x0000001f001f7308 */ /* 0x000fe20000002400 */
[----:B------:R-:W-:Y:S01]  /*af50*/  FSEL R53, R109, -INF , !P3 ;  /* 0xff8000006d357808 */ /* 0x000fe20005800000 */
[----:B------:R-:W-:Y:S01]  /*af60*/  FMUL.FTZ R109, R70, UR6 ;  /* 0x00000006466d7c20 */ /* 0x000fe20008410000 */
[----:B------:R-:W-:Y:S01]  /*af70*/  FSEL R16, R252, -INF , !P5 ;  /* 0xff800000fc107808 */ /* 0x000fe20006800000 */
[----:B------:R-:W-:Y:S01]  /*af80*/  FMUL.FTZ R70, R71, UR6 ;  /* 0x0000000647467c20 */ /* 0x000fe20008410000 */
[----:B------:R-:W-:-:S02]  /*af90*/  ISETP.GE.AND P5, PT, R240, R212, PT ;  /* 0x000000d4f000720c */ /* 0x000fc40003fa6270 */
[----:B------:R-:W-:Y:S01]  /*afa0*/  ISETP.GT.AND P4, PT, R215, R125, PT ;  /* 0x0000007dd700720c */ /* 0x000fe20003f84270 */
[----:B------:R-:W-:Y:S01]  /*afb0*/  MUFU.TANH R109, R109 ;  /* 0x0000006d006d7308 */ /* 0x000fe20000002400 */
[----:B------:R-:W-:Y:S02]  /*afc0*/  FSEL R88, R88, -INF , !P0 ;  /* 0xff80000058587808 */ /* 0x000fe40004000000 */
[----:B------:R-:W-:Y:S02]  /*afd0*/  ISETP.GE.AND P6, PT, R125, R213, PT ;  /* 0x000000d57d00720c */ /* 0x000fe40003fc6270 */
[----:B------:R-:W-:Y:S02]  /*afe0*/  FSEL R53, R53, -INF , !P2 ;  /* 0xff80000035357808 */ /* 0x000fe40005000000 */
[----:B------:R-:W-:Y:S02]  /*aff0*/  ISETP.GE.AND P0, PT, R173, R214, PT ;  /* 0x000000d6ad00720c */ /* 0x000fe40003f06270 */
[----:B------:R-:W-:-:S02]  /*b000*/  ISETP.GT.AND P2, PT, R191, R125, PT ;  /* 0x0000007dbf00720c */ /* 0x000fc40003f44270 */
[----:B------:R-:W-:Y:S02]  /*b010*/  FSEL R13, R245, -INF , !P5 ;  /* 0xff800000f50d7808 */ /* 0x000fe40006800000 */
[----:B---3--:R-:W-:Y:S01]  /*b020*/  FSEL R93, R107, -INF , !P4 ;  /* 0xff8000006b5d7808 */ /* 0x008fe20006000000 */
[----:B------:R-:W-:Y:S01]  /*b030*/  FMUL.FTZ R107, R73, UR6 ;  /* 0x00000006496b7c20 */ /* 0x000fe20008410000 */
[----:B------:R-:W-:Y:S02]  /*b040*/  ISETP.GE.AND P5, PT, R180, R212, PT ;  /* 0x000000d4b400720c */ /* 0x000fe40003fa6270 */
[----:B------:R-:W-:Y:S02]  /*b050*/  FSEL R73, R52, -INF , !P6 ;  /* 0xff80000034497808 */ /* 0x000fe40007000000 */
[----:B------:R-:W-:Y:S01]  /*b060*/  FSEL R94, R94, -INF , !P0 ;  /* 0xff8000005e5e7808 */ /* 0x000fe20004000000 */
[----:B------:R-:W-:Y:S01]  /*b070*/  MUFU.TANH R107, R107 ;  /* 0x0000006b006b7308 */ /* 0x000fe20000002400 */
[----:B------:R-:W-:-:S02]  /*b080*/  ISETP.GE.AND P3, PT, R125, R211, PT ;  /* 0x000000d37d00720c */ /* 0x000fc40003f66270 */
[----:B--2---:R-:W-:Y:S02]  /*b090*/  FSEL R52, R59, -INF , !P2 ;  /* 0xff8000003b347808 */ /* 0x004fe40005000000 */
[----:B------:R-:W-:Y:S02]  /*b0a0*/  ISETP.GE.AND P0, PT, R164, R214, PT ;  /* 0x000000d6a400720c */ /* 0x000fe40003f06270 */
[----:B------:R-:W-:Y:S02]  /*b0b0*/  FSEL R22, R243, -INF , !P5 ;  /* 0xff800000f3167808 */ /* 0x000fe40006800000 */
[----:B------:R-:W-:Y:S02]  /*b0c0*/  ISETP.GE.AND P5, PT, R173, R212, PT ;  /* 0x000000d4ad00720c */ /* 0x000fe40003fa6270 */
[----:B------:R-:W-:Y:S02]  /*b0d0*/  FSEL R52, R52, -INF , !P3 ;  /* 0xff80000034347808 */ /* 0x000fe40005800000 */
[----:B------:R-:W-:-:S02]  /*b0e0*/  FSEL R91, R91, -INF , !P0 ;  /* 0xff8000005b5b7808 */ /* 0x000fc40004000000 */
[----:B------:R-:W-:Y:S02]  /*b0f0*/  ISETP.GT.AND P3, PT, R191, R124, PT ;  /* 0x0000007cbf00720c */ /* 0x000fe40003f64270 */
[----:B------:R-:W-:Y:S02]  /*b100*/  ISETP.GE.AND P0, PT, R130, R214, PT ;  /* 0x000000d68200720c */ /* 0x000fe40003f06270 */
[----:B------:R-:W-:Y:S02]  /*b110*/  FSEL R23, R242, -INF , !P5 ;  /* 0xff800000f2177808 */ /* 0x000fe40006800000 */
[----:B------:R-:W-:Y:S02]  /*b120*/  ISETP.GE.AND P5, PT, R164, R212, PT ;  /* 0x000000d4a400720c */ /* 0x000fe40003fa6270 */
        /* <DEDUP_REMOVED lines=8> */
[-C--:B------:R-:W-:Y:S02]  /*b1b0*/  ISETP.GE.AND P0, PT, R126, R214.reuse, PT ;  /* 0x000000d67e00720c */ /* 0x080fe40003f06270 */
[----:B------:R-:W-:Y:S02]  /*b1c0*/  ISETP.GE.AND P3, PT, R123, R211, PT ;  /* 0x000000d37b00720c */ /* 0x000fe40003f66270 */
[----:B------:R-:W-:Y:S02]  /*b1d0*/  FSEL R244, R106, -INF , !P2 ;  /* 0xff8000006af47808 */ /* 0x000fe40005000000 */
[----:B------:R-:W-:Y:S01]  /*b1e0*/  FSEL R92, R92, -INF , !P0 ;  /* 0xff8000005c5c7808 */ /* 0x000fe20004000000 */
[----:B------:R1:W2:Y:S01]  /*b1f0*/  MUFU.TANH R106, R76 ;  /* 0x0000004c006a7308 */ /* 0x0002a20000002400 */
[----:B------:R-:W-:Y:S02]  /*b200*/  ISETP.GE.AND P0, PT, R125, R214, PT ;  /* 0x000000d67d00720c */ /* 0x000fe40003f06270 */
[----:B------:R-:W-:-:S02]  /*b210*/  ISETP.GT.AND P4, PT, R215, R124, PT ;  /* 0x0000007cd700720c */ /* 0x000fc40003f84270 */
[----:B------:R-:W-:Y:S02]  /*b220*/  FSEL R244, R244, -INF , !P3 ;  /* 0xff800000f4f47808 */ /* 0x000fe40005800000 */
[----:B------:R-:W-:Y:S02]  /*b230*/  ISETP.GT.AND P3, PT, R191, R122, PT ;  /* 0x0000007abf00720c */ /* 0x000fe40003f64270 */
[----:B------:R-:W-:Y:S02]  /*b240*/  FSEL R93, R93, -INF , !P0 ;  /* 0xff8000005d5d7808 */ /* 0x000fe40004000000 */
[----:B----4-:R-:W-:Y:S02]  /*b250*/  FSEL R98, R98, -INF , !P4 ;  /* 0xff80000062627808 */ /* 0x010fe40006000000 */
[----:B------:R-:W-:Y:S02]  /*b260*/  ISETP.GE.AND P0, PT, R124, R214, PT ;  /* 0x000000d67c00720c */ /* 0x000fe40003f06270 */
[----:B------:R-:W-:-:S02]  /*b270*/  ISETP.GT.AND P4, PT, R215, R123, PT ;  /* 0x0000007bd700720c */ /* 0x000fc40003f84270 */
[----:B------:R-:W-:Y:S02]  /*b280*/  FSEL R243, R101, -INF , !P3 ;  /* 0xff80000065f37808 */ /* 0x000fe40005800000 */
[----:B------:R2:W3:Y:S01]  /*b290*/  MUFU.TANH R101, R77 ;  /* 0x0000004d00657308 */ /* 0x0004e20000002400 */
[----:B------:R-:W-:Y:S02]  /*b2a0*/  ISETP.GE.AND P5, PT, R130, R212, PT ;  /* 0x000000d48200720c */ /* 0x000fe40003fa6270 */
[----:B------:R-:W-:Y:S02]  /*b2b0*/  FSEL R98, R98, -INF , !P0 ;  /* 0xff80000062627808 */ /* 0x000fe40004000000 */
[----:B------:R-:W-:Y:S02]  /*b2c0*/  FSEL R114, R108, -INF , !P4 ;  /* 0xff8000006c727808 */ /* 0x000fe40006000000 */
[----:B------:R-:W-:Y:S01]  /*b2d0*/  ISETP.GE.AND P0, PT, R123, R214, PT ;  /* 0x000000d67b00720c */ /* 0x000fe20003f06270 */
[----:B------:R4:W5:Y:S01]  /*b2e0*/  MUFU.TANH R108, R70 ;  /* 0x00000046006c7308 */ /* 0x0009620000002400 */
[----:B------:R-:W-:-:S02]  /*b2f0*/  ISETP.GT.AND P4, PT, R215, R122, PT ;  /* 0x0000007ad700720c */ /* 0x000fc40003f84270 */
[----:B------:R-:W-:Y:S02]  /*b300*/  ISETP.GE.AND P2, PT, R122, R211, PT ;  /* 0x000000d37a00720c */ /* 0x000fe40003f46270 */
[----:B------:R-:W-:Y:S02]  /*b310*/  FSEL R10, R175, -INF , !P5 ;  /* 0xff800000af0a7808 */ /* 0x000fe40006800000 */
[----:B------:R-:W-:Y:S02]  /*b320*/  ISETP.GE.AND P5, PT, R128, R212, PT ;  /* 0x000000d48000720c */ /* 0x000fe40003fa6270 */
[----:B------:R-:W-:Y:S02]  /*b330*/  FSEL R99, R114, -INF , !P0 ;  /* 0xff80000072637808 */ /* 0x000fe40004000000 */
[----:B------:R-:W-:Y:S02]  /*b340*/  FSEL R74, R74, -INF , !P4 ;  /* 0xff8000004a4a7808 */ /* 0x000fe40006000000 */
[----:B------:R-:W-:-:S02]  /*b350*/  FSEL R243, R243, -INF , !P2 ;  /* 0xff800000f3f37808 */ /* 0x000fc40005000000 */
[----:B------:R-:W-:Y:S02]  /*b360*/  ISETP.GE.AND P0, PT, R122, R214, PT ;  /* 0x000000d67a00720c */ /* 0x000fe40003f06270 */
[-C--:B------:R-:W-:Y:S02]  /*b370*/  ISETP.GT.AND P4, PT, R215, R121.reuse, PT ;  /* 0x00000079d700720c */ /* 0x080fe40003f84270 */
[----:B------:R-:W-:Y:S02]  /*b380*/  ISETP.GT.AND P2, PT, R191, R121, PT ;  /* 0x00000079bf00720c */ /* 0x000fe40003f44270 */
[----:B------:R-:W-:Y:S02]  /*b390*/  FSEL R164, R172, -INF , !P5 ;  /* 0xff800000aca47808 */ /* 0x000fe40006800000 */
[----:B------:R-:W-:Y:S02]  /*b3a0*/  ISETP.GE.AND P5, PT, R126, R212, PT ;  /* 0x000000d47e00720c */ /* 0x000fe40003fa6270 */
[----:B-1----:R-:W-:-:S02]  /*b3b0*/  FSEL R76, R74, -INF , !P0 ;  /* 0xff8000004a4c7808 */ /* 0x002fc40004000000 */
[C---:B------:R-:W-:Y:S02]  /*b3c0*/  ISETP.GE.AND P3, PT, R121.reuse, R211, PT ;  /* 0x000000d37900720c */ /* 0x040fe40003f66270 */
[----:B--2---:R-:W-:Y:S02]  /*b3d0*/  FSEL R77, R106, -INF , !P4 ;  /* 0xff8000006a4d7808 */ /* 0x004fe40006000000 */
[----:B------:R-:W-:Y:S01]  /*b3e0*/  FSEL R82, R82, -INF , !P2 ;  /* 0xff80000052527808 */ /* 0x000fe20005000000 */
[----:B------:R-:W-:Y:S01]  /*b3f0*/  MUFU.TANH R106, R56 ;  /* 0x00000038006a7308 */ /* 0x000fe20000002400 */
[----:B------:R-:W-:Y:S02]  /*b400*/  ISETP.GE.AND P0, PT, R121, R214, PT ;  /* 0x000000d67900720c */ /* 0x000fe40003f06270 */
[----:B------:R-:W-:Y:S02]  /*b410*/  ISETP.GT.AND P4, PT, R215, R120, PT ;  /* 0x00000078d700720c */ /* 0x000fe40003f84270 */
[----:B------:R-:W-:-:S02]  /*b420*/  FSEL R165, R165, -INF , !P5 ;  /* 0xff800000a5a57808 */ /* 0x000fc40006800000 */
[----:B------:R-:W-:Y:S02]  /*b430*/  FSEL R245, R82, -INF , !P3 ;  /* 0xff80000052f57808 */ /* 0x000fe40005800000 */
[----:B------:R-:W-:Y:S02]  /*b440*/  ISETP.GE.AND P5, PT, R125, R212, PT ;  /* 0x000000d47d00720c */ /* 0x000fe40003fa6270 */
[----:B------:R-:W-:Y:S02]  /*b450*/  FSEL R77, R77, -INF , !P0 ;  /* 0xff8000004d4d7808 */ /* 0x000fe40004000000 */
[----:B---3--:R-:W-:Y:S02]  /*b460*/  FSEL R82, R101, -INF , !P4 ;  /* 0xff80000065527808 */ /* 0x008fe40006000000 */
[----:B------:R-:W-:Y:S01]  /*b470*/  ISETP.GE.AND P0, PT, R120, R214, PT ;  /* 0x000000d67800720c */ /* 0x000fe20003f06270 */
[----:B------:R-:W-:Y:S01]  /*b480*/  MUFU.TANH R101, R57 ;  /* 0x0000003900657308 */ /* 0x000fe20000002400 */
[----:B------:R-:W-:-:S02]  /*b490*/  ISETP.GT.AND P3, PT, R191, R120, PT ;  /* 0x00000078bf00720c */ /* 0x000fc40003f64270 */
[----:B------:R-:W-:Y:S02]  /*b4a0*/  ISETP.GT.AND P4, PT, R215, R119, PT ;  /* 0x00000077d700720c */ /* 0x000fe40003f84270 */
[----:B------:R-:W-:Y:S02]  /*b4b0*/  FSEL R166, R166, -INF , !P5 ;  /* 0xff800000a6a67808 */ /* 0x000fe40006800000 */
[----:B------:R-:W-:Y:S02]  /*b4c0*/  ISETP.GE.AND P5, PT, R124, R212, PT ;  /* 0x000000d47c00720c */ /* 0x000fe40003fa6270 */
        /* <DEDUP_REMOVED lines=10> */
[----:B------:R1:W2:Y:S01]  /*b570*/  MUFU.TANH R100, R60 ;  /* 0x0000003c00647308 */ /* 0x0002a20000002400 */
[----:B------:R-:W-:Y:S02]  /*b580*/  ISETP.GE.AND P6, PT, R124, R213, PT ;  /* 0x000000d57c00720c */ /* 0x000fe40003fc6270 */
[----:B------:R-:W-:Y:S02]  /*b590*/  FSEL R232, R110, -INF , !P5 ;  /* 0xff8000006ee87808 */ /* 0x000fe40006800000 */
[----:B------:R-:W-:Y:S02]  /*b5a0*/  ISETP.GE.AND P3, PT, R119, R211, PT ;  /* 0x000000d37700720c */ /* 0x000fe40003f66270 */
[----:B------:R-:W-:Y:S02]  /*b5b0*/  FSEL R109, R109, -INF , !P2 ;  /* 0xff8000006d6d7808 */ /* 0x000fe40005000000 */
[----:B------:R-:W-:-:S02]  /*b5c0*/  ISETP.GE.AND P5, PT, R122, R212, PT ;  /* 0x000000d47a00720c */ /* 0x000fc40003fa6270 */
[----:B------:R-:W-:Y:S02]  /*b5d0*/  FSEL R71, R239, -INF , !P6 ;  /* 0xff800000ef477808 */ /* 0x000fe40007000000 */
[----:B------:R-:W-:Y:S02]  /*b5e0*/  FSEL R180, R109, -INF , !P3 ;  /* 0xff8000006db47808 */ /* 0x000fe40005800000 */
[----:B------:R-:W-:Y:S02]  /*b5f0*/  ISETP.GE.AND P6, PT, R123, R213, PT ;  /* 0x000000d57b00720c */ /* 0x000fe40003fc6270 */
[----:B------:R-:W-:Y:S02]  /*b600*/  FSEL R235, R235, -INF , !P5 ;  /* 0xff800000ebeb7808 */ /* 0x000fe40006800000 */
[-C--:B------:R-:W-:Y:S02]  /*b610*/  ISETP.GT.AND P4, PT, R215, R118.reuse, PT ;  /* 0x00000076d700720c */ /* 0x080fe40003f84270 */
[----:B------:R-:W-:-:S02]  /*b620*/  ISETP.GT.AND P3, PT, R191, R118, PT ;  /* 0x00000076bf00720c */ /* 0x000fc40003f64270 */
[----:B------:R-:W-:Y:S02]  /*b630*/  ISETP.GE.AND P5, PT, R121, R212, PT ;  /* 0x000000d47900720c */ /* 0x000fe40003fa6270 */
[----:B----4-:R-:W-:Y:S02]  /*b640*/  FSEL R70, R238, -INF , !P6 ;  /* 0xff800000ee467808 */ /* 0x010fe40007000000 */
[----:B------:R-:W-:Y:S02]  /*b650*/  ISETP.GE.AND P2, PT, R118, R211, PT ;  /* 0x000000d37600720c */ /* 0x000fe40003f46270 */
[----:B-1----:R-:W-:Y:S01]  /*b660*/  FSEL R60, R107, -INF , !P4 ;  /* 0xff8000006b3c7808 */ /* 0x002fe20006000000 */
[----:B------:R-:W-:Y:S01]  /*b670*/  FMUL.FTZ R107, R61, UR6 ;  /* 0x000000063d6b7c20 */ /* 0x000fe20008410000 */
[----:B-----5:R-:W-:Y:S01]  /*b680*/  FSEL R108, R108, -INF , !P3 ;  /* 0xff8000006c6c7808 */ /* 0x020fe20005800000 */
[----:B------:R-:W1:Y:S01]  /*b690*/  MUFU.TANH R61, R66 ;  /* 0x00000042003d7308 */ /* 0x000e620000002400 */
[----:B------:R-:W-:-:S02]  /*b6a0*/  FSEL R238, R127, -INF , !P5 ;  /* 0xff8000007fee7808 */ /* 0x000fc40006800000 */
[----:B------:R-:W-:Y:S02]  /*b6b0*/  ISETP.GE.AND P0, PT, R118, R214, PT ;  /* 0x000000d67600720c */ /* 0x000fe40003f06270 */
[----:B------:R-:W-:Y:S02]  /*b6c0*/  ISETP.GT.AND P4, PT, R215, R117, PT ;  /* 0x00000075d700720c */ /* 0x000fe40003f84270 */
[----:B------:R-:W-:Y:S01]  /*b6d0*/  ISETP.GE.AND P5, PT, R120, R212, PT ;  /* 0x000000d47800720c */ /* 0x000fe20003fa6270 */
[----:B------:R-:W-:Y:S01]  /*b6e0*/  MUFU.TANH R107, R107 ;  /* 0x0000006b006b7308 */ /* 0x000fe20000002400 */
[----:B------:R-:W-:Y:S02]  /*b6f0*/  FSEL R115, R108, -INF , !P2 ;  /* 0xff8000006c737808 */ /* 0x000fe40005000000 */
[----:B------:R-:W-:Y:S02]  /*b700*/  FSEL R60, R60, -INF , !P0 ;  /* 0xff8000003c3c7808 */ /* 0x000fe40004000000 */
[----:B--2---:R-:W-:Y:S01]  /*b710*/  FSEL R108, R100, -INF , !P4 ;  /* 0xff800000646c7808 */ /* 0x004fe20006000000 */
[----:B------:R-:W-:Y:S01]  /*b720*/  FMUL.FTZ R100, R55, UR6 ;  /* 0x0000000637647c20 */ /* 0x000fe20008410000 */
[----:B------:R-:W-:Y:S01]  /*b730*/  FSEL R241, R241, -INF , !P5 ;  /* 0xff800000f1f17808 */ /* 0x000fe20006800000 */
[----:B------:R-:W-:Y:S01]  /*b740*/  FMUL.FTZ R55, R67, UR6 ;  /* 0x0000000643377c20 */ /* 0x000fe20008410000 */
[----:B------:R-:W-:-:S02]  /*b750*/  ISETP.GE.AND P0, PT, R117, R214, PT ;  /* 0x000000d67500720c */ /* 0x000fc40003f06270 */
[-C--:B------:R-:W-:Y:S02]  /*b760*/  ISETP.GE.AND P5, PT, R119, R212.reuse, PT ;  /* 0x000000d47700720c */ /* 0x080fe40003fa6270 */
[----:B------:R-:W-:Y:S02]  /*b770*/  FSEL R67, R108, -INF , !P0 ;  /* 0xff8000006c437808 */ /* 0x000fe40004000000 */
[----:B------:R-:W-:Y:S01]  /*b780*/  FSEL R250, R250, -INF , !P5 ;  /* 0xff800000fafa7808 */ /* 0x000fe20006800000 */
[----:B------:R-:W2:Y:S01]  /*b790*/  MUFU.TANH R108, R55 ;  /* 0x00000037006c7308 */ /* 0x000ea20000002400 */
[----:B------:R-:W-:Y:S02]  /*b7a0*/  ISETP.GE.AND P5, PT, R118, R212, PT ;  /* 0x000000d47600720c */ /* 0x000fe40003fa6270 */
[----:B------:R-:W-:Y:S02]  /*b7b0*/  ISETP.GE.AND P6, PT, R122, R213, PT ;  /* 0x000000d57a00720c */ /* 0x000fe40003fc6270 */
[----:B------:R-:W-:-:S02]  /*b7c0*/  ISETP.GT.AND P2, PT, R191, R117, PT ;  /* 0x00000075bf00720c */ /* 0x000fc40003f44270 */
[----:B------:R-:W-:Y:S02]  /*b7d0*/  FSEL R123, R111, -INF , !P5 ;  /* 0xff8000006f7b7808 */ /* 0x000fe40006800000 */
[C---:B------:R-:W-:Y:S02]  /*b7e0*/  ISETP.GE.AND P5, PT, R117.reuse, R212, PT ;  /* 0x000000d47500720c */ /* 0x040fe40003fa6270 */
[----:B------:R-:W-:Y:S02]  /*b7f0*/  FSEL R74, R226, -INF , !P6 ;  /* 0xff800000e24a7808 */ /* 0x000fe40007000000 */
[----:B------:R-:W-:Y:S02]  /*b800*/  ISETP.GE.AND P3, PT, R117, R211, PT ;  /* 0x000000d37500720c */ /* 0x000fe40003f66270 */
[----:B-1----:R-:W-:Y:S02]  /*b810*/  FSEL R61, R61, -INF , !P2 ;  /* 0xff8000003d3d7808 */ /* 0x002fe40005000000 */
[----:B------:R-:W-:-:S02]  /*b820*/  ISETP.GE.AND P6, PT, R121, R213, PT ;  /* 0x000000d57900720c */ /* 0x000fc40003fc6270 */
[----:B------:R-:W-:Y:S02]  /*b830*/  FSEL R121, R103, -INF , !P5 ;  /* 0xff80000067797808 */ /* 0x000fe40006800000 */
[----:B------:R-:W-:Y:S01]  /*b840*/  ISETP.GE.AND P5, PT, R113, R212, PT ;  /* 0x000000d47100720c */ /* 0x000fe20003fa6270 */
[----:B------:R-:W1:Y:S01]  /*b850*/  MUFU.TANH R103, R100 ;  /* 0x0000006400677308 */ /* 0x000e620000002400 */
[----:B------:R-:W-:Y:S01]  /*b860*/  FSEL R233, R61, -INF , !P3 ;  /* 0xff8000003de97808 */ /* 0x000fe20005800000 */
[----:B------:R-:W-:Y:S01]  /*b870*/  FMUL.FTZ R61, R41, UR6 ;  /* 0x00000006293d7c20 */ /* 0x000fe20008410000 */
[----:B------:R-:W-:Y:S02]  /*b880*/  FSEL R110, R220, -INF , !P6 ;  /* 0xff800000dc6e7808 */ /* 0x000fe40007000000 */
[----:B------:R-:W-:Y:S02]  /*b890*/  ISETP.GT.AND P3, PT, R191, R113, PT ;  /* 0x00000071bf00720c */ /* 0x000fe40003f64270 */
[----:B------:R-:W-:Y:S01]  /*b8a0*/  ISETP.GE.AND P6, PT, R120, R213, PT ;  /* 0x000000d57800720c */ /* 0x000fe20003fc6270 */
[----:B------:R-:W-:Y:S01]  /*b8b0*/  MUFU.TANH R100, R40 ;  /* 0x0000002800647308 */ /* 0x000fe20000002400 */
[----:B------:R-:W-:-:S02]  /*b8c0*/  FSEL R120, R102, -INF , !P5 ;  /* 0xff80000066787808 */ /* 0x000fc40006800000 */
[----:B------:R-:W-:Y:S02]  /*b8d0*/  ISETP.GE.AND P5, PT, R112, R212, PT ;  /* 0x000000d47000720c */ /* 0x000fe40003fa6270 */
[----:B------:R-:W-:Y:S02]  /*b8e0*/  ISETP.GE.AND P2, PT, R113, R211, PT ;  /* 0x000000d37100720c */ /* 0x000fe40003f46270 */
[----:B--2---:R-:W-:Y:S01]  /*b8f0*/  FSEL R108, R108, -INF , !P3 ;  /* 0xff8000006c6c7808 */ /* 0x004fe20005800000 */
[----:B------:R-:W-:Y:S01]  /*b900*/  MUFU.TANH R102, R45 ;  /* 0x0000002d00667308 */ /* 0x000fe20000002400 */
[----:B------:R-:W-:Y:S02]  /*b910*/  ISETP.GT.AND P4, PT, R215, R113, PT ;  /* 0x00000071d700720c */ /* 0x000fe40003f84270 */
[----:B------:R-:W-:Y:S01]  /*b920*/  FSEL R178, R85, -INF , !P5 ;  /* 0xff80000055b27808 */ /* 0x000fe20006800000 */
[----:B------:R-:W-:Y:S01]  /*b930*/  FMUL.FTZ R85, R50, UR6 ;  /* 0x0000000632557c20 */ /* 0x000fe20008410000 */
[----:B------:R-:W-:-:S02]  /*b940*/  FSEL R252, R108, -INF , !P2 ;  /* 0xff8000006cfc7808 */ /* 0x000fc40005000000 */
[-C--:B------:R-:W-:Y:S01]  /*b950*/  ISETP.GT.AND P2, PT, R191, R112.reuse, PT ;  /* 0x00000070bf00720c */ /* 0x080fe20003f44270 */
[----:B------:R-:W-:Y:S01]  /*b960*/  MUFU.TANH R61, R61 ;  /* 0x0000003d003d7308 */ /* 0x000fe20000002400 */
[----:B------:R-:W-:Y:S02]  /*b970*/  FSEL R107, R107, -INF , !P4 ;  /* 0xff8000006b6b7808 */ /* 0x000fe40006000000 */
[----:B------:R-:W-:Y:S02]  /*b980*/  ISETP.GT.AND P4, PT, R215, R112, PT ;  /* 0x00000070d700720c */ /* 0x000fe40003f84270 */
[----:B------:R-:W-:Y:S02]  /*b990*/  FSEL R56, R183, -INF , !P6 ;  /* 0xff800000b7387808 */ /* 0x000fe40007000000 */
[----:B------:R-:W-:Y:S01]  /*b9a0*/  ISETP.GE.AND P3, PT, R112, R211, PT ;  /* 0x000000d37000720c */ /* 0x000fe20003f66270 */
[----:B------:R-:W2:Y:S01]  /*b9b0*/  MUFU.TANH R85, R85 ;  /* 0x0000005500557308 */ /* 0x000ea20000002400 */
[----:B------:R-:W-:-:S02]  /*b9c0*/  FSEL R242, R54, -INF , !P2 ;  /* 0xff80000036f27808 */ /* 0x000fc40005000000 */
[----:B------:R-:W-:Y:S02]  /*b9d0*/  ISETP.GE.AND P6, PT, R119, R213, PT ;  /* 0x000000d57700720c */ /* 0x000fe40003fc6270 */
[----:B------:R-:W-:Y:S02]  /*b9e0*/  FSEL R106, R106, -INF , !P4 ;  /* 0xff8000006a6a7808 */ /* 0x000fe40006000000 */
[-C--:B------:R-:W-:Y:S01]  /*b9f0*/  ISETP.GT.AND P4, PT, R215, R105.reuse, PT ;  /* 0x00000069d700720c */ /* 0x080fe20003f84270 */
[----:B------:R3:W4:Y:S01]  /*ba00*/  MUFU.TANH R54, R44 ;  /* 0x0000002c00367308 */ /* 0x0007220000002400 */
[----:B------:R-:W-:Y:S02]  /*ba10*/  FSEL R242, R242, -INF , !P3 ;  /* 0xff800000f2f27808 */ /* 0x000fe40005800000 */
[----:B------:R-:W-:Y:S02]  /*ba20*/  FSEL R57, R181, -INF , !P6 ;  /* 0xff800000b5397808 */ /* 0x000fe40007000000 */
[----:B------:R-:W-:-:S02]  /*ba30*/  ISETP.GT.AND P3, PT, R191, R105, PT ;  /* 0x00000069bf00720c */ /* 0x000fc40003f64270 */
[----:B------:R-:W-:Y:S02]  /*ba40*/  ISETP.GE.AND P6, PT, R118, R213, PT ;  /* 0x000000d57600720c */ /* 0x000fe40003fc6270 */
[----:B------:R-:W-:Y:S01]  /*ba50*/  FSEL R50, R101, -INF , !P4 ;  /* 0xff80000065327808 */ /* 0x000fe20006000000 */
[----:B------:R-:W-:Y:S01]  /*ba60*/  FMUL.FTZ R101, R51, UR6 ;  /* 0x0000000633657c20 */ /* 0x000fe20008410000 */
[----:B------:R-:W-:Y:S02]  /*ba70*/  ISETP.GE.AND P2, PT, R105, R211, PT ;  /* 0x000000d36900720c */ /* 0x000fe40003f46270 */
[----:B-1----:R-:W-:Y:S02]  /*ba80*/  FSEL R103, R103, -INF , !P3 ;  /* 0xff80000067677808 */ /* 0x002fe40005800000 */
[----:B------:R-:W-:Y:S01]  /*ba90*/  FSEL R66, R179, -INF , !P6 ;  /* 0xff800000b3427808 */ /* 0x000fe20007000000 */
[----:B------:R-:W1:Y:S01]  /*baa0*/  MUFU.TANH R101, R101 ;  /* 0x0000006500657308 */ /* 0x000e620000002400 */
[----:B------:R-:W-:-:S02]  /*bab0*/  ISETP.GE.AND P6, PT, R117, R213, PT ;  /* 0x000000d57500720c */ /* 0x000fc40003fc6270 */
[----:B------:R-:W-:Y:S02]  /*bac0*/  FSEL R240, R103, -INF , !P2 ;  /* 0xff80000067f07808 */ /* 0x000fe40005000000 */
[----:B------:R-:W-:Y:S02]  /*bad0*/  ISETP.GT.AND P2, PT, R191, R104, PT ;  /* 0x00000068bf00720c */ /* 0x000fe40003f44270 */
[----:B------:R-:W-:Y:S02]  /*bae0*/  FSEL R55, R176, -INF , !P6 ;  /* 0xff800000b0377808 */ /* 0x000fe40007000000 */
[C---:B------:R-:W-:Y:S02]  /*baf0*/  ISETP.GE.AND P0, PT, R113.reuse, R214, PT ;  /* 0x000000d67100720c */ /* 0x040fe40003f06270 */
[----:B------:R-:W-:Y:S02]  /*bb00*/  ISETP.GE.AND P6, PT, R113, R213, PT ;  /* 0x000000d57100720c */ /* 0x000fe40003fc6270 */
[----:B--2---:R-:W-:-:S02]  /*bb10*/  FSEL R85, R85, -INF , !P2 ;  /* 0xff80000055557808 */ /* 0x004fc40005000000 */
[----:B------:R-:W-:Y:S02]  /*bb20*/  ISETP.GE.AND P3, PT, R104, R211, PT ;  /* 0x000000d36800720c */ /* 0x000fe40003f66270 */
[----:B------:R-:W-:Y:S02]  /*bb30*/  FSEL R111, R107, -INF , !P0 ;  /* 0xff8000006b6f7808 */ /* 0x000fe40004000000 */
[----:B------:R-:W-:Y:S02]  /*bb40*/  FSEL R41, R174, -INF , !P6 ;  /* 0xff800000ae297808 */ /* 0x000fe40007000000 */
[C---:B------:R-:W-:Y:S02]  /*bb50*/  ISETP.GE.AND P0, PT, R112.reuse, R214, PT ;  /* 0x000000d67000720c */ /* 0x040fe40003f06270 */
[----:B------:R-:W-:Y:S02]  /*bb60*/  ISETP.GE.AND P6, PT, R112, R213, PT ;  /* 0x000000d57000720c */ /* 0x000fe40003fc6270 */
[----:B------:R-:W-:-:S02]  /*bb70*/  FSEL R239, R85, -INF , !P3 ;  /* 0xff80000055ef7808 */ /* 0x000fc40005800000 */
[----:B------:R2:W5:Y:S01]  /*bb80*/  MUFU.TANH R85, R34 ;  /* 0x0000002200557308 */ /* 0x0005620000002400 */
[----:B------:R-:W-:Y:S02]  /*bb90*/  FSEL R112, R106, -INF , !P0 ;  /* 0xff8000006a707808 */ /* 0x000fe40004000000 */
[----:B------:R-:W-:Y:S02]  /*bba0*/  FSEL R40, R171, -INF , !P6 ;  /* 0xff800000ab287808 */ /* 0x000fe40007000000 */
[C---:B------:R-:W-:Y:S02]  /*bbb0*/  ISETP.GE.AND P0, PT, R105.reuse, R214, PT ;  /* 0x000000d66900720c */ /* 0x040fe40003f06270 */
[C---:B------:R-:W-:Y:S02]  /*bbc0*/  ISETP.GE.AND P6, PT, R105.reuse, R213, PT ;  /* 0x000000d56900720c */ /* 0x040fe40003fc6270 */
[----:B------:R-:W-:Y:S02]  /*bbd0*/  ISETP.GE.AND P5, PT, R105, R212, PT ;  /* 0x000000d46900720c */ /* 0x000fe40003fa6270 */
[----:B------:R-:W-:-:S02]  /*bbe0*/  ISETP.GT.AND P4, PT, R215, R104, PT ;  /* 0x00000068d700720c */ /* 0x000fc40003f84270 */
[----:B------:R-:W-:Y:S02]  /*bbf0*/  ISETP.GT.AND P3, PT, R191, R97, PT ;  /* 0x00000061bf00720c */ /* 0x000fe40003f64270 */
[----:B------:R-:W-:Y:S02]  /*bc00*/  FSEL R50, R50, -INF , !P0 ;  /* 0xff80000032327808 */ /* 0x000fe40004000000 */
[----:B---3--:R-:W-:Y:S02]  /*bc10*/  FSEL R44, R170, -INF , !P6 ;  /* 0xff800000aa2c7808 */ /* 0x008fe40007000000 */
[----:B------:R-:W-:Y:S02]  /*bc20*/  FSEL R251, R251, -INF , !P5 ;  /* 0xff800000fbfb7808 */ /* 0x000fe40006800000 */
[C---:B------:R-:W-:Y:S02]  /*bc30*/  ISETP.GE.AND P0, PT, R104.reuse, R214, PT ;  /* 0x000000d66800720c */ /* 0x040fe40003f06270 */
[----:B------:R-:W-:-:S02]  /*bc40*/  ISETP.GE.AND P6, PT, R104, R213, PT ;  /* 0x000000d56800720c */ /* 0x000fc40003fc6270 */
[----:B------:R-:W-:Y:S02]  /*bc50*/  ISETP.GE.AND P5, PT, R104, R212, PT ;  /* 0x000000d46800720c */ /* 0x000fe40003fa6270 */
[----:B----4-:R-:W-:Y:S02]  /*bc60*/  FSEL R54, R54, -INF , !P4 ;  /* 0xff80000036367808 */ /* 0x010fe40006000000 */
[----:B------:R-:W-:Y:S02]  /*bc70*/  ISETP.GT.AND P4, PT, R215, R97, PT ;  /* 0x00000061d700720c */ /* 0x000fe40003f84270 */
[----:B------:R-:W-:Y:S02]  /*bc80*/  ISETP.GE.AND P2, PT, R97, R211, PT ;  /* 0x000000d36100720c */ /* 0x000fe40003f46270 */
[----:B-1----:R-:W-:Y:S02]  /*bc90*/  FSEL R101, R101, -INF , !P3 ;  /* 0xff80000065657808 */ /* 0x002fe40005800000 */
[----:B------:R-:W-:-:S02]  /*bca0*/  FSEL R51, R54, -INF , !P0 ;  /* 0xff80000036337808 */ /* 0x000fc40004000000 */
[----:B------:R-:W-:Y:S02]  /*bcb0*/  FSEL R45, R167, -INF , !P6 ;  /* 0xff800000a72d7808 */ /* 0x000fe40007000000 */
[----:B------:R-:W-:Y:S02]  /*bcc0*/  FSEL R122, R84, -INF , !P5 ;  /* 0xff800000547a7808 */ /* 0x000fe40006800000 */
[C---:B------:R-:W-:Y:S01]  /*bcd0*/  ISETP.GE.AND P0, PT, R97.reuse, R214, PT ;  /* 0x000000d66100720c */ /* 0x040fe20003f06270 */
[----:B------:R1:W3:Y:S01]  /*bce0*/  MUFU.TANH R84, R35 ;  /* 0x0000002300547308 */ /* 0x0002e20000002400 */
[C---:B------:R-:W-:Y:S02]  /*bcf0*/  ISETP.GE.AND P6, PT, R97.reuse, R213, PT ;  /* 0x000000d56100720c */ /* 0x040fe40003fc6270 */
[----:B------:R-:W-:Y:S02]  /*bd00*/  ISETP.GE.AND P5, PT, R97, R212, PT ;  /* 0x000000d46100720c */ /* 0x000fe40003fa6270 */
[----:B------:R-:W-:-:S02]  /*bd10*/  FSEL R102, R102, -INF , !P4 ;  /* 0xff80000066667808 */ /* 0x000fc40006000000 */
[----:B------:R-:W-:Y:S02]  /*bd20*/  FSEL R237, R101, -INF , !P2 ;  /* 0xff80000065ed7808 */ /* 0x000fe40005000000 */
[-C--:B------:R-:W-:Y:S02]  /*bd30*/  ISETP.GT.AND P4, PT, R215, R96.reuse, PT ;  /* 0x00000060d700720c */ /* 0x080fe40003f84270 */
[----:B------:R-:W-:Y:S02]  /*bd40*/  ISETP.GT.AND P2, PT, R191, R96, PT ;  /* 0x00000060bf00720c */ /* 0x000fe40003f44270 */
[----:B--2---:R-:W-:Y:S02]  /*bd50*/  FSEL R34, R102, -INF , !P0 ;  /* 0xff80000066227808 */ /* 0x004fe40004000000 */
[----:B------:R-:W-:Y:S02]  /*bd60*/  FSEL R54, R131, -INF , !P6 ;  /* 0xff80000083367808 */ /* 0x000fe40007000000 */
[----:B------:R-:W-:Y:S01]  /*bd70*/  FSEL R249, R249, -INF , !P5 ;  /* 0xff800000f9f97808 */ /* 0x000fe20006800000 */
[----:B-1----:R-:W-:Y:S01]  /*bd80*/  FMUL.FTZ R35, R20, UR6 ;  /* 0x0000000614237c20 */ /* 0x002fe20008410000 */
[----:B------:R-:W-:-:S02]  /*bd90*/  ISETP.GE.AND P0, PT, R96, R214, PT ;  /* 0x000000d66000720c */ /* 0x000fc40003f06270 */
[C---:B------:R-:W-:Y:S02]  /*bda0*/  ISETP.GE.AND P6, PT, R96.reuse, R213, PT ;  /* 0x000000d56000720c */ /* 0x040fe40003fc6270 */
[C---:B------:R-:W-:Y:S01]  /*bdb0*/  ISETP.GE.AND P5, PT, R96.reuse, R212, PT ;  /* 0x000000d46000720c */ /* 0x040fe20003fa6270 */
[----:B------:R-:W-:Y:S01]  /*bdc0*/  MUFU.TANH R35, R35 ;  /* 0x0000002300237308 */ /* 0x000fe20000002400 */
[----:B------:R-:W-:Y:S02]  /*bdd0*/  ISETP.GE.AND P3, PT, R96, R211, PT ;  /* 0x000000d36000720c */ /* 0x000fe40003f66270 */
[----:B------:R-:W-:Y:S02]  /*bde0*/  FSEL R20, R100, -INF , !P4 ;  /* 0xff80000064147808 */ /* 0x000fe40006000000 */
[----:B-----5:R-:W-:Y:S02]  /*bdf0*/  FSEL R183, R85, -INF , !P2 ;  /* 0xff80000055b77808 */ /* 0x020fe40005000000 */
[----:B------:R-:W-:Y:S01]  /*be00*/  FSEL R20, R20, -INF , !P0 ;  /* 0xff80000014147808 */ /* 0x000fe20004000000 */
[----:B------:R1:W2:Y:S01]  /*be10*/  MUFU.TANH R85, R24 ;  /* 0x0000001800557308 */ /* 0x0002a20000002400 */
        /* <DEDUP_REMOVED lines=8> */
[----:B------:R-:W-:Y:S01]  /*bea0*/  ISETP.GT.AND P3, PT, R191, R81, PT ;  /* 0x00000051bf00720c */ /* 0x000fe20003f64270 */
[----:B------:R-:W-:Y:S01]  /*beb0*/  FMUL.FTZ R81, R30, UR6 ;  /* 0x000000061e517c20 */ /* 0x000fe20008410000 */
[----:B------:R-:W-:Y:S01]  /*bec0*/  FMUL.FTZ R30, R25, UR6 ;  /* 0x00000006191e7c20 */ /* 0x000fe20008410000 */
[----:B-1----:R-:W-:Y:S01]  /*bed0*/  FSEL R24, R61, -INF , !P4 ;  /* 0xff8000003d187808 */ /* 0x002fe20006000000 */
[----:B------:R-:W-:Y:S01]  /*bee0*/  FMUL.FTZ R61, R21, UR6 ;  /* 0x00000006153d7c20 */ /* 0x000fe20008410000 */
[----:B------:R-:W1:Y:S01]  /*bef0*/  MUFU.TANH R25, R81 ;  /* 0x0000005100197308 */ /* 0x000e620000002400 */
[----:B---3--:R-:W-:Y:S02]  /*bf00*/  FSEL R84, R84, -INF , !P3 ;  /* 0xff80000054547808 */ /* 0x008fe40005800000 */
[----:B------:R-:W-:-:S02]  /*bf10*/  ISETP.GE.AND P3, PT, R80, R211, PT ;  /* 0x000000d35000720c */ /* 0x000fc40003f66270 */
[----:B------:R-:W-:Y:S02]  /*bf20*/  FSEL R181, R84, -INF , !P2 ;  /* 0xff80000054b57808 */ /* 0x000fe40005000000 */
[-C--:B------:R-:W-:Y:S01]  /*bf30*/  ISETP.GT.AND P2, PT, R191, R80.reuse, PT ;  /* 0x00000050bf00720c */ /* 0x080fe20003f44270 */
[----:B------:R-:W3:Y:S01]  /*bf40*/  MUFU.TANH R30, R30 ;  /* 0x0000001e001e7308 */ /* 0x000ee20000002400 */
[----:B------:R-:W-:Y:S02]  /*bf50*/  ISETP.GT.AND P4, PT, R215, R80, PT ;  /* 0x00000050d700720c */ /* 0x000fe40003f84270 */
[----:B------:R-:W-:Y:S02]  /*bf60*/  FSEL R24, R24, -INF , !P0 ;  /* 0xff80000018187808 */ /* 0x000fe40004000000 */
[----:B--2---:R-:W-:Y:S02]  /*bf70*/  FSEL R85, R85, -INF , !P4 ;  /* 0xff80000055557808 */ /* 0x004fe40006000000 */
[----:B------:R-:W-:-:S02]  /*bf80*/  ISETP.GT.AND P4, PT, R215, R65, PT ;  /* 0x00000041d700720c */ /* 0x000fc40003f84270 */
[----:B-1----:R-:W-:Y:S02]  /*bf90*/  FSEL R176, R25, -INF , !P2 ;  /* 0xff80000019b07808 */ /* 0x002fe40005000000 */
[----:B------:R1:W-:Y:S01]  /*bfa0*/  MUFU.TANH R25, R61 ;  /* 0x0000003d00197308 */ /* 0x0003e20000002400 */
[----:B------:R-:W-:Y:S02]  /*bfb0*/  ISETP.GE.AND P2, PT, R65, R211, PT ;  /* 0x000000d34100720c */ /* 0x000fe40003f46270 */
[----:B------:R-:W-:Y:S02]  /*bfc0*/  FSEL R176, R176, -INF , !P3 ;  /* 0xff800000b0b07808 */ /* 0x000fe40005800000 */
[----:B------:R-:W-:Y:S02]  /*bfd0*/  ISETP.GT.AND P3, PT, R191, R65, PT ;  /* 0x00000041bf00720c */ /* 0x000fe40003f64270 */
[----:B------:R-:W-:Y:S02]  /*bfe0*/  ISETP.GE.AND P0, PT, R80, R214, PT ;  /* 0x000000d65000720c */ /* 0x000fe40003f06270 */
[----:B------:R-:W-:-:S02]  /*bff0*/  FSEL R31, R31, -INF , !P3 ;  /* 0xff8000001f1f7808 */ /* 0x000fc40005800000 */
[----:B------:R-:W-:Y:S02]  /*c000*/  FSEL R217, R95, -INF , !P6 ;  /* 0xff8000005fd97808 */ /* 0x000fe40007000000 */
[----:B------:R-:W-:Y:S01]  /*c010*/  FSEL R175, R31, -INF , !P2 ;  /* 0xff8000001faf7808 */ /* 0x000fe20005000000 */
[----:B------:R-:W-:Y:S01]  /*c020*/  FMUL.FTZ R31, R168, UR6 ;  /* 0x00000006a81f7c20 */ /* 0x000fe20008410000 */
[C---:B------:R-:W-:Y:S01]  /*c030*/  ISETP.GT.AND P2, PT, R215.reuse, R49, PT ;  /* 0x00000031d700720c */ /* 0x040fe20003f44270 */
[----:B-1----:R-:W-:Y:S01]  /*c040*/  FMUL.FTZ R61, R18, UR6 ;  /* 0x00000006123d7c20 */ /* 0x002fe20008410000 */
[----:B---3--:R-:W-:Y:S02]  /*c050*/  FSEL R18, R30, -INF , !P4 ;  /* 0xff8000001e127808 */ /* 0x008fe40006000000 */
[----:B------:R-:W-:Y:S01]  /*c060*/  ISETP.GT.AND P4, PT, R215, R64, PT ;  /* 0x00000040d700720c */ /* 0x000fe20003f84270 */
[----:B------:R1:W-:Y:S01]  /*c070*/  MUFU.TANH R30, R19 ;  /* 0x00000013001e7308 */ /* 0x0003e20000002400 */
[----:B------:R-:W-:-:S02]  /*c080*/  FSEL R247, R247, -INF , !P5 ;  /* 0xff800000f7f77808 */ /* 0x000fc40006800000 */
[C---:B------:R-:W-:Y:S02]  /*c090*/  ISETP.GE.AND P6, PT, R80.reuse, R213, PT ;  /* 0x000000d55000720c */ /* 0x040fe40003fc6270 */
[----:B------:R-:W-:Y:S02]  /*c0a0*/  ISETP.GE.AND P5, PT, R80, R212, PT ;  /* 0x000000d45000720c */ /* 0x000fe40003fa6270 */
[----:B------:R-:W-:Y:S01]  /*c0b0*/  FSEL R21, R85, -INF , !P0 ;  /* 0xff80000055157808 */ /* 0x000fe20004000000 */
[----:B------:R-:W2:Y:S01]  /*c0c0*/  MUFU.TANH R61, R61 ;  /* 0x0000003d003d7308 */ /* 0x000ea20000002400 */
[----:B------:R-:W-:Y:S02]  /*c0d0*/  ISETP.GE.AND P0, PT, R65, R214, PT ;  /* 0x000000d64100720c */ /* 0x000fe40003f06270 */
[----:B------:R-:W-:Y:S02]  /*c0e0*/  ISETP.GE.AND P3, PT, R64, R211, PT ;  /* 0x000000d34000720c */ /* 0x000fe40003f66270 */
[----:B------:R-:W-:-:S02]  /*c0f0*/  FSEL R219, R219, -INF , !P6 ;  /* 0xff800000dbdb7808 */ /* 0x000fc40007000000 */
[----:B------:R-:W-:Y:S01]  /*c100*/  FSEL R234, R234, -INF , !P5 ;  /* 0xff800000eaea7808 */ /* 0x000fe20006800000 */
[----:B------:R-:W3:Y:S01]  /*c110*/  MUFU.TANH R31, R31 ;  /* 0x0000001f001f7308 */ /* 0x000ee20000002400 */
[----:B-1----:R-:W-:Y:S02]  /*c120*/  FSEL R19, R35, -INF , !P4 ;  /* 0xff80000023137808 */ /* 0x002fe40006000000 */
[----:B------:R-:W-:Y:S02]  /*c130*/  ISETP.GT.AND P4, PT, R191, R64, PT ;  /* 0x00000040bf00720c */ /* 0x000fe40003f84270 */
[C---:B------:R-:W-:Y:S02]  /*c140*/  ISETP.GE.AND P6, PT, R65.reuse, R213, PT ;  /* 0x000000d54100720c */ /* 0x040fe40003fc6270 */
[----:B------:R-:W-:Y:S01]  /*c150*/  ISETP.GE.AND P5, PT, R65, R212, PT ;  /* 0x000000d44100720c */ /* 0x000fe20003fa6270 */
[----:B------:R1:W4:Y:S01]  /*c160*/  MUFU.TANH R35, R14 ;  /* 0x0000000e00237308 */ /* 0x0003220000002400 */
[----:B--2---:R-:W-:-:S02]  /*c170*/  FSEL R61, R61, -INF , !P4 ;  /* 0xff8000003d3d7808 */ /* 0x004fc40006000000 */
[----:B------:R-:W-:Y:S02]  /*c180*/  FSEL R18, R18, -INF , !P0 ;  /* 0xff80000012127808 */ /* 0x000fe40004000000 */
[----:B------:R-:W-:Y:S02]  /*c190*/  FSEL R171, R61, -INF , !P3 ;  /* 0xff8000003dab7808 */ /* 0x000fe40005800000 */
[----:B------:R-:W-:Y:S02]  /*c1a0*/  ISETP.GE.AND P0, PT, R64, R214, PT ;  /* 0x000000d64000720c */ /* 0x000fe40003f06270 */
[----:B------:R-:W-:Y:S02]  /*c1b0*/  ISETP.GT.AND P3, PT, R191, R49, PT ;  /* 0x00000031bf00720c */ /* 0x000fe40003f64270 */
[----:B------:R-:W-:Y:S02]  /*c1c0*/  FSEL R230, R230, -INF , !P6 ;  /* 0xff800000e6e67808 */ /* 0x000fe40007000000 */
[----:B------:R-:W-:-:S02]  /*c1d0*/  FSEL R236, R78, -INF , !P5 ;  /* 0xff8000004eec7808 */ /* 0x000fc40006800000 */
[C---:B------:R-:W-:Y:S02]  /*c1e0*/  ISETP.GE.AND P6, PT, R64.reuse, R213, PT ;  /* 0x000000d54000720c */ /* 0x040fe40003fc6270 */
[----:B-1----:R-:W-:Y:S01]  /*c1f0*/  FSEL R14, R25, -INF , !P2 ;  /* 0xff800000190e7808 */ /* 0x002fe20005000000 */
[----:B------:R-:W-:Y:S01]  /*c200*/  FMUL.FTZ R25, R169, UR6 ;  /* 0x00000006a9197c20 */ /* 0x000fe20008410000 */
[----:B------:R-:W-:Y:S02]  /*c210*/  ISETP.GE.AND P5, PT, R64, R212, PT ;  /* 0x000000d44000720c */ /* 0x000fe40003fa6270 */
[----:B------:R-:W-:Y:S02]  /*c220*/  FSEL R19, R19, -INF , !P0 ;  /* 0xff80000013137808 */ /* 0x000fe40004000000 */
[----:B------:R-:W-:Y:S01]  /*c230*/  ISETP.GE.AND P4, PT, R49, R211, PT ;  /* 0x000000d33100720c */ /* 0x000fe20003f86270 */
[----:B------:R-:W1:Y:S01]  /*c240*/  MUFU.TANH R25, R25 ;  /* 0x0000001900197308 */ /* 0x000e620000002400 */
[----:B------:R-:W-:-:S02]  /*c250*/  FSEL R30, R30, -INF , !P3 ;  /* 0xff8000001e1e7808 */ /* 0x000fc40005800000 */
[----:B------:R-:W-:Y:S02]  /*c260*/  ISETP.GE.AND P0, PT, R49, R214, PT ;  /* 0x000000d63100720c */ /* 0x000fe40003f06270 */
[----:B------:R-:W-:Y:S02]  /*c270*/  ISETP.GT.AND P2, PT, R215, R48, PT ;  /* 0x00000030d700720c */ /* 0x000fe40003f44270 */
[----:B------:R-:W-:Y:S02]  /*c280*/  FSEL R231, R231, -INF , !P6 ;  /* 0xff800000e7e77808 */ /* 0x000fe40007000000 */
[----:B------:R-:W-:Y:S02]  /*c290*/  FSEL R218, R218, -INF , !P5 ;  /* 0xff800000dada7808 */ /* 0x000fe40006800000 */
[C---:B------:R-:W-:Y:S02]  /*c2a0*/  ISETP.GE.AND P6, PT, R49.reuse, R213, PT ;  /* 0x000000d53100720c */ /* 0x040fe40003fc6270 */
[----:B------:R-:W-:-:S02]  /*c2b0*/  ISETP.GE.AND P5, PT, R49, R212, PT ;  /* 0x000000d43100720c */ /* 0x000fc40003fa6270 */
[----:B------:R-:W-:Y:S02]  /*c2c0*/  FSEL R174, R30, -INF , !P4 ;  /* 0xff8000001eae7808 */ /* 0x000fe40006000000 */
[----:B------:R-:W-:Y:S01]  /*c2d0*/  FSEL R14, R14, -INF , !P0 ;  /* 0xff8000000e0e7808 */ /* 0x000fe20004000000 */
[----:B------:R2:W5:Y:S01]  /*c2e0*/  MUFU.TANH R30, R15 ;  /* 0x0000000f001e7308 */ /* 0x0005620000002400 */
[----:B------:R-:W-:Y:S02]  /*c2f0*/  ISETP.GT.AND P4, PT, R191, R48, PT ;  /* 0x00000030bf00720c */ /* 0x000fe40003f84270 */
[----:B------:R-:W-:Y:S02]  /*c300*/  ISETP.GE.AND P0, PT, R48, R214, PT ;  /* 0x000000d63000720c */ /* 0x000fe40003f06270 */
[----:B---3--:R-:W-:Y:S02]  /*c310*/  FSEL R31, R31, -INF , !P2 ;  /* 0xff8000001f1f7808 */ /* 0x008fe40005000000 */
[----:B------:R-:W-:-:S02]  /*c320*/  FSEL R229, R229, -INF , !P6 ;  /* 0xff800000e5e57808 */ /* 0x000fc40007000000 */
[----:B------:R-:W-:Y:S02]  /*c330*/  FSEL R226, R116, -INF , !P5 ;  /* 0xff80000074e27808 */ /* 0x000fe40006800000 */
[C---:B------:R-:W-:Y:S02]  /*c340*/  ISETP.GE.AND P6, PT, R48.reuse, R213, PT ;  /* 0x000000d53000720c */ /* 0x040fe40003fc6270 */
[C---:B------:R-:W-:Y:S02]  /*c350*/  ISETP.GE.AND P5, PT, R48.reuse, R212, PT ;  /* 0x000000d43000720c */ /* 0x040fe40003fa6270 */
[----:B------:R-:W-:Y:S02]  /*c360*/  ISETP.GE.AND P3, PT, R48, R211, PT ;  /* 0x000000d33000720c */ /* 0x000fe40003f66270 */
[----:B----4-:R-:W-:Y:S02]  /*c370*/  FSEL R35, R35, -INF , !P4 ;  /* 0xff80000023237808 */ /* 0x010fe40006000000 */
[----:B--2---:R-:W-:-:S02]  /*c380*/  FSEL R15, R31, -INF , !P0 ;  /* 0xff8000001f0f7808 */ /* 0x004fc40004000000 */
[-C--:B------:R-:W-:Y:S02]  /*c390*/  ISETP.GT.AND P0, PT, R215, R17.reuse, PT ;  /* 0x00000011d700720c */ /* 0x080fe40003f04270 */
[----:B------:R-:W-:Y:S02]  /*c3a0*/  FSEL R228, R228, -INF , !P6 ;  /* 0xff800000e4e47808 */ /* 0x000fe40007000000 */
[----:B------:R-:W-:Y:S02]  /*c3b0*/  FSEL R216, R69, -INF , !P5 ;  /* 0xff80000045d87808 */ /* 0x000fe40006800000 */
[----:B------:R-:W-:Y:S02]  /*c3c0*/  FSEL R173, R35, -INF , !P3 ;  /* 0xff80000023ad7808 */ /* 0x000fe40005800000 */
[----:B------:R-:W-:Y:S02]  /*c3d0*/  ISETP.GT.AND P2, PT, R191, R17, PT ;  /* 0x00000011bf00720c */ /* 0x000fe40003f44270 */
[----:B------:R-:W-:-:S02]  /*c3e0*/  ISETP.GE.AND P6, PT, R17, R214, PT ;  /* 0x000000d61100720c */ /* 0x000fc40003fc6270 */
[C---:B------:R-:W-:Y:S02]  /*c3f0*/  ISETP.GE.AND P5, PT, R17.reuse, R213, PT ;  /* 0x000000d51100720c */ /* 0x040fe40003fa6270 */
[C---:B------:R-:W-:Y:S02]  /*c400*/  ISETP.GE.AND P4, PT, R17.reuse, R212, PT ;  /* 0x000000d41100720c */ /* 0x040fe40003f86270 */
[----:B------:R-:W-:Y:S02]  /*c410*/  ISETP.GE.AND P3, PT, R17, R211, PT ;  /* 0x000000d31100720c */ /* 0x000fe40003f66270 */
[----:B-1----:R-:W-:Y:S02]  /*c420*/  FSEL R17, R25, -INF , !P0 ;  /* 0xff80000019117808 */ /* 0x002fe40004000000 */
[----:B------:R-:W-:Y:S02]  /*c430*/  ISETP.GT.AND P0, PT, R37, R202, PT ;  /* 0x000000ca2500720c */ /* 0x000fe40003f04270 */
[----:B-----5:R-:W-:-:S02]  /*c440*/  FSEL R30, R30, -INF , !P2 ;  /* 0xff8000001e1e7808 */ /* 0x020fc40005000000 */
[----:B------:R-:W-:Y:S02]  /*c450*/  FSEL R17, R17, -INF , !P6 ;  /* 0xff80000011117808 */ /* 0x000fe40007000000 */
[----:B------:R-:W-:Y:S02]  /*c460*/  FSEL R227, R227, -INF , !P5 ;  /* 0xff800000e3e37808 */ /* 0x000fe40006800000 */
[----:B------:R-:W-:Y:S02]  /*c470*/  FSEL R191, R62, -INF , !P4 ;  /* 0xff8000003ebf7808 */ /* 0x000fe40006000000 */
[----:B------:R-:W-:-:S03]  /*c480*/  FSEL R172, R30, -INF , !P3 ;  /* 0xff8000001eac7808 */ /* 0x000fc60005800000 */
[----:B------:R-:W-:Y:S05]  /*c490*/  @!P0 BRA `(.L_x_1188) ;  /* 0x0000000000e48947 */ /* 0x000fea0003800000 */
        /* <DEDUP_REMOVED lines=17> */
[----:B------:R-:W-:Y:S02]  /*c5b0*/  @!P1 LEA R64, P4, R80, R201, 0x8 ;  /* 0x000000c950409211 */ /* 0x000fe400078840ff */
[C-C-:B------:R-:W-:Y:S02]  /*c5c0*/  @!P1 LEA.HI.X R31, R38.reuse, R31, R39.reuse, 0x5, P3 ;  /* 0x0000001f261f9211 */ /* 0x140fe400018f2c27 */
        /* <DEDUP_REMOVED lines=25> */
[----:B------:R-:W-:Y:S01]  /*c760*/  SHF.L.U32 R48, R30, 0x7, RZ ;  /* 0x000000071e307819 */ /* 0x000fe200000006ff */
        /* <DEDUP_REMOVED lines=10> */
.L_x_1190:
[----:B------:R-:W-:Y:S05]  /*c810*/  BSYNC.RECONVERGENT B0 ;  /* 0x0000000000007941 */ /* 0x000fea0003800200 */
.L_x_1189:
[----:B------:R-:W0:Y:S02]  /*c820*/  LDGDEPBAR ;  /* 0x00000000000079af */ /* 0x000e240000000000 */
.L_x_1188:
        /* <DEDUP_REMOVED lines=19> */
[----:B------:R-:W-:Y:S02]  /*c960*/  MOV R35, R178 ;  /* 0x000000b200237202 */ /* 0x000fe40000000f00 */
        /* <DEDUP_REMOVED lines=12> */
[----:B------:R-:W-:Y:S01]  /*ca30*/  MOV R49, R115 ;  /* 0x0000007300317202 */ /* 0x000fe20000000f00 */
[----:B------:R-:W2:Y:S01]  /*ca40*/  SHFL.BFLY PT, R25, R30, 0x2, 0x1f ;  /* 0x0c401f001e197f89 */ /* 0x000ea200000e0000 */
[----:B------:R-:W-:Y:S02]  /*ca50*/  FMNMX3.FTZ R39, R39, R218, R226, !PT ;  /* 0x000000da27277276 */ /* 0x000fe400078100e2 */
[----:B------:R-:W-:Y:S02]  /*ca60*/  MOV R167, R233 ;  /* 0x000000e900a77202 */ /* 0x000fe40000000f00 */
[----:B------:R-:W-:-:S02]  /*ca70*/  FMNMX3.FTZ R39, R39, R216, R191, !PT ;  /* 0x000000d827277276 */ /* 0x000fc400078100bf */
[----:B--2---:R-:W-:Y:S02]  /*ca80*/  FMNMX.FTZ R25, R30, R25, !PT ;  /* 0x000000191e197209 */ /* 0x004fe40007810000 */
[----:B------:R-:W-:-:S03]  /*ca90*/  FMNMX3.FTZ R30, R3, R27, R28, !PT ;  /* 0x0000001b031e7276 */ /* 0x000fc6000781001c */
[----:B------:R-:W2:Y:S01]  /*caa0*/  SHFL.BFLY PT, R61, R25, 0x1, 0x1f ;  /* 0x0c201f00193d7f89 */ /* 0x000ea200000e0000 */
[----:B------:R-:W-:-:S04]  /*cab0*/  FMNMX3.FTZ R30, R30, R29, R43, !PT ;  /* 0x0000001d1e1e7276 */ /* 0x000fc8000781002b */
[----:B------:R-:W-:-:S04]  /*cac0*/  FMNMX3.FTZ R30, R30, R33, R47, !PT ;  /* 0x000000211e1e7276 */ /* 0x000fc8000781002f */
[----:B------:R-:W-:-:S04]  /*cad0*/  FMNMX3.FTZ R30, R30, R46, R68, !PT ;  /* 0x0000002e1e1e7276 */ /* 0x000fc80007810044 */
[----:B------:R-:W-:-:S04]  /*cae0*/  FMNMX3.FTZ R30, R30, R63, R72, !PT ;  /* 0x0000003f1e1e7276 */ /* 0x000fc80007810048 */
[----:B------:R-:W-:-:S04]  /*caf0*/  FMNMX3.FTZ R30, R30, R73, R71, !PT ;  /* 0x000000491e1e7276 */ /* 0x000fc80007810047 */
[----:B------:R-:W-:Y:S02]  /*cb00*/  FMNMX3.FTZ R30, R30, R70, R74, !PT ;  /* 0x000000461e1e7276 */ /* 0x000fe4000781004a */
[----:B--2---:R-:W-:Y:S02]  /*cb10*/  FMNMX.FTZ R61, R25, R61, !PT ;  /* 0x0000003d193d7209 */ /* 0x004fe40007810000 */
[----:B------:R-:W-:Y:S02]  /*cb20*/  FMNMX3.FTZ R30, R30, R110, R56, !PT ;  /* 0x0000006e1e1e7276 */ /* 0x000fe40007810038 */
[C---:B------:R-:W-:Y:S01]  /*cb30*/  FSETP.NEU.FTZ.AND P4, PT, R61.reuse, -INF , PT ;  /* 0xff8000003d00780b */ /* 0x040fe20003f9d000 */
[----:B------:R-:W-:Y:S01]  /*cb40*/  FMUL.FTZ R25, R61, UR5 ;  /* 0x000000053d197c20 */ /* 0x000fe20008410000 */
[----:B------:R-:W-:-:S04]  /*cb50*/  FMNMX3.FTZ R30, R30, R57, R66, !PT ;  /* 0x000000391e1e7276 */ /* 0x000fc80007810042 */
[----:B------:R-:W-:Y:S02]  /*cb60*/  FSEL R25, R25, RZ, P4 ;  /* 0x000000ff19197208 */ /* 0x000fe40002000000 */
[----:B------:R-:W-:-:S03]  /*cb70*/  FMNMX3.FTZ R30, R30, R55, R41, !PT ;  /* 0x000000371e1e7276 */ /* 0x000fc60007810029 */
[--C-:B-1----:R-:W-:Y:S01]  /*cb80*/  FFMA.FTZ R84, R15, UR5, -R25.reuse ;  /* 0x000000050f547c23 */ /* 0x102fe20008010819 */
[----:B------:R-:W-:Y:S01]  /*cb90*/  FMNMX3.FTZ R15, R0, R4, R6, !PT ;  /* 0x00000004000f7276 */ /* 0x000fe20007810006 */
[----:B------:R-:W-:Y:S01]  /*cba0*/  FFMA.FTZ R85, R14, UR5, -R25 ;  /* 0x000000050e557c23 */ /* 0x000fe20008010819 */
[----:B------:R-:W-:Y:S01]  /*cbb0*/  FMNMX3.FTZ R30, R30, R40, R44, !PT ;  /* 0x000000281e1e7276 */ /* 0x000fe2000781002c */
[----:B------:R-:W1:Y:S01]  /*cbc0*/  SHFL.BFLY PT, R14, R39, 0x2, 0x1f ;  /* 0x0c401f00270e7f89 */ /* 0x000e6200000e0000 */
[----:B------:R-:W-:Y:S01]  /*cbd0*/  FMNMX3.FTZ R15, R15, R7, R5, !PT ;  /* 0x000000070f0f7276 */ /* 0x000fe20007810005 */
[--C-:B------:R-:W-:Y:S01]  /*cbe0*/  FFMA.FTZ R97, R60, UR5, -R25.reuse ;  /* 0x000000053c617c23 */ /* 0x100fe20008010819 */
[----:B------:R-:W-:Y:S01]  /*cbf0*/  FMNMX3.FTZ R30, R30, R45, R54, !PT ;  /* 0x0000002d1e1e7276 */ /* 0x000fe20007810036 */
[--C-:B------:R-:W-:Y:S01]  /*cc00*/  FFMA.FTZ R119, R90, UR5, -R25.reuse ;  /* 0x000000055a777c23 */ /* 0x100fe20008010819 */
[----:B------:R-:W-:Y:S01]  /*cc10*/  FMNMX3.FTZ R15, R15, R8, R26, !PT ;  /* 0x000000080f0f7276 */ /* 0x000fe2000781001a */
[----:B------:R-:W-:Y:S01]  /*cc20*/  FFMA.FTZ R90, R20, UR5, -R25 ;  /* 0x00000005145a7c23 */ /* 0x000fe20008010819 */
[----:B------:R-:W-:Y:S01]  /*cc30*/  FMNMX3.FTZ R30, R30, R182, R217, !PT ;  /* 0x000000b61e1e7276 */ /* 0x000fe200078100d9 */
[--C-:B------:R-:W-:Y:S01]  /*cc40*/  FFMA.FTZ R95, R111, UR5, -R25.reuse ;  /* 0x000000056f5f7c23 */ /* 0x100fe20008010819 */
[----:B------:R-:W-:Y:S01]  /*cc50*/  FMNMX3.FTZ R15, R15, R32, R42, !PT ;  /* 0x000000200f0f7276 */ /* 0x000fe2000781002a */
[--C-:B------:R-:W-:Y:S01]  /*cc60*/  FFMA.FTZ R109, R94, UR5, -R25.reuse ;  /* 0x000000055e6d7c23 */ /* 0x100fe20008010819 */
[----:B------:R-:W-:Y:S01]  /*cc70*/  FMNMX3.FTZ R60, R30, R219, R230, !PT ;  /* 0x000000db1e3c7276 */ /* 0x000fe200078100e6 */
[----:B------:R-:W-:Y:S01]  /*cc80*/  FFMA.FTZ R108, R91, UR5, -R25 ;  /* 0x000000055b6c7c23 */ /* 0x000fe20008010819 */
        /* <DEDUP_REMOVED lines=9> */
[--C-:B------:R-:W-:Y:S01]  /*cd20*/  FFMA.FTZ R129, R79, UR5, -R25.reuse ;  /* 0x000000054f817c23 */ /* 0x100fe20008010819 */
[--C-:B------:R-:W-:Y:S01]  /*cd30*/  FFMA.FTZ R115, R89, UR5, -R25.reuse ;  /* 0x0000000559737c23 */ /* 0x100fe20008010819 */
[----:B-1----:R-:W-:Y:S01]  /*cd40*/  FMNMX.FTZ R39, R39, R14, !PT ;  /* 0x0000000e27277209 */ /* 0x002fe20007810000 */
[----:B------:R-:W1:Y:S01]  /*cd50*/  SHFL.BFLY PT, R30, R60, 0x2, 0x1f ;  /* 0x0c401f003c1e7f89 */ /* 0x000e6200000e0000 */
[----:B------:R-:W-:Y:S01]  /*cd60*/  FMNMX3.FTZ R15, R15, R245, R246, !PT ;  /* 0x000000f50f0f7276 */ /* 0x000fe200078100f6 */
[----:B------:R-:W-:Y:S01]  /*cd70*/  MUFU.EX2 R180, R180 ;  /* 0x000000b400b47308 */ /* 0x000fe20000000800 */
[--C-:B------:R-:W-:Y:S01]  /*cd80*/  FFMA.FTZ R100, R77, UR5, -R25.reuse ;  /* 0x000000054d647c23 */ /* 0x100fe20008010819 */
[----:B------:R-:W-:Y:S01]  /*cd90*/  FFMA.FTZ R103, R98, UR5, -R25 ;  /* 0x0000000562677c23 */ /* 0x000fe20008010819 */
[----:B------:R-:W-:Y:S01]  /*cda0*/  FMNMX3.FTZ R15, R15, R48, R49, !PT ;  /* 0x000000300f0f7276 */ /* 0x000fe20007810031 */
[--C-:B------:R-:W-:Y:S01]  /*cdb0*/  FFMA.FTZ R114, R88, UR5, -R25.reuse ;  /* 0x0000000558727c23 */ /* 0x100fe20008010819 */
[--C-:B------:R-:W-:Y:S01]  /*cdc0*/  FFMA.FTZ R107, R87, UR5, -R25.reuse ;  /* 0x00000005576b7c23 */ /* 0x100fe20008010819 */
[--C-:B------:R-:W-:Y:S01]  /*cdd0*/  FFMA.FTZ R106, R86, UR5, -R25.reuse ;  /* 0x00000005566a7c23 */ /* 0x100fe20008010819 */
[----:B------:R-:W-:Y:S01]  /*cde0*/  FMNMX3.FTZ R15, R15, R167, R252, !PT ;  /* 0x000000a70f0f7276 */ /* 0x000fe200078100fc */
[----:B------:R-:W-:Y:S01]  /*cdf0*/  MUFU.EX2 R129, R129 ;  /* 0x0000008100817308 */ /* 0x000fe20000000800 */
[--C-:B------:R-:W-:Y:S01]  /*ce00*/  FFMA.FTZ R98, R83, UR5, -R25.reuse ;  /* 0x0000000553627c23 */ /* 0x100fe20008010819 */
[--C-:B------:R-:W-:Y:S01]  /*ce10*/  FFMA.FTZ R88, R21, UR5, -R25.reuse ;  /* 0x0000000515587c23 */ /* 0x100fe20008010819 */
[----:B------:R-:W-:Y:S01]  /*ce20*/  FMNMX3.FTZ R15, R15, R242, R240, !PT ;  /* 0x000000f20f0f7276 */ /* 0x000fe200078100f0 */
[--C-:B------:R-:W-:Y:S01]  /*ce30*/  FFMA.FTZ R87, R18, UR5, -R25.reuse ;  /* 0x0000000512577c23 */ /* 0x100fe20008010819 */
[--C-:B------:R-:W-:Y:S01]  /*ce40*/  FFMA.FTZ R86, R19, UR5, -R25.reuse ;  /* 0x0000000513567c23 */ /* 0x100fe20008010819 */
[----:B------:R-:W-:Y:S01]  /*ce50*/  FFMA.FTZ R83, R17, UR5, -R25 ;  /* 0x0000000511537c23 */ /* 0x000fe20008010819 */
[----:B------:R-:W-:Y:S01]  /*ce60*/  FMNMX3.FTZ R15, R15, R239, R237, !PT ;  /* 0x000000ef0f0f7276 */ /* 0x000fe200078100ed */
[----:B------:R-:W-:Y:S01]  /*ce70*/  MUFU.EX2 R119, R119 ;  /* 0x0000007700777308 */ /* 0x000fe20000000800 */
[--C-:B------:R-:W-:Y:S01]  /*ce80*/  FFMA.FTZ R102, R99, UR5, -R25.reuse ;  /* 0x0000000563667c23 */ /* 0x100fe20008010819 */
[----:B------:R-:W-:Y:S01]  /*ce90*/  FFMA.FTZ R105, R92, UR5, -R25 ;  /* 0x000000055c697c23 */ /* 0x000fe20008010819 */
[----:B------:R-:W-:Y:S01]  /*cea0*/  FMNMX3.FTZ R15, R15, R183, R181, !PT ;  /* 0x000000b70f0f7276 */ /* 0x000fe200078100b5 */
[--C-:B------:R-:W-:Y:S01]  /*ceb0*/  FFMA.FTZ R104, R93, UR5, -R25.reuse ;  /* 0x000000055d687c23 */ /* 0x100fe20008010819 */
[--C-:B------:R-:W-:Y:S01]  /*cec0*/  FFMA.FTZ R99, R82, UR5, -R25.reuse ;  /* 0x0000000552637c23 */ /* 0x100fe20008010819 */
[----:B-1----:R-:W-:Y:S01]  /*ced0*/  FMNMX.FTZ R60, R60, R30, !PT ;  /* 0x0000001e3c3c7209 */ /* 0x002fe20007810000 */
[----:B------:R-:W-:Y:S01]  /*cee0*/  FFMA.FTZ R101, R76, UR5, -R25 ;  /* 0x000000054c657c23 */ /* 0x000fe20008010819 */
[----:B------:R-:W-:Y:S01]  /*cef0*/  FMNMX3.FTZ R15, R15, R176, R175, !PT ;  /* 0x000000b00f0f7276 */ /* 0x000fe200078100af */
[----:B------:R-:W1:Y:S01]  /*cf00*/  MUFU.EX2 R115, R115 ;  /* 0x0000007300737308 */ /* 0x000e620000000800 */
[--C-:B------:R-:W-:Y:S01]  /*cf10*/  FFMA.FTZ R93, R50, UR5, -R25.reuse ;  /* 0x00000005325d7c23 */ /* 0x100fe20008010819 */
[----:B------:R-:W2:Y:S01]  /*cf20*/  SHFL.BFLY PT, R20, R60, 0x1, 0x1f ;  /* 0x0c201f003c147f89 */ /* 0x000ea200000e0000 */
[----:B------:R-:W-:Y:S01]  /*cf30*/  FMNMX3.FTZ R15, R15, R171, R174, !PT ;  /* 0x000000ab0f0f7276 */ /* 0x000fe200078100ae */
[--C-:B------:R-:W-:Y:S01]  /*cf40*/  FFMA.FTZ R92, R51, UR5, -R25.reuse ;  /* 0x00000005335c7c23 */ /* 0x100fe20008010819 */
[----:B------:R-:W-:-:S02]  /*cf50*/  FFMA.FTZ R89, R24, UR5, -R25 ;  /* 0x0000000518597c23 */ /* 0x000fc40008010819 */
[----:B------:R-:W-:Y:S01]  /*cf60*/  FMNMX3.FTZ R38, R15, R173, R172, !PT ;  /* 0x000000ad0f267276 */ /* 0x000fe200078100ac */
[----:B------:R-:W-:Y:S01]  /*cf70*/  MUFU.EX2 R114, R114 ;  /* 0x0000007200727308 */ /* 0x000fe20000000800 */
[----:B------:R-:W3:Y:S04]  /*cf80*/  SHFL.BFLY PT, R15, R39, 0x1, 0x1f ;  /* 0x0c201f00270f7f89 */ /* 0x000ee800000e0000 */
[----:B------:R-:W4:Y:S03]  /*cf90*/  SHFL.BFLY PT, R14, R38, 0x2, 0x1f ;  /* 0x0c401f00260e7f89 */ /* 0x000f2600000e0000 */
[----:B------:R-:W-:Y:S01]  /*cfa0*/  MUFU.EX2 R109, R109 ;  /* 0x0000006d006d7308 */ /* 0x000fe20000000800 */
[----:B-1----:R-:W-:-:S07]  /*cfb0*/  F2FP.F16.F32.PACK_AB R50, R115, R119 ;  /* 0x000000777332723e */ /* 0x002fce00000000ff */
[----:B------:R-:W-:Y:S01]  /*cfc0*/  MUFU.EX2 R108, R108 ;  /* 0x0000006c006c7308 */ /* 0x000fe20000000800 */
[----:B--2---:R-:W-:-:S04]  /*cfd0*/  FMNMX.FTZ R60, R60, R20, !PT ;  /* 0x000000143c3c7209 */ /* 0x004fc80007810000 */
[C---:B------:R-:W-:Y:S01]  /*cfe0*/  FSETP.NEU.FTZ.AND P3, PT, R60.reuse, -INF , PT ;  /* 0xff8000003c00780b */ /* 0x040fe20003f7d000 */
[----:B------:R-:W-:Y:S02]  /*cff0*/  FMUL.FTZ R233, R60, UR5 ;  /* 0x000000053ce97c20 */ /* 0x000fe40008410000 */
[----:B------:R-:W-:Y:S01]  /*d000*/  MUFU.EX2 R107, R107 ;  /* 0x0000006b006b7308 */ /* 0x000fe20000000800 */
[----:B---3--:R-:W-:Y:S02]  /*d010*/  FMNMX.FTZ R39, R39, R15, !PT ;  /* 0x0000000f27277209 */ /* 0x008fe40007810000 */
[----:B------:R-:W-:Y:S02]  /*d020*/  FSEL R233, R233, RZ, P3 ;  /* 0x000000ffe9e97208 */ /* 0x000fe40001800000 */
[----:B----4-:R-:W-:Y:S01]  /*d030*/  FMNMX.FTZ R38, R38, R14, !PT ;  /* 0x0000000e26267209 */ /* 0x010fe20007810000 */
[C---:B------:R-:W-:Y:S01]  /*d040*/  FMUL.FTZ R220, R39.reuse, UR5 ;  /* 0x0000000527dc7c20 */ /* 0x040fe20008410000 */
[----:B------:R-:W-:Y:S01]  /*d050*/  FSETP.NEU.FTZ.AND P2, PT, R39, -INF , PT ;  /* 0xff8000002700780b */ /* 0x000fe20003f5d000 */
[--C-:B------:R-:W-:Y:S01]  /*d060*/  FFMA.FTZ R128, R28, UR5, -R233.reuse ;  /* 0x000000051c807c23 */ /* 0x100fe200080108e9 */
[--C-:B------:R-:W-:Y:S01]  /*d070*/  FFMA.FTZ R118, R29, UR5, -R233.reuse ;  /* 0x000000051d767c23 */ /* 0x100fe200080108e9 */
[----:B------:R-:W1:Y:S01]  /*d080*/  SHFL.BFLY PT, R14, R38, 0x1, 0x1f ;  /* 0x0c201f00260e7f89 */ /* 0x000e6200000e0000 */
[----:B------:R-:W-:Y:S01]  /*d090*/  FSEL R220, R220, RZ, P2 ;  /* 0x000000ffdcdc7208 */ /* 0x000fe20001000000 */
[--C-:B------:R-:W-:Y:S01]  /*d0a0*/  FFMA.FTZ R80, R68, UR5, -R233.reuse ;  /* 0x0000000544507c23 */ /* 0x100fe200080108e9 */
[--C-:B------:R-:W-:Y:S01]  /*d0b0*/  FFMA.FTZ R113, R43, UR5, -R233.reuse ;  /* 0x000000052b717c23 */ /* 0x100fe200080108e9 */
[----:B------:R-:W2:Y:S01]  /*d0c0*/  LDSM.16.MT88.4 R28, [R186+0x4000] ;  /* 0x00400000ba1c783b */ /* 0x000ea20000004200 */
[--C-:B------:R-:W-:Y:S01]  /*d0d0*/  FFMA.FTZ R112, R33, UR5, -R233.reuse ;  /* 0x0000000521707c23 */ /* 0x100fe200080108e9 */
[--C-:B------:R-:W-:Y:S01]  /*d0e0*/  FFMA.FTZ R126, R12, UR5, -R220.reuse ;  /* 0x000000050c7e7c23 */ /* 0x100fe200080108dc */
[----:B------:R-:W-:Y:S01]  /*d0f0*/  FSEL R12, R61, RZ, P4 ;  /* 0x000000ff3d0c7208 */ /* 0x000fe20002000000 */
[--C-:B------:R-:W-:Y:S01]  /*d100*/  FFMA.FTZ R127, R11, UR5, -R220.reuse ;  /* 0x000000050b7f7c23 */ /* 0x100fe200080108dc */
[--C-:B------:R-:W-:Y:S01]  /*d110*/  FFMA.FTZ R117, R16, UR5, -R220.reuse ;  /* 0x0000000510757c23 */ /* 0x100fe200080108dc */
[----:B------:R-:W-:Y:S01]  /*d120*/  FFMA.FTZ R111, R13, UR5, -R220 ;  /* 0x000000050d6f7c23 */ /* 0x000fe200080108dc */
[--C-:B------:R-:W-:Y:S01]  /*d130*/  FFMA.FTZ R68, R41, UR5, -R233.reuse ;  /* 0x0000000529447c23 */ /* 0x100fe200080108e9 */
[----:B------:R-:W-:Y:S01]  /*d140*/  FADD.FTZ R12, R36, -R12 ;  /* 0x8000000c240c7221 */ /* 0x000fe20000010000 */
[----:B------:R-:W-:Y:S01]  /*d150*/  FSEL R36, R60, RZ, P3 ;  /* 0x000000ff3c247208 */ /* 0x000fe20001800000 */
[----:B------:R-:W-:Y:S01]  /*d160*/  MUFU.EX2 R127, R127 ;  /* 0x0000007f007f7308 */ /* 0x000fe20000000800 */
[--C-:B------:R-:W-:Y:S01]  /*d170*/  FFMA.FTZ R67, R40, UR5, -R233.reuse ;  /* 0x0000000528437c23 */ /* 0x100fe200080108e9 */
[--C-:B------:R-:W-:Y:S01]  /*d180*/  FFMA.FTZ R179, R27, UR5, -R233.reuse ;  /* 0x000000051bb37c23 */ /* 0x100fe200080108e9 */
[--C-:B------:R-:W-:Y:S01]  /*d190*/  FFMA.FTZ R77, R73, UR5, -R233.reuse ;  /* 0x00000005494d7c23 */ /* 0x100fe200080108e9 */
[----:B------:R-:W-:Y:S01]  /*d1a0*/  FADD.FTZ R36, R3, -R36 ;  /* 0x8000002403247221 */ /* 0x000fe20000010000 */
[----:B------:R-:W-:Y:S01]  /*d1b0*/  FMUL.FTZ R3, R12, UR5 ;  /* 0x000000050c037c20 */ /* 0x000fe20008410000 */
[--C-:B------:R-:W-:Y:S01]  /*d1c0*/  FFMA.FTZ R79, R63, UR5, -R233.reuse ;  /* 0x000000053f4f7c23 */ /* 0x100fe200080108e9 */
[--C-:B------:R-:W-:Y:S01]  /*d1d0*/  FFMA.FTZ R73, R110, UR5, -R233.reuse ;  /* 0x000000056e497c23 */ /* 0x100fe200080108e9 */
[----:B------:R-:W3:Y:S01]  /*d1e0*/  MUFU.EX2 R126, R126 ;  /* 0x0000007e007e7308 */ /* 0x000ee20000000800 */
[----:B------:R-:W-:Y:S01]  /*d1f0*/  FMUL.FTZ R36, R36, UR5 ;  /* 0x0000000524247c20 */ /* 0x000fe20008410000 */
[----:B-1----:R-:W-:Y:S01]  /*d200*/  FMNMX.FTZ R38, R38, R14, !PT ;  /* 0x0000000e26267209 */ /* 0x002fe20007810000 */
[--C-:B------:R-:W-:Y:S01]  /*d210*/  FFMA.FTZ R110, R22, UR5, -R220.reuse ;  /* 0x00000005166e7c23 */ /* 0x100fe200080108dc */
[--C-:B------:R-:W-:Y:S01]  /*d220*/  FFMA.FTZ R64, R23, UR5, -R220.reuse ;  /* 0x0000000517407c23 */ /* 0x100fe200080108dc */
[--C-:B------:R-:W-:Y:S01]  /*d230*/  FFMA.FTZ R63, R9, UR5, -R220.reuse ;  /* 0x00000005093f7c23 */ /* 0x100fe200080108dc */
[C---:B------:R-:W-:Y:S01]  /*d240*/  FSETP.NEU.FTZ.AND P1, PT, R38.reuse, -INF , PT ;  /* 0xff8000002600780b */ /* 0x040fe20003f3d000 */
[----:B------:R-:W-:Y:S01]  /*d250*/  FMUL.FTZ R178, R38, UR5 ;  /* 0x0000000526b27c20 */ /* 0x000fe20008410000 */
[----:B------:R-:W-:Y:S01]  /*d260*/  MUFU.EX2 R117, R117 ;  /* 0x0000007500757308 */ /* 0x000fe20000000800 */
[----:B------:R-:W-:Y:S01]  /*d270*/  FFMA.FTZ R62, R10, UR5, -R220 ;  /* 0x000000050a3e7c23 */ /* 0x000fe200080108dc */
[--C-:B------:R-:W-:Y:S01]  /*d280*/  FFMA.FTZ R75, R70, UR5, -R233.reuse ;  /* 0x00000005464b7c23 */ /* 0x100fe200080108e9 */
[--C-:B------:R-:W-:Y:S01]  /*d290*/  FFMA.FTZ R70, R66, UR5, -R233.reuse ;  /* 0x0000000542467c23 */ /* 0x100fe200080108e9 */
[----:B------:R-:W-:Y:S01]  /*d2a0*/  FSEL R178, R178, RZ, P1 ;  /* 0x000000ffb2b27208 */ /* 0x000fe20000800000 */
[--C-:B------:R-:W-:Y:S01]  /*d2b0*/  FFMA.FTZ R82, R47, UR5, -R233.reuse ;  /* 0x000000052f527c23 */ /* 0x100fe200080108e9 */
[--C-:B------:R-:W-:Y:S01]  /*d2c0*/  FFMA.FTZ R81, R46, UR5, -R233.reuse ;  /* 0x000000052e517c23 */ /* 0x100fe200080108e9 */
[--C-:B------:R-:W-:Y:S01]  /*d2d0*/  FFMA.FTZ R66, R44, UR5, -R233.reuse ;  /* 0x000000052c427c23 */ /* 0x100fe200080108e9 */
[----:B------:R-:W1:Y:S01]  /*d2e0*/  MUFU.EX2 R111, R111 ;  /* 0x0000006f006f7308 */ /* 0x000e620000000800 */
[--C-:B------:R-:W-:Y:S01]  /*d2f0*/  FFMA.FTZ R125, R4, UR5, -R178.reuse ;  /* 0x00000005047d7c23 */ /* 0x100fe200080108b2 */
[----:B------:R-:W-:Y:S01]  /*d300*/  FSEL R4, R39, RZ, P2 ;  /* 0x000000ff27047208 */ /* 0x000fe20001000000 */
[--C-:B------:R-:W-:Y:S01]  /*d310*/  FFMA.FTZ R124, R6, UR5, -R178.reuse ;  /* 0x00000005067c7c23 */ /* 0x100fe200080108b2 */
[----:B------:R-:W-:Y:S01]  /*d320*/  FFMA.FTZ R116, R7, UR5, -R178 ;  /* 0x0000000507747c23 */ /* 0x000fe200080108b2 */
[----:B---3--:R-:W-:Y:S01]  /*d330*/  F2FP.F16.F32.PACK_AB R20, R126, R127 ;  /* 0x0000007f7e14723e */ /* 0x008fe200000000ff */
[--C-:B------:R-:W-:Y:S01]  /*d340*/  FFMA.FTZ R65, R45, UR5, -R233.reuse ;  /* 0x000000052d417c23 */ /* 0x100fe200080108e9 */
[----:B------:R-:W-:Y:S01]  /*d350*/  FADD.FTZ R4, R2, -R4 ;  /* 0x8000000402047221 */ /* 0x000fe20000010000 */
[--C-:B------:R-:W-:Y:S01]  /*d360*/  FFMA.FTZ R2, R5, UR5, -R178.reuse ;  /* 0x0000000505027c23 */ /* 0x100fe200080108b2 */
[----:B------:R-:W-:Y:S01]  /*d370*/  FSEL R5, R38, RZ, P1 ;  /* 0x000000ff26057208 */ /* 0x000fe20000800000 */
[----:B------:R-:W-:Y:S01]  /*d380*/  MUFU.EX2 R125, R125 ;  /* 0x0000007d007d7308 */ /* 0x000fe20000000800 */
[----:B------:R-:W-:Y:S01]  /*d390*/  FMUL.FTZ R4, R4, UR5 ;  /* 0x0000000504047c20 */ /* 0x000fe20008410000 */
[----:B------:R-:W-:Y:S01]  /*d3a0*/  FFMA.FTZ R69, R55, UR5, -R233 ;  /* 0x0000000537457c23 */ /* 0x000fe200080108e9 */
[--C-:B------:R-:W-:Y:S01]  /*d3b0*/  FFMA.FTZ R168, R53, UR5, -R178.reuse ;  /* 0x0000000535a87c23 */ /* 0x100fe200080108b2 */
[----:B------:R-:W-:Y:S01]  /*d3c0*/  FADD.FTZ R5, R0, -R5 ;  /* 0x8000000500057221 */ /* 0x000fe20000010000 */
[--C-:B------:R-:W-:Y:S01]  /*d3d0*/  FFMA.FTZ R0, R8, UR5, -R178.reuse ;  /* 0x0000000508007c23 */ /* 0x100fe200080108b2 */
[----:B------:R-:W-:Y:S01]  /*d3e0*/  FFMA.FTZ R170, R52, UR5, -R178 ;  /* 0x0000000534aa7c23 */ /* 0x000fe200080108b2 */
[----:B-1----:R-:W-:Y:S01]  /*d3f0*/  F2FP.F16.F32.PACK_AB R22, R111, R117 ;  /* 0x000000756f16723e */ /* 0x002fe200000000ff */
[----:B------:R-:W-:Y:S01]  /*d400*/  FMUL.FTZ R5, R5, UR5 ;  /* 0x0000000505057c20 */ /* 0x000fe20008410000 */
[----:B------:R-:W1:Y:S01]  /*d410*/  MUFU.EX2 R131, R4 ;  /* 0x0000000400837308 */ /* 0x000e620000000800 */
[--C-:B------:R-:W-:Y:S01]  /*d420*/  FFMA.FTZ R164, R164, UR5, -R220.reuse ;  /* 0x00000005a4a47c23 */ /* 0x100fe200080108dc */
[--C-:B------:R-:W-:Y:S01]  /*d430*/  FFMA.FTZ R165, R165, UR5, -R220.reuse ;  /* 0x00000005a5a57c23 */ /* 0x100fe200080108dc */
[----:B------:R-:W-:Y:S01]  /*d440*/  FFMA.FTZ R166, R166, UR5, -R220 ;  /* 0x00000005a6a67c23 */ /* 0x000fe200080108dc */
[--C-:B------:R-:W-:Y:S01]  /*d450*/  FFMA.FTZ R169, R58, UR5, -R178.reuse ;  /* 0x000000053aa97c23 */ /* 0x100fe200080108b2 */
[----:B------:R-:W-:Y:S01]  /*d460*/  FFMA.FTZ R177, R177, UR5, -R178 ;  /* 0x00000005b1b17c23 */ /* 0x000fe200080108b2 */
[--C-:B------:R-:W-:Y:S01]  /*d470*/  FFMA.FTZ R78, R72, UR5, -R233.reuse ;  /* 0x00000005484e7c23 */ /* 0x100fe200080108e9 */
[--C-:B------:R-:W-:Y:S01]  /*d480*/  FFMA.FTZ R76, R71, UR5, -R233.reuse ;  /* 0x00000005474c7c23 */ /* 0x100fe200080108e9 */
[----:B------:R-:W3:Y:S01]  /*d490*/  MUFU.EX2 R130, R5 ;  /* 0x0000000500827308 */ /* 0x000ee20000000800 */
[--C-:B------:R-:W-:Y:S01]  /*d4a0*/  FFMA.FTZ R72, R56, UR5, -R233.reuse ;  /* 0x0000000538487c23 */ /* 0x100fe200080108e9 */
[--C-:B------:R-:W-:Y:S01]  /*d4b0*/  FFMA.FTZ R71, R57, UR5, -R233.reuse ;  /* 0x0000000539477c23 */ /* 0x100fe200080108e9 */
[----:B------:R-:W-:Y:S01]  /*d4c0*/  F2FP.F16.F32.PACK_AB R56, R109, R114 ;  /* 0x000000726d38723e */ /* 0x000fe200000000ff */
[--C-:B------:R-:W-:Y:S01]  /*d4d0*/  FFMA.FTZ R232, R232, UR5, -R220.reuse ;  /* 0x00000005e8e87c23 */ /* 0x100fe200080108dc */
[----:B------:R-:W-:Y:S01]  /*d4e0*/  F2FP.F16.F32.PACK_AB R58, R107, R108 ;  /* 0x0000006c6b3a723e */ /* 0x000fe200000000ff */
[--C-:B------:R-:W-:Y:S01]  /*d4f0*/  FFMA.FTZ R235, R235, UR5, -R220.reuse ;  /* 0x00000005ebeb7c23 */ /* 0x100fe200080108dc */
[----:B------:R-:W-:Y:S01]  /*d500*/  FFMA.FTZ R238, R238, UR5, -R220 ;  /* 0x00000005eeee7c23 */ /* 0x000fe200080108dc */
[----:B------:R-:W4:Y:S01]  /*d510*/  MUFU.EX2 R124, R124 ;  /* 0x0000007c007c7308 */ /* 0x000f220000000800 */
[-C--:B-1----:R-:W-:Y:S01]  /*d520*/  FMUL.FTZ R8, R156, R131.reuse ;  /* 0x000000839c087220 */ /* 0x082fe20000410000 */
[----:B------:R-:W-:Y:S01]  /*d530*/  FMUL.FTZ R12, R152, R131 ;  /* 0x00000083980c7220 */ /* 0x000fe20000410000 */
[----:B------:R-:W-:Y:S01]  /*d540*/  MOV R156, R122 ;  /* 0x0000007a009c7202 */ /* 0x000fe20000000f00 */
[--C-:B------:R-:W-:Y:S01]  /*d550*/  FFMA.FTZ R122, R42, UR5, -R178.reuse ;  /* 0x000000052a7a7c23 */ /* 0x100fe200080108b2 */
[----:B------:R-:W-:Y:S01]  /*d560*/  MOV R152, R35 ;  /* 0x0000002300987202 */ /* 0x000fe20000000f00 */
[----:B------:R-:W-:Y:S01]  /*d570*/  LDSM.16.MT88.4 R40, [R184+0x4400] ;  /* 0x00440000b828783b */ /* 0x000fe20000004200 */
[----:B------:R-:W-:Y:S01]  /*d580*/  FMUL.FTZ R13, R153, R131 ;  /* 0x00000083990d7220 */ /* 0x000fe20000410000 */
[----:B------:R-:W-:Y:S01]  /*d590*/  MUFU.EX2 R116, R116 ;  /* 0x0000007400747308 */ /* 0x000fe20000000800 */
[----:B---3--:R-:W-:Y:S01]  /*d5a0*/  FMUL.FTZ R14, R154, R130 ;  /* 0x000000829a0e7220 */ /* 0x008fe20000410000 */
[----:B------:R-:W1:Y:S01]  /*d5b0*/  LDSM.16.MT88.4 R4, [R184+0x4000] ;  /* 0x00400000b804783b */ /* 0x000e620000004200 */
[----:B------:R-:W-:Y:S01]  /*d5c0*/  MOV R154, R121 ;  /* 0x00000079009a7202 */ /* 0x000fe20000000f00 */
[--C-:B------:R-:W-:Y:S01]  /*d5d0*/  FFMA.FTZ R121, R32, UR5, -R178.reuse ;  /* 0x0000000520797c23 */ /* 0x100fe200080108b2 */
[----:B------:R-:W-:Y:S01]  /*d5e0*/  MOV R153, R120 ;  /* 0x0000007800997202 */ /* 0x000fe20000000f00 */
[----:B------:R-:W3:Y:S01]  /*d5f0*/  LDSM.16.MT88.4 R32, [R186+0x4400] ;  /* 0x00440000ba20783b */ /* 0x000ee20000004200 */
[----:B------:R-:W-:Y:S01]  /*d600*/  FFMA.FTZ R120, R26, UR5, -R178 ;  /* 0x000000051a787c23 */ /* 0x000fe200080108b2 */
[----:B------:R-:W5:Y:S01]  /*d610*/  MUFU.EX2 R2, R2 ;  /* 0x0000000200027308 */ /* 0x000f620000000800 */
[----:B----4-:R-:W-:Y:S01]  /*d620*/  F2FP.F16.F32.PACK_AB R21, R124, R125 ;  /* 0x0000007d7c15723e */ /* 0x010fe200000000ff */
[-C--:B------:R-:W-:Y:S01]  /*d630*/  FMUL.FTZ R9, R157, R131.reuse ;  /* 0x000000839d097220 */ /* 0x080fe20000410000 */
[-C--:B------:R-:W-:Y:S01]  /*d640*/  FMUL.FTZ R10, R158, R130.reuse ;  /* 0x000000829e0a7220 */ /* 0x080fe20000410000 */
[-C--:B------:R-:W-:Y:S01]  /*d650*/  FMUL.FTZ R11, R159, R130.reuse ;  /* 0x000000829f0b7220 */ /* 0x080fe20000410000 */
[-C--:B------:R-:W-:Y:S01]  /*d660*/  FMUL.FTZ R15, R155, R130.reuse ;  /* 0x000000829b0f7220 */ /* 0x080fe20000410000 */
[-C--:B------:R-:W-:Y:S01]  /*d670*/  FMUL.FTZ R16, R140, R131.reuse ;  /* 0x000000838c107220 */ /* 0x080fe20000410000 */
[-C--:B------:R-:W-:Y:S01]  /*d680*/  FMUL.FTZ R17, R141, R131.reuse ;  /* 0x000000838d117220 */ /* 0x080fe20000410000 */
[----:B------:R-:W-:Y:S01]  /*d690*/  MUFU.EX2 R179, R179 ;  /* 0x000000b300b37308 */ /* 0x000fe20000000800 */
[-C--:B------:R-:W-:Y:S01]  /*d6a0*/  FMUL.FTZ R18, R142, R130.reuse ;  /* 0x000000828e127220 */ /* 0x080fe20000410000 */
[-C--:B------:R-:W-:Y:S01]  /*d6b0*/  FMUL.FTZ R19, R143, R130.reuse ;  /* 0x000000828f137220 */ /* 0x080fe20000410000 */
[-C--:B------:R-:W-:Y:S01]  /*d6c0*/  FMUL.FTZ R136, R136, R131.reuse ;  /* 0x0000008388887220 */ /* 0x080fe20000410000 */
[----:B------:R-:W-:Y:S01]  /*d6d0*/  FMUL.FTZ R137, R137, R131 ;  /* 0x0000008389897220 */ /* 0x000fe20000410000 */
[-C--:B------:R-:W-:Y:S01]  /*d6e0*/  FMUL.FTZ R138, R138, R130.reuse ;  /* 0x000000828a8a7220 */ /* 0x080fe20000410000 */
[----:B------:R-:W-:Y:S01]  /*d6f0*/  FMUL.FTZ R139, R139, R130 ;  /* 0x000000828b8b7220 */ /* 0x000fe20000410000 */
[----:B------:R-:W-:Y:S01]  /*d700*/  MOV R158, R49 ;  /* 0x00000031009e7202 */ /* 0x000fe20000000f00 */
[----:B------:R-:W4:Y:S01]  /*d710*/  MUFU.EX2 R128, R128 ;  /* 0x0000008000807308 */ /* 0x000f220000000800 */
[----:B-----5:R-:W-:Y:S01]  /*d720*/  F2FP.F16.F32.PACK_AB R23, R2, R116 ;  /* 0x000000740217723e */ /* 0x020fe200000000ff */
[----:B------:R-:W-:Y:S01]  /*d730*/  FFMA.FTZ R241, R241, UR5, -R220 ;  /* 0x00000005f1f17c23 */ /* 0x000fe200080108dc */
[----:B------:R-:W-:Y:S01]  /*d740*/  MOV R159, R48 ;  /* 0x00000030009f7202 */ /* 0x000fe20000000f00 */
[--C-:B------:R-:W-:Y:S01]  /*d750*/  FFMA.FTZ R244, R244, UR5, -R178.reuse ;  /* 0x00000005f4f47c23 */ /* 0x100fe200080108b2 */
[----:B------:R-:W-:Y:S01]  /*d760*/  F2FP.F16.F32.PACK_AB R48, R129, R180 ;  /* 0x000000b48130723e */ /* 0x000fe200000000ff */
[----:B------:R-:W-:Y:S01]  /*d770*/  FFMA.FTZ R243, R243, UR5, -R178 ;  /* 0x00000005f3f37c23 */ /* 0x000fe200080108b2 */
[----:B------:R-:W-:Y:S01]  /*d780*/  MOV R155, R123 ;  /* 0x0000007b009b7202 */ /* 0x000fe20000000f00 */
[----:B------:R-:W-:Y:S01]  /*d790*/  MUFU.EX2 R118, R118 ;  /* 0x0000007600767308 */ /* 0x000fe20000000800 */
[C---:B--2---:R-:W-:Y:S01]  /*d7a0*/  HMMA.16816.F32 R8, R20.reuse, R28, R8 ;  /* 0x0000001c1408723c */ /* 0x044fe20000001808 */
[--C-:B------:R-:W-:Y:S01]  /*d7b0*/  FFMA.FTZ R123, R54, UR5, -R233.reuse ;  /* 0x00000005367b7c23 */ /* 0x100fe200080108e9 */
[----:B------:R-:W-:Y:S01]  /*d7c0*/  MOV R157, R167 ;  /* 0x000000a7009d7202 */ /* 0x000fe20000000f00 */
[----:B------:R-:W-:Y:S01]  /*d7d0*/  LDSM.16.MT88.4 R52, [R184+0x4800] ;  /* 0x00480000b834783b */ /* 0x000fe20000004200 */
[----:B------:R-:W-:Y:S01]  /*d7e0*/  FFMA.FTZ R167, R59, UR5, -R220 ;  /* 0x000000053ba77c23 */ /* 0x000fe200080108dc */
[--C-:B------:R-:W-:Y:S01]  /*d7f0*/  FFMA.FTZ R245, R245, UR5, -R178.reuse ;  /* 0x00000005f5f57c23 */ /* 0x100fe200080108b2 */
[----:B------:R-:W-:Y:S01]  /*d800*/  FFMA.FTZ R246, R246, UR5, -R178 ;  /* 0x00000005f6f67c23 */ /* 0x000fe200080108b2 */
[----:B------:R-:W2:Y:S01]  /*d810*/  MUFU.EX2 R113, R113 ;  /* 0x0000007100717308 */ /* 0x000ea20000000800 */
[C---:B------:R-:W-:Y:S01]  /*d820*/  HMMA.16816.F32 R12, R20.reuse, R30, R12 ;  /* 0x0000001e140c723c */ /* 0x040fe2000000180c */
[----:B----4-:R-:W-:Y:S01]  /*d830*/  F2FP.F16.F32.PACK_AB R49, R128, R179 ;  /* 0x000000b38031723e */ /* 0x010fe200000000ff */
[--C-:B------:R-:W-:Y:S01]  /*d840*/  FFMA.FTZ R74, R74, UR5, -R233.reuse ;  /* 0x000000054a4a7c23 */ /* 0x100fe200080108e9 */
[----:B------:R-:W-:Y:S01]  /*d850*/  FFMA.FTZ R250, R250, UR5, -R220 ;  /* 0x00000005fafa7c23 */ /* 0x000fe200080108dc */
[----:B------:R-:W-:Y:S01]  /*d860*/  FFMA.FTZ R252, R252, UR5, -R178 ;  /* 0x00000005fcfc7c23 */ /* 0x000fe200080108b2 */
[--C-:B------:R-:W-:Y:S01]  /*d870*/  FFMA.FTZ R251, R251, UR5, -R220.reuse ;  /* 0x00000005fbfb7c23 */ /* 0x100fe200080108dc */
[----:B------:R-:W-:Y:S01]  /*d880*/  FFMA.FTZ R249, R249, UR5, -R220 ;  /* 0x00000005f9f97c23 */ /* 0x000fe200080108dc */
[----:B------:R-:W4:Y:S01]  /*d890*/  MUFU.EX2 R3, R3 ;  /* 0x0000000300037308 */ /* 0x000f220000000800 */
[C---:B-1----:R-:W-:Y:S01]  /*d8a0*/  HMMA.16816.F32 R16, R20.reuse, R4, R16 ;  /* 0x000000041410723c */ /* 0x042fe20000001810 */
[--C-:B------:R-:W-:Y:S01]  /*d8b0*/  FFMA.FTZ R242, R242, UR5, -R178.reuse ;  /* 0x00000005f2f27c23 */ /* 0x100fe200080108b2 */
[--C-:B------:R-:W-:Y:S01]  /*d8c0*/  FFMA.FTZ R240, R240, UR5, -R178.reuse ;  /* 0x00000005f0f07c23 */ /* 0x100fe200080108b2 */
[--C-:B------:R-:W-:Y:S01]  /*d8d0*/  FFMA.FTZ R239, R239, UR5, -R178.reuse ;  /* 0x00000005efef7c23 */ /* 0x100fe200080108b2 */
[--C-:B------:R-:W-:Y:S01]  /*d8e0*/  FFMA.FTZ R237, R237, UR5, -R178.reuse ;  /* 0x00000005eded7c23 */ /* 0x100fe200080108b2 */
[----:B------:R-:W-:Y:S01]  /*d8f0*/  FFMA.FTZ R176, R176, UR5, -R178 ;  /* 0x00000005b0b07c23 */ /* 0x000fe200080108b2 */
[--C-:B------:R-:W-:Y:S01]  /*d900*/  FFMA.FTZ R248, R248, UR5, -R220.reuse ;  /* 0x00000005f8f87c23 */ /* 0x100fe200080108dc */
[----:B------:R-:W1:Y:S01]  /*d910*/  MUFU.EX2 R36, R36 ;  /* 0x0000002400247308 */ /* 0x000e620000000800 */
[----:B------:R-:W-:Y:S01]  /*d920*/  HMMA.16816.F32 R20, R20, R6, R136 ;  /* 0x000000061414723c */ /* 0x000fe20000001888 */
[----:B--2---:R-:W-:Y:S01]  /*d930*/  F2FP.F16.F32.PACK_AB R51, R113, R118 ;  /* 0x000000767133723e */ /* 0x004fe200000000ff */
[--C-:B------:R-:W-:Y:S01]  /*d940*/  FFMA.FTZ R247, R247, UR5, -R220.reuse ;  /* 0x00000005f7f77c23 */ /* 0x100fe200080108dc */
[--C-:B------:R-:W-:Y:S01]  /*d950*/  FFMA.FTZ R234, R234, UR5, -R220.reuse ;  /* 0x00000005eaea7c23 */ /* 0x100fe200080108dc */
[----:B------:R-:W-:Y:S01]  /*d960*/  FFMA.FTZ R236, R236, UR5, -R220 ;  /* 0x00000005ecec7c23 */ /* 0x000fe200080108dc */
[--C-:B------:R-:W-:Y:S01]  /*d970*/  FFMA.FTZ R183, R183, UR5, -R178.reuse ;  /* 0x00000005b7b77c23 */ /* 0x100fe200080108b2 */
[----:B------:R-:W-:Y:S01]  /*d980*/  FFMA.FTZ R181, R181, UR5, -R178 ;  /* 0x00000005b5b57c23 */ /* 0x000fe200080108b2 */
[----:B------:R-:W-:Y:S01]  /*d990*/  MUFU.EX2 R110, R110 ;  /* 0x0000006e006e7308 */ /* 0x000fe20000000800 */
[-C--:B----4-:R-:W-:Y:S01]  /*d9a0*/  FMUL.FTZ R24, R160, R3.reuse ;  /* 0x00000003a0187220 */ /* 0x090fe20000410000 */
[-C--:B------:R-:W-:Y:S01]  /*d9b0*/  FMUL.FTZ R25, R161, R3.reuse ;  /* 0x00000003a1197220 */ /* 0x080fe20000410000 */
[-C--:B------:R-:W-:Y:S01]  /*d9c0*/  FMUL.FTZ R44, R144, R3.reuse ;  /* 0x00000003902c7220 */ /* 0x080fe20000410000 */
[-C--:B------:R-:W-:Y:S01]  /*d9d0*/  FMUL.FTZ R45, R145, R3.reuse ;  /* 0x00000003912d7220 */ /* 0x080fe20000410000 */
[-C--:B------:R-:W-:Y:S01]  /*d9e0*/  FMUL.FTZ R148, R148, R3.reuse ;  /* 0x0000000394947220 */ /* 0x080fe20000410000 */
[-C--:B------:R-:W-:Y:S01]  /*d9f0*/  FMUL.FTZ R149, R149, R3.reuse ;  /* 0x0000000395957220 */ /* 0x080fe20000410000 */
[-C--:B------:R-:W-:Y:S01]  /*da00*/  FMUL.FTZ R132, R132, R3.reuse ;  /* 0x0000000384847220 */ /* 0x080fe20000410000 */
[----:B------:R-:W2:Y:S01]  /*da10*/  MUFU.EX2 R64, R64 ;  /* 0x0000004000407308 */ /* 0x000ea20000000800 */
[-C--:B-1----:R-:W-:Y:S01]  /*da20*/  FMUL.FTZ R26, R162, R36.reuse ;  /* 0x00000024a21a7220 */ /* 0x082fe20000410000 */
[-C--:B------:R-:W-:Y:S01]  /*da30*/  FMUL.FTZ R27, R163, R36.reuse ;  /* 0x00000024a31b7220 */ /* 0x080fe20000410000 */
[-C--:B------:R-:W-:Y:S01]  /*da40*/  FMUL.FTZ R46, R146, R36.reuse ;  /* 0x00000024922e7220 */ /* 0x080fe20000410000 */
[-C--:B------:R-:W-:Y:S01]  /*da50*/  FMUL.FTZ R47, R147, R36.reuse ;  /* 0x00000024932f7220 */ /* 0x080fe20000410000 */
[-C--:B------:R-:W-:Y:S01]  /*da60*/  FMUL.FTZ R150, R150, R36.reuse ;  /* 0x0000002496967220 */ /* 0x080fe20000410000 */
[-C--:B------:R-:W-:Y:S01]  /*da70*/  FMUL.FTZ R151, R151, R36.reuse ;  /* 0x0000002497977220 */ /* 0x080fe20000410000 */
[----:B------:R-:W-:Y:S01]  /*da80*/  FMUL.FTZ R133, R133, R3 ;  /* 0x0000000385857220 */ /* 0x000fe20000410000 */
[----:B------:R-:W-:Y:S01]  /*da90*/  MUFU.EX2 R63, R63 ;  /* 0x0000003f003f7308 */ /* 0x000fe20000000800 */
[-C--:B------:R-:W-:Y:S01]  /*daa0*/  FMUL.FTZ R134, R134, R36.reuse ;  /* 0x0000002486867220 */ /* 0x080fe20000410000 */
[-C--:B------:R-:W-:Y:S01]  /*dab0*/  FMUL.FTZ R135, R135, R36.reuse ;  /* 0x0000002487877220 */ /* 0x080fe20000410000 */
[C---:B------:R-:W-:Y:S01]  /*dac0*/  HMMA.16816.F32 R24, R48.reuse, R28, R24 ;  /* 0x0000001c3018723c */ /* 0x040fe20000001818 */
[--C-:B------:R-:W-:Y:S01]  /*dad0*/  FFMA.FTZ R218, R218, UR5, -R220.reuse ;  /* 0x00000005dada7c23 */ /* 0x100fe200080108dc */
[--C-:B------:R-:W-:Y:S01]  /*dae0*/  FFMA.FTZ R226, R226, UR5, -R220.reuse ;  /* 0x00000005e2e27c23 */ /* 0x100fe200080108dc */
[--C-:B------:R-:W-:Y:S01]  /*daf0*/  FFMA.FTZ R216, R216, UR5, -R220.reuse ;  /* 0x00000005d8d87c23 */ /* 0x100fe200080108dc */
[----:B------:R-:W-:Y:S01]  /*db00*/  FFMA.FTZ R191, R191, UR5, -R220 ;  /* 0x00000005bfbf7c23 */ /* 0x000fe200080108dc */
[----:B------:R-:W1:Y:S01]  /*db10*/  MUFU.EX2 R62, R62 ;  /* 0x0000003e003e7308 */ /* 0x000e620000000800 */
[--C-:B------:R-:W-:Y:S01]  /*db20*/  FFMA.FTZ R182, R182, UR5, -R233.reuse ;  /* 0x00000005b6b67c23 */ /* 0x100fe200080108e9 */
[--C-:B------:R-:W-:Y:S01]  /*db30*/  FFMA.FTZ R217, R217, UR5, -R233.reuse ;  /* 0x00000005d9d97c23 */ /* 0x100fe200080108e9 */
[C---:B------:R-:W-:Y:S01]  /*db40*/  HMMA.16816.F32 R44, R48.reuse, R4, R44 ;  /* 0x00000004302c723c */ /* 0x040fe2000000182c */
[--C-:B------:R-:W-:Y:S01]  /*db50*/  FFMA.FTZ R219, R219, UR5, -R233.reuse ;  /* 0x00000005dbdb7c23 */ /* 0x100fe200080108e9 */
[--C-:B------:R-:W-:Y:S01]  /*db60*/  FFMA.FTZ R230, R230, UR5, -R233.reuse ;  /* 0x00000005e6e67c23 */ /* 0x100fe200080108e9 */
[--C-:B------:R-:W-:Y:S01]  /*db70*/  FFMA.FTZ R231, R231, UR5, -R233.reuse ;  /* 0x00000005e7e77c23 */ /* 0x100fe200080108e9 */
[--C-:B------:R-:W-:Y:S01]  /*db80*/  FFMA.FTZ R229, R229, UR5, -R233.reuse ;  /* 0x00000005e5e57c23 */ /* 0x100fe200080108e9 */
[----:B------:R-:W-:Y:S01]  /*db90*/  MUFU.EX2 R0, R0 ;  /* 0x0000000000007308 */ /* 0x000fe20000000800 */
[--C-:B------:R-:W-:Y:S01]  /*dba0*/  FFMA.FTZ R228, R228, UR5, -R233.reuse ;  /* 0x00000005e4e47c23 */ /* 0x100fe200080108e9 */
[----:B------:R-:W-:Y:S01]  /*dbb0*/  FFMA.FTZ R227, R227, UR5, -R233 ;  /* 0x00000005e3e37c23 */ /* 0x000fe200080108e9 */
[C---:B------:R-:W-:Y:S01]  /*dbc0*/  HMMA.16816.F32 R28, R48.reuse, R30, R148 ;  /* 0x0000001e301c723c */ /* 0x040fe20000001894 */
[----:B------:R-:W-:Y:S01]  /*dbd0*/  FFMA.FTZ R174, R174, UR5, -R178 ;  /* 0x00000005aeae7c23 */ /* 0x000fe200080108b2 */
[----:B------:R-:W-:Y:S01]  /*dbe0*/  LDSM.16.MT88.4 R148, [R186+0x5c00] ;  /* 0x005c0000ba94783b */ /* 0x000fe20000004200 */
[----:B------:R-:W-:Y:S01]  /*dbf0*/  FFMA.FTZ R127, R222, R131, R127 ;  /* 0x00000083de7f7223 */ /* 0x000fe2000001007f */
[----:B------:R-:W-:Y:S01]  /*dc00*/  FFMA.FTZ R3, R224, R3, R180 ;  /* 0x00000003e0037223 */ /* 0x000fe200000100b4 */
[----:B------:R-:W4:Y:S01]  /*dc10*/  MUFU.EX2 R120, R120 ;  /* 0x0000007800787308 */ /* 0x000f220000000800 */
[----:B------:R-:W-:Y:S01]  /*dc20*/  FFMA.FTZ R36, R223, R36, R179 ;  /* 0x00000024df247223 */ /* 0x000fe200000100b3 */
[----:B------:R-:W-:Y:S01]  /*dc30*/  FFMA.FTZ R125, R221, R130, R125 ;  /* 0x00000082dd7d7223 */ /* 0x000fe2000001007d */
[----:B------:R-:W-:Y:S01]  /*dc40*/  HMMA.16816.F32 R4, R48, R6, R132 ;  /* 0x000000063004723c */ /* 0x000fe20000001884 */
[----:B--2---:R-:W-:Y:S01]  /*dc50*/  F2FP.F16.F32.PACK_AB R48, R64, R110 ;  /* 0x0000006e4030723e */ /* 0x004fe200000000ff */
[----:B------:R-:W-:Y:S01]  /*dc60*/  FADD.FTZ R3, R129, R3 ;  /* 0x0000000381037221 */ /* 0x000fe20000010000 */
[----:B-1----:R-:W-:Y:S01]  /*dc70*/  F2FP.F16.F32.PACK_AB R50, R62, R63 ;  /* 0x0000003f3e32723e */ /* 0x002fe200000000ff */
        /* <DEDUP_REMOVED lines=10> */
[----:B----4-:R-:W-:Y:S01]  /*dd20*/  F2FP.F16.F32.PACK_AB R49, R120, R0 ;  /* 0x000000007831723e */ /* 0x010fe200000000ff */
[----:B------:R-:W-:Y:S01]  /*dd30*/  FADD.FTZ R36, R113, R36 ;  /* 0x0000002471247221 */ /* 0x000fe20000010000 */
[----:B------:R-:W-:Y:S01]  /*dd40*/  FADD.FTZ R126, R111, R126 ;  /* 0x0000007e6f7e7221 */ /* 0x000fe20000010000 */
[----:B------:R-:W-:Y:S01]  /*dd50*/  FADD.FTZ R114, R114, R3 ;  /* 0x0000000372727221 */ /* 0x000fe20000010000 */
[----:B------:R-:W-:-:S02]  /*dd60*/  MOV R3, R60 ;  /* 0x0000003c00037202 */ /* 0x000fc40000000f00 */
[----:B------:R-:W-:Y:S01]  /*dd70*/  FADD.FTZ R110, R110, R126 ;  /* 0x0000007e6e6e7221 */ /* 0x000fe20000010000 */
[----:B------:R-:W-:Y:S01]  /*dd80*/  MUFU.EX2 R112, R112 ;  /* 0x0000007000707308 */ /* 0x000fe20000000800 */
[----:B------:R-:W-:Y:S01]  /*dd90*/  FADD.FTZ R114, R109, R114 ;  /* 0x000000726d727221 */ /* 0x000fe20000010000 */
[----:B------:R-:W-:Y:S01]  /*dda0*/  @P0 MOV R3, R60 ;  /* 0x0000003c00030202 */ /* 0x000fe20000000f00 */
[----:B------:R-:W-:Y:S02]  /*ddb0*/  FADD.FTZ R110, R64, R110 ;  /* 0x0000006e406e7221 */ /* 0x000fe40000010000 */
[----:B------:R-:W-:Y:S02]  /*ddc0*/  FADD.FTZ R114, R108, R114 ;  /* 0x000000726c727221 */ /* 0x000fe40000010000 */
[----:B------:R-:W-:Y:S01]  /*ddd0*/  FADD.FTZ R110, R63, R110 ;  /* 0x0000006e3f6e7221 */ /* 0x000fe20000010000 */
[----:B------:R-:W2:Y:S01]  /*dde0*/  MUFU.EX2 R82, R82 ;  /* 0x0000005200527308 */ /* 0x000ea20000000800 */
[----:B-1----:R-:W-:Y:S01]  /*ddf0*/  F2FP.F16.F32.PACK_AB R51, R122, R121 ;  /* 0x000000797a33723e */ /* 0x002fe200000000ff */
[----:B------:R-:W-:Y:S01]  /*de00*/  FADD.FTZ R114, R107, R114 ;  /* 0x000000726b727221 */ /* 0x000fe20000010000 */
[----:B------:R-:W-:-:S05]  /*de10*/  FADD.FTZ R110, R62, R110 ;  /* 0x0000006e3e6e7221 */ /* 0x000fca0000010000 */
[C---:B---3--:R-:W-:Y:S01]  /*de20*/  HMMA.16816.F32 R8, R48.reuse, R32, R8 ;  /* 0x000000203008723c */ /* 0x048fe20000001808 */
[----:B------:R-:W1:Y:S07]  /*de30*/  MUFU.EX2 R81, R81 ;  /* 0x0000005100517308 */ /* 0x000e6e0000000800 */
[----:B------:R-:W-:Y:S01]  /*de40*/  HMMA.16816.F32 R12, R48, R34, R12 ;  /* 0x00000022300c723c */ /* 0x000fe2000000180c */
[----:B------:R-:W3:Y:S01]  /*de50*/  MUFU.EX2 R80, R80 ;  /* 0x0000005000507308 */ /* 0x000ee20000000800 */
[----:B--2---:R-:W-:Y:S01]  /*de60*/  F2FP.F16.F32.PACK_AB R57, R82, R112 ;  /* 0x000000705239723e */ /* 0x004fe200000000ff */
[----:B------:R-:W-:Y:S01]  /*de70*/  FADD.FTZ R112, R112, R36 ;  /* 0x0000002470707221 */ /* 0x000fe20000010000 */
[----:B------:R-:W-:-:S02]  /*de80*/  MOV R36, R61 ;  /* 0x0000003d00247202 */ /* 0x000fc40000000f00 */
[----:B------:R-:W-:Y:S01]  /*de90*/  @P0 MOV R36, R61 ;  /* 0x0000003d00240202 */ /* 0x000fe20000000f00 */
[----:B------:R-:W-:Y:S01]  /*dea0*/  FADD.FTZ R112, R82, R112 ;  /* 0x0000007052707221 */ /* 0x000fe20000010000 */
[----:B------:R-:W-:Y:S01]  /*deb0*/  HMMA.16816.F32 R16, R48, R40, R16 ;  /* 0x000000283010723c */ /* 0x000fe20000001810 */
[----:B------:R-:W2:Y:S02]  /*dec0*/  MUFU.EX2 R164, R164 ;  /* 0x000000a400a47308 */ /* 0x000ea40000000800 */
[----:B-1----:R-:W-:-:S05]  /*ded0*/  FADD.FTZ R112, R81, R112 ;  /* 0x0000007051707221 */ /* 0x002fca0000010000 */
[----:B------:R-:W-:Y:S01]  /*dee0*/  HMMA.16816.F32 R20, R48, R42, R20 ;  /* 0x0000002a3014723c */ /* 0x000fe20000001814 */
[----:B------:R-:W1:Y:S01]  /*def0*/  LDSM.16.MT88.4 R48, [R186+0x4800] ;  /* 0x00480000ba30783b */ /* 0x000e620000004200 */
[----:B------:R-:W4:Y:S01]  /*df00*/  MUFU.EX2 R165, R165 ;  /* 0x000000a500a57308 */ /* 0x000f220000000800 */
[C---:B---3--:R-:W-:Y:S01]  /*df10*/  F2FP.F16.F32.PACK_AB R59, R80.reuse, R81 ;  /* 0x00000051503b723e */ /* 0x048fe200000000ff */
[----:B------:R-:W-:-:S06]  /*df20*/  FADD.FTZ R112, R80, R112 ;  /* 0x0000007050707221 */ /* 0x000fcc0000010000 */
[----:B------:R-:W3:Y:S01]  /*df30*/  MUFU.EX2 R166, R166 ;  /* 0x000000a600a67308 */ /* 0x000ee20000000800 */
        /* <DEDUP_REMOVED lines=8> */
[----:B---3--:R-:W-:-:S06]  /*dfc0*/  FADD.FTZ R110, R166, R110 ;  /* 0x0000006ea66e7221 */ /* 0x008fcc0000010000 */
[----:B------:R-:W3:Y:S01]  /*dfd0*/  MUFU.EX2 R168, R168 ;  /* 0x000000a800a87308 */ /* 0x000ee20000000800 */
[C---:B--2---:R-:W-:Y:S01]  /*dfe0*/  F2FP.F16.F32.PACK_AB R34, R167.reuse, R166 ;  /* 0x000000a6a722723e */ /* 0x044fe200000000ff */
[----:B------:R-:W-:Y:S01]  /*dff0*/  HMMA.16816.F32 R4, R56, R42, R4 ;  /* 0x0000002a3804723c */ /* 0x000fe20000001804 */
[----:B------:R-:W-:Y:S01]  /*e000*/  LDSM.16.MT88.4 R40, [R184+0x4c00] ;  /* 0x004c0000b828783b */ /* 0x000fe20000004200 */
[----:B------:R-:W-:-:S04]  /*e010*/  FADD.FTZ R110, R167, R110 ;  /* 0x0000006ea76e7221 */ /* 0x000fc80000010000 */
[----:B------:R-:W-:Y:S08]  /*e020*/  MUFU.EX2 R170, R170 ;  /* 0x000000aa00aa7308 */ /* 0x000ff00000000800 */
[----:B------:R-:W2:Y:S01]  /*e030*/  MUFU.EX2 R177, R177 ;  /* 0x000000b100b17308 */ /* 0x000ea20000000800 */
[----:B---3--:R-:W-:-:S07]  /*e040*/  F2FP.F16.F32.PACK_AB R33, R168, R169 ;  /* 0x000000a9a821723e */ /* 0x008fce00000000ff */
[----:B------:R-:W3:Y:S08]  /*e050*/  MUFU.EX2 R106, R106 ;  /* 0x0000006a006a7308 */ /* 0x000ef00000000800 */
[----:B------:R-:W4:Y:S01]  /*e060*/  MUFU.EX2 R105, R105 ;  /* 0x0000006900697308 */ /* 0x000f220000000800 */
[----:B--2---:R-:W-:-:S07]  /*e070*/  F2FP.F16.F32.PACK_AB R35, R177, R170 ;  /* 0x000000aab123723e */ /* 0x004fce00000000ff */
[----:B------:R-:W2:Y:S01]  /*e080*/  MUFU.EX2 R104, R104 ;  /* 0x0000006800687308 */ /* 0x000ea20000000800 */
[----:B-1----:R-:W-:Y:S01]  /*e090*/  HMMA.16816.F32 R8, R32, R48, R8 ;  /* 0x000000302008723c */ /* 0x002fe20000001808 */
[----:B---3--:R-:W-:-:S06]  /*e0a0*/  FADD.FTZ R114, R106, R114 ;  /* 0x000000726a727221 */ /* 0x008fcc0000010000 */
        /* <DEDUP_REMOVED lines=27> */
[----:B------:R-:W-:Y:S01]  /*e260*/  FFMA.FTZ R48, R155, UR5, -R220 ;  /* 0x000000059b307c23 */ /* 0x000fe200080108dc */
[----:B------:R-:W2:Y:S01]  /*e270*/  MUFU.EX2 R241, R241 ;  /* 0x000000f100f17308 */ /* 0x000ea20000000800 */
[----:B-1----:R-:W-:-:S05]  /*e280*/  FADD.FTZ R110, R235, R110 ;  /* 0x0000006eeb6e7221 */ /* 0x002fca0000010000 */
[----:B------:R-:W-:Y:S02]  /*e290*/  HMMA.16816.F32 R28, R56, R50, R28 ;  /* 0x00000032381c723c */ /* 0x000fe4000000181c */
[----:B------:R-:W-:Y:S01]  /*e2a0*/  MUFU.EX2 R244, R244 ;  /* 0x000000f400f47308 */ /* 0x000fe20000000800 */
[----:B---3--:R-:W-:-:S05]  /*e2b0*/  FADD.FTZ R110, R238, R110 ;  /* 0x0000006eee6e7221 */ /* 0x008fca0000010000 */
[----:B------:R-:W-:Y:S02]  /*e2c0*/  HMMA.16816.F32 R4, R56, R54, R4 ;  /* 0x000000363804723c */ /* 0x000fe40000001804 */
[----:B------:R-:W1:Y:S01]  /*e2d0*/  MUFU.EX2 R243, R243 ;  /* 0x000000f300f37308 */ /* 0x000e620000000800 */
[C---:B--2---:R-:W-:Y:S01]  /*e2e0*/  F2FP.F16.F32.PACK_AB R50, R241.reuse, R238 ;  /* 0x000000eef132723e */ /* 0x044fe200000000ff */
[----:B------:R-:W-:-:S06]  /*e2f0*/  FADD.FTZ R110, R241, R110 ;  /* 0x0000006ef16e7221 */ /* 0x000fcc0000010000 */
[----:B------:R-:W-:Y:S08]  /*e300*/  MUFU.EX2 R245, R245 ;  /* 0x000000f500f57308 */ /* 0x000ff00000000800 */
[----:B------:R-:W2:Y:S01]  /*e310*/  MUFU.EX2 R246, R246 ;  /* 0x000000f600f67308 */ /* 0x000ea20000000800 */
[----:B-1----:R-:W-:-:S07]  /*e320*/  F2FP.F16.F32.PACK_AB R49, R243, R244 ;  /* 0x000000f4f331723e */ /* 0x002fce00000000ff */
[----:B------:R1:W3:Y:S08]  /*e330*/  MUFU.EX2 R138, R52 ;  /* 0x00000034008a7308 */ /* 0x0002f00000000800 */
[----:B------:R-:W5:Y:S01]  /*e340*/  MUFU.EX2 R102, R102 ;  /* 0x0000006600667308 */ /* 0x000f620000000800 */
[----:B--2---:R-:W-:-:S07]  /*e350*/  F2FP.F16.F32.PACK_AB R51, R246, R245 ;  /* 0x000000f5f633723e */ /* 0x004fce00000000ff */
[----:B------:R-:W2:Y:S01]  /*e360*/  MUFU.EX2 R101, R101 ;  /* 0x0000006500657308 */ /* 0x000ea20000000800 */
[----:B-1----:R-:W-:Y:S01]  /*e370*/  FFMA.FTZ R52, R153, UR5, -R220 ;  /* 0x0000000599347c23 */ /* 0x002fe200080108dc */
[----:B---3--:R-:W-:-:S06]  /*e380*/  MOV R224, R138 ;  /* 0x0000008a00e07202 */ /* 0x008fcc0000000f00 */
[----:B------:R1:W-:Y:S01]  /*e390*/  MUFU.EX2 R132, R52 ;  /* 0x0000003400847308 */ /* 0x0003e20000000800 */
[----:B-----5:R-:W-:-:S07]  /*e3a0*/  FADD.FTZ R114, R102, R114 ;  /* 0x0000007266727221 */ /* 0x020fce0000010000 */
[----:B------:R-:W3:Y:S01]  /*e3b0*/  MUFU.EX2 R100, R100 ;  /* 0x0000006400647308 */ /* 0x000ee20000000800 */
[C---:B--2---:R-:W-:Y:S01]  /*e3c0*/  F2FP.F16.F32.PACK_AB R56, R101.reuse, R102 ;  /* 0x000000666538723e */ /* 0x044fe200000000ff */
[----:B------:R-:W-:-:S06]  /*e3d0*/  FADD.FTZ R114, R101, R114 ;  /* 0x0000007265727221 */ /* 0x000fcc0000010000 */
[----:B------:R-:W2:Y:S01]  /*e3e0*/  MUFU.EX2 R99, R99 ;  /* 0x0000006300637308 */ /* 0x000ea20000000800 */
[----:B-1----:R-:W-:-:S07]  /*e3f0*/  FFMA.FTZ R52, R152, UR5, -R220 ;  /* 0x0000000598347c23 */ /* 0x002fce00080108dc */
        /* <DEDUP_REMOVED lines=10> */
[----:B------:R3:W-:Y:S01]  /*e4a0*/  MUFU.EX2 R133, R52 ;  /* 0x0000003400857308 */ /* 0x0007e20000000800 */
[----:B--2---:R-:W-:-:S07]  /*e4b0*/  FADD.FTZ R112, R73, R112 ;  /* 0x0000007049707221 */ /* 0x004fce0000010000 */
[----:B------:R2:W5:Y:S01]  /*e4c0*/  MUFU.EX2 R135, R48 ;  /* 0x0000003000877308 */ /* 0x0005620000000800 */
[C---:B-1----:R-:W-:Y:S01]  /*e4d0*/  F2FP.F16.F32.PACK_AB R59, R72.reuse, R73 ;  /* 0x00000049483b723e */ /* 0x042fe200000000ff */
[----:B------:R-:W-:-:S06]  /*e4e0*/  FADD.FTZ R112, R72, R112 ;  /* 0x0000007048707221 */ /* 0x000fcc0000010000 */
[C---:B----4-:R-:W-:Y:S01]  /*e4f0*/  HMMA.16816.F32 R24, R56.reuse, R32, R24 ;  /* 0x000000203818723c */ /* 0x050fe20000001818 */
[----:B---3--:R-:W-:Y:S01]  /*e500*/  FFMA.FTZ R52, R159, UR5, -R178 ;  /* 0x000000059f347c23 */ /* 0x008fe200080108b2 */
[----:B------:R-:W1:Y:S06]  /*e510*/  MUFU.EX2 R250, R250 ;  /* 0x000000fa00fa7308 */ /* 0x000e6c0000000800 */
[----:B------:R-:W-:Y:S01]  /*e520*/  HMMA.16816.F32 R28, R56, R34, R28 ;  /* 0x00000022381c723c */ /* 0x000fe2000000181c */
[----:B--2---:R-:W-:Y:S01]  /*e530*/  F2FP.F16.F32.PACK_AB R48, R235, R232 ;  /* 0x000000e8eb30723e */ /* 0x004fe200000000ff */
[----:B------:R2:W-:Y:S01]  /*e540*/  MUFU.EX2 R134, R52 ;  /* 0x0000003400867308 */ /* 0x0005e20000000800 */
[----:B-----5:R-:W-:-:S05]  /*e550*/  MOV R223, R135 ;  /* 0x0000008700df7202 */ /* 0x020fca0000000f00 */
[----:B------:R-:W-:Y:S01]  /*e560*/  HMMA.16816.F32 R8, R48, R32, R8 ;  /* 0x000000203008723c */ /* 0x000fe20000001808 */
[----:B------:R-:W-:Y:S01]  /*e570*/  FFMA.FTZ R32, R157, UR5, -R178 ;  /* 0x000000059d207c23 */ /* 0x000fe200080108b2 */
[----:B------:R-:W-:Y:S01]  /*e580*/  MUFU.EX2 R252, R252 ;  /* 0x000000fc00fc7308 */ /* 0x000fe20000000800 */
[----:B-1----:R-:W-:-:S04]  /*e590*/  FADD.FTZ R110, R250, R110 ;  /* 0x0000006efa6e7221 */ /* 0x002fc80000010000 */
[----:B------:R-:W-:Y:S01]  /*e5a0*/  FADD.FTZ R110, R223, R110 ;  /* 0x0000006edf6e7221 */ /* 0x000fe20000010000 */
[----:B------:R-:W-:Y:S01]  /*e5b0*/  HMMA.16816.F32 R12, R48, R34, R12 ;  /* 0x00000022300c723c */ /* 0x000fe2000000180c */
[----:B------:R-:W-:Y:S01]  /*e5c0*/  F2FP.F16.F32.PACK_AB R34, R132, R138 ;  /* 0x0000008a8422723e */ /* 0x000fe200000000ff */
[----:B------:R1:W3:Y:S01]  /*e5d0*/  MUFU.EX2 R139, R32 ;  /* 0x00000020008b7308 */ /* 0x0002e20000000800 */
[----:B--2---:R-:W-:Y:S01]  /*e5e0*/  FFMA.FTZ R52, R158, UR5, -R178 ;  /* 0x000000059e347c23 */ /* 0x004fe200080108b2 */
[----:B------:R-:W-:-:S04]  /*e5f0*/  FADD.FTZ R110, R224, R110 ;  /* 0x0000006ee06e7221 */ /* 0x000fc80000010000 */
[C---:B------:R-:W-:Y:S02]  /*e600*/  HMMA.16816.F32 R16, R48.reuse, R40, R16 ;  /* 0x000000283010723c */ /* 0x040fe40000001810 */
[----:B------:R2:W4:Y:S06]  /*e610*/  MUFU.EX2 R137, R52 ;  /* 0x0000003400897308 */ /* 0x00052c0000000800 */
[----:B------:R-:W-:Y:S01]  /*e620*/  HMMA.16816.F32 R20, R48, R42, R20 ;  /* 0x0000002a3014723c */ /* 0x000fe20000001814 */
[----:B------:R-:W5:Y:S01]  /*e630*/  LDSM.16.MT88.4 R48, [R186+0x5000] ;  /* 0x00500000ba30783b */ /* 0x000f620000004200 */
[----:B------:R-:W4:Y:S01]  /*e640*/  MUFU.EX2 R98, R98 ;  /* 0x0000006200627308 */ /* 0x000f220000000800 */
[----:B-1----:R-:W-:Y:S01]  /*e650*/  FFMA.FTZ R32, R156, UR5, -R220 ;  /* 0x000000059c207c23 */ /* 0x002fe200080108dc */
[----:B---3--:R-:W-:-:S02]  /*e660*/  F2FP.F16.F32.PACK_AB R35, R252, R139 ;  /* 0x0000008bfc23723e */ /* 0x008fc400000000ff */
[----:B------:R-:W-:Y:S02]  /*e670*/  MOV R220, R133 ;  /* 0x0000008500dc7202 */ /* 0x000fe40000000f00 */
[C---:B------:R-:W-:Y:S01]  /*e680*/  HMMA.16816.F32 R44, R56.reuse, R40, R44 ;  /* 0x00000028382c723c */ /* 0x040fe2000000182c */
[----:B------:R-:W-:Y:S01]  /*e690*/  MOV R180, R139 ;  /* 0x0000008b00b47202 */ /* 0x000fe20000000f00 */
[----:B------:R1:W3:Y:S01]  /*e6a0*/  MUFU.EX2 R136, R32 ;  /* 0x0000002000887308 */ /* 0x0002e20000000800 */
[----:B--2---:R-:W2:Y:S01]  /*e6b0*/  LDSM.16.MT88.4 R52, [R184+0x5000] ;  /* 0x00500000b834783b */ /* 0x004ea20000004200 */
[----:B----4-:R-:W-:Y:S02]  /*e6c0*/  F2FP.F16.F32.PACK_AB R33, R137, R134 ;  /* 0x000000868921723e */ /* 0x010fe400000000ff */
[----:B------:R-:W-:Y:S02]  /*e6d0*/  MOV R179, R137 ;  /* 0x0000008900b37202 */ /* 0x000fe40000000f00 */
[----:B------:R-:W-:Y:S01]  /*e6e0*/  HMMA.16816.F32 R4, R56, R42, R4 ;  /* 0x0000002a3804723c */ /* 0x000fe20000001804 */
[----:B------:R-:W-:Y:S01]  /*e6f0*/  LDSM.16.MT88.4 R40, [R184+0x5400] ;  /* 0x00540000b828783b */ /* 0x000fe20000004200 */
[----:B------:R-:W4:Y:S01]  /*e700*/  MUFU.EX2 R97, R97 ;  /* 0x0000006100617308 */ /* 0x000f220000000800 */
[----:B------:R-:W-:-:S07]  /*e710*/  FADD.FTZ R114, R98, R114 ;  /* 0x0000007262727221 */ /* 0x000fce0000010000 */
[----:B------:R-:W5:Y:S01]  /*e720*/  MUFU.EX2 R96, R96 ;  /* 0x0000006000607308 */ /* 0x000f620000000800 */
[----:B-1----:R-:W-:Y:S02]  /*e730*/  F2FP.F16.F32.PACK_AB R32, R135, R250 ;  /* 0x000000fa8720723e */ /* 0x002fe400000000ff */
[----:B---3--:R-:W-:-:S05]  /*e740*/  MOV R233, R136 ;  /* 0x0000008800e97202 */ /* 0x008fca0000000f00 */
[----:B------:R-:W1:Y:S01]  /*e750*/  MUFU.EX2 R95, R95 ;  /* 0x0000005f005f7308 */ /* 0x000e620000000800 */
[C---:B----4-:R-:W-:Y:S01]  /*e760*/  F2FP.F16.F32.PACK_AB R56, R97.reuse, R98 ;  /* 0x000000626138723e */ /* 0x050fe200000000ff */
[----:B------:R-:W-:Y:S01]  /*e770*/  FADD.FTZ R114, R97, R114 ;  /* 0x0000007261727221 */ /* 0x000fe20000010000 */
[C---:B-----5:R-:W-:Y:S05]  /*e780*/  HMMA.16816.F32 R8, R32.reuse, R48, R8 ;  /* 0x000000302008723c */ /* 0x060fea0000001808 */
[----:B------:R-:W3:Y:S01]  /*e790*/  MUFU.EX2 R71, R71 ;  /* 0x0000004700477308 */ /* 0x000ee20000000800 */
[----:B------:R-:W-:Y:S02]  /*e7a0*/  FADD.FTZ R114, R96, R114 ;  /* 0x0000007260727221 */ /* 0x000fe40000010000 */
[C---:B------:R-:W-:Y:S05]  /*e7b0*/  HMMA.16816.F32 R12, R32.reuse, R50, R12 ;  /* 0x00000032200c723c */ /* 0x040fea000000180c */
[----:B------:R-:W4:Y:S01]  /*e7c0*/  MUFU.EX2 R70, R70 ;  /* 0x0000004600467308 */ /* 0x000f220000000800 */
[C---:B-1----:R-:W-:Y:S01]  /*e7d0*/  F2FP.F16.F32.PACK_AB R58, R95.reuse, R96 ;  /* 0x000000605f3a723e */ /* 0x042fe200000000ff */
[----:B------:R-:W-:Y:S01]  /*e7e0*/  FADD.FTZ R114, R95, R114 ;  /* 0x000000725f727221 */ /* 0x000fe20000010000 */
[----:B--2---:R-:W-:Y:S05]  /*e7f0*/  HMMA.16816.F32 R16, R32, R52, R16 ;  /* 0x000000342010723c */ /* 0x004fea0000001810 */
[----:B------:R-:W1:Y:S01]  /*e800*/  MUFU.EX2 R69, R69 ;  /* 0x0000004500457308 */ /* 0x000e620000000800 */
[----:B---3--:R-:W-:-:S02]  /*e810*/  FADD.FTZ R112, R71, R112 ;  /* 0x0000007047707221 */ /* 0x008fc40000010000 */
[----:B------:R-:W-:Y:S05]  /*e820*/  HMMA.16816.F32 R20, R32, R54, R20 ;  /* 0x000000362014723c */ /* 0x000fea0000001814 */
[----:B------:R-:W2:Y:S01]  /*e830*/  MUFU.EX2 R68, R68 ;  /* 0x0000004400447308 */ /* 0x000ea20000000800 */
[----:B------:R-:W3:Y:S01]  /*e840*/  LDSM.16.MT88.4 R32, [R186+0x5400] ;  /* 0x00540000ba20783b */ /* 0x000ee20000004200 */
[C---:B----4-:R-:W-:Y:S01]  /*e850*/  F2FP.F16.F32.PACK_AB R57, R70.reuse, R71 ;  /* 0x000000474639723e */ /* 0x050fe200000000ff */
[----:B------:R-:W-:-:S05]  /*e860*/  FADD.FTZ R112, R70, R112 ;  /* 0x0000007046707221 */ /* 0x000fca0000010000 */
[----:B------:R-:W4:Y:S01]  /*e870*/  MUFU.EX2 R251, R251 ;  /* 0x000000fb00fb7308 */ /* 0x000f220000000800 */
[----:B-1----:R-:W-:-:S07]  /*e880*/  FADD.FTZ R112, R69, R112 ;  /* 0x0000007045707221 */ /* 0x002fce0000010000 */
[----:B------:R-:W-:Y:S01]  /*e890*/  MUFU.EX2 R249, R249 ;  /* 0x000000f900f97308 */ /* 0x000fe20000000800 */
[C---:B--2---:R-:W-:Y:S01]  /*e8a0*/  F2FP.F16.F32.PACK_AB R59, R68.reuse, R69 ;  /* 0x00000045443b723e */ /* 0x044fe200000000ff */
[----:B------:R-:W-:-:S06]  /*e8b0*/  FADD.FTZ R112, R68, R112 ;  /* 0x0000007044707221 */ /* 0x000fcc0000010000 */
[----:B------:R-:W-:Y:S01]  /*e8c0*/  MUFU.EX2 R242, R242 ;  /* 0x000000f200f27308 */ /* 0x000fe20000000800 */
[C---:B------:R-:W-:Y:S07]  /*e8d0*/  HMMA.16816.F32 R24, R56.reuse, R48, R24 ;  /* 0x000000303818723c */ /* 0x040fee0000001818 */
[----:B------:R-:W1:Y:S01]  /*e8e0*/  MUFU.EX2 R240, R240 ;  /* 0x000000f000f07308 */ /* 0x000e620000000800 */
[C---:B------:R-:W-:Y:S01]  /*e8f0*/  HMMA.16816.F32 R28, R56.reuse, R50, R28 ;  /* 0x00000032381c723c */ /* 0x040fe2000000181c */
[----:B------:R-:W-:Y:S06]  /*e900*/  LDSM.16.MT88.4 R48, [R184+0x5800] ;  /* 0x00580000b830783b */ /* 0x000fec0000004200 */
[----:B------:R-:W-:Y:S01]  /*e910*/  MUFU.EX2 R239, R239 ;  /* 0x000000ef00ef7308 */ /* 0x000fe20000000800 */
[C---:B------:R-:W-:Y:S07]  /*e920*/  HMMA.16816.F32 R44, R56.reuse, R52, R44 ;  /* 0x00000034382c723c */ /* 0x040fee000000182c */
[----:B------:R-:W2:Y:S01]  /*e930*/  MUFU.EX2 R237, R237 ;  /* 0x000000ed00ed7308 */ /* 0x000ea20000000800 */
[----:B------:R-:W-:Y:S01]  /*e940*/  HMMA.16816.F32 R4, R56, R54, R4 ;  /* 0x000000363804723c */ /* 0x000fe20000001804 */
[----:B------:R-:W5:Y:S01]  /*e950*/  LDSM.16.MT88.4 R52, [R186+0x5800] ;  /* 0x00580000ba34783b */ /* 0x000f620000004200 */
[----:B----4-:R-:W-:Y:S01]  /*e960*/  F2FP.F16.F32.PACK_AB R56, R251, R133 ;  /* 0x00000085fb38723e */ /* 0x010fe200000000ff */
[----:B------:R-:W-:Y:S01]  /*e970*/  FFMA.FTZ R133, R175, UR5, -R178 ;  /* 0x00000005af857c23 */ /* 0x000fe200080108b2 */
[----:B-1----:R-:W-:-:S02]  /*e980*/  F2FP.F16.F32.PACK_AB R57, R240, R242 ;  /* 0x000000f2f039723e */ /* 0x002fc400000000ff */
[----:B------:R-:W-:Y:S01]  /*e990*/  F2FP.F16.F32.PACK_AB R58, R249, R136 ;  /* 0x00000088f93a723e */ /* 0x000fe200000000ff */
[----:B------:R-:W1:Y:S01]  /*e9a0*/  MUFU.EX2 R94, R94 ;  /* 0x0000005e005e7308 */ /* 0x000e620000000800 */
[----:B------:R-:W-:-:S07]  /*e9b0*/  FFMA.FTZ R136, R173, UR5, -R178 ;  /* 0x00000005ad887c23 */ /* 0x000fce00080108b2 */
[----:B------:R-:W4:Y:S01]  /*e9c0*/  MUFU.EX2 R93, R93 ;  /* 0x0000005d005d7308 */ /* 0x000f220000000800 */
[----:B--2---:R-:W-:-:S07]  /*e9d0*/  F2FP.F16.F32.PACK_AB R59, R237, R239 ;  /* 0x000000efed3b723e */ /* 0x004fce00000000ff */
[----:B------:R-:W2:Y:S01]  /*e9e0*/  MUFU.EX2 R92, R92 ;  /* 0x0000005c005c7308 */ /* 0x000ea20000000800 */
[----:B---3--:R-:W-:Y:S01]  /*e9f0*/  HMMA.16816.F32 R8, R56, R32, R8 ;  /* 0x000000203808723c */ /* 0x008fe20000001808 */
[----:B-1----:R-:W-:-:S06]  /*ea00*/  FADD.FTZ R114, R94, R114 ;  /* 0x000000725e727221 */ /* 0x002fcc0000010000 */
[----:B------:R-:W1:Y:S01]  /*ea10*/  MUFU.EX2 R91, R91 ;  /* 0x0000005b005b7308 */ /* 0x000e620000000800 */
        /* <DEDUP_REMOVED lines=8> */
[C---:B-1----:R-:W-:Y:S01]  /*eaa0*/  FADD.FTZ R114, R91.reuse, R114 ;  /* 0x000000725b727221 */ /* 0x042fe20000010000 */
[----:B------:R-:W-:-:S04]  /*eab0*/  F2FP.F16.F32.PACK_AB R58, R91, R92 ;  /* 0x0000005c5b3a723e */ /* 0x000fc800000000ff */
[----:B------:R-:W1:Y:S01]  /*eac0*/  MUFU.EX2 R65, R65 ;  /* 0x0000004100417308 */ /* 0x000e620000000800 */
[----:B---3--:R-:W-:-:S07]  /*ead0*/  FADD.FTZ R112, R67, R112 ;  /* 0x0000007043707221 */ /* 0x008fce0000010000 */
[----:B------:R-:W3:Y:S01]  /*eae0*/  MUFU.EX2 R123, R123 ;  /* 0x0000007b007b7308 */ /* 0x000ee20000000800 */
[C---:B--2---:R-:W-:Y:S01]  /*eaf0*/  F2FP.F16.F32.PACK_AB R57, R66.reuse, R67 ;  /* 0x000000434239723e */ /* 0x044fe200000000ff */
[----:B------:R-:W-:-:S06]  /*eb00*/  FADD.FTZ R112, R66, R112 ;  /* 0x0000007042707221 */ /* 0x000fcc0000010000 */
[----:B------:R2:W-:Y:S01]  /*eb10*/  MUFU.EX2 R175, R176 ;  /* 0x000000b000af7308 */ /* 0x0005e20000000800 */
[----:B-1----:R-:W-:-:S07]  /*eb20*/  FADD.FTZ R112, R65, R112 ;  /* 0x0000007041707221 */ /* 0x002fce0000010000 */
[----:B------:R-:W-:Y:S01]  /*eb30*/  MUFU.EX2 R248, R248 ;  /* 0x000000f800f87308 */ /* 0x000fe20000000800 */
[C---:B---3--:R-:W-:Y:S01]  /*eb40*/  F2FP.F16.F32.PACK_AB R59, R123.reuse, R65 ;  /* 0x000000417b3b723e */ /* 0x048fe200000000ff */
[----:B------:R-:W-:-:S06]  /*eb50*/  FADD.FTZ R112, R123, R112 ;  /* 0x000000707b707221 */ /* 0x000fcc0000010000 */
[----:B------:R-:W1:Y:S01]  /*eb60*/  MUFU.EX2 R247, R247 ;  /* 0x000000f700f77308 */ /* 0x000e620000000800 */
[----:B--2---:R-:W-:Y:S01]  /*eb70*/  MOV R176, R132 ;  /* 0x0000008400b07202 */ /* 0x004fe20000000f00 */
[--C-:B------:R-:W-:Y:S01]  /*eb80*/  FFMA.FTZ R132, R171, UR5, -R178.reuse ;  /* 0x00000005ab847c23 */ /* 0x100fe200080108b2 */
[----:B------:R-:W-:Y:S01]  /*eb90*/  FFMA.FTZ R178, R172, UR5, -R178 ;  /* 0x00000005acb27c23 */ /* 0x000fe200080108b2 */
[C---:B------:R-:W-:Y:S02]  /*eba0*/  HMMA.16816.F32 R44, R56.reuse, R40, R44 ;  /* 0x00000028382c723c */ /* 0x040fe4000000182c */
[----:B------:R-:W-:Y:S02]  /*ebb0*/  FADD.FTZ R110, R176, R110 ;  /* 0x0000006eb06e7221 */ /* 0x000fe40000010000 */
[----:B------:R-:W-:Y:S02]  /*ebc0*/  MUFU.EX2 R234, R234 ;  /* 0x000000ea00ea7308 */ /* 0x000fe40000000800 */
[----:B------:R-:W-:Y:S01]  /*ebd0*/  FADD.FTZ R110, R220, R110 ;  /* 0x0000006edc6e7221 */ /* 0x000fe20000010000 */
[----:B------:R-:W-:Y:S01]  /*ebe0*/  @P0 IADD3 R220, PT, PT, R190, -0x3, RZ ;  /* 0xfffffffdbedc0810 */ /* 0x000fe20007ffe0ff */
[----:B------:R-:W-:Y:S02]  /*ebf0*/  HMMA.16816.F32 R24, R56, R32, R24 ;  /* 0x000000203818723c */ /* 0x000fe40000001818 */
[----:B------:R-:W-:-:S02]  /*ec00*/  FADD.FTZ R110, R251, R110 ;  /* 0x0000006efb6e7221 */ /* 0x000fc40000010000 */
[----:B------:R-:W2:Y:S01]  /*ec10*/  MUFU.EX2 R236, R236 ;  /* 0x000000ec00ec7308 */ /* 0x000ea20000000800 */
[----:B-1----:R-:W-:Y:S01]  /*ec20*/  F2FP.F16.F32.PACK_AB R32, R247, R248 ;  /* 0x000000f8f720723e */ /* 0x002fe200000000ff */
[----:B------:R-:W-:Y:S02]  /*ec30*/  FADD.FTZ R110, R233, R110 ;  /* 0x0000006ee96e7221 */ /* 0x000fe40000010000 */
[----:B------:R-:W-:Y:S02]  /*ec40*/  HMMA.16816.F32 R28, R56, R34, R28 ;  /* 0x00000022381c723c */ /* 0x000fe4000000181c */
[----:B------:R-:W-:Y:S02]  /*ec50*/  FADD.FTZ R110, R249, R110 ;  /* 0x0000006ef96e7221 */ /* 0x000fe40000010000 */
[----:B------:R-:W-:Y:S02]  /*ec60*/  MUFU.EX2 R183, R183 ;  /* 0x000000b700b77308 */ /* 0x000fe40000000800 */
[----:B------:R-:W-:-:S02]  /*ec70*/  FADD.FTZ R110, R248, R110 ;  /* 0x0000006ef86e7221 */ /* 0x000fc40000010000 */
[----:B------:R-:W-:Y:S02]  /*ec80*/  HMMA.16816.F32 R4, R56, R42, R4 ;  /* 0x0000002a3804723c */ /* 0x000fe40000001804 */
[----:B------:R-:W-:Y:S02]  /*ec90*/  FADD.FTZ R110, R247, R110 ;  /* 0x0000006ef76e7221 */ /* 0x000fe40000010000 */
[----:B------:R-:W1:Y:S01]  /*eca0*/  MUFU.EX2 R181, R181 ;  /* 0x000000b500b57308 */ /* 0x000e620000000800 */
[----:B--2---:R-:W-:Y:S01]  /*ecb0*/  F2FP.F16.F32.PACK_AB R34, R236, R234 ;  /* 0x000000eaec22723e */ /* 0x004fe200000000ff */
[----:B------:R-:W-:-:S04]  /*ecc0*/  FADD.FTZ R110, R234, R110 ;  /* 0x0000006eea6e7221 */ /* 0x000fc80000010000 */
[----:B------:R-:W-:Y:S02]  /*ecd0*/  FADD.FTZ R110, R236, R110 ;  /* 0x0000006eec6e7221 */ /* 0x000fe40000010000 */
[----:B------:R-:W2:Y:S08]  /*ece0*/  MUFU.EX2 R171, R133 ;  /* 0x0000008500ab7308 */ /* 0x000eb00000000800 */
[----:B------:R-:W3:Y:S01]  /*ecf0*/  MUFU.EX2 R90, R90 ;  /* 0x0000005a005a7308 */ /* 0x000ee20000000800 */
[----:B-1----:R-:W-:-:S07]  /*ed00*/  F2FP.F16.F32.PACK_AB R33, R181, R183 ;  /* 0x000000b7b521723e */ /* 0x002fce00000000ff */
[----:B------:R-:W1:Y:S01]  /*ed10*/  MUFU.EX2 R89, R89 ;  /* 0x0000005900597308 */ /* 0x000e620000000800 */
[----:B--2---:R-:W-:-:S07]  /*ed20*/  F2FP.F16.F32.PACK_AB R35, R171, R175 ;  /* 0x000000afab23723e */ /* 0x004fce00000000ff */
[----:B------:R-:W2:Y:S01]  /*ed30*/  MUFU.EX2 R88, R88 ;  /* 0x0000005800587308 */ /* 0x000ea20000000800 */
[----:B-----5:R-:W-:Y:S01]  /*ed40*/  HMMA.16816.F32 R8, R32, R52, R8 ;  /* 0x000000342008723c */ /* 0x020fe20000001808 */
[----:B---3--:R-:W-:-:S06]  /*ed50*/  FADD.FTZ R114, R90, R114 ;  /* 0x000000725a727221 */ /* 0x008fcc0000010000 */
[----:B------:R-:W3:Y:S01]  /*ed60*/  MUFU.EX2 R87, R87 ;  /* 0x0000005700577308 */ /* 0x000ee20000000800 */
[----:B------:R-:W-:Y:S01]  /*ed70*/  HMMA.16816.F32 R12, R32, R54, R12 ;  /* 0x00000036200c723c */ /* 0x000fe2000000180c */
[----:B-1----:R-:W-:-:S06]  /*ed80*/  FADD.FTZ R114, R89, R114 ;  /* 0x0000007259727221 */ /* 0x002fcc0000010000 */
[----:B------:R-:W1:Y:S01]  /*ed90*/  MUFU.EX2 R182, R182 ;  /* 0x000000b600b67308 */ /* 0x000e620000000800 */
[----:B------:R-:W-:Y:S01]  /*eda0*/  HMMA.16816.F32 R16, R32, R48, R16 ;  /* 0x000000302010723c */ /* 0x000fe20000001810 */
[----:B--2---:R-:W-:-:S06]  /*edb0*/  FADD.FTZ R114, R88, R114 ;  /* 0x0000007258727221 */ /* 0x004fcc0000010000 */
[----:B------:R-:W2:Y:S01]  /*edc0*/  MUFU.EX2 R172, R217 ;  /* 0x000000d900ac7308 */ /* 0x000ea20000000800 */
[----:B------:R-:W-:Y:S01]  /*edd0*/  HMMA.16816.F32 R20, R32, R50, R20 ;  /* 0x000000322014723c */ /* 0x000fe20000001814 */
[----:B------:R-:W-:Y:S01]  /*ede0*/  F2FP.F16.F32.PACK_AB R32, R89, R90 ;  /* 0x0000005a5920723e */ /* 0x000fe200000000ff */
[C---:B---3--:R-:W-:Y:S01]  /*edf0*/  FADD.FTZ R114, R87.reuse, R114 ;  /* 0x0000007257727221 */ /* 0x048fe20000010000 */
[----:B------:R-:W-:-:S04]  /*ee00*/  F2FP.F16.F32.PACK_AB R34, R87, R88 ;  /* 0x000000585722723e */ /* 0x000fc800000000ff */
[----:B------:R-:W3:Y:S01]  /*ee10*/  MUFU.EX2 R173, R219 ;  /* 0x000000db00ad7308 */ /* 0x000ee20000000800 */
[----:B-1----:R-:W-:-:S07]  /*ee20*/  FADD.FTZ R112, R182, R112 ;  /* 0x00000070b6707221 */ /* 0x002fce0000010000 */
[----:B------:R-:W1:Y:S01]  /*ee30*/  MUFU.EX2 R40, R230 ;  /* 0x000000e600287308 */ /* 0x000e620000000800 */
[C---:B--2---:R-:W-:Y:S01]  /*ee40*/  F2FP.F16.F32.PACK_AB R33, R172.reuse, R182 ;  /* 0x000000b6ac21723e */ /* 0x044fe200000000ff */
[----:B------:R-:W-:Y:S01]  /*ee50*/  FADD.FTZ R112, R172, R112 ;  /* 0x00000070ac707221 */ /* 0x000fe20000010000 */
[----:B------:R-:W-:-:S05]  /*ee60*/  MOV R217, R134 ;  /* 0x0000008600d97202 */ /* 0x000fca0000000f00 */
[----:B------:R-:W2:Y:S01]  /*ee70*/  MUFU.EX2 R41, R218 ;  /* 0x000000da00297308 */ /* 0x000ea20000000800 */
[----:B---3--:R-:W-:-:S07]  /*ee80*/  FADD.FTZ R112, R173, R112 ;  /* 0x00000070ad707221 */ /* 0x008fce0000010000 */
[----:B------:R-:W3:Y:S01]  /*ee90*/  MUFU.EX2 R42, R226 ;  /* 0x000000e2002a7308 */ /* 0x000ee20000000800 */
[C---:B-1----:R-:W-:Y:S01]  /*eea0*/  F2FP.F16.F32.PACK_AB R35, R40.reuse, R173 ;  /* 0x000000ad2823723e */ /* 0x042fe200000000ff */
[----:B------:R-:W-:-:S06]  /*eeb0*/  FADD.FTZ R112, R40, R112 ;  /* 0x0000007028707221 */ /* 0x000fcc0000010000 */
[----:B------:R-:W-:Y:S01]  /*eec0*/  HMMA.16816.F32 R24, R32, R52, R24 ;  /* 0x000000342018723c */ /* 0x000fe20000001818 */
[----:B------:R-:W1:Y:S01]  /*eed0*/  MUFU.EX2 R43, R216 ;  /* 0x000000d8002b7308 */ /* 0x000e620000000800 */
[----:B--2---:R-:W-:-:S06]  /*eee0*/  FADD.FTZ R110, R41, R110 ;  /* 0x0000006e296e7221 */ /* 0x004fcc0000010000 */
[----:B------:R-:W-:Y:S01]  /*eef0*/  HMMA.16816.F32 R44, R32, R48, R44 ;  /* 0x00000030202c723c */ /* 0x000fe2000000182c */
[----:B------:R-:W2:Y:S01]  /*ef00*/  MUFU.EX2 R222, R191 ;  /* 0x000000bf00de7308 */ /* 0x000ea20000000800 */
[----:B---3--:R-:W-:-:S06]  /*ef10*/  FADD.FTZ R110, R42, R110 ;  /* 0x0000006e2a6e7221 */ /* 0x008fcc0000010000 */
[----:B------:R-:W-:Y:S01]  /*ef20*/  HMMA.16816.F32 R28, R32, R54, R28 ;  /* 0x00000036201c723c */ /* 0x000fe2000000181c */
[----:B------:R3:W-:Y:S01]  /*ef30*/  MUFU.EX2 R56, R132 ;  /* 0x0000008400387308 */ /* 0x0007e20000000800 */
[----:B-1----:R-:W-:-:S06]  /*ef40*/  FADD.FTZ R110, R43, R110 ;  /* 0x0000006e2b6e7221 */ /* 0x002fcc0000010000 */
[----:B------:R-:W-:Y:S01]  /*ef50*/  HMMA.16816.F32 R4, R32, R50, R4 ;  /* 0x000000322004723c */ /* 0x000fe20000001804 */
[----:B------:R-:W1:Y:S01]  /*ef60*/  MUFU.EX2 R174, R174 ;  /* 0x000000ae00ae7308 */ /* 0x000e620000000800 */
[C---:B--2---:R-:W-:Y:S01]  /*ef70*/  F2FP.F16.F32.PACK_AB R138, R222.reuse, R43 ;  /* 0x0000002bde8a723e */ /* 0x044fe200000000ff */
[----:B------:R-:W-:-:S06]  /*ef80*/  FADD.FTZ R222, R222, R110 ;  /* 0x0000006edede7221 */ /* 0x000fcc0000010000 */
[----:B------:R2:W-:Y:S01]  /*ef90*/  MUFU.EX2 R52, R136 ;  /* 0x0000008800347308 */ /* 0x0005e20000000800 */
[----:B---3--:R-:W3:Y:S07]  /*efa0*/  LDSM.16.MT88.4 R132, [R184+0x5c00] ;  /* 0x005c0000b884783b */ /* 0x008eee0000004200 */
[----:B------:R-:W4:Y:S01]  /*efb0*/  MUFU.EX2 R178, R178 ;  /* 0x000000b200b27308 */ /* 0x000f220000000800 */
[----:B-1----:R-:W-:-:S07]  /*efc0*/  F2FP.F16.F32.PACK_AB R137, R174, R56 ;  /* 0x00000038ae89723e */ /* 0x002fce00000000ff */
[----:B------:R-:W1:Y:S01]  /*efd0*/  MUFU.EX2 R86, R86 ;  /* 0x0000005600567308 */ /* 0x000e620000000800 */
[----:B--2---:R-:W-:-:S07]  /*efe0*/  F2FP.F16.F32.PACK_AB R136, R42, R41 ;  /* 0x000000292a88723e */ /* 0x004fce00000000ff */
[----:B------:R-:W2:Y:S01]  /*eff0*/  MUFU.EX2 R231, R231 ;  /* 0x000000e700e77308 */ /* 0x000ea20000000800 */
[----:B----4-:R-:W-:-:S07]  /*f000*/  F2FP.F16.F32.PACK_AB R139, R178, R52 ;  /* 0x00000034b28b723e */ /* 0x010fce00000000ff */
[C---:B------:R-:W-:Y:S01]  /*f010*/  HMMA.16816.F32 R152, R136.reuse, R150, R12 ;  /* 0x000000968898723c */ /* 0x040fe2000000180c */
[----:B------:R-:W-:Y:S01]  /*f020*/  FADD.FTZ R12, R2, R124 ;  /* 0x0000007c020c7221 */ /* 0x000fe20000010000 */
[----:B------:R-:W4:Y:S01]  /*f030*/  MUFU.EX2 R85, R85 ;  /* 0x0000005500557308 */ /* 0x000f220000000800 */
[----:B-1----:R-:W-:Y:S01]  /*f040*/  FADD.FTZ R114, R86, R114 ;  /* 0x0000007256727221 */ /* 0x002fe20000010000 */
[-C--:B------:R-:W-:Y:S01]  /*f050*/  MOV R2, R39.reuse ;  /* 0x0000002700027202 */ /* 0x080fe20000000f00 */
[----:B------:R-:W-:Y:S01]  /*f060*/  FADD.FTZ R12, R0, R12 ;  /* 0x0000000c000c7221 */ /* 0x000fe20000010000 */
[-C--:B------:R-:W-:Y:S02]  /*f070*/  MOV R0, R38.reuse ;  /* 0x0000002600007202 */ /* 0x080fe40000000f00 */
[----:B------:R-:W-:Y:S01]  /*f080*/  HMMA.16816.F32 R156, R136, R148, R8 ;  /* 0x00000094889c723c */ /* 0x000fe20000001808 */
[----:B------:R-:W-:Y:S01]  /*f090*/  FADD.FTZ R12, R120, R12 ;  /* 0x0000000c780c7221 */ /* 0x000fe20000010000 */
[----:B------:R-:W1:Y:S01]  /*f0a0*/  MUFU.EX2 R84, R84 ;  /* 0x0000005400547308 */ /* 0x000e620000000800 */
[----:B--2---:R-:W-:Y:S01]  /*f0b0*/  FADD.FTZ R112, R231, R112 ;  /* 0x00000070e7707221 */ /* 0x004fe20000010000 */
[----:B------:R-:W-:Y:S01]  /*f0c0*/  @P0 MOV R0, R38 ;  /* 0x0000002600000202 */ /* 0x000fe20000000f00 */
[----:B------:R-:W-:Y:S01]  /*f0d0*/  FADD.FTZ R12, R121, R12 ;  /* 0x0000000c790c7221 */ /* 0x000fe20000010000 */
[----:B------:R-:W-:-:S02]  /*f0e0*/  @P0 MOV R2, R39 ;  /* 0x0000002700020202 */ /* 0x000fc40000000f00 */
[----:B---3--:R-:W-:Y:S01]  /*f0f0*/  HMMA.16816.F32 R140, R136, R132, R16 ;  /* 0x00000084888c723c */ /* 0x008fe20000001810 */
[----:B------:R-:W-:Y:S01]  /*f100*/  FADD.FTZ R12, R122, R12 ;  /* 0x0000000c7a0c7221 */ /* 0x000fe20000010000 */
[----:B------:R-:W2:Y:S01]  /*f110*/  MUFU.EX2 R83, R83 ;  /* 0x0000005300537308 */ /* 0x000ea20000000800 */
[C---:B----4-:R-:W-:Y:S01]  /*f120*/  F2FP.F16.F32.PACK_AB R8, R85.reuse, R86 ;  /* 0x000000565508723e */ /* 0x050fe200000000ff */
[----:B------:R-:W-:Y:S01]  /*f130*/  FADD.FTZ R114, R85, R114 ;  /* 0x0000007255727221 */ /* 0x000fe20000010000 */
[----:B------:R-:W-:-:S03]  /*f140*/  FADD.FTZ R12, R169, R12 ;  /* 0x0000000ca90c7221 */ /* 0x000fc60000010000 */
[----:B------:R-:W-:Y:S01]  /*f150*/  HMMA.16816.F32 R136, R136, R134, R20 ;  /* 0x000000868888723c */ /* 0x000fe20000001814 */
[----:B------:R-:W-:Y:S01]  /*f160*/  FADD.FTZ R12, R168, R12 ;  /* 0x0000000ca80c7221 */ /* 0x000fe20000010000 */
[----:B------:R-:W3:Y:S01]  /*f170*/  MUFU.EX2 R229, R229 ;  /* 0x000000e500e57308 */ /* 0x000ee20000000800 */
[----:B-1----:R-:W-:Y:S02]  /*f180*/  FADD.FTZ R114, R84, R114 ;  /* 0x0000007254727221 */ /* 0x002fe40000010000 */
[----:B------:R-:W-:-:S04]  /*f190*/  FADD.FTZ R12, R170, R12 ;  /* 0x0000000caa0c7221 */ /* 0x000fc80000010000 */
[----:B------:R-:W-:Y:S01]  /*f1a0*/  FADD.FTZ R12, R177, R12 ;  /* 0x0000000cb10c7221 */ /* 0x000fe20000010000 */
[----:B------:R-:W1:Y:S01]  /*f1b0*/  MUFU.EX2 R228, R228 ;  /* 0x000000e400e47308 */ /* 0x000e620000000800 */
[C---:B--2---:R-:W-:Y:S01]  /*f1c0*/  F2FP.F16.F32.PACK_AB R10, R83.reuse, R84 ;  /* 0x00000054530a723e */ /* 0x044fe200000000ff */
[----:B------:R-:W-:Y:S01]  /*f1d0*/  FADD.FTZ R224, R83, R114 ;  /* 0x0000007253e07221 */ /* 0x000fe20000010000 */
[----:B------:R-:W-:-:S04]  /*f1e0*/  FADD.FTZ R12, R244, R12 ;  /* 0x0000000cf40c7221 */ /* 0x000fc80000010000 */
[----:B------:R-:W-:Y:S01]  /*f1f0*/  FADD.FTZ R12, R243, R12 ;  /* 0x0000000cf30c7221 */ /* 0x000fe20000010000 */
[----:B------:R-:W2:Y:S01]  /*f200*/  MUFU.EX2 R227, R227 ;  /* 0x000000e300e37308 */ /* 0x000ea20000000800 */
[C---:B---3--:R-:W-:Y:S01]  /*f210*/  F2FP.F16.F32.PACK_AB R9, R229.reuse, R231 ;  /* 0x000000e7e509723e */ /* 0x048fe200000000ff */
[----:B------:R-:W-:Y:S01]  /*f220*/  FADD.FTZ R112, R229, R112 ;  /* 0x00000070e5707221 */ /* 0x000fe20000010000 */
[----:B------:R-:W-:-:S04]  /*f230*/  FADD.FTZ R12, R245, R12 ;  /* 0x0000000cf50c7221 */ /* 0x000fc80000010000 */
[----:B------:R-:W-:Y:S01]  /*f240*/  FADD.FTZ R12, R246, R12 ;  /* 0x0000000cf60c7221 */ /* 0x000fe20000010000 */
[----:B-1----:R-:W-:-:S03]  /*f250*/  FADD.FTZ R112, R228, R112 ;  /* 0x00000070e4707221 */ /* 0x002fc60000010000 */
[----:B------:R-:W-:-:S04]  /*f260*/  FADD.FTZ R12, R217, R12 ;  /* 0x0000000cd90c7221 */ /* 0x000fc80000010000 */
        /* <DEDUP_REMOVED lines=22> */
.L_x_1187:
[----:B------:R-:W-:-:S07]  /*f3d0*/  IADD3 R220, PT, PT, R37, -0x1, RZ ;  /* 0xffffffff25dc7810 */ /* 0x000fce0007ffe0ff */
.L_x_1191:
        /* <DEDUP_REMOVED lines=14> */
[----:B------:R-:W1:Y:S01]  /*f4c0*/  LDCU UR4, c[0x0][0x45c] ;  /* 0x00008b80ff0477ac */ /* 0x000e620008000800 */
[----:B--2---:R-:W-:Y:S01]  /*f4d0*/  ISETP.GE.AND P4, PT, R196, UR7, PT ;  /* 0x00000007c4007c0c */ /* 0x004fe2000bf86270 */
[----:B------:R-:W-:-:S12]  /*f4e0*/  BRA `(.L_x_1193) ;  /* 0x0000000000f87947 */ /* 0x000fd80003800000 */
.L_x_1195:
[----:B------:R-:W-:Y:S01]  /*f4f0*/  @!P0 VIADD R89, R220, 0xffffffff ;  /* 0xffffffffdc598836 */ /* 0x000fe20000000000 */
[----:B------:R-:W-:Y:S01]  /*f500*/  ISETP.GE.AND P4, PT, R196, UR6, PT ;  /* 0x00000006c4007c0c */ /* 0x000fe2000bf86270 */
[----:B------:R-:W2:Y:S08]  /*f510*/  @!P0 LDC.64 R8, c[0x0][0x3b8] ;  /* 0x0000ee00ff088b82 */ /* 0x000eb00000000a00 */
[----:B------:R-:W4:Y:S04]  /*f520*/  @!P0 LDC.64 R6, c[0x0][0x3b8] ;  /* 0x0000ee00ff068b82 */ /* 0x000f280000000a00 */
[----:B------:R-:W-:Y:S04]  /*f530*/  @!P4 VIADD R85, R220, 0xffffffff ;  /* 0xffffffffdc55c836 */ /* 0x000fe80000000000 */
[----:B------:R-:W5:Y:S01]  /*f540*/  @!P4 LDC.64 R10, c[0x0][0x3b8] ;  /* 0x0000ee00ff0acb82 */ /* 0x000f620000000a00 */
[C---:B--2---:R-:W-:Y:S07]  /*f550*/  @!P0 IMAD.WIDE.U32 R100, R89.reuse, R8, RZ ;  /* 0x0000000859648225 */ /* 0x044fee00078e00ff */
[----:B------:R-:W2:Y:S01]  /*f560*/  @!P0 LDC.64 R4, c[0x0][0x3b8] ;  /* 0x0000ee00ff048b82 */ /* 0x000ea20000000a00 */
[----:B------:R-:W-:Y:S02]  /*f570*/  @!P0 IMAD R89, R89, R9, R101 ;  /* 0x0000000959598224 */ /* 0x000fe400078e0265 */
[C---:B------:R-:W-:Y:S03]  /*f580*/  @!P0 IMAD.SHL.U32 R88, R100.reuse, 0x80, RZ ;  /* 0x0000008064588824 */ /* 0x040fe600078e00ff */
[----:B------:R-:W-:Y:S01]  /*f590*/  @!P0 SHF.L.U64.HI R89, R100, 0x7, R89 ;  /* 0x0000000764598819 */ /* 0x000fe20000010259 */
[C---:B-----5:R-:W-:Y:S01]  /*f5a0*/  @!P4 IMAD.WIDE.U32 R106, R85.reuse, R10, RZ ;  /* 0x0000000a556ac225 */ /* 0x060fe200078e00ff */
[----:B------:R-:W-:Y:S03]  /*f5b0*/  @!P0 IADD3 R10, PT, PT, R220, -0x1, RZ ;  /* 0xffffffffdc0a8810 */ /* 0x000fe60007ffe0ff */
[----:B------:R-:W-:Y:S01]  /*f5c0*/  @!P4 IMAD R11, R85, R11, R107 ;  /* 0x0000000b550bc224 */ /* 0x000fe200078e026b */
[C---:B------:R-:W-:Y:S04]  /*f5d0*/  @!P4 LEA R86, P1, R106.reuse, R201, 0x8 ;  /* 0x000000c96a56c211 */ /* 0x040fe800078240ff */
[----:B------:R-:W-:Y:S01]  /*f5e0*/  @!P4 LEA.HI.X R85, R106, R200, R11, 0x8, P1 ;  /* 0x000000c86a55c211 */ /* 0x000fe200008f440b */
[----:B------:R-:W-:Y:S01]  /*f5f0*/  @!P0 VIADD R11, R220, 0xffffffff ;  /* 0xffffffffdc0b8836 */ /* 0x000fe20000000000 */
[----:B------:R-:W-:Y:S01]  /*f600*/  @!P0 LEA R88, P1, R8, R88, 0x5 ;  /* 0x0000005808588211 */ /* 0x000fe200078228ff */
[----:B--2---:R-:W-:Y:S03]  /*f610*/  @!P0 IMAD.WIDE.U32 R100, R10, R4, RZ ;  /* 0x000000040a648225 */ /* 0x004fe600078e00ff */
[----:B------:R-:W-:Y:S01]  /*f620*/  @!P0 LEA.HI.X R8, R8, R89, R9, 0x5, P1 ;  /* 0x0000005908088211 */ /* 0x000fe200008f2c09 */
[C---:B----4-:R-:W-:Y:S01]  /*f630*/  @!P0 IMAD.WIDE.U32 R106, R11.reuse, R6, RZ ;  /* 0x000000060b6a8225 */ /* 0x050fe200078e00ff */
[----:B------:R-:W-:Y:S03]  /*f640*/  @!P0 LEA R108, P1, R88, R201, 0x1 ;  /* 0x000000c9586c8211 */ /* 0x000fe600078208ff */
[----:B------:R-:W-:Y:S01]  /*f650*/  @!P0 IMAD R11, R11, R7, R107 ;  /* 0x000000070b0b8224 */ /* 0x000fe200078e026b */
[----:B------:R-:W-:Y:S01]  /*f660*/  @!P0 SHF.L.U32 R9, R106, 0x7, RZ ;  /* 0x000000076a098819 */ /* 0x000fe200000006ff */
[----:B------:R-:W-:Y:S01]  /*f670*/  @!P0 IMAD R101, R10, R5, R101 ;  /* 0x000000050a658224 */ /* 0x000fe200078e0265 */
[-C--:B------:R-:W-:Y:S01]  /*f680*/  @!P0 LEA.HI.X R109, R88, R200.reuse, R8, 0x1, P1 ;  /* 0x000000c8586d8211 */ /* 0x080fe200008f0c08 */
[----:B------:R-:W-:Y:S01]  /*f690*/  @!P4 IMAD.MOV.U32 R8, RZ, RZ, R86 ;  /* 0x000000ffff08c224 */ /* 0x000fe200078e0056 */
[----:B------:R-:W-:Y:S01]  /*f6a0*/  @!P0 LEA R9, P1, R6, R9, 0x6 ;  /* 0x0000000906098211 */ /* 0x000fe200078230ff */
[----:B------:R-:W-:Y:S01]  /*f6b0*/  @!P0 IMAD R5, R5, 0x60, RZ ;  /* 0x0000006005058824 */ /* 0x000fe200078e02ff */
[----:B------:R-:W-:Y:S02]  /*f6c0*/  @!P0 SHF.L.U64.HI R11, R106, 0x7, R11 ;  /* 0x000000076a0b8819 */ /* 0x000fe4000001020b */
[C---:B------:R-:W-:Y:S01]  /*f6d0*/  @!P0 SHF.L.U64.HI R101, R100.reuse, 0x7, R101 ;  /* 0x0000000764658819 */ /* 0x040fe20000010265 */
[----:B------:R-:W-:Y:S01]  /*f6e0*/  @!P0 IMAD.SHL.U32 R100, R100, 0x80, RZ ;  /* 0x0000008064648824 */ /* 0x000fe200078e00ff */
[----:B------:R-:W-:Y:S02]  /*f6f0*/  @!P0 LEA.HI.X R11, R6, R11, R7, 0x6, P1 ;  /* 0x0000000b060b8211 */ /* 0x000fe400008f3407 */
[C---:B------:R-:W-:Y:S01]  /*f700*/  @!P0 LEA R6, P1, R9.reuse, R201, 0x1 ;  /* 0x000000c909068211 */ /* 0x040fe200078208ff */
[----:B------:R-:W-:Y:S03]  /*f710*/  @!P0 IMAD.WIDE.U32 R100, R4, 0x60, R100 ;  /* 0x0000006004648825 */ /* 0x000fe600078e0064 */
[-C--:B------:R-:W-:Y:S01]  /*f720*/  @!P0 LEA.HI.X R7, R9, R200.reuse, R11, 0x1, P1 ;  /* 0x000000c809078211 */ /* 0x080fe200008f0c0b */
[----:B------:R-:W-:Y:S01]  /*f730*/  @!P0 IMAD.IADD R5, R5, 0x1, R101 ;  /* 0x0000000105058824 */ /* 0x000fe200078e0265 */
[----:B------:R-:W-:Y:S02]  /*f740*/  @!P4 MOV R9, R85 ;  /* 0x000000550009c202 */ /* 0x000fe40000000f00 */
[C---:B------:R-:W-:Y:S03]  /*f750*/  @!P0 LEA R4, P1, R100.reuse, R201, 0x1 ;  /* 0x000000c964048211 */ /* 0x040fe600078208ff */
[----:B------:R-:W-:Y:S01]  /*f760*/  @!PT LDS RZ, [RZ] ;  /* 0x00000000fffff984 */ /* 0x000fe20000000800 */
[----:B------:R-:W-:Y:S01]  /*f770*/  @!PT LDS RZ, [RZ] ;  /* 0x00000000fffff984 */ /* 0x000fe20000000800 */
[----:B------:R-:W-:Y:S01]  /*f780*/  @!PT LDS RZ, [RZ] ;  /* 0x00000000fffff984 */ /* 0x000fe20000000800 */
[----:B------:R2:W-:Y:S01]  /*f790*/  @!P4 LDGSTS.E.BYPASS.LTC128B.128 [R209+0x2000], desc[UR14][R8.64] ;  /* 0x0200000008d1cfae */ /* 0x0005e2000b981a0e */
[----:B------:R-:W-:Y:S04]  /*f7a0*/  @!P0 LEA.HI.X R5, R100, R200, R5, 0x1, P1 ;  /* 0x000000c864058211 */ /* 0x000fe800008f0c05 */
[----:B------:R2:W-:Y:S05]  /*f7b0*/  @P4 STS.128 [R209+0x2000], RZ ;  /* 0x002000ffd1004388 */ /* 0x0005ea0000000c00 */
        /* <DEDUP_REMOVED lines=17> */
.L_x_1193:
[----:B---3--:R-:W-:Y:S01]  /*f8d0*/  ISETP.GE.AND P0, PT, R196, UR6, PT ;  /* 0x00000006c4007c0c */ /* 0x008fe2000bf06270 */
[C---:B-1----:R-:W-:Y:S01]  /*f8e0*/  IMAD.WIDE.U32 R2, R220.reuse, R190, RZ ;  /* 0x000000bedc027225 */ /* 0x042fe200078e00ff */
[----:B------:R-:W-:Y:S04]  /*f8f0*/  DEPBAR.LE SB0, 0x0 ;  /* 0x000080000000791a */ /* 0x000fe80000000000 */
[----:B------:R-:W-:Y:S01]  /*f900*/  IMAD R0, R220, R191, R3 ;  /* 0x000000bfdc007224 */ /* 0x000fe200078e0203 */
[C---:B------:R-:W-:Y:S01]  /*f910*/  SHF.L.U32 R6, R2.reuse, 0x7, RZ ;  /* 0x0000000702067819 */ /* 0x040fe200000006ff */
[----:B------:R-:W-:Y:S01]  /*f920*/  BAR.SYNC.DEFER_BLOCKING 0x0 ;  /* 0x0000000000007b1d */ /* 0x000fe20000010000 */
[----:B------:R-:W-:Y:S02]  /*f930*/  LOP3.LUT R225, R219, 0x6, RZ, 0xc0, !PT ;  /* 0x00000006dbe17812 */ /* 0x000fe400078ec0ff */
[----:B------:R-:W-:Y:S02]  /*f940*/  SHF.L.U64.HI R7, R2, 0x7, R0 ;  /* 0x0000000702077819 */ /* 0x000fe40000010200 */
[CC--:B------:R-:W-:Y:S02]  /*f950*/  @!P0 LEA R3, P2, R190.reuse, R6.reuse, 0x5 ;  /* 0x00000006be038211 */ /* 0x0c0fe400078428ff */
[C---:B------:R-:W-:Y:S02]  /*f960*/  @!P0 LEA R5, P1, R190.reuse, R6, 0x6 ;  /* 0x00000006be058211 */ /* 0x040fe400078230ff */
[----:B------:R-:W-:Y:S02]  /*f970*/  @!P0 LEA.HI.X R2, R190, R7, R191, 0x5, P2 ;  /* 0x00000007be028211 */ /* 0x000fe400010f2cbf */
[CC--:B------:R-:W-:Y:S02]  /*f980*/  @!P0 LEA R10, P2, R3.reuse, R199.reuse, 0x1 ;  /* 0x000000c7030a8211 */ /* 0x0c0fe400078408ff */
[C---:B------:R-:W-:Y:S02]  /*f990*/  @!P4 LEA R0, P3, R6.reuse, R199, 0x1 ;  /* 0x000000c70600c211 */ /* 0x040fe400078608ff */
[-C--:B------:R-:W-:Y:S01]  /*f9a0*/  @!P0 LEA.HI.X R11, R3, R198.reuse, R2, 0x1, P2 ;  /* 0x000000c6030b8211 */ /* 0x080fe200010f0c02 */
[----:B------:R-:W-:Y:S01]  /*f9b0*/  @!P0 IMAD R2, R191, 0x60, RZ ;  /* 0x00000060bf028824 */ /* 0x000fe200078e02ff */
[-C--:B------:R-:W-:Y:S02]  /*f9c0*/  @!P4 LEA.HI.X R3, R6, R198.reuse, R7, 0x1, P3 ;  /* 0x000000c60603c211 */ /* 0x080fe400018f0c07 */
[C---:B------:R-:W-:Y:S01]  /*f9d0*/  @!P0 LEA.HI.X R4, R190.reuse, R7, R191, 0x6, P1 ;  /* 0x00000007be048211 */ /* 0x040fe200008f34bf */
[----:B------:R-:W-:Y:S01]  /*f9e0*/  @!P0 IMAD.WIDE.U32 R6, R190, 0x60, R6 ;  /* 0x00000060be068825 */ /* 0x000fe200078e0006 */
[C---:B------:R-:W-:Y:S04]  /*f9f0*/  @!P0 LEA R8, P1, R5.reuse, R199, 0x1 ;  /* 0x000000c705088211 */ /* 0x040fe800078208ff */
[----:B------:R-:W-:Y:S02]  /*fa00*/  @!P0 LEA.HI.X R9, R5, R198, R4, 0x1, P1 ;  /* 0x000000c605098211 */ /* 0x000fe400008f0c04 */
[----:B------:R-:W-:Y:S02]  /*fa10*/  @!P0 IADD3 R4, PT, PT, R2, R7, RZ ;  /* 0x0000000702048210 */ /* 0x000fe40007ffe0ff */
[----:B------:R-:W-:Y:S02]  /*fa20*/  @!P4 MOV R2, R0 ;  /* 0x000000000002c202 */ /* 0x000fe40000000f00 */
[C---:B------:R-:W-:Y:S03]  /*fa30*/  @!P0 LEA R12, P1, R6.reuse, R199, 0x1 ;  /* 0x000000c7060c8211 */ /* 0x040fe600078208ff */
[----:B------:R-:W-:Y:S01]  /*fa40*/  @!PT LDS RZ, [RZ] ;  /* 0x00000000fffff984 */ /* 0x000fe20000000800 */
[----:B------:R-:W-:Y:S01]  /*fa50*/  @!PT LDS RZ, [RZ] ;  /* 0x00000000fffff984 */ /* 0x000fe20000000800 */
[----:B------:R-:W-:Y:S01]  /*fa60*/  @!PT LDS RZ, [RZ] ;  /* 0x00000000fffff984 */ /* 0x000fe20000000800 */
[----:B------:R-:W-:Y:S01]  /*fa70*/  @!P4 LDGSTS.E.BYPASS.LTC128B.128 [R209+0x4000], desc[UR14][R2.64] ;  /* 0x0400000002d1cfae */ /* 0x000fe2000b981a0e */
[----:B------:R-:W-:Y:S02]  /*fa80*/  @!P0 LEA.HI.X R13, R6, R198, R4, 0x1, P1 ;  /* 0x000000c6060d8211 */ /* 0x000fe400008f0c04 */
[----:B------:R-:W-:Y:S05]  /*fa90*/  ISETP.GT.AND P1, PT, R220, R202, PT ;  /* 0x000000cadc00720c */ /* 0x000fea0003f24270 */
        /* <DEDUP_REMOVED lines=20> */
[----:B------:R-:W4:Y:S08]  /*fbe0*/  LDSM.16.M88.4 R48, [R188+0x2800] ;  /* 0x00280000bc30783b */ /* 0x000f300000000200 */
[----:B------:R-:W0:Y:S08]  /*fbf0*/  LDGDEPBAR ;  /* 0x00000000000079af */ /* 0x000e300000000000 */
[----:B------:R-:W4:Y:S08]  /*fc00*/  LDSM.16.M88.4 R64, [R188+0x2c00] ;  /* 0x002c0000bc40783b */ /* 0x000f300000000200 */
[----:B------:R-:W4:Y:S08]  /*fc10*/  LDSM.16.M88.4 R80, [R188+0x3000] ;  /* 0x00300000bc50783b */ /* 0x000f300000000200 */
[----:B------:R-:W4:Y:S08]  /*fc20*/  LDSM.16.M88.4 R96, [R188+0x3400] ;  /* 0x00340000bc60783b */ /* 0x000f300000000200 */
[----:B------:R-:W4:Y:S08]  /*fc30*/  LDSM.16.M88.4 R112, [R188+0x3800] ;  /* 0x00380000bc70783b */ /* 0x000f300000000200 */
[----:B------:R-:W4:Y:S08]  /*fc40*/  LDSM.16.M88.4 R168, [R188+0x3c00] ;  /* 0x003c0000bca8783b */ /* 0x000f300000000200 */
[----:B------:R-:W-:Y:S08]  /*fc50*/  LDSM.16.M88.4 R172, [R187] ;  /* 0x00000000bbac783b */ /* 0x000ff00000000200 */
[----:B------:R-:W4:Y:S08]  /*fc60*/  LDSM.16.M88.4 R176, [R185+0x2000] ;  /* 0x00200000b9b0783b */ /* 0x000f300000000200 */
[----:B------:R-:W4:Y:S01]  /*fc70*/  LDSM.16.M88.4 R180, [R187+0x1000] ;  /* 0x00100000bbb4783b */ /* 0x000f220000000200 */
[-C--:B---3--:R-:W-:Y:S08]  /*fc80*/  HMMA.16816.F32 R4, R128, R16.reuse, RZ ;  /* 0x000000108004723c */ /* 0x088ff000000018ff */
[C---:B-1----:R-:W-:Y:S08]  /*fc90*/  HMMA.16816.F32 R8, R124.reuse, R16, RZ ;  /* 0x000000107c08723c */ /* 0x042ff000000018ff */
[-C--:B--2---:R-:W-:Y:S08]  /*fca0*/  HMMA.16816.F32 R12, R124, R18.reuse, RZ ;  /* 0x000000127c0c723c */ /* 0x084ff000000018ff */
[C---:B------:R-:W-:Y:S08]  /*fcb0*/  HMMA.16816.F32 R16, R128.reuse, R18, RZ ;  /* 0x000000128010723c */ /* 0x040ff000000018ff */
[-C--:B-----5:R-:W-:Y:S08]  /*fcc0*/  HMMA.16816.F32 R20, R128, R32.reuse, RZ ;  /* 0x000000208014723c */ /* 0x0a0ff000000018ff */
[C---:B------:R-:W-:Y:S08]  /*fcd0*/  HMMA.16816.F32 R24, R124.reuse, R32, RZ ;  /* 0x000000207c18723c */ /* 0x040ff000000018ff */
[-C--:B------:R-:W-:Y:S08]  /*fce0*/  HMMA.16816.F32 R28, R124, R34.reuse, RZ ;  /* 0x000000227c1c723c */ /* 0x080ff000000018ff */
[C---:B------:R-:W-:Y:S08]  /*fcf0*/  HMMA.16816.F32 R32, R128.reuse, R34, RZ ;  /* 0x000000228020723c */ /* 0x040ff000000018ff */
        /* <DEDUP_REMOVED lines=44> */
[----:B------:R-:W-:Y:S01]  /*ffc0*/  FMUL.FTZ R16, R16, UR5 ;  /* 0x0000000510107c20 */ /* 0x000fe20008410000 */
[----:B------:R-:W-:Y:S07]  /*ffd0*/  FMUL.FTZ R17, R17, UR5 ;  /* 0x0000000511117c20 */ /* 0x000fee0008410000 */
        /* <DEDUP_REMOVED lines=8> */
[----:B------:R4:W-:Y:S01]  /*10060*/  MUFU.TANH R177, R18 ;  /* 0x0000001200b17308 */ /* 0x0009e20000002400 */
[-C--:B-1----:R-:W-:Y:S09]  /*10070*/  HMMA.16816.F32 R20, R172, R4.reuse, R20 ;  /* 0x00000004ac14723c */ /* 0x082ff20000001814 */
[----:B------:R-:W-:Y:S01]  /*10080*/  MUFU.TANH R2, R2 ;  /* 0x0000000200027308 */ /* 0x000fe20000002400 */
[----:B---3--:R-:W-:Y:S01]  /*10090*/  LDSM.16.M88.4 R12, [R185+0x3400] ;  /* 0x00340000b90c783b */ /* 0x008fe20000000200 */
[C---:B------:R-:W-:Y:S08]  /*100a0*/  HMMA.16816.F32 R24, R180.reuse, R4, R24 ;  /* 0x00000004b418723c */ /* 0x040ff00000001818 */
[----:B------:R-:W-:Y:S01]  /*100b0*/  MUFU.TANH R0, R0 ;  /* 0x0000000000007308 */ /* 0x000fe20000002400 */
[----:B----4-:R-:W-:Y:S01]  /*100c0*/  FMUL.FTZ R18, R19, UR5 ;  /* 0x0000000513127c20 */ /* 0x010fe20008410000 */
        /* <DEDUP_REMOVED lines=20> */
[----:B------:R-:W-:Y:S03]  /*10210*/  FMUL.FTZ R31, R31, UR5 ;  /* 0x000000051f1f7c20 */ /* 0x000fe60008410000 */
[----:B------:R3:W-:Y:S01]  /*10220*/  MUFU.TANH R233, R29 ;  /* 0x0000001d00e97308 */ /* 0x0007e20000002400 */
[-C--:B------:R-:W-:Y:S09]  /*10230*/  HMMA.16816.F32 R44, R180, R10.reuse, R44 ;  /* 0x0000000ab42c723c */ /* 0x080ff2000000182c */
[----:B------:R4:W-:Y:S01]  /*10240*/  MUFU.TANH R232, R28 ;  /* 0x0000001c00e87308 */ /* 0x0009e20000002400 */
[----:B--2---:R-:W-:Y:S01]  /*10250*/  FMUL.FTZ R25, R34, UR5 ;  /* 0x0000000522197c20 */ /* 0x004fe20008410000 */
[C---:B------:R-:W-:Y:S01]  /*10260*/  HMMA.16816.F32 R48, R172.reuse, R10, R48 ;  /* 0x0000000aac30723c */ /* 0x040fe20000001830 */
[----:B------:R-:W2:Y:S03]  /*10270*/  LDSM.16.M88.4 R8, [R185+0x3000] ;  /* 0x00300000b908783b */ /* 0x000ea60000000200 */
[----:B------:R-:W-:Y:S01]  /*10280*/  FMUL.FTZ R40, R40, UR5 ;  /* 0x0000000528287c20 */ /* 0x000fe20008410000 */
[----:B------:R-:W-:Y:S03]  /*10290*/  FMUL.FTZ R41, R41, UR5 ;  /* 0x0000000529297c20 */ /* 0x000fe60008410000 */
[----:B------:R5:W-:Y:S01]  /*102a0*/  MUFU.TANH R234, R30 ;  /* 0x0000001e00ea7308 */ /* 0x000be20000002400 */
[----:B---3--:R-:W-:Y:S01]  /*102b0*/  FMUL.FTZ R29, R39, UR5 ;  /* 0x00000005271d7c20 */ /* 0x008fe20008410000 */
[----:B------:R-:W-:Y:S01]  /*102c0*/  FMUL.FTZ R42, R42, UR5 ;  /* 0x000000052a2a7c20 */ /* 0x000fe20008410000 */
[-C--:B-1----:R-:W-:Y:S03]  /*102d0*/  HMMA.16816.F32 R52, R172, R4.reuse, R52 ;  /* 0x00000004ac34723c */ /* 0x082fe60000001834 */
[----:B------:R-:W-:Y:S01]  /*102e0*/  FMUL.FTZ R43, R43, UR5 ;  /* 0x000000052b2b7c20 */ /* 0x000fe20008410000 */
[----:B------:R-:W-:Y:S03]  /*102f0*/  FMUL.FTZ R44, R44, UR5 ;  /* 0x000000052c2c7c20 */ /* 0x000fe60008410000 */
[----:B------:R1:W-:Y:S01]  /*10300*/  MUFU.TANH R231, R27 ;  /* 0x0000001b00e77308 */ /* 0x0003e20000002400 */
[----:B----4-:R-:W-:Y:S01]  /*10310*/  FMUL.FTZ R28, R37, UR5 ;  /* 0x00000005251c7c20 */ /* 0x010fe20008410000 */
[----:B------:R-:W-:Y:S01]  /*10320*/  FMUL.FTZ R45, R45, UR5 ;  /* 0x000000052d2d7c20 */ /* 0x000fe20008410000 */
[C---:B------:R-:W-:Y:S04]  /*10330*/  HMMA.16816.F32 R56, R180.reuse, R4, R56 ;  /* 0x00000004b438723c */ /* 0x040fe80000001838 */
[----:B------:R-:W-:Y:S03]  /*10340*/  FMUL.FTZ R34, R51, UR5 ;  /* 0x0000000533227c20 */ /* 0x000fe60008410000 */
[----:B------:R3:W-:Y:S01]  /*10350*/  MUFU.TANH R228, R24 ;  /* 0x0000001800e47308 */ /* 0x0007e20000002400 */
[----:B-----5:R-:W-:Y:S01]  /*10360*/  FMUL.FTZ R30, R38, UR5 ;  /* 0x00000005261e7c20 */ /* 0x020fe20008410000 */
[----:B------:R-:W-:Y:S01]  /*10370*/  FMUL.FTZ R33, R49, UR5 ;  /* 0x0000000531217c20 */ /* 0x000fe20008410000 */
[-C--:B------:R-:W-:Y:S03]  /*10380*/  HMMA.16816.F32 R60, R180, R6.reuse, R60 ;  /* 0x00000006b43c723c */ /* 0x080fe6000000183c */
[----:B------:R-:W-:Y:S01]  /*10390*/  FMUL.FTZ R39, R55, UR5 ;  /* 0x0000000537277c20 */ /* 0x000fe20008410000 */
[----:B------:R-:W-:Y:S03]  /*103a0*/  FMUL.FTZ R38, R53, UR5 ;  /* 0x0000000535267c20 */ /* 0x000fe60008410000 */
[----:B------:R4:W-:Y:S01]  /*103b0*/  MUFU.TANH R230, R26 ;  /* 0x0000001a00e67308 */ /* 0x0009e20000002400 */
[----:B-1----:R-:W-:Y:S01]  /*103c0*/  FMUL.FTZ R27, R35, UR5 ;  /* 0x00000005231b7c20 */ /* 0x002fe20008410000 */
[----:B------:R-:W-:Y:S01]  /*103d0*/  FMUL.FTZ R37, R54, UR5 ;  /* 0x0000000536257c20 */ /* 0x000fe20008410000 */
[C---:B------:R-:W-:Y:S01]  /*103e0*/  HMMA.16816.F32 R64, R172.reuse, R6, R64 ;  /* 0x00000006ac40723c */ /* 0x040fe20000001840 */
[----:B------:R-:W1:Y:S03]  /*103f0*/  LDSM.16.M88.4 R4, [R185+0x3800] ;  /* 0x00380000b904783b */ /* 0x000e660000000200 */
[----:B------:R-:W-:Y:S03]  /*10400*/  FMUL.FTZ R35, R50, UR5 ;  /* 0x0000000532237c20 */ /* 0x000fe60008410000 */
[----:B------:R-:W-:Y:S01]  /*10410*/  MUFU.TANH R17, R17 ;  /* 0x0000001100117308 */ /* 0x000fe20000002400 */
[----:B---3--:R-:W-:Y:S01]  /*10420*/  FMUL.FTZ R24, R32, UR5 ;  /* 0x0000000520187c20 */ /* 0x008fe20008410000 */
[----:B------:R-:W-:Y:S01]  /*10430*/  FMUL.FTZ R53, R59, UR5 ;  /* 0x000000053b357c20 */ /* 0x000fe20008410000 */
[-C--:B--2---:R-:W-:Y:S03]  /*10440*/  HMMA.16816.F32 R68, R172, R8.reuse, R68 ;  /* 0x00000008ac44723c */ /* 0x084fe60000001844 */
[----:B------:R-:W-:Y:S01]  /*10450*/  FMUL.FTZ R55, R61, UR5 ;  /* 0x000000053d377c20 */ /* 0x000fe20008410000 */
[----:B------:R-:W-:Y:S03]  /*10460*/  FMUL.FTZ R54, R60, UR5 ;  /* 0x000000053c367c20 */ /* 0x000fe60008410000 */
[----:B------:R-:W-:Y:S01]  /*10470*/  MUFU.TANH R18, R18 ;  /* 0x0000001200127308 */ /* 0x000fe20000002400 */
[----:B----4-:R-:W-:Y:S01]  /*10480*/  FMUL.FTZ R26, R36, UR5 ;  /* 0x00000005241a7c20 */ /* 0x010fe20008410000 */
        /* <DEDUP_REMOVED lines=13> */
[----:B------:R-:W2:Y:S01]  /*10560*/  LDSM.16.M88.4 R8, [R185+0x3c00] ;  /* 0x003c0000b908783b */ /* 0x000ea20000000200 */
[----:B------:R-:W-:Y:S05]  /*10570*/  DEPBAR.LE SB0, 0x0 ;  /* 0x000080000000791a */ /* 0x000fea0000000000 */
[----:B------:R-:W-:Y:S01]  /*10580*/  MUFU.TANH R20, R20 ;  /* 0x0000001400147308 */ /* 0x000fe20000002400 */
[----:B------:R-:W-:Y:S01]  /*10590*/  FMUL.FTZ R61, R75, UR5 ;  /* 0x000000054b3d7c20 */ /* 0x000fe20008410000 */
[-C--:B------:R-:W-:Y:S05]  /*105a0*/  HMMA.16816.F32 R84, R172, R12.reuse, R84 ;  /* 0x0000000cac54723c */ /* 0x080fea0000001854 */
[----:B------:R-:W-:Y:S03]  /*105b0*/  FMUL.FTZ R52, R58, UR5 ;  /* 0x000000053a347c20 */ /* 0x000fe60008410000 */
[----:B------:R-:W-:Y:S01]  /*105c0*/  MUFU.TANH R22, R22 ;  /* 0x0000001600167308 */ /* 0x000fe20000002400 */
[----:B------:R-:W-:Y:S01]  /*105d0*/  BAR.SYNC.DEFER_BLOCKING 0x0 ;  /* 0x0000000000007b1d */ /* 0x000fe20000010000 */
        /* <DEDUP_REMOVED lines=16> */
[-C--:B-1----:R-:W-:Y:S03]  /*106e0*/  HMMA.16816.F32 R100, R172, R4.reuse, R100 ;  /* 0x00000004ac64723c */ /* 0x082fe60000001864 */
        /* <DEDUP_REMOVED lines=21> */
[-C--:B--2---:R-:W-:Y:S01]  /*10840*/  HMMA.16816.F32 R116, R172, R8.reuse, R116 ;  /* 0x00000008ac74723c */ /* 0x084fe20000001874 */
[----:B------:R1:W-:Y:S02]  /*10850*/  STL [R1+0x10], R6 ;  /* 0x0000100601007387 */ /* 0x0003e40000100800 */
        /* <DEDUP_REMOVED lines=12> */
[----:B------:R-:W-:Y:S01]  /*10920*/  LEA R111, R220, R225, 0x7 ;  /* 0x000000e1dc6f7211 */ /* 0x000fe200078e38ff */
[----:B------:R-:W-:Y:S03]  /*10930*/  FMUL.FTZ R183, R104, UR5 ;  /* 0x0000000568b77c20 */ /* 0x000fe60008410000 */
[----:B------:R-:W-:Y:S01]  /*10940*/  MUFU.TANH R40, R40 ;  /* 0x0000002800287308 */ /* 0x000fe20000002400 */
[----:B------:R-:W-:Y:S01]  /*10950*/  FMUL.FTZ R241, R86, UR5 ;  /* 0x0000000556f17c20 */ /* 0x000fe20008410000 */
[----:B------:R-:W-:Y:S04]  /*10960*/  HMMA.16816.F32 R128, R172, R10, R128 ;  /* 0x0000000aac80723c */ /* 0x000fe80000001880 */
[----:B-1----:R-:W-:Y:S01]  /*10970*/  FMUL.FTZ R6, R96, UR5 ;  /* 0x0000000560067c20 */ /* 0x002fe20008410000 */
[----:B------:R-:W-:Y:S03]  /*10980*/  FMUL.FTZ R245, R122, UR5 ;  /* 0x000000057af57c20 */ /* 0x000fe60008410000 */
[----:B------:R-:W-:Y:S01]  /*10990*/  MUFU.TANH R41, R41 ;  /* 0x0000002900297308 */ /* 0x000fe20000002400 */
[----:B------:R-:W-:Y:S01]  /*109a0*/  FMUL.FTZ R246, R120, UR5 ;  /* 0x0000000578f67c20 */ /* 0x000fe20008410000 */
[----:B------:R-:W-:Y:S01]  /*109b0*/  FMUL.FTZ R236, R88, UR5 ;  /* 0x0000000558ec7c20 */ /* 0x000fe20008410000 */
[----:B------:R1:W-:Y:S01]  /*109c0*/  STL [R1+0x4], R6 ;  /* 0x0000040601007387 */ /* 0x0003e20000100800 */
[----:B------:R-:W-:Y:S01]  /*109d0*/  FMUL.FTZ R242, R89, UR5 ;  /* 0x0000000559f27c20 */ /* 0x000fe20008410000 */
        /* <DEDUP_REMOVED lines=17> */
[-C--:B------:R-:W-:Y:S04]  /*10af0*/  ISETP.GT.AND P5, PT, R217, R111.reuse, PT ;  /* 0x0000006fd900720c */ /* 0x080fe80003fa4270 */
[----:B------:R-:W-:Y:S01]  /*10b00*/  MUFU.TANH R44, R44 ;  /* 0x0000002c002c7308 */ /* 0x000fe20000002400 */
[----:B------:R-:W-:Y:S02]  /*10b10*/  ISETP.GT.AND P2, PT, R216, R111, PT ;  /* 0x0000006fd800720c */ /* 0x000fe40003f44270 */
[C---:B------:R-:W-:Y:S02]  /*10b20*/  ISETP.GE.AND P6, PT, R111.reuse, R212, PT ;  /* 0x000000d46f00720c */ /* 0x040fe40003fc6270 */
[C---:B------:R-:W-:Y:S02]  /*10b30*/  ISETP.GE.AND P3, PT, R111.reuse, R211, PT ;  /* 0x000000d36f00720c */ /* 0x040fe40003f66270 */
[C---:B------:R-:W-:Y:S03]  /*10b40*/  IADD3 R120, PT, PT, R111.reuse, 0x1, RZ ;  /* 0x000000016f787810 */ /* 0x040fe60007ffe0ff */
[----:B-1----:R-:W1:Y:S01]  /*10b50*/  MUFU.TANH R6, R61 ;  /* 0x0000003d00067308 */ /* 0x002e620000002400 */
[C---:B------:R-:W-:Y:S02]  /*10b60*/  IADD3 R83, PT, PT, R111.reuse, 0x8, RZ ;  /* 0x000000086f537810 */ /* 0x040fe40007ffe0ff */
[C---:B------:R-:W-:Y:S02]  /*10b70*/  IADD3 R105, PT, PT, R111.reuse, 0x9, RZ ;  /* 0x000000096f697810 */ /* 0x040fe40007ffe0ff */
[C---:B------:R-:W-:Y:S02]  /*10b80*/  IADD3 R104, PT, PT, R111.reuse, 0x10, RZ ;  /* 0x000000106f687810 */ /* 0x040fe40007ffe0ff */
[C---:B------:R-:W-:Y:S03]  /*10b90*/  IADD3 R102, PT, PT, R111.reuse, 0x11, RZ ;  /* 0x000000116f667810 */ /* 0x040fe60007ffe0ff */
[----:B------:R-:W2:Y:S01]  /*10ba0*/  MUFU.TANH R45, R45 ;  /* 0x0000002d002d7308 */ /* 0x000ea20000002400 */
[C---:B------:R-:W-:Y:S02]  /*10bb0*/  IADD3 R99, PT, PT, R111.reuse, 0x18, RZ ;  /* 0x000000186f637810 */ /* 0x040fe40007ffe0ff */
[C---:B------:R-:W-:Y:S02]  /*10bc0*/  IADD3 R98, PT, PT, R111.reuse, 0x19, RZ ;  /* 0x000000196f627810 */ /* 0x040fe40007ffe0ff */
[C---:B------:R-:W-:Y:S02]  /*10bd0*/  IADD3 R96, PT, PT, R111.reuse, 0x21, RZ ;  /* 0x000000216f607810 */ /* 0x040fe40007ffe0ff */
[C---:B------:R-:W-:Y:S03]  /*10be0*/  IADD3 R95, PT, PT, R111.reuse, 0x28, RZ ;  /* 0x000000286f5f7810 */ /* 0x040fe60007ffe0ff */
[----:B------:R-:W3:Y:S01]  /*10bf0*/  MUFU.TANH R46, R46 ;  /* 0x0000002e002e7308 */ /* 0x000ee20000002400 */
[----:B-1----:R1:W-:Y:S01]  /*10c00*/  STL [R1+0x8], R6 ;  /* 0x0000080601007387 */ /* 0x0023e20000100800 */
[C---:B------:R-:W-:Y:S02]  /*10c10*/  IADD3 R94, PT, PT, R111.reuse, 0x29, RZ ;  /* 0x000000296f5e7810 */ /* 0x040fe40007ffe0ff */
[C---:B------:R-:W-:Y:S01]  /*10c20*/  IADD3 R93, PT, PT, R111.reuse, 0x30, RZ ;  /* 0x000000306f5d7810 */ /* 0x040fe20007ffe0ff */
[----:B------:R4:W-:Y:S01]  /*10c30*/  STL [R1+0xc], R7 ;  /* 0x00000c0701007387 */ /* 0x0009e20000100800 */
[C---:B------:R-:W-:Y:S04]  /*10c40*/  IADD3 R91, PT, PT, R111.reuse, 0x31, RZ ;  /* 0x000000316f5b7810 */ /* 0x040fe80007ffe0ff */
[----:B------:R-:W1:Y:S01]  /*10c50*/  MUFU.TANH R47, R47 ;  /* 0x0000002f002f7308 */ /* 0x000e620000002400 */
        /* <DEDUP_REMOVED lines=9> */
[----:B------:R-:W2:Y:S01]  /*10cf0*/  MUFU.TANH R33, R33 ;  /* 0x0000002100217308 */ /* 0x000ea20000002400 */
[C---:B------:R-:W-:Y:S01]  /*10d00*/  IADD3 R65, PT, PT, R111.reuse, 0x59, RZ ;  /* 0x000000596f417810 */ /* 0x040fe20007ffe0ff */
[----:B-1----:R-:W-:Y:S01]  /*10d10*/  FMUL.FTZ R6, R106, UR5 ;  /* 0x000000056a067c20 */ /* 0x002fe20008410000 */
[C---:B------:R-:W-:Y:S02]  /*10d20*/  IADD3 R64, PT, PT, R111.reuse, 0x60, RZ ;  /* 0x000000606f407810 */ /* 0x040fe40007ffe0ff */
[C---:B------:R-:W-:Y:S02]  /*10d30*/  IADD3 R63, PT, PT, R111.reuse, 0x61, RZ ;  /* 0x000000616f3f7810 */ /* 0x040fe40007ffe0ff */
[----:B------:R4:W-:Y:S03]  /*10d40*/  STL [R1], R6 ;  /* 0x0000000601007387 */ /* 0x0009e60000100800 */
[----:B------:R-:W1:Y:S01]  /*10d50*/  MUFU.TANH R35, R35 ;  /* 0x0000002300237308 */ /* 0x000e620000002400 */
[C---:B------:R-:W-:Y:S02]  /*10d60*/  IADD3 R62, PT, PT, R111.reuse, 0x68, RZ ;  /* 0x000000686f3e7810 */ /* 0x040fe40007ffe0ff */
[C---:B------:R-:W-:Y:S07]  /*10d70*/  IADD3 R61, PT, PT, R111.reuse, 0x69, RZ ;  /* 0x000000696f3d7810 */ /* 0x040fee0007ffe0ff */
[----:B------:R-:W1:Y:S10]  /*10d80*/  MUFU.TANH R34, R34 ;  /* 0x0000002200227308 */ /* 0x000e740000002400 */
        /* <DEDUP_REMOVED lines=23> */
[----:B------:R5:W1:Y:S10]  /*10f00*/  MUFU.TANH R180, R58 ;  /* 0x0000003a00b47308 */ /* 0x000a740000002400 */
[----:B------:R-:W1:Y:S10]  /*10f10*/  MUFU.TANH R175, R5 ;  /* 0x0000000500af7308 */ /* 0x000e740000002400 */
[----:B------:R3:W1:Y:S01]  /*10f20*/  MUFU.TANH R125, R78 ;  /* 0x0000004e007d7308 */ /* 0x0006620000002400 */
[C---:B-----5:R-:W-:Y:S09]  /*10f30*/  IADD3 R58, PT, PT, R111.reuse, 0x20, RZ ;  /* 0x000000206f3a7810 */ /* 0x060ff20007ffe0ff */
[----:B------:R4:W1:Y:S10]  /*10f40*/  MUFU.TANH R124, R4 ;  /* 0x00000004007c7308 */ /* 0x0008740000002400 */
[----:B------:R-:W1:Y:S01]  /*10f50*/  MUFU.TANH R77, R77 ;  /* 0x0000004d004d7308 */ /* 0x000e620000002400 */
[----:B---3--:R-:W-:Y:S09]  /*10f60*/  IADD3 R78, PT, PT, R111, 0x41, RZ ;  /* 0x000000416f4e7810 */ /* 0x008ff20007ffe0ff */
[----:B------:R-:W3:Y:S01]  /*10f70*/  MUFU.TANH R75, R75 ;  /* 0x0000004b004b7308 */ /* 0x000ee20000002400 */
[----:B--2-4-:R-:W-:Y:S05]  /*10f80*/  @P1 BRA `(.L_x_1195) ;  /* 0xffffffe400581947 */ /* 0x014fea000383ffff */
.L_x_1194:
[----:B------:R4:W-:Y:S01]  /*10f90*/  MUFU.TANH R86, R244 ;  /* 0x000000f400567308 */ /* 0x0009e20000002400 */
[----:B------:R-:W5:Y:S01]  /*10fa0*/  LDL.LU R85, [R1+0x10] ;  /* 0x0000100001557983 */ /* 0x000f620000300800 */
[----:B--2---:R-:W-:Y:S02]  /*10fb0*/  VIADD R5, R111, 0x78 ;  /* 0x000000786f057836 */ /* 0x004fe40000000000 */
[----:B------:R-:W-:Y:S01]  /*10fc0*/  FMUL.FTZ R117, R117, UR5 ;  /* 0x0000000575757c20 */ /* 0x000fe20008410000 */
[-C--:B------:R-:W-:Y:S01]  /*10fd0*/  ISETP.GT.AND P0, PT, R216, R120.reuse, PT ;  /* 0x00000078d800720c */ /* 0x080fe20003f04270 */
[----:B------:R-:W2:Y:S01]  /*10fe0*/  LDL.LU R11, [R1+0xc] ;  /* 0x00000c00010b7983 */ /* 0x000ea20000300800 */
[----:B------:R-:W-:Y:S01]  /*10ff0*/  FSEL R0, R0, -INF , !P5 ;  /* 0xff80000000007808 */ /* 0x000fe20006800000 */
[----:B------:R-:W-:Y:S02]  /*11000*/  VIADD R8, R111, 0x70 ;  /* 0x000000706f087836 */ /* 0x000fe40000000000 */
[----:B------:R-:W-:Y:S01]  /*11010*/  MUFU.TANH R88, R237 ;  /* 0x000000ed00587308 */ /* 0x000fe20000002400 */
[----:B------:R-:W3:Y:S01]  /*11020*/  LDL.LU R10, [R1+0x8] ;  /* 0x00000800010a7983 */ /* 0x000ee20000300800 */
[----:B------:R-:W-:Y:S01]  /*11030*/  ISETP.GT.AND P5, PT, R217, R83, PT ;  /* 0x00000053d900720c */ /* 0x000fe20003fa4270 */
[C---:B------:R-:W-:Y:S01]  /*11040*/  VIADD R6, R111.reuse, 0x71 ;  /* 0x000000716f067836 */ /* 0x040fe20000000000 */
[----:B------:R-:W-:Y:S01]  /*11050*/  FSEL R123, R0, -INF , !P6 ;  /* 0xff800000007b7808 */ /* 0x000fe20007000000 */
[----:B------:R-:W3:Y:S01]  /*11060*/  LDL.LU R9, [R1] ;  /* 0x0000000001097983 */ /* 0x000ee20000300800 */
[----:B------:R-:W-:Y:S01]  /*11070*/  FSEL R178, R178, -INF , !P5 ;  /* 0xff800000b2b27808 */ /* 0x000fe20006800000 */
[----:B------:R-:W-:Y:S03]  /*11080*/  VIADD R4, R111, 0x79 ;  /* 0x000000796f047836 */ /* 0x000fe60000000000 */
[----:B------:R-:W-:Y:S01]  /*11090*/  MUFU.TANH R0, R236 ;  /* 0x000000ec00007308 */ /* 0x000fe20000002400 */
[----:B------:R-:W3:Y:S01]  /*110a0*/  LDL.LU R7, [R1+0x4] ;  /* 0x0000040001077983 */ /* 0x000ee20000300800 */
[----:B------:R-:W-:Y:S01]  /*110b0*/  ISETP.GE.AND P6, PT, R83, R211, PT ;  /* 0x000000d35300720c */ /* 0x000fe20003fc6270 */
[----:B------:R-:W-:Y:S01]  /*110c0*/  FMUL.FTZ R118, R118, UR5 ;  /* 0x0000000576767c20 */ /* 0x000fe20008410000 */
[----:B------:R-:W-:Y:S01]  /*110d0*/  FSEL R110, R176, -INF , !P0 ;  /* 0xff800000b06e7808 */ /* 0x000fe20004000000 */
[----:B------:R-:W-:Y:S01]  /*110e0*/  FMUL.FTZ R112, R112, UR5 ;  /* 0x0000000570707c20 */ /* 0x000fe20008410000 */
[----:B------:R-:W-:Y:S01]  /*110f0*/  ISETP.GT.AND P1, PT, R217, R120, PT ;  /* 0x00000078d900720c */ /* 0x000fe20003f24270 */
[----:B------:R-:W-:Y:S03]  /*11100*/  FMUL.FTZ R115, R115, UR5 ;  /* 0x0000000573737c20 */ /* 0x000fe60008410000 */
[----:B------:R-:W-:Y:S01]  /*11110*/  MUFU.TANH R89, R241 ;  /* 0x000000f100597308 */ /* 0x000fe20000002400 */
[----:B------:R-:W-:Y:S01]  /*11120*/  FSEL R121, R171, -INF , !P2 ;  /* 0xff800000ab797808 */ /* 0x000fe20005000000 */
[----:B------:R-:W-:Y:S01]  /*11130*/  FMUL.FTZ R116, R116, UR5 ;  /* 0x0000000574747c20 */ /* 0x000fe20008410000 */
[----:B------:R-:W-:Y:S01]  /*11140*/  ISETP.GT.AND P2, PT, R216, R83, PT ;  /* 0x00000053d800720c */ /* 0x000fe20003f44270 */
[----:B------:R-:W-:Y:S01]  /*11150*/  FMUL.FTZ R113, R113, UR5 ;  /* 0x0000000571717c20 */ /* 0x000fe20008410000 */
[----:B------:R-:W-:Y:S01]  /*11160*/  FSEL R3, R3, -INF , !P1 ;  /* 0xff80000003037808 */ /* 0x000fe20004800000 */
[----:B------:R-:W-:Y:S01]  /*11170*/  FMUL.FTZ R119, R119, UR5 ;  /* 0x0000000577777c20 */ /* 0x000fe20008410000 */
[-C--:B------:R-:W-:Y:S03]  /*11180*/  ISETP.GE.AND P5, PT, R120, R212.reuse, PT ;  /* 0x000000d47800720c */ /* 0x080fe60003fa6270 */
[----:B------:R-:W-:Y:S01]  /*11190*/  MUFU.TANH R248, R248 ;  /* 0x000000f800f87308 */ /* 0x000fe20000002400 */
[----:B------:R-:W-:Y:S01]  /*111a0*/  FSEL R109, R226, -INF , !P2 ;  /* 0xff800000e26d7808 */ /* 0x000fe20005000000 */
[----:B------:R-:W-:Y:S01]  /*111b0*/  IMAD.MOV.U32 R226, RZ, RZ, R122 ;  /* 0x000000ffffe27224 */ /* 0x000fe200078e007a */
[----:B------:R-:W-:Y:S01]  /*111c0*/  FSEL R122, R3, -INF , !P5 ;  /* 0xff800000037a7808 */ /* 0x000fe20006800000 */
[----:B------:R-:W-:Y:S01]  /*111d0*/  FMUL.FTZ R114, R114, UR5 ;  /* 0x0000000572727c20 */ /* 0x000fe20008410000 */
[----:B------:R-:W-:Y:S02]  /*111e0*/  ISETP.GE.AND P2, PT, R83, R212, PT ;  /* 0x000000d45300720c */ /* 0x000fe40003f46270 */
[----:B------:R-:W-:Y:S03]  /*111f0*/  FSEL R121, R121, -INF , !P3 ;  /* 0xff80000079797808 */ /* 0x000fe60005800000 */
[----:B------:R-:W-:Y:S01]  /*11200*/  MUFU.TANH R3, R242 ;  /* 0x000000f200037308 */ /* 0x000fe20000002400 */
[----:B----4-:R-:W-:Y:S02]  /*11210*/  FSEL R244, R178, -INF , !P2 ;  /* 0xff800000b2f47808 */ /* 0x010fe40005000000 */
[-C--:B------:R-:W-:Y:S02]  /*11220*/  ISETP.GT.AND P2, PT, R216, R104.reuse, PT ;  /* 0x00000068d800720c */ /* 0x080fe40003f44270 */
[----:B------:R-:W-:Y:S02]  /*11230*/  ISETP.GT.AND P3, PT, R217, R104, PT ;  /* 0x00000068d900720c */ /* 0x000fe40003f64270 */
[----:B------:R-:W-:Y:S03]  /*11240*/  FSEL R107, R230, -INF , !P2 ;  /* 0xff800000e66b7808 */ /* 0x000fe60005000000 */
[----:B------:R-:W-:Y:S01]  /*11250*/  MUFU.TANH R252, R252 ;  /* 0x000000fc00fc7308 */ /* 0x000fe20000002400 */
[----:B------:R-:W-:Y:S02]  /*11260*/  FSEL R228, R228, -INF , !P3 ;  /* 0xff800000e4e47808 */ /* 0x000fe40005800000 */
[-C--:B------:R-:W-:Y:S02]  /*11270*/  ISETP.GE.AND P2, PT, R104, R212.reuse, PT ;  /* 0x000000d46800720c */ /* 0x080fe40003f46270 */
[C---:B------:R-:W-:Y:S02]  /*11280*/  ISETP.GT.AND P3, PT, R216.reuse, R99, PT ;  /* 0x00000063d800720c */ /* 0x040fe40003f64270 */
[-C--:B------:R-:W-:Y:S03]  /*11290*/  ISETP.GT.AND P0, PT, R216, R105.reuse, PT ;  /* 0x00000069d800720c */ /* 0x080fe60003f04270 */
[----:B------:R-:W-:Y:S01]  /*112a0*/  MUFU.TANH R250, R250 ;  /* 0x000000fa00fa7308 */ /* 0x000fe20000002400 */
[----:B------:R-:W-:Y:S02]  /*112b0*/  FSEL R234, R234, -INF , !P3 ;  /* 0xff800000eaea7808 */ /* 0x000fe40005800000 */
[-C--:B------:R-:W-:Y:S02]  /*112c0*/  ISETP.GE.AND P3, PT, R99, R212.reuse, PT ;  /* 0x000000d46300720c */ /* 0x080fe40003f66270 */
[----:B------:R-:W-:Y:S01]  /*112d0*/  FSEL R108, R227, -INF , !P0 ;  /* 0xff800000e36c7808 */ /* 0x000fe20004000000 */
[----:B------:R-:W-:Y:S01]  /*112e0*/  IMAD.MOV.U32 R227, RZ, RZ, R90 ;  /* 0x000000ffffe37224 */ /* 0x000fe200078e005a */
[----:B------:R-:W-:Y:S03]  /*112f0*/  ISETP.GE.AND P0, PT, R105, R212, PT ;  /* 0x000000d46900720c */ /* 0x000fe60003f06270 */
[----:B------:R4:W-:Y:S01]  /*11300*/  MUFU.TANH R90, R243 ;  /* 0x000000f3005a7308 */ /* 0x0009e20000002400 */
[----:B------:R-:W-:Y:S02]  /*11310*/  ISETP.GT.AND P1, PT, R217, R105, PT ;  /* 0x00000069d900720c */ /* 0x000fe40003f24270 */
[----:B------:R-:W-:Y:S02]  /*11320*/  FSEL R109, R109, -INF , !P6 ;  /* 0xff8000006d6d7808 */ /* 0x000fe40007000000 */
[----:B------:R-:W-:Y:S01]  /*11330*/  FSEL R176, R179, -INF , !P1 ;  /* 0xff800000b3b07808 */ /* 0x000fe20004800000 */
[----:B------:R-:W-:Y:S01]  /*11340*/  IMAD.MOV.U32 R179, RZ, RZ, R97 ;  /* 0x000000ffffb37224 */ /* 0x000fe200078e0061 */
[----:B------:R-:W-:Y:S03]  /*11350*/  ISETP.GE.AND P1, PT, R120, R211, PT ;  /* 0x000000d37800720c */ /* 0x000fe60003f26270 */
[----:B------:R-:W-:Y:S01]  /*11360*/  MUFU.TANH R251, R251 ;  /* 0x000000fb00fb7308 */ /* 0x000fe20000002400 */
[----:B------:R-:W-:Y:S02]  /*11370*/  FSEL R176, R176, -INF , !P0 ;  /* 0xff800000b0b07808 */ /* 0x000fe40004000000 */
[----:B------:R-:W-:Y:S02]  /*11380*/  FSEL R110, R110, -INF , !P1 ;  /* 0xff8000006e6e7808 */ /* 0x000fe40004800000 */
[----:B------:R-:W-:Y:S02]  /*11390*/  ISETP.GT.AND P6, PT, R217, R99, PT ;  /* 0x00000063d900720c */ /* 0x000fe40003fc4270 */
[----:B------:R-:W-:Y:S03]  /*113a0*/  ISETP.GT.AND P0, PT, R216, R102, PT ;  /* 0x00000066d800720c */ /* 0x000fe60003f04270 */
[----:B------:R-:W-:Y:S01]  /*113b0*/  MUFU.TANH R249, R249 ;  /* 0x000000f900f97308 */ /* 0x000fe20000002400 */
[----:B----4-:R-:W-:Y:S02]  /*113c0*/  FSEL R243, R228, -INF , !P2 ;  /* 0xff800000e4f37808 */ /* 0x010fe40005000000 */
[----:B------:R-:W-:Y:S02]  /*113d0*/  FSEL R232, R232, -INF , !P6 ;  /* 0xff800000e8e87808 */ /* 0x000fe40007000000 */
[-C--:B------:R-:W-:Y:S02]  /*113e0*/  ISETP.GE.AND P6, PT, R104, R211.reuse, PT ;  /* 0x000000d36800720c */ /* 0x080fe40003fc6270 */
[----:B------:R-:W-:Y:S03]  /*113f0*/  ISETP.GE.AND P2, PT, R99, R211, PT ;  /* 0x000000d36300720c */ /* 0x000fe60003f46270 */
[----:B------:R-:W-:Y:S01]  /*11400*/  MUFU.TANH R246, R246 ;  /* 0x000000f600f67308 */ /* 0x000fe20000002400 */
[----:B------:R-:W-:Y:S02]  /*11410*/  FSEL R107, R107, -INF , !P6 ;  /* 0xff8000006b6b7808 */ /* 0x000fe40007000000 */
[CC--:B------:R-:W-:Y:S02]  /*11420*/  ISETP.GT.AND P6, PT, R217.reuse, R58.reuse, PT ;  /* 0x0000003ad900720c */ /* 0x0c0fe40003fc4270 */
[----:B------:R-:W-:Y:S02]  /*11430*/  FSEL R237, R234, -INF , !P2 ;  /* 0xff800000eaed7808 */ /* 0x000fe40005000000 */
[C---:B------:R-:W-:Y:S03]  /*11440*/  ISETP.GT.AND P2, PT, R217.reuse, R95, PT ;  /* 0x0000005fd900720c */ /* 0x040fe60003f44270 */
[----:B------:R-:W-:Y:S01]  /*11450*/  MUFU.TANH R247, R247 ;  /* 0x000000f700f77308 */ /* 0x000fe20000002400 */
[----:B------:R-:W-:Y:S02]  /*11460*/  FSEL R241, R232, -INF , !P3 ;  /* 0xff800000e8f17808 */ /* 0x000fe40005800000 */
[----:B------:R-:W-:Y:S02]  /*11470*/  ISETP.GT.AND P3, PT, R216, R58, PT ;  /* 0x0000003ad800720c */ /* 0x000fe40003f64270 */
[----:B------:R-:W-:Y:S02]  /*11480*/  FSEL R44, R44, -INF , !P2 ;  /* 0xff8000002c2c7808 */ /* 0x000fe40005000000 */
[----:B------:R-:W-:Y:S03]  /*11490*/  ISETP.GE.AND P2, PT, R58, R211, PT ;  /* 0x000000d33a00720c */ /* 0x000fe60003f46270 */
[----:B------:R-:W-:Y:S01]  /*114a0*/  MUFU.TANH R172, R172 ;  /* 0x000000ac00ac7308 */ /* 0x000fe20000002400 */
[----:B------:R-:W-:Y:S02]  /*114b0*/  FSEL R42, R42, -INF , !P3 ;  /* 0xff8000002a2a7808 */ /* 0x000fe40005800000 */
[----:B------:R-:W-:Y:S02]  /*114c0*/  ISETP.GE.AND P3, PT, R58, R212, PT ;  /* 0x000000d43a00720c */ /* 0x000fe40003f66270 */
[----:B------:R-:W-:Y:S02]  /*114d0*/  FSEL R100, R42, -INF , !P2 ;  /* 0xff8000002a647808 */ /* 0x000fe40005000000 */
[C---:B------:R-:W-:Y:S03]  /*114e0*/  ISETP.GT.AND P2, PT, R217.reuse, R93, PT ;  /* 0x0000005dd900720c */ /* 0x040fe60003f44270 */
[----:B------:R-:W-:Y:S01]  /*114f0*/  MUFU.TANH R80, R80 ;  /* 0x0000005000507308 */ /* 0x000fe20000002400 */
[----:B------:R-:W-:Y:S02]  /*11500*/  ISETP.GT.AND P1, PT, R217, R102, PT ;  /* 0x00000066d900720c */ /* 0x000fe40003f24270 */
[----:B-1----:R-:W-:Y:S02]  /*11510*/  FSEL R50, R50, -INF , !P2 ;  /* 0xff80000032327808 */ /* 0x002fe40005000000 */
[----:B------:R-:W-:Y:S02]  /*11520*/  FSEL R229, R229, -INF , !P1 ;  /* 0xff800000e5e57808 */ /* 0x000fe40004800000 */
[-C--:B------:R-:W-:Y:S03]  /*11530*/  ISETP.GE.AND P5, PT, R105, R211.reuse, PT ;  /* 0x000000d36900720c */ /* 0x080fe60003fa6270 */
[----:B------:R-:W-:Y:S01]  /*11540*/  MUFU.TANH R179, R179 ;  /* 0x000000b300b37308 */ /* 0x000fe20000002400 */
[----:B------:R-:W-:Y:S02]  /*11550*/  FSEL R106, R231, -INF , !P0 ;  /* 0xff800000e76a7808 */ /* 0x000fe40004000000 */
[----:B------:R-:W-:Y:S02]  /*11560*/  ISETP.GE.AND P0, PT, R102, R212, PT ;  /* 0x000000d46600720c */ /* 0x000fe40003f06270 */
[----:B------:R-:W-:Y:S02]  /*11570*/  FSEL R108, R108, -INF , !P5 ;  /* 0xff8000006c6c7808 */ /* 0x000fe40006800000 */
[----:B------:R-:W-:Y:S03]  /*11580*/  FSEL R242, R229, -INF , !P0 ;  /* 0xff800000e5f27808 */ /* 0x000fe60004000000 */
[----:B------:R-:W-:Y:S01]  /*11590*/  MUFU.TANH R119, R119 ;  /* 0x0000007700777308 */ /* 0x000fe20000002400 */
[-C--:B------:R-:W-:Y:S01]  /*115a0*/  ISETP.GT.AND P5, PT, R217, R98.reuse, PT ;  /* 0x00000062d900720c */ /* 0x080fe20003fa4270 */
[----:B------:R-:W-:Y:S01]  /*115b0*/  IMAD.MOV.U32 R229, RZ, RZ, R226 ;  /* 0x000000ffffe57224 */ /* 0x000fe200078e00e2 */
[----:B------:R-:W-:Y:S02]  /*115c0*/  ISETP.GE.AND P0, PT, R98, R211, PT ;  /* 0x000000d36200720c */ /* 0x000fe40003f06270 */
[----:B------:R-:W-:Y:S02]  /*115d0*/  FSEL R233, R233, -INF , !P5 ;  /* 0xff800000e9e97808 */ /* 0x000fe40006800000 */
[----:B------:R-:W-:Y:S03]  /*115e0*/  ISETP.GT.AND P1, PT, R216, R98, PT ;  /* 0x00000062d800720c */ /* 0x000fe60003f24270 */
[----:B------:R-:W-:Y:S01]  /*115f0*/  MUFU.TANH R226, R73 ;  /* 0x0000004900e27308 */ /* 0x000fe20000002400 */
[----:B------:R-:W-:Y:S02]  /*11600*/  FSEL R40, R40, -INF , !P6 ;  /* 0xff80000028287808 */ /* 0x000fe40007000000 */
[----:B------:R-:W-:Y:S02]  /*11610*/  FSEL R31, R31, -INF , !P1 ;  /* 0xff8000001f1f7808 */ /* 0x000fe40004800000 */
[----:B------:R-:W-:Y:S02]  /*11620*/  ISETP.GE.AND P1, PT, R98, R212, PT ;  /* 0x000000d46200720c */ /* 0x000fe40003f26270 */
[----:B------:R-:W-:Y:S03]  /*11630*/  FSEL R101, R31, -INF , !P0 ;  /* 0xff8000001f657808 */ /* 0x000fe60004000000 */
[----:B------:R-:W-:Y:S01]  /*11640*/  MUFU.TANH R31, R79 ;  /* 0x0000004f001f7308 */ /* 0x000fe20000002400 */
[----:B------:R-:W-:Y:S02]  /*11650*/  ISETP.GT.AND P6, PT, R216, R95, PT ;  /* 0x0000005fd800720c */ /* 0x000fe40003fc4270 */
[-C--:B------:R-:W-:Y:S02]  /*11660*/  ISETP.GE.AND P5, PT, R102, R211.reuse, PT ;  /* 0x000000d36600720c */ /* 0x080fe40003fa6270 */
[----:B------:R-:W-:Y:S02]  /*11670*/  FSEL R46, R46, -INF , !P6 ;  /* 0xff8000002e2e7808 */ /* 0x000fe40007000000 */
[----:B------:R-:W-:Y:S02]  /*11680*/  FSEL R106, R106, -INF , !P5 ;  /* 0xff8000006a6a7808 */ /* 0x000fe40006800000 */
[----:B------:R-:W-:Y:S02]  /*11690*/  ISETP.GT.AND P0, PT, R217, R94, PT ;  /* 0x0000005ed900720c */ /* 0x000fe40003f04270 */
[----:B------:R-:W-:Y:S02]  /*116a0*/  ISETP.GE.AND P6, PT, R95, R212, PT ;  /* 0x000000d45f00720c */ /* 0x000fe40003fc6270 */
[----:B------:R-:W-:Y:S02]  /*116b0*/  FSEL R45, R45, -INF , !P0 ;  /* 0xff8000002d2d7808 */ /* 0x000fe40004000000 */
[----:B------:R-:W-:Y:S02]  /*116c0*/  ISETP.GE.AND P0, PT, R96, R211, PT ;  /* 0x000000d36000720c */ /* 0x000fe40003f06270 */
[----:B------:R-:W-:Y:S02]  /*116d0*/  ISETP.GT.AND P5, PT, R217, R96, PT ;  /* 0x00000060d900720c */ /* 0x000fe40003fa4270 */
[C---:B------:R-:W-:Y:S02]  /*116e0*/  ISETP.GT.AND P2, PT, R216.reuse, R87, PT ;  /* 0x00000057d800720c */ /* 0x040fe40003f44270 */
[----:B------:R-:W-:Y:S02]  /*116f0*/  FSEL R41, R41, -INF , !P5 ;  /* 0xff80000029297808 */ /* 0x000fe40006800000 */
[----:B------:R-:W-:Y:S02]  /*11700*/  ISETP.GT.AND P5, PT, R216, R94, PT ;  /* 0x0000005ed800720c */ /* 0x000fe40003fa4270 */
[----:B------:R-:W-:Y:S02]  /*11710*/  FSEL R56, R56, -INF , !P2 ;  /* 0xff80000038387808 */ /* 0x000fe40005000000 */
[----:B------:R-:W-:Y:S02]  /*11720*/  FSEL R47, R47, -INF , !P5 ;  /* 0xff8000002f2f7808 */ /* 0x000fe40006800000 */
[-C--:B------:R-:W-:Y:S02]  /*11730*/  ISETP.GE.AND P5, PT, R94, R212.reuse, PT ;  /* 0x000000d45e00720c */ /* 0x080fe40003fa6270 */
[-C--:B------:R-:W-:Y:S02]  /*11740*/  ISETP.GE.AND P2, PT, R87, R212.reuse, PT ;  /* 0x000000d45700720c */ /* 0x080fe40003f46270 */
[----:B------:R-:W-:Y:S02]  /*11750*/  FSEL R234, R45, -INF , !P5 ;  /* 0xff8000002dea7808 */ /* 0x000fe40006800000 */
[----:B------:R-:W-:Y:S04]  /*11760*/  ISETP.GT.AND P5, PT, R216, R91, PT ;  /* 0x0000005bd800720c */ /* 0x000fe80003fa4270 */
[----:B------:R-:W-:Y:S02]  /*11770*/  FSEL R53, R53, -INF , !P5 ;  /* 0xff80000035357808 */ /* 0x000fe40006800000 */
[-C--:B------:R-:W-:Y:S01]  /*11780*/  ISETP.GE.AND P5, PT, R91, R212.reuse, PT ;  /* 0x000000d45b00720c */ /* 0x080fe20003fa6270 */
[----:B-----5:R-:W-:Y:S01]  /*11790*/  MUFU.TANH R85, R85 ;  /* 0x0000005500557308 */ /* 0x020fe20000002400 */
[----:B--2---:R-:W-:Y:S09]  /*117a0*/  IMAD.MOV.U32 R126, RZ, RZ, R11 ;  /* 0x000000ffff7e7224 */ /* 0x004ff200078e000b */
[----:B------:R1:W-:Y:S01]  /*117b0*/  MUFU.TANH R11, R239 ;  /* 0x000000ef000b7308 */ /* 0x0003e20000002400 */
[----:B---3--:R-:W-:Y:S02]  /*117c0*/  IMAD.MOV.U32 R127, RZ, RZ, R10 ;  /* 0x000000ffff7f7224 */ /* 0x008fe400078e000a */
[----:B------:R-:W-:Y:S07]  /*117d0*/  IMAD.MOV.U32 R171, RZ, RZ, R9 ;  /* 0x000000ffffab7224 */ /* 0x000fee00078e0009 */
[----:B------:R2:W-:Y:S01]  /*117e0*/  MUFU.TANH R9, R235 ;  /* 0x000000eb00097308 */ /* 0x0005e20000002400 */
[----:B------:R-:W-:Y:S02]  /*117f0*/  IMAD.MOV.U32 R178, RZ, RZ, R7 ;  /* 0x000000ffffb27224 */ /* 0x000fe400078e0007 */
[----:B------:R-:W-:Y:S02]  /*11800*/  IMAD.MOV.U32 R42, RZ, RZ, R171 ;  /* 0x000000ffff2a7224 */ /* 0x000fe400078e00ab */
[----:B------:R-:W-:Y:S02]  /*11810*/  IMAD.MOV.U32 R171, RZ, RZ, R126 ;  /* 0x000000ffffab7224 */ /* 0x000fe400078e007e */
[----:B------:R-:W-:Y:S03]  /*11820*/  IMAD.MOV.U32 R126, RZ, RZ, R183 ;  /* 0x000000ffff7e7224 */ /* 0x000fe600078e00b7 */
[----:B------:R3:W-:Y:S01]  /*11830*/  MUFU.TANH R7, R240 ;  /* 0x000000f000077308 */ /* 0x0007e20000002400 */
[----:B-1----:R-:W-:Y:S01]  /*11840*/  FSEL R239, R40, -INF , !P3 ;  /* 0xff80000028ef7808 */ /* 0x002fe20005800000 */
[----:B------:R-:W-:Y:S01]  /*11850*/  IMAD.MOV.U32 R40, RZ, RZ, R127 ;  /* 0x000000ffff287224 */ /* 0x000fe200078e007f */
[----:B------:R-:W-:Y:S01]  /*11860*/  ISETP.GE.AND P3, PT, R95, R211, PT ;  /* 0x000000d35f00720c */ /* 0x000fe20003f66270 */
[----:B------:R-:W-:Y:S03]  /*11870*/  IMAD.MOV.U32 R127, RZ, RZ, R180 ;  /* 0x000000ffff7f7224 */ /* 0x000fe600078e00b4 */
[----:B------:R-:W-:Y:S03]  /*11880*/  FSEL R230, R46, -INF , !P3 ;  /* 0xff8000002ee67808 */ /* 0x000fe60005800000 */
[----:B------:R-:W-:Y:S01]  /*11890*/  MUFU.TANH R10, R92 ;  /* 0x0000005c000a7308 */ /* 0x000fe20000002400 */
[----:B--2---:R-:W-:Y:S02]  /*118a0*/  FSEL R235, R44, -INF , !P6 ;  /* 0xff8000002ceb7808 */ /* 0x004fe40007000000 */
[----:B------:R-:W-:Y:S02]  /*118b0*/  ISETP.GT.AND P6, PT, R216, R93, PT ;  /* 0x0000005dd800720c */ /* 0x000fe40003fc4270 */
[----:B------:R-:W-:Y:S02]  /*118c0*/  ISETP.GT.AND P3, PT, R217, R87, PT ;  /* 0x00000057d900720c */ /* 0x000fe40003f64270 */
[----:B------:R-:W-:Y:S03]  /*118d0*/  FSEL R52, R52, -INF , !P6 ;  /* 0xff80000034347808 */ /* 0x000fe60007000000 */
[----:B------:R-:W1:Y:S01]  /*118e0*/  MUFU.TANH R44, R227 ;  /* 0x000000e3002c7308 */ /* 0x000e620000002400 */
[----:B---3--:R-:W-:Y:S02]  /*118f0*/  FSEL R240, R233, -INF , !P1 ;  /* 0xff800000e9f07808 */ /* 0x008fe40004800000 */
[C---:B------:R-:W-:Y:S02]  /*11900*/  ISETP.GE.AND P6, PT, R93.reuse, R212, PT ;  /* 0x000000d45d00720c */ /* 0x040fe40003fc6270 */
[----:B------:R-:W-:Y:S02]  /*11910*/  FSEL R54, R54, -INF , !P3 ;  /* 0xff80000036367808 */ /* 0x000fe40005800000 */
[----:B------:R-:W-:Y:S03]  /*11920*/  FSEL R233, R50, -INF , !P6 ;  /* 0xff80000032e97808 */ /* 0x000fe60007000000 */
[----:B------:R2:W-:Y:S01]  /*11930*/  MUFU.TANH R92, R178 ;  /* 0x000000b2005c7308 */ /* 0x0005e20000002400 */
[----:B------:R-:W-:Y:S02]  /*11940*/  ISETP.GE.AND P3, PT, R93, R211, PT ;  /* 0x000000d35d00720c */ /* 0x000fe40003f66270 */
[----:B------:R-:W-:Y:S02]  /*11950*/  FSEL R231, R54, -INF , !P2 ;  /* 0xff80000036e77808 */ /* 0x000fe40005000000 */
[----:B------:R-:W-:Y:S02]  /*11960*/  FSEL R45, R52, -INF , !P3 ;  /* 0xff800000342d7808 */ /* 0x000fe40005800000 */
[----:B------:R-:W-:Y:S03]  /*11970*/  ISETP.GT.AND P3, PT, R217, R82, PT ;  /* 0x00000052d900720c */ /* 0x000fe60003f64270 */
[----:B------:R-:W-:Y:S01]  /*11980*/  MUFU.TANH R54, R76 ;  /* 0x0000004c00367308 */ /* 0x000fe20000002400 */
[----:B-1----:R-:W-:Y:S01]  /*11990*/  IMAD.MOV.U32 R52, RZ, RZ, R44 ;  /* 0x000000ffff347224 */ /* 0x002fe200078e002c */
[C---:B------:R-:W-:Y:S02]  /*119a0*/  ISETP.GT.AND P1, PT, R216.reuse, R96, PT ;  /* 0x00000060d800720c */ /* 0x040fe40003f24270 */
[----:B------:R-:W-:Y:S02]  /*119b0*/  FSEL R67, R67, -INF , !P3 ;  /* 0xff80000043437808 */ /* 0x000fe40005800000 */
[----:B------:R-:W-:Y:S04]  /*119c0*/  FSEL R43, R43, -INF , !P1 ;  /* 0xff8000002b2b7808 */ /* 0x000fe80004800000 */
[----:B------:R-:W-:Y:S01]  /*119d0*/  MUFU.TANH R42, R42 ;  /* 0x0000002a002a7308 */ /* 0x000fe20000002400 */
[C---:B------:R-:W-:Y:S02]  /*119e0*/  ISETP.GT.AND P3, PT, R216.reuse, R74, PT ;  /* 0x0000004ad800720c */ /* 0x040fe40003f64270 */
[----:B------:R-:W-:Y:S02]  /*119f0*/  FSEL R97, R43, -INF , !P0 ;  /* 0xff8000002b617808 */ /* 0x000fe40004000000 */
[----:B------:R-:W-:Y:S02]  /*11a00*/  ISETP.GT.AND P0, PT, R217, R91, PT ;  /* 0x0000005bd900720c */ /* 0x000fe40003f04270 */
[----:B------:R-:W-:Y:S03]  /*11a10*/  FSEL R79, R125, -INF , !P3 ;  /* 0xff8000007d4f7808 */ /* 0x000fe60005800000 */
[----:B------:R1:W-:Y:S01]  /*11a20*/  MUFU.TANH R43, R81 ;  /* 0x00000051002b7308 */ /* 0x0003e20000002400 */
[----:B------:R-:W-:Y:S02]  /*11a30*/  FSEL R51, R51, -INF , !P0 ;  /* 0xff80000033337808 */ /* 0x000fe40004000000 */
[----:B------:R-:W-:Y:S02]  /*11a40*/  ISETP.GT.AND P0, PT, R216, R84, PT ;  /* 0x00000054d800720c */ /* 0x000fe40003f04270 */
[----:B------:R-:W-:Y:S02]  /*11a50*/  FSEL R232, R51, -INF , !P5 ;  /* 0xff80000033e87808 */ /* 0x000fe40006800000 */
[----:B------:R-:W-:Y:S02]  /*11a60*/  FSEL R57, R57, -INF , !P0 ;  /* 0xff80000039397808 */ /* 0x000fe40004000000 */
[CC--:B------:R-:W-:Y:S02]  /*11a70*/  ISETP.GE.AND P0, PT, R84.reuse, R212.reuse, PT ;  /* 0x000000d45400720c */ /* 0x0c0fe40003f06270 */
[-C--:B------:R-:W-:Y:S02]  /*11a80*/  ISETP.GE.AND P5, PT, R84, R211.reuse, PT ;  /* 0x000000d35400720c */ /* 0x080fe40003fa6270 */
[-C--:B------:R-:W-:Y:S02]  /*11a90*/  ISETP.GE.AND P3, PT, R74, R212.reuse, PT ;  /* 0x000000d44a00720c */ /* 0x080fe40003f66270 */
[----:B--2---:R-:W-:Y:S01]  /*11aa0*/  FSEL R178, R57, -INF , !P5 ;  /* 0xff80000039b27808 */ /* 0x004fe20006800000 */
[----:B------:R-:W-:Y:S01]  /*11ab0*/  IMAD.MOV.U32 R57, RZ, RZ, R45 ;  /* 0x000000ffff397224 */ /* 0x000fe200078e002d */
[----:B------:R-:W-:Y:S02]  /*11ac0*/  ISETP.GE.AND P1, PT, R96, R212, PT ;  /* 0x000000d46000720c */ /* 0x000fe40003f26270 */
[----:B------:R-:W-:Y:S02]  /*11ad0*/  ISETP.GT.AND P2, PT, R216, R82, PT ;  /* 0x00000052d800720c */ /* 0x000fe40003f44270 */
[----:B------:R-:W-:Y:S02]  /*11ae0*/  FSEL R236, R41, -INF , !P1 ;  /* 0xff80000029ec7808 */ /* 0x000fe40004800000 */
[----:B------:R2:W-:Y:S01]  /*11af0*/  MUFU.TANH R41, R171 ;  /* 0x000000ab00297308 */ /* 0x0005e20000002400 */
[-C--:B------:R-:W-:Y:S02]  /*11b00*/  ISETP.GE.AND P1, PT, R94, R211.reuse, PT ;  /* 0x000000d35e00720c */ /* 0x080fe40003f26270 */
[----:B------:R-:W-:Y:S02]  /*11b10*/  FSEL R71, R71, -INF , !P2 ;  /* 0xff80000047477808 */ /* 0x000fe40005000000 */
[----:B------:R-:W-:Y:S02]  /*11b20*/  FSEL R228, R47, -INF , !P1 ;  /* 0xff8000002fe47808 */ /* 0x000fe40004800000 */
[----:B------:R-:W-:Y:S02]  /*11b30*/  ISETP.GT.AND P1, PT, R217, R84, PT ;  /* 0x00000054d900720c */ /* 0x000fe40003f24270 */
[----:B------:R-:W-:Y:S02]  /*11b40*/  ISETP.GE.AND P2, PT, R82, R212, PT ;  /* 0x000000d45200720c */ /* 0x000fe40003f46270 */
[----:B------:R-:W-:Y:S02]  /*11b50*/  FSEL R55, R55, -INF , !P1 ;  /* 0xff80000037377808 */ /* 0x000fe40004800000 */
[-C--:B------:R-:W-:Y:S02]  /*11b60*/  ISETP.GE.AND P1, PT, R91, R211.reuse, PT ;  /* 0x000000d35b00720c */ /* 0x080fe40003f26270 */
[----:B------:R-:W-:Y:S02]  /*11b70*/  FSEL R227, R55, -INF , !P0 ;  /* 0xff80000037e37808 */ /* 0x000fe40004000000 */
[----:B------:R-:W-:Y:S02]  /*11b80*/  FSEL R183, R53, -INF , !P1 ;  /* 0xff80000035b77808 */ /* 0x000fe40004800000 */
[----:B------:R-:W-:Y:S02]  /*11b90*/  ISETP.GT.AND P0, PT, R216, R78, PT ;  /* 0x0000004ed800720c */ /* 0x000fe40003f04270 */
[-C--:B------:R-:W-:Y:S02]  /*11ba0*/  ISETP.GE.AND P6, PT, R87, R211.reuse, PT ;  /* 0x000000d35700720c */ /* 0x080fe40003fc6270 */
[----:B-1----:R-:W-:Y:S02]  /*11bb0*/  FSEL R81, R40, -INF , !P0 ;  /* 0xff80000028517808 */ /* 0x002fe40004000000 */
[----:B------:R1:W3:Y:S01]  /*11bc0*/  MUFU.TANH R40, R126 ;  /* 0x0000007e00287308 */ /* 0x0002e20000002400 */
[----:B------:R-:W-:Y:S01]  /*11bd0*/  FSEL R180, R56, -INF , !P6 ;  /* 0xff80000038b47808 */ /* 0x000fe20007000000 */
[----:B------:R-:W-:Y:S01]  /*11be0*/  IMAD.MOV.U32 R56, RZ, RZ, R229 ;  /* 0x000000ffff387224 */ /* 0x000fe200078e00e5 */
[C---:B------:R-:W-:Y:S02]  /*11bf0*/  ISETP.GT.AND P6, PT, R217.reuse, R74, PT ;  /* 0x0000004ad900720c */ /* 0x040fe40003fc4270 */
[----:B------:R-:W-:Y:S02]  /*11c00*/  ISETP.GE.AND P0, PT, R78, R212, PT ;  /* 0x000000d44e00720c */ /* 0x000fe40003f06270 */
[C---:B------:R-:W-:Y:S03]  /*11c10*/  ISETP.GT.AND P5, PT, R217.reuse, R72, PT ;  /* 0x00000048d900720c */ /* 0x040fe60003fa4270 */
[----:B------:R-:W-:Y:S01]  /*11c20*/  MUFU.TANH R229, R181 ;  /* 0x000000b500e57308 */ /* 0x000fe20000002400 */
[----:B------:R-:W-:Y:S02]  /*11c30*/  ISETP.GT.AND P1, PT, R217, R78, PT ;  /* 0x0000004ed900720c */ /* 0x000fe40003f24270 */
[----:B------:R-:W-:Y:S02]  /*11c40*/  FSEL R127, R127, -INF , !P6 ;  /* 0xff8000007f7f7808 */ /* 0x000fe40007000000 */
[----:B------:R-:W-:Y:S02]  /*11c50*/  FSEL R70, R70, -INF , !P1 ;  /* 0xff80000046467808 */ /* 0x000fe40004800000 */
[----:B------:R-:W-:Y:S03]  /*11c60*/  ISETP.GT.AND P1, PT, R216, R72, PT ;  /* 0x00000048d800720c */ /* 0x000fe60003f24270 */
[----:B------:R-:W-:Y:S01]  /*11c70*/  MUFU.TANH R181, R103 ;  /* 0x0000006700b57308 */ /* 0x000fe20000002400 */
[----:B--2---:R-:W-:Y:S02]  /*11c80*/  FSEL R171, R70, -INF , !P0 ;  /* 0xff80000046ab7808 */ /* 0x004fe40004000000 */
[----:B------:R-:W-:Y:S02]  /*11c90*/  FSEL R124, R124, -INF , !P1 ;  /* 0xff8000007c7c7808 */ /* 0x000fe40004800000 */
[----:B------:R-:W-:Y:S02]  /*11ca0*/  ISETP.GE.AND P0, PT, R72, R211, PT ;  /* 0x000000d34800720c */ /* 0x000fe40003f06270 */
[----:B-1----:R-:W-:Y:S02]  /*11cb0*/  FSEL R126, R175, -INF , !P5 ;  /* 0xff800000af7e7808 */ /* 0x002fe40006800000 */
[----:B------:R-:W-:Y:S02]  /*11cc0*/  FSEL R124, R124, -INF , !P0 ;  /* 0xff8000007c7c7808 */ /* 0x000fe40004000000 */
[----:B------:R-:W-:Y:S02]  /*11cd0*/  ISETP.GT.AND P0, PT, R217, R65, PT ;  /* 0x00000041d900720c */ /* 0x000fe40003f04270 */
[----:B------:R-:W-:Y:S02]  /*11ce0*/  FSEL R175, R67, -INF , !P2 ;  /* 0xff80000043af7808 */ /* 0x000fe40005000000 */
[-C--:B------:R-:W-:Y:S02]  /*11cf0*/  ISETP.GE.AND P2, PT, R74, R211.reuse, PT ;  /* 0x000000d34a00720c */ /* 0x080fe40003f46270 */
[----:B------:R-:W-:Y:S02]  /*11d00*/  FSEL R11, R11, -INF , !P0 ;  /* 0xff8000000b0b7808 */ /* 0x000fe40004000000 */
[----:B------:R-:W-:Y:S02]  /*11d10*/  ISETP.GE.AND P0, PT, R68, R211, PT ;  /* 0x000000d34400720c */ /* 0x000fe40003f06270 */
[----:B------:R-:W-:Y:S02]  /*11d20*/  FSEL R79, R79, -INF , !P2 ;  /* 0xff8000004f4f7808 */ /* 0x000fe40005000000 */
[----:B------:R-:W-:Y:S02]  /*11d30*/  ISETP.GT.AND P2, PT, R217, R66, PT ;  /* 0x00000042d900720c */ /* 0x000fe40003f44270 */
[----:B------:R-:W-:Y:S02]  /*11d40*/  FSEL R127, R127, -INF , !P3 ;  /* 0xff8000007f7f7808 */ /* 0x000fe40005800000 */
[----:B------:R-:W-:Y:S02]  /*11d50*/  ISETP.GT.AND P3, PT, R216, R69, PT ;  /* 0x00000045d800720c */ /* 0x000fe40003f64270 */
[-C--:B------:R-:W-:Y:S02]  /*11d60*/  ISETP.GE.AND P1, PT, R72, R212.reuse, PT ;  /* 0x000000d44800720c */ /* 0x080fe40003f26270 */
[----:B------:R-:W-:Y:S02]  /*11d70*/  FSEL R7, R7, -INF , !P3 ;  /* 0xff80000007077808 */ /* 0x000fe40005800000 */
[C---:B------:R-:W-:Y:S02]  /*11d80*/  ISETP.GE.AND P3, PT, R69.reuse, R212, PT ;  /* 0x000000d44500720c */ /* 0x040fe40003f66270 */
[-C--:B------:R-:W-:Y:S02]  /*11d90*/  ISETP.GE.AND P5, PT, R78, R211.reuse, PT ;  /* 0x000000d34e00720c */ /* 0x080fe40003fa6270 */
[----:B------:R-:W-:Y:S02]  /*11da0*/  FSEL R10, R10, -INF , !P2 ;  /* 0xff8000000a0a7808 */ /* 0x000fe40005000000 */
[----:B------:R-:W-:Y:S02]  /*11db0*/  ISETP.GE.AND P2, PT, R69, R211, PT ;  /* 0x000000d34500720c */ /* 0x000fe40003f46270 */
[----:B------:R-:W-:Y:S02]  /*11dc0*/  FSEL R126, R126, -INF , !P1 ;  /* 0xff8000007e7e7808 */ /* 0x000fe40004800000 */
[----:B------:R-:W-:Y:S02]  /*11dd0*/  FSEL R67, R7, -INF , !P2 ;  /* 0xff80000007437808 */ /* 0x000fe40005000000 */
[----:B------:R-:W-:Y:S02]  /*11de0*/  FMNMX3.FTZ R7, R167, R123, R122, !PT ;  /* 0x0000007ba7077276 */ /* 0x000fe4000781007a */
[----:B------:R-:W-:Y:S02]  /*11df0*/  ISETP.GT.AND P2, PT, R217, R64, PT ;  /* 0x00000040d900720c */ /* 0x000fe40003f44270 */
[----:B------:R-:W-:Y:S02]  /*11e00*/  FMNMX3.FTZ R7, R7, R244, R176, !PT ;  /* 0x000000f407077276 */ /* 0x000fe400078100b0 */
[----:B---3--:R-:W-:Y:S02]  /*11e10*/  FSEL R40, R40, -INF , !P2 ;  /* 0xff80000028287808 */ /* 0x008fe40005000000 */
[----:B------:R-:W-:Y:S02]  /*11e20*/  FMNMX3.FTZ R7, R7, R243, R242, !PT ;  /* 0x000000f307077276 */ /* 0x000fe400078100f2 */
[CC--:B------:R-:W-:Y:S02]  /*11e30*/  ISETP.GT.AND P1, PT, R216.reuse, R68.reuse, PT ;  /* 0x00000044d800720c */ /* 0x0c0fe40003f24270 */
[----:B------:R-:W-:Y:S02]  /*11e40*/  FSEL R81, R81, -INF , !P5 ;  /* 0xff80000051517808 */ /* 0x000fe40006800000 */
[----:B------:R-:W-:Y:S02]  /*11e50*/  FSEL R9, R9, -INF , !P1 ;  /* 0xff80000009097808 */ /* 0x000fe40004800000 */
[----:B------:R-:W-:Y:S02]  /*11e60*/  ISETP.GT.AND P5, PT, R217, R68, PT ;  /* 0x00000044d900720c */ /* 0x000fe40003fa4270 */
[----:B------:R-:W-:Y:S02]  /*11e70*/  FSEL R55, R9, -INF , !P0 ;  /* 0xff80000009377808 */ /* 0x000fe40004000000 */
[----:B------:R-:W-:Y:S02]  /*11e80*/  FSEL R3, R3, -INF , !P5 ;  /* 0xff80000003037808 */ /* 0x000fe40006800000 */
[----:B------:R-:W-:Y:S02]  /*11e90*/  ISETP.GT.AND P5, PT, R216, R65, PT ;  /* 0x00000041d800720c */ /* 0x000fe40003fa4270 */
[-C--:B------:R-:W-:Y:S02]  /*11ea0*/  ISETP.GE.AND P1, PT, R68, R212.reuse, PT ;  /* 0x000000d44400720c */ /* 0x080fe40003f26270 */
[----:B------:R-:W-:Y:S02]  /*11eb0*/  FSEL R31, R31, -INF , !P5 ;  /* 0xff8000001f1f7808 */ /* 0x000fe40006800000 */
[----:B------:R-:W-:Y:S02]  /*11ec0*/  FSEL R73, R3, -INF , !P1 ;  /* 0xff80000003497808 */ /* 0x000fe40004800000 */
[C---:B------:R-:W-:Y:S02]  /*11ed0*/  ISETP.GE.AND P1, PT, R65.reuse, R211, PT ;  /* 0x000000d34100720c */ /* 0x040fe40003f26270 */
[----:B------:R-:W-:Y:S02]  /*11ee0*/  ISETP.GE.AND P5, PT, R65, R212, PT ;  /* 0x000000d44100720c */ /* 0x000fe40003fa6270 */
[----:B------:R-:W-:Y:S02]  /*11ef0*/  FSEL R51, R31, -INF , !P1 ;  /* 0xff8000001f337808 */ /* 0x000fe40004800000 */
[----:B------:R-:W-:Y:S02]  /*11f00*/  FMNMX3.FTZ R3, R164, R121, R110, !PT ;  /* 0x00000079a4037276 */ /* 0x000fe4000781006e */
[----:B------:R-:W-:Y:S02]  /*11f10*/  FSEL R70, R11, -INF , !P5 ;  /* 0xff8000000b467808 */ /* 0x000fe40006800000 */
[----:B------:R-:W-:Y:S02]  /*11f20*/  ISETP.GE.AND P6, PT, R82, R211, PT ;  /* 0x000000d35200720c */ /* 0x000fe40003fc6270 */
[----:B------:R-:W-:Y:S02]  /*11f30*/  FMNMX3.FTZ R3, R3, R109, R108, !PT ;  /* 0x0000006d03037276 */ /* 0x000fe4000781006c */
[----:B------:R-:W-:Y:S02]  /*11f40*/  FSEL R125, R71, -INF , !P6 ;  /* 0xff800000477d7808 */ /* 0x000fe40007000000 */
[----:B------:R-:W-:Y:S02]  /*11f50*/  ISETP.GT.AND P6, PT, R217, R69, PT ;  /* 0x00000045d900720c */ /* 0x000fe40003fc4270 */
[----:B------:R-:W-:Y:S02]  /*11f60*/  FMNMX3.FTZ R3, R3, R107, R106, !PT ;  /* 0x0000006b03037276 */ /* 0x000fe4000781006a */
[----:B------:R-:W-:Y:S02]  /*11f70*/  FSEL R0, R0, -INF , !P6 ;  /* 0xff80000000007808 */ /* 0x000fe40007000000 */
[----:B------:R-:W-:Y:S02]  /*11f80*/  FMNMX3.FTZ R3, R3, R237, R101, !PT ;  /* 0x000000ed03037276 */ /* 0x000fe40007810065 */
[----:B------:R-:W-:Y:S02]  /*11f90*/  ISETP.GT.AND P6, PT, R216, R66, PT ;  /* 0x00000042d800720c */ /* 0x000fe40003fc4270 */
[----:B------:R-:W-:Y:S02]  /*11fa0*/  FSEL R76, R0, -INF , !P3 ;  /* 0xff800000004c7808 */ /* 0x000fe40005800000 */
[----:B------:R-:W1:Y:S01]  /*11fb0*/  MUFU.TANH R0, R182 ;  /* 0x000000b600007308 */ /* 0x000e620000002400 */
[----:B------:R-:W-:Y:S01]  /*11fc0*/  FSEL R53, R252, -INF , !P6 ;  /* 0xff800000fc357808 */ /* 0x000fe20007000000 */
[----:B------:R-:W-:Y:S01]  /*11fd0*/  IMAD.MOV.U32 R252, RZ, RZ, R43 ;  /* 0x000000fffffc7224 */ /* 0x000fe200078e002b */
[C---:B------:R-:W-:Y:S02]  /*11fe0*/  ISETP.GE.AND P6, PT, R66.reuse, R212, PT ;  /* 0x000000d44200720c */ /* 0x040fe40003fc6270 */
[-C--:B------:R-:W-:Y:S02]  /*11ff0*/  ISETP.GE.AND P3, PT, R66, R211.reuse, PT ;  /* 0x000000d34200720c */ /* 0x080fe40003f66270 */
[----:B------:R-:W-:Y:S03]  /*12000*/  FSEL R71, R10, -INF , !P6 ;  /* 0xff8000000a477808 */ /* 0x000fe60007000000 */
[----:B------:R-:W-:Y:S01]  /*12010*/  MUFU.TANH R182, R238 ;  /* 0x000000ee00b67308 */ /* 0x000fe20000002400 */
[----:B------:R-:W-:Y:S02]  /*12020*/  FSEL R53, R53, -INF , !P3 ;  /* 0xff80000035357808 */ /* 0x000fe40005800000 */
[----:B------:R-:W-:Y:S02]  /*12030*/  ISETP.GT.AND P6, PT, R216, R64, PT ;  /* 0x00000040d800720c */ /* 0x000fe40003fc4270 */
[C---:B------:R-:W-:Y:S02]  /*12040*/  ISETP.GT.AND P3, PT, R217.reuse, R62, PT ;  /* 0x0000003ed900720c */ /* 0x040fe40003f64270 */
[----:B------:R-:W-:Y:S03]  /*12050*/  FSEL R42, R42, -INF , !P6 ;  /* 0xff8000002a2a7808 */ /* 0x000fe60007000000 */
[----:B------:R-:W-:Y:S01]  /*12060*/  MUFU.TANH R238, R245 ;  /* 0x000000f500ee7308 */ /* 0x000fe20000002400 */
[----:B------:R-:W-:Y:S02]  /*12070*/  ISETP.GE.AND P6, PT, R64, R212, PT ;  /* 0x000000d44000720c */ /* 0x000fe40003fc6270 */
[----:B------:R-:W-:Y:S02]  /*12080*/  FSEL R46, R250, -INF , !P3 ;  /* 0xff800000fa2e7808 */ /* 0x000fe40005800000 */
[----:B------:R-:W-:Y:S02]  /*12090*/  FSEL R50, R40, -INF , !P6 ;  /* 0xff80000028327808 */ /* 0x000fe40007000000 */
[----:B------:R-:W-:Y:S03]  /*120a0*/  ISETP.GE.AND P3, PT, R64, R211, PT ;  /* 0x000000d34000720c */ /* 0x000fe60003f66270 */
[----:B------:R2:W3:Y:S01]  /*120b0*/  MUFU.TANH R245, R118 ;  /* 0x0000007600f57308 */ /* 0x0004e20000002400 */
[-C--:B------:R-:W-:Y:S02]  /*120c0*/  ISETP.GT.AND P5, PT, R216, R63.reuse, PT ;  /* 0x0000003fd800720c */ /* 0x080fe40003fa4270 */
[----:B------:R-:W-:Y:S02]  /*120d0*/  ISETP.GT.AND P0, PT, R217, R63, PT ;  /* 0x0000003fd900720c */ /* 0x000fe40003f04270 */
[----:B------:R-:W-:Y:S02]  /*120e0*/  FMNMX3.FTZ R3, R3, R100, R97, !PT ;  /* 0x0000006403037276 */ /* 0x000fe40007810061 */
[----:B------:R-:W-:Y:S02]  /*120f0*/  FSEL R41, R41, -INF , !P0 ;  /* 0xff80000029297808 */ /* 0x000fe40004000000 */
[----:B------:R-:W-:Y:S02]  /*12100*/  FMNMX3.FTZ R3, R3, R230, R228, !PT ;  /* 0x000000e603037276 */ /* 0x000fe400078100e4 */
[----:B------:R-:W-:Y:S02]  /*12110*/  FSEL R248, R248, -INF , !P5 ;  /* 0xff800000f8f87808 */ /* 0x000fe40006800000 */
[----:B------:R-:W-:Y:S02]  /*12120*/  FMNMX3.FTZ R3, R3, R57, R183, !PT ;  /* 0x0000003903037276 */ /* 0x000fe400078100b7 */
[----:B------:R-:W-:Y:S02]  /*12130*/  ISETP.GE.AND P5, PT, R63, R212, PT ;  /* 0x000000d43f00720c */ /* 0x000fe40003fa6270 */
[----:B------:R-:W-:Y:S01]  /*12140*/  FMNMX3.FTZ R3, R3, R180, R178, !PT ;  /* 0x000000b403037276 */ /* 0x000fe200078100b2 */
[----:B--2---:R-:W-:Y:S01]  /*12150*/  FMUL.FTZ R118, R131, UR5 ;  /* 0x0000000583767c20 */ /* 0x004fe20008410000 */
[----:B------:R-:W-:Y:S01]  /*12160*/  FSEL R47, R41, -INF , !P5 ;  /* 0xff800000292f7808 */ /* 0x000fe20006800000 */
[----:B------:R-:W-:Y:S01]  /*12170*/  IMAD.MOV.U32 R131, RZ, RZ, R54 ;  /* 0x000000ffff837224 */ /* 0x000fe200078e0036 */
[----:B------:R-:W-:Y:S02]  /*12180*/  FMNMX3.FTZ R3, R3, R125, R81, !PT ;  /* 0x0000007d03037276 */ /* 0x000fe40007810051 */
[----:B------:R-:W-:Y:S01]  /*12190*/  ISETP.GT.AND P2, PT, R216, R62, PT ;  /* 0x0000003ed800720c */ /* 0x000fe20003f44270 */
[----:B------:R-:W-:Y:S01]  /*121a0*/  MUFU.TANH R118, R118 ;  /* 0x0000007600767308 */ /* 0x000fe20000002400 */
[----:B------:R-:W-:Y:S02]  /*121b0*/  FSEL R44, R42, -INF , !P3 ;  /* 0xff8000002a2c7808 */ /* 0x000fe40005800000 */
[----:B------:R-:W-:Y:S02]  /*121c0*/  ISETP.GE.AND P6, PT, R62, R211, PT ;  /* 0x000000d33e00720c */ /* 0x000fe40003fc6270 */
[----:B------:R-:W-:Y:S02]  /*121d0*/  ISETP.GT.AND P3, PT, R217, R8, PT ;  /* 0x00000008d900720c */ /* 0x000fe40003f64270 */
[----:B------:R-:W-:Y:S03]  /*121e0*/  FMNMX3.FTZ R7, R7, R241, R240, !PT ;  /* 0x000000f107077276 */ /* 0x000fe600078100f0 */
[----:B------:R-:W-:Y:S01]  /*121f0*/  MUFU.TANH R42, R174 ;  /* 0x000000ae002a7308 */ /* 0x000fe20000002400 */
[----:B------:R-:W-:Y:S02]  /*12200*/  FSEL R9, R246, -INF , !P3 ;  /* 0xff800000f6097808 */ /* 0x000fe40005800000 */
[----:B------:R-:W-:Y:S02]  /*12210*/  FMNMX3.FTZ R7, R7, R239, R236, !PT ;  /* 0x000000ef07077276 */ /* 0x000fe400078100ec */
[CC--:B------:R-:W-:Y:S02]  /*12220*/  ISETP.GE.AND P3, PT, R8.reuse, R212.reuse, PT ;  /* 0x000000d40800720c */ /* 0x0c0fe40003f66270 */
[----:B------:R-:W-:Y:S03]  /*12230*/  FMNMX3.FTZ R31, R7, R235, R234, !PT ;  /* 0x000000eb071f7276 */ /* 0x000fe600078100ea */
[----:B------:R-:W-:Y:S01]  /*12240*/  MUFU.TANH R246, R117 ;  /* 0x0000007500f67308 */ /* 0x000fe20000002400 */
[----:B------:R-:W-:Y:S02]  /*12250*/  FSEL R9, R9, -INF , !P3 ;  /* 0xff80000009097808 */ /* 0x000fe40005800000 */
[----:B------:R-:W-:Y:S02]  /*12260*/  ISETP.GE.AND P3, PT, R8, R211, PT ;  /* 0x000000d30800720c */ /* 0x000fe40003f66270 */
[----:B------:R-:W-:Y:S02]  /*12270*/  FMNMX3.FTZ R31, R31, R233, R232, !PT ;  /* 0x000000e91f1f7276 */ /* 0x000fe400078100e8 */
[----:B------:R-:W-:Y:S03]  /*12280*/  ISETP.GT.AND P0, PT, R216, R61, PT ;  /* 0x0000003dd800720c */ /* 0x000fe60003f04270 */
[----:B------:R2:W-:Y:S01]  /*12290*/  MUFU.TANH R174, R113 ;  /* 0x0000007100ae7308 */ /* 0x0005e20000002400 */
[----:B------:R-:W-:Y:S02]  /*122a0*/  FMNMX3.FTZ R31, R31, R231, R227, !PT ;  /* 0x000000e71f1f7276 */ /* 0x000fe400078100e3 */
[----:B-1----:R-:W-:Y:S02]  /*122b0*/  FSEL R0, R0, -INF , !P0 ;  /* 0xff80000000007808 */ /* 0x002fe40004000000 */
[----:B------:R-:W-:Y:S02]  /*122c0*/  FMNMX3.FTZ R31, R31, R175, R171, !PT ;  /* 0x000000af1f1f7276 */ /* 0x000fe400078100ab */
[----:B------:R-:W-:Y:S02]  /*122d0*/  ISETP.GE.AND P0, PT, R61, R212, PT ;  /* 0x000000d43d00720c */ /* 0x000fe40003f06270 */
[----:B------:R-:W-:Y:S02]  /*122e0*/  FMNMX3.FTZ R31, R31, R127, R126, !PT ;  /* 0x0000007f1f1f7276 */ /* 0x000fe4000781007e */
[----:B------:R-:W-:Y:S02]  /*122f0*/  ISETP.GE.AND P5, PT, R61, R211, PT ;  /* 0x000000d33d00720c */ /* 0x000fe40003fa6270 */
[----:B------:R-:W-:Y:S02]  /*12300*/  FMNMX3.FTZ R41, R31, R76, R73, !PT ;  /* 0x0000004c1f297276 */ /* 0x000fe40007810049 */
[----:B------:R-:W-:Y:S02]  /*12310*/  FMNMX3.FTZ R31, R3, R79, R124, !PT ;  /* 0x0000004f031f7276 */ /* 0x000fe4000781007c */
[----:B------:R-:W-:Y:S01]  /*12320*/  FMNMX3.FTZ R3, R41, R71, R70, !PT ;  /* 0x0000004729037276 */ /* 0x000fe20007810046 */
[----:B--2---:R-:W-:Y:S01]  /*12330*/  FMUL.FTZ R113, R128, UR5 ;  /* 0x0000000580717c20 */ /* 0x004fe20008410000 */
[----:B------:R-:W-:Y:S01]  /*12340*/  MUFU.TANH R41, R173 ;  /* 0x000000ad00297308 */ /* 0x000fe20000002400 */
[----:B------:R-:W-:Y:S01]  /*12350*/  FMNMX3.FTZ R31, R31, R67, R55, !PT ;  /* 0x000000431f1f7276 */ /* 0x000fe20007810037 */
[----:B---3--:R-:W-:Y:S01]  /*12360*/  IMAD.MOV.U32 R128, RZ, RZ, R245 ;  /* 0x000000ffff807224 */ /* 0x008fe200078e00f5 */
[----:B------:R-:W-:Y:S02]  /*12370*/  FMNMX3.FTZ R3, R3, R50, R47, !PT ;  /* 0x0000003203037276 */ /* 0x000fe4000781002f */
[----:B------:R-:W-:Y:S02]  /*12380*/  FMNMX3.FTZ R31, R31, R53, R51, !PT ;  /* 0x000000351f1f7276 */ /* 0x000fe40007810033 */
[----:B------:R-:W-:Y:S03]  /*12390*/  FSEL R10, R0, -INF , !P5 ;  /* 0xff800000000a7808 */ /* 0x000fe60006800000 */
[----:B------:R1:W-:Y:S01]  /*123a0*/  MUFU.TANH R173, R114 ;  /* 0x0000007200ad7308 */ /* 0x0003e20000002400 */
[C---:B------:R-:W-:Y:S02]  /*123b0*/  ISETP.GT.AND P5, PT, R217.reuse, R4, PT ;  /* 0x00000004d900720c */ /* 0x040fe40003fa4270 */
[----:B------:R-:W-:Y:S02]  /*123c0*/  ISETP.GT.AND P1, PT, R217, R61, PT ;  /* 0x0000003dd900720c */ /* 0x000fe40003f24270 */
[----:B------:R-:W-:Y:S02]  /*123d0*/  FSEL R11, R249, -INF , !P2 ;  /* 0xff800000f90b7808 */ /* 0x000fe40005000000 */
[----:B------:R-:W-:Y:S03]  /*123e0*/  FSEL R45, R251, -INF , !P1 ;  /* 0xff800000fb2d7808 */ /* 0x000fe60004800000 */
[----:B------:R-:W2:Y:S01]  /*123f0*/  MUFU.TANH R0, R56 ;  /* 0x0000003800007308 */ /* 0x000ea20000002400 */
[----:B------:R-:W-:Y:S02]  /*12400*/  ISETP.GE.AND P1, PT, R63, R211, PT ;  /* 0x000000d33f00720c */ /* 0x000fe40003f26270 */
[----:B------:R-:W-:Y:S02]  /*12410*/  FSEL R45, R45, -INF , !P0 ;  /* 0xff8000002d2d7808 */ /* 0x000fe40004000000 */
[----:B------:R-:W-:Y:S02]  /*12420*/  FSEL R40, R248, -INF , !P1 ;  /* 0xff800000f8287808 */ /* 0x000fe40004800000 */
[----:B------:R-:W-:Y:S03]  /*12430*/  ISETP.GE.AND P2, PT, R62, R212, PT ;  /* 0x000000d43e00720c */ /* 0x000fe60003f46270 */
[----:B------:R-:W3:Y:S01]  /*12440*/  MUFU.TANH R249, R115 ;  /* 0x0000007300f97308 */ /* 0x000ee20000002400 */
[-C--:B------:R-:W-:Y:S01]  /*12450*/  ISETP.GT.AND P1, PT, R217, R6.reuse, PT ;  /* 0x00000006d900720c */ /* 0x080fe20003f24270 */
[----:B-1----:R-:W-:Y:S01]  /*12460*/  FMUL.FTZ R114, R130, UR5 ;  /* 0x0000000582727c20 */ /* 0x002fe20008410000 */
[----:B------:R-:W-:Y:S02]  /*12470*/  ISETP.GT.AND P0, PT, R216, R6, PT ;  /* 0x00000006d800720c */ /* 0x000fe40003f04270 */
[----:B------:R-:W-:Y:S02]  /*12480*/  FSEL R7, R247, -INF , !P1 ;  /* 0xff800000f7077808 */ /* 0x000fe40004800000 */
[----:B------:R-:W-:Y:S03]  /*12490*/  FSEL R46, R46, -INF , !P2 ;  /* 0xff8000002e2e7808 */ /* 0x000fe60005000000 */
[----:B------:R1:W4:Y:S01]  /*124a0*/  MUFU.TANH R248, R116 ;  /* 0x0000007400f87308 */ /* 0x0003220000002400 */
[----:B------:R-:W-:Y:S02]  /*124b0*/  ISETP.GT.AND P2, PT, R216, R8, PT ;  /* 0x00000008d800720c */ /* 0x000fe40003f44270 */
[----:B--2---:R-:W-:Y:S02]  /*124c0*/  FSEL R0, R0, -INF , !P5 ;  /* 0xff80000000007808 */ /* 0x004fe40006800000 */
[----:B------:R-:W-:Y:S02]  /*124d0*/  FSEL R238, R238, -INF , !P2 ;  /* 0xff800000eeee7808 */ /* 0x000fe40005000000 */
[----:B------:R-:W-:Y:S03]  /*124e0*/  ISETP.GE.AND P2, PT, R5, R212, PT ;  /* 0x000000d40500720c */ /* 0x000fe60003f46270 */
[----:B------:R-:W-:Y:S01]  /*124f0*/  MUFU.TANH R113, R113 ;  /* 0x0000007100717308 */ /* 0x000fe20000002400 */
[----:B------:R-:W-:Y:S01]  /*12500*/  FMNMX3.FTZ R3, R3, R46, R45, !PT ;  /* 0x0000002e03037276 */ /* 0x000fe2000781002d */
[----:B---3--:R-:W-:Y:S01]  /*12510*/  IMAD.MOV.U32 R130, RZ, RZ, R249 ;  /* 0x000000ffff827224 */ /* 0x008fe200078e00f9 */
[----:B------:R-:W-:Y:S02]  /*12520*/  FSEL R11, R11, -INF , !P6 ;  /* 0xff8000000b0b7808 */ /* 0x000fe40007000000 */
[----:B------:R-:W-:Y:S02]  /*12530*/  ISETP.GT.AND P6, PT, R217, R5, PT ;  /* 0x00000005d900720c */ /* 0x000fe40003fc4270 */
[-C--:B------:R-:W-:Y:S03]  /*12540*/  ISETP.GE.AND P1, PT, R6, R212.reuse, PT ;  /* 0x000000d40600720c */ /* 0x080fe60003f26270 */
[----:B------:R-:W-:Y:S01]  /*12550*/  MUFU.TANH R114, R114 ;  /* 0x0000007200727308 */ /* 0x000fe20000002400 */
[----:B------:R-:W-:Y:S01]  /*12560*/  FSEL R56, R172, -INF , !P6 ;  /* 0xff800000ac387808 */ /* 0x000fe20007000000 */
[----:B-1----:R-:W-:Y:S01]  /*12570*/  FMUL.FTZ R116, R129, UR5 ;  /* 0x0000000581747c20 */ /* 0x002fe20008410000 */
[----:B------:R-:W-:Y:S01]  /*12580*/  FSEL R7, R7, -INF , !P1 ;  /* 0xff80000007077808 */ /* 0x000fe20004800000 */
[----:B------:R-:W-:Y:S01]  /*12590*/  IMAD.MOV.U32 R129, RZ, RZ, R246 ;  /* 0x000000ffff817224 */ /* 0x000fe200078e00f6 */
[----:B------:R-:W-:Y:S02]  /*125a0*/  FSEL R56, R56, -INF , !P2 ;  /* 0xff80000038387808 */ /* 0x000fe40005000000 */
[----:B------:R-:W-:Y:S03]  /*125b0*/  FMNMX3.FTZ R43, R3, R9, R7, !PT ;  /* 0x00000009032b7276 */ /* 0x000fe60007810007 */
[----:B------:R1:W-:Y:S01]  /*125c0*/  MUFU.TANH R172, R112 ;  /* 0x0000007000ac7308 */ /* 0x0003e20000002400 */
[-C--:B------:R-:W-:Y:S02]  /*125d0*/  ISETP.GE.AND P2, PT, R5, R211.reuse, PT ;  /* 0x000000d30500720c */ /* 0x080fe40003f46270 */
[----:B------:R-:W-:Y:S02]  /*125e0*/  FSEL R229, R229, -INF , !P0 ;  /* 0xff800000e5e57808 */ /* 0x000fe40004000000 */
[----:B------:R-:W-:Y:S02]  /*125f0*/  ISETP.GE.AND P0, PT, R4, R212, PT ;  /* 0x000000d40400720c */ /* 0x000fe40003f06270 */
[-C--:B------:R-:W-:Y:S03]  /*12600*/  ISETP.GE.AND P1, PT, R6, R211.reuse, PT ;  /* 0x000000d30600720c */ /* 0x080fe60003f26270 */
[----:B------:R-:W-:Y:S01]  /*12610*/  MUFU.TANH R116, R116 ;  /* 0x0000007400747308 */ /* 0x000fe20000002400 */
[----:B------:R-:W-:Y:S02]  /*12620*/  FSEL R247, R0, -INF , !P0 ;  /* 0xff80000000f77808 */ /* 0x000fe40004000000 */
[----:B------:R-:W-:Y:S02]  /*12630*/  FMNMX3.FTZ R0, R31, R44, R40, !PT ;  /* 0x0000002c1f007276 */ /* 0x000fe40007810028 */
[----:B------:R-:W-:Y:S02]  /*12640*/  FMNMX3.FTZ R43, R43, R56, R247, !PT ;  /* 0x000000382b2b7276 */ /* 0x000fe400078100f7 */
[----:B------:R-:W-:Y:S02]  /*12650*/  ISETP.GE.AND P0, PT, R4, R211, PT ;  /* 0x000000d30400720c */ /* 0x000fe40003f06270 */
[----:B------:R-:W-:Y:S01]  /*12660*/  FMNMX3.FTZ R0, R0, R11, R10, !PT ;  /* 0x0000000b00007276 */ /* 0x000fe2000781000a */
[----:B------:R-:W2:Y:S01]  /*12670*/  SHFL.BFLY PT, R31, R43, 0x2, 0x1f ;  /* 0x0c401f002b1f7f89 */ /* 0x000ea200000e0000 */
[----:B------:R-:W-:Y:S02]  /*12680*/  FSEL R229, R229, -INF , !P1 ;  /* 0xff800000e5e57808 */ /* 0x000fe40004800000 */
[----:B------:R-:W-:Y:S02]  /*12690*/  ISETP.GT.AND P1, PT, R218, R111, PT ;  /* 0x0000006fda00720c */ /* 0x000fe40003f24270 */
[----:B------:R-:W-:Y:S02]  /*126a0*/  ISETP.GT.AND P6, PT, R216, R5, PT ;  /* 0x00000005d800720c */ /* 0x000fe40003fc4270 */
[----:B------:R-:W-:Y:S01]  /*126b0*/  FSEL R54, R168, -INF , !P1 ;  /* 0xff800000a8367808 */ /* 0x000fe20004800000 */
[----:B------:R-:W-:Y:S01]  /*126c0*/  IMAD.MOV.U32 R168, RZ, RZ, R252 ;  /* 0x000000ffffa87224 */ /* 0x000fe200078e00fc */
[----:B------:R-:W-:Y:S02]  /*126d0*/  FSEL R42, R42, -INF , !P6 ;  /* 0xff8000002a2a7808 */ /* 0x000fe40007000000 */
[----:B------:R-:W-:Y:S02]  /*126e0*/  ISETP.GT.AND P6, PT, R215, R120, PT ;  /* 0x00000078d700720c */ /* 0x000fe40003fc4270 */
[----:B------:R-:W-:Y:S02]  /*126f0*/  FSEL R42, R42, -INF , !P2 ;  /* 0xff8000002a2a7808 */ /* 0x000fe40005000000 */
[-C--:B------:R-:W-:Y:S02]  /*12700*/  ISETP.GE.AND P2, PT, R111, R213.reuse, PT ;  /* 0x000000d56f00720c */ /* 0x080fe40003f46270 */
[----:B------:R-:W-:Y:S01]  /*12710*/  FSEL R103, R169, -INF , !P6 ;  /* 0xff800000a9677808 */ /* 0x000fe20007000000 */
[----:B----4-:R-:W-:Y:S01]  /*12720*/  IMAD.MOV.U32 R169, RZ, RZ, R248 ;  /* 0x000000ffffa97224 */ /* 0x010fe200078e00f8 */
[----:B------:R-:W-:Y:S02]  /*12730*/  FSEL R54, R54, -INF , !P2 ;  /* 0xff80000036367808 */ /* 0x000fe40005000000 */
[-C--:B------:R-:W-:Y:S02]  /*12740*/  ISETP.GE.AND P6, PT, R120, R213.reuse, PT ;  /* 0x000000d57800720c */ /* 0x080fe40003fc6270 */
[----:B------:R-:W-:Y:S02]  /*12750*/  ISETP.GE.AND P2, PT, R83, R213, PT ;  /* 0x000000d55300720c */ /* 0x000fe40003f46270 */
[----:B--2---:R-:W-:Y:S02]  /*12760*/  FMNMX.FTZ R31, R43, R31, !PT ;  /* 0x0000001f2b1f7209 */ /* 0x004fe40007810000 */
[----:B------:R-:W-:Y:S02]  /*12770*/  ISETP.GT.AND P5, PT, R216, R4, PT ;  /* 0x00000004d800720c */ /* 0x000fe40003fa4270 */
[----:B------:R-:W-:Y:S01]  /*12780*/  FSEL R238, R238, -INF , !P3 ;  /* 0xff800000eeee7808 */ /* 0x000fe20005800000 */
[----:B------:R-:W2:Y:S01]  /*12790*/  SHFL.BFLY PT, R43, R31, 0x1, 0x1f ;  /* 0x0c201f001f2b7f89 */ /* 0x000ea200000e0000 */
[----:B------:R-:W-:Y:S02]  /*127a0*/  FSEL R41, R41, -INF , !P5 ;  /* 0xff80000029297808 */ /* 0x000fe40006800000 */
[----:B------:R-:W-:Y:S02]  /*127b0*/  FMNMX3.FTZ R0, R0, R238, R229, !PT ;  /* 0x000000ee00007276 */ /* 0x000fe400078100e5 */
[----:B------:R-:W-:Y:S02]  /*127c0*/  FSEL R41, R41, -INF , !P0 ;  /* 0xff80000029297808 */ /* 0x000fe40004000000 */
[----:B------:R-:W-:Y:S02]  /*127d0*/  ISETP.GT.AND P3, PT, R215, R111, PT ;  /* 0x0000006fd700720c */ /* 0x000fe40003f64270 */
[----:B------:R-:W-:Y:S02]  /*127e0*/  FMNMX3.FTZ R0, R0, R42, R41, !PT ;  /* 0x0000002a00007276 */ /* 0x000fe40007810029 */
[----:B------:R-:W-:Y:S02]  /*127f0*/  ISETP.GT.AND P0, PT, R218, R120, PT ;  /* 0x00000078da00720c */ /* 0x000fe40003f04270 */
[----:B-1----:R-:W-:Y:S01]  /*12800*/  FSEL R112, R2, -INF , !P3 ;  /* 0xff80000002707808 */ /* 0x002fe20005800000 */
[----:B------:R-:W1:Y:S01]  /*12810*/  SHFL.BFLY PT, R3, R0, 0x2, 0x1f ;  /* 0x0c401f0000037f89 */ /* 0x000e6200000e0000 */
[-C--:B------:R-:W-:Y:S02]  /*12820*/  ISETP.GE.AND P3, PT, R120, R214.reuse, PT ;  /* 0x000000d67800720c */ /* 0x080fe40003f66270 */
[----:B------:R-:W-:Y:S02]  /*12830*/  FSEL R170, R170, -INF , !P0 ;  /* 0xff800000aaaa7808 */ /* 0x000fe40004000000 */
[----:B------:R-:W-:Y:S02]  /*12840*/  FSEL R103, R103, -INF , !P3 ;  /* 0xff80000067677808 */ /* 0x000fe40005800000 */
[-C--:B------:R-:W-:Y:S02]  /*12850*/  ISETP.GE.AND P3, PT, R83, R214.reuse, PT ;  /* 0x000000d65300720c */ /* 0x080fe40003f66270 */
[----:B------:R-:W-:Y:S02]  /*12860*/  ISETP.GT.AND P0, PT, R215, R83, PT ;  /* 0x00000053d700720c */ /* 0x000fe40003f04270 */
[----:B--2---:R-:W-:Y:S02]  /*12870*/  FMNMX.FTZ R2, R31, R43, !PT ;  /* 0x0000002b1f027209 */ /* 0x004fe40007810000 */
[----:B------:R-:W-:Y:S02]  /*12880*/  FSEL R16, R16, -INF , !P0 ;  /* 0xff80000010107808 */ /* 0x000fe40004000000 */
[C---:B------:R-:W-:Y:S01]  /*12890*/  FSETP.NEU.FTZ.AND P1, PT, R2.reuse, -INF , PT ;  /* 0xff8000000200780b */ /* 0x040fe20003f3d000 */
[----:B------:R-:W-:Y:S01]  /*128a0*/  FMUL.FTZ R249, R2, UR4 ;  /* 0x0000000402f97c20 */ /* 0x000fe20008410000 */
[----:B------:R-:W-:Y:S02]  /*128b0*/  ISETP.GE.AND P5, PT, R111, R214, PT ;  /* 0x000000d66f00720c */ /* 0x000fe40003fa6270 */
[----:B------:R-:W-:Y:S02]  /*128c0*/  ISETP.GT.AND P0, PT, R218, R105, PT ;  /* 0x00000069da00720c */ /* 0x000fe40003f04270 */
[----:B------:R-:W-:Y:S02]  /*128d0*/  FSEL R249, R249, RZ, P1 ;  /* 0x000000fff9f97208 */ /* 0x000fe40000800000 */
[----:B------:R-:W-:Y:S02]  /*128e0*/  FSEL R112, R112, -INF , !P5 ;  /* 0xff80000070707808 */ /* 0x000fe40006800000 */
[----:B-1----:R-:W-:Y:S01]  /*128f0*/  FMNMX.FTZ R3, R0, R3, !PT ;  /* 0x0000000300037209 */ /* 0x002fe20007810000 */
[--C-:B------:R-:W-:Y:S01]  /*12900*/  FFMA.FTZ R117, R244, UR4, -R249.reuse ;  /* 0x00000004f4757c23 */ /* 0x100fe200080108f9 */
[----:B------:R-:W-:Y:S01]  /*12910*/  ISETP.GT.AND P5, PT, R218, R83, PT ;  /* 0x00000053da00720c */ /* 0x000fe20003fa4270 */
[--C-:B------:R-:W-:Y:S01]  /*12920*/  FFMA.FTZ R111, R176, UR4, -R249.reuse ;  /* 0x00000004b06f7c23 */ /* 0x100fe200080108f9 */
[----:B------:R-:W-:Y:S01]  /*12930*/  FSEL R83, R170, -INF , !P6 ;  /* 0xff800000aa537808 */ /* 0x000fe20007000000 */
[----:B------:R-:W1:Y:S01]  /*12940*/  SHFL.BFLY PT, R0, R3, 0x1, 0x1f ;  /* 0x0c201f0003007f89 */ /* 0x000e6200000e0000 */
[----:B------:R-:W-:Y:S01]  /*12950*/  ISETP.GT.AND P6, PT, R215, R105, PT ;  /* 0x00000069d700720c */ /* 0x000fe20003fc4270 */
[----:B------:R-:W-:Y:S01]  /*12960*/  MUFU.EX2 R117, R117 ;  /* 0x0000007500757308 */ /* 0x000fe20000000800 */
[----:B------:R-:W-:Y:S01]  /*12970*/  FSEL R18, R18, -INF , !P0 ;  /* 0xff80000012127808 */ /* 0x000fe20004000000 */
[----:B------:R-:W-:Y:S01]  /*12980*/  IMAD.MOV.U32 R170, RZ, RZ, R52 ;  /* 0x000000ffffaa7224 */ /* 0x000fe200078e0034 */
[----:B------:R-:W-:Y:S01]  /*12990*/  FSEL R31, R17, -INF , !P6 ;  /* 0xff800000111f7808 */ /* 0x000fe20007000000 */
[--C-:B------:R-:W-:Y:S01]  /*129a0*/  FFMA.FTZ R123, R123, UR4, -R249.reuse ;  /* 0x000000047b7b7c23 */ /* 0x100fe200080108f9 */
[----:B------:R-:W-:Y:S01]  /*129b0*/  ISETP.GT.AND P0, PT, R218, R104, PT ;  /* 0x00000068da00720c */ /* 0x000fe20003f04270 */
[----:B------:R-:W-:Y:S01]  /*129c0*/  FFMA.FTZ R122, R122, UR4, -R249 ;  /* 0x000000047a7a7c23 */ /* 0x000fe200080108f9 */
[----:B------:R-:W-:Y:S03]  /*129d0*/  FSEL R177, R177, -INF , !P5 ;  /* 0xff800000b1b17808 */ /* 0x000fe60006800000 */
[----:B------:R-:W-:Y:S01]  /*129e0*/  MUFU.EX2 R111, R111 ;  /* 0x0000006f006f7308 */ /* 0x000fe20000000800 */
[----:B------:R-:W-:Y:S02]  /*129f0*/  FSEL R52, R20, -INF , !P0 ;  /* 0xff80000014347808 */ /* 0x000fe40004000000 */
[C---:B------:R-:W-:Y:S02]  /*12a00*/  ISETP.GT.AND P5, PT, R215.reuse, R102, PT ;  /* 0x00000066d700720c */ /* 0x040fe40003fa4270 */
[----:B------:R-:W-:Y:S05]  /*12a10*/  ISETP.GT.AND P6, PT, R215, R104, PT ;  /* 0x00000068d700720c */ /* 0x000fea0003fc4270 */
[----:B------:R-:W-:Y:S01]  /*12a20*/  MUFU.EX2 R123, R123 ;  /* 0x0000007b007b7308 */ /* 0x000fe20000000800 */
[----:B------:R-:W-:Y:S02]  /*12a30*/  FSEL R17, R19, -INF , !P6 ;  /* 0xff80000013117808 */ /* 0x000fe40007000000 */
[----:B------:R-:W-:Y:S02]  /*12a40*/  ISETP.GT.AND P6, PT, R218, R102, PT ;  /* 0x00000066da00720c */ /* 0x000fe40003fc4270 */
[----:B-1----:R-:W-:Y:S05]  /*12a50*/  FMNMX.FTZ R0, R3, R0, !PT ;  /* 0x0000000003007209 */ /* 0x002fea0007810000 */
[----:B------:R-:W1:Y:S01]  /*12a60*/  MUFU.EX2 R122, R122 ;  /* 0x0000007a007a7308 */ /* 0x000e620000000800 */
[----:B------:R-:W-:Y:S02]  /*12a70*/  FSEL R3, R21, -INF , !P5 ;  /* 0xff80000015037808 */ /* 0x000fe40006800000 */
[----:B------:R-:W-:Y:S01]  /*12a80*/  FSEL R21, R16, -INF , !P3 ;  /* 0xff80000010157808 */ /* 0x000fe20005800000 */
[C---:B------:R-:W-:Y:S01]  /*12a90*/  FMUL.FTZ R19, R0.reuse, UR4 ;  /* 0x0000000400137c20 */ /* 0x040fe20008410000 */
[----:B------:R-:W-:Y:S02]  /*12aa0*/  ISETP.GE.AND P5, PT, R105, R214, PT ;  /* 0x000000d66900720c */ /* 0x000fe40003fa6270 */
[----:B------:R-:W-:Y:S02]  /*12ab0*/  FSETP.NEU.FTZ.AND P0, PT, R0, -INF , PT ;  /* 0xff8000000000780b */ /* 0x000fe40003f1d000 */
[----:B------:R-:W-:Y:S02]  /*12ac0*/  FSEL R20, R31, -INF , !P5 ;  /* 0xff8000001f147808 */ /* 0x000fe40006800000 */
[----:B------:R-:W-:Y:S02]  /*12ad0*/  FSEL R176, R19, RZ, P0 ;  /* 0x000000ff13b07208 */ /* 0x000fe40000000000 */
[----:B------:R-:W-:Y:S01]  /*12ae0*/  FSEL R19, R177, -INF , !P2 ;  /* 0xff800000b1137808 */ /* 0x000fe20005000000 */
[----:B------:R-:W-:Y:S01]  /*12af0*/  IMAD.MOV.U32 R177, RZ, RZ, R57 ;  /* 0x000000ffffb17224 */ /* 0x000fe200078e0039 */
        /* <DEDUP_REMOVED lines=8> */
[-C--:B------:R-:W-:Y:S01]  /*12b80*/  ISETP.GE.AND P6, PT, R105, R213.reuse, PT ;  /* 0x000000d56900720c */ /* 0x080fe20003fc6270 */
[----:B------:R-:W-:Y:S01]  /*12b90*/  MUFU.EX2 R120, R120 ;  /* 0x0000007800787308 */ /* 0x000fe20000000800 */
[----:B------:R-:W-:Y:S01]  /*12ba0*/  FSEL R25, R25, -INF , !P5 ;  /* 0xff80000019197808 */ /* 0x000fe20006800000 */
[--C-:B------:R-:W-:Y:S01]  /*12bb0*/  FFMA.FTZ R115, R109, UR4, -R176.reuse ;  /* 0x000000046d737c23 */ /* 0x100fe200080108b0 */
[-C--:B------:R-:W-:Y:S01]  /*12bc0*/  ISETP.GT.AND P5, PT, R215, R58.reuse, PT ;  /* 0x0000003ad700720c */ /* 0x080fe20003fa4270 */
[--C-:B------:R-:W-:Y:S01]  /*12bd0*/  FFMA.FTZ R109, R108, UR4, -R176.reuse ;  /* 0x000000046c6d7c23 */ /* 0x100fe200080108b0 */
[----:B------:R-:W-:Y:S01]  /*12be0*/  FSEL R18, R18, -INF , !P6 ;  /* 0xff80000012127808 */ /* 0x000fe20007000000 */
[--C-:B------:R-:W-:Y:S01]  /*12bf0*/  FFMA.FTZ R108, R242, UR4, -R249.reuse ;  /* 0x00000004f26c7c23 */ /* 0x100fe200080108f9 */
[----:B------:R-:W-:Y:S03]  /*12c00*/  FSEL R26, R26, -INF , !P5 ;  /* 0xff8000001a1a7808 */ /* 0x000fe60006800000 */
[----:B------:R-:W-:Y:S01]  /*12c10*/  MUFU.EX2 R115, R115 ;  /* 0x0000007300737308 */ /* 0x000fe20000000800 */
[----:B------:R-:W-:Y:S01]  /*12c20*/  ISETP.GT.AND P5, PT, R218, R58, PT ;  /* 0x0000003ada00720c */ /* 0x000fe20003fa4270 */
[--C-:B------:R-:W-:Y:S01]  /*12c30*/  FFMA.FTZ R105, R241, UR4, -R249.reuse ;  /* 0x00000004f1697c23 */ /* 0x100fe200080108f9 */
[-C--:B------:R-:W-:Y:S01]  /*12c40*/  ISETP.GE.AND P3, PT, R104, R214.reuse, PT ;  /* 0x000000d66800720c */ /* 0x080fe20003f66270 */
[--C-:B------:R-:W-:Y:S01]  /*12c50*/  FFMA.FTZ R104, R240, UR4, -R249.reuse ;  /* 0x00000004f0687c23 */ /* 0x100fe200080108f9 */
[----:B------:R-:W-:Y:S01]  /*12c60*/  ISETP.GE.AND P6, PT, R102, R213, PT ;  /* 0x000000d56600720c */ /* 0x000fe20003fc6270 */
[--C-:B------:R-:W-:Y:S01]  /*12c70*/  FFMA.FTZ R121, R121, UR4, -R176.reuse ;  /* 0x0000000479797c23 */ /* 0x100fe200080108b0 */
[----:B------:R-:W-:Y:S03]  /*12c80*/  FSEL R17, R17, -INF , !P3 ;  /* 0xff80000011117808 */ /* 0x000fe60005800000 */
[----:B------:R-:W2:Y:S01]  /*12c90*/  MUFU.EX2 R109, R109 ;  /* 0x0000006d006d7308 */ /* 0x000ea20000000800 */
[----:B------:R-:W-:Y:S01]  /*12ca0*/  FSEL R31, R22, -INF , !P6 ;  /* 0xff800000161f7808 */ /* 0x000fe20007000000 */
[--C-:B------:R-:W-:Y:S01]  /*12cb0*/  FFMA.FTZ R107, R107, UR4, -R176.reuse ;  /* 0x000000046b6b7c23 */ /* 0x100fe200080108b0 */
[----:B------:R-:W-:Y:S01]  /*12cc0*/  FSEL R22, R30, -INF , !P5 ;  /* 0xff8000001e167808 */ /* 0x000fe20006800000 */
[--C-:B------:R-:W-:Y:S01]  /*12cd0*/  FFMA.FTZ R106, R106, UR4, -R176.reuse ;  /* 0x000000046a6a7c23 */ /* 0x100fe200080108b0 */
[-C--:B------:R-:W-:Y:S01]  /*12ce0*/  ISETP.GE.AND P5, PT, R98, R214.reuse, PT ;  /* 0x000000d66200720c */ /* 0x080fe20003fa6270 */
[--C-:B------:R-:W-:Y:S01]  /*12cf0*/  FFMA.FTZ R100, R100, UR4, -R176.reuse ;  /* 0x0000000464647c23 */ /* 0x100fe200080108b0 */
[-C--:B------:R-:W-:Y:S03]  /*12d00*/  ISETP.GE.AND P6, PT, R99, R214.reuse, PT ;  /* 0x000000d66300720c */ /* 0x080fe60003fc6270 */
[----:B------:R-:W3:Y:S01]  /*12d10*/  MUFU.EX2 R121, R121 ;  /* 0x0000007900797308 */ /* 0x000ee20000000800 */
[-C--:B------:R-:W-:Y:S01]  /*12d20*/  ISETP.GE.AND P2, PT, R102, R214.reuse, PT ;  /* 0x000000d66600720c */ /* 0x080fe20003f46270 */
[--C-:B------:R-:W-:Y:S01]  /*12d30*/  FFMA.FTZ R102, R101, UR4, -R176.reuse ;  /* 0x0000000465667c23 */ /* 0x100fe200080108b0 */
[----:B------:R-:W-:Y:S01]  /*12d40*/  ISETP.GT.AND P3, PT, R215, R99, PT ;  /* 0x00000063d700720c */ /* 0x000fe20003f64270 */
[--C-:B------:R-:W-:Y:S01]  /*12d50*/  FFMA.FTZ R101, R239, UR4, -R249.reuse ;  /* 0x00000004ef657c23 */ /* 0x100fe200080108f9 */
[----:B------:R-:W-:Y:S01]  /*12d60*/  FSEL R16, R3, -INF , !P2 ;  /* 0xff80000003107808 */ /* 0x000fe20005000000 */
[--C-:B------:R-:W-:Y:S01]  /*12d70*/  FFMA.FTZ R97, R97, UR4, -R176.reuse ;  /* 0x0000000461617c23 */ /* 0x100fe200080108b0 */
[----:B------:R-:W-:Y:S03]  /*12d80*/  FSEL R24, R24, -INF , !P3 ;  /* 0xff80000018187808 */ /* 0x000fe60005800000 */
[----:B------:R-:W-:Y:S01]  /*12d90*/  MUFU.EX2 R110, R110 ;  /* 0x0000006e006e7308 */ /* 0x000fe20000000800 */
[----:B------:R-:W-:Y:S01]  /*12da0*/  ISETP.GE.AND P3, PT, R99, R213, PT ;  /* 0x000000d56300720c */ /* 0x000fe20003f66270 */
[--C-:B------:R-:W-:Y:S01]  /*12db0*/  FFMA.FTZ R99, R236, UR4, -R249.reuse ;  /* 0x00000004ec637c23 */ /* 0x100fe200080108f9 */
[----:B------:R-:W-:Y:S01]  /*12dc0*/  FSEL R30, R24, -INF , !P6 ;  /* 0xff800000181e7808 */ /* 0x000fe20007000000 */
[--C-:B------:R-:W-:Y:S01]  /*12dd0*/  FFMA.FTZ R81, R81, UR4, -R176.reuse ;  /* 0x0000000451517c23 */ /* 0x100fe200080108b0 */
[----:B------:R-:W-:Y:S01]  /*12de0*/  ISETP.GE.AND P6, PT, R58, R214, PT ;  /* 0x000000d63a00720c */ /* 0x000fe20003fc6270 */
[--C-:B------:R-:W-:Y:S01]  /*12df0*/  FFMA.FTZ R79, R79, UR4, -R176.reuse ;  /* 0x000000044f4f7c23 */ /* 0x100fe200080108b0 */
[-C--:B------:R-:W-:Y:S03]  /*12e00*/  ISETP.GT.AND P2, PT, R215, R98.reuse, PT ;  /* 0x00000062d700720c */ /* 0x080fe60003f44270 */
[----:B------:R-:W-:Y:S01]  /*12e10*/  MUFU.EX2 R108, R108 ;  /* 0x0000006c006c7308 */ /* 0x000fe20000000800 */
[----:B------:R-:W-:Y:S02]  /*12e20*/  FSEL R57, R26, -INF , !P6 ;  /* 0xff8000001a397808 */ /* 0x000fe40007000000 */
[----:B------:R-:W-:Y:S02]  /*12e30*/  FSEL R43, R23, -INF , !P2 ;  /* 0xff800000172b7808 */ /* 0x000fe40005000000 */
[----:B------:R-:W-:Y:S02]  /*12e40*/  ISETP.GT.AND P2, PT, R218, R98, PT ;  /* 0x00000062da00720c */ /* 0x000fe40003f44270 */
[----:B------:R-:W-:Y:S03]  /*12e50*/  ISETP.GT.AND P6, PT, R215, R95, PT ;  /* 0x0000005fd700720c */ /* 0x000fe60003fc4270 */
[----:B------:R-:W-:Y:S01]  /*12e60*/  MUFU.EX2 R105, R105 ;  /* 0x0000006900697308 */ /* 0x000fe20000000800 */
[----:B------:R-:W-:Y:S02]  /*12e70*/  FSEL R27, R27, -INF , !P2 ;  /* 0xff8000001b1b7808 */ /* 0x000fe40005000000 */
[-C--:B------:R-:W-:Y:S02]  /*12e80*/  ISETP.GT.AND P2, PT, R215, R96.reuse, PT ;  /* 0x00000060d700720c */ /* 0x080fe40003f44270 */
[----:B------:R-:W-:Y:S02]  /*12e90*/  FSEL R32, R32, -INF , !P6 ;  /* 0xff80000020207808 */ /* 0x000fe40007000000 */
[----:B------:R-:W-:Y:S03]  /*12ea0*/  FSEL R23, R28, -INF , !P2 ;  /* 0xff8000001c177808 */ /* 0x000fe60005000000 */
[----:B------:R-:W-:Y:S01]  /*12eb0*/  MUFU.EX2 R104, R104 ;  /* 0x0000006800687308 */ /* 0x000fe20000000800 */
[----:B------:R-:W-:Y:S02]  /*12ec0*/  FSEL R28, R25, -INF , !P3 ;  /* 0xff800000191c7808 */ /* 0x000fe40005800000 */
[----:B------:R-:W-:Y:S02]  /*12ed0*/  ISETP.GT.AND P2, PT, R218, R96, PT ;  /* 0x00000060da00720c */ /* 0x000fe40003f44270 */
[----:B------:R-:W-:Y:S02]  /*12ee0*/  ISETP.GE.AND P3, PT, R96, R214, PT ;  /* 0x000000d66000720c */ /* 0x000fe40003f66270 */
[----:B------:R-:W-:Y:S03]  /*12ef0*/  FSEL R3, R29, -INF , !P2 ;  /* 0xff8000001d037808 */ /* 0x000fe60005000000 */
[----:B------:R-:W-:Y:S01]  /*12f00*/  MUFU.EX2 R107, R107 ;  /* 0x0000006b006b7308 */ /* 0x000fe20000000800 */
[----:B------:R-:W-:Y:S02]  /*12f10*/  FSEL R24, R23, -INF , !P3 ;  /* 0xff80000017187808 */ /* 0x000fe40005800000 */
[-C--:B------:R-:W-:Y:S01]  /*12f20*/  ISETP.GE.AND P2, PT, R98, R213.reuse, PT ;  /* 0x000000d56200720c */ /* 0x080fe20003f46270 */
[--C-:B------:R-:W-:Y:S01]  /*12f30*/  FFMA.FTZ R98, R235, UR4, -R249.reuse ;  /* 0x00000004eb627c23 */ /* 0x100fe200080108f9 */
[----:B------:R-:W-:Y:S01]  /*12f40*/  FSEL R29, R43, -INF , !P5 ;  /* 0xff8000002b1d7808 */ /* 0x000fe20006800000 */
[--C-:B------:R-:W-:Y:S01]  /*12f50*/  FFMA.FTZ R43, R237, UR4, -R176.reuse ;  /* 0x00000004ed2b7c23 */ /* 0x100fe200080108b0 */
[-C--:B------:R-:W-:Y:S03]  /*12f60*/  ISETP.GE.AND P5, PT, R58, R213.reuse, PT ;  /* 0x000000d53a00720c */ /* 0x080fe60003fa6270 */
[----:B------:R-:W-:Y:S01]  /*12f70*/  MUFU.EX2 R106, R106 ;  /* 0x0000006a006a7308 */ /* 0x000fe20000000800 */
[----:B------:R-:W-:Y:S02]  /*12f80*/  FSEL R58, R27, -INF , !P2 ;  /* 0xff8000001b3a7808 */ /* 0x000fe40005000000 */
[----:B------:R-:W-:Y:S02]  /*12f90*/  FSEL R25, R22, -INF , !P5 ;  /* 0xff80000016197808 */ /* 0x000fe40006800000 */
[----:B------:R-:W-:Y:S02]  /*12fa0*/  ISETP.GT.AND P3, PT, R215, R94, PT ;  /* 0x0000005ed700720c */ /* 0x000fe40003f64270 */
[-C--:B------:R-:W-:Y:S03]  /*12fb0*/  ISETP.GE.AND P6, PT, R95, R213.reuse, PT ;  /* 0x000000d55f00720c */ /* 0x080fe60003fc6270 */
[----:B------:R-:W-:Y:S01]  /*12fc0*/  MUFU.EX2 R43, R43 ;  /* 0x0000002b002b7308 */ /* 0x000fe20000000800 */
[----:B------:R-:W-:Y:S02]  /*12fd0*/  FSEL R33, R33, -INF , !P3 ;  /* 0xff80000021217808 */ /* 0x000fe40005800000 */
[----:B------:R-:W-:Y:S01]  /*12fe0*/  ISETP.GE.AND P2, PT, R96, R213, PT ;  /* 0x000000d56000720c */ /* 0x000fe20003f46270 */
[--C-:B------:R-:W-:Y:S01]  /*12ff0*/  FFMA.FTZ R96, R230, UR4, -R176.reuse ;  /* 0x00000004e6607c23 */ /* 0x100fe200080108b0 */
[----:B------:R-:W-:Y:S02]  /*13000*/  ISETP.GT.AND P5, PT, R218, R95, PT ;  /* 0x0000005fda00720c */ /* 0x000fe40003fa4270 */
[----:B------:R-:W-:Y:S03]  /*13010*/  FSEL R27, R3, -INF , !P2 ;  /* 0xff800000031b7808 */ /* 0x000fe60005000000 */
[----:B------:R-:W-:Y:S01]  /*13020*/  MUFU.EX2 R102, R102 ;  /* 0x0000006600667308 */ /* 0x000fe20000000800 */
[-C--:B------:R-:W-:Y:S01]  /*13030*/  ISETP.GE.AND P2, PT, R95, R214.reuse, PT ;  /* 0x000000d65f00720c */ /* 0x080fe20003f46270 */
[--C-:B------:R-:W-:Y:S01]  /*13040*/  FFMA.FTZ R95, R234, UR4, -R249.reuse ;  /* 0x00000004ea5f7c23 */ /* 0x100fe200080108f9 */
[----:B------:R-:W-:Y:S02]  /*13050*/  FSEL R35, R35, -INF , !P5 ;  /* 0xff80000023237808 */ /* 0x000fe40006800000 */
[----:B------:R-:W-:Y:S02]  /*13060*/  FSEL R26, R32, -INF , !P2 ;  /* 0xff800000201a7808 */ /* 0x000fe40005000000 */
[-C--:B------:R-:W-:Y:S03]  /*13070*/  ISETP.GE.AND P2, PT, R93, R214.reuse, PT ;  /* 0x000000d65d00720c */ /* 0x080fe60003f46270 */
[----:B------:R-:W-:Y:S01]  /*13080*/  MUFU.EX2 R101, R101 ;  /* 0x0000006500657308 */ /* 0x000fe20000000800 */
[----:B-1----:R-:W-:Y:S02]  /*13090*/  F2FP.F16.F32.PACK_AB R32, R122, R123 ;  /* 0x0000007b7a20723e */ /* 0x002fe400000000ff */
[----:B------:R-:W-:Y:S02]  /*130a0*/  ISETP.GT.AND P5, PT, R215, R93, PT ;  /* 0x0000005dd700720c */ /* 0x000fe40003fa4270 */
[----:B------:R-:W-:Y:S02]  /*130b0*/  FSEL R252, R35, -INF , !P6 ;  /* 0xff80000023fc7808 */ /* 0x000fe40007000000 */
[-C--:B------:R-:W-:Y:S03]  /*130c0*/  ISETP.GE.AND P6, PT, R91, R214.reuse, PT ;  /* 0x000000d65b00720c */ /* 0x080fe60003fc6270 */
[----:B------:R-:W-:Y:S01]  /*130d0*/  MUFU.EX2 R99, R99 ;  /* 0x0000006300637308 */ /* 0x000fe20000000800 */
[----:B--2---:R-:W-:Y:S02]  /*130e0*/  F2FP.F16.F32.PACK_AB R35, R109, R115 ;  /* 0x000000736d23723e */ /* 0x004fe400000000ff */
[----:B------:R-:W-:Y:S02]  /*130f0*/  FSEL R36, R36, -INF , !P5 ;  /* 0xff80000024247808 */ /* 0x000fe40006800000 */
        /* <DEDUP_REMOVED lines=8> */
[----:B------:R-:W-:Y:S02]  /*13180*/  ISETP.GT.AND P3, PT, R218, R94, PT ;  /* 0x0000005eda00720c */ /* 0x000fe40003f64270 */
[----:B------:R-:W-:Y:S02]  /*13190*/  FSEL R23, R33, -INF , !P5 ;  /* 0xff80000021177808 */ /* 0x000fe40006800000 */
[----:B---3--:R-:W-:Y:S02]  /*131a0*/  F2FP.F16.F32.PACK_AB R33, R120, R121 ;  /* 0x000000797821723e */ /* 0x008fe400000000ff */
[----:B------:R-:W-:Y:S03]  /*131b0*/  FSEL R34, R34, -INF , !P3 ;  /* 0xff80000022227808 */ /* 0x000fe60005800000 */
[----:B------:R-:W-:Y:S01]  /*131c0*/  MUFU.EX2 R100, R100 ;  /* 0x0000006400647308 */ /* 0x000fe20000000800 */
[----:B------:R-:W-:Y:S01]  /*131d0*/  ISETP.GE.AND P5, PT, R93, R213, PT ;  /* 0x000000d55d00720c */ /* 0x000fe20003fa6270 */
[--C-:B------:R-:W-:Y:S01]  /*131e0*/  FFMA.FTZ R93, R233, UR4, -R249.reuse ;  /* 0x00000004e95d7c23 */ /* 0x100fe200080108f9 */
[----:B------:R-:W-:Y:S02]  /*131f0*/  ISETP.GT.AND P3, PT, R215, R91, PT ;  /* 0x0000005bd700720c */ /* 0x000fe40003f64270 */
[----:B------:R-:W-:Y:S02]  /*13200*/  FSEL R246, R37, -INF , !P5 ;  /* 0xff80000025f67808 */ /* 0x000fe40006800000 */
[----:B------:R-:W-:Y:S03]  /*13210*/  ISETP.GT.AND P5, PT, R218, R87, PT ;  /* 0x00000057da00720c */ /* 0x000fe60003fa4270 */
[----:B------:R-:W-:Y:S01]  /*13220*/  MUFU.EX2 R97, R97 ;  /* 0x0000006100617308 */ /* 0x000fe20000000800 */
[----:B------:R-:W-:Y:S02]  /*13230*/  FSEL R38, R38, -INF , !P3 ;  /* 0xff80000026267808 */ /* 0x000fe40005800000 */
[----:B------:R-:W-:Y:S02]  /*13240*/  FSEL R12, R12, -INF , !P5 ;  /* 0xff8000000c0c7808 */ /* 0x000fe40006800000 */
[C---:B------:R-:W-:Y:S02]  /*13250*/  ISETP.GT.AND P5, PT, R215.reuse, R82, PT ;  /* 0x00000052d700720c */ /* 0x040fe40003fa4270 */
[----:B------:R-:W-:Y:S03]  /*13260*/  FSEL R248, R38, -INF , !P6 ;  /* 0xff80000026f87808 */ /* 0x000fe60007000000 */
[----:B------:R-:W-:Y:S01]  /*13270*/  MUFU.EX2 R96, R96 ;  /* 0x0000006000607308 */ /* 0x000fe20000000800 */
[----:B------:R-:W-:Y:S02]  /*13280*/  ISETP.GT.AND P6, PT, R215, R84, PT ;  /* 0x00000054d700720c */ /* 0x000fe40003fc4270 */
[----:B------:R-:W-:Y:S02]  /*13290*/  FSEL R14, R14, -INF , !P5 ;  /* 0xff8000000e0e7808 */ /* 0x000fe40006800000 */
[----:B------:R-:W-:Y:S02]  /*132a0*/  FSEL R49, R49, -INF , !P6 ;  /* 0xff80000031317808 */ /* 0x000fe40007000000 */
[C---:B------:R-:W-:Y:S03]  /*132b0*/  ISETP.GT.AND P5, PT, R218.reuse, R82, PT ;  /* 0x00000052da00720c */ /* 0x040fe60003fa4270 */
[----:B------:R-:W-:Y:S01]  /*132c0*/  MUFU.EX2 R93, R93 ;  /* 0x0000005d005d7308 */ /* 0x000fe20000000800 */
[----:B------:R-:W-:Y:S02]  /*132d0*/  ISETP.GT.AND P3, PT, R218, R91, PT ;  /* 0x0000005bda00720c */ /* 0x000fe40003f64270 */
[----:B------:R-:W-:Y:S02]  /*132e0*/  FSEL R59, R59, -INF , !P5 ;  /* 0xff8000003b3b7808 */ /* 0x000fe40006800000 */
[----:B------:R-:W-:Y:S02]  /*132f0*/  ISETP.GE.AND P5, PT, R84, R214, PT ;  /* 0x000000d65400720c */ /* 0x000fe40003fa6270 */
[----:B------:R-:W-:Y:S03]  /*13300*/  FSEL R39, R39, -INF , !P3 ;  /* 0xff80000027277808 */ /* 0x000fe60005800000 */
[----:B------:R-:W-:Y:S01]  /*13310*/  MUFU.EX2 R81, R81 ;  /* 0x0000005100517308 */ /* 0x000fe20000000800 */
[----:B------:R-:W-:Y:S02]  /*13320*/  FSEL R243, R49, -INF , !P5 ;  /* 0xff80000031f37808 */ /* 0x000fe40006800000 */
[-C--:B------:R-:W-:Y:S02]  /*13330*/  ISETP.GE.AND P5, PT, R82, R213.reuse, PT ;  /* 0x000000d55200720c */ /* 0x080fe40003fa6270 */
[C---:B------:R-:W-:Y:S02]  /*13340*/  ISETP.GT.AND P6, PT, R218.reuse, R84, PT ;  /* 0x00000054da00720c */ /* 0x040fe40003fc4270 */
[----:B------:R-:W-:Y:S03]  /*13350*/  FSEL R237, R59, -INF , !P5 ;  /* 0xff8000003bed7808 */ /* 0x000fe60006800000 */
[----:B------:R-:W-:Y:S01]  /*13360*/  MUFU.EX2 R79, R79 ;  /* 0x0000004f004f7308 */ /* 0x000fe20000000800 */
[----:B------:R-:W-:Y:S02]  /*13370*/  ISETP.GT.AND P5, PT, R218, R74, PT ;  /* 0x0000004ada00720c */ /* 0x000fe40003fa4270 */
[-C--:B------:R-:W-:Y:S01]  /*13380*/  ISETP.GE.AND P3, PT, R94, R213.reuse, PT ;  /* 0x000000d55e00720c */ /* 0x080fe20003f66270 */
[--C-:B------:R-:W-:Y:S01]  /*13390*/  FFMA.FTZ R94, R228, UR4, -R176.reuse ;  /* 0x00000004e45e7c23 */ /* 0x100fe200080108b0 */
[-C--:B------:R-:W-:Y:S02]  /*133a0*/  ISETP.GE.AND P2, PT, R87, R213.reuse, PT ;  /* 0x000000d55700720c */ /* 0x080fe40003f46270 */
[----:B------:R-:W-:Y:S03]  /*133b0*/  FSEL R251, R34, -INF , !P3 ;  /* 0xff80000022fb7808 */ /* 0x000fe60005800000 */
[----:B------:R-:W-:Y:S01]  /*133c0*/  MUFU.EX2 R67, R67 ;  /* 0x0000004300437308 */ /* 0x000fe20000000800 */
[----:B------:R-:W-:Y:S01]  /*133d0*/  ISETP.GE.AND P3, PT, R91, R213, PT ;  /* 0x000000d55b00720c */ /* 0x000fe20003f66270 */
[--C-:B------:R-:W-:Y:S01]  /*133e0*/  FFMA.FTZ R91, R232, UR4, -R249.reuse ;  /* 0x00000004e85b7c23 */ /* 0x100fe200080108f9 */
[----:B------:R-:W-:Y:S02]  /*133f0*/  F2FP.F16.F32.PACK_AB R34, R111, R117 ;  /* 0x000000756f22723e */ /* 0x000fe400000000ff */
[----:B------:R-:W-:Y:S02]  /*13400*/  FSEL R245, R39, -INF , !P3 ;  /* 0xff80000027f57808 */ /* 0x000fe40005800000 */
[----:B------:R-:W-:Y:S03]  /*13410*/  ISETP.GE.AND P3, PT, R87, R214, PT ;  /* 0x000000d65700720c */ /* 0x000fe60003f66270 */
[----:B------:R-:W-:Y:S01]  /*13420*/  MUFU.EX2 R94, R94 ;  /* 0x0000005e005e7308 */ /* 0x000fe20000000800 */
[----:B------:R-:W-:Y:S01]  /*13430*/  FSEL R242, R12, -INF , !P2 ;  /* 0xff8000000cf27808 */ /* 0x000fe20005000000 */
[--C-:B------:R-:W-:Y:S01]  /*13440*/  FFMA.FTZ R87, R227, UR4, -R249.reuse ;  /* 0x00000004e3577c23 */ /* 0x100fe200080108f9 */
[----:B------:R-:W-:Y:S02]  /*13450*/  FSEL R244, R48, -INF , !P3 ;  /* 0xff80000030f47808 */ /* 0x000fe40005800000 */
[----:B------:R-:W-:Y:S02]  /*13460*/  FSEL R13, R13, -INF , !P6 ;  /* 0xff8000000d0d7808 */ /* 0x000fe40007000000 */
[----:B------:R-:W-:Y:S03]  /*13470*/  ISETP.GT.AND P6, PT, R215, R78, PT ;  /* 0x0000004ed700720c */ /* 0x000fe60003fc4270 */
[----:B------:R-:W-:Y:S01]  /*13480*/  MUFU.EX2 R91, R91 ;  /* 0x0000005b005b7308 */ /* 0x000fe20000000800 */
[----:B------:R-:W-:Y:S02]  /*13490*/  FSEL R80, R80, -INF , !P5 ;  /* 0xff80000050507808 */ /* 0x000fe40006800000 */
[----:B------:R-:W-:Y:S02]  /*134a0*/  FSEL R15, R15, -INF , !P6 ;  /* 0xff8000000f0f7808 */ /* 0x000fe40007000000 */
[-C--:B------:R-:W-:Y:S02]  /*134b0*/  ISETP.GT.AND P5, PT, R215, R69.reuse, PT ;  /* 0x00000045d700720c */ /* 0x080fe40003fa4270 */
[----:B------:R-:W-:Y:S03]  /*134c0*/  ISETP.GE.AND P2, PT, R78, R214, PT ;  /* 0x000000d64e00720c */ /* 0x000fe60003f46270 */
[----:B------:R-:W-:Y:S01]  /*134d0*/  MUFU.EX2 R87, R87 ;  /* 0x0000005700577308 */ /* 0x000fe20000000800 */
[----:B------:R-:W-:Y:S02]  /*134e0*/  FSEL R86, R86, -INF , !P5 ;  /* 0xff80000056567808 */ /* 0x000fe40006800000 */
[----:B------:R-:W-:Y:S02]  /*134f0*/  FSEL R239, R15, -INF , !P2 ;  /* 0xff8000000fef7808 */ /* 0x000fe40005000000 */
[----:B------:R-:W-:Y:S02]  /*13500*/  ISETP.GT.AND P5, PT, R218, R69, PT ;  /* 0x00000045da00720c */ /* 0x000fe40003fa4270 */
[----:B------:R-:W-:Y:S02]  /*13510*/  ISETP.GT.AND P2, PT, R215, R72, PT ;  /* 0x00000048d700720c */ /* 0x000fe40003f44270 */
[----:B------:R-:W-:Y:S02]  /*13520*/  FSEL R89, R89, -INF , !P5 ;  /* 0xff80000059597808 */ /* 0x000fe40006800000 */
[----:B------:R-:W-:Y:S02]  /*13530*/  FSEL R75, R75, -INF , !P2 ;  /* 0xff8000004b4b7808 */ /* 0x000fe40005000000 */
[----:B------:R-:W-:Y:S02]  /*13540*/  ISETP.GE.AND P5, PT, R72, R214, PT ;  /* 0x000000d64800720c */ /* 0x000fe40003fa6270 */
[----:B------:R-:W-:Y:S02]  /*13550*/  ISETP.GT.AND P2, PT, R218, R72, PT ;  /* 0x00000048da00720c */ /* 0x000fe40003f44270 */
[----:B------:R-:W-:Y:S01]  /*13560*/  FSEL R234, R75, -INF , !P5 ;  /* 0xff8000004bea7808 */ /* 0x000fe20006800000 */
[--C-:B------:R-:W-:Y:S01]  /*13570*/  FFMA.FTZ R75, R71, UR4, -R249.reuse ;  /* 0x00000004474b7c23 */ /* 0x100fe200080108f9 */
[-C--:B------:R-:W-:Y:S01]  /*13580*/  ISETP.GE.AND P5, PT, R69, R213.reuse, PT ;  /* 0x000000d54500720c */ /* 0x080fe20003fa6270 */
[--C-:B------:R-:W-:Y:S01]  /*13590*/  FFMA.FTZ R71, R46, UR4, -R249.reuse ;  /* 0x000000042e477c23 */ /* 0x100fe200080108f9 */
[----:B------:R-:W-:Y:S02]  /*135a0*/  FSEL R85, R85, -INF , !P2 ;  /* 0xff80000055557808 */ /* 0x000fe40005000000 */
[----:B------:R-:W-:Y:S01]  /*135b0*/  FSEL R228, R89, -INF , !P5 ;  /* 0xff80000059e47808 */ /* 0x000fe20006800000 */
[----:B------:R-:W-:Y:S01]  /*135c0*/  MUFU.EX2 R75, R75 ;  /* 0x0000004b004b7308 */ /* 0x000fe20000000800 */
[----:B------:R-:W-:Y:S01]  /*135d0*/  ISETP.GT.AND P5, PT, R218, R66, PT ;  /* 0x00000042da00720c */ /* 0x000fe20003fa4270 */
[--C-:B------:R-:W-:Y:S01]  /*135e0*/  FFMA.FTZ R89, R183, UR4, -R176.reuse ;  /* 0x00000004b7597c23 */ /* 0x100fe200080108b0 */
[----:B------:R-:W-:Y:S02]  /*135f0*/  ISETP.GT.AND P2, PT, R215, R68, PT ;  /* 0x00000044d700720c */ /* 0x000fe40003f44270 */
[----:B------:R-:W-:Y:S01]  /*13600*/  ISETP.GE.AND P3, PT, R82, R214, PT ;  /* 0x000000d65200720c */ /* 0x000fe20003f66270 */
[--C-:B------:R-:W-:Y:S01]  /*13610*/  FFMA.FTZ R82, R125, UR4, -R176.reuse ;  /* 0x000000047d527c23 */ /* 0x100fe200080108b0 */
[----:B------:R-:W-:Y:S03]  /*13620*/  FSEL R230, R90, -INF , !P2 ;  /* 0xff8000005ae67808 */ /* 0x000fe60005000000 */
[----:B------:R-:W-:Y:S01]  /*13630*/  MUFU.EX2 R89, R89 ;  /* 0x0000005900597308 */ /* 0x000fe20000000800 */
[----:B------:R-:W-:Y:S01]  /*13640*/  ISETP.GT.AND P2, PT, R218, R68, PT ;  /* 0x00000044da00720c */ /* 0x000fe20003f44270 */
[--C-:B------:R-:W-:Y:S01]  /*13650*/  FFMA.FTZ R90, R231, UR4, -R249.reuse ;  /* 0x00000004e75a7c23 */ /* 0x100fe200080108f9 */
[----:B------:R-:W-:Y:S02]  /*13660*/  FSEL R240, R14, -INF , !P3 ;  /* 0xff8000000ef07808 */ /* 0x000fe40005800000 */
[----:B------:R-:W-:Y:S02]  /*13670*/  FSEL R14, R170, -INF , !P5 ;  /* 0xff800000aa0e7808 */ /* 0x000fe40006800000 */
[C---:B------:R-:W-:Y:S03]  /*13680*/  ISETP.GT.AND P5, PT, R215.reuse, R64, PT ;  /* 0x00000040d700720c */ /* 0x040fe60003fa4270 */
[----:B------:R-:W-:Y:S01]  /*13690*/  MUFU.EX2 R90, R90 ;  /* 0x0000005a005a7308 */ /* 0x000fe20000000800 */
[----:B------:R-:W-:Y:S02]  /*136a0*/  ISETP.GT.AND P3, PT, R215, R74, PT ;  /* 0x0000004ad700720c */ /* 0x000fe40003f64270 */
[----:B------:R-:W-:Y:S02]  /*136b0*/  FSEL R15, R131, -INF , !P5 ;  /* 0xff800000830f7808 */ /* 0x000fe40006800000 */
[----:B------:R-:W-:Y:S02]  /*136c0*/  ISETP.GT.AND P5, PT, R218, R64, PT ;  /* 0x00000040da00720c */ /* 0x000fe40003fa4270 */
[----:B------:R-:W-:Y:S03]  /*136d0*/  FSEL R77, R77, -INF , !P3 ;  /* 0xff8000004d4d7808 */ /* 0x000fe60005800000 */
[----:B------:R-:W-:Y:S01]  /*136e0*/  MUFU.EX2 R82, R82 ;  /* 0x0000005200527308 */ /* 0x000fe20000000800 */
[----:B------:R-:W-:Y:S02]  /*136f0*/  FSEL R12, R182, -INF , !P5 ;  /* 0xff800000b60c7808 */ /* 0x000fe40006800000 */
[-C--:B------:R-:W-:Y:S02]  /*13700*/  ISETP.GE.AND P5, PT, R65, R214.reuse, PT ;  /* 0x000000d64100720c */ /* 0x080fe40003fa6270 */
[-C--:B------:R-:W-:Y:S02]  /*13710*/  ISETP.GE.AND P3, PT, R74, R213.reuse, PT ;  /* 0x000000d54a00720c */ /* 0x080fe40003f66270 */
[----:B------:R-:W-:Y:S03]  /*13720*/  FSEL R88, R88, -INF , !P2 ;  /* 0xff80000058587808 */ /* 0x000fe60005000000 */
[----:B------:R-:W-:Y:S01]  /*13730*/  MUFU.EX2 R71, R71 ;  /* 0x0000004700477308 */ /* 0x000fe20000000800 */
[----:B------:R-:W-:Y:S01]  /*13740*/  FSEL R233, R80, -INF , !P3 ;  /* 0xff80000050e97808 */ /* 0x000fe20005800000 */
[--C-:B------:R-:W-:Y:S01]  /*13750*/  FFMA.FTZ R80, R127, UR4, -R249.reuse ;  /* 0x000000047f507c23 */ /* 0x100fe200080108f9 */
[----:B------:R-:W-:Y:S02]  /*13760*/  ISETP.GE.AND P3, PT, R68, R214, PT ;  /* 0x000000d64400720c */ /* 0x000fe40003f66270 */
[----:B------:R-:W-:Y:S01]  /*13770*/  ISETP.GE.AND P2, PT, R72, R213, PT ;  /* 0x000000d54800720c */ /* 0x000fe20003f46270 */
[----:B------:R-:W-:Y:S01]  /*13780*/  FFMA.FTZ R72, R47, UR4, -R249 ;  /* 0x000000042f487c23 */ /* 0x000fe200080108f9 */
[----:B------:R-:W-:Y:S03]  /*13790*/  FSEL R230, R230, -INF , !P3 ;  /* 0xff800000e6e67808 */ /* 0x000fe60005800000 */
[----:B------:R-:W-:Y:S01]  /*137a0*/  MUFU.EX2 R80, R80 ;  /* 0x0000005000507308 */ /* 0x000fe20000000800 */
[-C--:B------:R-:W-:Y:S02]  /*137b0*/  ISETP.GT.AND P3, PT, R215, R65.reuse, PT ;  /* 0x00000041d700720c */ /* 0x080fe40003f64270 */
[----:B------:R-:W-:Y:S01]  /*137c0*/  FSEL R232, R85, -INF , !P2 ;  /* 0xff80000055e87808 */ /* 0x000fe20005000000 */
[--C-:B------:R-:W-:Y:S01]  /*137d0*/  FFMA.FTZ R85, R178, UR4, -R176.reuse ;  /* 0x00000004b2557c23 */ /* 0x100fe200080108b0 */
[----:B------:R-:W-:Y:S02]  /*137e0*/  FSEL R22, R179, -INF , !P3 ;  /* 0xff800000b3167808 */ /* 0x000fe40005800000 */
[----:B------:R-:W-:Y:S03]  /*137f0*/  ISETP.GT.AND P3, PT, R218, R65, PT ;  /* 0x00000041da00720c */ /* 0x000fe60003f64270 */
[----:B------:R-:W-:Y:S01]  /*13800*/  MUFU.EX2 R72, R72 ;  /* 0x0000004800487308 */ /* 0x000fe20000000800 */
[----:B------:R-:W-:Y:S02]  /*13810*/  FSEL R183, R22, -INF , !P5 ;  /* 0xff80000016b77808 */ /* 0x000fe40006800000 */
[-C--:B------:R-:W-:Y:S02]  /*13820*/  ISETP.GE.AND P5, PT, R64, R213.reuse, PT ;  /* 0x000000d54000720c */ /* 0x080fe40003fa6270 */
[----:B------:R-:W-:Y:S01]  /*13830*/  ISETP.GE.AND P2, PT, R68, R213, PT ;  /* 0x000000d54400720c */ /* 0x000fe20003f46270 */
[--C-:B------:R-:W-:Y:S01]  /*13840*/  FFMA.FTZ R68, R124, UR4, -R176.reuse ;  /* 0x000000047c447c23 */ /* 0x100fe200080108b0 */
[----:B------:R-:W-:Y:S03]  /*13850*/  FSEL R178, R12, -INF , !P5 ;  /* 0xff8000000cb27808 */ /* 0x000fe60006800000 */
[----:B------:R-:W-:Y:S01]  /*13860*/  MUFU.EX2 R85, R85 ;  /* 0x0000005500557308 */ /* 0x000fe20000000800 */
[----:B------:R-:W-:Y:S02]  /*13870*/  FMNMX3.FTZ R12, R166, R112, R103, !PT ;  /* 0x00000070a60c7276 */ /* 0x000fe40007810067 */
[----:B------:R-:W-:Y:S01]  /*13880*/  FSEL R227, R88, -INF , !P2 ;  /* 0xff80000058e37808 */ /* 0x000fe20005000000 */
[----:B------:R-:W-:Y:S01]  /*13890*/  FFMA.FTZ R88, R180, UR4, -R176 ;  /* 0x00000004b4587c23 */ /* 0x000fe200080108b0 */
[----:B------:R-:W-:Y:S02]  /*138a0*/  FMNMX3.FTZ R12, R12, R21, R20, !PT ;  /* 0x000000150c0c7276 */ /* 0x000fe40007810014 */
[----:B------:R-:W-:Y:S03]  /*138b0*/  ISETP.GE.AND P2, PT, R66, R214, PT ;  /* 0x000000d64200720c */ /* 0x000fe60003f46270 */
[----:B------:R-:W-:Y:S01]  /*138c0*/  MUFU.EX2 R68, R68 ;  /* 0x0000004400447308 */ /* 0x000fe20000000800 */
[----:B------:R-:W-:Y:S02]  /*138d0*/  FMNMX3.FTZ R12, R12, R17, R16, !PT ;  /* 0x000000110c0c7276 */ /* 0x000fe40007810010 */
[----:B------:R-:W-:Y:S02]  /*138e0*/  ISETP.GT.AND P5, PT, R218, R62, PT ;  /* 0x0000003eda00720c */ /* 0x000fe40003fa4270 */
[----:B------:R-:W-:Y:S02]  /*138f0*/  FMNMX3.FTZ R12, R12, R30, R29, !PT ;  /* 0x0000001e0c0c7276 */ /* 0x000fe4000781001d */
[----:B------:R-:W-:Y:S03]  /*13900*/  ISETP.GT.AND P6, PT, R218, R78, PT ;  /* 0x0000004eda00720c */ /* 0x000fe60003fc4270 */
[----:B------:R-:W-:Y:S01]  /*13910*/  MUFU.EX2 R88, R88 ;  /* 0x0000005800587308 */ /* 0x000fe20000000800 */
[----:B------:R-:W-:Y:S02]  /*13920*/  FMNMX3.FTZ R12, R12, R57, R24, !PT ;  /* 0x000000390c0c7276 */ /* 0x000fe40007810018 */
[----:B------:R-:W-:Y:S02]  /*13930*/  FSEL R60, R60, -INF , !P6 ;  /* 0xff8000003c3c7808 */ /* 0x000fe40007000000 */
[----:B------:R-:W-:Y:S02]  /*13940*/  FMNMX3.FTZ R12, R12, R26, R23, !PT ;  /* 0x0000001a0c0c7276 */ /* 0x000fe40007810017 */
[----:B------:R-:W-:Y:S01]  /*13950*/  ISETP.GE.AND P6, PT, R84, R213, PT ;  /* 0x000000d55400720c */ /* 0x000fe20003fc6270 */
[--C-:B------:R-:W-:Y:S01]  /*13960*/  FFMA.FTZ R84, R171, UR4, -R249.reuse ;  /* 0x00000004ab547c23 */ /* 0x100fe200080108f9 */
[----:B------:R-:W-:Y:S02]  /*13970*/  FMNMX3.FTZ R12, R12, R250, R248, !PT ;  /* 0x000000fa0c0c7276 */ /* 0x000fe400078100f8 */
[----:B------:R-:W-:Y:S02]  /*13980*/  FSEL R241, R13, -INF , !P6 ;  /* 0xff8000000df17808 */ /* 0x000fe40007000000 */
[----:B------:R-:W-:Y:S01]  /*13990*/  FSEL R13, R168, -INF , !P3 ;  /* 0xff800000a80d7808 */ /* 0x000fe20005800000 */
[----:B------:R-:W-:Y:S01]  /*139a0*/  MUFU.EX2 R84, R84 ;  /* 0x0000005400547308 */ /* 0x000fe20000000800 */
[----:B------:R-:W-:Y:S02]  /*139b0*/  ISETP.GT.AND P3, PT, R215, R63, PT ;  /* 0x0000003fd700720c */ /* 0x000fe40003f64270 */
[----:B------:R-:W-:Y:S01]  /*139c0*/  ISETP.GE.AND P6, PT, R78, R213, PT ;  /* 0x000000d54e00720c */ /* 0x000fe20003fc6270 */
[--C-:B------:R-:W-:Y:S01]  /*139d0*/  FFMA.FTZ R78, R126, UR4, -R249.reuse ;  /* 0x000000047e4e7c23 */ /* 0x100fe200080108f9 */
[----:B------:R-:W-:Y:S02]  /*139e0*/  FSEL R179, R226, -INF , !P3 ;  /* 0xff800000e2b37808 */ /* 0x000fe40005800000 */
[----:B------:R-:W-:Y:S02]  /*139f0*/  ISETP.GT.AND P3, PT, R218, R63, PT ;  /* 0x0000003fda00720c */ /* 0x000fe40003f64270 */
[----:B------:R-:W-:Y:S01]  /*13a00*/  FSEL R236, R60, -INF , !P6 ;  /* 0xff8000003cec7808 */ /* 0x000fe20007000000 */
[----:B------:R-:W-:Y:S01]  /*13a10*/  MUFU.EX2 R78, R78 ;  /* 0x0000004e004e7308 */ /* 0x000fe20000000800 */
[-C--:B------:R-:W-:Y:S01]  /*13a20*/  ISETP.GE.AND P6, PT, R74, R214.reuse, PT ;  /* 0x000000d64a00720c */ /* 0x080fe20003fc6270 */
[--C-:B------:R-:W-:Y:S01]  /*13a30*/  FFMA.FTZ R74, R70, UR4, -R249.reuse ;  /* 0x00000004464a7c23 */ /* 0x100fe200080108f9 */
[--C-:B------:R-:W-:Y:S01]  /*13a40*/  FFMA.FTZ R70, R45, UR4, -R249.reuse ;  /* 0x000000042d467c23 */ /* 0x100fe200080108f9 */
[--C-:B------:R-:W-:Y:S01]  /*13a50*/  FFMA.FTZ R60, R10, UR4, -R176.reuse ;  /* 0x000000040a3c7c23 */ /* 0x100fe200080108b0 */
[----:B------:R-:W-:Y:S01]  /*13a60*/  FSEL R235, R77, -INF , !P6 ;  /* 0xff8000004deb7808 */ /* 0x000fe20007000000 */
[--C-:B------:R-:W-:Y:S01]  /*13a70*/  FFMA.FTZ R77, R76, UR4, -R249.reuse ;  /* 0x000000044c4d7c23 */ /* 0x100fe200080108f9 */
[--C-:B------:R-:W-:Y:S03]  /*13a80*/  FFMA.FTZ R76, R73, UR4, -R249.reuse ;  /* 0x00000004494c7c23 */ /* 0x100fe600080108f9 */
[----:B------:R-:W-:Y:S01]  /*13a90*/  MUFU.EX2 R74, R74 ;  /* 0x0000004a004a7308 */ /* 0x000fe20000000800 */
[----:B------:R-:W-:Y:S01]  /*13aa0*/  ISETP.GE.AND P6, PT, R69, R214, PT ;  /* 0x000000d64500720c */ /* 0x000fe20003fc6270 */
[--C-:B------:R-:W-:Y:S01]  /*13ab0*/  FFMA.FTZ R73, R50, UR4, -R249.reuse ;  /* 0x0000000432497c23 */ /* 0x100fe200080108f9 */
[--C-:B------:R-:W-:Y:S01]  /*13ac0*/  FFMA.FTZ R69, R9, UR4, -R249.reuse ;  /* 0x0000000409457c23 */ /* 0x100fe200080108f9 */
[----:B------:R-:W-:Y:S02]  /*13ad0*/  FSEL R168, R173, -INF , !P5 ;  /* 0xff800000ada87808 */ /* 0x000fe40006800000 */
[----:B------:R-:W-:Y:S01]  /*13ae0*/  FSEL R231, R86, -INF , !P6 ;  /* 0xff80000056e77808 */ /* 0x000fe20007000000 */
[----:B------:R-:W-:Y:S03]  /*13af0*/  FFMA.FTZ R86, R175, UR4, -R249 ;  /* 0x00000004af567c23 */ /* 0x000fe600080108f9 */
[----:B------:R-:W-:Y:S01]  /*13b00*/  MUFU.EX2 R77, R77 ;  /* 0x0000004d004d7308 */ /* 0x000fe20000000800 */
[C---:B------:R-:W-:Y:S02]  /*13b10*/  ISETP.GT.AND P6, PT, R215.reuse, R66, PT ;  /* 0x00000042d700720c */ /* 0x040fe40003fc4270 */
[----:B------:R-:W-:Y:S02]  /*13b20*/  ISETP.GT.AND P5, PT, R215, R8, PT ;  /* 0x00000008d700720c */ /* 0x000fe40003fa4270 */
[----:B------:R-:W-:Y:S01]  /*13b30*/  FSEL R3, R92, -INF , !P6 ;  /* 0xff8000005c037808 */ /* 0x000fe20007000000 */
[--C-:B------:R-:W-:Y:S01]  /*13b40*/  FFMA.FTZ R92, R177, UR4, -R176.reuse ;  /* 0x00000004b15c7c23 */ /* 0x100fe200080108b0 */
[----:B------:R-:W-:Y:S03]  /*13b50*/  FSEL R177, R181, -INF , !P3 ;  /* 0xff800000b5b17808 */ /* 0x000fe60005800000 */
[----:B------:R-:W-:Y:S01]  /*13b60*/  MUFU.EX2 R86, R86 ;  /* 0x0000005600567308 */ /* 0x000fe20000000800 */
[-C--:B------:R-:W-:Y:S01]  /*13b70*/  ISETP.GE.AND P3, PT, R65, R213.reuse, PT ;  /* 0x000000d54100720c */ /* 0x080fe20003f66270 */
[--C-:B------:R-:W-:Y:S01]  /*13b80*/  FFMA.FTZ R65, R53, UR4, -R176.reuse ;  /* 0x0000000435417c23 */ /* 0x100fe200080108b0 */
[----:B------:R-:W-:Y:S02]  /*13b90*/  FSEL R226, R3, -INF , !P2 ;  /* 0xff80000003e27808 */ /* 0x000fe40005000000 */
[----:B------:R-:W-:Y:S02]  /*13ba0*/  FMNMX3.FTZ R3, R165, R54, R83, !PT ;  /* 0x00000036a5037276 */ /* 0x000fe40007810053 */
[----:B------:R-:W-:Y:S03]  /*13bb0*/  ISETP.GE.AND P6, PT, R66, R213, PT ;  /* 0x000000d54200720c */ /* 0x000fe60003fc6270 */
[----:B------:R-:W-:Y:S01]  /*13bc0*/  MUFU.EX2 R92, R92 ;  /* 0x0000005c005c7308 */ /* 0x000fe20000000800 */
[----:B------:R-:W-:Y:S01]  /*13bd0*/  ISETP.GE.AND P2, PT, R64, R214, PT ;  /* 0x000000d64000720c */ /* 0x000fe20003f46270 */
[----:B------:R-:W-:Y:S01]  /*13be0*/  FFMA.FTZ R64, R51, UR4, -R176 ;  /* 0x0000000433407c23 */ /* 0x000fe200080108b0 */
[----:B------:R-:W-:Y:S01]  /*13bf0*/  FSEL R181, R13, -INF , !P3 ;  /* 0xff8000000db57808 */ /* 0x000fe20005800000 */
[----:B------:R-:W-:Y:S01]  /*13c00*/  LDSM.16.MT88.4 R48, [R184+0x4000] ;  /* 0x00400000b830783b */ /* 0x000fe20000004200 */
[----:B------:R-:W-:Y:S01]  /*13c10*/  FMNMX3.FTZ R3, R3, R19, R18, !PT ;  /* 0x0000001303037276 */ /* 0x000fe20007810012 */
[--C-:B------:R-:W-:Y:S01]  /*13c20*/  FFMA.FTZ R66, R55, UR4, -R176.reuse ;  /* 0x0000000437427c23 */ /* 0x100fe200080108b0 */
[----:B------:R-:W-:Y:S03]  /*13c30*/  FSEL R182, R14, -INF , !P6 ;  /* 0xff8000000eb67808 */ /* 0x000fe60007000000 */
[----:B------:R-:W-:Y:S01]  /*13c40*/  MUFU.EX2 R76, R76 ;  /* 0x0000004c004c7308 */ /* 0x000fe20000000800 */
[----:B------:R-:W-:Y:S02]  /*13c50*/  ISETP.GE.AND P3, PT, R63, R213, PT ;  /* 0x000000d53f00720c */ /* 0x000fe40003f66270 */
[----:B------:R-:W-:Y:S02]  /*13c60*/  FSEL R180, R15, -INF , !P2 ;  /* 0xff8000000fb47808 */ /* 0x000fe40005000000 */
[----:B------:R-:W-:Y:S02]  /*13c70*/  ISETP.GT.AND P2, PT, R215, R62, PT ;  /* 0x0000003ed700720c */ /* 0x000fe40003f44270 */
[----:B------:R-:W-:Y:S03]  /*13c80*/  ISETP.GE.AND P6, PT, R63, R214, PT ;  /* 0x000000d63f00720c */ /* 0x000fe60003fc6270 */
[----:B------:R-:W-:Y:S01]  /*13c90*/  MUFU.EX2 R66, R66 ;  /* 0x0000004200427308 */ /* 0x000fe20000000800 */
[----:B------:R-:W-:Y:S01]  /*13ca0*/  FMNMX3.FTZ R12, R12, R244, R243, !PT ;  /* 0x000000f40c0c7276 */ /* 0x000fe200078100f3 */
[----:B------:R-:W-:Y:S01]  /*13cb0*/  FFMA.FTZ R63, R44, UR4, -R176 ;  /* 0x000000042c3f7c23 */ /* 0x000fe200080108b0 */
[----:B------:R-:W-:Y:S02]  /*13cc0*/  FMNMX3.FTZ R3, R3, R52, R31, !PT ;  /* 0x0000003403037276 */ /* 0x000fe4000781001f */
[----:B------:R-:W-:Y:S02]  /*13cd0*/  FSEL R177, R177, -INF , !P3 ;  /* 0xff800000b1b17808 */ /* 0x000fe40005800000 */
[----:B------:R-:W-:Y:S03]  /*13ce0*/  FSEL R179, R179, -INF , !P6 ;  /* 0xff800000b3b37808 */ /* 0x000fe60007000000 */
[----:B------:R-:W-:Y:S01]  /*13cf0*/  MUFU.EX2 R65, R65 ;  /* 0x0000004100417308 */ /* 0x000fe20000000800 */
[----:B------:R-:W-:Y:S02]  /*13d00*/  ISETP.GE.AND P3, PT, R62, R214, PT ;  /* 0x000000d63e00720c */ /* 0x000fe40003f66270 */
[----:B------:R-:W-:Y:S02]  /*13d10*/  FSEL R175, R172, -INF , !P2 ;  /* 0xff800000acaf7808 */ /* 0x000fe40005000000 */
[----:B------:R-:W-:Y:S02]  /*13d20*/  FMNMX3.FTZ R12, R12, R240, R239, !PT ;  /* 0x000000f00c0c7276 */ /* 0x000fe400078100ef */
[----:B------:R-:W-:Y:S03]  /*13d30*/  ISETP.GT.AND P6, PT, R215, R61, PT ;  /* 0x0000003dd700720c */ /* 0x000fe60003fc4270 */
[----:B------:R-:W-:Y:S01]  /*13d40*/  MUFU.EX2 R64, R64 ;  /* 0x0000004000407308 */ /* 0x000fe20000000800 */
[----:B------:R-:W-:Y:S02]  /*13d50*/  FMNMX3.FTZ R3, R3, R28, R58, !PT ;  /* 0x0000001c03037276 */ /* 0x000fe4000781003a */
[----:B------:R-:W-:Y:S02]  /*13d60*/  FSEL R175, R175, -INF , !P3 ;  /* 0xff800000afaf7808 */ /* 0x000fe40005800000 */
[----:B------:R-:W-:Y:S02]  /*13d70*/  FMNMX3.FTZ R12, R12, R235, R234, !PT ;  /* 0x000000eb0c0c7276 */ /* 0x000fe400078100ea */
[----:B------:R-:W-:Y:S03]  /*13d80*/  FSEL R173, R169, -INF , !P5 ;  /* 0xff800000a9ad7808 */ /* 0x000fe60006800000 */
[----:B------:R-:W-:Y:S01]  /*13d90*/  MUFU.EX2 R73, R73 ;  /* 0x0000004900497308 */ /* 0x000fe20000000800 */
[----:B------:R-:W-:Y:S02]  /*13da0*/  ISETP.GE.AND P3, PT, R8, R214, PT ;  /* 0x000000d60800720c */ /* 0x000fe40003f66270 */
[----:B------:R-:W-:Y:S02]  /*13db0*/  FSEL R174, R174, -INF , !P6 ;  /* 0xff800000aeae7808 */ /* 0x000fe40007000000 */
[C---:B------:R-:W-:Y:S02]  /*13dc0*/  ISETP.GT.AND P6, PT, R218.reuse, R61, PT ;  /* 0x0000003dda00720c */ /* 0x040fe40003fc4270 */
[----:B------:R-:W-:Y:S03]  /*13dd0*/  ISETP.GT.AND P5, PT, R218, R8, PT ;  /* 0x00000008da00720c */ /* 0x000fe60003fa4270 */
[----:B------:R-:W-:Y:S01]  /*13de0*/  MUFU.EX2 R70, R70 ;  /* 0x0000004600467308 */ /* 0x000fe20000000800 */
[----:B------:R-:W-:Y:S02]  /*13df0*/  FMNMX3.FTZ R3, R3, R25, R27, !PT ;  /* 0x0000001903037276 */ /* 0x000fe4000781001b */
[----:B------:R-:W-:Y:S02]  /*13e00*/  FMNMX3.FTZ R12, R12, R231, R230, !PT ;  /* 0x000000e70c0c7276 */ /* 0x000fe400078100e6 */
[----:B------:R-:W-:Y:S02]  /*13e10*/  FSEL R173, R173, -INF , !P3 ;  /* 0xff800000adad7808 */ /* 0x000fe40005800000 */
[C---:B------:R-:W-:Y:S03]  /*13e20*/  ISETP.GT.AND P3, PT, R215.reuse, R5, PT ;  /* 0x00000005d700720c */ /* 0x040fe60003f64270 */
[----:B------:R-:W-:Y:S01]  /*13e30*/  MUFU.EX2 R63, R63 ;  /* 0x0000003f003f7308 */ /* 0x000fe20000000800 */
[----:B------:R-:W-:Y:S01]  /*13e40*/  ISETP.GE.AND P2, PT, R62, R213, PT ;  /* 0x000000d53e00720c */ /* 0x000fe20003f46270 */
[----:B------:R-:W-:Y:S01]  /*13e50*/  FFMA.FTZ R62, R40, UR4, -R176 ;  /* 0x00000004283e7c23 */ /* 0x000fe200080108b0 */
[----:B------:R-:W-:Y:S02]  /*13e60*/  FSEL R131, R130, -INF , !P6 ;  /* 0xff80000082837808 */ /* 0x000fe40007000000 */
[----:B------:R-:W-:Y:S02]  /*13e70*/  FSEL R130, R128, -INF , !P5 ;  /* 0xff80000080827808 */ /* 0x000fe40006800000 */
[----:B------:R-:W-:Y:S03]  /*13e80*/  ISETP.GT.AND P6, PT, R215, R6, PT ;  /* 0x00000006d700720c */ /* 0x000fe60003fc4270 */
[----:B------:R-:W-:Y:S01]  /*13e90*/  MUFU.EX2 R62, R62 ;  /* 0x0000003e003e7308 */ /* 0x000fe20000000800 */
[----:B------:R-:W-:Y:S02]  /*13ea0*/  FMNMX3.FTZ R3, R3, R252, R251, !PT ;  /* 0x000000fc03037276 */ /* 0x000fe400078100fb */
[----:B------:R-:W-:Y:S02]  /*13eb0*/  ISETP.GE.AND P5, PT, R61, R214, PT ;  /* 0x000000d63d00720c */ /* 0x000fe40003fa6270 */
[----:B------:R-:W-:Y:S02]  /*13ec0*/  FMNMX3.FTZ R12, R12, R226, R183, !PT ;  /* 0x000000e20c0c7276 */ /* 0x000fe400078100b7 */
[----:B------:R-:W-:Y:S03]  /*13ed0*/  FSEL R113, R113, -INF , !P3 ;  /* 0xff80000071717808 */ /* 0x000fe60005800000 */
[----:B------:R-:W-:Y:S01]  /*13ee0*/  MUFU.EX2 R60, R60 ;  /* 0x0000003c003c7308 */ /* 0x000fe20000000800 */
[----:B------:R-:W-:Y:S02]  /*13ef0*/  FSEL R168, R168, -INF , !P2 ;  /* 0xff800000a8a87808 */ /* 0x000fe40005000000 */
[----:B------:R-:W-:Y:S02]  /*13f00*/  ISETP.GT.AND P3, PT, R215, R4, PT ;  /* 0x00000004d700720c */ /* 0x000fe40003f64270 */
[----:B------:R-:W-:Y:S02]  /*13f10*/  FSEL R172, R129, -INF , !P6 ;  /* 0xff80000081ac7808 */ /* 0x000fe40007000000 */
[----:B------:R-:W-:Y:S03]  /*13f20*/  ISETP.GE.AND P2, PT, R6, R214, PT ;  /* 0x000000d60600720c */ /* 0x000fe60003f46270 */
[----:B------:R-:W-:Y:S01]  /*13f30*/  MUFU.EX2 R69, R69 ;  /* 0x0000004500457308 */ /* 0x000fe20000000800 */
[----:B------:R-:W-:Y:S02]  /*13f40*/  FMNMX3.FTZ R3, R3, R246, R245, !PT ;  /* 0x000000f603037276 */ /* 0x000fe400078100f5 */
[----:B------:R-:W-:Y:S02]  /*13f50*/  ISETP.GT.AND P6, PT, R218, R6, PT ;  /* 0x00000006da00720c */ /* 0x000fe40003fc4270 */
[----:B------:R-:W-:Y:S02]  /*13f60*/  FSEL R174, R174, -INF , !P5 ;  /* 0xff800000aeae7808 */ /* 0x000fe40006800000 */
[----:B------:R-:W-:Y:S02]  /*13f70*/  FMNMX3.FTZ R12, R12, R180, R179, !PT ;  /* 0x000000b40c0c7276 */ /* 0x000fe400078100b3 */
[----:B------:R-:W-:Y:S02]  /*13f80*/  FSEL R116, R116, -INF , !P3 ;  /* 0xff80000074747808 */ /* 0x000fe40005800000 */
[----:B------:R-:W-:Y:S02]  /*13f90*/  FSEL R172, R172, -INF , !P2 ;  /* 0xff800000acac7808 */ /* 0x000fe40005000000 */
[----:B------:R-:W-:Y:S02]  /*13fa0*/  FMNMX3.FTZ R3, R3, R242, R241, !PT ;  /* 0x000000f203037276 */ /* 0x000fe400078100f1 */
[----:B------:R-:W-:Y:S02]  /*13fb0*/  FSEL R119, R119, -INF , !P6 ;  /* 0xff80000077777808 */ /* 0x000fe40007000000 */
[-C--:B------:R-:W-:Y:S02]  /*13fc0*/  ISETP.GE.AND P2, PT, R5, R214.reuse, PT ;  /* 0x000000d60500720c */ /* 0x080fe40003f46270 */
[----:B------:R-:W-:Y:S02]  /*13fd0*/  ISETP.GE.AND P3, PT, R4, R214, PT ;  /* 0x000000d60400720c */ /* 0x000fe40003f66270 */
[----:B------:R-:W-:Y:S02]  /*13fe0*/  FMNMX3.FTZ R12, R12, R175, R174, !PT ;  /* 0x000000af0c0c7276 */ /* 0x000fe400078100ae */
[----:B------:R-:W-:Y:S01]  /*13ff0*/  ISETP.GE.AND P6, PT, R61, R213, PT ;  /* 0x000000d53d00720c */ /* 0x000fe20003fc6270 */
[----:B------:R-:W-:Y:S01]  /*14000*/  FFMA.FTZ R61, R11, UR4, -R176 ;  /* 0x000000040b3d7c23 */ /* 0x000fe200080108b0 */
[----:B------:R-:W-:Y:S02]  /*14010*/  FMNMX3.FTZ R3, R3, R237, R236, !PT ;  /* 0x000000ed03037276 */ /* 0x000fe400078100ec */
[----:B------:R-:W-:Y:S02]  /*14020*/  FSEL R171, R113, -INF , !P2 ;  /* 0xff80000071ab7808 */ /* 0x000fe40005000000 */
[----:B------:R-:W-:Y:S01]  /*14030*/  FSEL R170, R116, -INF , !P3 ;  /* 0xff80000074aa7808 */ /* 0x000fe20005800000 */
[----:B------:R-:W-:Y:S01]  /*14040*/  MUFU.EX2 R61, R61 ;  /* 0x0000003d003d7308 */ /* 0x000fe20000000800 */
[----:B------:R-:W-:Y:S02]  /*14050*/  FMNMX3.FTZ R12, R12, R173, R172, !PT ;  /* 0x000000ad0c0c7276 */ /* 0x000fe400078100ac */
[----:B------:R-:W-:Y:S02]  /*14060*/  FSEL R131, R131, -INF , !P6 ;  /* 0xff80000083837808 */ /* 0x000fe40007000000 */
[-C--:B------:R-:W-:Y:S02]  /*14070*/  ISETP.GE.AND P5, PT, R8, R213.reuse, PT ;  /* 0x000000d50800720c */ /* 0x080fe40003fa6270 */
[----:B------:R-:W-:Y:S02]  /*14080*/  ISETP.GE.AND P6, PT, R6, R213, PT ;  /* 0x000000d50600720c */ /* 0x000fe40003fc6270 */
[----:B------:R-:W-:Y:S02]  /*14090*/  FMNMX3.FTZ R3, R3, R233, R232, !PT ;  /* 0x000000e903037276 */ /* 0x000fe400078100e8 */
[----:B------:R-:W-:Y:S02]  /*140a0*/  FMNMX3.FTZ R36, R12, R171, R170, !PT ;  /* 0x000000ab0c247276 */ /* 0x000fe400078100aa */
[----:B------:R-:W-:Y:S02]  /*140b0*/  FSEL R129, R119, -INF , !P6 ;  /* 0xff80000077817808 */ /* 0x000fe40007000000 */
[----:B------:R-:W-:Y:S02]  /*140c0*/  FSEL R130, R130, -INF , !P5 ;  /* 0xff80000082827808 */ /* 0x000fe40006800000 */
[C---:B------:R-:W-:Y:S02]  /*140d0*/  ISETP.GT.AND P5, PT, R218.reuse, R5, PT ;  /* 0x00000005da00720c */ /* 0x040fe40003fa4270 */
[-C--:B------:R-:W-:Y:S02]  /*140e0*/  ISETP.GE.AND P6, PT, R5, R213.reuse, PT ;  /* 0x000000d50500720c */ /* 0x080fe40003fc6270 */
[----:B------:R-:W-:Y:S01]  /*140f0*/  FMNMX3.FTZ R3, R3, R228, R227, !PT ;  /* 0x000000e403037276 */ /* 0x000fe200078100e3 */
[----:B------:R-:W1:Y:S01]  /*14100*/  SHFL.BFLY PT, R5, R36, 0x2, 0x1f ;  /* 0x0c401f0024057f89 */ /* 0x000e6200000e0000 */
[----:B------:R-:W-:Y:S02]  /*14110*/  ISETP.GT.AND P2, PT, R218, R4, PT ;  /* 0x00000004da00720c */ /* 0x000fe40003f44270 */
[----:B------:R-:W-:Y:S02]  /*14120*/  FMNMX3.FTZ R3, R3, R182, R181, !PT ;  /* 0x000000b603037276 */ /* 0x000fe400078100b5 */
[----:B------:R-:W-:Y:S02]  /*14130*/  FSEL R114, R114, -INF , !P5 ;  /* 0xff80000072727808 */ /* 0x000fe40006800000 */
[----:B------:R-:W-:Y:S02]  /*14140*/  FMNMX3.FTZ R3, R3, R178, R177, !PT ;  /* 0x000000b203037276 */ /* 0x000fe400078100b1 */
[----:B------:R-:W-:Y:S02]  /*14150*/  ISETP.GE.AND P3, PT, R4, R213, PT ;  /* 0x000000d50400720c */ /* 0x000fe40003f66270 */
[----:B------:R-:W-:Y:S02]  /*14160*/  FMNMX3.FTZ R3, R3, R168, R131, !PT ;  /* 0x000000a803037276 */ /* 0x000fe40007810083 */
[----:B------:R-:W-:Y:S02]  /*14170*/  FSEL R118, R118, -INF , !P2 ;  /* 0xff80000076767808 */ /* 0x000fe40005000000 */
[----:B------:R-:W-:Y:S02]  /*14180*/  FSEL R128, R114, -INF , !P6 ;  /* 0xff80000072807808 */ /* 0x000fe40007000000 */
[----:B------:R-:W-:Y:S02]  /*14190*/  FSEL R127, R118, -INF , !P3 ;  /* 0xff800000767f7808 */ /* 0x000fe40005800000 */
[----:B------:R-:W-:Y:S04]  /*141a0*/  FMNMX3.FTZ R3, R3, R130, R129, !PT ;  /* 0x0000008203037276 */ /* 0x000fe80007810081 */
[----:B------:R-:W-:Y:S02]  /*141b0*/  FMNMX3.FTZ R3, R3, R128, R127, !PT ;  /* 0x0000008003037276 */ /* 0x000fe4000781007f */
[----:B-1----:R-:W-:Y:S03]  /*141c0*/  FMNMX.FTZ R36, R36, R5, !PT ;  /* 0x0000000524247209 */ /* 0x002fe60007810000 */
[----:B------:R-:W1:Y:S08]  /*141d0*/  SHFL.BFLY PT, R4, R3, 0x2, 0x1f ;  /* 0x0c401f0003047f89 */ /* 0x000e7000000e0000 */
[----:B------:R-:W2:Y:S01]  /*141e0*/  SHFL.BFLY PT, R5, R36, 0x1, 0x1f ;  /* 0x0c201f0024057f89 */ /* 0x000ea200000e0000 */
[----:B-1----:R-:W-:Y:S02]  /*141f0*/  FMNMX.FTZ R3, R3, R4, !PT ;  /* 0x0000000403037209 */ /* 0x002fe40007810000 */
[----:B--2---:R-:W-:Y:S05]  /*14200*/  FMNMX.FTZ R36, R36, R5, !PT ;  /* 0x0000000524247209 */ /* 0x004fea0007810000 */
[----:B------:R-:W1:Y:S01]  /*14210*/  SHFL.BFLY PT, R4, R3, 0x1, 0x1f ;  /* 0x0c201f0003047f89 */ /* 0x000e6200000e0000 */
[----:B------:R-:W-:Y:S02]  /*14220*/  FSEL R5, R2, RZ, P1 ;  /* 0x000000ff02057208 */ /* 0x000fe40000800000 */
[C---:B------:R-:W-:Y:S01]  /*14230*/  FSETP.NEU.FTZ.AND P3, PT, R36.reuse, -INF , PT ;  /* 0xff8000002400780b */ /* 0x040fe20003f7d000 */
[C---:B------:R-:W-:Y:S02]  /*14240*/  FMUL.FTZ R169, R36.reuse, UR4 ;  /* 0x0000000424a97c20 */ /* 0x040fe40008410000 */
[----:B------:R-:W-:Y:S01]  /*14250*/  FADD.FTZ R5, -R5, R167 ;  /* 0x000000a705057221 */ /* 0x000fe20000010100 */
[----:B------:R-:W-:Y:S01]  /*14260*/  IMAD.MOV.U32 R167, RZ, RZ, R23 ;  /* 0x000000ffffa77224 */ /* 0x000fe200078e0017 */
[----:B------:R-:W-:Y:S02]  /*14270*/  FSEL R6, R36, RZ, P3 ;  /* 0x000000ff24067208 */ /* 0x000fe40001800000 */
[----:B------:R-:W-:Y:S01]  /*14280*/  FSEL R169, R169, RZ, P3 ;  /* 0x000000ffa9a97208 */ /* 0x000fe20001800000 */
[----:B------:R-:W-:Y:S02]  /*14290*/  FMUL.FTZ R5, R5, UR4 ;  /* 0x0000000405057c20 */ /* 0x000fe40008410000 */
[----:B------:R-:W-:Y:S01]  /*142a0*/  FADD.FTZ R6, -R6, R166 ;  /* 0x000000a606067221 */ /* 0x000fe20000010100 */
[----:B------:R-:W-:Y:S01]  /*142b0*/  IMAD.MOV.U32 R166, RZ, RZ, R26 ;  /* 0x000000ffffa67224 */ /* 0x000fe200078e001a */
[----:B------:R-:W2:Y:S01]  /*142c0*/  MUFU.EX2 R38, R5 ;  /* 0x0000000500267308 */ /* 0x000ea20000000800 */
[--C-:B------:R-:W-:Y:S01]  /*142d0*/  FFMA.FTZ R116, R21, UR4, -R169.reuse ;  /* 0x0000000415747c23 */ /* 0x100fe200080108a9 */
[--C-:B------:R-:W-:Y:S01]  /*142e0*/  FFMA.FTZ R113, R20, UR4, -R169.reuse ;  /* 0x0000000414717c23 */ /* 0x100fe200080108a9 */
[----:B------:R-:W-:Y:S01]  /*142f0*/  FFMA.FTZ R119, R103, UR4, -R169 ;  /* 0x0000000467777c23 */ /* 0x000fe200080108a9 */
[----:B------:R-:W3:Y:S01]  /*14300*/  LDSM.16.MT88.4 R20, [R186+0x4000] ;  /* 0x00400000ba14783b */ /* 0x000ee20000004200 */
[----:B------:R-:W-:Y:S01]  /*14310*/  FFMA.FTZ R103, R56, UR4, -R249 ;  /* 0x0000000438677c23 */ /* 0x000fe200080108f9 */
[--C-:B------:R-:W-:Y:S01]  /*14320*/  FFMA.FTZ R125, R112, UR4, -R169.reuse ;  /* 0x00000004707d7c23 */ /* 0x100fe200080108a9 */
[----:B------:R-:W-:Y:S03]  /*14330*/  FMUL.FTZ R6, R6, UR4 ;  /* 0x0000000406067c20 */ /* 0x000fe60008410000 */
        /* <DEDUP_REMOVED lines=9> */
[----:B------:R-:W-:Y:S01]  /*143d0*/  FSEL R4, R3, RZ, P2 ;  /* 0x000000ff03047208 */ /* 0x000fe20001000000 */
[----:B--2---:R-:W-:Y:S01]  /*143e0*/  FMUL.FTZ R12, R38, R152 ;  /* 0x00000098260c7220 */ /* 0x004fe20000410000 */
[----:B------:R-:W-:Y:S01]  /*143f0*/  FSEL R5, R0, RZ, P0 ;  /* 0x000000ff00057208 */ /* 0x000fe20000000000 */
[----:B------:R-:W-:Y:S01]  /*14400*/  FMUL.FTZ R8, R38, R156 ;  /* 0x0000009c26087220 */ /* 0x000fe20000410000 */
[----:B------:R-:W-:Y:S01]  /*14410*/  FSEL R126, R126, RZ, P2 ;  /* 0x000000ff7e7e7208 */ /* 0x000fe20001000000 */
[----:B------:R-:W-:Y:S01]  /*14420*/  FFMA.FTZ R156, R17, UR4, -R169 ;  /* 0x00000004119c7c23 */ /* 0x000fe200080108a9 */
[----:B------:R-:W-:Y:S03]  /*14430*/  FMUL.FTZ R9, R38, R157 ;  /* 0x0000009d26097220 */ /* 0x000fe60000410000 */
[----:B------:R-:W1:Y:S01]  /*14440*/  MUFU.EX2 R119, R119 ;  /* 0x0000007700777308 */ /* 0x000e620000000800 */
[----:B------:R-:W-:Y:S01]  /*14450*/  FADD.FTZ R4, -R4, R165 ;  /* 0x000000a504047221 */ /* 0x000fe20000010100 */
[----:B------:R-:W-:Y:S01]  /*14460*/  FADD.FTZ R5, -R5, R164 ;  /* 0x000000a405057221 */ /* 0x000fe20000010100 */
[--C-:B------:R-:W-:Y:S01]  /*14470*/  FFMA.FTZ R124, R54, UR4, -R126.reuse ;  /* 0x00000004367c7c23 */ /* 0x100fe2000801087e */
[--C-:B------:R-:W-:Y:S01]  /*14480*/  FFMA.FTZ R112, R19, UR4, -R126.reuse ;  /* 0x0000000413707c23 */ /* 0x100fe2000801087e */
[--C-:B------:R-:W-:Y:S01]  /*14490*/  FFMA.FTZ R114, R18, UR4, -R126.reuse ;  /* 0x0000000412727c23 */ /* 0x100fe2000801087e */
[--C-:B------:R-:W-:Y:S01]  /*144a0*/  FFMA.FTZ R118, R83, UR4, -R126.reuse ;  /* 0x0000000453767c23 */ /* 0x100fe2000801087e */
[----:B------:R-:W-:Y:S03]  /*144b0*/  FMUL.FTZ R4, R4, UR4 ;  /* 0x0000000404047c20 */ /* 0x000fe60008410000 */
[----:B------:R-:W2:Y:S01]  /*144c0*/  MUFU.EX2 R113, R113 ;  /* 0x0000007100717308 */ /* 0x000ea20000000800 */
[----:B------:R-:W-:Y:S01]  /*144d0*/  FMUL.FTZ R5, R5, UR4 ;  /* 0x0000000405057c20 */ /* 0x000fe20008410000 */
[----:B------:R-:W-:Y:S01]  /*144e0*/  FMUL.FTZ R13, R38, R153 ;  /* 0x00000099260d7220 */ /* 0x000fe20000410000 */
[--C-:B------:R-:W-:Y:S01]  /*144f0*/  FFMA.FTZ R31, R31, UR4, -R126.reuse ;  /* 0x000000041f1f7c23 */ /* 0x100fe2000801087e */
[--C-:B------:R-:W-:Y:S01]  /*14500*/  FFMA.FTZ R178, R178, UR4, -R126.reuse ;  /* 0x00000004b2b27c23 */ /* 0x100fe2000801087e */
[----:B------:R-:W-:Y:S01]  /*14510*/  FFMA.FTZ R174, R174, UR4, -R169 ;  /* 0x00000004aeae7c23 */ /* 0x000fe200080108a9 */
[--C-:B------:R-:W-:Y:S01]  /*14520*/  FFMA.FTZ R168, R168, UR4, -R126.reuse ;  /* 0x00000004a8a87c23 */ /* 0x100fe2000801087e */
[--C-:B------:R-:W-:Y:S03]  /*14530*/  FFMA.FTZ R131, R131, UR4, -R126.reuse ;  /* 0x0000000483837c23 */ /* 0x100fe6000801087e */
[----:B------:R-:W-:Y:S01]  /*14540*/  MUFU.EX2 R124, R124 ;  /* 0x0000007c007c7308 */ /* 0x000fe20000000800 */
[----:B-1----:R-:W-:Y:S01]  /*14550*/  F2FP.F16.F32.PACK_AB R44, R119, R125 ;  /* 0x0000007d772c723e */ /* 0x002fe200000000ff */
[C---:B------:R-:W-:Y:S01]  /*14560*/  FFMA.FTZ R123, R38.reuse, R222, R123 ;  /* 0x000000de267b7223 */ /* 0x040fe2000001007b */
[----:B------:R-:W-:Y:S01]  /*14570*/  FFMA.FTZ R83, R7, UR4, -R249 ;  /* 0x0000000407537c23 */ /* 0x000fe200080108f9 */
[----:B------:R-:W-:Y:S02]  /*14580*/  IMAD.MOV.U32 R165, RZ, RZ, R27 ;  /* 0x000000ffffa57224 */ /* 0x000fe400078e001b */
[--C-:B------:R-:W-:Y:S01]  /*14590*/  FFMA.FTZ R153, R245, UR4, -R126.reuse ;  /* 0x00000004f5997c23 */ /* 0x100fe2000801087e */
[----:B------:R-:W-:Y:S02]  /*145a0*/  IMAD.MOV.U32 R164, RZ, RZ, R25 ;  /* 0x000000ffffa47224 */ /* 0x000fe400078e0019 */
[----:B------:R-:W-:Y:S01]  /*145b0*/  FMUL.FTZ R25, R38, R141 ;  /* 0x0000008d26197220 */ /* 0x000fe20000410000 */
[----:B------:R-:W1:Y:S01]  /*145c0*/  MUFU.EX2 R118, R118 ;  /* 0x0000007600767308 */ /* 0x000e620000000800 */
[----:B--2---:R-:W-:Y:S01]  /*145d0*/  F2FP.F16.F32.PACK_AB R46, R113, R116 ;  /* 0x00000074712e723e */ /* 0x004fe200000000ff */
        /* <DEDUP_REMOVED lines=14> */
[----:B------:R-:W2:Y:S01]  /*146c0*/  MUFU.EX2 R114, R114 ;  /* 0x0000007200727308 */ /* 0x000ea20000000800 */
[----:B-1----:R-:W-:Y:S01]  /*146d0*/  F2FP.F16.F32.PACK_AB R45, R118, R124 ;  /* 0x0000007c762d723e */ /* 0x002fe200000000ff */
[----:B------:R-:W-:Y:S01]  /*146e0*/  FFMA.FTZ R171, R171, UR4, -R169 ;  /* 0x00000004abab7c23 */ /* 0x000fe200080108a9 */
[--C-:B------:R-:W-:Y:S01]  /*146f0*/  FFMA.FTZ R130, R130, UR4, -R126.reuse ;  /* 0x0000000482827c23 */ /* 0x100fe2000801087e */
[--C-:B------:R-:W-:Y:S01]  /*14700*/  FFMA.FTZ R129, R129, UR4, -R126.reuse ;  /* 0x0000000481817c23 */ /* 0x100fe2000801087e */
[----:B------:R-:W-:Y:S01]  /*14710*/  FFMA.FTZ R128, R128, UR4, -R126 ;  /* 0x0000000480807c23 */ /* 0x000fe2000801087e */
[----:B------:R-:W-:Y:S01]  /*14720*/  FADD.FTZ R123, R122, R123 ;  /* 0x0000007b7a7b7221 */ /* 0x000fe20000010000 */
[C---:B------:R-:W-:Y:S03]  /*14730*/  ISETP.GT.AND P0, PT, R220.reuse, R202, PT ;  /* 0x000000cadc00720c */ /* 0x040fe60003f04270 */
[----:B------:R-:W1:Y:S01]  /*14740*/  MUFU.EX2 R40, R6 ;  /* 0x0000000600287308 */ /* 0x000e620000000800 */
[----:B------:R-:W-:Y:S02]  /*14750*/  VIADD R220, R220, 0xffffffff ;  /* 0xffffffffdcdc7836 */ /* 0x000fe40000000000 */
[----:B------:R-:W-:Y:S01]  /*14760*/  FADD.FTZ R123, R117, R123 ;  /* 0x0000007b757b7221 */ /* 0x000fe20000010000 */
[----:B------:R-:W-:Y:S03]  /*14770*/  FFMA.FTZ R249, R247, UR4, -R249 ;  /* 0x00000004f7f97c23 */ /* 0x000fe600080108f9 */
[----:B------:R-:W-:Y:S03]  /*14780*/  FADD.FTZ R123, R111, R123 ;  /* 0x0000007b6f7b7221 */ /* 0x000fe60000010000 */
[----:B------:R4:W5:Y:S01]  /*14790*/  MUFU.EX2 R39, R4 ;  /* 0x0000000400277308 */ /* 0x0009620000000800 */
[----:B--2---:R-:W-:Y:S01]  /*147a0*/  F2FP.F16.F32.PACK_AB R47, R114, R112 ;  /* 0x00000070722f723e */ /* 0x004fe200000000ff */
[----:B------:R-:W-:Y:S04]  /*147b0*/  FADD.FTZ R123, R110, R123 ;  /* 0x0000007b6e7b7221 */ /* 0x000fe80000010000 */
[----:B------:R-:W-:Y:S04]  /*147c0*/  FADD.FTZ R123, R108, R123 ;  /* 0x0000007b6c7b7221 */ /* 0x000fe80000010000 */
[----:B------:R2:W3:Y:S01]  /*147d0*/  MUFU.EX2 R37, R5 ;  /* 0x0000000500257308 */ /* 0x0004e20000000800 */
[C---:B-1----:R-:W-:Y:S01]  /*147e0*/  FMUL.FTZ R17, R40.reuse, R149 ;  /* 0x0000009528117220 */ /* 0x042fe20000410000 */
[C---:B------:R-:W-:Y:S01]  /*147f0*/  FFMA.FTZ R125, R40.reuse, R224, R125 ;  /* 0x000000e0287d7223 */ /* 0x040fe2000001007d */
[----:B------:R-:W-:Y:S03]  /*14800*/  FADD.FTZ R123, R105, R123 ;  /* 0x0000007b697b7221 */ /* 0x000fe60000010000 */
[----:B------:R-:W-:Y:S04]  /*14810*/  FADD.FTZ R125, R119, R125 ;  /* 0x0000007d777d7221 */ /* 0x000fe80000010000 */
[----:B------:R1:W-:Y:S01]  /*14820*/  MUFU.EX2 R152, R16 ;  /* 0x0000001000987308 */ /* 0x0003e20000000800 */
[C---:B----4-:R-:W-:Y:S01]  /*14830*/  FMUL.FTZ R4, R40.reuse, R160 ;  /* 0x000000a028047220 */ /* 0x050fe20000410000 */
[C---:B-----5:R-:W-:Y:S01]  /*14840*/  FMUL.FTZ R6, R39.reuse, R162 ;  /* 0x000000a227067220 */ /* 0x060fe20000410000 */
[C---:B------:R-:W-:Y:S01]  /*14850*/  FMUL.FTZ R7, R39.reuse, R163 ;  /* 0x000000a327077220 */ /* 0x040fe20000410000 */
[C---:B------:R-:W-:Y:S01]  /*14860*/  FMUL.FTZ R18, R39.reuse, R150 ;  /* 0x0000009627127220 */ /* 0x040fe20000410000 */
[C---:B------:R-:W-:Y:S01]  /*14870*/  FMUL.FTZ R19, R39.reuse, R151 ;  /* 0x0000009727137220 */ /* 0x040fe20000410000 */
[----:B------:R-:W-:Y:S01]  /*14880*/  FFMA.FTZ R124, R39, R223, R124 ;  /* 0x000000df277c7223 */ /* 0x000fe2000001007c */
[----:B------:R-:W-:Y:S03]  /*14890*/  IMAD.MOV.U32 R160, RZ, RZ, R24 ;  /* 0x000000ffffa07224 */ /* 0x000fe600078e0018 */
[----:B------:R-:W-:Y:S01]  /*148a0*/  MUFU.EX2 R180, R180 ;  /* 0x000000b400b47308 */ /* 0x000fe20000000800 */
[----:B--2---:R-:W-:Y:S01]  /*148b0*/  FMUL.FTZ R5, R40, R161 ;  /* 0x000000a128057220 */ /* 0x004fe20000410000 */
[C---:B---3--:R-:W-:Y:S01]  /*148c0*/  FMUL.FTZ R10, R37.reuse, R158 ;  /* 0x0000009e250a7220 */ /* 0x048fe20000410000 */
[C---:B------:R-:W-:Y:S01]  /*148d0*/  FMUL.FTZ R11, R37.reuse, R159 ;  /* 0x0000009f250b7220 */ /* 0x040fe20000410000 */
[C---:B------:R-:W-:Y:S01]  /*148e0*/  FMUL.FTZ R14, R37.reuse, R154 ;  /* 0x0000009a250e7220 */ /* 0x040fe20000410000 */
[C---:B------:R-:W-:Y:S01]  /*148f0*/  FMUL.FTZ R15, R37.reuse, R155 ;  /* 0x0000009b250f7220 */ /* 0x040fe20000410000 */
[----:B------:R-:W-:Y:S01]  /*14900*/  FMUL.FTZ R24, R38, R140 ;  /* 0x0000008c26187220 */ /* 0x000fe20000410000 */
[C---:B------:R-:W-:Y:S01]  /*14910*/  FMUL.FTZ R26, R37.reuse, R142 ;  /* 0x0000008e251a7220 */ /* 0x040fe20000410000 */
[-C--:B------:R-:W-:Y:S02]  /*14920*/  HMMA.16816.F32 R4, R44, R20.reuse, R4 ;  /* 0x000000142c04723c */ /* 0x080fe40000001804 */
[----:B------:R-:W2:Y:S03]  /*14930*/  MUFU.EX2 R179, R179 ;  /* 0x000000b300b37308 */ /* 0x000ea60000000800 */
[----:B-1----:R-:W-:Y:S01]  /*14940*/  FMUL.FTZ R16, R40, R148 ;  /* 0x0000009428107220 */ /* 0x002fe20000410000 */
[--C-:B------:R-:W-:Y:S01]  /*14950*/  FFMA.FTZ R148, R52, UR4, -R126.reuse ;  /* 0x0000000434947c23 */ /* 0x100fe2000801087e */
[C---:B------:R-:W-:Y:S01]  /*14960*/  FMUL.FTZ R27, R37.reuse, R143 ;  /* 0x0000008f251b7220 */ /* 0x040fe20000410000 */
[C---:B------:R-:W-:Y:S01]  /*14970*/  HMMA.16816.F32 R8, R32.reuse, R20, R8 ;  /* 0x000000142008723c */ /* 0x040fe20000001808 */
[----:B------:R-:W1:Y:S03]  /*14980*/  LDSM.16.MT88.4 R52, [R186+0x4400] ;  /* 0x00440000ba34783b */ /* 0x000e660000004200 */
[----:B------:R-:W-:Y:S01]  /*14990*/  MUFU.EX2 R156, R156 ;  /* 0x0000009c009c7308 */ /* 0x000fe20000000800 */
[C---:B------:R-:W-:Y:S01]  /*149a0*/  FMUL.FTZ R20, R40.reuse, R144 ;  /* 0x0000009028147220 */ /* 0x040fe20000410000 */
[----:B------:R-:W-:Y:S01]  /*149b0*/  FMUL.FTZ R21, R40, R145 ;  /* 0x0000009128157220 */ /* 0x000fe20000410000 */
[C---:B------:R-:W-:Y:S01]  /*149c0*/  FMUL.FTZ R30, R37.reuse, R138 ;  /* 0x0000008a251e7220 */ /* 0x040fe20000410000 */
[----:B------:R-:W-:Y:S01]  /*149d0*/  FFMA.FTZ R121, R37, R221, R121 ;  /* 0x000000dd25797223 */ /* 0x000fe20000010079 */
[-C--:B------:R-:W-:Y:S05]  /*149e0*/  HMMA.16816.F32 R12, R32, R22.reuse, R12 ;  /* 0x00000016200c723c */ /* 0x080fea000000180c */
[----:B------:R-:W-:Y:S01]  /*149f0*/  MUFU.EX2 R148, R148 ;  /* 0x0000009400947308 */ /* 0x000fe20000000800 */
[--C-:B------:R-:W-:Y:S01]  /*14a00*/  FFMA.FTZ R140, R29, UR4, -R169.reuse ;  /* 0x000000041d8c7c23 */ /* 0x100fe200080108a9 */
[----:B------:R-:W-:Y:S01]  /*14a10*/  FMUL.FTZ R29, R38, R137 ;  /* 0x00000089261d7220 */ /* 0x000fe20000410000 */
        /* <DEDUP_REMOVED lines=11> */
[----:B------:R-:W-:Y:S01]  /*14ad0*/  MUFU.EX2 R141, R141 ;  /* 0x0000008d008d7308 */ /* 0x000fe20000000800 */
[--C-:B------:R-:W-:Y:S01]  /*14ae0*/  FFMA.FTZ R155, R243, UR4, -R169.reuse ;  /* 0x00000004f39b7c23 */ /* 0x100fe200080108a9 */
[-C--:B------:R-:W-:Y:S03]  /*14af0*/  HMMA.16816.F32 R20, R44, R48.reuse, R20 ;  /* 0x000000302c14723c */ /* 0x080fe60000001814 */
[--C-:B------:R-:W-:Y:S01]  /*14b00*/  FFMA.FTZ R158, R241, UR4, -R126.reuse ;  /* 0x00000004f19e7c23 */ /* 0x100fe2000801087e */
[--C-:B------:R-:W-:Y:S01]  /*14b10*/  FFMA.FTZ R162, R239, UR4, -R169.reuse ;  /* 0x00000004efa27c23 */ /* 0x100fe200080108a9 */
[--C-:B------:R-:W-:Y:S03]  /*14b20*/  FFMA.FTZ R163, R237, UR4, -R126.reuse ;  /* 0x00000004eda37c23 */ /* 0x100fe6000801087e */
[----:B------:R-:W5:Y:S01]  /*14b30*/  MUFU.EX2 R140, R140 ;  /* 0x0000008c008c7308 */ /* 0x000f620000000800 */
[----:B---3--:R-:W-:Y:S01]  /*14b40*/  FMUL.FTZ R31, R37, R139 ;  /* 0x0000008b251f7220 */ /* 0x008fe20000410000 */
[C---:B------:R-:W-:Y:S04]  /*14b50*/  HMMA.16816.F32 R24, R32.reuse, R48, R24 ;  /* 0x000000302018723c */ /* 0x040fe80000001818 */
[--C-:B------:R-:W-:Y:S01]  /*14b60*/  FFMA.FTZ R48, R28, UR4, -R126.reuse ;  /* 0x000000041c307c23 */ /* 0x100fe2000801087e */
[----:B------:R-:W-:Y:S01]  /*14b70*/  FMUL.FTZ R28, R38, R136 ;  /* 0x00000088261c7220 */ /* 0x000fe20000410000 */
[--C-:B------:R-:W-:Y:S01]  /*14b80*/  FFMA.FTZ R136, R58, UR4, -R126.reuse ;  /* 0x000000043a887c23 */ /* 0x100fe2000801087e */
[----:B------:R-:W-:Y:S01]  /*14b90*/  F2FP.F16.F32.PACK_AB R49, R106, R107 ;  /* 0x0000006b6a31723e */ /* 0x000fe200000000ff */
[----:B------:R3:W-:Y:S01]  /*14ba0*/  MUFU.EX2 R137, R48 ;  /* 0x0000003000897308 */ /* 0x0007e20000000800 */
[--C-:B------:R-:W-:Y:S01]  /*14bb0*/  FFMA.FTZ R139, R167, UR4, -R169.reuse ;  /* 0x00000004a78b7c23 */ /* 0x100fe200080108a9 */
[--C-:B------:R-:W-:Y:S01]  /*14bc0*/  FFMA.FTZ R161, R236, UR4, -R126.reuse ;  /* 0x00000004eca17c23 */ /* 0x100fe2000801087e */
[--C-:B------:R-:W-:Y:S01]  /*14bd0*/  FFMA.FTZ R159, R235, UR4, -R169.reuse ;  /* 0x00000004eb9f7c23 */ /* 0x100fe200080108a9 */
[-C--:B------:R-:W-:Y:S03]  /*14be0*/  HMMA.16816.F32 R28, R32, R50.reuse, R28 ;  /* 0x00000032201c723c */ /* 0x080fe6000000181c */
[C---:B------:R-:W-:Y:S03]  /*14bf0*/  FMUL.FTZ R32, R40.reuse, R132 ;  /* 0x0000008428207220 */ /* 0x040fe60000410000 */
[----:B------:R-:W1:Y:S01]  /*14c00*/  MUFU.EX2 R136, R136 ;  /* 0x0000008800887308 */ /* 0x000e620000000800 */
[----:B------:R-:W-:Y:S01]  /*14c10*/  FMUL.FTZ R33, R40, R133 ;  /* 0x0000008528217220 */ /* 0x000fe20000410000 */
[C---:B------:R-:W-:Y:S01]  /*14c20*/  FMUL.FTZ R34, R39.reuse, R134 ;  /* 0x0000008627227220 */ /* 0x040fe20000410000 */
[----:B------:R-:W-:Y:S01]  /*14c30*/  FMUL.FTZ R35, R39, R135 ;  /* 0x0000008727237220 */ /* 0x000fe20000410000 */
[--C-:B------:R-:W-:Y:S01]  /*14c40*/  FFMA.FTZ R133, R57, UR4, -R169.reuse ;  /* 0x0000000439857c23 */ /* 0x100fe200080108a9 */
[----:B--2---:R-:W-:Y:S01]  /*14c50*/  F2FP.F16.F32.PACK_AB R40, R179, R180 ;  /* 0x000000b4b328723e */ /* 0x004fe200000000ff */
[----:B------:R-:W2:Y:S01]  /*14c60*/  LDSM.16.MT88.4 R56, [R184+0x4400] ;  /* 0x00440000b838783b */ /* 0x000ea20000004200 */
[--C-:B------:R-:W-:Y:S03]  /*14c70*/  FFMA.FTZ R132, R160, UR4, -R169.reuse ;  /* 0x00000004a0847c23 */ /* 0x100fe600080108a9 */
[----:B------:R-:W-:Y:S01]  /*14c80*/  MUFU.EX2 R37, R174 ;  /* 0x000000ae00257308 */ /* 0x000fe20000000800 */
[----:B---3--:R-:W-:Y:S01]  /*14c90*/  F2FP.F16.F32.PACK_AB R48, R108, R110 ;  /* 0x0000006e6c30723e */ /* 0x008fe200000000ff */
[----:B------:R-:W-:Y:S04]  /*14ca0*/  HMMA.16816.F32 R32, R44, R50, R32 ;  /* 0x000000322c20723c */ /* 0x000fe80000001820 */
[----:B----4-:R-:W-:Y:S01]  /*14cb0*/  F2FP.F16.F32.PACK_AB R45, R144, R148 ;  /* 0x00000094902d723e */ /* 0x010fe200000000ff */
[--C-:B------:R-:W-:Y:S01]  /*14cc0*/  FFMA.FTZ R134, R164, UR4, -R126.reuse ;  /* 0x00000004a4867c23 */ /* 0x100fe2000801087e */
[----:B------:R-:W-:Y:S02]  /*14cd0*/  F2FP.F16.F32.PACK_AB R44, R152, R156 ;  /* 0x0000009c982c723e */ /* 0x000fe400000000ff */
[----:B------:R-:W-:Y:S01]  /*14ce0*/  MUFU.EX2 R38, R168 ;  /* 0x000000a800267308 */ /* 0x000fe20000000800 */
[----:B-----5:R-:W-:Y:S01]  /*14cf0*/  F2FP.F16.F32.PACK_AB R46, R140, R141 ;  /* 0x0000008d8c2e723e */ /* 0x020fe200000000ff */
[----:B------:R-:W-:Y:S01]  /*14d00*/  FFMA.FTZ R135, R165, UR4, -R126 ;  /* 0x00000004a5877c23 */ /* 0x000fe2000801087e */
[----:B-1----:R-:W-:Y:S01]  /*14d10*/  F2FP.F16.F32.PACK_AB R47, R136, R137 ;  /* 0x00000089882f723e */ /* 0x002fe200000000ff */
[--C-:B------:R-:W-:Y:S01]  /*14d20*/  FFMA.FTZ R160, R240, UR4, -R169.reuse ;  /* 0x00000004f0a07c23 */ /* 0x100fe200080108a9 */
[----:B------:R-:W-:Y:S01]  /*14d30*/  F2FP.F16.F32.PACK_AB R50, R104, R105 ;  /* 0x000000696832723e */ /* 0x000fe200000000ff */
[--C-:B------:R-:W-:Y:S01]  /*14d40*/  FFMA.FTZ R167, R234, UR4, -R169.reuse ;  /* 0x00000004eaa77c23 */ /* 0x100fe200080108a9 */
[----:B------:R-:W-:Y:S03]  /*14d50*/  F2FP.F16.F32.PACK_AB R51, R102, R43 ;  /* 0x0000002b6633723e */ /* 0x000fe600000000ff */
[----:B------:R-:W-:Y:S01]  /*14d60*/  MUFU.EX2 R39, R131 ;  /* 0x0000008300277308 */ /* 0x000fe20000000800 */
[--C-:B------:R-:W-:Y:S01]  /*14d70*/  FFMA.FTZ R166, R229, UR4, -R176.reuse ;  /* 0x00000004e5a67c23 */ /* 0x100fe200080108b0 */
[-C--:B------:R-:W-:Y:S03]  /*14d80*/  HMMA.16816.F32 R4, R44, R52.reuse, R4 ;  /* 0x000000342c04723c */ /* 0x080fe60000001804 */
[--C-:B------:R-:W-:Y:S01]  /*14d90*/  FFMA.FTZ R229, R231, UR4, -R169.reuse ;  /* 0x00000004e7e57c23 */ /* 0x100fe200080108a9 */
[----:B------:R-:W-:Y:S01]  /*14da0*/  FFMA.FTZ R169, R170, UR4, -R169 ;  /* 0x00000004aaa97c23 */ /* 0x000fe200080108a9 */
[--C-:B------:R-:W-:Y:S03]  /*14db0*/  FFMA.FTZ R165, R238, UR4, -R176.reuse ;  /* 0x00000004eea57c23 */ /* 0x100fe600080108b0 */
[----:B------:R-:W-:Y:S01]  /*14dc0*/  MUFU.EX2 R133, R133 ;  /* 0x0000008500857308 */ /* 0x000fe20000000800 */
[----:B------:R-:W-:Y:S01]  /*14dd0*/  FFMA.FTZ R176, R41, UR4, -R176 ;  /* 0x0000000429b07c23 */ /* 0x000fe200080108b0 */
[C---:B------:R-:W-:Y:S04]  /*14de0*/  HMMA.16816.F32 R8, R48.reuse, R52, R8 ;  /* 0x000000343008723c */ /* 0x040fe80000001808 */
[--C-:B------:R-:W-:Y:S01]  /*14df0*/  FFMA.FTZ R41, R177, UR4, -R126.reuse ;  /* 0x00000004b1297c23 */ /* 0x100fe2000801087e */
[----:B------:R-:W-:Y:S03]  /*14e00*/  FFMA.FTZ R126, R127, UR4, -R126 ;  /* 0x000000047f7e7c23 */ /* 0x000fe6000801087e */
[----:B------:R-:W-:Y:S01]  /*14e10*/  MUFU.EX2 R177, R178 ;  /* 0x000000b200b17308 */ /* 0x000fe20000000800 */
[----:B------:R-:W-:Y:S01]  /*14e20*/  FADD.FTZ R124, R118, R124 ;  /* 0x0000007c767c7221 */ /* 0x000fe20000010000 */
[-C--:B------:R-:W-:Y:S03]  /*14e30*/  HMMA.16816.F32 R12, R48, R54.reuse, R12 ;  /* 0x00000036300c723c */ /* 0x080fe6000000180c */
[----:B------:R-:W-:Y:S01]  /*14e40*/  FADD.FTZ R124, R112, R124 ;  /* 0x0000007c707c7221 */ /* 0x000fe20000010000 */
[----:B------:R-:W-:Y:S01]  /*14e50*/  FADD.FTZ R121, R120, R121 ;  /* 0x0000007978797221 */ /* 0x000fe20000010000 */
[----:B------:R-:W-:Y:S03]  /*14e60*/  FADD.FTZ R125, R116, R125 ;  /* 0x0000007d747d7221 */ /* 0x000fe60000010000 */
[----:B------:R-:W1:Y:S01]  /*14e70*/  MUFU.EX2 R170, R41 ;  /* 0x0000002900aa7308 */ /* 0x000e620000000800 */
[----:B------:R-:W-:Y:S01]  /*14e80*/  FADD.FTZ R124, R114, R124 ;  /* 0x0000007c727c7221 */ /* 0x000fe20000010000 */
[C---:B------:R-:W-:Y:S01]  /*14e90*/  HMMA.16816.F32 R16, R44.reuse, R54, R16 ;  /* 0x000000362c10723c */ /* 0x040fe20000001810 */
[----:B------:R-:W3:Y:S03]  /*14ea0*/  LDSM.16.MT88.4 R52, [R186+0x4800] ;  /* 0x00480000ba34783b */ /* 0x000ee60000004200 */
[----:B------:R-:W-:Y:S01]  /*14eb0*/  FADD.FTZ R124, R148, R124 ;  /* 0x0000007c947c7221 */ /* 0x000fe20000010000 */
[----:B------:R-:W-:Y:S03]  /*14ec0*/  FADD.FTZ R121, R115, R121 ;  /* 0x0000007973797221 */ /* 0x000fe60000010000 */
[----:B------:R-:W-:Y:S01]  /*14ed0*/  MUFU.EX2 R127, R175 ;  /* 0x000000af007f7308 */ /* 0x000fe20000000800 */
[----:B------:R-:W-:Y:S01]  /*14ee0*/  FADD.FTZ R125, R113, R125 ;  /* 0x0000007d717d7221 */ /* 0x000fe20000010000 */
[-C--:B--2---:R-:W-:Y:S01]  /*14ef0*/  HMMA.16816.F32 R20, R44, R56.reuse, R20 ;  /* 0x000000382c14723c */ /* 0x084fe20000001814 */
[----:B------:R-:W-:Y:S02]  /*14f00*/  LDSM.16.MT88.4 R148, [R186+0x5c00] ;  /* 0x005c0000ba94783b */ /* 0x000fe40000004200 */
[----:B------:R-:W-:Y:S01]  /*14f10*/  FADD.FTZ R121, R109, R121 ;  /* 0x000000796d797221 */ /* 0x000fe20000010000 */
[----:B------:R-:W-:Y:S01]  /*14f20*/  FADD.FTZ R125, R156, R125 ;  /* 0x0000007d9c7d7221 */ /* 0x000fe20000010000 */
[----:B------:R-:W-:Y:S03]  /*14f30*/  FADD.FTZ R124, R144, R124 ;  /* 0x0000007c907c7221 */ /* 0x000fe60000010000 */
[----:B------:R-:W2:Y:S01]  /*14f40*/  MUFU.EX2 R132, R132 ;  /* 0x0000008400847308 */ /* 0x000ea20000000800 */
[----:B-1----:R-:W-:Y:S01]  /*14f50*/  F2FP.F16.F32.PACK_AB R41, R170, R177 ;  /* 0x000000b1aa29723e */ /* 0x002fe200000000ff */
[C---:B------:R-:W-:Y:S04]  /*14f60*/  HMMA.16816.F32 R24, R48.reuse, R56, R24 ;  /* 0x000000383018723c */ /* 0x040fe80000001818 */
[----:B------:R-:W-:Y:S01]  /*14f70*/  FADD.FTZ R121, R107, R121 ;  /* 0x000000796b797221 */ /* 0x000fe20000010000 */
[----:B------:R-:W-:Y:S03]  /*14f80*/  FADD.FTZ R125, R152, R125 ;  /* 0x0000007d987d7221 */ /* 0x000fe60000010000 */
[----:B------:R-:W-:Y:S01]  /*14f90*/  MUFU.EX2 R134, R134 ;  /* 0x0000008600867308 */ /* 0x000fe20000000800 */
[----:B------:R-:W-:Y:S01]  /*14fa0*/  FADD.FTZ R137, R137, R124 ;  /* 0x0000007c89897221 */ /* 0x000fe20000010000 */
[-C--:B------:R-:W-:Y:S03]  /*14fb0*/  HMMA.16816.F32 R28, R48, R58.reuse, R28 ;  /* 0x0000003a301c723c */ /* 0x080fe6000000181c */
[----:B------:R-:W-:Y:S01]  /*14fc0*/  F2FP.F16.F32.PACK_AB R48, R99, R101 ;  /* 0x000000656330723e */ /* 0x000fe200000000ff */
[----:B------:R-:W-:Y:S01]  /*14fd0*/  FADD.FTZ R121, R106, R121 ;  /* 0x000000796a797221 */ /* 0x000fe20000010000 */
[----:B------:R-:W-:Y:S03]  /*14fe0*/  F2FP.F16.F32.PACK_AB R50, R95, R98 ;  /* 0x000000625f32723e */ /* 0x000fe600000000ff */
[----:B------:R-:W1:Y:S01]  /*14ff0*/  MUFU.EX2 R135, R135 ;  /* 0x0000008700877308 */ /* 0x000e620000000800 */
[----:B------:R-:W-:Y:S01]  /*15000*/  F2FP.F16.F32.PACK_AB R49, R97, R100 ;  /* 0x000000646131723e */ /* 0x000fe200000000ff */
[----:B------:R-:W-:Y:S01]  /*15010*/  HMMA.16816.F32 R32, R44, R58, R32 ;  /* 0x0000003a2c20723c */ /* 0x000fe20000001820 */
[----:B------:R-:W4:Y:S03]  /*15020*/  LDSM.16.MT88.4 R56, [R184+0x4800] ;  /* 0x00480000b838783b */ /* 0x000f260000004200 */
[----:B--2---:R-:W-:Y:S01]  /*15030*/  F2FP.F16.F32.PACK_AB R44, R132, R133 ;  /* 0x00000085842c723e */ /* 0x004fe200000000ff */
[----:B------:R-:W-:Y:S03]  /*15040*/  FADD.FTZ R121, R43, R121 ;  /* 0x000000792b797221 */ /* 0x000fe60000010000 */
[----:B------:R-:W2:Y:S01]  /*15050*/  MUFU.EX2 R138, R138 ;  /* 0x0000008a008a7308 */ /* 0x000ea20000000800 */
[----:B------:R-:W-:Y:S01]  /*15060*/  F2FP.F16.F32.PACK_AB R51, R94, R96 ;  /* 0x000000605e33723e */ /* 0x000fe200000000ff */
[----:B------:R-:W-:Y:S01]  /*15070*/  FADD.FTZ R125, R141, R125 ;  /* 0x0000007d8d7d7221 */ /* 0x000fe20000010000 */
[----:B------:R-:W-:Y:S01]  /*15080*/  F2FP.F16.F32.PACK_AB R43, R39, R38 ;  /* 0x00000026272b723e */ /* 0x000fe200000000ff */
[----:B------:R-:W-:Y:S01]  /*15090*/  FADD.FTZ R137, R136, R137 ;  /* 0x0000008988897221 */ /* 0x000fe20000010000 */
[----:B------:R-:W-:Y:S01]  /*150a0*/  FADD.FTZ R104, R104, R123 ;  /* 0x0000007b68687221 */ /* 0x000fe20000010000 */
[----:B------:R-:W-:Y:S01]  /*150b0*/  FADD.FTZ R125, R140, R125 ;  /* 0x0000007d8c7d7221 */ /* 0x000fe20000010000 */
[----:B------:R-:W-:Y:S03]  /*150c0*/  FADD.FTZ R121, R102, R121 ;  /* 0x0000007966797221 */ /* 0x000fe60000010000 */
[----:B------:R-:W5:Y:S01]  /*150d0*/  MUFU.EX2 R139, R139 ;  /* 0x0000008b008b7308 */ /* 0x000f620000000800 */
[----:B-1----:R-:W-:Y:S01]  /*150e0*/  F2FP.F16.F32.PACK_AB R45, R135, R134 ;  /* 0x00000086872d723e */ /* 0x002fe200000000ff */
[----:B------:R-:W-:Y:S01]  /*150f0*/  FADD.FTZ R125, R133, R125 ;  /* 0x0000007d857d7221 */ /* 0x000fe20000010000 */
[----:B------:R-:W-:Y:S01]  /*15100*/  FADD.FTZ R137, R134, R137 ;  /* 0x0000008986897221 */ /* 0x000fe20000010000 */
[----:B------:R-:W-:Y:S01]  /*15110*/  FADD.FTZ R104, R101, R104 ;  /* 0x0000006865687221 */ /* 0x000fe20000010000 */
[----:B------:R-:W-:Y:S01]  /*15120*/  FADD.FTZ R121, R100, R121 ;  /* 0x0000007964797221 */ /* 0x000fe20000010000 */
[----:B------:R-:W-:Y:S01]  /*15130*/  FADD.FTZ R125, R132, R125 ;  /* 0x0000007d847d7221 */ /* 0x000fe20000010000 */
[----:B------:R-:W-:Y:S03]  /*15140*/  FADD.FTZ R137, R135, R137 ;  /* 0x0000008987897221 */ /* 0x000fe60000010000 */
[----:B------:R-:W1:Y:S01]  /*15150*/  MUFU.EX2 R142, R142 ;  /* 0x0000008e008e7308 */ /* 0x000e620000000800 */
[----:B------:R-:W-:Y:S01]  /*15160*/  FADD.FTZ R104, R99, R104 ;  /* 0x0000006863687221 */ /* 0x000fe20000010000 */
[----:B--2---:R-:W-:Y:S01]  /*15170*/  FADD.FTZ R125, R138, R125 ;  /* 0x0000007d8a7d7221 */ /* 0x004fe20000010000 */
[----:B------:R-:W-:Y:S02]  /*15180*/  FADD.FTZ R121, R97, R121 ;  /* 0x0000007961797221 */ /* 0x000fe40000010000 */
[----:B------:R-:W-:Y:S02]  /*15190*/  FADD.FTZ R104, R98, R104 ;  /* 0x0000006862687221 */ /* 0x000fe40000010000 */
[----:B------:R-:W-:Y:S03]  /*151a0*/  FADD.FTZ R121, R96, R121 ;  /* 0x0000007960797221 */ /* 0x000fe60000010000 */
[----:B------:R-:W2:Y:S01]  /*151b0*/  MUFU.EX2 R143, R143 ;  /* 0x0000008f008f7308 */ /* 0x000ea20000000800 */
[C---:B-----5:R-:W-:Y:S01]  /*151c0*/  F2FP.F16.F32.PACK_AB R46, R139.reuse, R138 ;  /* 0x0000008a8b2e723e */ /* 0x060fe200000000ff */
[----:B------:R-:W-:Y:S01]  /*151d0*/  FADD.FTZ R139, R139, R125 ;  /* 0x0000007d8b8b7221 */ /* 0x000fe20000010000 */
[----:B------:R-:W-:Y:S01]  /*151e0*/  FADD.FTZ R104, R95, R104 ;  /* 0x000000685f687221 */ /* 0x000fe20000010000 */
[----:B------:R-:W-:Y:S03]  /*151f0*/  FADD.FTZ R121, R94, R121 ;  /* 0x000000795e797221 */ /* 0x000fe60000010000 */
[----:B------:R-:W-:Y:S03]  /*15200*/  FADD.FTZ R104, R93, R104 ;  /* 0x000000685d687221 */ /* 0x000fe60000010000 */
[----:B------:R-:W5:Y:S01]  /*15210*/  MUFU.EX2 R146, R146 ;  /* 0x0000009200927308 */ /* 0x000f620000000800 */
[----:B-1----:R-:W-:Y:S01]  /*15220*/  FADD.FTZ R137, R142, R137 ;  /* 0x000000898e897221 */ /* 0x002fe20000010000 */
[----:B------:R-:W-:Y:S01]  /*15230*/  FADD.FTZ R121, R92, R121 ;  /* 0x000000795c797221 */ /* 0x000fe20000010000 */
[----:B------:R-:W-:Y:S03]  /*15240*/  FADD.FTZ R104, R91, R104 ;  /* 0x000000685b687221 */ /* 0x000fe60000010000 */
[----:B------:R-:W-:Y:S01]  /*15250*/  FADD.FTZ R121, R89, R121 ;  /* 0x0000007959797221 */ /* 0x000fe20000010000 */
[----:B------:R-:W-:Y:S03]  /*15260*/  FADD.FTZ R104, R90, R104 ;  /* 0x000000685a687221 */ /* 0x000fe60000010000 */
[----:B------:R-:W1:Y:S01]  /*15270*/  MUFU.EX2 R145, R145 ;  /* 0x0000009100917308 */ /* 0x000e620000000800 */
[C---:B--2---:R-:W-:Y:S01]  /*15280*/  F2FP.F16.F32.PACK_AB R47, R143.reuse, R142 ;  /* 0x0000008e8f2f723e */ /* 0x044fe200000000ff */
[----:B------:R-:W-:Y:S01]  /*15290*/  FADD.FTZ R143, R143, R137 ;  /* 0x000000898f8f7221 */ /* 0x000fe20000010000 */
[----:B------:R-:W-:Y:S01]  /*152a0*/  FADD.FTZ R121, R88, R121 ;  /* 0x0000007958797221 */ /* 0x000fe20000010000 */
[----:B------:R-:W-:Y:S03]  /*152b0*/  FADD.FTZ R104, R87, R104 ;  /* 0x0000006857687221 */ /* 0x000fe60000010000 */
[----:B------:R-:W-:Y:S01]  /*152c0*/  FADD.FTZ R121, R85, R121 ;  /* 0x0000007955797221 */ /* 0x000fe20000010000 */
[-C--:B---3--:R-:W-:Y:S02]  /*152d0*/  HMMA.16816.F32 R4, R44, R52.reuse, R4 ;  /* 0x000000342c04723c */ /* 0x088fe40000001804 */
[----:B------:R-:W2:Y:S01]  /*152e0*/  MUFU.EX2 R147, R147 ;  /* 0x0000009300937308 */ /* 0x000ea20000000800 */
[----:B-----5:R-:W-:Y:S01]  /*152f0*/  FADD.FTZ R139, R146, R139 ;  /* 0x0000008b928b7221 */ /* 0x020fe20000010000 */
[----:B------:R-:W-:Y:S01]  /*15300*/  FADD.FTZ R104, R86, R104 ;  /* 0x0000006856687221 */ /* 0x000fe20000010000 */
[----:B------:R-:W-:Y:S03]  /*15310*/  FADD.FTZ R121, R82, R121 ;  /* 0x0000007952797221 */ /* 0x000fe60000010000 */
[C---:B------:R-:W-:Y:S04]  /*15320*/  HMMA.16816.F32 R8, R48.reuse, R52, R8 ;  /* 0x000000343008723c */ /* 0x040fe80000001808 */
[----:B------:R-:W3:Y:S01]  /*15330*/  MUFU.EX2 R153, R153 ;  /* 0x0000009900997308 */ /* 0x000ee20000000800 */
[----:B-1----:R-:W-:Y:S01]  /*15340*/  FADD.FTZ R139, R145, R139 ;  /* 0x0000008b918b7221 */ /* 0x002fe20000010000 */
[----:B------:R-:W-:Y:S02]  /*15350*/  FADD.FTZ R104, R84, R104 ;  /* 0x0000006854687221 */ /* 0x000fe40000010000 */
[-C--:B------:R-:W-:Y:S06]  /*15360*/  HMMA.16816.F32 R12, R48, R54.reuse, R12 ;  /* 0x00000036300c723c */ /* 0x080fec000000180c */
[----:B------:R-:W1:Y:S01]  /*15370*/  MUFU.EX2 R154, R154 ;  /* 0x0000009a009a7308 */ /* 0x000e620000000800 */
[----:B--2---:R-:W-:Y:S01]  /*15380*/  FADD.FTZ R143, R147, R143 ;  /* 0x0000008f938f7221 */ /* 0x004fe20000010000 */
[----:B------:R-:W-:Y:S01]  /*15390*/  FADD.FTZ R104, R80, R104 ;  /* 0x0000006850687221 */ /* 0x000fe20000010000 */
[C---:B------:R-:W-:Y:S01]  /*153a0*/  HMMA.16816.F32 R16, R44.reuse, R54, R16 ;  /* 0x000000362c10723c */ /* 0x040fe20000001810 */
[----:B------:R-:W2:Y:S06]  /*153b0*/  LDSM.16.MT88.4 R52, [R186+0x4c00] ;  /* 0x004c0000ba34783b */ /* 0x000eac0000004200 */
[----:B------:R-:W5:Y:S01]  /*153c0*/  MUFU.EX2 R155, R155 ;  /* 0x0000009b009b7308 */ /* 0x000f620000000800 */
[----:B---3--:R-:W-:Y:S01]  /*153d0*/  FADD.FTZ R143, R153, R143 ;  /* 0x0000008f998f7221 */ /* 0x008fe20000010000 */
[----:B------:R-:W-:Y:S01]  /*153e0*/  FADD.FTZ R104, R78, R104 ;  /* 0x000000684e687221 */ /* 0x000fe20000010000 */
[-C--:B----4-:R-:W-:Y:S07]  /*153f0*/  HMMA.16816.F32 R20, R44, R56.reuse, R20 ;  /* 0x000000382c14723c */ /* 0x090fee0000001814 */
[----:B------:R-:W3:Y:S01]  /*15400*/  MUFU.EX2 R157, R157 ;  /* 0x0000009d009d7308 */ /* 0x000ee20000000800 */
[----:B-1----:R-:W-:Y:S01]  /*15410*/  FADD.FTZ R139, R154, R139 ;  /* 0x0000008b9a8b7221 */ /* 0x002fe20000010000 */
[----:B------:R-:W-:Y:S01]  /*15420*/  FADD.FTZ R104, R77, R104 ;  /* 0x000000684d687221 */ /* 0x000fe20000010000 */
[C---:B------:R-:W-:Y:S07]  /*15430*/  HMMA.16816.F32 R24, R48.reuse, R56, R24 ;  /* 0x000000383018723c */ /* 0x040fee0000001818 */
[----:B------:R-:W1:Y:S01]  /*15440*/  MUFU.EX2 R158, R158 ;  /* 0x0000009e009e7308 */ /* 0x000e620000000800 */
[----:B-----5:R-:W-:Y:S01]  /*15450*/  FADD.FTZ R139, R155, R139 ;  /* 0x0000008b9b8b7221 */ /* 0x020fe20000010000 */
[----:B------:R-:W-:Y:S01]  /*15460*/  FADD.FTZ R104, R76, R104 ;  /* 0x000000684c687221 */ /* 0x000fe20000010000 */
[-C--:B------:R-:W-:Y:S07]  /*15470*/  HMMA.16816.F32 R28, R48, R58.reuse, R28 ;  /* 0x0000003a301c723c */ /* 0x080fee000000181c */
[----:B------:R-:W-:Y:S01]  /*15480*/  MUFU.EX2 R160, R160 ;  /* 0x000000a000a07308 */ /* 0x000fe20000000800 */
[----:B------:R-:W-:Y:S01]  /*15490*/  F2FP.F16.F32.PACK_AB R48, R91, R93 ;  /* 0x0000005d5b30723e */ /* 0x000fe200000000ff */
[----:B---3--:R-:W-:Y:S01]  /*154a0*/  FADD.FTZ R143, R157, R143 ;  /* 0x0000008f9d8f7221 */ /* 0x008fe20000010000 */
[----:B------:R-:W-:Y:S01]  /*154b0*/  F2FP.F16.F32.PACK_AB R50, R87, R90 ;  /* 0x0000005a5732723e */ /* 0x000fe200000000ff */
[----:B------:R-:W-:Y:S01]  /*154c0*/  FADD.FTZ R104, R75, R104 ;  /* 0x000000684b687221 */ /* 0x000fe20000010000 */
[----:B------:R-:W-:Y:S01]  /*154d0*/  F2FP.F16.F32.PACK_AB R49, R89, R92 ;  /* 0x0000005c5931723e */ /* 0x000fe200000000ff */
[----:B------:R-:W-:Y:S01]  /*154e0*/  HMMA.16816.F32 R32, R44, R58, R32 ;  /* 0x0000003a2c20723c */ /* 0x000fe20000001820 */
[----:B------:R-:W3:Y:S03]  /*154f0*/  LDSM.16.MT88.4 R56, [R184+0x4c00] ;  /* 0x004c0000b838783b */ /* 0x000ee60000004200 */
[----:B------:R-:W-:Y:S01]  /*15500*/  MUFU.EX2 R162, R162 ;  /* 0x000000a200a27308 */ /* 0x000fe20000000800 */
[----:B------:R-:W-:Y:S01]  /*15510*/  F2FP.F16.F32.PACK_AB R44, R145, R146 ;  /* 0x00000092912c723e */ /* 0x000fe200000000ff */
[----:B-1----:R-:W-:Y:S01]  /*15520*/  FADD.FTZ R143, R158, R143 ;  /* 0x0000008f9e8f7221 */ /* 0x002fe20000010000 */
[----:B------:R-:W-:Y:S01]  /*15530*/  F2FP.F16.F32.PACK_AB R45, R153, R147 ;  /* 0x00000093992d723e */ /* 0x000fe200000000ff */
[----:B------:R-:W-:Y:S01]  /*15540*/  FADD.FTZ R104, R74, R104 ;  /* 0x000000684a687221 */ /* 0x000fe20000010000 */
[----:B------:R-:W-:Y:S02]  /*15550*/  F2FP.F16.F32.PACK_AB R46, R155, R154 ;  /* 0x0000009a9b2e723e */ /* 0x000fe400000000ff */
[----:B------:R-:W-:Y:S03]  /*15560*/  F2FP.F16.F32.PACK_AB R47, R158, R157 ;  /* 0x0000009d9e2f723e */ /* 0x000fe600000000ff */
[----:B------:R-:W1:Y:S01]  /*15570*/  MUFU.EX2 R163, R163 ;  /* 0x000000a300a37308 */ /* 0x000e620000000800 */
[----:B------:R-:W-:Y:S01]  /*15580*/  F2FP.F16.F32.PACK_AB R51, R85, R88 ;  /* 0x000000585533723e */ /* 0x000fe200000000ff */
[----:B------:R-:W-:Y:S02]  /*15590*/  FADD.FTZ R104, R73, R104 ;  /* 0x0000006849687221 */ /* 0x000fe40000010000 */
[-C--:B--2---:R-:W-:Y:S06]  /*155a0*/  HMMA.16816.F32 R4, R44, R52.reuse, R4 ;  /* 0x000000342c04723c */ /* 0x084fec0000001804 */
[----:B------:R-:W2:Y:S01]  /*155b0*/  MUFU.EX2 R161, R161 ;  /* 0x000000a100a17308 */ /* 0x000ea20000000800 */
[----:B------:R-:W-:Y:S04]  /*155c0*/  FADD.FTZ R104, R72, R104 ;  /* 0x0000006848687221 */ /* 0x000fe80000010000 */
[----:B------:R-:W-:Y:S01]  /*155d0*/  FADD.FTZ R104, R71, R104 ;  /* 0x0000006847687221 */ /* 0x000fe20000010000 */
[C---:B------:R-:W-:Y:S04]  /*155e0*/  HMMA.16816.F32 R8, R48.reuse, R52, R8 ;  /* 0x000000343008723c */ /* 0x040fe80000001808 */
[----:B------:R-:W-:Y:S01]  /*155f0*/  MUFU.EX2 R159, R159 ;  /* 0x0000009f009f7308 */ /* 0x000fe20000000800 */
[----:B-1----:R-:W-:Y:S01]  /*15600*/  FADD.FTZ R143, R163, R143 ;  /* 0x0000008fa38f7221 */ /* 0x002fe20000010000 */
[----:B------:R-:W-:Y:S02]  /*15610*/  FADD.FTZ R104, R70, R104 ;  /* 0x0000006846687221 */ /* 0x000fe40000010000 */
[-C--:B------:R-:W-:Y:S06]  /*15620*/  HMMA.16816.F32 R12, R48, R54.reuse, R12 ;  /* 0x00000036300c723c */ /* 0x080fec000000180c */
[----:B------:R-:W-:Y:S01]  /*15630*/  MUFU.EX2 R167, R167 ;  /* 0x000000a700a77308 */ /* 0x000fe20000000800 */
[----:B--2---:R-:W-:Y:S01]  /*15640*/  FADD.FTZ R143, R161, R143 ;  /* 0x0000008fa18f7221 */ /* 0x004fe20000010000 */
[----:B------:R-:W-:Y:S01]  /*15650*/  FADD.FTZ R104, R69, R104 ;  /* 0x0000006845687221 */ /* 0x000fe20000010000 */
[C---:B------:R-:W-:Y:S01]  /*15660*/  HMMA.16816.F32 R16, R44.reuse, R54, R16 ;  /* 0x000000362c10723c */ /* 0x040fe20000001810 */
[----:B------:R-:W1:Y:S06]  /*15670*/  LDSM.16.MT88.4 R52, [R186+0x5000] ;  /* 0x00500000ba34783b */ /* 0x000e6c0000004200 */
[----:B------:R-:W2:Y:S01]  /*15680*/  MUFU.EX2 R233, R233 ;  /* 0x000000e900e97308 */ /* 0x000ea20000000800 */
[-C--:B---3--:R-:W-:Y:S09]  /*15690*/  HMMA.16816.F32 R20, R44, R56.reuse, R20 ;  /* 0x000000382c14723c */ /* 0x088ff20000001814 */
[----:B------:R-:W3:Y:S01]  /*156a0*/  MUFU.EX2 R232, R232 ;  /* 0x000000e800e87308 */ /* 0x000ee20000000800 */
[C---:B------:R-:W-:Y:S09]  /*156b0*/  HMMA.16816.F32 R24, R48.reuse, R56, R24 ;  /* 0x000000383018723c */ /* 0x040ff20000001818 */
[----:B------:R-:W-:Y:S01]  /*156c0*/  MUFU.EX2 R229, R229 ;  /* 0x000000e500e57308 */ /* 0x000fe20000000800 */
[----:B--2---:R-:W-:Y:S01]  /*156d0*/  FADD.FTZ R143, R233, R143 ;  /* 0x0000008fe98f7221 */ /* 0x004fe20000010000 */
[-C--:B------:R-:W-:Y:S08]  /*156e0*/  HMMA.16816.F32 R28, R48, R58.reuse, R28 ;  /* 0x0000003a301c723c */ /* 0x080ff0000000181c */
[----:B------:R-:W-:Y:S01]  /*156f0*/  MUFU.EX2 R230, R230 ;  /* 0x000000e600e67308 */ /* 0x000fe20000000800 */
[----:B------:R-:W-:Y:S01]  /*15700*/  F2FP.F16.F32.PACK_AB R48, R84, R86 ;  /* 0x000000565430723e */ /* 0x000fe200000000ff */
[----:B---3--:R-:W-:Y:S01]  /*15710*/  FADD.FTZ R143, R232, R143 ;  /* 0x0000008fe88f7221 */ /* 0x008fe20000010000 */
[----:B------:R-:W-:Y:S02]  /*15720*/  F2FP.F16.F32.PACK_AB R50, R78, R80 ;  /* 0x000000504e32723e */ /* 0x000fe400000000ff */
[C---:B------:R-:W-:Y:S01]  /*15730*/  F2FP.F16.F32.PACK_AB R49, R81.reuse, R82 ;  /* 0x000000525131723e */ /* 0x040fe200000000ff */
[----:B------:R-:W-:Y:S01]  /*15740*/  HMMA.16816.F32 R32, R44, R58, R32 ;  /* 0x0000003a2c20723c */ /* 0x000fe20000001820 */
[----:B------:R-:W2:Y:S03]  /*15750*/  LDSM.16.MT88.4 R56, [R184+0x5000] ;  /* 0x00500000b838783b */ /* 0x000ea60000004200 */
        /* <DEDUP_REMOVED lines=10> */
[-C--:B-1----:R-:W-:Y:S06]  /*15800*/  HMMA.16816.F32 R4, R44, R52.reuse, R4 ;  /* 0x000000342c04723c */ /* 0x082fec0000001804 */
        /* <DEDUP_REMOVED lines=8> */
[----:B------:R-:W1:Y:S01]  /*15890*/  MUFU.EX2 R182, R182 ;  /* 0x000000b600b67308 */ /* 0x000e620000000800 */
[----:B------:R-:W-:Y:S04]  /*158a0*/  FADD.FTZ R81, R65, R81 ;  /* 0x0000005141517221 */ /* 0x000fe80000010000 */
[----:B------:R-:W-:Y:S01]  /*158b0*/  FADD.FTZ R81, R64, R81 ;  /* 0x0000005140517221 */ /* 0x000fe20000010000 */
[C---:B------:R-:W-:Y:S01]  /*158c0*/  HMMA.16816.F32 R16, R44.reuse, R54, R16 ;  /* 0x000000362c10723c */ /* 0x040fe20000001810 */
[----:B------:R-:W3:Y:S03]  /*158d0*/  LDSM.16.MT88.4 R52, [R186+0x5400] ;  /* 0x00540000ba34783b */ /* 0x000ee60000004200 */
[----:B------:R-:W4:Y:S01]  /*158e0*/  MUFU.EX2 R181, R181 ;  /* 0x000000b500b57308 */ /* 0x000f220000000800 */
[----:B------:R-:W-:Y:S03]  /*158f0*/  FADD.FTZ R81, R63, R81 ;  /* 0x000000513f517221 */ /* 0x000fe60000010000 */
[-C--:B--2---:R-:W-:Y:S06]  /*15900*/  HMMA.16816.F32 R20, R44, R56.reuse, R20 ;  /* 0x000000382c14723c */ /* 0x084fec0000001814 */
[----:B------:R-:W-:Y:S01]  /*15910*/  MUFU.EX2 R173, R173 ;  /* 0x000000ad00ad7308 */ /* 0x000fe20000000800 */
[----:B-1----:R-:W-:Y:S01]  /*15920*/  FADD.FTZ R143, R182, R143 ;  /* 0x0000008fb68f7221 */ /* 0x002fe20000010000 */
        /* <DEDUP_REMOVED lines=62> */
[----:B------:R-:W-:Y:S04]  /*15d10*/  IMAD.MOV.U32 R164, RZ, RZ, R0 ;  /* 0x000000ffffa47224 */ /* 0x000fe800078e0000 */
[----:B------:R-:W3:Y:S01]  /*15d20*/  MUFU.EX2 R176, R176 ;  /* 0x000000b000b07308 */ /* 0x000ee20000000800 */
[----:B--2---:R-:W-:Y:S01]  /*15d30*/  FADD.FTZ R81, R165, R81 ;  /* 0x00000051a5517221 */ /* 0x004fe20000010000 */
[C---:B------:R-:W-:Y:S04]  /*15d40*/  HMMA.16816.F32 R8, R44.reuse, R52, R8 ;  /* 0x000000342c08723c */ /* 0x040fe80000001808 */
[C---:B-1----:R-:W-:Y:S01]  /*15d50*/  F2FP.F16.F32.PACK_AB R137, R166.reuse, R165 ;  /* 0x000000a5a689723e */ /* 0x042fe200000000ff */
[----:B------:R-:W-:Y:S03]  /*15d60*/  FADD.FTZ R81, R166, R81 ;  /* 0x00000051a6517221 */ /* 0x000fe60000010000 */
[-C--:B------:R-:W-:Y:S03]  /*15d70*/  HMMA.16816.F32 R12, R44, R54.reuse, R12 ;  /* 0x000000362c0c723c */ /* 0x080fe6000000180c */
[----:B------:R-:W-:Y:S01]  /*15d80*/  FADD.FTZ R81, R56, R81 ;  /* 0x0000005138517221 */ /* 0x000fe20000010000 */
[----:B------:R-:W-:Y:S02]  /*15d90*/  IMAD.MOV.U32 R165, RZ, RZ, R3 ;  /* 0x000000ffffa57224 */ /* 0x000fe400078e0003 */
[----:B------:R-:W-:Y:S02]  /*15da0*/  IMAD.MOV.U32 R166, RZ, RZ, R36 ;  /* 0x000000ffffa67224 */ /* 0x000fe400078e0024 */
[----:B---3--:R-:W-:Y:S01]  /*15db0*/  FADD.FTZ R221, R176, R81 ;  /* 0x00000051b0dd7221 */ /* 0x008fe20000010000 */
        /* <DEDUP_REMOVED lines=33> */
.L_x_1192:
[----:B------:R-:W1:Y:S01]  /*15fd0*/  SHFL.BFLY PT, R6, R224, 0x2, 0x1f ;  /* 0x0c401f00e0067f89 */ /* 0x000e6200000e0000 */
[C---:B------:R-:W-:Y:S01]  /*15fe0*/  SHF.L.U32 R10, R206.reuse, 0x4, RZ ;  /* 0x00000004ce0a7819 */ /* 0x040fe200000006ff */
[----:B------:R-:W2:Y:S01]  /*15ff0*/  S2UR UR4, SR_CgaCtaId ;  /* 0x00000000000479c3 */ /* 0x000ea20000008800 */
[----:B------:R-:W-:Y:S01]  /*16000*/  SHF.L.U32 R11, R197, 0x5, RZ ;  /* 0x00000005c50b7819 */ /* 0x000fe200000006ff */
[----:B------:R-:W3:Y:S01]  /*16010*/  SHFL.BFLY PT, R5, R223, 0x2, 0x1f ;  /* 0x0c401f00df057f89 */ /* 0x000ee200000e0000 */
[----:B------:R-:W-:Y:S01]  /*16020*/  LOP3.LUT R225, R225, 0x3e00, R10, 0xf8, !PT ;  /* 0x00003e00e1e17812 */ /* 0x000fe200078ef80a */
[----:B------:R-:W-:Y:S01]  /*16030*/  UMOV UR5, 0x400 ;  /* 0x0000040000057882 */ /* 0x000fe20000000000 */
[----:B------:R-:W-:Y:S01]  /*16040*/  SHF.L.U32 R10, R206, 0x3, RZ ;  /* 0x00000003ce0a7819 */ /* 0x000fe200000006ff */
[----:B------:R-:W4:Y:S01]  /*16050*/  SHFL.BFLY PT, R7, R222, 0x2, 0x1f ;  /* 0x0c401f00de077f89 */ /* 0x000f2200000e0000 */
[----:B------:R-:W-:Y:S01]  /*16060*/  LOP3.LUT R11, R225, 0x20, R11, 0xf8, !PT ;  /* 0x00000020e10b7812 */ /* 0x000fe200078ef80b */
[----:B------:R-:W5:Y:S01]  /*16070*/  LDC.U8 R13, c[0x0][0x549] ;  /* 0x00015240ff0d7b82 */ /* 0x000f620000000000 */
[----:B------:R-:W-:Y:S01]  /*16080*/  LOP3.LUT R10, R10, 0xc0, RZ, 0xc0, !PT ;  /* 0x000000c00a0a7812 */ /* 0x000fe200078ec0ff */
[----:B------:R-:W4:Y:S01]  /*16090*/  SHFL.BFLY PT, R4, R221, 0x2, 0x1f ;  /* 0x0c401f00dd047f89 */ /* 0x000f2200000e0000 */
[----:B------:R-:W-:-:S02]  /*160a0*/  SHF.L.U32 R14, R206, 0x2, RZ ;  /* 0x00000002ce0e7819 */ /* 0x000fc400000006ff */
[----:B------:R-:W-:Y:S02]  /*160b0*/  LOP3.LUT R10, R10, 0x18, R206, 0xf8, !PT ;  /* 0x000000180a0a7812 */ /* 0x000fe400078ef8ce */
[----:B------:R-:W-:Y:S01]  /*160c0*/  ISETP.NE.AND P2, PT, R205, -0x1, PT ;  /* 0xffffffffcd00780c */ /* 0x000fe20003f45270 */
[----:B------:R-:W5:Y:S01]  /*160d0*/  LDC R17, c[0x0][0x434] ;  /* 0x00010d00ff117b82 */ /* 0x000f620000000800 */
[----:B------:R-:W-:Y:S02]  /*160e0*/  LOP3.LUT R10, R11, R10, RZ, 0xfc, !PT ;  /* 0x0000000a0b0a7212 */ /* 0x000fe400078efcff */
[C---:B------:R-:W-:Y:S02]  /*160f0*/  LOP3.LUT R15, R14.reuse, 0x20, RZ, 0xc0, !PT ;  /* 0x000000200e0f7812 */ /* 0x040fe400078ec0ff */
[----:B------:R-:W-:Y:S01]  /*16100*/  LOP3.LUT R14, R14, 0x40, RZ, 0xc0, !PT ;  /* 0x000000400e0e7812 */ /* 0x000fe200078ec0ff */
[----:B-1----:R-:W-:Y:S01]  /*16110*/  FADD.FTZ R224, R6, R224 ;  /* 0x000000e006e07221 */ /* 0x002fe20000010000 */
[----:B--2---:R-:W-:Y:S01]  /*16120*/  ULEA UR4, UR4, UR5, 0x18 ;  /* 0x0000000504047291 */ /* 0x004fe2000f8ec0ff */
[----:B------:R-:W1:Y:S01]  /*16130*/  LDC.U8 R18, c[0x0][0x548] ;  /* 0x00015200ff127b82 */ /* 0x000e620000000000 */
[----:B---3--:R-:W-:-:S02]  /*16140*/  FADD.FTZ R223, R5, R223 ;  /* 0x000000df05df7221 */ /* 0x008fc40000010000 */
[----:B------:R-:W2:Y:S01]  /*16150*/  SHFL.BFLY PT, R6, R224, 0x1, 0x1f ;  /* 0x0c201f00e0067f89 */ /* 0x000ea200000e0000 */
[----:B----4-:R-:W-:-:S03]  /*16160*/  FADD.FTZ R222, R7, R222 ;  /* 0x000000de07de7221 */ /* 0x010fc60000010000 */
[----:B------:R-:W3:Y:S01]  /*16170*/  SHFL.BFLY PT, R5, R223, 0x1, 0x1f ;  /* 0x0c201f00df057f89 */ /* 0x000ee200000e0000 */
[----:B------:R-:W-:Y:S01]  /*16180*/  LEA R10, R10, UR4, 0x1 ;  /* 0x000000040a0a7c11 */ /* 0x000fe2000f8e08ff */
[----:B------:R-:W-:Y:S02]  /*16190*/  FADD.FTZ R221, R4, R221 ;  /* 0x000000dd04dd7221 */ /* 0x000fe40000010000 */
[----:B------:R-:W4:Y:S01]  /*161a0*/  SHFL.BFLY PT, R7, R222, 0x1, 0x1f ;  /* 0x0c201f00de077f89 */ /* 0x000f2200000e0000 */
[C---:B------:R-:W-:Y:S02]  /*161b0*/  IADD3 R16, PT, PT, R10.reuse, -R15, RZ ;  /* 0x8000000f0a107210 */ /* 0x040fe40007ffe0ff */
[----:B------:R-:W-:Y:S01]  /*161c0*/  IADD3 R14, PT, PT, R10, -R14, RZ ;  /* 0x8000000e0a0e7210 */ /* 0x000fe20007ffe0ff */
[----:B------:R-:W4:Y:S01]  /*161d0*/  SHFL.BFLY PT, R4, R221, 0x1, 0x1f ;  /* 0x0c201f00dd047f89 */ /* 0x000f2200000e0000 */
[----:B-----5:R-:W-:Y:S02]  /*161e0*/  ISETP.NE.AND P1, PT, R13, RZ, PT ;  /* 0x000000ff0d00720c */ /* 0x020fe40003f25270 */
[----:B------:R-:W-:Y:S01]  /*161f0*/  IADD3 R15, PT, PT, -R15, R14, RZ ;  /* 0x0000000e0f0f7210 */ /* 0x000fe20007ffe1ff */
[----:B--2---:R-:W-:-:S10]  /*16200*/  FADD.FTZ R6, R224, R6 ;  /* 0x00000006e0067221 */ /* 0x004fd40000010000 */
[----:B------:R-:W2:Y:S01]  /*16210*/  @P1 LDC R13, c[0x0][0x430] ;  /* 0x00010c00ff0d1b82 */ /* 0x000ea20000000800 */
[----:B------:R-:W-:Y:S01]  /*16220*/  @P1 MOV R24, 0x1 ;  /* 0x0000000100181802 */ /* 0x000fe20000000f00 */
[----:B---3--:R-:W-:Y:S01]  /*16230*/  FADD.FTZ R5, R223, R5 ;  /* 0x00000005df057221 */ /* 0x008fe20000010000 */
[----:B------:R-:W3:Y:S01]  /*16240*/  MUFU.RCP R8, R6 ;  /* 0x0000000600087308 */ /* 0x000ee20000001000 */
[----:B------:R-:W-:Y:S01]  /*16250*/  FSETP.NE.FTZ.AND P6, PT, R6, RZ, PT ;  /* 0x000000ff0600720b */ /* 0x000fe20003fd5000 */
[----:B----4-:R-:W-:Y:S02]  /*16260*/  FADD.FTZ R7, R222, R7 ;  /* 0x00000007de077221 */ /* 0x010fe40000010000 */
[----:B------:R-:W-:Y:S01]  /*16270*/  FSETP.NE.FTZ.AND P5, PT, R5, RZ, PT ;  /* 0x000000ff0500720b */ /* 0x000fe20003fb5000 */
[----:B------:R-:W-:-:S03]  /*16280*/  FADD.FTZ R4, R221, R4 ;  /* 0x00000004dd047221 */ /* 0x000fc60000010000 */
[----:B------:R-:W4:Y:S01]  /*16290*/  MUFU.RCP R9, R5 ;  /* 0x0000000500097308 */ /* 0x000f220000001000 */
[----:B------:R-:W-:Y:S02]  /*162a0*/  FSETP.NE.FTZ.AND P4, PT, R7, RZ, PT ;  /* 0x000000ff0700720b */ /* 0x000fe40003f95000 */
[----:B------:R-:W-:-:S03]  /*162b0*/  FSETP.NE.FTZ.AND P3, PT, R4, RZ, PT ;  /* 0x000000ff0400720b */ /* 0x000fc60003f75000 */
[----:B------:R-:W1:Y:S02]  /*162c0*/  @P6 LDC R22, c[0x0][0x458] ;  /* 0x00011600ff166b82 */ /* 0x000e640000000800 */
        /* <DEDUP_REMOVED lines=8> */
[----:B------:R-:W-:Y:S01]  /*16350*/  F2FP.F16.F32.PACK_AB R160, R161, R160 ;  /* 0x000000a0a1a0723e */ /* 0x000fe200000000ff */
[----:B------:R-:W-:Y:S01]  /*16360*/  FMUL.FTZ R144, R8, R144 ;  /* 0x0000009008907220 */ /* 0x000fe20000410000 */
[C---:B------:R-:W-:Y:S01]  /*16370*/  FMUL.FTZ R162, R9.reuse, R162 ;  /* 0x000000a209a27220 */ /* 0x040fe20000410000 */
[C---:B------:R-:W-:Y:S01]  /*16380*/  FMUL.FTZ R163, R9.reuse, R163 ;  /* 0x000000a309a37220 */ /* 0x040fe20000410000 */
[C---:B------:R-:W-:Y:S01]  /*16390*/  FMUL.FTZ R150, R9.reuse, R150 ;  /* 0x0000009609967220 */ /* 0x040fe20000410000 */
[----:B-----5:R-:W-:Y:S01]  /*163a0*/  FSEL R12, R12, 1, P4 ;  /* 0x3f8000000c0c7808 */ /* 0x020fe20002000000 */
[----:B------:R-:W-:Y:S01]  /*163b0*/  FMUL.FTZ R151, R9, R151 ;  /* 0x0000009709977220 */ /* 0x000fe20000410000 */
[----:B------:R-:W-:Y:S01]  /*163c0*/  F2FP.F16.F32.PACK_AB R148, R149, R148 ;  /* 0x000000949594723e */ /* 0x000fe200000000ff */
[----:B------:R-:W-:Y:S01]  /*163d0*/  STS [R10], R160 ;  /* 0x000000a00a007388 */ /* 0x000fe20000000800 */
[----:B------:R-:W-:Y:S01]  /*163e0*/  F2FP.F16.F32.PACK_AB R162, R163, R162 ;  /* 0x000000a2a3a2723e */ /* 0x000fe200000000ff */
[C---:B------:R-:W-:Y:S01]  /*163f0*/  FMUL.FTZ R156, R12.reuse, R156 ;  /* 0x0000009c0c9c7220 */ /* 0x040fe20000410000 */
[C---:B------:R-:W-:Y:S01]  /*16400*/  FMUL.FTZ R157, R12.reuse, R157 ;  /* 0x0000009d0c9d7220 */ /* 0x040fe20000410000 */
[----:B------:R-:W-:Y:S01]  /*16410*/  F2FP.F16.F32.PACK_AB R150, R151, R150 ;  /* 0x000000969796723e */ /* 0x000fe200000000ff */
[C---:B------:R-:W-:Y:S01]  /*16420*/  FMUL.FTZ R152, R12.reuse, R152 ;  /* 0x000000980c987220 */ /* 0x040fe20000410000 */
[----:B---3--:R-:W-:Y:S01]  /*16430*/  FSEL R11, R11, 1, P3 ;  /* 0x3f8000000b0b7808 */ /* 0x008fe20001800000 */
[----:B------:R-:W-:Y:S01]  /*16440*/  STS [R10+0x200], R162 ;  /* 0x000200a20a007388 */ /* 0x000fe20000000800 */
        /* <DEDUP_REMOVED lines=12> */
[----:B------:R-:W-:Y:S01]  /*16510*/  STS [R16+0x10], R148 ;  /* 0x0000109410007388 */ /* 0x000fe20000000800 */
[C---:B------:R-:W-:Y:S01]  /*16520*/  FMUL.FTZ R132, R8.reuse, R132 ;  /* 0x0000008408847220 */ /* 0x040fe20000410000 */
[----:B------:R-:W-:Y:S01]  /*16530*/  FMUL.FTZ R146, R9, R146 ;  /* 0x0000009209927220 */ /* 0x000fe20000410000 */
[----:B------:R-:W-:Y:S01]  /*16540*/  F2FP.F16.F32.PACK_AB R138, R11, R138 ;  /* 0x0000008a0b8a723e */ /* 0x000fe200000000ff */
[----:B------:R-:W-:Y:S01]  /*16550*/  STS [R16+0x210], R150 ;  /* 0x0002109610007388 */ /* 0x000fe20000000800 */
[C---:B------:R-:W-:Y:S01]  /*16560*/  FMUL.FTZ R147, R9.reuse, R147 ;  /* 0x0000009309937220 */ /* 0x040fe20000410000 */
[C---:B------:R-:W-:Y:S01]  /*16570*/  FMUL.FTZ R134, R9.reuse, R134 ;  /* 0x0000008609867220 */ /* 0x040fe20000410000 */
[----:B------:R-:W-:Y:S01]  /*16580*/  FMUL.FTZ R8, R8, R133 ;  /* 0x0000008508087220 */ /* 0x000fe20000410000 */
[----:B------:R-:W-:Y:S01]  /*16590*/  STS [R10+0x1000], R156 ;  /* 0x0010009c0a007388 */ /* 0x000fe20000000800 */
[----:B------:R-:W-:Y:S01]  /*165a0*/  FMUL.FTZ R9, R9, R135 ;  /* 0x0000008709097220 */ /* 0x000fe20000410000 */
[C---:B------:R-:W-:Y:S01]  /*165b0*/  FMUL.FTZ R140, R12.reuse, R140 ;  /* 0x0000008c0c8c7220 */ /* 0x040fe20000410000 */
[C---:B------:R-:W-:Y:S01]  /*165c0*/  FMUL.FTZ R141, R12.reuse, R141 ;  /* 0x0000008d0c8d7220 */ /* 0x040fe20000410000 */
[----:B------:R3:W-:Y:S01]  /*165d0*/  STS [R10+0x1200], R158 ;  /* 0x0012009e0a007388 */ /* 0x0007e20000000800 */
[C---:B------:R-:W-:Y:S01]  /*165e0*/  FMUL.FTZ R136, R12.reuse, R136 ;  /* 0x000000880c887220 */ /* 0x040fe20000410000 */
[----:B------:R-:W-:Y:S01]  /*165f0*/  FMUL.FTZ R12, R12, R137 ;  /* 0x000000890c0c7220 */ /* 0x000fe20000410000 */
[----:B------:R-:W-:Y:S01]  /*16600*/  F2FP.F16.F32.PACK_AB R152, R153, R152 ;  /* 0x000000989998723e */ /* 0x000fe200000000ff */
[----:B------:R4:W1:Y:S01]  /*16610*/  @P5 MUFU.LG2 R23, R5 ;  /* 0x0000000500175308 */ /* 0x0008620000000c00 */
[----:B------:R-:W-:-:S02]  /*16620*/  F2FP.F16.F32.PACK_AB R154, R155, R154 ;  /* 0x0000009a9b9a723e */ /* 0x000fc400000000ff */
[----:B------:R-:W-:Y:S01]  /*16630*/  F2FP.F16.F32.PACK_AB R144, R145, R144 ;  /* 0x000000909190723e */ /* 0x000fe200000000ff */
[----:B------:R-:W-:Y:S01]  /*16640*/  STS [R16+0x1010], R152 ;  /* 0x0010109810007388 */ /* 0x000fe20000000800 */
[----:B------:R-:W-:Y:S02]  /*16650*/  F2FP.F16.F32.PACK_AB R146, R147, R146 ;  /* 0x000000929392723e */ /* 0x000fe400000000ff */
[----:B------:R-:W-:Y:S01]  /*16660*/  F2FP.F16.F32.PACK_AB R8, R8, R132 ;  /* 0x000000840808723e */ /* 0x000fe200000000ff */
[----:B------:R5:W-:Y:S01]  /*16670*/  STS [R16+0x1210], R154 ;  /* 0x0012109a10007388 */ /* 0x000be20000000800 */
[----:B------:R-:W-:Y:S01]  /*16680*/  F2FP.F16.F32.PACK_AB R9, R9, R134 ;  /* 0x000000860909723e */ /* 0x000fe200000000ff */
[----:B------:R-:W1:Y:S01]  /*16690*/  @P6 MUFU.LG2 R6, R6 ;  /* 0x0000000600066308 */ /* 0x000e620000000c00 */
[----:B------:R-:W-:Y:S01]  /*166a0*/  F2FP.F16.F32.PACK_AB R140, R141, R140 ;  /* 0x0000008c8d8c723e */ /* 0x000fe200000000ff */
[----:B------:R-:W-:Y:S01]  /*166b0*/  STS [R14+0x20], R144 ;  /* 0x000020900e007388 */ /* 0x000fe20000000800 */
[----:B------:R-:W-:-:S02]  /*166c0*/  F2FP.F16.F32.PACK_AB R142, R143, R142 ;  /* 0x0000008e8f8e723e */ /* 0x000fc400000000ff */
[----:B------:R-:W-:Y:S01]  /*166d0*/  F2FP.F16.F32.PACK_AB R12, R12, R136 ;  /* 0x000000880c0c723e */ /* 0x000fe200000000ff */
[----:B------:R-:W-:Y:S01]  /*166e0*/  STS [R14+0x220], R146 ;  /* 0x000220920e007388 */ /* 0x000fe20000000800 */
[----:B----4-:R-:W4:Y:S01]  /*166f0*/  @P5 LDC R5, c[0x0][0x458] ;  /* 0x00011600ff055b82 */ /* 0x010f220000000800 */
[----:B------:R-:W1:Y:S02]  /*16700*/  @P4 MUFU.LG2 R7, R7 ;  /* 0x0000000700074308 */ /* 0x000e640000000c00 */
[----:B------:R-:W-:Y:S04]  /*16710*/  STS [R15+0x30], R8 ;  /* 0x000030080f007388 */ /* 0x000fe80000000800 */
[----:B------:R2:W-:Y:S01]  /*16720*/  STS [R15+0x230], R9 ;  /* 0x000230090f007388 */ /* 0x0005e20000000800 */
[----:B---3--:R-:W3:Y:S03]  /*16730*/  @!P2 LDC.64 R10, c[0x0][0x400] ;  /* 0x00010000ff0aab82 */ /* 0x008ee60000000a00 */
[----:B------:R1:W-:Y:S04]  /*16740*/  STS [R14+0x1020], R140 ;  /* 0x0010208c0e007388 */ /* 0x0003e80000000800 */
[----:B------:R1:W-:Y:S01]  /*16750*/  STS [R14+0x1220], R142 ;  /* 0x0012208e0e007388 */ /* 0x0003e20000000800 */
[----:B-----5:R-:W5:Y:S03]  /*16760*/  LDC R16, c[0x0][0x434] ;  /* 0x00010d00ff107b82 */ /* 0x020f660000000800 */
[----:B------:R1:W-:Y:S04]  /*16770*/  STS [R15+0x1030], R12 ;  /* 0x0010300c0f007388 */ /* 0x0003e80000000800 */
[----:B------:R1:W-:Y:S01]  /*16780*/  STS [R15+0x1230], R138 ;  /* 0x0012308a0f007388 */ /* 0x0003e20000000800 */
[----:B---3--:R-:W-:Y:S01]  /*16790*/  @!P2 IMAD.WIDE.U32 R20, R208, R10, RZ ;  /* 0x0000000ad014a225 */ /* 0x008fe200078e00ff */
[----:B--2---:R-:W2:Y:S03]  /*167a0*/  @P2 LDC.64 R8, c[0x0][0x408] ;  /* 0x00010200ff082b82 */ /* 0x004ea60000000a00 */
[----:B-----5:R-:W-:-:S05]  /*167b0*/  @P1 IMAD R17, R13, R16, RZ ;  /* 0x000000100d111224 */ /* 0x020fca00078e02ff */
[----:B------:R-:W3:Y:S01]  /*167c0*/  @P1 LDC R10, c[0x0][0x430] ;  /* 0x00010c00ff0a1b82 */ /* 0x000ee20000000800 */
[----:B-1--4-:R-:W-:Y:S05]  /*167d0*/  @P1 BRA `(.L_x_1196) ;  /* 0x0000000000201947 */ /* 0x012fea0003800000 */
[----:B------:R-:W-:Y:S01]  /*167e0*/  ISETP.NE.AND P0, PT, R18, RZ, PT ;  /* 0x000000ff1200720c */ /* 0x000fe20003f05270 */
[----:B------:R-:W1:-:S12]  /*167f0*/  LDC R12, c[0x0][0x3e0] ;  /* 0x0000f800ff0c7b82 */ /* 0x000e580000000800 */
[----:B------:R-:W1:Y:S01]  /*16800*/  @P0 LDC R24, c[0x0][0x454] ;  /* 0x00011500ff180b82 */ /* 0x000e620000000800 */
[----:B---3--:R-:W-:Y:S02]  /*16810*/  @P0 MOV R10, 0x1 ;  /* 0x00000001000a0802 */ /* 0x008fe40000000f00 */
[----:B------:R-:W-:-:S05]  /*16820*/  @!P0 MOV R10, 0x1 ;  /* 0x00000001000a8802 */ /* 0x000fca0000000f00 */
[----:B------:R-:W4:Y:S01]  /*16830*/  @P0 LDC R17, c[0x0][0x454] ;  /* 0x00011500ff110b82 */ /* 0x000f220000000800 */
[-C--:B-1----:R-:W-:Y:S02]  /*16840*/  @P0 IMAD R24, R24, R12.reuse, RZ ;  /* 0x0000000c18180224 */ /* 0x082fe400078e02ff */
[----:B------:R-:W-:-:S07]  /*16850*/  @!P0 IMAD R24, R16, R12, RZ ;  /* 0x0000000c10188224 */ /* 0x000fce00078e02ff */
.L_x_1196:
[----:B------:R-:W-:Y:S01]  /*16860*/  BAR.SYNC.DEFER_BLOCKING 0x0 ;  /* 0x0000000000007b1d */ /* 0x000fe20000010000 */
[C---:B------:R-:W-:Y:S01]  /*16870*/  ISETP.NE.AND P0, PT, R205.reuse, -0x1, PT ;  /* 0xffffffffcd00780c */ /* 0x040fe20003f05270 */
[----:B--2---:R-:W-:Y:S01]  /*16880*/  @P2 IMAD.WIDE.U32 R26, R205, R8, RZ ;  /* 0x00000008cd1a2225 */ /* 0x004fe200078e00ff */
[----:B------:R-:W-:-:S03]  /*16890*/  ISETP.NE.AND P1, PT, R18, RZ, !P1 ;  /* 0x000000ff1200720c */ /* 0x000fc60004f25270 */
[----:B------:R-:W-:Y:S01]  /*168a0*/  @P6 FMUL.FTZ R6, R6, 0.69314718246459960938 ;  /* 0x3f31721806066820 */ /* 0x000fe20000410000 */
[----:B------:R-:W-:Y:S01]  /*168b0*/  MOV R18, 0x7f800000 ;  /* 0x7f80000000127802 */ /* 0x000fe20000000f00 */
[----:B------:R1:W2:Y:S01]  /*168c0*/  @P3 MUFU.LG2 R28, R4 ;  /* 0x00000004001c3308 */ /* 0x0002a20000000c00 */
[----:B------:R-:W5:Y:S01]  /*168d0*/  @P4 LDC R25, c[0x0][0x458] ;  /* 0x00011600ff194b82 */ /* 0x000f620000000800 */
[----:B------:R-:W-:Y:S02]  /*168e0*/  @!P2 IMAD R11, R208, R11, R21 ;  /* 0x0000000bd00ba224 */ /* 0x000fe400078e0215 */
[----:B------:R-:W-:Y:S01]  /*168f0*/  @P5 FMUL.FTZ R23, R23, 0.69314718246459960938 ;  /* 0x3f31721817175820 */ /* 0x000fe20000410000 */
[----:B------:R-:W-:Y:S02]  /*16900*/  @P2 IMAD R11, R205, R9, R27 ;  /* 0x00000009cd0b2224 */ /* 0x000fe400078e021b */
[----:B------:R-:W-:Y:S01]  /*16910*/  @P6 FFMA.FTZ R18, R36, R22, R6 ;  /* 0x0000001624126223 */ /* 0x000fe20000010006 */
[----:B----4-:R-:W-:Y:S01]  /*16920*/  IMAD R6, R207, R17, RZ ;  /* 0x00000011cf067224 */ /* 0x010fe200078e02ff */
[----:B------:R-:W-:Y:S01]  /*16930*/  MOV R19, 0x7f800000 ;  /* 0x7f80000000137802 */ /* 0x000fe20000000f00 */
[----:B------:R-:W-:Y:S01]  /*16940*/  @!P0 IMAD R205, R208, R16, RZ ;  /* 0x00000010d0cd8224 */ /* 0x000fe200078e02ff */
[----:B------:R-:W-:Y:S01]  /*16950*/  LOP3.LUT P0, RZ, R206, 0x3, RZ, 0xc0, !PT ;  /* 0x00000003ceff7812 */ /* 0x000fe2000780c0ff */
[----:B------:R-:W-:Y:S01]  /*16960*/  @P5 FFMA.FTZ R19, R3, R5, R23 ;  /* 0x0000000503135223 */ /* 0x000fe20000010017 */
[----:B------:R-:W-:-:S02]  /*16970*/  @!P1 IMAD R6, R208, R24, R6 ;  /* 0x00000018d0069224 */ /* 0x000fc400078e0206 */
[----:B------:R-:W-:Y:S01]  /*16980*/  @P4 FMUL.FTZ R7, R7, 0.69314718246459960938 ;  /* 0x3f31721807074820 */ /* 0x000fe20000410000 */
[----:B------:R-:W-:Y:S01]  /*16990*/  SHF.R.S32.HI R3, RZ, 0x1f, R205 ;  /* 0x0000001fff037819 */ /* 0x000fe200000114cd */
[----:B---3--:R-:W-:Y:S01]  /*169a0*/  IMAD R210, R210, R10, RZ ;  /* 0x0000000ad2d27224 */ /* 0x008fe200078e02ff */
[----:B------:R-:W-:Y:S01]  /*169b0*/  SEL R22, R205, RZ, P1 ;  /* 0x000000ffcd167207 */ /* 0x000fe20000800000 */
[----:B------:R-:W-:Y:S01]  /*169c0*/  BSSY.RECONVERGENT B0, `(.L_x_1197) ;  /* 0x0000034000007945 */ /* 0x000fe20003800200 */
[----:B-1----:R-:W1:Y:S01]  /*169d0*/  @P3 LDC R4, c[0x0][0x458] ;  /* 0x00011600ff043b82 */ /* 0x002e620000000800 */
[----:B------:R3:W4:Y:S01]  /*169e0*/  LDS.128 R12, [R209+0x1800] ;  /* 0x00180000d10c7984 */ /* 0x0007220000000c00 */
[----:B------:R-:W-:Y:S01]  /*169f0*/  SEL R3, R3, RZ, P1 ;  /* 0x000000ff03037207 */ /* 0x000fe20000800000 */
[----:B--2---:R-:W-:Y:S01]  /*16a00*/  @P3 FMUL.FTZ R28, R28, 0.69314718246459960938 ;  /* 0x3f3172181c1c3820 */ /* 0x004fe20000410000 */
[----:B------:R-:W-:Y:S02]  /*16a10*/  IADD3 R22, P5, P1, R210, R22, R6 ;  /* 0x00000016d2167210 */ /* 0x000fe400079be006 */
[----:B------:R-:W-:-:S02]  /*16a20*/  SHF.R.S32.HI R210, RZ, 0x1f, R210 ;  /* 0x0000001fffd27819 */ /* 0x000fc400000114d2 */
[----:B------:R-:W-:Y:S02]  /*16a30*/  SHF.R.S32.HI R6, RZ, 0x1f, R6 ;  /* 0x0000001fff067819 */ /* 0x000fe40000011406 */
[----:B------:R-:W-:Y:S02]  /*16a40*/  MOV R16, 0x7f800000 ;  /* 0x7f80000000107802 */ /* 0x000fe40000000f00 */
[----:B------:R-:W-:Y:S01]  /*16a50*/  MOV R17, 0x7f800000 ;  /* 0x7f80000000117802 */ /* 0x000fe20000000f00 */
[----:B-----5:R-:W-:Y:S01]  /*16a60*/  @P4 FFMA.FTZ R17, R2, R25, R7 ;  /* 0x0000001902114223 */ /* 0x020fe20000010007 */
[----:B-1----:R-:W-:Y:S01]  /*16a70*/  @P3 FFMA.FTZ R16, R0, R4, R28 ;  /* 0x0000000400103223 */ /* 0x002fe2000001001c */
[----:B------:R-:W-:Y:S01]  /*16a80*/  IADD3.X R0, PT, PT, R210, R3, R6, P5, P1 ;  /* 0x00000003d2007210 */ /* 0x000fe20002fe2406 */
[----:B---34-:R-:W-:Y:S06]  /*16a90*/  @P0 BRA `(.L_x_1198) ;  /* 0x0000000000980947 */ /* 0x018fec0003800000 */
        /* <DEDUP_REMOVED lines=26> */
[-C--:B------:R-:W-:Y:S02]  /*16c40*/  @!P4 IADD3 R6, P1, PT, R28, R22.reuse, RZ ;  /* 0x000000161c06c210 */ /* 0x080fe40007f3e0ff */
        /* <DEDUP_REMOVED lines=11> */
.L_x_1198:
[----:B------:R-:W-:Y:S05]  /*16d00*/  BSYNC.RECONVERGENT B0 ;  /* 0x0000000000007941 */ /* 0x000fea0003800200 */
.L_x_1197:
        /* <DEDUP_REMOVED lines=8> */
[-C--:B------:R-:W-:Y:S01]  /*16d90*/  ISETP.GE.OR P3, PT, R197, R195.reuse, P0 ;  /* 0x000000c3c500720c */ /* 0x080fe20000766670 */
[----:B----4-:R-:W-:Y:S01]  /*16da0*/  IMAD.WIDE.U32 R8, R207, UR4, R8 ;  /* 0x00000004cf087c25 */ /* 0x010fe2000f8e0008 */
        /* <DEDUP_REMOVED lines=15> */
.L_x_1200:
[----:B------:R-:W-:Y:S05]  /*16ea0*/  BSYNC.RECONVERGENT B0 ;  /* 0x0000000000007941 */ /* 0x000fea0003800200 */
.L_x_1199:
        /* <DEDUP_REMOVED lines=16> */
.L_x_1202:
[----:B------:R-:W-:Y:S05]  /*16fb0*/  BSYNC.RECONVERGENT B0 ;  /* 0x0000000000007941 */ /* 0x000fea0003800200 */
.L_x_1201:
        /* <DEDUP_REMOVED lines=16> */
.L_x_1204:
[----:B------:R-:W-:Y:S05]  /*170c0*/  BSYNC.RECONVERGENT B0 ;  /* 0x0000000000007941 */ /* 0x000fea0003800200 */
.L_x_1203:
        /* <DEDUP_REMOVED lines=15> */
.L_x_1205:
        /* <DEDUP_REMOVED lines=12> */
.L_x_1370:


//--------------------- .text._ZN5flash16flash_fwd_kernelI23Flash_fwd_kernel_traitsILi32ELi128ELi128ELi4ELb0ELb0EN7cutlass6half_tE19Flash_kernel_traitsILi32ELi128ELi128ELi4ES3_EELb1ELb0ELb1ELb1ELb0ELb0ELb0ELb1EEEvNS_16Flash_fwd_paramsE --------------------------
	.section	.text._ZN5flash16flash_fwd_kernelI23Flash_fwd_kernel_traitsILi32ELi128ELi128ELi4ELb0ELb0EN7cutlass6half_tE19Flash_kernel_traitsILi32ELi128ELi128ELi4ES3_EELb1ELb0ELb1ELb1ELb0ELb0ELb0ELb1EEEvNS_16Flash_fwd_paramsE,"ax",@progbits
	.align	128
        .global         _ZN5flash16flash_fwd_kernelI23Flash_fwd_kernel_traitsILi32ELi128ELi128ELi4ELb0ELb0EN7cutlass6half_tE19Flash_kernel_traitsILi32ELi128ELi128ELi4ES3_EELb1ELb0ELb1ELb1ELb0ELb0ELb0ELb1EEEvNS_16Flash_fwd_paramsE
        .type           _ZN5flash16flash_fwd_kernelI23Flash_fwd_kernel_traitsILi32ELi128ELi128ELi4ELb0ELb0EN7cutlass6half_tE19Flash_kernel_traitsILi32ELi128ELi128ELi4ES3_EELb1ELb0ELb1ELb1ELb0ELb0ELb0ELb1EEEvNS_16Flash_fwd_paramsE,@function
        .size           _ZN5flash16flash_fwd_kernelI23Flash_fwd_kernel_traitsILi32ELi128ELi128ELi4ELb0ELb0EN7cutlass6half_tE19Flash_kernel_traitsILi32ELi128ELi128ELi4ES3_EELb1ELb0ELb1ELb1ELb0ELb0ELb0ELb1EEEvNS_16Flash_fwd_paramsE,(.L_x_1371 - _ZN5flash16flash_fwd_kernelI23Flash_fwd_kernel_traitsILi32ELi128ELi128ELi4ELb0ELb0EN7cutlass6half_tE19Flash_kernel_traitsILi32ELi128ELi128ELi4ES3_EELb1ELb0ELb1ELb1ELb0ELb0ELb0ELb1EEEvNS_16Flash_fwd_paramsE)
        .other          _ZN5flash16flash_fwd_kernelI23Flash_fwd_kernel_traitsILi32ELi128ELi128ELi4ELb0ELb0EN7cutlass6half_tE19Flash_kernel_traitsILi32ELi128ELi128ELi4ES3_EELb1ELb0ELb1ELb1ELb0ELb0ELb0ELb1EEEvNS_16Flash_fwd_paramsE,@"STO_CUDA_ENTRY STV_DEFAULT"
_ZN5flash16flash_fwd_kernelI23Flash_fwd_kernel_traitsILi32ELi128ELi128ELi4ELb0ELb0EN7cutlass6half_tE19Flash_kernel_traitsILi32ELi128ELi128ELi4ES3_EELb1ELb0ELb1ELb1ELb0ELb0ELb0ELb1EEEvNS_16Flash_fwd_paramsE:
.text._ZN5flash16flash_fwd_kernelI23Flash_fwd_kernel_traitsILi32ELi128ELi128ELi4ELb0ELb0EN7cutlass6half_tE19Flash_kernel_traitsILi32ELi128ELi128ELi4ES3_EELb1ELb0ELb1ELb1ELb0ELb0ELb0ELb1EEEvNS_16Flash_fwd_paramsE:
        /* <DEDUP_REMOVED lines=42> */
[----:B------:R-:W-:-:S06]  /*02a0*/  UISETP.NE.AND.EX UP0, UPT, UR5, URZ, UPT, UP0 ;  /* 0x000000ff0500728c */ /* 0x000fcc000bf05300 */
[----:B------:R-:W-:Y:S02]  /*02b0*/  PLOP3.LUT P2, PT, PT, PT, UP0, 0x80, 0x8 ;  /* 0x000000000008781c */ /* 0x000fe40003f4f008 */
[----:B----4-:R-:W-:Y:S02]  /*02c0*/  @P1 R2UR UR24, R4 ;  /* 0x00000000041812ca */ /* 0x010fe400000e0000 */
[----:B------:R-:W-:-:S11]  /*02d0*/  @P1 R2UR UR25, R5 ;  /* 0x00000000051912ca */ /* 0x000fd600000e0000 */
[----:B------:R-:W-:Y:S02]  /*02e0*/  IMAD.U32 R4, RZ, RZ, UR24 ;  /* 0x00000018ff047e24 */ /* 0x000fe4000f8e00ff */
[----:B------:R-:W-:-:S05]  /*02f0*/  IMAD.U32 R5, RZ, RZ, UR25 ;  /* 0x00000019ff057e24 */ /* 0x000fca000f8e00ff */
[----:B--2---:R1:W-:Y:S01]  /*0300*/  @!P0 STG.E.64 desc[UR22][R6.64], R4 ;  /* 0x0000000406008986 */ /* 0x0043e2000c101b16 */
[----:B---3--:R-:W-:Y:S01]  /*0310*/  @P1 IADD3 R18, P5, PT, R2, R0, RZ ;  /* 0x0000000002121210 */ /* 0x008fe20007fbe0ff */
[----:B------:R-:W-:-:S04]  /*0320*/  IMAD.U32 R2, RZ, RZ, UR14 ;  /* 0x0000000eff027e24 */ /* 0x000fc8000f8e00ff */
[----:B------:R-:W-:Y:S01]  /*0330*/  @P1 IMAD.X R15, RZ, RZ, R3, P5 ;  /* 0x000000ffff0f1224 */ /* 0x000fe200028e0603 */
[----:B------:R-:W-:Y:S01]  /*0340*/  @UP3 UIADD3 UR14, UP1, UPT, UR11, UR8, URZ ;  /* 0x000000080b0e3290 */ /* 0x000fe2000ff3e0ff */
[----:B------:R-:W-:Y:S01]  /*0350*/  MOV R3, UR15 ;  /* 0x0000000f00037c02 */ /* 0x000fe20008000f00 */
[----:B-1----:R-:W-:Y:S02]  /*0360*/  @!P0 IMAD.MOV.U32 R4, RZ, RZ, R18 ;  /* 0x000000ffff048224 */ /* 0x002fe400078e0012 */
[----:B------:R-:W-:Y:S01]  /*0370*/  @!P0 IMAD.MOV.U32 R5, RZ, RZ, R15 ;  /* 0x000000ffff058224 */ /* 0x000fe200078e000f */
[----:B------:R-:W-:-:S04]  /*0380*/  @UP3 UIADD3.X UR15, UPT, UPT, UR10, UR9, URZ, UP1, !UPT ;  /* 0x000000090a0f3290 */ /* 0x000fc80008ffe4ff */
[----:B------:R1:W-:Y:S01]  /*0390*/  @!P0 STG.E.64 desc[UR22][R6.64+0x8], R4 ;  /* 0x0000080406008986 */ /* 0x0003e2000c101b16 */
[----:B------:R-:W-:Y:S01]  /*03a0*/  PLOP3.LUT P0, PT, PT, PT, UP3, 0x80, 0x8 ;  /* 0x000000000008781c */ /* 0x000fe20003f0f038 */
[----:B------:R-:W-:Y:S01]  /*03b0*/  UIADD3 UR9, UP1, UPT, UR11, UR6, URZ ;  /* 0x000000060b097290 */ /* 0x000fe2000ff3e0ff */
[----:B------:R-:W-:Y:S01]  /*03c0*/  PLOP3.LUT P1, PT, PT, PT, UP2, 0x80, 0x8 ;  /* 0x000000000008781c */ /* 0x000fe20003f2f028 */
[----:B------:R-:W2:Y:S02]  /*03d0*/  @P4 LDG.E R8, desc[UR22][R2.64] ;  /* 0x0000001602084981 */ /* 0x000ea4000c1e1900 */
[----:B------:R-:W-:Y:S02]  /*03e0*/  UIADD3.X UR8, UPT, UPT, UR10, UR7, URZ, UP1, !UPT ;  /* 0x000000070a087290 */ /* 0x000fe40008ffe4ff */
[----:B------:R-:W-:-:S04]  /*03f0*/  @UP0 UIADD3 UR4, UP1, UPT, UR11, UR4, URZ ;  /* 0x000000040b040290 */ /* 0x000fc8000ff3e0ff */
        /* <DEDUP_REMOVED lines=15> */
[----:B------:R-:W-:Y:S01]  /*04f0*/  UMOV UR12, URZ ;  /* 0x000000ff000c7c82 */ /* 0x000fe20008000000 */
[----:B------:R-:W-:Y:S02]  /*0500*/  UMOV UR15, 0xffffffff ;  /* 0xffffffff000f7882 */ /* 0x000fe40000000000 */
[----:B------:R-:W-:Y:S02]  /*0510*/  UISETP.NE.AND.EX UP1, UPT, UR7, URZ, UPT, UP1 ;  /* 0x000000ff0700728c */ /* 0x000fe4000bf25310 */
[----:B------:R-:W-:Y:S01]  /*0520*/  USHF.L.U32 UR33, UR13, 0x7, URZ ;  /* 0x000000070d217899 */ /* 0x000fe200080006ff */
        /* <DEDUP_REMOVED lines=17> */
.L_x_1206:
        /* <DEDUP_REMOVED lines=55> */
.L_x_1208:
        /* <DEDUP_REMOVED lines=16> */
[----:B------:R-:W-:Y:S01]  /*0ab0*/  ISETP.GE.OR P4, PT, R218, UR20, P0 ;  /* 0x00000014da007c0c */ /* 0x000fe20008786670 */
[----:B-1----:R-:W-:Y:S01]  /*0ac0*/  IMAD.U32 R0, RZ, RZ, UR4 ;  /* 0x00000004ff007e24 */ /* 0x002fe2000f8e00ff */
[----:B------:R-:W1:Y:S01]  /*0ad0*/  LDCU UR4, c[0x0][0x434] ;  /* 0x00008680ff0477ac */ /* 0x000e620008000800 */
[----:B------:R-:W-:Y:S01]  /*0ae0*/  ISETP.GE.OR P5, PT, R12, UR20, P0 ;  /* 0x000000140c007c0c */ /* 0x000fe200087a6670 */
[----:B------:R-:W-:Y:S01]  /*0af0*/  IMAD.U32 R4, RZ, RZ, UR5 ;  /* 0x00000005ff047e24 */ /* 0x000fe2000f8e00ff */
[C---:B----4-:R-:W-:Y:S01]  /*0b00*/  ISETP.GE.AND P1, PT, R6.reuse, UR10, PT ;  /* 0x0000000a06007c0c */ /* 0x050fe2000bf26270 */
[----:B------:R-:W-:Y:S01]  /*0b10*/  UIMAD UR33, UR33, UR8, URZ ;  /* 0x00000008212172a4 */ /* 0x000fe2000f8e02ff */
[----:B------:R-:W-:Y:S01]  /*0b20*/  IADD3 R6, P2, PT, R6, UR12, RZ ;  /* 0x0000000c06067c10 */ /* 0x000fe2000ff5e0ff */
[----:B------:R-:W-:Y:S01]  /*0b30*/  @!UP1 UIMAD UR6, UR35, UR7, UR6 ;  /* 0x00000007230692a4 */ /* 0x000fe2000f8e0206 */
[----:B------:R-:W-:Y:S01]  /*0b40*/  ISETP.GE.OR P3, PT, R13, UR20, P0 ;  /* 0x000000140d007c0c */ /* 0x000fe20008766670 */
[----:B------:R-:W-:Y:S01]  /*0b50*/  USHF.R.S32.HI UR10, URZ, 0x1f, UR33 ;  /* 0x0000001fff0a7899 */ /* 0x000fe20008011421 */
[----:B------:R-:W-:Y:S01]  /*0b60*/  ISETP.GE.OR P6, PT, R14, UR20, P0 ;  /* 0x000000140e007c0c */ /* 0x000fe200087c6670 */
[----:B------:R-:W-:Y:S01]  /*0b70*/  IMAD.X R7, RZ, RZ, UR9, P2 ;  /* 0x00000009ff077e24 */ /* 0x000fe200090e06ff */
[----:B------:R-:W-:Y:S01]  /*0b80*/  ISETP.GE.OR P0, PT, R218, UR20, P1 ;  /* 0x00000014da007c0c */ /* 0x000fe20008f06670 */
[----:B------:R-:W-:Y:S01]  /*0b90*/  USHF.R.S32.HI UR5, URZ, 0x1f, UR6 ;  /* 0x0000001fff057899 */ /* 0x000fe20008011406 */
[----:B------:R-:W-:Y:S01]  /*0ba0*/  P2R R15, PR, RZ, 0x8 ;  /* 0x00000008ff0f7803 */ /* 0x000fe20000000000 */
[----:B------:R-:W-:Y:S01]  /*0bb0*/  IMAD.WIDE.U32 R6, R0, UR36, R6 ;  /* 0x0000002400067c25 */ /* 0x000fe2000f8e0006 */
[----:B------:R-:W-:Y:S01]  /*0bc0*/  ISETP.GE.OR P3, PT, R12, UR20, P1 ;  /* 0x000000140c007c0c */ /* 0x000fe20008f66670 */
[----:B-1----:R-:W-:-:S02]  /*0bd0*/  UIMAD UR4, UR35, UR4, URZ ;  /* 0x00000004230472a4 */ /* 0x002fc4000f8e02ff */
[----:B--2---:R-:W-:Y:S02]  /*0be0*/  IMAD.WIDE.U32 R2, R2, 0x80, R218 ;  /* 0x0000008002027825 */ /* 0x004fe400078e00da */
[----:B------:R-:W-:Y:S02]  /*0bf0*/  USEL UR9, UR4, UR19, !UP0 ;  /* 0x0000001304097287 */ /* 0x000fe4000c000000 */
[----:B------:R-:W-:Y:S02]  /*0c00*/  IMAD R5, R4, UR36, R7 ;  /* 0x0000002404057c24 */ /* 0x000fe4000f8e0207 */
[----:B------:R-:W-:Y:S02]  /*0c10*/  USHF.R.S32.HI UR4, URZ, 0x1f, UR9 ;  /* 0x0000001fff047899 */ /* 0x000fe40008011409 */
[----:B------:R-:W-:Y:S02]  /*0c20*/  USEL UR9, UR9, URZ, UP1 ;  /* 0x000000ff09097287 */ /* 0x000fe40008800000 */
[----:B------:R-:W-:-:S02]  /*0c30*/  USEL UR4, UR4, URZ, UP1 ;  /* 0x000000ff04047287 */ /* 0x000fc40008800000 */
        /* <DEDUP_REMOVED lines=13> */
.L_x_1210:
[----:B------:R-:W-:Y:S05]  /*0d10*/  BSYNC.RECONVERGENT B0 ;  /* 0x0000000000007941 */ /* 0x000fea0003800200 */
.L_x_1209:
        /* <DEDUP_REMOVED lines=17> */
.L_x_1212:
[----:B------:R-:W-:Y:S05]  /*0e30*/  BSYNC.RECONVERGENT B0 ;  /* 0x0000000000007941 */ /* 0x000fea0003800200 */
.L_x_1211:
        /* <DEDUP_REMOVED lines=15> */
.L_x_1214:
[----:B------:R-:W-:Y:S05]  /*0f30*/  BSYNC.RECONVERGENT B0 ;  /* 0x0000000000007941 */ /* 0x000fea0003800200 */
.L_x_1213:
        /* <DEDUP_REMOVED lines=14> */
.L_x_1216:
[----:B------:R-:W-:Y:S05]  /*1020*/  BSYNC.RECONVERGENT B0 ;  /* 0x0000000000007941 */ /* 0x000fea0003800200 */
.L_x_1215:
        /* <DEDUP_REMOVED lines=10> */
.L_x_1218:
[----:B------:R-:W-:Y:S05]  /*10d0*/  BSYNC.RECONVERGENT B0 ;  /* 0x0000000000007941 */ /* 0x000fea0003800200 */
.L_x_1217:
        /* <DEDUP_REMOVED lines=10> */
.L_x_1220:
[----:B------:R-:W-:Y:S05]  /*1180*/  BSYNC.RECONVERGENT B0 ;  /* 0x0000000000007941 */ /* 0x000fea0003800200 */
.L_x_1219:
[----:B------:R-:W-:Y:S01]  /*1190*/  ISETP.NE.AND P0, PT, R15, RZ, PT ;  /* 0x000000ff0f00720c */ /* 0x000fe20003f05270 */
[----:B------:R-:W-:-:S12]  /*11a0*/  BSSY.RECONVERGENT B0, `(.L_x_1221) ;  /* 0x000000a000007945 */ /* 0x000fd80003800200 */
        /* <DEDUP_REMOVED lines=9> */
.L_x_1222:
[----:B------:R-:W-:Y:S05]  /*1240*/  BSYNC.RECONVERGENT B0 ;  /* 0x0000000000007941 */ /* 0x000fea0003800200 */
.L_x_1221:
        /* <DEDUP_REMOVED lines=10> */
.L_x_1207:
        /* <DEDUP_REMOVED lines=28> */
.L_x_1223:
[----:B------:R-:W1:Y:S01]  /*14b0*/  LDCU.64 UR10, c[0x0][0x3b8] ;  /* 0x00007700ff0a77ac */ /* 0x000e620008000a00 */
[----:B------:R-:W-:-:S04]  /*14c0*/  UIADD3 UR13, UPT, UPT, UR12, UR15, URZ ;  /* 0x0000000f0c0d7290 */ /* 0x000fc8000fffe0ff */
[----:B-1----:R-:W-:Y:S02]  /*14d0*/  UIMAD.WIDE.U32 UR4, UR13, UR10, URZ ;  /* 0x0000000a0d0472a5 */ /* 0x002fe4000f8e00ff */
[----:B------:R-:W-:-:S04]  /*14e0*/  UIMAD UR13, UR13, UR11, URZ ;  /* 0x0000000b0d0d72a4 */ /* 0x000fc8000f8e02ff */
[----:B------:R-:W-:Y:S01]  /*14f0*/  UIADD3 UR13, UPT, UPT, UR5, UR13, URZ ;  /* 0x0000000d050d7290 */ /* 0x000fe2000fffe0ff */
[----:B------:R-:W-:Y:S02]  /*1500*/  UMOV UR14, UR4 ;  /* 0x00000004000e7c82 */ /* 0x000fe40008000000 */
.L_x_1224:
        /* <DEDUP_REMOVED lines=38> */
.L_x_1225:
[----:B------:R-:W1:Y:S01]  /*1770*/  LDCU.64 UR8, c[0x0][0x3c0] ;  /* 0x00007800ff0877ac */ /* 0x000e620008000a00 */
[----:B------:R-:W-:-:S04]  /*1780*/  UIADD3 UR12, UPT, UPT, UR12, UR15, URZ ;  /* 0x0000000f0c0c7290 */ /* 0x000fc8000fffe0ff */
[----:B-1----:R-:W-:Y:S02]  /*1790*/  UIMAD.WIDE.U32 UR16, UR12, UR8, URZ ;  /* 0x000000080c1072a5 */ /* 0x002fe4000f8e00ff */
[----:B------:R-:W-:-:S04]  /*17a0*/  UIMAD UR12, UR12, UR9, URZ ;  /* 0x000000090c0c72a4 */ /* 0x000fc8000f8e02ff */
[----:B------:R-:W-:-:S12]  /*17b0*/  UIADD3 UR12, UPT, UPT, UR17, UR12, URZ ;  /* 0x0000000c110c7290 */ /* 0x000fd8000fffe0ff */
.L_x_1226:
[----:B------:R-:W-:Y:S01]  /*17c0*/  IMAD.SHL.U32 R13, R218, 0x8, RZ ;  /* 0x00000008da0d7824 */ /* 0x000fe200078e00ff */
[----:B------:R-:W1:Y:S01]  /*17d0*/  LDCU.128 UR4, c[0x0][0x3d0] ;  /* 0x00007a00ff0477ac */ /* 0x000e620008000c00 */
[----:B------:R-:W2:Y:S01]  /*17e0*/  S2UR UR39, SR_CgaCtaId ;  /* 0x00000000002779c3 */ /* 0x000ea20000008800 */
[----:B------:R-:W-:Y:S01]  /*17f0*/  SHF.R.U32.HI R16, RZ, 0x2, R218 ;  /* 0x00000002ff107819 */ /* 0x000fe200000116da */
[----:B------:R-:W3:Y:S01]  /*1800*/  S2R R2, SR_CTAID.X ;  /* 0x0000000000027919 */ /* 0x000ee20000002500 */
[C---:B------:R-:W-:Y:S01]  /*1810*/  LOP3.LUT R22, R13.reuse, 0x18, RZ, 0xc0, !PT ;  /* 0x000000180d167812 */ /* 0x040fe200078ec0ff */
[----:B------:R-:W-:Y:S01]  /*1820*/  UIADD3 UR21, UPT, UPT, -UR33, UR20, URZ ;  /* 0x0000001421157290 */ /* 0x000fe2000fffe1ff */
[----:B------:R-:W-:Y:S01]  /*1830*/  LOP3.LUT R9, R13, 0xd8, RZ, 0xc0, !PT ;  /* 0x000000d80d097812 */ /* 0x000fe200078ec0ff */
[----:B------:R-:W-:Y:S01]  /*1840*/  BSSY.RECONVERGENT B0, `(.L_x_1227) ;  /* 0x000003f000007945 */ /* 0x000fe20003800200 */
[C---:B------:R-:W-:Y:S01]  /*1850*/  IADD3 R6, P1, PT, R22.reuse, UR14, RZ ;  /* 0x0000000e16067c10 */ /* 0x040fe2000ff3e0ff */
[----:B------:R-:W4:Y:S01]  /*1860*/  LDCU.64 UR14, c[0x0][0x388] ;  /* 0x00007100ff0e77ac */ /* 0x000f220008000a00 */
[----:B------:R-:W-:-:S02]  /*1870*/  IADD3 R4, P0, PT, R22, UR16, RZ ;  /* 0x0000001016047c10 */ /* 0x000fc4000ff1e0ff */
[----:B------:R-:W-:Y:S01]  /*1880*/  SHF.R.S32.HI R8, RZ, 0x1f, R0 ;  /* 0x0000001fff087819 */ /* 0x000fe20000011400 */
[----:B------:R-:W-:Y:S01]  /*1890*/  IMAD.X R7, RZ, RZ, UR13, P1 ;  /* 0x0000000dff077e24 */ /* 0x000fe200088e06ff */
[----:B------:R-:W-:Y:S01]  /*18a0*/  IADD3.X R5, PT, PT, RZ, UR12, RZ, P0, !PT ;  /* 0x0000000cff057c10 */ /* 0x000fe200087fe4ff */
[----:B------:R-:W5:Y:S01]  /*18b0*/  LDCU.64 UR12, c[0x0][0x390] ;  /* 0x00007200ff0c77ac */ /* 0x000f620008000a00 */
[----:B------:R-:W-:Y:S01]  /*18c0*/  LOP3.LUT R9, R9, 0x18, R218, 0x78, !PT ;  /* 0x0000001809097812 */ /* 0x000fe200078e78da */
[C---:B------:R-:W-:Y:S01]  /*18d0*/  IMAD.WIDE.U32 R6, R16.reuse, UR10, R6 ;  /* 0x0000000a10067c25 */ /* 0x040fe2000f8e0006 */
[C---:B------:R-:W-:Y:S01]  /*18e0*/  ISETP.GE.AND P2, PT, R16.reuse, UR21, PT ;  /* 0x0000001510007c0c */ /* 0x040fe2000bf46270 */
[----:B------:R-:W2:Y:S01]  /*18f0*/  LDCU.64 UR16, c[0x0][0x3c8] ;  /* 0x00007900ff1077ac */ /* 0x000ea20008000a00 */
[----:B------:R-:W-:Y:S01]  /*1900*/  LOP3.LUT R13, R9, 0x1f20, R13, 0xf8, !PT ;  /* 0x00001f20090d7812 */ /* 0x000fe200078ef80d */
[----:B------:R-:W-:Y:S01]  /*1910*/  IMAD.WIDE.U32 R4, R16, UR8, R4 ;  /* 0x0000000810047c25 */ /* 0x000fe2000f8e0004 */
[----:B------:R-:W-:-:S03]  /*1920*/  MOV R17, RZ ;  /* 0x000000ff00117202 */ /* 0x000fc60000000f00 */
[----:B-1----:R-:W-:Y:S02]  /*1930*/  IMAD R9, R8, UR4, RZ ;  /* 0x0000000408097c24 */ /* 0x002fe4000f8e02ff */
[----:B------:R-:W-:Y:S02]  /*1940*/  IMAD R7, R16, UR11, R7 ;  /* 0x0000000b10077c24 */ /* 0x000fe4000f8e0207 */
[----:B------:R-:W-:Y:S02]  /*1950*/  IMAD R8, R8, UR6, RZ ;  /* 0x0000000608087c24 */ /* 0x000fe4000f8e02ff */
[----:B------:R-:W-:Y:S02]  /*1960*/  IMAD R5, R16, UR9, R5 ;  /* 0x0000000910057c24 */ /* 0x000fe4000f8e0205 */
[C---:B------:R-:W-:Y:S02]  /*1970*/  IMAD R12, R0.reuse, UR5, R9 ;  /* 0x00000005000c7c24 */ /* 0x040fe4000f8e0209 */
[----:B------:R-:W-:Y:S01]  /*1980*/  IMAD R11, R0, UR7, R8 ;  /* 0x00000007000b7c24 */ /* 0x000fe2000f8e0208 */
[----:B------:R-:W-:Y:S01]  /*1990*/  IADD3 R8, P0, PT, R22, UR40, RZ ;  /* 0x0000002816087c10 */ /* 0x000fe2000ff1e0ff */
[C---:B------:R-:W-:Y:S01]  /*19a0*/  IMAD.WIDE.U32 R6, R0.reuse, UR4, R6 ;  /* 0x0000000400067c25 */ /* 0x040fe2000f8e0006 */
[----:B------:R-:W-:Y:S01]  /*19b0*/  UMOV UR4, 0x400 ;  /* 0x0000040000047882 */ /* 0x000fe20000000000 */
[----:B--2---:R-:W-:Y:S01]  /*19c0*/  MOV R10, UR17 ;  /* 0x00000011000a7c02 */ /* 0x004fe20008000f00 */
[----:B------:R-:W-:Y:S01]  /*19d0*/  ULEA UR4, UR39, UR4, 0x18 ;  /* 0x0000000427047291 */ /* 0x000fe2000f8ec0ff */
[----:B------:R-:W-:Y:S01]  /*19e0*/  IMAD.WIDE.U32 R4, R0, UR6, R4 ;  /* 0x0000000600047c25 */ /* 0x000fe2000f8e0004 */
[----:B------:R-:W-:-:S02]  /*19f0*/  IADD3 R7, PT, PT, R7, R12, RZ ;  /* 0x0000000c07077210 */ /* 0x000fc40007ffe0ff */
[----:B----4-:R-:W-:Y:S01]  /*1a00*/  LEA R24, P1, R6, UR14, 0x1 ;  /* 0x0000000e06187c11 */ /* 0x010fe2000f8208ff */
[----:B------:R-:W-:Y:S01]  /*1a10*/  IMAD.X R9, RZ, RZ, UR38, P0 ;  /* 0x00000026ff097e24 */ /* 0x000fe200080e06ff */
[----:B-----5:R-:W-:Y:S01]  /*1a20*/  LEA R21, P0, R4, UR12, 0x1 ;  /* 0x0000000c04157c11 */ /* 0x020fe2000f8008ff */
[----:B------:R-:W-:Y:S01]  /*1a30*/  IMAD.IADD R5, R5, 0x1, R11 ;  /* 0x0000000105057824 */ /* 0x000fe200078e020b */
[----:B------:R-:W-:Y:S01]  /*1a40*/  LEA.HI.X R23, R6, UR15, R7, 0x1, P1 ;  /* 0x0000000f06177c11 */ /* 0x000fe200088f0c07 */
[----:B------:R1:W-:Y:S01]  /*1a50*/  STL [R1+0x308], R24 ;  /* 0x0003081801007387 */ /* 0x0003e20000100800 */
[----:B------:R-:W-:Y:S01]  /*1a60*/  LEA R19, R13, UR4, 0x1 ;  /* 0x000000040d137c11 */ /* 0x000fe2000f8e08ff */
[----:B------:R-:W-:Y:S01]  /*1a70*/  IMAD.U32 R0, RZ, RZ, UR16 ;  /* 0x00000010ff007e24 */ /* 0x000fe2000f8e00ff */
[----:B------:R-:W-:Y:S01]  /*1a80*/  LEA.HI.X R20, R4, UR13, R5, 0x1, P0 ;  /* 0x0000000d04147c11 */ /* 0x000fe200080f0c05 */
[----:B------:R1:W-:Y:S01]  /*1a90*/  STL [R1+0x310], R21 ;  /* 0x0003101501007387 */ /* 0x0003e20000100800 */
[----:B---3--:R-:W-:-:S03]  /*1aa0*/  IMAD.WIDE.U32 R2, R2, 0x80, R16 ;  /* 0x0000008002027825 */ /* 0x008fc600078e0010 */
[----:B------:R1:W-:Y:S01]  /*1ab0*/  STL [R1+0x2fc], R23 ;  /* 0x0002fc1701007387 */ /* 0x0003e20000100800 */
[----:B------:R-:W-:-:S03]  /*1ac0*/  IMAD.WIDE.U32 R8, R0, UR36, R8 ;  /* 0x0000002400087c25 */ /* 0x000fc6000f8e0008 */
[----:B------:R1:W-:Y:S01]  /*1ad0*/  STL [R1+0x4], R19 ;  /* 0x0000041301007387 */ /* 0x0003e20000100800 */
[----:B------:R-:W-:-:S03]  /*1ae0*/  IMAD R5, R10, UR36, R9 ;  /* 0x000000240a057c24 */ /* 0x000fc6000f8e0209 */
        /* <DEDUP_REMOVED lines=19> */
.L_x_1229:
[----:B------:R2:W-:Y:S02]  /*1c20*/  STS.128 [R19], RZ ;  /* 0x000000ff13007388 */ /* 0x0005e40000000c00 */
.L_x_1228:
[----:B------:R-:W-:Y:S05]  /*1c30*/  BSYNC.RECONVERGENT B0 ;  /* 0x0000000000007941 */ /* 0x000fea0003800200 */
.L_x_1227:
        /* <DEDUP_REMOVED lines=32> */
.L_x_1231:
[----:B------:R-:W-:Y:S05]  /*1e40*/  BSYNC.RECONVERGENT B0 ;  /* 0x0000000000007941 */ /* 0x000fea0003800200 */
.L_x_1230:
        /* <DEDUP_REMOVED lines=22> */
.L_x_1233:
[----:B------:R-:W-:Y:S05]  /*1fb0*/  BSYNC.RECONVERGENT B0 ;  /* 0x0000000000007941 */ /* 0x000fea0003800200 */
.L_x_1232:
        /* <DEDUP_REMOVED lines=21> */
.L_x_1235:
[----:B------:R-:W-:Y:S05]  /*2110*/  BSYNC.RECONVERGENT B0 ;  /* 0x0000000000007941 */ /* 0x000fea0003800200 */
.L_x_1234:
        /* <DEDUP_REMOVED lines=18> */
.L_x_1238:
[----:B------:R1:W-:Y:S02]  /*2240*/  STS.128 [R19+0x2000], RZ ;  /* 0x002000ff13007388 */ /* 0x0003e40000000c00 */
.L_x_1237:
[----:B------:R-:W-:Y:S05]  /*2250*/  BSYNC.RECONVERGENT B0 ;  /* 0x0000000000007941 */ /* 0x000fea0003800200 */
.L_x_1236:
        /* <DEDUP_REMOVED lines=21> */
.L_x_1240:
[----:B------:R-:W-:Y:S05]  /*23b0*/  BSYNC.RECONVERGENT B0 ;  /* 0x0000000000007941 */ /* 0x000fea0003800200 */
.L_x_1239:
        /* <DEDUP_REMOVED lines=16> */
.L_x_1242:
[----:B------:R-:W-:Y:S05]  /*24c0*/  BSYNC.RECONVERGENT B0 ;  /* 0x0000000000007941 */ /* 0x000fea0003800200 */
.L_x_1241:
        /* <DEDUP_REMOVED lines=20> */
.L_x_1244:
[----:B------:R-:W-:Y:S05]  /*2610*/  BSYNC.RECONVERGENT B0 ;  /* 0x0000000000007941 */ /* 0x000fea0003800200 */
.L_x_1243:
[----:B------:R-:W5:Y:S01]  /*2620*/  LDCU.64 UR12, c[0x0][0x538] ;  /* 0x0000a700ff0c77ac */ /* 0x000f620008000a00 */
[----:B------:R-:W0:Y:S01]  /*2630*/  LDGDEPBAR ;  /* 0x00000000000079af */ /* 0x000e220000000000 */
[----:B-----5:R-:W-:-:S04]  /*2640*/  UISETP.NE.U32.AND UP1, UPT, UR12, URZ, UPT ;  /* 0x000000ff0c00728c */ /* 0x020fc8000bf25070 */
[----:B------:R-:W-:Y:S02]  /*2650*/  UISETP.NE.AND.EX UP1, UPT, UR13, URZ, UPT, UP1 ;  /* 0x000000ff0d00728c */ /* 0x000fe4000bf25310 */
[----:B------:R-:W-:Y:S01]  /*2660*/  USHF.L.U32 UR37, UR37, 0x5, URZ ;  /* 0x0000000525257899 */ /* 0x000fe200080006ff */
[----:B--2---:R-:W-:Y:S01]  /*2670*/  LOP3.LUT R4, R218, 0x1f, RZ, 0xc0, !PT ;  /* 0x0000001fda047812 */ /* 0x004fe200078ec0ff */
[----:B------:R-:W-:-:S04]  /*2680*/  DEPBAR.LE SB0, 0x0 ;  /* 0x000080000000791a */ /* 0x000fc80000000000 */
[----:B------:R-:W-:-:S03]  /*2690*/  PLOP3.LUT P0, PT, PT, PT, UP1, 0x80, 0x8 ;  /* 0x000000000008781c */ /* 0x000fc60003f0f018 */
[----:B------:R-:W2:Y:S01]  /*26a0*/  @UP1 LDCU.64 UR6, c[0x0][0x540] ;  /* 0x0000a800ff0617ac */ /* 0x000ea20008000a00 */
[----:B------:R-:W-:Y:S01]  /*26b0*/  @UP1 UMOV UR14, UR36 ;  /* 0x00000024000e1c82 */ /* 0x000fe20008000000 */
[----:B------:R-:W-:Y:S02]  /*26c0*/  @UP1 UMOV UR15, URZ ;  /* 0x000000ff000f1c82 */ /* 0x000fe40008000000 */
[----:B--2---:R-:W-:Y:S01]  /*26d0*/  @UP1 UIMAD.WIDE.U32 UR14, UR35, UR6, UR14 ;  /* 0x00000006230e12a5 */ /* 0x004fe2000f8e000e */
[----:B------:R-:W2:Y:S03]  /*26e0*/  @UP1 LDCU UR6, c[0x0][0x458] ;  /* 0x00008b00ff0617ac */ /* 0x000ea60008000800 */
[----:B------:R-:W-:Y:S02]  /*26f0*/  @UP1 UIMAD UR7, UR35, UR7, UR15 ;  /* 0x00000007230712a4 */ /* 0x000fe4000f8e020f */
[----:B------:R-:W-:-:S04]  /*2700*/  @UP1 ULEA UR12, UP0, UR14, UR12, 0x2 ;  /* 0x0000000c0e0c1291 */ /* 0x000fc8000f8010ff */
[----:B------:R-:W-:Y:S02]  /*2710*/  @UP1 ULEA.HI.X UR13, UR14, UR13, UR7, 0x2, UP0 ;  /* 0x0000000d0e0d1291 */ /* 0x000fe400080f1407 */
[----:B------:R-:W-:-:S04]  /*2720*/  IMAD.U32 R2, RZ, RZ, UR12 ;  /* 0x0000000cff027e24 */ /* 0x000fc8000f8e00ff */
[----:B------:R-:W-:-:S05]  /*2730*/  IMAD.U32 R3, RZ, RZ, UR13 ;  /* 0x0000000dff037e24 */ /* 0x000fca000f8e00ff */
[----:B------:R-:W5:Y:S01]  /*2740*/  @P0 LDG.E R2, desc[UR22][R2.64] ;  /* 0x0000001602020981 */ /* 0x000f62000c1e1900 */
[----:B--2---:R-:W5:Y:S01]  /*2750*/  @P0 MUFU.RCP R0, UR6 ;  /* 0x0000000600000d08 */ /* 0x004f620008001000 */
[----:B------:R-:W-:Y:S01]  /*2760*/  USHF.L.U64.HI UR13, UR8, 0x7, UR9 ;  /* 0x00000007080d7899 */ /* 0x000fe20008010209 */
[----:B------:R-:W-:Y:S01]  /*2770*/  BSSY.RECONVERGENT B0, `(.L_x_1245) ;  /* 0x000001f000007945 */ /* 0x000fe20003800200 */
[----:B------:R-:W-:Y:S02]  /*2780*/  USHF.L.U32 UR14, UR8, 0x7, URZ ;  /* 0x00000007080e7899 */ /* 0x000fe400080006ff */
[----:B------:R-:W-:Y:S02]  /*2790*/  USHF.R.S32.HI UR6, URZ, 0x1f, UR37 ;  /* 0x0000001fff067899 */ /* 0x000fe40008011425 */
[----:B------:R-:W-:Y:S02]  /*27a0*/  UIMAD.WIDE.U32 UR14, UR14, UR28, URZ ;  /* 0x0000001c0e0e72a5 */ /* 0x000fe4000f8e00ff */
[----:B------:R-:W-:Y:S01]  /*27b0*/  UIMAD UR13, UR13, UR28, URZ ;  /* 0x0000001c0d0d72a4 */ /* 0x000fe2000f8e02ff */
[----:B------:R-:W-:-:S03]  /*27c0*/  UMOV UR7, URZ ;  /* 0x000000ff00077c82 */ /* 0x000fc60008000000 */
[----:B------:R-:W-:Y:S01]  /*27d0*/  UIADD3 UR13, UPT, UPT, UR15, UR13, URZ ;  /* 0x0000000d0f0d7290 */ /* 0x000fe2000fffe0ff */
[----:B------:R-:W-:Y:S01]  /*27e0*/  BAR.SYNC.DEFER_BLOCKING 0x0 ;  /* 0x0000000000007b1d */ /* 0x000fe20000010000 */
[----:B-----5:R-:W-:-:S05]  /*27f0*/  @P0 FMUL.FTZ R0, R2, R0 ;  /* 0x0000000002000220 */ /* 0x020fca0000410000 */
[----:B------:R-:W-:Y:S02]  /*2800*/  @P0 R2UR UR12, R0 ;  /* 0x00000000000c02ca */ /* 0x000fe400000e0000 */
[----:B------:R-:W-:-:S04]  /*2810*/  IADD3 R0, P1, P0, R18, UR37, R4 ;  /* 0x0000002512007c10 */ /* 0x000fc8000f83e004 */
[----:B------:R-:W-:Y:S01]  /*2820*/  IADD3.X R252, PT, PT, R15, UR6, RZ, P1, P0 ;  /* 0x000000060ffc7c10 */ /* 0x000fe20008fe04ff */
[----:B------:R2:W-:Y:S06]  /*2830*/  STL [R1], R0 ;  /* 0x0000000001007387 */ /* 0x0005ec0000100800 */
[----:B------:R-:W-:Y:S01]  /*2840*/  @UP1 UMOV UR7, UR12 ;  /* 0x0000000c00071c82 */ /* 0x000fe20008000000 */
[----:B------:R-:W-:Y:S05]  /*2850*/  @P3 BRA `(.L_x_1246) ;  /* 0x00000000003c3947 */ /* 0x000fea0003800000 */
[----:B------:R-:W5:Y:S02]  /*2860*/  LDCU UR6, c[0x0][0x440] ;  /* 0x00008800ff0677ac */ /* 0x000f640008000800 */
[----:B-----5:R-:W-:-:S13]  /*2870*/  ISETP.GE.AND P0, PT, R22, UR6, PT ;  /* 0x0000000616007c0c */ /* 0x020fda000bf06270 */
[----:B------:R-:W-:Y:S05]  /*2880*/  @P0 BRA `(.L_x_1247) ;  /* 0x0000000000280947 */ /* 0x000fea0003800000 */
[----:B------:R-:W-:Y:S01]  /*2890*/  IMAD.U32 R2, RZ, RZ, UR14 ;  /* 0x0000000eff027e24 */ /* 0x000fe2000f8e00ff */
[----:B------:R-:W-:Y:S01]  /*28a0*/  MOV R3, UR15 ;  /* 0x0000000f00037c02 */ /* 0x000fe20008000f00 */
[----:B--2---:R-:W-:-:S03]  /*28b0*/  IMAD.U32 R0, RZ, RZ, UR13 ;  /* 0x0000000dff007e24 */ /* 0x004fc6000f8e00ff */
[----:B------:R-:W-:-:S04]  /*28c0*/  LEA R4, P0, R2, R21, 0x1 ;  /* 0x0000001502047211 */ /* 0x000fc800078008ff */
[----:B------:R-:W-:-:S05]  /*28d0*/  LEA.HI.X R5, R2, R20, R0, 0x1, P0 ;  /* 0x0000001402057211 */ /* 0x000fca00000f0c00 */
[----:B------:R-:W-:Y:S01]  /*28e0*/  @!PT LDS RZ, [RZ] ;  /* 0x00000000fffff984 */ /* 0x000fe20000000800 */
[----:B------:R-:W-:Y:S01]  /*28f0*/  @!PT LDS RZ, [RZ] ;  /* 0x00000000fffff984 */ /* 0x000fe20000000800 */
[----:B------:R-:W-:Y:S01]  /*2900*/  @!PT LDS RZ, [RZ] ;  /* 0x00000000fffff984 */ /* 0x000fe20000000800 */
[----:B------:R2:W-:Y:S01]  /*2910*/  LDGSTS.E.BYPASS.LTC128B.128 [R19+0x4000], desc[UR22][R4.64] ;  /* 0x0400000004137fae */ /* 0x0005e2000b981a16 */
[----:B------:R-:W-:Y:S05]  /*2920*/  BRA `(.L_x_1248) ;  /* 0x00000000000c7947 */ /* 0x000fea0003800000 */
.L_x_1247:
[----:B------:R1:W-:Y:S01]  /*2930*/  STS.128 [R19+0x4000], RZ ;  /* 0x004000ff13007388 */ /* 0x0003e20000000c00 */
[----:B------:R-:W-:Y:S05]  /*2940*/  BRA `(.L_x_1248) ;  /* 0x0000000000047947 */ /* 0x000fea0003800000 */
.L_x_1246:
[----:B------:R1:W-:Y:S02]  /*2950*/  STS.128 [R19+0x4000], RZ ;  /* 0x004000ff13007388 */ /* 0x0003e40000000c00 */
.L_x_1248:
[----:B------:R-:W-:Y:S05]  /*2960*/  BSYNC.RECONVERGENT B0 ;  /* 0x0000000000007941 */ /* 0x000fea0003800200 */
.L_x_1245:
[----:B------:R-:W-:Y:S01]  /*2970*/  ISETP.GE.AND P0, PT, R12, UR5, PT ;  /* 0x000000050c007c0c */ /* 0x000fe2000bf06270 */
[C---:B--2---:R-:W-:Y:S01]  /*2980*/  IMAD.SHL.U32 R4, R218.reuse, 0x20, RZ ;  /* 0x00000020da047824 */ /* 0x044fe200078e00ff */
[----:B------:R-:W-:Y:S01]  /*2990*/  SHF.R.U32.HI R173, RZ, 0x1, R218 ;  /* 0x00000001ffad7819 */ /* 0x000fe200000116da */
[C---:B------:R-:W-:Y:S01]  /*29a0*/  IMAD.SHL.U32 R2, R218.reuse, 0x4, RZ ;  /* 0x00000004da027824 */ /* 0x040fe200078e00ff */
[----:B------:R-:W-:Y:S01]  /*29b0*/  BSSY.RECONVERGENT B0, `(.L_x_1249) ;  /* 0x0000020000007945 */ /* 0x000fe20003800200 */
[----:B------:R-:W-:Y:S01]  /*29c0*/  IMAD.SHL.U32 R215, R218, 0x10, RZ ;  /* 0x00000010dad77824 */ /* 0x000fe200078e00ff */
[----:B------:R-:W-:Y:S02]  /*29d0*/  LOP3.LUT R0, R4, 0xc0, RZ, 0xc0, !PT ;  /* 0x000000c004007812 */ /* 0x000fe400078ec0ff */
[----:B------:R-:W-:Y:S02]  /*29e0*/  ISETP.GE.AND P1, PT, R13, UR5, PT ;  /* 0x000000050d007c0c */ /* 0x000fe4000bf26270 */
[----:B------:R-:W-:-:S02]  /*29f0*/  LOP3.LUT R0, R0, 0x18, R2, 0xf8, !PT ;  /* 0x0000001800007812 */ /* 0x000fc400078ef802 */
[C---:B------:R-:W-:Y:S01]  /*2a00*/  LOP3.LUT R3, R215.reuse, 0x3e00, RZ, 0xc0, !PT ;  /* 0x00003e00d7037812 */ /* 0x040fe200078ec0ff */
[----:B------:R2:W-:Y:S01]  /*2a10*/  @P0 STS.128 [R19+0x4800], RZ ;  /* 0x004800ff13000388 */ /* 0x0005e20000000c00 */
[----:B------:R-:W-:Y:S02]  /*2a20*/  LOP3.LUT R2, R215, 0x100, RZ, 0xc0, !PT ;  /* 0x00000100d7027812 */ /* 0x000fe400078ec0ff */
[--C-:B------:R-:W-:Y:S02]  /*2a30*/  LOP3.LUT R5, R3, 0x120, R4.reuse, 0xf8, !PT ;  /* 0x0000012003057812 */ /* 0x100fe400078ef804 */
[----:B------:R-:W-:Y:S02]  /*2a40*/  LOP3.LUT R4, R2, 0x20, R4, 0xf8, !PT ;  /* 0x0000002002047812 */ /* 0x000fe400078ef804 */
[C---:B------:R-:W-:Y:S02]  /*2a50*/  LOP3.LUT R3, R0.reuse, 0x8, R173, 0x78, !PT ;  /* 0x0000000800037812 */ /* 0x040fe400078e78ad */
[----:B------:R-:W-:-:S02]  /*2a60*/  LOP3.LUT R2, R0, 0x8, R218, 0x78, !PT ;  /* 0x0000000800027812 */ /* 0x000fc400078e78da */
[----:B------:R-:W-:Y:S02]  /*2a70*/  ISETP.GE.AND P2, PT, R14, UR5, PT ;  /* 0x000000050e007c0c */ /* 0x000fe4000bf46270 */
[----:B------:R-:W-:Y:S02]  /*2a80*/  LOP3.LUT R0, R5, R3, RZ, 0xfc, !PT ;  /* 0x0000000305007212 */ /* 0x000fe400078efcff */
[----:B------:R-:W-:Y:S01]  /*2a90*/  LOP3.LUT R4, R4, R2, RZ, 0xfc, !PT ;  /* 0x0000000204047212 */ /* 0x000fe200078efcff */
        /* <DEDUP_REMOVED lines=17> */
.L_x_1250:
[----:B------:R-:W-:Y:S05]  /*2bb0*/  BSYNC.RECONVERGENT B0 ;  /* 0x0000000000007941 */ /* 0x000fea0003800200 */
.L_x_1249:
        /* <DEDUP_REMOVED lines=19> */
.L_x_1252:
[----:B------:R-:W-:Y:S05]  /*2cf0*/  BSYNC.RECONVERGENT B0 ;  /* 0x0000000000007941 */ /* 0x000fea0003800200 */
.L_x_1251:
        /* <DEDUP_REMOVED lines=20> */
.L_x_1254:
[----:B------:R-:W-:Y:S05]  /*2e40*/  BSYNC.RECONVERGENT B0 ;  /* 0x0000000000007941 */ /* 0x000fea0003800200 */
.L_x_1253:
[----:B------:R-:W-:Y:S01]  /*2e50*/  LDSM.16.M88.4 R12, [R213] ;  /* 0x00000000d50c783b */ /* 0x000fe20000000200 */
[----:B------:R-:W-:Y:S01]  /*2e60*/  IMAD.MOV.U32 R0, RZ, RZ, 0x20 ;  /* 0x00000020ff007424 */ /* 0x000fe200078e00ff */
[----:B------:R-:W-:Y:S01]  /*2e70*/  LOP3.LUT P0, RZ, R218, 0x4, RZ, 0xc0, !PT ;  /* 0x00000004daff7812 */ /* 0x000fe2000780c0ff */
[----:B------:R-:W-:Y:S01]  /*2e80*/  UIADD3 UR31, UPT, UPT, UR34, UR31, -UR20 ;  /* 0x0000001f221f7290 */ /* 0x000fe2000fffe814 */
[----:B-1----:R-:W1:Y:S01]  /*2e90*/  LDSM.16.M88.4 R4, [R172+0x2000] ;  /* 0x00200000ac04783b */ /* 0x002e620000000200 */
[----:B------:R-:W-:Y:S01]  /*2ea0*/  LOP3.LUT R225, R225, 0xfffffff7, RZ, 0xc0, !PT ;  /* 0xfffffff7e1e17812 */ /* 0x000fe200078ec0ff */
[----:B------:R-:W-:Y:S01]  /*2eb0*/  UISETP.GT.U32.AND UP0, UPT, UR28, UR18, UPT ;  /* 0x000000121c00728c */ /* 0x000fe2000bf04070 */
[----:B------:R-:W-:Y:S01]  /*2ec0*/  SEL R0, R0, 0xffffffe0, !P0 ;  /* 0xffffffe000007807 */ /* 0x000fe20004000000 */
[----:B---3--:R-:W3:Y:S04]  /*2ed0*/  LDSM.16.M88.4 R8, [R213+0x1000] ;  /* 0x00100000d508783b */ /* 0x008ee80000000200 */
[----:B------:R-:W5:Y:S01]  /*2ee0*/  LDSM.16.M88.4 R56, [R172+0x3800] ;  /* 0x00380000ac38783b */ /* 0x000f620000000200 */
[----:B------:R-:W-:-:S02]  /*2ef0*/  IMAD.IADD R176, R172, 0x1, R0 ;  /* 0x00000001acb07824 */ /* 0x000fc400078e0200 */
[----:B------:R-:W-:Y:S01]  /*2f00*/  IMAD.IADD R2, R213, 0x1, R0 ;  /* 0x00000001d5027824 */ /* 0x000fe200078e0200 */
[----:B------:R-:W2:Y:S01]  /*2f10*/  LDSM.16.M88.4 R48, [R172+0x2400] ;  /* 0x00240000ac30783b */ /* 0x000ea20000000200 */
[----:B------:R-:W-:Y:S02]  /*2f20*/  LOP3.LUT R0, R16, 0x7, RZ, 0xc0, !PT ;  /* 0x0000000710007812 */ /* 0x000fe400078ec0ff */
[----:B------:R-:W-:Y:S01]  /*2f30*/  @P0 LOP3.LUT R225, R225, 0x8, RZ, 0xfc, !PT ;  /* 0x00000008e1e10812 */ /* 0x000fe200078efcff */
[----:B------:R-:W4:Y:S04]  /*2f40*/  LDSM.16.M88.4 R44, [R172+0x2800] ;  /* 0x00280000ac2c783b */ /* 0x000f280000000200 */
[----:B------:R-:W4:Y:S04]  /*2f50*/  LDSM.16.M88.4 R40, [R172+0x2c00] ;  /* 0x002c0000ac28783b */ /* 0x000f280000000200 */
[----:B------:R-:W4:Y:S04]  /*2f60*/  LDSM.16.M88.4 R36, [R172+0x3000] ;  /* 0x00300000ac24783b */ /* 0x000f280000000200 */
[----:B------:R-:W4:Y:S04]  /*2f70*/  LDSM.16.M88.4 R32, [R172+0x3400] ;  /* 0x00340000ac20783b */ /* 0x000f280000000200 */
[----:B------:R-:W4:Y:S04]  /*2f80*/  LDSM.16.M88.4 R64, [R172+0x3c00] ;  /* 0x003c0000ac40783b */ /* 0x000f280000000200 */
[----:B------:R-:W-:Y:S01]  /*2f90*/  LDSM.16.M88.4 R120, [R176+0x3800] ;  /* 0x00380000b078783b */ /* 0x000fe20000000200 */
[-C--:B-1----:R-:W-:Y:S03]  /*2fa0*/  HMMA.16816.F32 R168, R12, R4.reuse, RZ ;  /* 0x000000040ca8723c */ /* 0x082fe600000018ff */
[----:B------:R-:W-:Y:S04]  /*2fb0*/  LDSM.16.M88.4 R24, [R176+0x2000] ;  /* 0x00200000b018783b */ /* 0x000fe80000000200 */
[----:B------:R-:W-:Y:S01]  /*2fc0*/  LDSM.16.M88.4 R20, [R176+0x2400] ;  /* 0x00240000b014783b */ /* 0x000fe20000000200 */
[C---:B---3--:R-:W-:Y:S03]  /*2fd0*/  HMMA.16816.F32 R164, R8.reuse, R4, RZ ;  /* 0x0000000408a4723c */ /* 0x048fe600000018ff */
[----:B------:R-:W-:Y:S04]  /*2fe0*/  LDSM.16.M88.4 R28, [R176+0x2800] ;  /* 0x00280000b01c783b */ /* 0x000fe80000000200 */
[----:B------:R-:W-:Y:S01]  /*2ff0*/  LDSM.16.M88.4 R52, [R176+0x2c00] ;  /* 0x002c0000b034783b */ /* 0x000fe20000000200 */
[-C--:B------:R-:W-:Y:S03]  /*3000*/  HMMA.16816.F32 R160, R8, R6.reuse, RZ ;  /* 0x0000000608a0723c */ /* 0x080fe600000018ff */
[----:B------:R-:W-:Y:S04]  /*3010*/  LDSM.16.M88.4 R60, [R176+0x3000] ;  /* 0x00300000b03c783b */ /* 0x000fe80000000200 */
[----:B------:R-:W-:Y:S01]  /*3020*/  LDSM.16.M88.4 R68, [R176+0x3400] ;  /* 0x00340000b044783b */ /* 0x000fe20000000200 */
[----:B------:R-:W-:Y:S03]  /*3030*/  HMMA.16816.F32 R156, R12, R6, RZ ;  /* 0x000000060c9c723c */ /* 0x000fe600000018ff */
[----:B------:R-:W1:Y:S04]  /*3040*/  LDSM.16.M88.4 R4, [R2+0x1000] ;  /* 0x001000000204783b */ /* 0x000e680000000200 */
[----:B------:R-:W3:Y:S01]  /*3050*/  LDSM.16.M88.4 R248, [R176+0x3c00] ;  /* 0x003c0000b0f8783b */ /* 0x000ee20000000200 */
[C---:B-----5:R-:W-:Y:S03]  /*3060*/  HMMA.16816.F32 R132, R8.reuse, R56, RZ ;  /* 0x000000380884723c */ /* 0x060fe600000018ff */
[----:B------:R-:W5:Y:S04]  /*3070*/  LDSM.16.M88.4 R72, [R2] ;  /* 0x000000000248783b */ /* 0x000f680000000200 */
[----:B------:R5:W-:Y:S01]  /*3080*/  STL [R1+0x13c], R2 ;  /* 0x00013c0201007387 */ /* 0x000be20000100800 */
[C---:B--2---:R-:W-:Y:S03]  /*3090*/  HMMA.16816.F32 R152, R8.reuse, R48, RZ ;  /* 0x000000300898723c */ /* 0x044fe600000018ff */
[----:B------:R-:W0:Y:S05]  /*30a0*/  LDGDEPBAR ;  /* 0x00000000000079af */ /* 0x000e2a0000000000 */
[C---:B----4-:R-:W-:Y:S08]  /*30b0*/  HMMA.16816.F32 R148, R8.reuse, R44, RZ ;  /* 0x0000002c0894723c */ /* 0x050ff000000018ff */
        /* <DEDUP_REMOVED lines=16> */
[----:B------:R-:W-:Y:S03]  /*31c0*/  HMMA.16816.F32 R92, R12, R48, RZ ;  /* 0x000000300c5c723c */ /* 0x000fe600000018ff */
[----:B------:R-:W-:-:S02]  /*31d0*/  IMAD.MOV.U32 R210, RZ, RZ, R185 ;  /* 0x000000ffffd27224 */ /* 0x000fc400078e00b9 */
[----:B------:R-:W-:Y:S02]  /*31e0*/  IMAD.SHL.U32 R185, R218, 0x2, RZ ;  /* 0x00000002dab97824 */ /* 0x000fe400078e00ff */
[----:B------:R-:W-:Y:S01]  /*31f0*/  IMAD.MOV.U32 R211, RZ, RZ, R184 ;  /* 0x000000ffffd37224 */ /* 0x000fe200078e00b8 */
[----:B------:R-:W-:Y:S01]  /*3200*/  HMMA.16816.F32 R88, R12, R50, RZ ;  /* 0x000000320c58723c */ /* 0x000fe200000018ff */
[----:B------:R-:W-:Y:S01]  /*3210*/  IMAD.MOV.U32 R65, RZ, RZ, R187 ;  /* 0x000000ffff417224 */ /* 0x000fe200078e00bb */
[----:B------:R-:W-:Y:S01]  /*3220*/  LOP3.LUT R185, R185, 0x6, RZ, 0xc0, !PT ;  /* 0x00000006b9b97812 */ /* 0x000fe200078ec0ff */
[----:B------:R-:W-:-:S05]  /*3230*/  IMAD.MOV.U32 R64, RZ, RZ, R186 ;  /* 0x000000ffff407224 */ /* 0x000fca00078e00ba */
[C---:B------:R-:W-:Y:S08]  /*3240*/  HMMA.16816.F32 R76, R12.reuse, R42, RZ ;  /* 0x0000002a0c4c723c */ /* 0x040ff000000018ff */
[C---:B------:R-:W-:Y:S08]  /*3250*/  HMMA.16816.F32 R40, R12.reuse, R36, RZ ;  /* 0x000000240c28723c */ /* 0x040ff000000018ff */
[----:B------:R-:W-:Y:S08]  /*3260*/  HMMA.16816.F32 R48, R12, R38, RZ ;  /* 0x000000260c30723c */ /* 0x000ff000000018ff */
[----:B-1----:R-:W-:Y:S08]  /*3270*/  HMMA.16816.F32 R244, R4, R120, R132 ;  /* 0x0000007804f4723c */ /* 0x002ff00000001884 */
[----:B------:R-:W-:Y:S08]  /*3280*/  HMMA.16816.F32 R36, R12, R32, RZ ;  /* 0x000000200c24723c */ /* 0x000ff000000018ff */
[C---:B------:R-:W-:Y:S08]  /*3290*/  HMMA.16816.F32 R164, R4.reuse, R24, R164 ;  /* 0x0000001804a4723c */ /* 0x040ff000000018a4 */
[C---:B------:R-:W-:Y:S08]  /*32a0*/  HMMA.16816.F32 R152, R4.reuse, R20, R152 ;  /* 0x000000140498723c */ /* 0x040ff00000001898 */
[C---:B------:R-:W-:Y:S08]  /*32b0*/  HMMA.16816.F32 R148, R4.reuse, R28, R148 ;  /* 0x0000001c0494723c */ /* 0x040ff00000001894 */
[C---:B------:R-:W-:Y:S08]  /*32c0*/  HMMA.16816.F32 R144, R4.reuse, R52, R144 ;  /* 0x000000340490723c */ /* 0x040ff00000001890 */
[C---:B------:R-:W-:Y:S08]  /*32d0*/  HMMA.16816.F32 R192, R4.reuse, R60, R140 ;  /* 0x0000003c04c0723c */ /* 0x040ff0000000188c */
[C---:B------:R-:W-:Y:S08]  /*32e0*/  HMMA.16816.F32 R240, R4.reuse, R68, R136 ;  /* 0x0000004404f0723c */ /* 0x040ff00000001888 */
[C---:B---3--:R-:W-:Y:S08]  /*32f0*/  HMMA.16816.F32 R128, R4.reuse, R248, R128 ;  /* 0x000000f80480723c */ /* 0x048ff00000001880 */
[C---:B------:R-:W-:Y:S08]  /*3300*/  HMMA.16816.F32 R160, R4.reuse, R26, R160 ;  /* 0x0000001a04a0723c */ /* 0x040ff000000018a0 */
[----:B------:R-:W-:Y:S03]  /*3310*/  HMMA.16816.F32 R124, R4, R22, R124 ;  /* 0x00000016047c723c */ /* 0x000fe6000000187c */
[----:B------:R-:W-:-:S05]  /*3320*/  IMAD.MOV.U32 R3, RZ, RZ, R130 ;  /* 0x000000ffff037224 */ /* 0x000fca00078e0082 */
[C---:B------:R-:W-:Y:S08]  /*3330*/  HMMA.16816.F32 R116, R4.reuse, R30, R116 ;  /* 0x0000001e0474723c */ /* 0x040ff00000001874 */
[C---:B------:R-:W-:Y:S08]  /*3340*/  HMMA.16816.F32 R132, R4.reuse, R54, R112 ;  /* 0x000000360484723c */ /* 0x040ff00000001870 */
[----:B------:R-:W-:Y:S01]  /*3350*/  HMMA.16816.F32 R188, R4, R62, R108 ;  /* 0x0000003e04bc723c */ /* 0x000fe2000000186c */
[----:B------:R-:W-:-:S07]  /*3360*/  IMAD.MOV.U32 R111, RZ, RZ, R3 ;  /* 0x000000ffff6f7224 */ /* 0x000fce00078e0003 */
[C---:B------:R-:W-:Y:S08]  /*3370*/  HMMA.16816.F32 R236, R4.reuse, R70, R104 ;  /* 0x0000004604ec723c */ /* 0x040ff00000001868 */
[----:B------:R-:W-:Y:S08]  /*3380*/  HMMA.16816.F32 R100, R4, R122, R100 ;  /* 0x0000007a0464723c */ /* 0x000ff00000001864 */
[C---:B------:R-:W-:Y:S08]  /*3390*/  HMMA.16816.F32 R32, R12.reuse, R34, RZ ;  /* 0x000000220c20723c */ /* 0x040ff000000018ff */
[----:B------:R-:W-:Y:S03]  /*33a0*/  HMMA.16816.F32 R8, R12, R56, RZ ;  /* 0x000000380c08723c */ /* 0x000fe600000018ff */
[----:B------:R-:W-:-:S02]  /*33b0*/  IMAD.MOV.U32 R56, RZ, RZ, R100 ;  /* 0x000000ffff387224 */ /* 0x000fc400078e0064 */
[----:B------:R-:W-:Y:S02]  /*33c0*/  IMAD.MOV.U32 R57, RZ, RZ, R101 ;  /* 0x000000ffff397224 */ /* 0x000fe400078e0065 */
[----:B------:R-:W-:Y:S01]  /*33d0*/  IMAD.MOV.U32 R108, RZ, RZ, R102 ;  /* 0x000000ffff6c7224 */ /* 0x000fe200078e0066 */
[----:B------:R-:W-:Y:S01]  /*33e0*/  HMMA.16816.F32 R180, R12, R58, RZ ;  /* 0x0000003a0cb4723c */ /* 0x000fe200000018ff */
[----:B------:R-:W-:-:S07]  /*33f0*/  IMAD.MOV.U32 R58, RZ, RZ, R128 ;  /* 0x000000ffff3a7224 */ /* 0x000fce00078e0080 */
[----:B------:R-:W-:Y:S08]  /*3400*/  HMMA.16816.F32 R4, R4, R250, R96 ;  /* 0x000000fa0404723c */ /* 0x000ff00000001860 */
[----:B------:R-:W-:Y:S08]  /*3410*/  HMMA.16816.F32 R12, R12, R66, RZ ;  /* 0x000000420c0c723c */ /* 0x000ff000000018ff */
[----:B-----5:R-:W-:Y:S01]  /*3420*/  HMMA.16816.F32 R200, R72, R52, R44 ;  /* 0x0000003448c8723c */ /* 0x020fe2000000182c */
[----:B------:R-:W-:Y:S01]  /*3430*/  LOP3.LUT R46, R173, 0x1f0, RZ, 0xc0, !PT ;  /* 0x000001f0ad2e7812 */ /* 0x000fe200078ec0ff */
[----:B------:R-:W-:-:S02]  /*3440*/  IMAD.MOV.U32 R52, RZ, RZ, R65 ;  /* 0x000000ffff347224 */ /* 0x000fc400078e0041 */
[----:B------:R-:W-:Y:S01]  /*3450*/  IMAD.MOV.U32 R2, RZ, RZ, R5 ;  /* 0x000000ffff027224 */ /* 0x000fe200078e0005 */
[----:B------:R-:W-:Y:S01]  /*3460*/  IADD3 R46, PT, PT, R0, UR33, R46 ;  /* 0x00000021002e7c10 */ /* 0x000fe2000fffe02e */
[----:B------:R-:W-:Y:S02]  /*3470*/  IMAD.MOV.U32 R110, RZ, RZ, R4 ;  /* 0x000000ffff6e7224 */ /* 0x000fe400078e0004 */
[----:B------:R-:W-:Y:S01]  /*3480*/  HMMA.16816.F32 R104, R72, R22, R88 ;  /* 0x000000164868723c */ /* 0x000fe20000001858 */
[----:B------:R-:W-:Y:S01]  /*3490*/  LOP3.LUT R22, R185, UR27, RZ, 0xfc, !PT ;  /* 0x0000001bb9167c12 */ /* 0x000fe2000f8efcff */
[----:B------:R-:W-:Y:S02]  /*34a0*/  IMAD.MOV.U32 R109, RZ, RZ, R7 ;  /* 0x000000ffff6d7224 */ /* 0x000fe400078e0007 */
[----:B------:R-:W-:Y:S02]  /*34b0*/  IMAD.MOV.U32 R98, RZ, RZ, R6 ;  /* 0x000000ffff627224 */ /* 0x000fe400078e0006 */
[----:B------:R-:W-:-:S02]  /*34c0*/  IMAD.MOV.U32 R59, RZ, RZ, R12 ;  /* 0x000000ffff3b7224 */ /* 0x000fc400078e000c */
[----:B------:R-:W-:Y:S01]  /*34d0*/  IMAD.MOV.U32 R19, RZ, RZ, R13 ;  /* 0x000000ffff137224 */ /* 0x000fe200078e000d */
[C---:B------:R-:W-:Y:S01]  /*34e0*/  HMMA.16816.F32 R4, R72.reuse, R68, R36 ;  /* 0x000000444804723c */ /* 0x040fe20000001824 */
[----:B------:R-:W-:Y:S02]  /*34f0*/  VIADD R221, R46, UR34 ;  /* 0x000000222edd7c36 */ /* 0x000fe40008000000 */
[----:B------:R-:W-:Y:S02]  /*3500*/  IMAD.MOV.U32 R13, RZ, RZ, R131 ;  /* 0x000000ffff0d7224 */ /* 0x000fe400078e0083 */
[----:B------:R-:W-:Y:S02]  /*3510*/  IMAD.MOV.U32 R12, RZ, RZ, R129 ;  /* 0x000000ffff0c7224 */ /* 0x000fe400078e0081 */
[----:B------:R-:W-:Y:S01]  /*3520*/  IMAD.MOV.U32 R18, RZ, RZ, R14 ;  /* 0x000000ffff127224 */ /* 0x000fe200078e000e */
[----:B------:R-:W-:Y:S01]  /*3530*/  HMMA.16816.F32 R36, R72, R120, R8 ;  /* 0x000000784824723c */ /* 0x000fe20000001808 */
[----:B------:R-:W-:-:S02]  /*3540*/  VIADD R216, R22, 0x78 ;  /* 0x0000007816d87836 */ /* 0x000fc40000000000 */
[----:B------:R-:W-:Y:S02]  /*3550*/  IMAD.MOV.U32 R99, RZ, RZ, R18 ;  /* 0x000000ffff637224 */ /* 0x000fe400078e0012 */
[----:B------:R-:W-:Y:S02]  /*3560*/  IMAD.MOV.U32 R14, RZ, RZ, R103 ;  /* 0x000000ffff0e7224 */ /* 0x000fe400078e0067 */
[----:B------:R-:W-:Y:S01]  /*3570*/  VIADD R18, R216, UR20 ;  /* 0x00000014d8127c36 */ /* 0x000fe20008000000 */
[----:B------:R-:W-:Y:S01]  /*3580*/  HMMA.16816.F32 R168, R72, R24, R168 ;  /* 0x0000001848a8723c */ /* 0x000fe200000018a8 */
[----:B------:R-:W-:Y:S02]  /*3590*/  IMAD.MOV.U32 R100, RZ, RZ, R15 ;  /* 0x000000ffff647224 */ /* 0x000fe400078e000f */
[----:B------:R-:W-:Y:S02]  /*35a0*/  IMAD.MOV.U32 R112, RZ, RZ, R13 ;  /* 0x000000ffff707224 */ /* 0x000fe400078e000d */
[----:B------:R-:W-:-:S02]  /*35b0*/  VIADD R25, R18, 0xffffff89 ;  /* 0xffffff8912197836 */ /* 0x000fc40000000000 */
[----:B------:R-:W-:Y:S01]  /*35c0*/  IMAD.MOV.U32 R209, RZ, RZ, R4 ;  /* 0x000000ffffd17224 */ /* 0x000fe200078e0004 */
[C---:B------:R-:W-:Y:S01]  /*35d0*/  HMMA.16816.F32 R128, R72.reuse, R20, R92 ;  /* 0x000000144880723c */ /* 0x040fe2000000185c */
[----:B------:R-:W-:Y:S02]  /*35e0*/  VIADD R21, R22, UR20 ;  /* 0x0000001416157c36 */ /* 0x000fe40008000000 */
[----:B------:R-:W-:Y:S02]  /*35f0*/  IMAD.MOV.U32 R93, RZ, RZ, R2 ;  /* 0x000000ffff5d7224 */ /* 0x000fe400078e0002 */
[C---:B------:R-:W-:Y:S02]  /*3600*/  IMAD.IADD R0, R221.reuse, 0x1, -R21 ;  /* 0x00000001dd007824 */ /* 0x040fe400078e0a15 */
[----:B------:R-:W-:Y:S01]  /*3610*/  IMAD.MOV.U32 R92, RZ, RZ, R14 ;  /* 0x000000ffff5c7224 */ /* 0x000fe200078e000e */
[----:B------:R-:W-:Y:S01]  /*3620*/  HMMA.16816.F32 R232, R72, R60, R40 ;  /* 0x0000003c48e8723c */ /* 0x000fe20000001828 */
[----:B------:R-:W-:Y:S01]  /*3630*/  VIADD R40, R221, 0x40 ;  /* 0x00000040dd287836 */ /* 0x000fe20000000000 */
[----:B------:R-:W-:Y:S01]  /*3640*/  IABS R0, R0 ;  /* 0x0000000000007213 */ /* 0x000fe20000000000 */
[----:B------:R-:W-:-:S02]  /*3650*/  IMAD.MOV.U32 R94, RZ, RZ, R12 ;  /* 0x000000ffff5e7224 */ /* 0x000fc400078e000c */
[----:B------:R-:W-:Y:S01]  /*3660*/  IMAD.IADD R3, R40, 0x1, -R21 ;  /* 0x0000000128037824 */ /* 0x000fe200078e0a15 */
[----:B------:R-:W-:Y:S01]  /*3670*/  I2FP.F32.S32 R2, R0 ;  /* 0x0000000000027245 */ /* 0x000fe20000201400 */
[----:B------:R-:W-:Y:S01]  /*3680*/  IMAD.MOV.U32 R120, RZ, RZ, R37 ;  /* 0x000000ffff787224 */ /* 0x000fe200078e0025 */
[C---:B------:R-:W-:Y:S01]  /*3690*/  HMMA.16816.F32 R156, R72.reuse, R26, R156 ;  /* 0x0000001a489c723c */ /* 0x040fe2000000189c */
[----:B------:R-:W-:Y:S01]  /*36a0*/  VIADD R26, R18, 0xffffff90 ;  /* 0xffffff90121a7836 */ /* 0x000fe20000000000 */
[----:B------:R-:W-:Y:S01]  /*36b0*/  IABS R3, R3 ;  /* 0x0000000300037213 */ /* 0x000fe20000000000 */
[----:B------:R-:W-:Y:S01]  /*36c0*/  FFMA.FTZ R37, R2, -UR7, R168 ;  /* 0x8000000702257c23 */ /* 0x000fe200080100a8 */
[----:B------:R-:W-:Y:S02]  /*36d0*/  IMAD.IADD R2, R40, 0x1, -R25 ;  /* 0x0000000128027824 */ /* 0x000fe400078e0a19 */
[----:B------:R-:W-:Y:S01]  /*36e0*/  I2FP.F32.S32 R0, R3 ;  /* 0x0000000300007245 */ /* 0x000fe20000201400 */
[----:B------:R-:W-:Y:S01]  /*36f0*/  IMAD.MOV.U32 R208, RZ, RZ, R5 ;  /* 0x000000ffffd07224 */ /* 0x000fe200078e0005 */
[----:B------:R-:W-:Y:S01]  /*3700*/  HMMA.16816.F32 R12, R72, R70, R32 ;  /* 0x00000046480c723c */ /* 0x000fe20000001820 */
[C---:B------:R-:W-:Y:S01]  /*3710*/  VIADD R32, R18.reuse, 0xffffff91 ;  /* 0xffffff9112207836 */ /* 0x040fe20000000000 */
[----:B------:R-:W-:Y:S01]  /*3720*/  IABS R3, R2 ;  /* 0x0000000200037213 */ /* 0x000fe20000000000 */
[----:B------:R-:W-:-:S02]  /*3730*/  VIADD R34, R18, 0xffffff98 ;  /* 0xffffff9812227836 */ /* 0x000fc40000000000 */
[----:B------:R-:W-:Y:S01]  /*3740*/  FFMA.FTZ R35, R0, -UR7, R164 ;  /* 0x8000000700237c23 */ /* 0x000fe200080100a4 */
[C---:B------:R-:W-:Y:S02]  /*3750*/  IMAD.IADD R0, R40.reuse, 0x1, -R26 ;  /* 0x0000000128007824 */ /* 0x040fe400078e0a1a */
[C---:B------:R-:W-:Y:S01]  /*3760*/  IMAD.IADD R4, R40.reuse, 0x1, -R32 ;  /* 0x0000000128047824 */ /* 0x040fe200078e0a20 */
[C---:B------:R-:W-:Y:S01]  /*3770*/  HMMA.16816.F32 R140, R72.reuse, R28, R84 ;  /* 0x0000001c488c723c */ /* 0x040fe20000001854 */
[----:B------:R-:W-:Y:S01]  /*3780*/  IMAD.IADD R5, R40, 0x1, -R34 ;  /* 0x0000000128057824 */ /* 0x000fe200078e0a22 */
[----:B------:R-:W-:Y:S01]  /*3790*/  IABS R2, R0 ;  /* 0x0000000000027213 */ /* 0x000fe20000000000 */
[----:B------:R-:W-:Y:S01]  /*37a0*/  IMAD.MOV.U32 R8, RZ, RZ, R38 ;  /* 0x000000ffff087224 */ /* 0x000fe200078e0026 */
[----:B------:R-:W-:Y:S01]  /*37b0*/  IABS R0, R4 ;  /* 0x0000000400007213 */ /* 0x000fe20000000000 */
[----:B------:R-:W-:Y:S01]  /*37c0*/  VIADD R38, R18, 0xffffff99 ;  /* 0xffffff9912267836 */ /* 0x000fe20000000000 */
[----:B------:R-:W-:Y:S01]  /*37d0*/  IABS R5, R5 ;  /* 0x0000000500057213 */ /* 0x000fe20000000000 */
[----:B------:R-:W-:Y:S01]  /*37e0*/  IMAD.MOV.U32 R53, RZ, RZ, R6 ;  /* 0x000000ffff357224 */ /* 0x000fe200078e0006 */
[----:B------:R-:W-:Y:S01]  /*37f0*/  HMMA.16816.F32 R136, R72, R30, R80 ;  /* 0x0000001e4888723c */ /* 0x000fe20000001850 */
[----:B------:R-:W-:-:S02]  /*3800*/  IMAD.IADD R6, R40, 0x1, -R38 ;  /* 0x0000000128067824 */ /* 0x000fc400078e0a26 */
[----:B------:R-:W-:Y:S02]  /*3810*/  IMAD.MOV.U32 R4, RZ, RZ, R3 ;  /* 0x000000ffff047224 */ /* 0x000fe400078e0003 */
        /* <DEDUP_REMOVED lines=8> */
[----:B------:R-:W-:Y:S01]  /*38a0*/  IMAD.MOV.U32 R7, RZ, RZ, R36 ;  /* 0x000000ffff077224 */ /* 0x000fe200078e0024 */
[----:B------:R-:W-:Y:S01]  /*38b0*/  I2FP.F32.S32 R3, R2 ;  /* 0x0000000200037245 */ /* 0x000fe20000201400 */
[----:B------:R-:W-:Y:S01]  /*38c0*/  IMAD.MOV.U32 R121, RZ, RZ, R39 ;  /* 0x000000ffff797224 */ /* 0x000fe200078e0027 */
[----:B------:R-:W-:Y:S01]  /*38d0*/  I2FP.F32.S32 R2, R0 ;  /* 0x0000000000027245 */ /* 0x000fe20000201400 */
[C---:B------:R-:W-:Y:S01]  /*38e0*/  VIADD R36, R18.reuse, 0xffffffa0 ;  /* 0xffffffa012247836 */ /* 0x040fe20000000000 */
[----:B------:R-:W-:Y:S01]  /*38f0*/  I2FP.F32.S32 R0, R6 ;  /* 0x0000000600007245 */ /* 0x000fe20000201400 */
[----:B------:R-:W-:-:S02]  /*3900*/  VIADD R39, R18, 0xffffffa1 ;  /* 0xffffffa112277836 */ /* 0x000fc40000000000 */
[----:B------:R-:W-:Y:S01]  /*3910*/  FFMA.FTZ R30, R4, -UR7, R160 ;  /* 0x80000007041e7c23 */ /* 0x000fe200080100a0 */
[----:B------:R-:W-:Y:S02]  /*3920*/  VIADD R41, R18, 0xffffffa8 ;  /* 0xffffffa812297836 */ /* 0x000fe40000000000 */
[----:B------:R-:W-:Y:S01]  /*3930*/  FFMA.FTZ R28, R2, -UR7, R152 ;  /* 0x80000007021c7c23 */ /* 0x000fe20008010098 */
[----:B------:R-:W-:Y:S02]  /*3940*/  VIADD R42, R18, 0xffffffa9 ;  /* 0xffffffa9122a7836 */ /* 0x000fe40000000000 */
[----:B------:R-:W-:Y:S01]  /*3950*/  FFMA.FTZ R27, R0, -UR7, R153 ;  /* 0x80000007001b7c23 */ /* 0x000fe20008010099 */
[C---:B------:R-:W-:Y:S02]  /*3960*/  IMAD.IADD R2, R40.reuse, 0x1, -R36 ;  /* 0x0000000128027824 */ /* 0x040fe400078e0a24 */
[----:B------:R-:W-:Y:S01]  /*3970*/  FFMA.FTZ R31, R5, -UR7, R165 ;  /* 0x80000007051f7c23 */ /* 0x000fe200080100a5 */
[----:B------:R-:W-:-:S02]  /*3980*/  IMAD.IADD R0, R40, 0x1, -R39 ;  /* 0x0000000128007824 */ /* 0x000fc400078e0a27 */
[----:B------:R-:W-:Y:S01]  /*3990*/  FFMA.FTZ R29, R3, -UR7, R161 ;  /* 0x80000007031d7c23 */ /* 0x000fe200080100a1 */
[C---:B------:R-:W-:Y:S01]  /*39a0*/  IMAD.IADD R4, R40.reuse, 0x1, -R41 ;  /* 0x0000000128047824 */ /* 0x040fe200078e0a29 */
[----:B------:R-:W-:Y:S01]  /*39b0*/  IABS R3, R2 ;  /* 0x0000000200037213 */ /* 0x000fe20000000000 */
[----:B------:R-:W-:Y:S01]  /*39c0*/  IMAD.IADD R5, R40, 0x1, -R42 ;  /* 0x0000000128057824 */ /* 0x000fe200078e0a2a */
[----:B------:R-:W-:Y:S01]  /*39d0*/  IABS R2, R0 ;  /* 0x0000000000027213 */ /* 0x000fe20000000000 */
[----:B------:R-:W-:Y:S01]  /*39e0*/  VIADD R44, R18, 0xffffffb0 ;  /* 0xffffffb0122c7836 */ /* 0x000fe20000000000 */
[----:B------:R-:W-:Y:S01]  /*39f0*/  IABS R0, R4 ;  /* 0x0000000400007213 */ /* 0x000fe20000000000 */
[----:B------:R-:W-:Y:S01]  /*3a00*/  IMAD.MOV.U32 R4, RZ, RZ, R3 ;  /* 0x000000ffff047224 */ /* 0x000fe200078e0003 */
[----:B------:R-:W-:Y:S01]  /*3a10*/  IABS R5, R5 ;  /* 0x0000000500057213 */ /* 0x000fe20000000000 */
[----:B------:R-:W-:Y:S01]  /*3a20*/  IMAD.IADD R6, R40, 0x1, -R44 ;  /* 0x0000000128067824 */ /* 0x000fe200078e0a2c */
[----:B------:R-:W-:Y:S01]  /*3a30*/  HMMA.16816.F32 R196, R72, R54, R76 ;  /* 0x0000003648c4723c */ /* 0x000fe2000000184c */
[----:B------:R-:W-:-:S02]  /*3a40*/  IMAD.MOV.U32 R3, RZ, RZ, R2 ;  /* 0x000000ffff037224 */ /* 0x000fc400078e0002 */
[----:B------:R-:W-:Y:S01]  /*3a50*/  IMAD.MOV.U32 R2, RZ, RZ, R0 ;  /* 0x000000ffff027224 */ /* 0x000fe200078e0000 */
[----:B------:R-:W-:Y:S01]  /*3a60*/  IABS R6, R6 ;  /* 0x0000000600067213 */ /* 0x000fe20000000000 */
[----:B------:R-:W-:Y:S01]  /*3a70*/  IMAD.MOV.U32 R0, RZ, RZ, R5 ;  /* 0x000000ffff007224 */ /* 0x000fe200078e0005 */
[----:B------:R-:W-:Y:S01]  /*3a80*/  I2FP.F32.S32 R5, R4 ;  /* 0x0000000400057245 */ /* 0x000fe20000201400 */
[C---:B------:R-:W-:Y:S01]  /*3a90*/  VIADD R43, R18.reuse, 0xffffffb1 ;  /* 0xffffffb1122b7836 */ /* 0x040fe20000000000 */
[----:B------:R-:W-:Y:S01]  /*3aa0*/  I2FP.F32.S32 R4, R3 ;  /* 0x0000000300047245 */ /* 0x000fe20000201400 */
[C---:B------:R-:W-:Y:S01]  /*3ab0*/  VIADD R45, R18.reuse, 0xffffffb8 ;  /* 0xffffffb8122d7836 */ /* 0x040fe20000000000 */
[----:B------:R-:W-:Y:S01]  /*3ac0*/  I2FP.F32.S32 R3, R2 ;  /* 0x0000000200037245 */ /* 0x000fe20000201400 */
[----:B------:R-:W-:Y:S01]  /*3ad0*/  IMAD.MOV.U32 R97, RZ, RZ, R19 ;  /* 0x000000ffff617224 */ /* 0x000fe200078e0013 */
[----:B------:R-:W-:Y:S01]  /*3ae0*/  I2FP.F32.S32 R2, R0 ;  /* 0x0000000000027245 */ /* 0x000fe20000201400 */
[C---:B------:R-:W-:Y:S01]  /*3af0*/  VIADD R47, R18.reuse, 0xffffffb9 ;  /* 0xffffffb9122f7836 */ /* 0x040fe20000000000 */
[----:B------:R-:W-:Y:S01]  /*3b00*/  I2FP.F32.S32 R0, R6 ;  /* 0x0000000600007245 */ /* 0x000fe20000201400 */
[----:B------:R-:W-:-:S02]  /*3b10*/  VIADD R48, R18, 0xffffffc0 ;  /* 0xffffffc012307836 */ /* 0x000fc40000000000 */
[----:B------:R-:W-:Y:S01]  /*3b20*/  FFMA.FTZ R23, R4, -UR7, R125 ;  /* 0x8000000704177c23 */ /* 0x000fe2000801007d */
[----:B------:R-:W-:Y:S01]  /*3b30*/  FFMA.FTZ R19, R2, -UR7, R149 ;  /* 0x8000000702137c23 */ /* 0x000fe20008010095 */
[----:B------:R-:W-:Y:S02]  /*3b40*/  IMAD.IADD R2, R40, 0x1, -R43 ;  /* 0x0000000128027824 */ /* 0x000fe400078e0a2b */
[----:B------:R-:W-:Y:S01]  /*3b50*/  FFMA.FTZ R17, R0, -UR7, R116 ;  /* 0x8000000700117c23 */ /* 0x000fe20008010074 */
[C---:B------:R-:W-:Y:S02]  /*3b60*/  IMAD.IADD R0, R40.reuse, 0x1, -R45 ;  /* 0x0000000128007824 */ /* 0x040fe400078e0a2d */
[----:B------:R-:W-:Y:S01]  /*3b70*/  FFMA.FTZ R24, R5, -UR7, R124 ;  /* 0x8000000705187c23 */ /* 0x000fe2000801007c */
[C---:B------:R-:W-:Y:S02]  /*3b80*/  IMAD.IADD R4, R40.reuse, 0x1, -R47 ;  /* 0x0000000128047824 */ /* 0x040fe400078e0a2f */
[----:B------:R-:W-:Y:S01]  /*3b90*/  FFMA.FTZ R20, R3, -UR7, R148 ;  /* 0x8000000703147c23 */ /* 0x000fe20008010094 */
[----:B------:R-:W-:Y:S01]  /*3ba0*/  IMAD.IADD R5, R40, 0x1, -R48 ;  /* 0x0000000128057824 */ /* 0x000fe200078e0a30 */
[----:B------:R-:W-:Y:S01]  /*3bb0*/  IABS R3, R2 ;  /* 0x0000000200037213 */ /* 0x000fe20000000000 */
        /* <DEDUP_REMOVED lines=13> */
[C---:B------:R-:W-:Y:S01]  /*3c90*/  VIADD R55, R18.reuse, 0xffffffc9 ;  /* 0xffffffc912377836 */ /* 0x040fe20000000000 */
[----:B------:R-:W-:Y:S01]  /*3ca0*/  I2FP.F32.S32 R4, R3 ;  /* 0x0000000300047245 */ /* 0x000fe20000201400 */
[----:B------:R-:W-:Y:S01]  /*3cb0*/  IMAD.MOV.U32 R175, RZ, RZ, R13 ;  /* 0x000000ffffaf7224 */ /* 0x000fe200078e000d */
[----:B------:R-:W-:Y:S01]  /*3cc0*/  I2FP.F32.S32 R3, R2 ;  /* 0x0000000200037245 */ /* 0x000fe20000201400 */
[C---:B------:R-:W-:Y:S01]  /*3cd0*/  VIADD R67, R18.reuse, 0xffffffd0 ;  /* 0xffffffd012437836 */ /* 0x040fe20000000000 */
[----:B------:R-:W-:Y:S01]  /*3ce0*/  I2FP.F32.S32 R2, R0 ;  /* 0x0000000000027245 */ /* 0x000fe20000201400 */
[----:B------:R-:W-:Y:S01]  /*3cf0*/  IMAD.MOV.U32 R184, RZ, RZ, R12 ;  /* 0x000000ffffb87224 */ /* 0x000fe200078e000c */
[----:B------:R-:W-:Y:S01]  /*3d00*/  I2FP.F32.S32 R0, R6 ;  /* 0x0000000600007245 */ /* 0x000fe20000201400 */
[----:B------:R-:W-:-:S02]  /*3d10*/  VIADD R69, R18, 0xffffffd1 ;  /* 0xffffffd112457836 */ /* 0x000fc40000000000 */
[----:B------:R-:W-:Y:S01]  /*3d20*/  FFMA.FTZ R16, R5, -UR7, R117 ;  /* 0x8000000705107c23 */ /* 0x000fe20008010075 */
[----:B------:R-:W-:Y:S01]  /*3d30*/  FFMA.FTZ R13, R2, -UR7, R132 ;  /* 0x80000007020d7c23 */ /* 0x000fe20008010084 */
[----:B------:R-:W-:Y:S02]  /*3d40*/  IMAD.MOV.U32 R178, RZ, RZ, R15 ;  /* 0x000000ffffb27224 */ /* 0x000fe400078e000f */
[----:B------:R-:W-:Y:S01]  /*3d50*/  FFMA.FTZ R12, R0, -UR7, R133 ;  /* 0x80000007000c7c23 */ /* 0x000fe20008010085 */
[----:B------:R-:W-:Y:S02]  /*3d60*/  IMAD.IADD R2, R40, 0x1, -R49 ;  /* 0x0000000128027824 */ /* 0x000fe400078e0a31 */
[----:B------:R-:W-:Y:S01]  /*3d70*/  FFMA.FTZ R15, R4, -UR7, R144 ;  /* 0x80000007040f7c23 */ /* 0x000fe20008010090 */
[C---:B------:R-:W-:Y:S02]  /*3d80*/  IMAD.IADD R0, R40.reuse, 0x1, -R55 ;  /* 0x0000000128007824 */ /* 0x040fe400078e0a37 */
[----:B------:R-:W-:-:S02]  /*3d90*/  IMAD.IADD R4, R40, 0x1, -R67 ;  /* 0x0000000128047824 */ /* 0x000fc400078e0a43 */
[----:B------:R-:W-:Y:S02]  /*3da0*/  IMAD.MOV.U32 R50, RZ, RZ, R14 ;  /* 0x000000ffff327224 */ /* 0x000fe400078e000e */
        /* <DEDUP_REMOVED lines=9> */
[----:B------:R-:W-:-:S02]  /*3e40*/  IMAD.MOV.U32 R4, RZ, RZ, R3 ;  /* 0x000000ffff047224 */ /* 0x000fc400078e0003 */
[----:B------:R-:W-:Y:S01]  /*3e50*/  IMAD.MOV.U32 R3, RZ, RZ, R2 ;  /* 0x000000ffff037224 */ /* 0x000fe200078e0002 */
[----:B------:R-:W-:Y:S01]  /*3e60*/  IABS R6, R6 ;  /* 0x0000000600067213 */ /* 0x000fe20000000000 */
[----:B------:R-:W-:Y:S02]  /*3e70*/  IMAD.MOV.U32 R2, RZ, RZ, R0 ;  /* 0x000000ffff027224 */ /* 0x000fe400078e0000 */
        /* <DEDUP_REMOVED lines=21> */
[----:B------:R-:W-:Y:S01]  /*3fd0*/  VIADD R161, R18, 0xffffffe9 ;  /* 0xffffffe912a17836 */ /* 0x000fe20000000000 */
[----:B------:R-:W-:Y:S01]  /*3fe0*/  IABS R2, R0 ;  /* 0x0000000000027213 */ /* 0x000fe20000000000 */
[----:B------:R-:W-:Y:S01]  /*3ff0*/  VIADD R33, R221, -UR32 ;  /* 0x80000020dd217c36 */ /* 0x000fe20008000000 */
[----:B------:R-:W-:Y:S01]  /*4000*/  IABS R0, R4 ;  /* 0x0000000400007213 */ /* 0x000fe20000000000 */
[----:B------:R-:W-:Y:S01]  /*4010*/  IMAD.IADD R6, R40, 0x1, -R161 ;  /* 0x0000000128067824 */ /* 0x000fe200078e0aa1 */
[----:B------:R-:W-:Y:S01]  /*4020*/  IABS R5, R5 ;  /* 0x0000000500057213 */ /* 0x000fe20000000000 */
[----:B------:R-:W-:Y:S01]  /*4030*/  IMAD.MOV.U32 R4, RZ, RZ, R3 ;  /* 0x000000ffff047224 */ /* 0x000fe200078e0003 */
[----:B------:R-:W-:Y:S01]  /*4040*/  ISETP.GT.AND P1, PT, R33, R22, PT ;  /* 0x000000162100720c */ /* 0x000fe20003f24270 */
[----:B------:R-:W-:Y:S01]  /*4050*/  IMAD.MOV.U32 R3, RZ, RZ, R2 ;  /* 0x000000ffff037224 */ /* 0x000fe200078e0002 */
[----:B------:R-:W-:Y:S01]  /*4060*/  IABS R6, R6 ;  /* 0x0000000600067213 */ /* 0x000fe20000000000 */
[----:B------:R-:W-:Y:S01]  /*4070*/  IMAD.MOV.U32 R2, RZ, RZ, R0 ;  /* 0x000000ffff027224 */ /* 0x000fe200078e0000 */
[----:B------:R-:W-:Y:S01]  /*4080*/  FSEL R145, R37, -INF , !P1 ;  /* 0xff80000025917808 */ /* 0x000fe20004800000 */
[----:B------:R-:W-:Y:S01]  /*4090*/  IMAD.MOV.U32 R0, RZ, RZ, R5 ;  /* 0x000000ffff007224 */ /* 0x000fe200078e0005 */
[----:B------:R-:W-:Y:S01]  /*40a0*/  I2FP.F32.S32 R5, R4 ;  /* 0x0000000400057245 */ /* 0x000fe20000201400 */
[C---:B------:R-:W-:Y:S01]  /*40b0*/  VIADD R62, R22.reuse, 0x8 ;  /* 0x00000008163e7836 */ /* 0x040fe20000000000 */
[----:B------:R-:W-:Y:S01]  /*40c0*/  I2FP.F32.S32 R4, R3 ;  /* 0x0000000300047245 */ /* 0x000fe20000201400 */
[C---:B------:R-:W-:Y:S01]  /*40d0*/  VIADD R63, R22.reuse, 0x9 ;  /* 0x00000009163f7836 */ /* 0x040fe20000000000 */
[----:B------:R-:W-:Y:S01]  /*40e0*/  I2FP.F32.S32 R3, R2 ;  /* 0x0000000200037245 */ /* 0x000fe20000201400 */
[----:B------:R-:W-:Y:S01]  /*40f0*/  VIADD R66, R22, 0x18 ;  /* 0x0000001816427836 */ /* 0x000fe20000000000 */
[----:B------:R-:W-:Y:S01]  /*4100*/  I2FP.F32.S32 R2, R0 ;  /* 0x0000000000027245 */ /* 0x000fe20000201400 */
[----:B------:R-:W-:Y:S01]  /*4110*/  IMAD.MOV.U32 R61, RZ, RZ, R64 ;  /* 0x000000ffff3d7224 */ /* 0x000fe200078e0040 */
[----:B------:R-:W-:Y:S01]  /*4120*/  I2FP.F32.S32 R0, R6 ;  /* 0x0000000600007245 */ /* 0x000fe20000201400 */
[----:B------:R-:W-:Y:S01]  /*4130*/  FFMA.FTZ R6, R5, -UR7, R241 ;  /* 0x8000000705067c23 */ /* 0x000fe200080100f1 */
[----:B------:R-:W-:Y:S01]  /*4140*/  FFMA.FTZ R5, R4, -UR7, R236 ;  /* 0x8000000704057c23 */ /* 0x000fe200080100ec */
[----:B------:R-:W-:Y:S01]  /*4150*/  FFMA.FTZ R4, R3, -UR7, R237 ;  /* 0x8000000703047c23 */ /* 0x000fe200080100ed */
[----:B------:R-:W-:Y:S01]  /*4160*/  FFMA.FTZ R3, R2, -UR7, R244 ;  /* 0x8000000702037c23 */ /* 0x000fe200080100f4 */
[----:B------:R-:W-:Y:S01]  /*4170*/  FFMA.FTZ R2, R0, -UR7, R245 ;  /* 0x8000000700027c23 */ /* 0x000fe200080100f5 */
[----:B------:R-:W-:-:S02]  /*4180*/  VIADD R0, R40, -UR32 ;  /* 0x8000002028007c36 */ /* 0x000fc40008000000 */
[----:B------:R-:W-:Y:S02]  /*4190*/  IMAD.MOV.U32 R101, RZ, RZ, R59 ;  /* 0x000000ffff657224 */ /* 0x000fe400078e003b */
        /* <DEDUP_REMOVED lines=8> */
[C---:B------:R-:W-:Y:S01]  /*4220*/  VIADD R70, R22.reuse, 0x20 ;  /* 0x0000002016467836 */ /* 0x040fe20000000000 */
[----:B------:R-:W-:Y:S01]  /*4230*/  FSEL R149, R35, -INF , !P0 ;  /* 0xff80000023957808 */ /* 0x000fe20004000000 */
[----:B------:R-:W-:Y:S01]  /*4240*/  VIADD R71, R22, 0x21 ;  /* 0x0000002116477836 */ /* 0x000fe20000000000 */
        /* <DEDUP_REMOVED lines=42> */
[C---:B------:R-:W-:Y:S01]  /*44f0*/  ISETP.GT.AND P5, PT, R0.reuse, R86, PT ;  /* 0x000000560000720c */ /* 0x040fe20003fa4270 */
[C---:B------:R-:W-:Y:S01]  /*4500*/  VIADD R35, R221.reuse, 0x8 ;  /* 0x00000008dd237836 */ /* 0x040fe20000000000 */
[C---:B------:R-:W-:Y:S01]  /*4510*/  ISETP.GT.AND P4, PT, R0.reuse, R88, PT ;  /* 0x000000580000720c */ /* 0x040fe20003f84270 */
[----:B------:R-:W-:Y:S01]  /*4520*/  IMAD.MOV.U32 R188, RZ, RZ, R53 ;  /* 0x000000ffffbc7224 */ /* 0x000fe200078e0035 */
[----:B------:R-:W-:Y:S01]  /*4530*/  ISETP.GT.AND P1, PT, R0, R96, PT ;  /* 0x000000600000720c */ /* 0x000fe20003f24270 */
[----:B------:R-:W-:Y:S01]  /*4540*/  VIADD R53, R221, 0x48 ;  /* 0x00000048dd357836 */ /* 0x000fe20000000000 */
[----:B------:R-:W-:Y:S01]  /*4550*/  FSEL R192, R17, -INF , !P6 ;  /* 0xff80000011c07808 */ /* 0x000fe20007000000 */
[----:B------:R-:W-:Y:S01]  /*4560*/  IMAD.MOV.U32 R82, RZ, RZ, R208 ;  /* 0x000000ffff527224 */ /* 0x000fe200078e00d0 */
        /* <DEDUP_REMOVED lines=12> */
[C---:B------:R-:W-:Y:S01]  /*4630*/  ISETP.GT.AND P6, PT, R0.reuse, R87, PT ;  /* 0x000000570000720c */ /* 0x040fe20003fc4270 */
        /* <DEDUP_REMOVED lines=9> */
[----:B------:R-:W-:Y:S01]  /*46d0*/  BAR.SYNC.DEFER_BLOCKING 0x0 ;  /* 0x0000000000007b1d */ /* 0x000fe20000010000 */
        /* <DEDUP_REMOVED lines=13> */
[--C-:B------:R-:W-:Y:S01]  /*47b0*/  IMAD.IADD R3, R35, 0x1, -R21.reuse ;  /* 0x0000000123037824 */ /* 0x100fe200078e0a15 */
[----:B------:R-:W-:Y:S01]  /*47c0*/  FSEL R237, R2, -INF , !P4 ;  /* 0xff80000002ed7808 */ /* 0x000fe20006000000 */
[----:B------:R-:W-:Y:S01]  /*47d0*/  IMAD.U32 R2, RZ, RZ, UR34 ;  /* 0x00000022ff027e24 */ /* 0x000fe2000f8e00ff */
[C---:B------:R-:W-:Y:S01]  /*47e0*/  ISETP.GT.AND P6, PT, R0.reuse, R115, PT ;  /* 0x000000730000720c */ /* 0x040fe20003fc4270 */
[----:B------:R-:W-:Y:S01]  /*47f0*/  IMAD.IADD R5, R53, 0x1, -R21 ;  /* 0x0000000135057824 */ /* 0x000fe200078e0a15 */
        /* <DEDUP_REMOVED lines=10> */
[----:B------:R-:W-:Y:S01]  /*48a0*/  ISETP.GT.AND P4, PT, R0, R205, PT ;  /* 0x000000cd0000720c */ /* 0x000fe20003f84270 */
[----:B------:R-:W-:Y:S01]  /*48b0*/  VIADD R0, R46, UR31 ;  /* 0x0000001f2e007c36 */ /* 0x000fe20008000000 */
[----:B------:R-:W-:Y:S01]  /*48c0*/  FSEL R227, R4, -INF , !P6 ;  /* 0xff80000004e37808 */ /* 0x000fe20007000000 */
[----:B------:R-:W-:Y:S01]  /*48d0*/  IMAD.MOV.U32 R60, RZ, RZ, R99 ;  /* 0x000000ffff3c7224 */ /* 0x000fe200078e0063 */
[----:B------:R-:W-:Y:S01]  /*48e0*/  IABS R4, R3 ;  /* 0x0000000300047213 */ /* 0x000fe20000000000 */
[----:B------:R-:W-:Y:S01]  /*48f0*/  IMAD.MOV.U32 R12, RZ, RZ, R61 ;  /* 0x000000ffff0c7224 */ /* 0x000fe200078e003d */
[C---:B------:R-:W-:Y:S01]  /*4900*/  VIADDMNMX R210, R0.reuse, 0x1, R2, PT ;  /* 0x0000000100d27846 */ /* 0x040fe20003800102 */
[----:B------:R-:W-:Y:S01]  /*4910*/  IMAD.MOV.U32 R61, RZ, RZ, R100 ;  /* 0x000000ffff3d7224 */ /* 0x000fe200078e0064 */
[C---:B------:R-:W-:Y:S01]  /*4920*/  VIADDMNMX R211, R0.reuse, 0x9, R2, PT ;  /* 0x0000000900d37846 */ /* 0x040fe20003800102 */
[----:B------:R-:W-:Y:S01]  /*4930*/  IMAD.MOV.U32 R6, RZ, RZ, R4 ;  /* 0x000000ffff067224 */ /* 0x000fe200078e0004 */
[C---:B------:R-:W-:Y:S01]  /*4940*/  VIADDMNMX R208, R0.reuse, 0x41, R2, PT ;  /* 0x0000004100d07846 */ /* 0x040fe20003800102 */
[----:B------:R-:W-:Y:S01]  /*4950*/  IMAD.MOV.U32 R193, RZ, RZ, R90 ;  /* 0x000000ffffc17224 */ /* 0x000fe200078e005a */
[----:B------:R-:W-:Y:S01]  /*4960*/  VIADDMNMX R209, R0, 0x49, R2, PT ;  /* 0x0000004900d17846 */ /* 0x000fe20003800102 */
[--C-:B------:R-:W-:Y:S01]  /*4970*/  IMAD.IADD R0, R35, 0x1, -R25.reuse ;  /* 0x0000000123007824 */ /* 0x100fe200078e0a19 */
[----:B------:R-:W-:Y:S01]  /*4980*/  IABS R3, R5 ;  /* 0x0000000500037213 */ /* 0x000fe20000000000 */
[----:B------:R-:W-:-:S02]  /*4990*/  IMAD.IADD R2, R221, 0x1, -R25 ;  /* 0x00000001dd027824 */ /* 0x000fc400078e0a19 */
[----:B------:R-:W-:Y:S01]  /*49a0*/  IMAD.IADD R5, R53, 0x1, -R25 ;  /* 0x0000000135057824 */ /* 0x000fe200078e0a19 */
[----:B------:R-:W-:Y:S01]  /*49b0*/  IABS R4, R0 ;  /* 0x0000000000047213 */ /* 0x000fe20000000000 */
[----:B------:R-:W-:Y:S01]  /*49c0*/  IMAD.MOV.U32 R0, RZ, RZ, R3 ;  /* 0x000000ffff007224 */ /* 0x000fe200078e0003 */
[----:B------:R-:W-:Y:S02]  /*49d0*/  IABS R7, R2 ;  /* 0x0000000200077213 */ /* 0x000fe40000000000 */
[----:B------:R-:W-:Y:S02]  /*49e0*/  IABS R2, R5 ;  /* 0x0000000500027213 */ /* 0x000fe40000000000 */
[----:B------:R-:W-:Y:S01]  /*49f0*/  I2FP.F32.S32 R0, R0 ;  /* 0x0000000000007245 */ /* 0x000fe20000201400 */
[----:B------:R-:W-:Y:S01]  /*4a00*/  IMAD.MOV.U32 R5, RZ, RZ, R7 ;  /* 0x000000ffff057224 */ /* 0x000fe200078e0007 */
[----:B------:R-:W-:Y:S02]  /*4a10*/  I2FP.F32.S32 R3, R6 ;  /* 0x0000000600037245 */ /* 0x000fe40000201400 */
[----:B------:R-:W-:Y:S01]  /*4a20*/  I2FP.F32.S32 R4, R4 ;  /* 0x0000000400047245 */ /* 0x000fe20000201400 */
[----:B------:R-:W-:Y:S01]  /*4a30*/  FFMA.FTZ R116, R0, -UR7, R166 ;  /* 0x8000000700747c23 */ /* 0x000fe200080100a6 */
[----:B------:R-:W-:Y:S01]  /*4a40*/  I2FP.F32.S32 R5, R5 ;  /* 0x0000000500057245 */ /* 0x000fe20000201400 */
[----:B------:R-:W-:-:S02]  /*4a50*/  IMAD.IADD R0, R35, 0x1, -R26 ;  /* 0x0000000123007824 */ /* 0x000fc400078e0a1a */
[----:B------:R-:W-:Y:S01]  /*4a60*/  FFMA.FTZ R120, R3, -UR7, R170 ;  /* 0x8000000703787c23 */ /* 0x000fe200080100aa */
[----:B------:R-:W-:Y:S02]  /*4a70*/  IMAD.MOV.U32 R170, RZ, RZ, R121 ;  /* 0x000000ffffaa7224 */ /* 0x000fe400078e0079 */
        /* <DEDUP_REMOVED lines=12> */
[----:B------:R-:W-:Y:S01]  /*4b40*/  IMAD.MOV.U32 R4, RZ, RZ, R6 ;  /* 0x000000ffff047224 */ /* 0x000fe200078e0006 */
[----:B------:R-:W-:Y:S01]  /*4b50*/  I2FP.F32.S32 R0, R0 ;  /* 0x0000000000007245 */ /* 0x000fe20000201400 */
[----:B------:R-:W-:Y:S01]  /*4b60*/  IMAD.MOV.U32 R5, RZ, RZ, R7 ;  /* 0x000000ffff057224 */ /* 0x000fe200078e0007 */
[----:B------:R-:W-:Y:S01]  /*4b70*/  I2FP.F32.S32 R3, R3 ;  /* 0x0000000300037245 */ /* 0x000fe20000201400 */
        /* <DEDUP_REMOVED lines=9> */
[----:B------:R-:W-:Y:S01]  /*4c10*/  FFMA.FTZ R111, R4, -UR7, R158 ;  /* 0x80000007046f7c23 */ /* 0x000fe2000801009e */
[----:B------:R-:W-:-:S02]  /*4c20*/  IMAD.IADD R3, R221, 0x1, -R34 ;  /* 0x00000001dd037824 */ /* 0x000fc400078e0a22 */
[----:B------:R-:W-:Y:S01]  /*4c30*/  FFMA.FTZ R112, R5, -UR7, R156 ;  /* 0x8000000705707c23 */ /* 0x000fe2000801009c */
[C---:B------:R-:W-:Y:S02]  /*4c40*/  IMAD.IADD R4, R53.reuse, 0x1, -R34 ;  /* 0x0000000135047824 */ /* 0x040fe400078e0a22 */
[----:B------:R-:W-:Y:S01]  /*4c50*/  FFMA.FTZ R109, R2, -UR7, R157 ;  /* 0x80000007026d7c23 */ /* 0x000fe2000801009d */
[----:B------:R-:W-:Y:S02]  /*4c60*/  IMAD.MOV.U32 R167, RZ, RZ, R108 ;  /* 0x000000ffffa77224 */ /* 0x000fe400078e006c */
[----:B------:R-:W-:Y:S01]  /*4c70*/  FFMA.FTZ R108, R0, -UR7, R159 ;  /* 0x80000007006c7c23 */ /* 0x000fe2000801009f */
[----:B------:R-:W-:Y:S01]  /*4c80*/  IMAD.IADD R5, R53, 0x1, -R32 ;  /* 0x0000000135057824 */ /* 0x000fe200078e0a20 */
[----:B------:R-:W-:Y:S01]  /*4c90*/  IABS R7, R3 ;  /* 0x0000000300077213 */ /* 0x000fe20000000000 */
[----:B------:R-:W-:Y:S01]  /*4ca0*/  IMAD.IADD R0, R35, 0x1, -R34 ;  /* 0x0000000123007824 */ /* 0x000fe200078e0a22 */
[----:B------:R-:W-:Y:S01]  /*4cb0*/  IABS R3, R4 ;  /* 0x0000000400037213 */ /* 0x000fe20000000000 */
[----:B------:R-:W-:Y:S01]  /*4cc0*/  IMAD.IADD R2, R221, 0x1, -R38 ;  /* 0x00000001dd027824 */ /* 0x000fe200078e0a26 */
        /* <DEDUP_REMOVED lines=16> */
[----:B------:R-:W-:-:S02]  /*4dd0*/  IMAD.IADD R2, R35, 0x1, -R38 ;  /* 0x0000000123027824 */ /* 0x000fc400078e0a26 */
[----:B------:R-:W-:Y:S01]  /*4de0*/  FFMA.FTZ R99, R3, -UR7, R163 ;  /* 0x8000000703637c23 */ /* 0x000fe200080100a3 */
[----:B------:R-:W-:Y:S02]  /*4df0*/  IMAD.IADD R3, R221, 0x1, -R36 ;  /* 0x00000001dd037824 */ /* 0x000fe400078e0a24 */
[----:B------:R-:W-:Y:S01]  /*4e00*/  FFMA.FTZ R100, R4, -UR7, R130 ;  /* 0x8000000704647c23 */ /* 0x000fe20008010082 */
[----:B------:R-:W-:Y:S02]  /*4e10*/  IMAD.MOV.U32 R52, RZ, RZ, R101 ;  /* 0x000000ffff347224 */ /* 0x000fe400078e0065 */
[----:B------:R-:W-:Y:S01]  /*4e20*/  FFMA.FTZ R101, R6, -UR7, R128 ;  /* 0x8000000706657c23 */ /* 0x000fe20008010080 */
[----:B------:R-:W-:Y:S01]  /*4e30*/  IMAD.IADD R0, R35, 0x1, -R36 ;  /* 0x0000000123007824 */ /* 0x000fe200078e0a24 */
        /* <DEDUP_REMOVED lines=18> */
[----:B------:R-:W-:-:S02]  /*4f60*/  IMAD.IADD R3, R221, 0x1, -R39 ;  /* 0x00000001dd037824 */ /* 0x000fc400078e0a27 */
[----:B------:R-:W-:Y:S01]  /*4f70*/  FFMA.FTZ R93, R4, -UR7, R131 ;  /* 0x80000007045d7c23 */ /* 0x000fe20008010083 */
[--C-:B------:R-:W-:Y:S01]  /*4f80*/  IMAD.IADD R0, R35, 0x1, -R39.reuse ;  /* 0x0000000123007824 */ /* 0x100fe200078e0a27 */
[----:B------:R-:W-:Y:S01]  /*4f90*/  I2FP.F32.S32 R2, R2 ;  /* 0x0000000200027245 */ /* 0x000fe20000201400 */
[----:B------:R-:W-:Y:S02]  /*4fa0*/  IMAD.MOV.U32 R131, RZ, RZ, R94 ;  /* 0x000000ffff837224 */ /* 0x000fe400078e005e */
        /* <DEDUP_REMOVED lines=64> */
[----:B------:R-:W-:Y:S01]  /*53b0*/  VIADD R34, R18, 0xfffffff0 ;  /* 0xfffffff012227836 */ /* 0x000fe20000000000 */
        /* <DEDUP_REMOVED lines=10> */
[----:B------:R-:W-:Y:S01]  /*5460*/  I2FP.F32.S32 R2, R2 ;  /* 0x0000000200027245 */ /* 0x000fe20000201400 */
[----:B------:R-:W-:Y:S01]  /*5470*/  IMAD.IADD R5, R53, 0x1, -R45 ;  /* 0x0000000135057824 */ /* 0x000fe200078e0a2d */
[----:B------:R-:W-:Y:S01]  /*5480*/  IABS R7, R3 ;  /* 0x0000000300077213 */ /* 0x000fe20000000000 */
[--C-:B------:R-:W-:Y:S01]  /*5490*/  IMAD.IADD R4, R35, 0x1, -R47.reuse ;  /* 0x0000000123047824 */ /* 0x100fe200078e0a2f */
        /* <DEDUP_REMOVED lines=48> */
[--C-:B------:R-:W-:Y:S01]  /*57a0*/  IMAD.IADD R0, R35, 0x1, -R49.reuse ;  /* 0x0000000123007824 */ /* 0x100fe200078e0a31 */
[----:B------:R-:W-:Y:S01]  /*57b0*/  IABS R6, R2 ;  /* 0x0000000200067213 */ /* 0x000fe20000000000 */
[C---:B------:R-:W-:Y:S01]  /*57c0*/  IMAD.IADD R5, R53.reuse, 0x1, -R49 ;  /* 0x0000000135057824 */ /* 0x040fe200078e0a31 */
[----:B------:R-:W-:Y:S01]  /*57d0*/  IABS R7, R3 ;  /* 0x0000000300077213 */ /* 0x000fe20000000000 */
[C---:B------:R-:W-:Y:S01]  /*57e0*/  IMAD.IADD R4, R53.reuse, 0x1, -R54 ;  /* 0x0000000135047824 */ /* 0x040fe200078e0a36 */
        /* <DEDUP_REMOVED lines=9> */
[----:B------:R-:W-:Y:S01]  /*5880*/  VIADD R12, R53, -UR32 ;  /* 0x80000020350c7c36 */ /* 0x000fe20008000000 */
[----:B------:R-:W-:Y:S01]  /*5890*/  I2FP.F32.S32 R4, R4 ;  /* 0x0000000400047245 */ /* 0x000fe20000201400 */
[----:B------:R-:W-:Y:S01]  /*58a0*/  FFMA.FTZ R20, R0, -UR7, R194 ;  /* 0x8000000700147c23 */ /* 0x000fe200080100c2 */
[----:B------:R-:W-:Y:S01]  /*58b0*/  I2FP.F32.S32 R5, R5 ;  /* 0x0000000500057245 */ /* 0x000fe20000201400 */
[----:B------:R-:W-:-:S02]  /*58c0*/  IMAD.IADD R0, R35, 0x1, -R55 ;  /* 0x0000000123007824 */ /* 0x000fc400078e0a37 */
[----:B------:R-:W-:Y:S01]  /*58d0*/  FFMA.FTZ R23, R3, -UR7, R234 ;  /* 0x8000000703177c23 */ /* 0x000fe200080100ea */
[----:B------:R-:W-:Y:S01]  /*58e0*/  FFMA.FTZ R24, R4, -UR7, R199 ;  /* 0x8000000704187c23 */ /* 0x000fe200080100c7 */
[----:B------:R-:W-:Y:S01]  /*58f0*/  I2FP.F32.S32 R2, R2 ;  /* 0x0000000200027245 */ /* 0x000fe20000201400 */
[----:B------:R-:W-:Y:S02]  /*5900*/  IMAD.IADD R3, R221, 0x1, -R55 ;  /* 0x00000001dd037824 */ /* 0x000fe400078e0a37 */
[----:B------:R-:W-:Y:S01]  /*5910*/  FFMA.FTZ R25, R5, -UR7, R232 ;  /* 0x8000000705197c23 */ /* 0x000fe200080100e8 */
[----:B------:R-:W-:Y:S01]  /*5920*/  IMAD.IADD R4, R35, 0x1, -R67 ;  /* 0x0000000123047824 */ /* 0x000fe200078e0a43 */
[----:B------:R-:W-:Y:S01]  /*5930*/  IABS R6, R0 ;  /* 0x0000000000067213 */ /* 0x000fe20000000000 */
[----:B------:R-:W-:Y:S02]  /*5940*/  IMAD.IADD R5, R53, 0x1, -R55 ;  /* 0x0000000135057824 */ /* 0x000fe400078e0a37 */
[----:B------:R-:W-:Y:S01]  /*5950*/  FFMA.FTZ R21, R2, -UR7, R135 ;  /* 0x8000000702157c23 */ /* 0x000fe20008010087 */
[----:B------:R-:W-:Y:S01]  /*5960*/  IABS R7, R3 ;  /* 0x0000000300077213 */ /* 0x000fe20000000000 */
[----:B------:R-:W-:Y:S01]  /*5970*/  IMAD.IADD R2, R221, 0x1, -R67 ;  /* 0x00000001dd027824 */ /* 0x000fe200078e0a43 */
[----:B------:R-:W-:Y:S01]  /*5980*/  IABS R0, R4 ;  /* 0x0000000400007213 */ /* 0x000fe20000000000 */
[----:B------:R-:W-:Y:S01]  /*5990*/  IMAD.MOV.U32 R4, RZ, RZ, R6 ;  /* 0x000000ffff047224 */ /* 0x000fe200078e0006 */
[----:B------:R-:W-:Y:S01]  /*59a0*/  IABS R3, R5 ;  /* 0x0000000500037213 */ /* 0x000fe20000000000 */
[----:B------:R-:W-:Y:S01]  /*59b0*/  IMAD.MOV.U32 R5, RZ, RZ, R7 ;  /* 0x000000ffff057224 */ /* 0x000fe200078e0007 */
[----:B------:R-:W-:Y:S01]  /*59c0*/  I2FP.F32.S32 R0, R0 ;  /* 0x0000000000007245 */ /* 0x000fe20000201400 */
[----:B------:R-:W-:Y:S01]  /*59d0*/  IMAD.IADD R6, R40, 0x1, -R34 ;  /* 0x0000000128067824 */ /* 0x000fe200078e0a22 */
        /* <DEDUP_REMOVED lines=32> */
[C---:B------:R-:W-:Y:S01]  /*5be0*/  IMAD.IADD R0, R40.reuse, 0x1, -R18 ;  /* 0x0000000128007824 */ /* 0x040fe200078e0a12 */
[----:B------:R-:W-:Y:S01]  /*5bf0*/  I2FP.F32.S32 R6, R6 ;  /* 0x0000000600067245 */ /* 0x000fe20000201400 */
[----:B------:R-:W-:Y:S01]  /*5c00*/  FFMA.FTZ R16, R5, -UR7, R231 ;  /* 0x8000000705107c23 */ /* 0x000fe200080100e7 */
[----:B------:R-:W-:-:S02]  /*5c10*/  IMAD.IADD R4, R40, 0x1, -R44 ;  /* 0x0000000128047824 */ /* 0x000fc400078e0a2c */
[----:B------:R-:W-:Y:S01]  /*5c20*/  FFMA.FTZ R8, R2, -UR7, R31 ;  /* 0x8000000702087c23 */ /* 0x000fe2000801001f */
[----:B------:R-:W-:Y:S01]  /*5c30*/  VIADD R31, R18, 0xfffffff1 ;  /* 0xfffffff1121f7836 */ /* 0x000fe20000000000 */
[----:B------:R-:W-:Y:S01]  /*5c40*/  IABS R5, R0 ;  /* 0x0000000000057213 */ /* 0x000fe20000000000 */
[----:B------:R-:W-:Y:S02]  /*5c50*/  IMAD.IADD R0, R40, 0x1, -R42 ;  /* 0x0000000128007824 */ /* 0x000fe400078e0a2a */
[----:B------:R-:W-:Y:S01]  /*5c60*/  FFMA.FTZ R10, R6, -UR7, R229 ;  /* 0x80000007060a7c23 */ /* 0x000fe200080100e5 */
[C---:B------:R-:W-:Y:S02]  /*5c70*/  IMAD.IADD R2, R40.reuse, 0x1, -R31 ;  /* 0x0000000128027824 */ /* 0x040fe400078e0a1f */
[----:B------:R-:W-:Y:S01]  /*5c80*/  FFMA.FTZ R9, R3, -UR7, R190 ;  /* 0x8000000703097c23 */ /* 0x000fe200080100be */
[----:B------:R-:W-:Y:S01]  /*5c90*/  IMAD.IADD R6, R40, 0x1, -R45 ;  /* 0x0000000128067824 */ /* 0x000fe200078e0a2d */
[----:B------:R-:W-:Y:S01]  /*5ca0*/  FSEL R40, R8, -INF , !P3 ;  /* 0xff80000008287808 */ /* 0x000fe20005800000 */
        /* <DEDUP_REMOVED lines=18> */
[----:B------:R-:W-:-:S02]  /*5dd0*/  VIADD R32, R35, -UR32 ;  /* 0x8000002023207c36 */ /* 0x000fc40008000000 */
[----:B------:R-:W-:Y:S01]  /*5de0*/  FFMA.FTZ R3, R0, -UR7, R131 ;  /* 0x8000000700037c23 */ /* 0x000fe20008010083 */
[----:B------:R-:W-:Y:S01]  /*5df0*/  FFMA.FTZ R5, R5, -UR7, R155 ;  /* 0x8000000705057c23 */ /* 0x000fe2000801009b */
[----:B------:R-:W-:Y:S02]  /*5e00*/  IMAD.MOV.U32 R131, RZ, RZ, R167 ;  /* 0x000000ffff837224 */ /* 0x000fe400078e00a7 */
[----:B------:R-:W-:Y:S01]  /*5e10*/  FFMA.FTZ R0, R4, -UR7, R129 ;  /* 0x8000000704007c23 */ /* 0x000fe20008010081 */
[-C--:B------:R-:W-:Y:S01]  /*5e20*/  ISETP.GT.AND P3, PT, R32, R22.reuse, PT ;  /* 0x000000162000720c */ /* 0x080fe20003f64270 */
[----:B------:R-:W-:Y:S01]  /*5e30*/  IMAD.MOV.U32 R129, RZ, RZ, R159 ;  /* 0x000000ffff817224 */ /* 0x000fe200078e009f */
        /* <DEDUP_REMOVED lines=10> */
[----:B------:R-:W-:Y:S01]  /*5ee0*/  ISETP.GT.AND P6, PT, R12, R22, PT ;  /* 0x000000160c00720c */ /* 0x000fe20003fc4270 */
[----:B------:R-:W-:Y:S01]  /*5ef0*/  IMAD.MOV.U32 R234, RZ, RZ, R156 ;  /* 0x000000ffffea7224 */ /* 0x000fe200078e009c */
[----:B------:R-:W-:Y:S01]  /*5f00*/  ISETP.GE.AND P2, PT, R22, R210, PT ;  /* 0x000000d21600720c */ /* 0x000fe20003f46270 */
        /* <DEDUP_REMOVED lines=11> */
[-C--:B------:R-:W-:Y:S01]  /*5fc0*/  ISETP.GT.AND P5, PT, R32, R59.reuse, PT ;  /* 0x0000003b2000720c */ /* 0x080fe20003fa4270 */
[----:B------:R-:W-:Y:S01]  /*5fd0*/  IMAD.IADD R5, R53, 0x1, -R114 ;  /* 0x0000000135057824 */ /* 0x000fe200078e0a72 */
[----:B------:R-:W-:Y:S01]  /*5fe0*/  ISETP.GT.AND P2, PT, R33, R59, PT ;  /* 0x0000003b2100720c */ /* 0x000fe20003f44270 */
[----:B------:R-:W-:Y:S01]  /*5ff0*/  IMAD.MOV.U32 R202, RZ, RZ, R130 ;  /* 0x000000ffffca7224 */ /* 0x000fe200078e0082 */
[----:B------:R-:W-:-:S02]  /*6000*/  FSEL R55, R3, -INF , !P0 ;  /* 0xff80000003377808 */ /* 0x000fc40004000000 */
[----:B------:R-:W-:Y:S02]  /*6010*/  FSEL R190, R0, -INF , !P4 ;  /* 0xff80000000be7808 */ /* 0x000fe40006000000 */
[----:B------:R-:W-:Y:S02]  /*6020*/  ISETP.GE.AND P0, PT, R22, R208, PT ;  /* 0x000000d01600720c */ /* 0x000fe40003f06270 */
[----:B------:R-:W-:Y:S02]  /*6030*/  ISETP.GE.AND P6, PT, R59, R211, PT ;  /* 0x000000d33b00720c */ /* 0x000fe40003fc6270 */
[----:B------:R-:W-:Y:S02]  /*6040*/  FSEL R0, R121, -INF , !P5 ;  /* 0xff80000079007808 */ /* 0x000fe40006800000 */
[----:B------:R-:W-:Y:S02]  /*6050*/  ISETP.GE.AND P3, PT, R59, R210, PT ;  /* 0x000000d23b00720c */ /* 0x000fe40003f66270 */
        /* <DEDUP_REMOVED lines=10> */
[----:B------:R-:W-:Y:S02]  /*6100*/  FSEL R2, R112, -INF , !P2 ;  /* 0xff80000070027808 */ /* 0x000fe40005000000 */
[----:B------:R-:W-:Y:S02]  /*6110*/  FSEL R184, R0, -INF , !P0 ;  /* 0xff80000000b87808 */ /* 0x000fe40004000000 */
[----:B------:R-:W-:-:S02]  /*6120*/  ISETP.GE.AND P5, PT, R62, R211, PT ;  /* 0x000000d33e00720c */ /* 0x000fc40003fa6270 */
[----:B------:R-:W-:Y:S02]  /*6130*/  FSEL R0, R111, -INF , !P4 ;  /* 0xff8000006f007808 */ /* 0x000fe40006000000 */
[----:B------:R-:W-:Y:S02]  /*6140*/  FSEL R194, R2, -INF , !P3 ;  /* 0xff80000002c27808 */ /* 0x000fe40005800000 */
[----:B------:R-:W-:Y:S02]  /*6150*/  ISETP.GT.AND P3, PT, R12, R62, PT ;  /* 0x0000003e0c00720c */ /* 0x000fe40003f64270 */
[----:B------:R-:W-:Y:S01]  /*6160*/  ISETP.GE.AND P1, PT, R59, R208, PT ;  /* 0x000000d03b00720c */ /* 0x000fe20003f26270 */
[----:B------:R-:W-:Y:S01]  /*6170*/  IMAD.MOV.U32 R59, RZ, RZ, R166 ;  /* 0x000000ffff3b7224 */ /* 0x000fe200078e00a6 */
[----:B------:R-:W-:Y:S02]  /*6180*/  FSEL R146, R0, -INF , !P5 ;  /* 0xff80000000927808 */ /* 0x000fe40006800000 */
[----:B------:R-:W-:-:S02]  /*6190*/  ISETP.GE.AND P0, PT, R62, R209, PT ;  /* 0x000000d13e00720c */ /* 0x000fc40003f06270 */
[----:B------:R-:W-:Y:S02]  /*61a0*/  FSEL R0, R110, -INF , !P3 ;  /* 0xff8000006e007808 */ /* 0x000fe40005800000 */
[----:B------:R-:W-:Y:S02]  /*61b0*/  FSEL R171, R152, -INF , !P1 ;  /* 0xff80000098ab7808 */ /* 0x000fe40004800000 */
[-C--:B------:R-:W-:Y:S02]  /*61c0*/  ISETP.GT.AND P4, PT, R32, R63.reuse, PT ;  /* 0x0000003f2000720c */ /* 0x080fe40003f84270 */
[----:B------:R-:W-:Y:S01]  /*61d0*/  ISETP.GE.AND P1, PT, R62, R208, PT ;  /* 0x000000d03e00720c */ /* 0x000fe20003f26270 */
[----:B------:R-:W-:Y:S01]  /*61e0*/  IMAD.MOV.U32 R62, RZ, RZ, R182 ;  /* 0x000000ffff3e7224 */ /* 0x000fe200078e00b6 */
[----:B------:R-:W-:Y:S02]  /*61f0*/  ISETP.GT.AND P2, PT, R33, R63, PT ;  /* 0x0000003f2100720c */ /* 0x000fe40003f44270 */
[----:B------:R-:W-:-:S02]  /*6200*/  FSEL R181, R0, -INF , !P0 ;  /* 0xff80000000b57808 */ /* 0x000fc40004000000 */
[----:B------:R-:W-:Y:S02]  /*6210*/  ISETP.GE.AND P5, PT, R63, R211, PT ;  /* 0x000000d33f00720c */ /* 0x000fe40003fa6270 */
[----:B------:R-:W-:Y:S01]  /*6220*/  FSEL R0, R108, -INF , !P4 ;  /* 0xff8000006c007808 */ /* 0x000fe20006000000 */
[----:B------:R-:W-:Y:S01]  /*6230*/  IMAD.MOV.U32 R108, RZ, RZ, R175 ;  /* 0x000000ffff6c7224 */ /* 0x000fe200078e00af */
[----:B------:R-:W-:Y:S02]  /*6240*/  ISETP.GT.AND P6, PT, R12, R63, PT ;  /* 0x0000003f0c00720c */ /* 0x000fe40003fc4270 */
[----:B------:R-:W-:Y:S02]  /*6250*/  FSEL R169, R153, -INF , !P1 ;  /* 0xff80000099a97808 */ /* 0x000fe40004800000 */
[----:B------:R-:W-:Y:S02]  /*6260*/  ISETP.GE.AND P3, PT, R63, R210, PT ;  /* 0x000000d23f00720c */ /* 0x000fe40003f66270 */
[----:B------:R-:W-:Y:S01]  /*6270*/  FSEL R2, R109, -INF , !P2 ;  /* 0xff8000006d027808 */ /* 0x000fe20005000000 */
[----:B------:R-:W-:Y:S01]  /*6280*/  IMAD.MOV.U32 R109, RZ, RZ, R180 ;  /* 0x000000ffff6d7224 */ /* 0x000fe200078e00b4 */
[----:B------:R-:W-:-:S02]  /*6290*/  ISETP.GE.AND P1, PT, R63, R208, PT ;  /* 0x000000d03f00720c */ /* 0x000fc40003f26270 */
[----:B------:R-:W-:Y:S01]  /*62a0*/  ISETP.GE.AND P0, PT, R63, R209, PT ;  /* 0x000000d13f00720c */ /* 0x000fe20003f06270 */
[----:B------:R-:W-:Y:S01]  /*62b0*/  IMAD.MOV.U32 R63, RZ, RZ, R155 ;  /* 0x000000ffff3f7224 */ /* 0x000fe200078e009b */
[-C--:B------:R-:W-:Y:S02]  /*62c0*/  ISETP.GT.AND P2, PT, R33, R64.reuse, PT ;  /* 0x000000402100720c */ /* 0x080fe40003f44270 */
[----:B------:R-:W-:Y:S02]  /*62d0*/  FSEL R155, R0, -INF , !P5 ;  /* 0xff800000009b7808 */ /* 0x000fe40006800000 */
[----:B------:R-:W-:Y:S02]  /*62e0*/  FSEL R197, R2, -INF , !P3 ;  /* 0xff80000002c57808 */ /* 0x000fe40005800000 */
[----:B------:R-:W-:Y:S02]  /*62f0*/  FSEL R0, R99, -INF , !P6 ;  /* 0xff80000063007808 */ /* 0x000fe40007000000 */
[----:B------:R-:W-:-:S02]  /*6300*/  ISETP.GT.AND P4, PT, R32, R64, PT ;  /* 0x000000402000720c */ /* 0x000fc40003f84270 */
[----:B------:R-:W-:Y:S02]  /*6310*/  ISETP.GE.AND P3, PT, R64, R210, PT ;  /* 0x000000d24000720c */ /* 0x000fe40003f66270 */
[----:B------:R-:W-:Y:S01]  /*6320*/  FSEL R2, R101, -INF , !P2 ;  /* 0xff80000065027808 */ /* 0x000fe20005000000 */
[----:B------:R-:W-:Y:S01]  /*6330*/  IMAD.MOV.U32 R101, RZ, RZ, R127 ;  /* 0x000000ffff657224 */ /* 0x000fe200078e007f */
[----:B------:R-:W-:Y:S02]  /*6340*/  FSEL R188, R0, -INF , !P0 ;  /* 0xff80000000bc7808 */ /* 0x000fe40004000000 */
[----:B------:R-:W-:Y:S02]  /*6350*/  ISETP.GE.AND P5, PT, R64, R211, PT ;  /* 0x000000d34000720c */ /* 0x000fe40003fa6270 */
[----:B------:R-:W-:Y:S01]  /*6360*/  FSEL R0, R100, -INF , !P4 ;  /* 0xff80000064007808 */ /* 0x000fe20006000000 */
[----:B------:R-:W-:Y:S01]  /*6370*/  IMAD.MOV.U32 R100, RZ, RZ, R183 ;  /* 0x000000ffff647224 */ /* 0x000fe200078e00b7 */
[----:B------:R-:W-:-:S02]  /*6380*/  FSEL R195, R2, -INF , !P3 ;  /* 0xff80000002c37808 */ /* 0x000fc40005800000 */
[----:B------:R-:W-:Y:S02]  /*6390*/  ISETP.GT.AND P3, PT, R12, R64, PT ;  /* 0x000000400c00720c */ /* 0x000fe40003f64270 */
[----:B------:R-:W-:Y:S02]  /*63a0*/  FSEL R152, R0, -INF , !P5 ;  /* 0xff80000000987808 */ /* 0x000fe40006800000 */
[----:B------:R-:W-:Y:S02]  /*63b0*/  ISETP.GE.AND P0, PT, R64, R209, PT ;  /* 0x000000d14000720c */ /* 0x000fe40003f06270 */
[----:B------:R-:W-:Y:S02]  /*63c0*/  FSEL R0, R97, -INF , !P3 ;  /* 0xff80000061007808 */ /* 0x000fe40005800000 */
[-C--:B------:R-:W-:Y:S02]  /*63d0*/  ISETP.GT.AND P4, PT, R32, R65.reuse, PT ;  /* 0x000000412000720c */ /* 0x080fe40003f84270 */
[----:B------:R-:W-:-:S02]  /*63e0*/  ISETP.GT.AND P2, PT, R33, R65, PT ;  /* 0x000000412100720c */ /* 0x000fc40003f44270 */
[----:B------:R-:W-:Y:S02]  /*63f0*/  FSEL R182, R0, -INF , !P0 ;  /* 0xff80000000b67808 */ /* 0x000fe40004000000 */
[----:B------:R-:W-:Y:S02]  /*6400*/  ISETP.GE.AND P5, PT, R65, R211, PT ;  /* 0x000000d34100720c */ /* 0x000fe40003fa6270 */
[----:B------:R-:W-:Y:S02]  /*6410*/  FSEL R0, R93, -INF , !P4 ;  /* 0xff8000005d007808 */ /* 0x000fe40006000000 */
[----:B------:R-:W-:Y:S02]  /*6420*/  ISETP.GT.AND P6, PT, R12, R65, PT ;  /* 0x000000410c00720c */ /* 0x000fe40003fc4270 */
[----:B------:R-:W-:Y:S02]  /*6430*/  ISETP.GE.AND P3, PT, R65, R210, PT ;  /* 0x000000d24100720c */ /* 0x000fe40003f66270 */
[----:B------:R-:W-:-:S02]  /*6440*/  FSEL R2, R98, -INF , !P2 ;  /* 0xff80000062027808 */ /* 0x000fc40005000000 */
[----:B------:R-:W-:Y:S02]  /*6450*/  ISETP.GT.AND P2, PT, R33, R66, PT ;  /* 0x000000422100720c */ /* 0x000fe40003f44270 */
[----:B------:R-:W-:Y:S02]  /*6460*/  FSEL R175, R160, -INF , !P1 ;  /* 0xff800000a0af7808 */ /* 0x000fe40004800000 */
[----:B------:R-:W-:Y:S01]  /*6470*/  ISETP.GE.AND P1, PT, R64, R208, PT ;  /* 0x000000d04000720c */ /* 0x000fe20003f26270 */
[----:B------:R-:W-:Y:S01]  /*6480*/  IMAD.MOV.U32 R64, RZ, RZ, R189 ;  /* 0x000000ffff407224 */ /* 0x000fe200078e00bd */
        /* <DEDUP_REMOVED lines=14> */
[----:B------:R-:W-:-:S02]  /*6570*/  FSEL R166, R168, -INF , !P1 ;  /* 0xff800000a8a67808 */ /* 0x000fc40004800000 */
[----:B------:R-:W-:Y:S02]  /*6580*/  ISETP.GE.AND P1, PT, R66, R208, PT ;  /* 0x000000d04200720c */ /* 0x000fe40003f26270 */
[----:B------:R-:W-:Y:S02]  /*6590*/  FSEL R151, R0, -INF , !P5 ;  /* 0xff80000000977808 */ /* 0x000fe40006800000 */
[----:B------:R-:W-:Y:S02]  /*65a0*/  ISETP.GE.AND P0, PT, R66, R209, PT ;  /* 0x000000d14200720c */ /* 0x000fe40003f06270 */
[----:B------:R-:W-:Y:S02]  /*65b0*/  FSEL R0, R90, -INF , !P3 ;  /* 0xff8000005a007808 */ /* 0x000fe40005800000 */
[-C--:B------:R-:W-:Y:S02]  /*65c0*/  ISETP.GT.AND P4, PT, R32, R68.reuse, PT ;  /* 0x000000442000720c */ /* 0x080fe40003f84270 */
        /* <DEDUP_REMOVED lines=8> */
[----:B------:R-:W-:Y:S02]  /*6650*/  ISETP.GT.AND P2, PT, R33, R70, PT ;  /* 0x000000462100720c */ /* 0x000fe40003f44270 */
[----:B------:R-:W-:Y:S02]  /*6660*/  FSEL R149, R0, -INF , !P5 ;  /* 0xff80000000957808 */ /* 0x000fe40006800000 */
[----:B------:R-:W-:Y:S02]  /*6670*/  ISETP.GE.AND P0, PT, R68, R209, PT ;  /* 0x000000d14400720c */ /* 0x000fe40003f06270 */
[----:B------:R-:W-:Y:S02]  /*6680*/  FSEL R189, R2, -INF , !P3 ;  /* 0xff80000002bd7808 */ /* 0x000fe40005800000 */
[----:B------:R-:W-:-:S02]  /*6690*/  FSEL R0, R78, -INF , !P6 ;  /* 0xff8000004e007808 */ /* 0x000fc40007000000 */
[----:B------:R-:W-:Y:S02]  /*66a0*/  ISETP.GT.AND P4, PT, R32, R70, PT ;  /* 0x000000462000720c */ /* 0x000fe40003f84270 */
[----:B------:R-:W-:Y:S02]  /*66b0*/  ISETP.GE.AND P3, PT, R70, R210, PT ;  /* 0x000000d24600720c */ /* 0x000fe40003f66270 */
[----:B------:R-:W-:Y:S02]  /*66c0*/  FSEL R2, R81, -INF , !P2 ;  /* 0xff80000051027808 */ /* 0x000fe40005000000 */
[----:B------:R-:W-:Y:S02]  /*66d0*/  FSEL R168, R0, -INF , !P0 ;  /* 0xff80000000a87808 */ /* 0x000fe40004000000 */
[----:B------:R-:W-:Y:S02]  /*66e0*/  ISETP.GE.AND P5, PT, R70, R211, PT ;  /* 0x000000d34600720c */ /* 0x000fe40003fa6270 */
[----:B------:R-:W-:-:S02]  /*66f0*/  FSEL R0, R79, -INF , !P4 ;  /* 0xff8000004f007808 */ /* 0x000fc40006000000 */
[----:B------:R-:W-:Y:S02]  /*6700*/  FSEL R183, R2, -INF , !P3 ;  /* 0xff80000002b77808 */ /* 0x000fe40005800000 */
[----:B------:R-:W-:Y:S02]  /*6710*/  ISETP.GT.AND P3, PT, R12, R70, PT ;  /* 0x000000460c00720c */ /* 0x000fe40003f64270 */
[----:B------:R-:W-:Y:S02]  /*6720*/  FSEL R49, R0, -INF , !P5 ;  /* 0xff80000000317808 */ /* 0x000fe40006800000 */
[----:B------:R-:W-:Y:S02]  /*6730*/  ISETP.GE.AND P0, PT, R70, R209, PT ;  /* 0x000000d14600720c */ /* 0x000fe40003f06270 */
[----:B------:R-:W-:Y:S02]  /*6740*/  FSEL R0, R57, -INF , !P3 ;  /* 0xff80000039007808 */ /* 0x000fe40005800000 */
[----:B------:R-:W-:-:S02]  /*6750*/  ISETP.GT.AND P4, PT, R32, R71, PT ;  /* 0x000000472000720c */ /* 0x000fc40003f84270 */
[----:B------:R-:W-:Y:S02]  /*6760*/  ISETP.GT.AND P2, PT, R33, R71, PT ;  /* 0x000000472100720c */ /* 0x000fe40003f44270 */
[----:B------:R-:W-:Y:S02]  /*6770*/  FSEL R106, R0, -INF , !P0 ;  /* 0xff800000006a7808 */ /* 0x000fe40004000000 */
[----:B------:R-:W-:Y:S02]  /*6780*/  ISETP.GE.AND P1, PT, R68, R208, PT ;  /* 0x000000d04400720c */ /* 0x000fe40003f26270 */
[----:B------:R-:W-:Y:S02]  /*6790*/  ISETP.GE.AND P5, PT, R71, R211, PT ;  /* 0x000000d34700720c */ /* 0x000fe40003fa6270 */
[----:B------:R-:W-:Y:S02]  /*67a0*/  FSEL R0, R58, -INF , !P4 ;  /* 0xff8000003a007808 */ /* 0x000fe40006000000 */
[----:B------:R-:W-:-:S02]  /*67b0*/  ISETP.GT.AND P6, PT, R12, R71, PT ;  /* 0x000000470c00720c */ /* 0x000fc40003fc4270 */
[----:B------:R-:W-:Y:S02]  /*67c0*/  ISETP.GE.AND P3, PT, R71, R210, PT ;  /* 0x000000d24700720c */ /* 0x000fe40003f66270 */
[----:B------:R-:W-:Y:S02]  /*67d0*/  FSEL R2, R61, -INF , !P2 ;  /* 0xff8000003d027808 */ /* 0x000fe40005000000 */
[----:B------:R-:W-:Y:S02]  /*67e0*/  ISETP.GT.AND P2, PT, R33, R76, PT ;  /* 0x0000004c2100720c */ /* 0x000fe40003f44270 */
[----:B------:R-:W-:Y:S02]  /*67f0*/  FSEL R162, R174, -INF , !P1 ;  /* 0xff800000aea27808 */ /* 0x000fe40004800000 */
[----:B------:R-:W-:Y:S02]  /*6800*/  FSEL R48, R0, -INF , !P5 ;  /* 0xff80000000307808 */ /* 0x000fe40006800000 */
[----:B------:R-:W-:-:S02]  /*6810*/  ISETP.GE.AND P0, PT, R71, R209, PT ;  /* 0x000000d14700720c */ /* 0x000fc40003f06270 */
        /* <DEDUP_REMOVED lines=9> */
[----:B------:R-:W-:Y:S02]  /*68b0*/  ISETP.GT.AND P3, PT, R12, R76, PT ;  /* 0x0000004c0c00720c */ /* 0x000fe40003f64270 */
[----:B------:R-:W-:Y:S02]  /*68c0*/  FSEL R22, R0, -INF , !P5 ;  /* 0xff80000000167808 */ /* 0x000fe40006800000 */
[----:B------:R-:W-:-:S02]  /*68d0*/  ISETP.GE.AND P0, PT, R76, R209, PT ;  /* 0x000000d14c00720c */ /* 0x000fc40003f06270 */
[----:B------:R-:W-:Y:S02]  /*68e0*/  FSEL R0, R46, -INF , !P3 ;  /* 0xff8000002e007808 */ /* 0x000fe40005800000 */
[-C--:B------:R-:W-:Y:S02]  /*68f0*/  ISETP.GT.AND P4, PT, R32, R77.reuse, PT ;  /* 0x0000004d2000720c */ /* 0x080fe40003f84270 */
[----:B------:R-:W-:Y:S02]  /*6900*/  ISETP.GT.AND P2, PT, R33, R77, PT ;  /* 0x0000004d2100720c */ /* 0x000fe40003f44270 */
        /* <DEDUP_REMOVED lines=23> */
[----:B------:R-:W-:Y:S02]  /*6a80*/  ISETP.GE.AND P0, PT, R83, R209, PT ;  /* 0x000000d15300720c */ /* 0x000fe40003f06270 */
[----:B------:R-:W-:Y:S02]  /*6a90*/  FSEL R0, R36, -INF , !P3 ;  /* 0xff80000024007808 */ /* 0x000fe40005800000 */
[----:B------:R-:W-:Y:S02]  /*6aa0*/  ISETP.GT.AND P4, PT, R32, R84, PT ;  /* 0x000000542000720c */ /* 0x000fe40003f84270 */
[----:B------:R-:W-:-:S02]  /*6ab0*/  FSEL R156, R186, -INF , !P1 ;  /* 0xff800000ba9c7808 */ /* 0x000fc40004800000 */
[----:B------:R-:W-:Y:S02]  /*6ac0*/  FSEL R128, R0, -INF , !P0 ;  /* 0xff80000000807808 */ /* 0x000fe40004000000 */
[----:B------:R-:W-:Y:S02]  /*6ad0*/  ISETP.GE.AND P1, PT, R76, R208, PT ;  /* 0x000000d04c00720c */ /* 0x000fe40003f26270 */
[----:B------:R-:W-:Y:S02]  /*6ae0*/  ISETP.GE.AND P5, PT, R84, R211, PT ;  /* 0x000000d35400720c */ /* 0x000fe40003fa6270 */
[----:B------:R-:W-:Y:S02]  /*6af0*/  FSEL R0, R37, -INF , !P4 ;  /* 0xff80000025007808 */ /* 0x000fe40006000000 */
[-C--:B------:R-:W-:Y:S02]  /*6b00*/  ISETP.GT.AND P6, PT, R12, R84.reuse, PT ;  /* 0x000000540c00720c */ /* 0x080fe40003fc4270 */
[----:B------:R-:W-:-:S02]  /*6b10*/  ISETP.GT.AND P2, PT, R33, R84, PT ;  /* 0x000000542100720c */ /* 0x000fc40003f44270 */
[----:B------:R-:W-:Y:S02]  /*6b20*/  FSEL R112, R192, -INF , !P1 ;  /* 0xff800000c0707808 */ /* 0x000fe40004800000 */
[----:B------:R-:W-:Y:S02]  /*6b30*/  FSEL R136, R0, -INF , !P5 ;  /* 0xff80000000887808 */ /* 0x000fe40006800000 */
[----:B------:R-:W-:Y:S02]  /*6b40*/  ISETP.GE.AND P1, PT, R77, R208, PT ;  /* 0x000000d04d00720c */ /* 0x000fe40003f26270 */
[C---:B------:R-:W-:Y:S02]  /*6b50*/  ISETP.GE.AND P0, PT, R84.reuse, R209, PT ;  /* 0x000000d15400720c */ /* 0x040fe40003f06270 */
[----:B------:R-:W-:Y:S02]  /*6b60*/  FSEL R0, R27, -INF , !P6 ;  /* 0xff8000001b007808 */ /* 0x000fe40007000000 */
[----:B------:R-:W-:-:S02]  /*6b70*/  ISETP.GE.AND P3, PT, R84, R210, PT ;  /* 0x000000d25400720c */ /* 0x000fc40003f66270 */
[----:B------:R-:W-:Y:S02]  /*6b80*/  FSEL R2, R39, -INF , !P2 ;  /* 0xff80000027027808 */ /* 0x000fe40005000000 */
[-C--:B------:R-:W-:Y:S02]  /*6b90*/  ISETP.GT.AND P4, PT, R32, R85.reuse, PT ;  /* 0x000000552000720c */ /* 0x080fe40003f84270 */
[----:B------:R-:W-:Y:S02]  /*6ba0*/  ISETP.GT.AND P2, PT, R33, R85, PT ;  /* 0x000000552100720c */ /* 0x000fe40003f44270 */
[----:B------:R-:W-:Y:S02]  /*6bb0*/  FSEL R107, R204, -INF , !P1 ;  /* 0xff800000cc6b7808 */ /* 0x000fe40004800000 */
[----:B------:R-:W-:Y:S02]  /*6bc0*/  FSEL R127, R0, -INF , !P0 ;  /* 0xff800000007f7808 */ /* 0x000fe40004000000 */
[----:B------:R-:W-:-:S02]  /*6bd0*/  ISETP.GE.AND P1, PT, R83, R208, PT ;  /* 0x000000d05300720c */ /* 0x000fc40003f26270 */
[----:B------:R-:W-:Y:S02]  /*6be0*/  FSEL R41, R2, -INF , !P3 ;  /* 0xff80000002297808 */ /* 0x000fe40005800000 */
[C---:B------:R-:W-:Y:S02]  /*6bf0*/  ISETP.GE.AND P5, PT, R85.reuse, R211, PT ;  /* 0x000000d35500720c */ /* 0x040fe40003fa6270 */
        /* <DEDUP_REMOVED lines=10> */
[----:B------:R-:W-:Y:S02]  /*6ca0*/  ISETP.GT.AND P3, PT, R32, R86, PT ;  /* 0x000000562000720c */ /* 0x000fe40003f64270 */
[----:B------:R-:W-:Y:S02]  /*6cb0*/  FSEL R118, R207, -INF , !P1 ;  /* 0xff800000cf767808 */ /* 0x000fe40004800000 */
[----:B------:R-:W-:Y:S02]  /*6cc0*/  FSEL R147, R0, -INF , !P0 ;  /* 0xff80000000937808 */ /* 0x000fe40004000000 */
[----:B------:R-:W-:Y:S02]  /*6cd0*/  ISETP.GE.AND P1, PT, R85, R208, PT ;  /* 0x000000d05500720c */ /* 0x000fe40003f26270 */
[----:B------:R-:W-:Y:S02]  /*6ce0*/  ISETP.GE.AND P6, PT, R86, R211, PT ;  /* 0x000000d35600720c */ /* 0x000fe40003fc6270 */
[----:B------:R-:W-:-:S02]  /*6cf0*/  FSEL R0, R24, -INF , !P3 ;  /* 0xff80000018007808 */ /* 0x000fc40005800000 */
[-C--:B------:R-:W-:Y:S02]  /*6d00*/  ISETP.GT.AND P2, PT, R33, R86.reuse, PT ;  /* 0x000000562100720c */ /* 0x080fe40003f44270 */
[----:B------:R-:W-:Y:S02]  /*6d10*/  ISETP.GT.AND P3, PT, R12, R86, PT ;  /* 0x000000560c00720c */ /* 0x000fe40003f64270 */
        /* <DEDUP_REMOVED lines=27> */
[----:B------:R-:W-:-:S02]  /*6ed0*/  ISETP.GT.AND P5, PT, R33, R89, PT ;  /* 0x000000592100720c */ /* 0x000fc40003fa4270 */
[----:B------:R-:W-:Y:S02]  /*6ee0*/  FSEL R120, R0, -INF , !P1 ;  /* 0xff80000000787808 */ /* 0x000fe40004800000 */
[----:B------:R-:W-:Y:S02]  /*6ef0*/  ISETP.GT.AND P1, PT, R12, R89, PT ;  /* 0x000000590c00720c */ /* 0x000fe40003f24270 */
[----:B------:R-:W-:Y:S02]  /*6f00*/  ISETP.GE.AND P4, PT, R88, R209, PT ;  /* 0x000000d15800720c */ /* 0x000fe40003f86270 */
[----:B------:R-:W-:Y:S01]  /*6f10*/  FSEL R153, R2, -INF , !P2 ;  /* 0xff80000002997808 */ /* 0x000fe20005000000 */
[----:B------:R-:W-:Y:S01]  /*6f20*/  IMAD.IADD R2, R221, 0x1, -R114 ;  /* 0x00000001dd027824 */ /* 0x000fe200078e0a72 */
[----:B------:R-:W-:Y:S02]  /*6f30*/  FSEL R0, R11, -INF , !P3 ;  /* 0xff8000000b007808 */ /* 0x000fe40005800000 */
[----:B------:R-:W-:-:S02]  /*6f40*/  ISETP.GE.AND P2, PT, R89, R210, PT ;  /* 0x000000d25900720c */ /* 0x000fc40003f46270 */
[----:B------:R-:W-:Y:S02]  /*6f50*/  FSEL R3, R15, -INF , !P5 ;  /* 0xff8000000f037808 */ /* 0x000fe40006800000 */
[----:B------:R-:W-:Y:S02]  /*6f60*/  P2R R4, PR, RZ, 0x2 ;  /* 0x00000002ff047803 */ /* 0x000fe40000000000 */
[----:B------:R-:W-:Y:S01]  /*6f70*/  FSEL R140, R0, -INF , !P4 ;  /* 0xff800000008c7808 */ /* 0x000fe20006000000 */
[----:B------:R-:W-:Y:S01]  /*6f80*/  IMAD.IADD R0, R35, 0x1, -R114 ;  /* 0x0000000123007824 */ /* 0x000fe200078e0a72 */
[----:B------:R-:W-:Y:S02]  /*6f90*/  FSEL R150, R3, -INF , !P2 ;  /* 0xff80000003967808 */ /* 0x000fe40005000000 */
[----:B------:R-:W-:Y:S02]  /*6fa0*/  ISETP.NE.AND P2, PT, R4, RZ, PT ;  /* 0x000000ff0400720c */ /* 0x000fe40003f45270 */
[----:B------:R-:W-:-:S02]  /*6fb0*/  ISETP.GT.AND P6, PT, R32, R89, PT ;  /* 0x000000592000720c */ /* 0x000fc40003fc4270 */
[----:B------:R-:W-:Y:S02]  /*6fc0*/  IABS R4, R2 ;  /* 0x0000000200047213 */ /* 0x000fe40000000000 */
[----:B------:R-:W-:Y:S02]  /*6fd0*/  IABS R2, R5 ;  /* 0x0000000500027213 */ /* 0x000fe40000000000 */
[----:B------:R-:W-:Y:S02]  /*6fe0*/  IABS R3, R0 ;  /* 0x0000000000037213 */ /* 0x000fe40000000000 */
[----:B------:R-:W-:Y:S02]  /*6ff0*/  ISETP.GE.AND P1, PT, R89, R211, PT ;  /* 0x000000d35900720c */ /* 0x000fe40003f26270 */
[----:B------:R-:W-:Y:S02]  /*7000*/  FSEL R0, R17, -INF , !P6 ;  /* 0xff80000011007808 */ /* 0x000fe40007000000 */
[----:B------:R-:W-:-:S02]  /*7010*/  I2FP.F32.S32 R2, R2 ;  /* 0x0000000200027245 */ /* 0x000fc40000201400 */
[----:B------:R-:W-:Y:S02]  /*7020*/  FSEL R114, R0, -INF , !P1 ;  /* 0xff80000000727808 */ /* 0x000fe40004800000 */
[----:B------:R-:W-:Y:S02]  /*7030*/  I2FP.F32.S32 R6, R4 ;  /* 0x0000000400067245 */ /* 0x000fe40000201400 */
[----:B------:R-:W-:Y:S02]  /*7040*/  I2FP.F32.S32 R4, R3 ;  /* 0x0000000300047245 */ /* 0x000fe40000201400 */
[----:B------:R-:W-:Y:S01]  /*7050*/  FSEL R0, R9, -INF , !P2 ;  /* 0xff80000009007808 */ /* 0x000fe20005000000 */
[----:B------:R-:W-:Y:S01]  /*7060*/  FFMA.FTZ R9, R2, -UR7, R242 ;  /* 0x8000000702097c23 */ /* 0x000fe200080100f2 */
[----:B------:R-:W-:Y:S01]  /*7070*/  ISETP.GE.AND P3, PT, R89, R209, PT ;  /* 0x000000d15900720c */ /* 0x000fe20003f66270 */
[----:B------:R-:W-:Y:S01]  /*7080*/  IMAD.IADD R2, R221, 0x1, -R113 ;  /* 0x00000001dd027824 */ /* 0x000fe200078e0a71 */
[----:B------:R-:W-:Y:S01]  /*7090*/  ISETP.GT.AND P4, PT, R33, R95, PT ;  /* 0x0000005f2100720c */ /* 0x000fe20003f84270 */
[----:B------:R-:W-:Y:S01]  /*70a0*/  FFMA.FTZ R8, R4, -UR7, R105 ;  /* 0x8000000704087c23 */ /* 0x000fe20008010069 */
[----:B------:R-:W-:Y:S01]  /*70b0*/  FSEL R134, R0, -INF , !P3 ;  /* 0xff80000000867808 */ /* 0x000fe20005800000 */
[--C-:B------:R-:W-:Y:S01]  /*70c0*/  IMAD.IADD R4, R53, 0x1, -R113.reuse ;  /* 0x0000000135047824 */ /* 0x100fe200078e0a71 */
[----:B------:R-:W-:Y:S01]  /*70d0*/  ISETP.GE.AND P2, PT, R95, R210, PT ;  /* 0x000000d25f00720c */ /* 0x000fe20003f46270 */
[----:B------:R-:W-:Y:S01]  /*70e0*/  IMAD.IADD R0, R35, 0x1, -R113 ;  /* 0x0000000123007824 */ /* 0x000fe200078e0a71 */
[----:B------:R-:W-:Y:S01]  /*70f0*/  FSEL R3, R10, -INF , !P4 ;  /* 0xff8000000a037808 */ /* 0x000fe20006000000 */
[----:B------:R-:W-:Y:S01]  /*7100*/  FFMA.FTZ R6, R6, -UR7, R141 ;  /* 0x8000000706067c23 */ /* 0x000fe2000801008d */
[----:B------:R-:W-:-:S02]  /*7110*/  IABS R5, R2 ;  /* 0x0000000200057213 */ /* 0x000fc40000000000 */
[----:B------:R-:W-:Y:S02]  /*7120*/  ISETP.GT.AND P6, PT, R32, R95, PT ;  /* 0x0000005f2000720c */ /* 0x000fe40003fc4270 */
[----:B------:R-:W-:Y:S02]  /*7130*/  FSEL R141, R3, -INF , !P2 ;  /* 0xff800000038d7808 */ /* 0x000fe40005000000 */
[----:B------:R-:W-:Y:S01]  /*7140*/  IABS R2, R4 ;  /* 0x0000000400027213 */ /* 0x000fe20000000000 */
[----:B------:R-:W-:Y:S01]  /*7150*/  IMAD.MOV.U32 R4, RZ, RZ, R5 ;  /* 0x000000ffff047224 */ /* 0x000fe200078e0005 */
[----:B------:R-:W-:Y:S02]  /*7160*/  IABS R3, R0 ;  /* 0x0000000000037213 */ /* 0x000fe40000000000 */
[----:B------:R-:W-:Y:S02]  /*7170*/  ISETP.GE.AND P1, PT, R95, R211, PT ;  /* 0x000000d35f00720c */ /* 0x000fe40003f26270 */
[----:B------:R-:W-:-:S02]  /*7180*/  FSEL R0, R16, -INF , !P6 ;  /* 0xff80000010007808 */ /* 0x000fc40007000000 */
[----:B------:R-:W-:Y:S02]  /*7190*/  ISETP.GT.AND P5, PT, R12, R95, PT ;  /* 0x0000005f0c00720c */ /* 0x000fe40003fa4270 */
[----:B------:R-:W-:Y:S02]  /*71a0*/  I2FP.F32.S32 R2, R2 ;  /* 0x0000000200027245 */ /* 0x000fe40000201400 */
[----:B------:R-:W-:Y:S02]  /*71b0*/  ISETP.GT.AND P4, PT, R33, R96, PT ;  /* 0x000000602100720c */ /* 0x000fe40003f84270 */
[----:B------:R-:W-:Y:S01]  /*71c0*/  FSEL R105, R0, -INF , !P1 ;  /* 0xff80000000697808 */ /* 0x000fe20004800000 */
[----:B------:R-:W-:Y:S01]  /*71d0*/  FFMA.FTZ R10, R2, -UR7, R243 ;  /* 0x80000007020a7c23 */ /* 0x000fe200080100f3 */
[----:B------:R-:W-:Y:S01]  /*71e0*/  I2FP.F32.S32 R7, R4 ;  /* 0x0000000400077245 */ /* 0x000fe20000201400 */
[----:B------:R-:W-:Y:S01]  /*71f0*/  IMAD.IADD R2, R221, 0x1, -R124 ;  /* 0x00000001dd027824 */ /* 0x000fe200078e0a7c */
[----:B------:R-:W-:-:S02]  /*7200*/  ISETP.GT.AND P1, PT, R12, R96, PT ;  /* 0x000000600c00720c */ /* 0x000fc40003f24270 */
[----:B------:R-:W-:Y:S02]  /*7210*/  I2FP.F32.S32 R4, R3 ;  /* 0x0000000300047245 */ /* 0x000fe40000201400 */
[----:B------:R-:W-:Y:S02]  /*7220*/  ISETP.GE.AND P3, PT, R95, R209, PT ;  /* 0x000000d15f00720c */ /* 0x000fe40003f66270 */
[----:B------:R-:W-:Y:S02]  /*7230*/  FSEL R0, R19, -INF , !P5 ;  /* 0xff80000013007808 */ /* 0x000fe40006800000 */
[----:B------:R-:W-:Y:S02]  /*7240*/  ISETP.GE.AND P2, PT, R96, R210, PT ;  /* 0x000000d26000720c */ /* 0x000fe40003f46270 */
[----:B------:R-:W-:Y:S01]  /*7250*/  FSEL R3, R6, -INF , !P4 ;  /* 0xff80000006037808 */ /* 0x000fe20006000000 */
[----:B------:R-:W-:Y:S01]  /*7260*/  FFMA.FTZ R6, R7, -UR7, R64 ;  /* 0x8000000707067c23 */ /* 0x000fe20008010040 */
[----:B------:R-:W-:Y:S01]  /*7270*/  P2R R5, PR, RZ, 0x2 ;  /* 0x00000002ff057803 */ /* 0x000fe20000000000 */
[----:B------:R-:W-:Y:S01]  /*7280*/  FFMA.FTZ R7, R4, -UR7, R100 ;  /* 0x8000000704077c23 */ /* 0x000fe20008010064 */
[----:B------:R-:W-:Y:S01]  /*7290*/  FSEL R122, R0, -INF , !P3 ;  /* 0xff800000007a7808 */ /* 0x000fe20005800000 */
[--C-:B------:R-:W-:Y:S01]  /*72a0*/  IMAD.IADD R0, R35, 0x1, -R124.reuse ;  /* 0x0000000123007824 */ /* 0x100fe200078e0a7c */
[----:B------:R-:W-:Y:S01]  /*72b0*/  ISETP.GE.AND P0, PT, R86, R208, PT ;  /* 0x000000d05600720c */ /* 0x000fe20003f06270 */
[----:B------:R-:W-:Y:S01]  /*72c0*/  IMAD.IADD R4, R53, 0x1, -R124 ;  /* 0x0000000135047824 */ /* 0x000fe200078e0a7c */
[----:B------:R-:W-:-:S02]  /*72d0*/  FSEL R124, R3, -INF , !P2 ;  /* 0xff800000037c7808 */ /* 0x000fc40005000000 */
[----:B------:R-:W-:Y:S02]  /*72e0*/  ISETP.NE.AND P2, PT, R5, RZ, PT ;  /* 0x000000ff0500720c */ /* 0x000fe40003f45270 */
[----:B------:R-:W-:Y:S02]  /*72f0*/  IABS R5, R2 ;  /* 0x0000000200057213 */ /* 0x000fe40000000000 */
[----:B------:R-:W-:Y:S02]  /*7300*/  ISETP.GT.AND P6, PT, R32, R96, PT ;  /* 0x000000602000720c */ /* 0x000fe40003fc4270 */
[----:B------:R-:W-:Y:S02]  /*7310*/  FSEL R137, R214, -INF , !P0 ;  /* 0xff800000d6897808 */ /* 0x000fe40004000000 */
[----:B------:R-:W-:Y:S01]  /*7320*/  IABS R2, R4 ;  /* 0x0000000400027213 */ /* 0x000fe20000000000 */
[----:B------:R-:W-:Y:S01]  /*7330*/  IMAD.MOV.U32 R4, RZ, RZ, R5 ;  /* 0x000000ffff047224 */ /* 0x000fe200078e0005 */
[----:B------:R-:W-:-:S02]  /*7340*/  ISETP.GE.AND P0, PT, R87, R208, PT ;  /* 0x000000d05700720c */ /* 0x000fc40003f06270 */
[----:B------:R-:W-:Y:S02]  /*7350*/  IABS R3, R0 ;  /* 0x0000000000037213 */ /* 0x000fe40000000000 */
[----:B------:R-:W-:Y:S02]  /*7360*/  ISETP.GE.AND P1, PT, R96, R211, PT ;  /* 0x000000d36000720c */ /* 0x000fe40003f26270 */
[----:B------:R-:W-:Y:S02]  /*7370*/  FSEL R0, R8, -INF , !P6 ;  /* 0xff80000008007808 */ /* 0x000fe40007000000 */
[----:B------:R-:W-:Y:S02]  /*7380*/  I2FP.F32.S32 R2, R2 ;  /* 0x0000000200027245 */ /* 0x000fe40000201400 */
[----:B------:R-:W-:Y:S02]  /*7390*/  FSEL R135, R217, -INF , !P0 ;  /* 0xff800000d9877808 */ /* 0x000fe40004000000 */
[----:B------:R-:W-:-:S02]  /*73a0*/  ISETP.GE.AND P0, PT, R88, R208, PT ;  /* 0x000000d05800720c */ /* 0x000fc40003f06270 */
[----:B------:R-:W-:Y:S02]  /*73b0*/  FSEL R94, R0, -INF , !P1 ;  /* 0xff800000005e7808 */ /* 0x000fe40004800000 */
[----:B------:R-:W-:Y:S02]  /*73c0*/  I2FP.F32.S32 R5, R4 ;  /* 0x0000000400057245 */ /* 0x000fe40000201400 */
[----:B------:R-:W-:Y:S02]  /*73d0*/  I2FP.F32.S32 R4, R3 ;  /* 0x0000000300047245 */ /* 0x000fe40000201400 */
[----:B------:R-:W-:Y:S01]  /*73e0*/  FSEL R0, R9, -INF , !P2 ;  /* 0xff80000009007808 */ /* 0x000fe20005000000 */
[----:B------:R-:W-:Y:S01]  /*73f0*/  FFMA.FTZ R9, R2, -UR7, R238 ;  /* 0x8000000702097c23 */ /* 0x000fe200080100ee */
[----:B------:R-:W-:Y:S01]  /*7400*/  ISETP.GE.AND P3, PT, R96, R209, PT ;  /* 0x000000d16000720c */ /* 0x000fe20003f66270 */
[--C-:B------:R-:W-:Y:S01]  /*7410*/  IMAD.IADD R2, R221, 0x1, -R132.reuse ;  /* 0x00000001dd027824 */ /* 0x100fe200078e0a84 */
[----:B------:R-:W-:Y:S01]  /*7420*/  ISETP.GT.AND P4, PT, R33, R102, PT ;  /* 0x000000662100720c */ /* 0x000fe20003f84270 */
[----:B------:R-:W-:Y:S01]  /*7430*/  FFMA.FTZ R8, R4, -UR7, R123 ;  /* 0x8000000704087c23 */ /* 0x000fe2000801007b */
[----:B------:R-:W-:Y:S01]  /*7440*/  FSEL R130, R219, -INF , !P0 ;  /* 0xff800000db827808 */ /* 0x000fe20004000000 */
[----:B------:R-:W-:Y:S01]  /*7450*/  IMAD.IADD R4, R53, 0x1, -R132 ;  /* 0x0000000135047824 */ /* 0x000fe200078e0a84 */
[----:B------:R-:W-:-:S02]  /*7460*/  ISETP.GE.AND P0, PT, R89, R208, PT ;  /* 0x000000d05900720c */ /* 0x000fc40003f06270 */
[----:B------:R-:W-:Y:S01]  /*7470*/  FSEL R113, R0, -INF , !P3 ;  /* 0xff80000000717808 */ /* 0x000fe20005800000 */
[----:B------:R-:W-:Y:S01]  /*7480*/  IMAD.IADD R0, R35, 0x1, -R132 ;  /* 0x0000000123007824 */ /* 0x000fe200078e0a84 */
[----:B------:R-:W-:Y:S01]  /*7490*/  FSEL R3, R6, -INF , !P4 ;  /* 0xff80000006037808 */ /* 0x000fe20006000000 */
[----:B------:R-:W-:Y:S01]  /*74a0*/  FFMA.FTZ R6, R5, -UR7, R101 ;  /* 0x8000000705067c23 */ /* 0x000fe20008010065 */
[----:B------:R-:W-:Y:S02]  /*74b0*/  ISETP.GE.AND P2, PT, R102, R210, PT ;  /* 0x000000d26600720c */ /* 0x000fe40003f46270 */
[----:B------:R-:W-:Y:S02]  /*74c0*/  FSEL R121, R220, -INF , !P0 ;  /* 0xff800000dc797808 */ /* 0x000fe40004000000 */
[----:B------:R-:W-:Y:S02]  /*74d0*/  IABS R5, R2 ;  /* 0x0000000200057213 */ /* 0x000fe40000000000 */
[----:B------:R-:W-:-:S02]  /*74e0*/  ISETP.GE.AND P0, PT, R95, R208, PT ;  /* 0x000000d05f00720c */ /* 0x000fc40003f06270 */
[----:B------:R-:W-:Y:S02]  /*74f0*/  ISETP.GT.AND P6, PT, R32, R102, PT ;  /* 0x000000662000720c */ /* 0x000fe40003fc4270 */
[----:B------:R-:W-:Y:S02]  /*7500*/  FSEL R123, R3, -INF , !P2 ;  /* 0xff800000037b7808 */ /* 0x000fe40005000000 */
[----:B------:R-:W-:Y:S02]  /*7510*/  IABS R3, R0 ;  /* 0x0000000000037213 */ /* 0x000fe40000000000 */
[----:B------:R-:W-:Y:S01]  /*7520*/  IABS R2, R4 ;  /* 0x0000000400027213 */ /* 0x000fe20000000000 */
[----:B------:R-:W-:Y:S01]  /*7530*/  IMAD.MOV.U32 R4, RZ, RZ, R5 ;  /* 0x000000ffff047224 */ /* 0x000fe200078e0005 */
[----:B------:R-:W-:Y:S02]  /*7540*/  FSEL R110, R222, -INF , !P0 ;  /* 0xff800000de6e7808 */ /* 0x000fe40004000000 */
[----:B------:R-:W-:-:S02]  /*7550*/  ISETP.GE.AND P1, PT, R102, R211, PT ;  /* 0x000000d36600720c */ /* 0x000fc40003f26270 */
[----:B------:R-:W-:Y:S02]  /*7560*/  FSEL R0, R7, -INF , !P6 ;  /* 0xff80000007007808 */ /* 0x000fe40007000000 */
[----:B------:R-:W-:Y:S02]  /*7570*/  ISETP.GE.AND P0, PT, R96, R208, PT ;  /* 0x000000d06000720c */ /* 0x000fe40003f06270 */
[----:B------:R-:W-:Y:S02]  /*7580*/  ISETP.GT.AND P5, PT, R12, R102, PT ;  /* 0x000000660c00720c */ /* 0x000fe40003fa4270 */
[----:B------:R-:W-:Y:S02]  /*7590*/  I2FP.F32.S32 R2, R2 ;  /* 0x0000000200027245 */ /* 0x000fe40000201400 */
[----:B------:R-:W-:Y:S02]  /*75a0*/  ISETP.GT.AND P4, PT, R33, R103, PT ;  /* 0x000000672100720c */ /* 0x000fe40003f84270 */
[----:B------:R-:W-:-:S02]  /*75b0*/  FSEL R88, R0, -INF , !P1 ;  /* 0xff80000000587808 */ /* 0x000fc40004800000 */
[----:B------:R-:W-:Y:S02]  /*75c0*/  FSEL R100, R223, -INF , !P0 ;  /* 0xff800000df647808 */ /* 0x000fe40004000000 */
[----:B------:R-:W-:Y:S02]  /*75d0*/  ISETP.GT.AND P1, PT, R12, R103, PT ;  /* 0x000000670c00720c */ /* 0x000fe40003f24270 */
[----:B------:R-:W-:Y:S02]  /*75e0*/  I2FP.F32.S32 R7, R4 ;  /* 0x0000000400077245 */ /* 0x000fe40000201400 */
[C---:B------:R-:W-:Y:S02]  /*75f0*/  ISETP.GE.AND P0, PT, R102.reuse, R208, PT ;  /* 0x000000d06600720c */ /* 0x040fe40003f06270 */
[----:B------:R-:W-:Y:S02]  /*7600*/  ISETP.GE.AND P3, PT, R102, R209, PT ;  /* 0x000000d16600720c */ /* 0x000fe40003f66270 */
[----:B------:R-:W-:-:S02]  /*7610*/  I2FP.F32.S32 R4, R3 ;  /* 0x0000000300047245 */ /* 0x000fc40000201400 */
[----:B------:R-:W-:Y:S01]  /*7620*/  FSEL R0, R10, -INF , !P5 ;  /* 0xff8000000a007808 */ /* 0x000fe20006800000 */
[----:B------:R-:W-:Y:S01]  /*7630*/  FFMA.FTZ R10, R2, -UR7, R239 ;  /* 0x80000007020a7c23 */ /* 0x000fe200080100ef */
[----:B------:R-:W-:Y:S01]  /*7640*/  ISETP.GE.AND P2, PT, R103, R210, PT ;  /* 0x000000d26700720c */ /* 0x000fe20003f46270 */
[----:B------:R-:W-:Y:S01]  /*7650*/  IMAD.IADD R2, R221, 0x1, -R144 ;  /* 0x00000001dd027824 */ /* 0x000fe200078e0a90 */
[----:B------:R-:W-:Y:S01]  /*7660*/  FSEL R3, R6, -INF , !P4 ;  /* 0xff80000006037808 */ /* 0x000fe20006000000 */
[----:B------:R-:W-:Y:S01]  /*7670*/  FFMA.FTZ R6, R7, -UR7, R108 ;  /* 0x8000000707067c23 */ /* 0x000fe2000801006c */
[----:B------:R-:W-:Y:S01]  /*7680*/  P2R R5, PR, RZ, 0x2 ;  /* 0x00000002ff057803 */ /* 0x000fe20000000000 */
[----:B------:R-:W-:Y:S01]  /*7690*/  FFMA.FTZ R7, R4, -UR7, R63 ;  /* 0x8000000704077c23 */ /* 0x000fe2000801003f */
[----:B------:R-:W-:Y:S01]  /*76a0*/  FSEL R90, R224, -INF , !P0 ;  /* 0xff800000e05a7808 */ /* 0x000fe20004000000 */
[--C-:B------:R-:W-:Y:S01]  /*76b0*/  IMAD.IADD R4, R53, 0x1, -R144.reuse ;  /* 0x0000000135047824 */ /* 0x100fe200078e0a90 */
[----:B------:R-:W-:Y:S01]  /*76c0*/  FSEL R101, R0, -INF , !P3 ;  /* 0xff80000000657808 */ /* 0x000fe20005800000 */
[----:B------:R-:W-:Y:S01]  /*76d0*/  IMAD.IADD R0, R35, 0x1, -R144 ;  /* 0x0000000123007824 */ /* 0x000fe200078e0a90 */
[----:B------:R-:W-:-:S02]  /*76e0*/  ISETP.GT.AND P6, PT, R32, R103, PT ;  /* 0x000000672000720c */ /* 0x000fc40003fc4270 */
[C---:B------:R-:W-:Y:S02]  /*76f0*/  ISETP.GE.AND P1, PT, R103.reuse, R211, PT ;  /* 0x000000d36700720c */ /* 0x040fe40003f26270 */
[C---:B------:R-:W-:Y:S02]  /*7700*/  ISETP.GE.AND P0, PT, R103.reuse, R208, PT ;  /* 0x000000d06700720c */ /* 0x040fe40003f06270 */
[----:B------:R-:W-:Y:S02]  /*7710*/  ISETP.GE.AND P3, PT, R103, R209, PT ;  /* 0x000000d16700720c */ /* 0x000fe40003f66270 */
[----:B------:R-:W-:Y:S02]  /*7720*/  FSEL R103, R3, -INF , !P2 ;  /* 0xff80000003677808 */ /* 0x000fe40005000000 */
[----:B------:R-:W-:Y:S02]  /*7730*/  ISETP.NE.AND P2, PT, R5, RZ, PT ;  /* 0x000000ff0500720c */ /* 0x000fe40003f45270 */
[----:B------:R-:W-:-:S02]  /*7740*/  IABS R5, R2 ;  /* 0x0000000200057213 */ /* 0x000fc40000000000 */
[----:B------:R-:W-:Y:S02]  /*7750*/  IABS R2, R4 ;  /* 0x0000000400027213 */ /* 0x000fe40000000000 */
[----:B------:R-:W-:Y:S01]  /*7760*/  IABS R3, R0 ;  /* 0x0000000000037213 */ /* 0x000fe20000000000 */
[----:B------:R-:W-:Y:S01]  /*7770*/  IMAD.MOV.U32 R4, RZ, RZ, R5 ;  /* 0x000000ffff047224 */ /* 0x000fe200078e0005 */
[----:B------:R-:W-:Y:S02]  /*7780*/  FSEL R0, R8, -INF , !P6 ;  /* 0xff80000008007808 */ /* 0x000fe40007000000 */
[----:B------:R-:W-:Y:S02]  /*7790*/  I2FP.F32.S32 R2, R2 ;  /* 0x0000000200027245 */ /* 0x000fe40000201400 */
[----:B------:R-:W-:Y:S02]  /*77a0*/  FSEL R82, R0, -INF , !P1 ;  /* 0xff80000000527808 */ /* 0x000fe40004800000 */
[----:B------:R-:W-:-:S02]  /*77b0*/  I2FP.F32.S32 R5, R4 ;  /* 0x0000000400057245 */ /* 0x000fc40000201400 */
[----:B------:R-:W-:Y:S02]  /*77c0*/  I2FP.F32.S32 R4, R3 ;  /* 0x0000000300047245 */ /* 0x000fe40000201400 */
[----:B------:R-:W-:Y:S01]  /*77d0*/  FSEL R0, R9, -INF , !P2 ;  /* 0xff80000009007808 */ /* 0x000fe20005000000 */
[----:B------:R-:W-:Y:S01]  /*77e0*/  FFMA.FTZ R9, R2, -UR7, R246 ;  /* 0x8000000702097c23 */ /* 0x000fe200080100f6 */
[----:B------:R-:W-:Y:S01]  /*77f0*/  ISETP.GT.AND P4, PT, R33, R115, PT ;  /* 0x000000732100720c */ /* 0x000fe20003f84270 */
[--C-:B------:R-:W-:Y:S02]  /*7800*/  IMAD.IADD R2, R221, 0x1, -R161.reuse ;  /* 0x00000001dd027824 */ /* 0x100fe400078e0aa1 */
[----:B------:R-:W-:Y:S01]  /*7810*/  FFMA.FTZ R8, R4, -UR7, R62 ;  /* 0x8000000704087c23 */ /* 0x000fe2000801003e */
[----:B------:R-:W-:Y:S01]  /*7820*/  FSEL R93, R0, -INF , !P3 ;  /* 0xff800000005d7808 */ /* 0x000fe20005800000 */
[--C-:B------:R-:W-:Y:S01]  /*7830*/  IMAD.IADD R4, R53, 0x1, -R161.reuse ;  /* 0x0000000135047824 */ /* 0x100fe200078e0aa1 */
[----:B------:R-:W-:Y:S01]  /*7840*/  FSEL R3, R6, -INF , !P4 ;  /* 0xff80000006037808 */ /* 0x000fe20006000000 */
[----:B------:R-:W-:Y:S01]  /*7850*/  IMAD.IADD R0, R35, 0x1, -R161 ;  /* 0x0000000123007824 */ /* 0x000fe200078e0aa1 */
[----:B------:R-:W-:Y:S01]  /*7860*/  ISETP.GE.AND P2, PT, R115, R210, PT ;  /* 0x000000d27300720c */ /* 0x000fe20003f46270 */
        /* <DEDUP_REMOVED lines=10> */
[----:B------:R-:W-:Y:S02]  /*7910*/  ISETP.GT.AND P2, PT, R33, R125, PT ;  /* 0x0000007d2100720c */ /* 0x000fe40003f44270 */
[----:B------:R-:W-:Y:S02]  /*7920*/  FSEL R78, R0, -INF , !P1 ;  /* 0xff800000004e7808 */ /* 0x000fe40004800000 */
[----:B------:R-:W-:Y:S02]  /*7930*/  I2FP.F32.S32 R6, R4 ;  /* 0x0000000400067245 */ /* 0x000fe40000201400 */
[----:B------:R-:W-:Y:S02]  /*7940*/  ISETP.GE.AND P3, PT, R115, R209, PT ;  /* 0x000000d17300720c */ /* 0x000fe40003f66270 */
[----:B------:R-:W-:-:S02]  /*7950*/  I2FP.F32.S32 R3, R3 ;  /* 0x0000000300037245 */ /* 0x000fc40000201400 */
[----:B------:R-:W-:Y:S02]  /*7960*/  FSEL R0, R10, -INF , !P5 ;  /* 0xff8000000a007808 */ /* 0x000fe40006800000 */
[----:B------:R-:W-:Y:S01]  /*7970*/  FSEL R4, R5, -INF , !P2 ;  /* 0xff80000005047808 */ /* 0x000fe20005000000 */
[----:B------:R-:W-:Y:S01]  /*7980*/  FFMA.FTZ R5, R6, -UR7, R59 ;  /* 0x8000000706057c23 */ /* 0x000fe2000801003b */
[----:B------:R-:W-:Y:S01]  /*7990*/  I2FP.F32.S32 R2, R2 ;  /* 0x0000000200027245 */ /* 0x000fe20000201400 */
[----:B------:R-:W-:Y:S01]  /*79a0*/  FFMA.FTZ R6, R3, -UR7, R231 ;  /* 0x8000000703067c23 */ /* 0x000fe200080100e7 */
[----:B------:R-:W-:Y:S01]  /*79b0*/  FSEL R86, R0, -INF , !P3 ;  /* 0xff80000000567808 */ /* 0x000fe20005800000 */
[--C-:B------:R-:W-:Y:S01]  /*79c0*/  IMAD.IADD R0, R221, 0x1, -R34.reuse ;  /* 0x00000001dd007824 */ /* 0x100fe200078e0a22 */
[----:B------:R-:W-:Y:S01]  /*79d0*/  ISETP.GT.AND P6, PT, R32, R125, PT ;  /* 0x0000007d2000720c */ /* 0x000fe20003fc4270 */
[----:B------:R-:W-:Y:S01]  /*79e0*/  IMAD.IADD R3, R35, 0x1, -R34 ;  /* 0x0000000123037824 */ /* 0x000fe200078e0a22 */
[----:B------:R-:W-:Y:S01]  /*79f0*/  FSEL R85, R226, -INF , !P0 ;  /* 0xff800000e2557808 */ /* 0x000fe20004000000 */
[----:B------:R-:W-:Y:S01]  /*7a00*/  FFMA.FTZ R7, R2, -UR7, R247 ;  /* 0x8000000702077c23 */ /* 0x000fe200080100f7 */
[----:B------:R-:W-:Y:S01]  /*7a10*/  ISETP.GE.AND P0, PT, R115, R208, PT ;  /* 0x000000d07300720c */ /* 0x000fe20003f06270 */
[----:B------:R-:W-:Y:S01]  /*7a20*/  IMAD.MOV.U32 R231, RZ, RZ, R199 ;  /* 0x000000ffffe77224 */ /* 0x000fe200078e00c7 */
[----:B------:R-:W-:-:S02]  /*7a30*/  IABS R2, R0 ;  /* 0x0000000000027213 */ /* 0x000fc40000000000 */
[----:B------:R-:W-:Y:S02]  /*7a40*/  IABS R0, R3 ;  /* 0x0000000300007213 */ /* 0x000fe40000000000 */
[----:B------:R-:W-:Y:S02]  /*7a50*/  ISETP.GE.AND P4, PT, R125, R211, PT ;  /* 0x000000d37d00720c */ /* 0x000fe40003f86270 */
[----:B------:R-:W-:Y:S02]  /*7a60*/  FSEL R3, R8, -INF , !P6 ;  /* 0xff80000008037808 */ /* 0x000fe40007000000 */
[----:B------:R-:W-:Y:S02]  /*7a70*/  FSEL R81, R227, -INF , !P0 ;  /* 0xff800000e3517808 */ /* 0x000fe40004000000 */
[----:B------:R-:W-:Y:S02]  /*7a80*/  ISETP.GE.AND P0, PT, R125, R210, PT ;  /* 0x000000d27d00720c */ /* 0x000fe40003f06270 */
[----:B------:R-:W-:-:S02]  /*7a90*/  ISETP.GT.AND P5, PT, R12, R125, PT ;  /* 0x0000007d0c00720c */ /* 0x000fc40003fa4270 */
[----:B------:R-:W-:Y:S02]  /*7aa0*/  FSEL R70, R3, -INF , !P4 ;  /* 0xff80000003467808 */ /* 0x000fe40006000000 */
[----:B------:R-:W-:Y:S02]  /*7ab0*/  I2FP.F32.S32 R3, R2 ;  /* 0x0000000200037245 */ /* 0x000fe40000201400 */
[----:B------:R-:W-:Y:S02]  /*7ac0*/  I2FP.F32.S32 R2, R0 ;  /* 0x0000000000027245 */ /* 0x000fe40000201400 */
[----:B------:R-:W-:Y:S01]  /*7ad0*/  ISETP.GE.AND P1, PT, R125, R208, PT ;  /* 0x000000d07d00720c */ /* 0x000fe20003f26270 */
[----:B------:R-:W-:Y:S01]  /*7ae0*/  FFMA.FTZ R3, R3, -UR7, R229 ;  /* 0x8000000703037c23 */ /* 0x000fe200080100e5 */
[----:B------:R-:W-:Y:S01]  /*7af0*/  ISETP.GE.AND P2, PT, R125, R209, PT ;  /* 0x000000d17d00720c */ /* 0x000fe20003f46270 */
[----:B------:R-:W-:Y:S01]  /*7b00*/  IMAD.MOV.U32 R229, RZ, RZ, R67 ;  /* 0x000000ffffe57224 */ /* 0x000fe200078e0043 */
[----:B------:R-:W-:-:S02]  /*7b10*/  FSEL R95, R4, -INF , !P0 ;  /* 0xff800000045f7808 */ /* 0x000fc40004000000 */
[----:B------:R-:W-:Y:S02]  /*7b20*/  FSEL R0, R9, -INF , !P5 ;  /* 0xff80000009007808 */ /* 0x000fe40006800000 */
[-C--:B------:R-:W-:Y:S02]  /*7b30*/  ISETP.GT.AND P0, PT, R33, R133.reuse, PT ;  /* 0x000000852100720c */ /* 0x080fe40003f04270 */
[----:B------:R-:W-:Y:S01]  /*7b40*/  ISETP.GT.AND P3, PT, R32, R133, PT ;  /* 0x000000852000720c */ /* 0x000fe20003f64270 */
[----:B------:R-:W-:Y:S01]  /*7b50*/  HMMA.16816.F32 R8, R72, R248, R228 ;  /* 0x000000f84808723c */ /* 0x000fe200000018e4 */
[----:B------:R-:W-:Y:S02]  /*7b60*/  FSEL R77, R236, -INF , !P1 ;  /* 0xff800000ec4d7808 */ /* 0x000fe40004800000 */
[----:B------:R-:W-:Y:S02]  /*7b70*/  FSEL R83, R0, -INF , !P2 ;  /* 0xff80000000537808 */ /* 0x000fe40005000000 */
[----:B------:R-:W-:-:S02]  /*7b80*/  ISETP.GE.AND P1, PT, R133, R210, PT ;  /* 0x000000d28500720c */ /* 0x000fc40003f26270 */
[----:B------:R-:W-:Y:S01]  /*7b90*/  ISETP.GE.AND P5, PT, R133, R211, PT ;  /* 0x000000d38500720c */ /* 0x000fe20003fa6270 */
[----:B------:R-:W-:Y:S01]  /*7ba0*/  HMMA.16816.F32 R72, R72, R250, R232 ;  /* 0x000000fa4848723c */ /* 0x000fe200000018e8 */
[----:B------:R-:W-:Y:S01]  /*7bb0*/  FSEL R4, R5, -INF , !P0 ;  /* 0xff80000005047808 */ /* 0x000fe20004000000 */
[----:B------:R-:W-:Y:S01]  /*7bc0*/  FFMA.FTZ R5, R2, -UR7, R69 ;  /* 0x8000000702057c23 */ /* 0x000fe20008010045 */
[----:B------:R-:W-:Y:S02]  /*7bd0*/  FSEL R0, R6, -INF , !P3 ;  /* 0xff80000006007808 */ /* 0x000fe40005800000 */
[----:B------:R-:W-:Y:S02]  /*7be0*/  ISETP.GT.AND P6, PT, R12, R133, PT ;  /* 0x000000850c00720c */ /* 0x000fe40003fc4270 */
[----:B------:R-:W-:Y:S01]  /*7bf0*/  FSEL R89, R4, -INF , !P1 ;  /* 0xff80000004597808 */ /* 0x000fe20004800000 */
[----:B------:R-:W-:Y:S01]  /*7c00*/  IMAD.IADD R4, R53, 0x1, -R34 ;  /* 0x0000000135047824 */ /* 0x000fe200078e0a22 */
[----:B------:R-:W-:-:S02]  /*7c10*/  FSEL R68, R0, -INF , !P5 ;  /* 0xff80000000447808 */ /* 0x000fc40006800000 */
[----:B------:R-:W-:Y:S02]  /*7c20*/  ISETP.GE.AND P0, PT, R133, R209, PT ;  /* 0x000000d18500720c */ /* 0x000fe40003f06270 */
[----:B------:R-:W-:Y:S02]  /*7c30*/  ISETP.GT.AND P1, PT, R33, R148, PT ;  /* 0x000000942100720c */ /* 0x000fe40003f24270 */
[----:B------:R-:W-:Y:S02]  /*7c40*/  FSEL R0, R7, -INF , !P6 ;  /* 0xff80000007007808 */ /* 0x000fe40007000000 */
[----:B------:R-:W-:Y:S02]  /*7c50*/  FSEL R2, R3, -INF , !P1 ;  /* 0xff80000003027808 */ /* 0x000fe40004800000 */
[----:B------:R-:W-:Y:S02]  /*7c60*/  FSEL R80, R0, -INF , !P0 ;  /* 0xff80000000507808 */ /* 0x000fe40004000000 */
[----:B------:R-:W-:-:S02]  /*7c70*/  ISETP.GE.AND P0, PT, R148, R210, PT ;  /* 0x000000d29400720c */ /* 0x000fc40003f06270 */
[----:B------:R-:W-:Y:S02]  /*7c80*/  IABS R3, R4 ;  /* 0x0000000400037213 */ /* 0x000fe40000000000 */
[----:B------:R-:W-:Y:S02]  /*7c90*/  ISETP.GT.AND P2, PT, R32, R148, PT ;  /* 0x000000942000720c */ /* 0x000fe40003f44270 */
[----:B------:R-:W-:Y:S01]  /*7ca0*/  FSEL R84, R2, -INF , !P0 ;  /* 0xff80000002547808 */ /* 0x000fe20004000000 */
[----:B------:R-:W-:Y:S01]  /*7cb0*/  IMAD.MOV.U32 R2, RZ, RZ, R3 ;  /* 0x000000ffff027224 */ /* 0x000fe200078e0003 */
[----:B------:R-:W-:Y:S02]  /*7cc0*/  ISETP.GE.AND P1, PT, R148, R211, PT ;  /* 0x000000d39400720c */ /* 0x000fe40003f26270 */
[----:B------:R-:W-:Y:S01]  /*7cd0*/  FSEL R0, R5, -INF , !P2 ;  /* 0xff80000005007808 */ /* 0x000fe20005000000 */
[--C-:B------:R-:W-:Y:S01]  /*7ce0*/  IMAD.IADD R5, R53, 0x1, -R31.reuse ;  /* 0x0000000135057824 */ /* 0x100fe200078e0a1f */
[----:B------:R-:W-:Y:S01]  /*7cf0*/  I2FP.F32.S32 R3, R2 ;  /* 0x0000000200037245 */ /* 0x000fe20000201400 */
[--C-:B------:R-:W-:Y:S01]  /*7d00*/  IMAD.IADD R2, R35, 0x1, -R31.reuse ;  /* 0x0000000123027824 */ /* 0x100fe200078e0a1f */
[----:B------:R-:W-:Y:S01]  /*7d10*/  FSEL R66, R0, -INF , !P1 ;  /* 0xff80000000427808 */ /* 0x000fe20004800000 */
[----:B------:R-:W-:Y:S01]  /*7d20*/  IMAD.IADD R0, R221, 0x1, -R31 ;  /* 0x00000001dd007824 */ /* 0x000fe200078e0a1f */
[----:B------:R-:W-:Y:S01]  /*7d30*/  ISETP.GE.AND P0, PT, R148, R208, PT ;  /* 0x000000d09400720c */ /* 0x000fe20003f06270 */
[----:B------:R-:W-:Y:S01]  /*7d40*/  FFMA.FTZ R3, R3, -UR7, R203 ;  /* 0x8000000703037c23 */ /* 0x000fe200080100cb */
[----:B------:R-:W-:-:S02]  /*7d50*/  ISETP.GT.AND P3, PT, R12, R148, PT ;  /* 0x000000940c00720c */ /* 0x000fc40003f64270 */
[----:B------:R-:W-:Y:S02]  /*7d60*/  IABS R0, R0 ;  /* 0x0000000000007213 */ /* 0x000fe40000000000 */
[----:B------:R-:W-:Y:S02]  /*7d70*/  FSEL R69, R40, -INF , !P0 ;  /* 0xff80000028457808 */ /* 0x000fe40004000000 */
[----:B------:R-:W-:Y:S02]  /*7d80*/  IABS R4, R2 ;  /* 0x0000000200047213 */ /* 0x000fe40000000000 */
[----:B------:R-:W-:Y:S02]  /*7d90*/  I2FP.F32.S32 R0, R0 ;  /* 0x0000000000007245 */ /* 0x000fe40000201400 */
[----:B------:R-:W-:Y:S02]  /*7da0*/  IABS R2, R5 ;  /* 0x0000000500027213 */ /* 0x000fe40000000000 */
[----:B------:R-:W-:Y:S01]  /*7db0*/  FSEL R3, R3, -INF , !P3 ;  /* 0xff80000003037808 */ /* 0x000fe20005800000 */
[----:B------:R-:W-:Y:S01]  /*7dc0*/  FFMA.FTZ R0, R0, -UR7, R201 ;  /* 0x8000000700007c23 */ /* 0x000fe200080100c9 */
[----:B------:R-:W-:-:S02]  /*7dd0*/  ISETP.GE.AND P0, PT, R148, R209, PT ;  /* 0x000000d19400720c */ /* 0x000fc40003f06270 */
[----:B------:R-:W-:Y:S02]  /*7de0*/  I2FP.F32.S32 R2, R2 ;  /* 0x0000000200027245 */ /* 0x000fe40000201400 */
[----:B------:R-:W-:Y:S02]  /*7df0*/  FSEL R71, R3, -INF , !P0 ;  /* 0xff80000003477808 */ /* 0x000fe40004000000 */
[----:B------:R-:W-:Y:S01]  /*7e00*/  ISETP.GT.AND P0, PT, R33, R165, PT ;  /* 0x000000a52100720c */ /* 0x000fe20003f04270 */
[----:B------:R-:W-:Y:S01]  /*7e10*/  FFMA.FTZ R7, R2, -UR7, R200 ;  /* 0x8000000702077c23 */ /* 0x000fe200080100c8 */
[----:B------:R-:W-:Y:S01]  /*7e20*/  I2FP.F32.S32 R4, R4 ;  /* 0x0000000400047245 */ /* 0x000fe20000201400 */
[--C-:B------:R-:W-:Y:S01]  /*7e30*/  IMAD.IADD R2, R221, 0x1, -R42.reuse ;  /* 0x00000001dd027824 */ /* 0x100fe200078e0a2a */
[----:B------:R-:W-:Y:S01]  /*7e40*/  FSEL R3, R0, -INF , !P0 ;  /* 0xff80000000037808 */ /* 0x000fe20004000000 */
[----:B------:R-:W-:Y:S01]  /*7e50*/  IMAD.IADD R0, R35, 0x1, -R42 ;  /* 0x0000000123007824 */ /* 0x000fe200078e0a2a */
[----:B------:R-:W-:Y:S01]  /*7e60*/  ISETP.GE.AND P0, PT, R165, R210, PT ;  /* 0x000000d2a500720c */ /* 0x000fe20003f06270 */
[----:B------:R-:W-:Y:S01]  /*7e70*/  FFMA.FTZ R5, R4, -UR7, R202 ;  /* 0x8000000704057c23 */ /* 0x000fe200080100ca */
[----:B------:R-:W-:Y:S01]  /*7e80*/  IABS R6, R2 ;  /* 0x0000000200067213 */ /* 0x000fe20000000000 */
[----:B------:R-:W-:Y:S01]  /*7e90*/  IMAD.IADD R4, R53, 0x1, -R42 ;  /* 0x0000000135047824 */ /* 0x000fe200078e0a2a */
[----:B------:R-:W-:-:S02]  /*7ea0*/  FSEL R79, R3, -INF , !P0 ;  /* 0xff800000034f7808 */ /* 0x000fc40004000000 */
[----:B------:R-:W-:Y:S02]  /*7eb0*/  ISETP.GT.AND P0, PT, R32, R165, PT ;  /* 0x000000a52000720c */ /* 0x000fe40003f04270 */
[----:B------:R-:W-:Y:S02]  /*7ec0*/  IABS R3, R0 ;  /* 0x0000000000037213 */ /* 0x000fe40000000000 */
[----:B------:R-:W-:Y:S01]  /*7ed0*/  FSEL R0, R5, -INF , !P0 ;  /* 0xff80000005007808 */ /* 0x000fe20004000000 */
[----:B------:R-:W-:Y:S01]  /*7ee0*/  IMAD.MOV.U32 R5, RZ, RZ, R6 ;  /* 0x000000ffff057224 */ /* 0x000fe200078e0006 */
[----:B------:R-:W-:Y:S02]  /*7ef0*/  ISETP.GE.AND P0, PT, R165, R211, PT ;  /* 0x000000d3a500720c */ /* 0x000fe40003f06270 */
[----:B------:R-:W-:Y:S01]  /*7f00*/  IABS R2, R4 ;  /* 0x0000000400027213 */ /* 0x000fe20000000000 */
[----:B------:R-:W-:Y:S01]  /*7f10*/  IMAD.IADD R4, R53, 0x1, -R44 ;  /* 0x0000000135047824 */ /* 0x000fe200078e0a2c */
[----:B------:R-:W-:-:S02]  /*7f20*/  I2FP.F32.S32 R3, R3 ;  /* 0x0000000300037245 */ /* 0x000fc40000201400 */
[----:B------:R-:W-:Y:S02]  /*7f30*/  ISETP.GE.AND P4, PT, R133, R208, PT ;  /* 0x000000d08500720c */ /* 0x000fe40003f86270 */
[----:B------:R-:W-:Y:S01]  /*7f40*/  FSEL R62, R0, -INF , !P0 ;  /* 0xff800000003e7808 */ /* 0x000fe20004000000 */
[----:B------:R-:W-:Y:S01]  /*7f50*/  FFMA.FTZ R6, R3, -UR7, R10 ;  /* 0x8000000703067c23 */ /* 0x000fe2000801000a */
[----:B------:R-:W-:Y:S01]  /*7f60*/  I2FP.F32.S32 R5, R5 ;  /* 0x0000000500057245 */ /* 0x000fe20000201400 */
[--C-:B------:R-:W-:Y:S01]  /*7f70*/  IMAD.IADD R3, R221, 0x1, -R44.reuse ;  /* 0x00000001dd037824 */ /* 0x100fe200078e0a2c */
[----:B------:R-:W-:Y:S01]  /*7f80*/  I2FP.F32.S32 R0, R2 ;  /* 0x0000000200007245 */ /* 0x000fe20000201400 */
[----:B------:R-:W-:Y:S01]  /*7f90*/  IMAD.IADD R2, R35, 0x1, -R44 ;  /* 0x0000000123027824 */ /* 0x000fe200078e0a2c */
[----:B------:R-:W-:Y:S01]  /*7fa0*/  FSEL R76, R237, -INF , !P4 ;  /* 0xff800000ed4c7808 */ /* 0x000fe20006000000 */
[----:B------:R-:W-:Y:S01]  /*7fb0*/  FFMA.FTZ R5, R5, -UR7, R8 ;  /* 0x8000000705057c23 */ /* 0x000fe20008010008 */
[----:B------:R-:W-:Y:S01]  /*7fc0*/  ISETP.GT.AND P4, PT, R12, R165, PT ;  /* 0x000000a50c00720c */ /* 0x000fe20003f84270 */
[----:B------:R-:W-:Y:S01]  /*7fd0*/  FFMA.FTZ R8, R0, -UR7, R245 ;  /* 0x8000000700087c23 */ /* 0x000fe200080100f5 */
[----:B------:R-:W-:-:S02]  /*7fe0*/  ISETP.GE.AND P0, PT, R165, R208, PT ;  /* 0x000000d0a500720c */ /* 0x000fc40003f06270 */
[----:B------:R-:W-:Y:S02]  /*7ff0*/  ISETP.GT.AND P1, PT, R12, R216, PT ;  /* 0x000000d80c00720c */ /* 0x000fe40003f24270 */
[----:B------:R-:W-:Y:S02]  /*8000*/  FSEL R63, R47, -INF , !P0 ;  /* 0xff8000002f3f7808 */ /* 0x000fe40004000000 */
[----:B------:R-:W-:Y:S02]  /*8010*/  FSEL R0, R7, -INF , !P4 ;  /* 0xff80000007007808 */ /* 0x000fe40006000000 */
[----:B------:R-:W-:Y:S02]  /*8020*/  P2R R13, PR, RZ, 0x2 ;  /* 0x00000002ff0d7803 */ /* 0x000fe40000000000 */
[----:B------:R-:W-:Y:S02]  /*8030*/  ISETP.GE.AND P0, PT, R165, R209, PT ;  /* 0x000000d1a500720c */ /* 0x000fe40003f06270 */
[----:B------:R-:W-:-:S02]  /*8040*/  IABS R7, R3 ;  /* 0x0000000300077213 */ /* 0x000fc40000000000 */
[----:B------:R-:W-:Y:S02]  /*8050*/  ISETP.GT.AND P1, PT, R33, R177, PT ;  /* 0x000000b12100720c */ /* 0x000fe40003f24270 */
[----:B------:R-:W-:Y:S02]  /*8060*/  IABS R3, R2 ;  /* 0x0000000200037213 */ /* 0x000fe40000000000 */
[----:B------:R-:W-:Y:S02]  /*8070*/  FSEL R65, R0, -INF , !P0 ;  /* 0xff80000000417808 */ /* 0x000fe40004000000 */
[----:B------:R-:W-:Y:S01]  /*8080*/  IABS R2, R4 ;  /* 0x0000000400027213 */ /* 0x000fe20000000000 */
[----:B------:R-:W-:Y:S01]  /*8090*/  IMAD.MOV.U32 R4, RZ, RZ, R7 ;  /* 0x000000ffff047224 */ /* 0x000fe200078e0007 */
[----:B------:R-:W-:Y:S02]  /*80a0*/  FSEL R0, R5, -INF , !P1 ;  /* 0xff80000005007808 */ /* 0x000fe40004800000 */
[----:B------:R-:W-:-:S02]  /*80b0*/  ISETP.GE.AND P0, PT, R177, R210, PT ;  /* 0x000000d2b100720c */ /* 0x000fc40003f06270 */
[----:B------:R-:W-:Y:S02]  /*80c0*/  ISETP.GT.AND P2, PT, R32, R177, PT ;  /* 0x000000b12000720c */ /* 0x000fe40003f44270 */
[----:B------:R-:W-:Y:S02]  /*80d0*/  FSEL R67, R0, -INF , !P0 ;  /* 0xff80000000437808 */ /* 0x000fe40004000000 */
[----:B------:R-:W-:Y:S02]  /*80e0*/  I2FP.F32.S32 R5, R4 ;  /* 0x0000000400057245 */ /* 0x000fe40000201400 */
[----:B------:R-:W-:Y:S02]  /*80f0*/  ISETP.GE.AND P0, PT, R177, R211, PT ;  /* 0x000000d3b100720c */ /* 0x000fe40003f06270 */
[----:B------:R-:W-:Y:S01]  /*8100*/  FSEL R0, R6, -INF , !P2 ;  /* 0xff80000006007808 */ /* 0x000fe20005000000 */
[----:B------:R-:W-:Y:S01]  /*8110*/  FFMA.FTZ R6, R5, -UR7, R9 ;  /* 0x8000000705067c23 */ /* 0x000fe20008010009 */
[----:B------:R-:W-:-:S02]  /*8120*/  I2FP.F32.S32 R4, R3 ;  /* 0x0000000300047245 */ /* 0x000fc40000201400 */
[----:B------:R-:W-:Y:S01]  /*8130*/  I2FP.F32.S32 R3, R2 ;  /* 0x0000000200037245 */ /* 0x000fe20000201400 */
[--C-:B------:R-:W-:Y:S01]  /*8140*/  IMAD.IADD R2, R221, 0x1, -R18.reuse ;  /* 0x00000001dd027824 */ /* 0x100fe200078e0a12 */
[----:B------:R-:W-:Y:S01]  /*8150*/  FSEL R58, R0, -INF , !P0 ;  /* 0xff800000003a7808 */ /* 0x000fe20004000000 */
[----:B------:R-:W-:Y:S02]  /*8160*/  IMAD.IADD R0, R35, 0x1, -R18 ;  /* 0x0000000123007824 */ /* 0x000fe400078e0a12 */
[----:B------:R-:W-:Y:S01]  /*8170*/  FFMA.FTZ R7, R4, -UR7, R11 ;  /* 0x8000000704077c23 */ /* 0x000fe2000801000b */
[----:B------:R-:W-:Y:S01]  /*8180*/  FFMA.FTZ R9, R3, -UR7, R244 ;  /* 0x8000000703097c23 */ /* 0x000fe200080100f4 */
[----:B------:R-:W-:Y:S01]  /*8190*/  IMAD.IADD R3, R53, 0x1, -R18 ;  /* 0x0000000135037824 */ /* 0x000fe200078e0a12 */
[----:B------:R-:W-:Y:S02]  /*81a0*/  IABS R4, R2 ;  /* 0x0000000200047213 */ /* 0x000fe40000000000 */
[----:B------:R-:W-:-:S02]  /*81b0*/  IABS R5, R0 ;  /* 0x0000000000057213 */ /* 0x000fc40000000000 */
[----:B------:R-:W-:Y:S02]  /*81c0*/  ISETP.GT.AND P5, PT, R12, R177, PT ;  /* 0x000000b10c00720c */ /* 0x000fe40003fa4270 */
[C---:B------:R-:W-:Y:S02]  /*81d0*/  ISETP.GE.AND P1, PT, R177.reuse, R208, PT ;  /* 0x000000d0b100720c */ /* 0x040fe40003f26270 */
[----:B------:R-:W-:Y:S01]  /*81e0*/  IABS R2, R3 ;  /* 0x0000000300027213 */ /* 0x000fe20000000000 */
[----:B------:R-:W-:Y:S01]  /*81f0*/  IMAD.MOV.U32 R3, RZ, RZ, R4 ;  /* 0x000000ffff037224 */ /* 0x000fe200078e0004 */
[----:B------:R-:W-:Y:S01]  /*8200*/  ISETP.GE.AND P0, PT, R177, R209, PT ;  /* 0x000000d1b100720c */ /* 0x000fe20003f06270 */
[----:B------:R-:W-:Y:S01]  /*8210*/  IMAD.MOV.U32 R4, RZ, RZ, R5 ;  /* 0x000000ffff047224 */ /* 0x000fe200078e0005 */
[----:B------:R-:W-:Y:S02]  /*8220*/  FSEL R59, R54, -INF , !P1 ;  /* 0xff800000363b7808 */ /* 0x000fe40004800000 */
[----:B------:R-:W-:-:S02]  /*8230*/  FSEL R0, R8, -INF , !P5 ;  /* 0xff80000008007808 */ /* 0x000fc40006800000 */
[----:B------:R-:W-:Y:S02]  /*8240*/  ISETP.GT.AND P1, PT, R33, R187, PT ;  /* 0x000000bb2100720c */ /* 0x000fe40003f24270 */
[----:B------:R-:W-:Y:S02]  /*8250*/  I2FP.F32.S32 R5, R3 ;  /* 0x0000000300057245 */ /* 0x000fe40000201400 */
[----:B------:R-:W-:Y:S02]  /*8260*/  I2FP.F32.S32 R3, R4 ;  /* 0x0000000400037245 */ /* 0x000fe40000201400 */
[----:B------:R-:W-:Y:S01]  /*8270*/  FSEL R61, R0, -INF , !P0 ;  /* 0xff800000003d7808 */ /* 0x000fe20004000000 */
[----:B------:R-:W-:Y:S01]  /*8280*/  FFMA.FTZ R5, R5, -UR7, R72 ;  /* 0x8000000705057c23 */ /* 0x000fe20008010048 */
[----:B------:R-:W-:Y:S01]  /*8290*/  ISETP.GT.AND P3, PT, R32, R187, PT ;  /* 0x000000bb2000720c */ /* 0x000fe20003f64270 */
[----:B------:R-:W-:Y:S01]  /*82a0*/  FFMA.FTZ R8, R3, -UR7, R74 ;  /* 0x8000000703087c23 */ /* 0x000fe2000801004a */
[----:B------:R-:W-:Y:S01]  /*82b0*/  ISETP.GE.AND P0, PT, R187, R210, PT ;  /* 0x000000d2bb00720c */ /* 0x000fe20003f06270 */
[----:B------:R-:W-:Y:S01]  /*82c0*/  IMAD.IADD R3, R221, 0x1, -R45 ;  /* 0x00000001dd037824 */ /* 0x000fe200078e0a2d */
[----:B------:R-:W-:-:S02]  /*82d0*/  FSEL R0, R6, -INF , !P1 ;  /* 0xff80000006007808 */ /* 0x000fc40004800000 */
[----:B------:R-:W-:Y:S02]  /*82e0*/  I2FP.F32.S32 R4, R2 ;  /* 0x0000000200047245 */ /* 0x000fe40000201400 */
[----:B------:R-:W-:Y:S01]  /*82f0*/  FSEL R64, R0, -INF , !P0 ;  /* 0xff80000000407808 */ /* 0x000fe20004000000 */
[----:B------:R-:W-:Y:S01]  /*8300*/  IMAD.IADD R0, R35, 0x1, -R45 ;  /* 0x0000000123007824 */ /* 0x000fe200078e0a2d */
[----:B------:R-:W-:Y:S01]  /*8310*/  FSEL R2, R7, -INF , !P3 ;  /* 0xff80000007027808 */ /* 0x000fe20005800000 */
[----:B------:R-:W-:Y:S01]  /*8320*/  FFMA.FTZ R7, R4, -UR7, R241 ;  /* 0x8000000704077c23 */ /* 0x000fe200080100f1 */
[----:B------:R-:W-:Y:S01]  /*8330*/  ISETP.GE.AND P2, PT, R187, R211, PT ;  /* 0x000000d3bb00720c */ /* 0x000fe20003f46270 */
[----:B------:R-:W-:Y:S01]  /*8340*/  IMAD.IADD R4, R53, 0x1, -R45 ;  /* 0x0000000135047824 */ /* 0x000fe200078e0a2d */
[----:B------:R-:W-:Y:S02]  /*8350*/  IABS R3, R3 ;  /* 0x0000000300037213 */ /* 0x000fe40000000000 */
[----:B------:R-:W-:-:S02]  /*8360*/  FSEL R54, R2, -INF , !P2 ;  /* 0xff80000002367808 */ /* 0x000fc40005000000 */
[----:B------:R-:W-:Y:S02]  /*8370*/  IABS R2, R0 ;  /* 0x0000000000027213 */ /* 0x000fe40000000000 */
[----:B------:R-:W-:Y:S01]  /*8380*/  IABS R0, R4 ;  /* 0x0000000400007213 */ /* 0x000fe20000000000 */
[----:B------:R-:W-:Y:S01]  /*8390*/  IMAD.MOV.U32 R4, RZ, RZ, R3 ;  /* 0x000000ffff047224 */ /* 0x000fe200078e0003 */
[----:B------:R-:W-:Y:S01]  /*83a0*/  ISETP.GT.AND P6, PT, R12, R187, PT ;  /* 0x000000bb0c00720c */ /* 0x000fe20003fc4270 */
[----:B------:R-:W-:Y:S01]  /*83b0*/  IMAD.MOV.U32 R3, RZ, RZ, R2 ;  /* 0x000000ffff037224 */ /* 0x000fe200078e0002 */
[----:B------:R-:W-:Y:S01]  /*83c0*/  ISETP.GT.AND P2, PT, R33, R216, PT ;  /* 0x000000d82100720c */ /* 0x000fe20003f44270 */
[----:B------:R-:W-:Y:S01]  /*83d0*/  IMAD.MOV.U32 R2, RZ, RZ, R0 ;  /* 0x000000ffff027224 */ /* 0x000fe200078e0000 */
[----:B------:R-:W-:Y:S02]  /*83e0*/  ISETP.GE.AND P0, PT, R187, R209, PT ;  /* 0x000000d1bb00720c */ /* 0x000fe40003f06270 */
[----:B------:R-:W-:-:S02]  /*83f0*/  I2FP.F32.S32 R6, R3 ;  /* 0x0000000300067245 */ /* 0x000fc40000201400 */
[----:B------:R-:W-:Y:S02]  /*8400*/  I2FP.F32.S32 R4, R4 ;  /* 0x0000000400047245 */ /* 0x000fe40000201400 */
[----:B------:R-:W-:Y:S01]  /*8410*/  FSEL R0, R9, -INF , !P6 ;  /* 0xff80000009007808 */ /* 0x000fe20007000000 */
[----:B------:R-:W-:Y:S01]  /*8420*/  FFMA.FTZ R6, R6, -UR7, R75 ;  /* 0x8000000706067c23 */ /* 0x000fe2000801004b */
[----:B------:R-:W-:Y:S02]  /*8430*/  I2FP.F32.S32 R3, R2 ;  /* 0x0000000200037245 */ /* 0x000fe40000201400 */
[----:B------:R-:W-:Y:S02]  /*8440*/  ISETP.GE.AND P4, PT, R216, R210, PT ;  /* 0x000000d2d800720c */ /* 0x000fe40003f86270 */
[----:B------:R-:W-:Y:S02]  /*8450*/  FSEL R2, R5, -INF , !P2 ;  /* 0xff80000005027808 */ /* 0x000fe40005000000 */
[----:B------:R-:W-:Y:S01]  /*8460*/  FSEL R56, R0, -INF , !P0 ;  /* 0xff80000000387808 */ /* 0x000fe20004000000 */
[----:B------:R-:W-:Y:S01]  /*8470*/  FFMA.FTZ R0, R4, -UR7, R73 ;  /* 0x8000000704007c23 */ /* 0x000fe20008010049 */
[----:B------:R-:W-:Y:S01]  /*8480*/  ISETP.GE.AND P1, PT, R187, R208, PT ;  /* 0x000000d0bb00720c */ /* 0x000fe20003f26270 */
[----:B------:R-:W-:Y:S01]  /*8490*/  FFMA.FTZ R4, R3, -UR7, R240 ;  /* 0x8000000703047c23 */ /* 0x000fe200080100f0 */
[----:B------:R-:W-:-:S02]  /*84a0*/  ISETP.GT.AND P3, PT, R32, R216, PT ;  /* 0x000000d82000720c */ /* 0x000fc40003f64270 */
[----:B------:R-:W-:Y:S02]  /*84b0*/  FSEL R60, R2, -INF , !P4 ;  /* 0xff800000023c7808 */ /* 0x000fe40006000000 */
[----:B------:R-:W-:Y:S02]  /*84c0*/  ISETP.GT.AND P4, PT, R33, R205, PT ;  /* 0x000000cd2100720c */ /* 0x000fe40003f84270 */
[----:B------:R-:W-:Y:S02]  /*84d0*/  FSEL R55, R55, -INF , !P1 ;  /* 0xff80000037377808 */ /* 0x000fe40004800000 */
[----:B------:R-:W-:Y:S02]  /*84e0*/  FSEL R2, R8, -INF , !P3 ;  /* 0xff80000008027808 */ /* 0x000fe40005800000 */
[C---:B------:R-:W-:Y:S02]  /*84f0*/  ISETP.GE.AND P1, PT, R216.reuse, R211, PT ;  /* 0x000000d3d800720c */ /* 0x040fe40003f26270 */
[----:B------:R-:W-:-:S02]  /*8500*/  ISETP.GE.AND P0, PT, R216, R208, PT ;  /* 0x000000d0d800720c */ /* 0x000fc40003f06270 */
[----:B------:R-:W-:Y:S02]  /*8510*/  ISETP.NE.AND P3, PT, R13, RZ, PT ;  /* 0x000000ff0d00720c */ /* 0x000fe40003f65270 */
[----:B------:R-:W-:Y:S02]  /*8520*/  FSEL R3, R0, -INF , !P4 ;  /* 0xff80000000037808 */ /* 0x000fe40006000000 */
[-C--:B------:R-:W-:Y:S02]  /*8530*/  ISETP.GT.AND P2, PT, R32, R205.reuse, PT ;  /* 0x000000cd2000720c */ /* 0x080fe40003f44270 */
[----:B------:R-:W-:Y:S02]  /*8540*/  ISETP.GT.AND P4, PT, R12, R205, PT ;  /* 0x000000cd0c00720c */ /* 0x000fe40003f84270 */
[----:B------:R-:W-:Y:S02]  /*8550*/  FSEL R42, R2, -INF , !P1 ;  /* 0xff800000022a7808 */ /* 0x000fe40004800000 */
[----:B------:R-:W-:-:S02]  /*8560*/  FSEL R45, R159, -INF , !P0 ;  /* 0xff8000009f2d7808 */ /* 0x000fc40004000000 */
[----:B------:R-:W-:Y:S02]  /*8570*/  FSEL R5, R7, -INF , !P3 ;  /* 0xff80000007057808 */ /* 0x000fe40005800000 */
[----:B------:R-:W-:Y:S02]  /*8580*/  ISETP.GE.AND P6, PT, R216, R209, PT ;  /* 0x000000d1d800720c */ /* 0x000fe40003fc6270 */
[C---:B------:R-:W-:Y:S02]  /*8590*/  ISETP.GE.AND P5, PT, R205.reuse, R210, PT ;  /* 0x000000d2cd00720c */ /* 0x040fe40003fa6270 */
[C---:B------:R-:W-:Y:S02]  /*85a0*/  ISETP.GE.AND P3, PT, R205.reuse, R211, PT ;  /* 0x000000d3cd00720c */ /* 0x040fe40003f66270 */
[----:B------:R-:W-:Y:S02]  /*85b0*/  ISETP.GE.AND P1, PT, R205, R208, PT ;  /* 0x000000d0cd00720c */ /* 0x000fe40003f26270 */
[----:B------:R-:W-:-:S02]  /*85c0*/  FSEL R2, R6, -INF , !P2 ;  /* 0xff80000006027808 */ /* 0x000fc40005000000 */
[----:B------:R-:W-:Y:S02]  /*85d0*/  ISETP.GE.AND P0, PT, R205, R209, PT ;  /* 0x000000d1cd00720c */ /* 0x000fe40003f06270 */
[----:B------:R-:W-:Y:S02]  /*85e0*/  FSEL R0, R4, -INF , !P4 ;  /* 0xff80000004007808 */ /* 0x000fe40006000000 */
[----:B------:R-:W-:Y:S02]  /*85f0*/  FSEL R53, R5, -INF , !P6 ;  /* 0xff80000005357808 */ /* 0x000fe40007000000 */
[----:B------:R-:W-:Y:S02]  /*8600*/  FSEL R57, R3, -INF , !P5 ;  /* 0xff80000003397808 */ /* 0x000fe40006800000 */
[----:B------:R-:W-:Y:S02]  /*8610*/  FSEL R34, R2, -INF , !P3 ;  /* 0xff80000002227808 */ /* 0x000fe40005800000 */
[----:B------:R-:W-:-:S02]  /*8620*/  FSEL R43, R167, -INF , !P1 ;  /* 0xff800000a72b7808 */ /* 0x000fc40004800000 */
[----:B------:R-:W-:Y:S01]  /*8630*/  FSEL R46, R0, -INF , !P0 ;  /* 0xff800000002e7808 */ /* 0x000fe20004000000 */
[----:B------:R-:W-:Y:S06]  /*8640*/  BRA.U !UP0, `(.L_x_1255) ;  /* 0x0000000508047547 */ /* 0x000fec000b800000 */
[----:B------:R-:W2:Y:S01]  /*8650*/  LDL R244, [R1+0x308] ;  /* 0x0003080001f47983 */ /* 0x000ea20000100800 */
[----:B------:R-:W1:Y:S03]  /*8660*/  LDCU UR4, c[0x0][0x440] ;  /* 0x00008800ff0477ac */ /* 0x000e660008000800 */
[----:B------:R-:W3:Y:S04]  /*8670*/  LDL R241, [R1+0x2fc] ;  /* 0x0002fc0001f17983 */ /* 0x000ee80000100800 */
[----:B------:R-:W4:Y:S01]  /*8680*/  LDL R240, [R1+0x4] ;  /* 0x0000040001f07983 */ /* 0x000f220000100800 */
[----:B------:R-:W-:Y:S01]  /*8690*/  IMAD.SHL.U32 R245, R218, 0x8, RZ ;  /* 0x00000008daf57824 */ /* 0x000fe200078e00ff */
[----:B------:R-:W-:-:S04]  /*86a0*/  UIADD3 UR5, UPT, UPT, UR29, -0x2, URZ ;  /* 0xfffffffe1d057890 */ /* 0x000fc8000fffe0ff */
[----:B------:R-:W-:Y:S01]  /*86b0*/  LOP3.LUT R245, R245, 0x18, RZ, 0xc0, !PT ;  /* 0x00000018f5f57812 */ /* 0x000fe200078ec0ff */
[----:B------:R-:W-:-:S03]  /*86c0*/  UIMAD.WIDE.U32 UR12, UR5, UR10, URZ ;  /* 0x0000000a050c72a5 */ /* 0x000fc6000f8e00ff */
[C---:B-1----:R-:W-:Y:S01]  /*86d0*/  ISETP.GE.AND P0, PT, R245.reuse, UR4, PT ;  /* 0x00000004f5007c0c */ /* 0x042fe2000bf06270 */
[----:B------:R-:W-:Y:S01]  /*86e0*/  UIMAD UR5, UR5, UR11, UR13 ;  /* 0x0000000b050572a4 */ /* 0x000fe2000f8e020d */
[----:B------:R-:W-:Y:S01]  /*86f0*/  ISETP.GE.AND P1, PT, R245, UR4, PT ;  /* 0x00000004f5007c0c */ /* 0x000fe2000bf26270 */
[----:B------:R-:W-:Y:S01]  /*8700*/  USHF.L.U32 UR6, UR12, 0x7, URZ ;  /* 0x000000070c067899 */ /* 0x000fe200080006ff */
[----:B------:R-:W-:Y:S02]  /*8710*/  IMAD.U32 R2, RZ, RZ, UR10 ;  /* 0x0000000aff027e24 */ /* 0x000fe4000f8e00ff */
[----:B------:R-:W-:Y:S01]  /*8720*/  IMAD.U32 R0, RZ, RZ, UR10 ;  /* 0x0000000aff007e24 */ /* 0x000fe2000f8e00ff */
[----:B------:R-:W-:Y:S01]  /*8730*/  USHF.L.U64.HI UR5, UR12, 0x7, UR5 ;  /* 0x000000070c057899 */ /* 0x000fe20008010205 */
[----:B------:R-:W-:Y:S02]  /*8740*/  IMAD.U32 R8, RZ, RZ, UR10 ;  /* 0x0000000aff087e24 */ /* 0x000fe4000f8e00ff */
[----:B------:R-:W-:-:S02]  /*8750*/  IMAD.U32 R7, RZ, RZ, UR11 ;  /* 0x0000000bff077e24 */ /* 0x000fc4000f8e00ff */
[----:B------:R-:W-:Y:S01]  /*8760*/  IMAD.U32 R6, RZ, RZ, UR10 ;  /* 0x0000000aff067e24 */ /* 0x000fe2000f8e00ff */
[----:B------:R-:W-:Y:S01]  /*8770*/  @!P0 LEA R5, P3, R2, UR6, 0x5 ;  /* 0x0000000602058c11 */ /* 0x000fe2000f8628ff */
[----:B------:R-:W-:Y:S01]  /*8780*/  IMAD.U32 R4, RZ, RZ, UR11 ;  /* 0x0000000bff047e24 */ /* 0x000fe2000f8e00ff */
[----:B------:R-:W-:Y:S01]  /*8790*/  @!P0 LEA R3, P2, R0, UR6, 0x6 ;  /* 0x0000000600038c11 */ /* 0x000fe2000f8430ff */
[----:B------:R-:W-:Y:S01]  /*87a0*/  IMAD.U32 R0, RZ, RZ, UR6 ;  /* 0x00000006ff007e24 */ /* 0x000fe2000f8e00ff */
[----:B------:R-:W-:Y:S01]  /*87b0*/  @!P0 LEA.HI.X R9, R8, UR5, R7, 0x5, P3 ;  /* 0x0000000508098c11 */ /* 0x000fe200098f2c07 */
[----:B------:R-:W-:Y:S01]  /*87c0*/  IMAD.U32 R7, RZ, RZ, UR5 ;  /* 0x00000005ff077e24 */ /* 0x000fe2000f8e00ff */
[----:B------:R-:W-:Y:S01]  /*87d0*/  @!P0 LEA.HI.X R8, R6, UR5, R4, 0x6, P2 ;  /* 0x0000000506088c11 */ /* 0x000fe200090f3404 */
[----:B------:R-:W-:Y:S01]  /*87e0*/  BSSY.RECONVERGENT B0, `(.L_x_1256) ;  /* 0x0000026000007945 */ /* 0x000fe20003800200 */
[-C--:B--2---:R-:W-:Y:S02]  /*87f0*/  @!P1 LEA R6, P4, R0, R244.reuse, 0x1 ;  /* 0x000000f400069211 */ /* 0x084fe400078808ff */
[----:B------:R-:W-:-:S02]  /*8800*/  @!P0 LEA R4, P3, R5, R244, 0x1 ;  /* 0x000000f405048211 */ /* 0x000fc400078608ff */
[-C--:B---3--:R-:W-:Y:S02]  /*8810*/  @!P1 LEA.HI.X R7, R0, R241.reuse, R7, 0x1, P4 ;  /* 0x000000f100079211 */ /* 0x088fe400020f0c07 */
[----:B------:R-:W-:Y:S02]  /*8820*/  @!P0 LEA R2, P2, R3, R244, 0x1 ;  /* 0x000000f403028211 */ /* 0x000fe400078408ff */
[-C--:B------:R-:W-:Y:S01]  /*8830*/  @!P0 LEA.HI.X R5, R5, R241.reuse, R9, 0x1, P3 ;  /* 0x000000f105058211 */ /* 0x080fe200018f0c09 */
[----:B------:R-:W-:Y:S01]  /*8840*/  @!PT LDS RZ, [RZ] ;  /* 0x00000000fffff984 */ /* 0x000fe20000000800 */
[----:B------:R-:W-:Y:S01]  /*8850*/  @!PT LDS RZ, [RZ] ;  /* 0x00000000fffff984 */ /* 0x000fe20000000800 */
[----:B------:R-:W-:Y:S01]  /*8860*/  @!PT LDS RZ, [RZ] ;  /* 0x00000000fffff984 */ /* 0x000fe20000000800 */
[----:B----4-:R1:W-:Y:S01]  /*8870*/  @!P1 LDGSTS.E.BYPASS.LTC128B.128 [R240+0x2000], desc[UR22][R6.64] ;  /* 0x0200000006f09fae */ /* 0x0103e2000b981a16 */
[----:B------:R-:W-:-:S03]  /*8880*/  @!P0 LEA.HI.X R3, R3, R241, R8, 0x1, P2 ;  /* 0x000000f103038211 */ /* 0x000fc600010f0c08 */
        /* <DEDUP_REMOVED lines=27> */
.L_x_1257:
[----:B------:R-:W-:Y:S05]  /*8a40*/  BSYNC.RECONVERGENT B0 ;  /* 0x0000000000007941 */ /* 0x000fea0003800200 */
.L_x_1256:
[----:B------:R-:W0:Y:S02]  /*8a50*/  LDGDEPBAR ;  /* 0x00000000000079af */ /* 0x000e240000000000 */
.L_x_1255:
[----:B-12---:R-:W2:Y:S01]  /*8a60*/  LDL.LU R5, [R1] ;  /* 0x0000000001057983 */ /* 0x006ea20000300800 */
[----:B------:R-:W-:Y:S01]  /*8a70*/  FMNMX3.FTZ R0, R104, R143, R146, !PT ;  /* 0x0000008f68007276 */ /* 0x000fe20007810092 */
[----:B------:R-:W-:Y:S01]  /*8a80*/  USHF.L.U32 UR35, UR28, 0x2, URZ ;  /* 0x000000021c237899 */ /* 0x000fe200080006ff */
[----:B------:R-:W-:Y:S01]  /*8a90*/  SHF.R.U32.HI R3, RZ, 0x5, R218 ;  /* 0x00000005ff037819 */ /* 0x000fe200000116da */
[----:B------:R-:W1:Y:S01]  /*8aa0*/  S2R R4, SR_CTAID.X ;  /* 0x0000000000047919 */ /* 0x000e620000002500 */
[----:B------:R-:W-:Y:S01]  /*8ab0*/  FMNMX3.FTZ R0, R0, R155, R152, !PT ;  /* 0x0000009b00007276 */ /* 0x000fe20007810098 */
[----:B------:R-:W-:Y:S01]  /*8ac0*/  UIADD3 UR5, UPT, UPT, UR35, 0x1, URZ ;  /* 0x0000000123057890 */ /* 0x000fe2000fffe0ff */
[----:B------:R-:W-:Y:S02]  /*8ad0*/  STL [R1+0x438], R222 ;  /* 0x000438de01007387 */ /* 0x000fe40000100800 */
[----:B------:R-:W-:Y:S01]  /*8ae0*/  FMNMX3.FTZ R0, R0, R154, R151, !PT ;  /* 0x0000009a00007276 */ /* 0x000fe20007810097 */
[----:B------:R-:W-:Y:S01]  /*8af0*/  UIADD3 UR4, UPT, UPT, UR25, -0x4498517b, URZ ;  /* 0xbb67ae8519047890 */ /* 0x000fe2000fffe0ff */
[----:B------:R-:W-:Y:S02]  /*8b00*/  STL [R1+0x434], R229 ;  /* 0x000434e501007387 */ /* 0x000fe40000100800 */
[----:B------:R-:W-:Y:S01]  /*8b10*/  FMNMX3.FTZ R0, R0, R149, R49, !PT ;  /* 0x0000009500007276 */ /* 0x000fe20007810031 */
[----:B------:R-:W-:Y:S01]  /*8b20*/  UIADD3 UR12, UPT, UPT, UR24, -0x61c88647, URZ ;  /* 0x9e3779b9180c7890 */ /* 0x000fe2000fffe0ff */
[----:B------:R-:W-:Y:S02]  /*8b30*/  STL [R1+0x430], R231 ;  /* 0x000430e701007387 */ /* 0x000fe40000100800 */
[----:B------:R-:W-:Y:S01]  /*8b40*/  FMNMX3.FTZ R0, R0, R48, R22, !PT ;  /* 0x0000003000007276 */ /* 0x000fe20007810016 */
[----:B------:R-:W-:Y:S01]  /*8b50*/  UIADD3 UR34, UPT, UPT, UR24, 0x3c6ef372, URZ ;  /* 0x3c6ef37218227890 */ /* 0x000fe2000fffe0ff */
        /* <DEDUP_REMOVED lines=8> */
[----:B------:R-:W-:Y:S01]  /*8be0*/  UIADD3 UR31, UPT, UPT, UR24, -0x255992d5, URZ ;  /* 0xdaa66d2b181f7890 */ /* 0x000fe2000fffe0ff */
[----:B------:R-:W-:Y:S01]  /*8bf0*/  STL [R1+0x418], R238 ;  /* 0x000418ee01007387 */ /* 0x000fe20000100800 */
[----:B------:R-:W-:-:S02]  /*8c00*/  UIADD3 UR17, UPT, UPT, UR24, 0x78dde6e4, URZ ;  /* 0x78dde6e418117890 */ /* 0x000fc4000fffe0ff */
[----:B------:R-:W-:Y:S01]  /*8c10*/  UIADD3 UR16, UPT, UPT, UR25, -0x126145ec, URZ ;  /* 0xed9eba1419107890 */ /* 0x000fe2000fffe0ff */
[----:B------:R-:W-:Y:S01]  /*8c20*/  STL [R1+0x40c], R240 ;  /* 0x00040cf001007387 */ /* 0x000fe20000100800 */
[----:B-1----:R-:W-:Y:S01]  /*8c30*/  IMAD R0, R4, 0x8, R3 ;  /* 0x0000000804007824 */ /* 0x002fe200078e0203 */
[----:B------:R-:W-:Y:S01]  /*8c40*/  FMNMX3.FTZ R4, R198, R196, R194, !PT ;  /* 0x000000c4c6047276 */ /* 0x000fe200078100c2 */
[----:B------:R-:W1:Y:S01]  /*8c50*/  LDCU UR37, c[0x0][0x45c] ;  /* 0x00008b80ff2577ac */ /* 0x000e620008000800 */
[----:B------:R-:W-:Y:S01]  /*8c60*/  STL [R1+0x408], R241 ;  /* 0x000408f101007387 */ /* 0x000fe20000100800 */
[----:B------:R-:W-:Y:S01]  /*8c70*/  VIADD R3, R0, 0x4 ;  /* 0x0000000400037836 */ /* 0x000fe20000000000 */
[----:B------:R-:W-:Y:S01]  /*8c80*/  FMNMX3.FTZ R4, R4, R197, R195, !PT ;  /* 0x000000c504047276 */ /* 0x000fe200078100c3 */
[----:B------:R-:W-:Y:S01]  /*8c90*/  IMAD.WIDE.U32 R10, R0, -0x326172a9, RZ ;  /* 0xcd9e8d57000a7825 */ /* 0x000fe200078e00ff */
[----:B------:R-:W-:Y:S01]  /*8ca0*/  STL [R1+0x404], R242 ;  /* 0x000404f201007387 */ /* 0x000fe20000100800 */
[----:B------:R-:W-:Y:S01]  /*8cb0*/  FMNMX3.FTZ R0, R2, R120, R114, !PT ;  /* 0x0000007802007276 */ /* 0x000fe20007810072 */
[----:B------:R-:W-:Y:S01]  /*8cc0*/  UIADD3 UR15, UPT, UPT, UR24, 0x1715609d, URZ ;  /* 0x1715609d180f7890 */ /* 0x000fe2000fffe0ff */
[----:B------:R-:W-:Y:S01]  /*8cd0*/  FMNMX3.FTZ R4, R4, R193, R191, !PT ;  /* 0x000000c104047276 */ /* 0x000fe200078100bf */
[----:B------:R-:W-:Y:S01]  /*8ce0*/  STL [R1+0x400], R243 ;  /* 0x000400f301007387 */ /* 0x000fe20000100800 */
[----:B------:R-:W-:Y:S01]  /*8cf0*/  FMNMX3.FTZ R2, R0, R105, R94, !PT ;  /* 0x0000006900027276 */ /* 0x000fe2000781005e */
[----:B------:R-:W-:Y:S01]  /*8d00*/  IMAD.U32 R0, RZ, RZ, UR5 ;  /* 0x00000005ff007e24 */ /* 0x000fe2000f8e00ff */
[----:B------:R-:W-:Y:S01]  /*8d10*/  FMNMX3.FTZ R4, R4, R189, R183, !PT ;  /* 0x000000bd04047276 */ /* 0x000fe200078100b7 */
[----:B------:R-:W-:Y:S01]  /*8d20*/  STL [R1+0x3fc], R245 ;  /* 0x0003fcf501007387 */ /* 0x000fe20000100800 */
[----:B------:R-:W-:Y:S01]  /*8d30*/  IMAD.WIDE.U32 R8, R3, -0x326172a9, RZ ;  /* 0xcd9e8d5703087825 */ /* 0x000fe200078e00ff */
[----:B------:R-:W-:Y:S01]  /*8d40*/  FMNMX3.FTZ R2, R2, R88, R82, !PT ;  /* 0x0000005802027276 */ /* 0x000fe20007810052 */
[----:B------:R-:W-:Y:S01]  /*8d50*/  UIADD3 UR14, UPT, UPT, UR25, -0x56f99767, URZ ;  /* 0xa9066899190e7890 */ /* 0x000fe2000fffe0ff */
[----:B------:R-:W-:Y:S01]  /*8d60*/  STL [R1+0x3f8], R244 ;  /* 0x0003f8f401007387 */ /* 0x000fe20000100800 */
[----:B------:R-:W-:Y:S01]  /*8d70*/  LOP3.LUT R3, R252, UR24, R11, 0x96, !PT ;  /* 0x00000018fc037c12 */ /* 0x000fe2000f8e960b */
[----:B------:R-:W3:Y:S01]  /*8d80*/  LDCU.U8 UR36, c[0x0][0x4f8] ;  /* 0x00009f00ff2477ac */ /* 0x000ee20008000000 */
[----:B------:R-:W-:Y:S01]  /*8d90*/  FMNMX3.FTZ R7, R4, R174, R91, !PT ;  /* 0x000000ae04077276 */ /* 0x000fe2000781005b */
[----:B------:R-:W-:Y:S01]  /*8da0*/  STL [R1+0x3f4], R246 ;  /* 0x0003f4f601007387 */ /* 0x000fe20000100800 */
[----:B------:R-:W-:Y:S01]  /*8db0*/  FMNMX3.FTZ R4, R2, R78, R70, !PT ;  /* 0x0000004e02047276 */ /* 0x000fe20007810046 */
[----:B------:R-:W-:-:S02]  /*8dc0*/  UIADD3 UR13, UPT, UPT, UR24, -0x4ab325aa, URZ ;  /* 0xb54cda56180d7890 */ /* 0x000fc4000fffe0ff */
[----:B------:R-:W-:Y:S01]  /*8dd0*/  STL [R1+0x3f0], R250 ;  /* 0x0003f0fa01007387 */ /* 0x000fe20000100800 */
[----:B------:R-:W-:-:S03]  /*8de0*/  UIADD3 UR6, UPT, UPT, UR25, 0x646e171e, URZ ;  /* 0x646e171e19067890 */ /* 0x000fc6000fffe0ff */
[----:B------:R-:W-:Y:S04]  /*8df0*/  STL [R1+0x3ec], R247 ;  /* 0x0003ecf701007387 */ /* 0x000fe80000100800 */
[----:B------:R-:W-:Y:S04]  /*8e00*/  STL [R1+0x3e8], R251 ;  /* 0x0003e8fb01007387 */ /* 0x000fe80000100800 */
[----:B------:R-:W-:Y:S04]  /*8e10*/  STL.64 [R1+0x3e0], R248 ;  /* 0x0003e0f801007387 */ /* 0x000fe80000100a00 */
[----:B------:R-:W-:Y:S04]  /*8e20*/  STL [R1+0x388], R185 ;  /* 0x000388b901007387 */ /* 0x000fe80000100800 */
[----:B------:R-:W-:Y:S04]  /*8e30*/  STL [R1+0x358], R225 ;  /* 0x000358e101007387 */ /* 0x000fe80000100800 */
[----:B------:R-:W-:Y:S04]  /*8e40*/  STL [R1+0x354], R221 ;  /* 0x000354dd01007387 */ /* 0x000fe80000100800 */
[----:B------:R4:W-:Y:S04]  /*8e50*/  STL.64 [R1+0x410], R220 ;  /* 0x000410dc01007387 */ /* 0x0009e80000100a00 */
[----:B------:R-:W-:Y:S04]  /*8e60*/  STL [R1+0x350], R215 ;  /* 0x000350d701007387 */ /* 0x000fe80000100800 */
[----:B------:R1:W-:Y:S04]  /*8e70*/  STL.64 [R1+0x420], R214 ;  /* 0x000420d601007387 */ /* 0x0003e80000100a00 */
[----:B------:R-:W-:Y:S04]  /*8e80*/  STL [R1+0x34c], R213 ;  /* 0x00034cd501007387 */ /* 0x000fe80000100800 */
[----:B------:R-:W-:Y:S04]  /*8e90*/  STL [R1+0x348], R211 ;  /* 0x000348d301007387 */ /* 0x000fe80000100800 */
[----:B------:R-:W-:Y:S04]  /*8ea0*/  STL [R1+0x344], R210 ;  /* 0x000344d201007387 */ /* 0x000fe80000100800 */
[----:B------:R3:W-:Y:S01]  /*8eb0*/  STL.64 [R1+0x440], R210 ;  /* 0x000440d201007387 */ /* 0x0007e20000100a00 */
[----:B----4-:R-:W-:-:S03]  /*8ec0*/  IMAD.WIDE.U32 R220, R3, -0x2daee0ad, RZ ;  /* 0xd2511f5303dc7825 */ /* 0x010fc600078e00ff */
[----:B------:R-:W-:Y:S04]  /*8ed0*/  STL [R1+0x340], R209 ;  /* 0x000340d101007387 */ /* 0x000fe80000100800 */
[----:B------:R-:W-:Y:S04]  /*8ee0*/  STL [R1+0x33c], R208 ;  /* 0x00033cd001007387 */ /* 0x000fe80000100800 */
[----:B------:R-:W-:Y:S04]  /*8ef0*/  STL [R1+0x338], R176 ;  /* 0x000338b001007387 */ /* 0x000fe80000100800 */
[----:B------:R-:W-:Y:S04]  /*8f00*/  STL [R1+0x334], R172 ;  /* 0x000334ac01007387 */ /* 0x000fe80000100800 */
[----:B------:R-:W-:Y:S04]  /*8f10*/  STL [R1+0x330], R35 ;  /* 0x0003302301007387 */ /* 0x000fe80000100800 */
[----:B------:R-:W-:Y:S04]  /*8f20*/  STL [R1+0x32c], R33 ;  /* 0x00032c2101007387 */ /* 0x000fe80000100800 */
[----:B------:R-:W-:Y:S01]  /*8f30*/  STL [R1+0x328], R32 ;  /* 0x0003282001007387 */ /* 0x000fe20000100800 */
[----:B--2---:R-:W-:Y:S01]  /*8f40*/  IMAD.WIDE.U32 R248, R5, -0x2daee0ad, RZ ;  /* 0xd2511f5305f87825 */ /* 0x004fe200078e00ff */
[----:B------:R-:W-:-:S04]  /*8f50*/  LOP3.LUT R5, R252, UR24, R9, 0x96, !PT ;  /* 0x00000018fc057c12 */ /* 0x000fc8000f8e9609 */
[----:B------:R-:W-:Y:S01]  /*8f60*/  LOP3.LUT R0, R0, UR25, R249, 0x96, !PT ;  /* 0x0000001900007c12 */ /* 0x000fe2000f8e96f9 */
[----:B-1----:R-:W-:Y:S01]  /*8f70*/  IMAD.WIDE.U32 R214, R5, -0x2daee0ad, RZ ;  /* 0xd2511f5305d67825 */ /* 0x002fe200078e00ff */
[----:B------:R-:W-:Y:S01]  /*8f80*/  LOP3.LUT R6, R248, UR4, R221, 0x96, !PT ;  /* 0x00000004f8067c12 */ /* 0x000fe2000f8e96dd */
[----:B------:R-:W-:Y:S02]  /*8f90*/  STL.64 [R1+0x158], R248 ;  /* 0x000158f801007387 */ /* 0x000fe40000100a00 */
[----:B------:R-:W-:Y:S01]  /*8fa0*/  IMAD.WIDE.U32 R2, R0, -0x326172a9, RZ ;  /* 0xcd9e8d5700027825 */ /* 0x000fe200078e00ff */
[----:B------:R-:W-:Y:S01]  /*8fb0*/  FMNMX3.FTZ R0, R4, R68, R66, !PT ;  /* 0x0000004404007276 */ /* 0x000fe20007810042 */
[----:B------:R-:W-:Y:S01]  /*8fc0*/  STL.64 [R1+0x98], R10 ;  /* 0x0000980a01007387 */ /* 0x000fe20000100a00 */
[----:B------:R-:W-:Y:S01]  /*8fd0*/  LOP3.LUT R5, R248, UR4, R215, 0x96, !PT ;  /* 0x00000004f8057c12 */ /* 0x000fe2000f8e96d7 */
[----:B------:R-:W-:Y:S01]  /*8fe0*/  IMAD.WIDE.U32 R186, R6, -0x326172a9, RZ ;  /* 0xcd9e8d5706ba7825 */ /* 0x000fe200078e00ff */
[----:B------:R-:W-:Y:S01]  /*8ff0*/  FMNMX3.FTZ R0, R0, R62, R58, !PT ;  /* 0x0000003e00007276 */ /* 0x000fe2000781003a */
[----:B------:R1:W-:Y:S01]  /*9000*/  STL.64 [R1+0x90], R8 ;  /* 0x0000900801007387 */ /* 0x0003e20000100a00 */
[----:B------:R-:W-:Y:S01]  /*9010*/  FMNMX3.FTZ R4, R7, R52, R99, !PT ;  /* 0x0000003407047276 */ /* 0x000fe20007810063 */
[----:B---3--:R-:W-:Y:S01]  /*9020*/  IMAD.WIDE.U32 R210, R5, -0x326172a9, RZ ;  /* 0xcd9e8d5705d27825 */ /* 0x008fe200078e00ff */
[----:B------:R-:W-:Y:S01]  /*9030*/  FMNMX3.FTZ R0, R0, R54, R42, !PT ;  /* 0x0000003600007276 */ /* 0x000fe2000781002a */
[----:B------:R-:W-:Y:S01]  /*9040*/  STL.64 [R1+0x140], R220 ;  /* 0x000140dc01007387 */ /* 0x000fe20000100a00 */
[----:B------:R-:W-:-:S02]  /*9050*/  LOP3.LUT R5, R10, UR12, R3, 0x96, !PT ;  /* 0x0000000c0a057c12 */ /* 0x000fc4000f8e9603 */
[----:B------:R-:W-:Y:S01]  /*9060*/  FMNMX.FTZ R7, R34, R0, !PT ;  /* 0x0000000022077209 */ /* 0x000fe20007810000 */
[----:B------:R-:W-:Y:S01]  /*9070*/  STL.64 [R1+0x300], R214 ;  /* 0x000300d601007387 */ /* 0x000fe20000100a00 */
[----:B------:R-:W-:Y:S02]  /*9080*/  FMNMX3.FTZ R0, R178, R171, R169, !PT ;  /* 0x000000abb2007276 */ /* 0x000fe400078100a9 */
[----:B------:R-:W-:Y:S01]  /*9090*/  LOP3.LUT R6, R2, UR34, R187, 0x96, !PT ;  /* 0x0000002202067c12 */ /* 0x000fe2000f8e96bb */
[----:B------:R-:W2:Y:S01]  /*90a0*/  SHFL.BFLY PT, R38, R7, 0x2, 0x1f ;  /* 0x0c401f0007267f89 */ /* 0x000ea200000e0000 */
[----:B------:R-:W-:-:S03]  /*90b0*/  FMNMX3.FTZ R0, R0, R175, R170, !PT ;  /* 0x000000af00007276 */ /* 0x000fc600078100aa */
[----:B------:R-:W-:Y:S01]  /*90c0*/  IMAD.WIDE.U32 R14, R6, -0x2daee0ad, RZ ;  /* 0xd2511f53060e7825 */ /* 0x000fe200078e00ff */
[----:B------:R-:W-:Y:S01]  /*90d0*/  FMNMX3.FTZ R0, R0, R166, R164, !PT ;  /* 0x000000a600007276 */ /* 0x000fe200078100a4 */
[----:B------:R-:W-:Y:S01]  /*90e0*/  STL.64 [R1+0xe8], R210 ;  /* 0x0000e8d201007387 */ /* 0x000fe20000100a00 */
[----:B-1----:R-:W-:Y:S02]  /*90f0*/  LOP3.LUT R9, R8, UR12, R3, 0x96, !PT ;  /* 0x0000000c08097c12 */ /* 0x002fe4000f8e9603 */
[----:B------:R-:W-:Y:S02]  /*9100*/  FMNMX3.FTZ R3, R190, R184, R181, !PT ;  /* 0x000000b8be037276 */ /* 0x000fe400078100b5 */
[----:B------:R-:W-:Y:S02]  /*9110*/  LOP3.LUT R8, R2, UR34, R211, 0x96, !PT ;  /* 0x0000002202087c12 */ /* 0x000fe4000f8e96d3 */
[----:B------:R-:W-:Y:S01]  /*9120*/  FMNMX3.FTZ R2, R4, R41, R163, !PT ;  /* 0x0000002904027276 */ /* 0x000fe200078100a3 */
[----:B------:R-:W-:Y:S01]  /*9130*/  IMAD.WIDE.U32 R4, R5, -0x2daee0ad, RZ ;  /* 0xd2511f5305047825 */ /* 0x000fe200078e00ff */
[----:B------:R-:W-:-:S02]  /*9140*/  FMNMX3.FTZ R3, R3, R188, R182, !PT ;  /* 0x000000bc03037276 */ /* 0x000fc400078100b6 */
[----:B------:R-:W-:Y:S01]  /*9150*/  FMNMX3.FTZ R2, R2, R160, R157, !PT ;  /* 0x000000a002027276 */ /* 0x000fe2000781009d */
[----:B------:R-:W-:Y:S01]  /*9160*/  IMAD.WIDE.U32 R12, R8, -0x2daee0ad, RZ ;  /* 0xd2511f53080c7825 */ /* 0x000fe200078e00ff */
[----:B------:R-:W-:Y:S02]  /*9170*/  FMNMX3.FTZ R6, R3, R180, R173, !PT ;  /* 0x000000b403067276 */ /* 0x000fe400078100ad */
[----:B------:R-:W-:Y:S02]  /*9180*/  FMNMX3.FTZ R2, R2, R153, R150, !PT ;  /* 0x0000009902027276 */ /* 0x000fe40007810096 */
[----:B------:R-:W-:Y:S02]  /*9190*/  LOP3.LUT R11, R4, UR27, R15, 0x96, !PT ;  /* 0x0000001b040b7c12 */ /* 0x000fe4000f8e960f */
[----:B------:R-:W-:Y:S02]  /*91a0*/  FMNMX3.FTZ R4, R0, R162, R158, !PT ;  /* 0x000000a200047276 */ /* 0x000fe4000781009e */
[----:B------:R-:W-:-:S02]  /*91b0*/  FMNMX3.FTZ R0, R6, R168, R106, !PT ;  /* 0x000000a806007276 */ /* 0x000fc4000781006a */
[----:B------:R-:W-:Y:S02]  /*91c0*/  FMNMX3.FTZ R2, R2, R141, R124, !PT ;  /* 0x0000008d02027276 */ /* 0x000fe4000781007c */
[----:B------:R-:W-:Y:S02]  /*91d0*/  FMNMX3.FTZ R0, R0, R111, R117, !PT ;  /* 0x0000006f00007276 */ /* 0x000fe40007810075 */
[----:B------:R-:W-:Y:S02]  /*91e0*/  LOP3.LUT R10, R220, UR33, R5, 0x96, !PT ;  /* 0x00000021dc0a7c12 */ /* 0x000fe4000f8e9605 */
[----:B------:R-:W-:Y:S01]  /*91f0*/  FMNMX3.FTZ R5, R2, R123, R103, !PT ;  /* 0x0000007b02057276 */ /* 0x000fe20007810067 */
[----:B------:R-:W-:Y:S01]  /*9200*/  IMAD.WIDE.U32 R2, R9, -0x2daee0ad, RZ ;  /* 0xd2511f5309027825 */ /* 0x000fe200078e00ff */
[----:B------:R-:W-:Y:S02]  /*9210*/  FMNMX3.FTZ R0, R0, R116, R128, !PT ;  /* 0x0000007400007276 */ /* 0x000fe40007810080 */
[----:B------:R-:W-:Y:S01]  /*9220*/  FMNMX3.FTZ R4, R4, R156, R112, !PT ;  /* 0x0000009c04047276 */ /* 0x000fe20007810070 */
[----:B------:R-:W-:Y:S01]  /*9230*/  IMAD.WIDE.U32 R16, R10, -0x326172a9, RZ ;  /* 0xcd9e8d570a107825 */ /* 0x000fe200078e00ff */
[----:B------:R-:W-:-:S02]  /*9240*/  LOP3.LUT R15, R2, UR27, R13, 0x96, !PT ;  /* 0x0000001b020f7c12 */ /* 0x000fc4000f8e960d */
[----:B------:R-:W-:Y:S01]  /*9250*/  FMNMX3.FTZ R0, R0, R127, R147, !PT ;  /* 0x0000007f00007276 */ /* 0x000fe20007810093 */
[----:B------:R-:W-:Y:S01]  /*9260*/  IMAD.WIDE.U32 R10, R11, -0x326172a9, RZ ;  /* 0xcd9e8d570b0a7825 */ /* 0x000fe200078e00ff */
[----:B------:R-:W-:Y:S02]  /*9270*/  FMNMX3.FTZ R2, R4, R107, R119, !PT ;  /* 0x0000006b04027276 */ /* 0x000fe40007810077 */
[----:B------:R-:W-:Y:S02]  /*9280*/  FMNMX3.FTZ R0, R0, R145, R142, !PT ;  /* 0x0000009100007276 */ /* 0x000fe4000781008e */
[----:B------:R-:W-:Y:S02]  /*9290*/  FMNMX3.FTZ R2, R2, R118, R138, !PT ;  /* 0x0000007602027276 */ /* 0x000fe4000781008a */
[----:B------:R-:W-:Y:S02]  /*92a0*/  FMNMX3.FTZ R5, R5, R102, R95, !PT ;  /* 0x0000006605057276 */ /* 0x000fe4000781005f */
        /* <DEDUP_REMOVED lines=8> */
[----:B--2---:R-:W-:Y:S02]  /*9330*/  FMNMX.FTZ R38, R7, R38, !PT ;  /* 0x0000002607267209 */ /* 0x004fe40007810000 */
[----:B------:R-:W-:Y:S02]  /*9340*/  FMNMX3.FTZ R0, R0, R101, R93, !PT ;  /* 0x0000006500007276 */ /* 0x000fe4000781005d */
[----:B------:R-:W-:Y:S01]  /*9350*/  FMNMX3.FTZ R2, R2, R110, R100, !PT ;  /* 0x0000006e02027276 */ /* 0x000fe20007810064 */
[----:B------:R-:W1:Y:S01]  /*9360*/  SHFL.BFLY PT, R13, R38, 0x1, 0x1f ;  /* 0x0c201f00260d7f89 */ /* 0x000e6200000e0000 */
[----:B------:R-:W-:Y:S02]  /*9370*/  FMNMX3.FTZ R3, R3, R64, R60, !PT ;  /* 0x0000004003037276 */ /* 0x000fe4000781003c */
[----:B------:R-:W-:Y:S02]  /*9380*/  FMNMX3.FTZ R0, R0, R86, R83, !PT ;  /* 0x0000005600007276 */ /* 0x000fe40007810053 */
[----:B------:R-:W-:-:S02]  /*9390*/  FMNMX3.FTZ R2, R2, R90, R85, !PT ;  /* 0x0000005a02027276 */ /* 0x000fc40007810055 */
[----:B------:R-:W-:Y:S02]  /*93a0*/  FMNMX.FTZ R5, R57, R3, !PT ;  /* 0x0000000339057209 */ /* 0x000fe40007810000 */
[----:B------:R-:W-:Y:S02]  /*93b0*/  FMNMX3.FTZ R0, R0, R80, R71, !PT ;  /* 0x0000005000007276 */ /* 0x000fe40007810047 */
[----:B------:R-:W-:Y:S01]  /*93c0*/  FMNMX3.FTZ R2, R2, R81, R77, !PT ;  /* 0x0000005102027276 */ /* 0x000fe2000781004d */
[----:B------:R-:W2:Y:S01]  /*93d0*/  SHFL.BFLY PT, R39, R5, 0x2, 0x1f ;  /* 0x0c401f0005277f89 */ /* 0x000ea200000e0000 */
[----:B------:R-:W-:Y:S02]  /*93e0*/  FMNMX3.FTZ R0, R0, R65, R61, !PT ;  /* 0x0000004100007276 */ /* 0x000fe4000781003d */
[----:B------:R-:W-:Y:S02]  /*93f0*/  FMNMX3.FTZ R2, R2, R76, R69, !PT ;  /* 0x0000004c02027276 */ /* 0x000fe40007810045 */
[----:B------:R-:W-:-:S02]  /*9400*/  LOP3.LUT R3, R210, UR31, R19, 0x96, !PT ;  /* 0x0000001fd2037c12 */ /* 0x000fc4000f8e9613 */
[----:B------:R-:W-:Y:S02]  /*9410*/  FMNMX3.FTZ R0, R0, R56, R53, !PT ;  /* 0x0000003800007276 */ /* 0x000fe40007810035 */
[----:B------:R-:W-:Y:S01]  /*9420*/  LOP3.LUT R4, R186, UR31, R17, 0x96, !PT ;  /* 0x0000001fba047c12 */ /* 0x000fe2000f8e9611 */
[----:B------:R-:W-:Y:S01]  /*9430*/  IMAD.WIDE.U32 R6, R3, -0x2daee0ad, RZ ;  /* 0xd2511f5303067825 */ /* 0x000fe200078e00ff */
[----:B------:R-:W-:Y:S02]  /*9440*/  FMNMX3.FTZ R2, R2, R63, R59, !PT ;  /* 0x0000003f02027276 */ /* 0x000fe4000781003b */
[----:B------:R-:W-:Y:S01]  /*9450*/  FMNMX.FTZ R36, R46, R0, !PT ;  /* 0x000000002e247209 */ /* 0x000fe20007810000 */
[----:B------:R-:W-:Y:S01]  /*9460*/  IMAD.WIDE.U32 R8, R4, -0x2daee0ad, RZ ;  /* 0xd2511f5304087825 */ /* 0x000fe200078e00ff */
[----:B------:R-:W-:Y:S02]  /*9470*/  FMNMX3.FTZ R2, R2, R55, R45, !PT ;  /* 0x0000003702027276 */ /* 0x000fe4000781002d */
[----:B------:R-:W-:-:S02]  /*9480*/  LOP3.LUT R4, R16, UR17, R11, 0x96, !PT ;  /* 0x0000001110047c12 */ /* 0x000fc4000f8e960b */
[----:B------:R-:W-:Y:S02]  /*9490*/  LOP3.LUT R11, R12, UR16, R7, 0x96, !PT ;  /* 0x000000100c0b7c12 */ /* 0x000fe4000f8e9607 */
[----:B------:R-:W-:Y:S01]  /*94a0*/  FMNMX.FTZ R37, R43, R2, !PT ;  /* 0x000000022b257209 */ /* 0x000fe20007810000 */
[----:B------:R-:W3:Y:S01]  /*94b0*/  SHFL.BFLY PT, R12, R36, 0x2, 0x1f ;  /* 0x0c401f00240c7f89 */ /* 0x000ee200000e0000 */
[----:B-1----:R-:W-:Y:S01]  /*94c0*/  FMNMX.FTZ R38, R38, R13, !PT ;  /* 0x0000000d26267209 */ /* 0x002fe20007810000 */
[----:B------:R-:W-:Y:S01]  /*94d0*/  IMAD.WIDE.U32 R2, R15, -0x326172a9, RZ ;  /* 0xcd9e8d570f027825 */ /* 0x000fe200078e00ff */
[----:B------:R-:W-:Y:S01]  /*94e0*/  LOP3.LUT R9, R14, UR16, R9, 0x96, !PT ;  /* 0x000000100e097c12 */ /* 0x000fe2000f8e9609 */
[----:B------:R-:W1:Y:S01]  /*94f0*/  SHFL.BFLY PT, R13, R37, 0x2, 0x1f ;  /* 0x0c401f00250d7f89 */ /* 0x000e6200000e0000 */
[----:B--2---:R-:W-:Y:S01]  /*9500*/  FMNMX.FTZ R39, R5, R39, !PT ;  /* 0x0000002705277209 */ /* 0x004fe20007810000 */
[----:B------:R-:W-:-:S04]  /*9510*/  IMAD.WIDE.U32 R14, R4, -0x2daee0ad, RZ ;  /* 0xd2511f53040e7825 */ /* 0x000fc800078e00ff */
[C---:B------:R-:W-:Y:S01]  /*9520*/  FMUL.FTZ R0, R38.reuse, UR37 ;  /* 0x0000002526007c20 */ /* 0x040fe20008410000 */
[----:B------:R-:W-:Y:S01]  /*9530*/  FSETP.NEU.FTZ.AND P0, PT, R38, -INF , PT ;  /* 0xff8000002600780b */ /* 0x000fe20003f1d000 */
[----:B------:R-:W-:Y:S01]  /*9540*/  STL [R1+0x35c], R38 ;  /* 0x00035c2601007387 */ /* 0x000fe20000100800 */
[----:B------:R-:W-:Y:S01]  /*9550*/  IMAD.WIDE.U32 R4, R9, -0x326172a9, RZ ;  /* 0xcd9e8d5709047825 */ /* 0x000fe200078e00ff */
[----:B------:R-:W-:Y:S02]  /*9560*/  LOP3.LUT R7, R18, UR17, R3, 0x96, !PT ;  /* 0x0000001112077c12 */ /* 0x000fe4000f8e9603 */
[----:B------:R-:W2:Y:S01]  /*9570*/  SHFL.BFLY PT, R9, R39, 0x1, 0x1f ;  /* 0x0c201f0027097f89 */ /* 0x000ea200000e0000 */
[----:B------:R-:W-:Y:S02]  /*9580*/  FSEL R3, R0, RZ, P0 ;  /* 0x000000ff00037208 */ /* 0x000fe40000000000 */
[----:B------:R-:W-:Y:S01]  /*9590*/  LOP3.LUT R0, R10, UR15, R5, 0x96, !PT ;  /* 0x0000000f0a007c12 */ /* 0x000fe2000f8e9605 */
[----:B------:R-:W-:Y:S01]  /*95a0*/  IMAD.WIDE.U32 R16, R7, -0x2daee0ad, RZ ;  /* 0xd2511f5307107825 */ /* 0x000fe200078e00ff */
[----:B------:R-:W-:-:S03]  /*95b0*/  LOP3.LUT R8, R8, UR14, R15, 0x96, !PT ;  /* 0x0000000e08087c12 */ /* 0x000fc6000f8e960f */
[--C-:B------:R-:W-:Y:S01]  /*95c0*/  FFMA.FTZ R5, R104, UR37, -R3.reuse ;  /* 0x0000002568057c23 */ /* 0x100fe20008010803 */
[----:B------:R-:W-:Y:S01]  /*95d0*/  FFMA.FTZ R126, R126, UR37, -R3 ;  /* 0x000000257e7e7c23 */ /* 0x000fe20008010803 */
[----:B------:R-:W-:-:S04]  /*95e0*/  IMAD.WIDE.U32 R108, R0, -0x2daee0ad, RZ ;  /* 0xd2511f53006c7825 */ /* 0x000fc800078e00ff */
[----:B------:R-:W-:Y:S01]  /*95f0*/  FFMA.FTZ R0, R49, UR37, -R3 ;  /* 0x0000002531007c23 */ /* 0x000fe20008010803 */
[----:B------:R4:W-:Y:S01]  /*9600*/  MUFU.EX2 R251, R5 ;  /* 0x0000000500fb7308 */ /* 0x0009e20000000800 */
[----:B---3--:R-:W-:Y:S01]  /*9610*/  FMNMX.FTZ R36, R36, R12, !PT ;  /* 0x0000000c24247209 */ /* 0x008fe20007810000 */
[----:B------:R-:W-:Y:S01]  /*9620*/  IMAD.WIDE.U32 R10, R11, -0x326172a9, RZ ;  /* 0xcd9e8d570b0a7825 */ /* 0x000fe200078e00ff */
[----:B------:R-:W-:-:S03]  /*9630*/  LOP3.LUT R98, R14, UR6, R109, 0x96, !PT ;  /* 0x000000060e627c12 */ /* 0x000fc6000f8e966d */
[----:B------:R-:W-:Y:S01]  /*9640*/  FFMA.FTZ R120, R120, UR37, -R3 ;  /* 0x0000002578787c23 */ /* 0x000fe20008010803 */
[----:B-1----:R-:W-:Y:S01]  /*9650*/  FMNMX.FTZ R37, R37, R13, !PT ;  /* 0x0000000d25257209 */ /* 0x002fe20007810000 */
[----:B------:R-:W1:Y:S01]  /*9660*/  SHFL.BFLY PT, R7, R36, 0x1, 0x1f ;  /* 0x0c201f0024077f89 */ /* 0x000e6200000e0000 */
[----:B------:R-:W-:Y:S01]  /*9670*/  IMAD.WIDE.U32 R50, R8, -0x326172a9, RZ ;  /* 0xcd9e8d5708327825 */ /* 0x000fe200078e00ff */
[----:B------:R3:W-:Y:S01]  /*9680*/  MUFU.EX2 R161, R0 ;  /* 0x0000000000a17308 */ /* 0x0007e20000000800 */
[----:B------:R-:W-:Y:S01]  /*9690*/  LOP3.LUT R2, R2, UR15, R11, 0x96, !PT ;  /* 0x0000000f02027c12 */ /* 0x000fe2000f8e960b */
[----:B------:R-:W1:Y:S01]  /*96a0*/  SHFL.BFLY PT, R8, R37, 0x1, 0x1f ;  /* 0x0c201f0025087f89 */ /* 0x000e6200000e0000 */
[----:B------:R-:W-:Y:S01]  /*96b0*/  LOP3.LUT R11, R6, UR14, R17, 0x96, !PT ;  /* 0x0000000e060b7c12 */ /* 0x000fe2000f8e9611 */
[----:B------:R-:W-:Y:S01]  /*96c0*/  FFMA.FTZ R94, R94, UR37, -R3 ;  /* 0x000000255e5e7c23 */ /* 0x000fe20008010803 */
[----:B------:R-:W-:Y:S01]  /*96d0*/  LOP3.LUT R47, R4, UR13, R51, 0x96, !PT ;  /* 0x0000000d042f7c12 */ /* 0x000fe2000f8e9633 */
[----:B------:R-:W-:Y:S01]  /*96e0*/  IMAD.WIDE.U32 R96, R2, -0x2daee0ad, RZ ;  /* 0xd2511f5302607825 */ /* 0x000fe200078e00ff */
[----:B--2---:R-:W-:-:S03]  /*96f0*/  FMNMX.FTZ R39, R39, R9, !PT ;  /* 0x0000000927277209 */ /* 0x004fc60007810000 */
[--C-:B------:R-:W-:Y:S01]  /*9700*/  FFMA.FTZ R236, R70, UR37, -R3.reuse ;  /* 0x0000002546ec7c23 */ /* 0x100fe20008010803 */
[----:B------:R-:W-:Y:S01]  /*9710*/  PRMT R2, R50, 0x7770, RZ ;  /* 0x0000777032027816 */ /* 0x000fe200000000ff */
[--C-:B----4-:R-:W-:Y:S01]  /*9720*/  FFMA.FTZ R5, R22, UR37, -R3.reuse ;  /* 0x0000002516057c23 */ /* 0x110fe20008010803 */
[C---:B------:R-:W-:Y:S01]  /*9730*/  FSETP.NEU.FTZ.AND P0, PT, R39.reuse, -INF , PT ;  /* 0xff8000002700780b */ /* 0x040fe20003f1d000 */
[----:B------:R-:W-:Y:S01]  /*9740*/  FMUL.FTZ R4, R39, UR37 ;  /* 0x0000002527047c20 */ /* 0x000fe20008410000 */
[----:B------:R-:W-:Y:S01]  /*9750*/  ISETP.LE.U32.AND P5, PT, R2, UR36, PT ;  /* 0x0000002402007c0c */ /* 0x000fe2000bfa3070 */
[----:B------:R2:W-:Y:S01]  /*9760*/  MUFU.EX2 R222, R5 ;  /* 0x0000000500de7308 */ /* 0x0005e20000000800 */
[----:B------:R-:W-:Y:S01]  /*9770*/  PRMT R2, R50, 0x7772, RZ ;  /* 0x0000777232027816 */ /* 0x000fe200000000ff */
[----:B------:R-:W-:Y:S01]  /*9780*/  STL [R1+0x360], R39 ;  /* 0x0003602701007387 */ /* 0x000fe20000100800 */
[----:B---3--:R-:W-:Y:S01]  /*9790*/  FFMA.FTZ R0, R48, UR37, -R3 ;  /* 0x0000002530007c23 */ /* 0x008fe20008010803 */
[----:B------:R-:W-:Y:S01]  /*97a0*/  FSEL R4, R4, RZ, P0 ;  /* 0x000000ff04047208 */ /* 0x000fe20000000000 */
[----:B------:R-:W-:Y:S01]  /*97b0*/  IMAD.WIDE.U32 R48, R11, -0x326172a9, RZ ;  /* 0xcd9e8d570b307825 */ /* 0x000fe200078e00ff */
[----:B------:R-:W-:-:S03]  /*97c0*/  ISETP.GT.U32.AND P3, PT, R2, UR36, PT ;  /* 0x0000002402007c0c */ /* 0x000fc6000bf64070 */
[--C-:B------:R-:W-:Y:S01]  /*97d0*/  FFMA.FTZ R235, R68, UR37, -R3.reuse ;  /* 0x0000002544eb7c23 */ /* 0x100fe20008010803 */
[----:B------:R3:W4:Y:S01]  /*97e0*/  MUFU.EX2 R167, R0 ;  /* 0x0000000000a77308 */ /* 0x0007220000000800 */
[----:B-1----:R-:W-:Y:S01]  /*97f0*/  FMNMX.FTZ R36, R36, R7, !PT ;  /* 0x0000000724247209 */ /* 0x002fe20007810000 */
[--C-:B------:R-:W-:Y:S01]  /*9800*/  FFMA.FTZ R6, R91, UR37, -R4.reuse ;  /* 0x000000255b067c23 */ /* 0x100fe20008010804 */
[--C-:B------:R-:W-:Y:S01]  /*9810*/  FFMA.FTZ R2, R52, UR37, -R4.reuse ;  /* 0x0000002534027c23 */ /* 0x100fe20008010804 */
[----:B------:R-:W-:Y:S01]  /*9820*/  FMNMX.FTZ R37, R37, R8, !PT ;  /* 0x0000000825257209 */ /* 0x000fe20007810000 */
[----:B------:R-:W-:Y:S01]  /*9830*/  FFMA.FTZ R91, R88, UR37, -R3 ;  /* 0x00000025585b7c23 */ /* 0x000fe20008010803 */
[----:B------:R-:W-:Y:S01]  /*9840*/  FSETP.NEU.FTZ.AND P0, PT, R36, -INF , PT ;  /* 0xff8000002400780b */ /* 0x000fe20003f1d000 */
[----:B------:R-:W-:Y:S01]  /*9850*/  STL [R1+0x364], R36 ;  /* 0x0003642401007387 */ /* 0x000fe20000100800 */
[----:B------:R1:W-:Y:S01]  /*9860*/  MUFU.EX2 R229, R6 ;  /* 0x0000000600e57308 */ /* 0x0003e20000000800 */
[----:B--2---:R-:W-:Y:S01]  /*9870*/  SHF.R.U32.HI R5, RZ, 0x18, R47 ;  /* 0x00000018ff057819 */ /* 0x004fe2000001162f */
[--C-:B------:R-:W-:Y:S01]  /*9880*/  FFMA.FTZ R38, R66, UR37, -R3.reuse ;  /* 0x0000002542267c23 */ /* 0x100fe20008010803 */
[----:B------:R-:W-:Y:S01]  /*9890*/  STL [R1+0x38c], R50 ;  /* 0x00038c3201007387 */ /* 0x000fe20000100800 */
[----:B------:R-:W-:Y:S01]  /*98a0*/  PRMT R7, R50, 0x7773, RZ ;  /* 0x0000777332077816 */ /* 0x000fe200000000ff */
[--C-:B------:R-:W-:Y:S01]  /*98b0*/  FFMA.FTZ R244, R62, UR37, -R3.reuse ;  /* 0x000000253ef47c23 */ /* 0x100fe20008010803 */
[----:B------:R-:W-:Y:S01]  /*98c0*/  ISETP.LE.U32.AND P6, PT, R5, UR36, PT ;  /* 0x0000002405007c0c */ /* 0x000fe2000bfc3070 */
[----:B------:R-:W-:Y:S01]  /*98d0*/  STL [R1+0x368], R37 ;  /* 0x0003682501007387 */ /* 0x000fe20000100800 */
[----:B------:R2:W4:Y:S01]  /*98e0*/  MUFU.EX2 R234, R2 ;  /* 0x0000000200ea7308 */ /* 0x0005220000000800 */
[----:B---3--:R-:W-:Y:S01]  /*98f0*/  PRMT R0, R50, 0x7771, RZ ;  /* 0x0000777132007816 */ /* 0x008fe200000000ff */
[----:B------:R-:W-:Y:S01]  /*9900*/  FFMA.FTZ R246, R58, UR37, -R3 ;  /* 0x000000253af67c23 */ /* 0x000fe20008010803 */
[----:B------:R-:W-:Y:S01]  /*9910*/  LOP3.LUT R49, R10, UR13, R49, 0x96, !PT ;  /* 0x0000000d0a317c12 */ /* 0x000fe2000f8e9631 */
[----:B------:R-:W-:Y:S01]  /*9920*/  FFMA.FTZ R250, R34, UR37, -R3 ;  /* 0x0000002522fa7c23 */ /* 0x000fe20008010803 */
[----:B------:R-:W-:Y:S01]  /*9930*/  ISETP.GT.U32.AND P4, PT, R0, UR36, PT ;  /* 0x0000002400007c0c */ /* 0x000fe2000bf84070 */
[----:B------:R-:W-:Y:S01]  /*9940*/  FFMA.FTZ R227, R60, UR37, -R4 ;  /* 0x000000253ce37c23 */ /* 0x000fe20008010804 */
[----:B------:R-:W-:Y:S01]  /*9950*/  PRMT R0, R47, 0x7632, R0 ;  /* 0x000076322f007816 */ /* 0x000fe20000000000 */
[----:B------:R-:W-:Y:S01]  /*9960*/  FFMA.FTZ R226, R57, UR37, -R4 ;  /* 0x0000002539e27c23 */ /* 0x000fe20008010804 */
[----:B-1----:R-:W-:Y:S01]  /*9970*/  FMUL.FTZ R6, R37, UR37 ;  /* 0x0000002525067c20 */ /* 0x002fe20008410000 */
[----:B------:R-:W-:Y:S01]  /*9980*/  LOP3.LUT R87, R16, UR6, R97, 0x96, !PT ;  /* 0x0000000610577c12 */ /* 0x000fe2000f8e9661 */
[----:B------:R-:W-:Y:S01]  /*9990*/  FFMA.FTZ R97, R82, UR37, -R3 ;  /* 0x0000002552617c23 */ /* 0x000fe20008010803 */
[----:B------:R-:W-:-:S02]  /*99a0*/  LOP3.LUT R0, R0, 0xff, RZ, 0xc0, !PT ;  /* 0x000000ff00007812 */ /* 0x000fc400078ec0ff */
[----:B------:R-:W-:Y:S02]  /*99b0*/  PRMT R8, R48, 0x7771, RZ ;  /* 0x0000777130087816 */ /* 0x000fe400000000ff */
[----:B------:R-:W-:Y:S01]  /*99c0*/  ISETP.LE.U32.AND P1, PT, R0, UR36, PT ;  /* 0x0000002400007c0c */ /* 0x000fe2000bf23070 */
[--C-:B--2---:R-:W-:Y:S01]  /*99d0*/  FFMA.FTZ R2, R92, UR37, -R3.reuse ;  /* 0x000000255c027c23 */ /* 0x104fe20008010803 */
[----:B----4-:R-:W-:Y:S01]  /*99e0*/  F2FP.F16.F32.PACK_AB R0, R167, R161 ;  /* 0x000000a1a700723e */ /* 0x010fe200000000ff */
[--C-:B------:R-:W-:Y:S01]  /*99f0*/  FFMA.FTZ R92, R78, UR37, -R3.reuse ;  /* 0x000000254e5c7c23 */ /* 0x100fe20008010803 */
[----:B------:R-:W-:Y:S01]  /*9a00*/  FFMA.FTZ R78, R42, UR37, -R3 ;  /* 0x000000252a4e7c23 */ /* 0x000fe20008010803 */
[----:B------:R1:W2:Y:S01]  /*9a10*/  MUFU.EX2 R231, R2 ;  /* 0x0000000200e77308 */ /* 0x0002a20000000800 */
[C---:B------:R-:W-:Y:S02]  /*9a20*/  PRMT R212, R0.reuse, 0x7610, R212 ;  /* 0x0000761000d47816 */ /* 0x040fe400000000d4 */
[----:B------:R-:W-:Y:S01]  /*9a30*/  PRMT R207, R0, 0x7632, R207 ;  /* 0x0000763200cf7816 */ /* 0x000fe200000000cf */
[----:B------:R-:W-:-:S04]  /*9a40*/  FMUL.FTZ R0, R36, UR37 ;  /* 0x0000002524007c20 */ /* 0x000fc80008410000 */
[----:B------:R-:W-:Y:S01]  /*9a50*/  @!P1 HADD2 R20, -R212.H0_H0, -RZ.H0_H0 ;  /* 0xa00000ffd4149230 */ /* 0x000fe20000000900 */
[----:B------:R-:W-:Y:S01]  /*9a60*/  FSEL R0, R0, RZ, P0 ;  /* 0x000000ff00007208 */ /* 0x000fe20000000000 */
[----:B------:R-:W-:Y:S01]  /*9a70*/  @!P6 HADD2 R21, -R207.H0_H0, -RZ.H0_H0 ;  /* 0xa00000ffcf15e230 */ /* 0x000fe20000000900 */
[----:B------:R-:W-:-:S03]  /*9a80*/  FSETP.NEU.FTZ.AND P0, PT, R37, -INF , PT ;  /* 0xff8000002500780b */ /* 0x000fc60003f1d000 */
[--C-:B------:R-:W-:Y:S01]  /*9a90*/  FFMA.FTZ R5, R106, UR37, -R0.reuse ;  /* 0x000000256a057c23 */ /* 0x100fe20008010800 */
[--C-:B------:R-:W-:Y:S01]  /*9aa0*/  FFMA.FTZ R14, R190, UR37, -R0.reuse ;  /* 0x00000025be0e7c23 */ /* 0x100fe20008010800 */
[--C-:B------:R-:W-:Y:S01]  /*9ab0*/  FFMA.FTZ R13, R184, UR37, -R0.reuse ;  /* 0x00000025b80d7c23 */ /* 0x100fe20008010800 */
[----:B-1----:R-:W-:Y:S01]  /*9ac0*/  FSEL R2, R6, RZ, P0 ;  /* 0x000000ff06027208 */ /* 0x002fe20000000000 */
[----:B------:R1:W-:Y:S01]  /*9ad0*/  MUFU.EX2 R159, R5 ;  /* 0x00000005009f7308 */ /* 0x0003e20000000800 */
[----:B------:R-:W-:Y:S01]  /*9ae0*/  PRMT R6, R212, 0x5410, R207 ;  /* 0x00005410d4067816 */ /* 0x000fe200000000cf */
[----:B------:R-:W-:Y:S01]  /*9af0*/  FFMA.FTZ R17, R188, UR37, -R0 ;  /* 0x00000025bc117c23 */ /* 0x000fe20008010800 */
[----:B------:R-:W-:Y:S01]  /*9b00*/  @!P1 PRMT R212, R20, 0x5410, RZ ;  /* 0x0000541014d49816 */ /* 0x000fe200000000ff */
[----:B------:R-:W-:Y:S01]  /*9b10*/  FFMA.FTZ R16, R156, UR37, -R2 ;  /* 0x000000259c107c23 */ /* 0x000fe20008010802 */
[----:B------:R-:W-:Y:S01]  /*9b20*/  ISETP.GT.U32.AND P0, PT, R7, UR36, PT ;  /* 0x0000002407007c0c */ /* 0x000fe2000bf04070 */
[----:B------:R-:W-:Y:S01]  /*9b30*/  FFMA.FTZ R7, R99, UR37, -R4 ;  /* 0x0000002563077c23 */ /* 0x000fe20008010804 */
[----:B------:R-:W-:Y:S01]  /*9b40*/  @!P6 PRMT R207, R21, 0x5410, RZ ;  /* 0x0000541015cfe816 */ /* 0x000fe200000000ff */
[----:B------:R-:W-:Y:S01]  /*9b50*/  STL [R1+0x390], R212 ;  /* 0x000390d401007387 */ /* 0x000fe20000100800 */
[--C-:B------:R-:W-:Y:S01]  /*9b60*/  FFMA.FTZ R11, R170, UR37, -R2.reuse ;  /* 0x00000025aa0b7c23 */ /* 0x100fe20008010802 */
[----:B------:R3:W-:Y:S01]  /*9b70*/  MUFU.EX2 R238, R7 ;  /* 0x0000000700ee7308 */ /* 0x0007e20000000800 */
[--C-:B------:R-:W-:Y:S01]  /*9b80*/  FFMA.FTZ R72, R90, UR37, -R2.reuse ;  /* 0x000000255a487c23 */ /* 0x100fe20008010802 */
[----:B------:R4:W-:Y:S01]  /*9b90*/  STL [R1+0x170], R6 ;  /* 0x0001700601007387 */ /* 0x0009e20000100800 */
[--C-:B------:R-:W-:Y:S01]  /*9ba0*/  FFMA.FTZ R12, R164, UR37, -R2.reuse ;  /* 0x00000025a40c7c23 */ /* 0x100fe20008010802 */
[--C-:B------:R-:W-:Y:S01]  /*9bb0*/  FFMA.FTZ R15, R158, UR37, -R2.reuse ;  /* 0x000000259e0f7c23 */ /* 0x100fe20008010802 */
[--C-:B------:R-:W-:Y:S01]  /*9bc0*/  FFMA.FTZ R42, R130, UR37, -R2.reuse ;  /* 0x00000025822a7c23 */ /* 0x100fe20008010802 */
[----:B------:R-:W-:Y:S01]  /*9bd0*/  STL [R1+0x394], R207 ;  /* 0x000394cf01007387 */ /* 0x000fe20000100800 */
[----:B-1----:R-:W-:Y:S01]  /*9be0*/  F2FP.F16.F32.PACK_AB R5, R234, R229 ;  /* 0x000000e5ea05723e */ /* 0x002fe200000000ff */
[--C-:B------:R-:W-:Y:S01]  /*9bf0*/  FFMA.FTZ R51, R121, UR37, -R2.reuse ;  /* 0x0000002579337c23 */ /* 0x100fe20008010802 */
[--C-:B------:R-:W-:Y:S01]  /*9c00*/  FFMA.FTZ R70, R100, UR37, -R2.reuse ;  /* 0x0000002564467c23 */ /* 0x100fe20008010802 */
[----:B------:R-:W-:Y:S01]  /*9c10*/  FFMA.FTZ R75, R85, UR37, -R2 ;  /* 0x00000025554b7c23 */ /* 0x000fe20008010802 */
[----:B------:R-:W-:Y:S01]  /*9c20*/  PRMT R204, R5, 0x7610, R204 ;  /* 0x0000761005cc7816 */ /* 0x000fe200000000cc */
[----:B------:R-:W-:Y:S01]  /*9c30*/  FFMA.FTZ R90, R81, UR37, -R2 ;  /* 0x00000025515a7c23 */ /* 0x000fe20008010802 */
[----:B------:R-:W-:Y:S01]  /*9c40*/  PRMT R203, R5, 0x7632, R203 ;  /* 0x0000763205cb7816 */ /* 0x000fe200000000cb */
[----:B------:R-:W-:Y:S01]  /*9c50*/  FFMA.FTZ R5, R41, UR37, -R4 ;  /* 0x0000002529057c23 */ /* 0x000fe20008010804 */
[----:B------:R-:W-:Y:S01]  /*9c60*/  FFMA.FTZ R148, R77, UR37, -R2 ;  /* 0x000000254d947c23 */ /* 0x000fe20008010802 */
[----:B------:R-:W-:Y:S01]  /*9c70*/  @!P5 HADD2 R22, -R204.H0_H0, -RZ.H0_H0 ;  /* 0xa00000ffcc16d230 */ /* 0x000fe20000000900 */
[----:B---3--:R-:W-:Y:S01]  /*9c80*/  PRMT R7, R204, 0x5410, R203 ;  /* 0x00005410cc077816 */ /* 0x008fe200000000cb */
[----:B------:R2:W-:Y:S01]  /*9c90*/  MUFU.EX2 R242, R5 ;  /* 0x0000000500f27308 */ /* 0x0005e20000000800 */
[----:B------:R-:W-:-:S02]  /*9ca0*/  @P4 HADD2 R23, -R203.H0_H0, -RZ.H0_H0 ;  /* 0xa00000ffcb174230 */ /* 0x000fc40000000900 */
[--C-:B------:R-:W-:Y:S01]  /*9cb0*/  FFMA.FTZ R170, R63, UR37, -R2.reuse ;  /* 0x000000253faa7c23 */ /* 0x100fe20008010802 */
[----:B------:R-:W-:Y:S01]  /*9cc0*/  @!P5 PRMT R204, R22, 0x5410, RZ ;  /* 0x0000541016ccd816 */ /* 0x000fe200000000ff */
[--C-:B------:R-:W-:Y:S01]  /*9cd0*/  FFMA.FTZ R223, R59, UR37, -R2.reuse ;  /* 0x000000253bdf7c23 */ /* 0x100fe20008010802 */
[--C-:B------:R-:W-:Y:S01]  /*9ce0*/  FFMA.FTZ R224, R55, UR37, -R2.reuse ;  /* 0x0000002537e07c23 */ /* 0x100fe20008010802 */
[----:B------:R-:W-:Y:S01]  /*9cf0*/  @P4 PRMT R203, R23, 0x5410, RZ ;  /* 0x0000541017cb4816 */ /* 0x000fe200000000ff */
[--C-:B------:R-:W-:Y:S01]  /*9d00*/  FFMA.FTZ R233, R45, UR37, -R2.reuse ;  /* 0x000000252de97c23 */ /* 0x100fe20008010802 */
[----:B------:R1:W-:Y:S01]  /*9d10*/  STL [R1+0x398], R204 ;  /* 0x000398cc01007387 */ /* 0x0003e20000100800 */
[----:B----4-:R-:W-:Y:S01]  /*9d20*/  LOP3.LUT R6, R98, 0xff, RZ, 0xc0, !PT ;  /* 0x000000ff62067812 */ /* 0x010fe200078ec0ff */
[----:B------:R-:W-:Y:S01]  /*9d30*/  FFMA.FTZ R239, R43, UR37, -R2 ;  /* 0x000000252bef7c23 */ /* 0x000fe20008010802 */
[----:B------:R-:W-:Y:S01]  /*9d40*/  ISETP.GT.U32.AND P4, PT, R8, UR36, PT ;  /* 0x0000002408007c0c */ /* 0x000fe2000bf84070 */
[----:B------:R3:W-:Y:S01]  /*9d50*/  STL [R1+0x17c], R7 ;  /* 0x00017c0701007387 */ /* 0x0007e20000100800 */
[----:B------:R-:W-:Y:S01]  /*9d60*/  ISETP.LE.U32.AND P2, PT, R6, UR36, PT ;  /* 0x0000002406007c0c */ /* 0x000fe2000bf43070 */
[--C-:B------:R-:W-:Y:S01]  /*9d70*/  FFMA.FTZ R20, R173, UR37, -R0.reuse ;  /* 0x00000025ad147c23 */ /* 0x100fe20008010800 */
[----:B------:R-:W-:Y:S01]  /*9d80*/  PRMT R6, R48, 0x7772, RZ ;  /* 0x0000777230067816 */ /* 0x000fe200000000ff */
[----:B------:R4:W-:Y:S01]  /*9d90*/  STL [R1+0x39c], R203 ;  /* 0x00039ccb01007387 */ /* 0x0009e20000100800 */
[----:B--2---:R-:W-:Y:S01]  /*9da0*/  F2FP.F16.F32.PACK_AB R5, R231, R222 ;  /* 0x000000dee705723e */ /* 0x004fe200000000ff */
[--C-:B------:R-:W-:Y:S01]  /*9db0*/  FFMA.FTZ R18, R182, UR37, -R0.reuse ;  /* 0x00000025b6127c23 */ /* 0x100fe20008010800 */
[----:B------:R-:W-:Y:S01]  /*9dc0*/  ISETP.GT.U32.AND P6, PT, R6, UR36, PT ;  /* 0x0000002406007c0c */ /* 0x000fe2000bfc4070 */
[--C-:B------:R-:W-:Y:S01]  /*9dd0*/  FFMA.FTZ R6, R111, UR37, -R0.reuse ;  /* 0x000000256f067c23 */ /* 0x100fe20008010800 */
[C---:B------:R-:W-:Y:S01]  /*9de0*/  PRMT R217, R5.reuse, 0x7610, R217 ;  /* 0x0000761005d97816 */ /* 0x040fe200000000d9 */
[----:B------:R-:W-:Y:S01]  /*9df0*/  FFMA.FTZ R19, R180, UR37, -R0 ;  /* 0x00000025b4137c23 */ /* 0x000fe20008010800 */
[----:B------:R-:W-:Y:S01]  /*9e00*/  PRMT R216, R5, 0x7632, R216 ;  /* 0x0000763205d87816 */ /* 0x000fe200000000d8 */
[----:B------:R2:W4:Y:S01]  /*9e10*/  MUFU.EX2 R165, R6 ;  /* 0x0000000600a57308 */ /* 0x0005220000000800 */
[----:B------:R-:W-:Y:S01]  /*9e20*/  PRMT R5, R48, 0x7773, RZ ;  /* 0x0000777330057816 */ /* 0x000fe200000000ff */
[----:B------:R-:W-:-:S02]  /*9e30*/  @P3 HADD2 R24, -R217.H0_H0, -RZ.H0_H0 ;  /* 0xa00000ffd9183230 */ /* 0x000fc40000000900 */
[--C-:B------:R-:W-:Y:S01]  /*9e40*/  FFMA.FTZ R21, R168, UR37, -R0.reuse ;  /* 0x00000025a8157c23 */ /* 0x100fe20008010800 */
[----:B------:R-:W-:Y:S01]  /*9e50*/  @P0 HADD2 R25, -R216.H0_H0, -RZ.H0_H0 ;  /* 0xa00000ffd8190230 */ /* 0x000fe20000000900 */
[----:B------:R-:W-:Y:S01]  /*9e60*/  ISETP.GT.U32.AND P5, PT, R5, UR36, PT ;  /* 0x0000002405007c0c */ /* 0x000fe2000bfa4070 */
[--C-:B------:R-:W-:Y:S01]  /*9e70*/  FFMA.FTZ R43, R134, UR37, -R0.reuse ;  /* 0x00000025862b7c23 */ /* 0x100fe20008010800 */
[--C-:B------:R-:W-:Y:S01]  /*9e80*/  FFMA.FTZ R68, R113, UR37, -R0.reuse ;  /* 0x0000002571447c23 */ /* 0x100fe20008010800 */
[----:B------:R-:W-:Y:S01]  /*9e90*/  FFMA.FTZ R74, R93, UR37, -R0 ;  /* 0x000000255d4a7c23 */ /* 0x000fe20008010800 */
[----:B-1----:R-:W-:Y:S01]  /*9ea0*/  PRMT R204, R217, 0x5410, R216 ;  /* 0x00005410d9cc7816 */ /* 0x002fe200000000d8 */
[--C-:B------:R-:W-:Y:S01]  /*9eb0*/  FFMA.FTZ R88, R86, UR37, -R0.reuse ;  /* 0x0000002556587c23 */ /* 0x100fe20008010800 */
[----:B------:R-:W-:Y:S01]  /*9ec0*/  @P3 PRMT R217, R24, 0x5410, RZ ;  /* 0x0000541018d93816 */ /* 0x000fe200000000ff */
[----:B------:R-:W-:Y:S01]  /*9ed0*/  FFMA.FTZ R133, R83, UR37, -R0 ;  /* 0x0000002553857c23 */ /* 0x000fe20008010800 */
[----:B---3--:R-:W-:Y:S01]  /*9ee0*/  FFMA.FTZ R7, R112, UR37, -R2 ;  /* 0x0000002570077c23 */ /* 0x008fe20008010802 */
[----:B------:R-:W-:Y:S01]  /*9ef0*/  @P0 PRMT R216, R25, 0x5410, RZ ;  /* 0x0000541019d80816 */ /* 0x000fe200000000ff */
[----:B------:R-:W-:Y:S01]  /*9f00*/  FFMA.FTZ R132, R80, UR37, -R0 ;  /* 0x0000002550847c23 */ /* 0x000fe20008010800 */
[----:B------:R-:W-:Y:S01]  /*9f10*/  STL [R1+0x3a0], R217 ;  /* 0x0003a0d901007387 */ /* 0x000fe20000100800 */
[----:B--2---:R-:W-:Y:S01]  /*9f20*/  PRMT R6, R49, 0x7632, R6 ;  /* 0x0000763231067816 */ /* 0x004fe20000000006 */
[----:B------:R1:W-:Y:S01]  /*9f30*/  MUFU.EX2 R179, R7 ;  /* 0x0000000700b37308 */ /* 0x0003e20000000800 */
[----:B----4-:R-:W-:Y:S01]  /*9f40*/  F2FP.F16.F32.PACK_AB R199, R165, R159 ;  /* 0x0000009fa5c7723e */ /* 0x010fe200000000ff */
[----:B------:R-:W-:Y:S01]  /*9f50*/  STL [R1+0x3a4], R216 ;  /* 0x0003a4d801007387 */ /* 0x000fe20000100800 */
[----:B------:R-:W-:Y:S01]  /*9f60*/  LOP3.LUT R5, R6, 0xff, RZ, 0xc0, !PT ;  /* 0x000000ff06057812 */ /* 0x000fe200078ec0ff */
[--C-:B------:R-:W-:Y:S01]  /*9f70*/  FFMA.FTZ R173, R61, UR37, -R0.reuse ;  /* 0x000000253dad7c23 */ /* 0x100fe20008010800 */
[----:B------:R-:W-:Y:S01]  /*9f80*/  SHF.R.U32.HI R6, RZ, 0x18, R49 ;  /* 0x00000018ff067819 */ /* 0x000fe20000011631 */
[----:B------:R-:W-:Y:S01]  /*9f90*/  STL [R1+0x3a8], R48 ;  /* 0x0003a83001007387 */ /* 0x000fe20000100800 */
[----:B------:R-:W-:Y:S01]  /*9fa0*/  ISETP.LE.U32.AND P3, PT, R5, UR36, PT ;  /* 0x0000002405007c0c */ /* 0x000fe2000bf63070 */
[--C-:B------:R-:W-:Y:S01]  /*9fb0*/  FFMA.FTZ R228, R53, UR37, -R0.reuse ;  /* 0x0000002535e47c23 */ /* 0x100fe20008010800 */
[----:B------:R-:W-:Y:S01]  /*9fc0*/  F2FP.F16.F32.PACK_AB R5, R242, R238 ;  /* 0x000000eef205723e */ /* 0x000fe200000000ff */
[--C-:B------:R-:W-:Y:S01]  /*9fd0*/  FFMA.FTZ R230, R46, UR37, -R0.reuse ;  /* 0x000000252ee67c23 */ /* 0x100fe20008010800 */
[----:B------:R-:W-:Y:S01]  /*9fe0*/  ISETP.LE.U32.AND P1, PT, R6, UR36, PT ;  /* 0x0000002406007c0c */ /* 0x000fe2000bf23070 */
[----:B------:R-:W-:Y:S01]  /*9ff0*/  FFMA.FTZ R6, R117, UR37, -R0 ;  /* 0x0000002575067c23 */ /* 0x000fe20008010800 */
[C---:B------:R-:W-:Y:S01]  /*a000*/  PRMT R206, R5.reuse, 0x7610, R206 ;  /* 0x0000761005ce7816 */ /* 0x040fe200000000ce */
[----:B------:R-:W-:Y:S01]  /*a010*/  FFMA.FTZ R134, R84, UR37, -R4 ;  /* 0x0000002554867c23 */ /* 0x000fe20008010804 */
[----:B------:R-:W-:Y:S01]  /*a020*/  PRMT R205, R5, 0x7632, R205 ;  /* 0x0000763205cd7816 */ /* 0x000fe200000000cd */
[----:B------:R-:W-:-:S02]  /*a030*/  IMAD.MOV.U32 R5, RZ, RZ, R48 ;  /* 0x000000ffff057224 */ /* 0x000fc400078e0030 */
[----:B-1----:R-:W-:Y:S01]  /*a040*/  FFMA.FTZ R7, R107, UR37, -R2 ;  /* 0x000000256b077c23 */ /* 0x002fe20008010802 */
[----:B------:R1:W-:Y:S01]  /*a050*/  MUFU.EX2 R177, R6 ;  /* 0x0000000600b17308 */ /* 0x0003e20000000800 */
[----:B------:R-:W-:Y:S01]  /*a060*/  @!P2 HADD2 R26, -R206.H0_H0, -RZ.H0_H0 ;  /* 0xa00000ffce1aa230 */ /* 0x000fe20000000900 */
[----:B------:R-:W-:Y:S01]  /*a070*/  PRMT R207, R206, 0x5410, R205 ;  /* 0x00005410cecf7816 */ /* 0x000fe200000000cd */
[C---:B------:R-:W-:Y:S01]  /*a080*/  @!P3 HADD2 R27, -R199.reuse.H0_H0, -RZ.H0_H0 ;  /* 0xa00000ffc71bb230 */ /* 0x040fe20000000900 */
[----:B------:R-:W-:Y:S01]  /*a090*/  LOP3.LUT R5, R5, 0xff, RZ, 0xc0, !PT ;  /* 0x000000ff05057812 */ /* 0x000fe200078ec0ff */
[----:B------:R-:W-:Y:S01]  /*a0a0*/  FFMA.FTZ R46, R103, UR37, -R4 ;  /* 0x00000025672e7c23 */ /* 0x000fe20008010804 */
[----:B------:R-:W-:Y:S01]  /*a0b0*/  @!P2 PRMT R206, R26, 0x5410, RZ ;  /* 0x000054101acea816 */ /* 0x000fe200000000ff */
[----:B------:R-:W-:Y:S01]  /*a0c0*/  @!P1 HADD2 R28, -R199.H1_H1, -RZ.H0_H0 ;  /* 0xa00000ffc71c9230 */ /* 0x000fe20000000d00 */
[----:B------:R2:W3:Y:S01]  /*a0d0*/  MUFU.EX2 R232, R7 ;  /* 0x0000000700e87308 */ /* 0x0004e20000000800 */
[----:B------:R-:W-:Y:S01]  /*a0e0*/  ISETP.LE.U32.AND P0, PT, R5, UR36, PT ;  /* 0x0000002405007c0c */ /* 0x000fe2000bf03070 */
[----:B------:R-:W-:Y:S01]  /*a0f0*/  FFMA.FTZ R5, R116, UR37, -R0 ;  /* 0x0000002574057c23 */ /* 0x000fe20008010800 */
[C---:B------:R-:W-:Y:S01]  /*a100*/  PRMT R10, R199.reuse, 0x7632, R10 ;  /* 0x00007632c70a7816 */ /* 0x040fe2000000000a */
[----:B------:R-:W-:Y:S01]  /*a110*/  STL [R1+0x3ac], R207 ;  /* 0x0003accf01007387 */ /* 0x000fe20000100800 */
[----:B------:R-:W-:Y:S01]  /*a120*/  PRMT R73, R199, 0x7610, R73 ;  /* 0x00007610c7497816 */ /* 0x000fe20000000049 */
[----:B------:R-:W-:Y:S01]  /*a130*/  FFMA.FTZ R26, R150, UR37, -R4 ;  /* 0x00000025961a7c23 */ /* 0x000fe20008010804 */
[----:B------:R-:W-:Y:S01]  /*a140*/  @!P3 PRMT R73, R27, 0x5410, RZ ;  /* 0x000054101b49b816 */ /* 0x000fe200000000ff */
[----:B------:R4:W4:Y:S01]  /*a150*/  MUFU.EX2 R252, R5 ;  /* 0x0000000500fc7308 */ /* 0x0009220000000800 */
[----:B-1----:R-:W-:Y:S01]  /*a160*/  IMAD.MOV.U32 R6, RZ, RZ, R96 ;  /* 0x000000ffff067224 */ /* 0x002fe200078e0060 */
[----:B------:R1:W-:Y:S01]  /*a170*/  STL [R1+0x3b0], R206 ;  /* 0x0003b0ce01007387 */ /* 0x0003e20000100800 */
[----:B------:R-:W-:Y:S01]  /*a180*/  FFMA.FTZ R27, R141, UR37, -R4 ;  /* 0x000000258d1b7c23 */ /* 0x000fe20008010804 */
[----:B------:R-:W-:-:S02]  /*a190*/  IMAD.MOV.U32 R85, RZ, RZ, R73 ;  /* 0x000000ffff557224 */ /* 0x000fc400078e0049 */
[--C-:B------:R-:W-:Y:S01]  /*a1a0*/  FFMA.FTZ R73, R153, UR37, -R4.reuse ;  /* 0x0000002599497c23 */ /* 0x100fe20008010804 */
[----:B------:R1:W-:Y:S01]  /*a1b0*/  STL [R1+0x3b4], R199 ;  /* 0x0003b4c701007387 */ /* 0x0003e20000100800 */
[--C-:B------:R-:W-:Y:S01]  /*a1c0*/  FFMA.FTZ R55, R102, UR37, -R4.reuse ;  /* 0x0000002566377c23 */ /* 0x100fe20008010804 */
[----:B------:R-:W-:Y:S01]  /*a1d0*/  MUFU.EX2 R218, R12 ;  /* 0x0000000c00da7308 */ /* 0x000fe20000000800 */
[----:B--2---:R-:W-:Y:S01]  /*a1e0*/  LOP3.LUT R7, R6, 0xff, RZ, 0xc0, !PT ;  /* 0x000000ff06077812 */ /* 0x004fe200078ec0ff */
[--C-:B------:R-:W-:Y:S01]  /*a1f0*/  FFMA.FTZ R6, R143, UR37, -R3.reuse ;  /* 0x000000258f067c23 */ /* 0x100fe20008010803 */
[----:B---3--:R-:W-:Y:S01]  /*a200*/  F2FP.F16.F32.PACK_AB R200, R232, R179 ;  /* 0x000000b3e8c8723e */ /* 0x008fe200000000ff */
[----:B------:R-:W-:Y:S01]  /*a210*/  FFMA.FTZ R100, R95, UR37, -R4 ;  /* 0x000000255f647c23 */ /* 0x000fe20008010804 */
[----:B------:R-:W-:Y:S01]  /*a220*/  ISETP.LE.U32.AND P3, PT, R7, UR36, PT ;  /* 0x0000002407007c0c */ /* 0x000fe2000bf63070 */
[----:B------:R-:W-:Y:S01]  /*a230*/  FFMA.FTZ R7, R146, UR37, -R3 ;  /* 0x0000002592077c23 */ /* 0x000fe20008010803 */
[C---:B------:R-:W-:Y:S01]  /*a240*/  PRMT R247, R200.reuse, 0x7610, R247 ;  /* 0x00007610c8f77816 */ /* 0x040fe200000000f7 */
[----:B------:R2:W-:Y:S01]  /*a250*/  MUFU.EX2 R212, R6 ;  /* 0x0000000600d47308 */ /* 0x0005e20000000800 */
[----:B----4-:R-:W-:Y:S01]  /*a260*/  LOP3.LUT R5, R87, 0xff, RZ, 0xc0, !PT ;  /* 0x000000ff57057812 */ /* 0x010fe200078ec0ff */
[C---:B------:R-:W-:Y:S01]  /*a270*/  @!P0 HADD2 R29, -R200.reuse.H0_H0, -RZ.H0_H0 ;  /* 0xa00000ffc81d8230 */ /* 0x040fe20000000900 */
[----:B------:R-:W-:Y:S01]  /*a280*/  PRMT R9, R200, 0x7632, R9 ;  /* 0x00007632c8097816 */ /* 0x000fe20000000009 */
[----:B------:R-:W-:Y:S01]  /*a290*/  @P4 HADD2 R30, -R200.H1_H1, -RZ.H0_H0 ;  /* 0xa00000ffc81e4230 */ /* 0x000fe20000000d00 */
[----:B------:R-:W-:Y:S01]  /*a2a0*/  ISETP.LE.U32.AND P2, PT, R5, UR36, PT ;  /* 0x0000002405007c0c */ /* 0x000fe2000bf43070 */
[----:B------:R-:W-:Y:S01]  /*a2b0*/  STL [R1+0x3b8], R200 ;  /* 0x0003b8c801007387 */ /* 0x000fe20000100800 */
[----:B------:R-:W-:Y:S01]  /*a2c0*/  PRMT R5, R98, 0x7632, R5 ;  /* 0x0000763262057816 */ /* 0x000fe20000000005 */
[----:B------:R3:W-:Y:S01]  /*a2d0*/  MUFU.EX2 R203, R7 ;  /* 0x0000000700cb7308 */ /* 0x0007e20000000800 */
[----:B------:R-:W-:Y:S01]  /*a2e0*/  @!P0 PRMT R247, R29, 0x5410, RZ ;  /* 0x000054101df78816 */ /* 0x000fe200000000ff */
[--C-:B------:R-:W-:Y:S01]  /*a2f0*/  FFMA.FTZ R29, R105, UR37, -R3.reuse ;  /* 0x00000025691d7c23 */ /* 0x100fe20008010803 */
[----:B------:R-:W-:Y:S01]  /*a300*/  LOP3.LUT R25, R5, 0xff, RZ, 0xc0, !PT ;  /* 0x000000ff05197812 */ /* 0x000fe200078ec0ff */
[----:B------:R-:W-:Y:S01]  /*a310*/  FFMA.FTZ R5, R118, UR37, -R2 ;  /* 0x0000002576057c23 */ /* 0x000fe20008010802 */
[----:B------:R-:W-:Y:S01]  /*a320*/  @P4 PRMT R9, R30, 0x5410, RZ ;  /* 0x000054101e094816 */ /* 0x000fe200000000ff */
[--C-:B-1----:R-:W-:Y:S01]  /*a330*/  FFMA.FTZ R206, R54, UR37, -R3.reuse ;  /* 0x0000002536ce7c23 */ /* 0x102fe20008010803 */
[----:B------:R-:W-:Y:S01]  /*a340*/  IMAD.MOV.U32 R199, RZ, RZ, R10 ;  /* 0x000000ffffc77224 */ /* 0x000fe200078e000a */
[----:B------:R1:W-:Y:S01]  /*a350*/  MUFU.EX2 R240, R5 ;  /* 0x0000000500f07308 */ /* 0x0003e20000000800 */
[--C-:B--2---:R-:W-:Y:S01]  /*a360*/  FFMA.FTZ R6, R119, UR37, -R2.reuse ;  /* 0x0000002577067c23 */ /* 0x104fe20008010802 */
[----:B------:R-:W-:Y:S01]  /*a370*/  @!P1 PRMT R199, R28, 0x5410, RZ ;  /* 0x000054101cc79816 */ /* 0x000fe200000000ff */
[----:B------:R2:W-:Y:S01]  /*a380*/  STL [R1+0x110], R9 ;  /* 0x0001100901007387 */ /* 0x0005e20000100800 */
[----:B------:R-:W-:Y:S01]  /*a390*/  F2FP.F16.F32.PACK_AB R201, R252, R177 ;  /* 0x000000b1fcc9723e */ /* 0x000fe200000000ff */
[--C-:B------:R-:W-:Y:S01]  /*a3a0*/  FFMA.FTZ R28, R114, UR37, -R3.reuse ;  /* 0x00000025721c7c23 */ /* 0x100fe20008010803 */
[----:B------:R-:W-:Y:S01]  /*a3b0*/  FFMA.FTZ R10, R166, UR37, -R2 ;  /* 0x00000025a60a7c23 */ /* 0x000fe20008010802 */
[----:B------:R-:W-:Y:S01]  /*a3c0*/  FFMA.FTZ R12, R195, UR37, -R4 ;  /* 0x00000025c30c7c23 */ /* 0x000fe20008010804 */
[----:B------:R4:W4:Y:S01]  /*a3d0*/  MUFU.EX2 R237, R6 ;  /* 0x0000000600ed7308 */ /* 0x0009220000000800 */
[C---:B------:R-:W-:Y:S01]  /*a3e0*/  @P6 HADD2 R31, -R201.reuse.H0_H0, -RZ.H0_H0 ;  /* 0xa00000ffc91f6230 */ /* 0x040fe20000000900 */
[C---:B------:R-:W-:Y:S01]  /*a3f0*/  PRMT R48, R201.reuse, 0x7610, R48 ;  /* 0x00007610c9307816 */ /* 0x040fe20000000030 */
[----:B------:R-:W-:Y:S01]  /*a400*/  @P5 HADD2 R41, -R201.H1_H1, -RZ.H0_H0 ;  /* 0xa00000ffc9295230 */ /* 0x000fe20000000d00 */
[----:B------:R-:W-:Y:S01]  /*a410*/  PRMT R22, R201, 0x7632, R22 ;  /* 0x00007632c9167816 */ /* 0x000fe20000000016 */
[----:B---3--:R-:W-:Y:S01]  /*a420*/  FFMA.FTZ R7, R155, UR37, -R3 ;  /* 0x000000259b077c23 */ /* 0x008fe20008010803 */
[----:B------:R-:W-:Y:S01]  /*a430*/  @P6 PRMT R48, R31, 0x5410, RZ ;  /* 0x000054101f306816 */ /* 0x000fe200000000ff */
[----:B------:R3:W-:Y:S01]  /*a440*/  STL [R1+0x3c8], R201 ;  /* 0x0003c8c901007387 */ /* 0x0007e20000100800 */
[----:B------:R-:W-:Y:S01]  /*a450*/  @P5 PRMT R22, R41, 0x5410, RZ ;  /* 0x0000541029165816 */ /* 0x000fe200000000ff */
[----:B------:R2:W-:Y:S01]  /*a460*/  MUFU.EX2 R39, R7 ;  /* 0x0000000700277308 */ /* 0x0005e20000000800 */
[----:B-1----:R-:W-:Y:S01]  /*a470*/  LOP3.LUT R5, R98, 0xffff, RZ, 0xc0, !PT ;  /* 0x0000ffff62057812 */ /* 0x002fe200078ec0ff */
[--C-:B------:R-:W-:Y:S01]  /*a480*/  FFMA.FTZ R41, R140, UR37, -R0.reuse ;  /* 0x000000258c297c23 */ /* 0x100fe20008010800 */
[----:B------:R-:W-:Y:S01]  /*a490*/  FFMA.FTZ R140, R65, UR37, -R0 ;  /* 0x00000025418c7c23 */ /* 0x000fe20008010800 */
[----:B------:R-:W-:Y:S01]  /*a4a0*/  IMAD.MOV.U32 R86, RZ, RZ, R22 ;  /* 0x000000ffff567224 */ /* 0x000fe200078e0016 */
[----:B------:R-:W-:Y:S01]  /*a4b0*/  SHF.R.U32.HI R5, RZ, 0x8, R5 ;  /* 0x00000008ff057819 */ /* 0x000fe20000011605 */
[--C-:B------:R-:W-:Y:S01]  /*a4c0*/  FFMA.FTZ R22, R193, UR37, -R4.reuse ;  /* 0x00000025c1167c23 */ /* 0x100fe20008010804 */
[----:B------:R-:W-:Y:S01]  /*a4d0*/  FFMA.FTZ R30, R124, UR37, -R4 ;  /* 0x000000257c1e7c23 */ /* 0x000fe20008010804 */
[----:B----4-:R-:W-:Y:S01]  /*a4e0*/  PRMT R6, R87, 0x7632, R6 ;  /* 0x0000763257067816 */ /* 0x010fe20000000006 */
[----:B------:R1:W-:Y:S01]  /*a4f0*/  MUFU.EX2 R31, R10 ;  /* 0x0000000a001f7308 */ /* 0x0003e20000000800 */
[----:B------:R-:W-:Y:S01]  /*a500*/  F2FP.F16.F32.PACK_AB R219, R240, R237 ;  /* 0x000000edf0db723e */ /* 0x000fe200000000ff */
[----:B--2---:R-:W-:Y:S01]  /*a510*/  FFMA.FTZ R9, R162, UR37, -R2 ;  /* 0x00000025a2097c23 */ /* 0x004fe20008010802 */
[----:B------:R-:W-:Y:S01]  /*a520*/  LOP3.LUT R6, R6, 0xff, RZ, 0xc0, !PT ;  /* 0x000000ff06067812 */ /* 0x000fe200078ec0ff */
[----:B------:R-:W-:Y:S01]  /*a530*/  FFMA.FTZ R195, R64, UR37, -R4 ;  /* 0x0000002540c37c23 */ /* 0x000fe20008010804 */
[----:B------:R-:W-:Y:S01]  /*a540*/  PRMT R50, R219, 0x7610, R50 ;  /* 0x00007610db327816 */ /* 0x000fe20000000032 */
[----:B------:R-:W-:Y:S01]  /*a550*/  @!P2 HADD2 R40, -R219.H0_H0, -RZ.H0_H0 ;  /* 0xa00000ffdb28a230 */ /* 0x000fe20000000900 */
[----:B------:R-:W-:Y:S01]  /*a560*/  ISETP.LE.U32.AND P0, PT, R6, UR36, PT ;  /* 0x0000002406007c0c */ /* 0x000fe2000bf03070 */
[----:B------:R-:W-:Y:S01]  /*a570*/  FFMA.FTZ R7, R139, UR37, -R3 ;  /* 0x000000258b077c23 */ /* 0x000fe20008010803 */
[----:B------:R-:W-:Y:S01]  /*a580*/  LOP3.LUT R6, R5, 0xffff, RZ, 0xc0, !PT ;  /* 0x0000ffff05067812 */ /* 0x000fe200078ec0ff */
[----:B------:R2:W-:Y:S01]  /*a590*/  MUFU.EX2 R207, R9 ;  /* 0x0000000900cf7308 */ /* 0x0005e20000000800 */
[----:B------:R-:W-:-:S02]  /*a5a0*/  LOP3.LUT R5, R87, 0xffff, RZ, 0xc0, !PT ;  /* 0x0000ffff57057812 */ /* 0x000fc400078ec0ff */
[----:B------:R-:W-:Y:S01]  /*a5b0*/  ISETP.LE.U32.AND P4, PT, R6, UR36, PT ;  /* 0x0000002406007c0c */ /* 0x000fe2000bf83070 */
[----:B------:R-:W-:Y:S01]  /*a5c0*/  FFMA.FTZ R6, R152, UR37, -R3 ;  /* 0x0000002598067c23 */ /* 0x000fe20008010803 */
[----:B------:R-:W-:Y:S02]  /*a5d0*/  SHF.R.U32.HI R5, RZ, 0x8, R5 ;  /* 0x00000008ff057819 */ /* 0x000fe40000011605 */
[----:B------:R-:W-:Y:S01]  /*a5e0*/  @!P2 PRMT R50, R40, 0x5410, RZ ;  /* 0x000054102832a816 */ /* 0x000fe200000000ff */
[----:B------:R4:W-:Y:S01]  /*a5f0*/  MUFU.EX2 R143, R6 ;  /* 0x00000006008f7308 */ /* 0x0009e20000000800 */
[----:B------:R-:W-:Y:S01]  /*a600*/  LOP3.LUT R5, R5, 0xffff, RZ, 0xc0, !PT ;  /* 0x0000ffff05057812 */ /* 0x000fe200078ec0ff */
[----:B------:R-:W-:Y:S01]  /*a610*/  FFMA.FTZ R40, R135, UR37, -R2 ;  /* 0x0000002587287c23 */ /* 0x000fe20008010802 */
[----:B------:R-:W-:Y:S01]  /*a620*/  PRMT R8, R219, 0x7632, R8 ;  /* 0x00007632db087816 */ /* 0x000fe20000000008 */
[----:B------:R-:W-:Y:S01]  /*a630*/  STL [R1+0x3cc], R50 ;  /* 0x0003cc3201007387 */ /* 0x000fe20000100800 */
[----:B------:R-:W-:Y:S01]  /*a640*/  ISETP.LE.U32.AND P1, PT, R5, UR36, PT ;  /* 0x0000002405007c0c */ /* 0x000fe2000bf23070 */
[--C-:B-1----:R-:W-:Y:S01]  /*a650*/  FFMA.FTZ R10, R198, UR37, -R4.reuse ;  /* 0x00000025c60a7c23 */ /* 0x102fe20008010804 */
[----:B------:R-:W-:Y:S01]  /*a660*/  LOP3.LUT R5, R47, 0xffff, RZ, 0xc0, !PT ;  /* 0x0000ffff2f057812 */ /* 0x000fe200078ec0ff */
[----:B------:R-:W-:Y:S01]  /*a670*/  STL [R1+0x3d0], R219 ;  /* 0x0003d0db01007387 */ /* 0x000fe20000100800 */
[----:B------:R1:W-:Y:S01]  /*a680*/  MUFU.EX2 R139, R7 ;  /* 0x00000007008b7308 */ /* 0x0003e20000000800 */
[----:B------:R-:W-:Y:S01]  /*a690*/  @!P4 HADD2 R54, -R205.H0_H0, -RZ.H0_H0 ;  /* 0xa00000ffcd36c230 */ /* 0x000fe20000000900 */
[----:B------:R-:W-:Y:S01]  /*a6a0*/  SHF.R.U32.HI R5, RZ, 0x8, R5 ;  /* 0x00000008ff057819 */ /* 0x000fe20000011605 */
[--C-:B--2---:R-:W-:Y:S01]  /*a6b0*/  FFMA.FTZ R9, R197, UR37, -R4.reuse ;  /* 0x00000025c5097c23 */ /* 0x104fe20008010804 */
[----:B------:R-:W-:Y:S01]  /*a6c0*/  FFMA.FTZ R135, R79, UR37, -R4 ;  /* 0x000000254f877c23 */ /* 0x000fe20008010804 */
[----:B------:R-:W-:Y:S01]  /*a6d0*/  IMAD.MOV.U32 R79, RZ, RZ, R206 ;  /* 0x000000ffff4f7224 */ /* 0x000fe200078e00ce */
[----:B------:R-:W-:Y:S01]  /*a6e0*/  LOP3.LUT R5, R5, 0xffff, RZ, 0xc0, !PT ;  /* 0x0000ffff05057812 */ /* 0x000fe200078ec0ff */
[----:B----4-:R-:W-:-:S02]  /*a6f0*/  FFMA.FTZ R6, R128, UR37, -R0 ;  /* 0x0000002580067c23 */ /* 0x010fc40008010800 */
[----:B------:R-:W-:Y:S01]  /*a700*/  @!P1 HADD2 R44, -R219.H1_H1, -RZ.H0_H0 ;  /* 0xa00000ffdb2c9230 */ /* 0x000fe20000000d00 */
[----:B------:R-:W-:Y:S01]  /*a710*/  ISETP.LE.U32.AND P6, PT, R5, UR36, PT ;  /* 0x0000002405007c0c */ /* 0x000fe2000bfc3070 */
[----:B------:R-:W-:Y:S01]  /*a720*/  MUFU.EX2 R15, R15 ;  /* 0x0000000f000f7308 */ /* 0x000fe20000000800 */
[----:B------:R-:W-:Y:S02]  /*a730*/  LOP3.LUT R5, R49, 0xffff, RZ, 0xc0, !PT ;  /* 0x0000ffff31057812 */ /* 0x000fe400078ec0ff */
[----:B------:R-:W-:Y:S01]  /*a740*/  @!P1 PRMT R8, R44, 0x5410, RZ ;  /* 0x000054102c089816 */ /* 0x000fe200000000ff */
[----:B------:R-:W-:Y:S01]  /*a750*/  FFMA.FTZ R44, R122, UR37, -R0 ;  /* 0x000000257a2c7c23 */ /* 0x000fe20008010800 */
[----:B------:R-:W-:Y:S01]  /*a760*/  SHF.R.U32.HI R5, RZ, 0x8, R5 ;  /* 0x00000008ff057819 */ /* 0x000fe20000011605 */
[--C-:B-1----:R-:W-:Y:S01]  /*a770*/  FFMA.FTZ R7, R169, UR37, -R2.reuse ;  /* 0x00000025a9077c23 */ /* 0x102fe20008010802 */
[----:B------:R-:W-:Y:S01]  /*a780*/  FFMA.FTZ R169, R69, UR37, -R2 ;  /* 0x0000002545a97c23 */ /* 0x000fe20008010802 */
[----:B------:R1:W-:Y:S01]  /*a790*/  MUFU.EX2 R192, R6 ;  /* 0x0000000600c07308 */ /* 0x0003e20000000800 */
[----:B------:R-:W-:Y:S01]  /*a7a0*/  LOP3.LUT R5, R5, 0xffff, RZ, 0xc0, !PT ;  /* 0x0000ffff05057812 */ /* 0x000fe200078ec0ff */
[----:B------:R2:W-:Y:S01]  /*a7b0*/  STL [R1+0xf8], R8 ;  /* 0x0000f80801007387 */ /* 0x0005e20000100800 */
[----:B------:R-:W-:Y:S01]  /*a7c0*/  FFMA.FTZ R69, R101, UR37, -R0 ;  /* 0x0000002565457c23 */ /* 0x000fe20008010800 */
[----:B------:R-:W-:Y:S01]  /*a7d0*/  @!P4 PRMT R205, R54, 0x5410, RZ ;  /* 0x0000541036cdc816 */ /* 0x000fe200000000ff */
[----:B------:R-:W-:Y:S01]  /*a7e0*/  FFMA.FTZ R101, R89, UR37, -R4 ;  /* 0x0000002559657c23 */ /* 0x000fe20008010804 */
[----:B------:R-:W-:Y:S01]  /*a7f0*/  ISETP.LE.U32.AND P5, PT, R5, UR36, PT ;  /* 0x0000002405007c0c */ /* 0x000fe2000bfa3070 */
[----:B------:R-:W-:Y:S01]  /*a800*/  FFMA.FTZ R5, R149, UR37, -R3 ;  /* 0x0000002595057c23 */ /* 0x000fe20008010803 */
[----:B------:R4:W-:Y:S01]  /*a810*/  MUFU.EX2 R217, R7 ;  /* 0x0000000700d97308 */ /* 0x0009e20000000800 */
[----:B------:R-:W-:Y:S01]  /*a820*/  FFMA.FTZ R149, R71, UR37, -R0 ;  /* 0x0000002547957c23 */ /* 0x000fe20008010800 */
[----:B------:R-:W-:-:S06]  /*a830*/  FFMA.FTZ R71, R157, UR37, -R4 ;  /* 0x000000259d477c23 */ /* 0x000fcc0008010804 */
[----:B---3--:R3:W-:Y:S01]  /*a840*/  MUFU.EX2 R201, R5 ;  /* 0x0000000500c97308 */ /* 0x0087e20000000800 */
[----:B-1----:R-:W-:-:S07]  /*a850*/  FFMA.FTZ R6, R127, UR37, -R0 ;  /* 0x000000257f067c23 */ /* 0x002fce0008010800 */
[----:B------:R1:W1:Y:S01]  /*a860*/  MUFU.EX2 R241, R6 ;  /* 0x0000000600f17308 */ /* 0x0002620000000800 */
[----:B----4-:R-:W-:Y:S01]  /*a870*/  FFMA.FTZ R7, R181, UR37, -R0 ;  /* 0x00000025b5077c23 */ /* 0x010fe20008010800 */
[----:B--2---:R-:W-:-:S06]  /*a880*/  FFMA.FTZ R8, R129, UR37, -R3 ;  /* 0x0000002581087c23 */ /* 0x004fcc0008010803 */
[----:B------:R2:W-:Y:S01]  /*a890*/  MUFU.EX2 R245, R8 ;  /* 0x0000000800f57308 */ /* 0x0005e20000000800 */
[----:B---3--:R-:W-:-:S07]  /*a8a0*/  FFMA.FTZ R5, R131, UR37, -R3 ;  /* 0x0000002583057c23 */ /* 0x008fce0008010803 */
[----:B------:R3:W-:Y:S01]  /*a8b0*/  MUFU.EX2 R243, R5 ;  /* 0x0000000500f37308 */ /* 0x0007e20000000800 */
[----:B-1----:R-:W-:Y:S01]  /*a8c0*/  FFMA.FTZ R6, R154, UR37, -R3 ;  /* 0x000000259a067c23 */ /* 0x002fe20008010803 */
[----:B------:R-:W-:-:S04]  /*a8d0*/  F2FP.F16.F32.PACK_AB R202, R241, R192 ;  /* 0x000000c0f1ca723e */ /* 0x000fc800000000ff */
[C---:B------:R-:W-:Y:S01]  /*a8e0*/  PRMT R219, R202.reuse, 0x7610, R219 ;  /* 0x00007610cadb7816 */ /* 0x040fe200000000db */
[----:B------:R-:W-:Y:S01]  /*a8f0*/  @!P0 HADD2 R52, -R202.H0_H0, -RZ.H0_H0 ;  /* 0xa00000ffca348230 */ /* 0x000fe20000000900 */
[----:B------:R1:W-:Y:S01]  /*a900*/  MUFU.EX2 R200, R6 ;  /* 0x0000000600c87308 */ /* 0x0003e20000000800 */
[--C-:B--2---:R-:W-:Y:S01]  /*a910*/  FFMA.FTZ R8, R175, UR37, -R2.reuse ;  /* 0x00000025af087c23 */ /* 0x104fe20008010802 */
[----:B------:R-:W-:Y:S02]  /*a920*/  PRMT R185, R202, 0x7632, R185 ;  /* 0x00007632cab97816 */ /* 0x000fe400000000b9 */
[----:B------:R-:W-:Y:S01]  /*a930*/  @!P0 PRMT R219, R52, 0x5410, RZ ;  /* 0x0000541034db8816 */ /* 0x000fe200000000ff */
[----:B------:R-:W-:-:S03]  /*a940*/  FFMA.FTZ R52, R110, UR37, -R2 ;  /* 0x000000256e347c23 */ /* 0x000fc60008010802 */
[----:B------:R2:W-:Y:S01]  /*a950*/  MUFU.EX2 R216, R8 ;  /* 0x0000000800d87308 */ /* 0x0005e20000000800 */
[----:B---3--:R-:W-:Y:S01]  /*a960*/  FFMA.FTZ R5, R171, UR37, -R2 ;  /* 0x00000025ab057c23 */ /* 0x008fe20008010802 */
[----:B------:R-:W-:-:S06]  /*a970*/  FFMA.FTZ R171, R56, UR37, -R0 ;  /* 0x0000002538ab7c23 */ /* 0x000fcc0008010800 */
[----:B------:R3:W-:Y:S01]  /*a980*/  MUFU.EX2 R50, R5 ;  /* 0x0000000500327308 */ /* 0x0007e20000000800 */
[----:B-1----:R-:W-:Y:S01]  /*a990*/  FFMA.FTZ R6, R151, UR37, -R3 ;  /* 0x0000002597067c23 */ /* 0x002fe20008010803 */
[----:B------:R-:W-:-:S06]  /*a9a0*/  FFMA.FTZ R151, R76, UR37, -R2 ;  /* 0x000000254c977c23 */ /* 0x000fcc0008010802 */
[----:B------:R1:W4:Y:S01]  /*a9b0*/  MUFU.EX2 R23, R6 ;  /* 0x0000000600177308 */ /* 0x0003220000000800 */
[--C-:B--2---:R-:W-:Y:S01]  /*a9c0*/  FFMA.FTZ R8, R196, UR37, -R4.reuse ;  /* 0x00000025c4087c23 */ /* 0x104fe20008010804 */
[--C-:B---3--:R-:W-:Y:S01]  /*a9d0*/  FFMA.FTZ R5, R174, UR37, -R4.reuse ;  /* 0x00000025ae057c23 */ /* 0x108fe20008010804 */
[----:B-1----:R-:W-:Y:S01]  /*a9e0*/  FFMA.FTZ R6, R136, UR37, -R3 ;  /* 0x0000002588067c23 */ /* 0x002fe20008010803 */
[----:B------:R-:W-:Y:S01]  /*a9f0*/  SHF.R.U32.HI R3, RZ, 0x18, R87 ;  /* 0x00000018ff037819 */ /* 0x000fe20000011657 */
[----:B----4-:R-:W-:Y:S02]  /*aa00*/  IMAD.MOV.U32 R76, RZ, RZ, R23 ;  /* 0x000000ffff4c7224 */ /* 0x010fe400078e0017 */
[----:B------:R-:W-:Y:S01]  /*aa10*/  FFMA.FTZ R23, R191, UR37, -R4 ;  /* 0x00000025bf177c23 */ /* 0x000fe20008010804 */
[----:B------:R1:W-:Y:S01]  /*aa20*/  MUFU.EX2 R152, R6 ;  /* 0x0000000600987308 */ /* 0x0003e20000000800 */
[----:B------:R-:W-:Y:S01]  /*aa30*/  ISETP.LE.U32.AND P0, PT, R3, UR36, PT ;  /* 0x0000002403007c0c */ /* 0x000fe2000bf03070 */
[----:B------:R-:W-:-:S12]  /*aa40*/  FFMA.FTZ R3, R138, UR37, -R2 ;  /* 0x000000258a037c23 */ /* 0x000fd80008010802 */
[----:B------:R-:W-:Y:S02]  /*aa50*/  @!P0 HADD2 R34, -R202.H1_H1, -RZ.H0_H0 ;  /* 0xa00000ffca228230 */ /* 0x000fe40000000d00 */
[----:B-1----:R-:W-:Y:S02]  /*aa60*/  FFMA.FTZ R6, R178, UR37, -R2 ;  /* 0x00000025b2067c23 */ /* 0x002fe40008010802 */
[----:B------:R1:W-:Y:S01]  /*aa70*/  MUFU.EX2 R178, R3 ;  /* 0x0000000300b27308 */ /* 0x0003e20000000800 */
[----:B------:R-:W-:Y:S01]  /*aa80*/  @!P0 PRMT R185, R34, 0x5410, RZ ;  /* 0x0000541022b98816 */ /* 0x000fe200000000ff */
[----:B------:R-:W-:-:S06]  /*aa90*/  FFMA.FTZ R34, R142, UR37, -R0 ;  /* 0x000000258e227c23 */ /* 0x000fcc0008010800 */
[----:B------:R2:W-:Y:S08]  /*aaa0*/  MUFU.EX2 R77, R6 ;  /* 0x00000006004d7308 */ /* 0x0005f00000000800 */
[----:B------:R3:W-:Y:S01]  /*aab0*/  MUFU.EX2 R142, R11 ;  /* 0x0000000b008e7308 */ /* 0x0007e20000000800 */
[----:B-1----:R-:W-:Y:S01]  /*aac0*/  FFMA.FTZ R3, R137, UR37, -R2 ;  /* 0x0000002589037c23 */ /* 0x002fe20008010802 */
[----:B------:R-:W-:-:S04]  /*aad0*/  PRMT R2, R96, 0x7771, RZ ;  /* 0x0000777160027816 */ /* 0x000fc800000000ff */
[----:B------:R-:W-:Y:S01]  /*aae0*/  ISETP.GT.U32.AND P0, PT, R2, UR36, PT ;  /* 0x0000002402007c0c */ /* 0x000fe2000bf04070 */
[----:B------:R-:W-:Y:S01]  /*aaf0*/  FFMA.FTZ R2, R147, UR37, -R0 ;  /* 0x0000002593027c23 */ /* 0x000fe20008010800 */
[----:B------:R1:W4:Y:S01]  /*ab00*/  MUFU.EX2 R156, R3 ;  /* 0x00000003009c7308 */ /* 0x0003220000000800 */
[----:B--2---:R-:W-:-:S07]  /*ab10*/  FFMA.FTZ R6, R183, UR37, -R4 ;  /* 0x00000025b7067c23 */ /* 0x004fce0008010804 */
[----:B------:R2:W-:Y:S01]  /*ab20*/  MUFU.EX2 R137, R2 ;  /* 0x0000000200897308 */ /* 0x0005e20000000800 */
[--C-:B---3--:R-:W-:Y:S01]  /*ab30*/  FFMA.FTZ R11, R194, UR37, -R4.reuse ;  /* 0x00000025c20b7c23 */ /* 0x108fe20008010804 */
[----:B------:R-:W-:Y:S01]  /*ab40*/  FFMA.FTZ R194, R67, UR37, -R4 ;  /* 0x0000002543c27c23 */ /* 0x000fe20008010804 */
[----:B-1----:R-:W-:Y:S01]  /*ab50*/  FFMA.FTZ R3, R145, UR37, -R0 ;  /* 0x0000002591037c23 */ /* 0x002fe20008010800 */
[----:B------:R-:W-:Y:S02]  /*ab60*/  PRMT R0, R96, 0x7772, RZ ;  /* 0x0000777260007816 */ /* 0x000fe400000000ff */
[----:B----4-:R-:W-:Y:S02]  /*ab70*/  F2FP.F16.F32.PACK_AB R154, R156, R178 ;  /* 0x000000b29c9a723e */ /* 0x010fe400000000ff */
[----:B------:R-:W1:Y:S01]  /*ab80*/  MUFU.EX2 R136, R3 ;  /* 0x0000000300887308 */ /* 0x000e620000000800 */
[----:B------:R-:W-:Y:S01]  /*ab90*/  ISETP.GT.U32.AND P2, PT, R0, UR36, PT ;  /* 0x0000002400007c0c */ /* 0x000fe2000bf44070 */
[----:B------:R-:W-:Y:S01]  /*aba0*/  FFMA.FTZ R0, R160, UR37, -R4 ;  /* 0x00000025a0007c23 */ /* 0x000fe20008010804 */
[----:B------:R-:W-:Y:S01]  /*abb0*/  PRMT R84, R154, 0x7632, R84 ;  /* 0x000076329a547816 */ /* 0x000fe20000000054 */
[----:B------:R-:W-:-:S02]  /*abc0*/  @P0 HADD2 R53, -R154.H1_H1, -RZ.H0_H0 ;  /* 0xa00000ff9a350230 */ /* 0x000fc40000000d00 */
[----:B--2---:R-:W-:Y:S01]  /*abd0*/  FFMA.FTZ R2, R163, UR37, -R4 ;  /* 0x00000025a3027c23 */ /* 0x004fe20008010804 */
[----:B------:R-:W-:Y:S01]  /*abe0*/  @!P3 HADD2 R45, -R154.H0_H0, -RZ.H0_H0 ;  /* 0xa00000ff9a2db230 */ /* 0x000fe20000000900 */
[----:B------:R-:W-:Y:S01]  /*abf0*/  PRMT R24, R154, 0x7610, R24 ;  /* 0x000076109a187816 */ /* 0x000fe20000000018 */
[----:B------:R2:W-:Y:S01]  /*ac00*/  MUFU.EX2 R54, R0 ;  /* 0x0000000000367308 */ /* 0x0005e20000000800 */
[----:B------:R-:W-:Y:S02]  /*ac10*/  @P0 PRMT R84, R53, 0x5410, RZ ;  /* 0x0000541035540816 */ /* 0x000fe400000000ff */
[----:B------:R-:W-:Y:S02]  /*ac20*/  @!P3 PRMT R24, R45, 0x5410, RZ ;  /* 0x000054102d18b816 */ /* 0x000fe400000000ff */
[----:B------:R-:W-:-:S03]  /*ac30*/  ISETP.LE.U32.AND P3, PT, R25, UR36, PT ;  /* 0x0000002419007c0c */ /* 0x000fc6000bf63070 */
[----:B------:R3:W4:Y:S01]  /*ac40*/  MUFU.EX2 R138, R2 ;  /* 0x00000002008a7308 */ /* 0x0007220000000800 */
[----:B-1----:R-:W-:Y:S01]  /*ac50*/  F2FP.F16.F32.PACK_AB R109, R136, R137 ;  /* 0x00000089886d723e */ /* 0x002fe200000000ff */
[----:B------:R1:W-:Y:S01]  /*ac60*/  STL [R1+0xe0], R24 ;  /* 0x0000e01801007387 */ /* 0x0003e20000100800 */
[----:B------:R-:W-:Y:S02]  /*ac70*/  IMAD.MOV.U32 R3, RZ, RZ, R31 ;  /* 0x000000ffff037224 */ /* 0x000fe400078e001f */
[----:B------:R-:W-:Y:S01]  /*ac80*/  FFMA.FTZ R31, R123, UR37, -R4 ;  /* 0x000000257b1f7c23 */ /* 0x000fe20008010804 */
[----:B------:R-:W-:Y:S01]  /*ac90*/  PRMT R45, R109, 0x7610, R45 ;  /* 0x000076106d2d7816 */ /* 0x000fe2000000002d */
[----:B------:R-:W-:Y:S01]  /*aca0*/  @P2 HADD2 R56, -R109.H0_H0, -RZ.H0_H0 ;  /* 0xa00000ff6d382230 */ /* 0x000fe20000000900 */
[----:B------:R1:W-:Y:S01]  /*acb0*/  STL [R1+0xdc], R84 ;  /* 0x0000dc5401007387 */ /* 0x0003e20000100800 */
[----:B--2---:R-:W-:-:S03]  /*acc0*/  PRMT R0, R108, 0x7770, RZ ;  /* 0x000077706c007816 */ /* 0x004fc600000000ff */
[----:B------:R-:W-:Y:S02]  /*acd0*/  @P2 PRMT R45, R56, 0x5410, RZ ;  /* 0x00005410382d2816 */ /* 0x000fe400000000ff */
[----:B------:R-:W-:Y:S02]  /*ace0*/  ISETP.LE.U32.AND P0, PT, R0, UR36, PT ;  /* 0x0000002400007c0c */ /* 0x000fe4000bf03070 */
[----:B------:R-:W-:Y:S01]  /*acf0*/  SHF.R.U32.HI R0, RZ, 0x18, R98 ;  /* 0x00000018ff007819 */ /* 0x000fe20000011662 */
[----:B------:R2:W-:Y:S01]  /*ad00*/  STL [R1+0xd8], R45 ;  /* 0x0000d82d01007387 */ /* 0x0005e20000100800 */
[----:B---3--:R-:W-:Y:S02]  /*ad10*/  F2FP.F16.F32.PACK_AB R2, R152, R139 ;  /* 0x0000008b9802723e */ /* 0x008fe400000000ff */
[----:B------:R-:W-:Y:S02]  /*ad20*/  ISETP.LE.U32.AND P1, PT, R0, UR36, PT ;  /* 0x0000002400007c0c */ /* 0x000fe4000bf23070 */
[----:B------:R-:W-:-:S02]  /*ad30*/  PRMT R184, R2, 0x7632, R184 ;  /* 0x0000763202b87816 */ /* 0x000fc400000000b8 */
[----:B------:R-:W-:Y:S02]  /*ad40*/  PRMT R183, R2, 0x7610, R183 ;  /* 0x0000761002b77816 */ /* 0x000fe400000000b7 */
[----:B----4-:R-:W-:Y:S01]  /*ad50*/  F2FP.F16.F32.PACK_AB R0, R54, R138 ;  /* 0x0000008a3600723e */ /* 0x010fe200000000ff */
[----:B-1----:R-:W-:Y:S01]  /*ad60*/  FFMA.FTZ R24, R189, UR37, -R4 ;  /* 0x00000025bd187c23 */ /* 0x002fe20008010804 */
[----:B------:R-:W-:Y:S01]  /*ad70*/  IMAD.MOV.U32 R4, RZ, RZ, R76 ;  /* 0x000000ffff047224 */ /* 0x000fe200078e004c */
[----:B------:R-:W-:Y:S01]  /*ad80*/  PRMT R76, R183, 0x5410, R184 ;  /* 0x00005410b74c7816 */ /* 0x000fe200000000b8 */
[----:B------:R-:W-:Y:S01]  /*ad90*/  @!P3 HADD2 R59, -R183.H0_H0, -RZ.H0_H0 ;  /* 0xa00000ffb73bb230 */ /* 0x000fe20000000900 */
[C---:B------:R-:W-:Y:S02]  /*ada0*/  PRMT R191, R0.reuse, 0x7610, R191 ;  /* 0x0000761000bf7816 */ /* 0x040fe400000000bf */
[----:B------:R-:W-:Y:S01]  /*adb0*/  @!P1 HADD2 R58, -R184.H0_H0, -RZ.H0_H0 ;  /* 0xa00000ffb83a9230 */ /* 0x000fe20000000900 */
[----:B------:R-:W-:Y:S01]  /*adc0*/  PRMT R190, R0, 0x7632, R190 ;  /* 0x0000763200be7816 */ /* 0x000fe200000000be */
[----:B------:R-:W-:Y:S01]  /*add0*/  MUFU.EX2 R6, R6 ;  /* 0x0000000600067308 */ /* 0x000fe20000000800 */
[----:B------:R-:W-:Y:S01]  /*ade0*/  @!P3 PRMT R183, R59, 0x5410, RZ ;  /* 0x000054103bb7b816 */ /* 0x000fe200000000ff */
[----:B------:R-:W-:Y:S01]  /*adf0*/  @!P0 HADD2 R57, -R191.H0_H0, -RZ.H0_H0 ;  /* 0xa00000ffbf398230 */ /* 0x000fe20000000900 */
[----:B------:R-:W-:Y:S01]  /*ae00*/  @!P1 PRMT R184, R58, 0x5410, RZ ;  /* 0x000054103ab89816 */ /* 0x000fe200000000ff */
[----:B------:R-:W-:-:S04]  /*ae10*/  IMAD.MOV.U32 R84, RZ, RZ, R219 ;  /* 0x000000ffff547224 */ /* 0x000fc800078e00db */
[----:B------:R1:W-:Y:S01]  /*ae20*/  STL.64 [R1+0x3c0], R184 ;  /* 0x0003c0b801007387 */ /* 0x0003e20000100a00 */
[----:B------:R-:W-:Y:S01]  /*ae30*/  PRMT R206, R191, 0x5410, R190 ;  /* 0x00005410bfce7816 */ /* 0x000fe200000000be */
[----:B--2---:R2:W-:Y:S01]  /*ae40*/  MUFU.EX2 R45, R16 ;  /* 0x00000010002d7308 */ /* 0x0045e20000000800 */
[----:B------:R-:W-:Y:S02]  /*ae50*/  @!P0 PRMT R191, R57, 0x5410, RZ ;  /* 0x0000541039bf8816 */ /* 0x000fe400000000ff */
[----:B------:R-:W-:Y:S01]  /*ae60*/  PRMT R0, R108, 0x7771, RZ ;  /* 0x000077716c007816 */ /* 0x000fe200000000ff */
[----:B------:R-:W-:Y:S01]  /*ae70*/  IMAD.MOV.U32 R59, RZ, RZ, R212 ;  /* 0x000000ffff3b7224 */ /* 0x000fe200078e00d4 */
[----:B------:R-:W-:-:S03]  /*ae80*/  PRMT R58, R109, 0x7632, R58 ;  /* 0x000076326d3a7816 */ /* 0x000fc6000000003a */
[----:B------:R-:W3:Y:S01]  /*ae90*/  MUFU.EX2 R25, R5 ;  /* 0x0000000500197308 */ /* 0x000ee20000000800 */
[----:B------:R-:W-:-:S07]  /*aea0*/  IMAD.MOV.U32 R53, RZ, RZ, R4 ;  /* 0x000000ffff357224 */ /* 0x000fce00078e0004 */
[----:B------:R4:W-:Y:S01]  /*aeb0*/  MUFU.EX2 R219, R14 ;  /* 0x0000000e00db7308 */ /* 0x0009e20000000800 */
[----:B-1----:R-:W-:Y:S02]  /*aec0*/  IMAD.MOV.U32 R184, RZ, RZ, R210 ;  /* 0x000000ffffb87224 */ /* 0x002fe400078e00d2 */
[----:B------:R-:W-:Y:S02]  /*aed0*/  IMAD.MOV.U32 R185, RZ, RZ, R211 ;  /* 0x000000ffffb97224 */ /* 0x000fe400078e00d3 */
[----:B------:R-:W4:Y:S01]  /*aee0*/  LDL.LU.64 R210, [R1+0x440] ;  /* 0x0004400001d27983 */ /* 0x000f220000300a00 */
[----:B------:R-:W-:Y:S01]  /*aef0*/  IMAD.MOV.U32 R56, RZ, RZ, R184 ;  /* 0x000000ffff387224 */ /* 0x000fe200078e00b8 */
[----:B------:R-:W-:Y:S01]  /*af00*/  ISETP.GT.U32.AND P3, PT, R0, UR36, PT ;  /* 0x0000002400007c0c */ /* 0x000fe2000bf64070 */
[----:B------:R-:W-:Y:S01]  /*af10*/  IMAD.MOV.U32 R57, RZ, RZ, R185 ;  /* 0x000000ffff397224 */ /* 0x000fe200078e00b9 */
[----:B------:R-:W-:Y:S01]  /*af20*/  PRMT R0, R108, 0x7772, RZ ;  /* 0x000077726c007816 */ /* 0x000fe200000000ff */
[----:B------:R-:W4:Y:S01]  /*af30*/  LDL.64 R184, [R1+0x90] ;  /* 0x0000900001b87983 */ /* 0x000f220000100a00 */
[----:B------:R-:W-:-:S02]  /*af40*/  IMAD.MOV.U32 R4, RZ, RZ, R3 ;  /* 0x000000ffff047224 */ /* 0x000fc400078e0003 */
[----:B------:R-:W-:Y:S01]  /*af50*/  ISETP.GT.U32.AND P2, PT, R0, UR36, PT ;  /* 0x0000002400007c0c */ /* 0x000fe2000bf44070 */
[----:B--2---:R-:W-:Y:S01]  /*af60*/  IMAD.MOV.U32 R16, RZ, RZ, R142 ;  /* 0x000000ffff107224 */ /* 0x004fe200078e008e */
[----:B------:R-:W-:Y:S01]  /*af70*/  PRMT R0, R96, 0x7773, RZ ;  /* 0x0000777360007816 */ /* 0x000fe200000000ff */
[----:B------:R-:W-:Y:S01]  /*af80*/  IMAD.MOV.U32 R142, RZ, RZ, R203 ;  /* 0x000000ffff8e7224 */ /* 0x000fe200078e00cb */
[----:B---3--:R-:W-:Y:S01]  /*af90*/  F2FP.F16.F32.PACK_AB R2, R25, R6 ;  /* 0x000000061902723e */ /* 0x008fe200000000ff */
[----:B------:R-:W-:Y:S01]  /*afa0*/  IMAD.MOV.U32 R3, RZ, RZ, R86 ;  /* 0x000000ffff037224 */ /* 0x000fe200078e0056 */
[----:B------:R-:W-:Y:S01]  /*afb0*/  ISETP.GT.U32.AND P0, PT, R0, UR36, PT ;  /* 0x0000002400007c0c */ /* 0x000fe2000bf04070 */
[----:B------:R-:W-:Y:S01]  /*afc0*/  @P3 HADD2 R65, -R190.H0_H0, -RZ.H0_H0 ;  /* 0xa00000ffbe413230 */ /* 0x000fe20000000900 */
[----:B------:R-:W-:Y:S01]  /*afd0*/  PRMT R0, R108, 0x7773, RZ ;  /* 0x000077736c007816 */ /* 0x000fe200000000ff */
[----:B------:R-:W-:Y:S01]  /*afe0*/  IMAD.MOV.U32 R86, RZ, RZ, R199 ;  /* 0x000000ffff567224 */ /* 0x000fe200078e00c7 */
[----:B------:R-:W-:Y:S01]  /*aff0*/  PRMT R145, R2, 0x7610, R145 ;  /* 0x0000761002917816 */ /* 0x000fe20000000091 */
[----:B------:R-:W-:Y:S01]  /*b000*/  IMAD.MOV.U32 R199, RZ, RZ, R204 ;  /* 0x000000ffffc77224 */ /* 0x000fe200078e00cc */
[----:B------:R-:W-:Y:S01]  /*b010*/  ISETP.GT.U32.AND P1, PT, R0, UR36, PT ;  /* 0x0000002400007c0c */ /* 0x000fe2000bf24070 */
[----:B------:R1:W-:Y:S01]  /*b020*/  MUFU.EX2 R204, R7 ;  /* 0x0000000700cc7308 */ /* 0x0003e20000000800 */
[----:B------:R-:W-:Y:S01]  /*b030*/  F2FP.F16.F32.PACK_AB R0, R245, R243 ;  /* 0x000000f3f500723e */ /* 0x000fe200000000ff */
[----:B----4-:R-:W-:-:S03]  /*b040*/  IMAD.MOV.U32 R14, RZ, RZ, R200 ;  /* 0x000000ffff0e7224 */ /* 0x010fc600078e00c8 */
[C---:B------:R-:W-:Y:S01]  /*b050*/  PRMT R188, R0.reuse, 0x7632, R188 ;  /* 0x0000763200bc7816 */ /* 0x040fe200000000bc */
[----:B------:R-:W-:Y:S01]  /*b060*/  @P0 HADD2 R61, -R109.H1_H1, -RZ.H0_H0 ;  /* 0xa00000ff6d3d0230 */ /* 0x000fe20000000d00 */
[----:B------:R-:W-:Y:S01]  /*b070*/  PRMT R189, R0, 0x7610, R189 ;  /* 0x0000761000bd7816 */ /* 0x000fe200000000bd */
[----:B------:R-:W2:Y:S01]  /*b080*/  MUFU.EX2 R200, R13 ;  /* 0x0000000d00c87308 */ /* 0x000ea20000000800 */
[----:B------:R-:W-:Y:S02]  /*b090*/  LOP3.LUT R0, R47, 0xff, RZ, 0xc0, !PT ;  /* 0x000000ff2f007812 */ /* 0x000fe400078ec0ff */
[----:B------:R-:W-:Y:S01]  /*b0a0*/  @P0 PRMT R58, R61, 0x5410, RZ ;  /* 0x000054103d3a0816 */ /* 0x000fe200000000ff */
[----:B------:R-:W-:Y:S01]  /*b0b0*/  @P1 HADD2 R60, -R188.H0_H0, -RZ.H0_H0 ;  /* 0xa00000ffbc3c1230 */ /* 0x000fe20000000900 */
[----:B------:R-:W-:Y:S01]  /*b0c0*/  PRMT R212, R189, 0x5410, R188 ;  /* 0x00005410bdd47816 */ /* 0x000fe200000000bc */
[----:B------:R-:W-:Y:S02]  /*b0d0*/  @P2 HADD2 R64, -R189.H0_H0, -RZ.H0_H0 ;  /* 0xa00000ffbd402230 */ /* 0x000fe40000000900 */
[----:B------:R-:W3:Y:S01]  /*b0e0*/  MUFU.EX2 R5, R18 ;  /* 0x0000001200057308 */ /* 0x000ee20000000800 */
[----:B------:R-:W-:-:S02]  /*b0f0*/  @P1 PRMT R188, R60, 0x5410, RZ ;  /* 0x000054103cbc1816 */ /* 0x000fc400000000ff */
[----:B------:R-:W-:Y:S02]  /*b100*/  ISETP.LE.U32.AND P1, PT, R0, UR36, PT ;  /* 0x0000002400007c0c */ /* 0x000fe4000bf23070 */
[----:B------:R-:W-:Y:S01]  /*b110*/  LOP3.LUT R0, R49, 0xff, RZ, 0xc0, !PT ;  /* 0x000000ff31007812 */ /* 0x000fe200078ec0ff */
[----:B------:R4:W-:Y:S02]  /*b120*/  STL [R1+0xd4], R58 ;  /* 0x0000d43a01007387 */ /* 0x0009e40000100800 */
[----:B------:R-:W3:Y:S01]  /*b130*/  MUFU.EX2 R203, R17 ;  /* 0x0000001100cb7308 */ /* 0x000ee20000000800 */
[----:B------:R-:W-:Y:S02]  /*b140*/  ISETP.LE.U32.AND P0, PT, R0, UR36, PT ;  /* 0x0000002400007c0c */ /* 0x000fe4000bf03070 */
[----:B------:R-:W-:-:S04]  /*b150*/  F2FP.F16.F32.PACK_AB R0, R45, R15 ;  /* 0x0000000f2d00723e */ /* 0x000fc800000000ff */
[C---:B------:R-:W-:Y:S02]  /*b160*/  PRMT R146, R0.reuse, 0x7610, R146 ;  /* 0x0000761000927816 */ /* 0x040fe40000000092 */
[----:B------:R-:W-:Y:S02]  /*b170*/  PRMT R147, R0, 0x7632, R147 ;  /* 0x0000763200937816 */ /* 0x000fe40000000093 */
[----:B------:R-:W-:Y:S01]  /*b180*/  @P3 PRMT R190, R65, 0x5410, RZ ;  /* 0x0000541041be3816 */ /* 0x000fe200000000ff */
[----:B----4-:R-:W-:Y:S02]  /*b190*/  IMAD.MOV.U32 R58, RZ, RZ, R16 ;  /* 0x000000ffff3a7224 */ /* 0x010fe400078e0010 */
[----:B------:R-:W-:Y:S02]  /*b1a0*/  IMAD.MOV.U32 R16, RZ, RZ, R4 ;  /* 0x000000ffff107224 */ /* 0x000fe400078e0004 */
[----:B------:R4:W3:Y:S01]  /*b1b0*/  MUFU.EX2 R4, R21 ;  /* 0x0000001500047308 */ /* 0x0008e20000000800 */
[----:B------:R-:W-:Y:S01]  /*b1c0*/  @P2 PRMT R189, R64, 0x5410, RZ ;  /* 0x0000541040bd2816 */ /* 0x000fe200000000ff */
[----:B-1----:R-:W-:-:S02]  /*b1d0*/  IMAD.MOV.U32 R7, RZ, RZ, R3 ;  /* 0x000000ffff077224 */ /* 0x002fc400078e0003 */
[----:B------:R-:W-:Y:S01]  /*b1e0*/  FADD.FTZ R3, R77, R50 ;  /* 0x000000324d037221 */ /* 0x000fe20000010000 */
[----:B----4-:R-:W-:-:S04]  /*b1f0*/  IMAD.MOV.U32 R21, RZ, RZ, R59 ;  /* 0x000000ffff157224 */ /* 0x010fc800078e003b */
[----:B------:R-:W-:-:S04]  /*b200*/  FADD.FTZ R0, R251, R21 ;  /* 0x00000015fb007221 */ /* 0x000fc80000010000 */
[----:B------:R-:W-:Y:S01]  /*b210*/  FADD.FTZ R0, R142, R0 ;  /* 0x000000008e007221 */ /* 0x000fe20000010000 */
[----:B------:R1:W-:Y:S01]  /*b220*/  STL [R1+0x384], R190 ;  /* 0x000384be01007387 */ /* 0x0003e20000100800 */
[----:B------:R-:W-:Y:S02]  /*b230*/  PRMT R144, R2, 0x7632, R144 ;  /* 0x0000763202907816 */ /* 0x000fe40000000090 */
[----:B------:R-:W-:Y:S01]  /*b240*/  FADD.FTZ R0, R39, R0 ;  /* 0x0000000027007221 */ /* 0x000fe20000010000 */
[----:B------:R4:W-:Y:S01]  /*b250*/  STL [R1+0x380], R189 ;  /* 0x000380bd01007387 */ /* 0x0009e20000100800 */
[----:B------:R-:W-:Y:S02]  /*b260*/  @!P1 HADD2 R67, -R145.H0_H0, -RZ.H0_H0 ;  /* 0xa00000ff91439230 */ /* 0x000fe40000000900 */
[----:B------:R-:W-:Y:S01]  /*b270*/  FADD.FTZ R3, R217, R3 ;  /* 0x00000003d9037221 */ /* 0x000fe20000010000 */
[----:B------:R-:W-:Y:S01]  /*b280*/  FADD.FTZ R0, R143, R0 ;  /* 0x000000008f007221 */ /* 0x000fe20000010000 */
[----:B------:R-:W-:-:S02]  /*b290*/  @!P6 HADD2 R66, -R144.H0_H0, -RZ.H0_H0 ;  /* 0xa00000ff9042e230 */ /* 0x000fc40000000900 */
[----:B------:R-:W-:Y:S01]  /*b2a0*/  FADD.FTZ R3, R216, R3 ;  /* 0x00000003d8037221 */ /* 0x000fe20000010000 */
[----:B------:R-:W-:Y:S01]  /*b2b0*/  IMAD.MOV.U32 R13, RZ, RZ, R84 ;  /* 0x000000ffff0d7224 */ /* 0x000fe200078e0054 */
[----:B------:R-:W-:Y:S01]  /*b2c0*/  MUFU.EX2 R59, R10 ;  /* 0x0000000a003b7308 */ /* 0x000fe20000000800 */
[----:B------:R-:W-:Y:S02]  /*b2d0*/  IMAD.MOV.U32 R84, RZ, RZ, R48 ;  /* 0x000000ffff547224 */ /* 0x000fe400078e0030 */
[----:B-1----:R-:W-:Y:S01]  /*b2e0*/  IMAD.MOV.U32 R190, RZ, RZ, R207 ;  /* 0x000000ffffbe7224 */ /* 0x002fe200078e00cf */
[----:B------:R-:W-:Y:S01]  /*b2f0*/  PRMT R207, R145, 0x5410, R144 ;  /* 0x0000541091cf7816 */ /* 0x000fe20000000090 */
[----:B----4-:R-:W-:Y:S01]  /*b300*/  IMAD.MOV.U32 R189, RZ, RZ, R14 ;  /* 0x000000ffffbd7224 */ /* 0x010fe200078e000e */
[----:B------:R-:W-:Y:S01]  /*b310*/  @!P1 PRMT R145, R67, 0x5410, RZ ;  /* 0x0000541043919816 */ /* 0x000fe200000000ff */
[----:B------:R-:W-:Y:S02]  /*b320*/  IMAD.MOV.U32 R67, RZ, RZ, R58 ;  /* 0x000000ffff437224 */ /* 0x000fe400078e003a */
[----:B------:R-:W-:Y:S01]  /*b330*/  FADD.FTZ R0, R189, R0 ;  /* 0x00000000bd007221 */ /* 0x000fe20000010000 */
[----:B------:R-:W-:Y:S01]  /*b340*/  @!P6 PRMT R144, R66, 0x5410, RZ ;  /* 0x000054104290e816 */ /* 0x000fe200000000ff */
[----:B------:R-:W-:-:S02]  /*b350*/  IMAD.MOV.U32 R66, RZ, RZ, R16 ;  /* 0x000000ffff427224 */ /* 0x000fc400078e0010 */
[----:B------:R-:W-:Y:S01]  /*b360*/  FADD.FTZ R3, R67, R3 ;  /* 0x0000000343037221 */ /* 0x000fe20000010000 */
[----:B------:R-:W-:Y:S01]  /*b370*/  FADD.FTZ R0, R53, R0 ;  /* 0x0000000035007221 */ /* 0x000fe20000010000 */
[----:B------:R1:W4:Y:S03]  /*b380*/  MUFU.EX2 R48, R8 ;  /* 0x0000000800307308 */ /* 0x0003260000000800 */
[----:B------:R-:W-:Y:S01]  /*b390*/  FADD.FTZ R2, R201, R0 ;  /* 0x00000000c9027221 */ /* 0x000fe20000010000 */
[----:B------:R-:W-:Y:S01]  /*b3a0*/  FADD.FTZ R0, R66, R3 ;  /* 0x0000000342007221 */ /* 0x000fe20000010000 */
[----:B------:R-:W-:Y:S01]  /*b3b0*/  @!P0 HADD2 R63, -R146.H0_H0, -RZ.H0_H0 ;  /* 0xa00000ff923f8230 */ /* 0x000fe20000000900 */
[----:B------:R3:W-:Y:S01]  /*b3c0*/  STL [R1+0x37c], R188 ;  /* 0x00037cbc01007387 */ /* 0x0007e20000100800 */
[----:B------:R-:W-:Y:S01]  /*b3d0*/  FADD.FTZ R3, R161, R2 ;  /* 0x00000002a1037221 */ /* 0x000fe20000010000 */
[----:B------:R-:W4:Y:S01]  /*b3e0*/  MUFU.EX2 R64, R19 ;  /* 0x0000001300407308 */ /* 0x000f220000000800 */
[----:B------:R-:W-:Y:S01]  /*b3f0*/  FADD.FTZ R0, R218, R0 ;  /* 0x00000000da007221 */ /* 0x000fe20000010000 */
[----:B--2---:R-:W-:Y:S01]  /*b400*/  FADD.FTZ R2, R219, R200 ;  /* 0x000000c8db027221 */ /* 0x004fe20000010000 */
[----:B------:R-:W-:-:S05]  /*b410*/  @!P5 HADD2 R62, -R147.H0_H0, -RZ.H0_H0 ;  /* 0xa00000ff933ed230 */ /* 0x000fca0000000900 */
[----:B------:R-:W-:Y:S01]  /*b420*/  MUFU.EX2 R14, R20 ;  /* 0x00000014000e7308 */ /* 0x000fe20000000800 */
[----:B------:R-:W-:Y:S01]  /*b430*/  FADD.FTZ R0, R190, R0 ;  /* 0x00000000be007221 */ /* 0x000fe20000010000 */
[----:B-1----:R-:W1:Y:S01]  /*b440*/  S2R R8, SR_TID.X ;  /* 0x0000000000087919 */ /* 0x002e620000002100 */
[----:B------:R-:W-:-:S05]  /*b450*/  FADD.FTZ R2, R204, R2 ;  /* 0x00000002cc027221 */ /* 0x000fca0000010000 */
[----:B------:R-:W2:Y:S01]  /*b460*/  MUFU.EX2 R58, R11 ;  /* 0x0000000b003a7308 */ /* 0x000ea20000000800 */
[----:B------:R-:W-:Y:S02]  /*b470*/  IMAD.MOV.U32 R16, RZ, RZ, R86 ;  /* 0x000000ffff107224 */ /* 0x000fe400078e0056 */
[----:B---3--:R-:W-:Y:S01]  /*b480*/  IMAD.MOV.U32 R188, RZ, RZ, R5 ;  /* 0x000000ffffbc7224 */ /* 0x008fe200078e0005 */
[----:B------:R-:W-:Y:S02]  /*b490*/  PRMT R5, R146, 0x5410, R147 ;  /* 0x0000541092057816 */ /* 0x000fe40000000093 */
[----:B------:R-:W-:Y:S02]  /*b4a0*/  @!P0 PRMT R146, R63, 0x5410, RZ ;  /* 0x000054103f928816 */ /* 0x000fe400000000ff */
[----:B------:R-:W3:Y:S01]  /*b4b0*/  MUFU.EX2 R63, R9 ;  /* 0x00000009003f7308 */ /* 0x000ee20000000800 */
[----:B------:R-:W-:Y:S02]  /*b4c0*/  IMAD.MOV.U32 R86, RZ, RZ, R247 ;  /* 0x000000ffff567224 */ /* 0x000fe400078e00f7 */
[----:B------:R-:W-:Y:S01]  /*b4d0*/  FADD.FTZ R17, R15, R0 ;  /* 0x000000000f117221 */ /* 0x000fe20000010000 */
[----:B------:R-:W-:Y:S01]  /*b4e0*/  @!P5 PRMT R147, R62, 0x5410, RZ ;  /* 0x000054103e93d816 */ /* 0x000fe200000000ff */
[----:B------:R-:W-:Y:S01]  /*b4f0*/  FADD.FTZ R0, R203, R2 ;  /* 0x00000002cb007221 */ /* 0x000fe20000010000 */
[----:B------:R-:W1:Y:S01]  /*b500*/  S2R R10, SR_CTAID.X ;  /* 0x00000000000a7919 */ /* 0x000e620000002500 */
[----:B------:R-:W-:Y:S01]  /*b510*/  IMAD.MOV.U32 R62, RZ, RZ, R4 ;  /* 0x000000ffff3e7224 */ /* 0x000fe200078e0004 */
[----:B------:R-:W1:Y:S01]  /*b520*/  MUFU.EX2 R247, R12 ;  /* 0x0000000c00f77308 */ /* 0x000e620000000800 */
[----:B------:R-:W-:-:S02]  /*b530*/  IMAD.MOV.U32 R4, RZ, RZ, R79 ;  /* 0x000000ffff047224 */ /* 0x000fc400078e004f */
[----:B------:R-:W-:Y:S01]  /*b540*/  FADD.FTZ R0, R188, R0 ;  /* 0x00000000bc007221 */ /* 0x000fe20000010000 */
[----:B------:R-:W-:Y:S02]  /*b550*/  IMAD.MOV.U32 R79, RZ, RZ, R199 ;  /* 0x000000ffff4f7224 */ /* 0x000fe400078e00c7 */
[----:B----4-:R-:W-:Y:S02]  /*b560*/  FADD.FTZ R2, R59, R48 ;  /* 0x000000303b027221 */ /* 0x010fe40000010000 */
[----:B------:R-:W4:Y:S01]  /*b570*/  MUFU.EX2 R199, R22 ;  /* 0x0000001600c77308 */ /* 0x000f220000000800 */
[----:B------:R-:W-:Y:S01]  /*b580*/  FADD.FTZ R0, R64, R0 ;  /* 0x0000000040007221 */ /* 0x000fe20000010000 */
[----:B--2---:R-:W-:-:S06]  /*b590*/  FADD.FTZ R2, R58, R2 ;  /* 0x000000023a027221 */ /* 0x004fcc0000010000 */
[----:B------:R2:W-:Y:S01]  /*b5a0*/  MUFU.EX2 R60, R24 ;  /* 0x00000018003c7308 */ /* 0x0005e20000000800 */
[----:B---3--:R-:W-:-:S07]  /*b5b0*/  FADD.FTZ R2, R63, R2 ;  /* 0x000000023f027221 */ /* 0x008fce0000010000 */
[----:B------:R-:W3:Y:S01]  /*b5c0*/  MUFU.EX2 R61, R23 ;  /* 0x00000017003d7308 */ /* 0x000ee20000000800 */
[----:B--2---:R-:W-:-:S04]  /*b5d0*/  IMAD.MOV.U32 R24, RZ, RZ, R14 ;  /* 0x000000ffff187224 */ /* 0x004fc800078e000e */
[----:B------:R-:W-:Y:S01]  /*b5e0*/  FADD.FTZ R0, R24, R0 ;  /* 0x0000000018007221 */ /* 0x000fe20000010000 */
[----:B-1----:R-:W-:-:S03]  /*b5f0*/  FADD.FTZ R2, R247, R2 ;  /* 0x00000002f7027221 */ /* 0x002fc60000010000 */
[----:B------:R-:W-:-:S04]  /*b600*/  FADD.FTZ R0, R62, R0 ;  /* 0x000000003e007221 */ /* 0x000fc80000010000 */
[----:B------:R-:W-:Y:S01]  /*b610*/  FADD.FTZ R14, R159, R0 ;  /* 0x000000009f0e7221 */ /* 0x000fe20000010000 */
[----:B----4-:R-:W-:Y:S01]  /*b620*/  FADD.FTZ R0, R199, R2 ;  /* 0x00000002c7007221 */ /* 0x010fe20000010000 */
[----:B------:R-:W-:Y:S01]  /*b630*/  UIADD3 UR4, UPT, UPT, UR35, 0x2, URZ ;  /* 0x0000000223047890 */ /* 0x000fe2000fffe0ff */
[----:B------:R-:W-:Y:S02]  /*b640*/  SHF.R.U32.HI R8, RZ, 0x5, R8 ;  /* 0x00000005ff087819 */ /* 0x000fe40000011608 */
[----:B---3--:R-:W-:Y:S01]  /*b650*/  FADD.FTZ R2, R61, R0 ;  /* 0x000000003d027221 */ /* 0x008fe20000010000 */
[----:B------:R-:W-:Y:S02]  /*b660*/  IMAD.U32 R0, RZ, RZ, UR25 ;  /* 0x00000019ff007e24 */ /* 0x000fe4000f8e00ff */
[----:B------:R-:W-:Y:S02]  /*b670*/  IMAD R10, R10, 0x8, R8 ;  /* 0x000000080a0a7824 */ /* 0x000fe400078e0208 */
[----:B------:R-:W-:Y:S01]  /*b680*/  FADD.FTZ R2, R60, R2 ;  /* 0x000000023c027221 */ /* 0x000fe20000010000 */
[----:B------:R-:W-:Y:S01]  /*b690*/  LOP3.LUT R0, R0, UR4, R249, 0x96, !PT ;  /* 0x0000000400007c12 */ /* 0x000fe2000f8e96f9 */
[----:B------:R-:W-:-:S02]  /*b6a0*/  IMAD.MOV.U32 R19, RZ, RZ, R16 ;  /* 0x000000ffff137224 */ /* 0x000fc400078e0010 */
[----:B------:R-:W-:Y:S01]  /*b6b0*/  FADD.FTZ R16, R6, R2 ;  /* 0x0000000206107221 */ /* 0x000fe20000010000 */
[----:B------:R-:W-:Y:S01]  /*b6c0*/  FADD.FTZ R15, R167, R3 ;  /* 0x00000003a70f7221 */ /* 0x000fe20000010000 */
[----:B------:R-:W-:-:S04]  /*b6d0*/  IMAD.WIDE.U32 R10, R10, -0x326172a9, RZ ;  /* 0xcd9e8d570a0a7825 */ /* 0x000fc800078e00ff */
[----:B------:R-:W-:-:S05]  /*b6e0*/  IMAD.WIDE.U32 R2, R0, -0x326172a9, RZ ;  /* 0xcd9e8d5700027825 */ /* 0x000fca00078e00ff */
[----:B------:R-:W-:Y:S01]  /*b6f0*/  LOP3.LUT R6, R10, UR12, R3, 0x96, !PT ;  /* 0x0000000c0a067c12 */ /* 0x000fe2000f8e9603 */
[----:B------:R-:W-:Y:S02]  /*b700*/  IMAD.MOV.U32 R20, RZ, RZ, R7 ;  /* 0x000000ffff147224 */ /* 0x000fe400078e0007 */
[----:B------:R-:W-:Y:S02]  /*b710*/  IMAD.MOV.U32 R22, RZ, RZ, R4 ;  /* 0x000000ffff167224 */ /* 0x000fe400078e0004 */
[----:B------:R-:W-:Y:S01]  /*b720*/  IMAD.WIDE.U32 R6, R6, -0x2daee0ad, RZ ;  /* 0xd2511f5306067825 */ /* 0x000fe200078e00ff */
[----:B------:R-:W-:-:S03]  /*b730*/  LOP3.LUT R4, R2, UR34, R187, 0x96, !PT ;  /* 0x0000002202047c12 */ /* 0x000fc6000f8e96bb */
[----:B------:R-:W-:Y:S01]  /*b740*/  IMAD.MOV.U32 R23, RZ, RZ, R5 ;  /* 0x000000ffff177224 */ /* 0x000fe200078e0005 */
[----:B------:R-:W-:Y:S01]  /*b750*/  LOP3.LUT R12, R220, UR33, R7, 0x96, !PT ;  /* 0x00000021dc0c7c12 */ /* 0x000fe2000f8e9607 */
[----:B------:R-:W-:-:S04]  /*b760*/  IMAD.WIDE.U32 R4, R4, -0x2daee0ad, RZ ;  /* 0xd2511f5304047825 */ /* 0x000fc800078e00ff */
[----:B------:R-:W-:Y:S02]  /*b770*/  IMAD.MOV.U32 R65, RZ, RZ, R13 ;  /* 0x000000ffff417224 */ /* 0x000fe400078e000d */
        /* <DEDUP_REMOVED lines=9> */
[----:B------:R-:W-:-:S03]  /*b810*/  LOP3.LUT R10, R10, UR14, R7, 0x96, !PT ;  /* 0x0000000e0a0a7c12 */ /* 0x000fc6000f8e9607 */
[----:B------:R-:W-:Y:S01]  /*b820*/  IMAD.MOV.U32 R11, RZ, RZ, R84 ;  /* 0x000000ffff0b7224 */ /* 0x000fe200078e0054 */
[----:B------:R-:W-:Y:S01]  /*b830*/  LOP3.LUT R8, R8, UR15, R5, 0x96, !PT ;  /* 0x0000000f08087c12 */ /* 0x000fe2000f8e9605 */
[----:B------:R-:W-:Y:S02]  /*b840*/  IMAD.MOV.U32 R13, RZ, RZ, R79 ;  /* 0x000000ffff0d7224 */ /* 0x000fe400078e004f */
[----:B------:R-:W-:Y:S02]  /*b850*/  IMAD.MOV.U32 R84, RZ, RZ, R78 ;  /* 0x000000ffff547224 */ /* 0x000fe400078e004e */
[----:B------:R-:W-:Y:S02]  /*b860*/  IMAD.MOV.U32 R12, RZ, RZ, R19 ;  /* 0x000000ffff0c7224 */ /* 0x000fe400078e0013 */
[----:B------:R-:W-:-:S04]  /*b870*/  IMAD.WIDE.U32 R78, R10, -0x326172a9, RZ ;  /* 0xcd9e8d570a4e7825 */ /* 0x000fc800078e00ff */
[----:B------:R-:W-:Y:S02]  /*b880*/  IMAD.MOV.U32 R9, RZ, RZ, R76 ;  /* 0x000000ffff097224 */ /* 0x000fe400078e004c */
[----:B------:R-:W-:Y:S02]  /*b890*/  IMAD.MOV.U32 R10, RZ, RZ, R77 ;  /* 0x000000ffff0a7224 */ /* 0x000fe400078e004d */
[----:B------:R-:W-:-:S04]  /*b8a0*/  IMAD.WIDE.U32 R76, R8, -0x2daee0ad, RZ ;  /* 0xd2511f53084c7825 */ /* 0x000fc800078e00ff */
        /* <DEDUP_REMOVED lines=8> */
[----:B------:R-:W-:Y:S02]  /*b930*/  LOP3.LUT R85, R6, UR6, R77, 0x96, !PT ;  /* 0x0000000606557c12 */ /* 0x000fe4000f8e964d */
[----:B------:R-:W-:Y:S02]  /*b940*/  ISETP.LE.U32.AND P1, PT, R0, UR36, PT ;  /* 0x0000002400007c0c */ /* 0x000fe4000bf23070 */
[----:B------:R-:W-:-:S04]  /*b950*/  LOP3.LUT R0, R85, 0xffff, RZ, 0xc0, !PT ;  /* 0x0000ffff55007812 */ /* 0x000fc800078ec0ff */
[----:B------:R-:W-:-:S04]  /*b960*/  SHF.R.U32.HI R0, RZ, 0x8, R0 ;  /* 0x00000008ff007819 */ /* 0x000fc80000011600 */
[----:B------:R-:W-:-:S04]  /*b970*/  LOP3.LUT R0, R0, 0xffff, RZ, 0xc0, !PT ;  /* 0x0000ffff00007812 */ /* 0x000fc800078ec0ff */
[----:B------:R-:W-:Y:S02]  /*b980*/  ISETP.LE.U32.AND P3, PT, R0, UR36, PT ;  /* 0x0000002400007c0c */ /* 0x000fe4000bf63070 */
[----:B------:R-:W-:-:S04]  /*b990*/  PRMT R0, R85, 0x7632, R0 ;  /* 0x0000763255007816 */ /* 0x000fc80000000000 */
[----:B------:R-:W-:Y:S01]  /*b9a0*/  LOP3.LUT R0, R0, 0xff, RZ, 0xc0, !PT ;  /* 0x000000ff00007812 */ /* 0x000fe200078ec0ff */
[----:B------:R-:W-:Y:S03]  /*b9b0*/  MUFU.EX2 R26, R26 ;  /* 0x0000001a001a7308 */ /* 0x000fe60000000800 */
[----:B------:R-:W-:Y:S01]  /*b9c0*/  ISETP.LE.U32.AND P2, PT, R0, UR36, PT ;  /* 0x0000002400007c0c */ /* 0x000fe2000bf43070 */
[----:B------:R-:W-:-:S04]  /*b9d0*/  IMAD.MOV.U32 R0, RZ, RZ, R76 ;  /* 0x000000ffff007224 */ /* 0x000fc800078e004c */
[----:B------:R-:W1:Y:S01]  /*b9e0*/  MUFU.EX2 R27, R27 ;  /* 0x0000001b001b7308 */ /* 0x000e620000000800 */
[----:B------:R-:W-:Y:S01]  /*b9f0*/  LOP3.LUT R0, R0, 0xff, RZ, 0xc0, !PT ;  /* 0x000000ff00007812 */ /* 0x000fe200078ec0ff */
[----:B------:R-:W-:Y:S01]  /*ba00*/  IMAD.MOV.U32 R19, RZ, RZ, R86 ;  /* 0x000000ffff137224 */ /* 0x000fe200078e0056 */
[----:B------:R-:W-:Y:S02]  /*ba10*/  LOP3.LUT R86, R4, UR13, R79, 0x96, !PT ;  /* 0x0000000d04567c12 */ /* 0x000fe4000f8e964f */
[----:B------:R-:W-:Y:S02]  /*ba20*/  ISETP.LE.U32.AND P4, PT, R0, UR36, PT ;  /* 0x0000002400007c0c */ /* 0x000fe4000bf83070 */
[----:B------:R-:W-:-:S04]  /*ba30*/  PRMT R0, R78, 0x7771, RZ ;  /* 0x000077714e007816 */ /* 0x000fc800000000ff */
[----:B------:R-:W-:Y:S02]  /*ba40*/  ISETP.GT.U32.AND P0, PT, R0, UR36, PT ;  /* 0x0000002400007c0c */ /* 0x000fe4000bf04070 */
[----:B------:R-:W-:Y:S02]  /*ba50*/  LOP3.LUT R0, R86, 0xffff, RZ, 0xc0, !PT ;  /* 0x0000ffff56007812 */ /* 0x000fe400078ec0ff */
[----:B-1----:R-:W-:Y:S02]  /*ba60*/  F2FP.F16.F32.PACK_AB R4, R27, R26 ;  /* 0x0000001a1b04723e */ /* 0x002fe400000000ff */
[----:B------:R-:W-:Y:S01]  /*ba70*/  SHF.R.U32.HI R0, RZ, 0x8, R0 ;  /* 0x00000008ff007819 */ /* 0x000fe20000011600 */
[----:B------:R-:W-:Y:S01]  /*ba80*/  MUFU.EX2 R28, R28 ;  /* 0x0000001c001c7308 */ /* 0x000fe20000000800 */
[----:B------:R-:W-:Y:S02]  /*ba90*/  PRMT R167, R4, 0x7610, R167 ;  /* 0x0000761004a77816 */ /* 0x000fe400000000a7 */
[----:B------:R-:W-:-:S05]  /*baa0*/  LOP3.LUT R0, R0, 0xffff, RZ, 0xc0, !PT ;  /* 0x0000ffff00007812 */ /* 0x000fca00078ec0ff */
[----:B------:R-:W1:Y:S01]  /*bab0*/  MUFU.EX2 R29, R29 ;  /* 0x0000001d001d7308 */ /* 0x000e620000000800 */
[----:B------:R-:W-:Y:S01]  /*bac0*/  PRMT R175, R4, 0x7632, R175 ;  /* 0x0000763204af7816 */ /* 0x000fe200000000af */
[----:B------:R-:W-:Y:S01]  /*bad0*/  @!P1 HADD2 R81, -R167.H0_H0, -RZ.H0_H0 ;  /* 0xa00000ffa7519230 */ /* 0x000fe20000000900 */
[----:B------:R-:W-:Y:S01]  /*bae0*/  ISETP.LE.U32.AND P6, PT, R0, UR36, PT ;  /* 0x0000002400007c0c */ /* 0x000fe2000bfc3070 */
[----:B------:R-:W-:Y:S01]  /*baf0*/  FADD.FTZ R5, R45, R17 ;  /* 0x000000112d057221 */ /* 0x000fe20000010000 */
[----:B------:R-:W-:Y:S01]  /*bb00*/  PRMT R0, R78, 0x7772, RZ ;  /* 0x000077724e007816 */ /* 0x000fe200000000ff */
[----:B------:R-:W-:Y:S01]  /*bb10*/  @P0 HADD2 R80, -R175.H0_H0, -RZ.H0_H0 ;  /* 0xa00000ffaf500230 */ /* 0x000fe20000000900 */
[----:B------:R-:W-:Y:S02]  /*bb20*/  PRMT R17, R167, 0x5410, R175 ;  /* 0x00005410a7117816 */ /* 0x000fe400000000af */
[----:B------:R-:W-:Y:S02]  /*bb30*/  @!P1 PRMT R167, R81, 0x5410, RZ ;  /* 0x0000541051a79816 */ /* 0x000fe400000000ff */
[----:B------:R-:W-:-:S02]  /*bb40*/  ISETP.GT.U32.AND P1, PT, R0, UR36, PT ;  /* 0x0000002400007c0c */ /* 0x000fc4000bf24070 */
[----:B------:R-:W-:Y:S02]  /*bb50*/  PRMT R0, R78, 0x7773, RZ ;  /* 0x000077734e007816 */ /* 0x000fe400000000ff */
[----:B------:R-:W-:Y:S02]  /*bb60*/  @P0 PRMT R175, R80, 0x5410, RZ ;  /* 0x0000541050af0816 */ /* 0x000fe400000000ff */
[----:B------:R-:W-:Y:S02]  /*bb70*/  ISETP.GT.U32.AND P0, PT, R0, UR36, PT ;  /* 0x0000002400007c0c */ /* 0x000fe4000bf04070 */
[----:B-1----:R-:W-:Y:S01]  /*bb80*/  F2FP.F16.F32.PACK_AB R0, R29, R28 ;  /* 0x0000001c1d00723e */ /* 0x002fe200000000ff */
[----:B------:R-:W-:Y:S01]  /*bb90*/  FADD.FTZ R7, R165, R14 ;  /* 0x0000000ea5077221 */ /* 0x000fe20000010000 */
[----:B------:R-:W-:Y:S02]  /*bba0*/  LOP3.LUT R4, R184, UR12, R3, 0x96, !PT ;  /* 0x0000000cb8047c12 */ /* 0x000fe4000f8e9603 */
[----:B------:R-:W-:-:S02]  /*bbb0*/  PRMT R166, R0, 0x7610, R166 ;  /* 0x0000761000a67816 */ /* 0x000fc400000000a6 */
[----:B------:R-:W-:Y:S02]  /*bbc0*/  PRMT R165, R0, 0x7632, R165 ;  /* 0x0000763200a57816 */ /* 0x000fe400000000a5 */
[----:B------:R-:W-:Y:S01]  /*bbd0*/  LOP3.LUT R2, R2, UR34, R57, 0x96, !PT ;  /* 0x0000002202027c12 */ /* 0x000fe2000f8e9639 */
[----:B------:R-:W-:Y:S01]  /*bbe0*/  FADD.FTZ R6, R25, R16 ;  /* 0x0000001019067221 */ /* 0x000fe20000010000 */
[----:B------:R-:W-:Y:S01]  /*bbf0*/  PRMT R0, R86, 0x7632, R0 ;  /* 0x0000763256007816 */ /* 0x000fe20000000000 */
[----:B------:R-:W-:Y:S02]  /*bc00*/  IMAD.MOV.U32 R25, RZ, RZ, R8 ;  /* 0x000000ffff197224 */ /* 0x000fe400078e0008 */
[----:B------:R-:W-:Y:S01]  /*bc10*/  FADD.FTZ R8, R179, R5 ;  /* 0x00000005b3087221 */ /* 0x000fe20000010000 */
[----:B------:R-:W-:Y:S01]  /*bc20*/  IMAD.WIDE.U32 R4, R4, -0x2daee0ad, RZ ;  /* 0xd2511f5304047825 */ /* 0x000fe200078e00ff */
[----:B------:R-:W-:-:S03]  /*bc30*/  LOP3.LUT R0, R0, 0xff, RZ, 0xc0, !PT ;  /* 0x000000ff00007812 */ /* 0x000fc600078ec0ff */
[----:B------:R-:W-:Y:S01]  /*bc40*/  IMAD.WIDE.U32 R2, R2, -0x2daee0ad, RZ ;  /* 0xd2511f5302027825 */ /* 0x000fe200078e00ff */
[----:B------:R-:W-:-:S03]  /*bc50*/  ISETP.LE.U32.AND P5, PT, R0, UR36, PT ;  /* 0x0000002400007c0c */ /* 0x000fc6000bfa3070 */
[----:B------:R-:W-:Y:S02]  /*bc60*/  IMAD.MOV.U32 R45, RZ, RZ, R9 ;  /* 0x000000ffff2d7224 */ /* 0x000fe400078e0009 */
[----:B------:R-:W-:Y:S01]  /*bc70*/  FADD.FTZ R9, R222, R15 ;  /* 0x0000000fde097221 */ /* 0x000fe20000010000 */
[----:B------:R-:W-:Y:S02]  /*bc80*/  LOP3.LUT R0, R214, UR33, R5, 0x96, !PT ;  /* 0x00000021d6007c12 */ /* 0x000fe4000f8e9605 */
[----:B------:R-:W-:Y:S01]  /*bc90*/  LOP3.LUT R4, R4, UR27, R3, 0x96, !PT ;  /* 0x0000001b04047c12 */ /* 0x000fe2000f8e9603 */
[----:B------:R-:W-:Y:S02]  /*bca0*/  IMAD.MOV.U32 R16, RZ, RZ, R45 ;  /* 0x000000ffff107224 */ /* 0x000fe400078e002d */
[----:B------:R-:W-:Y:S02]  /*bcb0*/  IMAD.MOV.U32 R45, RZ, RZ, R10 ;  /* 0x000000ffff2d7224 */ /* 0x000fe400078e000a */
[----:B------:R-:W-:Y:S01]  /*bcc0*/  FADD.FTZ R10, R231, R9 ;  /* 0x00000009e70a7221 */ /* 0x000fe20000010000 */
[----:B------:R-:W-:-:S02]  /*bcd0*/  IMAD.MOV.U32 R81, RZ, RZ, R11 ;  /* 0x000000ffff517224 */ /* 0x000fc400078e000b */
[----:B------:R-:W-:Y:S01]  /*bce0*/  FADD.FTZ R11, R232, R8 ;  /* 0x00000008e80b7221 */ /* 0x000fe20000010000 */
[----:B------:R-:W-:-:S04]  /*bcf0*/  IMAD.WIDE.U32 R8, R0, -0x326172a9, RZ ;  /* 0xcd9e8d5700087825 */ /* 0x000fc800078e00ff */
[----:B------:R-:W-:Y:S02]  /*bd00*/  @P1 HADD2 R82, -R166.H0_H0, -RZ.H0_H0 ;  /* 0xa00000ffa6521230 */ /* 0x000fe40000000900 */
[----:B------:R-:W-:Y:S01]  /*bd10*/  IMAD.WIDE.U32 R4, R4, -0x326172a9, RZ ;  /* 0xcd9e8d5704047825 */ /* 0x000fe200078e00ff */
[----:B------:R-:W-:Y:S03]  /*bd20*/  STL [R1+0x374], R167 ;  /* 0x000374a701007387 */ /* 0x000fe60000100800 */
[----:B------:R-:W-:Y:S01]  /*bd30*/  FADD.FTZ R7, R177, R7 ;  /* 0x00000007b1077221 */ /* 0x000fe20000010000 */
[----:B------:R-:W-:Y:S02]  /*bd40*/  IMAD.MOV.U32 R80, RZ, RZ, R16 ;  /* 0x000000ffff507224 */ /* 0x000fe400078e0010 */
[----:B------:R-:W-:Y:S01]  /*bd50*/  FADD.FTZ R6, R229, R6 ;  /* 0x00000006e5067221 */ /* 0x000fe20000010000 */
[----:B------:R-:W-:Y:S01]  /*bd60*/  IMAD.MOV.U32 R16, RZ, RZ, R24 ;  /* 0x000000ffff107224 */ /* 0x000fe200078e0018 */
[----:B------:R-:W-:Y:S01]  /*bd70*/  LOP3.LUT R3, R56, UR31, R9, 0x96, !PT ;  /* 0x0000001f38037c12 */ /* 0x000fe2000f8e9609 */
[----:B------:R-:W-:Y:S01]  /*bd80*/  IMAD.MOV.U32 R14, RZ, RZ, R45 ;  /* 0x000000ffff0e7224 */ /* 0x000fe200078e002d */
[----:B------:R-:W-:Y:S01]  /*bd90*/  LOP3.LUT R0, R8, UR17, R5, 0x96, !PT ;  /* 0x0000001108007c12 */ /* 0x000fe2000f8e9605 */
[----:B------:R-:W-:Y:S01]  /*bda0*/  IMAD.MOV.U32 R24, RZ, RZ, R53 ;  /* 0x000000ffff187224 */ /* 0x000fe200078e0035 */
[----:B------:R1:W-:Y:S01]  /*bdb0*/  STL [R1+0x378], R175 ;  /* 0x000378af01007387 */ /* 0x0003e20000100800 */
[----:B------:R-:W-:Y:S01]  /*bdc0*/  MUFU.EX2 R45, R30 ;  /* 0x0000001e002d7308 */ /* 0x000fe20000000800 */
[----:B------:R-:W-:Y:S01]  /*bdd0*/  FADD.FTZ R8, R252, R7 ;  /* 0x00000007fc087221 */ /* 0x000fe20000010000 */
[----:B------:R-:W-:Y:S01]  /*bde0*/  FADD.FTZ R9, R234, R6 ;  /* 0x00000006ea097221 */ /* 0x000fe20000010000 */
[----:B------:R-:W-:-:S02]  /*bdf0*/  IMAD.MOV.U32 R79, RZ, RZ, R12 ;  /* 0x000000ffff4f7224 */ /* 0x000fc400078e000c */
[----:B------:R-:W-:-:S03]  /*be00*/  @P0 HADD2 R83, -R165.H0_H0, -RZ.H0_H0 ;  /* 0xa00000ffa5530230 */ /* 0x000fc60000000900 */
[----:B------:R-:W2:Y:S01]  /*be10*/  MUFU.EX2 R53, R31 ;  /* 0x0000001f00357308 */ /* 0x000ea20000000800 */
[----:B------:R-:W-:Y:S01]  /*be20*/  IMAD.WIDE.U32 R6, R3, -0x2daee0ad, RZ ;  /* 0xd2511f5303067825 */ /* 0x000fe200078e00ff */
[----:B------:R3:W4:Y:S04]  /*be30*/  LDL.LU R222, [R1+0x438] ;  /* 0x0004380001de7983 */ /* 0x0007280000300800 */
[----:B------:R-:W-:Y:S02]  /*be40*/  LOP3.LUT R2, R2, UR16, R7, 0x96, !PT ;  /* 0x0000001002027c12 */ /* 0x000fe4000f8e9607 */
[----:B-1----:R-:W-:Y:S02]  /*be50*/  PRMT R175, R166, 0x5410, R165 ;  /* 0x00005410a6af7816 */ /* 0x002fe400000000a5 */
[----:B------:R-:W-:Y:S01]  /*be60*/  @P1 PRMT R166, R82, 0x5410, RZ ;  /* 0x0000541052a61816 */ /* 0x000fe200000000ff */
[----:B------:R-:W-:-:S02]  /*be70*/  IMAD.MOV.U32 R82, RZ, RZ, R13 ;  /* 0x000000ffff527224 */ /* 0x000fc400078e000d */
[----:B------:R-:W-:Y:S01]  /*be80*/  IMAD.WIDE.U32 R12, R0, -0x2daee0ad, RZ ;  /* 0xd2511f53000c7825 */ /* 0x000fe200078e00ff */
[----:B------:R-:W-:Y:S02]  /*be90*/  LOP3.LUT R0, R85, 0xff, RZ, 0xc0, !PT ;  /* 0x000000ff55007812 */ /* 0x000fe400078ec0ff */
[----:B------:R-:W-:Y:S02]  /*bea0*/  @P0 PRMT R165, R83, 0x5410, RZ ;  /* 0x0000541053a50816 */ /* 0x000fe400000000ff */
[----:B------:R-:W-:Y:S01]  /*beb0*/  LOP3.LUT R5, R6, UR14, R13, 0x96, !PT ;  /* 0x0000000e06057c12 */ /* 0x000fe2000f8e960d */
[----:B------:R-:W-:Y:S01]  /*bec0*/  IMAD.MOV.U32 R83, RZ, RZ, R81 ;  /* 0x000000ffff537224 */ /* 0x000fe200078e0051 */
[----:B------:R-:W-:Y:S01]  /*bed0*/  ISETP.LE.U32.AND P0, PT, R0, UR36, PT ;  /* 0x0000002400007c0c */ /* 0x000fe2000bf03070 */
[----:B------:R-:W-:Y:S02]  /*bee0*/  IMAD.MOV.U32 R81, RZ, RZ, R23 ;  /* 0x000000ffff517224 */ /* 0x000fe400078e0017 */
[----:B------:R-:W-:-:S02]  /*bef0*/  IMAD.MOV.U32 R23, RZ, RZ, R142 ;  /* 0x000000ffff177224 */ /* 0x000fc400078e008e */
[----:B------:R-:W-:Y:S02]  /*bf00*/  IMAD.MOV.U32 R13, RZ, RZ, R143 ;  /* 0x000000ffff0d7224 */ /* 0x000fe400078e008f */
[----:B------:R-:W-:Y:S01]  /*bf10*/  IMAD.WIDE.U32 R2, R2, -0x326172a9, RZ ;  /* 0xcd9e8d5702027825 */ /* 0x000fe200078e00ff */
[----:B--2---:R-:W-:-:S03]  /*bf20*/  F2FP.F16.F32.PACK_AB R0, R53, R45 ;  /* 0x0000002d3500723e */ /* 0x004fc600000000ff */
[----:B------:R-:W-:Y:S01]  /*bf30*/  IMAD.WIDE.U32 R142, R5, -0x326172a9, RZ ;  /* 0xcd9e8d57058e7825 */ /* 0x000fe200078e00ff */
[----:B------:R-:W-:-:S03]  /*bf40*/  PRMT R164, R0, 0x7610, R164 ;  /* 0x0000761000a47816 */ /* 0x000fc600000000a4 */
[----:B------:R-:W-:Y:S01]  /*bf50*/  IMAD.MOV.U32 R5, RZ, RZ, R84 ;  /* 0x000000ffff057224 */ /* 0x000fe200078e0054 */
[----:B------:R-:W-:Y:S01]  /*bf60*/  LOP3.LUT R84, R2, UR13, R143, 0x96, !PT ;  /* 0x0000000d02547c12 */ /* 0x000fe2000f8e968f */
[----:B------:R-:W-:Y:S02]  /*bf70*/  IMAD.MOV.U32 R2, RZ, RZ, R13 ;  /* 0x000000ffff027224 */ /* 0x000fe400078e000d */
[----:B------:R1:W-:Y:S01]  /*bf80*/  MUFU.EX2 R13, R40 ;  /* 0x00000028000d7308 */ /* 0x0003e20000000800 */
[----:B------:R-:W-:Y:S01]  /*bf90*/  @!P0 HADD2 R93, -R164.H0_H0, -RZ.H0_H0 ;  /* 0xa00000ffa45d8230 */ /* 0x000fe20000000900 */
[----:B------:R-:W-:Y:S02]  /*bfa0*/  PRMT R163, R0, 0x7632, R163 ;  /* 0x0000763200a37816 */ /* 0x000fe400000000a3 */
[----:B------:R-:W-:Y:S01]  /*bfb0*/  LOP3.LUT R0, R84, 0xff, RZ, 0xc0, !PT ;  /* 0x000000ff54007812 */ /* 0x000fe200078ec0ff */
[----:B-1----:R-:W-:-:S03]  /*bfc0*/  IMAD.MOV.U32 R40, RZ, RZ, R14 ;  /* 0x000000ffff287224 */ /* 0x002fc600078e000e */
[----:B------:R1:W2:Y:S02]  /*bfd0*/  MUFU.EX2 R14, R42 ;  /* 0x0000002a000e7308 */ /* 0x0002a40000000800 */
[----:B-1----:R-:W-:Y:S02]  /*bfe0*/  IMAD.MOV.U32 R42, RZ, RZ, R5 ;  /* 0x000000ffff2a7224 */ /* 0x002fe400078e0005 */
[----:B------:R-:W-:Y:S02]  /*bff0*/  IMAD.MOV.U32 R5, RZ, RZ, R175 ;  /* 0x000000ffff057224 */ /* 0x000fe400078e00af */
[----:B------:R-:W-:Y:S02]  /*c000*/  IMAD.MOV.U32 R175, RZ, RZ, R17 ;  /* 0x000000ffffaf7224 */ /* 0x000fe400078e0011 */
[----:B------:R-:W-:Y:S02]  /*c010*/  IMAD.MOV.U32 R17, RZ, RZ, R24 ;  /* 0x000000ffff117224 */ /* 0x000fe400078e0018 */
[----:B------:R-:W-:-:S02]  /*c020*/  IMAD.MOV.U32 R24, RZ, RZ, R23 ;  /* 0x000000ffff187224 */ /* 0x000fc400078e0017 */
[----:B------:R-:W-:Y:S01]  /*c030*/  IMAD.MOV.U32 R23, RZ, RZ, R190 ;  /* 0x000000ffff177224 */ /* 0x000fe200078e00be */
[----:B------:R-:W-:Y:S02]  /*c040*/  PRMT R190, R164, 0x5410, R163 ;  /* 0x00005410a4be7816 */ /* 0x000fe400000000a3 */
[----:B------:R-:W-:Y:S02]  /*c050*/  @!P0 PRMT R164, R93, 0x5410, RZ ;  /* 0x000054105da48816 */ /* 0x000fe400000000ff */
[----:B------:R-:W-:Y:S02]  /*c060*/  ISETP.LE.U32.AND P0, PT, R0, UR36, PT ;  /* 0x0000002400007c0c */ /* 0x000fe4000bf03070 */
[----:B------:R-:W-:Y:S02]  /*c070*/  LOP3.LUT R0, R84, 0xffff, RZ, 0xc0, !PT ;  /* 0x0000ffff54007812 */ /* 0x000fe400078ec0ff */
[----:B--2---:R-:W-:Y:S02]  /*c080*/  F2FP.F16.F32.PACK_AB R181, R14, R13 ;  /* 0x0000000d0eb5723e */ /* 0x004fe400000000ff */
[----:B------:R-:W-:-:S02]  /*c090*/  SHF.R.U32.HI R0, RZ, 0x8, R0 ;  /* 0x00000008ff007819 */ /* 0x000fc40000011600 */
[----:B------:R-:W-:Y:S02]  /*c0a0*/  PRMT R167, R181, 0x7610, R167 ;  /* 0x00007610b5a77816 */ /* 0x000fe400000000a7 */
[----:B------:R-:W-:-:S03]  /*c0b0*/  LOP3.LUT R0, R0, 0xffff, RZ, 0xc0, !PT ;  /* 0x0000ffff00007812 */ /* 0x000fc600078ec0ff */
[----:B------:R-:W-:-:S05]  /*c0c0*/  @!P0 HADD2 R89, -R181.H0_H0, -RZ.H0_H0 ;  /* 0xa00000ffb5598230 */ /* 0x000fca0000000900 */
[----:B------:R-:W-:Y:S02]  /*c0d0*/  @!P0 PRMT R167, R89, 0x5410, RZ ;  /* 0x0000541059a78816 */ /* 0x000fe400000000ff */
[----:B------:R-:W-:Y:S02]  /*c0e0*/  ISETP.LE.U32.AND P0, PT, R0, UR36, PT ;  /* 0x0000002400007c0c */ /* 0x000fe4000bf03070 */
[----:B------:R-:W-:Y:S01]  /*c0f0*/  LOP3.LUT R7, R4, UR15, R3, 0x96, !PT ;  /* 0x0000000f04077c12 */ /* 0x000fe2000f8e9603 */
[----:B------:R-:W-:Y:S01]  /*c100*/  FADD.FTZ R4, R139, R10 ;  /* 0x0000000a8b047221 */ /* 0x000fe20000010000 */
[----:B------:R-:W-:Y:S01]  /*c110*/  FADD.FTZ R3, R237, R11 ;  /* 0x0000000bed037221 */ /* 0x000fe20000010000 */
[----:B------:R-:W-:Y:S01]  /*c120*/  MUFU.EX2 R10, R34 ;  /* 0x00000022000a7308 */ /* 0x000fe20000000800 */
[----:B------:R-:W-:Y:S01]  /*c130*/  PRMT R0, R84, 0x7632, R0 ;  /* 0x0000763254007816 */ /* 0x000fe20000000000 */
[----:B------:R1:W-:Y:S06]  /*c140*/  STL [R1+0x370], R165 ;  /* 0x000370a501007387 */ /* 0x0003ec0000100800 */
[----:B------:R-:W2:Y:S01]  /*c150*/  MUFU.EX2 R11, R41 ;  /* 0x00000029000b7308 */ /* 0x000ea20000000800 */
[----:B------:R-:W-:Y:S01]  /*c160*/  @!P0 HADD2 R95, -R181.H1_H1, -RZ.H0_H0 ;  /* 0xa00000ffb55f8230 */ /* 0x000fe20000000d00 */
[----:B------:R-:W-:Y:S01]  /*c170*/  LOP3.LUT R0, R0, 0xff, RZ, 0xc0, !PT ;  /* 0x000000ff00007812 */ /* 0x000fe200078ec0ff */
[----:B------:R3:W3:Y:S01]  /*c180*/  LDL.LU R229, [R1+0x434] ;  /* 0x0004340001e57983 */ /* 0x0006e20000300800 */
[----:B------:R-:W-:-:S03]  /*c190*/  IMAD.MOV.U32 R30, RZ, RZ, R214 ;  /* 0x000000ffff1e7224 */ /* 0x000fc600078e00d6 */
[----:B------:R3:W3:Y:S01]  /*c1a0*/  LDL.LU R231, [R1+0x430] ;  /* 0x0004300001e77983 */ /* 0x0006e20000300800 */
[----:B------:R-:W-:-:S03]  /*c1b0*/  IMAD.MOV.U32 R31, RZ, RZ, R215 ;  /* 0x000000ffff1f7224 */ /* 0x000fc600078e00d7 */
[----:B------:R3:W3:Y:S01]  /*c1c0*/  LDL.LU R232, [R1+0x42c] ;  /* 0x00042c0001e87983 */ /* 0x0006e20000300800 */
[----:B------:R-:W-:-:S03]  /*c1d0*/  IMAD.MOV.U32 R89, RZ, RZ, R40 ;  /* 0x000000ffff597224 */ /* 0x000fc600078e0028 */
[----:B------:R3:W3:Y:S01]  /*c1e0*/  LDL.LU R234, [R1+0x428] ;  /* 0x0004280001ea7983 */ /* 0x0006e20000300800 */
[----:B-1----:R-:W-:-:S03]  /*c1f0*/  PRMT R165, R181, 0x7632, R165 ;  /* 0x00007632b5a57816 */ /* 0x002fc600000000a5 */
[----:B------:R-:W4:Y:S01]  /*c200*/  LDL.LU.64 R214, [R1+0x420] ;  /* 0x0004200001d67983 */ /* 0x000f220000300a00 */
[----:B------:R-:W-:Y:S02]  /*c210*/  @!P0 PRMT R165, R95, 0x5410, RZ ;  /* 0x000054105fa58816 */ /* 0x000fe400000000ff */
[----:B------:R-:W-:Y:S02]  /*c220*/  ISETP.LE.U32.AND P0, PT, R0, UR36, PT ;  /* 0x0000002400007c0c */ /* 0x000fe4000bf03070 */
[----:B--2---:R-:W-:Y:S02]  /*c230*/  F2FP.F16.F32.PACK_AB R180, R11, R10 ;  /* 0x0000000a0bb4723e */ /* 0x004fe400000000ff */
[----:B------:R-:W-:Y:S02]  /*c240*/  SHF.R.U32.HI R0, RZ, 0x18, R84 ;  /* 0x00000018ff007819 */ /* 0x000fe40000011654 */
[----:B------:R-:W-:-:S07]  /*c250*/  PRMT R18, R180, 0x7610, R18 ;  /* 0x00007610b4127816 */ /* 0x000fce0000000012 */
[----:B------:R-:W-:Y:S01]  /*c260*/  @!P0 HADD2 R99, -R180.H0_H0, -RZ.H0_H0 ;  /* 0xa00000ffb4638230 */ /* 0x000fe20000000900 */
[----:B------:R-:W-:Y:S04]  /*c270*/  STL [R1+0x36c], R164 ;  /* 0x00036ca401007387 */ /* 0x000fe80000100800 */
[----:B------:R-:W-:Y:S01]  /*c280*/  @!P0 PRMT R18, R99, 0x5410, RZ ;  /* 0x0000541063128816 */ /* 0x000fe200000000ff */
[----:B------:R1:W2:Y:S01]  /*c290*/  LDL.LU R237, [R1+0x41c] ;  /* 0x00041c0001ed7983 */ /* 0x0002a20000300800 */
[----:B------:R-:W-:Y:S01]  /*c2a0*/  IMAD.MOV.U32 R40, RZ, RZ, R2 ;  /* 0x000000ffff287224 */ /* 0x000fe200078e0002 */
[----:B------:R-:W-:Y:S01]  /*c2b0*/  ISETP.LE.U32.AND P0, PT, R0, UR36, PT ;  /* 0x0000002400007c0c */ /* 0x000fe2000bf03070 */
[----:B------:R-:W-:Y:S01]  /*c2c0*/  FADD.FTZ R2, R192, R8 ;  /* 0x00000008c0027221 */ /* 0x000fe20000010000 */
[----:B------:R1:W-:Y:S01]  /*c2d0*/  STL [R1+0x80], R18 ;  /* 0x0000801201007387 */ /* 0x0003e20000100800 */
[----:B------:R-:W-:Y:S01]  /*c2e0*/  FADD.FTZ R0, R238, R9 ;  /* 0x00000009ee007221 */ /* 0x000fe20000010000 */
[----:B------:R-:W-:-:S02]  /*c2f0*/  IMAD.MOV.U32 R8, RZ, RZ, R220 ;  /* 0x000000ffff087224 */ /* 0x000fc400078e00dc */
[----:B------:R1:W2:Y:S01]  /*c300*/  LDL.LU R238, [R1+0x418] ;  /* 0x0004180001ee7983 */ /* 0x0002a20000300800 */
[----:B------:R-:W-:-:S03]  /*c310*/  IMAD.MOV.U32 R9, RZ, RZ, R221 ;  /* 0x000000ffff097224 */ /* 0x000fc600078e00dd */
[----:B------:R-:W3:Y:S01]  /*c320*/  LDL.LU.64 R220, [R1+0x410] ;  /* 0x0004100001dc7983 */ /* 0x000ee20000300a00 */
[----:B------:R-:W-:Y:S02]  /*c330*/  IMAD.MOV.U32 R34, RZ, RZ, R79 ;  /* 0x000000ffff227224 */ /* 0x000fe400078e004f */
[----:B------:R-:W-:Y:S02]  /*c340*/  IMAD.MOV.U32 R79, RZ, RZ, R80 ;  /* 0x000000ffff4f7224 */ /* 0x000fe400078e0050 */
[----:B------:R-:W-:Y:S02]  /*c350*/  IMAD.MOV.U32 R41, RZ, RZ, R40 ;  /* 0x000000ffff297224 */ /* 0x000fe400078e0028 */
[----:B------:R-:W-:Y:S02]  /*c360*/  IMAD.MOV.U32 R80, RZ, RZ, R25 ;  /* 0x000000ffff507224 */ /* 0x000fe400078e0019 */
[----:B------:R-:W-:Y:S02]  /*c370*/  IMAD.MOV.U32 R40, RZ, RZ, R5 ;  /* 0x000000ffff287224 */ /* 0x000fe400078e0005 */
[----:B------:R-:W-:-:S02]  /*c380*/  IMAD.MOV.U32 R25, RZ, RZ, R19 ;  /* 0x000000ffff197224 */ /* 0x000fc400078e0013 */
[----:B------:R-:W-:Y:S01]  /*c390*/  MUFU.EX2 R19, R52 ;  /* 0x0000003400137308 */ /* 0x000fe20000000800 */
[----:B------:R-:W-:Y:S02]  /*c3a0*/  IMAD.MOV.U32 R5, RZ, RZ, R142 ;  /* 0x000000ffff057224 */ /* 0x000fe400078e008e */
[----:B------:R-:W-:-:S05]  /*c3b0*/  @!P0 HADD2 R102, -R180.H1_H1, -RZ.H0_H0 ;  /* 0xa00000ffb4668230 */ /* 0x000fca0000000d00 */
[----:B-1----:R-:W1:Y:S01]  /*c3c0*/  MUFU.EX2 R18, R51 ;  /* 0x0000003300127308 */ /* 0x002e620000000800 */
[----:B------:R-:W-:Y:S02]  /*c3d0*/  LOP3.LUT R5, R5, 0xff, RZ, 0xc0, !PT ;  /* 0x000000ff05057812 */ /* 0x000fe400078ec0ff */
[----:B------:R-:W-:Y:S02]  /*c3e0*/  PRMT R164, R180, 0x7632, R164 ;  /* 0x00007632b4a47816 */ /* 0x000fe400000000a4 */
[----:B------:R-:W-:Y:S02]  /*c3f0*/  @!P0 PRMT R164, R102, 0x5410, RZ ;  /* 0x0000541066a48816 */ /* 0x000fe400000000ff */
[----:B------:R-:W-:Y:S01]  /*c400*/  ISETP.LE.U32.AND P0, PT, R5, UR36, PT ;  /* 0x0000002405007c0c */ /* 0x000fe2000bf03070 */
[----:B------:R-:W-:Y:S01]  /*c410*/  FADD.FTZ R5, R152, R4 ;  /* 0x0000000498057221 */ /* 0x000fe20000010000 */
[----:B------:R-:W-:Y:S02]  /*c420*/  PRMT R4, R142, 0x7771, RZ ;  /* 0x000077718e047816 */ /* 0x000fe400000000ff */
[----:B-1----:R-:W-:-:S09]  /*c430*/  F2FP.F16.F32.PACK_AB R177, R19, R18 ;  /* 0x0000001213b1723e */ /* 0x002fd200000000ff */
[----:B------:R-:W-:Y:S01]  /*c440*/  @!P0 HADD2 R103, -R177.H0_H0, -RZ.H0_H0 ;  /* 0xa00000ffb1678230 */ /* 0x000fe20000000900 */
[----:B------:R-:W-:-:S04]  /*c450*/  PRMT R15, R177, 0x7610, R15 ;  /* 0x00007610b10f7816 */ /* 0x000fc8000000000f */
[----:B------:R-:W-:Y:S02]  /*c460*/  @!P0 PRMT R15, R103, 0x5410, RZ ;  /* 0x00005410670f8816 */ /* 0x000fe400000000ff */
[----:B------:R-:W-:Y:S01]  /*c470*/  ISETP.GT.U32.AND P0, PT, R4, UR36, PT ;  /* 0x0000002404007c0c */ /* 0x000fe2000bf04070 */
[----:B------:R-:W-:Y:S02]  /*c480*/  IMAD.MOV.U32 R102, RZ, RZ, R8 ;  /* 0x000000ffff667224 */ /* 0x000fe400078e0008 */
[----:B------:R-:W-:Y:S02]  /*c490*/  IMAD.MOV.U32 R8, RZ, RZ, R41 ;  /* 0x000000ffff087224 */ /* 0x000fe400078e0029 */
[----:B------:R-:W-:Y:S01]  /*c4a0*/  IMAD.MOV.U32 R41, RZ, RZ, R89 ;  /* 0x000000ffff297224 */ /* 0x000fe200078e0059 */
[----:B------:R1:W-:Y:S01]  /*c4b0*/  STL [R1+0x78], R15 ;  /* 0x0000780f01007387 */ /* 0x0003e20000100800 */
[----:B------:R-:W-:Y:S02]  /*c4c0*/  IMAD.MOV.U32 R89, RZ, RZ, R42 ;  /* 0x000000ffff597224 */ /* 0x000fe400078e002a */
[----:B------:R-:W-:-:S02]  /*c4d0*/  IMAD.MOV.U32 R42, RZ, RZ, R16 ;  /* 0x000000ffff2a7224 */ /* 0x000fc400078e0010 */
[----:B------:R-:W-:Y:S02]  /*c4e0*/  MUFU.EX2 R16, R44 ;  /* 0x0000002c00107308 */ /* 0x000fe40000000800 */
[----:B------:R-:W-:Y:S01]  /*c4f0*/  @P0 HADD2 R104, -R177.H1_H1, -RZ.H0_H0 ;  /* 0xa00000ffb1680230 */ /* 0x000fe20000000d00 */
[----:B------:R-:W-:Y:S02]  /*c500*/  PRMT R4, R142, 0x7772, RZ ;  /* 0x000077728e047816 */ /* 0x000fe400000000ff */
[----:B------:R-:W-:Y:S02]  /*c510*/  PRMT R6, R177, 0x7632, R6 ;  /* 0x00007632b1067816 */ /* 0x000fe40000000006 */
[----:B------:R-:W-:Y:S02]  /*c520*/  @P0 PRMT R6, R104, 0x5410, RZ ;  /* 0x0000541068060816 */ /* 0x000fe400000000ff */
[----:B------:R-:W-:Y:S01]  /*c530*/  ISETP.GT.U32.AND P0, PT, R4, UR36, PT ;  /* 0x0000002404007c0c */ /* 0x000fe2000bf04070 */
[----:B-1----:R-:W1:Y:S01]  /*c540*/  MUFU.EX2 R15, R43 ;  /* 0x0000002b000f7308 */ /* 0x002e620000000800 */
[----:B------:R-:W-:Y:S01]  /*c550*/  PRMT R4, R142, 0x7773, RZ ;  /* 0x000077738e047816 */ /* 0x000fe200000000ff */
[----:B------:R-:W-:Y:S01]  /*c560*/  IMAD.MOV.U32 R103, RZ, RZ, R9 ;  /* 0x000000ffff677224 */ /* 0x000fe200078e0009 */
[----:B-1----:R-:W-:-:S09]  /*c570*/  F2FP.F16.F32.PACK_AB R179, R16, R15 ;  /* 0x0000000f10b3723e */ /* 0x002fd200000000ff */
[----:B------:R-:W-:Y:S01]  /*c580*/  @P0 HADD2 R105, -R179.H0_H0, -RZ.H0_H0 ;  /* 0xa00000ffb3690230 */ /* 0x000fe20000000900 */
[----:B------:R-:W-:-:S04]  /*c590*/  PRMT R37, R179, 0x7610, R37 ;  /* 0x00007610b3257816 */ /* 0x000fc80000000025 */
[----:B------:R-:W-:Y:S02]  /*c5a0*/  @P0 PRMT R37, R105, 0x5410, RZ ;  /* 0x0000541069250816 */ /* 0x000fe400000000ff */
[----:B------:R-:W-:Y:S01]  /*c5b0*/  ISETP.GT.U32.AND P0, PT, R4, UR36, PT ;  /* 0x0000002404007c0c */ /* 0x000fe2000bf04070 */
[----:B------:R-:W-:Y:S02]  /*c5c0*/  IMAD.MOV.U32 R9, RZ, RZ, R89 ;  /* 0x000000ffff097224 */ /* 0x000fe400078e0059 */
[----:B------:R-:W-:Y:S02]  /*c5d0*/  IMAD.MOV.U32 R52, RZ, RZ, R42 ;  /* 0x000000ffff347224 */ /* 0x000fe400078e002a */
[----:B------:R-:W-:Y:S02]  /*c5e0*/  IMAD.MOV.U32 R89, RZ, RZ, R83 ;  /* 0x000000ffff597224 */ /* 0x000fe400078e0053 */
[----:B------:R-:W-:Y:S02]  /*c5f0*/  IMAD.MOV.U32 R42, RZ, RZ, R82 ;  /* 0x000000ffff2a7224 */ /* 0x000fe400078e0052 */
[----:B------:R-:W-:-:S04]  /*c600*/  IMAD.WIDE.U32 R82, R7, -0x2daee0ad, RZ ;  /* 0xd2511f5307527825 */ /* 0x000fc800078e00ff */
[----:B------:R-:W-:Y:S01]  /*c610*/  FADD.FTZ R3, R240, R3 ;  /* 0x00000003f0037221 */ /* 0x000fe20000010000 */
[----:B------:R-:W-:Y:S01]  /*c620*/  FADD.FTZ R2, R241, R2 ;  /* 0x00000002f1027221 */ /* 0x000fe20000010000 */
[----:B------:R1:W2:Y:S01]  /*c630*/  LDL.LU R240, [R1+0x40c] ;  /* 0x00040c0001f07983 */ /* 0x0002a20000300800 */
[----:B------:R-:W-:Y:S02]  /*c640*/  IMAD.MOV.U32 R51, RZ, RZ, R41 ;  /* 0x000000ffff337224 */ /* 0x000fe400078e0029 */
[----:B------:R-:W-:Y:S01]  /*c650*/  IMAD.MOV.U32 R43, RZ, RZ, R21 ;  /* 0x000000ffff2b7224 */ /* 0x000fe200078e0015 */
[----:B------:R1:W2:Y:S01]  /*c660*/  LDL.LU R241, [R1+0x408] ;  /* 0x0004080001f17983 */ /* 0x0002a20000300800 */
[----:B------:R-:W-:Y:S01]  /*c670*/  IMAD.MOV.U32 R41, RZ, RZ, R24 ;  /* 0x000000ffff297224 */ /* 0x000fe200078e0018 */
[----:B------:R-:W-:Y:S01]  /*c680*/  MUFU.EX2 R21, R70 ;  /* 0x0000004600157308 */ /* 0x000fe20000000800 */
[----:B------:R-:W-:Y:S01]  /*c690*/  IMAD.MOV.U32 R99, RZ, RZ, R81 ;  /* 0x000000ffff637224 */ /* 0x000fe200078e0051 */
[----:B------:R-:W-:Y:S01]  /*c6a0*/  LOP3.LUT R81, R12, UR6, R83, 0x96, !PT ;  /* 0x000000060c517c12 */ /* 0x000fe2000f8e9653 */
[----:B------:R1:W-:Y:S01]  /*c6b0*/  STL [R1+0x74], R6 ;  /* 0x0000740601007387 */ /* 0x0003e20000100800 */
[----:B------:R-:W-:-:S04]  /*c6c0*/  @P0 HADD2 R106, -R179.H1_H1, -RZ.H0_H0 ;  /* 0xa00000ffb36a0230 */ /* 0x000fc80000000d00 */
[----:B------:R-:W1:Y:S01]  /*c6d0*/  MUFU.EX2 R24, R72 ;  /* 0x0000004800187308 */ /* 0x000e620000000800 */
[----:B------:R-:W-:Y:S02]  /*c6e0*/  PRMT R36, R179, 0x7632, R36 ;  /* 0x00007632b3247816 */ /* 0x000fe40000000024 */
[----:B------:R-:W-:Y:S01]  /*c6f0*/  @P0 PRMT R36, R106, 0x5410, RZ ;  /* 0x000054106a240816 */ /* 0x000fe200000000ff */
[----:B-1----:R-:W-:Y:S01]  /*c700*/  FADD.FTZ R6, R242, R0 ;  /* 0x00000000f2067221 */ /* 0x002fe20000010000 */
[C---:B------:R-:W-:Y:S01]  /*c710*/  LOP3.LUT R0, R81.reuse, 0xff, RZ, 0xc0, !PT ;  /* 0x000000ff51007812 */ /* 0x040fe200078ec0ff */
[----:B------:R-:W-:Y:S01]  /*c720*/  IMAD.MOV.U32 R12, RZ, RZ, R17 ;  /* 0x000000ffff0c7224 */ /* 0x000fe200078e0011 */
[----:B------:R-:W-:Y:S01]  /*c730*/  F2FP.F16.F32.PACK_AB R193, R24, R21 ;  /* 0x0000001518c1723e */ /* 0x000fe200000000ff */
[----:B------:R-:W-:Y:S01]  /*c740*/  IMAD.MOV.U32 R70, RZ, RZ, R22 ;  /* 0x000000ffff467224 */ /* 0x000fe200078e0016 */
[----:B------:R-:W-:Y:S01]  /*c750*/  ISETP.LE.U32.AND P0, PT, R0, UR36, PT ;  /* 0x0000002400007c0c */ /* 0x000fe2000bf03070 */
[----:B------:R-:W-:Y:S01]  /*c760*/  IMAD.MOV.U32 R44, RZ, RZ, R23 ;  /* 0x000000ffff2c7224 */ /* 0x000fe200078e0017 */
[----:B------:R-:W-:Y:S01]  /*c770*/  LOP3.LUT R0, R81, 0xffff, RZ, 0xc0, !PT ;  /* 0x0000ffff51007812 */ /* 0x000fe200078ec0ff */
[----:B------:R-:W-:Y:S01]  /*c780*/  IMAD.MOV.U32 R7, RZ, RZ, R20 ;  /* 0x000000ffff077224 */ /* 0x000fe200078e0014 */
[----:B------:R-:W-:Y:S01]  /*c790*/  MUFU.EX2 R46, R46 ;  /* 0x0000002e002e7308 */ /* 0x000fe20000000800 */
[----:B------:R-:W-:Y:S01]  /*c7a0*/  IMAD.MOV.U32 R72, RZ, RZ, R43 ;  /* 0x000000ffff487224 */ /* 0x000fe200078e002b */
[----:B------:R-:W-:-:S06]  /*c7b0*/  SHF.R.U32.HI R0, RZ, 0x8, R0 ;  /* 0x00000008ff007819 */ /* 0x000fcc0000011600 */
[----:B------:R-:W-:Y:S01]  /*c7c0*/  MUFU.EX2 R55, R55 ;  /* 0x0000003700377308 */ /* 0x000fe20000000800 */
[----:B------:R-:W-:Y:S01]  /*c7d0*/  @!P0 HADD2 R107, -R193.H0_H0, -RZ.H0_H0 ;  /* 0xa00000ffc16b8230 */ /* 0x000fe20000000900 */
[----:B------:R-:W-:Y:S01]  /*c7e0*/  LOP3.LUT R0, R0, 0xffff, RZ, 0xc0, !PT ;  /* 0x0000ffff00007812 */ /* 0x000fe200078ec0ff */
[----:B------:R-:W-:Y:S01]  /*c7f0*/  FADD.FTZ R3, R178, R3 ;  /* 0x00000003b2037221 */ /* 0x000fe20000010000 */
[----:B------:R-:W-:Y:S01]  /*c800*/  PRMT R225, R193, 0x7610, R225 ;  /* 0x00007610c1e17816 */ /* 0x000fe200000000e1 */
[----:B------:R-:W-:Y:S01]  /*c810*/  FADD.FTZ R2, R137, R2 ;  /* 0x0000000289027221 */ /* 0x000fe20000010000 */
[----:B------:R-:W-:Y:S01]  /*c820*/  @!P0 PRMT R225, R107, 0x5410, RZ ;  /* 0x000054106be18816 */ /* 0x000fe200000000ff */
[----:B------:R-:W-:Y:S01]  /*c830*/  FADD.FTZ R4, R243, R5 ;  /* 0x00000005f3047221 */ /* 0x000fe20000010000 */
[----:B------:R-:W-:Y:S01]  /*c840*/  ISETP.LE.U32.AND P0, PT, R0, UR36, PT ;  /* 0x0000002400007c0c */ /* 0x000fe2000bf03070 */
[----:B------:R-:W-:Y:S01]  /*c850*/  MUFU.EX2 R17, R94 ;  /* 0x0000005e00117308 */ /* 0x000fe20000000800 */
[----:B------:R-:W-:Y:S01]  /*c860*/  @!P3 HADD2 R113, -R163.H0_H0, -RZ.H0_H0 ;  /* 0xa00000ffa371b230 */ /* 0x000fe20000000900 */
[----:B------:R-:W-:Y:S01]  /*c870*/  UIADD3 UR4, UPT, UPT, UR35, 0x3, URZ ;  /* 0x0000000323047890 */ /* 0x000fe2000fffe0ff */
[----:B------:R1:W2:Y:S05]  /*c880*/  LDL.LU R242, [R1+0x404] ;  /* 0x0004040001f27983 */ /* 0x0002aa0000300800 */
[----:B------:R1:W-:Y:S01]  /*c890*/  MUFU.EX2 R22, R91 ;  /* 0x0000005b00167308 */ /* 0x0003e20000000800 */
[----:B------:R-:W-:-:S07]  /*c8a0*/  PRMT R0, R81, 0x7632, R0 ;  /* 0x0000763251007816 */ /* 0x000fce0000000000 */
[----:B------:R1:W-:Y:S01]  /*c8b0*/  MUFU.EX2 R20, R68 ;  /* 0x0000004400147308 */ /* 0x0003e20000000800 */
[----:B------:R-:W-:Y:S01]  /*c8c0*/  @!P0 HADD2 R110, -R193.H1_H1, -RZ.H0_H0 ;  /* 0xa00000ffc16e8230 */ /* 0x000fe20000000d00 */
[----:B------:R-:W-:-:S06]  /*c8d0*/  LOP3.LUT R0, R0, 0xff, RZ, 0xc0, !PT ;  /* 0x000000ff00007812 */ /* 0x000fcc00078ec0ff */
[----:B------:R-:W1:Y:S02]  /*c8e0*/  MUFU.EX2 R23, R69 ;  /* 0x0000004500177308 */ /* 0x000e640000000800 */
[----:B-1----:R-:W-:Y:S02]  /*c8f0*/  IMAD.MOV.U32 R91, RZ, RZ, R72 ;  /* 0x000000ffff5b7224 */ /* 0x002fe400078e0048 */
[----:B------:R-:W-:Y:S01]  /*c900*/  FADD.FTZ R3, R156, R3 ;  /* 0x000000039c037221 */ /* 0x000fe20000010000 */
[----:B------:R-:W-:Y:S02]  /*c910*/  IMAD.MOV.U32 R72, RZ, RZ, R12 ;  /* 0x000000ffff487224 */ /* 0x000fe400078e000c */
[----:B------:R-:W-:Y:S01]  /*c920*/  FADD.FTZ R2, R136, R2 ;  /* 0x0000000288027221 */ /* 0x000fe20000010000 */
[----:B------:R-:W-:Y:S02]  /*c930*/  IMAD.MOV.U32 R12, RZ, RZ, R7 ;  /* 0x000000ffff0c7224 */ /* 0x000fe400078e0007 */
[----:B------:R-:W-:-:S02]  /*c940*/  IMAD.MOV.U32 R43, RZ, RZ, R52 ;  /* 0x000000ffff2b7224 */ /* 0x000fc400078e0034 */
[----:B------:R-:W-:Y:S01]  /*c950*/  FADD.FTZ R5, R138, R6 ;  /* 0x000000068a057221 */ /* 0x000fe20000010000 */
[----:B------:R-:W-:Y:S01]  /*c960*/  IMAD.MOV.U32 R68, RZ, RZ, R102 ;  /* 0x000000ffff447224 */ /* 0x000fe200078e0066 */
[----:B------:R-:W-:Y:S01]  /*c970*/  @!P3 PRMT R163, R113, 0x5410, RZ ;  /* 0x0000541071a3b816 */ /* 0x000fe200000000ff */
[----:B------:R-:W-:Y:S01]  /*c980*/  IMAD.MOV.U32 R7, RZ, RZ, R70 ;  /* 0x000000ffff077224 */ /* 0x000fe200078e0046 */
[----:B------:R1:W2:Y:S01]  /*c990*/  LDL.LU R243, [R1+0x400] ;  /* 0x0004000001f37983 */ /* 0x0002a20000300800 */
[----:B------:R-:W-:Y:S02]  /*c9a0*/  IMAD.MOV.U32 R102, RZ, RZ, R51 ;  /* 0x000000ffff667224 */ /* 0x000fe400078e0033 */
[----:B------:R-:W-:Y:S01]  /*c9b0*/  IMAD.MOV.U32 R70, RZ, RZ, R44 ;  /* 0x000000ffff467224 */ /* 0x000fe200078e002c */
[----:B------:R-:W-:Y:S01]  /*c9c0*/  F2FP.F16.F32.PACK_AB R192, R23, R20 ;  /* 0x0000001417c0723e */ /* 0x000fe200000000ff */
[----:B------:R-:W-:Y:S02]  /*c9d0*/  IMAD.MOV.U32 R51, RZ, RZ, R40 ;  /* 0x000000ffff337224 */ /* 0x000fe400078e0028 */
[----:B------:R-:W-:Y:S01]  /*c9e0*/  IMAD.MOV.U32 R44, RZ, RZ, R41 ;  /* 0x000000ffff2c7224 */ /* 0x000fe200078e0029 */
[----:B------:R-:W-:Y:S08]  /*c9f0*/  MUFU.EX2 R40, R75 ;  /* 0x0000004b00287308 */ /* 0x000ff00000000800 */
[----:B------:R-:W1:Y:S01]  /*ca00*/  MUFU.EX2 R41, R90 ;  /* 0x0000005a00297308 */ /* 0x000e620000000800 */
[----:B------:R-:W-:-:S02]  /*ca10*/  IMAD.MOV.U32 R69, RZ, RZ, R103 ;  /* 0x000000ffff457224 */ /* 0x000fc400078e0067 */
[----:B------:R-:W-:Y:S02]  /*ca20*/  IMAD.MOV.U32 R103, RZ, RZ, R9 ;  /* 0x000000ffff677224 */ /* 0x000fe400078e0009 */
[----:B------:R-:W-:Y:S02]  /*ca30*/  IMAD.MOV.U32 R9, RZ, RZ, R189 ;  /* 0x000000ffff097224 */ /* 0x000fe400078e00bd */
[----:B------:R-:W-:Y:S02]  /*ca40*/  IMAD.MOV.U32 R52, RZ, RZ, R8 ;  /* 0x000000ffff347224 */ /* 0x000fe400078e0008 */
[----:B------:R-:W-:Y:S01]  /*ca50*/  FADD.FTZ R8, R245, R4 ;  /* 0x00000004f5087221 */ /* 0x000fe20000010000 */
[----:B-1----:R-:W-:Y:S02]  /*ca60*/  F2FP.F16.F32.PACK_AB R182, R41, R40 ;  /* 0x0000002829b6723e */ /* 0x002fe400000000ff */
[----:B----4-:R-:W-:Y:S02]  /*ca70*/  PRMT R215, R192, 0x7610, R215 ;  /* 0x00007610c0d77816 */ /* 0x010fe400000000d7 */
[----:B---3--:R-:W-:-:S02]  /*ca80*/  PRMT R221, R193, 0x7632, R221 ;  /* 0x00007632c1dd7816 */ /* 0x008fc400000000dd */
[----:B------:R-:W-:Y:S01]  /*ca90*/  PRMT R213, R192, 0x7632, R213 ;  /* 0x00007632c0d57816 */ /* 0x000fe200000000d5 */
[----:B------:R-:W-:Y:S01]  /*caa0*/  IMAD.MOV.U32 R75, RZ, RZ, R91 ;  /* 0x000000ffff4b7224 */ /* 0x000fe200078e005b */
[----:B------:R-:W-:Y:S01]  /*cab0*/  @!P0 PRMT R221, R110, 0x5410, RZ ;  /* 0x000054106edd8816 */ /* 0x000fe200000000ff */
[----:B------:R-:W1:Y:S01]  /*cac0*/  S2R R90, SR_TID.X ;  /* 0x00000000005a7919 */ /* 0x000e620000002100 */
[----:B------:R-:W-:Y:S02]  /*cad0*/  ISETP.LE.U32.AND P0, PT, R0, UR36, PT ;  /* 0x0000002400007c0c */ /* 0x000fe4000bf03070 */
[----:B------:R-:W-:Y:S01]  /*cae0*/  F2FP.F16.F32.PACK_AB R0, R22, R17 ;  /* 0x000000111600723e */ /* 0x000fe200000000ff */
[----:B------:R3:W4:Y:S03]  /*caf0*/  LDL.LU R245, [R1+0x3fc] ;  /* 0x0003fc0001f57983 */ /* 0x0007260000300800 */
[----:B------:R-:W-:-:S02]  /*cb00*/  PRMT R162, R0, 0x7610, R162 ;  /* 0x0000761000a27816 */ /* 0x000fc400000000a2 */
[----:B------:R-:W-:Y:S02]  /*cb10*/  PRMT R161, R0, 0x7632, R161 ;  /* 0x0000763200a17816 */ /* 0x000fe400000000a1 */
[----:B------:R-:W-:-:S04]  /*cb20*/  SHF.R.U32.HI R0, RZ, 0x18, R81 ;  /* 0x00000018ff007819 */ /* 0x000fc80000011651 */
[----:B------:R-:W-:Y:S01]  /*cb30*/  ISETP.LE.U32.AND P1, PT, R0, UR36, PT ;  /* 0x0000002400007c0c */ /* 0x000fe2000bf23070 */
[----:B------:R-:W-:Y:S02]  /*cb40*/  IMAD.MOV.U32 R0, RZ, RZ, R82 ;  /* 0x000000ffff007224 */ /* 0x000fe400078e0052 */
[----:B------:R-:W-:-:S03]  /*cb50*/  @!P0 HADD2 R111, -R192.H0_H0, -RZ.H0_H0 ;  /* 0xa00000ffc06f8230 */ /* 0x000fc60000000900 */
[----:B------:R-:W-:Y:S02]  /*cb60*/  LOP3.LUT R0, R0, 0xff, RZ, 0xc0, !PT ;  /* 0x000000ff00007812 */ /* 0x000fe400078ec0ff */
[----:B------:R-:W-:Y:S02]  /*cb70*/  @!P0 PRMT R215, R111, 0x5410, RZ ;  /* 0x000054106fd78816 */ /* 0x000fe400000000ff */
[----:B------:R-:W-:Y:S01]  /*cb80*/  ISETP.LE.U32.AND P0, PT, R0, UR36, PT ;  /* 0x0000002400007c0c */ /* 0x000fe2000bf03070 */
[----:B------:R-:W-:Y:S01]  /*cb90*/  @!P2 HADD2 R112, -R162.H0_H0, -RZ.H0_H0 ;  /* 0xa00000ffa270a230 */ /* 0x000fe20000000900 */
[----:B------:R-:W-:Y:S02]  /*cba0*/  SHF.R.U32.HI R0, RZ, 0x18, R85 ;  /* 0x00000018ff007819 */ /* 0x000fe40000011655 */
[----:B------:R-:W-:Y:S02]  /*cbb0*/  PRMT R189, R162, 0x5410, R161 ;  /* 0x00005410a2bd7816 */ /* 0x000fe400000000a1 */
[----:B------:R-:W-:-:S02]  /*cbc0*/  @!P2 PRMT R162, R112, 0x5410, RZ ;  /* 0x0000541070a2a816 */ /* 0x000fc400000000ff */
[----:B------:R-:W-:Y:S02]  /*cbd0*/  ISETP.LE.U32.AND P2, PT, R0, UR36, PT ;  /* 0x0000002400007c0c */ /* 0x000fe4000bf43070 */
[----:B------:R-:W-:-:S03]  /*cbe0*/  F2FP.F16.F32.PACK_AB R0, R55, R46 ;  /* 0x0000002e3700723e */ /* 0x000fc600000000ff */
[----:B------:R-:W-:Y:S01]  /*cbf0*/  @!P0 HADD2 R115, -R182.H0_H0, -RZ.H0_H0 ;  /* 0xa00000ffb6738230 */ /* 0x000fe20000000900 */
[C---:B------:R-:W-:Y:S02]  /*cc00*/  PRMT R159, R0.reuse, 0x7610, R159 ;  /* 0x00007610009f7816 */ /* 0x040fe4000000009f */
[----:B------:R-:W-:Y:S02]  /*cc10*/  PRMT R158, R0, 0x7632, R158 ;  /* 0x00007632009e7816 */ /* 0x000fe4000000009e */
[----:B------:R-:W-:Y:S01]  /*cc20*/  PRMT R0, R82, 0x7771, RZ ;  /* 0x0000777152007816 */ /* 0x000fe200000000ff */
[----:B------:R-:W-:Y:S01]  /*cc30*/  FADD.FTZ R4, R13, R3 ;  /* 0x000000030d047221 */ /* 0x000fe20000010000 */
[----:B------:R-:W-:Y:S01]  /*cc40*/  PRMT R211, R182, 0x7610, R211 ;  /* 0x00007610b6d37816 */ /* 0x000fe200000000d3 */
[----:B------:R-:W-:Y:S01]  /*cc50*/  @!P1 HADD2 R114, -R192.H1_H1, -RZ.H0_H0 ;  /* 0xa00000ffc0729230 */ /* 0x000fe20000000d00 */
[----:B------:R-:W-:Y:S01]  /*cc60*/  @!P0 PRMT R211, R115, 0x5410, RZ ;  /* 0x0000541073d38816 */ /* 0x000fe200000000ff */
[----:B------:R-:W-:Y:S01]  /*cc70*/  FADD.FTZ R3, R10, R2 ;  /* 0x000000020a037221 */ /* 0x000fe20000010000 */
[----:B------:R-:W-:-:S02]  /*cc80*/  ISETP.GT.U32.AND P0, PT, R0, UR36, PT ;  /* 0x0000002400007c0c */ /* 0x000fc4000bf04070 */
[----:B------:R-:W-:Y:S01]  /*cc90*/  PRMT R2, R76, 0x7771, RZ ;  /* 0x000077714c027816 */ /* 0x000fe200000000ff */
[----:B------:R-:W-:Y:S01]  /*cca0*/  @!P2 HADD2 R117, -R161.H0_H0, -RZ.H0_H0 ;  /* 0xa00000ffa175a230 */ /* 0x000fe20000000900 */
[----:B------:R-:W-:Y:S01]  /*ccb0*/  @!P1 PRMT R213, R114, 0x5410, RZ ;  /* 0x0000541072d59816 */ /* 0x000fe200000000ff */
[----:B------:R-:W-:Y:S01]  /*ccc0*/  IMAD.MOV.U32 R115, RZ, RZ, R69 ;  /* 0x000000ffff737224 */ /* 0x000fe200078e0045 */
[----:B------:R-:W-:Y:S01]  /*ccd0*/  ISETP.GT.U32.AND P1, PT, R2, UR36, PT ;  /* 0x0000002402007c0c */ /* 0x000fe2000bf24070 */
[----:B------:R-:W-:Y:S01]  /*cce0*/  IMAD.MOV.U32 R69, RZ, RZ, R70 ;  /* 0x000000ffff457224 */ /* 0x000fe200078e0046 */
[----:B------:R-:W-:Y:S01]  /*ccf0*/  @!P2 PRMT R161, R117, 0x5410, RZ ;  /* 0x0000541075a1a816 */ /* 0x000fe200000000ff */
[----:B------:R-:W-:Y:S01]  /*cd00*/  IMAD.MOV.U32 R70, RZ, RZ, R52 ;  /* 0x000000ffff467224 */ /* 0x000fe200078e0034 */
[----:B------:R-:W-:Y:S01]  /*cd10*/  PRMT R0, R76, 0x7772, RZ ;  /* 0x000077724c007816 */ /* 0x000fe200000000ff */
[----:B------:R-:W-:Y:S02]  /*cd20*/  IMAD.MOV.U32 R52, RZ, RZ, R79 ;  /* 0x000000ffff347224 */ /* 0x000fe400078e004f */
[----:B------:R-:W-:-:S02]  /*cd30*/  IMAD.MOV.U32 R79, RZ, RZ, R25 ;  /* 0x000000ffff4f7224 */ /* 0x000fc400078e0019 */
[----:B------:R-:W-:Y:S01]  /*cd40*/  IMAD.MOV.U32 R117, RZ, RZ, R31 ;  /* 0x000000ffff757224 */ /* 0x000fe200078e001f */
[----:B------:R-:W-:Y:S01]  /*cd50*/  MUFU.EX2 R25, R97 ;  /* 0x0000006100197308 */ /* 0x000fe20000000800 */
[----:B------:R-:W-:Y:S02]  /*cd60*/  IMAD.MOV.U32 R111, RZ, RZ, R72 ;  /* 0x000000ffff6f7224 */ /* 0x000fe400078e0048 */
[----:B------:R-:W-:Y:S02]  /*cd70*/  @P0 HADD2 R118, -R182.H1_H1, -RZ.H0_H0 ;  /* 0xa00000ffb6760230 */ /* 0x000fe40000000d00 */
[----:B------:R-:W-:Y:S01]  /*cd80*/  IMAD.MOV.U32 R72, RZ, RZ, R44 ;  /* 0x000000ffff487224 */ /* 0x000fe200078e002c */
[----:B------:R-:W-:Y:S02]  /*cd90*/  ISETP.GT.U32.AND P2, PT, R0, UR36, PT ;  /* 0x0000002400007c0c */ /* 0x000fe4000bf44070 */
[----:B------:R-:W3:Y:S01]  /*cda0*/  MUFU.EX2 R31, R92 ;  /* 0x0000005c001f7308 */ /* 0x000ee20000000800 */
[----:B------:R-:W-:Y:S01]  /*cdb0*/  IMAD.MOV.U32 R44, RZ, RZ, R9 ;  /* 0x000000ffff2c7224 */ /* 0x000fe200078e0009 */
[----:B------:R-:W-:-:S06]  /*cdc0*/  PRMT R0, R82, 0x7772, RZ ;  /* 0x0000777252007816 */ /* 0x000fcc00000000ff */
[----:B------:R-:W1:Y:S01]  /*cdd0*/  MUFU.EX2 R10, R71 ;  /* 0x00000047000a7308 */ /* 0x000e620000000800 */
[----:B------:R-:W-:Y:S01]  /*cde0*/  PRMT R210, R182, 0x7632, R210 ;  /* 0x00007632b6d27816 */ /* 0x000fe200000000d2 */
[----:B------:R-:W-:Y:S02]  /*cdf0*/  IMAD.MOV.U32 R91, RZ, RZ, R103 ;  /* 0x000000ffff5b7224 */ /* 0x000fe400078e0067 */
[----:B------:R-:W-:Y:S01]  /*ce00*/  @P1 HADD2 R119, -R158.H0_H0, -RZ.H0_H0 ;  /* 0xa00000ff9e771230 */ /* 0x000fe20000000900 */
[----:B------:R-:W-:Y:S01]  /*ce10*/  @P0 PRMT R210, R118, 0x5410, RZ ;  /* 0x0000541076d20816 */ /* 0x000fe200000000ff */
[----:B------:R-:W-:Y:S02]  /*ce20*/  IMAD.MOV.U32 R103, RZ, RZ, R51 ;  /* 0x000000ffff677224 */ /* 0x000fe400078e0033 */
[----:B------:R-:W1:Y:S01]  /*ce30*/  MUFU.EX2 R9, R73 ;  /* 0x0000004900097308 */ /* 0x000e620000000800 */
[----:B------:R-:W-:Y:S01]  /*ce40*/  ISETP.GT.U32.AND P0, PT, R0, UR36, PT ;  /* 0x0000002400007c0c */ /* 0x000fe2000bf04070 */
[----:B------:R-:W-:Y:S01]  /*ce50*/  IMAD.MOV.U32 R51, RZ, RZ, R80 ;  /* 0x000000ffff337224 */ /* 0x000fe200078e0050 */
[----:B------:R-:W-:Y:S01]  /*ce60*/  PRMT R0, R76, 0x7773, RZ ;  /* 0x000077734c007816 */ /* 0x000fe200000000ff */
[----:B------:R-:W-:Y:S01]  /*ce70*/  IMAD.MOV.U32 R80, RZ, RZ, R188 ;  /* 0x000000ffff507224 */ /* 0x000fe200078e00bc */
[----:B------:R-:W-:-:S02]  /*ce80*/  PRMT R188, R159, 0x5410, R158 ;  /* 0x000054109fbc7816 */ /* 0x000fc4000000009e */
[----:B------:R-:W-:Y:S01]  /*ce90*/  @P1 PRMT R158, R119, 0x5410, RZ ;  /* 0x00005410779e1816 */ /* 0x000fe200000000ff */
[----:B------:R-:W-:Y:S01]  /*cea0*/  FADD.FTZ R2, R54, R5 ;  /* 0x0000000536027221 */ /* 0x000fe20000010000 */
[----:B------:R-:W-:Y:S02]  /*ceb0*/  ISETP.GT.U32.AND P1, PT, R0, UR36, PT ;  /* 0x0000002400007c0c */ /* 0x000fe4000bf24070 */
[----:B---3--:R-:W-:Y:S01]  /*cec0*/  F2FP.F16.F32.PACK_AB R0, R31, R25 ;  /* 0x000000191f00723e */ /* 0x008fe200000000ff */
[----:B-1----:R-:W-:Y:S01]  /*ced0*/  FADD.FTZ R2, R10, R2 ;  /* 0x000000020a027221 */ /* 0x002fe20000010000 */
[----:B------:R-:W-:Y:S01]  /*cee0*/  FADD.FTZ R6, R11, R3 ;  /* 0x000000030b067221 */ /* 0x000fe20000010000 */
[----:B------:R-:W-:Y:S02]  /*cef0*/  @!P4 HADD2 R116, -R159.H0_H0, -RZ.H0_H0 ;  /* 0xa00000ff9f74c230 */ /* 0x000fe40000000900 */
[----:B------:R-:W-:Y:S01]  /*cf00*/  IMAD.MOV.U32 R114, RZ, RZ, R68 ;  /* 0x000000ffff727224 */ /* 0x000fe200078e0044 */
[----:B------:R-:W1:Y:S01]  /*cf10*/  MUFU.EX2 R11, R126 ;  /* 0x0000007e000b7308 */ /* 0x000e620000000800 */
[----:B------:R-:W-:Y:S01]  /*cf20*/  IMAD.MOV.U32 R68, RZ, RZ, R7 ;  /* 0x000000ffff447224 */ /* 0x000fe200078e0007 */
[----:B------:R-:W-:Y:S01]  /*cf30*/  PRMT R157, R0, 0x7632, R157 ;  /* 0x00007632009d7816 */ /* 0x000fe2000000009d */
[----:B------:R-:W-:Y:S01]  /*cf40*/  FADD.FTZ R7, R14, R4 ;  /* 0x000000040e077221 */ /* 0x000fe20000010000 */
[C---:B------:R-:W-:Y:S01]  /*cf50*/  FADD.FTZ R5, R9.reuse, R2 ;  /* 0x0000000209057221 */ /* 0x040fe20000010000 */
[----:B------:R-:W-:Y:S01]  /*cf60*/  F2FP.F16.F32.PACK_AB R4, R9, R10 ;  /* 0x0000000a0904723e */ /* 0x000fe200000000ff */
[----:B------:R-:W-:Y:S01]  /*cf70*/  IMAD.MOV.U32 R110, RZ, RZ, R12 ;  /* 0x000000ffff6e7224 */ /* 0x000fe200078e000c */
[----:B------:R-:W-:Y:S01]  /*cf80*/  LOP3.LUT R2, R86, 0xff, RZ, 0xc0, !PT ;  /* 0x000000ff56027812 */ /* 0x000fe200078ec0ff */
[----:B------:R-:W3:Y:S01]  /*cf90*/  MUFU.EX2 R9, R120 ;  /* 0x0000007800097308 */ /* 0x000ee20000000800 */
[----:B------:R-:W-:Y:S01]  /*cfa0*/  IMAD.MOV.U32 R12, RZ, RZ, R102 ;  /* 0x000000ffff0c7224 */ /* 0x000fe200078e0066 */
[----:B------:R-:W-:Y:S01]  /*cfb0*/  @!P4 PRMT R159, R116, 0x5410, RZ ;  /* 0x00005410749fc816 */ /* 0x000fe200000000ff */
[----:B------:R-:W-:Y:S01]  /*cfc0*/  IMAD.MOV.U32 R102, RZ, RZ, R34 ;  /* 0x000000ffff667224 */ /* 0x000fe200078e0022 */
[----:B------:R-:W-:Y:S01]  /*cfd0*/  PRMT R156, R0, 0x7610, R156 ;  /* 0x00007610009c7816 */ /* 0x000fe2000000009c */
[----:B------:R-:W-:-:S02]  /*cfe0*/  IMAD.MOV.U32 R116, RZ, RZ, R30 ;  /* 0x000000ffff747224 */ /* 0x000fc400078e001e */
[----:B------:R-:W-:Y:S01]  /*cff0*/  @P1 HADD2 R123, -R157.H0_H0, -RZ.H0_H0 ;  /* 0xa00000ff9d7b1230 */ /* 0x000fe20000000900 */
[----:B------:R-:W-:Y:S01]  /*d000*/  ISETP.LE.U32.AND P3, PT, R2, UR36, PT ;  /* 0x0000002402007c0c */ /* 0x000fe2000bf63070 */
[----:B------:R-:W-:Y:S01]  /*d010*/  MUFU.EX2 R30, R74 ;  /* 0x0000004a001e7308 */ /* 0x000fe20000000800 */
[----:B------:R-:W-:Y:S01]  /*d020*/  IMAD.MOV.U32 R13, RZ, RZ, R99 ;  /* 0x000000ffff0d7224 */ /* 0x000fe200078e0063 */
[----:B------:R-:W-:Y:S01]  /*d030*/  SHF.R.U32.HI R2, RZ, 0x18, R86 ;  /* 0x00000018ff027819 */ /* 0x000fe20000011656 */
[----:B------:R-:W-:Y:S01]  /*d040*/  IMAD.MOV.U32 R99, RZ, RZ, R175 ;  /* 0x000000ffff637224 */ /* 0x000fe200078e00af */
[----:B------:R-:W-:-:S04]  /*d050*/  PRMT R175, R156, 0x5410, R157 ;  /* 0x000054109caf7816 */ /* 0x000fc8000000009d */
[----:B------:R-:W3:Y:S01]  /*d060*/  MUFU.EX2 R34, R88 ;  /* 0x0000005800227308 */ /* 0x000ee20000000800 */
[----:B------:R-:W-:Y:S02]  /*d070*/  @P1 PRMT R157, R123, 0x5410, RZ ;  /* 0x000054107b9d1816 */ /* 0x000fe400000000ff */
[----:B------:R-:W-:Y:S01]  /*d080*/  ISETP.LE.U32.AND P1, PT, R2, UR36, PT ;  /* 0x0000002402007c0c */ /* 0x000fe2000bf23070 */
[----:B------:R-:W-:Y:S01]  /*d090*/  FADD.FTZ R2, R18, R7 ;  /* 0x0000000712027221 */ /* 0x000fe20000010000 */
[----:B------:R-:W-:Y:S02]  /*d0a0*/  IMAD.MOV.U32 R18, RZ, RZ, R114 ;  /* 0x000000ffff127224 */ /* 0x000fe400078e0072 */
[----:B------:R-:W3:Y:S01]  /*d0b0*/  S2R R114, SR_CTAID.X ;  /* 0x0000000000727919 */ /* 0x000ee20000002500 */
[----:B-1----:R-:W-:-:S04]  /*d0c0*/  FADD.FTZ R0, R11, R8 ;  /* 0x000000080b007221 */ /* 0x002fc80000010000 */
[----:B---3--:R-:W-:-:S04]  /*d0d0*/  FADD.FTZ R0, R9, R0 ;  /* 0x0000000009007221 */ /* 0x008fc80000010000 */
[----:B------:R-:W-:Y:S01]  /*d0e0*/  FADD.FTZ R3, R28, R0 ;  /* 0x000000001c037221 */ /* 0x000fe20000010000 */
[----:B------:R-:W-:Y:S02]  /*d0f0*/  F2FP.F16.F32.PACK_AB R178, R34, R30 ;  /* 0x0000001e22b2723e */ /* 0x000fe400000000ff */
[----:B------:R-:W-:-:S03]  /*d100*/  F2FP.F16.F32.PACK_AB R0, R9, R11 ;  /* 0x0000000b0900723e */ /* 0x000fc600000000ff */
[----:B------:R-:W-:Y:S01]  /*d110*/  @P0 HADD2 R121, -R178.H0_H0, -RZ.H0_H0 ;  /* 0xa00000ffb2790230 */ /* 0x000fe20000000900 */
[C---:B------:R-:W-:Y:S02]  /*d120*/  PRMT R137, R0.reuse, 0x7610, R137 ;  /* 0x0000761000897816 */ /* 0x040fe40000000089 */
[----:B------:R-:W-:Y:S02]  /*d130*/  PRMT R136, R0, 0x7632, R136 ;  /* 0x0000763200887816 */ /* 0x000fe40000000088 */
[----:B------:R-:W-:Y:S02]  /*d140*/  PRMT R0, R82, 0x7773, RZ ;  /* 0x0000777352007816 */ /* 0x000fe400000000ff */
[----:B------:R-:W-:Y:S02]  /*d150*/  PRMT R209, R178, 0x7610, R209 ;  /* 0x00007610b2d17816 */ /* 0x000fe400000000d1 */
[----:B------:R-:W-:Y:S02]  /*d160*/  @P0 PRMT R209, R121, 0x5410, RZ ;  /* 0x0000541079d10816 */ /* 0x000fe400000000ff */
[----:B------:R-:W-:Y:S01]  /*d170*/  ISETP.GT.U32.AND P0, PT, R0, UR36, PT ;  /* 0x0000002400007c0c */ /* 0x000fe2000bf04070 */
[----:B------:R-:W-:Y:S01]  /*d180*/  FADD.FTZ R0, R15, R6 ;  /* 0x000000060f007221 */ /* 0x000fe20000010000 */
[----:B------:R-:W-:-:S03]  /*d190*/  SHF.R.U32.HI R90, RZ, 0x5, R90 ;  /* 0x00000005ff5a7819 */ /* 0x000fc6000001165a */
[----:B------:R-:W-:Y:S01]  /*d1a0*/  FADD.FTZ R14, R16, R0 ;  /* 0x00000000100e7221 */ /* 0x000fe20000010000 */
[----:B------:R-:W-:Y:S02]  /*d1b0*/  IMAD.U32 R0, RZ, RZ, UR25 ;  /* 0x00000019ff007e24 */ /* 0x000fe4000f8e00ff */
[----:B------:R-:W-:Y:S01]  /*d1c0*/  FADD.FTZ R3, R29, R3 ;  /* 0x000000031d037221 */ /* 0x000fe20000010000 */
[----:B------:R-:W-:Y:S02]  /*d1d0*/  IMAD R114, R114, 0x8, R90 ;  /* 0x0000000872727824 */ /* 0x000fe400078e025a */
[----:B------:R-:W-:Y:S01]  /*d1e0*/  LOP3.LUT R0, R0, UR4, R249, 0x96, !PT ;  /* 0x0000000400007c12 */ /* 0x000fe2000f8e96f9 */
[----:B------:R-:W-:Y:S01]  /*d1f0*/  FADD.FTZ R15, R19, R2 ;  /* 0x00000002130f7221 */ /* 0x000fe20000010000 */
[C---:B------:R-:W-:Y:S01]  /*d200*/  PRMT R138, R4.reuse, 0x7610, R138 ;  /* 0x00007610048a7816 */ /* 0x040fe2000000008a */
[----:B------:R-:W-:Y:S01]  /*d210*/  IMAD.MOV.U32 R19, RZ, RZ, R115 ;  /* 0x000000ffff137224 */ /* 0x000fe200078e0073 */
[----:B------:R-:W-:Y:S01]  /*d220*/  PRMT R139, R4, 0x7632, R139 ;  /* 0x00007632048b7816 */ /* 0x000fe2000000008b */
[----:B------:R-:W-:Y:S01]  /*d230*/  FADD.FTZ R17, R17, R3 ;  /* 0x0000000311117221 */ /* 0x000fe20000010000 */
[----:B------:R-:W-:Y:S01]  /*d240*/  FADD.FTZ R4, R26, R5 ;  /* 0x000000051a047221 */ /* 0x000fe20000010000 */
[----:B------:R-:W-:-:S04]  /*d250*/  IMAD.WIDE.U32 R114, R114, -0x326172a9, RZ ;  /* 0xcd9e8d5772727825 */ /* 0x000fc800078e00ff */
[----:B------:R-:W-:Y:S02]  /*d260*/  IMAD.MOV.U32 R88, RZ, RZ, R13 ;  /* 0x000000ffff587224 */ /* 0x000fe400078e000d */
[----:B------:R-:W-:Y:S02]  /*d270*/  IMAD.MOV.U32 R120, RZ, RZ, R116 ;  /* 0x000000ffff787224 */ /* 0x000fe400078e0074 */
[----:B------:R-:W-:Y:S02]  /*d280*/  @!P1 HADD2 R128, -R136.H0_H0, -RZ.H0_H0 ;  /* 0xa00000ff88809230 */ /* 0x000fe40000000900 */
[----:B------:R-:W-:-:S04]  /*d290*/  IMAD.WIDE.U32 R2, R0, -0x326172a9, RZ ;  /* 0xcd9e8d5700027825 */ /* 0x000fc800078e00ff */
[----:B------:R-:W-:Y:S01]  /*d2a0*/  FADD.FTZ R16, R27, R4 ;  /* 0x000000041b107221 */ /* 0x000fe20000010000 */
[----:B------:R-:W-:Y:S01]  /*d2b0*/  PRMT R123, R137, 0x5410, R136 ;  /* 0x00005410897b7816 */ /* 0x000fe20000000088 */
[----:B------:R-:W-:Y:S02]  /*d2c0*/  @P0 HADD2 R125, -R178.H1_H1, -RZ.H0_H0 ;  /* 0xa00000ffb27d0230 */ /* 0x000fe40000000d00 */
[----:B------:R-:W-:Y:S01]  /*d2d0*/  IMAD.MOV.U32 R90, RZ, RZ, R110 ;  /* 0x000000ffff5a7224 */ /* 0x000fe200078e006e */
[----:B------:R-:W-:Y:S02]  /*d2e0*/  LOP3.LUT R6, R114, UR12, R3, 0x96, !PT ;  /* 0x0000000c72067c12 */ /* 0x000fe4000f8e9603 */
[----:B------:R-:W-:Y:S01]  /*d2f0*/  PRMT R208, R178, 0x7632, R208 ;  /* 0x00007632b2d07816 */ /* 0x000fe200000000d0 */
[----:B------:R-:W-:Y:S01]  /*d300*/  @P2 HADD2 R122, -R156.H0_H0, -RZ.H0_H0 ;  /* 0xa00000ff9c7a2230 */ /* 0x000fe20000000900 */
[----:B------:R-:W-:Y:S01]  /*d310*/  LOP3.LUT R4, R2, UR34, R187, 0x96, !PT ;  /* 0x0000002202047c12 */ /* 0x000fe2000f8e96bb */
[----:B------:R-:W-:-:S04]  /*d320*/  IMAD.WIDE.U32 R6, R6, -0x2daee0ad, RZ ;  /* 0xd2511f5306067825 */ /* 0x000fc800078e00ff */
[----:B------:R-:W-:Y:S02]  /*d330*/  IMAD.MOV.U32 R73, RZ, RZ, R91 ;  /* 0x000000ffff497224 */ /* 0x000fe400078e005b */
[----:B------:R-:W-:Y:S02]  /*d340*/  IMAD.MOV.U32 R118, RZ, RZ, R44 ;  /* 0x000000ffff767224 */ /* 0x000fe400078e002c */
[----:B------:R-:W-:Y:S02]  /*d350*/  @!P5 HADD2 R124, -R137.H0_H0, -RZ.H0_H0 ;  /* 0xa00000ff897cd230 */ /* 0x000fe40000000900 */
[----:B------:R-:W-:-:S04]  /*d360*/  IMAD.WIDE.U32 R4, R4, -0x2daee0ad, RZ ;  /* 0xd2511f5304047825 */ /* 0x000fc800078e00ff */
[----:B------:R-:W-:Y:S01]  /*d370*/  IMAD.MOV.U32 R119, RZ, RZ, R70 ;  /* 0x000000ffff777224 */ /* 0x000fe200078e0046 */
[----:B------:R-:W-:Y:S01]  /*d380*/  MUFU.EX2 R28, R239 ;  /* 0x000000ef001c7308 */ /* 0x000fe20000000800 */
[----:B------:R-:W-:Y:S01]  /*d390*/  IMAD.MOV.U32 R110, RZ, RZ, R69 ;  /* 0x000000ffff6e7224 */ /* 0x000fe200078e0045 */
[----:B------:R-:W-:Y:S01]  /*d3a0*/  LOP3.LUT R8, R6, UR27, R5, 0x96, !PT ;  /* 0x0000001b06087c12 */ /* 0x000fe2000f8e9605 */
[----:B------:R-:W-:Y:S01]  /*d3b0*/  IMAD.MOV.U32 R69, RZ, RZ, R12 ;  /* 0x000000ffff457224 */ /* 0x000fe200078e000c */
[----:B------:R-:W-:Y:S01]  /*d3c0*/  LOP3.LUT R12, R18, UR33, R7, 0x96, !PT ;  /* 0x00000021120c7c12 */ /* 0x000fe2000f8e9607 */
[----:B------:R-:W-:Y:S01]  /*d3d0*/  IMAD.MOV.U32 R121, RZ, RZ, R117 ;  /* 0x000000ffff797224 */ /* 0x000fe200078e0075 */
[----:B------:R-:W1:Y:S01]  /*d3e0*/  LDCU.64 UR4, c[0x0][0x418] ;  /* 0x00008300ff0477ac */ /* 0x000e620008000a00 */
[----:B------:R-:W-:-:S04]  /*d3f0*/  IMAD.WIDE.U32 R8, R8, -0x326172a9, RZ ;  /* 0xcd9e8d5708087825 */ /* 0x000fc800078e00ff */
[----:B------:R-:W-:-:S05]  /*d400*/  IMAD.WIDE.U32 R12, R12, -0x326172a9, RZ ;  /* 0xcd9e8d570c0c7825 */ /* 0x000fca00078e00ff */
[----:B------:R-:W-:Y:S02]  /*d410*/  LOP3.LUT R10, R186, UR31, R13, 0x96, !PT ;  /* 0x0000001fba0a7c12 */ /* 0x000fe4000f8e960d */
[----:B------:R-:W-:-:S03]  /*d420*/  LOP3.LUT R6, R12, UR17, R9, 0x96, !PT ;  /* 0x000000110c067c12 */ /* 0x000fc6000f8e9609 */
[----:B------:R-:W-:-:S04]  /*d430*/  IMAD.WIDE.U32 R10, R10, -0x2daee0ad, RZ ;  /* 0xd2511f530a0a7825 */ /* 0x000fc800078e00ff */
[----:B------:R-:W-:Y:S01]  /*d440*/  IMAD.WIDE.U32 R6, R6, -0x2daee0ad, RZ ;  /* 0xd2511f5306067825 */ /* 0x000fe200078e00ff */
[----:B------:R-:W-:-:S04]  /*d450*/  LOP3.LUT R4, R4, UR16, R11, 0x96, !PT ;  /* 0x0000001004047c12 */ /* 0x000fc8000f8e960b */
[----:B------:R-:W-:Y:S01]  /*d460*/  LOP3.LUT R10, R10, UR14, R7, 0x96, !PT ;  /* 0x0000000e0a0a7c12 */ /* 0x000fe2000f8e9607 */
[----:B------:R-:W-:Y:S02]  /*d470*/  IMAD.MOV.U32 R115, RZ, RZ, R111 ;  /* 0x000000ffff737224 */ /* 0x000fe400078e006f */
[----:B------:R-:W-:Y:S02]  /*d480*/  IMAD.MOV.U32 R116, RZ, RZ, R64 ;  /* 0x000000ffff747224 */ /* 0x000fe400078e0040 */
[----:B------:R-:W-:Y:S02]  /*d490*/  IMAD.MOV.U32 R111, RZ, RZ, R65 ;  /* 0x000000ffff6f7224 */ /* 0x000fe400078e0041 */
[----:B------:R-:W-:-:S04]  /*d4a0*/  IMAD.WIDE.U32 R4, R4, -0x326172a9, RZ ;  /* 0xcd9e8d5704047825 */ /* 0x000fc800078e00ff */
[----:B------:R-:W-:-:S04]  /*d4b0*/  IMAD.WIDE.U32 R64, R10, -0x326172a9, RZ ;  /* 0xcd9e8d570a407825 */ /* 0x000fc800078e00ff */
[----:B------:R-:W-:Y:S01]  /*d4c0*/  IMAD.MOV.U32 R114, RZ, RZ, R80 ;  /* 0x000000ffff727224 */ /* 0x000fe200078e0050 */
[----:B------:R-:W-:-:S04]  /*d4d0*/  LOP3.LUT R80, R4, UR13, R65, 0x96, !PT ;  /* 0x0000000d04507c12 */ /* 0x000fc8000f8e9641 */
[----:B------:R-:W-:Y:S02]  /*d4e0*/  LOP3.LUT R0, R80, 0xff, RZ, 0xc0, !PT ;  /* 0x000000ff50007812 */ /* 0x000fe400078ec0ff */
[----:B------:R-:W-:Y:S02]  /*d4f0*/  @!P1 PRMT R136, R128, 0x5410, RZ ;  /* 0x0000541080889816 */ /* 0x000fe400000000ff */
[----:B------:R-:W-:Y:S02]  /*d500*/  ISETP.LE.U32.AND P1, PT, R0, UR36, PT ;  /* 0x0000002400007c0c */ /* 0x000fe4000bf23070 */
[----:B------:R-:W-:-:S04]  /*d510*/  LOP3.LUT R0, R80, 0xffff, RZ, 0xc0, !PT ;  /* 0x0000ffff50007812 */ /* 0x000fc800078ec0ff */
[----:B------:R-:W-:-:S04]  /*d520*/  SHF.R.U32.HI R0, RZ, 0x8, R0 ;  /* 0x00000008ff007819 */ /* 0x000fc80000011600 */
[----:B------:R-:W-:Y:S02]  /*d530*/  LOP3.LUT R0, R0, 0xffff, RZ, 0xc0, !PT ;  /* 0x0000ffff00007812 */ /* 0x000fe400078ec0ff */
[----:B------:R-:W-:Y:S02]  /*d540*/  @P0 PRMT R208, R125, 0x5410, RZ ;  /* 0x000054107dd00816 */ /* 0x000fe400000000ff */
[----:B------:R-:W-:Y:S02]  /*d550*/  ISETP.LE.U32.AND P0, PT, R0, UR36, PT ;  /* 0x0000002400007c0c */ /* 0x000fe4000bf03070 */
[----:B------:R-:W-:Y:S02]  /*d560*/  PRMT R0, R80, 0x7632, R0 ;  /* 0x0000763250007816 */ /* 0x000fe40000000000 */
[----:B------:R-:W-:Y:S02]  /*d570*/  LOP3.LUT R8, R8, UR15, R5, 0x96, !PT ;  /* 0x0000000f08087c12 */ /* 0x000fe4000f8e9605 */
[----:B------:R-:W-:-:S02]  /*d580*/  LOP3.LUT R0, R0, 0xff, RZ, 0xc0, !PT ;  /* 0x000000ff00007812 */ /* 0x000fc400078ec0ff */
[----:B------:R-:W-:Y:S01]  /*d590*/  @P2 PRMT R156, R122, 0x5410, RZ ;  /* 0x000054107a9c2816 */ /* 0x000fe200000000ff */
[----:B------:R-:W-:Y:S01]  /*d5a0*/  IMAD.MOV.U32 R91, RZ, RZ, R59 ;  /* 0x000000ffff5b7224 */ /* 0x000fe200078e003b */
[----:B------:R-:W-:Y:S01]  /*d5b0*/  ISETP.LE.U32.AND P2, PT, R0, UR36, PT ;  /* 0x0000002400007c0c */ /* 0x000fe2000bf43070 */
[----:B------:R-:W-:Y:S02]  /*d5c0*/  IMAD.MOV.U32 R44, RZ, RZ, R58 ;  /* 0x000000ffff2c7224 */ /* 0x000fe400078e003a */
[----:B------:R-:W-:Y:S02]  /*d5d0*/  IMAD.MOV.U32 R0, RZ, RZ, R64 ;  /* 0x000000ffff007224 */ /* 0x000fe400078e0040 */
[----:B------:R-:W-:-:S04]  /*d5e0*/  IMAD.WIDE.U32 R58, R8, -0x2daee0ad, RZ ;  /* 0xd2511f53083a7825 */ /* 0x000fc800078e00ff */
[----:B------:R-:W-:Y:S01]  /*d5f0*/  @!P3 HADD2 R129, -R138.H0_H0, -RZ.H0_H0 ;  /* 0xa00000ff8a81b230 */ /* 0x000fe20000000900 */
[----:B------:R-:W-:Y:S02]  /*d600*/  LOP3.LUT R0, R0, 0xff, RZ, 0xc0, !PT ;  /* 0x000000ff00007812 */ /* 0x000fe400078ec0ff */
[----:B------:R-:W-:Y:S02]  /*d610*/  LOP3.LUT R77, R6, UR6, R59, 0x96, !PT ;  /* 0x00000006064d7c12 */ /* 0x000fe4000f8e963b */
[----:B------:R-:W-:Y:S02]  /*d620*/  PRMT R122, R138, 0x5410, R139 ;  /* 0x000054108a7a7816 */ /* 0x000fe4000000008b */
[----:B------:R-:W-:Y:S02]  /*d630*/  @!P3 PRMT R138, R129, 0x5410, RZ ;  /* 0x00005410818ab816 */ /* 0x000fe400000000ff */
[----:B------:R-:W-:Y:S02]  /*d640*/  ISETP.LE.U32.AND P3, PT, R0, UR36, PT ;  /* 0x0000002400007c0c */ /* 0x000fe4000bf63070 */
[----:B------:R-:W-:Y:S01]  /*d650*/  LOP3.LUT R0, R77, 0xffff, RZ, 0xc0, !PT ;  /* 0x0000ffff4d007812 */ /* 0x000fe200078ec0ff */
[----:B------:R-:W-:Y:S03]  /*d660*/  MUFU.EX2 R26, R100 ;  /* 0x00000064001a7308 */ /* 0x000fe60000000800 */
[----:B------:R-:W-:-:S05]  /*d670*/  SHF.R.U32.HI R0, RZ, 0x8, R0 ;  /* 0x00000008ff007819 */ /* 0x000fca0000011600 */
[----:B------:R-:W3:Y:S01]  /*d680*/  MUFU.EX2 R27, R101 ;  /* 0x00000065001b7308 */ /* 0x000ee20000000800 */
[----:B------:R-:W-:Y:S02]  /*d690*/  LOP3.LUT R0, R0, 0xffff, RZ, 0xc0, !PT ;  /* 0x0000ffff00007812 */ /* 0x000fe400078ec0ff */
[----:B------:R-:W-:Y:S02]  /*d6a0*/  @!P5 PRMT R137, R124, 0x5410, RZ ;  /* 0x000054107c89d816 */ /* 0x000fe400000000ff */
[----:B------:R-:W-:Y:S02]  /*d6b0*/  ISETP.LE.U32.AND P5, PT, R0, UR36, PT ;  /* 0x0000002400007c0c */ /* 0x000fe4000bfa3070 */
[----:B------:R-:W-:-:S04]  /*d6c0*/  PRMT R0, R77, 0x7632, R0 ;  /* 0x000076324d007816 */ /* 0x000fc80000000000 */
[----:B------:R-:W-:-:S04]  /*d6d0*/  LOP3.LUT R0, R0, 0xff, RZ, 0xc0, !PT ;  /* 0x000000ff00007812 */ /* 0x000fc800078ec0ff */
[----:B------:R-:W-:Y:S02]  /*d6e0*/  ISETP.LE.U32.AND P4, PT, R0, UR36, PT ;  /* 0x0000002400007c0c */ /* 0x000fe4000bf83070 */
[----:B---3--:R-:W-:-:S04]  /*d6f0*/  F2FP.F16.F32.PACK_AB R0, R27, R26 ;  /* 0x0000001a1b00723e */ /* 0x008fc800000000ff */
[C---:B------:R-:W-:Y:S02]  /*d700*/  PRMT R152, R0.reuse, 0x7610, R152 ;  /* 0x0000761000987816 */ /* 0x040fe40000000098 */
[----:B------:R-:W-:Y:S01]  /*d710*/  PRMT R153, R0, 0x7632, R153 ;  /* 0x0000763200997816 */ /* 0x000fe20000000099 */
[----:B------:R-:W-:Y:S02]  /*d720*/  IMAD.MOV.U32 R0, RZ, RZ, R58 ;  /* 0x000000ffff007224 */ /* 0x000fe400078e003a */
[----:B------:R-:W-:-:S03]  /*d730*/  @!P6 HADD2 R127, -R139.H0_H0, -RZ.H0_H0 ;  /* 0xa00000ff8b7fe230 */ /* 0x000fc60000000900 */
[----:B------:R-:W-:Y:S02]  /*d740*/  LOP3.LUT R0, R0, 0xff, RZ, 0xc0, !PT ;  /* 0x000000ff00007812 */ /* 0x000fe400078ec0ff */
        /* <DEDUP_REMOVED lines=8> */
[----:B------:R-:W-:Y:S01]  /*d7d0*/  LOP3.LUT R4, R120, UR33, R3, 0x96, !PT ;  /* 0x0000002178047c12 */ /* 0x000fe2000f8e9603 */
[----:B------:R-:W-:Y:S02]  /*d7e0*/  FADD.FTZ R11, R45, R16 ;  /* 0x000000102d0b7221 */ /* 0x000fe40000010000 */
[----:B------:R-:W-:Y:S01]  /*d7f0*/  FADD.FTZ R14, R24, R5 ;  /* 0x00000005180e7221 */ /* 0x000fe20000010000 */
[----:B------:R-:W-:Y:S02]  /*d800*/  IMAD.MOV.U32 R16, RZ, RZ, R56 ;  /* 0x000000ffff107224 */ /* 0x000fe400078e0038 */
        /* <DEDUP_REMOVED lines=8> */
[----:B------:R-:W-:-:S04]  /*d890*/  IMAD.WIDE.U32 R8, R4, -0x2daee0ad, RZ ;  /* 0xd2511f5304087825 */ /* 0x000fc800078e00ff */
[----:B------:R-:W-:Y:S01]  /*d8a0*/  FADD.FTZ R10, R22, R17 ;  /* 0x00000011160a7221 */ /* 0x000fe20000010000 */
[----:B------:R-:W-:Y:S01]  /*d8b0*/  LOP3.LUT R0, R2, UR14, R9, 0x96, !PT ;  /* 0x0000000e02007c12 */ /* 0x000fe2000f8e9609 */
[----:B------:R-:W-:Y:S02]  /*d8c0*/  IMAD.MOV.U32 R17, RZ, RZ, R57 ;  /* 0x000000ffff117224 */ /* 0x000fe400078e0039 */
[----:B------:R-:W-:-:S04]  /*d8d0*/  IMAD.WIDE.U32 R2, R3, -0x326172a9, RZ ;  /* 0xcd9e8d5703027825 */ /* 0x000fc800078e00ff */
[----:B------:R-:W-:Y:S01]  /*d8e0*/  IMAD.WIDE.U32 R56, R0, -0x326172a9, RZ ;  /* 0xcd9e8d5700387825 */ /* 0x000fe200078e00ff */
[----:B------:R-:W-:Y:S03]  /*d8f0*/  MUFU.EX2 R15, R148 ;  /* 0x00000094000f7308 */ /* 0x000fe60000000800 */
[----:B------:R-:W-:Y:S02]  /*d900*/  IMAD.MOV.U32 R117, RZ, RZ, R75 ;  /* 0x000000ffff757224 */ /* 0x000fe400078e004b */
[----:B------:R-:W-:Y:S02]  /*d910*/  IMAD.MOV.U32 R20, RZ, RZ, R18 ;  /* 0x000000ffff147224 */ /* 0x000fe400078e0012 */
[----:B------:R-:W-:Y:S01]  /*d920*/  IMAD.MOV.U32 R75, RZ, RZ, R79 ;  /* 0x000000ffff4b7224 */ /* 0x000fe200078e004f */
[----:B------:R-:W3:Y:S01]  /*d930*/  MUFU.EX2 R18, R151 ;  /* 0x0000009700127308 */ /* 0x000ee20000000800 */
[----:B------:R-:W-:Y:S01]  /*d940*/  LOP3.LUT R79, R2, UR13, R57, 0x96, !PT ;  /* 0x0000000d024f7c12 */ /* 0x000fe2000f8e9639 */
[----:B------:R-:W-:-:S02]  /*d950*/  @!P0 HADD2 R131, -R153.H0_H0, -RZ.H0_H0 ;  /* 0xa00000ff99838230 */ /* 0x000fc40000000900 */
[----:B------:R-:W-:Y:S01]  /*d960*/  IMAD.MOV.U32 R70, RZ, RZ, R39 ;  /* 0x000000ffff467224 */ /* 0x000fe200078e0027 */
[----:B------:R-:W-:Y:S02]  /*d970*/  LOP3.LUT R0, R79, 0xff, RZ, 0xc0, !PT ;  /* 0x000000ff4f007812 */ /* 0x000fe400078ec0ff */
[----:B------:R-:W-:Y:S02]  /*d980*/  PRMT R39, R152, 0x5410, R153 ;  /* 0x0000541098277816 */ /* 0x000fe40000000099 */
[----:B------:R-:W-:Y:S02]  /*d990*/  @!P0 PRMT R153, R131, 0x5410, RZ ;  /* 0x0000541083998816 */ /* 0x000fe400000000ff */
[----:B------:R-:W-:Y:S02]  /*d9a0*/  ISETP.LE.U32.AND P0, PT, R0, UR36, PT ;  /* 0x0000002400007c0c */ /* 0x000fe4000bf03070 */
[----:B------:R-:W-:Y:S02]  /*d9b0*/  LOP3.LUT R0, R79, 0xffff, RZ, 0xc0, !PT ;  /* 0x0000ffff4f007812 */ /* 0x000fe400078ec0ff */
[----:B---3--:R-:W-:-:S02]  /*d9c0*/  F2FP.F16.F32.PACK_AB R151, R18, R15 ;  /* 0x0000000f1297723e */ /* 0x008fc400000000ff */
[----:B------:R-:W-:-:S07]  /*d9d0*/  SHF.R.U32.HI R0, RZ, 0x8, R0 ;  /* 0x00000008ff007819 */ /* 0x000fce0000011600 */
[----:B------:R-:W-:Y:S01]  /*d9e0*/  @!P0 HADD2 R141, -R151.H0_H0, -RZ.H0_H0 ;  /* 0xa00000ff978d8230 */ /* 0x000fe20000000900 */
[----:B------:R-:W-:Y:S02]  /*d9f0*/  LOP3.LUT R0, R0, 0xffff, RZ, 0xc0, !PT ;  /* 0x0000ffff00007812 */ /* 0x000fe400078ec0ff */
[----:B------:R-:W-:Y:S02]  /*da00*/  PRMT R176, R151, 0x7610, R176 ;  /* 0x0000761097b07816 */ /* 0x000fe400000000b0 */
[----:B------:R-:W-:Y:S02]  /*da10*/  @!P0 PRMT R176, R141, 0x5410, RZ ;  /* 0x000054108db08816 */ /* 0x000fe400000000ff */
[----:B------:R-:W-:Y:S02]  /*da20*/  ISETP.LE.U32.AND P0, PT, R0, UR36, PT ;  /* 0x0000002400007c0c */ /* 0x000fe4000bf03070 */
[----:B------:R-:W-:Y:S01]  /*da30*/  LOP3.LUT R12, R6, UR15, R3, 0x96, !PT ;  /* 0x0000000f060c7c12 */ /* 0x000fe2000f8e9603 */
[----:B------:R-:W-:Y:S01]  /*da40*/  FADD.FTZ R3, R25, R10 ;  /* 0x0000000a19037221 */ /* 0x000fe20000010000 */
[----:B------:R-:W-:Y:S01]  /*da50*/  IMAD.MOV.U32 R25, RZ, RZ, R17 ;  /* 0x000000ffff197224 */ /* 0x000fe200078e0011 */
[----:B------:R-:W-:Y:S01]  /*da60*/  MUFU.EX2 R10, R133 ;  /* 0x00000085000a7308 */ /* 0x000fe20000000800 */
[----:B------:R-:W-:-:S07]  /*da70*/  PRMT R0, R79, 0x7632, R0 ;  /* 0x000076324f007816 */ /* 0x000fce0000000000 */
[----:B------:R-:W3:Y:S01]  /*da80*/  MUFU.EX2 R17, R132 ;  /* 0x0000008400117308 */ /* 0x000ee20000000800 */
[----:B------:R-:W-:Y:S01]  /*da90*/  @!P0 HADD2 R150, -R151.H1_H1, -RZ.H0_H0 ;  /* 0xa00000ff97968230 */ /* 0x000fe20000000d00 */
[----:B------:R-:W-:Y:S02]  /*daa0*/  LOP3.LUT R0, R0, 0xff, RZ, 0xc0, !PT ;  /* 0x000000ff00007812 */ /* 0x000fe400078ec0ff */
[----:B------:R-:W-:Y:S02]  /*dab0*/  PRMT R172, R151, 0x7632, R172 ;  /* 0x0000763297ac7816 */ /* 0x000fe400000000ac */
[----:B------:R-:W-:Y:S02]  /*dac0*/  @!P0 PRMT R172, R150, 0x5410, RZ ;  /* 0x0000541096ac8816 */ /* 0x000fe400000000ff */
[----:B------:R-:W-:Y:S02]  /*dad0*/  ISETP.LE.U32.AND P0, PT, R0, UR36, PT ;  /* 0x0000002400007c0c */ /* 0x000fe4000bf03070 */
[----:B------:R-:W-:-:S02]  /*dae0*/  SHF.R.U32.HI R0, RZ, 0x18, R79 ;  /* 0x00000018ff007819 */ /* 0x000fc4000001164f */
[----:B---3--:R-:W-:-:S09]  /*daf0*/  F2FP.F16.F32.PACK_AB R150, R17, R10 ;  /* 0x0000000a1196723e */ /* 0x008fd200000000ff */
[----:B------:R-:W-:Y:S01]  /*db00*/  @!P0 HADD2 R155, -R150.H0_H0, -RZ.H0_H0 ;  /* 0xa00000ff969b8230 */ /* 0x000fe20000000900 */
[----:B------:R-:W-:-:S04]  /*db10*/  PRMT R35, R150, 0x7610, R35 ;  /* 0x0000761096237816 */ /* 0x000fc80000000023 */
[----:B------:R-:W-:Y:S02]  /*db20*/  @!P0 PRMT R35, R155, 0x5410, RZ ;  /* 0x000054109b238816 */ /* 0x000fe400000000ff */
[----:B------:R-:W-:Y:S01]  /*db30*/  ISETP.LE.U32.AND P0, PT, R0, UR36, PT ;  /* 0x0000002400007c0c */ /* 0x000fe2000bf03070 */
[----:B------:R-:W-:Y:S01]  /*db40*/  FADD.FTZ R2, R40, R14 ;  /* 0x0000000e28027221 */ /* 0x000fe20000010000 */
[----:B------:R-:W-:Y:S01]  /*db50*/  MUFU.EX2 R22, R170 ;  /* 0x000000aa00167308 */ /* 0x000fe20000000800 */
[----:B------:R-:W-:-:S07]  /*db60*/  IMAD.MOV.U32 R0, RZ, RZ, R56 ;  /* 0x000000ffff007224 */ /* 0x000fce00078e0038 */
[----:B------:R-:W3:Y:S01]  /*db70*/  MUFU.EX2 R14, R169 ;  /* 0x000000a9000e7308 */ /* 0x000ee20000000800 */
[----:B------:R-:W-:Y:S02]  /*db80*/  LOP3.LUT R0, R0, 0xff, RZ, 0xc0, !PT ;  /* 0x000000ff00007812 */ /* 0x000fe400078ec0ff */
[----:B------:R-:W-:Y:S01]  /*db90*/  @!P0 HADD2 R160, -R150.H1_H1, -RZ.H0_H0 ;  /* 0xa00000ff96a08230 */ /* 0x000fe20000000d00 */
[----:B------:R-:W-:-:S04]  /*dba0*/  PRMT R33, R150, 0x7632, R33 ;  /* 0x0000763296217816 */ /* 0x000fc80000000021 */
[----:B------:R-:W-:Y:S02]  /*dbb0*/  @!P0 PRMT R33, R160, 0x5410, RZ ;  /* 0x00005410a0218816 */ /* 0x000fe400000000ff */
[----:B------:R-:W-:Y:S02]  /*dbc0*/  ISETP.LE.U32.AND P0, PT, R0, UR36, PT ;  /* 0x0000002400007c0c */ /* 0x000fe4000bf03070 */
[----:B---3--:R-:W-:Y:S02]  /*dbd0*/  F2FP.F16.F32.PACK_AB R148, R22, R14 ;  /* 0x0000000e1694723e */ /* 0x008fe400000000ff */
[----:B------:R-:W-:-:S09]  /*dbe0*/  PRMT R0, R56, 0x7771, RZ ;  /* 0x0000777138007816 */ /* 0x000fd200000000ff */
[----:B------:R-:W-:Y:S01]  /*dbf0*/  @!P0 HADD2 R168, -R148.H0_H0, -RZ.H0_H0 ;  /* 0xa00000ff94a88230 */ /* 0x000fe20000000900 */
[----:B------:R-:W-:Y:S01]  /*dc00*/  PRMT R252, R148, 0x7610, R252 ;  /* 0x0000761094fc7816 */ /* 0x000fe200000000fc */
[----:B------:R-:W-:-:S03]  /*dc10*/  FADD.FTZ R5, R30, R13 ;  /* 0x0000000d1e057221 */ /* 0x000fc60000010000 */
[----:B------:R-:W-:Y:S02]  /*dc20*/  @!P0 PRMT R252, R168, 0x5410, RZ ;  /* 0x00005410a8fc8816 */ /* 0x000fe400000000ff */
[----:B------:R-:W-:Y:S01]  /*dc30*/  ISETP.GT.U32.AND P0, PT, R0, UR36, PT ;  /* 0x0000002400007c0c */ /* 0x000fe2000bf04070 */
[----:B------:R-:W-:Y:S08]  /*dc40*/  MUFU.EX2 R9, R236 ;  /* 0x000000ec00097308 */ /* 0x000ff00000000800 */
[----:B------:R-:W3:Y:S01]  /*dc50*/  MUFU.EX2 R13, R235 ;  /* 0x000000eb000d7308 */ /* 0x000ee20000000800 */
[----:B------:R-:W-:-:S02]  /*dc60*/  IMAD.MOV.U32 R24, RZ, RZ, R16 ;  /* 0x000000ffff187224 */ /* 0x000fc400078e0010 */
[----:B------:R-:W-:Y:S02]  /*dc70*/  IMAD.MOV.U32 R168, RZ, RZ, R20 ;  /* 0x000000ffffa87224 */ /* 0x000fe400078e0014 */
[----:B------:R-:W-:Y:S01]  /*dc80*/  @P0 HADD2 R174, -R148.H1_H1, -RZ.H0_H0 ;  /* 0xa00000ff94ae0230 */ /* 0x000fe20000000d00 */
[----:B------:R-:W-:Y:S02]  /*dc90*/  PRMT R0, R56, 0x7772, RZ ;  /* 0x0000777238007816 */ /* 0x000fe400000000ff */
[----:B------:R-:W-:Y:S01]  /*dca0*/  MUFU.EX2 R16, R149 ;  /* 0x0000009500107308 */ /* 0x000fe20000000800 */
[----:B------:R-:W-:Y:S02]  /*dcb0*/  PRMT R32, R148, 0x7632, R32 ;  /* 0x0000763294207816 */ /* 0x000fe40000000020 */
[----:B------:R-:W-:-:S05]  /*dcc0*/  @P0 PRMT R32, R174, 0x5410, RZ ;  /* 0x00005410ae200816 */ /* 0x000fca00000000ff */
[----:B------:R2:W1:Y:S01]  /*dcd0*/  MUFU.EX2 R20, R140 ;  /* 0x0000008c00147308 */ /* 0x0004620000000800 */
[----:B------:R-:W-:Y:S02]  /*dce0*/  ISETP.GT.U32.AND P0, PT, R0, UR36, PT ;  /* 0x0000002400007c0c */ /* 0x000fe4000bf04070 */
[----:B---3--:R-:W-:Y:S01]  /*dcf0*/  F2FP.F16.F32.PACK_AB R0, R13, R9 ;  /* 0x000000090d00723e */ /* 0x008fe200000000ff */
[----:B------:R-:W-:Y:S01]  /*dd00*/  FADD.FTZ R4, R53, R11 ;  /* 0x0000000b35047221 */ /* 0x000fe20000010000 */
[----:B------:R-:W-:Y:S02]  /*dd10*/  IMAD.MOV.U32 R21, RZ, RZ, R19 ;  /* 0x000000ffff157224 */ /* 0x000fe400078e0013 */
[----:B------:R-:W-:Y:S01]  /*dd20*/  @!P1 HADD2 R130, -R152.H0_H0, -RZ.H0_H0 ;  /* 0xa00000ff98829230 */ /* 0x000fe20000000900 */
[----:B------:R-:W-:Y:S01]  /*dd30*/  PRMT R141, R0, 0x7610, R141 ;  /* 0x00007610008d7816 */ /* 0x000fe2000000008d */
[----:B------:R-:W-:Y:S02]  /*dd40*/  IMAD.MOV.U32 R74, RZ, RZ, R114 ;  /* 0x000000ffff4a7224 */ /* 0x000fe400078e0072 */
[----:B------:R-:W-:Y:S01]  /*dd50*/  FADD.FTZ R4, R46, R4 ;  /* 0x000000042e047221 */ /* 0x000fe20000010000 */
[----:B------:R-:W-:Y:S01]  /*dd60*/  IMAD.MOV.U32 R114, RZ, RZ, R75 ;  /* 0x000000ffff727224 */ /* 0x000fe200078e004b */
[----:B------:R-:W-:Y:S01]  /*dd70*/  @!P1 PRMT R152, R130, 0x5410, RZ ;  /* 0x0000541082989816 */ /* 0x000fe200000000ff */
[----:B------:R-:W-:-:S02]  /*dd80*/  IMAD.MOV.U32 R169, RZ, RZ, R21 ;  /* 0x000000ffffa97224 */ /* 0x000fc400078e0015 */
[----:B------:R-:W-:Y:S01]  /*dd90*/  IMAD.MOV.U32 R71, RZ, RZ, R116 ;  /* 0x000000ffff477224 */ /* 0x000fe200078e0074 */
[----:B--2---:R-:W-:Y:S02]  /*dda0*/  PRMT R140, R0, 0x7632, R140 ;  /* 0x00007632008c7816 */ /* 0x004fe4000000008c */
[----:B------:R-:W-:Y:S01]  /*ddb0*/  PRMT R0, R56, 0x7773, RZ ;  /* 0x0000777338007816 */ /* 0x000fe200000000ff */
[----:B------:R-:W-:Y:S02]  /*ddc0*/  IMAD.MOV.U32 R75, RZ, RZ, R52 ;  /* 0x000000ffff4b7224 */ /* 0x000fe400078e0034 */
[----:B------:R-:W-:Y:S01]  /*ddd0*/  IMAD.MOV.U32 R116, RZ, RZ, R66 ;  /* 0x000000ffff747224 */ /* 0x000fe200078e0042 */
[----:B------:R-:W-:Y:S01]  /*dde0*/  ISETP.GT.U32.AND P1, PT, R0, UR36, PT ;  /* 0x0000002400007c0c */ /* 0x000fe2000bf24070 */
[----:B------:R-:W-:Y:S02]  /*ddf0*/  IMAD.MOV.U32 R52, RZ, RZ, R67 ;  /* 0x000000ffff347224 */ /* 0x000fe400078e0043 */
[----:B------:R-:W-:Y:S01]  /*de00*/  FADD.FTZ R6, R55, R4 ;  /* 0x0000000437067221 */ /* 0x000fe20000010000 */
[----:B------:R-:W-:Y:S01]  /*de10*/  IMAD.WIDE.U32 R66, R12, -0x2daee0ad, RZ ;  /* 0xd2511f530c427825 */ /* 0x000fe200078e00ff */
[----:B-1----:R-:W-:Y:S01]  /*de20*/  F2FP.F16.F32.PACK_AB R149, R20, R16 ;  /* 0x000000101495723e */ /* 0x002fe200000000ff */
[----:B------:R-:W-:Y:S02]  /*de30*/  MUFU.EX2 R21, R223 ;  /* 0x000000df00157308 */ /* 0x000fe40000000800 */
[----:B------:R-:W-:-:S02]  /*de40*/  IMAD.MOV.U32 R55, RZ, RZ, R169 ;  /* 0x000000ffff377224 */ /* 0x000fc400078e00a9 */
[----:B------:R-:W-:Y:S01]  /*de50*/  IMAD.MOV.U32 R169, RZ, RZ, R25 ;  /* 0x000000ffffa97224 */ /* 0x000fe200078e0019 */
[----:B------:R-:W-:-:S03]  /*de60*/  LOP3.LUT R65, R8, UR6, R67, 0x96, !PT ;  /* 0x0000000608417c12 */ /* 0x000fc6000f8e9643 */
[----:B------:R1:W2:Y:S01]  /*de70*/  MUFU.EX2 R25, R224 ;  /* 0x000000e000197308 */ /* 0x0002a20000000800 */
[C---:B------:R-:W-:Y:S01]  /*de80*/  @P0 HADD2 R196, -R149.reuse.H0_H0, -RZ.H0_H0 ;  /* 0xa00000ff95c40230 */ /* 0x040fe20000000900 */
[----:B------:R-:W-:Y:S02]  /*de90*/  LOP3.LUT R0, R65, 0xff, RZ, 0xc0, !PT ;  /* 0x000000ff41007812 */ /* 0x000fe400078ec0ff */
[----:B------:R-:W-:Y:S01]  /*dea0*/  PRMT R236, R149, 0x7610, R236 ;  /* 0x0000761095ec7816 */ /* 0x000fe200000000ec */
[----:B------:R-:W-:Y:S01]  /*deb0*/  @P1 HADD2 R198, -R149.H1_H1, -RZ.H0_H0 ;  /* 0xa00000ff95c61230 */ /* 0x000fe20000000d00 */
[----:B------:R-:W-:Y:S02]  /*dec0*/  @P0 PRMT R236, R196, 0x5410, RZ ;  /* 0x00005410c4ec0816 */ /* 0x000fe400000000ff */
[----:B------:R-:W-:Y:S02]  /*ded0*/  ISETP.LE.U32.AND P0, PT, R0, UR36, PT ;  /* 0x0000002400007c0c */ /* 0x000fe4000bf03070 */
[----:B------:R-:W-:-:S02]  /*dee0*/  SHF.R.U32.HI R0, RZ, 0x18, R80 ;  /* 0x00000018ff007819 */ /* 0x000fc40000011650 */
[----:B-1----:R-:W-:Y:S02]  /*def0*/  PRMT R224, R149, 0x7632, R224 ;  /* 0x0000763295e07816 */ /* 0x002fe400000000e0 */
[----:B------:R-:W-:Y:S02]  /*df00*/  @P1 PRMT R224, R198, 0x5410, RZ ;  /* 0x00005410c6e01816 */ /* 0x000fe400000000ff */
[----:B------:R-:W-:Y:S02]  /*df10*/  ISETP.LE.U32.AND P1, PT, R0, UR36, PT ;  /* 0x0000002400007c0c */ /* 0x000fe4000bf23070 */
[----:B------:R-:W-:Y:S02]  /*df20*/  LOP3.LUT R0, R65, 0xffff, RZ, 0xc0, !PT ;  /* 0x0000ffff41007812 */ /* 0x000fe400078ec0ff */
[----:B--2---:R-:W-:Y:S02]  /*df30*/  F2FP.F16.F32.PACK_AB R174, R25, R21 ;  /* 0x0000001519ae723e */ /* 0x004fe400000000ff */
[----:B------:R-:W-:-:S03]  /*df40*/  SHF.R.U32.HI R0, RZ, 0x8, R0 ;  /* 0x00000008ff007819 */ /* 0x000fc60000011600 */
[----:B------:R-:W-:Y:S01]  /*df50*/  @!P0 HADD2 R214, -R174.H0_H0, -RZ.H0_H0 ;  /* 0xa00000ffaed68230 */ /* 0x000fe20000000900 */
[----:B------:R-:W-:Y:S02]  /*df60*/  LOP3.LUT R0, R0, 0xffff, RZ, 0xc0, !PT ;  /* 0x0000ffff00007812 */ /* 0x000fe400078ec0ff */
[----:B------:R-:W-:Y:S02]  /*df70*/  PRMT R235, R174, 0x7610, R235 ;  /* 0x00007610aeeb7816 */ /* 0x000fe400000000eb */
[----:B------:R-:W-:Y:S02]  /*df80*/  @!P0 PRMT R235, R214, 0x5410, RZ ;  /* 0x00005410d6eb8816 */ /* 0x000fe400000000ff */
[----:B------:R-:W-:Y:S01]  /*df90*/  ISETP.LE.U32.AND P0, PT, R0, UR36, PT ;  /* 0x0000002400007c0c */ /* 0x000fe2000bf03070 */
[----:B------:R-:W-:Y:S01]  /*dfa0*/  MUFU.EX2 R19, R173 ;  /* 0x000000ad00137308 */ /* 0x000fe20000000800 */
[----:B------:R-:W-:-:S07]  /*dfb0*/  PRMT R0, R65, 0x7632, R0 ;  /* 0x0000763241007816 */ /* 0x000fce0000000000 */
[----:B------:R-:W1:Y:S01]  /*dfc0*/  MUFU.EX2 R23, R171 ;  /* 0x000000ab00177308 */ /* 0x000e620000000800 */
[----:B------:R-:W-:-:S03]  /*dfd0*/  LOP3.LUT R0, R0, 0xff, RZ, 0xc0, !PT ;  /* 0x000000ff00007812 */ /* 0x000fc600078ec0ff */
[----:B------:R-:W-:Y:S01]  /*dfe0*/  @!P0 HADD2 R220, -R174.H1_H1, -RZ.H0_H0 ;  /* 0xa00000ffaedc8230 */ /* 0x000fe20000000d00 */
[----:B------:R-:W-:-:S04]  /*dff0*/  PRMT R223, R174, 0x7632, R223 ;  /* 0x00007632aedf7816 */ /* 0x000fc800000000df */
[----:B------:R-:W-:Y:S02]  /*e000*/  @!P0 PRMT R223, R220, 0x5410, RZ ;  /* 0x00005410dcdf8816 */ /* 0x000fe400000000ff */
[----:B------:R-:W-:Y:S01]  /*e010*/  ISETP.LE.U32.AND P0, PT, R0, UR36, PT ;  /* 0x0000002400007c0c */ /* 0x000fe2000bf03070 */
[----:B------:R-:W-:Y:S01]  /*e020*/  @!P1 HADD2 R222, -R140.H0_H0, -RZ.H0_H0 ;  /* 0xa00000ff8cde9230 */ /* 0x000fe20000000900 */
[----:B------:R-:W-:Y:S01]  /*e030*/  SHF.R.U32.HI R0, RZ, 0x18, R65 ;  /* 0x00000018ff007819 */ /* 0x000fe20000011641 */
[----:B------:R-:W-:Y:S01]  /*e040*/  IMAD.MOV.U32 R53, RZ, RZ, R38 ;  /* 0x000000ffff357224 */ /* 0x000fe200078e0026 */
[----:B------:R-:W-:Y:S01]  /*e050*/  PRMT R38, R141, 0x5410, R140 ;  /* 0x000054108d267816 */ /* 0x000fe2000000008c */
[----:B------:R-:W-:Y:S01]  /*e060*/  MUFU.EX2 R11, R134 ;  /* 0x00000086000b7308 */ /* 0x000fe20000000800 */
[----:B------:R-:W-:Y:S01]  /*e070*/  IMAD.MOV.U32 R54, RZ, RZ, R168 ;  /* 0x000000ffff367224 */ /* 0x000fe200078e00a8 */
[----:B------:R-:W-:Y:S01]  /*e080*/  @!P1 PRMT R140, R222, 0x5410, RZ ;  /* 0x00005410de8c9816 */ /* 0x000fe200000000ff */
[----:B------:R-:W-:Y:S01]  /*e090*/  IMAD.MOV.U32 R168, RZ, RZ, R24 ;  /* 0x000000ffffa87224 */ /* 0x000fe200078e0018 */
[----:B-1----:R-:W-:-:S02]  /*e0a0*/  F2FP.F16.F32.PACK_AB R173, R23, R19 ;  /* 0x0000001317ad723e */ /* 0x002fc400000000ff */
[----:B------:R-:W-:Y:S02]  /*e0b0*/  ISETP.LE.U32.AND P1, PT, R0, UR36, PT ;  /* 0x0000002400007c0c */ /* 0x000fe4000bf23070 */
[----:B------:R-:W1:Y:S01]  /*e0c0*/  MUFU.EX2 R12, R135 ;  /* 0x00000087000c7308 */ /* 0x000e620000000800 */
[----:B------:R-:W-:Y:S02]  /*e0d0*/  IMAD.MOV.U32 R0, RZ, RZ, R66 ;  /* 0x000000ffff007224 */ /* 0x000fe400078e0042 */
[----:B------:R-:W-:-:S05]  /*e0e0*/  @!P0 HADD2 R229, -R173.H0_H0, -RZ.H0_H0 ;  /* 0xa00000ffade58230 */ /* 0x000fca0000000900 */
[----:B------:R-:W2:Y:S01]  /*e0f0*/  MUFU.EX2 R24, R233 ;  /* 0x000000e900187308 */ /* 0x000ea20000000800 */
[----:B------:R-:W-:Y:S02]  /*e100*/  LOP3.LUT R0, R0, 0xff, RZ, 0xc0, !PT ;  /* 0x000000ff00007812 */ /* 0x000fe400078ec0ff */
[----:B------:R-:W-:Y:S02]  /*e110*/  PRMT R222, R173, 0x7610, R222 ;  /* 0x00007610adde7816 */ /* 0x000fe400000000de */
[----:B------:R-:W-:Y:S02]  /*e120*/  @!P0 PRMT R222, R229, 0x5410, RZ ;  /* 0x00005410e5de8816 */ /* 0x000fe400000000ff */
[----:B------:R-:W-:Y:S02]  /*e130*/  ISETP.LE.U32.AND P0, PT, R0, UR36, PT ;  /* 0x0000002400007c0c */ /* 0x000fe4000bf03070 */
[----:B-1----:R-:W-:Y:S01]  /*e140*/  F2FP.F16.F32.PACK_AB R0, R12, R11 ;  /* 0x0000000b0c00723e */ /* 0x002fe200000000ff */
[----:B------:R-:W-:-:S03]  /*e150*/  @!P1 HADD2 R231, -R173.H1_H1, -RZ.H0_H0 ;  /* 0xa00000ffade79230 */ /* 0x000fc60000000d00 */
[C---:B------:R-:W-:Y:S02]  /*e160*/  PRMT R135, R0.reuse, 0x7610, R135 ;  /* 0x0000761000877816 */ /* 0x040fe40000000087 */
[----:B------:R-:W-:Y:S02]  /*e170*/  PRMT R133, R0, 0x7632, R133 ;  /* 0x0000763200857816 */ /* 0x000fe40000000085 */
[----:B--2---:R-:W-:Y:S02]  /*e180*/  F2FP.F16.F32.PACK_AB R171, R28, R24 ;  /* 0x000000181cab723e */ /* 0x004fe400000000ff */
[----:B------:R-:W-:Y:S02]  /*e190*/  PRMT R0, R64, 0x7771, RZ ;  /* 0x0000777140007816 */ /* 0x000fe400000000ff */
[----:B------:R-:W-:Y:S01]  /*e1a0*/  PRMT R198, R173, 0x7632, R198 ;  /* 0x00007632adc67816 */ /* 0x000fe200000000c6 */
[----:B------:R-:W-:Y:S01]  /*e1b0*/  @!P0 HADD2 R232, -R171.H0_H0, -RZ.H0_H0 ;  /* 0xa00000ffabe88230 */ /* 0x000fe20000000900 */
[----:B------:R-:W-:Y:S01]  /*e1c0*/  @!P1 PRMT R198, R231, 0x5410, RZ ;  /* 0x00005410e7c69816 */ /* 0x000fe200000000ff */
[----:B------:R-:W-:Y:S01]  /*e1d0*/  FADD.FTZ R5, R34, R5 ;  /* 0x0000000522057221 */ /* 0x000fe20000010000 */
[----:B------:R-:W-:-:S02]  /*e1e0*/  ISETP.GT.U32.AND P1, PT, R0, UR36, PT ;  /* 0x0000002400007c0c */ /* 0x000fc4000bf24070 */
[----:B------:R-:W-:Y:S02]  /*e1f0*/  PRMT R0, R66, 0x7771, RZ ;  /* 0x0000777142007816 */ /* 0x000fe400000000ff */
[----:B------:R-:W-:Y:S01]  /*e200*/  PRMT R220, R171, 0x7610, R220 ;  /* 0x00007610abdc7816 */ /* 0x000fe200000000dc */
[----:B------:R-:W-:Y:S01]  /*e210*/  FADD.FTZ R4, R10, R5 ;  /* 0x000000050a047221 */ /* 0x000fe20000010000 */
[----:B------:R-:W-:Y:S01]  /*e220*/  @!P0 PRMT R220, R232, 0x5410, RZ ;  /* 0x00005410e8dc8816 */ /* 0x000fe200000000ff */
[----:B------:R1:W2:Y:S01]  /*e230*/  MUFU.EX2 R10, R53 ;  /* 0x00000035000a7308 */ /* 0x0002a20000000800 */
[----:B------:R-:W-:Y:S01]  /*e240*/  ISETP.GT.U32.AND P0, PT, R0, UR36, PT ;  /* 0x0000002400007c0c */ /* 0x000fe2000bf04070 */
[----:B------:R-:W-:Y:S01]  /*e250*/  FADD.FTZ R2, R41, R2 ;  /* 0x0000000229027221 */ /* 0x000fe20000010000 */
[----:B------:R-:W-:-:S03]  /*e260*/  FADD.FTZ R3, R31, R3 ;  /* 0x000000031f037221 */ /* 0x000fc60000010000 */
[----:B------:R-:W-:Y:S01]  /*e270*/  FADD.FTZ R2, R15, R2 ;  /* 0x000000020f027221 */ /* 0x000fe20000010000 */
[----:B------:R-:W-:Y:S02]  /*e280*/  FADD.FTZ R7, R9, R3 ;  /* 0x0000000309077221 */ /* 0x000fe40000010000 */
[----:B------:R-:W3:Y:S01]  /*e290*/  MUFU.EX2 R9, R244 ;  /* 0x000000f400097308 */ /* 0x000ee20000000800 */
[----:B------:R-:W-:Y:S01]  /*e2a0*/  FADD.FTZ R2, R18, R2 ;  /* 0x0000000212027221 */ /* 0x000fe20000010000 */
[----:B------:R-:W-:Y:S02]  /*e2b0*/  @!P2 HADD2 R197, -R141.H0_H0, -RZ.H0_H0 ;  /* 0xa00000ff8dc5a230 */ /* 0x000fe40000000900 */
[----:B------:R-:W-:Y:S01]  /*e2c0*/  FADD.FTZ R3, R26, R6 ;  /* 0x000000061a037221 */ /* 0x000fe20000010000 */
[----:B------:R-:W-:Y:S01]  /*e2d0*/  FADD.FTZ R6, R13, R7 ;  /* 0x000000070d067221 */ /* 0x000fe20000010000 */
[----:B------:R-:W-:Y:S02]  /*e2e0*/  @P0 HADD2 R237, -R171.H1_H1, -RZ.H0_H0 ;  /* 0xa00000ffabed0230 */ /* 0x000fe40000000d00 */
[----:B------:R-:W-:Y:S01]  /*e2f0*/  FADD.FTZ R8, R14, R2 ;  /* 0x000000020e087221 */ /* 0x000fe20000010000 */
[----:B------:R-:W-:Y:S01]  /*e300*/  PRMT R0, R66, 0x7772, RZ ;  /* 0x0000777242007816 */ /* 0x000fe200000000ff */
[----:B-1----:R-:W-:Y:S01]  /*e310*/  IMAD.MOV.U32 R53, RZ, RZ, R246 ;  /* 0x000000ffff357224 */ /* 0x002fe200078e00f6 */
[----:B------:R-:W-:Y:S01]  /*e320*/  @!P2 PRMT R141, R197, 0x5410, RZ ;  /* 0x00005410c58da816 */ /* 0x000fe200000000ff */
[----:B------:R-:W-:Y:S01]  /*e330*/  @P1 HADD2 R238, -R133.H0_H0, -RZ.H0_H0 ;  /* 0xa00000ff85ee1230 */ /* 0x000fe20000000900 */
[----:B------:R-:W-:Y:S01]  /*e340*/  PRMT R197, R171, 0x7632, R197 ;  /* 0x00007632abc57816 */ /* 0x000fe200000000c5 */
[----:B--2---:R-:W-:Y:S01]  /*e350*/  FADD.FTZ R2, R10, R6 ;  /* 0x000000060a027221 */ /* 0x004fe20000010000 */
[----:B------:R-:W-:Y:S01]  /*e360*/  @P0 PRMT R197, R237, 0x5410, RZ ;  /* 0x00005410edc50816 */ /* 0x000fe200000000ff */
[----:B------:R-:W-:Y:S01]  /*e370*/  FADD.FTZ R6, R22, R8 ;  /* 0x0000000816067221 */ /* 0x000fe20000010000 */
[----:B------:R-:W-:Y:S01]  /*e380*/  ISETP.GT.U32.AND P0, PT, R0, UR36, PT ;  /* 0x0000002400007c0c */ /* 0x000fe2000bf04070 */
[----:B------:R1:W2:Y:S01]  /*e390*/  MUFU.EX2 R8, R53 ;  /* 0x0000003500087308 */ /* 0x0002a20000000800 */
[----:B------:R-:W-:-:S02]  /*e3a0*/  PRMT R0, R64, 0x7772, RZ ;  /* 0x0000777240007816 */ /* 0x000fc400000000ff */
[----:B------:R-:W-:Y:S01]  /*e3b0*/  PRMT R229, R135, 0x5410, R133 ;  /* 0x0000541087e57816 */ /* 0x000fe20000000085 */
[----:B------:R-:W-:Y:S01]  /*e3c0*/  FADD.FTZ R4, R17, R4 ;  /* 0x0000000411047221 */ /* 0x000fe20000010000 */
[----:B------:R-:W-:Y:S01]  /*e3d0*/  @P1 PRMT R133, R238, 0x5410, RZ ;  /* 0x00005410ee851816 */ /* 0x000fe200000000ff */
[C---:B---3--:R-:W-:Y:S01]  /*e3e0*/  FADD.FTZ R7, R9.reuse, R2 ;  /* 0x0000000209077221 */ /* 0x048fe20000010000 */
[----:B------:R-:W-:Y:S01]  /*e3f0*/  ISETP.GT.U32.AND P1, PT, R0, UR36, PT ;  /* 0x0000002400007c0c */ /* 0x000fe2000bf24070 */
[----:B------:R-:W-:Y:S01]  /*e400*/  IMAD.MOV.U32 R232, RZ, RZ, R248 ;  /* 0x000000ffffe87224 */ /* 0x000fe200078e00f8 */
[----:B------:R-:W-:Y:S01]  /*e410*/  F2FP.F16.F32.PACK_AB R0, R9, R10 ;  /* 0x0000000a0900723e */ /* 0x000fe200000000ff */
[----:B------:R3:W4:Y:S01]  /*e420*/  LDL.LU R244, [R1+0x3f8] ;  /* 0x0003f80001f47983 */ /* 0x0007220000300800 */
[----:B-1----:R-:W-:Y:S01]  /*e430*/  IMAD.MOV.U32 R53, RZ, RZ, R88 ;  /* 0x000000ffff357224 */ /* 0x002fe200078e0058 */
[----:B------:R-:W-:Y:S01]  /*e440*/  MUFU.EX2 R10, R194 ;  /* 0x000000c2000a7308 */ /* 0x000fe20000000800 */
[----:B------:R-:W-:-:S02]  /*e450*/  IMAD.MOV.U32 R88, RZ, RZ, R73 ;  /* 0x000000ffff587224 */ /* 0x000fc400078e0049 */
[----:B------:R-:W-:Y:S01]  /*e460*/  FADD.FTZ R5, R27, R3 ;  /* 0x000000031b057221 */ /* 0x000fe20000010000 */
[----:B------:R-:W-:-:S04]  /*e470*/  IMAD.MOV.U32 R73, RZ, RZ, R119 ;  /* 0x000000ffff497224 */ /* 0x000fc800078e0077 */
[----:B------:R-:W1:Y:S01]  /*e480*/  MUFU.EX2 R13, R195 ;  /* 0x000000c3000d7308 */ /* 0x000e620000000800 */
[----:B------:R-:W-:Y:S01]  /*e490*/  IMAD.MOV.U32 R119, RZ, RZ, R118 ;  /* 0x000000ffff777224 */ /* 0x000fe200078e0076 */
[----:B------:R-:W-:Y:S01]  /*e4a0*/  PRMT R2, R64, 0x7773, RZ ;  /* 0x0000777340027816 */ /* 0x000fe200000000ff */
[----:B------:R-:W-:Y:S01]  /*e4b0*/  IMAD.MOV.U32 R118, RZ, RZ, R71 ;  /* 0x000000ffff767224 */ /* 0x000fe200078e0047 */
[----:B------:R3:W3:Y:S01]  /*e4c0*/  LDL.LU R246, [R1+0x3f4] ;  /* 0x0003f40001f67983 */ /* 0x0006e20000300800 */
[----:B------:R-:W-:Y:S02]  /*e4d0*/  IMAD.MOV.U32 R71, RZ, RZ, R74 ;  /* 0x000000ffff477224 */ /* 0x000fe400078e004a */
[----:B------:R-:W-:Y:S01]  /*e4e0*/  IMAD.MOV.U32 R74, RZ, RZ, R116 ;  /* 0x000000ffff4a7224 */ /* 0x000fe200078e0074 */
[----:B------:R2:W-:Y:S01]  /*e4f0*/  MUFU.EX2 R9, R53 ;  /* 0x0000003500097308 */ /* 0x0005e20000000800 */
[----:B------:R-:W-:Y:S02]  /*e500*/  IMAD.MOV.U32 R116, RZ, RZ, R52 ;  /* 0x000000ffff747224 */ /* 0x000fe400078e0034 */
[----:B------:R-:W-:-:S02]  /*e510*/  IMAD.MOV.U32 R52, RZ, RZ, R250 ;  /* 0x000000ffff347224 */ /* 0x000fc400078e00fa */
[----:B------:R-:W-:Y:S01]  /*e520*/  FADD.FTZ R3, R16, R4 ;  /* 0x0000000410037221 */ /* 0x000fe20000010000 */
[----:B------:R-:W-:Y:S01]  /*e530*/  FADD.FTZ R4, R11, R5 ;  /* 0x000000050b047221 */ /* 0x000fe20000010000 */
[----:B------:R-:W-:Y:S01]  /*e540*/  IMAD.MOV.U32 R232, RZ, RZ, R54 ;  /* 0x000000ffffe87224 */ /* 0x000fe200078e0036 */
[----:B------:R-:W-:Y:S01]  /*e550*/  ISETP.GT.U32.AND P2, PT, R2, UR36, PT ;  /* 0x0000002402007c0c */ /* 0x000fe2000bf44070 */
[----:B------:R1:W4:Y:S01]  /*e560*/  LDL.LU R250, [R1+0x3f0] ;  /* 0x0003f00001fa7983 */ /* 0x0003220000300800 */
[----:B--2---:R-:W-:Y:S02]  /*e570*/  IMAD.MOV.U32 R53, RZ, RZ, R88 ;  /* 0x000000ffff357224 */ /* 0x004fe400078e0058 */
[----:B------:R-:W-:Y:S02]  /*e580*/  IMAD.MOV.U32 R88, RZ, RZ, R73 ;  /* 0x000000ffff587224 */ /* 0x000fe400078e0049 */
[----:B------:R-:W-:Y:S02]  /*e590*/  IMAD.MOV.U32 R73, RZ, RZ, R119 ;  /* 0x000000ffff497224 */ /* 0x000fe400078e0077 */
[----:B------:R-:W-:-:S02]  /*e5a0*/  IMAD.MOV.U32 R119, RZ, RZ, R71 ;  /* 0x000000ffff777224 */ /* 0x000fc400078e0047 */
[----:B------:R-:W-:Y:S02]  /*e5b0*/  IMAD.MOV.U32 R71, RZ, RZ, R74 ;  /* 0x000000ffff477224 */ /* 0x000fe400078e004a */
[----:B------:R-:W-:Y:S02]  /*e5c0*/  IMAD.MOV.U32 R74, RZ, RZ, R116 ;  /* 0x000000ffff4a7224 */ /* 0x000fe400078e0074 */
[----:B------:R-:W-:Y:S01]  /*e5d0*/  IMAD.MOV.U32 R116, RZ, RZ, R52 ;  /* 0x000000ffff747224 */ /* 0x000fe200078e0034 */
[----:B------:R2:W-:Y:S01]  /*e5e0*/  MUFU.EX2 R11, R53 ;  /* 0x00000035000b7308 */ /* 0x0005e20000000800 */
[----:B------:R-:W-:Y:S01]  /*e5f0*/  FADD.FTZ R4, R12, R4 ;  /* 0x000000040c047221 */ /* 0x000fe20000010000 */
[----:B------:R-:W-:Y:S02]  /*e600*/  IMAD.MOV.U32 R54, RZ, RZ, R71 ;  /* 0x000000ffff367224 */ /* 0x000fe400078e0047 */
[----:B------:R-:W-:Y:S01]  /*e610*/  FADD.FTZ R5, R20, R3 ;  /* 0x0000000314057221 */ /* 0x000fe20000010000 */
[----:B------:R-:W-:-:S02]  /*e620*/  IMAD.MOV.U32 R71, RZ, RZ, R115 ;  /* 0x000000ffff477224 */ /* 0x000fc400078e0073 */
[----:B------:R-:W-:Y:S01]  /*e630*/  FADD.FTZ R3, R8, R7 ;  /* 0x0000000708037221 */ /* 0x000fe20000010000 */
[----:B------:R-:W-:Y:S01]  /*e640*/  IMAD.MOV.U32 R115, RZ, RZ, R110 ;  /* 0x000000ffff737224 */ /* 0x000fe200078e006e */
[----:B-1----:R-:W-:Y:S01]  /*e650*/  F2FP.F16.F32.PACK_AB R2, R13, R10 ;  /* 0x0000000a0d02723e */ /* 0x002fe200000000ff */
[----:B--2---:R-:W-:Y:S02]  /*e660*/  IMAD.MOV.U32 R53, RZ, RZ, R116 ;  /* 0x000000ffff357224 */ /* 0x004fe400078e0074 */
[----:B------:R-:W-:Y:S02]  /*e670*/  IMAD.MOV.U32 R116, RZ, RZ, R251 ;  /* 0x000000ffff747224 */ /* 0x000fe400078e00fb */
[----:B------:R1:W-:Y:S01]  /*e680*/  MUFU.EX2 R16, R53 ;  /* 0x0000003500107308 */ /* 0x0003e20000000800 */
[----:B------:R-:W-:Y:S01]  /*e690*/  FADD.FTZ R7, R10, R4 ;  /* 0x000000040a077221 */ /* 0x000fe20000010000 */
[----:B------:R-:W-:Y:S02]  /*e6a0*/  IMAD.MOV.U32 R110, RZ, RZ, R219 ;  /* 0x000000ffff6e7224 */ /* 0x000fe400078e00db */
[----:B------:R-:W-:-:S02]  /*e6b0*/  IMAD.MOV.U32 R52, RZ, RZ, R247 ;  /* 0x000000ffff347224 */ /* 0x000fc400078e00f7 */
[----:B------:R2:W2:Y:S01]  /*e6c0*/  LDL.LU R247, [R1+0x3ec] ;  /* 0x0003ec0001f77983 */ /* 0x0004a20000300800 */
[----:B------:R-:W-:-:S03]  /*e6d0*/  IMAD.MOV.U32 R233, RZ, RZ, R249 ;  /* 0x000000ffffe97224 */ /* 0x000fc600078e00f9 */
[----:B------:R2:W4:Y:S04]  /*e6e0*/  LDL.LU R251, [R1+0x3e8] ;  /* 0x0003e80001fb7983 */ /* 0x0005280000300800 */
[----:B------:R2:W4:Y:S01]  /*e6f0*/  LDL.LU.64 R248, [R1+0x3e0] ;  /* 0x0003e00001f87983 */ /* 0x0005220000300a00 */
[----:B-1----:R-:W-:-:S03]  /*e700*/  IMAD.MOV.U32 R53, RZ, RZ, R73 ;  /* 0x000000ffff357224 */ /* 0x002fc600078e0049 */
[----:B------:R-:W4:Y:S01]  /*e710*/  LDL.LU R219, [R1+0x3d0] ;  /* 0x0003d00001db7983 */ /* 0x000f220000300800 */
[----:B------:R-:W-:Y:S02]  /*e720*/  IMAD.MOV.U32 R73, RZ, RZ, R74 ;  /* 0x000000ffff497224 */ /* 0x000fe400078e004a */
[----:B------:R-:W-:Y:S02]  /*e730*/  IMAD.MOV.U32 R74, RZ, RZ, R116 ;  /* 0x000000ffff4a7224 */ /* 0x000fe400078e0074 */
[----:B------:R-:W-:Y:S02]  /*e740*/  IMAD.MOV.U32 R116, RZ, RZ, R117 ;  /* 0x000000ffff747224 */ /* 0x000fe400078e0075 */
[----:B------:R-:W-:Y:S01]  /*e750*/  IMAD.MOV.U32 R117, RZ, RZ, R90 ;  /* 0x000000ffff757224 */ /* 0x000fe200078e005a */
[----:B------:R-:W-:Y:S01]  /*e760*/  F2FP.F16.F32.PACK_AB R10, R53, R88 ;  /* 0x00000058350a723e */ /* 0x000fe200000000ff */
        /* <DEDUP_REMOVED lines=12> */
[----:B------:R-:W4:Y:S01]  /*e830*/  LDL.LU R50, [R1+0x3cc] ;  /* 0x0003cc0001327983 */ /* 0x000f220000300800 */
[----:B------:R-:W-:-:S03]  /*e840*/  IMAD.MOV.U32 R44, RZ, RZ, R103 ;  /* 0x000000ffff2c7224 */ /* 0x000fc600078e0067 */
[----:B------:R-:W3:Y:S01]  /*e850*/  LDL.LU R103, [R1+0x110] ;  /* 0x0001100001677983 */ /* 0x000ee20000300800 */
[----:B------:R-:W-:Y:S08]  /*e860*/  MUFU.EX2 R15, R228 ;  /* 0x000000e4000f7308 */ /* 0x000ff00000000800 */
[----:B------:R-:W1:Y:S01]  /*e870*/  MUFU.EX2 R18, R230 ;  /* 0x000000e600127308 */ /* 0x000e620000000800 */
[----:B------:R-:W-:-:S02]  /*e880*/  PRMT R124, R0, 0x7632, R124 ;  /* 0x00007632007c7816 */ /* 0x000fc4000000007c */
[----:B------:R-:W-:Y:S02]  /*e890*/  PRMT R125, R0, 0x7610, R125 ;  /* 0x00007610007d7816 */ /* 0x000fe4000000007d */
[----:B------:R-:W-:Y:S01]  /*e8a0*/  LOP3.LUT R0, R77, 0xff, RZ, 0xc0, !PT ;  /* 0x000000ff4d007812 */ /* 0x000fe200078ec0ff */
[----:B------:R-:W-:Y:S01]  /*e8b0*/  @P2 HADD2 R242, -R124.H0_H0, -RZ.H0_H0 ;  /* 0xa00000ff7cf22230 */ /* 0x000fe20000000900 */
[----:B-1----:R-:W-:-:S05]  /*e8c0*/  F2FP.F16.F32.PACK_AB R170, R18, R15 ;  /* 0x0000000f12aa723e */ /* 0x002fca00000000ff */
[----:B------:R-:W-:Y:S01]  /*e8d0*/  @P0 HADD2 R240, -R170.H0_H0, -RZ.H0_H0 ;  /* 0xa00000ffaaf00230 */ /* 0x000fe20000000900 */
[----:B------:R-:W-:-:S04]  /*e8e0*/  PRMT R196, R170, 0x7610, R196 ;  /* 0x00007610aac47816 */ /* 0x000fc800000000c4 */
[----:B------:R-:W-:Y:S02]  /*e8f0*/  @P0 PRMT R196, R240, 0x5410, RZ ;  /* 0x00005410f0c40816 */ /* 0x000fe400000000ff */
[----:B------:R-:W-:Y:S02]  /*e900*/  ISETP.LE.U32.AND P0, PT, R0, UR36, PT ;  /* 0x0000002400007c0c */ /* 0x000fe4000bf03070 */
[----:B------:R-:W-:Y:S02]  /*e910*/  SHF.R.U32.HI R0, RZ, 0x18, R77 ;  /* 0x00000018ff007819 */ /* 0x000fe4000001164d */
[----:B------:R-:W-:Y:S02]  /*e920*/  PRMT R195, R125, 0x5410, R124 ;  /* 0x000054107dc37816 */ /* 0x000fe4000000007c */
[----:B------:R-:W-:Y:S02]  /*e930*/  @P2 PRMT R124, R242, 0x5410, RZ ;  /* 0x00005410f27c2816 */ /* 0x000fe400000000ff */
[----:B------:R-:W-:-:S02]  /*e940*/  ISETP.LE.U32.AND P2, PT, R0, UR36, PT ;  /* 0x0000002400007c0c */ /* 0x000fc4000bf43070 */
[----:B------:R-:W-:Y:S01]  /*e950*/  F2FP.F16.F32.PACK_AB R0, R9, R8 ;  /* 0x000000080900723e */ /* 0x000fe200000000ff */
[----:B------:R-:W-:Y:S01]  /*e960*/  @P1 HADD2 R241, -R125.H0_H0, -RZ.H0_H0 ;  /* 0xa00000ff7df11230 */ /* 0x000fe20000000900 */
[----:B------:R-:W-:Y:S02]  /*e970*/  PRMT R130, R2, 0x7610, R130 ;  /* 0x0000761002827816 */ /* 0x000fe40000000082 */
[C---:B------:R-:W-:Y:S02]  /*e980*/  PRMT R132, R0.reuse, 0x7610, R132 ;  /* 0x0000761000847816 */ /* 0x040fe40000000084 */
[----:B------:R-:W-:Y:S02]  /*e990*/  PRMT R131, R0, 0x7632, R131 ;  /* 0x0000763200837816 */ /* 0x000fe40000000083 */
[----:B------:R-:W-:Y:S01]  /*e9a0*/  PRMT R0, R58, 0x7771, RZ ;  /* 0x000077713a007816 */ /* 0x000fe200000000ff */
[----:B------:R-:W-:Y:S01]  /*e9b0*/  @!P0 HADD2 R243, -R130.H0_H0, -RZ.H0_H0 ;  /* 0xa00000ff82f38230 */ /* 0x000fe20000000900 */
[----:B------:R-:W-:-:S02]  /*e9c0*/  @P1 PRMT R125, R241, 0x5410, RZ ;  /* 0x00005410f17d1816 */ /* 0x000fc400000000ff */
[----:B------:R-:W-:Y:S02]  /*e9d0*/  PRMT R134, R2, 0x7632, R134 ;  /* 0x0000763202867816 */ /* 0x000fe40000000086 */
[----:B------:R-:W-:Y:S02]  /*e9e0*/  ISETP.GT.U32.AND P1, PT, R0, UR36, PT ;  /* 0x0000002400007c0c */ /* 0x000fe4000bf24070 */
[----:B------:R-:W-:Y:S01]  /*e9f0*/  PRMT R0, R58, 0x7772, RZ ;  /* 0x000077723a007816 */ /* 0x000fe200000000ff */
[----:B------:R-:W-:Y:S01]  /*ea00*/  FADD.FTZ R4, R9, R3 ;  /* 0x0000000309047221 */ /* 0x000fe20000010000 */
[----:B------:R-:W-:Y:S02]  /*ea10*/  PRMT R230, R130, 0x5410, R134 ;  /* 0x0000541082e67816 */ /* 0x000fe40000000086 */
[----:B------:R-:W-:Y:S02]  /*ea20*/  @!P0 PRMT R130, R243, 0x5410, RZ ;  /* 0x00005410f3828816 */ /* 0x000fe400000000ff */
[----:B------:R-:W-:-:S02]  /*ea30*/  ISETP.GT.U32.AND P0, PT, R0, UR36, PT ;  /* 0x0000002400007c0c */ /* 0x000fc4000bf04070 */
[C---:B------:R-:W-:Y:S01]  /*ea40*/  F2FP.F16.F32.PACK_AB R0, R16.reuse, R11 ;  /* 0x0000000b1000723e */ /* 0x040fe200000000ff */
[----:B------:R-:W-:Y:S01]  /*ea50*/  FADD.FTZ R11, R11, R4 ;  /* 0x000000040b0b7221 */ /* 0x000fe20000010000 */
[----:B------:R-:W-:Y:S02]  /*ea60*/  IMAD.MOV.U32 R53, RZ, RZ, R88 ;  /* 0x000000ffff357224 */ /* 0x000fe400078e0058 */
[----:B------:R-:W-:Y:S02]  /*ea70*/  IMAD.MOV.U32 R88, RZ, RZ, R110 ;  /* 0x000000ffff587224 */ /* 0x000fe400078e006e */
[----:B------:R-:W-:Y:S01]  /*ea80*/  FADD.FTZ R11, R16, R11 ;  /* 0x0000000b100b7221 */ /* 0x000fe20000010000 */
[----:B------:R-:W-:Y:S02]  /*ea90*/  IMAD.MOV.U32 R110, RZ, RZ, R69 ;  /* 0x000000ffff6e7224 */ /* 0x000fe400078e0045 */
[----:B------:R-:W-:Y:S02]  /*eaa0*/  IMAD.MOV.U32 R69, RZ, RZ, R70 ;  /* 0x000000ffff457224 */ /* 0x000fe400078e0046 */
[----:B------:R-:W-:Y:S01]  /*eab0*/  IMAD.MOV.U32 R70, RZ, RZ, R44 ;  /* 0x000000ffff467224 */ /* 0x000fe200078e002c */
[----:B------:R-:W1:Y:S01]  /*eac0*/  S2R R26, SR_TID.X ;  /* 0x00000000001a7919 */ /* 0x000e620000002100 */
[----:B------:R-:W1:Y:S01]  /*ead0*/  S2R R238, SR_CTAID.X ;  /* 0x0000000000ee7919 */ /* 0x000e620000002500 */
[----:B------:R2:W-:Y:S01]  /*eae0*/  MUFU.EX2 R12, R227 ;  /* 0x000000e3000c7308 */ /* 0x0005e20000000800 */
[----:B------:R-:W-:-:S02]  /*eaf0*/  PRMT R127, R0, 0x7610, R127 ;  /* 0x00007610007f7816 */ /* 0x000fc4000000007f */
[----:B------:R-:W-:-:S05]  /*eb00*/  PRMT R126, R0, 0x7632, R126 ;  /* 0x00007632007e7816 */ /* 0x000fca000000007e */
[----:B------:R-:W1:Y:S01]  /*eb10*/  MUFU.EX2 R17, R226 ;  /* 0x000000e200117308 */ /* 0x000e620000000800 */
[----:B------:R-:W-:Y:S01]  /*eb20*/  PRMT R0, R66, 0x7773, RZ ;  /* 0x0000777342007816 */ /* 0x000fe200000000ff */
[----:B------:R-:W-:Y:S01]  /*eb30*/  FADD.FTZ R5, R19, R5 ;  /* 0x0000000513057221 */ /* 0x000fe20000010000 */
[----:B------:R-:W-:Y:S01]  /*eb40*/  PRMT R3, R58, 0x7773, RZ ;  /* 0x000077733a037816 */ /* 0x000fe200000000ff */
[----:B---3--:R-:W-:Y:S02]  /*eb50*/  IMAD.MOV.U32 R44, RZ, RZ, R103 ;  /* 0x000000ffff2c7224 */ /* 0x008fe400078e0067 */
[----:B------:R-:W-:Y:S02]  /*eb60*/  IMAD.MOV.U32 R103, RZ, RZ, R102 ;  /* 0x000000ffff677224 */ /* 0x000fe400078e0066 */
[----:B------:R-:W3:Y:S04]  /*eb70*/  LDL.LU R102, [R1+0x17c] ;  /* 0x00017c0001667983 */ /* 0x000ee80000300800 */
[----:B------:R1:W-:Y:S04]  /*eb80*/  STL [R1+0x314], R11 ;  /* 0x0003140b01007387 */ /* 0x0003e80000100800 */
[----:B-1----:R1:W3:Y:S01]  /*eb90*/  LDL.LU.S16 R11, [R1+0x14] ;  /* 0x00001400010b7983 */ /* 0x0022e20000300600 */
[----:B--2---:R-:W-:Y:S01]  /*eba0*/  @P0 HADD2 R247, -R127.H0_H0, -RZ.H0_H0 ;  /* 0xa00000ff7ff70230 */ /* 0x004fe20000000900 */
[----:B------:R-:W-:Y:S01]  /*ebb0*/  PRMT R227, R127, 0x5410, R126 ;  /* 0x000054107fe37816 */ /* 0x000fe2000000007e */
[----:B------:R-:W-:Y:S01]  /*ebc0*/  @!P2 HADD2 R246, -R131.H0_H0, -RZ.H0_H0 ;  /* 0xa00000ff83f6a230 */ /* 0x000fe20000000900 */
[----:B------:R-:W-:-:S02]  /*ebd0*/  PRMT R228, R132, 0x5410, R131 ;  /* 0x0000541084e47816 */ /* 0x000fc40000000083 */
[----:B------:R-:W-:Y:S02]  /*ebe0*/  @P0 PRMT R127, R247, 0x5410, RZ ;  /* 0x00005410f77f0816 */ /* 0x000fe400000000ff */
[----:B------:R-:W-:Y:S01]  /*ebf0*/  ISETP.GT.U32.AND P0, PT, R0, UR36, PT ;  /* 0x0000002400007c0c */ /* 0x000fe2000bf04070 */
[----:B------:R-:W-:Y:S01]  /*ec00*/  FADD.FTZ R0, R23, R5 ;  /* 0x0000000517007221 */ /* 0x000fe20000010000 */
[----:B------:R-:W-:Y:S02]  /*ec10*/  @!P2 PRMT R131, R246, 0x5410, RZ ;  /* 0x00005410f683a816 */ /* 0x000fe400000000ff */
[----:B------:R-:W-:Y:S01]  /*ec20*/  ISETP.GT.U32.AND P2, PT, R3, UR36, PT ;  /* 0x0000002403007c0c */ /* 0x000fe2000bf44070 */
[----:B------:R-:W-:Y:S01]  /*ec30*/  FADD.FTZ R3, R13, R7 ;  /* 0x000000070d037221 */ /* 0x000fe20000010000 */
[----:B------:R-:W-:Y:S01]  /*ec40*/  FADD.FTZ R13, R15, R0 ;  /* 0x000000000f0d7221 */ /* 0x000fe20000010000 */
[----:B------:R-:W-:Y:S01]  /*ec50*/  F2FP.F16.F32.PACK_AB R2, R17, R12 ;  /* 0x0000000c1102723e */ /* 0x000fe200000000ff */
[----:B------:R-:W-:-:S02]  /*ec60*/  IMAD.U32 R0, RZ, RZ, UR25 ;  /* 0x00000019ff007e24 */ /* 0x000fc4000f8e00ff */
[----:B------:R-:W-:Y:S01]  /*ec70*/  FADD.FTZ R6, R21, R6 ;  /* 0x0000000615067221 */ /* 0x000fe20000010000 */
[----:B------:R-:W-:Y:S02]  /*ec80*/  SHF.R.U32.HI R26, RZ, 0x5, R26 ;  /* 0x00000005ff1a7819 */ /* 0x000fe4000001161a */
[C---:B------:R-:W-:Y:S02]  /*ec90*/  PRMT R129, R2.reuse, 0x7610, R129 ;  /* 0x0000761002817816 */ /* 0x040fe40000000081 */
[----:B------:R-:W-:Y:S01]  /*eca0*/  PRMT R128, R2, 0x7632, R128 ;  /* 0x0000763202807816 */ /* 0x000fe20000000080 */
[----:B------:R-:W-:Y:S01]  /*ecb0*/  FADD.FTZ R2, R25, R6 ;  /* 0x0000000619027221 */ /* 0x000fe20000010000 */
[----:B------:R-:W-:Y:S01]  /*ecc0*/  LOP3.LUT R0, R0, UR35, R233, 0x96, !PT ;  /* 0x0000002300007c12 */ /* 0x000fe2000f8e96e9 */
[----:B------:R-:W-:Y:S02]  /*ecd0*/  IMAD R238, R238, 0x8, R26 ;  /* 0x00000008eeee7824 */ /* 0x000fe400078e021a */
[----:B------:R-:W-:Y:S01]  /*ece0*/  FADD.FTZ R12, R12, R3 ;  /* 0x000000030c0c7221 */ /* 0x000fe20000010000 */
[----:B------:R-:W-:Y:S01]  /*ecf0*/  FADD.FTZ R14, R24, R2 ;  /* 0x00000002180e7221 */ /* 0x000fe20000010000 */
[----:B------:R-:W-:-:S04]  /*ed00*/  IMAD.WIDE.U32 R238, R238, -0x326172a9, RZ ;  /* 0xcd9e8d57eeee7825 */ /* 0x000fc800078e00ff */
        /* <DEDUP_REMOVED lines=13> */
[----:B------:R-:W-:-:S04]  /*ede0*/  IMAD.WIDE.U32 R24, R0, -0x326172a9, RZ ;  /* 0xcd9e8d5700187825 */ /* 0x000fc800078e00ff */
[----:B------:R-:W-:-:S05]  /*edf0*/  IMAD.WIDE.U32 R8, R8, -0x2daee0ad, RZ ;  /* 0xd2511f5308087825 */ /* 0x000fca00078e00ff */
[----:B------:R-:W-:Y:S02]  /*ee00*/  LOP3.LUT R26, R6, UR14, R9, 0x96, !PT ;  /* 0x0000000e061a7c12 */ /* 0x000fe4000f8e9609 */
[----:B------:R-:W-:-:S05]  /*ee10*/  LOP3.LUT R6, R4, UR15, R25, 0x96, !PT ;  /* 0x0000000f04067c12 */ /* 0x000fca000f8e9619 */
[----:B------:R-:W-:-:S05]  /*ee20*/  IMAD.WIDE.U32 R6, R6, -0x2daee0ad, RZ ;  /* 0xd2511f5306067825 */ /* 0x000fca00078e00ff */
[----:B------:R-:W-:Y:S01]  /*ee30*/  LOP3.LUT R22, R8, UR6, R7, 0x96, !PT ;  /* 0x0000000608167c12 */ /* 0x000fe2000f8e9607 */
[----:B----4-:R-:W-:-:S03]  /*ee40*/  @P1 HADD2 R248, -R128.H0_H0, -RZ.H0_H0 ;  /* 0xa00000ff80f81230 */ /* 0x010fc60000000900 */
[----:B------:R-:W-:Y:S02]  /*ee50*/  PRMT R0, R22, 0x7632, R0 ;  /* 0x0000763216007816 */ /* 0x000fe40000000000 */
[----:B------:R-:W-:Y:S02]  /*ee60*/  PRMT R105, R10, 0x7610, R105 ;  /* 0x000076100a697816 */ /* 0x000fe40000000069 */
[----:B------:R-:W-:Y:S02]  /*ee70*/  LOP3.LUT R0, R0, 0xff, RZ, 0xc0, !PT ;  /* 0x000000ff00007812 */ /* 0x000fe400078ec0ff */
[----:B------:R-:W-:Y:S02]  /*ee80*/  PRMT R104, R10, 0x7632, R104 ;  /* 0x000076320a687816 */ /* 0x000fe40000000068 */
[----:B------:R1:W2:Y:S01]  /*ee90*/  LDL.LU.S16 R10, [R1+0x10] ;  /* 0x00001000010a7983 */ /* 0x0002a20000300600 */
[----:B------:R-:W-:Y:S02]  /*eea0*/  PRMT R226, R129, 0x5410, R128 ;  /* 0x0000541081e27816 */ /* 0x000fe40000000080 */
[----:B------:R-:W-:-:S02]  /*eeb0*/  @P1 PRMT R128, R248, 0x5410, RZ ;  /* 0x00005410f8801816 */ /* 0x000fc400000000ff */
[----:B------:R-:W-:Y:S02]  /*eec0*/  ISETP.LE.U32.AND P1, PT, R0, UR36, PT ;  /* 0x0000002400007c0c */ /* 0x000fe4000bf23070 */
[----:B------:R-:W-:Y:S02]  /*eed0*/  F2FP.F16.F32.PACK_AB R4, R60, R61 ;  /* 0x0000003d3c04723e */ /* 0x000fe400000000ff */
[----:B------:R-:W-:-:S09]  /*eee0*/  PRMT R60, R105, 0x5410, R104 ;  /* 0x00005410693c7816 */ /* 0x000fd20000000068 */
[----:B---3--:R-:W-:-:S05]  /*eef0*/  @!P1 HADD2 R11, -R105.H0_H0, -RZ.H0_H0 ;  /* 0xa00000ff690b9230 */ /* 0x008fca0000000900 */
[----:B------:R-:W-:-:S04]  /*ef00*/  PRMT R9, R11, 0x7610, R9 ;  /* 0x000076100b097816 */ /* 0x000fc80000000009 */
[----:B------:R-:W-:Y:S02]  /*ef10*/  @!P1 PRMT R105, R9, 0x5410, RZ ;  /* 0x0000541009699816 */ /* 0x000fe400000000ff */
[----:B------:R1:W3:Y:S01]  /*ef20*/  LDL.LU.S16 R9, [R1+0x1c] ;  /* 0x00001c0001097983 */ /* 0x0002e20000300600 */
[----:B------:R-:W-:Y:S01]  /*ef30*/  @P0 HADD2 R249, -R170.H1_H1, -RZ.H0_H0 ;  /* 0xa00000ffaaf90230 */ /* 0x000fe20000000d00 */
[----:B------:R-:W-:Y:S02]  /*ef40*/  SHF.R.U32.HI R0, RZ, 0x18, R22 ;  /* 0x00000018ff007819 */ /* 0x000fe40000011616 */
[----:B------:R-:W-:Y:S02]  /*ef50*/  PRMT R194, R170, 0x7632, R194 ;  /* 0x00007632aac27816 */ /* 0x000fe400000000c2 */
[----:B------:R-:W-:Y:S02]  /*ef60*/  @P0 PRMT R194, R249, 0x5410, RZ ;  /* 0x00005410f9c20816 */ /* 0x000fe400000000ff */
[----:B------:R-:W-:Y:S01]  /*ef70*/  ISETP.LE.U32.AND P0, PT, R0, UR36, PT ;  /* 0x0000002400007c0c */ /* 0x000fe2000bf03070 */
[----:B------:R-:W-:-:S05]  /*ef80*/  @!P3 HADD2 R234, -R135.H0_H0, -RZ.H0_H0 ;  /* 0xa00000ff87eab230 */ /* 0x000fca0000000900 */
[----:B------:R-:W-:Y:S02]  /*ef90*/  @!P3 PRMT R135, R234, 0x5410, RZ ;  /* 0x00005410ea87b816 */ /* 0x000fe400000000ff */
[----:B------:R-:W-:Y:S01]  /*efa0*/  PRMT R112, R4, 0x7610, R112 ;  /* 0x0000761004707816 */ /* 0x000fe20000000070 */
[----:B------:R-:W-:Y:S02]  /*efb0*/  IMAD.MOV.U32 R155, RZ, RZ, R201 ;  /* 0x000000ffff9b7224 */ /* 0x000fe400078e00c9 */
[----:B------:R-:W4:Y:S02]  /*efc0*/  LDL.LU R201, [R1+0x3c8] ;  /* 0x0003c80001c97983 */ /* 0x000f240000300800 */
[----:B--2---:R-:W-:-:S05]  /*efd0*/  @!P0 HADD2 R10, -R104.H0_H0, -RZ.H0_H0 ;  /* 0xa00000ff680a8230 */ /* 0x004fca0000000900 */
[----:B------:R-:W-:-:S04]  /*efe0*/  PRMT R0, R10, 0x7610, R0 ;  /* 0x000076100a007816 */ /* 0x000fc80000000000 */
[----:B------:R-:W-:Y:S02]  /*eff0*/  @!P0 PRMT R104, R0, 0x5410, RZ ;  /* 0x0000541000688816 */ /* 0x000fe400000000ff */
[----:B------:R-:W-:-:S04]  /*f000*/  PRMT R0, R6, 0x7770, RZ ;  /* 0x0000777006007816 */ /* 0x000fc800000000ff */
[----:B------:R-:W-:-:S13]  /*f010*/  ISETP.LE.U32.AND P3, PT, R0, UR36, PT ;  /* 0x0000002400007c0c */ /* 0x000fda000bf63070 */
[----:B---3--:R-:W-:-:S05]  /*f020*/  @!P3 HADD2 R9, -R112.H0_H0, -RZ.H0_H0 ;  /* 0xa00000ff7009b230 */ /* 0x008fca0000000900 */
[----:B------:R-:W-:Y:S02]  /*f030*/  PRMT R8, R9, 0x7610, R8 ;  /* 0x0000761009087816 */ /* 0x000fe40000000008 */
[----:B------:R1:W2:Y:S01]  /*f040*/  LDL.LU.S16 R9, [R1+0x18] ;  /* 0x0000180001097983 */ /* 0x0002a20000300600 */
[----:B------:R-:W-:Y:S01]  /*f050*/  @P2 HADD2 R251, -R126.H0_H0, -RZ.H0_H0 ;  /* 0xa00000ff7efb2230 */ /* 0x000fe20000000900 */
[----:B------:R-:W-:-:S04]  /*f060*/  PRMT R0, R6, 0x7771, RZ ;  /* 0x0000777106007816 */ /* 0x000fc800000000ff */
[----:B------:R-:W-:Y:S02]  /*f070*/  @P2 PRMT R126, R251, 0x5410, RZ ;  /* 0x00005410fb7e2816 */ /* 0x000fe400000000ff */
[----:B------:R-:W-:Y:S02]  /*f080*/  ISETP.GT.U32.AND P2, PT, R0, UR36, PT ;  /* 0x0000002400007c0c */ /* 0x000fe4000bf44070 */
[----:B------:R-:W-:Y:S02]  /*f090*/  PRMT R0, R6, 0x7772, RZ ;  /* 0x0000777206007816 */ /* 0x000fe400000000ff */
[----:B------:R-:W-:Y:S02]  /*f0a0*/  PRMT R107, R4, 0x7632, R107 ;  /* 0x00007632046b7816 */ /* 0x000fe4000000006b */
[----:B------:R-:W-:Y:S02]  /*f0b0*/  ISETP.GT.U32.AND P1, PT, R0, UR36, PT ;  /* 0x0000002400007c0c */ /* 0x000fe4000bf24070 */
[----:B------:R-:W-:-:S04]  /*f0c0*/  PRMT R0, R6, 0x7773, RZ ;  /* 0x0000777306007816 */ /* 0x000fc800000000ff */
[----:B------:R-:W-:Y:S02]  /*f0d0*/  ISETP.GT.U32.AND P0, PT, R0, UR36, PT ;  /* 0x0000002400007c0c */ /* 0x000fe4000bf04070 */
[----:B------:R-:W-:Y:S01]  /*f0e0*/  F2FP.F16.F32.PACK_AB R0, R155, R53 ;  /* 0x000000359b00723e */ /* 0x000fe200000000ff */
[----:B------:R-:W-:Y:S02]  /*f0f0*/  IMAD.MOV.U32 R53, RZ, RZ, R88 ;  /* 0x000000ffff357224 */ /* 0x000fe400078e0058 */
[----:B------:R-:W-:Y:S02]  /*f100*/  IMAD.MOV.U32 R88, RZ, RZ, R74 ;  /* 0x000000ffff587224 */ /* 0x000fe400078e004a */
[----:B------:R-:W-:Y:S02]  /*f110*/  IMAD.MOV.U32 R74, RZ, RZ, R116 ;  /* 0x000000ffff4a7224 */ /* 0x000fe400078e0074 */
[----:B------:R-:W-:Y:S02]  /*f120*/  IMAD.MOV.U32 R116, RZ, RZ, R91 ;  /* 0x000000ffff747224 */ /* 0x000fe400078e005b */
[----:B------:R-:W-:Y:S01]  /*f130*/  IMAD.MOV.U32 R91, RZ, RZ, R62 ;  /* 0x000000ffff5b7224 */ /* 0x000fe200078e003e */
[----:B------:R-:W-:Y:S01]  /*f140*/  PRMT R62, R112, 0x5410, R107 ;  /* 0x00005410703e7816 */ /* 0x000fe2000000006b */
[----:B--2---:R-:W-:-:S05]  /*f150*/  @P2 HADD2 R9, -R107.H0_H0, -RZ.H0_H0 ;  /* 0xa00000ff6b092230 */ /* 0x004fca0000000900 */
[----:B------:R-:W-:-:S04]  /*f160*/  PRMT R5, R9, 0x7610, R5 ;  /* 0x0000761009057816 */ /* 0x000fc80000000005 */
[----:B------:R-:W-:Y:S02]  /*f170*/  @P2 PRMT R107, R5, 0x5410, RZ ;  /* 0x00005410056b2816 */ /* 0x000fe400000000ff */
[----:B------:R1:W2:Y:S01]  /*f180*/  LDL.LU.S16 R5, [R1+0x2c] ;  /* 0x00002c0001057983 */ /* 0x0002a20000300600 */
[----:B------:R-:W-:Y:S02]  /*f190*/  PRMT R106, R0, 0x7610, R106 ;  /* 0x00007610006a7816 */ /* 0x000fe4000000006a */
[----:B------:R-:W-:Y:S02]  /*f1a0*/  @!P3 PRMT R112, R8, 0x5410, RZ ;  /* 0x000054100870b816 */ /* 0x000fe400000000ff */
[----:B------:R-:W-:Y:S01]  /*f1b0*/  LOP3.LUT R8, R2, UR34, R169, 0x96, !PT ;  /* 0x0000002202087c12 */ /* 0x000fe2000f8e96a9 */
[----:B--2---:R-:W-:-:S05]  /*f1c0*/  @P1 HADD2 R5, -R106.H0_H0, -RZ.H0_H0 ;  /* 0xa00000ff6a051230 */ /* 0x004fca0000000900 */
[----:B------:R-:W-:Y:S02]  /*f1d0*/  PRMT R4, R5, 0x7610, R4 ;  /* 0x0000761005047816 */ /* 0x000fe40000000004 */
[----:B------:R1:W2:Y:S01]  /*f1e0*/  LDL.LU.S16 R5, [R1+0x28] ;  /* 0x0000280001057983 */ /* 0x0002a20000300600 */
[----:B------:R-:W-:Y:S01]  /*f1f0*/  FADD.FTZ R2, R28, R14 ;  /* 0x0000000e1c027221 */ /* 0x000fe20000010000 */
[----:B------:R-:W-:Y:S02]  /*f200*/  LOP3.LUT R3, R184, UR12, R3, 0x96, !PT ;  /* 0x0000000cb8037c12 */ /* 0x000fe4000f8e9603 */
[----:B------:R-:W3:Y:S01]  /*f210*/  LDL.LU.64 R184, [R1+0x3c0] ;  /* 0x0003c00001b87983 */ /* 0x000ee20000300a00 */
[----:B------:R-:W-:Y:S01]  /*f220*/  PRMT R113, R0, 0x7632, R113 ;  /* 0x0000763200717816 */ /* 0x000fe20000000071 */
[----:B------:R-:W-:Y:S02]  /*f230*/  IMAD.MOV.U32 R232, RZ, RZ, R120 ;  /* 0x000000ffffe87224 */ /* 0x000fe400078e0078 */
[----:B------:R4:W-:Y:S01]  /*f240*/  STL [R1+0x320], R2 ;  /* 0x0003200201007387 */ /* 0x0009e20000100800 */
[----:B------:R-:W-:-:S02]  /*f250*/  PRMT R61, R106, 0x5410, R113 ;  /* 0x000054106a3d7816 */ /* 0x000fc40000000071 */
[----:B------:R-:W-:Y:S01]  /*f260*/  @P1 PRMT R106, R4, 0x5410, RZ ;  /* 0x00005410046a1816 */ /* 0x000fe200000000ff */
[----:B------:R-:W-:-:S04]  /*f270*/  IMAD.WIDE.U32 R8, R8, -0x2daee0ad, RZ ;  /* 0xd2511f5308087825 */ /* 0x000fc800078e00ff */
[----:B----4-:R-:W-:-:S05]  /*f280*/  IMAD.WIDE.U32 R2, R3, -0x2daee0ad, RZ ;  /* 0xd2511f5303027825 */ /* 0x010fca00078e00ff */
[----:B------:R-:W-:Y:S02]  /*f290*/  LOP3.LUT R4, R232, UR33, R3, 0x96, !PT ;  /* 0x00000021e8047c12 */ /* 0x000fe4000f8e9603 */
[----:B------:R-:W-:Y:S01]  /*f2a0*/  LOP3.LUT R9, R2, UR27, R9, 0x96, !PT ;  /* 0x0000001b02097c12 */ /* 0x000fe2000f8e9609 */
[----:B------:R-:W-:Y:S02]  /*f2b0*/  IMAD.MOV.U32 R155, RZ, RZ, R99 ;  /* 0x000000ffff9b7224 */ /* 0x000fe400078e0063 */
[----:B------:R-:W-:Y:S02]  /*f2c0*/  @!P4 HADD2 R244, -R132.H0_H0, -RZ.H0_H0 ;  /* 0xa00000ff84f4c230 */ /* 0x000fe40000000900 */
[----:B------:R-:W-:Y:S02]  /*f2d0*/  IMAD.MOV.U32 R120, RZ, RZ, R88 ;  /* 0x000000ffff787224 */ /* 0x000fe400078e0058 */
[----:B------:R-:W-:Y:S02]  /*f2e0*/  IMAD.MOV.U32 R88, RZ, RZ, R74 ;  /* 0x000000ffff587224 */ /* 0x000fe400078e004a */
[----:B------:R-:W-:Y:S01]  /*f2f0*/  IMAD.MOV.U32 R74, RZ, RZ, R90 ;  /* 0x000000ffff4a7224 */ /* 0x000fe200078e005a */
[----:B------:R-:W-:Y:S01]  /*f300*/  @!P4 PRMT R132, R244, 0x5410, RZ ;  /* 0x00005410f484c816 */ /* 0x000fe200000000ff */
[----:B------:R-:W-:Y:S01]  /*f310*/  IMAD.MOV.U32 R90, RZ, RZ, R200 ;  /* 0x000000ffff5a7224 */ /* 0x000fe200078e00c8 */
[----:B------:R-:W-:Y:S01]  /*f320*/  F2FP.F16.F32.PACK_AB R15, R155, R53 ;  /* 0x000000359b0f723e */ /* 0x000fe200000000ff */
        /* <DEDUP_REMOVED lines=9> */
[----:B--2---:R-:W-:-:S05]  /*f3c0*/  @P0 HADD2 R5, -R113.H0_H0, -RZ.H0_H0 ;  /* 0xa00000ff71050230 */ /* 0x004fca0000000900 */
[----:B------:R-:W-:Y:S01]  /*f3d0*/  PRMT R0, R5, 0x7610, R0 ;  /* 0x0000761005007816 */ /* 0x000fe20000000000 */
[----:B------:R-:W-:-:S05]  /*f3e0*/  IMAD.WIDE.U32 R4, R4, -0x326172a9, RZ ;  /* 0xcd9e8d5704047825 */ /* 0x000fca00078e00ff */
[----:B------:R-:W-:-:S05]  /*f3f0*/  LOP3.LUT R3, R168, UR31, R5, 0x96, !PT ;  /* 0x0000001fa8037c12 */ /* 0x000fca000f8e9605 */
[----:B------:R-:W-:-:S05]  /*f400*/  IMAD.WIDE.U32 R2, R3, -0x2daee0ad, RZ ;  /* 0xd2511f5303027825 */ /* 0x000fca00078e00ff */
[----:B------:R-:W-:Y:S01]  /*f410*/  LOP3.LUT R3, R8, UR16, R3, 0x96, !PT ;  /* 0x0000001008037c12 */ /* 0x000fe2000f8e9603 */
[----:B------:R-:W-:-:S05]  /*f420*/  IMAD.WIDE.U32 R8, R9, -0x326172a9, RZ ;  /* 0xcd9e8d5709087825 */ /* 0x000fca00078e00ff */
[----:B------:R-:W-:-:S05]  /*f430*/  LOP3.LUT R4, R4, UR17, R9, 0x96, !PT ;  /* 0x0000001104047c12 */ /* 0x000fca000f8e9609 */
[----:B------:R-:W-:Y:S01]  /*f440*/  IMAD.WIDE.U32 R10, R4, -0x2daee0ad, RZ ;  /* 0xd2511f53040a7825 */ /* 0x000fe200078e00ff */
[----:B------:R-:W-:-:S03]  /*f450*/  @P0 PRMT R113, R0, 0x5410, RZ ;  /* 0x0000541000710816 */ /* 0x000fc600000000ff */
[----:B------:R-:W-:Y:S01]  /*f460*/  FADD.FTZ R0, R18, R13 ;  /* 0x0000000d12007221 */ /* 0x000fe20000010000 */
[----:B------:R-:W-:Y:S01]  /*f470*/  LOP3.LUT R4, R2, UR14, R11, 0x96, !PT ;  /* 0x0000000e02047c12 */ /* 0x000fe2000f8e960b */
[----:B------:R-:W-:-:S03]  /*f480*/  IMAD.WIDE.U32 R2, R3, -0x326172a9, RZ ;  /* 0xcd9e8d5703027825 */ /* 0x000fc600078e00ff */
[----:B------:R2:W-:Y:S01]  /*f490*/  STL [R1+0x31c], R0 ;  /* 0x00031c0001007387 */ /* 0x0005e20000100800 */
[----:B------:R-:W-:-:S03]  /*f4a0*/  IMAD.WIDE.U32 R4, R4, -0x326172a9, RZ ;  /* 0xcd9e8d5704047825 */ /* 0x000fc600078e00ff */
[----:B------:R-:W4:Y:S02]  /*f4b0*/  LDL.LU R99, [R1+0x170] ;  /* 0x0001700001637983 */ /* 0x000f240000300800 */
[----:B------:R-:W-:Y:S01]  /*f4c0*/  LOP3.LUT R5, R2, UR13, R5, 0x96, !PT ;  /* 0x0000000d02057c12 */ /* 0x000fe2000f8e9605 */
[----:B--2---:R-:W-:-:S05]  /*f4d0*/  FADD.FTZ R0, R17, R12 ;  /* 0x0000000c11007221 */ /* 0x004fca0000010000 */
[----:B------:R2:W-:Y:S04]  /*f4e0*/  STL [R1+0x318], R0 ;  /* 0x0003180001007387 */ /* 0x0005e80000100800 */
[----:B------:R-:W4:Y:S04]  /*f4f0*/  LDL.LU R200, [R1+0x3b8] ;  /* 0x0003b80001c87983 */ /* 0x000f280000300800 */
[----:B------:R-:W4:Y:S04]  /*f500*/  LDL.LU R199, [R1+0x3b4] ;  /* 0x0003b40001c77983 */ /* 0x000f280000300800 */
[----:B------:R-:W4:Y:S04]  /*f510*/  LDL.LU R206, [R1+0x3b0] ;  /* 0x0003b00001ce7983 */ /* 0x000f280000300800 */
[----:B------:R1:W3:Y:S01]  /*f520*/  LDL.LU.S16 R46, [R1+0x34] ;  /* 0x00003400012e7983 */ /* 0x0002e20000300600 */
[----:B--2---:R-:W-:-:S04]  /*f530*/  LOP3.LUT R0, R5, 0xff, RZ, 0xc0, !PT ;  /* 0x000000ff05007812 */ /* 0x004fc800078ec0ff */
[----:B------:R-:W-:Y:S02]  /*f540*/  ISETP.LE.U32.AND P1, PT, R0, UR36, PT ;  /* 0x0000002400007c0c */ /* 0x000fe4000bf23070 */
[----:B------:R-:W-:-:S04]  /*f550*/  LOP3.LUT R0, R5, 0xffff, RZ, 0xc0, !PT ;  /* 0x0000ffff05007812 */ /* 0x000fc800078ec0ff */
[----:B------:R-:W-:-:S04]  /*f560*/  SHF.R.U32.HI R0, RZ, 0x8, R0 ;  /* 0x00000008ff007819 */ /* 0x000fc80000011600 */
[----:B------:R-:W-:-:S04]  /*f570*/  LOP3.LUT R0, R0, 0xffff, RZ, 0xc0, !PT ;  /* 0x0000ffff00007812 */ /* 0x000fc800078ec0ff */
[----:B------:R-:W-:Y:S02]  /*f580*/  ISETP.LE.U32.AND P0, PT, R0, UR36, PT ;  /* 0x0000002400007c0c */ /* 0x000fe4000bf03070 */
[----:B------:R-:W-:-:S04]  /*f590*/  PRMT R0, R5, 0x7632, R0 ;  /* 0x0000763205007816 */ /* 0x000fc80000000000 */
[----:B------:R-:W-:-:S04]  /*f5a0*/  LOP3.LUT R0, R0, 0xff, RZ, 0xc0, !PT ;  /* 0x000000ff00007812 */ /* 0x000fc800078ec0ff */
[----:B------:R-:W-:Y:S02]  /*f5b0*/  ISETP.LE.U32.AND P4, PT, R0, UR36, PT ;  /* 0x0000002400007c0c */ /* 0x000fe4000bf83070 */
[----:B------:R-:W-:-:S04]  /*f5c0*/  SHF.R.U32.HI R0, RZ, 0x18, R5 ;  /* 0x00000018ff007819 */ /* 0x000fc80000011605 */
[----:B------:R-:W-:Y:S02]  /*f5d0*/  ISETP.LE.U32.AND P3, PT, R0, UR36, PT ;  /* 0x0000002400007c0c */ /* 0x000fe4000bf63070 */
[----:B------:R1:W2:Y:S01]  /*f5e0*/  LDL.LU.S16 R0, [R1+0x30] ;  /* 0x0000300001007983 */ /* 0x0002a20000300600 */
[----:B------:R-:W-:Y:S02]  /*f5f0*/  PRMT R14, R15, 0x7632, R14 ;  /* 0x000076320f0e7816 */ /* 0x000fe4000000000e */
[----:B------:R-:W-:Y:S01]  /*f600*/  F2FP.F16.F32.PACK_AB R12, R53, R121 ;  /* 0x00000079350c723e */ /* 0x000fe200000000ff */
[----:B------:R-:W-:Y:S02]  /*f610*/  IMAD.MOV.U32 R121, RZ, RZ, R120 ;  /* 0x000000ffff797224 */ /* 0x000fe400078e0078 */
[----:B------:R-:W-:Y:S02]  /*f620*/  IMAD.MOV.U32 R53, RZ, RZ, R88 ;  /* 0x000000ffff357224 */ /* 0x000fe400078e0058 */
[----:B------:R-:W-:-:S02]  /*f630*/  IMAD.MOV.U32 R120, RZ, RZ, R73 ;  /* 0x000000ffff787224 */ /* 0x000fc400078e0049 */
[----:B------:R-:W-:Y:S02]  /*f640*/  IMAD.MOV.U32 R73, RZ, RZ, R119 ;  /* 0x000000ffff497224 */ /* 0x000fe400078e0077 */
[----:B------:R-:W-:Y:S02]  /*f650*/  IMAD.MOV.U32 R119, RZ, RZ, R71 ;  /* 0x000000ffff777224 */ /* 0x000fe400078e0047 */
[----:B------:R-:W-:Y:S02]  /*f660*/  IMAD.MOV.U32 R88, RZ, RZ, R54 ;  /* 0x000000ffff587224 */ /* 0x000fe400078e0036 */
[----:B------:R-:W-:Y:S01]  /*f670*/  IMAD.MOV.U32 R71, RZ, RZ, R72 ;  /* 0x000000ffff477224 */ /* 0x000fe200078e0048 */
[----:B------:R-:W-:Y:S01]  /*f680*/  F2FP.F16.F32.PACK_AB R17, R53, R121 ;  /* 0x000000793511723e */ /* 0x000fe200000000ff */
[----:B------:R-:W-:Y:S02]  /*f690*/  IMAD.MOV.U32 R54, RZ, RZ, R118 ;  /* 0x000000ffff367224 */ /* 0x000fe400078e0076 */
[----:B------:R-:W-:Y:S01]  /*f6a0*/  IMAD.MOV.U32 R72, RZ, RZ, R89 ;  /* 0x000000ffff487224 */ /* 0x000fe200078e0059 */
[----:B------:R-:W-:Y:S01]  /*f6b0*/  PRMT R53, R15, 0x5410, R14 ;  /* 0x000054100f357816 */ /* 0x000fe2000000000e */
[----:B------:R-:W-:-:S02]  /*f6c0*/  IMAD.MOV.U32 R118, RZ, RZ, R115 ;  /* 0x000000ffff767224 */ /* 0x000fc400078e0073 */
[----:B------:R-:W-:Y:S02]  /*f6d0*/  IMAD.MOV.U32 R89, RZ, RZ, R207 ;  /* 0x000000ffff597224 */ /* 0x000fe400078e00cf */
[----:B------:R-:W4:Y:S01]  /*f6e0*/  LDL.LU R207, [R1+0x3ac] ;  /* 0x0003ac0001cf7983 */ /* 0x000f220000300800 */
[----:B------:R-:W-:-:S03]  /*f6f0*/  IMAD.MOV.U32 R115, RZ, RZ, R48 ;  /* 0x000000ffff737224 */ /* 0x000fc600078e0030 */
[----:B------:R-:W4:Y:S01]  /*f700*/  LDL.LU R48, [R1+0x3a8] ;  /* 0x0003a80001307983 */ /* 0x000f220000300800 */
[----:B--2---:R-:W-:-:S05]  /*f710*/  @!P0 HADD2 R0, -R14.H0_H0, -RZ.H0_H0 ;  /* 0xa00000ff0e008230 */ /* 0x004fca0000000900 */
[----:B------:R-:W-:-:S04]  /*f720*/  PRMT R41, R0, 0x7610, R41 ;  /* 0x0000761000297816 */ /* 0x000fc80000000029 */
[----:B------:R-:W-:Y:S02]  /*f730*/  @!P0 PRMT R14, R41, 0x5410, RZ ;  /* 0x00005410290e8816 */ /* 0x000fe400000000ff */
[----:B------:R1:W2:Y:S02]  /*f740*/  LDL.LU.S16 R41, [R1+0x40] ;  /* 0x0000400001297983 */ /* 0x0002a40000300600 */
[----:B--2---:R-:W-:-:S05]  /*f750*/  @!P4 HADD2 R41, -R17.H0_H0, -RZ.H0_H0 ;  /* 0xa00000ff1129c230 */ /* 0x004fca0000000900 */
[----:B------:R-:W-:Y:S02]  /*f760*/  PRMT R9, R41, 0x7610, R9 ;  /* 0x0000761029097816 */ /* 0x000fe40000000009 */
[----:B------:R1:W2:Y:S01]  /*f770*/  LDL.LU.S16 R41, [R1+0x3c] ;  /* 0x00003c0001297983 */ /* 0x0002a20000300600 */
[C---:B------:R-:W-:Y:S02]  /*f780*/  PRMT R16, R17.reuse, 0x7632, R16 ;  /* 0x0000763211107816 */ /* 0x040fe40000000010 */
[----:B------:R-:W-:Y:S02]  /*f790*/  LOP3.LUT R8, R8, UR15, R3, 0x96, !PT ;  /* 0x0000000f08087c12 */ /* 0x000fe4000f8e9603 */
[----:B------:R-:W-:Y:S02]  /*f7a0*/  F2FP.F16.F32.PACK_AB R21, R216, R217 ;  /* 0x000000d9d815723e */ /* 0x000fe400000000ff */
[----:B------:R-:W4:Y:S01]  /*f7b0*/  LDL.LU R216, [R1+0x3a4] ;  /* 0x0003a40001d87983 */ /* 0x000f220000300800 */
[----:B------:R-:W-:-:S03]  /*f7c0*/  PRMT R55, R17, 0x5410, R16 ;  /* 0x0000541011377816 */ /* 0x000fc60000000010 */
[----:B------:R-:W4:Y:S01]  /*f7d0*/  LDL.LU R217, [R1+0x3a0] ;  /* 0x0003a00001d97983 */ /* 0x000f220000300800 */
[----:B--2---:R-:W-:-:S05]  /*f7e0*/  @!P3 HADD2 R41, -R16.H0_H0, -RZ.H0_H0 ;  /* 0xa00000ff1029b230 */ /* 0x004fca0000000900 */
[----:B------:R-:W-:-:S04]  /*f7f0*/  PRMT R3, R41, 0x7610, R3 ;  /* 0x0000761029037816 */ /* 0x000fc80000000003 */
[----:B------:R-:W-:Y:S02]  /*f800*/  @!P3 PRMT R16, R3, 0x5410, RZ ;  /* 0x000054100310b816 */ /* 0x000fe400000000ff */
[----:B------:R1:W2:Y:S01]  /*f810*/  LDL.LU.S16 R3, [R1+0x48] ;  /* 0x0000480001037983 */ /* 0x0002a20000300600 */
[----:B------:R-:W-:-:S05]  /*f820*/  IMAD.MOV.U32 R0, RZ, RZ, R4 ;  /* 0x000000ffff007224 */ /* 0x000fca00078e0004 */
[----:B------:R-:W-:-:S04]  /*f830*/  LOP3.LUT R0, R0, 0xff, RZ, 0xc0, !PT ;  /* 0x000000ff00007812 */ /* 0x000fc800078ec0ff */
[----:B------:R-:W-:Y:S02]  /*f840*/  ISETP.LE.U32.AND P2, PT, R0, UR36, PT ;  /* 0x0000002400007c0c */ /* 0x000fe4000bf43070 */
[----:B------:R-:W-:Y:S01]  /*f850*/  F2FP.F16.F32.PACK_AB R19, R203, R204 ;  /* 0x000000cccb13723e */ /* 0x000fe200000000ff */
[----:B---3--:R-:W-:Y:S01]  /*f860*/  @!P1 HADD2 R46, -R15.H0_H0, -RZ.H0_H0 ;  /* 0xa00000ff0f2e9230 */ /* 0x008fe20000000900 */
[----:B------:R-:W-:-:S09]  /*f870*/  PRMT R20, R21, 0x7632, R20 ;  /* 0x0000763215147816 */ /* 0x000fd20000000014 */
[----:B--2---:R-:W-:-:S05]  /*f880*/  @!P2 HADD2 R3, -R21.H0_H0, -RZ.H0_H0 ;  /* 0xa00000ff1503a230 */ /* 0x004fca0000000900 */
[----:B------:R-:W-:Y:S02]  /*f890*/  PRMT R2, R3, 0x7610, R2 ;  /* 0x0000761003027816 */ /* 0x000fe40000000002 */
[----:B------:R1:W2:Y:S04]  /*f8a0*/  LDL.LU.S16 R3, [R1+0x44] ;  /* 0x0000440001037983 */ /* 0x0002a80000300600 */
[----:B------:R-:W3:Y:S04]  /*f8b0*/  LDL.LU R203, [R1+0x39c] ;  /* 0x00039c0001cb7983 */ /* 0x000ee80000300800 */
[----:B------:R-:W3:Y:S04]  /*f8c0*/  LDL.LU R204, [R1+0x398] ;  /* 0x0003980001cc7983 */ /* 0x000ee80000300800 */
[----:B------:R1:W4:Y:S01]  /*f8d0*/  LDL.LU.S16 R41, [R1+0x54] ;  /* 0x0000540001297983 */ /* 0x0003220000300600 */
[----:B------:R-:W-:-:S02]  /*f8e0*/  IMAD.MOV.U32 R121, RZ, RZ, R120 ;  /* 0x000000ffff797224 */ /* 0x000fc400078e0078 */
[----:B------:R-:W-:Y:S02]  /*f8f0*/  IMAD.MOV.U32 R120, RZ, RZ, R88 ;  /* 0x000000ffff787224 */ /* 0x000fe400078e0058 */
[----:B------:R-:W-:Y:S02]  /*f900*/  IMAD.MOV.U32 R88, RZ, RZ, R73 ;  /* 0x000000ffff587224 */ /* 0x000fe400078e0049 */
[----:B------:R-:W-:Y:S01]  /*f910*/  IMAD.MOV.U32 R73, RZ, RZ, R54 ;  /* 0x000000ffff497224 */ /* 0x000fe200078e0036 */
[----:B------:R-:W-:Y:S02]  /*f920*/  PRMT R54, R21, 0x5410, R20 ;  /* 0x0000541015367816 */ /* 0x000fe40000000014 */
[----:B------:R-:W-:Y:S02]  /*f930*/  PRMT R45, R46, 0x7610, R45 ;  /* 0x000076102e2d7816 */ /* 0x000fe4000000002d */
[----:B------:R-:W-:Y:S02]  /*f940*/  @!P2 PRMT R21, R2, 0x5410, RZ ;  /* 0x000054100215a816 */ /* 0x000fe400000000ff */
[----:B------:R-:W-:-:S02]  /*f950*/  PRMT R2, R4, 0x7772, RZ ;  /* 0x0000777204027816 */ /* 0x000fc400000000ff */
[----:B------:R-:W-:Y:S02]  /*f960*/  @!P1 PRMT R15, R45, 0x5410, RZ ;  /* 0x000054102d0f9816 */ /* 0x000fe400000000ff */
[----:B------:R-:W-:Y:S02]  /*f970*/  ISETP.GT.U32.AND P1, PT, R2, UR36, PT ;  /* 0x0000002402007c0c */ /* 0x000fe4000bf24070 */
[----:B------:R-:W-:-:S04]  /*f980*/  PRMT R0, R4, 0x7771, RZ ;  /* 0x0000777104007816 */ /* 0x000fc800000000ff */
[----:B------:R-:W-:Y:S02]  /*f990*/  ISETP.GT.U32.AND P0, PT, R0, UR36, PT ;  /* 0x0000002400007c0c */ /* 0x000fe4000bf04070 */
[----:B------:R-:W-:Y:S01]  /*f9a0*/  @!P4 PRMT R17, R9, 0x5410, RZ ;  /* 0x000054100911c816 */ /* 0x000fe200000000ff */
[----:B------:R-:W-:-:S04]  /*f9b0*/  IMAD.WIDE.U32 R8, R8, -0x2daee0ad, RZ ;  /* 0xd2511f5308087825 */ /* 0x000fc800078e00ff */
[----:B----4-:R-:W-:-:S05]  /*f9c0*/  @P1 HADD2 R41, -R19.H0_H0, -RZ.H0_H0 ;  /* 0xa00000ff13291230 */ /* 0x010fca0000000900 */
[----:B------:R-:W-:Y:S02]  /*f9d0*/  PRMT R34, R41, 0x7610, R34 ;  /* 0x0000761029227816 */ /* 0x000fe40000000022 */
[----:B------:R1:W4:Y:S01]  /*f9e0*/  LDL.LU.S16 R41, [R1+0x50] ;  /* 0x0000500001297983 */ /* 0x0003220000300600 */
[----:B--2---:R-:W-:Y:S01]  /*f9f0*/  @P0 HADD2 R3, -R20.H0_H0, -RZ.H0_H0 ;  /* 0xa00000ff14030230 */ /* 0x004fe20000000900 */
[----:B------:R-:W-:-:S04]  /*fa00*/  PRMT R2, R4, 0x7773, RZ ;  /* 0x0000777304027816 */ /* 0x000fc800000000ff */
[----:B------:R-:W-:-:S04]  /*fa10*/  PRMT R0, R3, 0x7610, R0 ;  /* 0x0000761003007816 */ /* 0x000fc80000000000 */
[----:B------:R-:W-:Y:S02]  /*fa20*/  @P0 PRMT R20, R0, 0x5410, RZ ;  /* 0x0000541000140816 */ /* 0x000fe400000000ff */
[----:B------:R-:W-:Y:S02]  /*fa30*/  LOP3.LUT R0, R10, UR6, R9, 0x96, !PT ;  /* 0x000000060a007c12 */ /* 0x000fe4000f8e9609 */
[----:B------:R-:W-:Y:S02]  /*fa40*/  ISETP.GT.U32.AND P0, PT, R2, UR36, PT ;  /* 0x0000002402007c0c */ /* 0x000fe4000bf04070 */
[----:B------:R-:W-:-:S04]  /*fa50*/  LOP3.LUT R2, R0, 0xffff, RZ, 0xc0, !PT ;  /* 0x0000ffff00027812 */ /* 0x000fc800078ec0ff */
[----:B------:R-:W-:-:S04]  /*fa60*/  SHF.R.U32.HI R2, RZ, 0x8, R2 ;  /* 0x00000008ff027819 */ /* 0x000fc80000011602 */
[----:B------:R-:W-:Y:S01]  /*fa70*/  LOP3.LUT R2, R2, 0xffff, RZ, 0xc0, !PT ;  /* 0x0000ffff02027812 */ /* 0x000fe200078ec0ff */
[----:B------:R-:W-:-:S03]  /*fa80*/  @!P5 HADD2 R245, -R134.H0_H0, -RZ.H0_H0 ;  /* 0xa00000ff86f5d230 */ /* 0x000fc60000000900 */
[----:B------:R-:W-:Y:S02]  /*fa90*/  ISETP.LE.U32.AND P3, PT, R2, UR36, PT ;  /* 0x0000002402007c0c */ /* 0x000fe4000bf63070 */
[----:B------:R-:W-:Y:S01]  /*faa0*/  PRMT R2, R0, 0x7632, R2 ;  /* 0x0000763200027816 */ /* 0x000fe20000000002 */
[----:B------:R-:W-:Y:S02]  /*fab0*/  IMAD.MOV.U32 R45, RZ, RZ, R121 ;  /* 0x000000ffff2d7224 */ /* 0x000fe400078e0079 */
[----:B------:R-:W-:Y:S01]  /*fac0*/  IMAD.MOV.U32 R155, RZ, RZ, R120 ;  /* 0x000000ffff9b7224 */ /* 0x000fe200078e0078 */
[----:B------:R-:W-:Y:S01]  /*fad0*/  LOP3.LUT R2, R2, 0xff, RZ, 0xc0, !PT ;  /* 0x000000ff02027812 */ /* 0x000fe200078ec0ff */
[----:B------:R-:W-:Y:S01]  /*fae0*/  IMAD.MOV.U32 R121, RZ, RZ, R88 ;  /* 0x000000ffff797224 */ /* 0x000fe200078e0058 */
[----:B------:R-:W-:Y:S01]  /*faf0*/  PRMT R18, R19, 0x7632, R18 ;  /* 0x0000763213127816 */ /* 0x000fe20000000012 */
[----:B------:R-:W-:Y:S01]  /*fb00*/  IMAD.MOV.U32 R120, RZ, RZ, R73 ;  /* 0x000000ffff787224 */ /* 0x000fe200078e0049 */
[----:B------:R-:W-:Y:S01]  /*fb10*/  @!P5 PRMT R134, R245, 0x5410, RZ ;  /* 0x00005410f586d816 */ /* 0x000fe200000000ff */
[----:B------:R-:W-:Y:S01]  /*fb20*/  IMAD.MOV.U32 R88, RZ, RZ, R119 ;  /* 0x000000ffff587224 */ /* 0x000fe200078e0077 */
[----:B------:R-:W-:Y:S01]  /*fb30*/  ISETP.LE.U32.AND P5, PT, R2, UR36, PT ;  /* 0x0000002402007c0c */ /* 0x000fe2000bfa3070 */
        /* <DEDUP_REMOVED lines=13> */
[C---:B------:R-:W-:Y:S01]  /*fc10*/  PRMT R93, R2.reuse, 0x7610, R93 ;  /* 0x00007610025d7816 */ /* 0x040fe2000000005d */
[----:B------:R-:W-:Y:S01]  /*fc20*/  IMAD.MOV.U32 R119, RZ, RZ, R71 ;  /* 0x000000ffff777224 */ /* 0x000fe200078e0047 */
[----:B------:R-:W-:Y:S01]  /*fc30*/  PRMT R94, R2, 0x7632, R94 ;  /* 0x00007632025e7816 */ /* 0x000fe2000000005e */
[----:B------:R-:W-:Y:S01]  /*fc40*/  IMAD.MOV.U32 R71, RZ, RZ, R74 ;  /* 0x000000ffff477224 */ /* 0x000fe200078e004a */
[----:B------:R-:W-:Y:S01]  /*fc50*/  SHF.R.U32.HI R2, RZ, 0x18, R0 ;  /* 0x00000018ff027819 */ /* 0x000fe20000011600 */
[----:B------:R-:W-:-:S02]  /*fc60*/  IMAD.MOV.U32 R74, RZ, RZ, R116 ;  /* 0x000000ffff4a7224 */ /* 0x000fc400078e0074 */
[----:B------:R-:W-:Y:S02]  /*fc70*/  IMAD.MOV.U32 R69, RZ, RZ, R72 ;  /* 0x000000ffff457224 */ /* 0x000fe400078e0048 */
[----:B------:R-:W-:Y:S02]  /*fc80*/  IMAD.MOV.U32 R116, RZ, RZ, R115 ;  /* 0x000000ffff747224 */ /* 0x000fe400078e0073 */
[----:B------:R-:W-:Y:S02]  /*fc90*/  IMAD.MOV.U32 R72, RZ, RZ, R52 ;  /* 0x000000ffff487224 */ /* 0x000fe400078e0034 */
[----:B------:R-:W-:Y:S02]  /*fca0*/  IMAD.MOV.U32 R91, RZ, RZ, R207 ;  /* 0x000000ffff5b7224 */ /* 0x000fe400078e00cf */
[----:B------:R-:W-:Y:S01]  /*fcb0*/  IMAD.MOV.U32 R115, RZ, RZ, R43 ;  /* 0x000000ffff737224 */ /* 0x000fe200078e002b */
[----:B------:R-:W2:Y:S01]  /*fcc0*/  LDL.LU R207, [R1+0x394] ;  /* 0x0003940001cf7983 */ /* 0x000ea20000300800 */
[----:B------:R-:W-:Y:S01]  /*fcd0*/  IMAD.MOV.U32 R52, RZ, RZ, R212 ;  /* 0x000000ffff347224 */ /* 0x000fe200078e00d4 */
[----:B------:R-:W-:-:S02]  /*fce0*/  PRMT R43, R19, 0x5410, R18 ;  /* 0x00005410132b7816 */ /* 0x000fc40000000012 */
[----:B------:R-:W3:Y:S01]  /*fcf0*/  LDL.LU R212, [R1+0x390] ;  /* 0x0003900001d47983 */ /* 0x000ee20000300800 */
[----:B------:R-:W-:Y:S01]  /*fd00*/  ISETP.LE.U32.AND P2, PT, R2, UR36, PT ;  /* 0x0000002402007c0c */ /* 0x000fe2000bf43070 */
[----:B----4-:R-:W-:-:S05]  /*fd10*/  @P0 HADD2 R41, -R18.H0_H0, -RZ.H0_H0 ;  /* 0xa00000ff12290230 */ /* 0x010fca0000000900 */
[----:B------:R-:W-:-:S04]  /*fd20*/  PRMT R30, R41, 0x7610, R30 ;  /* 0x00007610291e7816 */ /* 0x000fc8000000001e */
[----:B------:R-:W-:Y:S02]  /*fd30*/  @P0 PRMT R18, R30, 0x5410, RZ ;  /* 0x000054101e120816 */ /* 0x000fe400000000ff */
[----:B------:R1:W4:Y:S04]  /*fd40*/  LDL.LU.S16 R30, [R1+0x64] ;  /* 0x00006400011e7983 */ /* 0x0003280000300600 */
[----:B------:R1:W2:Y:S01]  /*fd50*/  LDL.LU.S16 R2, [R1+0x60] ;  /* 0x0000600001027983 */ /* 0x0002a20000300600 */
[----:B------:R-:W-:-:S04]  /*fd60*/  LOP3.LUT R3, R0, 0xff, RZ, 0xc0, !PT ;  /* 0x000000ff00037812 */ /* 0x000fc800078ec0ff */
[----:B------:R-:W-:Y:S01]  /*fd70*/  ISETP.LE.U32.AND P4, PT, R3, UR36, PT ;  /* 0x0000002403007c0c */ /* 0x000fe2000bf83070 */
[----:B------:R-:W-:Y:S01]  /*fd80*/  IMAD.MOV.U32 R155, RZ, RZ, R121 ;  /* 0x000000ffff9b7224 */ /* 0x000fe200078e0079 */
[----:B------:R-:W-:Y:S01]  /*fd90*/  @P1 PRMT R19, R34, 0x5410, RZ ;  /* 0x0000541022131816 */ /* 0x000fe200000000ff */
[----:B------:R-:W-:Y:S02]  /*fda0*/  IMAD.MOV.U32 R121, RZ, RZ, R88 ;  /* 0x000000ffff797224 */ /* 0x000fe400078e0058 */
[----:B------:R-:W-:Y:S02]  /*fdb0*/  IMAD.MOV.U32 R88, RZ, RZ, R119 ;  /* 0x000000ffff587224 */ /* 0x000fe400078e0077 */
[----:B------:R-:W-:Y:S02]  /*fdc0*/  IMAD.MOV.U32 R119, RZ, RZ, R74 ;  /* 0x000000ffff777224 */ /* 0x000fe400078e004a */
[----:B------:R-:W-:Y:S02]  /*fdd0*/  IMAD.MOV.U32 R74, RZ, RZ, R115 ;  /* 0x000000ffff4a7224 */ /* 0x000fe400078e0073 */
[----:B------:R-:W-:-:S02]  /*fde0*/  IMAD.MOV.U32 R115, RZ, RZ, R52 ;  /* 0x000000ffff737224 */ /* 0x000fc400078e0034 */
[----:B------:R-:W-:Y:S02]  /*fdf0*/  IMAD.MOV.U32 R52, RZ, RZ, R185 ;  /* 0x000000ffff347224 */ /* 0x000fe400078e00b9 */
[----:B--2---:R-:W-:Y:S02]  /*fe00*/  @!P3 HADD2 R2, -R94.H0_H0, -RZ.H0_H0 ;  /* 0xa00000ff5e02b230 */ /* 0x004fe40000000900 */
[----:B----4-:R-:W-:-:S03]  /*fe10*/  @!P4 HADD2 R30, -R93.H0_H0, -RZ.H0_H0 ;  /* 0xa00000ff5d1ec230 */ /* 0x010fc60000000900 */
[----:B------:R-:W-:Y:S01]  /*fe20*/  PRMT R27, R2, 0x7610, R27 ;  /* 0x00007610021b7816 */ /* 0x000fe2000000001b */
[----:B------:R-:W-:Y:S01]  /*fe30*/  IMAD.MOV.U32 R2, RZ, RZ, R8 ;  /* 0x000000ffff027224 */ /* 0x000fe200078e0008 */
[----:B------:R-:W-:Y:S01]  /*fe40*/  PRMT R28, R30, 0x7610, R28 ;  /* 0x000076101e1c7816 */ /* 0x000fe2000000001c */
[----:B------:R-:W-:-:S03]  /*fe50*/  IMAD.MOV.U32 R30, RZ, RZ, R45 ;  /* 0x000000ffff1e7224 */ /* 0x000fc600078e002d */
[----:B------:R-:W-:Y:S01]  /*fe60*/  LOP3.LUT R2, R2, 0xff, RZ, 0xc0, !PT ;  /* 0x000000ff02027812 */ /* 0x000fe200078ec0ff */
[----:B------:R-:W-:Y:S02]  /*fe70*/  IMAD.MOV.U32 R45, RZ, RZ, R120 ;  /* 0x000000ffff2d7224 */ /* 0x000fe400078e0078 */
[----:B------:R-:W-:Y:S01]  /*fe80*/  IMAD.MOV.U32 R120, RZ, RZ, R73 ;  /* 0x000000ffff787224 */ /* 0x000fe200078e0049 */
[----:B------:R-:W-:Y:S01]  /*fe90*/  ISETP.LE.U32.AND P1, PT, R2, UR36, PT ;  /* 0x0000002402007c0c */ /* 0x000fe2000bf23070 */
[----:B------:R-:W-:Y:S01]  /*fea0*/  IMAD.MOV.U32 R73, RZ, RZ, R71 ;  /* 0x000000ffff497224 */ /* 0x000fe200078e0047 */
[----:B------:R-:W-:Y:S01]  /*feb0*/  F2FP.F16.F32.PACK_AB R2, R155, R30 ;  /* 0x0000001e9b02723e */ /* 0x000fe200000000ff */
        /* <DEDUP_REMOVED lines=13> */
[----:B------:R-:W2:Y:S01]  /*ff90*/  LDL.LU R50, [R1+0x38c] ;  /* 0x00038c0001327983 */ /* 0x000ea20000300800 */
[----:B------:R-:W-:Y:S02]  /*ffa0*/  PRMT R51, R93, 0x5410, R94 ;  /* 0x000054105d337816 */ /* 0x000fe4000000005e */
[----:B------:R-:W-:Y:S01]  /*ffb0*/  @!P3 PRMT R94, R27, 0x5410, RZ ;  /* 0x000054101b5eb816 */ /* 0x000fe200000000ff */
[----:B------:R-:W4:Y:S04]  /*ffc0*/  LDL.LU R185, [R1+0x388] ;  /* 0x0003880001b97983 */ /* 0x000f280000300800 */
[----:B------:R1:W3:Y:S01]  /*ffd0*/  LDL.LU.S16 R27, [R1+0x88] ;  /* 0x00008800011b7983 */ /* 0x0002e20000300600 */
[----:B------:R-:W-:-:S05]  /*ffe0*/  PRMT R92, R2, 0x7610, R92 ;  /* 0x00007610025c7816 */ /* 0x000fca000000005c */
[----:B---3--:R-:W-:-:S05]  /*fff0*/  @!P5 HADD2 R27, -R92.H0_H0, -RZ.H0_H0 ;  /* 0xa00000ff5c1bd230 */ /* 0x008fca0000000900 */
[----:B------:R-:W-:Y:S02]  /*10000*/  PRMT R11, R27, 0x7610, R11 ;  /* 0x000076101b0b7816 */ /* 0x000fe4000000000b */
[----:B------:R1:W3:Y:S01]  /*10010*/  LDL.LU.S16 R27, [R1+0x84] ;  /* 0x00008400011b7983 */ /* 0x0002e20000300600 */
[----:B------:R-:W-:-:S04]  /*10020*/  PRMT R83, R2, 0x7632, R83 ;  /* 0x0000763202537816 */ /* 0x000fc80000000053 */
[----:B------:R-:W-:Y:S02]  /*10030*/  PRMT R59, R92, 0x5410, R83 ;  /* 0x000054105c3b7816 */ /* 0x000fe40000000053 */
[----:B------:R-:W-:Y:S02]  /*10040*/  @!P5 PRMT R92, R11, 0x5410, RZ ;  /* 0x000054100b5cd816 */ /* 0x000fe400000000ff */
[----:B------:R1:W2:Y:S01]  /*10050*/  LDL.LU.S16 R11, [R1+0xa4] ;  /* 0x0000a400010b7983 */ /* 0x0002a20000300600 */
[----:B------:R-:W-:Y:S01]  /*10060*/  IMAD.MOV.U32 R155, RZ, RZ, R30 ;  /* 0x000000ffff9b7224 */ /* 0x000fe200078e001e */
[----:B------:R-:W-:Y:S01]  /*10070*/  PRMT R2, R8, 0x7771, RZ ;  /* 0x0000777108027816 */ /* 0x000fe200000000ff */
[----:B------:R-:W-:-:S03]  /*10080*/  IMAD.MOV.U32 R30, RZ, RZ, R218 ;  /* 0x000000ffff1e7224 */ /* 0x000fc600078e00da */
[----:B------:R-:W-:Y:S02]  /*10090*/  ISETP.GT.U32.AND P0, PT, R2, UR36, PT ;  /* 0x0000002402007c0c */ /* 0x000fe4000bf04070 */
[----:B------:R-:W-:Y:S01]  /*100a0*/  F2FP.F16.F32.PACK_AB R2, R155, R30 ;  /* 0x0000001e9b02723e */ /* 0x000fe200000000ff */
[----:B---3--:R-:W-:-:S05]  /*100b0*/  @!P2 HADD2 R27, -R83.H0_H0, -RZ.H0_H0 ;  /* 0xa00000ff531ba230 */ /* 0x008fca0000000900 */
[----:B------:R-:W-:-:S04]  /*100c0*/  PRMT R10, R27, 0x7610, R10 ;  /* 0x000076101b0a7816 */ /* 0x000fc8000000000a */
[----:B------:R-:W-:Y:S02]  /*100d0*/  @!P2 PRMT R83, R10, 0x5410, RZ ;  /* 0x000054100a53a816 */ /* 0x000fe400000000ff */
[----:B------:R1:W3:Y:S04]  /*100e0*/  LDL.LU.S16 R10, [R1+0xa0] ;  /* 0x0000a000010a7983 */ /* 0x0002e80000300600 */
[----:B------:R1:W4:Y:S04]  /*100f0*/  LDL.LU.S16 R27, [R1+0xa8] ;  /* 0x0000a800011b7983 */ /* 0x0003280000300600 */
[----:B------:R1:W4:Y:S04]  /*10100*/  LDL.LU.S16 R41, [R1+0xac] ;  /* 0x0000ac0001297983 */ /* 0x0003280000300600 */
[----:B------:R1:W4:Y:S01]  /*10110*/  LDL.LU.S16 R30, [R1+0xb0] ;  /* 0x0000b000011e7983 */ /* 0x0003220000300600 */
[----:B------:R-:W-:-:S02]  /*10120*/  PRMT R101, R2, 0x7632, R101 ;  /* 0x0000763202657816 */ /* 0x000fc40000000065 */
[----:B------:R-:W-:Y:S01]  /*10130*/  PRMT R100, R2, 0x7610, R100 ;  /* 0x0000761002647816 */ /* 0x000fe20000000064 */
[----:B------:R1:W4:Y:S04]  /*10140*/  LDL.LU.S16 R34, [R1+0xb4] ;  /* 0x0000b40001227983 */ /* 0x0003280000300600 */
[----:B--2---:R-:W-:Y:S01]  /*10150*/  @!P1 HADD2 R11, -R100.H0_H0, -RZ.H0_H0 ;  /* 0xa00000ff640b9230 */ /* 0x004fe20000000900 */
[----:B------:R-:W-:-:S04]  /*10160*/  PRMT R57, R100, 0x5410, R101 ;  /* 0x0000541064397816 */ /* 0x000fc80000000065 */
[----:B------:R-:W-:-:S04]  /*10170*/  PRMT R3, R11, 0x7610, R3 ;  /* 0x000076100b037816 */ /* 0x000fc80000000003 */
[----:B------:R-:W-:Y:S02]  /*10180*/  @!P1 PRMT R100, R3, 0x5410, RZ ;  /* 0x0000541003649816 */ /* 0x000fe400000000ff */
[----:B------:R-:W-:-:S04]  /*10190*/  F2FP.F16.F32.PACK_AB R7, R119, R118 ;  /* 0x000000767707723e */ /* 0x000fc800000000ff */
[----:B------:R-:W-:Y:S02]  /*101a0*/  PRMT R97, R7, 0x7610, R97 ;  /* 0x0000761007617816 */ /* 0x000fe40000000061 */
[----:B------:R-:W-:Y:S02]  /*101b0*/  F2FP.F16.F32.PACK_AB R9, R120, R88 ;  /* 0x000000587809723e */ /* 0x000fe400000000ff */
[----:B------:R-:W-:Y:S01]  /*101c0*/  PRMT R3, R8, 0x7773, RZ ;  /* 0x0000777308037816 */ /* 0x000fe200000000ff */
[----:B---3--:R-:W-:-:S05]  /*101d0*/  @P0 HADD2 R10, -R101.H0_H0, -RZ.H0_H0 ;  /* 0xa00000ff650a0230 */ /* 0x008fca0000000900 */
[----:B------:R-:W-:-:S04]  /*101e0*/  PRMT R2, R10, 0x7610, R2 ;  /* 0x000076100a027816 */ /* 0x000fc80000000002 */
[----:B------:R-:W-:Y:S02]  /*101f0*/  @P0 PRMT R101, R2, 0x5410, RZ ;  /* 0x0000541002650816 */ /* 0x000fe400000000ff */
[----:B------:R-:W-:-:S04]  /*10200*/  PRMT R2, R8, 0x7772, RZ ;  /* 0x0000777208027816 */ /* 0x000fc800000000ff */
[----:B------:R-:W-:Y:S01]  /*10210*/  ISETP.GT.U32.AND P1, PT, R2, UR36, PT ;  /* 0x0000002402007c0c */ /* 0x000fe2000bf24070 */
[----:B------:R-:W-:-:S05]  /*10220*/  IMAD.WIDE.U32 R10, R26, -0x326172a9, RZ ;  /* 0xcd9e8d571a0a7825 */ /* 0x000fca00078e00ff */
[----:B------:R-:W-:-:S07]  /*10230*/  LOP3.LUT R2, R24, UR13, R11, 0x96, !PT ;  /* 0x0000000d18027c12 */ /* 0x000fce000f8e960b */
[----:B----4-:R-:W-:-:S05]  /*10240*/  @P1 HADD2 R27, -R97.H0_H0, -RZ.H0_H0 ;  /* 0xa00000ff611b1230 */ /* 0x010fca0000000900 */
[----:B------:R-:W-:Y:S02]  /*10250*/  PRMT R26, R27, 0x7610, R26 ;  /* 0x000076101b1a7816 */ /* 0x000fe4000000001a */
[----:B------:R-:W-:-:S04]  /*10260*/  LOP3.LUT R27, R2, 0xff, RZ, 0xc0, !PT ;  /* 0x000000ff021b7812 */ /* 0x000fc800078ec0ff */
[----:B------:R-:W-:Y:S02]  /*10270*/  ISETP.LE.U32.AND P3, PT, R27, UR36, PT ;  /* 0x000000241b007c0c */ /* 0x000fe4000bf63070 */
[----:B------:R-:W-:-:S11]  /*10280*/  PRMT R11, R9, 0x7610, R11 ;  /* 0x00007610090b7816 */ /* 0x000fd6000000000b */
[----:B------:R-:W-:-:S05]  /*10290*/  @!P3 HADD2 R30, -R11.H0_H0, -RZ.H0_H0 ;  /* 0xa00000ff0b1eb230 */ /* 0x000fca0000000900 */
[----:B------:R-:W-:Y:S02]  /*102a0*/  PRMT R13, R30, 0x7610, R13 ;  /* 0x000076101e0d7816 */ /* 0x000fe4000000000d */
[----:B------:R1:W2:Y:S01]  /*102b0*/  LDL.LU.S16 R30, [R1+0xb8] ;  /* 0x0000b800011e7983 */ /* 0x0002a20000300600 */
[----:B------:R-:W-:Y:S02]  /*102c0*/  ISETP.GT.U32.AND P0, PT, R3, UR36, PT ;  /* 0x0000002403007c0c */ /* 0x000fe4000bf04070 */
[----:B------:R-:W-:Y:S02]  /*102d0*/  PRMT R95, R7, 0x7632, R95 ;  /* 0x00007632075f7816 */ /* 0x000fe4000000005f */
[----:B------:R-:W-:-:S09]  /*102e0*/  PRMT R9, R9, 0x7632, R9 ;  /* 0x0000763209097816 */ /* 0x000fd20000000009 */
[----:B------:R-:W-:-:S05]  /*102f0*/  @P0 HADD2 R41, -R95.H0_H0, -RZ.H0_H0 ;  /* 0xa00000ff5f290230 */ /* 0x000fca0000000900 */
[----:B------:R-:W-:Y:S02]  /*10300*/  PRMT R40, R41, 0x7610, R40 ;  /* 0x0000761029287816 */ /* 0x000fe40000000028 */
[----:B------:R-:W-:Y:S02]  /*10310*/  PRMT R41, R11, 0x5410, R9 ;  /* 0x000054100b297816 */ /* 0x000fe40000000009 */
[----:B------:R-:W-:Y:S02]  /*10320*/  @!P3 PRMT R11, R13, 0x5410, RZ ;  /* 0x000054100d0bb816 */ /* 0x000fe400000000ff */
[----:B------:R1:W3:Y:S01]  /*10330*/  LDL.LU.S16 R13, [R1+0xbc] ;  /* 0x0000bc00010d7983 */ /* 0x0002e20000300600 */
[----:B------:R-:W-:Y:S02]  /*10340*/  LOP3.LUT R3, R2, 0xffff, RZ, 0xc0, !PT ;  /* 0x0000ffff02037812 */ /* 0x000fe400078ec0ff */
[----:B------:R-:W-:Y:S02]  /*10350*/  @!P4 PRMT R93, R28, 0x5410, RZ ;  /* 0x000054101c5dc816 */ /* 0x000fe400000000ff */
[----:B------:R-:W-:-:S04]  /*10360*/  SHF.R.U32.HI R28, RZ, 0x8, R3 ;  /* 0x00000008ff1c7819 */ /* 0x000fc80000011603 */
[----:B------:R-:W-:-:S04]  /*10370*/  LOP3.LUT R3, R28, 0xffff, RZ, 0xc0, !PT ;  /* 0x0000ffff1c037812 */ /* 0x000fc800078ec0ff */
[----:B------:R-:W-:Y:S01]  /*10380*/  ISETP.LE.U32.AND P2, PT, R3, UR36, PT ;  /* 0x0000002403007c0c */ /* 0x000fe2000bf43070 */
[----:B------:R-:W-:Y:S02]  /*10390*/  IMAD.MOV.U32 R118, RZ, RZ, R74 ;  /* 0x000000ffff767224 */ /* 0x000fe400078e004a */
[----:B------:R-:W-:Y:S02]  /*103a0*/  IMAD.MOV.U32 R74, RZ, RZ, R116 ;  /* 0x000000ffff4a7224 */ /* 0x000fe400078e0074 */
[----:B------:R-:W-:Y:S01]  /*103b0*/  IMAD.MOV.U32 R116, RZ, RZ, R117 ;  /* 0x000000ffff747224 */ /* 0x000fe200078e0075 */
[----:B------:R-:W-:Y:S01]  /*103c0*/  PRMT R3, R2, 0x7632, R3 ;  /* 0x0000763202037816 */ /* 0x000fe20000000003 */
[----:B------:R-:W-:-:S06]  /*103d0*/  IMAD.MOV.U32 R117, RZ, RZ, R115 ;  /* 0x000000ffff757224 */ /* 0x000fcc00078e0073 */
[----:B------:R-:W-:Y:S02]  /*103e0*/  @!P2 HADD2 R34, -R9.H0_H0, -RZ.H0_H0 ;  /* 0xa00000ff0922a230 */ /* 0x000fe40000000900 */
[----:B------:R-:W-:-:S03]  /*103f0*/  IMAD.MOV.U32 R115, RZ, RZ, R114 ;  /* 0x000000ffff737224 */ /* 0x000fc600078e0072 */
[----:B------:R-:W-:Y:S01]  /*10400*/  PRMT R31, R34, 0x7610, R31 ;  /* 0x00007610221f7816 */ /* 0x000fe2000000001f */
[----:B------:R-:W-:Y:S01]  /*10410*/  IMAD.MOV.U32 R114, RZ, RZ, R52 ;  /* 0x000000ffff727224 */ /* 0x000fe200078e0034 */
[----:B------:R-:W-:Y:S02]  /*10420*/  PRMT R52, R97, 0x5410, R95 ;  /* 0x0000541061347816 */ /* 0x000fe4000000005f */
[----:B------:R-:W-:Y:S02]  /*10430*/  @P1 PRMT R97, R26, 0x5410, RZ ;  /* 0x000054101a611816 */ /* 0x000fe400000000ff */
[----:B------:R-:W-:Y:S02]  /*10440*/  @!P2 PRMT R9, R31, 0x5410, RZ ;  /* 0x000054101f09a816 */ /* 0x000fe400000000ff */
[----:B------:R-:W-:Y:S01]  /*10450*/  LOP3.LUT R26, R3, 0xff, RZ, 0xc0, !PT ;  /* 0x000000ff031a7812 */ /* 0x000fe200078ec0ff */
[----:B------:R1:W4:Y:S01]  /*10460*/  LDL.LU.S16 R31, [R1+0xc0] ;  /* 0x0000c000011f7983 */ /* 0x0003220000300600 */
[----:B------:R-:W-:-:S02]  /*10470*/  @P0 PRMT R95, R40, 0x5410, RZ ;  /* 0x00005410285f0816 */ /* 0x000fc400000000ff */
[----:B------:R-:W-:Y:S02]  /*10480*/  ISETP.LE.U32.AND P0, PT, R26, UR36, PT ;  /* 0x000000241a007c0c */ /* 0x000fe4000bf03070 */
[----:B------:R-:W-:Y:S02]  /*10490*/  PRMT R7, R12, 0x7610, R7 ;  /* 0x000076100c077816 */ /* 0x000fe40000000007 */
[----:B------:R-:W-:Y:S01]  /*104a0*/  F2FP.F16.F32.PACK_AB R25, R118, R71 ;  /* 0x000000477619723e */ /* 0x000fe200000000ff */
[----:B------:R-:W-:Y:S01]  /*104b0*/  IMAD.MOV.U32 R71, RZ, RZ, R74 ;  /* 0x000000ffff477224 */ /* 0x000fe200078e004a */
[----:B------:R-:W1:Y:S01]  /*104c0*/  S2R R218, SR_TID.X ;  /* 0x0000000000da7919 */ /* 0x000e620000002100 */
[----:B------:R-:W-:Y:S02]  /*104d0*/  IMAD.MOV.U32 R74, RZ, RZ, R90 ;  /* 0x000000ffff4a7224 */ /* 0x000fe400078e005a */
[----:B------:R-:W-:Y:S02]  /*104e0*/  IMAD.MOV.U32 R90, RZ, RZ, R75 ;  /* 0x000000ffff5a7224 */ /* 0x000fe400078e004b */
        /* <DEDUP_REMOVED lines=8> */
[----:B--2---:R-:W-:-:S05]  /*10570*/  @!P0 HADD2 R30, -R7.H0_H0, -RZ.H0_H0 ;  /* 0xa00000ff071e8230 */ /* 0x004fca0000000900 */
[----:B------:R-:W-:Y:S02]  /*10580*/  PRMT R24, R30, 0x7610, R24 ;  /* 0x000076101e187816 */ /* 0x000fe40000000018 */
[----:B------:R2:W2:Y:S02]  /*10590*/  LDL.LU.S16 R30, [R1+0xc4] ;  /* 0x0000c400011e7983 */ /* 0x0004a40000300600 */
[----:B------:R-:W-:Y:S02]  /*105a0*/  @!P0 PRMT R7, R24, 0x5410, RZ ;  /* 0x0000541018078816 */ /* 0x000fe400000000ff */
[----:B------:R-:W-:-:S04]  /*105b0*/  SHF.R.U32.HI R24, RZ, 0x18, R2 ;  /* 0x00000018ff187819 */ /* 0x000fc80000011602 */
[----:B------:R-:W-:Y:S02]  /*105c0*/  ISETP.LE.U32.AND P0, PT, R24, UR36, PT ;  /* 0x0000002418007c0c */ /* 0x000fe4000bf03070 */
[----:B-1----:R-:W-:-:S11]  /*105d0*/  SHF.R.U32.HI R88, RZ, 0x1, R218 ;  /* 0x00000001ff587819 */ /* 0x002fd600000116da */
[----:B---3--:R-:W-:-:S05]  /*105e0*/  @!P0 HADD2 R13, -R3.H0_H0, -RZ.H0_H0 ;  /* 0xa00000ff030d8230 */ /* 0x008fca0000000900 */
[----:B------:R-:W-:Y:S02]  /*105f0*/  PRMT R2, R13, 0x7610, R2 ;  /* 0x000076100d027816 */ /* 0x000fe40000000002 */
[----:B------:R-:W-:Y:S02]  /*10600*/  LOP3.LUT R118, R218, 0x1f, RZ, 0xc0, !PT ;  /* 0x0000001fda767812 */ /* 0x000fe400078ec0ff */
[----:B------:R-:W-:Y:S02]  /*10610*/  @!P0 PRMT R3, R2, 0x5410, RZ ;  /* 0x0000541002038816 */ /* 0x000fe400000000ff */
[----:B------:R-:W-:-:S04]  /*10620*/  LOP3.LUT R2, R88, 0x30, RZ, 0xc0, !PT ;  /* 0x0000003058027812 */ /* 0x000fc800078ec0ff */
[----:B------:R-:W-:-:S05]  /*10630*/  LEA.HI R2, R118, R2, RZ, 0x1e ;  /* 0x0000000276027211 */ /* 0x000fca00078ff0ff */
[----:B------:R-:W-:Y:S02]  /*10640*/  IMAD R2, R2, UR30, R185 ;  /* 0x0000001e02027c24 */ /* 0x000fe4000f8e02b9 */
[----:B------:R-:W-:-:S03]  /*10650*/  IMAD.U32 R12, RZ, RZ, UR26 ;  /* 0x0000001aff0c7e24 */ /* 0x000fc6000f8e00ff */
[----:B------:R-:W-:Y:S02]  /*10660*/  SHF.R.S32.HI R13, RZ, 0x1f, R2 ;  /* 0x0000001fff0d7819 */ /* 0x000fe40000011402 */
[----:B------:R-:W-:Y:S01]  /*10670*/  IADD3 R2, P0, PT, R2, UR26, RZ ;  /* 0x0000001a02027c10 */ /* 0x000fe2000ff1e0ff */
[----:B------:R-:W-:Y:S02]  /*10680*/  IMAD.MOV.U32 R118, RZ, RZ, R74 ;  /* 0x000000ffff767224 */ /* 0x000fe400078e004a */
[----:B------:R-:W-:Y:S01]  /*10690*/  IMAD.MOV.U32 R74, RZ, RZ, R90 ;  /* 0x000000ffff4a7224 */ /* 0x000fe200078e005a */
[----:B------:R-:W-:Y:S01]  /*106a0*/  LEA.HI.X.SX32 R12, R12, R13, 0x1, P0 ;  /* 0x0000000d0c0c7211 */ /* 0x000fe200000f0eff */
[----:B------:R-:W-:Y:S01]  /*106b0*/  IMAD.MOV.U32 R90, RZ, RZ, R44 ;  /* 0x000000ffff5a7224 */ /* 0x000fe200078e002c */
[----:B------:R-:W-:Y:S01]  /*106c0*/  LEA R44, P0, R2, UR4, 0x1 ;  /* 0x00000004022c7c11 */ /* 0x000fe2000f8008ff */
[----:B------:R-:W-:Y:S01]  /*106d0*/  USHF.L.U32 UR4, UR30, 0x3, URZ ;  /* 0x000000031e047899 */ /* 0x000fe200080006ff */
[----:B------:R-:W-:-:S02]  /*106e0*/  F2FP.F16.F32.PACK_AB R29, R45, R121 ;  /* 0x000000792d1d723e */ /* 0x000fc400000000ff */
[----:B------:R-:W-:-:S03]  /*106f0*/  LEA.HI.X R45, R2, UR5, R12, 0x1, P0 ;  /* 0x00000005022d7c11 */ /* 0x000fc600080f0c0c */
[----:B------:R-:W-:Y:S02]  /*10700*/  IMAD.U32 R12, RZ, RZ, UR4 ;  /* 0x00000004ff0c7e24 */ /* 0x000fe4000f8e00ff */
[----:B------:R-:W-:Y:S02]  /*10710*/  IMAD.U32 R2, RZ, RZ, UR30 ;  /* 0x0000001eff027e24 */ /* 0x000fe4000f8e00ff */
[----:B------:R-:W-:Y:S01]  /*10720*/  IMAD.WIDE R12, R12, 0x2, R44 ;  /* 0x000000020c0c7825 */ /* 0x000fe200078e022c */
[----:B------:R-:W-:Y:S04]  /*10730*/  STG.E.U16 desc[UR22][R44.64], R11 ;  /* 0x0000000b2c007986 */ /* 0x000fe8000c101516 */
[----:B------:R-:W-:Y:S04]  /*10740*/  STG.E.U16 desc[UR22][R44.64+0x2], R9 ;  /* 0x000002092c007986 */ /* 0x000fe8000c101516 */
[----:B------:R-:W-:Y:S04]  /*10750*/  STG.E.U16 desc[UR22][R12.64], R7 ;  /* 0x000000070c007986 */ /* 0x000fe8000c101516 */
[----:B------:R1:W-:Y:S01]  /*10760*/  STG.E.U16 desc[UR22][R12.64+0x2], R3 ;  /* 0x000002030c007986 */ /* 0x0003e2000c101516 */
[----:B------:R-:W-:Y:S01]  /*10770*/  F2FP.F16.F32.PACK_AB R23, R63, R73 ;  /* 0x000000493f17723e */ /* 0x000fe200000000ff */
[----:B-1----:R-:W-:Y:S01]  /*10780*/  IMAD.WIDE R12, R2, 0x70, R12 ;  /* 0x00000070020c7825 */ /* 0x002fe200078e020c */
[----:B------:R-:W-:-:S04]  /*10790*/  PRMT R2, R10, 0x7770, RZ ;  /* 0x000077700a027816 */ /* 0x000fc800000000ff */
[----:B------:R-:W-:Y:S02]  /*107a0*/  ISETP.LE.U32.AND P0, PT, R2, UR36, PT ;  /* 0x0000002402007c0c */ /* 0x000fe4000bf03070 */
[C---:B------:R-:W-:Y:S02]  /*107b0*/  PRMT R9, R23.reuse, 0x7610, R9 ;  /* 0x0000761017097816 */ /* 0x040fe40000000009 */
[----:B------:R-:W-:Y:S02]  /*107c0*/  PRMT R7, R23, 0x7632, R7 ;  /* 0x0000763217077816 */ /* 0x000fe40000000007 */
[----:B------:R1:W3:Y:S07]  /*107d0*/  LDL.LU.S16 R23, [R1+0xc8] ;  /* 0x0000c80001177983 */ /* 0x0002ee0000300600 */
[----:B----4-:R-:W-:Y:S01]  /*107e0*/  @!P0 HADD2 R31, -R9.H0_H0, -RZ.H0_H0 ;  /* 0xa00000ff091f8230 */ /* 0x010fe20000000900 */
[----:B------:R4:W-:Y:S01]  /*107f0*/  STG.E.U16 desc[UR22][R12.64], R15 ;  /* 0x0000000f0c007986 */ /* 0x0009e2000c101516 */
[----:B------:R-:W-:-:S03]  /*10800*/  PRMT R40, R9, 0x5410, R7 ;  /* 0x0000541009287816 */ /* 0x000fc60000000007 */
[----:B------:R-:W-:-:S04]  /*10810*/  PRMT R2, R31, 0x7610, R2 ;  /* 0x000076101f027816 */ /* 0x000fc80000000002 */
[----:B------:R-:W-:Y:S01]  /*10820*/  @!P0 PRMT R9, R2, 0x5410, RZ ;  /* 0x0000541002098816 */ /* 0x000fe200000000ff */
[----:B------:R-:W-:Y:S01]  /*10830*/  IMAD.U32 R2, RZ, RZ, UR4 ;  /* 0x00000004ff027e24 */ /* 0x000fe2000f8e00ff */
[----:B----4-:R-:W-:-:S04]  /*10840*/  PRMT R15, R10, 0x7771, RZ ;  /* 0x000077710a0f7816 */ /* 0x010fc800000000ff */
[----:B------:R-:W-:Y:S01]  /*10850*/  ISETP.GT.U32.AND P0, PT, R15, UR36, PT ;  /* 0x000000240f007c0c */ /* 0x000fe2000bf04070 */
[----:B------:R-:W-:Y:S01]  /*10860*/  IMAD.WIDE R2, R2, 0x2, R12 ;  /* 0x0000000202027825 */ /* 0x000fe200078e020c */
[----:B------:R-:W-:Y:S04]  /*10870*/  STG.E.U16 desc[UR22][R12.64+0x2], R14 ;  /* 0x0000020e0c007986 */ /* 0x000fe8000c101516 */
[----:B------:R4:W-:Y:S04]  /*10880*/  STG.E.U16 desc[UR22][R2.64+0x2], R16 ;  /* 0x0000021002007986 */ /* 0x0009e8000c101516 */
[----:B------:R1:W-:Y:S03]  /*10890*/  STG.E.U16 desc[UR22][R2.64], R17 ;  /* 0x0000001102007986 */ /* 0x0003e6000c101516 */
[----:B--2---:R-:W-:-:S05]  /*108a0*/  @P0 HADD2 R30, -R7.H0_H0, -RZ.H0_H0 ;  /* 0xa00000ff071e0230 */ /* 0x004fca0000000900 */
[----:B----4-:R-:W-:-:S04]  /*108b0*/  PRMT R16, R30, 0x7610, R16 ;  /* 0x000076101e107816 */ /* 0x010fc80000000010 */
[----:B------:R-:W-:Y:S02]  /*108c0*/  @P0 PRMT R7, R16, 0x5410, RZ ;  /* 0x0000541010070816 */ /* 0x000fe400000000ff */
[----:B------:R2:W4:Y:S04]  /*108d0*/  LDL.LU.S16 R16, [R1+0xcc] ;  /* 0x0000cc0001107983 */ /* 0x0005280000300600 */
[----:B-1----:R2:W2:Y:S01]  /*108e0*/  LDL.LU.S16 R17, [R1+0xd0] ;  /* 0x0000d00001117983 */ /* 0x0024a20000300600 */
[----:B------:R-:W-:-:S04]  /*108f0*/  PRMT R11, R10, 0x7772, RZ ;  /* 0x000077720a0b7816 */ /* 0x000fc800000000ff */
[----:B------:R-:W-:Y:S01]  /*10900*/  ISETP.GT.U32.AND P0, PT, R11, UR36, PT ;  /* 0x000000240b007c0c */ /* 0x000fe2000bf04070 */
[----:B------:R1:W-:Y:S04]  /*10910*/  STG.E.U16 desc[UR22][R44.64+0x10], R9 ;  /* 0x000010092c007986 */ /* 0x0003e8000c101516 */
[----:B------:R1:W-:Y:S02]  /*10920*/  STG.E.U16 desc[UR22][R44.64+0x12], R7 ;  /* 0x000012072c007986 */ /* 0x0003e4000c101516 */
[C---:B-1----:R-:W-:Y:S02]  /*10930*/  PRMT R9, R29.reuse, 0x7610, R9 ;  /* 0x000076101d097816 */ /* 0x042fe40000000009 */
[----:B------:R-:W-:-:S04]  /*10940*/  PRMT R7, R29, 0x7632, R7 ;  /* 0x000076321d077816 */ /* 0x000fc80000000007 */
[----:B---3--:R-:W-:-:S05]  /*10950*/  @P0 HADD2 R23, -R9.H0_H0, -RZ.H0_H0 ;  /* 0xa00000ff09170230 */ /* 0x008fca0000000900 */
[----:B------:R-:W-:Y:S02]  /*10960*/  PRMT R14, R23, 0x7610, R14 ;  /* 0x00007610170e7816 */ /* 0x000fe4000000000e */
[----:B------:R-:W-:Y:S02]  /*10970*/  PRMT R23, R9, 0x5410, R7 ;  /* 0x0000541009177816 */ /* 0x000fe40000000007 */
[----:B------:R-:W-:Y:S01]  /*10980*/  @P0 PRMT R9, R14, 0x5410, RZ ;  /* 0x000054100e090816 */ /* 0x000fe200000000ff */
[----:B------:R-:W-:-:S04]  /*10990*/  IMAD.U32 R14, RZ, RZ, UR30 ;  /* 0x0000001eff0e7e24 */ /* 0x000fc8000f8e00ff */
[----:B------:R-:W-:-:S05]  /*109a0*/  IMAD.WIDE R12, R14, -0x70, R12 ;  /* 0xffffff900e0c7825 */ /* 0x000fca00078e020c */
[----:B------:R1:W-:Y:S02]  /*109b0*/  STG.E.U16 desc[UR22][R12.64+0x10], R9 ;  /* 0x000010090c007986 */ /* 0x0003e4000c101516 */
[----:B-1----:R-:W-:-:S04]  /*109c0*/  PRMT R9, R10, 0x7773, RZ ;  /* 0x000077730a097816 */ /* 0x002fc800000000ff */
[----:B------:R-:W-:Y:S02]  /*109d0*/  ISETP.GT.U32.AND P0, PT, R9, UR36, PT ;  /* 0x0000002409007c0c */ /* 0x000fe4000bf04070 */
[----:B------:R-:W-:Y:S01]  /*109e0*/  PRMT R67, R25, 0x7632, R67 ;  /* 0x0000763219437816 */ /* 0x000fe20000000043 */
        /* <DEDUP_REMOVED lines=15> */
[----:B------:R-:W-:Y:S01]  /*10ae0*/  IMAD.MOV.U32 R70, RZ, RZ, R102 ;  /* 0x000000ffff467224 */ /* 0x000fe200078e0066 */
[----:B------:R-:W1:Y:S01]  /*10af0*/  S2UR UR4, SR_CgaCtaId ;  /* 0x00000000000479c3 */ /* 0x000e620000008800 */
[----:B------:R-:W-:-:S02]  /*10b00*/  IMAD.SHL.U32 R214, R218, 0x4, RZ ;  /* 0x00000004dad67824 */ /* 0x000fc400078e00ff */
[----:B------:R-:W-:Y:S02]  /*10b10*/  IMAD.SHL.U32 R63, R218, 0x20, RZ ;  /* 0x00000020da3f7824 */ /* 0x000fe400078e00ff */
[----:B----4-:R-:W-:-:S05]  /*10b20*/  @P0 HADD2 R16, -R7.H0_H0, -RZ.H0_H0 ;  /* 0xa00000ff07100230 */ /* 0x010fca0000000900 */
[----:B------:R-:W-:-:S04]  /*10b30*/  PRMT R14, R16, 0x7610, R14 ;  /* 0x00007610100e7816 */ /* 0x000fc8000000000e */
[----:B------:R-:W-:Y:S02]  /*10b40*/  @P0 PRMT R7, R14, 0x5410, RZ ;  /* 0x000054100e070816 */ /* 0x000fe400000000ff */
[----:B------:R-:W-:-:S04]  /*10b50*/  LOP3.LUT R14, R22, 0xff, RZ, 0xc0, !PT ;  /* 0x000000ff160e7812 */ /* 0x000fc800078ec0ff */
[----:B------:R-:W-:Y:S01]  /*10b60*/  ISETP.LE.U32.AND P0, PT, R14, UR36, PT ;  /* 0x000000240e007c0c */ /* 0x000fe2000bf03070 */
[----:B------:R3:W-:Y:S01]  /*10b70*/  STG.E.U16 desc[UR22][R12.64+0x12], R7 ;  /* 0x000012070c007986 */ /* 0x0007e2000c101516 */
[----:B------:R-:W-:Y:S02]  /*10b80*/  IMAD.MOV.U32 R16, RZ, RZ, R10 ;  /* 0x000000ffff107224 */ /* 0x000fe400078e000a */
[----:B---3--:R-:W-:-:S04]  /*10b90*/  IMAD.U32 R7, RZ, RZ, UR30 ;  /* 0x0000001eff077e24 */ /* 0x008fc8000f8e00ff */
[----:B------:R-:W-:Y:S01]  /*10ba0*/  IMAD.WIDE R12, R7, 0x70, R12 ;  /* 0x00000070070c7825 */ /* 0x000fe200078e020c */
[----:B------:R-:W-:-:S05]  /*10bb0*/  PRMT R7, R25, 0x7610, R7 ;  /* 0x0000761019077816 */ /* 0x000fca0000000007 */
[----:B--2---:R-:W-:Y:S01]  /*10bc0*/  @!P0 HADD2 R17, -R7.H0_H0, -RZ.H0_H0 ;  /* 0xa00000ff07118230 */ /* 0x004fe20000000900 */
[----:B------:R2:W-:Y:S01]  /*10bd0*/  STG.E.U16 desc[UR22][R12.64+0x10], R21 ;  /* 0x000010150c007986 */ /* 0x0005e2000c101516 */
[----:B------:R-:W-:-:S03]  /*10be0*/  PRMT R25, R7, 0x5410, R67 ;  /* 0x0000541007197816 */ /* 0x000fc60000000043 */
[----:B------:R-:W-:Y:S01]  /*10bf0*/  PRMT R10, R17, 0x7610, R10 ;  /* 0x00007610110a7816 */ /* 0x000fe2000000000a */
[----:B------:R-:W-:Y:S03]  /*10c00*/  STG.E.U16 desc[UR22][R12.64+0x12], R20 ;  /* 0x000012140c007986 */ /* 0x000fe6000c101516 */
[----:B------:R-:W-:Y:S01]  /*10c10*/  @!P0 PRMT R7, R10, 0x5410, RZ ;  /* 0x000054100a078816 */ /* 0x000fe200000000ff */
[----:B------:R-:W-:Y:S04]  /*10c20*/  STG.E.U16 desc[UR22][R2.64+0x10], R19 ;  /* 0x0000101302007986 */ /* 0x000fe8000c101516 */
[----:B------:R-:W-:Y:S04]  /*10c30*/  STG.E.U16 desc[UR22][R2.64+0x12], R18 ;  /* 0x0000121202007986 */ /* 0x000fe8000c101516 */
[----:B------:R3:W-:Y:S01]  /*10c40*/  STG.E.U16 desc[UR22][R44.64+0x20], R7 ;  /* 0x000020072c007986 */ /* 0x0007e2000c101516 */
[----:B--2---:R-:W-:-:S02]  /*10c50*/  PRMT R21, R11, 0x5410, R9 ;  /* 0x000054100b157816 */ /* 0x004fc40000000009 */
[----:B------:R-:W-:-:S04]  /*10c60*/  LOP3.LUT R9, R22, 0xffff, RZ, 0xc0, !PT ;  /* 0x0000ffff16097812 */ /* 0x000fc800078ec0ff */
[----:B------:R-:W-:Y:S01]  /*10c70*/  SHF.R.U32.HI R9, RZ, 0x8, R9 ;  /* 0x00000008ff097819 */ /* 0x000fe20000011609 */
[----:B------:R-:W-:-:S03]  /*10c80*/  IMAD.MOV.U32 R11, RZ, RZ, R6 ;  /* 0x000000ffff0b7224 */ /* 0x000fc600078e0006 */
[----:B---3--:R-:W-:-:S04]  /*10c90*/  LOP3.LUT R7, R9, 0xffff, RZ, 0xc0, !PT ;  /* 0x0000ffff09077812 */ /* 0x008fc800078ec0ff */
[----:B------:R-:W-:Y:S01]  /*10ca0*/  ISETP.LE.U32.AND P0, PT, R7, UR36, PT ;  /* 0x0000002407007c0c */ /* 0x000fe2000bf03070 */
[----:B------:R-:W-:Y:S01]  /*10cb0*/  IMAD.U32 R7, RZ, RZ, UR30 ;  /* 0x0000001eff077e24 */ /* 0x000fe2000f8e00ff */
[----:B------:R-:W-:-:S03]  /*10cc0*/  PRMT R10, R6, 0x7773, RZ ;  /* 0x00007773060a7816 */ /* 0x000fc600000000ff */
[----:B------:R-:W-:Y:S01]  /*10cd0*/  IMAD.WIDE R102, R7, -0x70, R12 ;  /* 0xffffff9007667825 */ /* 0x000fe200078e020c */
[C---:B------:R-:W-:Y:S02]  /*10ce0*/  PRMT R7, R6.reuse, 0x7772, RZ ;  /* 0x0000777206077816 */ /* 0x040fe400000000ff */
[----:B------:R-:W-:Y:S02]  /*10cf0*/  PRMT R6, R6, 0x7771, RZ ;  /* 0x0000777106067816 */ /* 0x000fe400000000ff */
[----:B------:R-:W-:Y:S02]  /*10d00*/  PRMT R30, R7, 0x5410, R10 ;  /* 0x00005410071e7816 */ /* 0x000fe4000000000a */
[----:B------:R-:W-:-:S04]  /*10d10*/  LOP3.LUT R7, R11, 0xff, RZ, 0xc0, !PT ;  /* 0x000000ff0b077812 */ /* 0x000fc800078ec0ff */
[--C-:B------:R-:W-:Y:S02]  /*10d20*/  PRMT R29, R7, 0x5410, R6.reuse ;  /* 0x00005410071d7816 */ /* 0x100fe40000000006 */
[----:B------:R-:W-:Y:S01]  /*10d30*/  PRMT R6, R22, 0x7632, R6 ;  /* 0x0000763216067816 */ /* 0x000fe20000000006 */
[----:B------:R-:W-:Y:S01]  /*10d40*/  IMAD.MOV.U32 R11, RZ, RZ, R8 ;  /* 0x000000ffff0b7224 */ /* 0x000fe200078e0008 */
[C---:B------:R-:W-:Y:S02]  /*10d50*/  PRMT R13, R8.reuse, 0x7771, RZ ;  /* 0x00007771080d7816 */ /* 0x040fe400000000ff */
[----:B------:R-:W-:Y:S02]  /*10d60*/  PRMT R10, R8, 0x7773, RZ ;  /* 0x00007773080a7816 */ /* 0x000fe400000000ff */
[----:B------:R-:W-:Y:S02]  /*10d70*/  SHF.R.U32.HI R7, RZ, 0x18, R22 ;  /* 0x00000018ff077819 */ /* 0x000fe40000011616 */
[----:B------:R-:W-:-:S02]  /*10d80*/  LOP3.LUT R6, R6, 0xff, RZ, 0xc0, !PT ;  /* 0x000000ff06067812 */ /* 0x000fc400078ec0ff */
[----:B------:R-:W-:Y:S02]  /*10d90*/  PRMT R8, R8, 0x7772, RZ ;  /* 0x0000777208087816 */ /* 0x000fe400000000ff */
[----:B------:R-:W-:Y:S02]  /*10da0*/  PRMT R17, R6, 0x5410, R7 ;  /* 0x0000541006117816 */ /* 0x000fe40000000007 */
[----:B------:R-:W-:Y:S02]  /*10db0*/  PRMT R31, R8, 0x5410, R10 ;  /* 0x00005410081f7816 */ /* 0x000fe4000000000a */
[----:B------:R-:W-:Y:S02]  /*10dc0*/  PRMT R18, R14, 0x5410, R9 ;  /* 0x000054100e127816 */ /* 0x000fe40000000009 */
[----:B------:R-:W-:Y:S01]  /*10dd0*/  LOP3.LUT R7, R11, 0xff, RZ, 0xc0, !PT ;  /* 0x000000ff0b077812 */ /* 0x000fe200078ec0ff */
[----:B------:R-:W-:Y:S01]  /*10de0*/  IMAD.MOV.U32 R11, RZ, RZ, R4 ;  /* 0x000000ffff0b7224 */ /* 0x000fe200078e0004 */
[----:B------:R-:W-:-:S02]  /*10df0*/  PRMT R12, R4, 0x7771, RZ ;  /* 0x00007771040c7816 */ /* 0x000fc400000000ff */
[C---:B------:R-:W-:Y:S02]  /*10e00*/  PRMT R10, R4.reuse, 0x7773, RZ ;  /* 0x00007773040a7816 */ /* 0x040fe400000000ff */
[----:B------:R-:W-:Y:S02]  /*10e10*/  PRMT R9, R4, 0x7772, RZ ;  /* 0x0000777204097816 */ /* 0x000fe400000000ff */
[C---:B------:R-:W-:Y:S02]  /*10e20*/  LOP3.LUT R4, R0.reuse, 0xffff, RZ, 0xc0, !PT ;  /* 0x0000ffff00047812 */ /* 0x040fe400078ec0ff */
[----:B------:R-:W-:Y:S02]  /*10e30*/  LOP3.LUT R8, R0, 0xff, RZ, 0xc0, !PT ;  /* 0x000000ff00087812 */ /* 0x000fe400078ec0ff */
[----:B------:R-:W-:Y:S02]  /*10e40*/  SHF.R.U32.HI R4, RZ, 0x8, R4 ;  /* 0x00000008ff047819 */ /* 0x000fe40000011604 */
[----:B------:R-:W-:-:S02]  /*10e50*/  LOP3.LUT R6, R16, 0xff, RZ, 0xc0, !PT ;  /* 0x000000ff10067812 */ /* 0x000fc400078ec0ff */
[----:B------:R-:W-:Y:S02]  /*10e60*/  PRMT R19, R8, 0x5410, R4 ;  /* 0x0000541008137816 */ /* 0x000fe40000000004 */
[----:B------:R-:W-:Y:S01]  /*10e70*/  PRMT R46, R7, 0x5410, R13 ;  /* 0x00005410072e7816 */ /* 0x000fe2000000000d */
[----:B------:R-:W2:Y:S01]  /*10e80*/  LDC R4, c[0x0][0x4f8] ;  /* 0x00013e00ff047b82 */ /* 0x000ea20000000800 */
[----:B------:R-:W-:Y:S02]  /*10e90*/  PRMT R7, R0, 0x7632, R7 ;  /* 0x0000763200077816 */ /* 0x000fe40000000007 */
[----:B------:R-:W-:Y:S02]  /*10ea0*/  PRMT R15, R6, 0x5410, R15 ;  /* 0x00005410060f7816 */ /* 0x000fe4000000000f */
[----:B------:R-:W-:Y:S02]  /*10eb0*/  SHF.R.U32.HI R6, RZ, 0x18, R0 ;  /* 0x00000018ff067819 */ /* 0x000fe40000011600 */
[----:B------:R-:W-:-:S04]  /*10ec0*/  LOP3.LUT R0, R7, 0xff, RZ, 0xc0, !PT ;  /* 0x000000ff07007812 */ /* 0x000fc800078ec0ff */
[----:B------:R-:W-:Y:S02]  /*10ed0*/  PRMT R34, R0, 0x5410, R6 ;  /* 0x0000541000227816 */ /* 0x000fe40000000006 */
[----:B------:R-:W-:-:S04]  /*10ee0*/  LOP3.LUT R0, R214, 0x18, RZ, 0xc0, !PT ;  /* 0x00000018d6007812 */ /* 0x000fc800078ec0ff */
[----:B------:R-:W-:-:S04]  /*10ef0*/  LOP3.LUT R0, R0, 0xc0, R63, 0xf8, !PT ;  /* 0x000000c000007812 */ /* 0x000fc800078ef83f */
[----:B------:R-:W-:Y:S02]  /*10f00*/  LOP3.LUT R13, R0, 0x8, R88, 0x78, !PT ;  /* 0x00000008000d7812 */ /* 0x000fe400078e7858 */
[----:B------:R-:W-:-:S04]  /*10f10*/  LOP3.LUT R0, R11, 0xff, RZ, 0xc0, !PT ;  /* 0x000000ff0b007812 */ /* 0x000fc800078ec0ff */
[----:B------:R-:W-:Y:S02]  /*10f20*/  PRMT R11, R0, 0x5410, R12 ;  /* 0x00005410000b7816 */ /* 0x000fe4000000000c */
[----:B--2---:R-:W-:Y:S01]  /*10f30*/  LOP3.LUT R0, R4, 0xff, RZ, 0xc0, !PT ;  /* 0x000000ff04007812 */ /* 0x004fe200078ec0ff */
[----:B------:R-:W-:Y:S02]  /*10f40*/  UMOV UR5, 0x400 ;  /* 0x0000040000057882 */ /* 0x000fe40000000000 */
[----:B-1----:R-:W-:Y:S02]  /*10f50*/  ULEA UR4, UR4, UR5, 0x18 ;  /* 0x0000000504047291 */ /* 0x002fe4000f8ec0ff */
[----:B------:R-:W-:Y:S01]  /*10f60*/  IMAD R0, R0, 0x10000, R0 ;  /* 0x0001000000007824 */ /* 0x000fe200078e0200 */
[----:B------:R-:W-:-:S04]  /*10f70*/  LOP3.LUT R13, R13, 0x120, R63, 0xf8, !PT ;  /* 0x000001200d0d7812 */ /* 0x000fc800078ef83f */
[----:B------:R-:W-:Y:S02]  /*10f80*/  HSET2.LE.AND R16, R18, R0, PT ;  /* 0x0000000012107233 */ /* 0x000fe40003803000 */
[----:B------:R-:W-:Y:S02]  /*10f90*/  LEA R160, R13, UR4, 0x1 ;  /* 0x000000040da07c11 */ /* 0x000fe4000f8e08ff */
[----:B------:R-:W-:Y:S02]  /*10fa0*/  PRMT R14, R9, 0x5410, R10 ;  /* 0x00005410090e7816 */ /* 0x000fe4000000000a */
[----:B------:R-:W-:Y:S02]  /*10fb0*/  PRMT R9, R27, 0x5410, R28 ;  /* 0x000054101b097816 */ /* 0x000fe4000000001c */
[----:B------:R-:W-:Y:S02]  /*10fc0*/  PRMT R10, R26, 0x5410, R24 ;  /* 0x000054101a0a7816 */ /* 0x000fe40000000018 */
[----:B------:R-:W-:-:S02]  /*10fd0*/  LOP3.LUT R16, R25, R16, RZ, 0xc0, !PT ;  /* 0x0000001019107212 */ /* 0x000fc400078ec0ff */
[----:B------:R-:W1:Y:S01]  /*10fe0*/  LDSM.16.MT88.4 R24, [R160+0x4000] ;  /* 0x00400000a018783b */ /* 0x000e620000004200 */
[C---:B------:R-:W-:Y:S02]  /*10ff0*/  PRMT R4, R5.reuse, 0x7632, R4 ;  /* 0x0000763205047816 */ /* 0x040fe40000000004 */
[C---:B------:R-:W-:Y:S02]  /*11000*/  LOP3.LUT R6, R5.reuse, 0xffff, RZ, 0xc0, !PT ;  /* 0x0000ffff05067812 */ /* 0x040fe400078ec0ff */
[----:B------:R-:W-:Y:S02]  /*11010*/  LOP3.LUT R8, R5, 0xff, RZ, 0xc0, !PT ;  /* 0x000000ff05087812 */ /* 0x000fe400078ec0ff */
[----:B------:R-:W-:Y:S02]  /*11020*/  SHF.R.U32.HI R7, RZ, 0x18, R5 ;  /* 0x00000018ff077819 */ /* 0x000fe40000011605 */
[----:B------:R-:W-:Y:S02]  /*11030*/  LOP3.LUT R5, R4, 0xff, RZ, 0xc0, !PT ;  /* 0x000000ff04057812 */ /* 0x000fe400078ec0ff */
[----:B------:R-:W-:-:S02]  /*11040*/  SHF.R.U32.HI R6, RZ, 0x8, R6 ;  /* 0x00000008ff067819 */ /* 0x000fc40000011606 */
[--C-:B------:R-:W-:Y:S02]  /*11050*/  HSET2.LE.AND R4, R9, R0.reuse, PT ;  /* 0x0000000009047233 */ /* 0x100fe40003803000 */
[----:B------:R-:W-:Y:S02]  /*11060*/  PRMT R7, R5, 0x5410, R7 ;  /* 0x0000541005077816 */ /* 0x000fe40000000007 */
[--C-:B------:R-:W-:Y:S02]  /*11070*/  HSET2.LE.AND R5, R10, R0.reuse, PT ;  /* 0x000000000a057233 */ /* 0x100fe40003803000 */
[----:B------:R-:W-:Y:S02]  /*11080*/  PRMT R8, R8, 0x5410, R6 ;  /* 0x0000541008087816 */ /* 0x000fe40000000006 */
[----:B------:R-:W-:Y:S02]  /*11090*/  LOP3.LUT R20, R41, R4, RZ, 0xc0, !PT ;  /* 0x0000000429147212 */ /* 0x000fe400078ec0ff */
[----:B------:R-:W-:-:S02]  /*110a0*/  HSET2.LE.AND R4, R15, R0, PT ;  /* 0x000000000f047233 */ /* 0x000fc40003803000 */
[----:B------:R-:W-:Y:S02]  /*110b0*/  LOP3.LUT R6, R21, 0xff00ff, RZ, 0xc0, !PT ;  /* 0x00ff00ff15067812 */ /* 0x000fe400078ec0ff */
[----:B------:R-:W-:Y:S02]  /*110c0*/  LOP3.LUT R21, R42, R5, RZ, 0xc0, !PT ;  /* 0x000000052a157212 */ /* 0x000fe400078ec0ff */
[--C-:B------:R-:W-:Y:S02]  /*110d0*/  HSET2.LE.AND R12, R8, R0.reuse, PT ;  /* 0x00000000080c7233 */ /* 0x100fe40003803000 */
[--C-:B------:R-:W-:Y:S02]  /*110e0*/  HSET2.LE.AND R5, R11, R0.reuse, PT ;  /* 0x000000000b057233 */ /* 0x100fe40003803000 */
[----:B------:R-:W2:Y:S01]  /*110f0*/  LDSM.16.MT88.4 R8, [R160+0x4400] ;  /* 0x00440000a008783b */ /* 0x000ea20000004200 */
[----:B------:R-:W-:Y:S02]  /*11100*/  LOP3.LUT R22, R40, R4, RZ, 0xc0, !PT ;  /* 0x0000000428167212 */ /* 0x000fe400078ec0ff */
[----:B------:R-:W-:-:S02]  /*11110*/  HSET2.LE.AND R4, R6, R0, PT ;  /* 0x0000000006047233 */ /* 0x000fc40003803000 */
[----:B------:R-:W-:-:S03]  /*11120*/  LOP3.LUT R6, R14, 0xff00ff, RZ, 0xc0, !PT ;  /* 0x00ff00ff0e067812 */ /* 0x000fc600078ec0ff */
[----:B------:R-:W-:Y:S02]  /*11130*/  LOP3.LUT R23, R23, R4, RZ, 0xc0, !PT ;  /* 0x0000000417177212 */ /* 0x000fe400078ec0ff */
[--C-:B------:R-:W-:Y:S02]  /*11140*/  HSET2.LE.AND R4, R7, R0.reuse, PT ;  /* 0x0000000007047233 */ /* 0x100fe40003803000 */
[----:B------:R-:W-:Y:S01]  /*11150*/  HSET2.LE.AND R6, R6, R0, PT ;  /* 0x0000000006067233 */ /* 0x000fe20003803000 */
[----:B------:R3:W-:Y:S01]  /*11160*/  STL [R1+0x1fc], R13 ;  /* 0x0001fc0d01007387 */ /* 0x0007e20000100800 */
[----:B------:R-:W-:Y:S02]  /*11170*/  LOP3.LUT R12, R53, R12, RZ, 0xc0, !PT ;  /* 0x0000000c350c7212 */ /* 0x000fe400078ec0ff */
[----:B------:R-:W-:Y:S02]  /*11180*/  LOP3.LUT R14, R54, R5, RZ, 0xc0, !PT ;  /* 0x00000005360e7212 */ /* 0x000fe400078ec0ff */
[----:B------:R-:W-:-:S02]  /*11190*/  LOP3.LUT R15, R43, R6, RZ, 0xc0, !PT ;  /* 0x000000062b0f7212 */ /* 0x000fc400078ec0ff */
[----:B------:R-:W-:Y:S01]  /*111a0*/  LOP3.LUT R5, R30, 0xff00ff, RZ, 0xc0, !PT ;  /* 0x00ff00ff1e057812 */ /* 0x000fe200078ec0ff */
[----:B-1----:R-:W-:Y:S01]  /*111b0*/  HMMA.16816.F32 R40, R20, R24, RZ ;  /* 0x000000181428723c */ /* 0x002fe200000018ff */
[----:B------:R-:W-:Y:S02]  /*111c0*/  LOP3.LUT R7, R31, 0xff00ff, RZ, 0xc0, !PT ;  /* 0x00ff00ff1f077812 */ /* 0x000fe400078ec0ff */
[--C-:B------:R-:W-:Y:S02]  /*111d0*/  HSET2.LE.AND R6, R19, R0.reuse, PT ;  /* 0x0000000013067233 */ /* 0x100fe40003803000 */
[--C-:B------:R-:W-:Y:S02]  /*111e0*/  HSET2.LE.AND R5, R5, R0.reuse, PT ;  /* 0x0000000005057233 */ /* 0x100fe40003803000 */
[----:B---3--:R-:W-:Y:S02]  /*111f0*/  LOP3.LUT R13, R55, R4, RZ, 0xc0, !PT ;  /* 0x00000004370d7212 */ /* 0x008fe400078ec0ff */
[----:B------:R-:W-:-:S05]  /*11200*/  HSET2.LE.AND R4, R29, R0, PT ;  /* 0x000000001d047233 */ /* 0x000fca0003803000 */
[----:B------:R-:W-:Y:S01]  /*11210*/  HMMA.16816.F32 R28, R12, R24, RZ ;  /* 0x000000180c1c723c */ /* 0x000fe200000018ff */
[----:B------:R-:W-:Y:S02]  /*11220*/  LOP3.LUT R18, R62, R4, RZ, 0xc0, !PT ;  /* 0x000000043e127212 */ /* 0x000fe400078ec0ff */
[----:B------:R-:W-:Y:S02]  /*11230*/  LOP3.LUT R19, R61, R5, RZ, 0xc0, !PT ;  /* 0x000000053d137212 */ /* 0x000fe400078ec0ff */
[----:B------:R-:W-:Y:S02]  /*11240*/  LOP3.LUT R4, R51, R6, RZ, 0xc0, !PT ;  /* 0x0000000633047212 */ /* 0x000fe400078ec0ff */
[--C-:B------:R-:W-:Y:S02]  /*11250*/  HSET2.LE.AND R17, R17, R0.reuse, PT ;  /* 0x0000000011117233 */ /* 0x100fe40003803000 */
[--C-:B------:R-:W-:Y:S02]  /*11260*/  HSET2.LE.AND R5, R34, R0.reuse, PT ;  /* 0x0000000022057233 */ /* 0x100fe40003803000 */
[----:B------:R-:W-:-:S02]  /*11270*/  HSET2.LE.AND R6, R46, R0, PT ;  /* 0x000000002e067233 */ /* 0x000fc40003803000 */
[----:B------:R-:W-:Y:S02]  /*11280*/  HSET2.LE.AND R7, R7, R0, PT ;  /* 0x0000000007077233 */ /* 0x000fe40003803000 */
[----:B------:R-:W-:Y:S02]  /*11290*/  LOP3.LUT R17, R60, R17, RZ, 0xc0, !PT ;  /* 0x000000113c117212 */ /* 0x000fe400078ec0ff */
[----:B------:R-:W-:Y:S02]  /*112a0*/  LOP3.LUT R5, R59, R5, RZ, 0xc0, !PT ;  /* 0x000000053b057212 */ /* 0x000fe400078ec0ff */
[----:B------:R-:W-:Y:S02]  /*112b0*/  LOP3.LUT R6, R57, R6, RZ, 0xc0, !PT ;  /* 0x0000000639067212 */ /* 0x000fe400078ec0ff */
[----:B------:R-:W-:Y:S01]  /*112c0*/  LOP3.LUT R7, R52, R7, RZ, 0xc0, !PT ;  /* 0x0000000734077212 */ /* 0x000fe200078ec0ff */
[----:B------:R-:W-:Y:S02]  /*112d0*/  IMAD.MOV.U32 R121, RZ, RZ, R119 ;  /* 0x000000ffff797224 */ /* 0x000fe400078e0077 */
[----:B------:R-:W-:-:S02]  /*112e0*/  IMAD.MOV.U32 R119, RZ, RZ, R117 ;  /* 0x000000ffff777224 */ /* 0x000fc400078e0075 */
[----:B------:R-:W-:Y:S02]  /*112f0*/  IMAD.MOV.U32 R117, RZ, RZ, R90 ;  /* 0x000000ffff757224 */ /* 0x000fe400078e005a */
[----:B------:R-:W-:Y:S01]  /*11300*/  IMAD.MOV.U32 R233, RZ, RZ, R91 ;  /* 0x000000ffffe97224 */ /* 0x000fe200078e005b */
[----:B--2---:R-:W-:Y:S01]  /*11310*/  HMMA.16816.F32 R60, R4, R8, R28 ;  /* 0x00000008043c723c */ /* 0x004fe2000000181c */
[----:B------:R-:W-:Y:S02]  /*11320*/  IMAD.MOV.U32 R234, RZ, RZ, R89 ;  /* 0x000000ffffea7224 */ /* 0x000fe400078e0059 */
[----:B------:R-:W-:-:S05]  /*11330*/  IMAD.MOV.U32 R120, RZ, RZ, R73 ;  /* 0x000000ffff787224 */ /* 0x000fca00078e0049 */
[----:B------:R-:W-:Y:S01]  /*11340*/  HMMA.16816.F32 R88, R16, R8, R40 ;  /* 0x000000081058723c */ /* 0x000fe20000001828 */
[C---:B------:R-:W-:Y:S02]  /*11350*/  PRMT R9, R50.reuse, 0x7773, RZ ;  /* 0x0000777332097816 */ /* 0x040fe400000000ff */
[----:B------:R-:W-:Y:S01]  /*11360*/  PRMT R8, R50, 0x7772, RZ ;  /* 0x0000777232087816 */ /* 0x000fe200000000ff */
[----:B------:R-:W-:-:S03]  /*11370*/  IMAD.MOV.U32 R24, RZ, RZ, R50 ;  /* 0x000000ffff187224 */ /* 0x000fc600078e0032 */
[----:B------:R-:W-:Y:S02]  /*11380*/  PRMT R73, R8, 0x5410, R9 ;  /* 0x0000541008497816 */ /* 0x000fe40000000009 */
[C---:B------:R-:W-:Y:S02]  /*11390*/  PRMT R9, R48.reuse, 0x7773, RZ ;  /* 0x0000777330097816 */ /* 0x040fe400000000ff */
[----:B------:R-:W-:Y:S02]  /*113a0*/  PRMT R8, R48, 0x7772, RZ ;  /* 0x0000777230087816 */ /* 0x000fe400000000ff */
[----:B------:R-:W-:Y:S02]  /*113b0*/  PRMT R25, R50, 0x7771, RZ ;  /* 0x0000777132197816 */ /* 0x000fe400000000ff */
[----:B------:R-:W-:Y:S02]  /*113c0*/  LOP3.LUT R24, R24, 0xff, RZ, 0xc0, !PT ;  /* 0x000000ff18187812 */ /* 0x000fe400078ec0ff */
[----:B------:R-:W-:Y:S01]  /*113d0*/  PRMT R59, R8, 0x5410, R9 ;  /* 0x00005410083b7816 */ /* 0x000fe20000000009 */
[----:B------:R-:W-:Y:S01]  /*113e0*/  IMAD.MOV.U32 R29, RZ, RZ, R48 ;  /* 0x000000ffff1d7224 */ /* 0x000fe200078e0030 */
[C---:B------:R-:W-:Y:S01]  /*113f0*/  LOP3.LUT R9, R47.reuse, 0xffff, RZ, 0xc0, !PT ;  /* 0x0000ffff2f097812 */ /* 0x040fe200078ec0ff */
[----:B------:R-:W-:Y:S01]  /*11400*/  IMAD.MOV.U32 R239, RZ, RZ, R72 ;  /* 0x000000ffffef7224 */ /* 0x000fe200078e0048 */
[----:B------:R-:W-:-:S02]  /*11410*/  PRMT R8, R47, 0x7632, R8 ;  /* 0x000076322f087816 */ /* 0x000fc40000000008 */
[----:B------:R-:W-:Y:S02]  /*11420*/  PRMT R72, R24, 0x5410, R25 ;  /* 0x0000541018487816 */ /* 0x000fe40000000019 */
[----:B------:R-:W-:Y:S02]  /*11430*/  SHF.R.U32.HI R24, RZ, 0x8, R9 ;  /* 0x00000008ff187819 */ /* 0x000fe40000011609 */
[----:B------:R-:W-:Y:S02]  /*11440*/  LOP3.LUT R9, R8, 0xff, RZ, 0xc0, !PT ;  /* 0x000000ff08097812 */ /* 0x000fe400078ec0ff */
[----:B------:R-:W-:Y:S02]  /*11450*/  PRMT R30, R48, 0x7771, RZ ;  /* 0x00007771301e7816 */ /* 0x000fe400000000ff */
[----:B------:R-:W-:Y:S02]  /*11460*/  LOP3.LUT R8, R29, 0xff, RZ, 0xc0, !PT ;  /* 0x000000ff1d087812 */ /* 0x000fe400078ec0ff */
[----:B------:R-:W-:-:S02]  /*11470*/  SHF.R.U32.HI R25, RZ, 0x18, R47 ;  /* 0x00000018ff197819 */ /* 0x000fc4000001162f */
[----:B------:R-:W-:Y:S02]  /*11480*/  PRMT R34, R8, 0x5410, R30 ;  /* 0x0000541008227816 */ /* 0x000fe4000000001e */
[----:B------:R-:W-:Y:S02]  /*11490*/  PRMT R8, R49, 0x7632, R8 ;  /* 0x0000763231087816 */ /* 0x000fe40000000008 */
[----:B------:R-:W-:Y:S02]  /*114a0*/  LOP3.LUT R28, R47, 0xff, RZ, 0xc0, !PT ;  /* 0x000000ff2f1c7812 */ /* 0x000fe400078ec0ff */
[----:B------:R-:W-:Y:S02]  /*114b0*/  PRMT R47, R9, 0x5410, R25 ;  /* 0x00005410092f7816 */ /* 0x000fe40000000019 */
[----:B------:R-:W-:Y:S02]  /*114c0*/  LOP3.LUT R9, R8, 0xff, RZ, 0xc0, !PT ;  /* 0x000000ff08097812 */ /* 0x000fe400078ec0ff */
[----:B------:R-:W-:-:S04]  /*114d0*/  SHF.R.U32.HI R8, RZ, 0x18, R49 ;  /* 0x00000018ff087819 */ /* 0x000fc80000011631 */
[----:B------:R-:W-:Y:S02]  /*114e0*/  PRMT R9, R9, 0x5410, R8 ;  /* 0x0000541009097816 */ /* 0x000fe40000000008 */
[C---:B------:R-:W-:Y:S02]  /*114f0*/  LOP3.LUT R8, R49.reuse, 0xffff, RZ, 0xc0, !PT ;  /* 0x0000ffff31087812 */ /* 0x040fe400078ec0ff */
[----:B------:R-:W-:Y:S02]  /*11500*/  PRMT R57, R28, 0x5410, R24 ;  /* 0x000054101c397816 */ /* 0x000fe40000000018 */
[----:B------:R-:W-:Y:S02]  /*11510*/  LOP3.LUT R24, R49, 0xff, RZ, 0xc0, !PT ;  /* 0x000000ff31187812 */ /* 0x000fe400078ec0ff */
[----:B------:R-:W-:Y:S01]  /*11520*/  SHF.R.U32.HI R8, RZ, 0x8, R8 ;  /* 0x00000008ff087819 */ /* 0x000fe20000011608 */
[----:B------:R-:W-:Y:S03]  /*11530*/  HMMA.16816.F32 R28, R12, R26, RZ ;  /* 0x0000001a0c1c723c */ /* 0x000fe600000018ff */
[----:B------:R-:W-:-:S05]  /*11540*/  PRMT R46, R24, 0x5410, R8 ;  /* 0x00005410182e7816 */ /* 0x000fca0000000008 */
[----:B------:R-:W-:Y:S01]  /*11550*/  HMMA.16816.F32 R24, R20, R26, RZ ;  /* 0x0000001a1418723c */ /* 0x000fe200000018ff */
[----:B------:R-:W-:Y:S01]  /*11560*/  HSET2.LE.AND R9, R9, R0, PT ;  /* 0x0000000009097233 */ /* 0x000fe20003803000 */
[----:B------:R-:W-:Y:S02]  /*11570*/  IMAD.MOV.U32 R8, RZ, RZ, R199 ;  /* 0x000000ffff087224 */ /* 0x000fe400078e00c7 */
[----:B------:R-:W-:Y:S02]  /*11580*/  IMAD.MOV.U32 R168, RZ, RZ, R118 ;  /* 0x000000ffffa87224 */ /* 0x000fe400078e0076 */
[----:B------:R-:W-:Y:S02]  /*11590*/  IMAD.MOV.U32 R155, RZ, RZ, R116 ;  /* 0x000000ffff9b7224 */ /* 0x000fe400078e0074 */
[----:B------:R-:W-:Y:S02]  /*115a0*/  IMAD.MOV.U32 R118, RZ, RZ, R115 ;  /* 0x000000ffff767224 */ /* 0x000fe400078e0073 */
[----:B------:R-:W-:-:S02]  /*115b0*/  IMAD.MOV.U32 R116, RZ, RZ, R114 ;  /* 0x000000ffff747224 */ /* 0x000fc400078e0072 */
[----:B------:R-:W-:Y:S02]  /*115c0*/  IMAD.MOV.U32 R115, RZ, RZ, R111 ;  /* 0x000000ffff737224 */ /* 0x000fe400078e006f */
[----:B------:R-:W-:Y:S01]  /*115d0*/  IMAD.MOV.U32 R114, RZ, RZ, R110 ;  /* 0x000000ffff727224 */ /* 0x000fe200078e006e */
[----:B------:R-:W-:Y:S01]  /*115e0*/  LOP3.LUT R9, R8, R9, RZ, 0xc0, !PT ;  /* 0x0000000908097212 */ /* 0x000fe200078ec0ff */
[----:B------:R-:W-:Y:S01]  /*115f0*/  IMAD.MOV.U32 R169, RZ, RZ, R71 ;  /* 0x000000ffffa97224 */ /* 0x000fe200078e0047 */
[----:B------:R-:W-:Y:S01]  /*11600*/  HMMA.16816.F32 R52, R4, R10, R28 ;  /* 0x0000000a0434723c */ /* 0x000fe2000000181c */
[----:B------:R-:W-:Y:S02]  /*11610*/  IMAD.MOV.U32 R111, RZ, RZ, R69 ;  /* 0x000000ffff6f7224 */ /* 0x000fe400078e0045 */
[----:B------:R-:W-:Y:S02]  /*11620*/  IMAD.MOV.U32 R110, RZ, RZ, R68 ;  /* 0x000000ffff6e7224 */ /* 0x000fe400078e0044 */
[----:B------:R-:W-:-:S02]  /*11630*/  IMAD.MOV.U32 R231, RZ, RZ, R70 ;  /* 0x000000ffffe77224 */ /* 0x000fc400078e0046 */
[----:B------:R-:W-:Y:S02]  /*11640*/  @!P6 HADD2 R250, -R129.H0_H0, -RZ.H0_H0 ;  /* 0xa00000ff81fae230 */ /* 0x000fe40000000900 */
[----:B------:R-:W-:Y:S01]  /*11650*/  IMAD.MOV.U32 R8, RZ, RZ, R200 ;  /* 0x000000ffff087224 */ /* 0x000fe200078e00c8 */
[----:B------:R-:W-:Y:S01]  /*11660*/  HMMA.16816.F32 R68, R16, R10, R24 ;  /* 0x0000000a1044723c */ /* 0x000fe20000001818 */
[----:B------:R-:W-:Y:S02]  /*11670*/  HSET2.LE.AND R10, R34, R0, PT ;  /* 0x00000000220a7233 */ /* 0x000fe40003803000 */
[----:B------:R-:W-:-:S03]  /*11680*/  @!P6 PRMT R129, R250, 0x5410, RZ ;  /* 0x00005410fa81e816 */ /* 0x000fc600000000ff */
[----:B------:R-:W-:Y:S01]  /*11690*/  LOP3.LUT R10, R8, R10, RZ, 0xc0, !PT ;  /* 0x0000000a080a7212 */ /* 0x000fe200078ec0ff */
[----:B------:R-:W-:Y:S01]  /*116a0*/  IMAD.MOV.U32 R8, RZ, RZ, 0x20 ;  /* 0x00000020ff087424 */ /* 0x000fe200078e00ff */
[----:B------:R-:W-:-:S04]  /*116b0*/  LOP3.LUT P6, RZ, R218, 0x4, RZ, 0xc0, !PT ;  /* 0x00000004daff7812 */ /* 0x000fc800078cc0ff */
[----:B------:R-:W-:Y:S01]  /*116c0*/  SEL R8, R8, 0xffffffe0, !P6 ;  /* 0xffffffe008087807 */ /* 0x000fe20007000000 */
[----:B------:R-:W-:-:S04]  /*116d0*/  IMAD.MOV.U32 R232, RZ, RZ, R99 ;  /* 0x000000ffffe87224 */ /* 0x000fc800078e0063 */
[----:B------:R-:W-:-:S05]  /*116e0*/  IMAD.IADD R99, R8, 0x1, R160 ;  /* 0x0000000108637824 */ /* 0x000fca00078e02a0 */
[----:B------:R-:W1:Y:S02]  /*116f0*/  LDSM.16.MT88.4 R24, [R99+0x4000] ;  /* 0x004000006318783b */ /* 0x000e640000004200 */
[C---:B-1----:R-:W-:Y:S08]  /*11700*/  HMMA.16816.F32 R48, R12.reuse, R24, RZ ;  /* 0x000000180c30723c */ /* 0x042ff000000018ff */
[----:B------:R-:W-:Y:S01]  /*11710*/  HMMA.16816.F32 R40, R12, R26, RZ ;  /* 0x0000001a0c28723c */ /* 0x000fe200000018ff */
[----:B------:R-:W1:Y:S11]  /*11720*/  LDSM.16.MT88.4 R12, [R99+0x4400] ;  /* 0x00440000630c783b */ /* 0x000e760000004200 */
[C---:B-1----:R-:W-:Y:S08]  /*11730*/  HMMA.16816.F32 R48, R4.reuse, R12, R48 ;  /* 0x0000000c0430723c */ /* 0x042ff00000001830 */
[----:B------:R-:W-:Y:S01]  /*11740*/  HMMA.16816.F32 R40, R4, R14, R40 ;  /* 0x0000000e0428723c */ /* 0x000fe20000001828 */
[----:B------:R-:W-:Y:S01]  /*11750*/  LOP3.LUT R4, R59, 0xff00ff, RZ, 0xc0, !PT ;  /* 0x00ff00ff3b047812 */ /* 0x000fe200078ec0ff */
[----:B------:R-:W-:-:S04]  /*11760*/  IMAD.MOV.U32 R5, RZ, RZ, R201 ;  /* 0x000000ffff057224 */ /* 0x000fc800078e00c9 */
[----:B------:R-:W-:-:S05]  /*11770*/  HSET2.LE.AND R4, R4, R0, PT ;  /* 0x0000000004047233 */ /* 0x000fca0003803000 */
[----:B------:R-:W-:Y:S02]  /*11780*/  LOP3.LUT R11, R5, R4, RZ, 0xc0, !PT ;  /* 0x00000004050b7212 */ /* 0x000fe400078ec0ff */
[----:B------:R-:W-:Y:S02]  /*11790*/  HSET2.LE.AND R5, R47, R0, PT ;  /* 0x000000002f057233 */ /* 0x000fe40003803000 */
[----:B------:R1:W2:Y:S01]  /*117a0*/  LDL.LU.S16 R47, [R1+0x134] ;  /* 0x00013400012f7983 */ /* 0x0002a20000300600 */
[C---:B------:R-:W-:Y:S08]  /*117b0*/  HMMA.16816.F32 R28, R20.reuse, R24, RZ ;  /* 0x00000018141c723c */ /* 0x040ff000000018ff */
[----:B------:R-:W-:-:S12]  /*117c0*/  HMMA.16816.F32 R20, R20, R26, RZ ;  /* 0x0000001a1414723c */ /* 0x000fd800000018ff */
[C---:B------:R-:W-:Y:S08]  /*117d0*/  HMMA.16816.F32 R28, R16.reuse, R12, R28 ;  /* 0x0000000c101c723c */ /* 0x040ff0000000181c */
[----:B------:R-:W-:Y:S01]  /*117e0*/  HMMA.16816.F32 R20, R16, R14, R20 ;  /* 0x0000000e1014723c */ /* 0x000fe20000001814 */
[----:B------:R-:W3:Y:S04]  /*117f0*/  LDSM.16.MT88.4 R16, [R160+0x4800] ;  /* 0x00480000a010783b */ /* 0x000ee80000004200 */
[----:B------:R-:W4:Y:S01]  /*11800*/  LDSM.16.MT88.4 R12, [R99+0x4800] ;  /* 0x00480000630c783b */ /* 0x000f220000004200 */
[----:B------:R-:W-:-:S02]  /*11810*/  HSET2.LE.AND R6, R46, R0, PT ;  /* 0x000000002e067233 */ /* 0x000fc40003803000 */
[----:B------:R-:W-:Y:S02]  /*11820*/  LOP3.LUT R7, R73, 0xff00ff, RZ, 0xc0, !PT ;  /* 0x00ff00ff49077812 */ /* 0x000fe400078ec0ff */
[--C-:B------:R-:W-:Y:S02]  /*11830*/  HSET2.LE.AND R4, R57, R0.reuse, PT ;  /* 0x0000000039047233 */ /* 0x100fe40003803000 */
[----:B------:R-:W-:Y:S02]  /*11840*/  LOP3.LUT R8, R231, R6, RZ, 0xc0, !PT ;  /* 0x00000006e7087212 */ /* 0x000fe400078ec0ff */
[--C-:B------:R-:W-:Y:S02]  /*11850*/  HSET2.LE.AND R6, R72, R0.reuse, PT ;  /* 0x0000000048067233 */ /* 0x100fe40003803000 */
[----:B------:R-:W-:Y:S02]  /*11860*/  HSET2.LE.AND R7, R7, R0, PT ;  /* 0x0000000007077233 */ /* 0x000fe40003803000 */
[----:B------:R-:W-:-:S02]  /*11870*/  LOP3.LUT R4, R234, R4, RZ, 0xc0, !PT ;  /* 0x00000004ea047212 */ /* 0x000fc400078ec0ff */
[----:B------:R-:W-:Y:S02]  /*11880*/  LOP3.LUT R5, R232, R5, RZ, 0xc0, !PT ;  /* 0x00000005e8057212 */ /* 0x000fe400078ec0ff */
[----:B------:R-:W-:Y:S02]  /*11890*/  LOP3.LUT R6, R239, R6, RZ, 0xc0, !PT ;  /* 0x00000006ef067212 */ /* 0x000fe400078ec0ff */
[----:B------:R-:W-:Y:S01]  /*118a0*/  LOP3.LUT R7, R233, R7, RZ, 0xc0, !PT ;  /* 0x00000007e9077212 */ /* 0x000fe200078ec0ff */
[----:B------:R-:W-:Y:S02]  /*118b0*/  IMAD.MOV.U32 R234, RZ, RZ, R74 ;  /* 0x000000ffffea7224 */ /* 0x000fe400078e004a */
[----:B------:R-:W-:-:S04]  /*118c0*/  IMAD.MOV.U32 R237, RZ, RZ, R75 ;  /* 0x000000ffffed7224 */ /* 0x000fc800078e004b */
[C---:B---3--:R-:W-:Y:S08]  /*118d0*/  HMMA.16816.F32 R72, R4.reuse, R16, R88 ;  /* 0x000000100448723c */ /* 0x048ff00000001858 */
[C---:B------:R-:W-:Y:S08]  /*118e0*/  HMMA.16816.F32 R68, R4.reuse, R18, R68 ;  /* 0x000000120444723c */ /* 0x040ff00000001844 */
[C---:B----4-:R-:W-:Y:S08]  /*118f0*/  HMMA.16816.F32 R28, R4.reuse, R12, R28 ;  /* 0x0000000c041c723c */ /* 0x050ff0000000181c */
[----:B------:R-:W-:Y:S01]  /*11900*/  HMMA.16816.F32 R24, R4, R14, R20 ;  /* 0x0000000e0418723c */ /* 0x000fe20000001814 */
[----:B------:R-:W-:Y:S01]  /*11910*/  IMAD.MOV.U32 R4, RZ, RZ, R96 ;  /* 0x000000ffff047224 */ /* 0x000fe200078e0060 */
[----:B------:R-:W-:-:S02]  /*11920*/  PRMT R6, R96, 0x7773, RZ ;  /* 0x0000777360067816 */ /* 0x000fc400000000ff */
[C---:B------:R-:W-:Y:S02]  /*11930*/  PRMT R5, R96.reuse, 0x7772, RZ ;  /* 0x0000777260057816 */ /* 0x040fe400000000ff */
[----:B------:R-:W-:Y:S02]  /*11940*/  PRMT R7, R96, 0x7771, RZ ;  /* 0x0000777160077816 */ /* 0x000fe400000000ff */
[----:B------:R-:W-:Y:S01]  /*11950*/  HMMA.16816.F32 R60, R8, R16, R60 ;  /* 0x00000010083c723c */ /* 0x000fe2000000183c */
[----:B------:R-:W-:-:S07]  /*11960*/  LOP3.LUT R4, R4, 0xff, RZ, 0xc0, !PT ;  /* 0x000000ff04047812 */ /* 0x000fce00078ec0ff */
[C---:B------:R-:W-:Y:S01]  /*11970*/  HMMA.16816.F32 R52, R8.reuse, R18, R52 ;  /* 0x000000120834723c */ /* 0x040fe20000001834 */
[----:B------:R-:W-:Y:S07]  /*11980*/  LDSM.16.MT88.4 R16, [R99+0x4c00] ;  /* 0x004c00006310783b */ /* 0x000fee0000004200 */
[C---:B------:R-:W-:Y:S08]  /*11990*/  HMMA.16816.F32 R48, R8.reuse, R12, R48 ;  /* 0x0000000c0830723c */ /* 0x040ff00000001830 */
[----:B------:R-:W-:Y:S01]  /*119a0*/  HMMA.16816.F32 R40, R8, R14, R40 ;  /* 0x0000000e0828723c */ /* 0x000fe20000001828 */
[----:B------:R-:W-:Y:S01]  /*119b0*/  PRMT R9, R5, 0x5410, R6 ;  /* 0x0000541005097816 */ /* 0x000fe20000000006 */
[----:B------:R-:W3:Y:S01]  /*119c0*/  LDSM.16.MT88.4 R12, [R160+0x4c00] ;  /* 0x004c0000a00c783b */ /* 0x000ee20000004200 */
[----:B------:R-:W-:-:S02]  /*119d0*/  LOP3.LUT R5, R87, 0xffff, RZ, 0xc0, !PT ;  /* 0x0000ffff57057812 */ /* 0x000fc400078ec0ff */
[----:B------:R-:W-:Y:S02]  /*119e0*/  PRMT R8, R4, 0x5410, R7 ;  /* 0x0000541004087816 */ /* 0x000fe40000000007 */
[C---:B------:R-:W-:Y:S02]  /*119f0*/  PRMT R4, R87.reuse, 0x7632, R4 ;  /* 0x0000763257047816 */ /* 0x040fe40000000004 */
[----:B------:R-:W-:Y:S02]  /*11a00*/  LOP3.LUT R6, R87, 0xff, RZ, 0xc0, !PT ;  /* 0x000000ff57067812 */ /* 0x000fe400078ec0ff */
[----:B------:R-:W-:Y:S02]  /*11a10*/  SHF.R.U32.HI R5, RZ, 0x8, R5 ;  /* 0x00000008ff057819 */ /* 0x000fe40000011605 */
[----:B------:R-:W-:Y:S02]  /*11a20*/  SHF.R.U32.HI R7, RZ, 0x18, R87 ;  /* 0x00000018ff077819 */ /* 0x000fe40000011657 */
[----:B------:R-:W-:-:S02]  /*11a30*/  LOP3.LUT R4, R4, 0xff, RZ, 0xc0, !PT ;  /* 0x000000ff04047812 */ /* 0x000fc400078ec0ff */
[----:B------:R-:W-:Y:S02]  /*11a40*/  PRMT R6, R6, 0x5410, R5 ;  /* 0x0000541006067816 */ /* 0x000fe40000000005 */
[----:B------:R-:W-:-:S03]  /*11a50*/  PRMT R5, R4, 0x5410, R7 ;  /* 0x0000541004057816 */ /* 0x000fc60000000007 */
[--C-:B------:R-:W-:Y:S01]  /*11a60*/  HSET2.LE.AND R4, R6, R0.reuse, PT ;  /* 0x0000000006047233 */ /* 0x100fe20003803000 */
[----:B------:R-:W-:Y:S01]  /*11a70*/  IMAD.MOV.U32 R6, RZ, RZ, R219 ;  /* 0x000000ffff067224 */ /* 0x000fe200078e00db */
[----:B------:R-:W-:-:S04]  /*11a80*/  HSET2.LE.AND R5, R5, R0, PT ;  /* 0x0000000005057233 */ /* 0x000fc80003803000 */
[----:B------:R-:W-:Y:S01]  /*11a90*/  LOP3.LUT R4, R6, R4, RZ, 0xc0, !PT ;  /* 0x0000000406047212 */ /* 0x000fe200078ec0ff */
[----:B------:R-:W-:Y:S01]  /*11aa0*/  IMAD.MOV.U32 R6, RZ, RZ, R202 ;  /* 0x000000ffff067224 */ /* 0x000fe200078e00ca */
[----:B------:R-:W-:-:S04]  /*11ab0*/  LOP3.LUT R7, R9, 0xff00ff, RZ, 0xc0, !PT ;  /* 0x00ff00ff09077812 */ /* 0x000fc800078ec0ff */
[----:B------:R-:W-:Y:S02]  /*11ac0*/  LOP3.LUT R5, R6, R5, RZ, 0xc0, !PT ;  /* 0x0000000506057212 */ /* 0x000fe400078ec0ff */
[--C-:B------:R-:W-:Y:S01]  /*11ad0*/  HSET2.LE.AND R6, R8, R0.reuse, PT ;  /* 0x0000000008067233 */ /* 0x100fe20003803000 */
[----:B------:R-:W-:Y:S01]  /*11ae0*/  IMAD.MOV.U32 R8, RZ, RZ, R154 ;  /* 0x000000ffff087224 */ /* 0x000fe200078e009a */
[----:B------:R-:W-:-:S04]  /*11af0*/  HSET2.LE.AND R7, R7, R0, PT ;  /* 0x0000000007077233 */ /* 0x000fc80003803000 */
[----:B------:R-:W-:Y:S01]  /*11b00*/  LOP3.LUT R6, R8, R6, RZ, 0xc0, !PT ;  /* 0x0000000608067212 */ /* 0x000fe200078ec0ff */
[----:B------:R-:W-:-:S05]  /*11b10*/  IMAD.MOV.U32 R8, RZ, RZ, R109 ;  /* 0x000000ffff087224 */ /* 0x000fca00078e006d */
[----:B------:R-:W-:Y:S01]  /*11b20*/  LOP3.LUT R7, R8, R7, RZ, 0xc0, !PT ;  /* 0x0000000708077212 */ /* 0x000fe200078ec0ff */
[----:B------:R-:W-:Y:S02]  /*11b30*/  IMAD.MOV.U32 R233, RZ, RZ, R123 ;  /* 0x000000ffffe97224 */ /* 0x000fe400078e007b */
[----:B------:R-:W-:Y:S02]  /*11b40*/  IMAD.MOV.U32 R239, RZ, RZ, R122 ;  /* 0x000000ffffef7224 */ /* 0x000fe400078e007a */
[----:B------:R-:W-:Y:S02]  /*11b50*/  IMAD.MOV.U32 R231, RZ, RZ, R121 ;  /* 0x000000ffffe77224 */ /* 0x000fe400078e0079 */
[----:B------:R-:W-:Y:S01]  /*11b60*/  IMAD.MOV.U32 R232, RZ, RZ, R120 ;  /* 0x000000ffffe87224 */ /* 0x000fe200078e0078 */
[C---:B---3--:R-:W-:Y:S08]  /*11b70*/  HMMA.16816.F32 R60, R4.reuse, R12, R60 ;  /* 0x0000000c043c723c */ /* 0x048ff0000000183c */
[C---:B------:R-:W-:Y:S08]  /*11b80*/  HMMA.16816.F32 R52, R4.reuse, R14, R52 ;  /* 0x0000000e0434723c */ /* 0x040ff00000001834 */
[C---:B------:R-:W-:Y:S08]  /*11b90*/  HMMA.16816.F32 R120, R4.reuse, R16, R48 ;  /* 0x000000100478723c */ /* 0x040ff00000001830 */
[----:B------:R-:W-:Y:S01]  /*11ba0*/  HMMA.16816.F32 R40, R4, R18, R40 ;  /* 0x000000120428723c */ /* 0x000fe20000001828 */
[----:B------:R-:W-:-:S02]  /*11bb0*/  PRMT R5, R108, 0x7773, RZ ;  /* 0x000077736c057816 */ /* 0x000fc400000000ff */
[----:B------:R-:W-:-:S04]  /*11bc0*/  PRMT R4, R108, 0x7772, RZ ;  /* 0x000077726c047816 */ /* 0x000fc800000000ff */
[----:B------:R-:W-:Y:S02]  /*11bd0*/  PRMT R9, R4, 0x5410, R5 ;  /* 0x0000541004097816 */ /* 0x000fe40000000005 */
[C---:B------:R-:W-:Y:S02]  /*11be0*/  LOP3.LUT R4, R98.reuse, 0xffff, RZ, 0xc0, !PT ;  /* 0x0000ffff62047812 */ /* 0x040fe400078ec0ff */
[----:B------:R-:W-:Y:S02]  /*11bf0*/  LOP3.LUT R5, R98, 0xff, RZ, 0xc0, !PT ;  /* 0x000000ff62057812 */ /* 0x000fe400078ec0ff */
[----:B------:R-:W-:Y:S01]  /*11c00*/  SHF.R.U32.HI R4, RZ, 0x8, R4 ;  /* 0x00000008ff047819 */ /* 0x000fe20000011604 */
[----:B------:R-:W-:-:S03]  /*11c10*/  IMAD.MOV.U32 R7, RZ, RZ, R108 ;  /* 0x000000ffff077224 */ /* 0x000fc600078e006c */
[--C-:B------:R-:W-:Y:S02]  /*11c20*/  PRMT R6, R5, 0x5410, R4.reuse ;  /* 0x0000541005067816 */ /* 0x100fe40000000004 */
[----:B------:R-:W-:Y:S02]  /*11c30*/  PRMT R4, R98, 0x7632, R4 ;  /* 0x0000763262047816 */ /* 0x000fe40000000004 */
[----:B------:R-:W-:Y:S02]  /*11c40*/  LOP3.LUT R8, R7, 0xff, RZ, 0xc0, !PT ;  /* 0x000000ff07087812 */ /* 0x000fe400078ec0ff */
[----:B------:R-:W-:Y:S02]  /*11c50*/  SHF.R.U32.HI R7, RZ, 0x18, R98 ;  /* 0x00000018ff077819 */ /* 0x000fe40000011662 */
[----:B------:R-:W-:Y:S02]  /*11c60*/  LOP3.LUT R5, R4, 0xff, RZ, 0xc0, !PT ;  /* 0x000000ff04057812 */ /* 0x000fe400078ec0ff */
[----:B------:R-:W-:-:S02]  /*11c70*/  PRMT R10, R108, 0x7771, RZ ;  /* 0x000077716c0a7816 */ /* 0x000fc400000000ff */
[--C-:B------:R-:W-:Y:S02]  /*11c80*/  HSET2.LE.AND R4, R6, R0.reuse, PT ;  /* 0x0000000006047233 */ /* 0x100fe40003803000 */
[----:B------:R-:W-:Y:S02]  /*11c90*/  PRMT R5, R5, 0x5410, R7 ;  /* 0x0000541005057816 */ /* 0x000fe40000000007 */
[----:B------:R-:W-:Y:S02]  /*11ca0*/  PRMT R6, R8, 0x5410, R10 ;  /* 0x0000541008067816 */ /* 0x000fe4000000000a */
[----:B------:R-:W-:Y:S02]  /*11cb0*/  LOP3.LUT R7, R9, 0xff00ff, RZ, 0xc0, !PT ;  /* 0x00ff00ff09077812 */ /* 0x000fe400078ec0ff */
        /* <DEDUP_REMOVED lines=11> */
[----:B------:R-:W-:Y:S01]  /*11d70*/  HMMA.16816.F32 R108, R4, R14, R68 ;  /* 0x0000000e046c723c */ /* 0x000fe20000001844 */
[----:B------:R-:W-:Y:S02]  /*11d80*/  IMAD.MOV.U32 R232, RZ, RZ, R118 ;  /* 0x000000ffffe87224 */ /* 0x000fe400078e0076 */
[----:B------:R-:W-:Y:S02]  /*11d90*/  IMAD.MOV.U32 R237, RZ, RZ, R116 ;  /* 0x000000ffffed7224 */ /* 0x000fe400078e0074 */
[----:B------:R-:W-:-:S03]  /*11da0*/  IMAD.MOV.U32 R233, RZ, RZ, R117 ;  /* 0x000000ffffe97224 */ /* 0x000fc600078e0075 */
[----:B------:R-:W-:Y:S01]  /*11db0*/  HMMA.16816.F32 R88, R4, R12, R72 ;  /* 0x0000000c0458723c */ /* 0x000fe20000001848 */
[----:B------:R-:W-:-:S07]  /*11dc0*/  IMAD.MOV.U32 R240, RZ, RZ, R169 ;  /* 0x000000fffff07224 */ /* 0x000fce00078e00a9 */
[----:B------:R-:W-:Y:S01]  /*11dd0*/  HMMA.16816.F32 R68, R4, R16, R28 ;  /* 0x000000100444723c */ /* 0x000fe2000000181c */
[----:B------:R-:W-:-:S07]  /*11de0*/  IMAD.MOV.U32 R17, RZ, RZ, R82 ;  /* 0x000000ffff117224 */ /* 0x000fce00078e0052 */
[----:B------:R-:W-:Y:S01]  /*11df0*/  HMMA.16816.F32 R116, R4, R18, R24 ;  /* 0x000000120474723c */ /* 0x000fe20000001818 */
[----:B------:R-:W-:Y:S01]  /*11e00*/  IMAD.MOV.U32 R6, RZ, RZ, R58 ;  /* 0x000000ffff067224 */ /* 0x000fe200078e003a */
[C---:B------:R-:W-:Y:S02]  /*11e10*/  PRMT R5, R58.reuse, 0x7773, RZ ;  /* 0x000077733a057816 */ /* 0x040fe400000000ff */
[C---:B------:R-:W-:Y:S02]  /*11e20*/  PRMT R4, R58.reuse, 0x7772, RZ ;  /* 0x000077723a047816 */ /* 0x040fe400000000ff */
[----:B------:R-:W-:Y:S02]  /*11e30*/  PRMT R7, R58, 0x7771, RZ ;  /* 0x000077713a077816 */ /* 0x000fe400000000ff */
[----:B------:R-:W-:Y:S02]  /*11e40*/  PRMT R169, R4, 0x5410, R5 ;  /* 0x0000541004a97816 */ /* 0x000fe40000000005 */
[----:B------:R-:W-:Y:S01]  /*11e50*/  LOP3.LUT R4, R6, 0xff, RZ, 0xc0, !PT ;  /* 0x000000ff06047812 */ /* 0x000fe200078ec0ff */
[----:B------:R-:W-:Y:S01]  /*11e60*/  IMAD.MOV.U32 R241, RZ, RZ, R168 ;  /* 0x000000fffff17224 */ /* 0x000fe200078e00a8 */
[----:B------:R-:W-:Y:S01]  /*11e70*/  PRMT R18, R82, 0x7771, RZ ;  /* 0x0000777152127816 */ /* 0x000fe200000000ff */
[----:B------:R-:W-:Y:S01]  /*11e80*/  IMAD.MOV.U32 R14, RZ, RZ, R76 ;  /* 0x000000ffff0e7224 */ /* 0x000fe200078e004c */
[----:B------:R-:W-:-:S02]  /*11e90*/  PRMT R168, R4, 0x5410, R7 ;  /* 0x0000541004a87816 */ /* 0x000fc40000000007 */
[----:B------:R-:W-:Y:S02]  /*11ea0*/  LOP3.LUT R4, R17, 0xff, RZ, 0xc0, !PT ;  /* 0x000000ff11047812 */ /* 0x000fe400078ec0ff */
[----:B------:R-:W-:Y:S02]  /*11eb0*/  PRMT R21, R76, 0x7771, RZ ;  /* 0x000077714c157816 */ /* 0x000fe400000000ff */
[----:B------:R-:W-:Y:S02]  /*11ec0*/  LOP3.LUT R5, R14, 0xff, RZ, 0xc0, !PT ;  /* 0x000000ff0e057812 */ /* 0x000fe400078ec0ff */
[----:B------:R-:W-:Y:S01]  /*11ed0*/  PRMT R72, R4, 0x5410, R18 ;  /* 0x0000541004487816 */ /* 0x000fe20000000012 */
[----:B------:R-:W-:Y:S01]  /*11ee0*/  IMAD.MOV.U32 R19, RZ, RZ, R78 ;  /* 0x000000ffff137224 */ /* 0x000fe200078e004e */
[----:B------:R-:W-:Y:S02]  /*11ef0*/  LOP3.LUT R4, R85, 0xffff, RZ, 0xc0, !PT ;  /* 0x0000ffff55047812 */ /* 0x000fe400078ec0ff */
[----:B------:R-:W-:-:S02]  /*11f00*/  PRMT R9, R76, 0x7773, RZ ;  /* 0x000077734c097816 */ /* 0x000fc400000000ff */
[----:B------:R-:W-:Y:S02]  /*11f10*/  PRMT R8, R76, 0x7772, RZ ;  /* 0x000077724c087816 */ /* 0x000fe400000000ff */
[----:B------:R-:W-:Y:S02]  /*11f20*/  PRMT R87, R5, 0x5410, R21 ;  /* 0x0000541005577816 */ /* 0x000fe40000000015 */
[----:B------:R-:W-:Y:S02]  /*11f30*/  LOP3.LUT R5, R85, 0xff, RZ, 0xc0, !PT ;  /* 0x000000ff55057812 */ /* 0x000fe400078ec0ff */
[----:B------:R-:W-:Y:S01]  /*11f40*/  SHF.R.U32.HI R4, RZ, 0x8, R4 ;  /* 0x00000008ff047819 */ /* 0x000fe20000011604 */
[----:B------:R-:W-:Y:S01]  /*11f50*/  IMAD.MOV.U32 R20, RZ, RZ, R66 ;  /* 0x000000ffff147224 */ /* 0x000fe200078e0042 */
[----:B------:R-:W-:Y:S02]  /*11f60*/  PRMT R22, R78, 0x7771, RZ ;  /* 0x000077714e167816 */ /* 0x000fe400000000ff */
[----:B------:R-:W-:-:S02]  /*11f70*/  LOP3.LUT R6, R19, 0xff, RZ, 0xc0, !PT ;  /* 0x000000ff13067812 */ /* 0x000fc400078ec0ff */
[C---:B------:R-:W-:Y:S02]  /*11f80*/  PRMT R13, R82.reuse, 0x7773, RZ ;  /* 0x00007773520d7816 */ /* 0x040fe400000000ff */
[----:B------:R-:W-:Y:S02]  /*11f90*/  PRMT R12, R82, 0x7772, RZ ;  /* 0x00007772520c7816 */ /* 0x000fe400000000ff */
[----:B------:R-:W-:Y:S02]  /*11fa0*/  PRMT R96, R8, 0x5410, R9 ;  /* 0x0000541008607816 */ /* 0x000fe40000000009 */
[C---:B------:R-:W-:Y:S02]  /*11fb0*/  PRMT R9, R64.reuse, 0x7773, RZ ;  /* 0x0000777340097816 */ /* 0x040fe400000000ff */
[----:B------:R-:W-:Y:S02]  /*11fc0*/  PRMT R8, R64, 0x7772, RZ ;  /* 0x0000777240087816 */ /* 0x000fe400000000ff */
[----:B------:R-:W-:Y:S01]  /*11fd0*/  PRMT R82, R5, 0x5410, R4 ;  /* 0x0000541005527816 */ /* 0x000fe20000000004 */
[----:B------:R-:W-:Y:S01]  /*11fe0*/  IMAD.MOV.U32 R244, RZ, RZ, R239 ;  /* 0x000000fffff47224 */ /* 0x000fe200078e00ef */
[----:B------:R-:W-:-:S02]  /*11ff0*/  PRMT R11, R78, 0x7773, RZ ;  /* 0x000077734e0b7816 */ /* 0x000fc400000000ff */
[----:B------:R-:W-:Y:S02]  /*12000*/  PRMT R10, R78, 0x7772, RZ ;  /* 0x000077724e0a7816 */ /* 0x000fe400000000ff */
[----:B------:R-:W-:Y:S01]  /*12010*/  PRMT R5, R85, 0x7632, R5 ;  /* 0x0000763255057816 */ /* 0x000fe20000000005 */
[----:B------:R-:W-:Y:S01]  /*12020*/  IMAD.MOV.U32 R239, RZ, RZ, R114 ;  /* 0x000000ffffef7224 */ /* 0x000fe200078e0072 */
[C---:B------:R-:W-:Y:S02]  /*12030*/  PRMT R16, R66.reuse, 0x7773, RZ ;  /* 0x0000777342107816 */ /* 0x040fe400000000ff */
[----:B------:R-:W-:Y:S02]  /*12040*/  PRMT R15, R66, 0x7772, RZ ;  /* 0x00007772420f7816 */ /* 0x000fe400000000ff */
[----:B------:R-:W-:Y:S02]  /*12050*/  PRMT R27, R6, 0x5410, R22 ;  /* 0x00005410061b7816 */ /* 0x000fe40000000016 */
[C---:B------:R-:W-:Y:S01]  /*12060*/  LOP3.LUT R4, R77.reuse, 0xffff, RZ, 0xc0, !PT ;  /* 0x0000ffff4d047812 */ /* 0x040fe200078ec0ff */
[----:B------:R-:W-:Y:S01]  /*12070*/  IMAD.MOV.U32 R24, RZ, RZ, R64 ;  /* 0x000000ffff187224 */ /* 0x000fe200078e0040 */
[----:B------:R-:W-:Y:S01]  /*12080*/  PRMT R6, R77, 0x7632, R6 ;  /* 0x000076324d067816 */ /* 0x000fe20000000006 */
[----:B------:R-:W-:Y:S01]  /*12090*/  IMAD.MOV.U32 R238, RZ, RZ, R155 ;  /* 0x000000ffffee7224 */ /* 0x000fe200078e009b */
[----:B------:R-:W-:-:S02]  /*120a0*/  PRMT R23, R66, 0x7771, RZ ;  /* 0x0000777142177816 */ /* 0x000fc400000000ff */
[----:B------:R-:W-:Y:S02]  /*120b0*/  PRMT R114, R8, 0x5410, R9 ;  /* 0x0000541008727816 */ /* 0x000fe40000000009 */
[----:B------:R-:W-:Y:S02]  /*120c0*/  LOP3.LUT R7, R20, 0xff, RZ, 0xc0, !PT ;  /* 0x000000ff14077812 */ /* 0x000fe400078ec0ff */
[----:B------:R-:W-:Y:S02]  /*120d0*/  PRMT R28, R10, 0x5410, R11 ;  /* 0x000054100a1c7816 */ /* 0x000fe4000000000b */
[----:B------:R-:W-:Y:S01]  /*120e0*/  LOP3.LUT R8, R5, 0xff, RZ, 0xc0, !PT ;  /* 0x000000ff05087812 */ /* 0x000fe200078ec0ff */
[----:B------:R-:W-:Y:S01]  /*120f0*/  IMAD.MOV.U32 R21, RZ, RZ, R142 ;  /* 0x000000ffff157224 */ /* 0x000fe200078e008e */
[----:B------:R-:W-:Y:S02]  /*12100*/  PRMT R155, R15, 0x5410, R16 ;  /* 0x000054100f9b7816 */ /* 0x000fe40000000010 */
[----:B------:R-:W-:-:S02]  /*12110*/  LOP3.LUT R10, R77, 0xff, RZ, 0xc0, !PT ;  /* 0x000000ff4d0a7812 */ /* 0x000fc400078ec0ff */
[----:B------:R-:W-:Y:S02]  /*12120*/  SHF.R.U32.HI R5, RZ, 0x8, R4 ;  /* 0x00000008ff057819 */ /* 0x000fe40000011604 */
[C---:B------:R-:W-:Y:S02]  /*12130*/  PRMT R26, R142.reuse, 0x7771, RZ ;  /* 0x000077718e1a7816 */ /* 0x040fe400000000ff */
[C---:B------:R-:W-:Y:S02]  /*12140*/  PRMT R16, R142.reuse, 0x7773, RZ ;  /* 0x000077738e107816 */ /* 0x040fe400000000ff */
[----:B------:R-:W-:Y:S02]  /*12150*/  PRMT R15, R142, 0x7772, RZ ;  /* 0x000077728e0f7816 */ /* 0x000fe400000000ff */
[----:B------:R-:W-:Y:S02]  /*12160*/  SHF.R.U32.HI R9, RZ, 0x18, R77 ;  /* 0x00000018ff097819 */ /* 0x000fe4000001164d */
[----:B------:R-:W-:-:S02]  /*12170*/  LOP3.LUT R4, R6, 0xff, RZ, 0xc0, !PT ;  /* 0x000000ff06047812 */ /* 0x000fc400078ec0ff */
[----:B------:R-:W-:Y:S02]  /*12180*/  PRMT R142, R7, 0x5410, R23 ;  /* 0x00005410078e7816 */ /* 0x000fe40000000017 */
[----:B------:R-:W-:Y:S02]  /*12190*/  PRMT R25, R64, 0x7771, RZ ;  /* 0x0000777140197816 */ /* 0x000fe400000000ff */
[----:B------:R-:W-:Y:S02]  /*121a0*/  LOP3.LUT R7, R24, 0xff, RZ, 0xc0, !PT ;  /* 0x000000ff18077812 */ /* 0x000fe400078ec0ff */
[----:B------:R-:W-:Y:S02]  /*121b0*/  PRMT R143, R10, 0x5410, R5 ;  /* 0x000054100a8f7816 */ /* 0x000fe40000000005 */
[----:B------:R-:W-:Y:S02]  /*121c0*/  LOP3.LUT R6, R81, 0xffff, RZ, 0xc0, !PT ;  /* 0x0000ffff51067812 */ /* 0x000fe400078ec0ff */
[----:B------:R-:W-:-:S02]  /*121d0*/  PRMT R154, R4, 0x5410, R9 ;  /* 0x00005410049a7816 */ /* 0x000fc40000000009 */
[----:B------:R-:W-:Y:S02]  /*121e0*/  PRMT R5, R81, 0x7632, R5 ;  /* 0x0000763251057816 */ /* 0x000fe40000000005 */
[----:B------:R-:W-:Y:S02]  /*121f0*/  LOP3.LUT R4, R65, 0xffff, RZ, 0xc0, !PT ;  /* 0x0000ffff41047812 */ /* 0x000fe400078ec0ff */
[----:B------:R-:W-:Y:S02]  /*12200*/  PRMT R98, R7, 0x5410, R25 ;  /* 0x0000541007627816 */ /* 0x000fe40000000019 */
[----:B------:R-:W-:Y:S02]  /*12210*/  SHF.R.U32.HI R7, RZ, 0x8, R6 ;  /* 0x00000008ff077819 */ /* 0x000fe40000011606 */
[----:B------:R-:W-:Y:S02]  /*12220*/  SHF.R.U32.HI R11, RZ, 0x18, R85 ;  /* 0x00000018ff0b7819 */ /* 0x000fe40000011655 */
[----:B------:R-:W-:-:S02]  /*12230*/  LOP3.LUT R6, R5, 0xff, RZ, 0xc0, !PT ;  /* 0x000000ff05067812 */ /* 0x000fc400078ec0ff */
[----:B------:R-:W-:Y:S02]  /*12240*/  SHF.R.U32.HI R4, RZ, 0x8, R4 ;  /* 0x00000008ff047819 */ /* 0x000fe40000011604 */
[----:B------:R-:W-:Y:S02]  /*12250*/  LOP3.LUT R5, R65, 0xff, RZ, 0xc0, !PT ;  /* 0x000000ff41057812 */ /* 0x000fe400078ec0ff */
[----:B------:R-:W-:Y:S01]  /*12260*/  LOP3.LUT R9, R81, 0xff, RZ, 0xc0, !PT ;  /* 0x000000ff51097812 */ /* 0x000fe200078ec0ff */
[----:B------:R-:W-:Y:S01]  /*12270*/  IMAD.MOV.U32 R231, RZ, RZ, R115 ;  /* 0x000000ffffe77224 */ /* 0x000fe200078e0073 */
[----:B------:R-:W-:Y:S02]  /*12280*/  PRMT R78, R8, 0x5410, R11 ;  /* 0x00005410084e7816 */ /* 0x000fe4000000000b */
[----:B------:R-:W-:Y:S02]  /*12290*/  SHF.R.U32.HI R8, RZ, 0x18, R81 ;  /* 0x00000018ff087819 */ /* 0x000fe40000011651 */
[----:B------:R-:W-:-:S02]  /*122a0*/  PRMT R115, R5, 0x5410, R4 ;  /* 0x0000541005737816 */ /* 0x000fc40000000004 */
[--C-:B------:R-:W-:Y:S02]  /*122b0*/  PRMT R46, R9, 0x5410, R7.reuse ;  /* 0x00005410092e7816 */ /* 0x100fe40000000007 */
[----:B------:R-:W-:Y:S02]  /*122c0*/  PRMT R4, R65, 0x7632, R4 ;  /* 0x0000763241047816 */ /* 0x000fe40000000004 */
[C---:B------:R-:W-:Y:S02]  /*122d0*/  LOP3.LUT R5, R86.reuse, 0xffff, RZ, 0xc0, !PT ;  /* 0x0000ffff56057812 */ /* 0x040fe400078ec0ff */
[----:B------:R-:W-:Y:S02]  /*122e0*/  PRMT R7, R86, 0x7632, R7 ;  /* 0x0000763256077816 */ /* 0x000fe40000000007 */
[----:B------:R-:W-:Y:S02]  /*122f0*/  PRMT R34, R6, 0x5410, R8 ;  /* 0x0000541006227816 */ /* 0x000fe40000000008 */
[----:B------:R-:W-:-:S02]  /*12300*/  LOP3.LUT R10, R86, 0xff, RZ, 0xc0, !PT ;  /* 0x000000ff560a7812 */ /* 0x000fc400078ec0ff */
[----:B------:R-:W-:Y:S02]  /*12310*/  LOP3.LUT R6, R4, 0xff, RZ, 0xc0, !PT ;  /* 0x000000ff04067812 */ /* 0x000fe400078ec0ff */
[----:B------:R-:W-:Y:S02]  /*12320*/  SHF.R.U32.HI R5, RZ, 0x8, R5 ;  /* 0x00000008ff057819 */ /* 0x000fe40000011605 */
[----:B------:R-:W-:Y:S02]  /*12330*/  SHF.R.U32.HI R9, RZ, 0x18, R86 ;  /* 0x00000018ff097819 */ /* 0x000fe40000011656 */
[----:B------:R-:W-:Y:S02]  /*12340*/  LOP3.LUT R4, R7, 0xff, RZ, 0xc0, !PT ;  /* 0x000000ff07047812 */ /* 0x000fe400078ec0ff */
[----:B------:R-:W-:Y:S02]  /*12350*/  PRMT R11, R15, 0x5410, R16 ;  /* 0x000054100f0b7816 */ /* 0x000fe40000000010 */
[----:B------:R-:W-:-:S02]  /*12360*/  PRMT R24, R10, 0x5410, R5 ;  /* 0x000054100a187816 */ /* 0x000fc40000000005 */
[----:B------:R-:W-:Y:S02]  /*12370*/  SHF.R.U32.HI R8, RZ, 0x18, R65 ;  /* 0x00000018ff087819 */ /* 0x000fe40000011641 */
[----:B------:R-:W-:Y:S02]  /*12380*/  PRMT R15, R4, 0x5410, R9 ;  /* 0x00005410040f7816 */ /* 0x000fe40000000009 */
[C---:B------:R-:W-:Y:S02]  /*12390*/  LOP3.LUT R5, R80.reuse, 0xffff, RZ, 0xc0, !PT ;  /* 0x0000ffff50057812 */ /* 0x040fe400078ec0ff */
[----:B------:R-:W-:Y:S02]  /*123a0*/  PRMT R4, R80, 0x7632, R4 ;  /* 0x0000763250047816 */ /* 0x000fe40000000004 */
[----:B------:R-:W-:Y:S02]  /*123b0*/  PRMT R86, R6, 0x5410, R8 ;  /* 0x0000541006567816 */ /* 0x000fe40000000008 */
[----:B------:R-:W-:-:S02]  /*123c0*/  LOP3.LUT R7, R80, 0xff, RZ, 0xc0, !PT ;  /* 0x000000ff50077812 */ /* 0x000fc400078ec0ff */
[----:B------:R-:W-:Y:S02]  /*123d0*/  SHF.R.U32.HI R5, RZ, 0x8, R5 ;  /* 0x00000008ff057819 */ /* 0x000fe40000011605 */
[----:B------:R-:W-:Y:S02]  /*123e0*/  SHF.R.U32.HI R6, RZ, 0x18, R80 ;  /* 0x00000018ff067819 */ /* 0x000fe40000011650 */
[----:B------:R-:W-:Y:S01]  /*123f0*/  LOP3.LUT R4, R4, 0xff, RZ, 0xc0, !PT ;  /* 0x000000ff04047812 */ /* 0x000fe200078ec0ff */
[----:B------:R-:W-:Y:S01]  /*12400*/  IMAD.MOV.U32 R14, RZ, RZ, R56 ;  /* 0x000000ffff0e7224 */ /* 0x000fe200078e0038 */
[----:B------:R-:W-:Y:S02]  /*12410*/  PRMT R85, R7, 0x5410, R5 ;  /* 0x0000541007557816 */ /* 0x000fe40000000005 */
[----:B------:R-:W-:Y:S02]  /*12420*/  LOP3.LUT R8, R21, 0xff, RZ, 0xc0, !PT ;  /* 0x000000ff15087812 */ /* 0x000fe400078ec0ff */
[----:B------:R-:W-:Y:S01]  /*12430*/  PRMT R80, R4, 0x5410, R6 ;  /* 0x0000541004507816 */ /* 0x000fe20000000006 */
[----:B--2---:R-:W-:Y:S01]  /*12440*/  @!P0 HADD2 R47, -R67.H0_H0, -RZ.H0_H0 ;  /* 0xa00000ff432f8230 */ /* 0x004fe20000000900 */
[C---:B------:R-:W-:Y:S01]  /*12450*/  LOP3.LUT R5, R84.reuse, 0xffff, RZ, 0xc0, !PT ;  /* 0x0000ffff54057812 */ /* 0x040fe200078ec0ff */
[----:B------:R-:W-:Y:S01]  /*12460*/  LDSM.16.MT88.4 R20, [R99+0x5000] ;  /* 0x005000006314783b */ /* 0x000fe20000004200 */
[----:B------:R-:W-:-:S02]  /*12470*/  PRMT R4, R84, 0x7632, R4 ;  /* 0x0000763254047816 */ /* 0x000fc40000000004 */
[----:B------:R-:W-:Y:S02]  /*12480*/  PRMT R17, R56, 0x7771, RZ ;  /* 0x0000777138117816 */ /* 0x000fe400000000ff */
[----:B------:R-:W-:Y:S02]  /*12490*/  LOP3.LUT R6, R14, 0xff, RZ, 0xc0, !PT ;  /* 0x000000ff0e067812 */ /* 0x000fe400078ec0ff */
[----:B------:R-:W-:Y:S02]  /*124a0*/  PRMT R9, R8, 0x5410, R26 ;  /* 0x0000541008097816 */ /* 0x000fe4000000001a */
[----:B------:R-:W-:Y:S02]  /*124b0*/  LOP3.LUT R7, R84, 0xff, RZ, 0xc0, !PT ;  /* 0x000000ff54077812 */ /* 0x000fe400078ec0ff */
[----:B------:R-:W-:Y:S02]  /*124c0*/  SHF.R.U32.HI R5, RZ, 0x8, R5 ;  /* 0x00000008ff057819 */ /* 0x000fe40000011605 */
[----:B------:R-:W-:-:S02]  /*124d0*/  SHF.R.U32.HI R8, RZ, 0x18, R84 ;  /* 0x00000018ff087819 */ /* 0x000fc40000011654 */
[----:B------:R-:W-:Y:S02]  /*124e0*/  LOP3.LUT R4, R4, 0xff, RZ, 0xc0, !PT ;  /* 0x000000ff04047812 */ /* 0x000fe400078ec0ff */
[----:B------:R-:W-:Y:S02]  /*124f0*/  PRMT R77, R6, 0x5410, R17 ;  /* 0x00005410064d7816 */ /* 0x000fe40000000011 */
[----:B------:R-:W-:Y:S01]  /*12500*/  PRMT R6, R7, 0x5410, R5 ;  /* 0x0000541007067816 */ /* 0x000fe20000000005 */
[----:B------:R-:W2:Y:S01]  /*12510*/  LDSM.16.MT88.4 R16, [R160+0x5000] ;  /* 0x00500000a010783b */ /* 0x000ea20000004200 */
[----:B------:R-:W-:Y:S01]  /*12520*/  PRMT R5, R4, 0x5410, R8 ;  /* 0x0000541004057816 */ /* 0x000fe20000000008 */
[----:B------:R-:W-:Y:S02]  /*12530*/  IMAD.MOV.U32 R7, RZ, RZ, R180 ;  /* 0x000000ffff077224 */ /* 0x000fe400078e00b4 */
[--C-:B------:R-:W-:Y:S02]  /*12540*/  HSET2.LE.AND R4, R6, R0.reuse, PT ;  /* 0x0000000006047233 */ /* 0x100fe40003803000 */
[--C-:B------:R-:W-:Y:S01]  /*12550*/  HSET2.LE.AND R5, R5, R0.reuse, PT ;  /* 0x0000000005057233 */ /* 0x100fe20003803000 */
[----:B------:R-:W-:Y:S01]  /*12560*/  IMAD.MOV.U32 R8, RZ, RZ, R181 ;  /* 0x000000ffff087224 */ /* 0x000fe200078e00b5 */
[----:B------:R-:W-:Y:S01]  /*12570*/  HSET2.LE.AND R6, R9, R0, PT ;  /* 0x0000000009067233 */ /* 0x000fe20003803000 */
[----:B------:R-:W-:Y:S01]  /*12580*/  IMAD.MOV.U32 R9, RZ, RZ, R177 ;  /* 0x000000ffff097224 */ /* 0x000fe200078e00b1 */
[----:B------:R-:W-:-:S02]  /*12590*/  PRMT R10, R47, 0x7610, R10 ;  /* 0x000076102f0a7816 */ /* 0x000fc4000000000a */
[----:B------:R-:W-:Y:S02]  /*125a0*/  LOP3.LUT R5, R7, R5, RZ, 0xc0, !PT ;  /* 0x0000000507057212 */ /* 0x000fe400078ec0ff */
[----:B------:R-:W-:Y:S02]  /*125b0*/  LOP3.LUT R7, R79, 0xffff, RZ, 0xc0, !PT ;  /* 0x0000ffff4f077812 */ /* 0x000fe400078ec0ff */
[----:B------:R-:W-:Y:S02]  /*125c0*/  @!P0 PRMT R67, R10, 0x5410, RZ ;  /* 0x000054100a438816 */ /* 0x000fe400000000ff */
[----:B------:R-:W-:Y:S02]  /*125d0*/  LOP3.LUT R4, R8, R4, RZ, 0xc0, !PT ;  /* 0x0000000408047212 */ /* 0x000fe400078ec0ff */
[----:B------:R-:W-:Y:S02]  /*125e0*/  LOP3.LUT R6, R9, R6, RZ, 0xc0, !PT ;  /* 0x0000000609067212 */ /* 0x000fe400078ec0ff */
[----:B------:R-:W-:-:S02]  /*125f0*/  LOP3.LUT R10, R11, 0xff00ff, RZ, 0xc0, !PT ;  /* 0x00ff00ff0b0a7812 */ /* 0x000fc400078ec0ff */
[----:B------:R-:W-:Y:S02]  /*12600*/  SHF.R.U32.HI R8, RZ, 0x8, R7 ;  /* 0x00000008ff087819 */ /* 0x000fe40000011607 */
[----:B------:R-:W-:Y:S02]  /*12610*/  LOP3.LUT R9, R79, 0xff, RZ, 0xc0, !PT ;  /* 0x000000ff4f097812 */ /* 0x000fe400078ec0ff */
[----:B------:R-:W-:Y:S02]  /*12620*/  HSET2.LE.AND R7, R10, R0, PT ;  /* 0x000000000a077233 */ /* 0x000fe40003803000 */
[----:B------:R-:W-:Y:S01]  /*12630*/  PRMT R76, R9, 0x5410, R8 ;  /* 0x00005410094c7816 */ /* 0x000fe20000000008 */
[----:B------:R-:W-:Y:S01]  /*12640*/  IMAD.MOV.U32 R8, RZ, RZ, R179 ;  /* 0x000000ffff087224 */ /* 0x000fe200078e00b3 */
[----:B------:R-:W-:Y:S01]  /*12650*/  PRMT R73, R12, 0x5410, R13 ;  /* 0x000054100c497816 */ /* 0x000fe2000000000d */
[----:B------:R-:W-:Y:S01]  /*12660*/  IMAD.U32 R10, RZ, RZ, UR30 ;  /* 0x0000001eff0a7e24 */ /* 0x000fe2000f8e00ff */
[----:B------:R-:W-:-:S02]  /*12670*/  PRMT R13, R56, 0x7773, RZ ;  /* 0x00007773380d7816 */ /* 0x000fc400000000ff */
[----:B------:R-:W-:Y:S02]  /*12680*/  LOP3.LUT R7, R8, R7, RZ, 0xc0, !PT ;  /* 0x0000000708077212 */ /* 0x000fe400078ec0ff */
[----:B------:R-:W-:Y:S02]  /*12690*/  PRMT R12, R56, 0x7772, RZ ;  /* 0x00007772380c7816 */ /* 0x000fe400000000ff */
[----:B------:R-:W-:Y:S01]  /*126a0*/  PRMT R8, R79, 0x7632, R8 ;  /* 0x000076324f087816 */ /* 0x000fe20000000008 */
[----:B------:R-:W-:Y:S01]  /*126b0*/  IMAD.WIDE R10, R10, 0x70, R102 ;  /* 0x000000700a0a7825 */ /* 0x000fe200078e0266 */
[----:B------:R-:W-:Y:S02]  /*126c0*/  PRMT R81, R12, 0x5410, R13 ;  /* 0x000054100c517816 */ /* 0x000fe4000000000d */
[----:B------:R-:W-:Y:S01]  /*126d0*/  SHF.R.U32.HI R9, RZ, 0x18, R79 ;  /* 0x00000018ff097819 */ /* 0x000fe2000001164f */
[----:B------:R-:W-:Y:S01]  /*126e0*/  IMAD.U32 R12, RZ, RZ, UR30 ;  /* 0x0000001eff0c7e24 */ /* 0x000fe2000f8e00ff */
[----:B------:R-:W-:Y:S01]  /*126f0*/  LOP3.LUT R8, R8, 0xff, RZ, 0xc0, !PT ;  /* 0x000000ff08087812 */ /* 0x000fe200078ec0ff */
[----:B------:R-:W-:Y:S03]  /*12700*/  STG.E.U16 desc[UR22][R44.64+0x22], R67 ;  /* 0x000022432c007986 */ /* 0x000fe6000c101516 */
[----:B------:R-:W-:Y:S01]  /*12710*/  PRMT R47, R8, 0x5410, R9 ;  /* 0x00005410082f7816 */ /* 0x000fe20000000009 */
[----:B------:R-:W-:Y:S01]  /*12720*/  STG.E.U16 desc[UR22][R102.64+0x20], R105 ;  /* 0x0000206966007986 */ /* 0x000fe2000c101516 */
[----:B------:R-:W-:Y:S01]  /*12730*/  IMAD.WIDE R8, R12, -0x70, R10 ;  /* 0xffffff900c087825 */ /* 0x000fe200078e020a */
[----:B------:R-:W-:-:S02]  /*12740*/  HSET2.LE.AND R15, R15, R0, PT ;  /* 0x000000000f0f7233 */ /* 0x000fc40003803000 */
        /* <DEDUP_REMOVED lines=8> */
[----:B---3--:R-:W-:-:S03]  /*127d0*/  IMAD.U32 R10, RZ, RZ, UR30 ;  /* 0x0000001eff0a7e24 */ /* 0x008fc6000f8e00ff */
[----:B------:R3:W-:Y:S01]  /*127e0*/  STG.E.U16 desc[UR22][R8.64+0x32], R113 ;  /* 0x0000327108007986 */ /* 0x0007e2000c101516 */
[----:B------:R-:W-:Y:S01]  /*127f0*/  IMAD.WIDE R12, R10, 0x70, R8 ;  /* 0x000000700a0c7825 */ /* 0x000fe200078e0208 */
[C---:B--2---:R-:W-:Y:S08]  /*12800*/  HMMA.16816.F32 R48, R4.reuse, R18, R52 ;  /* 0x000000120430723c */ /* 0x044ff00000001834 */
[C---:B------:R-:W-:Y:S08]  /*12810*/  HMMA.16816.F32 R60, R4.reuse, R16, R60 ;  /* 0x00000010043c723c */ /* 0x040ff0000000183c */
[----:B------:R-:W-:Y:S01]  /*12820*/  HMMA.16816.F32 R52, R4, R20, R120 ;  /* 0x000000140434723c */ /* 0x000fe20000001878 */
[----:B---3--:R-:W-:Y:S01]  /*12830*/  LOP3.LUT R9, R245, R15, RZ, 0xc0, !PT ;  /* 0x0000000ff5097212 */ /* 0x008fe200078ec0ff */
[----:B------:R-:W-:-:S06]  /*12840*/  IMAD.U32 R15, RZ, RZ, UR30 ;  /* 0x0000001eff0f7e24 */ /* 0x000fcc000f8e00ff */
[----:B------:R-:W-:Y:S01]  /*12850*/  HMMA.16816.F32 R40, R4, R22, R40 ;  /* 0x000000160428723c */ /* 0x000fe20000001828 */
[----:B------:R-:W-:Y:S02]  /*12860*/  IMAD.U32 R6, RZ, RZ, UR30 ;  /* 0x0000001eff067e24 */ /* 0x000fe4000f8e00ff */
[----:B------:R-:W-:Y:S01]  /*12870*/  IMAD.WIDE R4, R15, -0x70, R12 ;  /* 0xffffff900f047825 */ /* 0x000fe200078e020c */
        /* <DEDUP_REMOVED lines=8> */
[----:B------:R-:W-:Y:S04]  /*12900*/  STG.E.U16 desc[UR22][R4.64+0x42], R207 ;  /* 0x000042cf04007986 */ /* 0x000fe8000c101516 */
[----:B------:R-:W-:Y:S04]  /*12910*/  STG.E.U16 desc[UR22][R6.64+0x40], R146 ;  /* 0x0000409206007986 */ /* 0x000fe8000c101516 */
[----:B------:R-:W-:Y:S04]  /*12920*/  STG.E.U16 desc[UR22][R6.64+0x42], R147 ;  /* 0x0000429306007986 */ /* 0x000fe8000c101516 */
[----:B------:R2:W-:Y:S02]  /*12930*/  STG.E.U16 desc[UR22][R2.64+0x42], R240 ;  /* 0x000042f002007986 */ /* 0x0005e4000c101516 */
[----:B--2---:R-:W-:-:S02]  /*12940*/  IMAD.MOV.U32 R240, RZ, RZ, R238 ;  /* 0x000000fffff07224 */ /* 0x004fc400078e00ee */
[----:B------:R-:W2:Y:S01]  /*12950*/  LDL.LU R238, [R1+0xf8] ;  /* 0x0000f80001ee7983 */ /* 0x000ea20000300800 */
[----:B------:R-:W-:Y:S01]  /*12960*/  LOP3.LUT R11, R28, 0xff00ff, RZ, 0xc0, !PT ;  /* 0x00ff00ff1c0b7812 */ /* 0x000fe200078ec0ff */
[----:B------:R-:W-:Y:S01]  /*12970*/  IMAD.U32 R12, RZ, RZ, UR30 ;  /* 0x0000001eff0c7e24 */ /* 0x000fe2000f8e00ff */
[--C-:B------:R-:W-:Y:S02]  /*12980*/  HSET2.LE.AND R10, R24, R0.reuse, PT ;  /* 0x00000000180a7233 */ /* 0x100fe40003803000 */
[--C-:B------:R-:W-:Y:S01]  /*12990*/  HSET2.LE.AND R14, R27, R0.reuse, PT ;  /* 0x000000001b0e7233 */ /* 0x100fe20003803000 */
[----:B------:R-:W-:Y:S01]  /*129a0*/  IMAD.WIDE R4, R12, -0x70, R6 ;  /* 0xffffff900c047825 */ /* 0x000fe200078e0206 */
[----:B------:R-:W-:-:S03]  /*129b0*/  HSET2.LE.AND R11, R11, R0, PT ;  /* 0x000000000b0b7233 */ /* 0x000fc60003803000 */
[----:B------:R-:W-:Y:S01]  /*129c0*/  IMAD.MOV.U32 R13, RZ, RZ, R192 ;  /* 0x000000ffff0d7224 */ /* 0x000fe200078e00c0 */
[--C-:B------:R-:W-:Y:S01]  /*129d0*/  HSET2.LE.AND R6, R46, R0.reuse, PT ;  /* 0x000000002e067233 */ /* 0x100fe20003803000 */
[----:B------:R-:W-:Y:S01]  /*129e0*/  IMAD.MOV.U32 R12, RZ, RZ, R193 ;  /* 0x000000ffff0c7224 */ /* 0x000fe200078e00c1 */
[----:B------:R-:W-:Y:S02]  /*129f0*/  LOP3.LUT R8, R244, R10, RZ, 0xc0, !PT ;  /* 0x0000000af4087212 */ /* 0x000fe400078ec0ff */
[----:B------:R-:W-:Y:S01]  /*12a00*/  LOP3.LUT R15, R73, 0xff00ff, RZ, 0xc0, !PT ;  /* 0x00ff00ff490f7812 */ /* 0x000fe200078ec0ff */
[----:B------:R-:W-:Y:S01]  /*12a10*/  STG.E.U16 desc[UR22][R2.64+0x40], R241 ;  /* 0x000040f102007986 */ /* 0x000fe2000c101516 */
[----:B------:R-:W-:Y:S02]  /*12a20*/  LOP3.LUT R10, R243, R14, RZ, 0xc0, !PT ;  /* 0x0000000ef30a7212 */ /* 0x000fe400078ec0ff */
[----:B------:R-:W-:Y:S01]  /*12a30*/  LOP3.LUT R11, R242, R11, RZ, 0xc0, !PT ;  /* 0x0000000bf20b7212 */ /* 0x000fe200078ec0ff */
[----:B------:R-:W3:Y:S01]  /*12a40*/  LDSM.16.MT88.4 R24, [R160+0x5400] ;  /* 0x00540000a018783b */ /* 0x000ee20000004200 */
[----:B------:R-:W-:-:S02]  /*12a50*/  HSET2.LE.AND R7, R34, R0, PT ;  /* 0x0000000022077233 */ /* 0x000fc40003803000 */
[----:B------:R-:W-:Y:S01]  /*12a60*/  LOP3.LUT R12, R12, R6, RZ, 0xc0, !PT ;  /* 0x000000060c0c7212 */ /* 0x000fe200078ec0ff */
[----:B------:R-:W-:Y:S01]  /*12a70*/  IMAD.U32 R6, RZ, RZ, UR30 ;  /* 0x0000001eff067e24 */ /* 0x000fe2000f8e00ff */
[--C-:B------:R-:W-:Y:S01]  /*12a80*/  HSET2.LE.AND R14, R72, R0.reuse, PT ;  /* 0x00000000480e7233 */ /* 0x100fe20003803000 */
[----:B------:R-:W4:Y:S01]  /*12a90*/  LDSM.16.MT88.4 R28, [R99+0x5400] ;  /* 0x00540000631c783b */ /* 0x000f220000004200 */
[----:B------:R-:W-:Y:S01]  /*12aa0*/  LOP3.LUT R13, R13, R7, RZ, 0xc0, !PT ;  /* 0x000000070d0d7212 */ /* 0x000fe200078ec0ff */
[----:B------:R-:W-:Y:S01]  /*12ab0*/  IMAD.WIDE R6, R6, 0x70, R4 ;  /* 0x0000007006067825 */ /* 0x000fe200078e0204 */
[C---:B------:R-:W-:Y:S01]  /*12ac0*/  HMMA.16816.F32 R64, R8.reuse, R16, R88 ;  /* 0x000000100840723c */ /* 0x040fe20000001858 */
[----:B------:R-:W-:Y:S04]  /*12ad0*/  STG.E.U16 desc[UR22][R44.64+0x50], R204 ;  /* 0x000050cc2c007986 */ /* 0x000fe8000c101516 */
[----:B------:R-:W-:Y:S03]  /*12ae0*/  STG.E.U16 desc[UR22][R44.64+0x52], R203 ;  /* 0x000052cb2c007986 */ /* 0x000fe6000c101516 */
[C---:B------:R-:W-:Y:S01]  /*12af0*/  HMMA.16816.F32 R56, R8.reuse, R18, R108 ;  /* 0x000000120838723c */ /* 0x040fe2000000186c */
[----:B------:R-:W-:Y:S07]  /*12b00*/  STG.E.U16 desc[UR22][R4.64+0x50], R217 ;  /* 0x000050d904007986 */ /* 0x000fee000c101516 */
[C---:B------:R-:W-:Y:S01]  /*12b10*/  HMMA.16816.F32 R68, R8.reuse, R20, R68 ;  /* 0x000000140844723c */ /* 0x040fe20000001844 */
[----:B------:R1:W-:Y:S07]  /*12b20*/  STG.E.U16 desc[UR22][R4.64+0x52], R216 ;  /* 0x000052d804007986 */ /* 0x0003ee000c101516 */
[----:B------:R-:W-:Y:S01]  /*12b30*/  HMMA.16816.F32 R72, R8, R22, R116 ;  /* 0x000000160848723c */ /* 0x000fe20000001874 */
[----:B------:R-:W-:Y:S01]  /*12b40*/  IMAD.U32 R9, RZ, RZ, UR30 ;  /* 0x0000001eff097e24 */ /* 0x000fe2000f8e00ff */
[----:B------:R-:W-:Y:S01]  /*12b50*/  STG.E.U16 desc[UR22][R6.64+0x50], R240 ;  /* 0x000050f006007986 */ /* 0x000fe2000c101516 */
[----:B------:R-:W-:Y:S01]  /*12b60*/  HSET2.LE.AND R15, R15, R0, PT ;  /* 0x000000000f0f7233 */ /* 0x000fe20003803000 */
[----:B------:R-:W-:-:S02]  /*12b70*/  IMAD.MOV.U32 R8, RZ, RZ, R178 ;  /* 0x000000ffff087224 */ /* 0x000fc400078e00b2 */
[----:B------:R3:W-:Y:S03]  /*12b80*/  STG.E.U16 desc[UR22][R6.64+0x52], R232 ;  /* 0x000052e806007986 */ /* 0x0007e6000c101516 */
[----:B------:R-:W-:Y:S01]  /*12b90*/  LOP3.LUT R15, R8, R15, RZ, 0xc0, !PT ;  /* 0x0000000f080f7212 */ /* 0x000fe200078ec0ff */
[----:B------:R-:W-:Y:S01]  /*12ba0*/  IMAD.U32 R8, RZ, RZ, UR30 ;  /* 0x0000001eff087e24 */ /* 0x000fe2000f8e00ff */
[----:B------:R4:W-:Y:S01]  /*12bb0*/  STG.E.U16 desc[UR22][R2.64+0x50], R231 ;  /* 0x000050e702007986 */ /* 0x0009e2000c101516 */
[----:B------:R-:W-:Y:S01]  /*12bc0*/  HSET2.LE.AND R10, R87, R0, PT ;  /* 0x00000000570a7233 */ /* 0x000fe20003803000 */
[----:B------:R-:W-:Y:S02]  /*12bd0*/  IMAD.MOV.U32 R16, RZ, RZ, R182 ;  /* 0x000000ffff107224 */ /* 0x000fe400078e00b6 */
[----:B------:R-:W-:Y:S01]  /*12be0*/  LDSM.16.MT88.4 R20, [R99+0x5800] ;  /* 0x005800006314783b */ /* 0x000fe20000004200 */
[----:B-1----:R-:W-:-:S03]  /*12bf0*/  IMAD.WIDE R4, R9, -0x70, R6 ;  /* 0xffffff9009047825 */ /* 0x002fc600078e0206 */
[----:B------:R1:W-:Y:S04]  /*12c00*/  STG.E.U16 desc[UR22][R2.64+0x52], R239 ;  /* 0x000052ef02007986 */ /* 0x0003e8000c101516 */
[----:B------:R-:W-:Y:S01]  /*12c10*/  STG.E.U16 desc[UR22][R44.64+0x60], R206 ;  /* 0x000060ce2c007986 */ /* 0x000fe2000c101516 */
[----:B---3--:R-:W-:-:S03]  /*12c20*/  IMAD.U32 R6, RZ, RZ, UR30 ;  /* 0x0000001eff067e24 */ /* 0x008fc6000f8e00ff */
[----:B------:R-:W3:Y:S01]  /*12c30*/  LDL.LU R232, [R1+0xe0] ;  /* 0x0000e00001e87983 */ /* 0x000ee20000300800 */
[----:B------:R-:W-:-:S03]  /*12c40*/  IMAD.WIDE R6, R6, 0x70, R4 ;  /* 0x0000007006067825 */ /* 0x000fc600078e0204 */
[----:B------:R-:W-:Y:S01]  /*12c50*/  STG.E.U16 desc[UR22][R44.64+0x62], R205 ;  /* 0x000062cd2c007986 */ /* 0x000fe2000c101516 */
[----:B------:R-:W-:-:S03]  /*12c60*/  LOP3.LUT R9, R96, 0xff00ff, RZ, 0xc0, !PT ;  /* 0x00ff00ff60097812 */ /* 0x000fc600078ec0ff */
[----:B------:R-:W-:Y:S04]  /*12c70*/  STG.E.U16 desc[UR22][R4.64+0x60], R183 ;  /* 0x000060b704007986 */ /* 0x000fe8000c101516 */
[----:B------:R1:W-:Y:S04]  /*12c80*/  STG.E.U16 desc[UR22][R4.64+0x62], R184 ;  /* 0x000062b804007986 */ /* 0x0003e8000c101516 */
[----:B------:R1:W-:Y:S04]  /*12c90*/  STG.E.U16 desc[UR22][R6.64+0x60], R233 ;  /* 0x000060e906007986 */ /* 0x0003e8000c101516 */
[----:B----4-:R-:W4:Y:S01]  /*12ca0*/  LDL.LU R231, [R1+0xdc] ;  /* 0x0000dc0001e77983 */ /* 0x010f220000300800 */
[----:B------:R-:W-:-:S03]  /*12cb0*/  LOP3.LUT R10, R188, R10, RZ, 0xc0, !PT ;  /* 0x0000000abc0a7212 */ /* 0x000fc600078ec0ff */
[----:B-1----:R-:W4:Y:S01]  /*12cc0*/  LDL.LU R239, [R1+0xd8] ;  /* 0x0000d80001ef7983 */ /* 0x002f220000300800 */
[----:B------:R-:W-:-:S03]  /*12cd0*/  IMAD.WIDE R4, R8, -0x70, R6 ;  /* 0xffffff9008047825 */ /* 0x000fc600078e0206 */
[----:B------:R-:W4:Y:S04]  /*12ce0*/  LDL.LU R233, [R1+0xd4] ;  /* 0x0000d40001e97983 */ /* 0x000f280000300800 */
[----:B--2---:R1:W-:Y:S02]  /*12cf0*/  STG.E.U16 desc[UR22][R6.64+0x62], R238 ;  /* 0x000062ee06007986 */ /* 0x0043e4000c101516 */
[--C-:B-1----:R-:W-:Y:S02]  /*12d00*/  HSET2.LE.AND R6, R82, R0.reuse, PT ;  /* 0x0000000052067233 */ /* 0x102fe40003803000 */
[----:B------:R-:W-:-:S03]  /*12d10*/  HSET2.LE.AND R7, R78, R0, PT ;  /* 0x000000004e077233 */ /* 0x000fc60003803000 */
[----:B------:R-:W-:Y:S02]  /*12d20*/  LOP3.LUT R8, R190, R6, RZ, 0xc0, !PT ;  /* 0x00000006be087212 */ /* 0x000fe400078ec0ff */
[----:B------:R-:W-:Y:S01]  /*12d30*/  HSET2.LE.AND R6, R9, R0, PT ;  /* 0x0000000009067233 */ /* 0x000fe20003803000 */
[----:B------:R-:W2:Y:S01]  /*12d40*/  LDL.LU R190, [R1+0x384] ;  /* 0x0003840001be7983 */ /* 0x000ea20000300800 */
[----:B------:R-:W-:-:S03]  /*12d50*/  LOP3.LUT R9, R189, R7, RZ, 0xc0, !PT ;  /* 0x00000007bd097212 */ /* 0x000fc600078ec0ff */
[----:B------:R-:W3:Y:S04]  /*12d60*/  LDL.LU R189, [R1+0x380] ;  /* 0x0003800001bd7983 */ /* 0x000ee80000300800 */
[----:B------:R-:W4:Y:S01]  /*12d70*/  LDL.LU R188, [R1+0x37c] ;  /* 0x00037c0001bc7983 */ /* 0x000f220000300800 */
[----:B------:R-:W-:Y:S01]  /*12d80*/  LOP3.LUT R14, R16, R14, RZ, 0xc0, !PT ;  /* 0x0000000e100e7212 */ /* 0x000fe200078ec0ff */
[----:B------:R-:W-:Y:S01]  /*12d90*/  IMAD.U32 R7, RZ, RZ, UR30 ;  /* 0x0000001eff077e24 */ /* 0x000fe2000f8e00ff */
[----:B------:R-:W-:Y:S01]  /*12da0*/  LOP3.LUT R11, R175, R6, RZ, 0xc0, !PT ;  /* 0x00000006af0b7212 */ /* 0x000fe200078ec0ff */
[----:B------:R-:W-:Y:S02]  /*12db0*/  STG.E.U16 desc[UR22][R2.64+0x60], R237 ;  /* 0x000060ed02007986 */ /* 0x000fe4000c101516 */
[----:B------:R-:W-:-:S02]  /*12dc0*/  IMAD.WIDE R6, R7, 0x70, R4 ;  /* 0x0000007007067825 */ /* 0x000fc400078e0204 */
[C---:B------:R-:W-:Y:S01]  /*12dd0*/  HMMA.16816.F32 R60, R12.reuse, R24, R60 ;  /* 0x000000180c3c723c */ /* 0x040fe2000000183c */
[----:B------:R-:W-:Y:S04]  /*12de0*/  STG.E.U16 desc[UR22][R2.64+0x62], R234 ;  /* 0x000062ea02007986 */ /* 0x000fe8000c101516 */
[----:B------:R-:W-:Y:S03]  /*12df0*/  STG.E.U16 desc[UR22][R44.64+0x70], R191 ;  /* 0x000070bf2c007986 */ /* 0x000fe6000c101516 */
[C---:B------:R-:W-:Y:S01]  /*12e00*/  HMMA.16816.F32 R144, R12.reuse, R26, R48 ;  /* 0x0000001a0c90723c */ /* 0x040fe20000001830 */
[----:B------:R-:W4:Y:S04]  /*12e10*/  LDL.LU R175, [R1+0x378] ;  /* 0x0003780001af7983 */ /* 0x000f280000300800 */
[----:B------:R-:W1:Y:S03]  /*12e20*/  LDSM.16.MT88.4 R16, [R160+0x5800] ;  /* 0x00580000a010783b */ /* 0x000e660000004200 */
[C---:B------:R-:W-:Y:S08]  /*12e30*/  HMMA.16816.F32 R52, R12.reuse, R28, R52 ;  /* 0x0000001c0c34723c */ /* 0x040ff00000001834 */
[----:B------:R-:W-:Y:S01]  /*12e40*/  HMMA.16816.F32 R40, R12, R30, R40 ;  /* 0x0000001e0c28723c */ /* 0x000fe20000001828 */
[----:B------:R-:W-:Y:S01]  /*12e50*/  IMAD.U32 R12, RZ, RZ, UR30 ;  /* 0x0000001eff0c7e24 */ /* 0x000fe2000f8e00ff */
[----:B--2---:R-:W-:Y:S04]  /*12e60*/  STG.E.U16 desc[UR22][R44.64+0x72], R190 ;  /* 0x000072be2c007986 */ /* 0x004fe8000c101516 */
[----:B---3--:R-:W-:Y:S04]  /*12e70*/  STG.E.U16 desc[UR22][R4.64+0x70], R189 ;  /* 0x000070bd04007986 */ /* 0x008fe8000c101516 */
[----:B----4-:R2:W-:Y:S04]  /*12e80*/  STG.E.U16 desc[UR22][R4.64+0x72], R188 ;  /* 0x000072bc04007986 */ /* 0x0105e8000c101516 */
[----:B------:R-:W-:Y:S04]  /*12e90*/  STG.E.U16 desc[UR22][R6.64+0x70], R232 ;  /* 0x000070e806007986 */ /* 0x000fe8000c101516 */
[----:B------:R3:W-:Y:S04]  /*12ea0*/  STG.E.U16 desc[UR22][R6.64+0x72], R231 ;  /* 0x000072e706007986 */ /* 0x0007e8000c101516 */
[----:B------:R4:W-:Y:S04]  /*12eb0*/  STG.E.U16 desc[UR22][R2.64+0x70], R239 ;  /* 0x000070ef02007986 */ /* 0x0009e8000c101516 */
[----:B------:R-:W-:Y:S01]  /*12ec0*/  STG.E.U16 desc[UR22][R2.64+0x72], R233 ;  /* 0x000072e902007986 */ /* 0x000fe2000c101516 */
[----:B--2---:R-:W-:-:S03]  /*12ed0*/  IMAD.WIDE R4, R12, -0x70, R6 ;  /* 0xffffff900c047825 */ /* 0x004fc600078e0206 */
[----:B------:R-:W-:Y:S01]  /*12ee0*/  STG.E.U16 desc[UR22][R44.64+0x80], R138 ;  /* 0x0000808a2c007986 */ /* 0x000fe2000c101516 */
[----:B---3--:R-:W-:-:S03]  /*12ef0*/  IMAD.U32 R6, RZ, RZ, UR30 ;  /* 0x0000001eff067e24 */ /* 0x008fc6000f8e00ff */
[----:B------:R-:W-:Y:S01]  /*12f00*/  STG.E.U16 desc[UR22][R44.64+0x82], R139 ;  /* 0x0000828b2c007986 */ /* 0x000fe2000c101516 */
[----:B------:R-:W-:-:S03]  /*12f10*/  IMAD.WIDE R6, R6, 0x70, R4 ;  /* 0x0000007006067825 */ /* 0x000fc600078e0204 */
[----:B------:R-:W2:Y:S04]  /*12f20*/  LDL.LU R231, [R1+0x80] ;  /* 0x0000800001e77983 */ /* 0x000ea80000300800 */
[----:B------:R-:W-:Y:S04]  /*12f30*/  STG.E.U16 desc[UR22][R4.64+0x80], R137 ;  /* 0x0000808904007986 */ /* 0x000fe8000c101516 */
[----:B------:R-:W-:Y:S04]  /*12f40*/  STG.E.U16 desc[UR22][R4.64+0x82], R136 ;  /* 0x0000828804007986 */ /* 0x000fe8000c101516 */
[----:B----4-:R-:W3:Y:S04]  /*12f50*/  LDL.LU R239, [R1+0x78] ;  /* 0x0000780001ef7983 */ /* 0x010ee80000300800 */
[----:B------:R4:W-:Y:S04]  /*12f60*/  STG.E.U16 desc[UR22][R6.64+0x80], R167 ;  /* 0x000080a706007986 */ /* 0x0009e8000c101516 */
[----:B------:R1:W-:Y:S04]  /*12f70*/  STG.E.U16 desc[UR22][R6.64+0x82], R165 ;  /* 0x000082a506007986 */ /* 0x0003e8000c101516 */
[----:B------:R1:W-:Y:S04]  /*12f80*/  STG.E.U16 desc[UR22][R2.64+0x82], R164 ;  /* 0x000082a402007986 */ /* 0x0003e8000c101516 */
[----:B----4-:R-:W4:Y:S04]  /*12f90*/  LDL.LU R167, [R1+0x374] ;  /* 0x0003740001a77983 */ /* 0x010f280000300800 */
[----:B------:R-:W3:Y:S04]  /*12fa0*/  LDL.LU R233, [R1+0x74] ;  /* 0x0000740001e97983 */ /* 0x000ee80000300800 */
[----:B-1----:R-:W3:Y:S04]  /*12fb0*/  LDL.LU R165, [R1+0x370] ;  /* 0x0003700001a57983 */ /* 0x002ee80000300800 */
[----:B------:R-:W3:Y:S01]  /*12fc0*/  LDL.LU R164, [R1+0x36c] ;  /* 0x00036c0001a47983 */ /* 0x000ee20000300800 */
[----:B------:R-:W-:Y:S01]  /*12fd0*/  IMAD.MOV.U32 R12, RZ, RZ, R151 ;  /* 0x000000ffff0c7224 */ /* 0x000fe200078e0097 */
[--C-:B------:R-:W-:Y:S01]  /*12fe0*/  HSET2.LE.AND R4, R76, R0.reuse, PT ;  /* 0x000000004c047233 */ /* 0x100fe20003803000 */
[----:B------:R-:W-:Y:S01]  /*12ff0*/  IMAD.MOV.U32 R13, RZ, RZ, R150 ;  /* 0x000000ffff0d7224 */ /* 0x000fe200078e0096 */
[----:B------:R-:W-:-:S02]  /*13000*/  HSET2.LE.AND R5, R47, R0, PT ;  /* 0x000000002f057233 */ /* 0x000fc40003803000 */
[----:B------:R-:W-:Y:S02]  /*13010*/  LOP3.LUT R15, R81, 0xff00ff, RZ, 0xc0, !PT ;  /* 0x00ff00ff510f7812 */ /* 0x000fe400078ec0ff */
[----:B------:R-:W-:Y:S02]  /*13020*/  LOP3.LUT R12, R12, R4, RZ, 0xc0, !PT ;  /* 0x000000040c0c7212 */ /* 0x000fe400078ec0ff */
[----:B------:R-:W-:Y:S01]  /*13030*/  LOP3.LUT R13, R13, R5, RZ, 0xc0, !PT ;  /* 0x000000050d0d7212 */ /* 0x000fe200078ec0ff */
[----:B------:R-:W-:Y:S01]  /*13040*/  IMAD.MOV.U32 R5, RZ, RZ, R149 ;  /* 0x000000ffff057224 */ /* 0x000fe200078e0095 */
[--C-:B------:R-:W-:Y:S01]  /*13050*/  HSET2.LE.AND R4, R15, R0.reuse, PT ;  /* 0x000000000f047233 */ /* 0x100fe20003803000 */
[----:B------:R-:W-:Y:S01]  /*13060*/  IMAD.U32 R34, RZ, RZ, UR30 ;  /* 0x0000001eff227e24 */ /* 0x000fe2000f8e00ff */
[----:B------:R-:W-:Y:S01]  /*13070*/  HMMA.16816.F32 R48, R8, R28, R68 ;  /* 0x0000001c0830723c */ /* 0x000fe20000001844 */
[----:B------:R-:W-:Y:S02]  /*13080*/  IMAD.MOV.U32 R28, RZ, RZ, R148 ;  /* 0x000000ffff1c7224 */ /* 0x000fe400078e0094 */
[----:B------:R-:W-:Y:S01]  /*13090*/  LOP3.LUT R15, R5, R4, RZ, 0xc0, !PT ;  /* 0x00000004050f7212 */ /* 0x000fe200078ec0ff */
[----:B------:R-:W-:Y:S01]  /*130a0*/  IMAD.WIDE R4, R34, -0x70, R6 ;  /* 0xffffff9022047825 */ /* 0x000fe200078e0206 */
[----:B------:R-:W-:-:S03]  /*130b0*/  HSET2.LE.AND R14, R77, R0, PT ;  /* 0x000000004d0e7233 */ /* 0x000fc60003803000 */
[----:B------:R-:W-:Y:S01]  /*130c0*/  IMAD.U32 R6, RZ, RZ, UR30 ;  /* 0x0000001eff067e24 */ /* 0x000fe2000f8e00ff */
[----:B------:R-:W-:Y:S01]  /*130d0*/  HMMA.16816.F32 R64, R8, R24, R64 ;  /* 0x000000180840723c */ /* 0x000fe20000001840 */
[----:B------:R-:W-:Y:S02]  /*130e0*/  LOP3.LUT R14, R28, R14, RZ, 0xc0, !PT ;  /* 0x0000000e1c0e7212 */ /* 0x000fe400078ec0ff */
[----:B------:R-:W-:-:S05]  /*130f0*/  IMAD.WIDE R6, R6, 0x70, R4 ;  /* 0x0000007006067825 */ /* 0x000fca00078e0204 */
[C---:B------:R-:W-:Y:S08]  /*13100*/  HMMA.16816.F32 R24, R8.reuse, R26, R56 ;  /* 0x0000001a0818723c */ /* 0x040ff00000001838 */
[----:B------:R-:W-:Y:S01]  /*13110*/  HMMA.16816.F32 R28, R8, R30, R72 ;  /* 0x0000001e081c723c */ /* 0x000fe20000001848 */
[----:B------:R-:W-:-:S07]  /*13120*/  IMAD.U32 R8, RZ, RZ, UR30 ;  /* 0x0000001eff087e24 */ /* 0x000fce000f8e00ff */
[C---:B------:R-:W-:Y:S08]  /*13130*/  HMMA.16816.F32 R148, R12.reuse, R16, R60 ;  /* 0x000000100c94723c */ /* 0x040ff0000000183c */
[C---:B------:R-:W-:Y:S08]  /*13140*/  HMMA.16816.F32 R144, R12.reuse, R18, R144 ;  /* 0x000000120c90723c */ /* 0x040ff00000001890 */
[C---:B------:R-:W-:Y:S08]  /*13150*/  HMMA.16816.F32 R52, R12.reuse, R20, R52 ;  /* 0x000000140c34723c */ /* 0x040ff00000001834 */
[----:B------:R-:W-:Y:S01]  /*13160*/  HMMA.16816.F32 R40, R12, R22, R40 ;  /* 0x000000160c28723c */ /* 0x000fe20000001828 */
[----:B------:R-:W-:Y:S01]  /*13170*/  IMAD.U32 R12, RZ, RZ, UR30 ;  /* 0x0000001eff0c7e24 */ /* 0x000fe2000f8e00ff */
[----:B------:R-:W-:Y:S01]  /*13180*/  LOP3.LUT R11, R114, 0xff00ff, RZ, 0xc0, !PT ;  /* 0x00ff00ff720b7812 */ /* 0x000fe200078ec0ff */
[----:B------:R-:W-:Y:S01]  /*13190*/  IMAD.MOV.U32 R14, RZ, RZ, R174 ;  /* 0x000000ffff0e7224 */ /* 0x000fe200078e00ae */
[--C-:B------:R-:W-:Y:S01]  /*131a0*/  HSET2.LE.AND R10, R98, R0.reuse, PT ;  /* 0x00000000620a7233 */ /* 0x100fe20003803000 */
[----:B------:R-:W-:Y:S01]  /*131b0*/  IMAD.MOV.U32 R15, RZ, RZ, R173 ;  /* 0x000000ffff0f7224 */ /* 0x000fe200078e00ad */
[----:B------:R-:W-:Y:S01]  /*131c0*/  LOP3.LUT R13, R155, 0xff00ff, RZ, 0xc0, !PT ;  /* 0x00ff00ff9b0d7812 */ /* 0x000fe200078ec0ff */
[----:B------:R-:W-:Y:S01]  /*131d0*/  IMAD.MOV.U32 R138, RZ, RZ, R171 ;  /* 0x000000ffff8a7224 */ /* 0x000fe200078e00ab */
[----:B------:R-:W-:-:S02]  /*131e0*/  HSET2.LE.AND R11, R11, R0, PT ;  /* 0x000000000b0b7233 */ /* 0x000fc40003803000 */
[----:B------:R-:W-:-:S03]  /*131f0*/  LOP3.LUT R10, R229, R10, RZ, 0xc0, !PT ;  /* 0x0000000ae50a7212 */ /* 0x000fc600078ec0ff */
[----:B------:R-:W-:Y:S01]  /*13200*/  LOP3.LUT R11, R195, R11, RZ, 0xc0, !PT ;  /* 0x0000000bc30b7212 */ /* 0x000fe200078ec0ff */
[----:B------:R-:W-:Y:S01]  /*13210*/  UISETP.GT.U32.AND UP0, UPT, UR28, UR18, UPT ;  /* 0x000000121c00728c */ /* 0x000fe2000bf04070 */
[----:B------:R-:W-:Y:S01]  /*13220*/  IADD3 R234, P0, PT, R44, -0x100, RZ ;  /* 0xffffff002cea7810 */ /* 0x000fe20007f1e0ff */
[----:B------:R-:W-:Y:S01]  /*13230*/  UMOV UR5, UR28 ;  /* 0x0000001c00057c82 */ /* 0x000fe20008000000 */
[----:B--2---:R-:W-:Y:S04]  /*13240*/  STG.E.U16 desc[UR22][R2.64+0x80], R231 ;  /* 0x000080e702007986 */ /* 0x004fe8000c101516 */
[----:B------:R-:W-:Y:S04]  /*13250*/  STG.E.U16 desc[UR22][R44.64+0x92], R175 ;  /* 0x000092af2c007986 */ /* 0x000fe8000c101516 */
[----:B----4-:R-:W-:Y:S04]  /*13260*/  STG.E.U16 desc[UR22][R44.64+0x90], R167 ;  /* 0x000090a72c007986 */ /* 0x010fe8000c101516 */
[----:B------:R-:W-:Y:S04]  /*13270*/  STG.E.U16 desc[UR22][R4.64+0x90], R166 ;  /* 0x000090a604007986 */ /* 0x000fe8000c101516 */
[----:B---3--:R1:W-:Y:S04]  /*13280*/  STG.E.U16 desc[UR22][R4.64+0x92], R165 ;  /* 0x000092a504007986 */ /* 0x0083e8000c101516 */
[----:B------:R-:W-:Y:S04]  /*13290*/  STG.E.U16 desc[UR22][R6.64+0x90], R239 ;  /* 0x000090ef06007986 */ /* 0x000fe8000c101516 */
[----:B------:R2:W-:Y:S04]  /*132a0*/  STG.E.U16 desc[UR22][R6.64+0x92], R233 ;  /* 0x000092e906007986 */ /* 0x0005e8000c101516 */
[----:B------:R3:W-:Y:S01]  /*132b0*/  STG.E.U16 desc[UR22][R2.64+0x90], R37 ;  /* 0x0000902502007986 */ /* 0x0007e2000c101516 */
[----:B-1----:R-:W-:Y:S01]  /*132c0*/  IMAD.WIDE R4, R8, -0x70, R6 ;  /* 0xffffff9008047825 */ /* 0x002fe200078e0206 */
[----:B--2---:R-:W-:-:S02]  /*132d0*/  HSET2.LE.AND R6, R85, R0, PT ;  /* 0x0000000055067233 */ /* 0x004fc40003803000 */
[----:B------:R-:W-:Y:S01]  /*132e0*/  HSET2.LE.AND R7, R80, R0, PT ;  /* 0x0000000050077233 */ /* 0x000fe20003803000 */
[----:B------:R-:W-:Y:S02]  /*132f0*/  STG.E.U16 desc[UR22][R2.64+0x92], R36 ;  /* 0x0000922402007986 */ /* 0x000fe4000c101516 */
[----:B------:R-:W-:Y:S01]  /*13300*/  LOP3.LUT R8, R39, R6, RZ, 0xc0, !PT ;  /* 0x0000000627087212 */ /* 0x000fe200078ec0ff */
[----:B------:R-:W-:Y:S01]  /*13310*/  IMAD.U32 R6, RZ, RZ, UR30 ;  /* 0x0000001eff067e24 */ /* 0x000fe2000f8e00ff */
[----:B------:R-:W-:Y:S01]  /*13320*/  LOP3.LUT R9, R38, R7, RZ, 0xc0, !PT ;  /* 0x0000000726097212 */ /* 0x000fe200078ec0ff */
[----:B---3--:R1:W5:Y:S02]  /*13330*/  LDL.LU R37, [R1+0x368] ;  /* 0x0003680001257983 */ /* 0x0083640000300800 */
[----:B------:R-:W-:Y:S02]  /*13340*/  IMAD.WIDE R6, R6, 0x70, R4 ;  /* 0x0000007006067825 */ /* 0x000fe400078e0204 */
[----:B------:R2:W-:Y:S04]  /*13350*/  STG.E.U16 desc[UR22][R44.64+0xa0], R164 ;  /* 0x0000a0a42c007986 */ /* 0x0005e8000c101516 */
[----:B------:R-:W-:Y:S04]  /*13360*/  STG.E.U16 desc[UR22][R44.64+0xa2], R163 ;  /* 0x0000a2a32c007986 */ /* 0x000fe8000c101516 */
[----:B------:R-:W-:Y:S04]  /*13370*/  STG.E.U16 desc[UR22][R4.64+0xa0], R162 ;  /* 0x0000a0a204007986 */ /* 0x000fe8000c101516 */
[----:B------:R3:W-:Y:S04]  /*13380*/  STG.E.U16 desc[UR22][R4.64+0xa2], R161 ;  /* 0x0000a2a104007986 */ /* 0x0007e8000c101516 */
[----:B------:R-:W-:Y:S04]  /*13390*/  STG.E.U16 desc[UR22][R6.64+0xa0], R225 ;  /* 0x0000a0e106007986 */ /* 0x000fe8000c101516 */
[----:B------:R4:W-:Y:S04]  /*133a0*/  STG.E.U16 desc[UR22][R6.64+0xa2], R221 ;  /* 0x0000a2dd06007986 */ /* 0x0009e8000c101516 */
[----:B------:R-:W-:Y:S04]  /*133b0*/  STG.E.U16 desc[UR22][R2.64+0xa0], R215 ;  /* 0x0000a0d702007986 */ /* 0x000fe8000c101516 */
[----:B------:R-:W-:Y:S01]  /*133c0*/  STG.E.U16 desc[UR22][R2.64+0xa2], R213 ;  /* 0x0000a2d502007986 */ /* 0x000fe2000c101516 */
[----:B--2---:R-:W-:Y:S03]  /*133d0*/  HMMA.16816.F32 R164, R8, R16, R64 ;  /* 0x0000001008a4723c */ /* 0x004fe60000001840 */
[----:B------:R-:W2:Y:S04]  /*133e0*/  LDSM.16.MT88.4 R160, [R160+0x5c00] ;  /* 0x005c0000a0a0783b */ /* 0x000ea80000004200 */
[----:B------:R1:W5:Y:S01]  /*133f0*/  LDL.LU R36, [R1+0x364] ;  /* 0x0003640001247983 */ /* 0x0003620000300800 */
[----:B---3--:R-:W-:-:S03]  /*13400*/  IMAD.WIDE R4, R12, -0x70, R6 ;  /* 0xffffff900c047825 */ /* 0x008fc600078e0206 */
[----:B------:R-:W-:Y:S04]  /*13410*/  STG.E.U16 desc[UR22][R44.64+0xb0], R159 ;  /* 0x0000b09f2c007986 */ /* 0x000fe8000c101516 */
[----:B------:R-:W-:Y:S01]  /*13420*/  STG.E.U16 desc[UR22][R44.64+0xb2], R158 ;  /* 0x0000b29e2c007986 */ /* 0x000fe2000c101516 */
[----:B----4-:R-:W-:Y:S01]  /*13430*/  IMAD.U32 R6, RZ, RZ, UR30 ;  /* 0x0000001eff067e24 */ /* 0x010fe2000f8e00ff */
[----:B------:R-:W-:Y:S02]  /*13440*/  HMMA.16816.F32 R24, R8, R18, R24 ;  /* 0x000000120818723c */ /* 0x000fe40000001818 */
[----:B------:R-:W-:Y:S01]  /*13450*/  STG.E.U16 desc[UR22][R4.64+0xb0], R156 ;  /* 0x0000b09c04007986 */ /* 0x000fe2000c101516 */
[----:B------:R-:W-:-:S03]  /*13460*/  IMAD.WIDE R6, R6, 0x70, R4 ;  /* 0x0000007006067825 */ /* 0x000fc600078e0204 */
[----:B------:R3:W-:Y:S04]  /*13470*/  STG.E.U16 desc[UR22][R4.64+0xb2], R157 ;  /* 0x0000b29d04007986 */ /* 0x0007e8000c101516 */
[----:B------:R-:W-:Y:S04]  /*13480*/  STG.E.U16 desc[UR22][R6.64+0xb0], R211 ;  /* 0x0000b0d306007986 */ /* 0x000fe8000c101516 */
[----:B------:R4:W-:Y:S01]  /*13490*/  STG.E.U16 desc[UR22][R6.64+0xb2], R210 ;  /* 0x0000b2d206007986 */ /* 0x0009e2000c101516 */
[C---:B------:R-:W-:Y:S03]  /*134a0*/  HMMA.16816.F32 R48, R8.reuse, R20, R48 ;  /* 0x000000140830723c */ /* 0x040fe60000001830 */
[----:B------:R-:W1:Y:S04]  /*134b0*/  LDSM.16.MT88.4 R16, [R99+0x5c00] ;  /* 0x005c00006310783b */ /* 0x000e680000004200 */
[----:B------:R1:W5:Y:S01]  /*134c0*/  LDL.LU R39, [R1+0x360] ;  /* 0x0003600001277983 */ /* 0x0003620000300800 */
[----:B---3--:R-:W-:Y:S01]  /*134d0*/  IMAD.WIDE R4, R12, -0x70, R6 ;  /* 0xffffff900c047825 */ /* 0x008fe200078e0206 */
[--C-:B------:R-:W-:Y:S01]  /*134e0*/  HSET2.LE.AND R12, R142, R0.reuse, PT ;  /* 0x000000008e0c7233 */ /* 0x100fe20003803000 */
[----:B------:R-:W-:Y:S01]  /*134f0*/  HMMA.16816.F32 R28, R8, R22, R28 ;  /* 0x00000016081c723c */ /* 0x000fe2000000181c */
[----:B------:R-:W-:Y:S04]  /*13500*/  STG.E.U16 desc[UR22][R2.64+0xb0], R209 ;  /* 0x0000b0d102007986 */ /* 0x000fe8000c101516 */
[----:B------:R-:W-:Y:S01]  /*13510*/  STG.E.U16 desc[UR22][R2.64+0xb2], R208 ;  /* 0x0000b2d002007986 */ /* 0x000fe2000c101516 */
[----:B----4-:R-:W-:-:S02]  /*13520*/  HSET2.LE.AND R6, R115, R0, PT ;  /* 0x0000000073067233 */ /* 0x010fc40003803000 */
[--C-:B------:R-:W-:Y:S01]  /*13530*/  HSET2.LE.AND R7, R86, R0.reuse, PT ;  /* 0x0000000056077233 */ /* 0x100fe20003803000 */
[----:B------:R3:W5:Y:S02]  /*13540*/  LDL.LU R38, [R1+0x35c] ;  /* 0x00035c0001267983 */ /* 0x0007640000300800 */
[----:B------:R-:W-:Y:S02]  /*13550*/  LOP3.LUT R136, R14, R6, RZ, 0xc0, !PT ;  /* 0x000000060e887212 */ /* 0x000fe400078ec0ff */
[----:B------:R-:W-:Y:S01]  /*13560*/  LOP3.LUT R137, R15, R7, RZ, 0xc0, !PT ;  /* 0x000000070f897212 */ /* 0x000fe200078ec0ff */
[----:B------:R-:W-:Y:S01]  /*13570*/  IMAD.MOV.U32 R7, RZ, RZ, R170 ;  /* 0x000000ffff077224 */ /* 0x000fe200078e00aa */
[----:B------:R-:W-:Y:S02]  /*13580*/  HSET2.LE.AND R6, R13, R0, PT ;  /* 0x000000000d067233 */ /* 0x000fe40003803000 */
[----:B------:R-:W-:Y:S01]  /*13590*/  LOP3.LUT R138, R138, R12, RZ, 0xc0, !PT ;  /* 0x0000000c8a8a7212 */ /* 0x000fe200078ec0ff */
[----:B------:R-:W-:-:S02]  /*135a0*/  IMAD.U32 R12, RZ, RZ, UR30 ;  /* 0x0000001eff0c7e24 */ /* 0x000fc4000f8e00ff */
[----:B------:R-:W-:Y:S01]  /*135b0*/  IMAD.U32 R8, RZ, RZ, UR30 ;  /* 0x0000001eff087e24 */ /* 0x000fe2000f8e00ff */
[----:B------:R-:W-:Y:S01]  /*135c0*/  LOP3.LUT R139, R7, R6, RZ, 0xc0, !PT ;  /* 0x00000006078b7212 */ /* 0x000fe200078ec0ff */
[----:B------:R-:W-:Y:S01]  /*135d0*/  IMAD.WIDE R6, R12, 0x70, R4 ;  /* 0x000000700c067825 */ /* 0x000fe200078e0204 */
        /* <DEDUP_REMOVED lines=9> */
[----:B------:R3:W5:Y:S01]  /*13670*/  LDL.LU R225, [R1+0x358] ;  /* 0x0003580001e17983 */ /* 0x0007620000300800 */
[----:B----4-:R-:W-:-:S03]  /*13680*/  IMAD.WIDE R4, R8, -0x70, R6 ;  /* 0xffffff9008047825 */ /* 0x010fc600078e0206 */
[----:B------:R-:W-:Y:S04]  /*13690*/  STG.E.U16 desc[UR22][R44.64+0xd2], R133 ;  /* 0x0000d2852c007986 */ /* 0x000fe8000c101516 */
[----:B------:R-:W-:Y:S01]  /*136a0*/  STG.E.U16 desc[UR22][R4.64+0xd0], R125 ;  /* 0x0000d07d04007986 */ /* 0x000fe2000c101516 */
[----:B--2---:R-:W-:Y:S01]  /*136b0*/  LOP3.LUT R7, R169, 0xff00ff, RZ, 0xc0, !PT ;  /* 0x00ff00ffa9077812 */ /* 0x004fe200078ec0ff */
[----:B------:R-:W-:Y:S02]  /*136c0*/  IMAD.WIDE R8, R8, 0x70, R4 ;  /* 0x0000007008087825 */ /* 0x000fe400078e0204 */
[----:B------:R2:W-:Y:S01]  /*136d0*/  STG.E.U16 desc[UR22][R4.64+0xd2], R124 ;  /* 0x0000d27c04007986 */ /* 0x0005e2000c101516 */
[----:B------:R-:W-:-:S03]  /*136e0*/  HSET2.LE.AND R6, R168, R0, PT ;  /* 0x00000000a8067233 */ /* 0x000fc60003803000 */
[----:B------:R-:W-:Y:S04]  /*136f0*/  STG.E.U16 desc[UR22][R8.64+0xd0], R252 ;  /* 0x0000d0fc08007986 */ /* 0x000fe8000c101516 */
[----:B------:R-:W-:Y:S04]  /*13700*/  STG.E.U16 desc[UR22][R8.64+0xd2], R32 ;  /* 0x0000d22008007986 */ /* 0x000fe8000c101516 */
[----:B------:R-:W-:Y:S04]  /*13710*/  STG.E.U16 desc[UR22][R2.64+0xd0], R236 ;  /* 0x0000d0ec02007986 */ /* 0x000fe8000c101516 */
[----:B------:R3:W5:Y:S01]  /*13720*/  LDL.LU R221, [R1+0x354] ;  /* 0x0003540001dd7983 */ /* 0x0007620000300800 */
[----:B--2---:R-:W-:-:S02]  /*13730*/  HSET2.LE.AND R4, R143, R0, PT ;  /* 0x000000008f047233 */ /* 0x004fc40003803000 */
[--C-:B------:R-:W-:Y:S01]  /*13740*/  HSET2.LE.AND R5, R154, R0.reuse, PT ;  /* 0x000000009a057233 */ /* 0x100fe20003803000 */
[----:B------:R-:W-:Y:S01]  /*13750*/  STG.E.U16 desc[UR22][R2.64+0xd2], R224 ;  /* 0x0000d2e002007986 */ /* 0x000fe2000c101516 */
[----:B------:R-:W-:Y:S01]  /*13760*/  HSET2.LE.AND R0, R7, R0, PT ;  /* 0x0000000007007233 */ /* 0x000fe20003803000 */
[----:B------:R-:W-:Y:S01]  /*13770*/  IMAD.U32 R7, RZ, RZ, UR30 ;  /* 0x0000001eff077e24 */ /* 0x000fe2000f8e00ff */
[----:B------:R-:W-:Y:S01]  /*13780*/  LOP3.LUT R154, R226, R6, RZ, 0xc0, !PT ;  /* 0x00000006e29a7212 */ /* 0x000fe200078ec0ff */
[----:B------:R3:W5:Y:S01]  /*13790*/  LDL.LU R215, [R1+0x350] ;  /* 0x0003500001d77983 */ /* 0x0007620000300800 */
[----:B------:R-:W-:Y:S01]  /*137a0*/  LOP3.LUT R152, R230, R4, RZ, 0xc0, !PT ;  /* 0x00000004e6987212 */ /* 0x000fe200078ec0ff */
[----:B------:R-:W-:Y:S01]  /*137b0*/  IMAD.WIDE R6, R7, -0x70, R8 ;  /* 0xffffff9007067825 */ /* 0x000fe200078e0208 */
[----:B------:R-:W-:Y:S01]  /*137c0*/  LOP3.LUT R153, R228, R5, RZ, 0xc0, !PT ;  /* 0x00000005e4997212 */ /* 0x000fe200078ec0ff */
[----:B------:R-:W-:Y:S02]  /*137d0*/  STG.E.U16 desc[UR22][R44.64+0xe0], R130 ;  /* 0x0000e0822c007986 */ /* 0x000fe4000c101516 */
[----:B------:R-:W-:Y:S01]  /*137e0*/  IMAD.U32 R4, RZ, RZ, UR30 ;  /* 0x0000001eff047e24 */ /* 0x000fe2000f8e00ff */
[----:B------:R-:W-:Y:S01]  /*137f0*/  LOP3.LUT R155, R227, R0, RZ, 0xc0, !PT ;  /* 0x00000000e39b7212 */ /* 0x000fe200078ec0ff */
[----:B------:R-:W-:Y:S01]  /*13800*/  IMAD.U32 R0, RZ, RZ, UR30 ;  /* 0x0000001eff007e24 */ /* 0x000fe2000f8e00ff */
[----:B------:R-:W-:Y:S01]  /*13810*/  STG.E.U16 desc[UR22][R44.64+0xe2], R134 ;  /* 0x0000e2862c007986 */ /* 0x000fe2000c101516 */
[----:B------:R-:W-:-:S03]  /*13820*/  IMAD.WIDE R4, R4, 0x70, R6 ;  /* 0x0000007004047825 */ /* 0x000fc600078e0206 */
[----:B------:R-:W-:Y:S04]  /*13830*/  STG.E.U16 desc[UR22][R6.64+0xe0], R132 ;  /* 0x0000e08406007986 */ /* 0x000fe8000c101516 */
[----:B------:R2:W-:Y:S04]  /*13840*/  STG.E.U16 desc[UR22][R6.64+0xe2], R131 ;  /* 0x0000e28306007986 */ /* 0x0005e8000c101516 */
[----:B------:R3:W5:Y:S04]  /*13850*/  LDL.LU R213, [R1+0x34c] ;  /* 0x00034c0001d57983 */ /* 0x0007680000300800 */
[----:B------:R3:W5:Y:S04]  /*13860*/  LDL.LU R211, [R1+0x348] ;  /* 0x0003480001d37983 */ /* 0x0007680000300800 */
[----:B------:R3:W5:Y:S04]  /*13870*/  LDL.LU R210, [R1+0x344] ;  /* 0x0003440001d27983 */ /* 0x0007680000300800 */
[----:B------:R3:W5:Y:S04]  /*13880*/  LDL.LU R209, [R1+0x340] ;  /* 0x0003400001d17983 */ /* 0x0007680000300800 */
[----:B------:R3:W5:Y:S01]  /*13890*/  LDL.LU R208, [R1+0x33c] ;  /* 0x00033c0001d07983 */ /* 0x0007620000300800 */
[----:B--2---:R-:W-:-:S03]  /*138a0*/  IMAD.WIDE R6, R0, -0x70, R4 ;  /* 0xffffff9000067825 */ /* 0x004fc600078e0204 */
[----:B------:R3:W-:Y:S04]  /*138b0*/  STG.E.U16 desc[UR22][R4.64+0xe0], R235 ;  /* 0x0000e0eb04007986 */ /* 0x0007e8000c101516 */
[----:B------:R3:W-:Y:S01]  /*138c0*/  STG.E.U16 desc[UR22][R4.64+0xe2], R223 ;  /* 0x0000e2df04007986 */ /* 0x0007e2000c101516 */
[----:B------:R-:W-:-:S03]  /*138d0*/  IMAD.WIDE R10, R0, 0x70, R6 ;  /* 0x00000070000a7825 */ /* 0x000fc600078e0206 */
[----:B------:R3:W5:Y:S04]  /*138e0*/  LDL.LU R176, [R1+0x338] ;  /* 0x0003380001b07983 */ /* 0x0007680000300800 */
[----:B------:R3:W-:Y:S04]  /*138f0*/  STG.E.U16 desc[UR22][R2.64+0xe0], R222 ;  /* 0x0000e0de02007986 */ /* 0x0007e8000c101516 */
[----:B------:R3:W-:Y:S04]  /*13900*/  STG.E.U16 desc[UR22][R2.64+0xe2], R198 ;  /* 0x0000e2c602007986 */ /* 0x0007e8000c101516 */
[----:B------:R3:W5:Y:S04]  /*13910*/  LDL.LU R172, [R1+0x334] ;  /* 0x0003340001ac7983 */ /* 0x0007680000300800 */
[----:B------:R3:W-:Y:S04]  /*13920*/  STG.E.U16 desc[UR22][R44.64+0xf0], R129 ;  /* 0x0000f0812c007986 */ /* 0x0007e8000c101516 */
[----:B------:R3:W-:Y:S01]  /*13930*/  STG.E.U16 desc[UR22][R44.64+0xf2], R128 ;  /* 0x0000f2802c007986 */ /* 0x0007e2000c101516 */
[C---:B------:R-:W-:Y:S03]  /*13940*/  HMMA.16816.F32 R148, R136.reuse, R160, R148 ;  /* 0x000000a08894723c */ /* 0x040fe60000001894 */
[----:B------:R3:W5:Y:S04]  /*13950*/  LDL.LU R35, [R1+0x330] ;  /* 0x0003300001237983 */ /* 0x0007680000300800 */
[----:B------:R3:W-:Y:S01]  /*13960*/  STG.E.U16 desc[UR22][R6.64+0xf0], R127 ;  /* 0x0000f07f06007986 */ /* 0x0007e2000c101516 */
[----:B------:R-:W-:Y:S03]  /*13970*/  HMMA.16816.F32 R144, R136, R162, R144 ;  /* 0x000000a28890723c */ /* 0x000fe60000001890 */
[----:B------:R3:W-:Y:S04]  /*13980*/  STG.E.U16 desc[UR22][R6.64+0xf2], R126 ;  /* 0x0000f27e06007986 */ /* 0x0007e8000c101516 */
[----:B------:R3:W5:Y:S01]  /*13990*/  LDL.LU R33, [R1+0x32c] ;  /* 0x00032c0001217983 */ /* 0x0007620000300800 */
[----:B------:R-:W-:Y:S03]  /*139a0*/  HMMA.16816.F32 R164, R152, R160, R164 ;  /* 0x000000a098a4723c */ /* 0x000fe600000018a4 */
[----:B------:R3:W-:Y:S04]  /*139b0*/  STG.E.U16 desc[UR22][R10.64+0xf0], R220 ;  /* 0x0000f0dc0a007986 */ /* 0x0007e8000c101516 */
[----:B------:R3:W5:Y:S01]  /*139c0*/  LDL.LU R32, [R1+0x328] ;  /* 0x0003280001207983 */ /* 0x0007620000300800 */
[----:B-1----:R-:W-:Y:S03]  /*139d0*/  HMMA.16816.F32 R140, R136, R16, R52 ;  /* 0x00000010888c723c */ /* 0x002fe60000001834 */
[----:B------:R3:W-:Y:S04]  /*139e0*/  STG.E.U16 desc[UR22][R10.64+0xf2], R197 ;  /* 0x0000f2c50a007986 */ /* 0x0007e8000c101516 */
[----:B------:R3:W-:Y:S01]  /*139f0*/  STL.64 [R1+0x20], R10 ;  /* 0x0000200a01007387 */ /* 0x0007e20000100a00 */
[C---:B------:R-:W-:Y:S03]  /*13a00*/  HMMA.16816.F32 R160, R152.reuse, R162, R24 ;  /* 0x000000a298a0723c */ /* 0x040fe60000001818 */
[----:B------:R3:W-:Y:S04]  /*13a10*/  STG.E.U16 desc[UR22][R2.64+0xf0], R196 ;  /* 0x0000f0c402007986 */ /* 0x0007e8000c101516 */
[----:B------:R3:W-:Y:S01]  /*13a20*/  STG.E.U16 desc[UR22][R2.64+0xf2], R194 ;  /* 0x0000f2c202007986 */ /* 0x0007e2000c101516 */
[----:B------:R-:W-:Y:S08]  /*13a30*/  HMMA.16816.F32 R156, R152, R16, R48 ;  /* 0x00000010989c723c */ /* 0x000ff00000001830 */
[-C--:B------:R-:W-:Y:S08]  /*13a40*/  HMMA.16816.F32 R136, R136, R18.reuse, R40 ;  /* 0x000000128888723c */ /* 0x080ff00000001828 */
[----:B------:R-:W-:Y:S01]  /*13a50*/  HMMA.16816.F32 R152, R152, R18, R28 ;  /* 0x000000129898723c */ /* 0x000fe2000000181c */
[----:B------:R-:W-:Y:S01]  /*13a60*/  IADD3.X R233, PT, PT, R45, -0x1, RZ, P0, !PT ;  /* 0xffffffff2de97810 */ /* 0x000fe200007fe4ff */
[----:B------:R-:W-:-:S03]  /*13a70*/  NOP ;  /* 0x0000000000007918 */ /* 0x000fc60000000000 */
[----:B------:R-:W-:-:S15]  /*13a80*/  BRA.U !UP0, `(.L_x_1258) ;  /* 0x0000010d08b87547 */ /* 0x000fde000b800000 */
[----:B------:R-:W1:Y:S01]  /*13a90*/  S2R R239, SR_TID.X ;  /* 0x0000000000ef7919 */ /* 0x000e620000002100 */
[----:B------:R-:W2:Y:S01]  /*13aa0*/  LDCU UR26, c[0x0][0x440] ;  /* 0x00008800ff1a77ac */ /* 0x000ea20008000800 */
[----:B------:R-:W-:-:S04]  /*13ab0*/  DEPBAR.LE SB0, 0x0 ;  /* 0x000080000000791a */ /* 0x000fc80000000000 */
[----:B------:R-:W4:Y:S04]  /*13ac0*/  LDL R232, [R1+0x310] ;  /* 0x0003100001e87983 */ /* 0x000f280000100800 */
[----:B------:R-:W4:Y:S01]  /*13ad0*/  LDL R231, [R1+0x30c] ;  /* 0x00030c0001e77983 */ /* 0x000f220000100800 */
[----:B------:R-:W-:-:S03]  /*13ae0*/  UIADD3 UR5, UPT, UPT, UR29, -0x2, URZ ;  /* 0xfffffffe1d057890 */ /* 0x000fc6000fffe0ff */
[----:B------:R-:W-:Y:S01]  /*13af0*/  STL [R1+0x37c], R151 ;  /* 0x00037c9701007387 */ /* 0x000fe20000100800 */
[----:B------:R-:W-:-:S03]  /*13b00*/  UIMAD.WIDE.U32 UR38, UR5, UR8, URZ ;  /* 0x00000008052672a5 */ /* 0x000fc6000f8e00ff */
[----:B------:R-:W-:Y:S04]  /*13b10*/  STL [R1+0x378], R150 ;  /* 0x0003789601007387 */ /* 0x000fe80000100800 */
[----:B------:R-:W-:Y:S04]  /*13b20*/  STL [R1+0x374], R149 ;  /* 0x0003749501007387 */ /* 0x000fe80000100800 */
[----:B------:R-:W-:Y:S04]  /*13b30*/  STL [R1+0x370], R148 ;  /* 0x0003709401007387 */ /* 0x000fe80000100800 */
[----:B------:R-:W-:Y:S01]  /*13b40*/  STL [R1+0x36c], R147 ;  /* 0x00036c9301007387 */ /* 0x000fe20000100800 */
[----:B-1----:R-:W-:-:S03]  /*13b50*/  IMAD.SHL.U32 R239, R239, 0x8, RZ ;  /* 0x00000008efef7824 */ /* 0x002fc600078e00ff */
[----:B------:R-:W-:Y:S02]  /*13b60*/  STL [R1+0x368], R146 ;  /* 0x0003689201007387 */ /* 0x000fe40000100800 */
[----:B------:R-:W-:Y:S02]  /*13b70*/  LOP3.LUT R239, R239, 0x18, RZ, 0xc0, !PT ;  /* 0x00000018efef7812 */ /* 0x000fe400078ec0ff */
[----:B------:R-:W-:Y:S02]  /*13b80*/  STL [R1+0x364], R145 ;  /* 0x0003649101007387 */ /* 0x000fe40000100800 */
[----:B--2---:R-:W-:Y:S02]  /*13b90*/  ISETP.GE.AND P6, PT, R239, UR26, PT ;  /* 0x0000001aef007c0c */ /* 0x004fe4000bfc6270 */
[----:B------:R-:W-:Y:S04]  /*13ba0*/  STL [R1+0x360], R144 ;  /* 0x0003609001007387 */ /* 0x000fe80000100800 */
        /* <DEDUP_REMOVED lines=10> */
[----:B-----5:R-:W-:Y:S04]  /*13c50*/  STL [R1+0x334], R39 ;  /* 0x0003342701007387 */ /* 0x020fe80000100800 */
[----:B------:R-:W-:Y:S04]  /*13c60*/  STL [R1+0x330], R38 ;  /* 0x0003302601007387 */ /* 0x000fe80000100800 */
[----:B------:R-:W-:Y:S04]  /*13c70*/  STL [R1+0x32c], R37 ;  /* 0x00032c2501007387 */ /* 0x000fe80000100800 */
[----:B------:R-:W-:Y:S04]  /*13c80*/  STL [R1+0x328], R36 ;  /* 0x0003282401007387 */ /* 0x000fe80000100800 */
[----:B------:R-:W2:Y:S01]  /*13c90*/  LDL R239, [R1+0x4] ;  /* 0x0000040001ef7983 */ /* 0x000ea20000100800 */
[----:B------:R-:W-:Y:S01]  /*13ca0*/  UIMAD UR28, UR5, UR9, UR39 ;  /* 0x00000009051c72a4 */ /* 0x000fe2000f8e0227 */
[----:B---3--:R-:W-:Y:S01]  /*13cb0*/  IMAD.U32 R4, RZ, RZ, UR8 ;  /* 0x00000008ff047e24 */ /* 0x008fe2000f8e00ff */
[----:B------:R-:W-:Y:S01]  /*13cc0*/  USHF.L.U32 UR26, UR38, 0x7, URZ ;  /* 0x00000007261a7899 */ /* 0x000fe200080006ff */
[----:B------:R-:W3:Y:S01]  /*13cd0*/  LDL.LU R250, [R1+0x13c] ;  /* 0x00013c0001fa7983 */ /* 0x000ee20000300800 */
[----:B------:R-:W-:Y:S01]  /*13ce0*/  USHF.L.U64.HI UR28, UR38, 0x7, UR28 ;  /* 0x00000007261c7899 */ /* 0x000fe2000801021c */
[----:B------:R-:W-:Y:S01]  /*13cf0*/  IMAD.U32 R5, RZ, RZ, UR8 ;  /* 0x00000008ff057e24 */ /* 0x000fe2000f8e00ff */
[----:B------:R-:W-:Y:S02]  /*13d00*/  BAR.SYNC.DEFER_BLOCKING 0x0 ;  /* 0x0000000000007b1d */ /* 0x000fe40000010000 */
[----:B------:R-:W-:Y:S01]  /*13d10*/  IMAD.U32 R0, RZ, RZ, UR26 ;  /* 0x0000001aff007e24 */ /* 0x000fe2000f8e00ff */
[----:B------:R-:W-:Y:S01]  /*13d20*/  @!P6 LEA R4, P1, R4, UR26, 0x5 ;  /* 0x0000001a0404ec11 */ /* 0x000fe2000f8228ff */
[----:B------:R-:W-:Y:S01]  /*13d30*/  IMAD.U32 R8, RZ, RZ, UR8 ;  /* 0x00000008ff087e24 */ /* 0x000fe2000f8e00ff */
[----:B------:R-:W-:Y:S01]  /*13d40*/  @!P6 LEA R5, P0, R5, UR26, 0x6 ;  /* 0x0000001a0505ec11 */ /* 0x000fe2000f8030ff */
[----:B------:R-:W-:-:S02]  /*13d50*/  IMAD.U32 R7, RZ, RZ, UR9 ;  /* 0x00000009ff077e24 */ /* 0x000fc4000f8e00ff */
[----:B------:R-:W-:Y:S02]  /*13d60*/  IMAD.U32 R6, RZ, RZ, UR8 ;  /* 0x00000008ff067e24 */ /* 0x000fe4000f8e00ff */
[----:B------:R-:W-:Y:S01]  /*13d70*/  IMAD.U32 R3, RZ, RZ, UR9 ;  /* 0x00000009ff037e24 */ /* 0x000fe2000f8e00ff */
[----:B------:R-:W-:Y:S01]  /*13d80*/  @!P6 LEA.HI.X R9, R8, UR28, R7, 0x5, P1 ;  /* 0x0000001c0809ec11 */ /* 0x000fe200088f2c07 */
[----:B------:R-:W-:Y:S02]  /*13d90*/  IMAD.U32 R2, RZ, RZ, UR28 ;  /* 0x0000001cff027e24 */ /* 0x000fe4000f8e00ff */
[----:B------:R-:W-:Y:S01]  /*13da0*/  IMAD.U32 R12, RZ, RZ, UR9 ;  /* 0x00000009ff0c7e24 */ /* 0x000fe2000f8e00ff */
[----:B------:R-:W-:Y:S01]  /*13db0*/  @!P6 LEA.HI.X R7, R6, UR28, R3, 0x6, P0 ;  /* 0x0000001c0607ec11 */ /* 0x000fe200080f3403 */
[----:B------:R-:W-:Y:S01]  /*13dc0*/  IMAD.U32 R3, RZ, RZ, UR28 ;  /* 0x0000001cff037e24 */ /* 0x000fe2000f8e00ff */
[-C--:B----4-:R-:W-:Y:S02]  /*13dd0*/  @!P6 LEA R10, P2, R0, R232.reuse, 0x1 ;  /* 0x000000e8000ae211 */ /* 0x090fe400078408ff */
[----:B------:R-:W-:-:S02]  /*13de0*/  @!P6 LEA R8, P1, R4, R232, 0x1 ;  /* 0x000000e80408e211 */ /* 0x000fc400078208ff */
[-C--:B------:R-:W-:Y:S01]  /*13df0*/  @!P6 LEA.HI.X R11, R0, R231.reuse, R2, 0x1, P2 ;  /* 0x000000e7000be211 */ /* 0x080fe200010f0c02 */
[----:B------:R-:W-:Y:S01]  /*13e00*/  IMAD.U32 R2, RZ, RZ, UR26 ;  /* 0x0000001aff027e24 */ /* 0x000fe2000f8e00ff */
[C---:B------:R-:W-:Y:S01]  /*13e10*/  @!P6 LEA R6, P0, R5.reuse, R232, 0x1 ;  /* 0x000000e80506e211 */ /* 0x040fe200078008ff */
[----:B------:R-:W-:Y:S01]  /*13e20*/  IMAD.U32 R0, RZ, RZ, UR8 ;  /* 0x00000008ff007e24 */ /* 0x000fe2000f8e00ff */
[-C--:B------:R-:W-:Y:S02]  /*13e30*/  @!P6 LEA.HI.X R9, R4, R231.reuse, R9, 0x1, P1 ;  /* 0x000000e70409e211 */ /* 0x080fe400008f0c09 */
[----:B------:R-:W-:Y:S01]  /*13e40*/  @!P6 LEA.HI.X R7, R5, R231, R7, 0x1, P0 ;  /* 0x000000e70507e211 */ /* 0x000fe200000f0c07 */
[----:B------:R-:W-:-:S04]  /*13e50*/  @!P6 IMAD.WIDE.U32 R2, R0, 0x60, R2 ;  /* 0x000000600002e825 */ /* 0x000fc800078e0002 */
[----:B------:R-:W-:Y:S01]  /*13e60*/  @!P6 IMAD R0, R12, 0x60, RZ ;  /* 0x000000600c00e824 */ /* 0x000fe200078e02ff */
[----:B------:R-:W-:-:S03]  /*13e70*/  @!P6 LEA R4, P0, R2, R232, 0x1 ;  /* 0x000000e80204e211 */ /* 0x000fc600078008ff */
[----:B------:R-:W-:-:S05]  /*13e80*/  @!P6 IMAD.IADD R0, R0, 0x1, R3 ;  /* 0x000000010000e824 */ /* 0x000fca00078e0203 */
[----:B------:R-:W-:Y:S01]  /*13e90*/  @!P6 LEA.HI.X R5, R2, R231, R0, 0x1, P0 ;  /* 0x000000e70205e211 */ /* 0x000fe200000f0c00 */
[----:B--2---:R-:W-:Y:S04]  /*13ea0*/  @P6 STS.128 [R239+0x4000], RZ ;  /* 0x004000ffef006388 */ /* 0x004fe80000000c00 */
        /* <DEDUP_REMOVED lines=21> */
[----:B-1----:R-:W-:Y:S04]  /*14000*/  LDSM.16.M88.4 R8, [R213+0x1000] ;  /* 0x00100000d508783b */ /* 0x002fe80000000200 */
[----:B------:R-:W-:Y:S04]  /*14010*/  LDSM.16.M88.4 R76, [R172+0x2800] ;  /* 0x00280000ac4c783b */ /* 0x000fe80000000200 */
[----:B------:R-:W-:Y:S04]  /*14020*/  LDSM.16.M88.4 R28, [R176+0x2400] ;  /* 0x00240000b01c783b */ /* 0x000fe80000000200 */
[----:B------:R-:W-:Y:S04]  /*14030*/  LDSM.16.M88.4 R40, [R176+0x2000] ;  /* 0x00200000b028783b */ /* 0x000fe80000000200 */
[----:B--2---:R-:W1:Y:S04]  /*14040*/  LDSM.16.M88.4 R4, [R172+0x2000] ;  /* 0x00200000ac04783b */ /* 0x004e680000000200 */
[----:B------:R-:W-:Y:S04]  /*14050*/  LDSM.16.M88.4 R72, [R172+0x2c00] ;  /* 0x002c0000ac48783b */ /* 0x000fe80000000200 */
[----:B------:R-:W-:Y:S04]  /*14060*/  LDSM.16.M88.4 R24, [R176+0x2800] ;  /* 0x00280000b018783b */ /* 0x000fe80000000200 */
[----:B------:R-:W-:Y:S04]  /*14070*/  LDSM.16.M88.4 R68, [R172+0x3000] ;  /* 0x00300000ac44783b */ /* 0x000fe80000000200 */
[----:B------:R-:W-:Y:S04]  /*14080*/  LDSM.16.M88.4 R20, [R176+0x2c00] ;  /* 0x002c0000b014783b */ /* 0x000fe80000000200 */
[----:B------:R-:W-:Y:S04]  /*14090*/  LDSM.16.M88.4 R60, [R172+0x3800] ;  /* 0x00380000ac3c783b */ /* 0x000fe80000000200 */
[----:B---3--:R-:W-:Y:S04]  /*140a0*/  LDSM.16.M88.4 R16, [R250] ;  /* 0x00000000fa10783b */ /* 0x008fe80000000200 */
[----:B------:R-:W-:Y:S04]  /*140b0*/  LDSM.16.M88.4 R64, [R172+0x3400] ;  /* 0x00340000ac40783b */ /* 0x000fe80000000200 */
[----:B------:R-:W-:Y:S04]  /*140c0*/  LDSM.16.M88.4 R52, [R176+0x3000] ;  /* 0x00300000b034783b */ /* 0x000fe80000000200 */
[----:B------:R-:W-:Y:S01]  /*140d0*/  LDSM.16.M88.4 R56, [R172+0x3c00] ;  /* 0x003c0000ac38783b */ /* 0x000fe20000000200 */
[-C--:B-1----:R-:W-:Y:S03]  /*140e0*/  HMMA.16816.F32 R244, R12, R4.reuse, RZ ;  /* 0x000000040cf4723c */ /* 0x082fe600000018ff */
[----:B------:R-:W-:Y:S04]  /*140f0*/  LDSM.16.M88.4 R88, [R176+0x3800] ;  /* 0x00380000b058783b */ /* 0x000fe80000000200 */
[----:B------:R-:W-:Y:S01]  /*14100*/  LDSM.16.M88.4 R84, [R176+0x3400] ;  /* 0x00340000b054783b */ /* 0x000fe20000000200 */
[C---:B------:R-:W-:Y:S03]  /*14110*/  HMMA.16816.F32 R240, R8.reuse, R4, RZ ;  /* 0x0000000408f0723c */ /* 0x040fe600000018ff */
[----:B------:R-:W-:Y:S04]  /*14120*/  LDSM.16.M88.4 R48, [R176+0x3c00] ;  /* 0x003c0000b030783b */ /* 0x000fe80000000200 */
[----:B------:R-:W0:Y:S01]  /*14130*/  LDGDEPBAR ;  /* 0x00000000000079af */ /* 0x000e220000000000 */
[-C--:B------:R-:W-:Y:S08]  /*14140*/  HMMA.16816.F32 R236, R8, R6.reuse, RZ ;  /* 0x0000000608ec723c */ /* 0x080ff000000018ff */
[----:B------:R-:W-:Y:S01]  /*14150*/  HMMA.16816.F32 R232, R12, R6, RZ ;  /* 0x000000060ce8723c */ /* 0x000fe200000018ff */
[----:B------:R-:W1:Y:S07]  /*14160*/  LDSM.16.M88.4 R4, [R250+0x1000] ;  /* 0x00100000fa04783b */ /* 0x000e6e0000000200 */
[----:B------:R-:W-:Y:S01]  /*14170*/  HMMA.16816.F32 R228, R8, R80, RZ ;  /* 0x0000005008e4723c */ /* 0x000fe200000018ff */
[----:B------:R-:W-:-:S07]  /*14180*/  DEPBAR.LE SB0, 0x0 ;  /* 0x000080000000791a */ /* 0x000fce0000000000 */
[----:B------:R-:W-:-:S12]  /*14190*/  HMMA.16816.F32 R200, R8, R76, RZ ;  /* 0x0000004c08c8723c */ /* 0x000fd800000018ff */
[C---:B-1----:R-:W-:Y:S08]  /*141a0*/  HMMA.16816.F32 R36, R4.reuse, R28, R228 ;  /* 0x0000001c0424723c */ /* 0x042ff000000018e4 */
[----:B------:R-:W-:Y:S08]  /*141b0*/  HMMA.16816.F32 R248, R4, R40, R240 ;  /* 0x0000002804f8723c */ /* 0x000ff000000018f0 */
[----:B------:R-:W-:Y:S03]  /*141c0*/  HMMA.16816.F32 R192, R8, R72, RZ ;  /* 0x0000004808c0723c */ /* 0x000fe600000018ff */
[----:B------:R-:W-:-:S02]  /*141d0*/  IMAD.MOV.U32 R243, RZ, RZ, R37 ;  /* 0x000000fffff37224 */ /* 0x000fc400078e0025 */
[----:B------:R-:W-:Y:S02]  /*141e0*/  IMAD.MOV.U32 R230, RZ, RZ, R39 ;  /* 0x000000ffffe67224 */ /* 0x000fe400078e0027 */
[----:B------:R-:W-:Y:S02]  /*141f0*/  IMAD.MOV.U32 R229, RZ, RZ, R36 ;  /* 0x000000ffffe57224 */ /* 0x000fe400078e0024 */
[----:B------:R-:W-:Y:S02]  /*14200*/  IMAD.MOV.U32 R231, RZ, RZ, R38 ;  /* 0x000000ffffe77224 */ /* 0x000fe400078e0026 */
[----:B------:R-:W-:Y:S08]  /*14210*/  HMMA.16816.F32 R36, R4, R24, R200 ;  /* 0x000000180424723c */ /* 0x000ff000000018c8 */
[C---:B------:R-:W-:Y:S08]  /*14220*/  HMMA.16816.F32 R180, R8.reuse, R68, RZ ;  /* 0x0000004408b4723c */ /* 0x040ff000000018ff */
[----:B------:R-:W-:Y:S03]  /*14230*/  HMMA.16816.F32 R132, R8, R60, RZ ;  /* 0x0000003c0884723c */ /* 0x000fe600000018ff */
[----:B------:R-:W-:-:S02]  /*14240*/  IMAD.MOV.U32 R47, RZ, RZ, R37 ;  /* 0x000000ffff2f7224 */ /* 0x000fc400078e0025 */
[----:B------:R-:W-:Y:S02]  /*14250*/  IMAD.MOV.U32 R150, RZ, RZ, R39 ;  /* 0x000000ffff967224 */ /* 0x000fe400078e0027 */
[----:B------:R-:W-:Y:S02]  /*14260*/  IMAD.MOV.U32 R149, RZ, RZ, R38 ;  /* 0x000000ffff957224 */ /* 0x000fe400078e0026 */
[----:B------:R-:W-:Y:S02]  /*14270*/  IMAD.MOV.U32 R148, RZ, RZ, R36 ;  /* 0x000000ffff947224 */ /* 0x000fe400078e0024 */
[----:B------:R-:W-:Y:S08]  /*14280*/  HMMA.16816.F32 R36, R4, R20, R192 ;  /* 0x000000140424723c */ /* 0x000ff000000018c0 */
[----:B------:R-:W-:Y:S08]  /*14290*/  HMMA.16816.F32 R204, R8, R82, RZ ;  /* 0x0000005208cc723c */ /* 0x000ff000000018ff */
[----:B------:R-:W-:Y:S03]  /*142a0*/  HMMA.16816.F32 R116, R12, R80, RZ ;  /* 0x000000500c74723c */ /* 0x000fe600000018ff */
[----:B------:R-:W-:-:S02]  /*142b0*/  IMAD.MOV.U32 R143, RZ, RZ, R36 ;  /* 0x000000ffff8f7224 */ /* 0x000fc400078e0024 */
[----:B------:R-:W-:-:S03]  /*142c0*/  IMAD.MOV.U32 R142, RZ, RZ, R37 ;  /* 0x000000ffff8e7224 */ /* 0x000fc600078e0025 */
[----:B------:R-:W-:Y:S01]  /*142d0*/  HMMA.16816.F32 R112, R12, R82, RZ ;  /* 0x000000520c70723c */ /* 0x000fe200000018ff */
[----:B------:R-:W-:Y:S02]  /*142e0*/  IMAD.MOV.U32 R141, RZ, RZ, R38 ;  /* 0x000000ffff8d7224 */ /* 0x000fe400078e0026 */
[----:B------:R-:W-:-:S05]  /*142f0*/  IMAD.MOV.U32 R136, RZ, RZ, R39 ;  /* 0x000000ffff887224 */ /* 0x000fca00078e0027 */
        /* <DEDUP_REMOVED lines=8> */
[----:B------:R-:W-:Y:S08]  /*14380*/  HMMA.16816.F32 R76, R12, R70, RZ ;  /* 0x000000460c4c723c */ /* 0x000ff000000018ff */
[C---:B------:R-:W-:Y:S08]  /*14390*/  HMMA.16816.F32 R172, R8.reuse, R64, RZ ;  /* 0x0000004008ac723c */ /* 0x040ff000000018ff */
[----:B------:R-:W-:Y:S08]  /*143a0*/  HMMA.16816.F32 R168, R8, R66, RZ ;  /* 0x0000004208a8723c */ /* 0x000ff000000018ff */
[C---:B------:R-:W-:Y:S08]  /*143b0*/  HMMA.16816.F32 R68, R12.reuse, R64, RZ ;  /* 0x000000400c44723c */ /* 0x040ff000000018ff */
[----:B------:R-:W-:Y:S08]  /*143c0*/  HMMA.16816.F32 R92, R12, R66, RZ ;  /* 0x000000420c5c723c */ /* 0x000ff000000018ff */
[----:B------:R-:W-:Y:S08]  /*143d0*/  HMMA.16816.F32 R36, R4, R52, R180 ;  /* 0x000000340424723c */ /* 0x000ff000000018b4 */
[----:B------:R-:W-:Y:S08]  /*143e0*/  HMMA.16816.F32 R128, R8, R62, RZ ;  /* 0x0000003e0880723c */ /* 0x000ff000000018ff */
[C---:B------:R-:W-:Y:S08]  /*143f0*/  HMMA.16816.F32 R64, R12.reuse, R60, RZ ;  /* 0x0000003c0c40723c */ /* 0x040ff000000018ff */
[----:B------:R-:W-:Y:S08]  /*14400*/  HMMA.16816.F32 R104, R12, R62, RZ ;  /* 0x0000003e0c68723c */ /* 0x000ff000000018ff */
[----:B------:R-:W-:Y:S08]  /*14410*/  HMMA.16816.F32 R124, R8, R56, RZ ;  /* 0x00000038087c723c */ /* 0x000ff000000018ff */
[----:B------:R-:W-:Y:S01]  /*14420*/  HMMA.16816.F32 R60, R4, R88, R132 ;  /* 0x00000058043c723c */ /* 0x000fe20000001884 */
[----:B------:R-:W-:-:S02]  /*14430*/  IMAD.MOV.U32 R138, RZ, RZ, R37 ;  /* 0x000000ffff8a7224 */ /* 0x000fc400078e0025 */
[----:B------:R-:W-:-:S05]  /*14440*/  IMAD.MOV.U32 R137, RZ, RZ, R36 ;  /* 0x000000ffff897224 */ /* 0x000fca00078e0024 */
[----:B------:R-:W-:Y:S08]  /*14450*/  HMMA.16816.F32 R120, R8, R58, RZ ;  /* 0x0000003a0878723c */ /* 0x000ff000000018ff */
[----:B------:R-:W-:Y:S01]  /*14460*/  HMMA.16816.F32 R8, R12, R56, RZ ;  /* 0x000000380c08723c */ /* 0x000fe200000018ff */
[----:B------:R-:W-:Y:S02]  /*14470*/  IMAD.MOV.U32 R57, RZ, RZ, R39 ;  /* 0x000000ffff397224 */ /* 0x000fe400078e0027 */
[----:B------:R-:W-:-:S02]  /*14480*/  IMAD.MOV.U32 R216, RZ, RZ, R61 ;  /* 0x000000ffffd87224 */ /* 0x000fc400078e003d */
[----:B------:R-:W-:-:S03]  /*14490*/  IMAD.MOV.U32 R183, RZ, RZ, R62 ;  /* 0x000000ffffb77224 */ /* 0x000fc600078e003e */
[----:B------:R-:W-:Y:S01]  /*144a0*/  HMMA.16816.F32 R12, R12, R58, RZ ;  /* 0x0000003a0c0c723c */ /* 0x000fe200000018ff */
[----:B------:R-:W-:Y:S02]  /*144b0*/  IMAD.MOV.U32 R58, RZ, RZ, R38 ;  /* 0x000000ffff3a7224 */ /* 0x000fe400078e0026 */
[----:B------:R-:W-:Y:S02]  /*144c0*/  IMAD.MOV.U32 R45, RZ, RZ, R60 ;  /* 0x000000ffff2d7224 */ /* 0x000fe400078e003c */
[----:B------:R-:W-:-:S03]  /*144d0*/  IMAD.MOV.U32 R44, RZ, RZ, R63 ;  /* 0x000000ffff2c7224 */ /* 0x000fc600078e003f */
[C---:B------:R-:W-:Y:S08]  /*144e0*/  HMMA.16816.F32 R36, R4.reuse, R84, R172 ;  /* 0x000000540424723c */ /* 0x040ff000000018ac */
[----:B------:R-:W-:Y:S11]  /*144f0*/  HMMA.16816.F32 R60, R4, R48, R124 ;  /* 0x00000030043c723c */ /* 0x000ff6000000187c */
[----:B------:R-:W-:-:S02]  /*14500*/  IMAD.MOV.U32 R144, RZ, RZ, R36 ;  /* 0x000000ffff907224 */ /* 0x000fc400078e0024 */
[----:B------:R-:W-:-:S06]  /*14510*/  IMAD.MOV.U32 R36, RZ, RZ, R39 ;  /* 0x000000ffff247224 */ /* 0x000fcc00078e0027 */
[----:B------:R-:W-:Y:S02]  /*14520*/  IMAD.MOV.U32 R241, RZ, RZ, R63 ;  /* 0x000000fffff17224 */ /* 0x000fe400078e003f */
[----:B------:R-:W-:Y:S02]  /*14530*/  IMAD.MOV.U32 R240, RZ, RZ, R61 ;  /* 0x000000fffff07224 */ /* 0x000fe400078e003d */
[----:B------:R-:W-:Y:S02]  /*14540*/  IMAD.MOV.U32 R147, RZ, RZ, R62 ;  /* 0x000000ffff937224 */ /* 0x000fe400078e003e */
[----:B------:R-:W-:Y:S02]  /*14550*/  IMAD.MOV.U32 R39, RZ, RZ, R60 ;  /* 0x000000ffff277224 */ /* 0x000fe400078e003c */
[----:B------:R-:W-:-:S15]  /*14560*/  HMMA.16816.F32 R60, R4, R42, R236 ;  /* 0x0000002a043c723c */ /* 0x000fde00000018ec */
[----:B------:R-:W-:-:S04]  /*14570*/  NOP ;  /* 0x0000000000007918 */ /* 0x000fc80000000000 */
[----:B------:R-:W-:Y:S02]  /*14580*/  IMAD.MOV.U32 R236, RZ, RZ, R62 ;  /* 0x000000ffffec7224 */ /* 0x000fe400078e003e */
[----:B------:R-:W-:Y:S02]  /*14590*/  IMAD.MOV.U32 R223, RZ, RZ, R61 ;  /* 0x000000ffffdf7224 */ /* 0x000fe400078e003d */
[----:B------:R-:W-:Y:S02]  /*145a0*/  IMAD.MOV.U32 R217, RZ, RZ, R60 ;  /* 0x000000ffffd97224 */ /* 0x000fe400078e003c */
[----:B------:R-:W-:Y:S02]  /*145b0*/  IMAD.MOV.U32 R212, RZ, RZ, R63 ;  /* 0x000000ffffd47224 */ /* 0x000fe400078e003f */
[C---:B------:R-:W-:Y:S08]  /*145c0*/  HMMA.16816.F32 R60, R4.reuse, R30, R204 ;  /* 0x0000001e043c723c */ /* 0x040ff000000018cc */
[----:B------:R-:W-:Y:S11]  /*145d0*/  HMMA.16816.F32 R124, R4, R22, R188 ;  /* 0x00000016047c723c */ /* 0x000ff600000018bc */
[----:B------:R-:W-:-:S02]  /*145e0*/  IMAD.MOV.U32 R2, RZ, RZ, R61 ;  /* 0x000000ffff027224 */ /* 0x000fc400078e003d */
[----:B------:R-:W-:Y:S02]  /*145f0*/  IMAD.MOV.U32 R0, RZ, RZ, R60 ;  /* 0x000000ffff007224 */ /* 0x000fe400078e003c */
[----:B------:R-:W-:Y:S02]  /*14600*/  IMAD.MOV.U32 R219, RZ, RZ, R63 ;  /* 0x000000ffffdb7224 */ /* 0x000fe400078e003f */
[----:B------:R-:W-:Y:S02]  /*14610*/  IMAD.MOV.U32 R224, RZ, RZ, R62 ;  /* 0x000000ffffe07224 */ /* 0x000fe400078e003e */
[----:B------:R-:W-:Y:S01]  /*14620*/  HMMA.16816.F32 R60, R4, R26, R196 ;  /* 0x0000001a043c723c */ /* 0x000fe200000018c4 */
[----:B------:R-:W-:Y:S02]  /*14630*/  IMAD.MOV.U32 R59, RZ, RZ, R127 ;  /* 0x000000ffff3b7224 */ /* 0x000fe400078e007f */
[----:B------:R-:W-:Y:S02]  /*14640*/  IMAD.MOV.U32 R252, RZ, RZ, R124 ;  /* 0x000000fffffc7224 */ /* 0x000fe400078e007c */
[----:B------:R-:W-:-:S14]  /*14650*/  IMAD.MOV.U32 R227, RZ, RZ, R126 ;  /* 0x000000ffffe37224 */ /* 0x000fdc00078e007e */
        /* <DEDUP_REMOVED lines=8> */
[----:B------:R-:W-:Y:S01]  /*146e0*/  HMMA.16816.F32 R124, R4, R86, R168 ;  /* 0x00000056047c723c */ /* 0x000fe200000018a8 */
[----:B------:R-:W-:Y:S02]  /*146f0*/  IMAD.MOV.U32 R146, RZ, RZ, R37 ;  /* 0x000000ffff927224 */ /* 0x000fe400078e0025 */
[----:B------:R-:W-:-:S05]  /*14700*/  IMAD.MOV.U32 R145, RZ, RZ, R38 ;  /* 0x000000ffff917224 */ /* 0x000fca00078e0026 */
[----:B------:R-:W-:Y:S01]  /*14710*/  HMMA.16816.F32 R192, R16, R52, R72 ;  /* 0x0000003410c0723c */ /* 0x000fe20000001848 */
[----:B------:R-:W-:Y:S02]  /*14720*/  IMAD.MOV.U32 R53, RZ, RZ, R0 ;  /* 0x000000ffff357224 */ /* 0x000fe400078e0000 */
[----:B------:R-:W-:-:S08]  /*14730*/  IMAD.U32 R0, RZ, RZ, UR29 ;  /* 0x0000001dff007e24 */ /* 0x000fd0000f8e00ff */
[----:B------:R-:W-:Y:S02]  /*14740*/  IMAD.MOV.U32 R56, RZ, RZ, R125 ;  /* 0x000000ffff387224 */ /* 0x000fe400078e007d */
[----:B------:R-:W-:Y:S02]  /*14750*/  IMAD.MOV.U32 R3, RZ, RZ, R124 ;  /* 0x000000ffff037224 */ /* 0x000fe400078e007c */
[----:B------:R-:W-:Y:S02]  /*14760*/  IMAD.MOV.U32 R38, RZ, RZ, R126 ;  /* 0x000000ffff267224 */ /* 0x000fe400078e007e */
[----:B------:R-:W-:Y:S02]  /*14770*/  IMAD.MOV.U32 R37, RZ, RZ, R127 ;  /* 0x000000ffff257224 */ /* 0x000fe400078e007f */
[----:B------:R-:W-:Y:S01]  /*14780*/  HMMA.16816.F32 R124, R4, R90, R128 ;  /* 0x0000005a047c723c */ /* 0x000fe20000001880 */
[----:B------:R-:W-:-:S07]  /*14790*/  IMAD R0, R0, 0x80, R185 ;  /* 0x0000008000007824 */ /* 0x000fce00078e02b9 */
[----:B------:R-:W-:Y:S01]  /*147a0*/  HMMA.16816.F32 R4, R4, R50, R120 ;  /* 0x000000320404723c */ /* 0x000fe20000001878 */
[----:B------:R-:W-:-:S07]  /*147b0*/  IMAD.MOV.U32 R182, RZ, RZ, R62 ;  /* 0x000000ffffb67224 */ /* 0x000fce00078e003e */
[----:B------:R-:W-:Y:S01]  /*147c0*/  HMMA.16816.F32 R188, R16, R20, R96 ;  /* 0x0000001410bc723c */ /* 0x000fe20000001860 */
[----:B------:R-:W-:Y:S02]  /*147d0*/  IMAD.MOV.U32 R21, RZ, RZ, R2 ;  /* 0x000000ffff157224 */ /* 0x000fe400078e0002 */
[----:B------:R-:W-:-:S04]  /*147e0*/  VIADD R2, R0, UR20 ;  /* 0x0000001400027c36 */ /* 0x000fc80008000000 */
[C---:B------:R-:W-:Y:S01]  /*147f0*/  VIADD R180, R2.reuse, 0xffffff79 ;  /* 0xffffff7902b47836 */ /* 0x040fe20000000000 */
[C---:B------:R-:W-:Y:S01]  /*14800*/  HMMA.16816.F32 R168, R16.reuse, R24, R108 ;  /* 0x0000001810a8723c */ /* 0x040fe2000000186c */
[----:B------:R-:W-:Y:S02]  /*14810*/  VIADD R62, R2, 0xffffff01 ;  /* 0xffffff01023e7836 */ /* 0x000fe40000000000 */
[----:B------:R-:W-:Y:S02]  /*14820*/  IMAD.MOV.U32 R24, RZ, RZ, R3 ;  /* 0x000000ffff187224 */ /* 0x000fe400078e0003 */
[----:B------:R-:W-:Y:S02]  /*14830*/  IMAD.MOV.U32 R220, RZ, RZ, R5 ;  /* 0x000000ffffdc7224 */ /* 0x000fe400078e0005 */
[----:B------:R-:W-:Y:S01]  /*14840*/  IMAD.IADD R3, R35, 0x1, -R180 ;  /* 0x0000000123037824 */ /* 0x000fe200078e0ab4 */
[----:B------:R-:W-:Y:S01]  /*14850*/  HMMA.16816.F32 R244, R16, R40, R244 ;  /* 0x0000002810f4723c */ /* 0x000fe200000018f4 */
[----:B------:R-:W-:-:S02]  /*14860*/  IMAD.IADD R5, R221, 0x1, -R62 ;  /* 0x00000001dd057824 */ /* 0x000fc400078e0a3e */
[----:B------:R-:W-:Y:S02]  /*14870*/  IMAD.MOV.U32 R34, RZ, RZ, R61 ;  /* 0x000000ffff227224 */ /* 0x000fe400078e003d */
[----:B------:R-:W-:Y:S01]  /*14880*/  VIADD R61, R2, 0xffffff00 ;  /* 0xffffff00023d7836 */ /* 0x000fe20000000000 */
[----:B------:R-:W-:Y:S02]  /*14890*/  IABS R3, R3 ;  /* 0x0000000300037213 */ /* 0x000fe40000000000 */
[----:B------:R-:W-:Y:S01]  /*148a0*/  HMMA.16816.F32 R120, R16, R50, R12 ;  /* 0x000000321078723c */ /* 0x000fe2000000180c */
[----:B------:R-:W-:Y:S01]  /*148b0*/  IMAD.MOV.U32 R181, RZ, RZ, R4 ;  /* 0x000000ffffb57224 */ /* 0x000fe200078e0004 */
[----:B------:R-:W-:Y:S01]  /*148c0*/  IABS R5, R5 ;  /* 0x0000000500057213 */ /* 0x000fe20000000000 */
[----:B------:R-:W-:Y:S02]  /*148d0*/  IMAD.IADD R4, R221, 0x1, -R61 ;  /* 0x00000001dd047824 */ /* 0x000fe400078e0a3d */
[----:B------:R-:W-:-:S02]  /*148e0*/  IMAD.MOV.U32 R222, RZ, RZ, R6 ;  /* 0x000000ffffde7224 */ /* 0x000fc400078e0006 */
[----:B------:R-:W-:Y:S01]  /*148f0*/  IMAD.MOV.U32 R6, RZ, RZ, R3 ;  /* 0x000000ffff067224 */ /* 0x000fe200078e0003 */
[----:B------:R-:W-:Y:S01]  /*14900*/  IABS R4, R4 ;  /* 0x0000000400047213 */ /* 0x000fe20000000000 */
[----:B------:R-:W-:Y:S01]  /*14910*/  IMAD.MOV.U32 R3, RZ, RZ, R5 ;  /* 0x000000ffff037224 */ /* 0x000fe200078e0005 */
[C---:B------:R-:W-:Y:S01]  /*14920*/  HMMA.16816.F32 R128, R16.reuse, R28, R116 ;  /* 0x0000001c1080723c */ /* 0x040fe20000001874 */
[----:B------:R-:W-:Y:S01]  /*14930*/  IMAD.MOV.U32 R28, RZ, RZ, R59 ;  /* 0x000000ffff1c7224 */ /* 0x000fe200078e003b */
[----:B------:R-:W-:Y:S02]  /*14940*/  I2FP.F32.S32 R4, R4 ;  /* 0x0000000400047245 */ /* 0x000fe40000201400 */
[----:B------:R-:W-:Y:S01]  /*14950*/  I2FP.F32.S32 R3, R3 ;  /* 0x0000000300037245 */ /* 0x000fe20000201400 */
[----:B------:R-:W-:Y:S01]  /*14960*/  IMAD.MOV.U32 R242, RZ, RZ, R125 ;  /* 0x000000fffff27224 */ /* 0x000fe200078e007d */
[----:B------:R-:W-:Y:S01]  /*14970*/  I2FP.F32.S32 R6, R6 ;  /* 0x0000000600067245 */ /* 0x000fe20000201400 */
[----:B------:R-:W-:Y:S01]  /*14980*/  IMAD.MOV.U32 R239, RZ, RZ, R126 ;  /* 0x000000ffffef7224 */ /* 0x000fe200078e007e */
[----:B------:R-:W-:Y:S01]  /*14990*/  HMMA.16816.F32 R132, R16, R54, R76 ;  /* 0x000000361084723c */ /* 0x000fe2000000184c */
[----:B------:R-:W-:-:S02]  /*149a0*/  IMAD.MOV.U32 R238, RZ, RZ, R127 ;  /* 0x000000ffffee7224 */ /* 0x000fc400078e007f */
[----:B------:R-:W-:Y:S02]  /*149b0*/  IMAD.MOV.U32 R237, RZ, RZ, R124 ;  /* 0x000000ffffed7224 */ /* 0x000fe400078e007c */
[C---:B------:R-:W-:Y:S02]  /*149c0*/  VIADD R59, R2.reuse, 0xffffff08 ;  /* 0xffffff08023b7836 */ /* 0x040fe40000000000 */
[C---:B------:R-:W-:Y:S01]  /*149d0*/  VIADD R77, R2.reuse, 0xffffff09 ;  /* 0xffffff09024d7836 */ /* 0x040fe20000000000 */
[C---:B------:R-:W-:Y:S01]  /*149e0*/  HMMA.16816.F32 R124, R16.reuse, R22, R80 ;  /* 0x00000016107c723c */ /* 0x040fe20000001850 */
[----:B------:R-:W-:Y:S02]  /*149f0*/  VIADD R79, R2, 0xffffff10 ;  /* 0xffffff10024f7836 */ /* 0x000fe40000000000 */
[----:B------:R-:W-:Y:S01]  /*14a00*/  FFMA.FTZ R108, R4, -UR7, R244 ;  /* 0x80000007046c7c23 */ /* 0x000fe200080100f4 */
[----:B------:R-:W-:Y:S02]  /*14a10*/  VIADD R82, R2, 0xffffff11 ;  /* 0xffffff1102527836 */ /* 0x000fe40000000000 */
[----:B------:R-:W-:Y:S01]  /*14a20*/  FFMA.FTZ R184, R6, -UR7, R123 ;  /* 0x8000000706b87c23 */ /* 0x000fe2000801007b */
[----:B------:R-:W-:Y:S01]  /*14a30*/  IMAD.IADD R4, R221, 0x1, -R59 ;  /* 0x00000001dd047824 */ /* 0x000fe200078e0a3b */
[----:B------:R-:W-:Y:S01]  /*14a40*/  HMMA.16816.F32 R196, R16, R84, R68 ;  /* 0x0000005410c4723c */ /* 0x000fe20000001844 */
[----:B------:R-:W-:-:S02]  /*14a50*/  VIADD R84, R2, 0xffffff18 ;  /* 0xffffff1802547836 */ /* 0x000fc40000000000 */
[----:B------:R-:W-:Y:S02]  /*14a60*/  IMAD.MOV.U32 R226, RZ, RZ, R7 ;  /* 0x000000ffffe27224 */ /* 0x000fe400078e0007 */
[----:B------:R-:W-:-:S03]  /*14a70*/  IMAD.IADD R6, R221, 0x1, -R79 ;  /* 0x00000001dd067824 */ /* 0x000fc600078e0a4f */
[----:B------:R-:W-:Y:S01]  /*14a80*/  HMMA.16816.F32 R176, R16, R90, R104 ;  /* 0x0000005a10b0723c */ /* 0x000fe20000001868 */
[----:B------:R-:W-:Y:S01]  /*14a90*/  FFMA.FTZ R107, R3, -UR7, R245 ;  /* 0x80000007036b7c23 */ /* 0x000fe200080100f5 */
[C---:B------:R-:W-:Y:S02]  /*14aa0*/  IMAD.IADD R3, R221.reuse, 0x1, -R77 ;  /* 0x00000001dd037824 */ /* 0x040fe400078e0a4d */
[----:B------:R-:W-:-:S04]  /*14ab0*/  IMAD.IADD R7, R221, 0x1, -R82 ;  /* 0x00000001dd077824 */ /* 0x000fc800078e0a52 */
[C---:B------:R-:W-:Y:S01]  /*14ac0*/  HMMA.16816.F32 R204, R16.reuse, R48, R8 ;  /* 0x0000003010cc723c */ /* 0x040fe20000001808 */
[----:B------:R-:W-:Y:S01]  /*14ad0*/  IMAD.IADD R9, R221, 0x1, -R84 ;  /* 0x00000001dd097824 */ /* 0x000fe200078e0a54 */
[----:B------:R-:W-:Y:S02]  /*14ae0*/  IABS R8, R4 ;  /* 0x0000000400087213 */ /* 0x000fe40000000000 */
[----:B------:R-:W-:Y:S02]  /*14af0*/  IABS R5, R3 ;  /* 0x0000000300057213 */ /* 0x000fe40000000000 */
[----:B------:R-:W-:Y:S02]  /*14b00*/  IABS R4, R6 ;  /* 0x0000000600047213 */ /* 0x000fe40000000000 */
[----:B------:R-:W-:Y:S01]  /*14b10*/  HMMA.16816.F32 R112, R16, R30, R112 ;  /* 0x0000001e1070723c */ /* 0x000fe20000001870 */
[----:B------:R-:W-:Y:S02]  /*14b20*/  IABS R3, R7 ;  /* 0x0000000700037213 */ /* 0x000fe40000000000 */
[----:B------:R-:W-:-:S05]  /*14b30*/  IABS R6, R9 ;  /* 0x0000000900067213 */ /* 0x000fca0000000000 */
[----:B------:R-:W-:Y:S01]  /*14b40*/  HMMA.16816.F32 R96, R16, R42, R232 ;  /* 0x0000002a1060723c */ /* 0x000fe200000018e8 */
[----:B------:R-:W-:Y:S02]  /*14b50*/  IMAD.MOV.U32 R7, RZ, RZ, R5 ;  /* 0x000000ffff077224 */ /* 0x000fe400078e0005 */
[----:B------:R-:W-:Y:S02]  /*14b60*/  IMAD.MOV.U32 R5, RZ, RZ, R4 ;  /* 0x000000ffff057224 */ /* 0x000fe400078e0004 */
[----:B------:R-:W-:Y:S02]  /*14b70*/  IMAD.MOV.U32 R4, RZ, RZ, R3 ;  /* 0x000000ffff047224 */ /* 0x000fe400078e0003 */
[----:B------:R-:W-:Y:S01]  /*14b80*/  IMAD.MOV.U32 R3, RZ, RZ, R6 ;  /* 0x000000ffff037224 */ /* 0x000fe200078e0006 */
[----:B------:R-:W-:Y:S02]  /*14b90*/  I2FP.F32.S32 R6, R8 ;  /* 0x0000000800067245 */ /* 0x000fe40000201400 */
[----:B------:R-:W-:-:S02]  /*14ba0*/  I2FP.F32.S32 R4, R4 ;  /* 0x0000000400047245 */ /* 0x000fc40000201400 */
[----:B------:R-:W-:Y:S01]  /*14bb0*/  I2FP.F32.S32 R3, R3 ;  /* 0x0000000300037245 */ /* 0x000fe20000201400 */
[C---:B------:R-:W-:Y:S01]  /*14bc0*/  VIADD R78, R2.reuse, 0xffffff19 ;  /* 0xffffff19024e7836 */ /* 0x040fe20000000000 */
[----:B------:R-:W-:Y:S01]  /*14bd0*/  I2FP.F32.S32 R7, R7 ;  /* 0x0000000700077245 */ /* 0x000fe20000201400 */
[C---:B------:R-:W-:Y:S01]  /*14be0*/  VIADD R80, R2.reuse, 0xffffff20 ;  /* 0xffffff2002507836 */ /* 0x040fe20000000000 */
[C---:B------:R-:W-:Y:S01]  /*14bf0*/  HMMA.16816.F32 R172, R16.reuse, R86, R92 ;  /* 0x0000005610ac723c */ /* 0x040fe2000000185c */
[C---:B------:R-:W-:Y:S01]  /*14c00*/  VIADD R83, R2.reuse, 0xffffff21 ;  /* 0xffffff2102537836 */ /* 0x040fe20000000000 */
[----:B------:R-:W-:Y:S01]  /*14c10*/  I2FP.F32.S32 R5, R5 ;  /* 0x0000000500057245 */ /* 0x000fe20000201400 */
[----:B------:R-:W-:Y:S02]  /*14c20*/  VIADD R86, R2, 0xffffff28 ;  /* 0xffffff2802567836 */ /* 0x000fe40000000000 */
[----:B------:R-:W-:Y:S01]  /*14c30*/  FFMA.FTZ R73, R4, -UR7, R129 ;  /* 0x8000000704497c23 */ /* 0x000fe20008010081 */
[----:B------:R-:W-:Y:S01]  /*14c40*/  FFMA.FTZ R72, R3, -UR7, R112 ;  /* 0x8000000703487c23 */ /* 0x000fe20008010070 */
[----:B------:R-:W-:Y:S01]  /*14c50*/  FFMA.FTZ R76, R6, -UR7, R96 ;  /* 0x80000007064c7c23 */ /* 0x000fe20008010060 */
[----:B------:R-:W-:Y:S01]  /*14c60*/  HMMA.16816.F32 R200, R16, R88, R64 ;  /* 0x0000005810c8723c */ /* 0x000fe20000001840 */
[----:B------:R-:W-:-:S02]  /*14c70*/  VIADD R89, R2, 0xffffff29 ;  /* 0xffffff2902597836 */ /* 0x000fc40000000000 */
[----:B------:R-:W-:Y:S01]  /*14c80*/  FFMA.FTZ R75, R7, -UR7, R97 ;  /* 0x80000007074b7c23 */ /* 0x000fe20008010061 */
[C---:B------:R-:W-:Y:S02]  /*14c90*/  IMAD.IADD R4, R221.reuse, 0x1, -R78 ;  /* 0x00000001dd047824 */ /* 0x040fe400078e0a4e */
[C---:B------:R-:W-:Y:S02]  /*14ca0*/  IMAD.IADD R3, R221.reuse, 0x1, -R80 ;  /* 0x00000001dd037824 */ /* 0x040fe400078e0a50 */
[C---:B------:R-:W-:Y:S02]  /*14cb0*/  IMAD.IADD R6, R221.reuse, 0x1, -R83 ;  /* 0x00000001dd067824 */ /* 0x040fe400078e0a53 */
[C---:B------:R-:W-:Y:S01]  /*14cc0*/  IMAD.IADD R7, R221.reuse, 0x1, -R86 ;  /* 0x00000001dd077824 */ /* 0x040fe200078e0a56 */
[----:B------:R-:W-:Y:S01]  /*14cd0*/  HMMA.16816.F32 R116, R16, R26, R100 ;  /* 0x0000001a1074723c */ /* 0x000fe20000001864 */
[----:B------:R-:W-:Y:S02]  /*14ce0*/  IMAD.IADD R9, R221, 0x1, -R89 ;  /* 0x00000001dd097824 */ /* 0x000fe400078e0a59 */
[----:B------:R-:W-:Y:S01]  /*14cf0*/  FFMA.FTZ R74, R5, -UR7, R128 ;  /* 0x80000007054a7c23 */ /* 0x000fe20008010080 */
[----:B------:R-:W-:-:S02]  /*14d00*/  IABS R8, R4 ;  /* 0x0000000400087213 */ /* 0x000fc40000000000 */
[----:B------:R-:W-:Y:S02]  /*14d10*/  IABS R5, R3 ;  /* 0x0000000300057213 */ /* 0x000fe40000000000 */
[----:B------:R-:W-:Y:S02]  /*14d20*/  IABS R4, R6 ;  /* 0x0000000600047213 */ /* 0x000fe40000000000 */
[----:B------:R-:W-:Y:S02]  /*14d30*/  IABS R3, R7 ;  /* 0x0000000700037213 */ /* 0x000fe40000000000 */
[----:B------:R-:W-:Y:S01]  /*14d40*/  IABS R6, R9 ;  /* 0x0000000900067213 */ /* 0x000fe20000000000 */
[----:B------:R-:W-:Y:S02]  /*14d50*/  IMAD.MOV.U32 R7, RZ, RZ, R5 ;  /* 0x000000ffff077224 */ /* 0x000fe400078e0005 */
[----:B------:R-:W-:Y:S02]  /*14d60*/  IMAD.MOV.U32 R5, RZ, RZ, R4 ;  /* 0x000000ffff057224 */ /* 0x000fe400078e0004 */
[----:B------:R-:W-:-:S02]  /*14d70*/  IMAD.MOV.U32 R4, RZ, RZ, R3 ;  /* 0x000000ffff047224 */ /* 0x000fc400078e0003 */
[----:B------:R-:W-:Y:S01]  /*14d80*/  IMAD.MOV.U32 R3, RZ, RZ, R6 ;  /* 0x000000ffff037224 */ /* 0x000fe200078e0006 */
[----:B------:R-:W-:Y:S02]  /*14d90*/  I2FP.F32.S32 R6, R8 ;  /* 0x0000000800067245 */ /* 0x000fe40000201400 */
[----:B------:R-:W-:Y:S02]  /*14da0*/  I2FP.F32.S32 R4, R4 ;  /* 0x0000000400047245 */ /* 0x000fe40000201400 */
[----:B------:R-:W-:Y:S01]  /*14db0*/  I2FP.F32.S32 R3, R3 ;  /* 0x0000000300037245 */ /* 0x000fe20000201400 */
[C---:B------:R-:W-:Y:S01]  /*14dc0*/  VIADD R81, R2.reuse, 0xffffff30 ;  /* 0xffffff3002517836 */ /* 0x040fe20000000000 */
[----:B------:R-:W-:Y:S01]  /*14dd0*/  I2FP.F32.S32 R7, R7 ;  /* 0x0000000700077245 */ /* 0x000fe20000201400 */
[C---:B------:R-:W-:Y:S02]  /*14de0*/  VIADD R85, R2.reuse, 0xffffff31 ;  /* 0xffffff3102557836 */ /* 0x040fe40000000000 */
[C---:B------:R-:W-:Y:S01]  /*14df0*/  VIADD R88, R2.reuse, 0xffffff38 ;  /* 0xffffff3802587836 */ /* 0x040fe20000000000 */
[----:B------:R-:W-:Y:S01]  /*14e00*/  I2FP.F32.S32 R5, R5 ;  /* 0x0000000500057245 */ /* 0x000fe20000201400 */
[----:B------:R-:W-:-:S02]  /*14e10*/  VIADD R91, R2, 0xffffff39 ;  /* 0xffffff39025b7836 */ /* 0x000fc40000000000 */
[----:B------:R-:W-:Y:S01]  /*14e20*/  FFMA.FTZ R68, R4, -UR7, R116 ;  /* 0x8000000704447c23 */ /* 0x000fe20008010074 */
[----:B------:R-:W-:Y:S01]  /*14e30*/  FFMA.FTZ R67, R3, -UR7, R117 ;  /* 0x8000000703437c23 */ /* 0x000fe20008010075 */
[----:B------:R-:W-:Y:S02]  /*14e40*/  VIADD R94, R2, 0xffffff40 ;  /* 0xffffff40025e7836 */ /* 0x000fe40000000000 */
[----:B------:R-:W-:Y:S01]  /*14e50*/  FFMA.FTZ R71, R6, -UR7, R113 ;  /* 0x8000000706477c23 */ /* 0x000fe20008010071 */
[----:B------:R-:W-:Y:S02]  /*14e60*/  IMAD.IADD R4, R221, 0x1, -R81 ;  /* 0x00000001dd047824 */ /* 0x000fe400078e0a51 */
[----:B------:R-:W-:Y:S01]  /*14e70*/  FFMA.FTZ R70, R7, -UR7, R168 ;  /* 0x8000000707467c23 */ /* 0x000fe200080100a8 */
[C---:B------:R-:W-:Y:S02]  /*14e80*/  IMAD.IADD R3, R221.reuse, 0x1, -R85 ;  /* 0x00000001dd037824 */ /* 0x040fe400078e0a55 */
[----:B------:R-:W-:-:S02]  /*14e90*/  IMAD.IADD R6, R221, 0x1, -R88 ;  /* 0x00000001dd067824 */ /* 0x000fc400078e0a58 */
        /* <DEDUP_REMOVED lines=17> */
[C---:B------:R-:W-:Y:S02]  /*14fb0*/  VIADD R90, R2.reuse, 0xffffff48 ;  /* 0xffffff48025a7836 */ /* 0x040fe40000000000 */
[----:B------:R-:W-:Y:S01]  /*14fc0*/  VIADD R93, R2, 0xffffff49 ;  /* 0xffffff49025d7836 */ /* 0x000fe20000000000 */
[----:B------:R-:W-:Y:S01]  /*14fd0*/  I2FP.F32.S32 R5, R5 ;  /* 0x0000000500057245 */ /* 0x000fe20000201400 */
[----:B------:R-:W-:Y:S02]  /*14fe0*/  IMAD.MOV.U32 R151, RZ, RZ, R63 ;  /* 0x000000ffff977224 */ /* 0x000fe400078e003f */
[----:B------:R-:W-:Y:S01]  /*14ff0*/  FFMA.FTZ R63, R4, -UR7, R125 ;  /* 0x80000007043f7c23 */ /* 0x000fe2000801007d */
[----:B------:R-:W-:-:S02]  /*15000*/  IMAD.MOV.U32 R40, RZ, RZ, R60 ;  /* 0x000000ffff287224 */ /* 0x000fc400078e003c */
[----:B------:R-:W-:Y:S01]  /*15010*/  FFMA.FTZ R60, R3, -UR7, R192 ;  /* 0x80000007033c7c23 */ /* 0x000fe200080100c0 */
[----:B------:R-:W-:Y:S02]  /*15020*/  VIADD R96, R2, 0xffffff50 ;  /* 0xffffff5002607836 */ /* 0x000fe40000000000 */
[----:B------:R-:W-:Y:S01]  /*15030*/  FFMA.FTZ R66, R6, -UR7, R188 ;  /* 0x8000000706427c23 */ /* 0x000fe200080100bc */
[----:B------:R-:W-:Y:S02]  /*15040*/  VIADD R101, R2, 0xffffff51 ;  /* 0xffffff5102657836 */ /* 0x000fe40000000000 */
[----:B------:R-:W-:Y:S01]  /*15050*/  FFMA.FTZ R65, R7, -UR7, R189 ;  /* 0x8000000707417c23 */ /* 0x000fe200080100bd */
[C---:B------:R-:W-:Y:S02]  /*15060*/  IMAD.IADD R4, R221.reuse, 0x1, -R87 ;  /* 0x00000001dd047824 */ /* 0x040fe400078e0a57 */
        /* <DEDUP_REMOVED lines=20> */
[C---:B------:R-:W-:Y:S01]  /*151b0*/  VIADD R100, R2.reuse, 0xffffff60 ;  /* 0xffffff6002647836 */ /* 0x040fe20000000000 */
[----:B------:R-:W-:Y:S01]  /*151c0*/  I2FP.F32.S32 R5, R5 ;  /* 0x0000000500057245 */ /* 0x000fe20000201400 */
[----:B------:R-:W-:Y:S02]  /*151d0*/  VIADD R103, R2, 0xffffff61 ;  /* 0xffffff6102677836 */ /* 0x000fe40000000000 */
[----:B------:R-:W-:Y:S01]  /*151e0*/  FFMA.FTZ R55, R4, -UR7, R196 ;  /* 0x8000000704377c23 */ /* 0x000fe200080100c4 */
[----:B------:R-:W-:-:S02]  /*151f0*/  IMAD.MOV.U32 R111, RZ, RZ, R58 ;  /* 0x000000ffff6f7224 */ /* 0x000fc400078e003a */
[----:B------:R-:W-:Y:S01]  /*15200*/  FFMA.FTZ R54, R3, -UR7, R197 ;  /* 0x8000000703367c23 */ /* 0x000fe200080100c5 */
[----:B------:R-:W-:Y:S02]  /*15210*/  VIADD R104, R2, 0xffffff68 ;  /* 0xffffff6802687836 */ /* 0x000fe40000000000 */
[----:B------:R-:W-:Y:S01]  /*15220*/  FFMA.FTZ R58, R6, -UR7, R193 ;  /* 0x80000007063a7c23 */ /* 0x000fe200080100c1 */
[----:B------:R-:W-:Y:S02]  /*15230*/  IMAD.MOV.U32 R110, RZ, RZ, R57 ;  /* 0x000000ffff6e7224 */ /* 0x000fe400078e0039 */
[----:B------:R-:W-:Y:S01]  /*15240*/  FFMA.FTZ R57, R7, -UR7, R132 ;  /* 0x8000000707397c23 */ /* 0x000fe20008010084 */
[C---:B------:R-:W-:Y:S02]  /*15250*/  IMAD.IADD R4, R221.reuse, 0x1, -R92 ;  /* 0x00000001dd047824 */ /* 0x040fe400078e0a5c */
[C---:B------:R-:W-:Y:S02]  /*15260*/  IMAD.IADD R3, R221.reuse, 0x1, -R95 ;  /* 0x00000001dd037824 */ /* 0x040fe400078e0a5f */
[----:B------:R-:W-:-:S02]  /*15270*/  IMAD.IADD R6, R221, 0x1, -R100 ;  /* 0x00000001dd067824 */ /* 0x000fc400078e0a64 */
[----:B------:R-:W-:Y:S02]  /*15280*/  IMAD.IADD R7, R221, 0x1, -R103 ;  /* 0x00000001dd077824 */ /* 0x000fe400078e0a67 */
[----:B------:R-:W-:Y:S02]  /*15290*/  IMAD.MOV.U32 R109, RZ, RZ, R56 ;  /* 0x000000ffff6d7224 */ /* 0x000fe400078e0038 */
[----:B------:R-:W-:Y:S01]  /*152a0*/  FFMA.FTZ R56, R5, -UR7, R133 ;  /* 0x8000000705387c23 */ /* 0x000fe20008010085 */
[----:B------:R-:W-:Y:S01]  /*152b0*/  IMAD.IADD R9, R221, 0x1, -R104 ;  /* 0x00000001dd097824 */ /* 0x000fe200078e0a68 */
[----:B------:R-:W-:Y:S02]  /*152c0*/  IABS R8, R4 ;  /* 0x0000000400087213 */ /* 0x000fe40000000000 */
[----:B------:R-:W-:Y:S02]  /*152d0*/  IABS R5, R3 ;  /* 0x0000000300057213 */ /* 0x000fe40000000000 */
[----:B------:R-:W-:-:S02]  /*152e0*/  IABS R4, R6 ;  /* 0x0000000600047213 */ /* 0x000fc40000000000 */
[----:B------:R-:W-:Y:S02]  /*152f0*/  IABS R3, R7 ;  /* 0x0000000700037213 */ /* 0x000fe40000000000 */
[----:B------:R-:W-:Y:S01]  /*15300*/  IABS R6, R9 ;  /* 0x0000000900067213 */ /* 0x000fe20000000000 */
[----:B------:R-:W-:Y:S02]  /*15310*/  IMAD.MOV.U32 R7, RZ, RZ, R5 ;  /* 0x000000ffff077224 */ /* 0x000fe400078e0005 */
[----:B------:R-:W-:Y:S02]  /*15320*/  IMAD.MOV.U32 R5, RZ, RZ, R4 ;  /* 0x000000ffff057224 */ /* 0x000fe400078e0004 */
[----:B------:R-:W-:Y:S02]  /*15330*/  IMAD.MOV.U32 R4, RZ, RZ, R3 ;  /* 0x000000ffff047224 */ /* 0x000fe400078e0003 */
[----:B------:R-:W-:Y:S01]  /*15340*/  IMAD.MOV.U32 R3, RZ, RZ, R6 ;  /* 0x000000ffff037224 */ /* 0x000fe200078e0006 */
[----:B------:R-:W-:Y:S01]  /*15350*/  I2FP.F32.S32 R5, R5 ;  /* 0x0000000500057245 */ /* 0x000fe20000201400 */
[----:B------:R-:W-:Y:S01]  /*15360*/  VIADD R97, R2, 0xffffff69 ;  /* 0xffffff6902617836 */ /* 0x000fe20000000000 */
[----:B------:R-:W-:-:S02]  /*15370*/  I2FP.F32.S32 R6, R8 ;  /* 0x0000000800067245 */ /* 0x000fc40000201400 */
[----:B------:R-:W-:Y:S01]  /*15380*/  I2FP.F32.S32 R3, R3 ;  /* 0x0000000300037245 */ /* 0x000fe20000201400 */
[C---:B------:R-:W-:Y:S02]  /*15390*/  VIADD R102, R2.reuse, 0xffffff70 ;  /* 0xffffff7002667836 */ /* 0x040fe40000000000 */
[C---:B------:R-:W-:Y:S01]  /*153a0*/  VIADD R105, R2.reuse, 0xffffff71 ;  /* 0xffffff7102697836 */ /* 0x040fe20000000000 */
[----:B------:R-:W-:Y:S01]  /*153b0*/  I2FP.F32.S32 R7, R7 ;  /* 0x0000000700077245 */ /* 0x000fe20000201400 */
[----:B------:R-:W-:Y:S01]  /*153c0*/  VIADD R106, R2, 0xffffff78 ;  /* 0xffffff78026a7836 */ /* 0x000fe20000000000 */
[----:B------:R-:W-:Y:S01]  /*153d0*/  I2FP.F32.S32 R4, R4 ;  /* 0x0000000400047245 */ /* 0x000fe20000201400 */
[----:B------:R-:W-:Y:S01]  /*153e0*/  FFMA.FTZ R12, R3, -UR7, R176 ;  /* 0x80000007030c7c23 */ /* 0x000fe200080100b0 */
[----:B------:R-:W-:Y:S01]  /*153f0*/  FFMA.FTZ R25, R5, -UR7, R200 ;  /* 0x8000000705197c23 */ /* 0x000fe200080100c8 */
[C---:B------:R-:W-:Y:S02]  /*15400*/  IMAD.IADD R3, R221.reuse, 0x1, -R97 ;  /* 0x00000001dd037824 */ /* 0x040fe400078e0a61 */
[----:B------:R-:W-:Y:S01]  /*15410*/  FFMA.FTZ R41, R6, -UR7, R172 ;  /* 0x8000000706297c23 */ /* 0x000fe200080100ac */
[----:B------:R-:W-:-:S02]  /*15420*/  IMAD.IADD R2, R221, 0x1, -R102 ;  /* 0x00000001dd027824 */ /* 0x000fc400078e0a66 */
[C---:B------:R-:W-:Y:S02]  /*15430*/  IMAD.IADD R5, R221.reuse, 0x1, -R105 ;  /* 0x00000001dd057824 */ /* 0x040fe400078e0a69 */
[----:B------:R-:W-:Y:S02]  /*15440*/  IMAD.IADD R6, R221, 0x1, -R106 ;  /* 0x00000001dd067824 */ /* 0x000fe400078e0a6a */
[----:B------:R-:W-:Y:S01]  /*15450*/  FFMA.FTZ R29, R7, -UR7, R173 ;  /* 0x80000007071d7c23 */ /* 0x000fe200080100ad */
[----:B------:R-:W-:Y:S02]  /*15460*/  IMAD.IADD R8, R221, 0x1, -R180 ;  /* 0x00000001dd087824 */ /* 0x000fe400078e0ab4 */
[----:B------:R-:W-:Y:S01]  /*15470*/  FFMA.FTZ R20, R4, -UR7, R201 ;  /* 0x8000000704147c23 */ /* 0x000fe200080100c9 */
[----:B------:R-:W-:Y:S02]  /*15480*/  IABS R7, R3 ;  /* 0x0000000300077213 */ /* 0x000fe40000000000 */
[----:B------:R-:W-:-:S02]  /*15490*/  IABS R4, R2 ;  /* 0x0000000200047213 */ /* 0x000fc40000000000 */
[----:B------:R-:W-:Y:S02]  /*154a0*/  IABS R3, R5 ;  /* 0x0000000500037213 */ /* 0x000fe40000000000 */
[----:B------:R-:W-:Y:S02]  /*154b0*/  IABS R2, R6 ;  /* 0x0000000600027213 */ /* 0x000fe40000000000 */
[----:B------:R-:W-:Y:S01]  /*154c0*/  IABS R5, R8 ;  /* 0x0000000800057213 */ /* 0x000fe20000000000 */
[----:B------:R-:W-:Y:S02]  /*154d0*/  IMAD.MOV.U32 R6, RZ, RZ, R4 ;  /* 0x000000ffff067224 */ /* 0x000fe400078e0004 */
[----:B------:R-:W-:Y:S02]  /*154e0*/  IMAD.MOV.U32 R4, RZ, RZ, R3 ;  /* 0x000000ffff047224 */ /* 0x000fe400078e0003 */
[----:B------:R-:W-:Y:S02]  /*154f0*/  IMAD.MOV.U32 R3, RZ, RZ, R2 ;  /* 0x000000ffff037224 */ /* 0x000fe400078e0002 */
[----:B------:R-:W-:Y:S01]  /*15500*/  IMAD.MOV.U32 R2, RZ, RZ, R5 ;  /* 0x000000ffff027224 */ /* 0x000fe200078e0005 */
[----:B------:R-:W-:-:S02]  /*15510*/  I2FP.F32.S32 R7, R7 ;  /* 0x0000000700077245 */ /* 0x000fc40000201400 */
[----:B------:R-:W-:Y:S02]  /*15520*/  I2FP.F32.S32 R3, R3 ;  /* 0x0000000300037245 */ /* 0x000fe40000201400 */
[----:B------:R-:W-:Y:S01]  /*15530*/  I2FP.F32.S32 R2, R2 ;  /* 0x0000000200027245 */ /* 0x000fe20000201400 */
[----:B------:R-:W-:Y:S02]  /*15540*/  IMAD.MOV.U32 R200, RZ, RZ, R109 ;  /* 0x000000ffffc87224 */ /* 0x000fe400078e006d */
[----:B------:R-:W-:Y:S01]  /*15550*/  FFMA.FTZ R113, R7, -UR7, R177 ;  /* 0x8000000707717c23 */ /* 0x000fe200080100b1 */
[----:B------:R-:W-:Y:S02]  /*15560*/  IMAD.MOV.U32 R197, RZ, RZ, R110 ;  /* 0x000000ffffc57224 */ /* 0x000fe400078e006e */
[----:B------:R-:W-:Y:S01]  /*15570*/  FFMA.FTZ R110, R3, -UR7, R120 ;  /* 0x80000007036e7c23 */ /* 0x000fe20008010078 */
[----:B------:R-:W-:Y:S01]  /*15580*/  FFMA.FTZ R109, R2, -UR7, R121 ;  /* 0x80000007026d7c23 */ /* 0x000fe20008010079 */
        /* <DEDUP_REMOVED lines=8> */
[C---:B------:R-:W-:Y:S02]  /*15610*/  VIADD R8, R0.reuse, 0xffffff00 ;  /* 0xffffff0000087836 */ /* 0x040fe40000000000 */
[C---:B------:R-:W-:Y:S02]  /*15620*/  VIADD R9, R0.reuse, 0xffffff01 ;  /* 0xffffff0100097836 */ /* 0x040fe40000000000 */
[C---:B------:R-:W-:Y:S02]  /*15630*/  VIADD R10, R0.reuse, 0xffffff08 ;  /* 0xffffff08000a7836 */ /* 0x040fe40000000000 */
[C---:B------:R-:W-:Y:S02]  /*15640*/  VIADD R11, R0.reuse, 0xffffff09 ;  /* 0xffffff09000b7836 */ /* 0x040fe40000000000 */
[----:B------:R-:W-:-:S02]  /*15650*/  VIADD R13, R0, 0xffffff10 ;  /* 0xffffff10000d7836 */ /* 0x000fc40000000000 */
[C---:B------:R-:W-:Y:S02]  /*15660*/  VIADD R14, R0.reuse, 0xffffff11 ;  /* 0xffffff11000e7836 */ /* 0x040fe40000000000 */
        /* <DEDUP_REMOVED lines=25> */
[----:B------:R-:W-:Y:S02]  /*15800*/  VIADD R53, R0, 0xffffff79 ;  /* 0xffffff7900357836 */ /* 0x000fe40000000000 */
[----:B------:R-:W-:Y:S01]  /*15810*/  IMAD.IADD R0, R35, 0x1, -R61 ;  /* 0x0000000123007824 */ /* 0x000fe200078e0a3d */
[----:B------:R-:W-:-:S04]  /*15820*/  ISETP.GT.AND P3, PT, R33, R10, PT ;  /* 0x0000000a2100720c */ /* 0x000fc80003f64270 */
[----:B------:R-:W-:Y:S02]  /*15830*/  IABS R0, R0 ;  /* 0x0000000000007213 */ /* 0x000fe40000000000 */
[----:B------:R-:W-:Y:S02]  /*15840*/  FSEL R128, R76, -INF , !P3 ;  /* 0xff8000004c807808 */ /* 0x000fe40005800000 */
[----:B------:R-:W-:Y:S02]  /*15850*/  ISETP.GT.AND P3, PT, R33, R16, PT ;  /* 0x000000102100720c */ /* 0x000fe40003f64270 */
[----:B------:R-:W-:Y:S02]  /*15860*/  I2FP.F32.S32 R0, R0 ;  /* 0x0000000000007245 */ /* 0x000fe40000201400 */
[----:B------:R-:W-:-:S03]  /*15870*/  FSEL R172, R71, -INF , !P3 ;  /* 0xff80000047ac7808 */ /* 0x000fc60005800000 */
[----:B------:R-:W-:Y:S01]  /*15880*/  FFMA.FTZ R71, R0, -UR7, R246 ;  /* 0x8000000700477c23 */ /* 0x000fe200080100f6 */
        /* <DEDUP_REMOVED lines=9> */
[C---:B------:R-:W-:Y:S02]  /*15920*/  ISETP.GT.AND P5, PT, R33.reuse, R13, PT ;  /* 0x0000000d2100720c */ /* 0x040fe40003fa4270 */
[----:B------:R-:W-:Y:S02]  /*15930*/  I2FP.F32.S32 R4, R4 ;  /* 0x0000000400047245 */ /* 0x000fe40000201400 */
[----:B------:R-:W-:Y:S02]  /*15940*/  IABS R0, R0 ;  /* 0x0000000000007213 */ /* 0x000fe40000000000 */
[----:B------:R-:W-:Y:S01]  /*15950*/  FSEL R133, R74, -INF , !P5 ;  /* 0xff8000004a857808 */ /* 0x000fe20006800000 */
[----:B------:R-:W-:Y:S01]  /*15960*/  IMAD.MOV.U32 R196, RZ, RZ, R111 ;  /* 0x000000ffffc47224 */ /* 0x000fe200078e006f */
[----:B------:R-:W-:-:S02]  /*15970*/  ISETP.GT.AND P5, PT, R33, R18, PT ;  /* 0x000000122100720c */ /* 0x000fc40003fa4270 */
[----:B------:R-:W-:Y:S01]  /*15980*/  I2FP.F32.S32 R0, R0 ;  /* 0x0000000000007245 */ /* 0x000fe20000201400 */
[----:B------:R-:W-:Y:S01]  /*15990*/  FFMA.FTZ R111, R4, -UR7, R205 ;  /* 0x80000007046f7c23 */ /* 0x000fe200080100cd */
[----:B------:R-:W-:Y:S01]  /*159a0*/  IMAD.MOV.U32 R4, RZ, RZ, R182 ;  /* 0x000000ffff047224 */ /* 0x000fe200078e00b6 */
[----:B------:R-:W-:Y:S02]  /*159b0*/  FSEL R182, R69, -INF , !P5 ;  /* 0xff80000045b67808 */ /* 0x000fe40006800000 */
[----:B------:R-:W-:Y:S01]  /*159c0*/  FFMA.FTZ R69, R0, -UR7, R98 ;  /* 0x8000000700457c23 */ /* 0x000fe20008010062 */
[----:B------:R-:W-:Y:S01]  /*159d0*/  IMAD.IADD R0, R35, 0x1, -R77 ;  /* 0x0000000123007824 */ /* 0x000fe200078e0a4d */
[----:B------:R-:W-:-:S04]  /*159e0*/  ISETP.GT.AND P1, PT, R33, R9, PT ;  /* 0x000000092100720c */ /* 0x000fc80003f24270 */
[----:B------:R-:W-:Y:S02]  /*159f0*/  IABS R0, R0 ;  /* 0x0000000000007213 */ /* 0x000fe40000000000 */
[----:B------:R-:W-:Y:S02]  /*15a00*/  FSEL R124, R107, -INF , !P1 ;  /* 0xff8000006b7c7808 */ /* 0x000fe40004800000 */
[C---:B------:R-:W-:Y:S02]  /*15a10*/  ISETP.GT.AND P1, PT, R33.reuse, R19, PT ;  /* 0x000000132100720c */ /* 0x040fe40003f24270 */
[----:B------:R-:W-:Y:S01]  /*15a20*/  I2FP.F32.S32 R0, R0 ;  /* 0x0000000000007245 */ /* 0x000fe20000201400 */
[----:B------:R-:W-:Y:S01]  /*15a30*/  IMAD.MOV.U32 R233, RZ, RZ, R183 ;  /* 0x000000ffffe97224 */ /* 0x000fe200078e00b7 */
[----:B------:R-:W-:Y:S02]  /*15a40*/  FSEL R183, R68, -INF , !P1 ;  /* 0xff80000044b77808 */ /* 0x000fe40004800000 */
[----:B------:R-:W-:Y:S01]  /*15a50*/  ISETP.GT.AND P0, PT, R33, R8, PT ;  /* 0x000000082100720c */ /* 0x000fe20003f04270 */
[----:B------:R-:W-:Y:S01]  /*15a60*/  FFMA.FTZ R68, R0, -UR7, R99 ;  /* 0x8000000700447c23 */ /* 0x000fe20008010063 */
[----:B------:R-:W-:-:S02]  /*15a70*/  IMAD.IADD R0, R35, 0x1, -R79 ;  /* 0x0000000123007824 */ /* 0x000fc400078e0a4f */
[----:B------:R-:W-:Y:S02]  /*15a80*/  FSEL R117, R108, -INF , !P0 ;  /* 0xff8000006c757808 */ /* 0x000fe40004000000 */
[----:B------:R-:W-:Y:S02]  /*15a90*/  ISETP.GT.AND P0, PT, R33, R14, PT ;  /* 0x0000000e2100720c */ /* 0x000fe40003f04270 */
[----:B------:R-:W-:Y:S02]  /*15aa0*/  IABS R0, R0 ;  /* 0x0000000000007213 */ /* 0x000fe40000000000 */
[----:B------:R-:W-:Y:S02]  /*15ab0*/  FSEL R168, R73, -INF , !P0 ;  /* 0xff80000049a87808 */ /* 0x000fe40004000000 */
[----:B------:R-:W-:Y:S02]  /*15ac0*/  ISETP.GT.AND P0, PT, R33, R21, PT ;  /* 0x000000152100720c */ /* 0x000fe40003f04270 */
[----:B------:R-:W-:-:S02]  /*15ad0*/  I2FP.F32.S32 R0, R0 ;  /* 0x0000000000007245 */ /* 0x000fc40000201400 */
[----:B------:R-:W-:-:S03]  /*15ae0*/  FSEL R188, R67, -INF , !P0 ;  /* 0xff80000043bc7808 */ /* 0x000fc60004000000 */
[----:B------:R-:W-:Y:S01]  /*15af0*/  FFMA.FTZ R67, R0, -UR7, R130 ;  /* 0x8000000700437c23 */ /* 0x000fe20008010082 */
[----:B------:R-:W-:Y:S01]  /*15b00*/  IMAD.IADD R0, R35, 0x1, -R82 ;  /* 0x0000000123007824 */ /* 0x000fe200078e0a52 */
[----:B------:R-:W-:-:S04]  /*15b10*/  ISETP.GT.AND P3, PT, R33, R22, PT ;  /* 0x000000162100720c */ /* 0x000fc80003f64270 */
[----:B------:R-:W-:-:S04]  /*15b20*/  IABS R0, R0 ;  /* 0x0000000000007213 */ /* 0x000fc80000000000 */
[----:B------:R-:W-:Y:S02]  /*15b30*/  I2FP.F32.S32 R0, R0 ;  /* 0x0000000000007245 */ /* 0x000fe40000201400 */
        /* <DEDUP_REMOVED lines=10> */
[----:B------:R-:W-:Y:S01]  /*15be0*/  IABS R0, R0 ;  /* 0x0000000000007213 */ /* 0x000fe20000000000 */
[----:B------:R-:W-:-:S03]  /*15bf0*/  IMAD.MOV.U32 R193, RZ, RZ, R216 ;  /* 0x000000ffffc17224 */ /* 0x000fc600078e00d8 */
        /* <DEDUP_REMOVED lines=8> */
[----:B------:R-:W-:Y:S01]  /*15c80*/  I2FP.F32.S32 R0, R0 ;  /* 0x0000000000007245 */ /* 0x000fe20000201400 */
[----:B------:R-:W-:Y:S01]  /*15c90*/  IMAD.MOV.U32 R173, RZ, RZ, R220 ;  /* 0x000000ffffad7224 */ /* 0x000fe200078e00dc */
        /* <DEDUP_REMOVED lines=17> */
[----:B------:R-:W-:-:S04]  /*15db0*/  I2FP.F32.S32 R6, R6 ;  /* 0x0000000600067245 */ /* 0x000fc80000201400 */
[----:B------:R-:W-:Y:S02]  /*15dc0*/  IABS R0, R0 ;  /* 0x0000000000007213 */ /* 0x000fe40000000000 */
[----:B------:R-:W-:Y:S02]  /*15dd0*/  ISETP.GT.AND P4, PT, R33, R30, PT ;  /* 0x0000001e2100720c */ /* 0x000fe40003f84270 */
[----:B------:R-:W-:Y:S01]  /*15de0*/  I2FP.F32.S32 R0, R0 ;  /* 0x0000000000007245 */ /* 0x000fe20000201400 */
[----:B------:R-:W-:Y:S01]  /*15df0*/  FFMA.FTZ R112, R6, -UR7, R204 ;  /* 0x8000000706707c23 */ /* 0x000fe200080100cc */
[----:B------:R-:W-:Y:S01]  /*15e00*/  IMAD.MOV.U32 R204, RZ, RZ, R230 ;  /* 0x000000ffffcc7224 */ /* 0x000fe200078e00e6 */
[----:B------:R-:W-:Y:S02]  /*15e10*/  FSEL R230, R57, -INF , !P4 ;  /* 0xff80000039e67808 */ /* 0x000fe40006000000 */
        /* <DEDUP_REMOVED lines=28> */
[----:B------:R-:W-:Y:S02]  /*15fe0*/  IABS R0, R0 ;  /* 0x0000000000007213 */ /* 0x000fe40000000000 */
[C---:B------:R-:W-:Y:S02]  /*15ff0*/  ISETP.GT.AND P4, PT, R33.reuse, R47, PT ;  /* 0x0000002f2100720c */ /* 0x040fe40003f84270 */
[----:B------:R-:W-:Y:S02]  /*16000*/  ISETP.GT.AND P0, PT, R33, R48, PT ;  /* 0x000000302100720c */ /* 0x000fe40003f04270 */
[----:B------:R-:W-:Y:S01]  /*16010*/  I2FP.F32.S32 R0, R0 ;  /* 0x0000000000007245 */ /* 0x000fe20000201400 */
[----:B------:R-:W-:Y:S01]  /*16020*/  IMAD.MOV.U32 R244, RZ, RZ, R243 ;  /* 0x000000fffff47224 */ /* 0x000fe200078e00f3 */
[----:B------:R-:W-:Y:S01]  /*16030*/  FSEL R243, R20, -INF , !P4 ;  /* 0xff80000014f37808 */ /* 0x000fe20006000000 */
[----:B------:R-:W-:Y:S01]  /*16040*/  IMAD.MOV.U32 R177, RZ, RZ, R228 ;  /* 0x000000ffffb17224 */ /* 0x000fe200078e00e4 */
        /* <DEDUP_REMOVED lines=8> */
[----:B------:R-:W-:Y:S01]  /*160d0*/  FFMA.FTZ R33, R0, -UR7, R194 ;  /* 0x8000000700217c23 */ /* 0x000fe200080100c2 */
[----:B------:R-:W-:-:S05]  /*160e0*/  IMAD.IADD R0, R35, 0x1, -R87 ;  /* 0x0000000123007824 */ /* 0x000fca00078e0a57 */
[----:B------:R-:W-:-:S04]  /*160f0*/  IABS R0, R0 ;  /* 0x0000000000007213 */ /* 0x000fc80000000000 */
[----:B------:R-:W-:-:S05]  /*16100*/  I2FP.F32.S32 R0, R0 ;  /* 0x0000000000007245 */ /* 0x000fca0000201400 */
[----:B------:R-:W-:Y:S01]  /*16110*/  FFMA.FTZ R29, R0, -UR7, R195 ;  /* 0x80000007001d7c23 */ /* 0x000fe200080100c3 */
[----:B------:R-:W-:-:S05]  /*16120*/  IMAD.IADD R0, R35, 0x1, -R90 ;  /* 0x0000000123007824 */ /* 0x000fca00078e0a5a */
[----:B------:R-:W-:-:S04]  /*16130*/  IABS R0, R0 ;  /* 0x0000000000007213 */ /* 0x000fc80000000000 */
[----:B------:R-:W-:Y:S02]  /*16140*/  I2FP.F32.S32 R0, R0 ;  /* 0x0000000000007245 */ /* 0x000fe40000201400 */
[----:B------:R-:W-:-:S03]  /*16150*/  FSEL R232, R25, -INF , !P5 ;  /* 0xff80000019e87808 */ /* 0x000fc60006800000 */
[----:B------:R-:W-:Y:S01]  /*16160*/  FFMA.FTZ R25, R0, -UR7, R134 ;  /* 0x8000000700197c23 */ /* 0x000fe20008010086 */
[----:B------:R-:W-:-:S05]  /*16170*/  IMAD.IADD R0, R35, 0x1, -R93 ;  /* 0x0000000123007824 */ /* 0x000fca00078e0a5d */
[----:B------:R-:W-:-:S04]  /*16180*/  IABS R0, R0 ;  /* 0x0000000000007213 */ /* 0x000fc80000000000 */
[----:B------:R-:W-:-:S05]  /*16190*/  I2FP.F32.S32 R0, R0 ;  /* 0x0000000000007245 */ /* 0x000fca0000201400 */
[----:B------:R-:W-:Y:S01]  /*161a0*/  FFMA.FTZ R20, R0, -UR7, R135 ;  /* 0x8000000700147c23 */ /* 0x000fe20008010087 */
[----:B------:R-:W-:-:S05]  /*161b0*/  IMAD.IADD R0, R35, 0x1, -R96 ;  /* 0x0000000123007824 */ /* 0x000fca00078e0a60 */
[----:B------:R-:W-:-:S04]  /*161c0*/  IABS R0, R0 ;  /* 0x0000000000007213 */ /* 0x000fc80000000000 */
[----:B------:R-:W-:-:S05]  /*161d0*/  I2FP.F32.S32 R0, R0 ;  /* 0x0000000000007245 */ /* 0x000fca0000201400 */
[----:B------:R-:W-:Y:S01]  /*161e0*/  FFMA.FTZ R12, R0, -UR7, R198 ;  /* 0x80000007000c7c23 */ /* 0x000fe200080100c6 */
[----:B------:R-:W-:-:S05]  /*161f0*/  IMAD.IADD R0, R35, 0x1, -R101 ;  /* 0x0000000123007824 */ /* 0x000fca00078e0a65 */
[----:B------:R-:W-:-:S04]  /*16200*/  IABS R0, R0 ;  /* 0x0000000000007213 */ /* 0x000fc80000000000 */
[----:B------:R-:W-:Y:S01]  /*16210*/  I2FP.F32.S32 R0, R0 ;  /* 0x0000000000007245 */ /* 0x000fe20000201400 */
[----:B------:R-:W-:-:S04]  /*16220*/  IMAD.MOV.U32 R126, RZ, RZ, R7 ;  /* 0x000000ffff7e7224 */ /* 0x000fc800078e0007 */
[----:B------:R-:W-:Y:S01]  /*16230*/  FFMA.FTZ R7, R0, -UR7, R199 ;  /* 0x8000000700077c23 */ /* 0x000fe200080100c7 */
[----:B------:R-:W-:-:S05]  /*16240*/  IMAD.IADD R0, R35, 0x1, -R92 ;  /* 0x0000000123007824 */ /* 0x000fca00078e0a5c */
[----:B------:R-:W-:-:S04]  /*16250*/  IABS R0, R0 ;  /* 0x0000000000007213 */ /* 0x000fc80000000000 */
[----:B------:R-:W-:Y:S01]  /*16260*/  I2FP.F32.S32 R0, R0 ;  /* 0x0000000000007245 */ /* 0x000fe20000201400 */
[----:B------:R-:W-:-:S04]  /*16270*/  IMAD.MOV.U32 R247, RZ, RZ, R6 ;  /* 0x000000fffff77224 */ /* 0x000fc800078e0006 */
[----:B------:R-:W-:Y:S01]  /*16280*/  FFMA.FTZ R6, R0, -UR7, R174 ;  /* 0x8000000700067c23 */ /* 0x000fe200080100ae */
[----:B------:R-:W-:-:S05]  /*16290*/  IMAD.IADD R0, R35, 0x1, -R95 ;  /* 0x0000000123007824 */ /* 0x000fca00078e0a5f */
[----:B------:R-:W-:Y:S01]  /*162a0*/  IABS R0, R0 ;  /* 0x0000000000007213 */ /* 0x000fe20000000000 */
[----:B------:R-:W-:-:S03]  /*162b0*/  IMAD.MOV.U32 R191, RZ, RZ, R204 ;  /* 0x000000ffffbf7224 */ /* 0x000fc600078e00cc */
        /* <DEDUP_REMOVED lines=22> */
[----:B------:R-:W-:Y:S01]  /*16420*/  IABS R0, R0 ;  /* 0x0000000000007213 */ /* 0x000fe20000000000 */
[----:B------:R-:W-:-:S03]  /*16430*/  IMAD.MOV.U32 R174, RZ, RZ, R242 ;  /* 0x000000ffffae7224 */ /* 0x000fc600078e00f2 */
[----:B------:R-:W-:Y:S02]  /*16440*/  I2FP.F32.S32 R0, R0 ;  /* 0x0000000000007245 */ /* 0x000fe40000201400 */
[----:B------:R-:W-:Y:S02]  /*16450*/  FSEL R242, R112, -INF , !P2 ;  /* 0xff80000070f27808 */ /* 0x000fe40005000000 */
[----:B------:R-:W-:Y:S01]  /*16460*/  ISETP.GT.AND P2, PT, R32, R9, PT ;  /* 0x000000092000720c */ /* 0x000fe20003f44270 */
[----:B------:R-:W-:Y:S01]  /*16470*/  FFMA.FTZ R99, R0, -UR7, R206 ;  /* 0x8000000700637c23 */ /* 0x000fe200080100ce */
[----:B------:R-:W-:Y:S01]  /*16480*/  IMAD.MOV.U32 R206, RZ, RZ, R244 ;  /* 0x000000ffffce7224 */ /* 0x000fe200078e00f4 */
[----:B------:R-:W-:Y:S01]  /*16490*/  FSEL R244, R110, -INF , !P3 ;  /* 0xff8000006ef47808 */ /* 0x000fe20005800000 */
[----:B------:R-:W-:Y:S01]  /*164a0*/  IMAD.IADD R0, R35, 0x1, -R105 ;  /* 0x0000000123007824 */ /* 0x000fe200078e0a69 */
[----:B------:R-:W-:Y:S02]  /*164b0*/  FSEL R110, R70, -INF , !P2 ;  /* 0xff800000466e7808 */ /* 0x000fe40005000000 */
[----:B------:R-:W-:Y:S01]  /*164c0*/  ISETP.GT.AND P2, PT, R32, R15, PT ;  /* 0x0000000f2000720c */ /* 0x000fe20003f44270 */
[----:B------:R-:W-:Y:S01]  /*164d0*/  IMAD.MOV.U32 R179, RZ, RZ, R116 ;  /* 0x000000ffffb37224 */ /* 0x000fe200078e0074 */
[----:B------:R-:W-:-:S02]  /*164e0*/  IABS R0, R0 ;  /* 0x0000000000007213 */ /* 0x000fc40000000000 */
[----:B------:R-:W-:Y:S02]  /*164f0*/  FSEL R116, R65, -INF , !P2 ;  /* 0xff80000041747808 */ /* 0x000fe40005000000 */
[C---:B------:R-:W-:Y:S01]  /*16500*/  ISETP.GT.AND P2, PT, R32.reuse, R21, PT ;  /* 0x000000152000720c */ /* 0x040fe20003f44270 */
[----:B------:R-:W-:Y:S01]  /*16510*/  IMAD.MOV.U32 R170, RZ, RZ, R125 ;  /* 0x000000ffffaa7224 */ /* 0x000fe200078e007d */
[----:B------:R-:W-:Y:S02]  /*16520*/  I2FP.F32.S32 R0, R0 ;  /* 0x0000000000007245 */ /* 0x000fe40000201400 */
[----:B------:R-:W-:Y:S02]  /*16530*/  FSEL R125, R57, -INF , !P2 ;  /* 0xff800000397d7808 */ /* 0x000fe40005000000 */
[----:B------:R-:W-:Y:S01]  /*16540*/  ISETP.GT.AND P2, PT, R32, R27, PT ;  /* 0x0000001b2000720c */ /* 0x000fe20003f44270 */
[----:B------:R-:W-:Y:S02]  /*16550*/  IMAD.MOV.U32 R194, RZ, RZ, R196 ;  /* 0x000000ffffc27224 */ /* 0x000fe400078e00c4 */
[----:B------:R-:W-:Y:S01]  /*16560*/  FFMA.FTZ R98, R0, -UR7, R207 ;  /* 0x8000000700627c23 */ /* 0x000fe200080100cf */
[----:B------:R-:W-:Y:S01]  /*16570*/  IMAD.IADD R0, R35, 0x1, -R106 ;  /* 0x0000000123007824 */ /* 0x000fe200078e0a6a */
[----:B------:R-:W-:Y:S01]  /*16580*/  FSEL R196, R33, -INF , !P2 ;  /* 0xff80000021c47808 */ /* 0x000fe20005000000 */
[----:B------:R-:W-:Y:S01]  /*16590*/  IMAD.MOV.U32 R199, RZ, RZ, R245 ;  /* 0x000000ffffc77224 */ /* 0x000fe200078e00f5 */
[----:B------:R-:W-:Y:S01]  /*165a0*/  ISETP.GT.AND P2, PT, R32, R40, PT ;  /* 0x000000282000720c */ /* 0x000fe20003f44270 */
[----:B------:R-:W-:Y:S01]  /*165b0*/  IMAD.MOV.U32 R35, RZ, RZ, R223 ;  /* 0x000000ffff237224 */ /* 0x000fe200078e00df */
[----:B------:R-:W-:-:S02]  /*165c0*/  FSEL R245, R109, -INF , !P0 ;  /* 0xff8000006df57808 */ /* 0x000fc40004000000 */
[C---:B------:R-:W-:Y:S02]  /*165d0*/  ISETP.GT.AND P0, PT, R32.reuse, R13, PT ;  /* 0x0000000d2000720c */ /* 0x040fe40003f04270 */
[----:B------:R-:W-:Y:S02]  /*165e0*/  IABS R0, R0 ;  /* 0x0000000000007213 */ /* 0x000fe40000000000 */
[----:B------:R-:W-:Y:S02]  /*165f0*/  FSEL R223, R7, -INF , !P2 ;  /* 0xff80000007df7808 */ /* 0x000fe40005000000 */
[----:B------:R-:W-:Y:S01]  /*16600*/  ISETP.GT.AND P2, PT, R32, R48, PT ;  /* 0x000000302000720c */ /* 0x000fe20003f44270 */
[----:B------:R-:W-:Y:S01]  /*16610*/  IMAD.MOV.U32 R195, RZ, RZ, R197 ;  /* 0x000000ffffc37224 */ /* 0x000fe200078e00c5 */
[----:B------:R-:W-:Y:S01]  /*16620*/  FSEL R114, R67, -INF , !P0 ;  /* 0xff80000043727808 */ /* 0x000fe20004000000 */
[----:B------:R-:W-:Y:S01]  /*16630*/  IMAD.MOV.U32 R197, RZ, RZ, R240 ;  /* 0x000000ffffc57224 */ /* 0x000fe200078e00f0 */
[----:B------:R-:W-:-:S02]  /*16640*/  I2FP.F32.S32 R0, R0 ;  /* 0x0000000000007245 */ /* 0x000fc40000201400 */
[----:B------:R-:W-:Y:S02]  /*16650*/  ISETP.GT.AND P0, PT, R32, R18, PT ;  /* 0x000000122000720c */ /* 0x000fe40003f04270 */
[----:B------:R-:W-:Y:S01]  /*16660*/  FSEL R240, R2, -INF , !P2 ;  /* 0xff80000002f07808 */ /* 0x000fe20005000000 */
[----:B------:R-:W-:Y:S02]  /*16670*/  VIADD R2, R221, 0x40 ;  /* 0x00000040dd027836 */ /* 0x000fe40000000000 */
[----:B------:R-:W-:Y:S01]  /*16680*/  IMAD.MOV.U32 R246, RZ, RZ, R121 ;  /* 0x000000fffff67224 */ /* 0x000fe200078e0079 */
[----:B------:R-:W-:Y:S01]  /*16690*/  FSEL R121, R60, -INF , !P0 ;  /* 0xff8000003c797808 */ /* 0x000fe20004000000 */
[----:B------:R-:W-:Y:S01]  /*166a0*/  FFMA.FTZ R76, R0, -UR7, R122 ;  /* 0x80000007004c7c23 */ /* 0x000fe2000801007a */
[----:B------:R-:W-:Y:S01]  /*166b0*/  ISETP.GT.AND P0, PT, R32, R24, PT ;  /* 0x000000182000720c */ /* 0x000fe20003f04270 */
[----:B------:R-:W-:-:S03]  /*166c0*/  IMAD.IADD R0, R2, 0x1, -R61 ;  /* 0x0000000102007824 */ /* 0x000fc600078e0a3d */
[----:B------:R-:W-:Y:S02]  /*166d0*/  FSEL R131, R54, -INF , !P0 ;  /* 0xff80000036837808 */ /* 0x000fe40004000000 */
[----:B------:R-:W-:Y:S02]  /*166e0*/  ISETP.GT.AND P0, PT, R32, R31, PT ;  /* 0x0000001f2000720c */ /* 0x000fe40003f04270 */
[----:B------:R-:W-:Y:S01]  /*166f0*/  IABS R0, R0 ;  /* 0x0000000000007213 */ /* 0x000fe20000000000 */
[----:B------:R-:W-:Y:S01]  /*16700*/  IMAD.MOV.U32 R178, RZ, RZ, R204 ;  /* 0x000000ffffb27224 */ /* 0x000fe200078e00cc */
[----:B------:R-:W-:Y:S02]  /*16710*/  FSEL R204, R20, -INF , !P0 ;  /* 0xff80000014cc7808 */ /* 0x000fe40004000000 */
[----:B------:R-:W-:Y:S02]  /*16720*/  ISETP.GT.AND P0, PT, R32, R46, PT ;  /* 0x0000002e2000720c */ /* 0x000fe40003f04270 */
[----:B------:R-:W-:Y:S01]  /*16730*/  I2FP.F32.S32 R0, R0 ;  /* 0x0000000000007245 */ /* 0x000fe20000201400 */
[----:B------:R-:W-:-:S02]  /*16740*/  VIADD R60, R221, 0x48 ;  /* 0x00000048dd3c7836 */ /* 0x000fc40000000000 */
[----:B------:R-:W-:Y:S01]  /*16750*/  IMAD.MOV.U32 R135, RZ, RZ, R238 ;  /* 0x000000ffff877224 */ /* 0x000fe200078e00ee */
[----:B------:R-:W-:Y:S01]  /*16760*/  FSEL R238, R4, -INF , !P0 ;  /* 0xff80000004ee7808 */ /* 0x000fe20004000000 */
[----:B------:R-:W-:Y:S01]  /*16770*/  FFMA.FTZ R4, R0, -UR7, R248 ;  /* 0x8000000700047c23 */ /* 0x000fe200080100f8 */
[----:B------:R-:W-:Y:S02]  /*16780*/  IMAD.IADD R0, R60, 0x1, -R61 ;  /* 0x000000013c007824 */ /* 0x000fe400078e0a3d */
[----:B------:R-:W-:Y:S01]  /*16790*/  IMAD.MOV.U32 R171, RZ, RZ, R243 ;  /* 0x000000ffffab7224 */ /* 0x000fe200078e00f3 */
[----:B------:R-:W-:Y:S02]  /*167a0*/  FSEL R243, R111, -INF , !P4 ;  /* 0xff8000006ff37808 */ /* 0x000fe40006000000 */
[----:B------:R-:W-:Y:S02]  /*167b0*/  ISETP.GT.AND P4, PT, R32, R11, PT ;  /* 0x0000000b2000720c */ /* 0x000fe40003f84270 */
[----:B------:R-:W-:-:S02]  /*167c0*/  IABS R0, R0 ;  /* 0x0000000000007213 */ /* 0x000fc40000000000 */
        /* <DEDUP_REMOVED lines=8> */
[----:B------:R-:W-:Y:S01]  /*16850*/  IMAD.MOV.U32 R130, RZ, RZ, R129 ;  /* 0x000000ffff827224 */ /* 0x000fe200078e0081 */
[----:B------:R-:W-:Y:S02]  /*16860*/  FSEL R129, R55, -INF , !P4 ;  /* 0xff80000037817808 */ /* 0x000fe40006000000 */
[C---:B------:R-:W-:Y:S02]  /*16870*/  ISETP.GT.AND P4, PT, R32.reuse, R30, PT ;  /* 0x0000001e2000720c */ /* 0x040fe40003f84270 */
[----:B------:R-:W-:Y:S01]  /*16880*/  IABS R0, R0 ;  /* 0x0000000000007213 */ /* 0x000fe20000000000 */
[----:B------:R-:W-:Y:S01]  /*16890*/  IMAD.MOV.U32 R202, RZ, RZ, R201 ;  /* 0x000000ffffca7224 */ /* 0x000fe200078e00c9 */
[----:B------:R-:W-:Y:S02]  /*168a0*/  FSEL R201, R25, -INF , !P4 ;  /* 0xff80000019c97808 */ /* 0x000fe40006000000 */
[----:B------:R-:W-:Y:S02]  /*168b0*/  ISETP.GT.AND P4, PT, R32, R43, PT ;  /* 0x0000002b2000720c */ /* 0x000fe40003f84270 */
[----:B------:R-:W-:Y:S01]  /*168c0*/  I2FP.F32.S32 R0, R0 ;  /* 0x0000000000007245 */ /* 0x000fe20000201400 */
[----:B------:R-:W-:Y:S01]  /*168d0*/  IMAD.MOV.U32 R203, RZ, RZ, R237 ;  /* 0x000000ffffcb7224 */ /* 0x000fe200078e00ed */
[----:B------:R-:W-:-:S03]  /*168e0*/  FSEL R237, R5, -INF , !P4 ;  /* 0xff80000005ed7808 */ /* 0x000fc60006000000 */
        /* <DEDUP_REMOVED lines=8> */
[----:B------:R-:W-:-:S05]  /*16970*/  I2FP.F32.S32 R0, R0 ;  /* 0x0000000000007245 */ /* 0x000fca0000201400 */
[----:B------:R-:W-:Y:S01]  /*16980*/  FFMA.FTZ R7, R0, -UR7, R122 ;  /* 0x8000000700077c23 */ /* 0x000fe2000801007a */
[----:B------:R-:W-:-:S05]  /*16990*/  IMAD.IADD R0, R60, 0x1, -R59 ;  /* 0x000000013c007824 */ /* 0x000fca00078e0a3b */
[----:B------:R-:W-:Y:S01]  /*169a0*/  IABS R0, R0 ;  /* 0x0000000000007213 */ /* 0x000fe20000000000 */
[----:B------:R-:W-:-:S03]  /*169b0*/  IMAD.MOV.U32 R73, RZ, RZ, R236 ;  /* 0x000000ffff497224 */ /* 0x000fc600078e00ec */
[----:B------:R-:W-:Y:S01]  /*169c0*/  I2FP.F32.S32 R0, R0 ;  /* 0x0000000000007245 */ /* 0x000fe20000201400 */
[----:B------:R-:W-:Y:S01]  /*169d0*/  IMAD.MOV.U32 R72, RZ, RZ, R241 ;  /* 0x000000ffff487224 */ /* 0x000fe200078e00f1 */
[----:B------:R-:W-:Y:S02]  /*169e0*/  FSEL R241, R113, -INF , !P1 ;  /* 0xff80000071f17808 */ /* 0x000fe40004800000 */
[----:B------:R-:W-:Y:S01]  /*169f0*/  ISETP.GT.AND P1, PT, R32, R8, PT ;  /* 0x000000082000720c */ /* 0x000fe20003f24270 */
[----:B------:R-:W-:Y:S01]  /*16a00*/  FFMA.FTZ R73, R0, -UR7, R73 ;  /* 0x8000000700497c23 */ /* 0x000fe20008010049 */
[----:B------:R-:W-:Y:S01]  /*16a10*/  IMAD.IADD R0, R2, 0x1, -R77 ;  /* 0x0000000102007824 */ /* 0x000fe200078e0a4d */
[C---:B------:R-:W-:Y:S02]  /*16a20*/  ISETP.GT.AND P3, PT, R32.reuse, R10, PT ;  /* 0x0000000a2000720c */ /* 0x040fe40003f64270 */
[----:B------:R-:W-:Y:S02]  /*16a30*/  FSEL R109, R71, -INF , !P1 ;  /* 0xff800000476d7808 */ /* 0x000fe40004800000 */
[----:B------:R-:W-:-:S02]  /*16a40*/  ISETP.GT.AND P1, PT, R32, R14, PT ;  /* 0x0000000e2000720c */ /* 0x000fc40003f24270 */
[----:B------:R-:W-:Y:S02]  /*16a50*/  IABS R0, R0 ;  /* 0x0000000000007213 */ /* 0x000fe40000000000 */
[----:B------:R-:W-:Y:S02]  /*16a60*/  FSEL R111, R69, -INF , !P3 ;  /* 0xff800000456f7808 */ /* 0x000fe40005800000 */
[----:B------:R-:W-:Y:S02]  /*16a70*/  FSEL R115, R66, -INF , !P1 ;  /* 0xff80000042737808 */ /* 0x000fe40004800000 */
[C---:B------:R-:W-:Y:S02]  /*16a80*/  ISETP.GT.AND P3, PT, R32.reuse, R16, PT ;  /* 0x000000102000720c */ /* 0x040fe40003f64270 */
[----:B------:R-:W-:Y:S02]  /*16a90*/  ISETP.GT.AND P1, PT, R32, R19, PT ;  /* 0x000000132000720c */ /* 0x000fe40003f24270 */
[----:B------:R-:W-:Y:S01]  /*16aa0*/  I2FP.F32.S32 R0, R0 ;  /* 0x0000000000007245 */ /* 0x000fe20000201400 */
[----:B------:R-:W-:Y:S01]  /*16ab0*/  IMAD.MOV.U32 R207, RZ, RZ, R123 ;  /* 0x000000ffffcf7224 */ /* 0x000fe200078e007b */
[----:B------:R-:W-:-:S02]  /*16ac0*/  FSEL R119, R64, -INF , !P3 ;  /* 0xff80000040777808 */ /* 0x000fc40005800000 */
[----:B------:R-:W-:Y:S01]  /*16ad0*/  FSEL R123, R58, -INF , !P1 ;  /* 0xff8000003a7b7808 */ /* 0x000fe20004800000 */
[----:B------:R-:W-:Y:S01]  /*16ae0*/  FFMA.FTZ R25, R0, -UR7, R35 ;  /* 0x8000000700197c23 */ /* 0x000fe20008010023 */
[C---:B------:R-:W-:Y:S02]  /*16af0*/  ISETP.GT.AND P3, PT, R32.reuse, R22, PT ;  /* 0x000000162000720c */ /* 0x040fe40003f64270 */
[----:B------:R-:W-:Y:S01]  /*16b00*/  ISETP.GT.AND P1, PT, R32, R26, PT ;  /* 0x0000001a2000720c */ /* 0x000fe20003f24270 */
[----:B------:R-:W-:Y:S01]  /*16b10*/  IMAD.IADD R0, R2, 0x1, -R79 ;  /* 0x0000000102007824 */ /* 0x000fe200078e0a4f */
[----:B------:R-:W-:Y:S02]  /*16b20*/  FSEL R127, R56, -INF , !P3 ;  /* 0xff800000387f7808 */ /* 0x000fe40005800000 */
[----:B------:R-:W-:Y:S02]  /*16b30*/  FSEL R134, R41, -INF , !P1 ;  /* 0xff80000029867808 */ /* 0x000fe40004800000 */
[----:B------:R-:W-:-:S02]  /*16b40*/  ISETP.GT.AND P3, PT, R32, R28, PT ;  /* 0x0000001c2000720c */ /* 0x000fc40003f64270 */
[----:B------:R-:W-:Y:S01]  /*16b50*/  ISETP.GT.AND P1, PT, R32, R34, PT ;  /* 0x000000222000720c */ /* 0x000fe20003f24270 */
[----:B------:R-:W-:Y:S01]  /*16b60*/  IMAD.MOV.U32 R175, RZ, RZ, R200 ;  /* 0x000000ffffaf7224 */ /* 0x000fe200078e00c8 */
[----:B------:R-:W-:Y:S02]  /*16b70*/  IABS R0, R0 ;  /* 0x0000000000007213 */ /* 0x000fe40000000000 */
[----:B------:R-:W-:Y:S02]  /*16b80*/  FSEL R200, R29, -INF , !P3 ;  /* 0xff8000001dc87808 */ /* 0x000fe40005800000 */
[----:B------:R-:W-:Y:S02]  /*16b90*/  FSEL R217, R12, -INF , !P1 ;  /* 0xff8000000cd97808 */ /* 0x000fe40004800000 */
[C---:B------:R-:W-:Y:S02]  /*16ba0*/  ISETP.GT.AND P3, PT, R32.reuse, R42, PT ;  /* 0x0000002a2000720c */ /* 0x040fe40003f64270 */
[----:B------:R-:W-:Y:S01]  /*16bb0*/  ISETP.GT.AND P1, PT, R32, R47, PT ;  /* 0x0000002f2000720c */ /* 0x000fe20003f24270 */
[----:B------:R-:W-:Y:S01]  /*16bc0*/  IMAD.MOV.U32 R71, RZ, RZ, R207 ;  /* 0x000000ffff477224 */ /* 0x000fe200078e00cf */
[----:B------:R-:W-:Y:S01]  /*16bd0*/  I2FP.F32.S32 R0, R0 ;  /* 0x0000000000007245 */ /* 0x000fe20000201400 */
[----:B------:R-:W-:Y:S01]  /*16be0*/  IMAD.MOV.U32 R198, RZ, RZ, R239 ;  /* 0x000000ffffc67224 */ /* 0x000fe200078e00ef */
[----:B------:R-:W-:-:S02]  /*16bf0*/  FSEL R236, R6, -INF , !P3 ;  /* 0xff80000006ec7808 */ /* 0x000fc40005800000 */
[----:B------:R-:W-:Y:S02]  /*16c00*/  FSEL R239, R3, -INF , !P1 ;  /* 0xff80000003ef7808 */ /* 0x000fe40004800000 */
[C---:B------:R-:W-:Y:S02]  /*16c10*/  ISETP.GT.AND P3, PT, R32.reuse, R49, PT ;  /* 0x000000312000720c */ /* 0x040fe40003f64270 */
[C---:B------:R-:W-:Y:S02]  /*16c20*/  ISETP.GT.AND P5, PT, R32.reuse, R50, PT ;  /* 0x000000322000720c */ /* 0x040fe40003fa4270 */
[C---:B------:R-:W-:Y:S02]  /*16c30*/  ISETP.GT.AND P0, PT, R32.reuse, R51, PT ;  /* 0x000000332000720c */ /* 0x040fe40003f04270 */
[C---:B------:R-:W-:Y:S02]  /*16c40*/  ISETP.GT.AND P1, PT, R32.reuse, R52, PT ;  /* 0x000000342000720c */ /* 0x040fe40003f24270 */
[----:B------:R-:W-:Y:S01]  /*16c50*/  ISETP.GT.AND P2, PT, R32, R53, PT ;  /* 0x000000352000720c */ /* 0x000fe20003f44270 */
        /* <DEDUP_REMOVED lines=16> */
[----:B------:R-:W-:Y:S02]  /*16d60*/  IMAD.IADD R0, R2, 0x1, -R80 ;  /* 0x0000000102007824 */ /* 0x000fe400078e0a50 */
[----:B------:R-:W-:-:S03]  /*16d70*/  IMAD.MOV.U32 R207, RZ, RZ, R148 ;  /* 0x000000ffffcf7224 */ /* 0x000fc600078e0094 */
        /* <DEDUP_REMOVED lines=25> */
[----:B------:R-:W-:Y:S02]  /*16f10*/  IMAD.MOV.U32 R174, RZ, RZ, R72 ;  /* 0x000000ffffae7224 */ /* 0x000fe400078e0048 */
[----:B------:R-:W-:Y:S01]  /*16f20*/  IMAD.MOV.U32 R72, RZ, RZ, R143 ;  /* 0x000000ffff487224 */ /* 0x000fe200078e008f */
        /* <DEDUP_REMOVED lines=61> */
[----:B------:R-:W-:Y:S02]  /*17300*/  IMAD.MOV.U32 R179, RZ, RZ, R130 ;  /* 0x000000ffffb37224 */ /* 0x000fe400078e0082 */
[----:B------:R-:W-:Y:S01]  /*17310*/  IMAD.MOV.U32 R130, RZ, RZ, R45 ;  /* 0x000000ffff827224 */ /* 0x000fe200078e002d */
[----:B------:R-:W-:-:S03]  /*17320*/  IABS R0, R0 ;  /* 0x0000000000007213 */ /* 0x000fc60000000000 */
[----:B------:R-:W-:Y:S01]  /*17330*/  IMAD.MOV.U32 R35, RZ, RZ, R130 ;  /* 0x000000ffff237224 */ /* 0x000fe200078e0082 */
        /* <DEDUP_REMOVED lines=13> */
[----:B------:R-:W-:-:S04]  /*17410*/  IABS R0, R0 ;  /* 0x0000000000007213 */ /* 0x000fc80000000000 */
[----:B------:R-:W-:-:S05]  /*17420*/  I2FP.F32.S32 R0, R0 ;  /* 0x0000000000007245 */ /* 0x000fca0000201400 */
[----:B------:R-:W-:Y:S01]  /*17430*/  FFMA.FTZ R20, R0, -UR7, R207 ;  /* 0x8000000700147c23 */ /* 0x000fe200080100cf */
[----:B------:R-:W-:Y:S02]  /*17440*/  IMAD.IADD R0, R2, 0x1, -R102 ;  /* 0x0000000102007824 */ /* 0x000fe400078e0a66 */
[----:B------:R-:W-:Y:S02]  /*17450*/  IMAD.MOV.U32 R118, RZ, RZ, R150 ;  /* 0x000000ffff767224 */ /* 0x000fe400078e0096 */
[----:B------:R-:W-:Y:S01]  /*17460*/  IMAD.MOV.U32 R246, RZ, RZ, R151 ;  /* 0x000000fffff67224 */ /* 0x000fe200078e0097 */
[----:B------:R-:W-:Y:S01]  /*17470*/  IABS R0, R0 ;  /* 0x0000000000007213 */ /* 0x000fe20000000000 */
[----:B------:R-:W-:Y:S01]  /*17480*/  IMAD.MOV.U32 R175, RZ, RZ, R118 ;  /* 0x000000ffffaf7224 */ /* 0x000fe200078e0076 */
[----:B------:R1:W5:Y:S01]  /*17490*/  LDL.LU R151, [R1+0x37c] ;  /* 0x00037c0001977983 */ /* 0x0003620000300800 */
[----:B------:R-:W-:Y:S01]  /*174a0*/  IMAD.MOV.U32 R118, RZ, RZ, R246 ;  /* 0x000000ffff767224 */ /* 0x000fe200078e00f6 */
[----:B------:R-:W-:Y:S01]  /*174b0*/  I2FP.F32.S32 R0, R0 ;  /* 0x0000000000007245 */ /* 0x000fe20000201400 */
[----:B------:R-:W-:Y:S01]  /*174c0*/  IMAD.MOV.U32 R246, RZ, RZ, R39 ;  /* 0x000000fffff67224 */ /* 0x000fe200078e0027 */
[----:B------:R1:W5:Y:S03]  /*174d0*/  LDL.LU R150, [R1+0x378] ;  /* 0x0003780001967983 */ /* 0x0003660000300800 */
        /* <DEDUP_REMOVED lines=10> */
[----:B------:R-:W-:Y:S01]  /*17580*/  VIADD R0, R2, -UR32 ;  /* 0x8000002002007c36 */ /* 0x000fe20008000000 */
[----:B------:R-:W-:Y:S01]  /*17590*/  FSEL R181, R107, -INF , !P3 ;  /* 0xff8000006bb57808 */ /* 0x000fe20005800000 */
[----:B------:R-:W-:Y:S01]  /*175a0*/  IMAD.MOV.U32 R107, RZ, RZ, R193 ;  /* 0x000000ffff6b7224 */ /* 0x000fe200078e00c1 */
[----:B------:R-:W-:Y:S02]  /*175b0*/  FSEL R193, R99, -INF , !P5 ;  /* 0xff80000063c17808 */ /* 0x000fe40006800000 */
[----:B------:R-:W-:Y:S02]  /*175c0*/  FSEL R197, R98, -INF , !P0 ;  /* 0xff80000062c57808 */ /* 0x000fe40004000000 */
[C---:B------:R-:W-:Y:S02]  /*175d0*/  ISETP.GT.AND P4, PT, R0.reuse, R8, PT ;  /* 0x000000080000720c */ /* 0x040fe40003f84270 */
[----:B------:R-:W-:-:S02]  /*175e0*/  ISETP.GT.AND P5, PT, R0, R9, PT ;  /* 0x000000090000720c */ /* 0x000fc40003fa4270 */
[----:B------:R-:W-:Y:S02]  /*175f0*/  ISETP.GT.AND P0, PT, R0, R10, PT ;  /* 0x0000000a0000720c */ /* 0x000fe40003f04270 */
[----:B------:R-:W-:Y:S02]  /*17600*/  FSEL R246, R76, -INF , !P1 ;  /* 0xff8000004cf67808 */ /* 0x000fe40004800000 */
[----:B------:R-:W-:Y:S02]  /*17610*/  FSEL R4, R4, -INF , !P4 ;  /* 0xff80000004047808 */ /* 0x000fe40006000000 */
[----:B------:R-:W-:Y:S02]  /*17620*/  FSEL R5, R5, -INF , !P5 ;  /* 0xff80000005057808 */ /* 0x000fe40006800000 */
[----:B------:R-:W-:Y:S01]  /*17630*/  FSEL R7, R7, -INF , !P0 ;  /* 0xff80000007077808 */ /* 0x000fe20004000000 */
[----:B------:R-:W-:Y:S01]  /*17640*/  IMAD.MOV.U32 R207, RZ, RZ, R179 ;  /* 0x000000ffffcf7224 */ /* 0x000fe200078e00b3 */
[----:B------:R-:W-:-:S02]  /*17650*/  ISETP.GT.AND P1, PT, R0, R11, PT ;  /* 0x0000000b0000720c */ /* 0x000fc40003f24270 */
[C---:B------:R-:W-:Y:S02]  /*17660*/  ISETP.GT.AND P3, PT, R0.reuse, R13, PT ;  /* 0x0000000d0000720c */ /* 0x040fe40003f64270 */
[C---:B------:R-:W-:Y:S02]  /*17670*/  ISETP.GT.AND P4, PT, R0.reuse, R14, PT ;  /* 0x0000000e0000720c */ /* 0x040fe40003f84270 */
[C---:B------:R-:W-:Y:S02]  /*17680*/  ISETP.GT.AND P5, PT, R0.reuse, R15, PT ;  /* 0x0000000f0000720c */ /* 0x040fe40003fa4270 */
[----:B------:R-:W-:Y:S01]  /*17690*/  ISETP.GT.AND P0, PT, R0, R16, PT ;  /* 0x000000100000720c */ /* 0x000fe20003f04270 */
[----:B------:R-:W-:Y:S01]  /*176a0*/  IMAD.MOV.U32 R179, RZ, RZ, R174 ;  /* 0x000000ffffb37224 */ /* 0x000fe200078e00ae */
[----:B------:R-:W-:Y:S01]  /*176b0*/  FSEL R25, R25, -INF , !P1 ;  /* 0xff80000019197808 */ /* 0x000fe20004800000 */
[----:B------:R-:W-:Y:S01]  /*176c0*/  IMAD.MOV.U32 R174, RZ, RZ, R227 ;  /* 0x000000ffffae7224 */ /* 0x000fe200078e00e3 */
[----:B------:R-:W-:-:S02]  /*176d0*/  FSEL R227, R184, -INF , !P2 ;  /* 0xff800000b8e37808 */ /* 0x000fc40005000000 */
[----:B------:R-:W-:Y:S02]  /*176e0*/  FSEL R32, R32, -INF , !P3 ;  /* 0xff80000020207808 */ /* 0x000fe40005800000 */
[----:B------:R-:W-:Y:S02]  /*176f0*/  FSEL R54, R54, -INF , !P4 ;  /* 0xff80000036367808 */ /* 0x000fe40006000000 */
[----:B------:R-:W-:Y:S02]  /*17700*/  FSEL R56, R56, -INF , !P5 ;  /* 0xff80000038387808 */ /* 0x000fe40006800000 */
[----:B------:R-:W-:Y:S01]  /*17710*/  FSEL R59, R59, -INF , !P0 ;  /* 0xff8000003b3b7808 */ /* 0x000fe20004000000 */
[----:B------:R-:W-:Y:S01]  /*17720*/  IMAD.IADD R2, R2, 0x1, -R180 ;  /* 0x0000000102027824 */ /* 0x000fe200078e0ab4 */
        /* <DEDUP_REMOVED lines=30> */
[----:B------:R-:W-:Y:S02]  /*17910*/  ISETP.GT.AND P0, PT, R0, R47, PT ;  /* 0x0000002f0000720c */ /* 0x000fe40003f04270 */
[----:B------:R-:W-:Y:S01]  /*17920*/  I2FP.F32.S32 R2, R2 ;  /* 0x0000000200027245 */ /* 0x000fe20000201400 */
[----:B------:R-:W-:Y:S01]  /*17930*/  IMAD.MOV.U32 R177, RZ, RZ, R233 ;  /* 0x000000ffffb17224 */ /* 0x000fe200078e00e9 */
[----:B------:R-:W-:-:S02]  /*17940*/  FSEL R58, R58, -INF , !P4 ;  /* 0xff8000003a3a7808 */ /* 0x000fc40006000000 */
[----:B------:R-:W-:Y:S01]  /*17950*/  FSEL R57, R57, -INF , !P5 ;  /* 0xff80000039397808 */ /* 0x000fe20006800000 */
[----:B------:R-:W-:Y:S01]  /*17960*/  FFMA.FTZ R2, R2, -UR7, R173 ;  /* 0x8000000702027c23 */ /* 0x000fe200080100ad */
        /* <DEDUP_REMOVED lines=10> */
[----:B------:R-:W-:Y:S02]  /*17a10*/  VIADD R0, R60, -UR32 ;  /* 0x800000203c007c36 */ /* 0x000fe40008000000 */
[----:B------:R-:W-:-:S02]  /*17a20*/  IMAD.MOV.U32 R130, RZ, RZ, R108 ;  /* 0x000000ffff827224 */ /* 0x000fc400078e006c */
[----:B------:R-:W-:Y:S02]  /*17a30*/  IMAD.MOV.U32 R108, RZ, RZ, R44 ;  /* 0x000000ffff6c7224 */ /* 0x000fe400078e002c */
[----:B------:R-:W-:Y:S01]  /*17a40*/  IMAD.MOV.U32 R113, RZ, RZ, R177 ;  /* 0x000000ffff717224 */ /* 0x000fe200078e00b1 */
[----:B------:R-:W-:Y:S02]  /*17a50*/  FSEL R177, R2, -INF , !P0 ;  /* 0xff80000002b17808 */ /* 0x000fe40004000000 */
[----:B------:R-:W-:Y:S01]  /*17a60*/  ISETP.GT.AND P0, PT, R0, R8, PT ;  /* 0x000000080000720c */ /* 0x000fe20003f04270 */
[----:B------:R-:W-:Y:S01]  /*17a70*/  IMAD.MOV.U32 R122, RZ, RZ, R135 ;  /* 0x000000ffff7a7224 */ /* 0x000fe200078e0087 */
[----:B------:R-:W-:Y:S01]  /*17a80*/  FSEL R135, R6, -INF , !P2 ;  /* 0xff80000006877808 */ /* 0x000fe20005000000 */
[----:B------:R-:W-:Y:S01]  /*17a90*/  IMAD.MOV.U32 R76, RZ, RZ, R108 ;  /* 0x000000ffff4c7224 */ /* 0x000fe200078e006c */
[----:B------:R-:W-:Y:S01]  /*17aa0*/  FSEL R108, R29, -INF , !P5 ;  /* 0xff8000001d6c7808 */ /* 0x000fe20006800000 */
[----:B------:R-:W-:Y:S01]  /*17ab0*/  IMAD.MOV.U32 R184, RZ, RZ, R207 ;  /* 0x000000ffffb87224 */ /* 0x000fe200078e00cf */
[C---:B------:R-:W-:Y:S01]  /*17ac0*/  ISETP.GE.AND P2, PT, R8.reuse, R208, PT ;  /* 0x000000d00800720c */ /* 0x040fe20003f46270 */
[----:B------:R-:W-:Y:S01]  /*17ad0*/  IMAD.MOV.U32 R250, RZ, RZ, R179 ;  /* 0x000000fffffa7224 */ /* 0x000fe200078e00b3 */
[----:B------:R-:W-:-:S02]  /*17ae0*/  ISETP.GE.AND P5, PT, R8, R209, PT ;  /* 0x000000d10800720c */ /* 0x000fc40003fa6270 */
[----:B------:R-:W-:Y:S01]  /*17af0*/  FSEL R2, R74, -INF , !P0 ;  /* 0xff8000004a027808 */ /* 0x000fe20004000000 */
[----:B------:R-:W-:Y:S01]  /*17b00*/  IMAD.MOV.U32 R207, RZ, RZ, R198 ;  /* 0x000000ffffcf7224 */ /* 0x000fe200078e00c6 */
[----:B------:R-:W-:Y:S01]  /*17b10*/  ISETP.GT.AND P0, PT, R0, R9, PT ;  /* 0x000000090000720c */ /* 0x000fe20003f04270 */
[----:B------:R-:W-:Y:S02]  /*17b20*/  IMAD.MOV.U32 R248, RZ, RZ, R199 ;  /* 0x000000fffff87224 */ /* 0x000fe400078e00c7 */
[----:B------:R-:W-:Y:S02]  /*17b30*/  IMAD.MOV.U32 R179, RZ, RZ, R194 ;  /* 0x000000ffffb37224 */ /* 0x000fe400078e00c2 */
[----:B------:R-:W-:Y:S01]  /*17b40*/  IMAD.MOV.U32 R199, RZ, RZ, R234 ;  /* 0x000000ffffc77224 */ /* 0x000fe200078e00ea */
[----:B------:R-:W-:Y:S01]  /*17b50*/  FSEL R234, R2, -INF , !P5 ;  /* 0xff80000002ea7808 */ /* 0x000fe20006800000 */
[----:B------:R-:W-:Y:S01]  /*17b60*/  IMAD.MOV.U32 R194, RZ, RZ, R219 ;  /* 0x000000ffffc27224 */ /* 0x000fe200078e00db */
[----:B------:R-:W-:Y:S01]  /*17b70*/  FSEL R219, R4, -INF , !P2 ;  /* 0xff80000004db7808 */ /* 0x000fe20005000000 */
[----:B------:R-:W-:Y:S01]  /*17b80*/  IMAD.MOV.U32 R6, RZ, RZ, R207 ;  /* 0x000000ffff067224 */ /* 0x000fe200078e00cf */
[----:B------:R-:W-:-:S02]  /*17b90*/  ISETP.GE.AND P2, PT, R9, R209, PT ;  /* 0x000000d10900720c */ /* 0x000fc40003f46270 */
[----:B------:R-:W-:Y:S01]  /*17ba0*/  FSEL R2, R75, -INF , !P0 ;  /* 0xff8000004b027808 */ /* 0x000fe20004000000 */
[----:B------:R-:W-:Y:S01]  /*17bb0*/  IMAD.MOV.U32 R207, RZ, RZ, R175 ;  /* 0x000000ffffcf7224 */ /* 0x000fe200078e00af */
[----:B------:R-:W-:Y:S01]  /*17bc0*/  ISETP.GT.AND P0, PT, R0, R10, PT ;  /* 0x0000000a0000720c */ /* 0x000fe20003f04270 */
[----:B------:R-:W-:Y:S01]  /*17bd0*/  IMAD.MOV.U32 R175, RZ, RZ, R232 ;  /* 0x000000ffffaf7224 */ /* 0x000fe200078e00e8 */
[----:B------:R-:W-:Y:S01]  /*17be0*/  FSEL R232, R2, -INF , !P2 ;  /* 0xff80000002e87808 */ /* 0x000fe20005000000 */
[----:B------:R-:W-:Y:S01]  /*17bf0*/  IMAD.IADD R2, R60, 0x1, -R77 ;  /* 0x000000013c027824 */ /* 0x000fe200078e0a4d */
        /* <DEDUP_REMOVED lines=8> */
[----:B------:R-:W-:-:S02]  /*17c80*/  ISETP.GE.AND P4, PT, R8, R210, PT ;  /* 0x000000d20800720c */ /* 0x000fc40003f86270 */
[----:B------:R-:W-:Y:S02]  /*17c90*/  IABS R2, R2 ;  /* 0x0000000200027213 */ /* 0x000fe40000000000 */
[----:B------:R-:W-:Y:S01]  /*17ca0*/  FSEL R235, R3, -INF , !P5 ;  /* 0xff80000003eb7808 */ /* 0x000fe20006800000 */
[----:B------:R-:W-:Y:S01]  /*17cb0*/  IMAD.IADD R3, R60, 0x1, -R79 ;  /* 0x000000013c037824 */ /* 0x000fe200078e0a4f */
[----:B------:R-:W-:Y:S01]  /*17cc0*/  FSEL R20, R117, -INF , !P4 ;  /* 0xff80000075147808 */ /* 0x000fe20006000000 */
[----:B------:R-:W-:Y:S01]  /*17cd0*/  IMAD.MOV.U32 R117, RZ, RZ, R212 ;  /* 0x000000ffff757224 */ /* 0x000fe200078e00d4 */
[----:B------:R-:W-:Y:S02]  /*17ce0*/  I2FP.F32.S32 R4, R2 ;  /* 0x0000000200047245 */ /* 0x000fe40000201400 */
[----:B------:R-:W-:Y:S02]  /*17cf0*/  IABS R2, R3 ;  /* 0x0000000300027213 */ /* 0x000fe40000000000 */
[----:B------:R-:W-:Y:S01]  /*17d00*/  ISETP.GE.AND P4, PT, R9, R210, PT ;  /* 0x000000d20900720c */ /* 0x000fe20003f86270 */
[----:B------:R-:W-:Y:S01]  /*17d10*/  FFMA.FTZ R3, R4, -UR7, R117 ;  /* 0x8000000704037c23 */ /* 0x000fe20008010075 */
[----:B------:R-:W-:Y:S01]  /*17d20*/  ISETP.GT.AND P0, PT, R0, R11, PT ;  /* 0x0000000b0000720c */ /* 0x000fe20003f04270 */
        /* <DEDUP_REMOVED lines=8> */
[----:B------:R1:W5:Y:S01]  /*17db0*/  LDL.LU R149, [R1+0x374] ;  /* 0x0003740001957983 */ /* 0x0003620000300800 */
[----:B------:R-:W-:-:S02]  /*17dc0*/  IMAD.MOV.U32 R184, RZ, RZ, R202 ;  /* 0x000000ffffb87224 */ /* 0x000fc400078e00ca */
[----:B------:R-:W-:Y:S01]  /*17dd0*/  IMAD.MOV.U32 R178, RZ, RZ, R147 ;  /* 0x000000ffffb27224 */ /* 0x000fe200078e0093 */
[----:B------:R1:W5:Y:S01]  /*17de0*/  LDL.LU R148, [R1+0x370] ;  /* 0x0003700001947983 */ /* 0x0003620000300800 */
[----:B------:R-:W-:Y:S01]  /*17df0*/  IMAD.MOV.U32 R202, RZ, RZ, R233 ;  /* 0x000000ffffca7224 */ /* 0x000fe200078e00e9 */
[----:B------:R-:W-:Y:S01]  /*17e00*/  FSEL R233, R3, -INF , !P2 ;  /* 0xff80000003e97808 */ /* 0x000fe20005000000 */
[----:B------:R-:W-:Y:S01]  /*17e10*/  IMAD.MOV.U32 R203, RZ, RZ, R145 ;  /* 0x000000ffffcb7224 */ /* 0x000fe200078e0091 */
[----:B------:R1:W5:Y:S01]  /*17e20*/  LDL.LU R147, [R1+0x36c] ;  /* 0x00036c0001937983 */ /* 0x0003620000300800 */
[----:B------:R-:W-:Y:S01]  /*17e30*/  FSEL R12, R12, -INF , !P3 ;  /* 0xff8000000c0c7808 */ /* 0x000fe20005800000 */
[----:B------:R-:W-:Y:S01]  /*17e40*/  FFMA.FTZ R3, R2, -UR7, R231 ;  /* 0x8000000702037c23 */ /* 0x000fe200080100e7 */
[----:B------:R-:W-:Y:S01]  /*17e50*/  ISETP.GE.AND P3, PT, R8, R211, PT ;  /* 0x000000d30800720c */ /* 0x000fe20003f66270 */
[----:B------:R1:W5:Y:S01]  /*17e60*/  LDL.LU R146, [R1+0x368] ;  /* 0x0003680001927983 */ /* 0x0003620000300800 */
[----:B------:R-:W-:Y:S01]  /*17e70*/  ISETP.GT.AND P0, PT, R0, R13, PT ;  /* 0x0000000d0000720c */ /* 0x000fe20003f04270 */
[----:B------:R-:W-:-:S02]  /*17e80*/  IMAD.IADD R2, R60, 0x1, -R82 ;  /* 0x000000013c027824 */ /* 0x000fc400078e0a52 */
[----:B------:R1:W5:Y:S01]  /*17e90*/  LDL.LU R145, [R1+0x364] ;  /* 0x0003640001917983 */ /* 0x0003620000300800 */
[----:B------:R-:W-:-:S03]  /*17ea0*/  IMAD.MOV.U32 R126, RZ, RZ, R190 ;  /* 0x000000ffff7e7224 */ /* 0x000fc600078e00be */
[----:B------:R1:W5:Y:S01]  /*17eb0*/  LDL.LU R144, [R1+0x360] ;  /* 0x0003600001907983 */ /* 0x0003620000300800 */
[----:B------:R-:W-:Y:S01]  /*17ec0*/  IMAD.MOV.U32 R190, RZ, RZ, R141 ;  /* 0x000000ffffbe7224 */ /* 0x000fe200078e008d */
[----:B------:R-:W-:Y:S02]  /*17ed0*/  FSEL R33, R109, -INF , !P3 ;  /* 0xff8000006d217808 */ /* 0x000fe40005800000 */
[----:B------:R1:W5:Y:S01]  /*17ee0*/  LDL.LU R143, [R1+0x35c] ;  /* 0x00035c00018f7983 */ /* 0x0003620000300800 */
[----:B------:R-:W-:Y:S02]  /*17ef0*/  ISETP.GE.AND P5, PT, R13, R209, PT ;  /* 0x000000d10d00720c */ /* 0x000fe40003fa6270 */
[----:B------:R-:W-:Y:S01]  /*17f00*/  FSEL R3, R3, -INF , !P0 ;  /* 0xff80000003037808 */ /* 0x000fe20004000000 */
[----:B------:R1:W5:Y:S01]  /*17f10*/  LDL.LU R142, [R1+0x358] ;  /* 0x00035800018e7983 */ /* 0x0003620000300800 */
[C---:B------:R-:W-:Y:S02]  /*17f20*/  ISETP.GE.AND P3, PT, R9.reuse, R211, PT ;  /* 0x000000d30900720c */ /* 0x040fe40003f66270 */
[----:B------:R-:W-:Y:S01]  /*17f30*/  ISETP.GE.AND P1, PT, R9, R208, PT ;  /* 0x000000d00900720c */ /* 0x000fe20003f26270 */
[----:B------:R1:W5:Y:S01]  /*17f40*/  LDL.LU R141, [R1+0x354] ;  /* 0x00035400018d7983 */ /* 0x0003620000300800 */
[----:B------:R-:W-:-:S03]  /*17f50*/  IABS R2, R2 ;  /* 0x0000000200027213 */ /* 0x000fc60000000000 */
[----:B------:R1:W5:Y:S01]  /*17f60*/  LDL.LU R140, [R1+0x350] ;  /* 0x00035000018c7983 */ /* 0x0003620000300800 */
[----:B------:R-:W-:Y:S01]  /*17f70*/  IMAD.MOV.U32 R170, RZ, RZ, R136 ;  /* 0x000000ffffaa7224 */ /* 0x000fe200078e0088 */
[----:B------:R-:W-:Y:S02]  /*17f80*/  FSEL R231, R3, -INF , !P5 ;  /* 0xff80000003e77808 */ /* 0x000fe40006800000 */
[----:B------:R1:W5:Y:S01]  /*17f90*/  LDL.LU R139, [R1+0x34c] ;  /* 0x00034c00018b7983 */ /* 0x0003620000300800 */
[----:B------:R-:W-:Y:S01]  /*17fa0*/  FSEL R74, R110, -INF , !P3 ;  /* 0xff8000006e4a7808 */ /* 0x000fe20005800000 */
[----:B------:R-:W-:Y:S02]  /*17fb0*/  IMAD.IADD R3, R60, 0x1, -R84 ;  /* 0x000000013c037824 */ /* 0x000fe400078e0a54 */
[----:B------:R1:W5:Y:S01]  /*17fc0*/  LDL.LU R138, [R1+0x348] ;  /* 0x00034800018a7983 */ /* 0x0003620000300800 */
[----:B------:R-:W-:-:S03]  /*17fd0*/  FSEL R212, R5, -INF , !P1 ;  /* 0xff80000005d47808 */ /* 0x000fc60004800000 */
[----:B------:R1:W5:Y:S01]  /*17fe0*/  LDL.LU R137, [R1+0x344] ;  /* 0x0003440001897983 */ /* 0x0003620000300800 */
[C---:B------:R-:W-:Y:S02]  /*17ff0*/  ISETP.GE.AND P4, PT, R10.reuse, R210, PT ;  /* 0x000000d20a00720c */ /* 0x040fe40003f86270 */
[C---:B------:R-:W-:Y:S01]  /*18000*/  ISETP.GE.AND P3, PT, R10.reuse, R211, PT ;  /* 0x000000d30a00720c */ /* 0x040fe20003f66270 */
[----:B------:R1:W5:Y:S01]  /*18010*/  LDL.LU R136, [R1+0x340] ;  /* 0x0003400001887983 */ /* 0x0003620000300800 */
[----:B------:R-:W-:Y:S01]  /*18020*/  ISETP.GE.AND P1, PT, R10, R208, PT ;  /* 0x000000d00a00720c */ /* 0x000fe20003f26270 */
[----:B------:R-:W-:Y:S01]  /*18030*/  IMAD.MOV.U32 R10, RZ, RZ, R191 ;  /* 0x000000ffff0a7224 */ /* 0x000fe200078e00bf */
[----:B------:R-:W-:Y:S01]  /*18040*/  I2FP.F32.S32 R4, R2 ;  /* 0x0000000200047245 */ /* 0x000fe20000201400 */
[----:B------:R1:W5:Y:S01]  /*18050*/  LDL.LU R45, [R1+0x33c] ;  /* 0x00033c00012d7983 */ /* 0x0003620000300800 */
[----:B------:R-:W-:-:S03]  /*18060*/  IMAD.MOV.U32 R206, RZ, RZ, R37 ;  /* 0x000000ffffce7224 */ /* 0x000fc600078e0025 */
[----:B------:R1:W5:Y:S01]  /*18070*/  LDL.LU R44, [R1+0x338] ;  /* 0x00033800012c7983 */ /* 0x0003620000300800 */
[----:B------:R-:W-:-:S03]  /*18080*/  IABS R2, R3 ;  /* 0x0000000300027213 */ /* 0x000fc60000000000 */
[----:B------:R1:W5:Y:S01]  /*18090*/  LDL.LU R39, [R1+0x334] ;  /* 0x0003340001277983 */ /* 0x0003620000300800 */
[----:B------:R-:W-:-:S03]  /*180a0*/  FFMA.FTZ R3, R4, -UR7, R10 ;  /* 0x8000000704037c23 */ /* 0x000fc6000801000a */
[----:B------:R1:W5:Y:S01]  /*180b0*/  LDL.LU R38, [R1+0x330] ;  /* 0x0003300001267983 */ /* 0x0003620000300800 */
[----:B------:R-:W-:-:S03]  /*180c0*/  ISETP.GT.AND P0, PT, R0, R14, PT ;  /* 0x0000000e0000720c */ /* 0x000fc60003f04270 */
[----:B------:R1:W5:Y:S04]  /*180d0*/  LDL.LU R37, [R1+0x32c] ;  /* 0x00032c0001257983 */ /* 0x0003680000300800 */
[----:B------:R1:W5:Y:S01]  /*180e0*/  LDL.LU R36, [R1+0x328] ;  /* 0x0003280001247983 */ /* 0x0003620000300800 */
[----:B------:R-:W-:Y:S02]  /*180f0*/  ISETP.GE.AND P2, PT, R14, R209, PT ;  /* 0x000000d10e00720c */ /* 0x000fe40003f46270 */
[----:B------:R-:W-:Y:S02]  /*18100*/  I2FP.F32.S32 R2, R2 ;  /* 0x0000000200027245 */ /* 0x000fe40000201400 */
[----:B------:R-:W-:Y:S01]  /*18110*/  FSEL R3, R3, -INF , !P0 ;  /* 0xff80000003037808 */ /* 0x000fe20004000000 */
[----:B------:R-:W-:-:S02]  /*18120*/  IMAD.MOV.U32 R77, RZ, RZ, R194 ;  /* 0x000000ffff4d7224 */ /* 0x000fc400078e00c2 */
[----:B------:R-:W-:Y:S01]  /*18130*/  IMAD.MOV.U32 R194, RZ, RZ, R228 ;  /* 0x000000ffffc27224 */ /* 0x000fe200078e00e4 */
[----:B------:R-:W-:Y:S01]  /*18140*/  FSEL R228, R3, -INF , !P2 ;  /* 0xff80000003e47808 */ /* 0x000fe20005000000 */
[----:B------:R-:W-:Y:S01]  /*18150*/  FFMA.FTZ R3, R2, -UR7, R224 ;  /* 0x8000000702037c23 */ /* 0x000fe200080100e0 */
[----:B------:R-:W-:Y:S01]  /*18160*/  ISETP.GT.AND P0, PT, R0, R15, PT ;  /* 0x0000000f0000720c */ /* 0x000fe20003f04270 */
[C---:B------:R-:W-:Y:S01]  /*18170*/  IMAD.IADD R2, R60.reuse, 0x1, -R78 ;  /* 0x000000013c027824 */ /* 0x040fe200078e0a4e */
[----:B------:R-:W-:Y:S02]  /*18180*/  ISETP.GE.AND P5, PT, R15, R209, PT ;  /* 0x000000d10f00720c */ /* 0x000fe40003fa6270 */
[----:B------:R-:W-:Y:S02]  /*18190*/  FSEL R3, R3, -INF , !P0 ;  /* 0xff80000003037808 */ /* 0x000fe40004000000 */
[----:B------:R-:W-:Y:S02]  /*181a0*/  IABS R2, R2 ;  /* 0x0000000200027213 */ /* 0x000fe40000000000 */
[----:B------:R-:W-:Y:S01]  /*181b0*/  FSEL R224, R3, -INF , !P5 ;  /* 0xff80000003e07808 */ /* 0x000fe20006800000 */
[----:B------:R-:W-:Y:S01]  /*181c0*/  IMAD.IADD R3, R60, 0x1, -R80 ;  /* 0x000000013c037824 */ /* 0x000fe200078e0a50 */
[----:B------:R-:W-:Y:S01]  /*181d0*/  I2FP.F32.S32 R4, R2 ;  /* 0x0000000200047245 */ /* 0x000fe20000201400 */
[----:B------:R-:W-:Y:S01]  /*181e0*/  IMAD.MOV.U32 R249, RZ, RZ, R178 ;  /* 0x000000fffff97224 */ /* 0x000fe200078e00b2 */
[----:B------:R-:W-:-:S02]  /*181f0*/  ISETP.GT.AND P0, PT, R0, R16, PT ;  /* 0x000000100000720c */ /* 0x000fc40003f04270 */
[----:B------:R-:W-:Y:S01]  /*18200*/  IABS R2, R3 ;  /* 0x0000000300027213 */ /* 0x000fe20000000000 */
[----:B------:R-:W-:Y:S01]  /*18210*/  FFMA.FTZ R3, R4, -UR7, R77 ;  /* 0x8000000704037c23 */ /* 0x000fe2000801004d */
[----:B------:R-:W-:Y:S01]  /*18220*/  IMAD.MOV.U32 R178, RZ, RZ, R247 ;  /* 0x000000ffffb27224 */ /* 0x000fe200078e00f7 */
[----:B------:R-:W-:Y:S01]  /*18230*/  ISETP.GE.AND P2, PT, R16, R209, PT ;  /* 0x000000d11000720c */ /* 0x000fe20003f46270 */
[----:B------:R-:W-:Y:S01]  /*18240*/  IMAD.MOV.U32 R247, RZ, RZ, R226 ;  /* 0x000000fffff77224 */ /* 0x000fe200078e00e2 */
[----:B------:R-:W-:Y:S02]  /*18250*/  FSEL R226, R7, -INF , !P1 ;  /* 0xff80000007e27808 */ /* 0x000fe40004800000 */
[----:B------:R-:W-:Y:S02]  /*18260*/  I2FP.F32.S32 R2, R2 ;  /* 0x0000000200027245 */ /* 0x000fe40000201400 */
[----:B------:R-:W-:Y:S02]  /*18270*/  FSEL R3, R3, -INF , !P0 ;  /* 0xff80000003037808 */ /* 0x000fe40004000000 */
[----:B------:R-:W-:Y:S01]  /*18280*/  ISETP.GE.AND P1, PT, R11, R208, PT ;  /* 0x000000d00b00720c */ /* 0x000fe20003f26270 */
[----:B------:R-:W-:Y:S01]  /*18290*/  IMAD.MOV.U32 R79, RZ, RZ, R207 ;  /* 0x000000ffff4f7224 */ /* 0x000fe200078e00cf */
[----:B------:R-:W-:Y:S01]  /*182a0*/  FSEL R207, R3, -INF , !P2 ;  /* 0xff80000003cf7808 */ /* 0x000fe20005000000 */
[----:B------:R-:W-:-:S02]  /*182b0*/  IMAD.MOV.U32 R5, RZ, RZ, R107 ;  /* 0x000000ffff057224 */ /* 0x000fc400078e006b */
[----:B------:R-:W-:Y:S01]  /*182c0*/  FFMA.FTZ R3, R2, -UR7, R126 ;  /* 0x8000000702037c23 */ /* 0x000fe2000801007e */
[----:B------:R-:W-:Y:S01]  /*182d0*/  IMAD.MOV.U32 R9, RZ, RZ, R206 ;  /* 0x000000ffff097224 */ /* 0x000fe200078e00ce */
[----:B------:R-:W-:Y:S01]  /*182e0*/  FSEL R206, R25, -INF , !P1 ;  /* 0xff80000019ce7808 */ /* 0x000fe20004800000 */
[----:B------:R-:W-:Y:S01]  /*182f0*/  IMAD.MOV.U32 R8, RZ, RZ, R113 ;  /* 0x000000ffff087224 */ /* 0x000fe200078e0071 */
[-C--:B------:R-:W-:Y:S01]  /*18300*/  ISETP.GE.AND P1, PT, R13, R208.reuse, PT ;  /* 0x000000d00d00720c */ /* 0x080fe20003f26270 */
[----:B------:R-:W-:Y:S01]  /*18310*/  IMAD.IADD R2, R60, 0x1, -R83 ;  /* 0x000000013c027824 */ /* 0x000fe200078e0a53 */
[----:B------:R-:W-:Y:S02]  /*18320*/  ISETP.GT.AND P0, PT, R0, R17, PT ;  /* 0x000000110000720c */ /* 0x000fe40003f04270 */
[----:B------:R-:W-:Y:S01]  /*18330*/  FSEL R99, R128, -INF , !P4 ;  /* 0xff80000080637808 */ /* 0x000fe20006000000 */
        /* <DEDUP_REMOVED lines=9> */
[----:B------:R-:W-:Y:S01]  /*183d0*/  ISETP.GE.AND P1, PT, R14, R208, PT ;  /* 0x000000d00e00720c */ /* 0x000fe20003f26270 */
[----:B------:R-:W-:Y:S01]  /*183e0*/  IMAD.MOV.U32 R73, RZ, RZ, R128 ;  /* 0x000000ffff497224 */ /* 0x000fe200078e0080 */
[----:B------:R-:W-:Y:S01]  /*183f0*/  IABS R2, R2 ;  /* 0x0000000200027213 */ /* 0x000fe20000000000 */
[----:B------:R-:W-:-:S02]  /*18400*/  IMAD.MOV.U32 R122, RZ, RZ, R178 ;  /* 0x000000ffff7a7224 */ /* 0x000fc400078e00b2 */
[----:B------:R-:W-:Y:S01]  /*18410*/  IMAD.MOV.U32 R128, RZ, RZ, R202 ;  /* 0x000000ffff807224 */ /* 0x000fe200078e00ca */
[----:B------:R-:W-:Y:S01]  /*18420*/  FSEL R202, R3, -INF , !P5 ;  /* 0xff80000003ca7808 */ /* 0x000fe20006800000 */
[----:B------:R-:W-:Y:S01]  /*18430*/  IMAD.MOV.U32 R178, RZ, RZ, R199 ;  /* 0x000000ffffb27224 */ /* 0x000fe200078e00c7 */
[----:B------:R-:W-:Y:S01]  /*18440*/  FSEL R199, R54, -INF , !P1 ;  /* 0xff80000036c77808 */ /* 0x000fe20004800000 */
[----:B------:R-:W-:Y:S01]  /*18450*/  IMAD.MOV.U32 R10, RZ, RZ, R248 ;  /* 0x000000ffff0a7224 */ /* 0x000fe200078e00f8 */
[----:B------:R-:W-:Y:S01]  /*18460*/  I2FP.F32.S32 R3, R2 ;  /* 0x0000000200037245 */ /* 0x000fe20000201400 */
[----:B------:R-:W-:Y:S01]  /*18470*/  IMAD.MOV.U32 R248, RZ, RZ, R179 ;  /* 0x000000fffff87224 */ /* 0x000fe200078e00b3 */
[----:B------:R-:W-:Y:S01]  /*18480*/  ISETP.GE.AND P1, PT, R15, R208, PT ;  /* 0x000000d00f00720c */ /* 0x000fe20003f26270 */
[----:B------:R-:W-:Y:S02]  /*18490*/  IMAD.IADD R2, R60, 0x1, -R86 ;  /* 0x000000013c027824 */ /* 0x000fe400078e0a56 */
[----:B------:R-:W-:-:S02]  /*184a0*/  IMAD.MOV.U32 R179, RZ, RZ, R175 ;  /* 0x000000ffffb37224 */ /* 0x000fc400078e00af */
[----:B------:R-:W-:Y:S01]  /*184b0*/  FFMA.FTZ R3, R3, -UR7, R79 ;  /* 0x8000000703037c23 */ /* 0x000fe2000801004f */
[----:B------:R-:W-:Y:S01]  /*184c0*/  IMAD.MOV.U32 R175, RZ, RZ, R195 ;  /* 0x000000ffffaf7224 */ /* 0x000fe200078e00c3 */
[----:B------:R-:W-:Y:S01]  /*184d0*/  FSEL R195, R56, -INF , !P1 ;  /* 0xff80000038c37808 */ /* 0x000fe20004800000 */
[----:B------:R-:W-:Y:S01]  /*184e0*/  IMAD.MOV.U32 R191, RZ, RZ, R218 ;  /* 0x000000ffffbf7224 */ /* 0x000fe200078e00da */
[----:B------:R-:W-:Y:S02]  /*184f0*/  ISETP.GE.AND P1, PT, R16, R208, PT ;  /* 0x000000d01000720c */ /* 0x000fe40003f26270 */
[----:B------:R-:W-:Y:S01]  /*18500*/  ISETP.GT.AND P0, PT, R0, R18, PT ;  /* 0x000000120000720c */ /* 0x000fe20003f04270 */
[----:B------:R-:W-:Y:S01]  /*18510*/  IMAD.MOV.U32 R77, RZ, RZ, R9 ;  /* 0x000000ffff4d7224 */ /* 0x000fe200078e0009 */
[----:B------:R-:W-:Y:S01]  /*18520*/  IABS R2, R2 ;  /* 0x0000000200027213 */ /* 0x000fe20000000000 */
[----:B------:R-:W-:Y:S01]  /*18530*/  IMAD.MOV.U32 R9, RZ, RZ, R191 ;  /* 0x000000ffff097224 */ /* 0x000fe200078e00bf */
[----:B------:R-:W-:-:S02]  /*18540*/  FSEL R191, R59, -INF , !P1 ;  /* 0xff8000003bbf7808 */ /* 0x000fc40004800000 */
[----:B------:R-:W-:Y:S02]  /*18550*/  FSEL R4, R3, -INF , !P0 ;  /* 0xff80000003047808 */ /* 0x000fe40004000000 */
[----:B------:R-:W-:Y:S02]  /*18560*/  ISETP.GE.AND P1, PT, R17, R208, PT ;  /* 0x000000d01100720c */ /* 0x000fe40003f26270 */
[----:B------:R-:W-:Y:S01]  /*18570*/  I2FP.F32.S32 R3, R2 ;  /* 0x0000000200037245 */ /* 0x000fe20000201400 */
[----:B------:R-:W-:Y:S01]  /*18580*/  IMAD.IADD R2, R60, 0x1, -R89 ;  /* 0x000000013c027824 */ /* 0x000fe200078e0a59 */
[----:B------:R-:W-:Y:S01]  /*18590*/  ISETP.GE.AND P4, PT, R11, R210, PT ;  /* 0x000000d20b00720c */ /* 0x000fe20003f86270 */
[----:B------:R-:W-:Y:S01]  /*185a0*/  IMAD.MOV.U32 R7, RZ, RZ, R184 ;  /* 0x000000ffff077224 */ /* 0x000fe200078e00b8 */
[----:B------:R-:W-:Y:S01]  /*185b0*/  FSEL R184, R62, -INF , !P1 ;  /* 0xff8000003eb87808 */ /* 0x000fe20004800000 */
[----:B------:R-:W-:Y:S01]  /*185c0*/  FFMA.FTZ R3, R3, -UR7, R130 ;  /* 0x8000000703037c23 */ /* 0x000fe20008010082 */
[----:B------:R-:W-:-:S02]  /*185d0*/  ISETP.GE.AND P1, PT, R18, R209, PT ;  /* 0x000000d11200720c */ /* 0x000fc40003f26270 */
[----:B------:R-:W-:Y:S02]  /*185e0*/  FSEL R75, R132, -INF , !P4 ;  /* 0xff800000844b7808 */ /* 0x000fe40006000000 */
[----:B------:R-:W-:Y:S01]  /*185f0*/  ISETP.GT.AND P0, PT, R0, R19, PT ;  /* 0x000000130000720c */ /* 0x000fe20003f04270 */
[----:B------:R-:W-:Y:S01]  /*18600*/  IMAD.MOV.U32 R82, RZ, RZ, R198 ;  /* 0x000000ffff527224 */ /* 0x000fe200078e00c6 */
[----:B------:R-:W-:Y:S02]  /*18610*/  ISETP.GE.AND P4, PT, R13, R210, PT ;  /* 0x000000d20d00720c */ /* 0x000fe40003f86270 */
[----:B------:R-:W-:Y:S02]  /*18620*/  IABS R2, R2 ;  /* 0x0000000200027213 */ /* 0x000fe40000000000 */
[----:B------:R-:W-:Y:S02]  /*18630*/  FSEL R198, R4, -INF , !P1 ;  /* 0xff80000004c67808 */ /* 0x000fe40004800000 */
[----:B------:R-:W-:-:S02]  /*18640*/  FSEL R4, R3, -INF , !P0 ;  /* 0xff80000003047808 */ /* 0x000fc40004000000 */
[-C--:B------:R-:W-:Y:S02]  /*18650*/  ISETP.GE.AND P3, PT, R11, R211.reuse, PT ;  /* 0x000000d30b00720c */ /* 0x080fe40003f66270 */
[----:B------:R-:W-:Y:S02]  /*18660*/  FSEL R107, R133, -INF , !P4 ;  /* 0xff800000856b7808 */ /* 0x000fe40006000000 */
[----:B------:R-:W-:Y:S01]  /*18670*/  I2FP.F32.S32 R3, R2 ;  /* 0x0000000200037245 */ /* 0x000fe20000201400 */
[----:B------:R-:W-:Y:S01]  /*18680*/  IMAD.IADD R2, R60, 0x1, -R81 ;  /* 0x000000013c027824 */ /* 0x000fe200078e0a51 */
[----:B------:R-:W-:Y:S02]  /*18690*/  ISETP.GE.AND P4, PT, R14, R210, PT ;  /* 0x000000d20e00720c */ /* 0x000fe40003f86270 */
[----:B------:R-:W-:Y:S01]  /*186a0*/  FSEL R110, R112, -INF , !P3 ;  /* 0xff800000706e7808 */ /* 0x000fe20005800000 */
[----:B------:R-:W-:Y:S01]  /*186b0*/  FFMA.FTZ R3, R3, -UR7, R82 ;  /* 0x8000000703037c23 */ /* 0x000fe20008010052 */
[----:B------:R-:W-:-:S02]  /*186c0*/  ISETP.GE.AND P3, PT, R13, R211, PT ;  /* 0x000000d30d00720c */ /* 0x000fc40003f66270 */
[----:B------:R-:W-:Y:S02]  /*186d0*/  FSEL R32, R168, -INF , !P4 ;  /* 0xff800000a8207808 */ /* 0x000fe40006000000 */
[----:B------:R-:W-:Y:S01]  /*186e0*/  ISETP.GE.AND P5, PT, R19, R209, PT ;  /* 0x000000d11300720c */ /* 0x000fe20003fa6270 */
[----:B------:R-:W-:Y:S01]  /*186f0*/  IMAD.MOV.U32 R13, RZ, RZ, R178 ;  /* 0x000000ffff0d7224 */ /* 0x000fe200078e00b2 */
[----:B------:R-:W-:Y:S02]  /*18700*/  ISETP.GE.AND P4, PT, R15, R210, PT ;  /* 0x000000d20f00720c */ /* 0x000fe40003f86270 */
[----:B------:R-:W-:Y:S01]  /*18710*/  ISETP.GT.AND P0, PT, R0, R21, PT ;  /* 0x000000150000720c */ /* 0x000fe20003f04270 */
[----:B------:R-:W-:Y:S01]  /*18720*/  IMAD.MOV.U32 R178, RZ, RZ, R194 ;  /* 0x000000ffffb27224 */ /* 0x000fe200078e00c2 */
[----:B------:R-:W-:Y:S02]  /*18730*/  IABS R2, R2 ;  /* 0x0000000200027213 */ /* 0x000fe40000000000 */
[----:B------:R-:W-:-:S02]  /*18740*/  FSEL R117, R114, -INF , !P3 ;  /* 0xff80000072757808 */ /* 0x000fc40005800000 */
[----:B------:R-:W-:Y:S02]  /*18750*/  FSEL R194, R4, -INF , !P5 ;  /* 0xff80000004c27808 */ /* 0x000fe40006800000 */
[----:B------:R-:W-:Y:S02]  /*18760*/  FSEL R114, R169, -INF , !P4 ;  /* 0xff800000a9727808 */ /* 0x000fe40006000000 */
[----:B------:R-:W-:Y:S02]  /*18770*/  FSEL R4, R3, -INF , !P0 ;  /* 0xff80000003047808 */ /* 0x000fe40004000000 */
[----:B------:R-:W-:Y:S02]  /*18780*/  ISETP.GE.AND P4, PT, R16, R210, PT ;  /* 0x000000d21000720c */ /* 0x000fe40003f86270 */
[----:B------:R-:W-:Y:S01]  /*18790*/  I2FP.F32.S32 R3, R2 ;  /* 0x0000000200037245 */ /* 0x000fe20000201400 */
[----:B------:R-:W-:Y:S02]  /*187a0*/  IMAD.IADD R2, R60, 0x1, -R85 ;  /* 0x000000013c027824 */ /* 0x000fe400078e0a55 */
[----:B------:R-:W-:Y:S01]  /*187b0*/  IMAD.MOV.U32 R11, RZ, RZ, R109 ;  /* 0x000000ffff0b7224 */ /* 0x000fe200078e006d */
[----:B------:R-:W-:Y:S01]  /*187c0*/  FSEL R109, R172, -INF , !P4 ;  /* 0xff800000ac6d7808 */ /* 0x000fe20006000000 */
[----:B------:R-:W-:Y:S01]  /*187d0*/  FFMA.FTZ R3, R3, -UR7, R190 ;  /* 0x8000000703037c23 */ /* 0x000fe200080100be */
[----:B------:R-:W-:-:S02]  /*187e0*/  ISETP.GE.AND P4, PT, R17, R210, PT ;  /* 0x000000d21100720c */ /* 0x000fc40003f86270 */
[----:B------:R-:W-:Y:S01]  /*187f0*/  ISETP.GE.AND P1, PT, R21, R209, PT ;  /* 0x000000d11500720c */ /* 0x000fe20003f26270 */
[----:B------:R-:W-:Y:S01]  /*18800*/  IMAD.MOV.U32 R84, RZ, RZ, R170 ;  /* 0x000000ffff547224 */ /* 0x000fe200078e00aa */
[----:B------:R-:W-:Y:S01]  /*18810*/  ISETP.GT.AND P0, PT, R0, R22, PT ;  /* 0x000000160000720c */ /* 0x000fe20003f04270 */
[----:B------:R-:W-:Y:S01]  /*18820*/  IMAD.MOV.U32 R170, RZ, RZ, R192 ;  /* 0x000000ffffaa7224 */ /* 0x000fe200078e00c0 */
[----:B------:R-:W-:Y:S01]  /*18830*/  IABS R2, R2 ;  /* 0x0000000200027213 */ /* 0x000fe20000000000 */
[----:B------:R-:W-:Y:S01]  /*18840*/  IMAD.MOV.U32 R79, RZ, RZ, R73 ;  /* 0x000000ffff4f7224 */ /* 0x000fe200078e0049 */
[----:B------:R-:W-:Y:S02]  /*18850*/  ISETP.GE.AND P3, PT, R14, R211, PT ;  /* 0x000000d30e00720c */ /* 0x000fe40003f66270 */
[----:B------:R-:W-:Y:S02]  /*18860*/  FSEL R126, R176, -INF , !P4 ;  /* 0xff800000b07e7808 */ /* 0x000fe40006000000 */
[----:B------:R-:W-:Y:S01]  /*18870*/  FSEL R192, R4, -INF , !P1 ;  /* 0xff80000004c07808 */ /* 0x000fe20004800000 */
[----:B------:R-:W-:Y:S01]  /*18880*/  IMAD.MOV.U32 R73, RZ, RZ, R111 ;  /* 0x000000ffff497224 */ /* 0x000fe200078e006f */
[----:B------:R-:W-:-:S02]  /*18890*/  ISETP.GE.AND P4, PT, R18, R210, PT ;  /* 0x000000d21200720c */ /* 0x000fc40003f86270 */
[----:B------:R-:W-:Y:S01]  /*188a0*/  FSEL R4, R3, -INF , !P0 ;  /* 0xff80000003047808 */ /* 0x000fe20004000000 */
[----:B------:R-:W-:Y:S01]  /*188b0*/  IMAD.MOV.U32 R111, RZ, RZ, R6 ;  /* 0x000000ffff6f7224 */ /* 0x000fe200078e0006 */
[----:B------:R-:W-:Y:S01]  /*188c0*/  I2FP.F32.S32 R3, R2 ;  /* 0x0000000200037245 */ /* 0x000fe20000201400 */
[----:B------:R-:W-:Y:S01]  /*188d0*/  IMAD.MOV.U32 R6, RZ, RZ, R122 ;  /* 0x000000ffff067224 */ /* 0x000fe200078e007a */
[----:B------:R-:W-:Y:S01]  /*188e0*/  FSEL R112, R115, -INF , !P3 ;  /* 0xff80000073707808 */ /* 0x000fe20005800000 */
[----:B------:R-:W-:Y:S01]  /*188f0*/  IMAD.IADD R2, R60, 0x1, -R88 ;  /* 0x000000013c027824 */ /* 0x000fe200078e0a58 */
[----:B------:R-:W-:Y:S02]  /*18900*/  ISETP.GE.AND P3, PT, R15, R211, PT ;  /* 0x000000d30f00720c */ /* 0x000fe40003f66270 */
[----:B------:R-:W-:Y:S01]  /*18910*/  FSEL R122, R182, -INF , !P4 ;  /* 0xff800000b67a7808 */ /* 0x000fe20006000000 */
[----:B------:R-:W-:Y:S01]  /*18920*/  FFMA.FTZ R3, R3, -UR7, R84 ;  /* 0x8000000703037c23 */ /* 0x000fe20008010054 */
[----:B------:R-:W-:Y:S01]  /*18930*/  ISETP.GE.AND P4, PT, R19, R210, PT ;  /* 0x000000d21300720c */ /* 0x000fe20003f86270 */
[----:B------:R-:W-:Y:S01]  /*18940*/  IMAD.MOV.U32 R5, RZ, RZ, R124 ;  /* 0x000000ffff057224 */ /* 0x000fe200078e007c */
[----:B------:R-:W-:-:S02]  /*18950*/  ISETP.GE.AND P5, PT, R22, R209, PT ;  /* 0x000000d11600720c */ /* 0x000fc40003fa6270 */
[----:B------:R-:W-:Y:S02]  /*18960*/  ISETP.GT.AND P0, PT, R0, R23, PT ;  /* 0x000000170000720c */ /* 0x000fe40003f04270 */
[----:B------:R-:W-:Y:S02]  /*18970*/  FSEL R124, R116, -INF , !P3 ;  /* 0xff800000747c7808 */ /* 0x000fe40005800000 */
[----:B------:R-:W-:Y:S02]  /*18980*/  IABS R2, R2 ;  /* 0x0000000200027213 */ /* 0x000fe40000000000 */
[----:B------:R-:W-:Y:S02]  /*18990*/  ISETP.GE.AND P3, PT, R16, R211, PT ;  /* 0x000000d31000720c */ /* 0x000fe40003f66270 */
[----:B------:R-:W-:Y:S02]  /*189a0*/  FSEL R176, R183, -INF , !P4 ;  /* 0xff800000b7b07808 */ /* 0x000fe40006000000 */
[----:B------:R-:W-:-:S02]  /*189b0*/  FSEL R183, R4, -INF , !P5 ;  /* 0xff80000004b77808 */ /* 0x000fc40006800000 */
[----:B------:R-:W-:Y:S02]  /*189c0*/  FSEL R4, R3, -INF , !P0 ;  /* 0xff80000003047808 */ /* 0x000fe40004000000 */
[----:B------:R-:W-:Y:S01]  /*189d0*/  I2FP.F32.S32 R3, R2 ;  /* 0x0000000200037245 */ /* 0x000fe20000201400 */
[----:B------:R-:W-:Y:S01]  /*189e0*/  IMAD.IADD R2, R60, 0x1, -R91 ;  /* 0x000000013c027824 */ /* 0x000fe200078e0a5b */
[----:B------:R-:W-:Y:S02]  /*189f0*/  FSEL R119, R119, -INF , !P3 ;  /* 0xff80000077777808 */ /* 0x000fe40005800000 */
[----:B------:R-:W-:Y:S01]  /*18a00*/  ISETP.GE.AND P3, PT, R17, R211, PT ;  /* 0x000000d31100720c */ /* 0x000fe20003f66270 */
[----:B------:R-:W-:Y:S01]  /*18a10*/  FFMA.FTZ R3, R3, -UR7, R174 ;  /* 0x8000000703037c23 */ /* 0x000fe200080100ae */
[----:B------:R-:W-:Y:S01]  /*18a20*/  ISETP.GE.AND P1, PT, R23, R209, PT ;  /* 0x000000d11700720c */ /* 0x000fe20003f26270 */
[----:B------:R-:W-:Y:S01]  /*18a30*/  IMAD.MOV.U32 R115, RZ, RZ, R5 ;  /* 0x000000ffff737224 */ /* 0x000fe200078e0005 */
[----:B------:R-:W-:-:S02]  /*18a40*/  FSEL R169, R120, -INF , !P3 ;  /* 0xff80000078a97808 */ /* 0x000fc40005800000 */
[----:B------:R-:W-:Y:S01]  /*18a50*/  ISETP.GT.AND P0, PT, R0, R24, PT ;  /* 0x000000180000720c */ /* 0x000fe20003f04270 */
[----:B------:R-:W-:Y:S01]  /*18a60*/  IMAD.MOV.U32 R5, RZ, RZ, R178 ;  /* 0x000000ffff057224 */ /* 0x000fe200078e00b2 */
[----:B------:R-:W-:Y:S02]  /*18a70*/  ISETP.GE.AND P3, PT, R18, R211, PT ;  /* 0x000000d31200720c */ /* 0x000fe40003f66270 */
[----:B------:R-:W-:Y:S02]  /*18a80*/  IABS R2, R2 ;  /* 0x0000000200027213 */ /* 0x000fe40000000000 */
[----:B------:R-:W-:Y:S02]  /*18a90*/  FSEL R178, R4, -INF , !P1 ;  /* 0xff80000004b27808 */ /* 0x000fe40004800000 */
[----:B------:R-:W-:Y:S02]  /*18aa0*/  FSEL R4, R3, -INF , !P0 ;  /* 0xff80000003047808 */ /* 0x000fe40004000000 */
[----:B------:R-:W-:-:S02]  /*18ab0*/  FSEL R132, R121, -INF , !P3 ;  /* 0xff80000079847808 */ /* 0x000fc40005800000 */
[----:B------:R-:W-:Y:S01]  /*18ac0*/  I2FP.F32.S32 R3, R2 ;  /* 0x0000000200037245 */ /* 0x000fe20000201400 */
[----:B------:R-:W-:Y:S01]  /*18ad0*/  IMAD.IADD R2, R60, 0x1, -R94 ;  /* 0x000000013c027824 */ /* 0x000fe200078e0a5e */
[----:B------:R-:W-:Y:S01]  /*18ae0*/  ISETP.GE.AND P3, PT, R19, R211, PT ;  /* 0x000000d31300720c */ /* 0x000fe20003f66270 */
[----:B------:R-:W-:Y:S01]  /*18af0*/  IMAD.MOV.U32 R133, RZ, RZ, R248 ;  /* 0x000000ffff857224 */ /* 0x000fe200078e00f8 */
[----:B------:R-:W-:Y:S01]  /*18b00*/  ISETP.GE.AND P5, PT, R24, R209, PT ;  /* 0x000000d11800720c */ /* 0x000fe20003fa6270 */
[----:B------:R-:W-:Y:S01]  /*18b10*/  FFMA.FTZ R3, R3, -UR7, R115 ;  /* 0x8000000703037c23 */ /* 0x000fe20008010073 */
[----:B------:R-:W-:Y:S02]  /*18b20*/  FSEL R130, R123, -INF , !P3 ;  /* 0xff8000007b827808 */ /* 0x000fe40005800000 */
[----:B------:R-:W-:Y:S02]  /*18b30*/  ISETP.GE.AND P3, PT, R21, R211, PT ;  /* 0x000000d31500720c */ /* 0x000fe40003f66270 */
[----:B------:R-:W-:Y:S01]  /*18b40*/  ISETP.GT.AND P0, PT, R0, R26, PT ;  /* 0x0000001a0000720c */ /* 0x000fe20003f04270 */
[----:B------:R-:W-:Y:S01]  /*18b50*/  IMAD.MOV.U32 R25, RZ, RZ, R11 ;  /* 0x000000ffff197224 */ /* 0x000fe200078e000b */
[----:B------:R-:W-:Y:S01]  /*18b60*/  IABS R2, R2 ;  /* 0x0000000200027213 */ /* 0x000fe20000000000 */
[----:B------:R-:W-:Y:S01]  /*18b70*/  IMAD.MOV.U32 R84, RZ, RZ, R133 ;  /* 0x000000ffff547224 */ /* 0x000fe200078e0085 */
[----:B------:R-:W-:Y:S01]  /*18b80*/  FSEL R174, R4, -INF , !P5 ;  /* 0xff80000004ae7808 */ /* 0x000fe20006800000 */
[----:B------:R-:W-:Y:S01]  /*18b90*/  IMAD.MOV.U32 R14, RZ, RZ, R128 ;  /* 0x000000ffff0e7224 */ /* 0x000fe200078e0080 */
[----:B------:R-:W-:-:S02]  /*18ba0*/  FSEL R128, R125, -INF , !P3 ;  /* 0xff8000007d807808 */ /* 0x000fc40005800000 */
[----:B------:R-:W-:Y:S01]  /*18bb0*/  FSEL R4, R3, -INF , !P0 ;  /* 0xff80000003047808 */ /* 0x000fe20004000000 */
[----:B------:R-:W-:Y:S01]  /*18bc0*/  IMAD.MOV.U32 R82, RZ, RZ, R25 ;  /* 0x000000ffff527224 */ /* 0x000fe200078e0019 */
[-C--:B------:R-:W-:Y:S01]  /*18bd0*/  ISETP.GE.AND P3, PT, R22, R211.reuse, PT ;  /* 0x000000d31600720c */ /* 0x080fe20003f66270 */
[----:B------:R-:W-:Y:S01]  /*18be0*/  IMAD.MOV.U32 R54, RZ, RZ, R84 ;  /* 0x000000ffff367224 */ /* 0x000fe200078e0054 */
[----:B------:R-:W-:Y:S01]  /*18bf0*/  I2FP.F32.S32 R3, R2 ;  /* 0x0000000200037245 */ /* 0x000fe20000201400 */
[----:B------:R-:W-:Y:S02]  /*18c00*/  IMAD.MOV.U32 R25, RZ, RZ, R7 ;  /* 0x000000ffff197224 */ /* 0x000fe400078e0007 */
[----:B------:R-:W-:Y:S01]  /*18c10*/  IMAD.IADD R2, R60, 0x1, -R87 ;  /* 0x000000013c027824 */ /* 0x000fe200078e0a57 */
[----:B------:R-:W-:Y:S01]  /*18c20*/  FSEL R123, R127, -INF , !P3 ;  /* 0xff8000007f7b7808 */ /* 0x000fe20005800000 */
[----:B------:R-:W-:Y:S01]  /*18c30*/  IMAD.MOV.U32 R7, RZ, RZ, R9 ;  /* 0x000000ffff077224 */ /* 0x000fe200078e0009 */
[----:B------:R-:W-:Y:S01]  /*18c40*/  ISETP.GE.AND P3, PT, R23, R211, PT ;  /* 0x000000d31700720c */ /* 0x000fe20003f66270 */
[----:B------:R-:W-:Y:S01]  /*18c50*/  FFMA.FTZ R3, R3, -UR7, R54 ;  /* 0x8000000703037c23 */ /* 0x000fe20008010036 */
[----:B------:R-:W-:Y:S01]  /*18c60*/  ISETP.GE.AND P1, PT, R26, R209, PT ;  /* 0x000000d11a00720c */ /* 0x000fe20003f26270 */
[----:B------:R-:W-:Y:S01]  /*18c70*/  IMAD.MOV.U32 R84, RZ, RZ, R7 ;  /* 0x000000ffff547224 */ /* 0x000fe200078e0007 */
[----:B------:R-:W-:Y:S01]  /*18c80*/  ISETP.GT.AND P0, PT, R0, R27, PT ;  /* 0x0000001b0000720c */ /* 0x000fe20003f04270 */
[----:B------:R-:W-:Y:S01]  /*18c90*/  IMAD.MOV.U32 R7, RZ, RZ, R170 ;  /* 0x000000ffff077224 */ /* 0x000fe200078e00aa */
[----:B------:R-:W-:-:S02]  /*18ca0*/  IABS R2, R2 ;  /* 0x0000000200027213 */ /* 0x000fc40000000000 */
[----:B------:R-:W-:Y:S02]  /*18cb0*/  FSEL R120, R129, -INF , !P3 ;  /* 0xff80000081787808 */ /* 0x000fe40005800000 */
[----:B------:R-:W-:Y:S02]  /*18cc0*/  FSEL R170, R4, -INF , !P1 ;  /* 0xff80000004aa7808 */ /* 0x000fe40004800000 */
[----:B------:R-:W-:Y:S02]  /*18cd0*/  ISETP.GE.AND P3, PT, R24, R211, PT ;  /* 0x000000d31800720c */ /* 0x000fe40003f66270 */
[----:B------:R-:W-:Y:S01]  /*18ce0*/  FSEL R4, R3, -INF , !P0 ;  /* 0xff80000003047808 */ /* 0x000fe20004000000 */
[----:B------:R-:W-:Y:S01]  /*18cf0*/  IMAD.MOV.U32 R115, RZ, RZ, R111 ;  /* 0x000000ffff737224 */ /* 0x000fe200078e006f */
[----:B------:R-:W-:Y:S01]  /*18d00*/  I2FP.F32.S32 R3, R2 ;  /* 0x0000000200037245 */ /* 0x000fe20000201400 */
[----:B------:R-:W-:Y:S01]  /*18d10*/  IMAD.IADD R2, R60, 0x1, -R90 ;  /* 0x000000013c027824 */ /* 0x000fe200078e0a5a */
[----:B------:R-:W-:-:S02]  /*18d20*/  FSEL R116, R131, -INF , !P3 ;  /* 0xff80000083747808 */ /* 0x000fc40005800000 */
[----:B------:R-:W-:Y:S01]  /*18d30*/  ISETP.GE.AND P3, PT, R26, R211, PT ;  /* 0x000000d31a00720c */ /* 0x000fe20003f66270 */
[----:B------:R-:W-:Y:S01]  /*18d40*/  FFMA.FTZ R3, R3, -UR7, R115 ;  /* 0x8000000703037c23 */ /* 0x000fe20008010073 */
[----:B------:R-:W-:Y:S02]  /*18d50*/  ISETP.GE.AND P5, PT, R27, R209, PT ;  /* 0x000000d11b00720c */ /* 0x000fe40003fa6270 */
[----:B------:R-:W-:Y:S02]  /*18d60*/  ISETP.GT.AND P0, PT, R0, R28, PT ;  /* 0x0000001c0000720c */ /* 0x000fe40003f04270 */
[----:B------:R-:W-:Y:S02]  /*18d70*/  IABS R2, R2 ;  /* 0x0000000200027213 */ /* 0x000fe40000000000 */
[----:B------:R-:W-:Y:S02]  /*18d80*/  FSEL R111, R134, -INF , !P3 ;  /* 0xff800000866f7808 */ /* 0x000fe40005800000 */
[----:B------:R-:W-:-:S02]  /*18d90*/  FSEL R134, R4, -INF , !P5 ;  /* 0xff80000004867808 */ /* 0x000fc40006800000 */
[----:B------:R-:W-:Y:S02]  /*18da0*/  FSEL R4, R3, -INF , !P0 ;  /* 0xff80000003047808 */ /* 0x000fe40004000000 */
[----:B------:R-:W-:Y:S01]  /*18db0*/  I2FP.F32.S32 R3, R2 ;  /* 0x0000000200037245 */ /* 0x000fe20000201400 */
[----:B------:R-:W-:Y:S01]  /*18dc0*/  IMAD.IADD R2, R60, 0x1, -R93 ;  /* 0x000000013c027824 */ /* 0x000fe200078e0a5d */
[-C--:B------:R-:W-:Y:S02]  /*18dd0*/  ISETP.GE.AND P4, PT, R21, R210.reuse, PT ;  /* 0x000000d21500720c */ /* 0x080fe40003f86270 */
[----:B------:R-:W-:Y:S01]  /*18de0*/  ISETP.GE.AND P1, PT, R28, R209, PT ;  /* 0x000000d11c00720c */ /* 0x000fe20003f26270 */
[----:B------:R-:W-:Y:S01]  /*18df0*/  FFMA.FTZ R3, R3, -UR7, R84 ;  /* 0x8000000703037c23 */ /* 0x000fe20008010054 */
[----:B------:R-:W-:Y:S02]  /*18e00*/  FSEL R172, R188, -INF , !P4 ;  /* 0xff800000bcac7808 */ /* 0x000fe40006000000 */
[----:B------:R-:W-:-:S02]  /*18e10*/  ISETP.GE.AND P4, PT, R22, R210, PT ;  /* 0x000000d21600720c */ /* 0x000fc40003f86270 */
[----:B------:R-:W-:Y:S02]  /*18e20*/  ISETP.GT.AND P0, PT, R0, R30, PT ;  /* 0x0000001e0000720c */ /* 0x000fe40003f04270 */
[----:B------:R-:W-:Y:S02]  /*18e30*/  IABS R2, R2 ;  /* 0x0000000200027213 */ /* 0x000fe40000000000 */
[----:B------:R-:W-:Y:S02]  /*18e40*/  FSEL R131, R4, -INF , !P1 ;  /* 0xff80000004837808 */ /* 0x000fe40004800000 */
[----:B------:R-:W-:Y:S02]  /*18e50*/  FSEL R190, R189, -INF , !P4 ;  /* 0xff800000bdbe7808 */ /* 0x000fe40006000000 */
[----:B------:R-:W-:Y:S02]  /*18e60*/  FSEL R4, R3, -INF , !P0 ;  /* 0xff80000003047808 */ /* 0x000fe40004000000 */
[----:B------:R-:W-:-:S02]  /*18e70*/  ISETP.GE.AND P4, PT, R23, R210, PT ;  /* 0x000000d21700720c */ /* 0x000fc40003f86270 */
[----:B------:R-:W-:Y:S01]  /*18e80*/  I2FP.F32.S32 R3, R2 ;  /* 0x0000000200037245 */ /* 0x000fe20000201400 */
[----:B------:R-:W-:Y:S01]  /*18e90*/  IMAD.IADD R2, R60, 0x1, -R96 ;  /* 0x000000013c027824 */ /* 0x000fe200078e0a60 */
[----:B------:R-:W-:Y:S02]  /*18ea0*/  FSEL R182, R205, -INF , !P4 ;  /* 0xff800000cdb67808 */ /* 0x000fe40006000000 */
[----:B------:R-:W-:Y:S01]  /*18eb0*/  ISETP.GE.AND P4, PT, R24, R210, PT ;  /* 0x000000d21800720c */ /* 0x000fe20003f86270 */
[----:B------:R-:W-:Y:S01]  /*18ec0*/  FFMA.FTZ R3, R3, -UR7, R14 ;  /* 0x8000000703037c23 */ /* 0x000fe2000801000e */
[----:B------:R-:W-:Y:S02]  /*18ed0*/  ISETP.GE.AND P5, PT, R30, R209, PT ;  /* 0x000000d11e00720c */ /* 0x000fe40003fa6270 */
[----:B------:R-:W-:Y:S02]  /*18ee0*/  ISETP.GT.AND P0, PT, R0, R31, PT ;  /* 0x0000001f0000720c */ /* 0x000fe40003f04270 */
[----:B------:R-:W-:-:S02]  /*18ef0*/  IABS R2, R2 ;  /* 0x0000000200027213 */ /* 0x000fc40000000000 */
[----:B------:R-:W-:Y:S02]  /*18f00*/  FSEL R189, R216, -INF , !P4 ;  /* 0xff800000d8bd7808 */ /* 0x000fe40006000000 */
[----:B------:R-:W-:Y:S02]  /*18f10*/  FSEL R127, R4, -INF , !P5 ;  /* 0xff800000047f7808 */ /* 0x000fe40006800000 */
[----:B------:R-:W-:Y:S02]  /*18f20*/  ISETP.GE.AND P4, PT, R26, R210, PT ;  /* 0x000000d21a00720c */ /* 0x000fe40003f86270 */
[----:B------:R-:W-:Y:S02]  /*18f30*/  FSEL R4, R3, -INF , !P0 ;  /* 0xff80000003047808 */ /* 0x000fe40004000000 */
        /* <DEDUP_REMOVED lines=9> */
[----:B------:R-:W-:-:S02]  /*18fd0*/  ISETP.GE.AND P4, PT, R28, R210, PT ;  /* 0x000000d21c00720c */ /* 0x000fc40003f86270 */
[----:B------:R-:W-:Y:S02]  /*18fe0*/  FSEL R101, R4, -INF , !P1 ;  /* 0xff80000004657808 */ /* 0x000fe40004800000 */
        /* <DEDUP_REMOVED lines=8> */
[----:B------:R-:W-:Y:S01]  /*19070*/  ISETP.GE.AND P5, PT, R34, R209, PT ;  /* 0x000000d12200720c */ /* 0x000fe20003fa6270 */
[----:B------:R-:W-:Y:S01]  /*19080*/  IMAD.MOV.U32 R10, RZ, RZ, R179 ;  /* 0x000000ffff0a7224 */ /* 0x000fe200078e00b3 */
[----:B------:R-:W-:-:S02]  /*19090*/  ISETP.GT.AND P0, PT, R0, R40, PT ;  /* 0x000000280000720c */ /* 0x000fc40003f04270 */
[----:B------:R-:W-:Y:S02]  /*190a0*/  FSEL R222, R230, -INF , !P4 ;  /* 0xff800000e6de7808 */ /* 0x000fe40006000000 */
[----:B------:R-:W-:Y:S02]  /*190b0*/  IABS R2, R2 ;  /* 0x0000000200027213 */ /* 0x000fe40000000000 */
[----:B------:R-:W-:Y:S02]  /*190c0*/  FSEL R179, R65, -INF , !P2 ;  /* 0xff80000041b37808 */ /* 0x000fe40005000000 */
[----:B------:R-:W-:Y:S02]  /*190d0*/  ISETP.GE.AND P4, PT, R31, R210, PT ;  /* 0x000000d21f00720c */ /* 0x000fe40003f86270 */
[----:B------:R-:W-:Y:S02]  /*190e0*/  ISETP.GE.AND P2, PT, R19, R208, PT ;  /* 0x000000d01300720c */ /* 0x000fe40003f46270 */
[----:B------:R-:W-:-:S02]  /*190f0*/  ISETP.GE.AND P3, PT, R27, R211, PT ;  /* 0x000000d31b00720c */ /* 0x000fc40003f66270 */
[----:B------:R-:W-:Y:S02]  /*19100*/  FSEL R96, R4, -INF , !P5 ;  /* 0xff80000004607808 */ /* 0x000fe40006800000 */
[----:B------:R-:W-:Y:S01]  /*19110*/  FSEL R4, R3, -INF , !P0 ;  /* 0xff80000003047808 */ /* 0x000fe20004000000 */
[----:B------:R-:W-:Y:S01]  /*19120*/  IMAD.MOV.U32 R248, RZ, RZ, R175 ;  /* 0x000000fffff87224 */ /* 0x000fe200078e00af */
[----:B------:R-:W-:Y:S01]  /*19130*/  I2FP.F32.S32 R3, R2 ;  /* 0x0000000200037245 */ /* 0x000fe20000201400 */
[----:B------:R-:W-:Y:S01]  /*19140*/  IMAD.IADD R2, R60, 0x1, -R95 ;  /* 0x000000013c027824 */ /* 0x000fe200078e0a5f */
[----:B------:R-:W-:Y:S02]  /*19150*/  FSEL R220, R252, -INF , !P4 ;  /* 0xff800000fcdc7808 */ /* 0x000fe40006000000 */
[----:B------:R-:W-:Y:S02]  /*19160*/  FSEL R175, R67, -INF , !P2 ;  /* 0xff80000043af7808 */ /* 0x000fe40005000000 */
[----:B------:R-:W-:-:S02]  /*19170*/  FSEL R94, R196, -INF , !P3 ;  /* 0xff800000c45e7808 */ /* 0x000fc40005800000 */
[----:B------:R-:W-:Y:S02]  /*19180*/  ISETP.GE.AND P4, PT, R34, R210, PT ;  /* 0x000000d22200720c */ /* 0x000fe40003f86270 */
[----:B------:R-:W-:Y:S02]  /*19190*/  ISETP.GE.AND P2, PT, R21, R208, PT ;  /* 0x000000d01500720c */ /* 0x000fe40003f46270 */
[----:B------:R-:W-:Y:S01]  /*191a0*/  ISETP.GE.AND P3, PT, R28, R211, PT ;  /* 0x000000d31c00720c */ /* 0x000fe20003f66270 */
[----:B------:R-:W-:Y:S01]  /*191b0*/  FFMA.FTZ R3, R3, -UR7, R79 ;  /* 0x8000000703037c23 */ /* 0x000fe2000801004f */
[----:B------:R-:W-:Y:S01]  /*191c0*/  ISETP.GE.AND P1, PT, R40, R209, PT ;  /* 0x000000d12800720c */ /* 0x000fe20003f26270 */
[----:B------:R-:W-:Y:S01]  /*191d0*/  IMAD.MOV.U32 R9, RZ, RZ, R171 ;  /* 0x000000ffff097224 */ /* 0x000fe200078e00ab */
[----:B------:R-:W-:Y:S02]  /*191e0*/  FSEL R230, R13, -INF , !P4 ;  /* 0xff8000000de67808 */ /* 0x000fe40006000000 */
[----:B------:R-:W-:-:S02]  /*191f0*/  ISETP.GT.AND P0, PT, R0, R42, PT ;  /* 0x0000002a0000720c */ /* 0x000fc40003f04270 */
[----:B------:R-:W-:Y:S02]  /*19200*/  FSEL R171, R70, -INF , !P2 ;  /* 0xff80000046ab7808 */ /* 0x000fe40005000000 */
[----:B------:R-:W-:Y:S02]  /*19210*/  FSEL R89, R200, -INF , !P3 ;  /* 0xff800000c8597808 */ /* 0x000fe40005800000 */
[----:B------:R-:W-:Y:S02]  /*19220*/  ISETP.GE.AND P4, PT, R40, R210, PT ;  /* 0x000000d22800720c */ /* 0x000fe40003f86270 */
[----:B------:R-:W-:Y:S01]  /*19230*/  IABS R2, R2 ;  /* 0x0000000200027213 */ /* 0x000fe20000000000 */
[----:B------:R-:W-:Y:S01]  /*19240*/  BAR.SYNC.DEFER_BLOCKING 0x0 ;  /* 0x0000000000007b1d */ /* 0x000fe20000010000 */
[----:B------:R-:W-:Y:S02]  /*19250*/  ISETP.GE.AND P2, PT, R22, R208, PT ;  /* 0x000000d01600720c */ /* 0x000fe40003f46270 */
[----:B------:R-:W-:-:S02]  /*19260*/  ISETP.GE.AND P3, PT, R30, R211, PT ;  /* 0x000000d31e00720c */ /* 0x000fc40003f66270 */
[----:B------:R-:W-:Y:S02]  /*19270*/  FSEL R92, R4, -INF , !P1 ;  /* 0xff800000045c7808 */ /* 0x000fe40004800000 */
[----:B------:R-:W-:Y:S02]  /*19280*/  FSEL R4, R3, -INF , !P0 ;  /* 0xff80000003047808 */ /* 0x000fe40004000000 */
[----:B------:R-:W-:Y:S01]  /*19290*/  FSEL R229, R7, -INF , !P4 ;  /* 0xff80000007e57808 */ /* 0x000fe20006000000 */
[----:B------:R-:W-:Y:S01]  /*192a0*/  IMAD.MOV.U32 R7, RZ, RZ, R77 ;  /* 0x000000ffff077224 */ /* 0x000fe200078e004d */
[----:B------:R-:W-:Y:S01]  /*192b0*/  I2FP.F32.S32 R3, R2 ;  /* 0x0000000200037245 */ /* 0x000fe20000201400 */
[----:B------:R-:W-:Y:S01]  /*192c0*/  IMAD.IADD R2, R60, 0x1, -R100 ;  /* 0x000000013c027824 */ /* 0x000fe200078e0a64 */
[----:B------:R-:W-:Y:S02]  /*192d0*/  FSEL R168, R72, -INF , !P2 ;  /* 0xff80000048a87808 */ /* 0x000fe40005000000 */
[----:B------:R-:W-:-:S02]  /*192e0*/  FSEL R86, R201, -INF , !P3 ;  /* 0xff800000c9567808 */ /* 0x000fc40005800000 */
[----:B------:R-:W-:Y:S02]  /*192f0*/  ISETP.GE.AND P2, PT, R23, R208, PT ;  /* 0x000000d01700720c */ /* 0x000fe40003f46270 */
[----:B------:R-:W-:Y:S01]  /*19300*/  ISETP.GE.AND P3, PT, R31, R211, PT ;  /* 0x000000d31f00720c */ /* 0x000fe20003f66270 */
[----:B------:R-:W-:Y:S01]  /*19310*/  FFMA.FTZ R3, R3, -UR7, R7 ;  /* 0x8000000703037c23 */ /* 0x000fe20008010007 */
[----:B------:R-:W-:Y:S02]  /*19320*/  ISETP.GE.AND P5, PT, R42, R209, PT ;  /* 0x000000d12a00720c */ /* 0x000fe40003fa6270 */
[----:B------:R-:W-:Y:S02]  /*19330*/  FSEL R133, R71, -INF , !P2 ;  /* 0xff80000047857808 */ /* 0x000fe40005000000 */
[----:B------:R-:W-:Y:S02]  /*19340*/  FSEL R81, R204, -INF , !P3 ;  /* 0xff800000cc517808 */ /* 0x000fe40005800000 */
[----:B------:R-:W-:-:S02]  /*19350*/  ISETP.GT.AND P0, PT, R0, R43, PT ;  /* 0x0000002b0000720c */ /* 0x000fc40003f04270 */
[----:B------:R-:W-:Y:S02]  /*19360*/  ISETP.GE.AND P2, PT, R24, R208, PT ;  /* 0x000000d01800720c */ /* 0x000fe40003f46270 */
[----:B------:R-:W-:Y:S02]  /*19370*/  ISETP.GE.AND P3, PT, R34, R211, PT ;  /* 0x000000d32200720c */ /* 0x000fe40003f66270 */
[----:B------:R-:W-:Y:S02]  /*19380*/  IABS R2, R2 ;  /* 0x0000000200027213 */ /* 0x000fe40000000000 */
[----:B------:R-:W-:Y:S02]  /*19390*/  FSEL R91, R4, -INF , !P5 ;  /* 0xff800000045b7808 */ /* 0x000fe40006800000 */
[----:B------:R-:W-:Y:S02]  /*193a0*/  FSEL R4, R3, -INF , !P0 ;  /* 0xff80000003047808 */ /* 0x000fe40004000000 */
[----:B------:R-:W-:-:S02]  /*193b0*/  FSEL R129, R69, -INF , !P2 ;  /* 0xff80000045817808 */ /* 0x000fc40005000000 */
[----:B------:R-:W-:Y:S02]  /*193c0*/  FSEL R80, R217, -INF , !P3 ;  /* 0xff800000d9507808 */ /* 0x000fe40005800000 */
[----:B------:R-:W-:Y:S01]  /*193d0*/  I2FP.F32.S32 R3, R2 ;  /* 0x0000000200037245 */ /* 0x000fe20000201400 */
[----:B------:R-:W-:Y:S01]  /*193e0*/  IMAD.IADD R2, R60, 0x1, -R103 ;  /* 0x000000013c027824 */ /* 0x000fe200078e0a67 */
[----:B------:R-:W-:Y:S02]  /*193f0*/  ISETP.GE.AND P2, PT, R26, R208, PT ;  /* 0x000000d01a00720c */ /* 0x000fe40003f46270 */
[----:B------:R-:W-:Y:S02]  /*19400*/  ISETP.GE.AND P3, PT, R40, R211, PT ;  /* 0x000000d32800720c */ /* 0x000fe40003f66270 */
[----:B------:R-:W-:Y:S01]  /*19410*/  ISETP.GE.AND P4, PT, R42, R210, PT ;  /* 0x000000d22a00720c */ /* 0x000fe20003f86270 */
[----:B------:R-:W-:Y:S01]  /*19420*/  FFMA.FTZ R3, R3, -UR7, R73 ;  /* 0x8000000703037c23 */ /* 0x000fe20008010049 */
[----:B------:R-:W-:-:S02]  /*19430*/  FSEL R125, R68, -INF , !P2 ;  /* 0xff800000447d7808 */ /* 0x000fc40005000000 */
[----:B------:R-:W-:Y:S02]  /*19440*/  FSEL R77, R223, -INF , !P3 ;  /* 0xff800000df4d7808 */ /* 0x000fe40005800000 */
[----:B------:R-:W-:Y:S02]  /*19450*/  ISETP.GE.AND P1, PT, R43, R209, PT ;  /* 0x000000d12b00720c */ /* 0x000fe40003f26270 */
[----:B------:R-:W-:Y:S02]  /*19460*/  ISETP.GE.AND P2, PT, R27, R208, PT ;  /* 0x000000d01b00720c */ /* 0x000fe40003f46270 */
[----:B------:R-:W-:Y:S02]  /*19470*/  FSEL R223, R11, -INF , !P4 ;  /* 0xff8000000bdf7808 */ /* 0x000fe40006000000 */
[----:B------:R-:W-:Y:S02]  /*19480*/  ISETP.GT.AND P0, PT, R0, R46, PT ;  /* 0x0000002e0000720c */ /* 0x000fe40003f04270 */
[----:B------:R-:W-:-:S02]  /*19490*/  ISETP.GE.AND P4, PT, R43, R210, PT ;  /* 0x000000d22b00720c */ /* 0x000fc40003f86270 */
[----:B------:R-:W-:Y:S02]  /*194a0*/  IABS R2, R2 ;  /* 0x0000000200027213 */ /* 0x000fe40000000000 */
[----:B------:R-:W-:Y:S02]  /*194b0*/  FSEL R87, R4, -INF , !P1 ;  /* 0xff80000004577808 */ /* 0x000fe40004800000 */
        /* <DEDUP_REMOVED lines=15> */
[----:B------:R-:W-:Y:S02]  /*195b0*/  ISETP.GE.AND P2, PT, R31, R208, PT ;  /* 0x000000d01f00720c */ /* 0x000fe40003f46270 */
[----:B------:R-:W-:Y:S02]  /*195c0*/  FSEL R4, R3, -INF , !P0 ;  /* 0xff80000003047808 */ /* 0x000fe40004000000 */
[----:B------:R-:W-:Y:S01]  /*195d0*/  I2FP.F32.S32 R3, R2 ;  /* 0x0000000200037245 */ /* 0x000fe20000201400 */
[----:B------:R-:W-:Y:S01]  /*195e0*/  IMAD.IADD R2, R60, 0x1, -R97 ;  /* 0x000000013c027824 */ /* 0x000fe200078e0a61 */
[----:B------:R-:W-:Y:S02]  /*195f0*/  FSEL R90, R61, -INF , !P2 ;  /* 0xff8000003d5a7808 */ /* 0x000fe40005000000 */
[----:B------:R-:W-:Y:S01]  /*19600*/  ISETP.GE.AND P2, PT, R34, R208, PT ;  /* 0x000000d02200720c */ /* 0x000fe20003f46270 */
[----:B------:R-:W-:Y:S01]  /*19610*/  FFMA.FTZ R3, R3, -UR7, R8 ;  /* 0x8000000703037c23 */ /* 0x000fe20008010008 */
[----:B------:R-:W-:-:S02]  /*19620*/  ISETP.GE.AND P1, PT, R47, R209, PT ;  /* 0x000000d12f00720c */ /* 0x000fc40003f26270 */
[----:B------:R-:W-:Y:S02]  /*19630*/  ISETP.GT.AND P0, PT, R0, R48, PT ;  /* 0x000000300000720c */ /* 0x000fe40003f04270 */
[----:B------:R-:W-:Y:S02]  /*19640*/  IABS R2, R2 ;  /* 0x0000000200027213 */ /* 0x000fe40000000000 */
[----:B------:R-:W-:Y:S02]  /*19650*/  FSEL R88, R58, -INF , !P2 ;  /* 0xff8000003a587808 */ /* 0x000fe40005000000 */
[----:B------:R-:W-:Y:S02]  /*19660*/  ISETP.GE.AND P2, PT, R40, R208, PT ;  /* 0x000000d02800720c */ /* 0x000fe40003f46270 */
[----:B------:R-:W-:Y:S02]  /*19670*/  FSEL R78, R4, -INF , !P1 ;  /* 0xff800000044e7808 */ /* 0x000fe40004800000 */
[----:B------:R-:W-:-:S02]  /*19680*/  FSEL R4, R3, -INF , !P0 ;  /* 0xff80000003047808 */ /* 0x000fc40004000000 */
[----:B------:R-:W-:Y:S01]  /*19690*/  I2FP.F32.S32 R3, R2 ;  /* 0x0000000200037245 */ /* 0x000fe20000201400 */
[----:B------:R-:W-:Y:S01]  /*196a0*/  IMAD.IADD R2, R60, 0x1, -R102 ;  /* 0x000000013c027824 */ /* 0x000fe200078e0a66 */
[----:B------:R-:W-:Y:S02]  /*196b0*/  FSEL R85, R57, -INF , !P2 ;  /* 0xff80000039557808 */ /* 0x000fe40005000000 */
[C---:B------:R-:W-:Y:S02]  /*196c0*/  ISETP.GE.AND P3, PT, R42.reuse, R211, PT ;  /* 0x000000d32a00720c */ /* 0x040fe40003f66270 */
[----:B------:R-:W-:Y:S01]  /*196d0*/  ISETP.GE.AND P2, PT, R42, R208, PT ;  /* 0x000000d02a00720c */ /* 0x000fe20003f46270 */
[----:B------:R-:W-:Y:S01]  /*196e0*/  FFMA.FTZ R3, R3, -UR7, R251 ;  /* 0x8000000703037c23 */ /* 0x000fe200080100fb */
[----:B------:R-:W-:Y:S02]  /*196f0*/  ISETP.GE.AND P5, PT, R48, R209, PT ;  /* 0x000000d13000720c */ /* 0x000fe40003fa6270 */
[----:B------:R-:W-:-:S02]  /*19700*/  ISETP.GT.AND P0, PT, R0, R49, PT ;  /* 0x000000310000720c */ /* 0x000fc40003f04270 */
[----:B------:R-:W-:Y:S02]  /*19710*/  FSEL R71, R236, -INF , !P3 ;  /* 0xff800000ec477808 */ /* 0x000fe40005800000 */
[----:B------:R-:W-:Y:S02]  /*19720*/  FSEL R79, R55, -INF , !P2 ;  /* 0xff800000374f7808 */ /* 0x000fe40005000000 */
[----:B------:R-:W-:Y:S02]  /*19730*/  ISETP.GE.AND P4, PT, R46, R210, PT ;  /* 0x000000d22e00720c */ /* 0x000fe40003f86270 */
[----:B------:R-:W-:Y:S02]  /*19740*/  IABS R2, R2 ;  /* 0x0000000200027213 */ /* 0x000fe40000000000 */
[C---:B------:R-:W-:Y:S02]  /*19750*/  ISETP.GE.AND P3, PT, R43.reuse, R211, PT ;  /* 0x000000d32b00720c */ /* 0x040fe40003f66270 */
[----:B------:R-:W-:-:S02]  /*19760*/  ISETP.GE.AND P2, PT, R43, R208, PT ;  /* 0x000000d02b00720c */ /* 0x000fc40003f46270 */
[----:B------:R-:W-:Y:S02]  /*19770*/  FSEL R73, R4, -INF , !P5 ;  /* 0xff80000004497808 */ /* 0x000fe40006800000 */
[----:B------:R-:W-:Y:S02]  /*19780*/  FSEL R4, R3, -INF , !P0 ;  /* 0xff80000003047808 */ /* 0x000fe40004000000 */
[----:B------:R-:W-:Y:S02]  /*19790*/  FSEL R204, R10, -INF , !P4 ;  /* 0xff8000000acc7808 */ /* 0x000fe40006000000 */
[----:B------:R-:W-:Y:S01]  /*197a0*/  I2FP.F32.S32 R3, R2 ;  /* 0x0000000200037245 */ /* 0x000fe20000201400 */
[----:B------:R-:W-:Y:S01]  /*197b0*/  IMAD.IADD R2, R60, 0x1, -R105 ;  /* 0x000000013c027824 */ /* 0x000fe200078e0a69 */
[----:B------:R-:W-:Y:S02]  /*197c0*/  FSEL R67, R237, -INF , !P3 ;  /* 0xff800000ed437808 */ /* 0x000fe40005800000 */
[----:B------:R-:W-:-:S02]  /*197d0*/  FSEL R76, R41, -INF , !P2 ;  /* 0xff800000294c7808 */ /* 0x000fc40005000000 */
[----:B------:R-:W-:Y:S02]  /*197e0*/  ISETP.GE.AND P4, PT, R47, R210, PT ;  /* 0x000000d22f00720c */ /* 0x000fe40003f86270 */
[C---:B------:R-:W-:Y:S02]  /*197f0*/  ISETP.GE.AND P3, PT, R46.reuse, R211, PT ;  /* 0x000000d32e00720c */ /* 0x040fe40003f66270 */
[----:B------:R-:W-:Y:S02]  /*19800*/  ISETP.GE.AND P2, PT, R46, R208, PT ;  /* 0x000000d02e00720c */ /* 0x000fe40003f46270 */
[----:B------:R-:W-:Y:S02]  /*19810*/  FSEL R201, R9, -INF , !P4 ;  /* 0xff80000009c97808 */ /* 0x000fe40006000000 */
[----:B------:R-:W-:Y:S02]  /*19820*/  FSEL R64, R238, -INF , !P3 ;  /* 0xff800000ee407808 */ /* 0x000fe40005800000 */
[----:B------:R-:W-:-:S02]  /*19830*/  FSEL R72, R35, -INF , !P2 ;  /* 0xff80000023487808 */ /* 0x000fc40005000000 */
[----:B------:R-:W-:Y:S02]  /*19840*/  ISETP.GE.AND P4, PT, R48, R210, PT ;  /* 0x000000d23000720c */ /* 0x000fe40003f86270 */
[----:B------:R-:W-:Y:S02]  /*19850*/  IABS R2, R2 ;  /* 0x0000000200027213 */ /* 0x000fe40000000000 */
[C---:B------:R-:W-:Y:S02]  /*19860*/  ISETP.GE.AND P3, PT, R47.reuse, R211, PT ;  /* 0x000000d32f00720c */ /* 0x040fe40003f66270 */
[----:B------:R-:W-:Y:S01]  /*19870*/  ISETP.GE.AND P2, PT, R47, R208, PT ;  /* 0x000000d02f00720c */ /* 0x000fe20003f46270 */
[----:B------:R-:W-:Y:S01]  /*19880*/  FFMA.FTZ R3, R3, -UR7, R249 ;  /* 0x8000000703037c23 */ /* 0x000fe200080100f9 */
[----:B------:R-:W-:Y:S01]  /*19890*/  FSEL R200, R6, -INF , !P4 ;  /* 0xff80000006c87808 */ /* 0x000fe20006000000 */
[----:B------:R-:W-:Y:S01]  /*198a0*/  IMAD.IADD R5, R60, 0x1, -R106 ;  /* 0x000000013c057824 */ /* 0x000fe200078e0a6a */
[----:B------:R-:W-:-:S02]  /*198b0*/  I2FP.F32.S32 R2, R2 ;  /* 0x0000000200027245 */ /* 0x000fc40000201400 */
[----:B------:R-:W-:Y:S02]  /*198c0*/  FSEL R61, R239, -INF , !P3 ;  /* 0xff800000ef3d7808 */ /* 0x000fe40005800000 */
[----:B------:R-:W-:Y:S02]  /*198d0*/  FSEL R68, R98, -INF , !P2 ;  /* 0xff80000062447808 */ /* 0x000fe40005000000 */
[----:B------:R-:W-:Y:S02]  /*198e0*/  ISETP.GE.AND P4, PT, R49, R210, PT ;  /* 0x000000d23100720c */ /* 0x000fe40003f86270 */
[C---:B------:R-:W-:Y:S02]  /*198f0*/  ISETP.GE.AND P3, PT, R48.reuse, R211, PT ;  /* 0x000000d33000720c */ /* 0x040fe40003f66270 */
[----:B------:R-:W-:Y:S02]  /*19900*/  ISETP.GE.AND P2, PT, R48, R208, PT ;  /* 0x000000d03000720c */ /* 0x000fe40003f46270 */
[----:B------:R-:W-:-:S02]  /*19910*/  ISETP.GT.AND P0, PT, R0, R50, PT ;  /* 0x000000320000720c */ /* 0x000fc40003f04270 */
[-C--:B------:R-:W-:Y:S01]  /*19920*/  ISETP.GE.AND P1, PT, R49, R209.reuse, PT ;  /* 0x000000d13100720c */ /* 0x080fe20003f26270 */
[----:B------:R-:W-:Y:S01]  /*19930*/  FFMA.FTZ R6, R2, -UR7, R250 ;  /* 0x8000000702067c23 */ /* 0x000fe200080100fa */
[----:B------:R-:W-:Y:S02]  /*19940*/  FSEL R196, R241, -INF , !P4 ;  /* 0xff800000f1c47808 */ /* 0x000fe40006000000 */
[----:B------:R-:W-:Y:S02]  /*19950*/  FSEL R57, R240, -INF , !P3 ;  /* 0xff800000f0397808 */ /* 0x000fe40005800000 */
[----:B------:R-:W-:Y:S02]  /*19960*/  FSEL R65, R108, -INF , !P2 ;  /* 0xff8000006c417808 */ /* 0x000fe40005000000 */
[C---:B------:R-:W-:Y:S02]  /*19970*/  ISETP.GE.AND P4, PT, R50.reuse, R210, PT ;  /* 0x000000d23200720c */ /* 0x040fe40003f86270 */
[----:B------:R-:W-:-:S02]  /*19980*/  ISETP.GE.AND P5, PT, R50, R209, PT ;  /* 0x000000d13200720c */ /* 0x000fc40003fa6270 */
[----:B------:R-:W-:Y:S02]  /*19990*/  FSEL R3, R3, -INF , !P0 ;  /* 0xff80000003037808 */ /* 0x000fe40004000000 */
[----:B------:R-:W-:Y:S02]  /*199a0*/  IABS R2, R5 ;  /* 0x0000000500027213 */ /* 0x000fe40000000000 */
[C---:B------:R-:W-:Y:S02]  /*199b0*/  ISETP.GE.AND P3, PT, R49.reuse, R211, PT ;  /* 0x000000d33100720c */ /* 0x040fe40003f66270 */
[----:B------:R-:W-:Y:S02]  /*199c0*/  ISETP.GE.AND P2, PT, R49, R208, PT ;  /* 0x000000d03100720c */ /* 0x000fe40003f46270 */
[----:B------:R-:W-:Y:S01]  /*199d0*/  FSEL R70, R4, -INF , !P1 ;  /* 0xff80000004467808 */ /* 0x000fe20004800000 */
[----:B------:R-:W-:Y:S01]  /*199e0*/  IMAD.IADD R4, R60, 0x1, -R180 ;  /* 0x000000013c047824 */ /* 0x000fe200078e0ab4 */
[----:B------:R-:W-:Y:S01]  /*199f0*/  FSEL R108, R242, -INF , !P4 ;  /* 0xff800000f26c7808 */ /* 0x000fe20006000000 */
[----:B------:R-:W2:Y:S01]  /*19a00*/  S2R R218, SR_TID.X ;  /* 0x0000000000da7919 */ /* 0x000ea20000002100 */
[----:B------:R-:W-:Y:S01]  /*19a10*/  FSEL R66, R3, -INF , !P5 ;  /* 0xff80000003427808 */ /* 0x000fe20006800000 */
[----:B------:R-:W-:Y:S01]  /*19a20*/  IMAD.MOV.U32 R3, RZ, RZ, R2 ;  /* 0x000000ffff037224 */ /* 0x000fe200078e0002 */
[----:B------:R-:W-:-:S02]  /*19a30*/  FSEL R55, R181, -INF , !P3 ;  /* 0xff800000b5377808 */ /* 0x000fc40005800000 */
[----:B------:R-:W-:Y:S02]  /*19a40*/  FSEL R62, R118, -INF , !P2 ;  /* 0xff800000763e7808 */ /* 0x000fe40005000000 */
[----:B------:R-:W-:Y:S02]  /*19a50*/  ISETP.GE.AND P4, PT, R51, R210, PT ;  /* 0x000000d23300720c */ /* 0x000fe40003f86270 */
[C---:B------:R-:W-:Y:S02]  /*19a60*/  ISETP.GE.AND P3, PT, R50.reuse, R211, PT ;  /* 0x000000d33200720c */ /* 0x040fe40003f66270 */
[----:B------:R-:W-:Y:S02]  /*19a70*/  ISETP.GE.AND P2, PT, R50, R208, PT ;  /* 0x000000d03200720c */ /* 0x000fe40003f46270 */
[----:B------:R-:W-:Y:S02]  /*19a80*/  IABS R2, R4 ;  /* 0x0000000400027213 */ /* 0x000fe40000000000 */
[----:B------:R-:W-:-:S02]  /*19a90*/  FSEL R106, R243, -INF , !P4 ;  /* 0xff800000f36a7808 */ /* 0x000fc40006000000 */
[----:B------:R-:W-:Y:S02]  /*19aa0*/  FSEL R54, R193, -INF , !P3 ;  /* 0xff800000c1367808 */ /* 0x000fe40005800000 */
[----:B------:R-:W-:Y:S02]  /*19ab0*/  FSEL R59, R12, -INF , !P2 ;  /* 0xff8000000c3b7808 */ /* 0x000fe40005000000 */
[----:B------:R-:W-:Y:S02]  /*19ac0*/  ISETP.GT.AND P0, PT, R0, R51, PT ;  /* 0x000000330000720c */ /* 0x000fe40003f04270 */
[----:B------:R-:W-:Y:S02]  /*19ad0*/  ISETP.GE.AND P4, PT, R52, R210, PT ;  /* 0x000000d23400720c */ /* 0x000fe40003f86270 */
[----:B------:R-:W-:Y:S02]  /*19ae0*/  I2FP.F32.S32 R3, R3 ;  /* 0x0000000300037245 */ /* 0x000fe40000201400 */
[----:B------:R-:W-:-:S02]  /*19af0*/  ISETP.GE.AND P3, PT, R51, R211, PT ;  /* 0x000000d33300720c */ /* 0x000fc40003f66270 */
[----:B------:R-:W-:Y:S02]  /*19b00*/  ISETP.GE.AND P2, PT, R51, R208, PT ;  /* 0x000000d03300720c */ /* 0x000fe40003f46270 */
[----:B------:R-:W-:Y:S01]  /*19b10*/  I2FP.F32.S32 R2, R2 ;  /* 0x0000000200027245 */ /* 0x000fe20000201400 */
[----:B------:R-:W-:Y:S01]  /*19b20*/  UISETP.GT.AND UP0, UPT, UR5, UR18, UPT ;  /* 0x000000120500728c */ /* 0x000fe2000bf04270 */
[----:B------:R-:W-:Y:S01]  /*19b30*/  FSEL R4, R6, -INF , !P0 ;  /* 0xff80000006047808 */ /* 0x000fe20004000000 */
[----:B------:R-:W-:Y:S01]  /*19b40*/  FFMA.FTZ R3, R3, -UR7, R248 ;  /* 0x8000000703037c23 */ /* 0x000fe200080100f8 */
[----:B------:R-:W-:Y:S02]  /*19b50*/  FSEL R105, R244, -INF , !P4 ;  /* 0xff800000f4697808 */ /* 0x000fe40006000000 */
[----:B------:R-:W-:Y:S02]  /*19b60*/  FSEL R47, R197, -INF , !P3 ;  /* 0xff800000c52f7808 */ /* 0x000fe40005800000 */
[----:B------:R-:W-:-:S02]  /*19b70*/  FSEL R56, R135, -INF , !P2 ;  /* 0xff80000087387808 */ /* 0x000fc40005000000 */
[C---:B------:R-:W-:Y:S02]  /*19b80*/  ISETP.GT.AND P0, PT, R0.reuse, R52, PT ;  /* 0x000000340000720c */ /* 0x040fe40003f04270 */
[----:B------:R-:W-:Y:S01]  /*19b90*/  ISETP.GT.AND P4, PT, R0, R53, PT ;  /* 0x000000350000720c */ /* 0x000fe20003f84270 */
[----:B------:R-:W-:Y:S01]  /*19ba0*/  FFMA.FTZ R0, R2, -UR7, R247 ;  /* 0x8000000702007c23 */ /* 0x000fe200080100f7 */
[----:B------:R-:W-:Y:S02]  /*19bb0*/  ISETP.GE.AND P1, PT, R51, R209, PT ;  /* 0x000000d13300720c */ /* 0x000fe40003f26270 */
[C---:B------:R-:W-:Y:S02]  /*19bc0*/  ISETP.GE.AND P3, PT, R52.reuse, R211, PT ;  /* 0x000000d33400720c */ /* 0x040fe40003f66270 */
[----:B------:R-:W-:Y:S02]  /*19bd0*/  ISETP.GE.AND P2, PT, R52, R208, PT ;  /* 0x000000d03400720c */ /* 0x000fe40003f46270 */
[----:B------:R-:W-:-:S02]  /*19be0*/  FSEL R63, R4, -INF , !P1 ;  /* 0xff800000043f7808 */ /* 0x000fc40004800000 */
[----:B------:R-:W-:Y:S02]  /*19bf0*/  FSEL R46, R246, -INF , !P3 ;  /* 0xff800000f62e7808 */ /* 0x000fe40005800000 */
[----:B------:R-:W-:Y:S02]  /*19c00*/  FSEL R2, R3, -INF , !P0 ;  /* 0xff80000003027808 */ /* 0x000fe40004000000 */
[----:B------:R-:W-:Y:S02]  /*19c10*/  FSEL R51, R173, -INF , !P2 ;  /* 0xff800000ad337808 */ /* 0x000fe40005000000 */
[----:B------:R-:W-:Y:S02]  /*19c20*/  ISETP.GE.AND P5, PT, R52, R209, PT ;  /* 0x000000d13400720c */ /* 0x000fe40003fa6270 */
        /* <DEDUP_REMOVED lines=8> */
[----:B------:R-:W-:Y:S02]  /*19cb0*/  FSEL R50, R177, -INF , !P1 ;  /* 0xff800000b1327808 */ /* 0x000fe40004800000 */
[----:B------:R-:W-:Y:S01]  /*19cc0*/  FSEL R58, R0, -INF , !P0 ;  /* 0xff800000003a7808 */ /* 0x000fe20004000000 */
[----:B-12---:R-:W-:Y:S06]  /*19cd0*/  BRA.U !UP0, `(.L_x_1259) ;  /* 0x0000000108f07547 */ /* 0x006fec000b800000 */
[----:B------:R-:W2:Y:S04]  /*19ce0*/  LDL R250, [R1+0x308] ;  /* 0x0003080001fa7983 */ /* 0x000ea80000100800 */
[----:B------:R-:W3:Y:S04]  /*19cf0*/  LDL R248, [R1+0x2fc] ;  /* 0x0002fc0001f87983 */ /* 0x000ee80000100800 */
[----:B------:R-:W4:Y:S01]  /*19d00*/  LDL R247, [R1+0x4] ;  /* 0x0000040001f77983 */ /* 0x000f220000100800 */
[----:B------:R-:W-:Y:S01]  /*19d10*/  UIADD3 UR9, UPT, UPT, UR29, -0x3, URZ ;  /* 0xfffffffd1d097890 */ /* 0x000fe2000fffe0ff */
[----:B------:R-:W-:Y:S01]  /*19d20*/  IMAD.U32 R3, RZ, RZ, UR10 ;  /* 0x0000000aff037e24 */ /* 0x000fe2000f8e00ff */
[----:B------:R-:W-:Y:S01]  /*19d30*/  BSSY.RECONVERGENT B0, `(.L_x_1260) ;  /* 0x0000035000007945 */ /* 0x000fe20003800200 */
[----:B------:R-:W-:Y:S01]  /*19d40*/  IMAD.U32 R8, RZ, RZ, UR10 ;  /* 0x0000000aff087e24 */ /* 0x000fe2000f8e00ff */
[----:B------:R-:W-:Y:S01]  /*19d50*/  UIMAD.WIDE.U32 UR38, UR9, UR10, URZ ;  /* 0x0000000a092672a5 */ /* 0x000fe2000f8e00ff */
[----:B------:R-:W-:-:S02]  /*19d60*/  IMAD.U32 R6, RZ, RZ, UR10 ;  /* 0x0000000aff067e24 */ /* 0x000fc4000f8e00ff */
        /* <DEDUP_REMOVED lines=16> */
[-C--:B------:R-:W-:Y:S01]  /*19e70*/  @!P6 LEA.HI.X R5, R3, R248.reuse, R10, 0x1, P1 ;  /* 0x000000f80305e211 */ /* 0x080fe200008f0c0a */
[----:B----4-:R1:W-:Y:S01]  /*19e80*/  @P6 STS.128 [R247+0x2000], RZ ;  /* 0x002000fff7006388 */ /* 0x0103e20000000c00 */
[----:B------:R-:W-:-:S03]  /*19e90*/  @!P6 LEA.HI.X R3, R8, R248, R9, 0x1, P0 ;  /* 0x000000f80803e211 */ /* 0x000fc600000f0c09 */
        /* <DEDUP_REMOVED lines=30> */
.L_x_1261:
[----:B------:R-:W-:Y:S05]  /*1a080*/  BSYNC.RECONVERGENT B0 ;  /* 0x0000000000007941 */ /* 0x000fea0003800200 */
.L_x_1260:
[----:B------:R-:W0:Y:S02]  /*1a090*/  LDGDEPBAR ;  /* 0x00000000000079af */ /* 0x000e240000000000 */
.L_x_1259:
[----:B------:R-:W-:Y:S04]  /*1a0a0*/  STL [R1+0x4c0], R118 ;  /* 0x0004c07601007387 */ /* 0x000fe80000100800 */
[----:B------:R-:W-:Y:S04]  /*1a0b0*/  STL [R1+0x4bc], R135 ;  /* 0x0004bc8701007387 */ /* 0x000fe80000100800 */
[----:B------:R-:W-:Y:S04]  /*1a0c0*/  STL [R1+0x4b8], R177 ;  /* 0x0004b8b101007387 */ /* 0x000fe80000100800 */
[----:B-----5:R3:W-:Y:S04]  /*1a0d0*/  STL.64 [R1+0x4b0], R148 ;  /* 0x0004b09401007387 */ /* 0x0207e80000100a00 */
[----:B---3--:R-:W3:Y:S04]  /*1a0e0*/  LDL.64 R148, [R1+0x158] ;  /* 0x0001580001947983 */ /* 0x008ee80000100a00 */
[----:B------:R4:W-:Y:S04]  /*1a0f0*/  STL.64 [R1+0x4a8], R144 ;  /* 0x0004a89001007387 */ /* 0x0009e80000100a00 */
[----:B----4-:R-:W4:Y:S01]  /*1a100*/  LDL.64 R144, [R1+0x140] ;  /* 0x0001400001907983 */ /* 0x010f220000100a00 */
[----:B------:R-:W-:Y:S01]  /*1a110*/  FMNMX3.FTZ R0, R39, R20, R29, !PT ;  /* 0x0000001427007276 */ /* 0x000fe2000781001d */
[----:B------:R-:W-:Y:S01]  /*1a120*/  UIADD3 UR8, UPT, UPT, UR35, -0x4, URZ ;  /* 0xfffffffc23087890 */ /* 0x000fe2000fffe0ff */
[----:B------:R-:W2:Y:S02]  /*1a130*/  S2R R11, SR_TID.X ;  /* 0x00000000000b7919 */ /* 0x000ea40000002100 */
[----:B------:R-:W-:Y:S01]  /*1a140*/  FMNMX3.FTZ R0, R0, R99, R75, !PT ;  /* 0x0000006300007276 */ /* 0x000fe2000781004b */
[----:B------:R-:W2:Y:S03]  /*1a150*/  S2R R8, SR_CTAID.X ;  /* 0x0000000000087919 */ /* 0x000ea60000002500 */
[----:B-1----:R-:W-:-:S02]  /*1a160*/  FMNMX3.FTZ R2, R0, R107, R32, !PT ;  /* 0x0000006b00027276 */ /* 0x002fc40007810020 */
        /* <DEDUP_REMOVED lines=36> */
[----:B--2---:R-:W-:Y:S01]  /*1a3b0*/  FMNMX3.FTZ R4, R0, R64, R61, !PT ;  /* 0x0000004000047276 */ /* 0x004fe2000781003d */
[----:B------:R-:W-:Y:S01]  /*1a3c0*/  STL [R1+0x470], R162 ;  /* 0x000470a201007387 */ /* 0x000fe20000100800 */
[----:B------:R-:W-:Y:S01]  /*1a3d0*/  FMNMX3.FTZ R0, R2, R105, R104, !PT ;  /* 0x0000006902007276 */ /* 0x000fe20007810068 */
[----:B------:R-:W-:Y:S01]  /*1a3e0*/  IMAD.U32 R2, RZ, RZ, UR25 ;  /* 0x00000019ff027e24 */ /* 0x000fe2000f8e00ff */
[----:B------:R-:W-:Y:S01]  /*1a3f0*/  FMNMX3.FTZ R4, R4, R57, R55, !PT ;  /* 0x0000003904047276 */ /* 0x000fe20007810037 */
[----:B------:R-:W-:Y:S01]  /*1a400*/  STL.64 [R1+0x468], R166 ;  /* 0x000468a601007387 */ /* 0x000fe20000100a00 */
[----:B------:R-:W-:Y:S02]  /*1a410*/  SHF.R.U32.HI R11, RZ, 0x5, R11 ;  /* 0x00000005ff0b7819 */ /* 0x000fe4000001160b */
[----:B------:R-:W-:Y:S01]  /*1a420*/  FMNMX3.FTZ R4, R4, R54, R47, !PT ;  /* 0x0000003604047276 */ /* 0x000fe2000781002f */
[----:B------:R-:W1:Y:S02]  /*1a430*/  SHFL.BFLY PT, R3, R0, 0x2, 0x1f ;  /* 0x0c401f0000037f89 */ /* 0x000e6400000e0000 */
[----:B------:R-:W-:Y:S01]  /*1a440*/  IMAD R8, R8, 0x8, R11 ;  /* 0x0000000808087824 */ /* 0x000fe200078e020b */
        /* <DEDUP_REMOVED lines=13> */
[----:B------:R-:W-:Y:S04]  /*1a520*/  STL [R1+0x448], R165 ;  /* 0x000448a501007387 */ /* 0x000fe80000100800 */
[----:B------:R-:W-:Y:S04]  /*1a530*/  STL [R1+0x444], R160 ;  /* 0x000444a001007387 */ /* 0x000fe80000100800 */
[----:B------:R-:W-:Y:S01]  /*1a540*/  STL [R1+0x440], R161 ;  /* 0x000440a101007387 */ /* 0x000fe20000100800 */
[----:B-1----:R-:W-:-:S03]  /*1a550*/  FMNMX.FTZ R193, R0, R7, !PT ;  /* 0x0000000700c17209 */ /* 0x002fc60007810000 */
[----:B------:R-:W-:Y:S01]  /*1a560*/  STL [R1+0x43c], R156 ;  /* 0x00043c9c01007387 */ /* 0x000fe20000100800 */
[----:B------:R-:W-:-:S03]  /*1a570*/  FSETP.NEU.FTZ.AND P0, PT, R193, -INF , PT ;  /* 0xff800000c100780b */ /* 0x000fc60003f1d000 */
[----:B------:R-:W-:Y:S01]  /*1a580*/  STL [R1+0x438], R157 ;  /* 0x0004389d01007387 */ /* 0x000fe20000100800 */
[----:B--2---:R-:W-:-:S03]  /*1a590*/  FMNMX.FTZ R241, R12, R13, !PT ;  /* 0x0000000d0cf17209 */ /* 0x004fc60007810000 */
[----:B------:R-:W-:Y:S01]  /*1a5a0*/  STL [R1+0x434], R152 ;  /* 0x0004349801007387 */ /* 0x000fe20000100800 */
[----:B------:R-:W-:-:S03]  /*1a5b0*/  FSETP.NEU.FTZ.AND P5, PT, R241, -INF , PT ;  /* 0xff800000f100780b */ /* 0x000fc60003fbd000 */
        /* <DEDUP_REMOVED lines=8> */
[----:B------:R1:W-:Y:S04]  /*1a640*/  STL [R1+0x4cc], R215 ;  /* 0x0004ccd701007387 */ /* 0x0003e80000100800 */
[----:B------:R-:W-:Y:S04]  /*1a650*/  STL [R1+0x340], R214 ;  /* 0x000340d601007387 */ /* 0x000fe80000100800 */
[----:B------:R-:W-:Y:S04]  /*1a660*/  STL [R1+0x33c], R213 ;  /* 0x00033cd501007387 */ /* 0x000fe80000100800 */
[----:B------:R-:W-:Y:S04]  /*1a670*/  STL [R1+0x338], R211 ;  /* 0x000338d301007387 */ /* 0x000fe80000100800 */
[----:B------:R-:W-:Y:S04]  /*1a680*/  STL [R1+0x334], R210 ;  /* 0x000334d201007387 */ /* 0x000fe80000100800 */
[----:B------:R2:W-:Y:S04]  /*1a690*/  STL.64 [R1+0x4d0], R210 ;  /* 0x0004d0d201007387 */ /* 0x0005e80000100a00 */
[----:B------:R-:W-:Y:S04]  /*1a6a0*/  STL [R1+0x330], R209 ;  /* 0x000330d101007387 */ /* 0x000fe80000100800 */
[----:B------:R-:W-:Y:S04]  /*1a6b0*/  STL [R1+0x32c], R208 ;  /* 0x00032cd001007387 */ /* 0x000fe80000100800 */
[----:B------:R-:W-:Y:S01]  /*1a6c0*/  STL [R1+0x328], R185 ;  /* 0x000328b901007387 */ /* 0x000fe20000100800 */
[----:B---3--:R-:W-:Y:S01]  /*1a6d0*/  LOP3.LUT R2, R2, UR8, R149, 0x96, !PT ;  /* 0x0000000802027c12 */ /* 0x008fe2000f8e9695 */
[----:B------:R-:W-:-:S04]  /*1a6e0*/  UIADD3 UR8, UPT, UPT, UR35, -0x3, URZ ;  /* 0xfffffffd23087890 */ /* 0x000fc8000fffe0ff */
[----:B------:R-:W-:-:S04]  /*1a6f0*/  IMAD.WIDE.U32 R26, R2, -0x326172a9, RZ ;  /* 0xcd9e8d57021a7825 */ /* 0x000fc800078e00ff */
[----:B------:R-:W-:Y:S01]  /*1a700*/  IMAD.U32 R2, RZ, RZ, UR25 ;  /* 0x00000019ff027e24 */ /* 0x000fe2000f8e00ff */
[----:B------:R-:W-:Y:S02]  /*1a710*/  LOP3.LUT R3, R8, UR12, R27, 0x96, !PT ;  /* 0x0000000c08037c12 */ /* 0x000fe4000f8e961b */
[----:B------:R-:W-:Y:S02]  /*1a720*/  LOP3.LUT R5, R26, UR34, R187, 0x96, !PT ;  /* 0x000000221a057c12 */ /* 0x000fe4000f8e96bb */
[----:B------:R-:W-:Y:S01]  /*1a730*/  LOP3.LUT R6, R2, UR8, R149, 0x96, !PT ;  /* 0x0000000802067c12 */ /* 0x000fe2000f8e9695 */
[----:B------:R-:W-:-:S04]  /*1a740*/  IMAD.WIDE.U32 R2, R3, -0x2daee0ad, RZ ;  /* 0xd2511f5303027825 */ /* 0x000fc800078e00ff */
[----:B------:R-:W-:-:S04]  /*1a750*/  IMAD.WIDE.U32 R4, R5, -0x2daee0ad, RZ ;  /* 0xd2511f5305047825 */ /* 0x000fc800078e00ff */
[----:B------:R-:W-:Y:S01]  /*1a760*/  IMAD.WIDE.U32 R48, R6, -0x326172a9, RZ ;  /* 0xcd9e8d5706307825 */ /* 0x000fe200078e00ff */
[----:B------:R-:W-:-:S04]  /*1a770*/  LOP3.LUT R10, R2, UR27, R5, 0x96, !PT ;  /* 0x0000001b020a7c12 */ /* 0x000fc8000f8e9605 */
[----:B------:R-:W-:Y:S01]  /*1a780*/  LOP3.LUT R2, R8, UR12, R49, 0x96, !PT ;  /* 0x0000000c08027c12 */ /* 0x000fe2000f8e9631 */
[----:B------:R-:W-:Y:S01]  /*1a790*/  IMAD.WIDE.U32 R10, R10, -0x326172a9, RZ ;  /* 0xcd9e8d570a0a7825 */ /* 0x000fe200078e00ff */
[----:B------:R-:W-:Y:S02]  /*1a7a0*/  LOP3.LUT R8, R48, UR34, R187, 0x96, !PT ;  /* 0x0000002230087c12 */ /* 0x000fe4000f8e96bb */
[----:B----4-:R-:W-:-:S03]  /*1a7b0*/  LOP3.LUT R3, R144, UR33, R3, 0x96, !PT ;  /* 0x0000002190037c12 */ /* 0x010fc6000f8e9603 */
[----:B------:R-:W-:-:S04]  /*1a7c0*/  IMAD.WIDE.U32 R8, R8, -0x2daee0ad, RZ ;  /* 0xd2511f5308087825 */ /* 0x000fc800078e00ff */
[----:B------:R-:W-:-:S04]  /*1a7d0*/  IMAD.WIDE.U32 R14, R3, -0x326172a9, RZ ;  /* 0xcd9e8d57030e7825 */ /* 0x000fc800078e00ff */
[----:B------:R-:W-:Y:S01]  /*1a7e0*/  IMAD.WIDE.U32 R2, R2, -0x2daee0ad, RZ ;  /* 0xd2511f5302027825 */ /* 0x000fe200078e00ff */
[----:B------:R-:W-:Y:S02]  /*1a7f0*/  LOP3.LUT R6, R186, UR31, R15, 0x96, !PT ;  /* 0x0000001fba067c12 */ /* 0x000fe4000f8e960f */
[----:B------:R-:W-:Y:S02]  /*1a800*/  LOP3.LUT R5, R14, UR17, R11, 0x96, !PT ;  /* 0x000000110e057c12 */ /* 0x000fe4000f8e960b */
[----:B------:R-:W-:Y:S01]  /*1a810*/  LOP3.LUT R0, R144, UR33, R3, 0x96, !PT ;  /* 0x0000002190007c12 */ /* 0x000fe2000f8e9603 */
[----:B------:R-:W-:Y:S01]  /*1a820*/  IMAD.WIDE.U32 R16, R6, -0x2daee0ad, RZ ;  /* 0xd2511f5306107825 */ /* 0x000fe200078e00ff */
[----:B------:R-:W-:-:S03]  /*1a830*/  LOP3.LUT R6, R2, UR27, R9, 0x96, !PT ;  /* 0x0000001b02067c12 */ /* 0x000fc6000f8e9609 */
[----:B------:R-:W-:Y:S01]  /*1a840*/  FMUL.FTZ R2, R193, UR37 ;  /* 0x00000025c1027c20 */ /* 0x000fe20008410000 */
[----:B------:R-:W-:Y:S01]  /*1a850*/  IMAD.WIDE.U32 R14, R0, -0x326172a9, RZ ;  /* 0xcd9e8d57000e7825 */ /* 0x000fe200078e00ff */
[----:B------:R-:W-:-:S03]  /*1a860*/  LOP3.LUT R4, R4, UR16, R17, 0x96, !PT ;  /* 0x0000001004047c12 */ /* 0x000fc6000f8e9611 */
[----:B------:R-:W-:Y:S01]  /*1a870*/  FSEL R2, R2, RZ, P0 ;  /* 0x000000ff02027208 */ /* 0x000fe20000000000 */
[----:B------:R-:W-:Y:S01]  /*1a880*/  IMAD.WIDE.U32 R18, R5, -0x2daee0ad, RZ ;  /* 0xd2511f5305127825 */ /* 0x000fe200078e00ff */
[----:B------:R-:W-:-:S03]  /*1a890*/  LOP3.LUT R3, R186, UR31, R15, 0x96, !PT ;  /* 0x0000001fba037c12 */ /* 0x000fc6000f8e960f */
[----:B------:R-:W-:Y:S01]  /*1a8a0*/  FFMA.FTZ R0, R20, UR37, -R2 ;  /* 0x0000002514007c23 */ /* 0x000fe20008010802 */
[----:B------:R-:W-:Y:S01]  /*1a8b0*/  LOP3.LUT R9, R16, UR14, R19, 0x96, !PT ;  /* 0x0000000e10097c12 */ /* 0x000fe2000f8e9613 */
[----:B------:R-:W-:Y:S02]  /*1a8c0*/  IMAD.WIDE.U32 R6, R6, -0x326172a9, RZ ;  /* 0xcd9e8d5706067825 */ /* 0x000fe400078e00ff */
[----:B------:R3:W-:Y:S02]  /*1a8d0*/  MUFU.EX2 R141, R0 ;  /* 0x00000000008d7308 */ /* 0x0007e40000000800 */
[----:B------:R-:W-:-:S04]  /*1a8e0*/  IMAD.WIDE.U32 R12, R3, -0x2daee0ad, RZ ;  /* 0xd2511f53030c7825 */ /* 0x000fc800078e00ff */
[----:B------:R-:W-:Y:S01]  /*1a8f0*/  FFMA.FTZ R3, R29, UR37, -R2 ;  /* 0x000000251d037c23 */ /* 0x000fe20008010802 */
[----:B------:R-:W-:Y:S01]  /*1a900*/  LOP3.LUT R7, R14, UR17, R7, 0x96, !PT ;  /* 0x000000110e077c12 */ /* 0x000fe2000f8e9607 */
[----:B------:R-:W-:Y:S01]  /*1a910*/  IMAD.WIDE.U32 R4, R4, -0x326172a9, RZ ;  /* 0xcd9e8d5704047825 */ /* 0x000fe200078e00ff */
[----:B------:R-:W-:Y:S01]  /*1a920*/  LOP3.LUT R8, R8, UR16, R13, 0x96, !PT ;  /* 0x0000001008087c12 */ /* 0x000fe2000f8e960d */
[----:B-1----:R1:W4:Y:S02]  /*1a930*/  MUFU.EX2 R215, R3 ;  /* 0x0000000300d77308 */ /* 0x0023240000000800 */
[----:B------:R-:W-:Y:S01]  /*1a940*/  IMAD.WIDE.U32 R136, R9, -0x326172a9, RZ ;  /* 0xcd9e8d5709887825 */ /* 0x000fe200078e00ff */
[----:B------:R-:W-:-:S03]  /*1a950*/  LOP3.LUT R10, R10, UR15, R5, 0x96, !PT ;  /* 0x0000000f0a0a7c12 */ /* 0x000fc6000f8e9605 */
[----:B------:R-:W-:Y:S01]  /*1a960*/  IMAD.WIDE.U32 R14, R7, -0x2daee0ad, RZ ;  /* 0xd2511f53070e7825 */ /* 0x000fe200078e00ff */
[----:B------:R-:W-:-:S03]  /*1a970*/  LOP3.LUT R40, R4, UR13, R137, 0x96, !PT ;  /* 0x0000000d04287c12 */ /* 0x000fc6000f8e9689 */
[----:B---3--:R-:W-:Y:S01]  /*1a980*/  FMUL.FTZ R0, R241, UR37 ;  /* 0x00000025f1007c20 */ /* 0x008fe20008410000 */
[----:B------:R-:W-:Y:S01]  /*1a990*/  IMAD.WIDE.U32 R28, R10, -0x2daee0ad, RZ ;  /* 0xd2511f530a1c7825 */ /* 0x000fe200078e00ff */
[----:B------:R-:W-:Y:S02]  /*1a9a0*/  LOP3.LUT R4, R40, 0xff, RZ, 0xc0, !PT ;  /* 0x000000ff28047812 */ /* 0x000fe400078ec0ff */
[----:B------:R-:W-:Y:S02]  /*1a9b0*/  LOP3.LUT R9, R12, UR14, R15, 0x96, !PT ;  /* 0x0000000e0c097c12 */ /* 0x000fe4000f8e960f */
[----:B------:R-:W-:Y:S02]  /*1a9c0*/  FSEL R0, R0, RZ, P5 ;  /* 0x000000ff00007208 */ /* 0x000fe40002800000 */
[----:B-1----:R-:W-:Y:S01]  /*1a9d0*/  LOP3.LUT R3, R40, 0xffff, RZ, 0xc0, !PT ;  /* 0x0000ffff28037812 */ /* 0x002fe200078ec0ff */
[----:B--2---:R-:W-:Y:S01]  /*1a9e0*/  IMAD.WIDE.U32 R210, R9, -0x326172a9, RZ ;  /* 0xcd9e8d5709d27825 */ /* 0x004fe200078e00ff */
[----:B------:R-:W-:-:S03]  /*1a9f0*/  ISETP.LE.U32.AND P0, PT, R4, UR36, PT ;  /* 0x0000002404007c0c */ /* 0x000fc6000bf03070 */
[----:B------:R-:W-:Y:S01]  /*1aa00*/  FFMA.FTZ R7, R33, UR37, -R0 ;  /* 0x0000002521077c23 */ /* 0x000fe20008010800 */
[----:B------:R-:W-:Y:S01]  /*1aa10*/  SHF.R.U32.HI R3, RZ, 0x8, R3 ;  /* 0x00000008ff037819 */ /* 0x000fe20000011603 */
[----:B------:R-:W-:Y:S01]  /*1aa20*/  IMAD.WIDE.U32 R4, R8, -0x326172a9, RZ ;  /* 0xcd9e8d5708047825 */ /* 0x000fe200078e00ff */
[----:B------:R-:W-:Y:S01]  /*1aa30*/  STL.64 [R1+0x78], R210 ;  /* 0x000078d201007387 */ /* 0x000fe20000100a00 */
[----:B------:R1:W-:Y:S01]  /*1aa40*/  MUFU.EX2 R173, R7 ;  /* 0x0000000700ad7308 */ /* 0x0003e20000000800 */
[----:B------:R-:W-:Y:S02]  /*1aa50*/  LOP3.LUT R3, R3, 0xffff, RZ, 0xc0, !PT ;  /* 0x0000ffff03037812 */ /* 0x000fe400078ec0ff */
[----:B------:R-:W-:Y:S01]  /*1aa60*/  LOP3.LUT R83, R4, UR13, R211, 0x96, !PT ;  /* 0x0000000d04537c12 */ /* 0x000fe2000f8e96d3 */
[----:B------:R-:W-:Y:S01]  /*1aa70*/  FFMA.FTZ R4, R99, UR37, -R2 ;  /* 0x0000002563047c23 */ /* 0x000fe20008010802 */
[----:B------:R-:W-:Y:S01]  /*1aa80*/  ISETP.LE.U32.AND P3, PT, R3, UR36, PT ;  /* 0x0000002403007c0c */ /* 0x000fe2000bf63070 */
[----:B------:R-:W-:Y:S01]  /*1aa90*/  STL [R1+0x414], R40 ;  /* 0x0004142801007387 */ /* 0x000fe20000100800 */
[----:B------:R-:W-:Y:S01]  /*1aaa0*/  PRMT R3, R40, 0x7632, R3 ;  /* 0x0000763228037816 */ /* 0x000fe20000000003 */
[----:B------:R2:W-:Y:S01]  /*1aab0*/  MUFU.EX2 R221, R4 ;  /* 0x0000000400dd7308 */ /* 0x0005e20000000800 */
[----:B------:R-:W-:-:S02]  /*1aac0*/  LOP3.LUT R82, R18, UR6, R29, 0x96, !PT ;  /* 0x0000000612527c12 */ /* 0x000fc4000f8e961d */
[----:B------:R-:W-:-:S04]  /*1aad0*/  LOP3.LUT R3, R3, 0xff, RZ, 0xc0, !PT ;  /* 0x000000ff03037812 */ /* 0x000fc800078ec0ff */
[----:B------:R-:W-:Y:S01]  /*1aae0*/  ISETP.LE.U32.AND P4, PT, R3, UR36, PT ;  /* 0x0000002403007c0c */ /* 0x000fe2000bf83070 */
[----:B------:R-:W-:Y:S02]  /*1aaf0*/  IMAD.MOV.U32 R3, RZ, RZ, R136 ;  /* 0x000000ffff037224 */ /* 0x000fe400078e0088 */
[----:B-1----:R-:W-:-:S04]  /*1ab00*/  FFMA.FTZ R7, R74, UR37, -R0 ;  /* 0x000000254a077c23 */ /* 0x002fc80008010800 */
[----:B------:R1:W3:Y:S01]  /*1ab10*/  MUFU.EX2 R181, R7 ;  /* 0x0000000700b57308 */ /* 0x0002e20000000800 */
[----:B--2---:R-:W-:-:S04]  /*1ab20*/  SHF.R.U32.HI R4, RZ, 0x18, R40 ;  /* 0x00000018ff047819 */ /* 0x004fc80000011628 */
[----:B------:R-:W-:Y:S02]  /*1ab30*/  ISETP.LE.U32.AND P2, PT, R4, UR36, PT ;  /* 0x0000002404007c0c */ /* 0x000fe4000bf43070 */
[----:B------:R-:W-:Y:S02]  /*1ab40*/  PRMT R4, R136, 0x7771, RZ ;  /* 0x0000777188047816 */ /* 0x000fe400000000ff */
[----:B-1----:R-:W-:Y:S02]  /*1ab50*/  LOP3.LUT R7, R6, UR15, R5, 0x96, !PT ;  /* 0x0000000f06077c12 */ /* 0x002fe4000f8e9605 */
[----:B----4-:R-:W-:Y:S02]  /*1ab60*/  F2FP.F16.F32.PACK_AB R5, R215, R141 ;  /* 0x0000008dd705723e */ /* 0x010fe400000000ff */
[----:B------:R-:W-:Y:S02]  /*1ab70*/  LOP3.LUT R6, R3, 0xff, RZ, 0xc0, !PT ;  /* 0x000000ff03067812 */ /* 0x000fe400078ec0ff */
[----:B------:R-:W-:-:S02]  /*1ab80*/  PRMT R103, R5, 0x7610, R103 ;  /* 0x0000761005677816 */ /* 0x000fc40000000067 */
[----:B------:R-:W-:Y:S01]  /*1ab90*/  PRMT R102, R5, 0x7632, R102 ;  /* 0x0000763205667816 */ /* 0x000fe20000000066 */
[----:B------:R-:W-:Y:S01]  /*1aba0*/  FFMA.FTZ R5, R75, UR37, -R2 ;  /* 0x000000254b057c23 */ /* 0x000fe20008010802 */
[----:B---3--:R-:W-:Y:S01]  /*1abb0*/  F2FP.F16.F32.PACK_AB R3, R181, R173 ;  /* 0x000000adb503723e */ /* 0x008fe200000000ff */
[----:B------:R-:W-:Y:S01]  /*1abc0*/  @!P0 HADD2 R21, -R103.H0_H0, -RZ.H0_H0 ;  /* 0xa00000ff67158230 */ /* 0x000fe20000000900 */
[----:B------:R-:W-:Y:S01]  /*1abd0*/  PRMT R44, R103, 0x5410, R102 ;  /* 0x00005410672c7816 */ /* 0x000fe20000000066 */
[----:B------:R-:W1:Y:S01]  /*1abe0*/  MUFU.EX2 R225, R5 ;  /* 0x0000000500e17308 */ /* 0x000e620000000800 */
[----:B------:R-:W-:Y:S01]  /*1abf0*/  PRMT R100, R3, 0x7610, R100 ;  /* 0x0000761003647816 */ /* 0x000fe20000000064 */
[----:B------:R-:W-:Y:S01]  /*1ac00*/  @!P3 HADD2 R20, -R102.H0_H0, -RZ.H0_H0 ;  /* 0xa00000ff6614b230 */ /* 0x000fe20000000900 */
[----:B------:R-:W-:Y:S02]  /*1ac10*/  @!P0 PRMT R103, R21, 0x5410, RZ ;  /* 0x0000541015678816 */ /* 0x000fe400000000ff */
[----:B------:R-:W-:Y:S01]  /*1ac20*/  PRMT R98, R3, 0x7632, R98 ;  /* 0x0000763203627816 */ /* 0x000fe20000000062 */
[----:B------:R-:W-:Y:S01]  /*1ac30*/  IMAD.MOV.U32 R3, RZ, RZ, R210 ;  /* 0x000000ffff037224 */ /* 0x000fe200078e00d2 */
[----:B------:R-:W-:Y:S01]  /*1ac40*/  ISETP.GT.U32.AND P0, PT, R4, UR36, PT ;  /* 0x0000002404007c0c */ /* 0x000fe2000bf04070 */
[----:B------:R-:W-:Y:S01]  /*1ac50*/  STL [R1+0x418], R103 ;  /* 0x0004186701007387 */ /* 0x000fe20000100800 */
[----:B------:R-:W-:Y:S01]  /*1ac60*/  ISETP.LE.U32.AND P1, PT, R6, UR36, PT ;  /* 0x0000002406007c0c */ /* 0x000fe2000bf23070 */
[----:B------:R-:W-:Y:S01]  /*1ac70*/  @!P2 HADD2 R25, -R98.H0_H0, -RZ.H0_H0 ;  /* 0xa00000ff6219a230 */ /* 0x000fe20000000900 */
[----:B------:R-:W-:Y:S01]  /*1ac80*/  LOP3.LUT R3, R3, 0xff, RZ, 0xc0, !PT ;  /* 0x000000ff03037812 */ /* 0x000fe200078ec0ff */
[----:B------:R-:W-:Y:S01]  /*1ac90*/  IMAD.WIDE.U32 R74, R7, -0x2daee0ad, RZ ;  /* 0xd2511f53074a7825 */ /* 0x000fe200078e00ff */
[----:B------:R-:W-:-:S03]  /*1aca0*/  PRMT R167, R100, 0x5410, R98 ;  /* 0x0000541064a77816 */ /* 0x000fc60000000062 */
[----:B------:R-:W-:Y:S01]  /*1acb0*/  @!P4 HADD2 R22, -R100.H0_H0, -RZ.H0_H0 ;  /* 0xa00000ff6416c230 */ /* 0x000fe20000000900 */
[----:B------:R-:W-:Y:S01]  /*1acc0*/  ISETP.LE.U32.AND P6, PT, R3, UR36, PT ;  /* 0x0000002403007c0c */ /* 0x000fe2000bfc3070 */
[----:B------:R-:W-:Y:S01]  /*1acd0*/  FFMA.FTZ R3, R113, UR37, -R0 ;  /* 0x0000002571037c23 */ /* 0x000fe20008010800 */
[----:B-1----:R-:W-:Y:S02]  /*1ace0*/  F2FP.F16.F32.PACK_AB R4, R225, R221 ;  /* 0x000000dde104723e */ /* 0x002fe400000000ff */
[----:B------:R-:W-:Y:S01]  /*1acf0*/  @!P2 PRMT R98, R25, 0x5410, RZ ;  /* 0x000054101962a816 */ /* 0x000fe200000000ff */
[----:B------:R1:W-:Y:S01]  /*1ad00*/  MUFU.EX2 R197, R3 ;  /* 0x0000000300c57308 */ /* 0x0003e20000000800 */
[C---:B------:R-:W-:Y:S02]  /*1ad10*/  PRMT R99, R4.reuse, 0x7632, R99 ;  /* 0x0000763204637816 */ /* 0x040fe40000000063 */
[----:B------:R-:W-:Y:S02]  /*1ad20*/  PRMT R97, R4, 0x7610, R97 ;  /* 0x0000761004617816 */ /* 0x000fe40000000061 */
[----:B------:R-:W-:Y:S01]  /*1ad30*/  @!P3 PRMT R102, R20, 0x5410, RZ ;  /* 0x000054101466b816 */ /* 0x000fe200000000ff */
[----:B------:R-:W-:Y:S01]  /*1ad40*/  @P0 HADD2 R23, -R99.H0_H0, -RZ.H0_H0 ;  /* 0xa00000ff63170230 */ /* 0x000fe20000000900 */
[----:B------:R-:W-:Y:S01]  /*1ad50*/  PRMT R142, R97, 0x5410, R99 ;  /* 0x00005410618e7816 */ /* 0x000fe20000000063 */
[----:B------:R-:W-:Y:S01]  /*1ad60*/  @!P1 HADD2 R24, -R97.H0_H0, -RZ.H0_H0 ;  /* 0xa00000ff61189230 */ /* 0x000fe20000000900 */
[----:B------:R-:W-:-:S02]  /*1ad70*/  LOP3.LUT R95, R14, UR6, R75, 0x96, !PT ;  /* 0x000000060e5f7c12 */ /* 0x000fc4000f8e964b */
[----:B------:R-:W-:Y:S02]  /*1ad80*/  @P0 PRMT R99, R23, 0x5410, RZ ;  /* 0x0000541017630816 */ /* 0x000fe400000000ff */
[----:B------:R-:W-:Y:S02]  /*1ad90*/  @!P1 PRMT R97, R24, 0x5410, RZ ;  /* 0x0000541018619816 */ /* 0x000fe400000000ff */
[----:B------:R-:W-:Y:S01]  /*1ada0*/  FSEL R12, R241, RZ, P5 ;  /* 0x000000fff10c7208 */ /* 0x000fe20002800000 */
[----:B------:R2:W-:Y:S01]  /*1adb0*/  STL.64 [R1+0x420], R98 ;  /* 0x0004206201007387 */ /* 0x0005e20000100a00 */
[----:B-1----:R-:W-:Y:S01]  /*1adc0*/  FFMA.FTZ R3, R110, UR37, -R0 ;  /* 0x000000256e037c23 */ /* 0x002fe20008010800 */
[----:B------:R-:W-:-:S03]  /*1add0*/  @!P4 PRMT R100, R22, 0x5410, RZ ;  /* 0x000054101664c816 */ /* 0x000fc600000000ff */
[----:B------:R-:W1:Y:S02]  /*1ade0*/  MUFU.EX2 R227, R3 ;  /* 0x0000000300e37308 */ /* 0x000e640000000800 */
[----:B-1----:R-:W-:-:S04]  /*1adf0*/  F2FP.F16.F32.PACK_AB R5, R227, R197 ;  /* 0x000000c5e305723e */ /* 0x002fc800000000ff */
[C---:B------:R-:W-:Y:S01]  /*1ae00*/  PRMT R252, R5.reuse, 0x7610, R252 ;  /* 0x0000761005fc7816 */ /* 0x040fe200000000fc */
[----:B--2---:R-:W-:Y:S01]  /*1ae10*/  IMAD.MOV.U32 R98, RZ, RZ, R136 ;  /* 0x000000ffff627224 */ /* 0x004fe200078e0088 */
[----:B------:R-:W-:Y:S01]  /*1ae20*/  PRMT R251, R5, 0x7632, R251 ;  /* 0x0000763205fb7816 */ /* 0x000fe200000000fb */
[--C-:B------:R-:W-:Y:S01]  /*1ae30*/  FFMA.FTZ R162, R67, UR37, -R0.reuse ;  /* 0x0000002543a27c23 */ /* 0x100fe20008010800 */
[--C-:B------:R-:W-:Y:S01]  /*1ae40*/  FFMA.FTZ R17, R89, UR37, -R0.reuse ;  /* 0x0000002559117c23 */ /* 0x100fe20008010800 */
[--C-:B------:R-:W-:Y:S01]  /*1ae50*/  FFMA.FTZ R19, R86, UR37, -R0.reuse ;  /* 0x0000002556137c23 */ /* 0x100fe20008010800 */
[----:B------:R-:W-:Y:S01]  /*1ae60*/  PRMT R3, R98, 0x7772, RZ ;  /* 0x0000777262037816 */ /* 0x000fe200000000ff */
[--C-:B------:R-:W-:Y:S01]  /*1ae70*/  FFMA.FTZ R152, R64, UR37, -R0.reuse ;  /* 0x0000002540987c23 */ /* 0x100fe20008010800 */
[----:B------:R-:W-:Y:S01]  /*1ae80*/  PRMT R4, R98, 0x7773, RZ ;  /* 0x0000777362047816 */ /* 0x000fe200000000ff */
[----:B------:R-:W-:Y:S01]  /*1ae90*/  FFMA.FTZ R10, R123, UR37, -R0 ;  /* 0x000000257b0a7c23 */ /* 0x000fe20008010800 */
[----:B------:R-:W-:Y:S01]  /*1aea0*/  ISETP.GT.U32.AND P0, PT, R3, UR36, PT ;  /* 0x0000002403007c0c */ /* 0x000fe2000bf04070 */
[----:B------:R-:W-:Y:S01]  /*1aeb0*/  FFMA.FTZ R3, R107, UR37, -R2 ;  /* 0x000000256b037c23 */ /* 0x000fe20008010802 */
[----:B------:R-:W-:Y:S01]  /*1aec0*/  ISETP.GT.U32.AND P1, PT, R4, UR36, PT ;  /* 0x0000002404007c0c */ /* 0x000fe2000bf24070 */
[--C-:B------:R-:W-:Y:S01]  /*1aed0*/  FFMA.FTZ R11, R120, UR37, -R0.reuse ;  /* 0x00000025780b7c23 */ /* 0x100fe20008010800 */
[----:B------:R-:W-:Y:S01]  /*1aee0*/  PRMT R138, R252, 0x5410, R251 ;  /* 0x00005410fc8a7816 */ /* 0x000fe200000000fb */
[----:B------:R1:W-:Y:S01]  /*1aef0*/  MUFU.EX2 R118, R3 ;  /* 0x0000000300767308 */ /* 0x0003e20000000800 */
[----:B------:R-:W-:Y:S01]  /*1af00*/  LOP3.LUT R4, R82, 0xff, RZ, 0xc0, !PT ;  /* 0x000000ff52047812 */ /* 0x000fe200078ec0ff */
[--C-:B------:R-:W-:Y:S01]  /*1af10*/  FFMA.FTZ R13, R116, UR37, -R0.reuse ;  /* 0x00000025740d7c23 */ /* 0x100fe20008010800 */
[--C-:B------:R-:W-:Y:S01]  /*1af20*/  FFMA.FTZ R14, R111, UR37, -R0.reuse ;  /* 0x000000256f0e7c23 */ /* 0x100fe20008010800 */
[--C-:B------:R-:W-:Y:S01]  /*1af30*/  FFMA.FTZ R16, R94, UR37, -R0.reuse ;  /* 0x000000255e107c23 */ /* 0x100fe20008010800 */
[----:B------:R-:W-:Y:S01]  /*1af40*/  ISETP.LE.U32.AND P2, PT, R4, UR36, PT ;  /* 0x0000002404007c0c */ /* 0x000fe2000bf43070 */
[--C-:B------:R-:W-:Y:S01]  /*1af50*/  FFMA.FTZ R18, R81, UR37, -R0.reuse ;  /* 0x0000002551127c23 */ /* 0x100fe20008010800 */
[----:B------:R-:W-:Y:S01]  /*1af60*/  FFMA.FTZ R165, R80, UR37, -R0 ;  /* 0x0000002550a57c23 */ /* 0x000fe20008010800 */
[----:B------:R-:W-:-:S02]  /*1af70*/  @P0 HADD2 R30, -R252.H0_H0, -RZ.H0_H0 ;  /* 0xa00000fffc1e0230 */ /* 0x000fc40000000900 */
[--C-:B------:R-:W-:Y:S01]  /*1af80*/  FFMA.FTZ R160, R77, UR37, -R0.reuse ;  /* 0x000000254da07c23 */ /* 0x100fe20008010800 */
[----:B------:R-:W-:Y:S02]  /*1af90*/  @P1 HADD2 R31, -R251.H0_H0, -RZ.H0_H0 ;  /* 0xa00000fffb1f1230 */ /* 0x000fe40000000900 */
[--C-:B------:R-:W-:Y:S01]  /*1afa0*/  FFMA.FTZ R157, R71, UR37, -R0.reuse ;  /* 0x00000025479d7c23 */ /* 0x100fe20008010800 */
[----:B------:R-:W-:Y:S01]  /*1afb0*/  FFMA.FTZ R153, R61, UR37, -R0 ;  /* 0x000000253d997c23 */ /* 0x000fe20008010800 */
[----:B------:R-:W-:Y:S01]  /*1afc0*/  @P0 PRMT R252, R30, 0x5410, RZ ;  /* 0x000054101efc0816 */ /* 0x000fe200000000ff */
[----:B------:R-:W-:Y:S01]  /*1afd0*/  IMAD.MOV.U32 R99, RZ, RZ, R137 ;  /* 0x000000ffff637224 */ /* 0x000fe200078e0089 */
[----:B------:R-:W-:Y:S01]  /*1afe0*/  @P1 PRMT R251, R31, 0x5410, RZ ;  /* 0x000054101ffb1816 */ /* 0x000fe200000000ff */
[----:B-1----:R-:W-:Y:S02]  /*1aff0*/  FFMA.FTZ R3, R32, UR37, -R2 ;  /* 0x0000002520037c23 */ /* 0x002fe40008010802 */
[----:B------:R-:W-:Y:S02]  /*1b000*/  STL [R1+0x404], R252 ;  /* 0x000404fc01007387 */ /* 0x000fe40000100800 */
[----:B------:R1:W2:Y:S02]  /*1b010*/  MUFU.EX2 R177, R3 ;  /* 0x0000000300b17308 */ /* 0x0002a40000000800 */
[----:B------:R3:W-:Y:S04]  /*1b020*/  STL [R1+0x408], R251 ;  /* 0x000408fb01007387 */ /* 0x0007e80000100800 */
[----:B------:R-:W4:Y:S01]  /*1b030*/  LDL.LU R218, [R1+0x314] ;  /* 0x0003140001da7983 */ /* 0x000f220000300800 */
[----:B-1----:R-:W-:-:S02]  /*1b040*/  LOP3.LUT R3, R82, 0xffff, RZ, 0xc0, !PT ;  /* 0x0000ffff52037812 */ /* 0x002fc400078ec0ff */
[----:B--2---:R-:W-:Y:S02]  /*1b050*/  F2FP.F16.F32.PACK_AB R4, R177, R118 ;  /* 0x00000076b104723e */ /* 0x004fe400000000ff */
[----:B------:R-:W-:Y:S02]  /*1b060*/  SHF.R.U32.HI R3, RZ, 0x8, R3 ;  /* 0x00000008ff037819 */ /* 0x000fe40000011603 */
[C---:B------:R-:W-:Y:S02]  /*1b070*/  PRMT R9, R4.reuse, 0x7610, R9 ;  /* 0x0000761004097816 */ /* 0x040fe40000000009 */
[----:B------:R-:W-:Y:S02]  /*1b080*/  LOP3.LUT R3, R3, 0xffff, RZ, 0xc0, !PT ;  /* 0x0000ffff03037812 */ /* 0x000fe400078ec0ff */
[----:B------:R-:W-:Y:S01]  /*1b090*/  PRMT R8, R4, 0x7632, R8 ;  /* 0x0000763204087816 */ /* 0x000fe20000000008 */
[--C-:B------:R-:W-:Y:S01]  /*1b0a0*/  FFMA.FTZ R4, R112, UR37, -R0.reuse ;  /* 0x0000002570047c23 */ /* 0x100fe20008010800 */
[----:B------:R-:W-:Y:S01]  /*1b0b0*/  ISETP.LE.U32.AND P0, PT, R3, UR36, PT ;  /* 0x0000002403007c0c */ /* 0x000fe2000bf03070 */
[----:B------:R-:W-:Y:S01]  /*1b0c0*/  FFMA.FTZ R3, R117, UR37, -R0 ;  /* 0x0000002575037c23 */ /* 0x000fe20008010800 */
[----:B------:R-:W-:Y:S01]  /*1b0d0*/  PRMT R150, R9, 0x5410, R8 ;  /* 0x0000541009967816 */ /* 0x000fe20000000008 */
[----:B------:R-:W-:Y:S01]  /*1b0e0*/  MUFU.EX2 R135, R4 ;  /* 0x0000000400877308 */ /* 0x000fe20000000800 */
[----:B------:R-:W-:-:S05]  /*1b0f0*/  @!P2 HADD2 R33, -R9.H0_H0, -RZ.H0_H0 ;  /* 0xa00000ff0921a230 */ /* 0x000fca0000000900 */
[----:B------:R-:W-:Y:S02]  /*1b100*/  @!P2 PRMT R9, R33, 0x5410, RZ ;  /* 0x000054102109a816 */ /* 0x000fe400000000ff */
[----:B------:R1:W2:Y:S02]  /*1b110*/  MUFU.EX2 R25, R3 ;  /* 0x0000000300197308 */ /* 0x0002a40000000800 */
[----:B------:R-:W-:-:S05]  /*1b120*/  @!P0 HADD2 R32, -R8.H0_H0, -RZ.H0_H0 ;  /* 0xa00000ff08208230 */ /* 0x000fca0000000900 */
[----:B------:R-:W-:Y:S02]  /*1b130*/  @!P0 PRMT R8, R32, 0x5410, RZ ;  /* 0x0000541020088816 */ /* 0x000fe400000000ff */
[----:B-1----:R-:W-:-:S04]  /*1b140*/  PRMT R3, R82, 0x7632, R3 ;  /* 0x0000763252037816 */ /* 0x002fc80000000003 */
[----:B------:R-:W-:-:S04]  /*1b150*/  LOP3.LUT R3, R3, 0xff, RZ, 0xc0, !PT ;  /* 0x000000ff03037812 */ /* 0x000fc800078ec0ff */
[----:B------:R-:W-:Y:S02]  /*1b160*/  ISETP.LE.U32.AND P1, PT, R3, UR36, PT ;  /* 0x0000002403007c0c */ /* 0x000fe4000bf23070 */
[----:B------:R-:W-:-:S04]  /*1b170*/  PRMT R3, R83, 0x7632, R3 ;  /* 0x0000763253037816 */ /* 0x000fc80000000003 */
[----:B------:R-:W-:Y:S02]  /*1b180*/  LOP3.LUT R3, R3, 0xff, RZ, 0xc0, !PT ;  /* 0x000000ff03037812 */ /* 0x000fe400078ec0ff */
[----:B------:R-:W-:Y:S02]  /*1b190*/  SHF.R.U32.HI R4, RZ, 0x18, R82 ;  /* 0x00000018ff047819 */ /* 0x000fe40000011652 */
[----:B------:R-:W-:Y:S02]  /*1b1a0*/  ISETP.LE.U32.AND P3, PT, R3, UR36, PT ;  /* 0x0000002403007c0c */ /* 0x000fe4000bf63070 */
[----:B--2---:R-:W-:Y:S02]  /*1b1b0*/  F2FP.F16.F32.PACK_AB R3, R135, R25 ;  /* 0x000000198703723e */ /* 0x004fe400000000ff */
[----:B------:R-:W-:Y:S02]  /*1b1c0*/  ISETP.LE.U32.AND P0, PT, R4, UR36, PT ;  /* 0x0000002404007c0c */ /* 0x000fe4000bf03070 */
[----:B------:R-:W-:-:S02]  /*1b1d0*/  PRMT R249, R3, 0x7610, R249 ;  /* 0x0000761003f97816 */ /* 0x000fc400000000f9 */
[----:B------:R-:W-:Y:S01]  /*1b1e0*/  PRMT R248, R3, 0x7632, R248 ;  /* 0x0000763203f87816 */ /* 0x000fe200000000f8 */
[----:B------:R-:W-:-:S04]  /*1b1f0*/  FFMA.FTZ R3, R109, UR37, -R2 ;  /* 0x000000256d037c23 */ /* 0x000fc80008010802 */
[----:B------:R1:W-:Y:S01]  /*1b200*/  MUFU.EX2 R32, R3 ;  /* 0x0000000300207308 */ /* 0x0003e20000000800 */
[----:B------:R-:W-:Y:S01]  /*1b210*/  FFMA.FTZ R4, R114, UR37, -R2 ;  /* 0x0000002572047c23 */ /* 0x000fe20008010802 */
[----:B------:R-:W-:Y:S01]  /*1b220*/  @!P1 HADD2 R35, -R249.H0_H0, -RZ.H0_H0 ;  /* 0xa00000fff9239230 */ /* 0x000fe20000000900 */
[----:B---3--:R-:W-:Y:S01]  /*1b230*/  PRMT R251, R249, 0x5410, R248 ;  /* 0x00005410f9fb7816 */ /* 0x008fe200000000f8 */
[----:B------:R-:W-:-:S03]  /*1b240*/  @!P0 HADD2 R34, -R248.H0_H0, -RZ.H0_H0 ;  /* 0xa00000fff8228230 */ /* 0x000fc60000000900 */
[----:B------:R-:W-:Y:S01]  /*1b250*/  @!P1 PRMT R249, R35, 0x5410, RZ ;  /* 0x0000541023f99816 */ /* 0x000fe200000000ff */
[----:B------:R-:W2:Y:S01]  /*1b260*/  MUFU.EX2 R33, R4 ;  /* 0x0000000400217308 */ /* 0x000ea20000000800 */
[----:B-1----:R-:W-:-:S05]  /*1b270*/  IMAD.MOV.U32 R3, RZ, RZ, R28 ;  /* 0x000000ffff037224 */ /* 0x002fca00078e001c */
[----:B------:R-:W-:-:S04]  /*1b280*/  LOP3.LUT R3, R3, 0xff, RZ, 0xc0, !PT ;  /* 0x000000ff03037812 */ /* 0x000fc800078ec0ff */
[----:B------:R-:W-:Y:S02]  /*1b290*/  ISETP.LE.U32.AND P1, PT, R3, UR36, PT ;  /* 0x0000002403007c0c */ /* 0x000fe4000bf23070 */
[----:B------:R-:W-:Y:S02]  /*1b2a0*/  PRMT R3, R28, 0x7771, RZ ;  /* 0x000077711c037816 */ /* 0x000fe400000000ff */
[----:B------:R-:W-:Y:S02]  /*1b2b0*/  @!P0 PRMT R248, R34, 0x5410, RZ ;  /* 0x0000541022f88816 */ /* 0x000fe400000000ff */
[----:B------:R-:W-:Y:S02]  /*1b2c0*/  ISETP.GT.U32.AND P0, PT, R3, UR36, PT ;  /* 0x0000002403007c0c */ /* 0x000fe4000bf04070 */
[----:B------:R-:W-:-:S04]  /*1b2d0*/  LOP3.LUT R3, R83, 0xffff, RZ, 0xc0, !PT ;  /* 0x0000ffff53037812 */ /* 0x000fc800078ec0ff */
[----:B------:R-:W-:Y:S02]  /*1b2e0*/  SHF.R.U32.HI R3, RZ, 0x8, R3 ;  /* 0x00000008ff037819 */ /* 0x000fe40000011603 */
[----:B--2---:R-:W-:Y:S02]  /*1b2f0*/  F2FP.F16.F32.PACK_AB R4, R32, R33 ;  /* 0x000000212004723e */ /* 0x004fe400000000ff */
[----:B------:R-:W-:Y:S02]  /*1b300*/  LOP3.LUT R3, R3, 0xffff, RZ, 0xc0, !PT ;  /* 0x0000ffff03037812 */ /* 0x000fe400078ec0ff */
[----:B------:R-:W-:Y:S02]  /*1b310*/  PRMT R247, R4, 0x7610, R247 ;  /* 0x0000761004f77816 */ /* 0x000fe400000000f7 */
[----:B------:R-:W-:Y:S01]  /*1b320*/  ISETP.LE.U32.AND P2, PT, R3, UR36, PT ;  /* 0x0000002403007c0c */ /* 0x000fe2000bf43070 */
[----:B------:R-:W-:Y:S01]  /*1b330*/  FFMA.FTZ R3, R124, UR37, -R0 ;  /* 0x000000257c037c23 */ /* 0x000fe20008010800 */
[----:B------:R-:W-:-:S02]  /*1b340*/  PRMT R250, R4, 0x7632, R250 ;  /* 0x0000763204fa7816 */ /* 0x000fc400000000fa */
[----:B------:R-:W-:Y:S01]  /*1b350*/  FMNMX3.FTZ R4, R37, R219, R212, !PT ;  /* 0x000000db25047276 */ /* 0x000fe200078100d4 */
[----:B------:R1:W-:Y:S01]  /*1b360*/  MUFU.EX2 R24, R3 ;  /* 0x0000000300187308 */ /* 0x0003e20000000800 */
[----:B------:R-:W-:Y:S01]  /*1b370*/  @!P1 HADD2 R42, -R247.H0_H0, -RZ.H0_H0 ;  /* 0xa00000fff72a9230 */ /* 0x000fe20000000900 */
[----:B------:R-:W-:Y:S01]  /*1b380*/  PRMT R136, R247, 0x5410, R250 ;  /* 0x00005410f7887816 */ /* 0x000fe200000000fa */
[----:B------:R-:W-:Y:S01]  /*1b390*/  @P0 HADD2 R41, -R250.H0_H0, -RZ.H0_H0 ;  /* 0xa00000fffa290230 */ /* 0x000fe20000000900 */
[----:B-1----:R-:W-:Y:S01]  /*1b3a0*/  FMNMX3.FTZ R3, R4, R226, R206, !PT ;  /* 0x000000e204037276 */ /* 0x002fe200078100ce */
[----:B------:R-:W-:-:S03]  /*1b3b0*/  FFMA.FTZ R4, R119, UR37, -R0 ;  /* 0x0000002577047c23 */ /* 0x000fc60008010800 */
[----:B------:R-:W-:Y:S01]  /*1b3c0*/  FMNMX3.FTZ R3, R3, R203, R199, !PT ;  /* 0x000000cb03037276 */ /* 0x000fe200078100c7 */
[----:B------:R1:W2:Y:S01]  /*1b3d0*/  MUFU.EX2 R15, R4 ;  /* 0x00000004000f7308 */ /* 0x0002a20000000800 */
[----:B------:R-:W-:Y:S02]  /*1b3e0*/  @!P1 PRMT R247, R42, 0x5410, RZ ;  /* 0x000054102af79816 */ /* 0x000fe400000000ff */
[----:B------:R-:W-:Y:S02]  /*1b3f0*/  @P0 PRMT R250, R41, 0x5410, RZ ;  /* 0x0000541029fa0816 */ /* 0x000fe400000000ff */
[----:B-1----:R-:W-:Y:S02]  /*1b400*/  FMNMX3.FTZ R4, R3, R195, R191, !PT ;  /* 0x000000c303047276 */ /* 0x002fe400078100bf */
[----:B------:R-:W-:Y:S02]  /*1b410*/  PRMT R3, R28, 0x7772, RZ ;  /* 0x000077721c037816 */ /* 0x000fe400000000ff */
[----:B------:R-:W-:-:S02]  /*1b420*/  FMNMX3.FTZ R4, R4, R184, R179, !PT ;  /* 0x000000b804047276 */ /* 0x000fc400078100b3 */
[----:B------:R-:W-:Y:S02]  /*1b430*/  ISETP.GT.U32.AND P1, PT, R3, UR36, PT ;  /* 0x0000002403007c0c */ /* 0x000fe4000bf24070 */
[----:B------:R-:W-:-:S04]  /*1b440*/  PRMT R3, R28, 0x7773, RZ ;  /* 0x000077731c037816 */ /* 0x000fc800000000ff */
[----:B------:R-:W-:Y:S02]  /*1b450*/  ISETP.GT.U32.AND P0, PT, R3, UR36, PT ;  /* 0x0000002403007c0c */ /* 0x000fe4000bf04070 */
[----:B------:R-:W-:-:S04]  /*1b460*/  FMNMX3.FTZ R3, R4, R175, R171, !PT ;  /* 0x000000af04037276 */ /* 0x000fc800078100ab */
[----:B------:R-:W-:Y:S02]  /*1b470*/  FMNMX3.FTZ R3, R3, R168, R133, !PT ;  /* 0x000000a803037276 */ /* 0x000fe40007810085 */
[----:B--2---:R-:W-:Y:S02]  /*1b480*/  F2FP.F16.F32.PACK_AB R4, R15, R24 ;  /* 0x000000180f04723e */ /* 0x004fe400000000ff */
[----:B------:R-:W-:Y:S02]  /*1b490*/  FMNMX3.FTZ R3, R3, R129, R125, !PT ;  /* 0x0000008103037276 */ /* 0x000fe4000781007d */
[C---:B------:R-:W-:Y:S02]  /*1b4a0*/  PRMT R244, R4.reuse, 0x7610, R244 ;  /* 0x0000761004f47816 */ /* 0x040fe400000000f4 */
[----:B------:R-:W-:Y:S02]  /*1b4b0*/  PRMT R243, R4, 0x7632, R243 ;  /* 0x0000763204f37816 */ /* 0x000fe400000000f3 */
[----:B------:R-:W-:-:S02]  /*1b4c0*/  FMNMX3.FTZ R4, R3, R121, R115, !PT ;  /* 0x0000007903047276 */ /* 0x000fc40007810073 */
[----:B------:R-:W-:Y:S02]  /*1b4d0*/  PRMT R3, R95, 0x7632, R3 ;  /* 0x000076325f037816 */ /* 0x000fe40000000003 */
[----:B------:R-:W-:Y:S02]  /*1b4e0*/  FMNMX3.FTZ R4, R4, R93, R90, !PT ;  /* 0x0000005d04047276 */ /* 0x000fe4000781005a */
[----:B------:R-:W-:-:S04]  /*1b4f0*/  LOP3.LUT R3, R3, 0xff, RZ, 0xc0, !PT ;  /* 0x000000ff03037812 */ /* 0x000fc800078ec0ff */
[----:B------:R-:W-:Y:S02]  /*1b500*/  ISETP.LE.U32.AND P5, PT, R3, UR36, PT ;  /* 0x0000002403007c0c */ /* 0x000fe4000bfa3070 */
[----:B------:R-:W-:Y:S01]  /*1b510*/  FMNMX3.FTZ R3, R4, R88, R85, !PT ;  /* 0x0000005804037276 */ /* 0x000fe20007810055 */
[----:B------:R-:W-:-:S03]  /*1b520*/  FFMA.FTZ R4, R126, UR37, -R2 ;  /* 0x000000257e047c23 */ /* 0x000fc60008010802 */
[----:B------:R-:W-:Y:S01]  /*1b530*/  FMNMX3.FTZ R3, R3, R79, R76, !PT ;  /* 0x0000004f03037276 */ /* 0x000fe2000781004c */
[----:B------:R1:W-:Y:S03]  /*1b540*/  MUFU.EX2 R34, R4 ;  /* 0x0000000400227308 */ /* 0x0003e60000000800 */
[----:B------:R-:W-:Y:S01]  /*1b550*/  FMNMX3.FTZ R3, R3, R72, R68, !PT ;  /* 0x0000004803037276 */ /* 0x000fe20007810044 */
[----:B------:R-:W-:Y:S03]  /*1b560*/  STL [R1+0x8], R9 ;  /* 0x0000080901007387 */ /* 0x000fe60000100800 */
[----:B------:R-:W-:Y:S01]  /*1b570*/  FMNMX3.FTZ R3, R3, R65, R62, !PT ;  /* 0x0000004103037276 */ /* 0x000fe2000781003e */
[----:B------:R-:W-:Y:S01]  /*1b580*/  STL [R1], R8 ;  /* 0x0000000801007387 */ /* 0x000fe20000100800 */
[----:B------:R-:W-:-:S03]  /*1b590*/  @P0 HADD2 R53, -R243.H0_H0, -RZ.H0_H0 ;  /* 0xa00000fff3350230 */ /* 0x000fc60000000900 */
[----:B------:R-:W-:Y:S01]  /*1b5a0*/  STL [R1+0x3e4], R249 ;  /* 0x0003e4f901007387 */ /* 0x000fe20000100800 */
[----:B-1----:R-:W-:-:S03]  /*1b5b0*/  FFMA.FTZ R4, R122, UR37, -R2 ;  /* 0x000000257a047c23 */ /* 0x002fc60008010802 */
[----:B------:R-:W-:Y:S01]  /*1b5c0*/  STL [R1+0x3e0], R248 ;  /* 0x0003e0f801007387 */ /* 0x000fe20000100800 */
[----:B------:R1:W2:Y:S03]  /*1b5d0*/  MUFU.EX2 R109, R4 ;  /* 0x00000004006d7308 */ /* 0x0002a60000000800 */
[----:B------:R-:W-:Y:S04]  /*1b5e0*/  STL [R1+0x3d0], R247 ;  /* 0x0003d0f701007387 */ /* 0x000fe80000100800 */
[----:B------:R3:W-:Y:S01]  /*1b5f0*/  STL [R1+0x3d4], R250 ;  /* 0x0003d4fa01007387 */ /* 0x0007e20000100800 */
[----:B-1----:R-:W-:Y:S02]  /*1b600*/  FMNMX3.FTZ R4, R3, R59, R56, !PT ;  /* 0x0000003b03047276 */ /* 0x002fe40007810038 */
[----:B------:R-:W-:-:S02]  /*1b610*/  LOP3.LUT R3, R83, 0xff, RZ, 0xc0, !PT ;  /* 0x000000ff53037812 */ /* 0x000fc400078ec0ff */
[----:B---3--:R-:W-:Y:S02]  /*1b620*/  PRMT R250, R244, 0x5410, R243 ;  /* 0x00005410f4fa7816 */ /* 0x008fe400000000f3 */
[----:B------:R-:W-:Y:S02]  /*1b630*/  @P0 PRMT R243, R53, 0x5410, RZ ;  /* 0x0000541035f30816 */ /* 0x000fe400000000ff */
[----:B------:R-:W-:Y:S02]  /*1b640*/  ISETP.LE.U32.AND P0, PT, R3, UR36, PT ;  /* 0x0000002403007c0c */ /* 0x000fe4000bf03070 */
[----:B------:R-:W-:Y:S02]  /*1b650*/  FMNMX3.FTZ R3, R4, R51, R50, !PT ;  /* 0x0000003304037276 */ /* 0x000fe40007810032 */
[----:B------:R-:W-:-:S04]  /*1b660*/  FMNMX3.FTZ R4, R36, R234, R232, !PT ;  /* 0x000000ea24047276 */ /* 0x000fc800078100e8 */
[----:B------:R-:W-:-:S04]  /*1b670*/  FMNMX3.FTZ R4, R4, R235, R233, !PT ;  /* 0x000000eb04047276 */ /* 0x000fc800078100e9 */
[----:B------:R-:W-:-:S04]  /*1b680*/  FMNMX3.FTZ R4, R4, R231, R228, !PT ;  /* 0x000000e704047276 */ /* 0x000fc800078100e4 */
[----:B------:R-:W-:Y:S02]  /*1b690*/  FMNMX3.FTZ R5, R4, R224, R207, !PT ;  /* 0x000000e004057276 */ /* 0x000fe400078100cf */
[----:B------:R-:W-:Y:S02]  /*1b6a0*/  LOP3.LUT R4, R95, 0xffff, RZ, 0xc0, !PT ;  /* 0x0000ffff5f047812 */ /* 0x000fe400078ec0ff */
[----:B------:R-:W-:Y:S02]  /*1b6b0*/  FMNMX3.FTZ R5, R5, R202, R198, !PT ;  /* 0x000000ca05057276 */ /* 0x000fe400078100c6 */
[----:B------:R-:W-:Y:S02]  /*1b6c0*/  SHF.R.U32.HI R4, RZ, 0x8, R4 ;  /* 0x00000008ff047819 */ /* 0x000fe40000011604 */
[----:B------:R-:W-:Y:S02]  /*1b6d0*/  FMNMX3.FTZ R5, R5, R194, R192, !PT ;  /* 0x000000c205057276 */ /* 0x000fe400078100c0 */
[----:B------:R-:W-:-:S02]  /*1b6e0*/  LOP3.LUT R4, R4, 0xffff, RZ, 0xc0, !PT ;  /* 0x0000ffff04047812 */ /* 0x000fc400078ec0ff */
[----:B--2---:R-:W-:Y:S02]  /*1b6f0*/  F2FP.F16.F32.PACK_AB R6, R109, R34 ;  /* 0x000000226d06723e */ /* 0x004fe400000000ff */
[----:B------:R-:W-:Y:S02]  /*1b700*/  ISETP.LE.U32.AND P4, PT, R4, UR36, PT ;  /* 0x0000002404007c0c */ /* 0x000fe4000bf83070 */
[----:B------:R-:W-:Y:S02]  /*1b710*/  FMNMX3.FTZ R4, R5, R183, R178, !PT ;  /* 0x000000b705047276 */ /* 0x000fe400078100b2 */
[C---:B------:R-:W-:Y:S02]  /*1b720*/  PRMT R246, R6.reuse, 0x7610, R246 ;  /* 0x0000761006f67816 */ /* 0x040fe400000000f6 */
[----:B------:R-:W-:Y:S01]  /*1b730*/  PRMT R245, R6, 0x7632, R245 ;  /* 0x0000763206f57816 */ /* 0x000fe200000000f5 */
[----:B------:R-:W-:Y:S01]  /*1b740*/  FFMA.FTZ R5, R169, UR37, -R0 ;  /* 0x00000025a9057c23 */ /* 0x000fe20008010800 */
[----:B------:R-:W-:Y:S01]  /*1b750*/  FMNMX3.FTZ R6, R4, R174, R170, !PT ;  /* 0x000000ae04067276 */ /* 0x000fe200078100aa */
[----:B------:R-:W-:-:S02]  /*1b760*/  FFMA.FTZ R4, R132, UR37, -R0 ;  /* 0x0000002584047c23 */ /* 0x000fc40008010800 */
[----:B------:R-:W-:Y:S01]  /*1b770*/  MUFU.EX2 R23, R5 ;  /* 0x0000000500177308 */ /* 0x000fe20000000800 */
[----:B------:R-:W-:-:S07]  /*1b780*/  @!P0 HADD2 R69, -R246.H0_H0, -RZ.H0_H0 ;  /* 0xa00000fff6458230 */ /* 0x000fce0000000900 */
[----:B------:R1:W2:Y:S01]  /*1b790*/  MUFU.EX2 R29, R4 ;  /* 0x00000004001d7308 */ /* 0x0002a20000000800 */
[----:B------:R-:W-:Y:S02]  /*1b7a0*/  PRMT R161, R246, 0x5410, R245 ;  /* 0x00005410f6a17816 */ /* 0x000fe400000000f5 */
[----:B------:R-:W-:Y:S02]  /*1b7b0*/  @!P0 PRMT R246, R69, 0x5410, RZ ;  /* 0x0000541045f68816 */ /* 0x000fe400000000ff */
[----:B-1----:R-:W-:-:S04]  /*1b7c0*/  SHF.R.U32.HI R4, RZ, 0x18, R83 ;  /* 0x00000018ff047819 */ /* 0x002fc80000011653 */
[----:B------:R-:W-:Y:S01]  /*1b7d0*/  ISETP.LE.U32.AND P0, PT, R4, UR36, PT ;  /* 0x0000002404007c0c */ /* 0x000fe2000bf03070 */
[----:B------:R-:W-:Y:S01]  /*1b7e0*/  FADD.FTZ R4, R38, -R12 ;  /* 0x8000000c26047221 */ /* 0x000fe20000010000 */
[----:B--2---:R-:W-:-:S03]  /*1b7f0*/  F2FP.F16.F32.PACK_AB R5, R29, R23 ;  /* 0x000000171d05723e */ /* 0x004fc600000000ff */
[----:B------:R-:W-:Y:S01]  /*1b800*/  FMUL.FTZ R4, R4, UR37 ;  /* 0x0000002504047c20 */ /* 0x000fe20008410000 */
[----:B------:R-:W-:Y:S01]  /*1b810*/  @P1 HADD2 R52, -R244.H0_H0, -RZ.H0_H0 ;  /* 0xa00000fff4341230 */ /* 0x000fe20000000900 */
[----:B------:R-:W-:Y:S02]  /*1b820*/  PRMT R242, R5, 0x7610, R242 ;  /* 0x0000761005f27816 */ /* 0x000fe400000000f2 */
[----:B------:R-:W4:Y:S01]  /*1b830*/  MUFU.EX2 R69, R4 ;  /* 0x0000000400457308 */ /* 0x000f220000000800 */
[--C-:B------:R-:W-:Y:S01]  /*1b840*/  FFMA.FTZ R67, R54, UR37, -R0.reuse ;  /* 0x0000002536437c23 */ /* 0x100fe20008010800 */
[----:B------:R-:W-:Y:S01]  /*1b850*/  FFMA.FTZ R53, R57, UR37, -R0 ;  /* 0x0000002539357c23 */ /* 0x000fe20008010800 */
[----:B------:R-:W-:Y:S01]  /*1b860*/  @!P2 HADD2 R54, -R245.H0_H0, -RZ.H0_H0 ;  /* 0xa00000fff536a230 */ /* 0x000fe20000000900 */
[----:B------:R-:W-:Y:S01]  /*1b870*/  @P1 PRMT R244, R52, 0x5410, RZ ;  /* 0x0000541034f41816 */ /* 0x000fe200000000ff */
[----:B------:R-:W-:Y:S01]  /*1b880*/  @!P3 HADD2 R57, -R242.H0_H0, -RZ.H0_H0 ;  /* 0xa00000fff239b230 */ /* 0x000fe20000000900 */
[----:B------:R-:W-:Y:S01]  /*1b890*/  PRMT R240, R5, 0x7632, R240 ;  /* 0x0000763205f07816 */ /* 0x000fe200000000f0 */
[----:B------:R-:W-:Y:S01]  /*1b8a0*/  STL [R1+0x350], R241 ;  /* 0x000350f101007387 */ /* 0x000fe20000100800 */
[----:B------:R-:W-:-:S02]  /*1b8b0*/  @!P2 PRMT R245, R54, 0x5410, RZ ;  /* 0x0000541036f5a816 */ /* 0x000fc400000000ff */
[----:B------:R-:W-:Y:S01]  /*1b8c0*/  PRMT R248, R242, 0x5410, R240 ;  /* 0x00005410f2f87816 */ /* 0x000fe200000000f0 */
[----:B------:R-:W-:Y:S01]  /*1b8d0*/  STL [R1+0x3cc], R244 ;  /* 0x0003ccf401007387 */ /* 0x000fe20000100800 */
[----:B------:R-:W-:Y:S01]  /*1b8e0*/  @!P3 PRMT R242, R57, 0x5410, RZ ;  /* 0x0000541039f2b816 */ /* 0x000fe200000000ff */
[--C-:B------:R-:W-:Y:S02]  /*1b8f0*/  FFMA.FTZ R8, R130, UR37, -R0.reuse ;  /* 0x0000002582087c23 */ /* 0x100fe40008010800 */
[----:B------:R-:W-:Y:S01]  /*1b900*/  STL [R1+0x3e8], R243 ;  /* 0x0003e8f301007387 */ /* 0x000fe20000100800 */
[--C-:B------:R-:W-:Y:S01]  /*1b910*/  FFMA.FTZ R9, R128, UR37, -R0.reuse ;  /* 0x0000002580097c23 */ /* 0x100fe20008010800 */
[--C-:B------:R-:W-:Y:S01]  /*1b920*/  FFMA.FTZ R52, R55, UR37, -R0.reuse ;  /* 0x0000002537347c23 */ /* 0x100fe20008010800 */
[--C-:B------:R-:W-:Y:S01]  /*1b930*/  FFMA.FTZ R64, R47, UR37, -R0.reuse ;  /* 0x000000252f407c23 */ /* 0x100fe20008010800 */
[----:B------:R-:W-:Y:S01]  /*1b940*/  STL [R1+0x3b4], R246 ;  /* 0x0003b4f601007387 */ /* 0x000fe20000100800 */
[--C-:B------:R-:W-:Y:S01]  /*1b950*/  FFMA.FTZ R89, R46, UR37, -R0.reuse ;  /* 0x000000252e597c23 */ /* 0x100fe20008010800 */
[----:B------:R-:W-:Y:S01]  /*1b960*/  FFMA.FTZ R86, R43, UR37, -R0 ;  /* 0x000000252b567c23 */ /* 0x000fe20008010800 */
[----:B------:R-:W-:Y:S01]  /*1b970*/  FMNMX3.FTZ R0, R6, R134, R131, !PT ;  /* 0x0000008606007276 */ /* 0x000fe20007810083 */
[----:B------:R-:W-:Y:S01]  /*1b980*/  STL.64 [R1+0x428], R82 ;  /* 0x0004285201007387 */ /* 0x000fe20000100a00 */
[----:B----4-:R-:W-:-:S03]  /*1b990*/  FFMA.FTZ R6, R218, R69, R173 ;  /* 0x00000045da067223 */ /* 0x010fc600000100ad */
[----:B------:R-:W-:Y:S04]  /*1b9a0*/  STL [R1+0x3b8], R245 ;  /* 0x0003b8f501007387 */ /* 0x000fe80000100800 */
[----:B------:R-:W-:Y:S04]  /*1b9b0*/  STL [R1+0x3bc], R242 ;  /* 0x0003bcf201007387 */ /* 0x000fe80000100800 */
[----:B------:R-:W2:Y:S04]  /*1b9c0*/  LDL.LU R218, [R1+0x318] ;  /* 0x0003180001da7983 */ /* 0x000ea80000300800 */
[----:B------:R-:W1:Y:S01]  /*1b9d0*/  SHFL.BFLY PT, R7, R3, 0x2, 0x1f ;  /* 0x0c401f0003077f89 */ /* 0x000e6200000e0000 */
[----:B------:R-:W-:-:S04]  /*1b9e0*/  FMNMX3.FTZ R0, R0, R127, R101, !PT ;  /* 0x0000007f00007276 */ /* 0x000fc80007810065 */
[----:B------:R-:W-:Y:S02]  /*1b9f0*/  FMNMX3.FTZ R0, R0, R96, R92, !PT ;  /* 0x0000006000007276 */ /* 0x000fe4000781005c */
[----:B-1----:R-:W-:-:S05]  /*1ba00*/  FMNMX.FTZ R3, R3, R7, !PT ;  /* 0x0000000703037209 */ /* 0x002fca0007810000 */
[----:B------:R-:W1:Y:S01]  /*1ba10*/  SHFL.BFLY PT, R7, R3, 0x1, 0x1f ;  /* 0x0c201f0003077f89 */ /* 0x000e6200000e0000 */
[----:B------:R-:W-:-:S04]  /*1ba20*/  FMNMX3.FTZ R0, R0, R91, R87, !PT ;  /* 0x0000005b00007276 */ /* 0x000fc80007810057 */
[----:B------:R-:W-:Y:S01]  /*1ba30*/  FMNMX3.FTZ R0, R0, R84, R78, !PT ;  /* 0x0000005400007276 */ /* 0x000fe2000781004e */
[----:B------:R-:W-:Y:S01]  /*1ba40*/  FFMA.FTZ R4, R176, UR37, -R2 ;  /* 0x00000025b0047c23 */ /* 0x000fe20008010802 */
[----:B-1----:R-:W-:Y:S02]  /*1ba50*/  FMNMX.FTZ R180, R3, R7, !PT ;  /* 0x0000000703b47209 */ /* 0x002fe40007810000 */
[----:B------:R-:W-:-:S04]  /*1ba60*/  FMNMX3.FTZ R3, R0, R73, R70, !PT ;  /* 0x0000004900037276 */ /* 0x000fc80007810046 */
[----:B------:R-:W-:-:S04]  /*1ba70*/  FMNMX3.FTZ R3, R3, R66, R63, !PT ;  /* 0x0000004203037276 */ /* 0x000fc8000781003f */
[----:B------:R-:W-:Y:S01]  /*1ba80*/  FMNMX3.FTZ R3, R3, R60, R58, !PT ;  /* 0x0000003c03037276 */ /* 0x000fe2000781003a */
[----:B------:R1:W-:Y:S04]  /*1ba90*/  MUFU.EX2 R94, R4 ;  /* 0x00000004005e7308 */ /* 0x0003e80000000800 */
[----:B------:R-:W3:Y:S01]  /*1baa0*/  SHFL.BFLY PT, R5, R3, 0x2, 0x1f ;  /* 0x0c401f0003057f89 */ /* 0x000ee200000e0000 */
[C---:B------:R-:W-:Y:S01]  /*1bab0*/  FMUL.FTZ R0, R180.reuse, UR37 ;  /* 0x00000025b4007c20 */ /* 0x040fe20008410000 */
[----:B------:R-:W-:Y:S01]  /*1bac0*/  FSETP.NEU.FTZ.AND P1, PT, R180, -INF , PT ;  /* 0xff800000b400780b */ /* 0x000fe20003f3d000 */
[----:B-1----:R-:W-:-:S04]  /*1bad0*/  FFMA.FTZ R4, R172, UR37, -R2 ;  /* 0x00000025ac047c23 */ /* 0x002fc80008010802 */
[----:B------:R-:W1:Y:S01]  /*1bae0*/  MUFU.EX2 R107, R4 ;  /* 0x00000004006b7308 */ /* 0x000e620000000800 */
        /* <DEDUP_REMOVED lines=33> */
[----:B------:R-:W-:Y:S01]  /*1bd00*/  PRMT R0, R210, 0x7771, RZ ;  /* 0x00007771d2007816 */ /* 0x000fe200000000ff */
[----:B------:R-:W-:Y:S01]  /*1bd10*/  MUFU.EX2 R21, R8 ;  /* 0x0000000800157308 */ /* 0x000fe20000000800 */
[----:B------:R-:W-:-:S02]  /*1bd20*/  FSETP.NEU.FTZ.AND P1, PT, R193, -INF , PT ;  /* 0xff800000c100780b */ /* 0x000fc40003f3d000 */
[----:B------:R-:W-:Y:S02]  /*1bd30*/  ISETP.GT.U32.AND P2, PT, R0, UR36, PT ;  /* 0x0000002400007c0c */ /* 0x000fe4000bf44070 */
[----:B---3--:R-:W-:Y:S02]  /*1bd40*/  FMNMX.FTZ R0, R3, R5, !PT ;  /* 0x0000000503007209 */ /* 0x008fe40007810000 */
[----:B-1----:R-:W-:Y:S01]  /*1bd50*/  F2FP.F16.F32.PACK_AB R3, R107, R94 ;  /* 0x0000005e6b03723e */ /* 0x002fe200000000ff */
[----:B------:R-:W1:Y:S01]  /*1bd60*/  MUFU.EX2 R22, R9 ;  /* 0x0000000900167308 */ /* 0x000e620000000800 */
[----:B------:R-:W-:Y:S02]  /*1bd70*/  FSEL R4, R193, RZ, P1 ;  /* 0x000000ffc1047208 */ /* 0x000fe40000800000 */
[C---:B------:R-:W-:Y:S02]  /*1bd80*/  PRMT R238, R3.reuse, 0x7610, R238 ;  /* 0x0000761003ee7816 */ /* 0x040fe400000000ee */
[----:B------:R-:W-:Y:S01]  /*1bd90*/  PRMT R239, R3, 0x7632, R239 ;  /* 0x0000763203ef7816 */ /* 0x000fe200000000ef */
[----:B------:R-:W3:Y:S01]  /*1bda0*/  SHFL.BFLY PT, R5, R0, 0x1, 0x1f ;  /* 0x0c201f0000057f89 */ /* 0x000ee200000e0000 */
[----:B------:R-:W-:Y:S01]  /*1bdb0*/  PRMT R3, R210, 0x7772, RZ ;  /* 0x00007772d2037816 */ /* 0x000fe200000000ff */
[----:B------:R-:W-:-:S02]  /*1bdc0*/  @!P0 HADD2 R61, -R240.H0_H0, -RZ.H0_H0 ;  /* 0xa00000fff03d8230 */ /* 0x000fc40000000900 */
[----:B------:R-:W-:Y:S01]  /*1bdd0*/  FADD.FTZ R4, R39, -R4 ;  /* 0x8000000427047221 */ /* 0x000fe20000010000 */
[----:B------:R-:W-:Y:S02]  /*1bde0*/  ISETP.GT.U32.AND P1, PT, R3, UR36, PT ;  /* 0x0000002403007c0c */ /* 0x000fe4000bf24070 */
[----:B------:R-:W-:Y:S01]  /*1bdf0*/  PRMT R3, R210, 0x7773, RZ ;  /* 0x00007773d2037816 */ /* 0x000fe200000000ff */
[----:B------:R-:W-:Y:S01]  /*1be00*/  FMUL.FTZ R4, R4, UR37 ;  /* 0x0000002504047c20 */ /* 0x000fe20008410000 */
[----:B------:R-:W-:Y:S02]  /*1be10*/  @!P0 PRMT R240, R61, 0x5410, RZ ;  /* 0x000054103df08816 */ /* 0x000fe400000000ff */
[----:B------:R-:W-:Y:S01]  /*1be20*/  ISETP.GT.U32.AND P0, PT, R3, UR36, PT ;  /* 0x0000002403007c0c */ /* 0x000fe2000bf04070 */
[----:B------:R1:W2:Y:S01]  /*1be30*/  MUFU.EX2 R80, R4 ;  /* 0x0000000400507308 */ /* 0x0002a20000000800 */
[----:B------:R-:W-:-:S05]  /*1be40*/  IMAD.MOV.U32 R3, RZ, RZ, R74 ;  /* 0x000000ffff037224 */ /* 0x000fca00078e004a */
[----:B------:R-:W-:Y:S02]  /*1be50*/  LOP3.LUT R3, R3, 0xff, RZ, 0xc0, !PT ;  /* 0x000000ff03037812 */ /* 0x000fe400078ec0ff */
[----:B-1----:R-:W-:-:S04]  /*1be60*/  F2FP.F16.F32.PACK_AB R4, R22, R21 ;  /* 0x000000151604723e */ /* 0x002fc800000000ff */
[C---:B------:R-:W-:Y:S02]  /*1be70*/  PRMT R236, R4.reuse, 0x7632, R236 ;  /* 0x0000763204ec7816 */ /* 0x040fe400000000ec */
[----:B------:R-:W-:Y:S02]  /*1be80*/  PRMT R237, R4, 0x7610, R237 ;  /* 0x0000761004ed7816 */ /* 0x000fe400000000ed */
[----:B------:R-:W-:Y:S01]  /*1be90*/  ISETP.LE.U32.AND P3, PT, R3, UR36, PT ;  /* 0x0000002403007c0c */ /* 0x000fe2000bf63070 */
[----:B------:R-:W-:Y:S01]  /*1bea0*/  @P0 HADD2 R47, -R236.H0_H0, -RZ.H0_H0 ;  /* 0xa00000ffec2f0230 */ /* 0x000fe20000000900 */
[----:B------:R-:W-:Y:S02]  /*1beb0*/  LOP3.LUT R3, R95, 0xff, RZ, 0xc0, !PT ;  /* 0x000000ff5f037812 */ /* 0x000fe400078ec0ff */
[----:B---3--:R-:W-:Y:S02]  /*1bec0*/  FMNMX.FTZ R171, R0, R5, !PT ;  /* 0x0000000500ab7209 */ /* 0x008fe40007810000 */
[----:B------:R-:W-:-:S02]  /*1bed0*/  PRMT R0, R237, 0x5410, R236 ;  /* 0x00005410ed007816 */ /* 0x000fc400000000ec */
[----:B------:R-:W-:Y:S02]  /*1bee0*/  @P0 PRMT R236, R47, 0x5410, RZ ;  /* 0x000054102fec0816 */ /* 0x000fe400000000ff */
[----:B------:R-:W-:Y:S01]  /*1bef0*/  ISETP.LE.U32.AND P0, PT, R3, UR36, PT ;  /* 0x0000002403007c0c */ /* 0x000fe2000bf03070 */
[----:B------:R-:W-:Y:S01]  /*1bf00*/  FFMA.FTZ R3, R190, UR37, -R2 ;  /* 0x00000025be037c23 */ /* 0x000fe20008010802 */
[----:B------:R-:W-:Y:S02]  /*1bf10*/  @!P6 HADD2 R39, -R238.H0_H0, -RZ.H0_H0 ;  /* 0xa00000ffee27e230 */ /* 0x000fe40000000900 */
[----:B------:R-:W-:Y:S01]  /*1bf20*/  @P2 HADD2 R38, -R239.H0_H0, -RZ.H0_H0 ;  /* 0xa00000ffef262230 */ /* 0x000fe20000000900 */
[----:B------:R1:W-:Y:S01]  /*1bf30*/  MUFU.EX2 R61, R3 ;  /* 0x00000003003d7308 */ /* 0x0003e20000000800 */
[----:B------:R-:W-:Y:S02]  /*1bf40*/  PRMT R137, R238, 0x5410, R239 ;  /* 0x00005410ee897816 */ /* 0x000fe400000000ef */
[----:B------:R-:W-:Y:S01]  /*1bf50*/  @!P6 PRMT R238, R39, 0x5410, RZ ;  /* 0x0000541027eee816 */ /* 0x000fe200000000ff */
[----:B------:R-:W-:Y:S01]  /*1bf60*/  STL [R1+0x3c0], R240 ;  /* 0x0003c0f001007387 */ /* 0x000fe20000100800 */
[----:B------:R-:W-:-:S03]  /*1bf70*/  @P2 PRMT R239, R38, 0x5410, RZ ;  /* 0x0000541026ef2816 */ /* 0x000fc600000000ff */
[----:B------:R-:W-:Y:S04]  /*1bf80*/  STL [R1+0x354], R193 ;  /* 0x000354c101007387 */ /* 0x000fe80000100800 */
[----:B------:R-:W3:Y:S01]  /*1bf90*/  LDL.LU.64 R210, [R1+0x4d0] ;  /* 0x0004d00001d27983 */ /* 0x000ee20000300a00 */
[----:B-1----:R-:W-:-:S03]  /*1bfa0*/  FFMA.FTZ R3, R182, UR37, -R2 ;  /* 0x00000025b6037c23 */ /* 0x002fc60008010802 */
[----:B------:R-:W-:Y:S01]  /*1bfb0*/  STL [R1+0x3b0], R238 ;  /* 0x0003b0ee01007387 */ /* 0x000fe20000100800 */
[----:B------:R-:W1:Y:S03]  /*1bfc0*/  MUFU.EX2 R47, R3 ;  /* 0x00000003002f7308 */ /* 0x000e660000000800 */
[----:B------:R-:W-:Y:S01]  /*1bfd0*/  STL [R1+0x3c4], R239 ;  /* 0x0003c4ef01007387 */ /* 0x000fe20000100800 */
[----:B------:R-:W-:-:S03]  /*1bfe0*/  FSETP.NEU.FTZ.AND P6, PT, R171, -INF , PT ;  /* 0xff800000ab00780b */ /* 0x000fc60003fdd000 */
[----:B------:R4:W-:Y:S01]  /*1bff0*/  STL [R1+0x1a8], R0 ;  /* 0x0001a80001007387 */ /* 0x0009e20000100800 */
[----:B------:R-:W-:Y:S02]  /*1c000*/  @P1 HADD2 R50, -R237.H0_H0, -RZ.H0_H0 ;  /* 0xa00000ffed321230 */ /* 0x000fe40000000900 */
[----:B------:R-:W-:Y:S01]  /*1c010*/  IMAD.MOV.U32 R31, RZ, RZ, R44 ;  /* 0x000000ffff1f7224 */ /* 0x000fe200078e002c */
[----:B------:R-:W-:Y:S02]  /*1c020*/  MUFU.EX2 R20, R10 ;  /* 0x0000000a00147308 */ /* 0x000fe40000000800 */
[----:B------:R-:W-:Y:S01]  /*1c030*/  @P1 PRMT R237, R50, 0x5410, RZ ;  /* 0x0000541032ed1816 */ /* 0x000fe200000000ff */
[----:B------:R-:W-:-:S05]  /*1c040*/  IMAD.MOV.U32 R249, RZ, RZ, R31 ;  /* 0x000000fffff97224 */ /* 0x000fca00078e001f */
[----:B------:R-:W1:Y:S01]  /*1c050*/  MUFU.EX2 R31, R11 ;  /* 0x0000000b001f7308 */ /* 0x000e620000000800 */
[----:B----4-:R-:W-:-:S05]  /*1c060*/  FMUL.FTZ R0, R171, UR37 ;  /* 0x00000025ab007c20 */ /* 0x010fca0008410000 */
        /* <DEDUP_REMOVED lines=31> */
[----:B--2---:R-:W-:Y:S01]  /*1c260*/  FFMA.FTZ R4, R218, R80, R141 ;  /* 0x00000050da047223 */ /* 0x004fe2000001008d */
[--C-:B------:R-:W-:Y:S01]  /*1c270*/  FFMA.FTZ R218, R84, UR37, -R0.reuse ;  /* 0x0000002554da7c23 */ /* 0x100fe20008010800 */
[----:B------:R-:W-:Y:S01]  /*1c280*/  FFMA.FTZ R141, R58, UR37, -R0 ;  /* 0x000000253a8d7c23 */ /* 0x000fe20008010800 */
[----:B-1----:R-:W-:-:S04]  /*1c290*/  F2FP.F16.F32.PACK_AB R0, R47, R61 ;  /* 0x0000003d2f00723e */ /* 0x002fc800000000ff */
[C---:B------:R-:W-:Y:S02]  /*1c2a0*/  PRMT R233, R0.reuse, 0x7610, R233 ;  /* 0x0000761000e97816 */ /* 0x040fe400000000e9 */
[----:B------:R-:W-:-:S03]  /*1c2b0*/  PRMT R234, R0, 0x7632, R234 ;  /* 0x0000763200ea7816 */ /* 0x000fc600000000ea */
[----:B------:R-:W-:Y:S01]  /*1c2c0*/  @!P0 HADD2 R46, -R233.H0_H0, -RZ.H0_H0 ;  /* 0xa00000ffe92e8230 */ /* 0x000fe20000000900 */
[----:B------:R-:W-:Y:S02]  /*1c2d0*/  SHF.R.U32.HI R0, RZ, 0x18, R95 ;  /* 0x00000018ff007819 */ /* 0x000fe4000001165f */
[----:B------:R-:W-:Y:S02]  /*1c2e0*/  PRMT R3, R233, 0x5410, R234 ;  /* 0x00005410e9037816 */ /* 0x000fe400000000ea */
[----:B------:R-:W-:Y:S02]  /*1c2f0*/  @!P0 PRMT R233, R46, 0x5410, RZ ;  /* 0x000054102ee98816 */ /* 0x000fe400000000ff */
[----:B------:R-:W-:Y:S02]  /*1c300*/  ISETP.LE.U32.AND P0, PT, R0, UR36, PT ;  /* 0x0000002400007c0c */ /* 0x000fe4000bf03070 */
[----:B------:R-:W-:Y:S01]  /*1c310*/  F2FP.F16.F32.PACK_AB R0, R31, R20 ;  /* 0x000000141f00723e */ /* 0x000fe200000000ff */
[----:B------:R-:W-:-:S03]  /*1c320*/  @!P4 HADD2 R43, -R234.H0_H0, -RZ.H0_H0 ;  /* 0xa00000ffea2bc230 */ /* 0x000fc60000000900 */
[C---:B------:R-:W-:Y:S02]  /*1c330*/  PRMT R232, R0.reuse, 0x7610, R232 ;  /* 0x0000761000e87816 */ /* 0x040fe400000000e8 */
[----:B------:R-:W-:Y:S01]  /*1c340*/  PRMT R231, R0, 0x7632, R231 ;  /* 0x0000763200e77816 */ /* 0x000fe200000000e7 */
[----:B------:R-:W-:Y:S01]  /*1c350*/  FFMA.FTZ R0, R188, UR37, -R2 ;  /* 0x00000025bc007c23 */ /* 0x000fe20008010802 */
[----:B------:R-:W-:Y:S01]  /*1c360*/  FADD.FTZ R4, R215, R4 ;  /* 0x00000004d7047221 */ /* 0x000fe20000010000 */
[----:B------:R-:W-:Y:S01]  /*1c370*/  @!P5 HADD2 R55, -R232.H0_H0, -RZ.H0_H0 ;  /* 0xa00000ffe837d230 */ /* 0x000fe20000000900 */
[----:B------:R-:W-:Y:S01]  /*1c380*/  STL [R1+0x3ac], R237 ;  /* 0x0003aced01007387 */ /* 0x000fe20000100800 */
[----:B------:R-:W-:Y:S01]  /*1c390*/  @!P0 HADD2 R51, -R231.H0_H0, -RZ.H0_H0 ;  /* 0xa00000ffe7338230 */ /* 0x000fe20000000900 */
[----:B------:R-:W-:Y:S01]  /*1c3a0*/  @!P4 PRMT R234, R43, 0x5410, RZ ;  /* 0x000054102beac816 */ /* 0x000fe200000000ff */
[----:B------:R1:W-:Y:S01]  /*1c3b0*/  MUFU.EX2 R42, R0 ;  /* 0x00000000002a7308 */ /* 0x0003e20000000800 */
[----:B------:R-:W-:Y:S01]  /*1c3c0*/  STL [R1+0x3c8], R236 ;  /* 0x0003c8ec01007387 */ /* 0x000fe20000100800 */
[----:B------:R-:W-:-:S03]  /*1c3d0*/  FADD.FTZ R4, R221, R4 ;  /* 0x00000004dd047221 */ /* 0x000fc60000010000 */
[----:B------:R-:W2:Y:S01]  /*1c3e0*/  LDL.LU R215, [R1+0x4cc] ;  /* 0x0004cc0001d77983 */ /* 0x000ea20000300800 */
[----:B------:R-:W-:-:S03]  /*1c3f0*/  FADD.FTZ R4, R225, R4 ;  /* 0x00000004e1047221 */ /* 0x000fc60000010000 */
[----:B------:R4:W4:Y:S04]  /*1c400*/  LDL.LU R221, [R1+0x4c8] ;  /* 0x0004c80001dd7983 */ /* 0x0009280000300800 */
[----:B------:R-:W-:Y:S01]  /*1c410*/  STL [R1+0x398], R233 ;  /* 0x000398e901007387 */ /* 0x000fe20000100800 */
[----:B-1----:R-:W-:Y:S02]  /*1c420*/  PRMT R0, R232, 0x5410, R231 ;  /* 0x00005410e8007816 */ /* 0x002fe400000000e7 */
[----:B------:R-:W-:Y:S01]  /*1c430*/  @!P5 PRMT R232, R55, 0x5410, RZ ;  /* 0x0000541037e8d816 */ /* 0x000fe200000000ff */
[----:B------:R1:W-:Y:S01]  /*1c440*/  STL [R1+0x1e0], R3 ;  /* 0x0001e00301007387 */ /* 0x0003e20000100800 */
[----:B------:R-:W-:-:S03]  /*1c450*/  @!P0 PRMT R231, R51, 0x5410, RZ ;  /* 0x0000541033e78816 */ /* 0x000fc600000000ff */
[----:B------:R-:W-:Y:S01]  /*1c460*/  STL [R1+0x394], R234 ;  /* 0x000394ea01007387 */ /* 0x000fe20000100800 */
[----:B------:R-:W-:-:S03]  /*1c470*/  FADD.FTZ R4, R118, R4 ;  /* 0x0000000476047221 */ /* 0x000fc60000010000 */
[----:B------:R2:W4:Y:S04]  /*1c480*/  LDL.LU R225, [R1+0x4c4] ;  /* 0x0004c40001e17983 */ /* 0x0005280000300800 */
[----:B------:R-:W-:Y:S04]  /*1c490*/  STL [R1+0x39c], R232 ;  /* 0x00039ce801007387 */ /* 0x000fe80000100800 */
[----:B------:R1:W-:Y:S04]  /*1c4a0*/  STL [R1+0x1cc], R0 ;  /* 0x0001cc0001007387 */ /* 0x0003e80000100800 */
[----:B------:R-:W-:Y:S04]  /*1c4b0*/  STL [R1+0x3a0], R231 ;  /* 0x0003a0e701007387 */ /* 0x000fe80000100800 */
[----:B------:R2:W4:Y:S04]  /*1c4c0*/  LDL.LU R118, [R1+0x4c0] ;  /* 0x0004c00001767983 */ /* 0x0005280000300800 */
[----:B------:R-:W3:Y:S01]  /*1c4d0*/  LDL.64 R8, [R1+0x98] ;  /* 0x0000980001087983 */ /* 0x000ee20000100a00 */
[----:B-1----:R-:W-:-:S04]  /*1c4e0*/  FFMA.FTZ R3, R189, UR37, -R2 ;  /* 0x00000025bd037c23 */ /* 0x002fc80008010802 */
[----:B------:R-:W1:Y:S01]  /*1c4f0*/  MUFU.EX2 R41, R3 ;  /* 0x0000000300297308 */ /* 0x000e620000000800 */
[----:B------:R-:W-:Y:S01]  /*1c500*/  IMAD.MOV.U32 R72, RZ, RZ, R30 ;  /* 0x000000ffff487224 */ /* 0x000fe200078e001e */
[----:B------:R-:W-:-:S06]  /*1c510*/  PRMT R0, R74, 0x7771, RZ ;  /* 0x000077714a007816 */ /* 0x000fcc00000000ff */
[----:B------:R-:W-:Y:S01]  /*1c520*/  MUFU.EX2 R30, R13 ;  /* 0x0000000d001e7308 */ /* 0x000fe20000000800 */
[----:B------:R-:W-:Y:S02]  /*1c530*/  ISETP.GT.U32.AND P2, PT, R0, UR36, PT ;  /* 0x0000002400007c0c */ /* 0x000fe4000bf44070 */
[----:B------:R-:W-:-:S05]  /*1c540*/  PRMT R0, R74, 0x7772, RZ ;  /* 0x000077724a007816 */ /* 0x000fca00000000ff */
[----:B------:R-:W1:Y:S01]  /*1c550*/  MUFU.EX2 R39, R14 ;  /* 0x0000000e00277308 */ /* 0x000e620000000800 */
[----:B------:R-:W-:Y:S01]  /*1c560*/  FADD.FTZ R6, R181, R6 ;  /* 0x00000006b5067221 */ /* 0x000fe20000010000 */
[----:B------:R-:W-:Y:S02]  /*1c570*/  ISETP.GT.U32.AND P1, PT, R0, UR36, PT ;  /* 0x0000002400007c0c */ /* 0x000fe4000bf24070 */
[----:B-1----:R-:W-:Y:S01]  /*1c580*/  F2FP.F16.F32.PACK_AB R0, R42, R41 ;  /* 0x000000292a00723e */ /* 0x002fe200000000ff */
[----:B------:R-:W-:-:S03]  /*1c590*/  FADD.FTZ R5, R197, R6 ;  /* 0x00000006c5057221 */ /* 0x000fc60000010000 */
[C---:B------:R-:W-:Y:S02]  /*1c5a0*/  PRMT R219, R0.reuse, 0x7610, R219 ;  /* 0x0000761000db7816 */ /* 0x040fe400000000db */
[----:B------:R-:W-:Y:S02]  /*1c5b0*/  PRMT R228, R0, 0x7632, R228 ;  /* 0x0000763200e47816 */ /* 0x000fe400000000e4 */
[----:B------:R-:W-:Y:S01]  /*1c5c0*/  PRMT R0, R74, 0x7773, RZ ;  /* 0x000077734a007816 */ /* 0x000fe200000000ff */
[----:B------:R-:W-:-:S03]  /*1c5d0*/  FADD.FTZ R5, R227, R5 ;  /* 0x00000005e3057221 */ /* 0x000fc60000010000 */
[----:B------:R-:W-:Y:S01]  /*1c5e0*/  ISETP.GT.U32.AND P0, PT, R0, UR36, PT ;  /* 0x0000002400007c0c */ /* 0x000fe2000bf04070 */
[----:B------:R-:W-:Y:S01]  /*1c5f0*/  FADD.FTZ R3, R25, R5 ;  /* 0x0000000519037221 */ /* 0x000fe20000010000 */
[----:B------:R-:W-:-:S04]  /*1c600*/  F2FP.F16.F32.PACK_AB R0, R39, R30 ;  /* 0x0000001e2700723e */ /* 0x000fc800000000ff */
[C---:B------:R-:W-:Y:S02]  /*1c610*/  PRMT R227, R0.reuse, 0x7610, R227 ;  /* 0x0000761000e37816 */ /* 0x040fe400000000e3 */
[----:B------:R-:W-:Y:S01]  /*1c620*/  PRMT R212, R0, 0x7632, R212 ;  /* 0x0000763200d47816 */ /* 0x000fe200000000d4 */
[----:B------:R-:W-:Y:S01]  /*1c630*/  FADD.FTZ R0, R135, R3 ;  /* 0x0000000387007221 */ /* 0x000fe20000010000 */
[----:B------:R-:W-:Y:S01]  /*1c640*/  FADD.FTZ R3, R177, R4 ;  /* 0x00000004b1037221 */ /* 0x000fe20000010000 */
[----:B------:R-:W-:Y:S02]  /*1c650*/  UIADD3 UR8, UPT, UPT, UR35, -0x2, URZ ;  /* 0xfffffffe23087890 */ /* 0x000fe4000fffe0ff */
[----:B------:R-:W-:Y:S01]  /*1c660*/  FADD.FTZ R4, R24, R0 ;  /* 0x0000000018047221 */ /* 0x000fe20000010000 */
[----:B------:R-:W-:-:S05]  /*1c670*/  IMAD.U32 R0, RZ, RZ, UR25 ;  /* 0x00000019ff007e24 */ /* 0x000fca000f8e00ff */
[----:B------:R-:W-:Y:S01]  /*1c680*/  LOP3.LUT R0, R0, UR8, R149, 0x96, !PT ;  /* 0x0000000800007c12 */ /* 0x000fe2000f8e9695 */
[----:B------:R-:W-:-:S04]  /*1c690*/  @P2 HADD2 R56, -R228.H0_H0, -RZ.H0_H0 ;  /* 0xa00000ffe4382230 */ /* 0x000fc80000000900 */
[----:B------:R-:W-:-:S04]  /*1c6a0*/  IMAD.WIDE.U32 R24, R0, -0x326172a9, RZ ;  /* 0xcd9e8d5700187825 */ /* 0x000fc800078e00ff */
[----:B------:R-:W-:Y:S01]  /*1c6b0*/  FADD.FTZ R14, R15, R4 ;  /* 0x000000040f0e7221 */ /* 0x000fe20000010000 */
[----:B------:R-:W-:Y:S02]  /*1c6c0*/  @!P3 HADD2 R58, -R219.H0_H0, -RZ.H0_H0 ;  /* 0xa00000ffdb3ab230 */ /* 0x000fe40000000900 */
[----:B------:R-:W-:Y:S01]  /*1c6d0*/  IMAD.MOV.U32 R92, RZ, RZ, R251 ;  /* 0x000000ffff5c7224 */ /* 0x000fe200078e00fb */
[----:B------:R-:W-:Y:S02]  /*1c6e0*/  LOP3.LUT R4, R24, UR34, R187, 0x96, !PT ;  /* 0x0000002218047c12 */ /* 0x000fe4000f8e96bb */
[----:B------:R-:W-:Y:S02]  /*1c6f0*/  PRMT R251, R219, 0x5410, R228 ;  /* 0x00005410dbfb7816 */ /* 0x000fe400000000e4 */
[----:B------:R-:W-:Y:S01]  /*1c700*/  @P2 PRMT R228, R56, 0x5410, RZ ;  /* 0x0000541038e42816 */ /* 0x000fe200000000ff */
[----:B------:R-:W-:Y:S02]  /*1c710*/  IMAD.MOV.U32 R56, RZ, RZ, R7 ;  /* 0x000000ffff387224 */ /* 0x000fe400078e0007 */
[----:B------:R-:W-:Y:S01]  /*1c720*/  IMAD.WIDE.U32 R4, R4, -0x2daee0ad, RZ ;  /* 0xd2511f5304047825 */ /* 0x000fe200078e00ff */
[----:B------:R-:W-:-:S03]  /*1c730*/  @!P3 PRMT R219, R58, 0x5410, RZ ;  /* 0x000054103adbb816 */ /* 0x000fc600000000ff */
[----:B------:R-:W-:Y:S02]  /*1c740*/  IMAD.MOV.U32 R58, RZ, RZ, R12 ;  /* 0x000000ffff3a7224 */ /* 0x000fe400078e000c */
[----:B------:R-:W-:Y:S02]  /*1c750*/  @P1 HADD2 R60, -R227.H0_H0, -RZ.H0_H0 ;  /* 0xa00000ffe33c1230 */ /* 0x000fe40000000900 */
[----:B------:R-:W-:Y:S01]  /*1c760*/  IMAD.MOV.U32 R234, RZ, RZ, R252 ;  /* 0x000000ffffea7224 */ /* 0x000fe200078e00fc */
[----:B------:R-:W-:Y:S02]  /*1c770*/  PRMT R252, R227, 0x5410, R212 ;  /* 0x00005410e3fc7816 */ /* 0x000fe400000000d4 */
[----:B------:R-:W-:Y:S01]  /*1c780*/  @P1 PRMT R227, R60, 0x5410, RZ ;  /* 0x000054103ce31816 */ /* 0x000fe200000000ff */
[----:B------:R-:W-:Y:S02]  /*1c790*/  IMAD.MOV.U32 R60, RZ, RZ, R92 ;  /* 0x000000ffff3c7224 */ /* 0x000fe400078e005c */
[----:B------:R-:W-:-:S02]  /*1c7a0*/  IMAD.MOV.U32 R92, RZ, RZ, R72 ;  /* 0x000000ffff5c7224 */ /* 0x000fc400078e0048 */
[----:B------:R-:W-:-:S04]  /*1c7b0*/  FADD.FTZ R3, R33, R3 ;  /* 0x0000000321037221 */ /* 0x000fc80000010000 */
[----:B------:R-:W-:Y:S01]  /*1c7c0*/  FADD.FTZ R15, R32, R3 ;  /* 0x00000003200f7221 */ /* 0x000fe20000010000 */
[----:B------:R-:W-:Y:S01]  /*1c7d0*/  FFMA.FTZ R3, R216, UR37, -R2 ;  /* 0x00000025d8037c23 */ /* 0x000fe20008010802 */
[----:B------:R-:W-:-:S03]  /*1c7e0*/  @P0 HADD2 R59, -R212.H0_H0, -RZ.H0_H0 ;  /* 0xa00000ffd43b0230 */ /* 0x000fc60000000900 */
[----:B------:R1:W-:Y:S02]  /*1c7f0*/  MUFU.EX2 R33, R3 ;  /* 0x0000000300217308 */ /* 0x0003e40000000800 */
[----:B------:R-:W-:Y:S01]  /*1c800*/  @P0 PRMT R212, R59, 0x5410, RZ ;  /* 0x000054103bd40816 */ /* 0x000fe200000000ff */
[----:B-1----:R-:W-:-:S05]  /*1c810*/  FFMA.FTZ R3, R205, UR37, -R2 ;  /* 0x00000025cd037c23 */ /* 0x002fca0008010802 */
[----:B------:R-:W1:Y:S01]  /*1c820*/  MUFU.EX2 R32, R3 ;  /* 0x0000000300207308 */ /* 0x000e620000000800 */
[----:B------:R-:W-:-:S07]  /*1c830*/  IMAD.MOV.U32 R46, RZ, RZ, R147 ;  /* 0x000000ffff2e7224 */ /* 0x000fce00078e0093 */
[----:B------:R-:W-:Y:S01]  /*1c840*/  MUFU.EX2 R147, R17 ;  /* 0x0000001100937308 */ /* 0x000fe20000000800 */
[----:B-1----:R-:W-:-:S04]  /*1c850*/  F2FP.F16.F32.PACK_AB R3, R32, R33 ;  /* 0x000000212003723e */ /* 0x002fc800000000ff */
[C---:B------:R-:W-:Y:S02]  /*1c860*/  PRMT R195, R3.reuse, 0x7632, R195 ;  /* 0x0000763203c37816 */ /* 0x040fe400000000c3 */
[----:B------:R-:W-:Y:S01]  /*1c870*/  PRMT R197, R3, 0x7610, R197 ;  /* 0x0000761003c57816 */ /* 0x000fe200000000c5 */
[----:B------:R-:W-:Y:S01]  /*1c880*/  FFMA.FTZ R3, R220, UR37, -R2 ;  /* 0x00000025dc037c23 */ /* 0x000fe20008010802 */
[----:B---3--:R-:W-:-:S05]  /*1c890*/  LOP3.LUT R6, R8, UR12, R25, 0x96, !PT ;  /* 0x0000000c08067c12 */ /* 0x008fca000f8e9619 */
[----:B------:R-:W-:-:S05]  /*1c8a0*/  IMAD.WIDE.U32 R6, R6, -0x2daee0ad, RZ ;  /* 0xd2511f5306067825 */ /* 0x000fca00078e00ff */
[----:B------:R-:W-:Y:S02]  /*1c8b0*/  LOP3.LUT R12, R144, UR33, R7, 0x96, !PT ;  /* 0x00000021900c7c12 */ /* 0x000fe4000f8e9607 */
        /* <DEDUP_REMOVED lines=13> */
[----:B------:R-:W-:-:S04]  /*1c990*/  SHF.R.U32.HI R0, RZ, 0x8, R0 ;  /* 0x00000008ff007819 */ /* 0x000fc80000011600 */
[----:B------:R-:W-:-:S04]  /*1c9a0*/  LOP3.LUT R0, R0, 0xffff, RZ, 0xc0, !PT ;  /* 0x0000ffff00007812 */ /* 0x000fc800078ec0ff */
[----:B------:R-:W-:Y:S02]  /*1c9b0*/  ISETP.LE.U32.AND P0, PT, R0, UR36, PT ;  /* 0x0000002400007c0c */ /* 0x000fe4000bf03070 */
[----:B------:R-:W-:-:S04]  /*1c9c0*/  PRMT R0, R75, 0x7632, R0 ;  /* 0x000076324b007816 */ /* 0x000fc80000000000 */
[----:B------:R-:W-:Y:S01]  /*1c9d0*/  LOP3.LUT R0, R0, 0xff, RZ, 0xc0, !PT ;  /* 0x000000ff00007812 */ /* 0x000fe200078ec0ff */
[----:B------:R-:W-:-:S03]  /*1c9e0*/  FADD.FTZ R4, R34, R15 ;  /* 0x0000000f22047221 */ /* 0x000fc60000010000 */
[----:B------:R-:W-:Y:S02]  /*1c9f0*/  ISETP.LE.U32.AND P2, PT, R0, UR36, PT ;  /* 0x0000002400007c0c */ /* 0x000fe4000bf43070 */
[----:B------:R-:W-:Y:S01]  /*1ca00*/  LOP3.LUT R0, R75, 0xff, RZ, 0xc0, !PT ;  /* 0x000000ff4b007812 */ /* 0x000fe200078ec0ff */
[----:B------:R-:W1:Y:S03]  /*1ca10*/  MUFU.EX2 R34, R16 ;  /* 0x0000001000227308 */ /* 0x000e660000000800 */
[----:B------:R-:W-:Y:S01]  /*1ca20*/  ISETP.LE.U32.AND P1, PT, R0, UR36, PT ;  /* 0x0000002400007c0c */ /* 0x000fe2000bf23070 */
[----:B------:R-:W-:Y:S01]  /*1ca30*/  IMAD.MOV.U32 R0, RZ, RZ, R72 ;  /* 0x000000ffff007224 */ /* 0x000fe200078e0048 */
[----:B------:R-:W-:Y:S01]  /*1ca40*/  LOP3.LUT R8, R8, UR15, R5, 0x96, !PT ;  /* 0x0000000f08087c12 */ /* 0x000fe2000f8e9605 */
[----:B------:R-:W-:-:S03]  /*1ca50*/  @!P0 HADD2 R62, -R195.H0_H0, -RZ.H0_H0 ;  /* 0xa00000ffc33e8230 */ /* 0x000fc60000000900 */
[----:B------:R-:W-:Y:S01]  /*1ca60*/  LOP3.LUT R0, R0, 0xff, RZ, 0xc0, !PT ;  /* 0x000000ff00007812 */ /* 0x000fe200078ec0ff */
[----:B------:R-:W-:Y:S01]  /*1ca70*/  FADD.FTZ R5, R23, R14 ;  /* 0x0000000e17057221 */ /* 0x000fe20000010000 */
[----:B------:R-:W-:Y:S02]  /*1ca80*/  IMAD.MOV.U32 R14, RZ, RZ, R248 ;  /* 0x000000ffff0e7224 */ /* 0x000fe400078e00f8 */
[----:B------:R-:W-:Y:S01]  /*1ca90*/  ISETP.LE.U32.AND P3, PT, R0, UR36, PT ;  /* 0x0000002400007c0c */ /* 0x000fe2000bf63070 */
[----:B------:R-:W-:Y:S01]  /*1caa0*/  IMAD.MOV.U32 R248, RZ, RZ, R249 ;  /* 0x000000fffff87224 */ /* 0x000fe200078e00f9 */
[----:B------:R-:W-:Y:S02]  /*1cab0*/  SHF.R.U32.HI R0, RZ, 0x18, R75 ;  /* 0x00000018ff007819 */ /* 0x000fe4000001164b */
[----:B------:R-:W-:Y:S02]  /*1cac0*/  PRMT R249, R197, 0x5410, R195 ;  /* 0x00005410c5f97816 */ /* 0x000fe400000000c3 */
[----:B------:R-:W-:-:S02]  /*1cad0*/  @!P0 PRMT R195, R62, 0x5410, RZ ;  /* 0x000054103ec38816 */ /* 0x000fc400000000ff */
[----:B------:R-:W-:Y:S01]  /*1cae0*/  ISETP.LE.U32.AND P0, PT, R0, UR36, PT ;  /* 0x0000002400007c0c */ /* 0x000fe2000bf03070 */
[----:B------:R-:W-:Y:S01]  /*1caf0*/  @!P1 HADD2 R63, -R197.H0_H0, -RZ.H0_H0 ;  /* 0xa00000ffc53f9230 */ /* 0x000fe20000000900 */
[----:B-1----:R-:W-:-:S04]  /*1cb00*/  F2FP.F16.F32.PACK_AB R0, R147, R34 ;  /* 0x000000229300723e */ /* 0x002fc800000000ff */
[C---:B------:R-:W-:Y:S02]  /*1cb10*/  PRMT R191, R0.reuse, 0x7610, R191 ;  /* 0x0000761000bf7816 */ /* 0x040fe400000000bf */
[----:B------:R-:W-:Y:S01]  /*1cb20*/  PRMT R190, R0, 0x7632, R190 ;  /* 0x0000763200be7816 */ /* 0x000fe200000000be */
[----:B------:R-:W-:Y:S01]  /*1cb30*/  FFMA.FTZ R0, R222, UR37, -R2 ;  /* 0x00000025de007c23 */ /* 0x000fe20008010802 */
[----:B------:R-:W-:Y:S01]  /*1cb40*/  @!P1 PRMT R197, R63, 0x5410, RZ ;  /* 0x000054103fc59816 */ /* 0x000fe200000000ff */
[----:B------:R-:W-:-:S04]  /*1cb50*/  IMAD.WIDE.U32 R62, R8, -0x2daee0ad, RZ ;  /* 0xd2511f53083e7825 */ /* 0x000fc800078e00ff */
[----:B------:R-:W-:Y:S01]  /*1cb60*/  FADD.FTZ R5, R29, R5 ;  /* 0x000000051d057221 */ /* 0x000fe20000010000 */
[----:B------:R-:W-:Y:S01]  /*1cb70*/  MUFU.EX2 R23, R3 ;  /* 0x0000000300177308 */ /* 0x000fe20000000800 */
[----:B------:R-:W-:Y:S01]  /*1cb80*/  IMAD.MOV.U32 R15, RZ, RZ, R92 ;  /* 0x000000ffff0f7224 */ /* 0x000fe200078e005c */
[----:B------:R-:W-:-:S06]  /*1cb90*/  LOP3.LUT R92, R6, UR6, R63, 0x96, !PT ;  /* 0x00000006065c7c12 */ /* 0x000fcc000f8e963f */
[----:B------:R1:W3:Y:S01]  /*1cba0*/  MUFU.EX2 R29, R0 ;  /* 0x00000000001d7308 */ /* 0x0002e20000000800 */
[----:B------:R-:W-:Y:S02]  /*1cbb0*/  @!P0 HADD2 R65, -R190.H0_H0, -RZ.H0_H0 ;  /* 0xa00000ffbe418230 */ /* 0x000fe40000000900 */
[----:B------:R-:W-:Y:S01]  /*1cbc0*/  IMAD.MOV.U32 R8, RZ, RZ, R248 ;  /* 0x000000ffff087224 */ /* 0x000fe200078e00f8 */
[----:B-1----:R-:W-:-:S04]  /*1cbd0*/  LOP3.LUT R0, R92, 0xffff, RZ, 0xc0, !PT ;  /* 0x0000ffff5c007812 */ /* 0x002fc800078ec0ff */
[----:B------:R-:W-:Y:S02]  /*1cbe0*/  SHF.R.U32.HI R0, RZ, 0x8, R0 ;  /* 0x00000008ff007819 */ /* 0x000fe40000011600 */
[----:B---3--:R-:W-:Y:S02]  /*1cbf0*/  F2FP.F16.F32.PACK_AB R3, R23, R29 ;  /* 0x0000001d1703723e */ /* 0x008fe400000000ff */
[----:B------:R-:W-:Y:S02]  /*1cc00*/  LOP3.LUT R0, R0, 0xffff, RZ, 0xc0, !PT ;  /* 0x0000ffff00007812 */ /* 0x000fe400078ec0ff */
[----:B------:R-:W-:Y:S02]  /*1cc10*/  PRMT R188, R3, 0x7610, R188 ;  /* 0x0000761003bc7816 */ /* 0x000fe400000000bc */
[----:B------:R-:W-:Y:S02]  /*1cc20*/  ISETP.LE.U32.AND P4, PT, R0, UR36, PT ;  /* 0x0000002400007c0c */ /* 0x000fe4000bf83070 */
[----:B------:R-:W-:-:S02]  /*1cc30*/  PRMT R0, R72, 0x7771, RZ ;  /* 0x0000777148007816 */ /* 0x000fc400000000ff */
[----:B------:R-:W-:Y:S02]  /*1cc40*/  PRMT R248, R191, 0x5410, R190 ;  /* 0x00005410bff87816 */ /* 0x000fe400000000be */
[----:B------:R-:W-:Y:S02]  /*1cc50*/  @!P0 PRMT R190, R65, 0x5410, RZ ;  /* 0x0000541041be8816 */ /* 0x000fe400000000ff */
[----:B------:R-:W-:Y:S01]  /*1cc60*/  ISETP.GT.U32.AND P0, PT, R0, UR36, PT ;  /* 0x0000002400007c0c */ /* 0x000fe2000bf04070 */
[----:B------:R-:W-:Y:S01]  /*1cc70*/  @!P2 HADD2 R66, -R191.H0_H0, -RZ.H0_H0 ;  /* 0xa00000ffbf42a230 */ /* 0x000fe20000000900 */
[----:B------:R-:W-:Y:S01]  /*1cc80*/  PRMT R0, R92, 0x7632, R0 ;  /* 0x000076325c007816 */ /* 0x000fe20000000000 */
[----:B------:R-:W-:Y:S01]  /*1cc90*/  @!P3 HADD2 R71, -R188.H0_H0, -RZ.H0_H0 ;  /* 0xa00000ffbc47b230 */ /* 0x000fe20000000900 */
[----:B------:R-:W-:Y:S01]  /*1cca0*/  PRMT R189, R3, 0x7632, R189 ;  /* 0x0000763203bd7816 */ /* 0x000fe200000000bd */
[----:B------:R-:W-:Y:S01]  /*1ccb0*/  FADD.FTZ R7, R109, R4 ;  /* 0x000000046d077221 */ /* 0x000fe20000010000 */
[----:B------:R-:W-:Y:S01]  /*1ccc0*/  IMAD.MOV.U32 R109, RZ, RZ, R56 ;  /* 0x000000ffff6d7224 */ /* 0x000fe200078e0038 */
[----:B------:R-:W-:Y:S01]  /*1ccd0*/  LOP3.LUT R0, R0, 0xff, RZ, 0xc0, !PT ;  /* 0x000000ff00007812 */ /* 0x000fe200078ec0ff */
[----:B------:R-:W-:-:S02]  /*1cce0*/  IMAD.MOV.U32 R56, RZ, RZ, R250 ;  /* 0x000000ffff387224 */ /* 0x000fc400078e00fa */
[----:B------:R-:W-:Y:S01]  /*1ccf0*/  FADD.FTZ R4, R21, R5 ;  /* 0x0000000515047221 */ /* 0x000fe20000010000 */
[----:B------:R-:W-:Y:S01]  /*1cd00*/  PRMT R250, R188, 0x5410, R189 ;  /* 0x00005410bcfa7816 */ /* 0x000fe200000000bd */
[----:B------:R-:W-:Y:S01]  /*1cd10*/  MUFU.EX2 R65, R19 ;  /* 0x0000001300417308 */ /* 0x000fe20000000800 */
[----:B------:R-:W-:Y:S02]  /*1cd20*/  @!P2 PRMT R191, R66, 0x5410, RZ ;  /* 0x0000541042bfa816 */ /* 0x000fe400000000ff */
[----:B------:R-:W-:Y:S01]  /*1cd30*/  @!P3 PRMT R188, R71, 0x5410, RZ ;  /* 0x0000541047bcb816 */ /* 0x000fe200000000ff */
[----:B------:R-:W-:Y:S01]  /*1cd40*/  IMAD.MOV.U32 R71, RZ, RZ, R15 ;  /* 0x000000ffff477224 */ /* 0x000fe200078e000f */
[----:B------:R-:W-:Y:S01]  /*1cd50*/  ISETP.LE.U32.AND P5, PT, R0, UR36, PT ;  /* 0x0000002400007c0c */ /* 0x000fe2000bfa3070 */
[----:B------:R-:W1:Y:S02]  /*1cd60*/  S2R R15, SR_TID.X ;  /* 0x00000000000f7919 */ /* 0x000e640000002100 */
[----:B------:R-:W3:Y:S01]  /*1cd70*/  MUFU.EX2 R66, R18 ;  /* 0x0000001200427308 */ /* 0x000ee20000000800 */
[----:B------:R-:W-:Y:S01]  /*1cd80*/  FADD.FTZ R0, R22, R4 ;  /* 0x0000000416007221 */ /* 0x000fe20000010000 */
[----:B------:R-:W2:Y:S03]  /*1cd90*/  S2R R6, SR_CTAID.X ;  /* 0x0000000000067919 */ /* 0x000ea60000002500 */
[----:B------:R-:W-:Y:S01]  /*1cda0*/  FADD.FTZ R4, R20, R0 ;  /* 0x0000000014047221 */ /* 0x000fe20000010000 */
[----:B------:R-:W-:Y:S01]  /*1cdb0*/  PRMT R0, R72, 0x7772, RZ ;  /* 0x0000777248007816 */ /* 0x000fe200000000ff */
[----:B------:R-:W-:-:S03]  /*1cdc0*/  @P0 HADD2 R70, -R189.H0_H0, -RZ.H0_H0 ;  /* 0xa00000ffbd460230 */ /* 0x000fc60000000900 */
[----:B------:R-:W-:Y:S02]  /*1cdd0*/  ISETP.GT.U32.AND P1, PT, R0, UR36, PT ;  /* 0x0000002400007c0c */ /* 0x000fe4000bf24070 */
[----:B------:R-:W-:Y:S02]  /*1cde0*/  PRMT R0, R72, 0x7773, RZ ;  /* 0x0000777348007816 */ /* 0x000fe400000000ff */
[----:B------:R-:W-:Y:S02]  /*1cdf0*/  @P0 PRMT R189, R70, 0x5410, RZ ;  /* 0x0000541046bd0816 */ /* 0x000fe400000000ff */
[----:B------:R-:W-:Y:S02]  /*1ce00*/  ISETP.GT.U32.AND P0, PT, R0, UR36, PT ;  /* 0x0000002400007c0c */ /* 0x000fe4000bf04070 */
[----:B---3--:R-:W-:-:S04]  /*1ce10*/  F2FP.F16.F32.PACK_AB R0, R66, R65 ;  /* 0x000000414200723e */ /* 0x008fc800000000ff */
[C---:B------:R-:W-:Y:S02]  /*1ce20*/  PRMT R183, R0.reuse, 0x7610, R183 ;  /* 0x0000761000b77816 */ /* 0x040fe400000000b7 */
[----:B------:R-:W-:Y:S01]  /*1ce30*/  PRMT R184, R0, 0x7632, R184 ;  /* 0x0000763200b87816 */ /* 0x000fe200000000b8 */
[----:B------:R-:W-:Y:S01]  /*1ce40*/  IMAD.MOV.U32 R0, RZ, RZ, R62 ;  /* 0x000000ffff007224 */ /* 0x000fe200078e003e */
[----:B------:R-:W-:-:S04]  /*1ce50*/  UIADD3 UR35, UPT, UPT, UR35, -0x1, URZ ;  /* 0xffffffff23237890 */ /* 0x000fc8000fffe0ff */
[----:B------:R-:W-:Y:S02]  /*1ce60*/  LOP3.LUT R0, R0, 0xff, RZ, 0xc0, !PT ;  /* 0x000000ff00007812 */ /* 0x000fe400078ec0ff */
[----:B-1----:R-:W-:Y:S02]  /*1ce70*/  SHF.R.U32.HI R15, RZ, 0x5, R15 ;  /* 0x00000005ff0f7819 */ /* 0x002fe4000001160f */
[----:B------:R-:W-:Y:S01]  /*1ce80*/  ISETP.LE.U32.AND P2, PT, R0, UR36, PT ;  /* 0x0000002400007c0c */ /* 0x000fe2000bf43070 */
[----:B------:R-:W-:Y:S02]  /*1ce90*/  IMAD.U32 R0, RZ, RZ, UR25 ;  /* 0x00000019ff007e24 */ /* 0x000fe4000f8e00ff */
[----:B------:R-:W-:Y:S01]  /*1cea0*/  FADD.FTZ R5, R94, R7 ;  /* 0x000000075e057221 */ /* 0x000fe20000010000 */
        /* <DEDUP_REMOVED lines=13> */
[----:B------:R-:W-:Y:S01]  /*1cf80*/  LOP3.LUT R0, R0, UR35, R149, 0x96, !PT ;  /* 0x0000002300007c12 */ /* 0x000fe2000f8e9695 */
[----:B--2---:R-:W-:-:S02]  /*1cf90*/  IMAD R6, R6, 0x8, R15 ;  /* 0x0000000806067824 */ /* 0x004fc400078e020f */
[----:B------:R-:W-:Y:S01]  /*1cfa0*/  FADD.FTZ R3, R107, R5 ;  /* 0x000000056b037221 */ /* 0x000fe20000010000 */
[----:B------:R-:W-:Y:S02]  /*1cfb0*/  IMAD.MOV.U32 R107, RZ, RZ, R8 ;  /* 0x000000ffff6b7224 */ /* 0x000fe400078e0008 */
[----:B------:R-:W-:Y:S01]  /*1cfc0*/  FADD.FTZ R8, R30, R2 ;  /* 0x000000021e087221 */ /* 0x000fe20000010000 */
[----:B------:R-:W-:-:S04]  /*1cfd0*/  IMAD.WIDE.U32 R6, R6, -0x326172a9, RZ ;  /* 0xcd9e8d5706067825 */ /* 0x000fc800078e00ff */
[----:B------:R-:W-:-:S05]  /*1cfe0*/  IMAD.WIDE.U32 R30, R0, -0x326172a9, RZ ;  /* 0xcd9e8d57001e7825 */ /* 0x000fca00078e00ff */
[----:B------:R-:W-:-:S05]  /*1cff0*/  LOP3.LUT R4, R6, UR12, R31, 0x96, !PT ;  /* 0x0000000c06047c12 */ /* 0x000fca000f8e961f */
[----:B------:R-:W-:-:S05]  /*1d000*/  IMAD.WIDE.U32 R4, R4, -0x2daee0ad, RZ ;  /* 0xd2511f5304047825 */ /* 0x000fca00078e00ff */
[----:B------:R-:W-:Y:S01]  /*1d010*/  LOP3.LUT R6, R144, UR33, R5, 0x96, !PT ;  /* 0x0000002190067c12 */ /* 0x000fe2000f8e9605 */
[----:B------:R-:W-:-:S04]  /*1d020*/  FADD.FTZ R3, R61, R3 ;  /* 0x000000033d037221 */ /* 0x000fc80000010000 */
[----:B------:R-:W-:-:S04]  /*1d030*/  IMAD.WIDE.U32 R6, R6, -0x326172a9, RZ ;  /* 0xcd9e8d5706067825 */ /* 0x000fc800078e00ff */
[----:B------:R-:W-:Y:S01]  /*1d040*/  FADD.FTZ R3, R47, R3 ;  /* 0x000000032f037221 */ /* 0x000fe20000010000 */
[----:B------:R-:W-:Y:S02]  /*1d050*/  LOP3.LUT R2, R30, UR34, R187, 0x96, !PT ;  /* 0x000000221e027c12 */ /* 0x000fe4000f8e96bb */
[----:B------:R-:W-:Y:S01]  /*1d060*/  LOP3.LUT R0, R186, UR31, R7, 0x96, !PT ;  /* 0x0000001fba007c12 */ /* 0x000fe2000f8e9607 */
[----:B------:R-:W-:Y:S01]  /*1d070*/  FADD.FTZ R5, R41, R3 ;  /* 0x0000000329057221 */ /* 0x000fe20000010000 */
[----:B------:R-:W-:Y:S02]  /*1d080*/  IMAD.MOV.U32 R70, RZ, RZ, R14 ;  /* 0x000000ffff467224 */ /* 0x000fe400078e000e */
[----:B------:R-:W-:Y:S01]  /*1d090*/  IMAD.WIDE.U32 R2, R2, -0x2daee0ad, RZ ;  /* 0xd2511f5302027825 */ /* 0x000fe200078e00ff */
[----:B------:R-:W-:Y:S03]  /*1d0a0*/  MUFU.EX2 R9, R9 ;  /* 0x0000000900097308 */ /* 0x000fe60000000800 */
[----:B------:R-:W-:Y:S01]  /*1d0b0*/  IMAD.WIDE.U32 R14, R0, -0x2daee0ad, RZ ;  /* 0xd2511f53000e7825 */ /* 0x000fe200078e00ff */
[----:B------:R-:W-:-:S04]  /*1d0c0*/  LOP3.LUT R3, R4, UR27, R3, 0x96, !PT ;  /* 0x0000001b04037c12 */ /* 0x000fc8000f8e9603 */
[----:B------:R-:W1:Y:S01]  /*1d0d0*/  MUFU.EX2 R10, R10 ;  /* 0x0000000a000a7308 */ /* 0x000e620000000800 */
[----:B------:R-:W-:Y:S01]  /*1d0e0*/  LOP3.LUT R4, R2, UR16, R15, 0x96, !PT ;  /* 0x0000001002047c12 */ /* 0x000fe2000f8e960f */
[----:B------:R-:W-:Y:S02]  /*1d0f0*/  @P0 HADD2 R77, -R184.H0_H0, -RZ.H0_H0 ;  /* 0xa00000ffb84d0230 */ /* 0x000fe40000000900 */
[----:B------:R-:W-:Y:S01]  /*1d100*/  FADD.FTZ R7, R42, R5 ;  /* 0x000000052a077221 */ /* 0x000fe20000010000 */
[----:B------:R-:W-:Y:S01]  /*1d110*/  IMAD.WIDE.U32 R2, R3, -0x326172a9, RZ ;  /* 0xcd9e8d5703027825 */ /* 0x000fe200078e00ff */
[----:B------:R-:W-:-:S03]  /*1d120*/  LOP3.LUT R0, R92, 0xff, RZ, 0xc0, !PT ;  /* 0x000000ff5c007812 */ /* 0x000fc600078ec0ff */
[----:B------:R-:W-:-:S04]  /*1d130*/  IMAD.WIDE.U32 R4, R4, -0x326172a9, RZ ;  /* 0xcd9e8d5704047825 */ /* 0x000fc800078e00ff */
[----:B------:R-:W-:Y:S01]  /*1d140*/  IMAD.MOV.U32 R59, RZ, RZ, R247 ;  /* 0x000000ffff3b7224 */ /* 0x000fe200078e00f7 */
[----:B------:R-:W-:Y:S01]  /*1d150*/  PRMT R247, R183, 0x5410, R184 ;  /* 0x00005410b7f77816 */ /* 0x000fe200000000b8 */
[----:B------:R-:W-:Y:S01]  /*1d160*/  IMAD.MOV.U32 R47, RZ, RZ, R109 ;  /* 0x000000ffff2f7224 */ /* 0x000fe200078e006d */
[----:B------:R-:W-:Y:S01]  /*1d170*/  @P0 PRMT R184, R77, 0x5410, RZ ;  /* 0x000054104db80816 */ /* 0x000fe200000000ff */
[----:B------:R-:W-:Y:S01]  /*1d180*/  IMAD.MOV.U32 R61, RZ, RZ, R60 ;  /* 0x000000ffff3d7224 */ /* 0x000fe200078e003c */
[----:B------:R-:W-:Y:S01]  /*1d190*/  ISETP.LE.U32.AND P0, PT, R0, UR36, PT ;  /* 0x0000002400007c0c */ /* 0x000fe2000bf03070 */
[----:B------:R-:W-:Y:S01]  /*1d1a0*/  IMAD.MOV.U32 R108, RZ, RZ, R234 ;  /* 0x000000ffff6c7224 */ /* 0x000fe200078e00ea */
[----:B------:R-:W-:Y:S01]  /*1d1b0*/  LOP3.LUT R3, R6, UR17, R3, 0x96, !PT ;  /* 0x0000001106037c12 */ /* 0x000fe2000f8e9603 */
[----:B------:R-:W-:Y:S01]  /*1d1c0*/  IMAD.MOV.U32 R60, RZ, RZ, R167 ;  /* 0x000000ffff3c7224 */ /* 0x000fe200078e00a7 */
[----:B------:R-:W-:Y:S01]  /*1d1d0*/  LOP3.LUT R5, R2, UR15, R5, 0x96, !PT ;  /* 0x0000000f02057c12 */ /* 0x000fe2000f8e9605 */
[----:B------:R-:W-:Y:S01]  /*1d1e0*/  FADD.FTZ R8, R39, R8 ;  /* 0x0000000827087221 */ /* 0x000fe20000010000 */
[----:B------:R-:W-:Y:S01]  /*1d1f0*/  IMAD.MOV.U32 R39, RZ, RZ, R47 ;  /* 0x000000ffff277224 */ /* 0x000fe200078e002f */
[----:B-1----:R-:W-:Y:S01]  /*1d200*/  F2FP.F16.F32.PACK_AB R0, R10, R9 ;  /* 0x000000090a00723e */ /* 0x002fe200000000ff */
[----:B------:R-:W-:-:S02]  /*1d210*/  IMAD.MOV.U32 R47, RZ, RZ, R108 ;  /* 0x000000ffff2f7224 */ /* 0x000fc400078e006c */
[----:B------:R-:W-:Y:S02]  /*1d220*/  IMAD.MOV.U32 R6, RZ, RZ, R61 ;  /* 0x000000ffff067224 */ /* 0x000fe400078e003d */
[----:B------:R-:W-:Y:S02]  /*1d230*/  IMAD.MOV.U32 R108, RZ, RZ, R60 ;  /* 0x000000ffff6c7224 */ /* 0x000fe400078e003c */
[----:B------:R-:W-:Y:S02]  /*1d240*/  IMAD.MOV.U32 R94, RZ, RZ, R82 ;  /* 0x000000ffff5e7224 */ /* 0x000fe400078e0052 */
[----:B------:R-:W-:Y:S01]  /*1d250*/  IMAD.WIDE.U32 R2, R3, -0x2daee0ad, RZ ;  /* 0xd2511f5303027825 */ /* 0x000fe200078e00ff */
[----:B------:R-:W-:-:S03]  /*1d260*/  PRMT R182, R0, 0x7610, R182 ;  /* 0x0000761000b67816 */ /* 0x000fc600000000b6 */
[----:B------:R-:W-:Y:S01]  /*1d270*/  IMAD.WIDE.U32 R60, R5, -0x2daee0ad, RZ ;  /* 0xd2511f53053c7825 */ /* 0x000fe200078e00ff */
[----:B------:R-:W-:Y:S03]  /*1d280*/  MUFU.EX2 R11, R11 ;  /* 0x0000000b000b7308 */ /* 0x000fe60000000800 */
[----:B------:R-:W-:Y:S01]  /*1d290*/  IMAD.MOV.U32 R15, RZ, RZ, R94 ;  /* 0x000000ffff0f7224 */ /* 0x000fe200078e005e */
[----:B------:R-:W-:Y:S01]  /*1d2a0*/  LOP3.LUT R94, R2, UR6, R61, 0x96, !PT ;  /* 0x00000006025e7c12 */ /* 0x000fe2000f8e963d */
[----:B------:R-:W-:-:S03]  /*1d2b0*/  IMAD.MOV.U32 R234, RZ, RZ, R83 ;  /* 0x000000ffffea7224 */ /* 0x000fc600078e0053 */
[----:B------:R-:W1:Y:S01]  /*1d2c0*/  MUFU.EX2 R12, R12 ;  /* 0x0000000c000c7308 */ /* 0x000e620000000800 */
[----:B------:R-:W-:Y:S01]  /*1d2d0*/  @!P0 HADD2 R84, -R182.H0_H0, -RZ.H0_H0 ;  /* 0xa00000ffb6548230 */ /* 0x000fe20000000900 */
[----:B------:R-:W-:Y:S01]  /*1d2e0*/  PRMT R181, R0, 0x7632, R181 ;  /* 0x0000763200b57816 */ /* 0x000fe200000000b5 */
[----:B------:R-:W-:Y:S01]  /*1d2f0*/  STL [R1+0x390], R219 ;  /* 0x000390db01007387 */ /* 0x000fe20000100800 */
[----:B------:R-:W-:Y:S01]  /*1d300*/  LOP3.LUT R0, R94, 0xff, RZ, 0xc0, !PT ;  /* 0x000000ff5e007812 */ /* 0x000fe200078ec0ff */
[----:B------:R-:W-:Y:S02]  /*1d310*/  IMAD.MOV.U32 R2, RZ, RZ, R234 ;  /* 0x000000ffff027224 */ /* 0x000fe400078e00ea */
[----:B------:R-:W-:Y:S01]  /*1d320*/  STL [R1+0x3a4], R228 ;  /* 0x0003a4e401007387 */ /* 0x000fe20000100800 */
[----:B------:R-:W-:-:S03]  /*1d330*/  PRMT R234, R182, 0x5410, R181 ;  /* 0x00005410b6ea7816 */ /* 0x000fc600000000b5 */
[----:B------:R2:W3:Y:S01]  /*1d340*/  LDL.LU R135, [R1+0x4bc] ;  /* 0x0004bc0001877983 */ /* 0x0004e20000300800 */
[----:B------:R-:W-:-:S03]  /*1d350*/  @!P0 PRMT R182, R84, 0x5410, RZ ;  /* 0x0000541054b68816 */ /* 0x000fc600000000ff */
[----:B------:R2:W2:Y:S01]  /*1d360*/  LDL.LU R177, [R1+0x4b8] ;  /* 0x0004b80001b17983 */ /* 0x0004a20000300800 */
[----:B------:R-:W-:-:S03]  /*1d370*/  ISETP.LE.U32.AND P0, PT, R0, UR36, PT ;  /* 0x0000002400007c0c */ /* 0x000fc6000bf03070 */
[----:B------:R-:W-:Y:S04]  /*1d380*/  STL [R1+0x38c], R227 ;  /* 0x00038ce301007387 */ /* 0x000fe80000100800 */
[----:B------:R-:W-:Y:S01]  /*1d390*/  STL [R1+0x3a8], R212 ;  /* 0x0003a8d401007387 */ /* 0x000fe20000100800 */
[----:B------:R-:W-:-:S03]  /*1d3a0*/  @P1 HADD2 R76, -R183.H0_H0, -RZ.H0_H0 ;  /* 0xa00000ffb74c1230 */ /* 0x000fc60000000900 */
[----:B------:R-:W-:Y:S04]  /*1d3b0*/  STL [R1+0x3f0], R249 ;  /* 0x0003f0f901007387 */ /* 0x000fe80000100800 */
[----:B------:R-:W-:Y:S04]  /*1d3c0*/  STL [R1+0x374], R197 ;  /* 0x000374c501007387 */ /* 0x000fe80000100800 */
[----:B------:R-:W-:Y:S04]  /*1d3d0*/  STL [R1+0x378], R195 ;  /* 0x000378c301007387 */ /* 0x000fe80000100800 */
[----:B------:R-:W-:Y:S01]  /*1d3e0*/  STL [R1+0x3ec], R248 ;  /* 0x0003ecf801007387 */ /* 0x000fe20000100800 */
[----:B-1----:R-:W-:-:S03]  /*1d3f0*/  F2FP.F16.F32.PACK_AB R193, R12, R11 ;  /* 0x0000000b0cc1723e */ /* 0x002fc600000000ff */
[----:B------:R-:W-:Y:S01]  /*1d400*/  STL [R1+0x37c], R191 ;  /* 0x00037cbf01007387 */ /* 0x000fe20000100800 */
[----:B------:R-:W-:-:S03]  /*1d410*/  @P1 PRMT R183, R76, 0x5410, RZ ;  /* 0x000054104cb71816 */ /* 0x000fc600000000ff */
[----:B------:R-:W-:Y:S04]  /*1d420*/  STL [R1+0x380], R190 ;  /* 0x000380be01007387 */ /* 0x000fe80000100800 */
[----:B------:R-:W-:Y:S01]  /*1d430*/  STL [R1+0x400], R250 ;  /* 0x000400fa01007387 */ /* 0x000fe20000100800 */
[----:B------:R-:W-:-:S03]  /*1d440*/  IMAD.MOV.U32 R109, RZ, RZ, R166 ;  /* 0x000000ffff6d7224 */ /* 0x000fc600078e00a6 */
[----:B------:R-:W-:Y:S01]  /*1d450*/  STL [R1+0x384], R188 ;  /* 0x000384bc01007387 */ /* 0x000fe20000100800 */
[----:B------:R-:W-:Y:S01]  /*1d460*/  IMAD.MOV.U32 R76, RZ, RZ, R98 ;  /* 0x000000ffff4c7224 */ /* 0x000fe200078e0062 */
[----:B------:R-:W-:Y:S02]  /*1d470*/  LOP3.LUT R3, R14, UR14, R3, 0x96, !PT ;  /* 0x0000000e0e037c12 */ /* 0x000fe4000f8e9603 */
[----:B------:R-:W-:Y:S01]  /*1d480*/  STL [R1+0x388], R189 ;  /* 0x000388bd01007387 */ /* 0x000fe20000100800 */
[----:B------:R-:W-:-:S03]  /*1d490*/  IMAD.MOV.U32 R77, RZ, RZ, R99 ;  /* 0x000000ffff4d7224 */ /* 0x000fc600078e0063 */
[----:B------:R-:W2:Y:S01]  /*1d4a0*/  LDL.LU.64 R148, [R1+0x4b0] ;  /* 0x0004b00001947983 */ /* 0x000ea20000300a00 */
[----:B------:R-:W-:Y:S02]  /*1d4b0*/  IMAD.MOV.U32 R14, RZ, RZ, R140 ;  /* 0x000000ffff0e7224 */ /* 0x000fe400078e008c */
[----:B------:R-:W-:Y:S01]  /*1d4c0*/  @!P0 HADD2 R78, -R193.H0_H0, -RZ.H0_H0 ;  /* 0xa00000ffc14e8230 */ /* 0x000fe20000000900 */
[----:B------:R-:W2:Y:S04]  /*1d4d0*/  LDL.LU.64 R144, [R1+0x4a8] ;  /* 0x0004a80001907983 */ /* 0x000ea80000300a00 */
[----:B------:R-:W3:Y:S04]  /*1d4e0*/  LDL.64 R166, [R1+0x90] ;  /* 0x0000900001a67983 */ /* 0x000ee80000100a00 */
[----:B------:R-:W2:Y:S04]  /*1d4f0*/  LDL.64 R82, [R1+0x300] ;  /* 0x0003000001527983 */ /* 0x000ea80000100a00 */
[----:B------:R-:W2:Y:S04]  /*1d500*/  LDL.64 R98, [R1+0xe8] ;  /* 0x0000e80001627983 */ /* 0x000ea80000100a00 */
[----:B------:R-:W2:Y:S01]  /*1d510*/  LDL.LU R140, [R1+0x4a0] ;  /* 0x0004a000018c7983 */ /* 0x000ea20000300800 */
[----:B------:R-:W-:-:S03]  /*1d520*/  IMAD.MOV.U32 R0, RZ, RZ, R2 ;  /* 0x000000ffff007224 */ /* 0x000fc600078e0002 */
[----:B------:R1:W-:Y:S01]  /*1d530*/  STL.64 [R1+0x3f8], R182 ;  /* 0x0003f8b601007387 */ /* 0x0003e20000100a00 */
[----:B------:R-:W-:Y:S01]  /*1d540*/  PRMT R215, R193, 0x7610, R215 ;  /* 0x00007610c1d77816 */ /* 0x000fe200000000d7 */
[----:B------:R-:W-:Y:S01]  /*1d550*/  FADD.FTZ R2, R33, R7 ;  /* 0x0000000721027221 */ /* 0x000fe20000010000 */
[----:B------:R-:W-:Y:S01]  /*1d560*/  @!P0 PRMT R215, R78, 0x5410, RZ ;  /* 0x000054104ed78816 */ /* 0x000fe200000000ff */
[----:B------:R-:W-:Y:S02]  /*1d570*/  IMAD.MOV.U32 R78, RZ, RZ, R14 ;  /* 0x000000ffff4e7224 */ /* 0x000fe400078e000e */
[----:B------:R-:W-:Y:S02]  /*1d580*/  IMAD.MOV.U32 R33, RZ, RZ, R107 ;  /* 0x000000ffff217224 */ /* 0x000fe400078e006b */
[----:B------:R-:W-:Y:S01]  /*1d590*/  IMAD.MOV.U32 R14, RZ, RZ, R44 ;  /* 0x000000ffff0e7224 */ /* 0x000fe200078e002c */
[----:B------:R-:W-:Y:S01]  /*1d5a0*/  MUFU.EX2 R107, R53 ;  /* 0x00000035006b7308 */ /* 0x000fe20000000800 */
[----:B------:R-:W-:-:S07]  /*1d5b0*/  IMAD.MOV.U32 R5, RZ, RZ, R0 ;  /* 0x000000ffff057224 */ /* 0x000fce00078e0000 */
[----:B------:R-:W4:Y:S01]  /*1d5c0*/  MUFU.EX2 R44, R52 ;  /* 0x00000034002c7308 */ /* 0x000f220000000800 */
[----:B-1----:R-:W-:Y:S02]  /*1d5d0*/  IMAD.MOV.U32 R183, RZ, RZ, R141 ;  /* 0x000000ffffb77224 */ /* 0x002fe400078e008d */
[----:B------:R-:W-:Y:S02]  /*1d5e0*/  IMAD.MOV.U32 R182, RZ, RZ, R15 ;  /* 0x000000ffffb67224 */ /* 0x000fe400078e000f */
[----:B------:R-:W-:Y:S01]  /*1d5f0*/  FADD.FTZ R2, R32, R2 ;  /* 0x0000000220027221 */ /* 0x000fe20000010000 */
[----:B------:R-:W-:Y:S02]  /*1d600*/  IMAD.MOV.U32 R7, RZ, RZ, R183 ;  /* 0x000000ffff077224 */ /* 0x000fe400078e00b7 */
[----:B------:R-:W-:Y:S02]  /*1d610*/  @!P4 HADD2 R87, -R181.H0_H0, -RZ.H0_H0 ;  /* 0xa00000ffb557c230 */ /* 0x000fe40000000900 */
[----:B------:R-:W-:Y:S01]  /*1d620*/  IMAD.MOV.U32 R183, RZ, RZ, R108 ;  /* 0x000000ffffb77224 */ /* 0x000fe200078e006c */
[----:B----4-:R-:W-:Y:S01]  /*1d630*/  F2FP.F16.F32.PACK_AB R55, R44, R107 ;  /* 0x0000006b2c37723e */ /* 0x010fe200000000ff */
[----:B------:R-:W-:Y:S01]  /*1d640*/  IMAD.MOV.U32 R15, RZ, RZ, R109 ;  /* 0x000000ffff0f7224 */ /* 0x000fe200078e006d */
[----:B------:R-:W4:Y:S01]  /*1d650*/  LDL.LU R141, [R1+0x49c] ;  /* 0x00049c00018d7983 */ /* 0x000f220000300800 */
[----:B------:R-:W-:-:S03]  /*1d660*/  IMAD.WIDE.U32 R108, R3, -0x326172a9, RZ ;  /* 0xcd9e8d57036c7825 */ /* 0x000fc600078e00ff */
[----:B------:R-:W-:Y:S01]  /*1d670*/  PRMT R0, R108, 0x7773, RZ ;  /* 0x000077736c007816 */ /* 0x000fe200000000ff */
[----:B------:R-:W-:Y:S01]  /*1d680*/  IMAD.MOV.U32 R3, RZ, RZ, R47 ;  /* 0x000000ffff037224 */ /* 0x000fe200078e002f */
[----:B------:R-:W-:Y:S02]  /*1d690*/  LOP3.LUT R47, R4, UR13, R109, 0x96, !PT ;  /* 0x0000000d042f7c12 */ /* 0x000fe4000f8e966d */
[----:B------:R-:W-:Y:S01]  /*1d6a0*/  ISETP.GT.U32.AND P0, PT, R0, UR36, PT ;  /* 0x0000002400007c0c */ /* 0x000fe2000bf04070 */
[----:B------:R-:W-:-:S04]  /*1d6b0*/  IMAD.MOV.U32 R0, RZ, RZ, R137 ;  /* 0x000000ffff007224 */ /* 0x000fc800078e0089 */
[----:B------:R-:W-:Y:S01]  /*1d6c0*/  IMAD.MOV.U32 R32, RZ, RZ, R0 ;  /* 0x000000ffff207224 */ /* 0x000fe200078e0000 */
[----:B------:R-:W-:-:S04]  /*1d6d0*/  LOP3.LUT R0, R47, 0xffff, RZ, 0xc0, !PT ;  /* 0x0000ffff2f007812 */ /* 0x000fc800078ec0ff */
[----:B------:R-:W-:Y:S02]  /*1d6e0*/  SHF.R.U32.HI R0, RZ, 0x8, R0 ;  /* 0x00000008ff007819 */ /* 0x000fe40000011600 */
[----:B------:R-:W-:Y:S01]  /*1d6f0*/  @!P4 PRMT R181, R87, 0x5410, RZ ;  /* 0x0000541057b5c816 */ /* 0x000fe200000000ff */
[----:B------:R-:W-:Y:S01]  /*1d700*/  @P0 HADD2 R85, -R55.H1_H1, -RZ.H0_H0 ;  /* 0xa00000ff37550230 */ /* 0x000fe20000000d00 */
[----:B------:R-:W-:Y:S01]  /*1d710*/  LOP3.LUT R87, R0, 0xffff, RZ, 0xc0, !PT ;  /* 0x0000ffff00577812 */ /* 0x000fe200078ec0ff */
[----:B------:R1:W-:Y:S01]  /*1d720*/  STL [R1+0x358], R215 ;  /* 0x000358d701007387 */ /* 0x0003e20000100800 */
[----:B------:R-:W-:Y:S01]  /*1d730*/  PRMT R0, R47, 0x7632, R0 ;  /* 0x000076322f007816 */ /* 0x000fe20000000000 */
[----:B------:R-:W-:Y:S01]  /*1d740*/  FADD.FTZ R2, R29, R2 ;  /* 0x000000021d027221 */ /* 0x000fe20000010000 */
[----:B-1----:R-:W-:Y:S02]  /*1d750*/  PRMT R215, R55, 0x7632, R215 ;  /* 0x0000763237d77816 */ /* 0x002fe400000000d7 */
[----:B------:R-:W-:-:S02]  /*1d760*/  @P0 PRMT R215, R85, 0x5410, RZ ;  /* 0x0000541055d70816 */ /* 0x000fc400000000ff */
[----:B------:R-:W-:Y:S01]  /*1d770*/  LOP3.LUT R85, R0, 0xff, RZ, 0xc0, !PT ;  /* 0x000000ff00557812 */ /* 0x000fe200078ec0ff */
[----:B------:R-:W-:-:S05]  /*1d780*/  IMAD.MOV.U32 R0, RZ, RZ, R108 ;  /* 0x000000ffff007224 */ /* 0x000fca00078e006c */
[----:B------:R-:W-:-:S04]  /*1d790*/  LOP3.LUT R0, R0, 0xff, RZ, 0xc0, !PT ;  /* 0x000000ff00007812 */ /* 0x000fc800078ec0ff */
[----:B------:R-:W-:Y:S02]  /*1d7a0*/  ISETP.LE.U32.AND P4, PT, R0, UR36, PT ;  /* 0x0000002400007c0c */ /* 0x000fe4000bf83070 */
[----:B------:R-:W-:-:S04]  /*1d7b0*/  LOP3.LUT R0, R94, 0xffff, RZ, 0xc0, !PT ;  /* 0x0000ffff5e007812 */ /* 0x000fc800078ec0ff */
[----:B------:R-:W-:Y:S01]  /*1d7c0*/  SHF.R.U32.HI R0, RZ, 0x8, R0 ;  /* 0x00000008ff007819 */ /* 0x000fe20000011600 */
[----:B------:R-:W-:Y:S01]  /*1d7d0*/  FADD.FTZ R2, R23, R2 ;  /* 0x0000000217027221 */ /* 0x000fe20000010000 */
[----:B------:R-:W-:Y:S02]  /*1d7e0*/  IMAD.MOV.U32 R23, RZ, RZ, R78 ;  /* 0x000000ffff177224 */ /* 0x000fe400078e004e */
[----:B------:R-:W-:Y:S01]  /*1d7f0*/  LOP3.LUT R0, R0, 0xffff, RZ, 0xc0, !PT ;  /* 0x0000ffff00007812 */ /* 0x000fe200078ec0ff */
[----:B------:R-:W-:Y:S02]  /*1d800*/  IMAD.MOV.U32 R78, RZ, RZ, R33 ;  /* 0x000000ffff4e7224 */ /* 0x000fe400078e0021 */
[----:B------:R-:W-:Y:S01]  /*1d810*/  IMAD.MOV.U32 R33, RZ, RZ, R46 ;  /* 0x000000ffff217224 */ /* 0x000fe200078e002e */
[----:B------:R-:W-:Y:S01]  /*1d820*/  ISETP.LE.U32.AND P0, PT, R0, UR36, PT ;  /* 0x0000002400007c0c */ /* 0x000fe2000bf03070 */
[----:B------:R-:W1:Y:S01]  /*1d830*/  MUFU.EX2 R46, R67 ;  /* 0x00000043002e7308 */ /* 0x000e620000000800 */
[----:B------:R-:W-:Y:S01]  /*1d840*/  PRMT R0, R94, 0x7632, R0 ;  /* 0x000076325e007816 */ /* 0x000fe20000000000 */
[----:B------:R-:W-:-:S06]  /*1d850*/  FADD.FTZ R2, R9, R2 ;  /* 0x0000000209027221 */ /* 0x000fcc0000010000 */
[----:B------:R-:W1:Y:S01]  /*1d860*/  MUFU.EX2 R64, R64 ;  /* 0x0000004000407308 */ /* 0x000e620000000800 */
[----:B------:R-:W-:-:S03]  /*1d870*/  LOP3.LUT R0, R0, 0xff, RZ, 0xc0, !PT ;  /* 0x000000ff00007812 */ /* 0x000fc600078ec0ff */
[----:B------:R-:W-:Y:S01]  /*1d880*/  @!P0 HADD2 R90, -R193.H1_H1, -RZ.H0_H0 ;  /* 0xa00000ffc15a8230 */ /* 0x000fe20000000d00 */
[----:B------:R-:W-:Y:S01]  /*1d890*/  PRMT R214, R193, 0x7632, R214 ;  /* 0x00007632c1d67816 */ /* 0x000fe200000000d6 */
[----:B------:R-:W-:-:S03]  /*1d8a0*/  FADD.FTZ R2, R10, R2 ;  /* 0x000000020a027221 */ /* 0x000fc60000010000 */
[----:B------:R-:W-:Y:S01]  /*1d8b0*/  @!P0 PRMT R214, R90, 0x5410, RZ ;  /* 0x000054105ad68816 */ /* 0x000fe200000000ff */
[----:B-1----:R-:W-:Y:S01]  /*1d8c0*/  IMAD.MOV.U32 R10, RZ, RZ, R46 ;  /* 0x000000ffff0a7224 */ /* 0x002fe200078e002e */
[----:B------:R-:W-:Y:S01]  /*1d8d0*/  ISETP.LE.U32.AND P0, PT, R0, UR36, PT ;  /* 0x0000002400007c0c */ /* 0x000fe2000bf03070 */
[----:B------:R1:W-:Y:S01]  /*1d8e0*/  MUFU.EX2 R46, R19 ;  /* 0x00000013002e7308 */ /* 0x0003e20000000800 */
[----:B------:R-:W-:Y:S02]  /*1d8f0*/  IMAD.MOV.U32 R4, RZ, RZ, R136 ;  /* 0x000000ffff047224 */ /* 0x000fe400078e0088 */
[----:B------:R-:W4:Y:S01]  /*1d900*/  LDL.LU R136, [R1+0x498] ;  /* 0x0004980001887983 */ /* 0x000f220000300800 */
[----:B------:R-:W-:-:S03]  /*1d910*/  IMAD.MOV.U32 R0, RZ, RZ, R58 ;  /* 0x000000ffff007224 */ /* 0x000fc600078e003a */
[----:B------:R-:W4:Y:S01]  /*1d920*/  LDL.LU R137, [R1+0x494] ;  /* 0x0004940001897983 */ /* 0x000f220000300800 */
[----:B------:R1:W-:Y:S02]  /*1d930*/  MUFU.EX2 R58, R16 ;  /* 0x00000010003a7308 */ /* 0x0003e40000000800 */
[----:B-1----:R-:W-:Y:S01]  /*1d940*/  IMAD.MOV.U32 R19, RZ, RZ, R10 ;  /* 0x000000ffff137224 */ /* 0x002fe200078e000a */
[----:B------:R-:W-:Y:S04]  /*1d950*/  STL [R1+0x35c], R215 ;  /* 0x00035cd701007387 */ /* 0x000fe80000100800 */
[----:B------:R-:W-:Y:S01]  /*1d960*/  F2FP.F16.F32.PACK_AB R241, R64, R19 ;  /* 0x0000001340f1723e */ /* 0x000fe200000000ff */
[----:B------:R-:W-:Y:S01]  /*1d970*/  STL [R1+0x370], R181 ;  /* 0x000370b501007387 */ /* 0x000fe20000100800 */
[----:B------:R-:W-:-:S02]  /*1d980*/  IMAD.MOV.U32 R9, RZ, RZ, R59 ;  /* 0x000000ffff097224 */ /* 0x000fc400078e003b */
[----:B------:R-:W-:Y:S01]  /*1d990*/  IMAD.MOV.U32 R16, RZ, RZ, R143 ;  /* 0x000000ffff107224 */ /* 0x000fe200078e008f */
[----:B------:R-:W-:Y:S01]  /*1d9a0*/  STL [R1+0x360], R180 ;  /* 0x000360b401007387 */ /* 0x000fe20000100800 */
[----:B------:R-:W-:Y:S02]  /*1d9b0*/  IMAD.MOV.U32 R59, RZ, RZ, R56 ;  /* 0x000000ffff3b7224 */ /* 0x000fe400078e0038 */
[----:B------:R-:W-:Y:S02]  /*1d9c0*/  @!P0 HADD2 R88, -R241.H0_H0, -RZ.H0_H0 ;  /* 0xa00000fff1588230 */ /* 0x000fe40000000900 */
[----:B------:R-:W-:Y:S01]  /*1d9d0*/  IMAD.MOV.U32 R67, RZ, RZ, R150 ;  /* 0x000000ffff437224 */ /* 0x000fe200078e0096 */
[----:B------:R-:W-:Y:S01]  /*1d9e0*/  STL [R1+0x364], R171 ;  /* 0x000364ab01007387 */ /* 0x000fe20000100800 */
[----:B------:R1:W1:Y:S01]  /*1d9f0*/  MUFU.EX2 R56, R13 ;  /* 0x0000000d00387308 */ /* 0x0002620000000800 */
[----:B------:R-:W-:Y:S02]  /*1da00*/  IMAD.MOV.U32 R10, RZ, RZ, R16 ;  /* 0x000000ffff0a7224 */ /* 0x000fe400078e0010 */
[----:B------:R-:W4:Y:S01]  /*1da10*/  LDL.LU R150, [R1+0x490] ;  /* 0x0004900001967983 */ /* 0x000f220000300800 */
[----:B------:R-:W-:Y:S01]  /*1da20*/  IMAD.MOV.U32 R16, RZ, RZ, R0 ;  /* 0x000000ffff107224 */ /* 0x000fe200078e0000 */
[----:B------:R-:W-:Y:S01]  /*1da30*/  PRMT R213, R241, 0x7610, R213 ;  /* 0x00007610f1d57816 */ /* 0x000fe200000000d5 */
[----:B------:R-:W-:Y:S01]  /*1da40*/  IMAD.MOV.U32 R0, RZ, RZ, R59 ;  /* 0x000000ffff007224 */ /* 0x000fe200078e003b */
[----:B------:R-:W-:Y:S01]  /*1da50*/  @!P0 PRMT R213, R88, 0x5410, RZ ;  /* 0x0000541058d58816 */ /* 0x000fe200000000ff */
[----:B------:R-:W-:-:S02]  /*1da60*/  IMAD.MOV.U32 R88, RZ, RZ, R10 ;  /* 0x000000ffff587224 */ /* 0x000fc400078e000a */
[----:B------:R-:W-:Y:S02]  /*1da70*/  IMAD.MOV.U32 R10, RZ, RZ, R16 ;  /* 0x000000ffff0a7224 */ /* 0x000fe400078e0010 */
[----:B-1----:R-:W-:Y:S02]  /*1da80*/  IMAD.MOV.U32 R13, RZ, RZ, R151 ;  /* 0x000000ffff0d7224 */ /* 0x002fe400078e0097 */
[----:B------:R-:W4:Y:S04]  /*1da90*/  LDL.LU R151, [R1+0x48c] ;  /* 0x00048c0001977983 */ /* 0x000f280000300800 */
[----:B------:R1:W-:Y:S01]  /*1daa0*/  STL [R1+0x368], R193 ;  /* 0x000368c101007387 */ /* 0x0003e20000100800 */
[----:B------:R-:W-:Y:S01]  /*1dab0*/  IMAD.MOV.U32 R16, RZ, RZ, R0 ;  /* 0x000000ffff107224 */ /* 0x000fe200078e0000 */
[----:B------:R-:W-:-:S04]  /*1dac0*/  SHF.R.U32.HI R0, RZ, 0x18, R94 ;  /* 0x00000018ff007819 */ /* 0x000fc8000001165e */
[----:B------:R-:W-:Y:S01]  /*1dad0*/  ISETP.LE.U32.AND P0, PT, R0, UR36, PT ;  /* 0x0000002400007c0c */ /* 0x000fe2000bf03070 */
[----:B------:R-:W-:Y:S02]  /*1dae0*/  IMAD.MOV.U32 R0, RZ, RZ, R9 ;  /* 0x000000ffff007224 */ /* 0x000fe400078e0009 */
[----:B------:R1:W-:Y:S02]  /*1daf0*/  MUFU.EX2 R9, R20 ;  /* 0x0000001400097308 */ /* 0x0003e40000000800 */
[----:B-1----:R-:W-:-:S06]  /*1db00*/  IMAD.MOV.U32 R193, RZ, RZ, R32 ;  /* 0x000000ffffc17224 */ /* 0x002fcc00078e0020 */
[----:B------:R-:W1:Y:S01]  /*1db10*/  MUFU.EX2 R32, R17 ;  /* 0x0000001100207308 */ /* 0x000e620000000800 */
[----:B------:R-:W-:Y:S02]  /*1db20*/  IMAD.MOV.U32 R20, RZ, RZ, R0 ;  /* 0x000000ffff147224 */ /* 0x000fe400078e0000 */
[----:B------:R-:W-:Y:S02]  /*1db30*/  FADD.FTZ R0, R56, R2 ;  /* 0x0000000238007221 */ /* 0x000fe40000010000 */
[----:B------:R-:W-:Y:S02]  /*1db40*/  IMAD.MOV.U32 R2, RZ, RZ, R20 ;  /* 0x000000ffff027224 */ /* 0x000fe400078e0014 */
[----:B------:R-:W-:Y:S02]  /*1db50*/  FADD.FTZ R20, R34, R8 ;  /* 0x0000000822147221 */ /* 0x000fe40000010000 */
[----:B------:R1:W1:Y:S01]  /*1db60*/  MUFU.EX2 R8, R22 ;  /* 0x0000001600087308 */ /* 0x0002620000000800 */
[----:B------:R-:W-:-:S02]  /*1db70*/  @!P0 HADD2 R91, -R241.H1_H1, -RZ.H0_H0 ;  /* 0xa00000fff15b8230 */ /* 0x000fc40000000d00 */
[----:B-1----:R-:W-:-:S05]  /*1db80*/  FADD.FTZ R0, R32, R0 ;  /* 0x0000000020007221 */ /* 0x002fca0000010000 */
[----:B------:R-:W1:Y:S01]  /*1db90*/  MUFU.EX2 R59, R18 ;  /* 0x00000012003b7308 */ /* 0x000e620000000800 */
[----:B------:R-:W-:Y:S02]  /*1dba0*/  IMAD.MOV.U32 R22, RZ, RZ, R2 ;  /* 0x000000ffff167224 */ /* 0x000fe400078e0002 */
[----:B------:R-:W-:Y:S01]  /*1dbb0*/  FADD.FTZ R2, R58, R0 ;  /* 0x000000003a027221 */ /* 0x000fe20000010000 */
[----:B------:R-:W-:-:S04]  /*1dbc0*/  IMAD.MOV.U32 R0, RZ, RZ, R60 ;  /* 0x000000ffff007224 */ /* 0x000fc800078e003c */
[----:B------:R-:W1:Y:S01]  /*1dbd0*/  MUFU.EX2 R21, R21 ;  /* 0x0000001500157308 */ /* 0x000e620000000800 */
[----:B------:R-:W-:Y:S02]  /*1dbe0*/  PRMT R211, R241, 0x7632, R211 ;  /* 0x00007632f1d37816 */ /* 0x000fe400000000d3 */
[----:B------:R-:W-:Y:S02]  /*1dbf0*/  LOP3.LUT R0, R0, 0xff, RZ, 0xc0, !PT ;  /* 0x000000ff00007812 */ /* 0x000fe400078ec0ff */
[----:B------:R-:W-:Y:S02]  /*1dc00*/  @!P0 PRMT R211, R91, 0x5410, RZ ;  /* 0x000054105bd38816 */ /* 0x000fe400000000ff */
[----:B------:R-:W-:Y:S01]  /*1dc10*/  ISETP.LE.U32.AND P0, PT, R0, UR36, PT ;  /* 0x0000002400007c0c */ /* 0x000fe2000bf03070 */
[----:B------:R-:W-:Y:S01]  /*1dc20*/  FADD.FTZ R2, R46, R2 ;  /* 0x000000022e027221 */ /* 0x000fe20000010000 */
[----:B------:R-:W-:Y:S01]  /*1dc30*/  IMAD.MOV.U32 R181, RZ, RZ, R3 ;  /* 0x000000ffffb57224 */ /* 0x000fe200078e0003 */
[----:B------:R-:W-:-:S02]  /*1dc40*/  F2FP.F16.F32.PACK_AB R225, R8, R9 ;  /* 0x0000000908e1723e */ /* 0x000fc400000000ff */
[----:B-1----:R-:W-:Y:S01]  /*1dc50*/  FADD.FTZ R0, R59, R2 ;  /* 0x000000023b007221 */ /* 0x002fe20000010000 */
[----:B------:R-:W-:Y:S02]  /*1dc60*/  IMAD.MOV.U32 R109, RZ, RZ, R181 ;  /* 0x000000ffff6d7224 */ /* 0x000fe400078e00b5 */
[----:B------:R-:W-:Y:S02]  /*1dc70*/  IMAD.MOV.U32 R181, RZ, RZ, R4 ;  /* 0x000000ffffb57224 */ /* 0x000fe400078e0004 */
[----:B------:R-:W-:Y:S01]  /*1dc80*/  FADD.FTZ R0, R21, R0 ;  /* 0x0000000015007221 */ /* 0x000fe20000010000 */
[----:B------:R-:W-:Y:S02]  /*1dc90*/  IMAD.MOV.U32 R4, RZ, RZ, R7 ;  /* 0x000000ffff047224 */ /* 0x000fe400078e0007 */
[----:B------:R-:W-:Y:S02]  /*1dca0*/  @!P0 HADD2 R93, -R225.H0_H0, -RZ.H0_H0 ;  /* 0xa00000ffe15d8230 */ /* 0x000fe40000000900 */
[----:B------:R-:W-:-:S02]  /*1dcb0*/  IMAD.MOV.U32 R2, RZ, RZ, R4 ;  /* 0x000000ffff027224 */ /* 0x000fc400078e0004 */
[----:B------:R-:W-:Y:S01]  /*1dcc0*/  FADD.FTZ R4, R11, R0 ;  /* 0x000000000b047221 */ /* 0x000fe20000010000 */
[----:B------:R-:W-:Y:S02]  /*1dcd0*/  PRMT R0, R60, 0x7771, RZ ;  /* 0x000077713c007816 */ /* 0x000fe400000000ff */
[----:B------:R-:W-:Y:S02]  /*1dce0*/  PRMT R210, R225, 0x7610, R210 ;  /* 0x00007610e1d27816 */ /* 0x000fe400000000d2 */
[----:B------:R-:W-:Y:S02]  /*1dcf0*/  @!P0 PRMT R210, R93, 0x5410, RZ ;  /* 0x000054105dd28816 */ /* 0x000fe400000000ff */
[----:B------:R-:W-:Y:S02]  /*1dd00*/  ISETP.GT.U32.AND P0, PT, R0, UR36, PT ;  /* 0x0000002400007c0c */ /* 0x000fe4000bf04070 */
[----:B------:R-:W-:-:S04]  /*1dd10*/  FSETP.NEU.FTZ.AND P3, PT, R180, -INF , PT ;  /* 0xff800000b400780b */ /* 0x000fc80003f7d000 */
[----:B------:R-:W-:Y:S01]  /*1dd20*/  FSEL R3, R180, RZ, P3 ;  /* 0x000000ffb4037208 */ /* 0x000fe20001800000 */
[----:B------:R-:W-:Y:S02]  /*1dd30*/  IMAD.MOV.U32 R17, RZ, RZ, R146 ;  /* 0x000000ffff117224 */ /* 0x000fe400078e0092 */
[----:B------:R-:W4:Y:S01]  /*1dd40*/  LDL.LU R146, [R1+0x488] ;  /* 0x0004880001927983 */ /* 0x000f220000300800 */
[----:B------:R-:W-:Y:S02]  /*1dd50*/  IMAD.MOV.U32 R90, RZ, RZ, R147 ;  /* 0x000000ffff5a7224 */ /* 0x000fe400078e0093 */
[----:B------:R-:W-:Y:S01]  /*1dd60*/  FADD.FTZ R3, R37, -R3 ;  /* 0x8000000325037221 */ /* 0x000fe20000010000 */
[----:B------:R-:W-:Y:S01]  /*1dd70*/  PRMT R0, R60, 0x7772, RZ ;  /* 0x000077723c007816 */ /* 0x000fe200000000ff */
[----:B------:R-:W4:Y:S01]  /*1dd80*/  LDL.LU R147, [R1+0x484] ;  /* 0x0004840001937983 */ /* 0x000f220000300800 */
[----:B------:R-:W-:-:S03]  /*1dd90*/  @P0 HADD2 R37, -R225.H1_H1, -RZ.H0_H0 ;  /* 0xa00000ffe1250230 */ /* 0x000fc60000000d00 */
[----:B------:R1:W-:Y:S01]  /*1dda0*/  STL [R1+0x36c], R214 ;  /* 0x00036cd601007387 */ /* 0x0003e20000100800 */
[----:B------:R-:W-:Y:S01]  /*1ddb0*/  IMAD.MOV.U32 R18, RZ, RZ, R138 ;  /* 0x000000ffff127224 */ /* 0x000fe200078e008a */
[----:B------:R-:W-:Y:S01]  /*1ddc0*/  PRMT R209, R225, 0x7632, R209 ;  /* 0x00007632e1d17816 */ /* 0x000fe200000000d1 */
[----:B------:R-:W-:Y:S01]  /*1ddd0*/  IMAD.MOV.U32 R34, RZ, RZ, R139 ;  /* 0x000000ffff227224 */ /* 0x000fe200078e008b */
[----:B------:R-:W-:Y:S01]  /*1dde0*/  @P0 PRMT R209, R37, 0x5410, RZ ;  /* 0x0000541025d10816 */ /* 0x000fe200000000ff */
[----:B------:R-:W-:Y:S01]  /*1ddf0*/  IMAD.MOV.U32 R91, RZ, RZ, R162 ;  /* 0x000000ffff5b7224 */ /* 0x000fe200078e00a2 */
[----:B------:R-:W-:Y:S02]  /*1de00*/  ISETP.GT.U32.AND P0, PT, R0, UR36, PT ;  /* 0x0000002400007c0c */ /* 0x000fe4000bf04070 */
[----:B------:R3:W-:Y:S01]  /*1de10*/  MUFU.EX2 R0, R57 ;  /* 0x0000003900007308 */ /* 0x0007e20000000800 */
[----:B-1----:R-:W-:Y:S02]  /*1de20*/  IMAD.MOV.U32 R214, RZ, RZ, R142 ;  /* 0x000000ffffd67224 */ /* 0x002fe400078e008e */
[----:B------:R-:W4:Y:S04]  /*1de30*/  LDL.LU R142, [R1+0x480] ;  /* 0x00048000018e7983 */ /* 0x000f280000300800 */
[----:B------:R-:W4:Y:S04]  /*1de40*/  LDL.LU R143, [R1+0x47c] ;  /* 0x00047c00018f7983 */ /* 0x000f280000300800 */
[----:B------:R-:W4:Y:S04]  /*1de50*/  LDL.LU R138, [R1+0x478] ;  /* 0x00047800018a7983 */ /* 0x000f280000300800 */
[----:B------:R-:W4:Y:S04]  /*1de60*/  LDL.LU R139, [R1+0x474] ;  /* 0x00047400018b7983 */ /* 0x000f280000300800 */
[----:B------:R-:W4:Y:S04]  /*1de70*/  LDL.LU R162, [R1+0x470] ;  /* 0x0004700001a27983 */ /* 0x000f280000300800 */
[----:B---3--:R-:W3:Y:S01]  /*1de80*/  LDL.LU R57, [R1+0x320] ;  /* 0x0003200001397983 */ /* 0x008ee20000300800 */
[----:B------:R-:W-:-:S02]  /*1de90*/  IMAD.MOV.U32 R11, RZ, RZ, R2 ;  /* 0x000000ffff0b7224 */ /* 0x000fc400078e0002 */
[----:B------:R-:W-:Y:S02]  /*1dea0*/  IMAD.MOV.U32 R2, RZ, RZ, R91 ;  /* 0x000000ffff027224 */ /* 0x000fe400078e005b */
[----:B------:R-:W-:Y:S02]  /*1deb0*/  IMAD.MOV.U32 R91, RZ, RZ, R109 ;  /* 0x000000ffff5b7224 */ /* 0x000fe400078e006d */
[----:B------:R1:W-:Y:S01]  /*1dec0*/  MUFU.EX2 R109, R89 ;  /* 0x00000059006d7308 */ /* 0x0003e20000000800 */
[----:B------:R-:W-:Y:S01]  /*1ded0*/  FMUL.FTZ R3, R3, UR37 ;  /* 0x0000002503037c20 */ /* 0x000fe20008410000 */
[----:B-1----:R-:W-:-:S06]  /*1dee0*/  IMAD.MOV.U32 R89, RZ, RZ, R2 ;  /* 0x000000ffff597224 */ /* 0x002fcc00078e0002 */
[----:B------:R1:W2:Y:S02]  /*1def0*/  MUFU.EX2 R2, R54 ;  /* 0x0000003600027308 */ /* 0x0002a40000000800 */
[----:B-1----:R-:W-:Y:S02]  /*1df00*/  IMAD.MOV.U32 R54, RZ, RZ, R89 ;  /* 0x000000ffff367224 */ /* 0x002fe400078e0059 */
[----:B------:R-:W-:Y:S02]  /*1df10*/  IMAD.MOV.U32 R89, RZ, RZ, R22 ;  /* 0x000000ffff597224 */ /* 0x000fe400078e0016 */
[----:B------:R-:W-:Y:S02]  /*1df20*/  IMAD.MOV.U32 R22, RZ, RZ, R16 ;  /* 0x000000ffff167224 */ /* 0x000fe400078e0010 */
[----:B------:R-:W-:Y:S02]  /*1df30*/  IMAD.MOV.U32 R16, RZ, RZ, R17 ;  /* 0x000000ffff107224 */ /* 0x000fe400078e0011 */
[----:B------:R1:W3:Y:S01]  /*1df40*/  MUFU.EX2 R17, R3 ;  /* 0x0000000300117308 */ /* 0x0002e20000000800 */
[----:B------:R-:W-:Y:S01]  /*1df50*/  IMAD.MOV.U32 R37, RZ, RZ, R5 ;  /* 0x000000ffff257224 */ /* 0x000fe200078e0005 */
[----:B------:R-:W-:-:S02]  /*1df60*/  LOP3.LUT R5, R166, UR12, R27, 0x96, !PT ;  /* 0x0000000ca6057c12 */ /* 0x000fc4000f8e961b */
[----:B--2---:R-:W-:Y:S01]  /*1df70*/  F2FP.F16.F32.PACK_AB R43, R0, R2 ;  /* 0x00000002002b723e */ /* 0x004fe200000000ff */
[----:B-1----:R-:W-:Y:S01]  /*1df80*/  FADD.FTZ R3, R12, R4 ;  /* 0x000000040c037221 */ /* 0x002fe20000010000 */
[----:B------:R-:W-:-:S03]  /*1df90*/  IMAD.MOV.U32 R12, RZ, RZ, R6 ;  /* 0x000000ffff0c7224 */ /* 0x000fc600078e0006 */
[----:B------:R-:W-:Y:S01]  /*1dfa0*/  FADD.FTZ R4, R9, R3 ;  /* 0x0000000309047221 */ /* 0x000fe20000010000 */
[----:B------:R-:W-:Y:S01]  /*1dfb0*/  LOP3.LUT R6, R26, UR34, R99, 0x96, !PT ;  /* 0x000000221a067c12 */ /* 0x000fe2000f8e9663 */
[----:B------:R-:W-:Y:S02]  /*1dfc0*/  IMAD.MOV.U32 R26, RZ, RZ, R11 ;  /* 0x000000ffff1a7224 */ /* 0x000fe400078e000b */
[----:B------:R-:W-:-:S05]  /*1dfd0*/  FADD.FTZ R4, R8, R4 ;  /* 0x0000000408047221 */ /* 0x000fca0000010000 */
[----:B------:R1:W-:Y:S01]  /*1dfe0*/  STL [R1+0x318], R4 ;  /* 0x0003180401007387 */ /* 0x0003e20000100800 */
[----:B---3--:R-:W-:-:S04]  /*1dff0*/  FFMA.FTZ R3, R57, R17, R2 ;  /* 0x0000001139037223 */ /* 0x008fc80000010002 */
[----:B------:R-:W-:Y:S01]  /*1e000*/  FADD.FTZ R11, R0, R3 ;  /* 0x00000003000b7221 */ /* 0x000fe20000010000 */
[----:B------:R-:W-:-:S05]  /*1e010*/  IMAD.WIDE.U32 R2, R5, -0x2daee0ad, RZ ;  /* 0xd2511f5305027825 */ /* 0x000fca00078e00ff */
[----:B------:R-:W-:Y:S01]  /*1e020*/  LOP3.LUT R3, R82, UR33, R3, 0x96, !PT ;  /* 0x0000002152037c12 */ /* 0x000fe2000f8e9603 */
[----:B-1----:R-:W-:-:S04]  /*1e030*/  IMAD.WIDE.U32 R4, R6, -0x2daee0ad, RZ ;  /* 0xd2511f5306047825 */ /* 0x002fc800078e00ff */
[----:B------:R-:W-:Y:S01]  /*1e040*/  IMAD.WIDE.U32 R8, R3, -0x326172a9, RZ ;  /* 0xcd9e8d5703087825 */ /* 0x000fe200078e00ff */
[----:B------:R-:W-:-:S04]  /*1e050*/  LOP3.LUT R5, R2, UR27, R5, 0x96, !PT ;  /* 0x0000001b02057c12 */ /* 0x000fc8000f8e9605 */
[----:B------:R-:W-:-:S05]  /*1e060*/  LOP3.LUT R2, R98, UR31, R9, 0x96, !PT ;  /* 0x0000001f62027c12 */ /* 0x000fca000f8e9609 */
[----:B------:R-:W-:-:S05]  /*1e070*/  IMAD.WIDE.U32 R2, R2, -0x2daee0ad, RZ ;  /* 0xd2511f5302027825 */ /* 0x000fca00078e00ff */
[----:B------:R-:W-:Y:S02]  /*1e080*/  LOP3.LUT R6, R4, UR16, R3, 0x96, !PT ;  /* 0x0000001004067c12 */ /* 0x000fe4000f8e9603 */
[----:B------:R-:W2:Y:S01]  /*1e090*/  LDL.LU R3, [R1+0x31c] ;  /* 0x00031c0001037983 */ /* 0x000ea20000300800 */
[----:B------:R-:W1:Y:S01]  /*1e0a0*/  MUFU.EX2 R86, R86 ;  /* 0x0000005600567308 */ /* 0x000e620000000800 */
[----:B------:R-:W-:Y:S02]  /*1e0b0*/  FSEL R7, R171, RZ, P6 ;  /* 0x000000ffab077208 */ /* 0x000fe40003000000 */
[----:B------:R-:W-:Y:S02]  /*1e0c0*/  PRMT R0, R60, 0x7773, RZ ;  /* 0x000077733c007816 */ /* 0x000fe400000000ff */
[----:B-1----:R-:W-:-:S05]  /*1e0d0*/  F2FP.F16.F32.PACK_AB R221, R86, R109 ;  /* 0x0000006d56dd723e */ /* 0x002fca00000000ff */
[----:B------:R-:W-:Y:S01]  /*1e0e0*/  @P0 HADD2 R96, -R221.H0_H0, -RZ.H0_H0 ;  /* 0xa00000ffdd600230 */ /* 0x000fe20000000900 */
[----:B------:R-:W-:-:S04]  /*1e0f0*/  PRMT R208, R221, 0x7610, R208 ;  /* 0x00007610ddd07816 */ /* 0x000fc800000000d0 */
[----:B------:R-:W-:Y:S02]  /*1e100*/  @P0 PRMT R208, R96, 0x5410, RZ ;  /* 0x0000541060d00816 */ /* 0x000fe400000000ff */
[----:B------:R-:W-:Y:S01]  /*1e110*/  ISETP.GT.U32.AND P0, PT, R0, UR36, PT ;  /* 0x0000002400007c0c */ /* 0x000fe2000bf04070 */
[----:B------:R-:W-:Y:S01]  /*1e120*/  FADD.FTZ R0, R36, -R7 ;  /* 0x8000000724007221 */ /* 0x000fe20000010000 */
[----:B------:R-:W-:-:S03]  /*1e130*/  IMAD.MOV.U32 R57, RZ, RZ, R10 ;  /* 0x000000ffff397224 */ /* 0x000fc600078e000a */
[----:B------:R-:W-:Y:S01]  /*1e140*/  FMUL.FTZ R0, R0, UR37 ;  /* 0x0000002500007c20 */ /* 0x000fe20008410000 */
[----:B------:R1:W-:Y:S01]  /*1e150*/  MUFU.EX2 R10, R35 ;  /* 0x00000023000a7308 */ /* 0x0003e20000000800 */
[----:B------:R-:W-:-:S07]  /*1e160*/  IMAD.WIDE.U32 R4, R5, -0x326172a9, RZ ;  /* 0xcd9e8d5705047825 */ /* 0x000fce00078e00ff */
[----:B------:R3:W4:Y:S01]  /*1e170*/  MUFU.EX2 R7, R38 ;  /* 0x0000002600077308 */ /* 0x0007220000000800 */
[----:B-1----:R-:W-:-:S07]  /*1e180*/  IMAD.MOV.U32 R35, RZ, RZ, R16 ;  /* 0x000000ffff237224 */ /* 0x002fce00078e0010 */
[----:B------:R1:W2:Y:S01]  /*1e190*/  MUFU.EX2 R16, R0 ;  /* 0x0000000000107308 */ /* 0x0002a20000000800 */
[----:B------:R-:W-:Y:S02]  /*1e1a0*/  IMAD.MOV.U32 R27, RZ, RZ, R18 ;  /* 0x000000ffff1b7224 */ /* 0x000fe400078e0012 */
[----:B------:R-:W-:Y:S02]  /*1e1b0*/  IMAD.MOV.U32 R96, RZ, RZ, R19 ;  /* 0x000000ffff607224 */ /* 0x000fe400078e0013 */
[----:B---3--:R-:W-:Y:S02]  /*1e1c0*/  IMAD.MOV.U32 R38, RZ, RZ, R26 ;  /* 0x000000ffff267224 */ /* 0x008fe400078e001a */
[----:B------:R-:W-:Y:S01]  /*1e1d0*/  IMAD.MOV.U32 R26, RZ, RZ, R27 ;  /* 0x000000ffff1a7224 */ /* 0x000fe200078e001b */
[----:B-1----:R-:W-:-:S05]  /*1e1e0*/  LOP3.LUT R0, R8, UR17, R5, 0x96, !PT ;  /* 0x0000001108007c12 */ /* 0x002fca000f8e9605 */
[----:B------:R-:W-:-:S04]  /*1e1f0*/  IMAD.WIDE.U32 R18, R0, -0x2daee0ad, RZ ;  /* 0xd2511f5300127825 */ /* 0x000fc800078e00ff */
[----:B------:R-:W-:Y:S01]  /*1e200*/  IMAD.MOV.U32 R27, RZ, RZ, R96 ;  /* 0x000000ffff1b7224 */ /* 0x000fe200078e0060 */
[----:B------:R-:W-:Y:S01]  /*1e210*/  LOP3.LUT R0, R2, UR14, R19, 0x96, !PT ;  /* 0x0000000e02007c12 */ /* 0x000fe2000f8e9613 */
        /* <DEDUP_REMOVED lines=9> */
[----:B------:R-:W-:-:S04]  /*1e2b0*/  IMAD.WIDE.U32 R14, R0, -0x326172a9, RZ ;  /* 0xcd9e8d57000e7825 */ /* 0x000fc800078e00ff */
[----:B------:R-:W-:Y:S01]  /*1e2c0*/  @P0 HADD2 R36, -R221.H1_H1, -RZ.H0_H0 ;  /* 0xa00000ffdd240230 */ /* 0x000fe20000000d00 */
[----:B------:R-:W-:-:S04]  /*1e2d0*/  PRMT R185, R221, 0x7632, R185 ;  /* 0x00007632ddb97816 */ /* 0x000fc800000000b9 */
[----:B------:R-:W-:Y:S02]  /*1e2e0*/  @P0 PRMT R185, R36, 0x5410, RZ ;  /* 0x0000541024b90816 */ /* 0x000fe400000000ff */
[C---:B------:R-:W-:Y:S02]  /*1e2f0*/  PRMT R53, R43.reuse, 0x7610, R53 ;  /* 0x000076102b357816 */ /* 0x040fe40000000035 */
[----:B------:R-:W-:Y:S02]  /*1e300*/  PRMT R51, R43, 0x7632, R51 ;  /* 0x000076322b337816 */ /* 0x000fe40000000033 */
[----:B----4-:R-:W-:-:S04]  /*1e310*/  F2FP.F16.F32.PACK_AB R42, R7, R10 ;  /* 0x0000000a072a723e */ /* 0x010fc800000000ff */
[----:B------:R-:W-:Y:S01]  /*1e320*/  PRMT R52, R42, 0x7610, R52 ;  /* 0x000076102a347816 */ /* 0x000fe20000000034 */
[----:B------:R-:W-:Y:S02]  /*1e330*/  IMAD.MOV.U32 R36, RZ, RZ, R27 ;  /* 0x000000ffff247224 */ /* 0x000fe400078e001b */
[----:B------:R-:W-:Y:S02]  /*1e340*/  IMAD.MOV.U32 R27, RZ, RZ, R57 ;  /* 0x000000ffff1b7224 */ /* 0x000fe400078e0039 */
[----:B------:R-:W-:Y:S02]  /*1e350*/  IMAD.MOV.U32 R57, RZ, RZ, R22 ;  /* 0x000000ffff397224 */ /* 0x000fe400078e0016 */
[----:B--2---:R-:W-:-:S04]  /*1e360*/  FFMA.FTZ R3, R3, R16, R10 ;  /* 0x0000001003037223 */ /* 0x004fc8000001000a */
[----:B------:R-:W-:Y:S01]  /*1e370*/  FADD.FTZ R8, R7, R3 ;  /* 0x0000000307087221 */ /* 0x000fe20000010000 */
[----:B------:R-:W-:-:S03]  /*1e380*/  IMAD.WIDE.U32 R2, R6, -0x326172a9, RZ ;  /* 0xcd9e8d5706027825 */ /* 0x000fc600078e00ff */
[----:B------:R-:W-:-:S04]  /*1e390*/  LOP3.LUT R15, R2, UR13, R15, 0x96, !PT ;  /* 0x0000000d020f7c12 */ /* 0x000fc8000f8e960f */
[----:B------:R-:W-:-:S04]  /*1e3a0*/  LOP3.LUT R0, R15, 0xff, RZ, 0xc0, !PT ;  /* 0x000000ff0f007812 */ /* 0x000fc800078ec0ff */
[----:B------:R-:W-:Y:S02]  /*1e3b0*/  ISETP.LE.U32.AND P0, PT, R0, UR36, PT ;  /* 0x0000002400007c0c */ /* 0x000fe4000bf03070 */
[----:B------:R-:W-:Y:S01]  /*1e3c0*/  LOP3.LUT R0, R15, 0xffff, RZ, 0xc0, !PT ;  /* 0x0000ffff0f007812 */ /* 0x000fe200078ec0ff */
[----:B------:R-:W1:Y:S01]  /*1e3d0*/  MUFU.EX2 R2, R226 ;  /* 0x000000e200027308 */ /* 0x000e620000000800 */
[----:B------:R-:W-:Y:S02]  /*1e3e0*/  LOP3.LUT R6, R4, UR15, R3, 0x96, !PT ;  /* 0x0000000f04067c12 */ /* 0x000fe4000f8e9603 */
[----:B------:R-:W-:-:S05]  /*1e3f0*/  SHF.R.U32.HI R3, RZ, 0x8, R0 ;  /* 0x00000008ff037819 */ /* 0x000fca0000011600 */
[----:B------:R-:W2:Y:S02]  /*1e400*/  MUFU.EX2 R0, R206 ;  /* 0x000000ce00007308 */ /* 0x000ea40000000800 */
[----:B------:R-:W-:Y:S01]  /*1e410*/  @!P0 HADD2 R101, -R43.H0_H0, -RZ.H0_H0 ;  /* 0xa00000ff2b658230 */ /* 0x000fe20000000900 */
[----:B------:R-:W-:-:S04]  /*1e420*/  LOP3.LUT R3, R3, 0xffff, RZ, 0xc0, !PT ;  /* 0x0000ffff03037812 */ /* 0x000fc800078ec0ff */
[----:B------:R-:W-:Y:S02]  /*1e430*/  @!P0 PRMT R53, R101, 0x5410, RZ ;  /* 0x0000541065358816 */ /* 0x000fe400000000ff */
[----:B------:R-:W-:Y:S01]  /*1e440*/  ISETP.LE.U32.AND P0, PT, R3, UR36, PT ;  /* 0x0000002403007c0c */ /* 0x000fe2000bf03070 */
[----:B-1----:R-:W-:-:S04]  /*1e450*/  FADD.FTZ R3, R2, R11 ;  /* 0x0000000b02037221 */ /* 0x002fc80000010000 */
[C---:B--2---:R-:W-:Y:S01]  /*1e460*/  FADD.FTZ R5, R0.reuse, R3 ;  /* 0x0000000300057221 */ /* 0x044fe20000010000 */
[----:B------:R-:W-:Y:S02]  /*1e470*/  F2FP.F16.F32.PACK_AB R41, R0, R2 ;  /* 0x000000020029723e */ /* 0x000fe400000000ff */
[----:B------:R-:W-:-:S05]  /*1e480*/  PRMT R0, R15, 0x7632, R0 ;  /* 0x000076320f007816 */ /* 0x000fca0000000000 */
[----:B------:R-:W-:Y:S01]  /*1e490*/  @!P0 HADD2 R104, -R43.H1_H1, -RZ.H0_H0 ;  /* 0xa00000ff2b688230 */ /* 0x000fe20000000d00 */
[----:B------:R-:W-:-:S04]  /*1e4a0*/  LOP3.LUT R0, R0, 0xff, RZ, 0xc0, !PT ;  /* 0x000000ff00007812 */ /* 0x000fc800078ec0ff */
[----:B------:R-:W-:Y:S02]  /*1e4b0*/  @!P0 PRMT R51, R104, 0x5410, RZ ;  /* 0x0000541068338816 */ /* 0x000fe400000000ff */
[----:B------:R-:W-:Y:S01]  /*1e4c0*/  ISETP.LE.U32.AND P0, PT, R0, UR36, PT ;  /* 0x0000002400007c0c */ /* 0x000fe2000bf03070 */
[----:B------:R-:W1:Y:S01]  /*1e4d0*/  MUFU.EX2 R3, R50 ;  /* 0x0000003200037308 */ /* 0x000e620000000800 */
[----:B------:R-:W-:-:S07]  /*1e4e0*/  SHF.R.U32.HI R0, RZ, 0x18, R15 ;  /* 0x00000018ff007819 */ /* 0x000fce000001160f */
[----:B------:R-:W2:Y:S04]  /*1e4f0*/  MUFU.EX2 R2, R68 ;  /* 0x0000004400027308 */ /* 0x000ea80000000800 */
[----:B------:R-:W-:-:S05]  /*1e500*/  @!P0 HADD2 R105, -R42.H0_H0, -RZ.H0_H0 ;  /* 0xa00000ff2a698230 */ /* 0x000fca0000000900 */
[----:B------:R-:W-:Y:S02]  /*1e510*/  @!P0 PRMT R52, R105, 0x5410, RZ ;  /* 0x0000541069348816 */ /* 0x000fe400000000ff */
[----:B------:R-:W-:Y:S01]  /*1e520*/  ISETP.LE.U32.AND P0, PT, R0, UR36, PT ;  /* 0x0000002400007c0c */ /* 0x000fe2000bf03070 */
[----:B-1----:R-:W-:-:S04]  /*1e530*/  FADD.FTZ R0, R3, R8 ;  /* 0x0000000803007221 */ /* 0x002fc80000010000 */
[----:B--2---:R-:W-:Y:S01]  /*1e540*/  FADD.FTZ R4, R2, R0 ;  /* 0x0000000002047221 */ /* 0x004fe20000010000 */
[----:B------:R-:W-:Y:S01]  /*1e550*/  IMAD.MOV.U32 R0, RZ, RZ, R14 ;  /* 0x000000ffff007224 */ /* 0x000fe200078e000e */
[----:B------:R-:W-:-:S06]  /*1e560*/  PRMT R50, R42, 0x7632, R50 ;  /* 0x000076322a327816 */ /* 0x000fcc0000000032 */
[----:B------:R-:W-:Y:S01]  /*1e570*/  @!P0 HADD2 R106, -R42.H1_H1, -RZ.H0_H0 ;  /* 0xa00000ff2a6a8230 */ /* 0x000fe20000000d00 */
[----:B------:R-:W-:-:S04]  /*1e580*/  LOP3.LUT R0, R0, 0xff, RZ, 0xc0, !PT ;  /* 0x000000ff00007812 */ /* 0x000fc800078ec0ff */
[----:B------:R-:W-:Y:S02]  /*1e590*/  @!P0 PRMT R50, R106, 0x5410, RZ ;  /* 0x000054106a328816 */ /* 0x000fe400000000ff */
[----:B------:R-:W-:Y:S02]  /*1e5a0*/  ISETP.LE.U32.AND P0, PT, R0, UR36, PT ;  /* 0x0000002400007c0c */ /* 0x000fe4000bf03070 */
[----:B------:R-:W-:Y:S02]  /*1e5b0*/  F2FP.F16.F32.PACK_AB R29, R2, R3 ;  /* 0x00000003021d723e */ /* 0x000fe400000000ff */
[----:B------:R-:W1:Y:S01]  /*1e5c0*/  MUFU.EX2 R2, R203 ;  /* 0x000000cb00027308 */ /* 0x000e620000000800 */
[----:B------:R-:W-:Y:S02]  /*1e5d0*/  PRMT R3, R14, 0x7771, RZ ;  /* 0x000077710e037816 */ /* 0x000fe400000000ff */
[----:B------:R-:W-:-:S06]  /*1e5e0*/  PRMT R250, R41, 0x7610, R250 ;  /* 0x0000761029fa7816 */ /* 0x000fcc00000000fa */
[----:B------:R-:W-:Y:S01]  /*1e5f0*/  @!P0 HADD2 R110, -R41.H0_H0, -RZ.H0_H0 ;  /* 0xa00000ff296e8230 */ /* 0x000fe20000000900 */
[----:B------:R-:W2:Y:S04]  /*1e600*/  MUFU.EX2 R0, R199 ;  /* 0x000000c700007308 */ /* 0x000ea80000000800 */
[----:B------:R-:W-:Y:S02]  /*1e610*/  @!P0 PRMT R250, R110, 0x5410, RZ ;  /* 0x000054106efa8816 */ /* 0x000fe400000000ff */
[----:B------:R-:W-:Y:S01]  /*1e620*/  ISETP.GT.U32.AND P0, PT, R3, UR36, PT ;  /* 0x0000002403007c0c */ /* 0x000fe2000bf04070 */
[----:B-1----:R-:W-:Y:S01]  /*1e630*/  FADD.FTZ R3, R2, R5 ;  /* 0x0000000502037221 */ /* 0x002fe20000010000 */
[----:B------:R-:W-:-:S03]  /*1e640*/  PRMT R249, R41, 0x7632, R249 ;  /* 0x0000763229f97816 */ /* 0x000fc600000000f9 */
[C---:B--2---:R-:W-:Y:S01]  /*1e650*/  FADD.FTZ R5, R0.reuse, R3 ;  /* 0x0000000300057221 */ /* 0x044fe20000010000 */
[----:B------:R-:W-:-:S07]  /*1e660*/  F2FP.F16.F32.PACK_AB R84, R0, R2 ;  /* 0x000000020054723e */ /* 0x000fce00000000ff */
[----:B------:R-:W-:Y:S01]  /*1e670*/  @P0 HADD2 R112, -R41.H1_H1, -RZ.H0_H0 ;  /* 0xa00000ff29700230 */ /* 0x000fe20000000d00 */
[----:B------:R-:W-:-:S04]  /*1e680*/  PRMT R0, R14, 0x7772, RZ ;  /* 0x000077720e007816 */ /* 0x000fc800000000ff */
[----:B------:R-:W-:Y:S02]  /*1e690*/  @P0 PRMT R249, R112, 0x5410, RZ ;  /* 0x0000541070f90816 */ /* 0x000fe400000000ff */
[----:B------:R-:W-:Y:S01]  /*1e6a0*/  ISETP.GT.U32.AND P0, PT, R0, UR36, PT ;  /* 0x0000002400007c0c */ /* 0x000fe2000bf04070 */
[----:B------:R-:W1:Y:S01]  /*1e6b0*/  MUFU.EX2 R3, R79 ;  /* 0x0000004f00037308 */ /* 0x000e620000000800 */
[----:B------:R-:W-:Y:S02]  /*1e6c0*/  PRMT R0, R14, 0x7773, RZ ;  /* 0x000077730e007816 */ /* 0x000fe400000000ff */
[----:B------:R-:W-:-:S05]  /*1e6d0*/  PRMT R248, R29, 0x7610, R248 ;  /* 0x000076101df87816 */ /* 0x000fca00000000f8 */
[----:B------:R-:W2:Y:S04]  /*1e6e0*/  MUFU.EX2 R2, R81 ;  /* 0x0000005100027308 */ /* 0x000ea80000000800 */
[----:B------:R-:W-:-:S05]  /*1e6f0*/  @P0 HADD2 R113, -R29.H0_H0, -RZ.H0_H0 ;  /* 0xa00000ff1d710230 */ /* 0x000fca0000000900 */
[----:B------:R-:W-:Y:S02]  /*1e700*/  @P0 PRMT R248, R113, 0x5410, RZ ;  /* 0x0000541071f80816 */ /* 0x000fe400000000ff */
[----:B------:R-:W-:Y:S01]  /*1e710*/  ISETP.GT.U32.AND P0, PT, R0, UR36, PT ;  /* 0x0000002400007c0c */ /* 0x000fe2000bf04070 */
[----:B------:R-:W-:Y:S02]  /*1e720*/  IMAD.MOV.U32 R110, RZ, RZ, R23 ;  /* 0x000000ffff6e7224 */ /* 0x000fe400078e0017 */
[----:B------:R-:W-:-:S04]  /*1e730*/  IMAD.WIDE.U32 R22, R6, -0x2daee0ad, RZ ;  /* 0xd2511f5306167825 */ /* 0x000fc800078e00ff */
[----:B-1----:R-:W-:Y:S01]  /*1e740*/  FADD.FTZ R0, R3, R4 ;  /* 0x0000000403007221 */ /* 0x002fe20000010000 */
[----:B------:R-:W-:-:S03]  /*1e750*/  LOP3.LUT R18, R18, UR6, R23, 0x96, !PT ;  /* 0x0000000612127c12 */ /* 0x000fc6000f8e9617 */
[----:B--2---:R-:W-:Y:S02]  /*1e760*/  FADD.FTZ R4, R2, R0 ;  /* 0x0000000002047221 */ /* 0x004fe40000010000 */
[----:B------:R-:W-:Y:S01]  /*1e770*/  @P0 HADD2 R115, -R29.H1_H1, -RZ.H0_H0 ;  /* 0xa00000ff1d730230 */ /* 0x000fe20000000d00 */
[----:B------:R-:W-:Y:S02]  /*1e780*/  LOP3.LUT R0, R18, 0xff, RZ, 0xc0, !PT ;  /* 0x000000ff12007812 */ /* 0x000fe400078ec0ff */
[----:B------:R-:W-:Y:S02]  /*1e790*/  PRMT R243, R29, 0x7632, R243 ;  /* 0x000076321df37816 */ /* 0x000fe400000000f3 */
[----:B------:R-:W-:Y:S02]  /*1e7a0*/  @P0 PRMT R243, R115, 0x5410, RZ ;  /* 0x0000541073f30816 */ /* 0x000fe400000000ff */
[----:B------:R-:W-:Y:S02]  /*1e7b0*/  ISETP.LE.U32.AND P0, PT, R0, UR36, PT ;  /* 0x0000002400007c0c */ /* 0x000fe4000bf03070 */
[----:B------:R-:W-:-:S02]  /*1e7c0*/  LOP3.LUT R0, R18, 0xffff, RZ, 0xc0, !PT ;  /* 0x0000ffff12007812 */ /* 0x000fc400078ec0ff */
[----:B------:R-:W-:Y:S02]  /*1e7d0*/  F2FP.F16.F32.PACK_AB R73, R2, R3 ;  /* 0x000000030249723e */ /* 0x000fe400000000ff */
[----:B------:R-:W1:Y:S01]  /*1e7e0*/  MUFU.EX2 R2, R116 ;  /* 0x0000007400027308 */ /* 0x000e620000000800 */
[----:B------:R-:W-:Y:S02]  /*1e7f0*/  SHF.R.U32.HI R3, RZ, 0x8, R0 ;  /* 0x00000008ff037819 */ /* 0x000fe40000011600 */
[----:B------:R-:W-:Y:S02]  /*1e800*/  PRMT R244, R84, 0x7610, R244 ;  /* 0x0000761054f47816 */ /* 0x000fe400000000f4 */
[----:B------:R-:W-:Y:S02]  /*1e810*/  LOP3.LUT R3, R3, 0xffff, RZ, 0xc0, !PT ;  /* 0x0000ffff03037812 */ /* 0x000fe400078ec0ff */
[----:B------:R-:W-:Y:S01]  /*1e820*/  @!P0 HADD2 R114, -R84.H0_H0, -RZ.H0_H0 ;  /* 0xa00000ff54728230 */ /* 0x000fe20000000900 */
[----:B------:R-:W2:Y:S04]  /*1e830*/  MUFU.EX2 R0, R117 ;  /* 0x0000007500007308 */ /* 0x000ea80000000800 */
[----:B------:R-:W-:-:S02]  /*1e840*/  @!P0 PRMT R244, R114, 0x5410, RZ ;  /* 0x0000541072f48816 */ /* 0x000fc400000000ff */
[----:B------:R-:W-:Y:S01]  /*1e850*/  ISETP.LE.U32.AND P0, PT, R3, UR36, PT ;  /* 0x0000002403007c0c */ /* 0x000fe2000bf03070 */
[----:B-1----:R-:W-:Y:S01]  /*1e860*/  FADD.FTZ R3, R2, R5 ;  /* 0x0000000502037221 */ /* 0x002fe20000010000 */
[----:B------:R-:W-:-:S03]  /*1e870*/  PRMT R236, R84, 0x7632, R236 ;  /* 0x0000763254ec7816 */ /* 0x000fc600000000ec */
        /* <DEDUP_REMOVED lines=10> */
[----:B------:R-:W-:Y:S01]  /*1e920*/  @!P0 HADD2 R119, -R73.H0_H0, -RZ.H0_H0 ;  /* 0xa00000ff49778230 */ /* 0x000fe20000000900 */
[----:B------:R-:W-:-:S04]  /*1e930*/  PRMT R239, R73, 0x7610, R239 ;  /* 0x0000761049ef7816 */ /* 0x000fc800000000ef */
[----:B------:R-:W-:Y:S02]  /*1e940*/  @!P0 PRMT R239, R119, 0x5410, RZ ;  /* 0x0000541077ef8816 */ /* 0x000fe400000000ff */
[----:B------:R-:W-:Y:S01]  /*1e950*/  ISETP.LE.U32.AND P0, PT, R0, UR36, PT ;  /* 0x0000002400007c0c */ /* 0x000fe2000bf03070 */
[----:B-1----:R-:W-:Y:S01]  /*1e960*/  FADD.FTZ R0, R3, R4 ;  /* 0x0000000403007221 */ /* 0x002fe20000010000 */
[----:B------:R-:W-:-:S03]  /*1e970*/  IMAD.MOV.U32 R101, RZ, RZ, R9 ;  /* 0x000000ffff657224 */ /* 0x000fc600078e0009 */
        /* <DEDUP_REMOVED lines=16> */
[----:B------:R-:W1:Y:S01]  /*1ea80*/  MUFU.EX2 R11, R202 ;  /* 0x000000ca000b7308 */ /* 0x000e620000000800 */
[----:B------:R-:W-:-:S02]  /*1ea90*/  IMAD.MOV.U32 R79, RZ, RZ, R38 ;  /* 0x000000ffff4f7224 */ /* 0x000fc400078e0026 */
[----:B------:R-:W-:-:S05]  /*1eaa0*/  IMAD.MOV.U32 R38, RZ, RZ, R37 ;  /* 0x000000ffff267224 */ /* 0x000fca00078e0025 */
[----:B------:R-:W3:Y:S01]  /*1eab0*/  MUFU.EX2 R4, R175 ;  /* 0x000000af00047308 */ /* 0x000ee20000000800 */
[C---:B--2---:R-:W-:Y:S01]  /*1eac0*/  FADD.FTZ R6, R0.reuse, R3 ;  /* 0x0000000300067221 */ /* 0x044fe20000010000 */
[----:B------:R-:W-:Y:S01]  /*1ead0*/  F2FP.F16.F32.PACK_AB R106, R0, R2 ;  /* 0x00000002006a723e */ /* 0x000fe200000000ff */
[----:B------:R-:W-:Y:S01]  /*1eae0*/  @P0 HADD2 R123, -R63.H1_H1, -RZ.H0_H0 ;  /* 0xa00000ff3f7b0230 */ /* 0x000fe20000000d00 */
[----:B------:R-:W-:Y:S01]  /*1eaf0*/  PRMT R0, R22, 0x7772, RZ ;  /* 0x0000777216007816 */ /* 0x000fe200000000ff */
[----:B------:R-:W-:-:S03]  /*1eb00*/  IMAD.MOV.U32 R37, RZ, RZ, R13 ;  /* 0x000000ffff257224 */ /* 0x000fc600078e000d */
[----:B------:R-:W2:Y:S01]  /*1eb10*/  MUFU.EX2 R10, R198 ;  /* 0x000000c6000a7308 */ /* 0x000ea20000000800 */
[----:B------:R-:W-:Y:S01]  /*1eb20*/  PRMT R245, R63, 0x7632, R245 ;  /* 0x000076323ff57816 */ /* 0x000fe200000000f5 */
[----:B------:R-:W-:Y:S01]  /*1eb30*/  IMAD.MOV.U32 R68, RZ, RZ, R26 ;  /* 0x000000ffff447224 */ /* 0x000fe200078e001a */
[----:B------:R-:W-:Y:S01]  /*1eb40*/  @P0 PRMT R245, R123, 0x5410, RZ ;  /* 0x000054107bf50816 */ /* 0x000fe200000000ff */
[----:B------:R-:W-:-:S04]  /*1eb50*/  IMAD.MOV.U32 R26, RZ, RZ, R12 ;  /* 0x000000ffff1a7224 */ /* 0x000fc800078e000c */
[----:B------:R-:W4:Y:S01]  /*1eb60*/  MUFU.EX2 R3, R128 ;  /* 0x0000008000037308 */ /* 0x000f220000000800 */
[----:B------:R-:W-:-:S07]  /*1eb70*/  ISETP.GT.U32.AND P0, PT, R0, UR36, PT ;  /* 0x0000002400007c0c */ /* 0x000fce000bf04070 */
[----:B------:R-:W4:Y:S01]  /*1eb80*/  MUFU.EX2 R13, R194 ;  /* 0x000000c2000d7308 */ /* 0x000f220000000800 */
[----:B-1----:R-:W-:-:S07]  /*1eb90*/  FADD.FTZ R5, R11, R9 ;  /* 0x000000090b057221 */ /* 0x002fce0000010000 */
[----:B------:R-:W1:Y:S08]  /*1eba0*/  MUFU.EX2 R2, R168 ;  /* 0x000000a800027308 */ /* 0x000e700000000800 */
[----:B------:R-:W1:Y:S08]  /*1ebb0*/  MUFU.EX2 R12, R192 ;  /* 0x000000c0000c7308 */ /* 0x000e700000000800 */
[----:B------:R-:W1:Y:S01]  /*1ebc0*/  MUFU.EX2 R0, R132 ;  /* 0x0000008400007308 */ /* 0x000e620000000800 */
[----:B---3--:R-:W-:Y:S01]  /*1ebd0*/  FADD.FTZ R6, R4, R6 ;  /* 0x0000000604067221 */ /* 0x008fe20000010000 */
[----:B--2---:R-:W-:Y:S01]  /*1ebe0*/  FADD.FTZ R5, R10, R5 ;  /* 0x000000050a057221 */ /* 0x004fe20000010000 */
[----:B----4-:R-:W-:-:S02]  /*1ebf0*/  F2FP.F16.F32.PACK_AB R105, R3, R4 ;  /* 0x000000040369723e */ /* 0x010fc400000000ff */
[----:B------:R-:W-:Y:S01]  /*1ec00*/  FADD.FTZ R6, R3, R6 ;  /* 0x0000000603067221 */ /* 0x000fe20000010000 */
[----:B------:R-:W-:Y:S01]  /*1ec10*/  LOP3.LUT R7, R166, UR12, R49, 0x96, !PT ;  /* 0x0000000ca6077c12 */ /* 0x000fe2000f8e9631 */
[----:B------:R-:W-:Y:S02]  /*1ec20*/  FADD.FTZ R3, R13, R5 ;  /* 0x000000050d037221 */ /* 0x000fe40000010000 */
[----:B-1----:R-:W-:Y:S02]  /*1ec30*/  FADD.FTZ R4, R2, R6 ;  /* 0x0000000602047221 */ /* 0x002fe40000010000 */
[C---:B------:R-:W-:Y:S01]  /*1ec40*/  FADD.FTZ R9, R12.reuse, R3 ;  /* 0x000000030c097221 */ /* 0x040fe20000010000 */
[----:B------:R-:W-:Y:S02]  /*1ec50*/  F2FP.F16.F32.PACK_AB R104, R12, R13 ;  /* 0x0000000d0c68723e */ /* 0x000fe400000000ff */
[----:B------:R-:W-:Y:S01]  /*1ec60*/  F2FP.F16.F32.PACK_AB R132, R0, R2 ;  /* 0x000000020084723e */ /* 0x000fe200000000ff */
[----:B------:R-:W-:Y:S01]  /*1ec70*/  IMAD.WIDE.U32 R2, R7, -0x2daee0ad, RZ ;  /* 0xd2511f5307027825 */ /* 0x000fe200078e00ff */
[----:B------:R-:W-:-:S03]  /*1ec80*/  LOP3.LUT R8, R48, UR34, R99, 0x96, !PT ;  /* 0x0000002230087c12 */ /* 0x000fc6000f8e9663 */
[----:B------:R-:W-:Y:S01]  /*1ec90*/  FADD.FTZ R12, R0, R4 ;  /* 0x00000004000c7221 */ /* 0x000fe20000010000 */
[----:B------:R-:W-:Y:S01]  /*1eca0*/  LOP3.LUT R0, R82, UR33, R3, 0x96, !PT ;  /* 0x0000002152007c12 */ /* 0x000fe2000f8e9603 */
[----:B------:R-:W-:Y:S01]  /*1ecb0*/  IMAD.WIDE.U32 R4, R8, -0x2daee0ad, RZ ;  /* 0xd2511f5308047825 */ /* 0x000fe200078e00ff */
[----:B------:R-:W-:-:S03]  /*1ecc0*/  F2FP.F16.F32.PACK_AB R93, R10, R11 ;  /* 0x0000000b0a5d723e */ /* 0x000fc600000000ff */
[----:B------:R-:W-:Y:S01]  /*1ecd0*/  IMAD.WIDE.U32 R10, R0, -0x326172a9, RZ ;  /* 0xcd9e8d57000a7825 */ /* 0x000fe200078e00ff */
[----:B------:R-:W-:-:S04]  /*1ece0*/  LOP3.LUT R5, R2, UR27, R5, 0x96, !PT ;  /* 0x0000001b02057c12 */ /* 0x000fc8000f8e9605 */
[----:B------:R-:W-:Y:S01]  /*1ecf0*/  LOP3.LUT R2, R98, UR31, R11, 0x96, !PT ;  /* 0x0000001f62027c12 */ /* 0x000fe2000f8e960b */
[----:B------:R-:W-:-:S04]  /*1ed00*/  @P0 HADD2 R126, -R61.H0_H0, -RZ.H0_H0 ;  /* 0xa00000ff3d7e0230 */ /* 0x000fc80000000900 */
[----:B------:R-:W-:Y:S01]  /*1ed10*/  IMAD.WIDE.U32 R2, R2, -0x2daee0ad, RZ ;  /* 0xd2511f5302027825 */ /* 0x000fe200078e00ff */
[----:B------:R-:W1:Y:S01]  /*1ed20*/  MUFU.EX2 R8, R111 ;  /* 0x0000006f00087308 */ /* 0x000e620000000800 */
[----:B------:R-:W-:-:S03]  /*1ed30*/  PRMT R0, R22, 0x7773, RZ ;  /* 0x0000777316007816 */ /* 0x000fc600000000ff */
[----:B------:R-:W-:Y:S01]  /*1ed40*/  LOP3.LUT R6, R4, UR16, R3, 0x96, !PT ;  /* 0x0000001004067c12 */ /* 0x000fe2000f8e9603 */
[----:B------:R-:W-:Y:S01]  /*1ed50*/  IMAD.WIDE.U32 R4, R5, -0x326172a9, RZ ;  /* 0xcd9e8d5705047825 */ /* 0x000fe200078e00ff */
[----:B------:R-:W-:Y:S02]  /*1ed60*/  PRMT R246, R61, 0x7610, R246 ;  /* 0x000076103df67816 */ /* 0x000fe400000000f6 */
[----:B------:R-:W2:Y:S01]  /*1ed70*/  MUFU.EX2 R7, R178 ;  /* 0x000000b200077308 */ /* 0x000ea20000000800 */
[----:B------:R-:W-:Y:S02]  /*1ed80*/  @P0 PRMT R246, R126, 0x5410, RZ ;  /* 0x000054107ef60816 */ /* 0x000fe400000000ff */
[----:B------:R-:W-:Y:S02]  /*1ed90*/  ISETP.GT.U32.AND P0, PT, R0, UR36, PT ;  /* 0x0000002400007c0c */ /* 0x000fe4000bf04070 */
[----:B------:R-:W-:-:S05]  /*1eda0*/  LOP3.LUT R0, R10, UR17, R5, 0x96, !PT ;  /* 0x000000110a007c12 */ /* 0x000fca000f8e9605 */
[----:B------:R-:W-:-:S04]  /*1edb0*/  IMAD.WIDE.U32 R10, R0, -0x2daee0ad, RZ ;  /* 0xd2511f53000a7825 */ /* 0x000fc800078e00ff */
[----:B-1----:R-:W-:Y:S01]  /*1edc0*/  FADD.FTZ R3, R8, R9 ;  /* 0x0000000908037221 */ /* 0x002fe20000010000 */
[----:B------:R-:W-:Y:S01]  /*1edd0*/  LOP3.LUT R0, R2, UR14, R11, 0x96, !PT ;  /* 0x0000000e02007c12 */ /* 0x000fe2000f8e960b */
[----:B------:R-:W-:Y:S02]  /*1ede0*/  IMAD.MOV.U32 R81, RZ, RZ, R110 ;  /* 0x000000ffff517224 */ /* 0x000fe400078e006e */
[----:B--2---:R-:W-:Y:S01]  /*1edf0*/  FADD.FTZ R5, R7, R3 ;  /* 0x0000000307057221 */ /* 0x004fe20000010000 */
[----:B------:R-:W-:Y:S02]  /*1ee00*/  IMAD.MOV.U32 R112, RZ, RZ, R26 ;  /* 0x000000ffff707224 */ /* 0x000fe400078e001a */
[----:B------:R-:W-:Y:S02]  /*1ee10*/  IMAD.MOV.U32 R110, RZ, RZ, R27 ;  /* 0x000000ffff6e7224 */ /* 0x000fe400078e001b */
[----:B------:R-:W-:-:S04]  /*1ee20*/  IMAD.WIDE.U32 R2, R6, -0x326172a9, RZ ;  /* 0xcd9e8d5706027825 */ /* 0x000fc800078e00ff */
[----:B------:R-:W-:-:S04]  /*1ee30*/  IMAD.WIDE.U32 R26, R0, -0x326172a9, RZ ;  /* 0xcd9e8d57001a7825 */ /* 0x000fc800078e00ff */
[----:B------:R-:W-:Y:S01]  /*1ee40*/  @P0 HADD2 R135, -R61.H1_H1, -RZ.H0_H0 ;  /* 0xa00000ff3d870230 */ /* 0x000fe20000000d00 */
[----:B------:R-:W-:Y:S02]  /*1ee50*/  LOP3.LUT R27, R2, UR13, R27, 0x96, !PT ;  /* 0x0000000d021b7c12 */ /* 0x000fe4000f8e961b */
[----:B------:R-:W-:Y:S02]  /*1ee60*/  PRMT R238, R61, 0x7632, R238 ;  /* 0x000076323dee7816 */ /* 0x000fe400000000ee */
[----:B------:R-:W-:Y:S02]  /*1ee70*/  LOP3.LUT R0, R27, 0xff, RZ, 0xc0, !PT ;  /* 0x000000ff1b007812 */ /* 0x000fe400078ec0ff */
[----:B------:R-:W-:Y:S02]  /*1ee80*/  @P0 PRMT R238, R135, 0x5410, RZ ;  /* 0x0000541087ee0816 */ /* 0x000fe400000000ff */
[----:B------:R-:W-:Y:S01]  /*1ee90*/  ISETP.LE.U32.AND P0, PT, R0, UR36, PT ;  /* 0x0000002400007c0c */ /* 0x000fe2000bf03070 */
[----:B------:R-:W1:Y:S01]  /*1eea0*/  MUFU.EX2 R6, R174 ;  /* 0x000000ae00067308 */ /* 0x000e620000000800 */
[----:B------:R-:W-:-:S02]  /*1eeb0*/  LOP3.LUT R0, R27, 0xffff, RZ, 0xc0, !PT ;  /* 0x0000ffff1b007812 */ /* 0x000fc400078ec0ff */
[----:B------:R-:W-:Y:S02]  /*1eec0*/  LOP3.LUT R4, R4, UR15, R3, 0x96, !PT ;  /* 0x0000000f04047c12 */ /* 0x000fe4000f8e9603 */
[----:B------:R-:W-:-:S03]  /*1eed0*/  SHF.R.U32.HI R0, RZ, 0x8, R0 ;  /* 0x00000008ff007819 */ /* 0x000fc60000011600 */
[----:B------:R-:W2:Y:S01]  /*1eee0*/  MUFU.EX2 R3, R170 ;  /* 0x000000aa00037308 */ /* 0x000ea20000000800 */
[----:B------:R-:W-:-:S03]  /*1eef0*/  LOP3.LUT R0, R0, 0xffff, RZ, 0xc0, !PT ;  /* 0x0000ffff00007812 */ /* 0x000fc600078ec0ff */
[----:B------:R-:W-:Y:S01]  /*1ef00*/  @!P0 HADD2 R127, -R106.H0_H0, -RZ.H0_H0 ;  /* 0xa00000ff6a7f8230 */ /* 0x000fe20000000900 */
[----:B------:R-:W-:-:S04]  /*1ef10*/  PRMT R237, R106, 0x7610, R237 ;  /* 0x000076106aed7816 */ /* 0x000fc800000000ed */
[----:B------:R-:W-:Y:S02]  /*1ef20*/  @!P0 PRMT R237, R127, 0x5410, RZ ;  /* 0x000054107fed8816 */ /* 0x000fe400000000ff */
[----:B------:R-:W-:Y:S01]  /*1ef30*/  ISETP.LE.U32.AND P0, PT, R0, UR36, PT ;  /* 0x0000002400007c0c */ /* 0x000fe2000bf03070 */
[----:B-1----:R-:W-:-:S04]  /*1ef40*/  FADD.FTZ R0, R6, R5 ;  /* 0x0000000506007221 */ /* 0x002fc80000010000 */
[--C-:B--2---:R-:W-:Y:S01]  /*1ef50*/  FADD.FTZ R2, R3, R0.reuse ;  /* 0x0000000003027221 */ /* 0x104fe20000010000 */
[----:B------:R-:W-:Y:S02]  /*1ef60*/  PRMT R0, R27, 0x7632, R0 ;  /* 0x000076321b007816 */ /* 0x000fe40000000000 */
[----:B------:R-:W-:Y:S02]  /*1ef70*/  PRMT R212, R106, 0x7632, R212 ;  /* 0x000076326ad47816 */ /* 0x000fe400000000d4 */
[----:B------:R-:W-:-:S03]  /*1ef80*/  LOP3.LUT R0, R0, 0xff, RZ, 0xc0, !PT ;  /* 0x000000ff00007812 */ /* 0x000fc600078ec0ff */
[----:B------:R-:W-:-:S05]  /*1ef90*/  @!P0 HADD2 R169, -R106.H1_H1, -RZ.H0_H0 ;  /* 0xa00000ff6aa98230 */ /* 0x000fca0000000d00 */
[----:B------:R-:W-:Y:S02]  /*1efa0*/  @!P0 PRMT R212, R169, 0x5410, RZ ;  /* 0x00005410a9d48816 */ /* 0x000fe400000000ff */
[----:B------:R-:W-:Y:S01]  /*1efb0*/  ISETP.LE.U32.AND P0, PT, R0, UR36, PT ;  /* 0x0000002400007c0c */ /* 0x000fe2000bf03070 */
[----:B------:R-:W1:Y:S01]  /*1efc0*/  MUFU.EX2 R5, R134 ;  /* 0x0000008600057308 */ /* 0x000e620000000800 */
[----:B------:R-:W-:Y:S02]  /*1efd0*/  F2FP.F16.F32.PACK_AB R127, R3, R6 ;  /* 0x00000006037f723e */ /* 0x000fe400000000ff */
[----:B------:R-:W-:-:S05]  /*1efe0*/  SHF.R.U32.HI R0, RZ, 0x18, R27 ;  /* 0x00000018ff007819 */ /* 0x000fca000001161b */
[----:B------:R-:W2:Y:S04]  /*1eff0*/  MUFU.EX2 R3, R131 ;  /* 0x0000008300037308 */ /* 0x000ea80000000800 */
[----:B------:R-:W-:Y:S01]  /*1f000*/  @!P0 HADD2 R172, -R93.H0_H0, -RZ.H0_H0 ;  /* 0xa00000ff5dac8230 */ /* 0x000fe20000000900 */
[----:B------:R-:W-:-:S04]  /*1f010*/  PRMT R228, R93, 0x7610, R228 ;  /* 0x000076105de47816 */ /* 0x000fc800000000e4 */
        /* <DEDUP_REMOVED lines=20> */
[----:B--2---:R-:W-:-:S08]  /*1f160*/  FADD.FTZ R2, R3, R0 ;  /* 0x0000000003027221 */ /* 0x004fd00000010000 */
[----:B------:R-:W-:Y:S01]  /*1f170*/  @P0 HADD2 R186, -R105.H1_H1, -RZ.H0_H0 ;  /* 0xa00000ff69ba0230 */ /* 0x000fe20000000d00 */
[----:B------:R-:W-:-:S04]  /*1f180*/  PRMT R0, R26, 0x7772, RZ ;  /* 0x000077721a007816 */ /* 0x000fc800000000ff */
[----:B------:R-:W-:Y:S02]  /*1f190*/  @P0 PRMT R235, R186, 0x5410, RZ ;  /* 0x00005410baeb0816 */ /* 0x000fe400000000ff */
[----:B------:R-:W-:Y:S02]  /*1f1a0*/  ISETP.GT.U32.AND P0, PT, R0, UR36, PT ;  /* 0x0000002400007c0c */ /* 0x000fe4000bf04070 */
[----:B------:R-:W-:Y:S02]  /*1f1b0*/  F2FP.F16.F32.PACK_AB R169, R3, R5 ;  /* 0x0000000503a9723e */ /* 0x000fe400000000ff */
[----:B------:R-:W1:Y:S01]  /*1f1c0*/  MUFU.EX2 R5, R133 ;  /* 0x0000008500057308 */ /* 0x000e620000000800 */
[----:B------:R-:W-:Y:S02]  /*1f1d0*/  PRMT R0, R26, 0x7773, RZ ;  /* 0x000077731a007816 */ /* 0x000fe400000000ff */
[----:B------:R-:W-:-:S06]  /*1f1e0*/  PRMT R233, R104, 0x7610, R233 ;  /* 0x0000761068e97816 */ /* 0x000fcc00000000e9 */
[----:B------:R-:W-:Y:S01]  /*1f1f0*/  @P0 HADD2 R187, -R104.H0_H0, -RZ.H0_H0 ;  /* 0xa00000ff68bb0230 */ /* 0x000fe20000000900 */
[----:B------:R-:W2:Y:S01]  /*1f200*/  MUFU.EX2 R3, R130 ;  /* 0x0000008200037308 */ /* 0x000ea20000000800 */
[----:B------:R-:W-:-:S03]  /*1f210*/  IMAD.MOV.U32 R179, RZ, RZ, R167 ;  /* 0x000000ffffb37224 */ /* 0x000fc600078e00a7 */
[----:B------:R-:W-:Y:S02]  /*1f220*/  @P0 PRMT R233, R187, 0x5410, RZ ;  /* 0x00005410bbe90816 */ /* 0x000fe400000000ff */
[----:B------:R-:W-:Y:S01]  /*1f230*/  ISETP.GT.U32.AND P0, PT, R0, UR36, PT ;  /* 0x0000002400007c0c */ /* 0x000fe2000bf04070 */
[----:B------:R-:W-:Y:S02]  /*1f240*/  IMAD.MOV.U32 R9, RZ, RZ, R179 ;  /* 0x000000ffff097224 */ /* 0x000fe400078e00b3 */
[----:B------:R-:W-:Y:S02]  /*1f250*/  IMAD.MOV.U32 R179, RZ, RZ, R38 ;  /* 0x000000ffffb37224 */ /* 0x000fe400078e0026 */
[----:B------:R-:W-:Y:S02]  /*1f260*/  IMAD.MOV.U32 R128, RZ, RZ, R39 ;  /* 0x000000ffff807224 */ /* 0x000fe400078e0027 */
[----:B------:R-:W-:-:S04]  /*1f270*/  IMAD.WIDE.U32 R38, R4, -0x2daee0ad, RZ ;  /* 0xd2511f5304267825 */ /* 0x000fc800078e00ff */
[----:B-1----:R-:W-:Y:S01]  /*1f280*/  FADD.FTZ R0, R5, R2 ;  /* 0x0000000205007221 */ /* 0x002fe20000010000 */
[----:B------:R-:W-:Y:S02]  /*1f290*/  IMAD.MOV.U32 R175, RZ, RZ, R67 ;  /* 0x000000ffffaf7224 */ /* 0x000fe400078e0043 */
[----:B------:R-:W-:Y:S02]  /*1f2a0*/  IMAD.MOV.U32 R67, RZ, RZ, R78 ;  /* 0x000000ffff437224 */ /* 0x000fe400078e004e */
[----:B------:R-:W-:Y:S01]  /*1f2b0*/  IMAD.MOV.U32 R78, RZ, RZ, R33 ;  /* 0x000000ffff4e7224 */ /* 0x000fe200078e0021 */
[----:B------:R-:W-:Y:S01]  /*1f2c0*/  LOP3.LUT R33, R10, UR6, R39, 0x96, !PT ;  /* 0x000000060a217c12 */ /* 0x000fe2000f8e9627 */
[----:B------:R-:W-:Y:S02]  /*1f2d0*/  @P0 HADD2 R196, -R104.H1_H1, -RZ.H0_H0 ;  /* 0xa00000ff68c40230 */ /* 0x000fe40000000d00 */
[----:B--2---:R-:W-:Y:S01]  /*1f2e0*/  FADD.FTZ R11, R3, R0 ;  /* 0x00000000030b7221 */ /* 0x004fe20000010000 */
[----:B------:R-:W-:-:S02]  /*1f2f0*/  LOP3.LUT R0, R33, 0xff, RZ, 0xc0, !PT ;  /* 0x000000ff21007812 */ /* 0x000fc400078ec0ff */
[----:B------:R-:W-:Y:S02]  /*1f300*/  PRMT R219, R104, 0x7632, R219 ;  /* 0x0000763268db7816 */ /* 0x000fe400000000db */
        /* <DEDUP_REMOVED lines=15> */
[----:B------:R-:W-:Y:S02]  /*1f400*/  F2FP.F16.F32.PACK_AB R129, R7, R8 ;  /* 0x000000080781723e */ /* 0x000fe400000000ff */
[----:B------:R-:W-:Y:S02]  /*1f410*/  SHF.R.U32.HI R0, RZ, 0x18, R33 ;  /* 0x00000018ff007819 */ /* 0x000fe40000011621 */
[----:B------:R-:W-:-:S07]  /*1f420*/  PRMT R188, R129, 0x7610, R188 ;  /* 0x0000761081bc7816 */ /* 0x000fce00000000bc */
[----:B------:R-:W-:-:S05]  /*1f430*/  @!P0 HADD2 R204, -R129.H0_H0, -RZ.H0_H0 ;  /* 0xa00000ff81cc8230 */ /* 0x000fca0000000900 */
[----:B------:R-:W-:Y:S02]  /*1f440*/  @!P0 PRMT R188, R204, 0x5410, RZ ;  /* 0x00005410ccbc8816 */ /* 0x000fe400000000ff */
[----:B------:R-:W-:Y:S01]  /*1f450*/  ISETP.LE.U32.AND P0, PT, R0, UR36, PT ;  /* 0x0000002400007c0c */ /* 0x000fe2000bf03070 */
[----:B------:R1:W2:Y:S01]  /*1f460*/  MUFU.EX2 R2, R128 ;  /* 0x0000008000027308 */ /* 0x0002a20000000800 */
[----:B------:R-:W-:Y:S01]  /*1f470*/  F2FP.F16.F32.PACK_AB R170, R3, R5 ;  /* 0x0000000503aa723e */ /* 0x000fe200000000ff */
[----:B------:R-:W-:Y:S01]  /*1f480*/  IMAD.MOV.U32 R3, RZ, RZ, R38 ;  /* 0x000000ffff037224 */ /* 0x000fe200078e0026 */
[----:B------:R-:W-:-:S04]  /*1f490*/  PRMT R190, R129, 0x7632, R190 ;  /* 0x0000763281be7816 */ /* 0x000fc800000000be */
[----:B------:R-:W-:Y:S01]  /*1f4a0*/  LOP3.LUT R3, R3, 0xff, RZ, 0xc0, !PT ;  /* 0x000000ff03037812 */ /* 0x000fe200078ec0ff */
[----:B-1----:R-:W-:-:S04]  /*1f4b0*/  IMAD.MOV.U32 R128, RZ, RZ, R175 ;  /* 0x000000ffff807224 */ /* 0x002fc800078e00af */
[----:B------:R-:W-:Y:S01]  /*1f4c0*/  @!P0 HADD2 R205, -R129.H1_H1, -RZ.H0_H0 ;  /* 0xa00000ff81cd8230 */ /* 0x000fe20000000d00 */
[----:B------:R-:W1:Y:S04]  /*1f4d0*/  MUFU.EX2 R0, R128 ;  /* 0x0000008000007308 */ /* 0x000e680000000800 */
[----:B------:R-:W-:Y:S02]  /*1f4e0*/  @!P0 PRMT R190, R205, 0x5410, RZ ;  /* 0x00005410cdbe8816 */ /* 0x000fe400000000ff */
[----:B------:R-:W-:Y:S01]  /*1f4f0*/  ISETP.LE.U32.AND P0, PT, R3, UR36, PT ;  /* 0x0000002403007c0c */ /* 0x000fe2000bf03070 */
[----:B--2---:R-:W-:Y:S01]  /*1f500*/  FADD.FTZ R3, R2, R12 ;  /* 0x0000000c02037221 */ /* 0x004fe20000010000 */
[----:B-1----:R-:W-:Y:S02]  /*1f510*/  F2FP.F16.F32.PACK_AB R126, R0, R2 ;  /* 0x00000002007e723e */ /* 0x002fe400000000ff */
[----:B------:R-:W-:-:S09]  /*1f520*/  PRMT R2, R38, 0x7771, RZ ;  /* 0x0000777126027816 */ /* 0x000fd200000000ff */
[----:B------:R-:W-:Y:S01]  /*1f530*/  @!P0 HADD2 R216, -R126.H0_H0, -RZ.H0_H0 ;  /* 0xa00000ff7ed88230 */ /* 0x000fe20000000900 */
[----:B------:R-:W-:-:S04]  /*1f540*/  PRMT R191, R126, 0x7610, R191 ;  /* 0x000076107ebf7816 */ /* 0x000fc800000000bf */
[----:B------:R-:W-:Y:S02]  /*1f550*/  @!P0 PRMT R191, R216, 0x5410, RZ ;  /* 0x00005410d8bf8816 */ /* 0x000fe400000000ff */
[----:B------:R-:W-:Y:S01]  /*1f560*/  ISETP.GT.U32.AND P0, PT, R2, UR36, PT ;  /* 0x0000002402007c0c */ /* 0x000fe2000bf04070 */
[----:B------:R-:W-:Y:S01]  /*1f570*/  IMAD.MOV.U32 R178, RZ, RZ, R166 ;  /* 0x000000ffffb27224 */ /* 0x000fe200078e00a6 */
[----:B------:R-:W-:Y:S02]  /*1f580*/  F2FP.F16.F32.PACK_AB R46, R46, R58 ;  /* 0x0000003a2e2e723e */ /* 0x000fe400000000ff */
[----:B------:R-:W-:Y:S01]  /*1f590*/  F2FP.F16.F32.PACK_AB R48, R21, R59 ;  /* 0x0000003b1530723e */ /* 0x000fe200000000ff */
[----:B------:R-:W-:Y:S01]  /*1f5a0*/  IMAD.MOV.U32 R8, RZ, RZ, R178 ;  /* 0x000000ffff087224 */ /* 0x000fe200078e00b2 */
[----:B------:R-:W-:Y:S01]  /*1f5b0*/  PRMT R2, R38, 0x7772, RZ ;  /* 0x0000777226027816 */ /* 0x000fe200000000ff */
[----:B------:R-:W-:Y:S01]  /*1f5c0*/  IMAD.MOV.U32 R175, RZ, RZ, R81 ;  /* 0x000000ffffaf7224 */ /* 0x000fe200078e0051 */
[----:B------:R-:W-:Y:S01]  /*1f5d0*/  PRMT R195, R126, 0x7632, R195 ;  /* 0x000076327ec37816 */ /* 0x000fe200000000c3 */
[----:B------:R-:W-:Y:S01]  /*1f5e0*/  IMAD.MOV.U32 R58, RZ, RZ, R8 ;  /* 0x000000ffff3a7224 */ /* 0x000fe200078e0008 */
[----:B------:R-:W-:-:S03]  /*1f5f0*/  LOP3.LUT R4, R24, UR34, R99, 0x96, !PT ;  /* 0x0000002218047c12 */ /* 0x000fc6000f8e9663 */
[----:B------:R-:W-:Y:S01]  /*1f600*/  @P0 HADD2 R217, -R126.H1_H1, -RZ.H0_H0 ;  /* 0xa00000ff7ed90230 */ /* 0x000fe20000000d00 */
[----:B------:R-:W-:Y:S01]  /*1f610*/  F2FP.F16.F32.PACK_AB R23, R32, R56 ;  /* 0x000000382017723e */ /* 0x000fe200000000ff */
[----:B------:R-:W-:Y:S02]  /*1f620*/  IMAD.MOV.U32 R131, RZ, RZ, R91 ;  /* 0x000000ffff837224 */ /* 0x000fe400078e005b */
[----:B------:R-:W-:Y:S01]  /*1f630*/  IMAD.MOV.U32 R6, RZ, RZ, R112 ;  /* 0x000000ffff067224 */ /* 0x000fe200078e0070 */
[----:B------:R-:W-:Y:S01]  /*1f640*/  @P0 PRMT R195, R217, 0x5410, RZ ;  /* 0x00005410d9c30816 */ /* 0x000fe200000000ff */
[----:B------:R-:W-:Y:S01]  /*1f650*/  IMAD.MOV.U32 R7, RZ, RZ, R89 ;  /* 0x000000ffff077224 */ /* 0x000fe200078e0059 */
[----:B------:R-:W-:Y:S02]  /*1f660*/  ISETP.GT.U32.AND P0, PT, R2, UR36, PT ;  /* 0x0000002402007c0c */ /* 0x000fe4000bf04070 */
[----:B------:R-:W-:Y:S01]  /*1f670*/  PRMT R197, R127, 0x7610, R197 ;  /* 0x000076107fc57816 */ /* 0x000fe200000000c5 */
[----:B------:R-:W-:Y:S01]  /*1f680*/  FMUL.FTZ R176, R136, R17 ;  /* 0x0000001188b07220 */ /* 0x000fe20000410000 */
[----:B------:R-:W-:Y:S01]  /*1f690*/  LOP3.LUT R2, R58, UR12, R25, 0x96, !PT ;  /* 0x0000000c3a027c12 */ /* 0x000fe2000f8e9619 */
[----:B------:R-:W-:-:S02]  /*1f6a0*/  IMAD.MOV.U32 R59, RZ, RZ, R9 ;  /* 0x000000ffff3b7224 */ /* 0x000fc400078e0009 */
[----:B------:R-:W-:Y:S01]  /*1f6b0*/  FADD.FTZ R9, R0, R3 ;  /* 0x0000000300097221 */ /* 0x000fe20000010000 */
[----:B------:R-:W-:Y:S01]  /*1f6c0*/  PRMT R199, R127, 0x7632, R199 ;  /* 0x000076327fc77816 */ /* 0x000fe200000000c7 */
[----:B------:R-:W-:Y:S01]  /*1f6d0*/  FMUL.FTZ R177, R137, R17 ;  /* 0x0000001189b17220 */ /* 0x000fe20000410000 */
[----:B------:R-:W-:-:S04]  /*1f6e0*/  IMAD.WIDE.U32 R2, R2, -0x2daee0ad, RZ ;  /* 0xd2511f5302027825 */ /* 0x000fc800078e00ff */
[----:B------:R-:W-:Y:S01]  /*1f6f0*/  IMAD.MOV.U32 R111, RZ, RZ, R179 ;  /* 0x000000ffff6f7224 */ /* 0x000fe200078e00b3 */
[----:B------:R-:W-:Y:S01]  /*1f700*/  LOP3.LUT R0, R82, UR33, R3, 0x96, !PT ;  /* 0x0000002152007c12 */ /* 0x000fe2000f8e9603 */
[----:B------:R-:W-:Y:S01]  /*1f710*/  IMAD.MOV.U32 R13, RZ, RZ, R175 ;  /* 0x000000ffff0d7224 */ /* 0x000fe200078e00af */
[----:B------:R-:W-:Y:S01]  /*1f720*/  PRMT R223, R168, 0x7610, R223 ;  /* 0x00007610a8df7816 */ /* 0x000fe200000000df */
[----:B------:R-:W-:-:S04]  /*1f730*/  IMAD.WIDE.U32 R4, R4, -0x2daee0ad, RZ ;  /* 0xd2511f5304047825 */ /* 0x000fc800078e00ff */
[----:B------:R-:W-:Y:S01]  /*1f740*/  FADD.FTZ R10, R131, R20 ;  /* 0x00000014830a7221 */ /* 0x000fe20000010000 */
[----:B------:R-:W-:Y:S02]  /*1f750*/  IMAD.MOV.U32 R39, RZ, RZ, R155 ;  /* 0x000000ffff277224 */ /* 0x000fe400078e009b */
[----:B------:R-:W-:Y:S01]  /*1f760*/  FMUL.FTZ R172, R140, R17 ;  /* 0x000000118cac7220 */ /* 0x000fe20000410000 */
[----:B------:R-:W-:Y:S02]  /*1f770*/  IMAD.MOV.U32 R32, RZ, RZ, R13 ;  /* 0x000000ffff207224 */ /* 0x000fe400078e000d */
[----:B------:R-:W-:Y:S02]  /*1f780*/  IMAD.MOV.U32 R49, RZ, RZ, R173 ;  /* 0x000000ffff317224 */ /* 0x000fe400078e00ad */
[----:B------:R-:W-:Y:S01]  /*1f790*/  FMUL.FTZ R174, R142, R16 ;  /* 0x000000108eae7220 */ /* 0x000fe20000410000 */
[----:B------:R-:W-:Y:S01]  /*1f7a0*/  IMAD.WIDE.U32 R12, R0, -0x326172a9, RZ ;  /* 0xcd9e8d57000c7825 */ /* 0x000fe200078e00ff */
[----:B------:R-:W-:-:S03]  /*1f7b0*/  PRMT R216, R169, 0x7610, R216 ;  /* 0x00007610a9d87816 */ /* 0x000fc600000000d8 */
[-C--:B------:R-:W-:Y:S01]  /*1f7c0*/  FMUL.FTZ R148, R148, R17.reuse ;  /* 0x0000001194947220 */ /* 0x080fe20000410000 */
[----:B------:R-:W-:Y:S01]  /*1f7d0*/  FMUL.FTZ R149, R149, R17 ;  /* 0x0000001195957220 */ /* 0x000fe20000410000 */
[----:B------:R-:W-:Y:S01]  /*1f7e0*/  IMAD.MOV.U32 R131, RZ, RZ, R6 ;  /* 0x000000ffff837224 */ /* 0x000fe200078e0006 */
[----:B------:R-:W-:Y:S01]  /*1f7f0*/  LOP3.LUT R6, R2, UR27, R5, 0x96, !PT ;  /* 0x0000001b02067c12 */ /* 0x000fe2000f8e9605 */
[----:B------:R-:W2:Y:S01]  /*1f800*/  LDL.LU.64 R166, [R1+0x468] ;  /* 0x0004680001a67983 */ /* 0x000ea20000300a00 */
[----:B------:R-:W-:Y:S01]  /*1f810*/  LOP3.LUT R2, R98, UR31, R13, 0x96, !PT ;  /* 0x0000001f62027c12 */ /* 0x000fe2000f8e960d */
[----:B------:R-:W-:Y:S01]  /*1f820*/  @P0 HADD2 R220, -R127.H0_H0, -RZ.H0_H0 ;  /* 0xa00000ff7fdc0230 */ /* 0x000fe20000000900 */
[----:B------:R-:W-:Y:S01]  /*1f830*/  PRMT R0, R38, 0x7773, RZ ;  /* 0x0000777326007816 */ /* 0x000fe200000000ff */
[----:B------:R-:W-:Y:S01]  /*1f840*/  IMAD.MOV.U32 R8, RZ, RZ, R110 ;  /* 0x000000ffff087224 */ /* 0x000fe200078e006e */
[----:B------:R-:W1:Y:S01]  /*1f850*/  MUFU.EX2 R5, R159 ;  /* 0x0000009f00057308 */ /* 0x000e620000000800 */
[----:B------:R-:W-:-:S02]  /*1f860*/  IMAD.MOV.U32 R56, RZ, RZ, R7 ;  /* 0x000000ffff387224 */ /* 0x000fc400078e0007 */
[----:B------:R-:W-:Y:S01]  /*1f870*/  IMAD.WIDE.U32 R2, R2, -0x2daee0ad, RZ ;  /* 0xd2511f5302027825 */ /* 0x000fe200078e00ff */
[----:B------:R-:W-:-:S03]  /*1f880*/  @P0 PRMT R197, R220, 0x5410, RZ ;  /* 0x00005410dcc50816 */ /* 0x000fc600000000ff */
[----:B------:R-:W-:Y:S01]  /*1f890*/  IMAD.WIDE.U32 R6, R6, -0x326172a9, RZ ;  /* 0xcd9e8d5706067825 */ /* 0x000fe200078e00ff */
[----:B------:R-:W-:Y:S02]  /*1f8a0*/  ISETP.GT.U32.AND P0, PT, R0, UR36, PT ;  /* 0x0000002400007c0c */ /* 0x000fe4000bf04070 */
[----:B------:R-:W3:Y:S01]  /*1f8b0*/  MUFU.EX2 R0, R154 ;  /* 0x0000009a00007308 */ /* 0x000ee20000000800 */
[----:B------:R-:W-:Y:S02]  /*1f8c0*/  IMAD.MOV.U32 R21, RZ, RZ, R32 ;  /* 0x000000ffff157224 */ /* 0x000fe400078e0020 */
[----:B------:R-:W-:Y:S01]  /*1f8d0*/  IMAD.MOV.U32 R32, RZ, RZ, R8 ;  /* 0x000000ffff207224 */ /* 0x000fe200078e0008 */
[----:B------:R-:W-:Y:S02]  /*1f8e0*/  LOP3.LUT R8, R4, UR16, R3, 0x96, !PT ;  /* 0x0000001004087c12 */ /* 0x000fe4000f8e9603 */
[----:B------:R-:W-:-:S05]  /*1f8f0*/  LOP3.LUT R3, R12, UR17, R7, 0x96, !PT ;  /* 0x000000110c037c12 */ /* 0x000fca000f8e9607 */
[----:B------:R-:W-:-:S05]  /*1f900*/  IMAD.WIDE.U32 R12, R3, -0x2daee0ad, RZ ;  /* 0xd2511f53030c7825 */ /* 0x000fca00078e00ff */
[----:B------:R-:W-:Y:S01]  /*1f910*/  LOP3.LUT R4, R2, UR14, R13, 0x96, !PT ;  /* 0x0000000e02047c12 */ /* 0x000fe2000f8e960d */
[----:B-1----:R-:W-:Y:S01]  /*1f920*/  FADD.FTZ R2, R5, R9 ;  /* 0x0000000905027221 */ /* 0x002fe20000010000 */
[----:B------:R-:W-:-:S03]  /*1f930*/  IMAD.MOV.U32 R24, RZ, RZ, R21 ;  /* 0x000000ffff187224 */ /* 0x000fc600078e0015 */
[----:B---3--:R-:W-:Y:S01]  /*1f940*/  FADD.FTZ R7, R0, R2 ;  /* 0x0000000200077221 */ /* 0x008fe20000010000 */
[----:B------:R-:W-:-:S04]  /*1f950*/  IMAD.WIDE.U32 R2, R8, -0x326172a9, RZ ;  /* 0xcd9e8d5708027825 */ /* 0x000fc800078e00ff */
[----:B------:R-:W-:-:S04]  /*1f960*/  IMAD.WIDE.U32 R20, R4, -0x326172a9, RZ ;  /* 0xcd9e8d5704147825 */ /* 0x000fc800078e00ff */
[----:B------:R-:W-:Y:S02]  /*1f970*/  @P0 HADD2 R136, -R127.H1_H1, -RZ.H0_H0 ;  /* 0xa00000ff7f880230 */ /* 0x000fe40000000d00 */
[----:B------:R-:W-:Y:S01]  /*1f980*/  IMAD.MOV.U32 R25, RZ, RZ, R37 ;  /* 0x000000ffff197224 */ /* 0x000fe200078e0025 */
[----:B------:R-:W-:Y:S02]  /*1f990*/  LOP3.LUT R37, R2, UR13, R21, 0x96, !PT ;  /* 0x0000000d02257c12 */ /* 0x000fe4000f8e9615 */
[----:B------:R-:W-:Y:S02]  /*1f9a0*/  F2FP.F16.F32.PACK_AB R133, R0, R5 ;  /* 0x000000050085723e */ /* 0x000fe400000000ff */
[----:B------:R-:W-:Y:S02]  /*1f9b0*/  LOP3.LUT R0, R37, 0xff, RZ, 0xc0, !PT ;  /* 0x000000ff25007812 */ /* 0x000fe400078ec0ff */
[----:B------:R-:W-:Y:S02]  /*1f9c0*/  @P0 PRMT R199, R136, 0x5410, RZ ;  /* 0x0000541088c70816 */ /* 0x000fe400000000ff */
[----:B------:R-:W-:-:S02]  /*1f9d0*/  ISETP.LE.U32.AND P0, PT, R0, UR36, PT ;  /* 0x0000002400007c0c */ /* 0x000fc4000bf03070 */
[----:B------:R-:W-:-:S04]  /*1f9e0*/  LOP3.LUT R0, R37, 0xffff, RZ, 0xc0, !PT ;  /* 0x0000ffff25007812 */ /* 0x000fc800078ec0ff */
[----:B------:R-:W-:Y:S02]  /*1f9f0*/  SHF.R.U32.HI R0, RZ, 0x8, R0 ;  /* 0x00000008ff007819 */ /* 0x000fe40000011600 */
[----:B------:R-:W-:Y:S02]  /*1fa00*/  PRMT R224, R133, 0x7610, R224 ;  /* 0x0000761085e07816 */ /* 0x000fe400000000e0 */
[----:B------:R-:W-:-:S03]  /*1fa10*/  LOP3.LUT R0, R0, 0xffff, RZ, 0xc0, !PT ;  /* 0x0000ffff00007812 */ /* 0x000fc600078ec0ff */
[----:B------:R-:W-:-:S05]  /*1fa20*/  @!P0 HADD2 R137, -R133.H0_H0, -RZ.H0_H0 ;  /* 0xa00000ff85898230 */ /* 0x000fca0000000900 */
[----:B------:R-:W-:Y:S02]  /*1fa30*/  @!P0 PRMT R224, R137, 0x5410, RZ ;  /* 0x0000541089e08816 */ /* 0x000fe400000000ff */
[----:B------:R-:W-:Y:S01]  /*1fa40*/  ISETP.LE.U32.AND P0, PT, R0, UR36, PT ;  /* 0x0000002400007c0c */ /* 0x000fe2000bf03070 */
[----:B------:R-:W-:Y:S01]  /*1fa50*/  FMUL.FTZ R178, R138, R16 ;  /* 0x000000108ab27220 */ /* 0x000fe20000410000 */
[----:B------:R-:W-:Y:S02]  /*1fa60*/  PRMT R0, R37, 0x7632, R0 ;  /* 0x0000763225007816 */ /* 0x000fe40000000000 */
[----:B------:R-:W-:Y:S02]  /*1fa70*/  PRMT R226, R133, 0x7632, R226 ;  /* 0x0000763285e27816 */ /* 0x000fe400000000e2 */
[----:B------:R-:W-:-:S07]  /*1fa80*/  LOP3.LUT R0, R0, 0xff, RZ, 0xc0, !PT ;  /* 0x000000ff00007812 */ /* 0x000fce00078ec0ff */
[----:B------:R-:W-:-:S05]  /*1fa90*/  @!P0 HADD2 R138, -R133.H1_H1, -RZ.H0_H0 ;  /* 0xa00000ff858a8230 */ /* 0x000fca0000000d00 */
[----:B------:R-:W-:Y:S02]  /*1faa0*/  @!P0 PRMT R226, R138, 0x5410, RZ ;  /* 0x000054108ae28816 */ /* 0x000fe400000000ff */
[----:B------:R-:W-:Y:S01]  /*1fab0*/  ISETP.LE.U32.AND P0, PT, R0, UR36, PT ;  /* 0x0000002400007c0c */ /* 0x000fe2000bf03070 */
[----:B------:R-:W-:Y:S01]  /*1fac0*/  FMUL.FTZ R179, R139, R16 ;  /* 0x000000108bb37220 */ /* 0x000fe20000410000 */
[----:B------:R-:W-:-:S11]  /*1fad0*/  SHF.R.U32.HI R0, RZ, 0x18, R37 ;  /* 0x00000018ff007819 */ /* 0x000fd60000011625 */
[----:B------:R-:W-:-:S05]  /*1fae0*/  @!P0 HADD2 R139, -R168.H0_H0, -RZ.H0_H0 ;  /* 0xa00000ffa88b8230 */ /* 0x000fca0000000900 */
[----:B------:R-:W-:Y:S02]  /*1faf0*/  @!P0 PRMT R223, R139, 0x5410, RZ ;  /* 0x000054108bdf8816 */ /* 0x000fe400000000ff */
[----:B------:R-:W-:Y:S02]  /*1fb00*/  ISETP.LE.U32.AND P0, PT, R0, UR36, PT ;  /* 0x0000002400007c0c */ /* 0x000fe4000bf03070 */
[----:B------:R-:W-:Y:S01]  /*1fb10*/  LOP3.LUT R6, R6, UR15, R3, 0x96, !PT ;  /* 0x0000000f06067c12 */ /* 0x000fe2000f8e9603 */
[----:B------:R-:W-:Y:S01]  /*1fb20*/  FADD.FTZ R3, R65, R10 ;  /* 0x0000000a41037221 */ /* 0x000fe20000010000 */
[----:B------:R-:W1:Y:S03]  /*1fb30*/  MUFU.EX2 R2, R39 ;  /* 0x0000002700027308 */ /* 0x000e660000000800 */
[----:B------:R-:W-:Y:S01]  /*1fb40*/  FADD.FTZ R5, R66, R3 ;  /* 0x0000000342057221 */ /* 0x000fe20000010000 */
[----:B------:R-:W-:-:S04]  /*1fb50*/  IMAD.MOV.U32 R3, RZ, RZ, R20 ;  /* 0x000000ffff037224 */ /* 0x000fc800078e0014 */
[----:B------:R-:W3:Y:S01]  /*1fb60*/  MUFU.EX2 R0, R164 ;  /* 0x000000a400007308 */ /* 0x000ee20000000800 */
[----:B------:R-:W-:Y:S01]  /*1fb70*/  @!P0 HADD2 R140, -R168.H1_H1, -RZ.H0_H0 ;  /* 0xa00000ffa88c8230 */ /* 0x000fe20000000d00 */
[----:B------:R-:W-:Y:S02]  /*1fb80*/  LOP3.LUT R3, R3, 0xff, RZ, 0xc0, !PT ;  /* 0x000000ff03037812 */ /* 0x000fe400078ec0ff */
[----:B------:R-:W-:Y:S02]  /*1fb90*/  PRMT R220, R168, 0x7632, R220 ;  /* 0x00007632a8dc7816 */ /* 0x000fe400000000dc */
[----:B------:R-:W-:Y:S02]  /*1fba0*/  @!P0 PRMT R220, R140, 0x5410, RZ ;  /* 0x000054108cdc8816 */ /* 0x000fe400000000ff */
[----:B------:R-:W-:Y:S01]  /*1fbb0*/  ISETP.LE.U32.AND P0, PT, R3, UR36, PT ;  /* 0x0000002403007c0c */ /* 0x000fe2000bf03070 */
[----:B------:R-:W-:Y:S01]  /*1fbc0*/  FMUL.FTZ R173, R141, R17 ;  /* 0x000000118dad7220 */ /* 0x000fe20000410000 */
[----:B-1----:R-:W-:Y:S01]  /*1fbd0*/  FADD.FTZ R3, R2, R7 ;  /* 0x0000000702037221 */ /* 0x002fe20000010000 */
[----:B---3--:R-:W-:-:S02]  /*1fbe0*/  F2FP.F16.F32.PACK_AB R130, R0, R2 ;  /* 0x000000020082723e */ /* 0x008fc400000000ff */
[----:B------:R-:W-:-:S08]  /*1fbf0*/  PRMT R2, R20, 0x7771, RZ ;  /* 0x0000777114027816 */ /* 0x000fd000000000ff */
[----:B------:R-:W-:Y:S01]  /*1fc00*/  @!P0 HADD2 R141, -R130.H0_H0, -RZ.H0_H0 ;  /* 0xa00000ff828d8230 */ /* 0x000fe20000000900 */
[----:B------:R-:W-:-:S04]  /*1fc10*/  PRMT R222, R130, 0x7610, R222 ;  /* 0x0000761082de7816 */ /* 0x000fc800000000de */
[----:B------:R-:W-:Y:S02]  /*1fc20*/  @!P0 PRMT R222, R141, 0x5410, RZ ;  /* 0x000054108dde8816 */ /* 0x000fe400000000ff */
[----:B------:R-:W-:Y:S01]  /*1fc30*/  ISETP.GT.U32.AND P0, PT, R2, UR36, PT ;  /* 0x0000002402007c0c */ /* 0x000fe2000bf04070 */
[----:B------:R-:W-:Y:S01]  /*1fc40*/  FADD.FTZ R4, R0, R3 ;  /* 0x0000000300047221 */ /* 0x000fe20000010000 */
[----:B------:R-:W-:Y:S02]  /*1fc50*/  PRMT R0, R20, 0x7772, RZ ;  /* 0x0000777214007816 */ /* 0x000fe400000000ff */
[----:B------:R-:W-:-:S09]  /*1fc60*/  PRMT R217, R130, 0x7632, R217 ;  /* 0x0000763282d97816 */ /* 0x000fd200000000d9 */
[----:B------:R-:W-:-:S05]  /*1fc70*/  @P0 HADD2 R142, -R130.H1_H1, -RZ.H0_H0 ;  /* 0xa00000ff828e0230 */ /* 0x000fca0000000d00 */
[----:B------:R-:W-:Y:S02]  /*1fc80*/  @P0 PRMT R217, R142, 0x5410, RZ ;  /* 0x000054108ed90816 */ /* 0x000fe400000000ff */
[----:B------:R-:W-:Y:S01]  /*1fc90*/  ISETP.GT.U32.AND P0, PT, R0, UR36, PT ;  /* 0x0000002400007c0c */ /* 0x000fe2000bf04070 */
[----:B------:R-:W1:Y:S01]  /*1fca0*/  MUFU.EX2 R3, R165 ;  /* 0x000000a500037308 */ /* 0x000e620000000800 */
[----:B------:R-:W-:Y:S01]  /*1fcb0*/  FMUL.FTZ R175, R143, R16 ;  /* 0x000000108faf7220 */ /* 0x000fe20000410000 */
[----:B------:R-:W-:-:S06]  /*1fcc0*/  PRMT R0, R20, 0x7773, RZ ;  /* 0x0000777314007816 */ /* 0x000fcc00000000ff */
[----:B------:R-:W3:Y:S04]  /*1fcd0*/  MUFU.EX2 R2, R160 ;  /* 0x000000a000027308 */ /* 0x000ee80000000800 */
[----:B------:R-:W-:Y:S02]  /*1fce0*/  @P0 HADD2 R143, -R169.H0_H0, -RZ.H0_H0 ;  /* 0xa00000ffa98f0230 */ /* 0x000fe40000000900 */
[----:B------:R-:W-:Y:S02]  /*1fcf0*/  IMAD.MOV.U32 R81, RZ, RZ, R79 ;  /* 0x000000ffff517224 */ /* 0x000fe400078e004f */
[----:B------:R-:W-:Y:S01]  /*1fd00*/  IMAD.MOV.U32 R39, RZ, RZ, R24 ;  /* 0x000000ffff277224 */ /* 0x000fe200078e0018 */
[----:B------:R-:W-:Y:S01]  /*1fd10*/  @P0 PRMT R216, R143, 0x5410, RZ ;  /* 0x000054108fd80816 */ /* 0x000fe200000000ff */
[----:B------:R-:W-:Y:S01]  /*1fd20*/  IMAD.MOV.U32 R79, RZ, RZ, R54 ;  /* 0x000000ffff4f7224 */ /* 0x000fe200078e0036 */
[----:B------:R-:W-:Y:S01]  /*1fd30*/  ISETP.GT.U32.AND P0, PT, R0, UR36, PT ;  /* 0x0000002400007c0c */ /* 0x000fe2000bf04070 */
[----:B------:R-:W-:-:S02]  /*1fd40*/  IMAD.MOV.U32 R24, RZ, RZ, R25 ;  /* 0x000000ffff187224 */ /* 0x000fc400078e0019 */
[----:B-1----:R-:W-:Y:S01]  /*1fd50*/  FADD.FTZ R0, R3, R5 ;  /* 0x0000000503007221 */ /* 0x002fe20000010000 */
[----:B------:R-:W-:Y:S02]  /*1fd60*/  IMAD.MOV.U32 R8, RZ, RZ, R79 ;  /* 0x000000ffff087224 */ /* 0x000fe400078e004f */
[----:B------:R-:W-:Y:S02]  /*1fd70*/  IMAD.MOV.U32 R10, RZ, RZ, R24 ;  /* 0x000000ffff0a7224 */ /* 0x000fe400078e0018 */
[-C--:B------:R-:W-:Y:S01]  /*1fd80*/  FMUL.FTZ R89, R145, R17.reuse ;  /* 0x0000001191597220 */ /* 0x080fe20000410000 */
[----:B------:R-:W-:Y:S02]  /*1fd90*/  IMAD.MOV.U32 R110, RZ, RZ, R88 ;  /* 0x000000ffff6e7224 */ /* 0x000fe400078e0058 */
[----:B------:R-:W-:Y:S01]  /*1fda0*/  FMUL.FTZ R88, R144, R17 ;  /* 0x0000001190587220 */ /* 0x000fe20000410000 */
[----:B------:R-:W-:Y:S02]  /*1fdb0*/  IMAD.MOV.U32 R9, RZ, RZ, R35 ;  /* 0x000000ffff097224 */ /* 0x000fe400078e0023 */
[----:B------:R-:W-:Y:S01]  /*1fdc0*/  IMAD.MOV.U32 R79, RZ, RZ, R34 ;  /* 0x000000ffff4f7224 */ /* 0x000fe200078e0022 */
[----:B---3--:R-:W-:Y:S01]  /*1fdd0*/  F2FP.F16.F32.PACK_AB R17, R2, R3 ;  /* 0x000000030211723e */ /* 0x008fe200000000ff */
[----:B------:R-:W-:-:S04]  /*1fde0*/  IMAD.WIDE.U32 R34, R6, -0x2daee0ad, RZ ;  /* 0xd2511f5306227825 */ /* 0x000fc800078e00ff */
[----:B------:R-:W-:Y:S02]  /*1fdf0*/  FADD.FTZ R5, R2, R0 ;  /* 0x0000000002057221 */ /* 0x000fe40000010000 */
[----:B------:R1:W3:Y:S01]  /*1fe00*/  MUFU.EX2 R2, R39 ;  /* 0x0000002700027308 */ /* 0x0002e20000000800 */
[----:B------:R-:W-:-:S07]  /*1fe10*/  @P0 HADD2 R144, -R169.H1_H1, -RZ.H0_H0 ;  /* 0xa00000ffa9900230 */ /* 0x000fce0000000d00 */
[----:B------:R-:W4:Y:S01]  /*1fe20*/  MUFU.EX2 R0, R10 ;  /* 0x0000000a00007308 */ /* 0x000f220000000800 */
[----:B------:R-:W-:Y:S02]  /*1fe30*/  PRMT R203, R169, 0x7632, R203 ;  /* 0x00007632a9cb7816 */ /* 0x000fe400000000cb */
[----:B-1----:R-:W-:-:S04]  /*1fe40*/  LOP3.LUT R39, R12, UR6, R35, 0x96, !PT ;  /* 0x000000060c277c12 */ /* 0x002fc8000f8e9623 */
[----:B------:R-:W-:Y:S02]  /*1fe50*/  LOP3.LUT R3, R39, 0xff, RZ, 0xc0, !PT ;  /* 0x000000ff27037812 */ /* 0x000fe400078ec0ff */
[----:B------:R-:W-:Y:S02]  /*1fe60*/  @P0 PRMT R203, R144, 0x5410, RZ ;  /* 0x0000541090cb0816 */ /* 0x000fe400000000ff */
[----:B------:R-:W-:Y:S01]  /*1fe70*/  ISETP.LE.U32.AND P0, PT, R3, UR36, PT ;  /* 0x0000002403007c0c */ /* 0x000fe2000bf03070 */
[----:B---3--:R-:W-:Y:S01]  /*1fe80*/  FADD.FTZ R3, R2, R4 ;  /* 0x0000000402037221 */ /* 0x008fe20000010000 */
[----:B----4-:R-:W-:Y:S02]  /*1fe90*/  F2FP.F16.F32.PACK_AB R138, R0, R2 ;  /* 0x00000002008a723e */ /* 0x010fe400000000ff */
[----:B------:R-:W-:-:S04]  /*1fea0*/  LOP3.LUT R2, R39, 0xffff, RZ, 0xc0, !PT ;  /* 0x0000ffff27027812 */ /* 0x000fc800078ec0ff */
[----:B------:R-:W-:-:S05]  /*1feb0*/  SHF.R.U32.HI R2, RZ, 0x8, R2 ;  /* 0x00000008ff027819 */ /* 0x000fca0000011602 */
[----:B------:R-:W-:Y:S01]  /*1fec0*/  @!P0 HADD2 R145, -R138.H0_H0, -RZ.H0_H0 ;  /* 0xa00000ff8a918230 */ /* 0x000fe20000000900 */
[----:B------:R-:W-:Y:S02]  /*1fed0*/  LOP3.LUT R2, R2, 0xffff, RZ, 0xc0, !PT ;  /* 0x0000ffff02027812 */ /* 0x000fe400078ec0ff */
[----:B------:R-:W-:Y:S02]  /*1fee0*/  PRMT R171, R138, 0x7610, R171 ;  /* 0x000076108aab7816 */ /* 0x000fe400000000ab */
[----:B------:R-:W-:Y:S02]  /*1fef0*/  @!P0 PRMT R171, R145, 0x5410, RZ ;  /* 0x0000541091ab8816 */ /* 0x000fe400000000ff */
[----:B------:R-:W-:Y:S01]  /*1ff00*/  ISETP.LE.U32.AND P0, PT, R2, UR36, PT ;  /* 0x0000002402007c0c */ /* 0x000fe2000bf03070 */
[----:B------:R-:W-:Y:S01]  /*1ff10*/  FADD.FTZ R7, R0, R3 ;  /* 0x0000000300077221 */ /* 0x000fe20000010000 */
[----:B------:R-:W-:Y:S01]  /*1ff20*/  IMAD.MOV.U32 R112, RZ, RZ, R90 ;  /* 0x000000ffff707224 */ /* 0x000fe200078e005a */
[----:B------:R-:W-:Y:S01]  /*1ff30*/  PRMT R0, R39, 0x7632, R0 ;  /* 0x0000763227007816 */ /* 0x000fe20000000000 */
[----:B------:R-:W-:Y:S01]  /*1ff40*/  FMUL.FTZ R90, R146, R16 ;  /* 0x00000010925a7220 */ /* 0x000fe20000410000 */
[----:B------:R-:W-:-:S02]  /*1ff50*/  PRMT R180, R138, 0x7632, R180 ;  /* 0x000076328ab47816 */ /* 0x000fc400000000b4 */
[----:B------:R-:W-:-:S06]  /*1ff60*/  LOP3.LUT R0, R0, 0xff, RZ, 0xc0, !PT ;  /* 0x000000ff00007812 */ /* 0x000fcc00078ec0ff */
[----:B------:R-:W-:Y:S01]  /*1ff70*/  @!P0 HADD2 R146, -R138.H1_H1, -RZ.H0_H0 ;  /* 0xa00000ff8a928230 */ /* 0x000fe20000000d00 */
[----:B------:R-:W1:Y:S04]  /*1ff80*/  MUFU.EX2 R4, R157 ;  /* 0x0000009d00047308 */ /* 0x000e680000000800 */
[----:B------:R-:W-:Y:S02]  /*1ff90*/  @!P0 PRMT R180, R146, 0x5410, RZ ;  /* 0x0000541092b48816 */ /* 0x000fe400000000ff */
[----:B------:R-:W-:Y:S01]  /*1ffa0*/  ISETP.LE.U32.AND P0, PT, R0, UR36, PT ;  /* 0x0000002400007c0c */ /* 0x000fe2000bf03070 */
[----:B------:R-:W-:Y:S02]  /*1ffb0*/  IMAD.MOV.U32 R54, RZ, RZ, R163 ;  /* 0x000000ffff367224 */ /* 0x000fe400078e00a3 */
[----:B------:R-:W-:Y:S01]  /*1ffc0*/  IMAD.MOV.U32 R128, RZ, RZ, R81 ;  /* 0x000000ffff807224 */ /* 0x000fe200078e0051 */
[----:B------:R-:W3:Y:S01]  /*1ffd0*/  LDL.LU R163, [R1+0x460] ;  /* 0x0004600001a37983 */ /* 0x000ee20000300800 */
[----:B------:R-:W-:-:S02]  /*1ffe0*/  IMAD.MOV.U32 R81, RZ, RZ, R54 ;  /* 0x000000ffff517224 */ /* 0x000fc400078e0036 */
[----:B------:R-:W-:Y:S02]  /*1fff0*/  IMAD.MOV.U32 R54, RZ, RZ, R67 ;  /* 0x000000ffff367224 */ /* 0x000fe400078e0043 */
[----:B------:R-:W-:Y:S02]  /*20000*/  IMAD.MOV.U32 R67, RZ, RZ, R158 ;  /* 0x000000ffff437224 */ /* 0x000fe400078e009e */
[----:B------:R-:W-:Y:S01]  /*20010*/  FMUL.FTZ R91, R147, R16 ;  /* 0x00000010935b7220 */ /* 0x000fe20000410000 */
[----:B------:R-:W4:Y:S01]  /*20020*/  LDL.LU R158, [R1+0x45c] ;  /* 0x00045c00019e7983 */ /* 0x000f220000300800 */
[----:B------:R-:W-:-:S03]  /*20030*/  @!P0 HADD2 R147, -R170.H0_H0, -RZ.H0_H0 ;  /* 0xa00000ffaa938230 */ /* 0x000fc60000000900 */
[----:B------:R-:W2:Y:S01]  /*20040*/  LDL.LU R159, [R1+0x458] ;  /* 0x00045800019f7983 */ /* 0x000ea20000300800 */
[----:B------:R-:W-:Y:S01]  /*20050*/  IMAD.MOV.U32 R25, RZ, RZ, R112 ;  /* 0x000000ffff197224 */ /* 0x000fe200078e0070 */
[----:B------:R-:W-:Y:S02]  /*20060*/  SHF.R.U32.HI R0, RZ, 0x18, R39 ;  /* 0x00000018ff007819 */ /* 0x000fe40000011627 */
[----:B------:R-:W3:Y:S01]  /*20070*/  LDL.LU R154, [R1+0x454] ;  /* 0x00045400019a7983 */ /* 0x000ee20000300800 */
[----:B------:R-:W-:-:S03]  /*20080*/  IMAD.MOV.U32 R112, RZ, RZ, R183 ;  /* 0x000000ffff707224 */ /* 0x000fc600078e00b7 */
[----:B------:R-:W2:Y:S01]  /*20090*/  LDL.LU R155, [R1+0x450] ;  /* 0x00045000019b7983 */ /* 0x000ea20000300800 */
[----:B------:R-:W-:Y:S01]  /*200a0*/  IMAD.MOV.U32 R183, RZ, RZ, R161 ;  /* 0x000000ffffb77224 */ /* 0x000fe200078e00a1 */
[----:B------:R-:W-:Y:S02]  /*200b0*/  PRMT R215, R170, 0x7610, R215 ;  /* 0x00007610aad77816 */ /* 0x000fe400000000d7 */
[----:B------:R-:W2:Y:S01]  /*200c0*/  LDL.LU R164, [R1+0x44c] ;  /* 0x00044c0001a47983 */ /* 0x000ea20000300800 */
[----:B------:R-:W-:Y:S01]  /*200d0*/  IMAD.MOV.U32 R24, RZ, RZ, R71 ;  /* 0x000000ffff187224 */ /* 0x000fe200078e0047 */
[----:B------:R-:W-:Y:S02]  /*200e0*/  @!P0 PRMT R215, R147, 0x5410, RZ ;  /* 0x0000541093d78816 */ /* 0x000fe400000000ff */
[----:B------:R-:W2:Y:S01]  /*200f0*/  LDL.LU R165, [R1+0x448] ;  /* 0x0004480001a57983 */ /* 0x000ea20000300800 */
[----:B------:R-:W-:Y:S01]  /*20100*/  IMAD.MOV.U32 R71, RZ, RZ, R156 ;  /* 0x000000ffff477224 */ /* 0x000fe200078e009c */
[----:B------:R-:W-:-:S02]  /*20110*/  ISETP.LE.U32.AND P0, PT, R0, UR36, PT ;  /* 0x0000002400007c0c */ /* 0x000fc4000bf03070 */
[----:B------:R-:W2:Y:S01]  /*20120*/  LDL.LU R160, [R1+0x444] ;  /* 0x0004440001a07983 */ /* 0x000ea20000300800 */
[----:B-1----:R-:W-:-:S03]  /*20130*/  FADD.FTZ R0, R4, R5 ;  /* 0x0000000504007221 */ /* 0x002fc60000010000 */
[----:B------:R-:W2:Y:S04]  /*20140*/  LDL.LU R161, [R1+0x440] ;  /* 0x0004400001a17983 */ /* 0x000ea80000300800 */
[----:B------:R-:W2:Y:S04]  /*20150*/  LDL.LU R156, [R1+0x43c] ;  /* 0x00043c00019c7983 */ /* 0x000ea80000300800 */
[----:B------:R-:W2:Y:S04]  /*20160*/  LDL.LU R157, [R1+0x438] ;  /* 0x00043800019d7983 */ /* 0x000ea80000300800 */
[----:B------:R1:W4:Y:S01]  /*20170*/  LDL.LU.S16 R5, [R1+0x88] ;  /* 0x0000880001057983 */ /* 0x0003220000300600 */
[----:B------:R-:W1:Y:S01]  /*20180*/  MUFU.EX2 R3, R8 ;  /* 0x0000000800037308 */ /* 0x000e620000000800 */
[----:B------:R-:W-:-:S07]  /*20190*/  @!P0 HADD2 R230, -R170.H1_H1, -RZ.H0_H0 ;  /* 0xa00000ffaae68230 */ /* 0x000fce0000000d00 */
[----:B------:R1:W-:Y:S02]  /*201a0*/  MUFU.EX2 R2, R9 ;  /* 0x0000000900027308 */ /* 0x0003e40000000800 */
[C---:B-1----:R-:W-:Y:S01]  /*201b0*/  F2FP.F16.F32.PACK_AB R19, R3.reuse, R4 ;  /* 0x000000040313723e */ /* 0x042fe200000000ff */
[----:B------:R-:W-:Y:S01]  /*201c0*/  FADD.FTZ R4, R3, R0 ;  /* 0x0000000003047221 */ /* 0x000fe20000010000 */
[----:B------:R-:W-:-:S04]  /*201d0*/  IMAD.MOV.U32 R3, RZ, RZ, R34 ;  /* 0x000000ffff037224 */ /* 0x000fc800078e0022 */
[----:B------:R-:W1:Y:S01]  /*201e0*/  MUFU.EX2 R0, R24 ;  /* 0x0000001800007308 */ /* 0x000e620000000800 */
[----:B------:R-:W-:Y:S02]  /*201f0*/  PRMT R229, R170, 0x7632, R229 ;  /* 0x00007632aae57816 */ /* 0x000fe400000000e5 */
[----:B------:R-:W-:Y:S02]  /*20200*/  LOP3.LUT R3, R3, 0xff, RZ, 0xc0, !PT ;  /* 0x000000ff03037812 */ /* 0x000fe400078ec0ff */
[----:B------:R-:W-:Y:S02]  /*20210*/  @!P0 PRMT R229, R230, 0x5410, RZ ;  /* 0x00005410e6e58816 */ /* 0x000fe400000000ff */
[----:B------:R-:W-:Y:S01]  /*20220*/  ISETP.LE.U32.AND P0, PT, R3, UR36, PT ;  /* 0x0000002403007c0c */ /* 0x000fe2000bf03070 */
[----:B------:R-:W-:Y:S01]  /*20230*/  IMAD.MOV.U32 R9, RZ, RZ, R131 ;  /* 0x000000ffff097224 */ /* 0x000fe200078e0083 */
[----:B-1----:R-:W-:Y:S01]  /*20240*/  F2FP.F16.F32.PACK_AB R135, R0, R2 ;  /* 0x000000020087723e */ /* 0x002fe200000000ff */
[----:B------:R-:W-:-:S02]  /*20250*/  IMAD.MOV.U32 R10, RZ, RZ, R111 ;  /* 0x000000ffff0a7224 */ /* 0x000fc400078e006f */
[----:B------:R-:W-:Y:S01]  /*20260*/  FADD.FTZ R7, R2, R7 ;  /* 0x0000000702077221 */ /* 0x000fe20000010000 */
[----:B------:R-:W-:-:S04]  /*20270*/  IMAD.MOV.U32 R8, RZ, RZ, R71 ;  /* 0x000000ffff087224 */ /* 0x000fc800078e0047 */
[----:B------:R-:W-:Y:S02]  /*20280*/  IMAD.MOV.U32 R65, RZ, RZ, R8 ;  /* 0x000000ffff417224 */ /* 0x000fe400078e0008 */
[----:B------:R-:W-:Y:S01]  /*20290*/  MUFU.EX2 R8, R153 ;  /* 0x0000009900087308 */ /* 0x000fe20000000800 */
[----:B----4-:R-:W-:-:S05]  /*202a0*/  @!P0 HADD2 R5, -R135.H0_H0, -RZ.H0_H0 ;  /* 0xa00000ff87058230 */ /* 0x010fca0000000900 */
[----:B------:R-:W-:Y:S02]  /*202b0*/  PRMT R2, R5, 0x7610, R2 ;  /* 0x0000761005027816 */ /* 0x000fe40000000002 */
[----:B------:R1:W-:Y:S02]  /*202c0*/  MUFU.EX2 R5, R10 ;  /* 0x0000000a00057308 */ /* 0x0003e40000000800 */
[----:B-1----:R-:W-:-:S06]  /*202d0*/  IMAD.MOV.U32 R10, RZ, RZ, R9 ;  /* 0x000000ffff0a7224 */ /* 0x002fcc00078e0009 */
[----:B------:R1:W-:Y:S02]  /*202e0*/  MUFU.EX2 R9, R152 ;  /* 0x0000009800097308 */ /* 0x0003e40000000800 */
[----:B-1----:R-:W4:Y:S04]  /*202f0*/  LDL.LU R152, [R1+0x434] ;  /* 0x0004340001987983 */ /* 0x002f280000300800 */
[----:B------:R-:W4:Y:S01]  /*20300*/  LDL.LU R153, [R1+0x430] ;  /* 0x0004300001997983 */ /* 0x000f220000300800 */
[C---:B------:R-:W-:Y:S02]  /*20310*/  PRMT R230, R135.reuse, 0x7610, R230 ;  /* 0x0000761087e67816 */ /* 0x040fe400000000e6 */
[----:B------:R-:W-:Y:S02]  /*20320*/  @!P0 PRMT R230, R2, 0x5410, RZ ;  /* 0x0000541002e68816 */ /* 0x000fe400000000ff */
[----:B------:R-:W-:Y:S01]  /*20330*/  PRMT R2, R34, 0x7771, RZ ;  /* 0x0000777122027816 */ /* 0x000fe200000000ff */
[----:B------:R-:W1:Y:S03]  /*20340*/  MUFU.EX2 R3, R25 ;  /* 0x0000001900037308 */ /* 0x000e660000000800 */
[----:B------:R-:W-:Y:S01]  /*20350*/  ISETP.GT.U32.AND P0, PT, R2, UR36, PT ;  /* 0x0000002402007c0c */ /* 0x000fe2000bf04070 */
[----:B---3--:R-:W-:Y:S01]  /*20360*/  FMUL.FTZ R66, R154, R69 ;  /* 0x000000459a427220 */ /* 0x008fe20000410000 */
[----:B------:R-:W-:Y:S01]  /*20370*/  PRMT R2, R34, 0x7772, RZ ;  /* 0x0000777222027816 */ /* 0x000fe200000000ff */
[----:B------:R-:W-:Y:S01]  /*20380*/  IMAD.MOV.U32 R12, RZ, RZ, R58 ;  /* 0x000000ffff0c7224 */ /* 0x000fe200078e003a */
[----:B------:R-:W-:-:S09]  /*20390*/  PRMT R207, R135, 0x7632, R207 ;  /* 0x0000763287cf7816 */ /* 0x000fd200000000cf */
[----:B------:R-:W-:Y:S01]  /*203a0*/  @P0 HADD2 R154, -R135.H1_H1, -RZ.H0_H0 ;  /* 0xa00000ff879a0230 */ /* 0x000fe20000000d00 */
[----:B-1----:R-:W-:-:S04]  /*203b0*/  F2FP.F16.F32.PACK_AB R134, R5, R3 ;  /* 0x000000030586723e */ /* 0x002fc800000000ff */
[----:B------:R-:W-:Y:S02]  /*203c0*/  @P0 PRMT R207, R154, 0x5410, RZ ;  /* 0x000054109acf0816 */ /* 0x000fe400000000ff */
[----:B------:R-:W-:Y:S01]  /*203d0*/  ISETP.GT.U32.AND P0, PT, R2, UR36, PT ;  /* 0x0000002402007c0c */ /* 0x000fe2000bf04070 */
[----:B------:R-:W-:Y:S01]  /*203e0*/  FADD.FTZ R2, R3, R11 ;  /* 0x0000000b03027221 */ /* 0x000fe20000010000 */
[----:B------:R-:W-:Y:S01]  /*203f0*/  LOP3.LUT R3, R12, UR12, R31, 0x96, !PT ;  /* 0x0000000c0c037c12 */ /* 0x000fe2000f8e961f */
[----:B------:R-:W-:Y:S01]  /*20400*/  FADD.FTZ R7, R0, R7 ;  /* 0x0000000700077221 */ /* 0x000fe20000010000 */
[----:B------:R-:W-:Y:S01]  /*20410*/  FADD.FTZ R0, R9, R4 ;  /* 0x0000000409007221 */ /* 0x000fe20000010000 */
[----:B------:R-:W-:Y:S01]  /*20420*/  FADD.FTZ R12, R5, R2 ;  /* 0x00000002050c7221 */ /* 0x000fe20000010000 */
[----:B------:R-:W-:Y:S02]  /*20430*/  IMAD.MOV.U32 R24, RZ, RZ, R32 ;  /* 0x000000ffff187224 */ /* 0x000fe400078e0020 */
[----:B------:R-:W-:-:S04]  /*20440*/  IMAD.WIDE.U32 R4, R3, -0x2daee0ad, RZ ;  /* 0xd2511f5303047825 */ /* 0x000fc800078e00ff */
[-C--:B------:R-:W-:Y:S01]  /*20450*/  FMUL.FTZ R150, R150, R16.reuse ;  /* 0x0000001096967220 */ /* 0x080fe20000410000 */
[----:B------:R-:W-:Y:S01]  /*20460*/  FMUL.FTZ R151, R151, R16 ;  /* 0x0000001097977220 */ /* 0x000fe20000410000 */
[----:B------:R-:W-:Y:S02]  /*20470*/  IMAD.MOV.U32 R13, RZ, RZ, R59 ;  /* 0x000000ffff0d7224 */ /* 0x000fe400078e003b */
[----:B------:R-:W-:Y:S01]  /*20480*/  FADD.FTZ R13, R8, R0 ;  /* 0x00000000080d7221 */ /* 0x000fe20000010000 */
[----:B------:R-:W-:Y:S01]  /*20490*/  IMAD.MOV.U32 R147, RZ, RZ, R56 ;  /* 0x000000ffff937224 */ /* 0x000fe200078e0038 */
[----:B------:R-:W-:Y:S01]  /*204a0*/  LOP3.LUT R0, R82, UR33, R5, 0x96, !PT ;  /* 0x0000002152007c12 */ /* 0x000fe2000f8e9605 */
[----:B------:R-:W-:Y:S02]  /*204b0*/  IMAD.MOV.U32 R145, RZ, RZ, R10 ;  /* 0x000000ffff917224 */ /* 0x000fe400078e000a */
[----:B------:R-:W-:Y:S02]  /*204c0*/  IMAD.MOV.U32 R11, RZ, RZ, R24 ;  /* 0x000000ffff0b7224 */ /* 0x000fe400078e0018 */
[----:B------:R-:W-:Y:S01]  /*204d0*/  IMAD.MOV.U32 R143, RZ, RZ, R49 ;  /* 0x000000ffff8f7224 */ /* 0x000fe200078e0031 */
[----:B------:R-:W-:Y:S01]  /*204e0*/  LOP3.LUT R6, R30, UR34, R99, 0x96, !PT ;  /* 0x000000221e067c12 */ /* 0x000fe2000f8e9663 */
[----:B------:R-:W-:Y:S01]  /*204f0*/  IMAD.MOV.U32 R32, RZ, RZ, R81 ;  /* 0x000000ffff207224 */ /* 0x000fe200078e0051 */
[----:B------:R-:W-:Y:S01]  /*20500*/  F2FP.F16.F32.PACK_AB R16, R8, R9 ;  /* 0x000000090810723e */ /* 0x000fe200000000ff */
[----:B------:R-:W-:-:S02]  /*20510*/  IMAD.MOV.U32 R111, RZ, RZ, R182 ;  /* 0x000000ffff6f7224 */ /* 0x000fc400078e00b6 */
[-C--:B------:R-:W-:Y:S01]  /*20520*/  FMUL.FTZ R71, R163, R69.reuse ;  /* 0x00000045a3477220 */ /* 0x080fe20000410000 */
[----:B------:R-:W-:Y:S02]  /*20530*/  IMAD.MOV.U32 R24, RZ, RZ, R36 ;  /* 0x000000ffff187224 */ /* 0x000fe400078e0024 */
[-C--:B------:R-:W-:Y:S01]  /*20540*/  FMUL.FTZ R58, R158, R69.reuse ;  /* 0x000000459e3a7220 */ /* 0x080fe20000410000 */
[----:B------:R-:W-:Y:S02]  /*20550*/  IMAD.MOV.U32 R10, RZ, RZ, R64 ;  /* 0x000000ffff0a7224 */ /* 0x000fe400078e0040 */
[-C--:B--2---:R-:W-:Y:S01]  /*20560*/  FMUL.FTZ R59, R159, R69.reuse ;  /* 0x000000459f3b7220 */ /* 0x084fe20000410000 */
        /* <DEDUP_REMOVED lines=8> */
[----:B------:R-:W-:Y:S02]  /*205f0*/  IMAD.MOV.U32 R49, RZ, RZ, R128 ;  /* 0x000000ffff317224 */ /* 0x000fe400078e0080 */
[----:B------:R-:W-:Y:S01]  /*20600*/  FMUL.FTZ R56, R156, R80 ;  /* 0x000000509c387220 */ /* 0x000fe20000410000 */
[----:B------:R-:W-:-:S02]  /*20610*/  IMAD.MOV.U32 R36, RZ, RZ, R96 ;  /* 0x000000ffff247224 */ /* 0x000fc400078e0060 */
[-C--:B------:R-:W-:Y:S01]  /*20620*/  FMUL.FTZ R69, R161, R80.reuse ;  /* 0x00000050a1457220 */ /* 0x080fe20000410000 */
[----:B------:R-:W-:Y:S01]  /*20630*/  IMAD.MOV.U32 R21, RZ, RZ, R65 ;  /* 0x000000ffff157224 */ /* 0x000fe200078e0041 */
[----:B------:R-:W-:Y:S01]  /*20640*/  PRMT R205, R134, 0x7610, R205 ;  /* 0x0000761086cd7816 */ /* 0x000fe200000000cd */
[----:B------:R-:W-:Y:S02]  /*20650*/  IMAD.MOV.U32 R128, RZ, RZ, R68 ;  /* 0x000000ffff807224 */ /* 0x000fe400078e0044 */
[-C--:B------:R-:W-:Y:S01]  /*20660*/  FMUL.FTZ R68, R160, R80.reuse ;  /* 0x00000050a0447220 */ /* 0x080fe20000410000 */
[----:B------:R-:W-:Y:S02]  /*20670*/  IMAD.MOV.U32 R96, RZ, RZ, R57 ;  /* 0x000000ffff607224 */ /* 0x000fe400078e0039 */
[-C--:B------:R-:W-:Y:S01]  /*20680*/  FMUL.FTZ R57, R157, R80.reuse ;  /* 0x000000509d397220 */ /* 0x080fe20000410000 */
[----:B------:R-:W-:Y:S02]  /*20690*/  IMAD.MOV.U32 R30, RZ, RZ, R76 ;  /* 0x000000ffff1e7224 */ /* 0x000fe400078e004c */
[----:B------:R-:W-:Y:S01]  /*206a0*/  FMUL.FTZ R76, R164, R80 ;  /* 0x00000050a44c7220 */ /* 0x000fe20000410000 */
[----:B------:R-:W-:-:S02]  /*206b0*/  IMAD.MOV.U32 R31, RZ, RZ, R77 ;  /* 0x000000ffff1f7224 */ /* 0x000fc400078e004d */
[----:B------:R-:W-:Y:S01]  /*206c0*/  FMUL.FTZ R77, R165, R80 ;  /* 0x00000050a54d7220 */ /* 0x000fe20000410000 */
[----:B------:R-:W-:Y:S02]  /*206d0*/  IMAD.MOV.U32 R9, RZ, RZ, R147 ;  /* 0x000000ffff097224 */ /* 0x000fe400078e0093 */
[----:B------:R-:W-:Y:S02]  /*206e0*/  @P0 HADD2 R155, -R134.H0_H0, -RZ.H0_H0 ;  /* 0xa00000ff869b0230 */ /* 0x000fe40000000900 */
[----:B------:R-:W-:Y:S01]  /*206f0*/  IMAD.MOV.U32 R147, RZ, RZ, R143 ;  /* 0x000000ffff937224 */ /* 0x000fe200078e008f */
[----:B------:R-:W-:Y:S01]  /*20700*/  PRMT R154, R134, 0x7632, R154 ;  /* 0x00007632869a7816 */ /* 0x000fe2000000009a */
[----:B------:R-:W-:Y:S01]  /*20710*/  IMAD.MOV.U32 R143, RZ, RZ, R10 ;  /* 0x000000ffff8f7224 */ /* 0x000fe200078e000a */
[----:B------:R-:W2:Y:S01]  /*20720*/  LDL.LU.64 R82, [R1+0x428] ;  /* 0x0004280001527983 */ /* 0x000ea20000300a00 */
[----:B------:R-:W-:Y:S01]  /*20730*/  IMAD.WIDE.U32 R2, R6, -0x2daee0ad, RZ ;  /* 0xd2511f5306027825 */ /* 0x000fe200078e00ff */
[----:B------:R-:W-:-:S04]  /*20740*/  @P0 PRMT R205, R155, 0x5410, RZ ;  /* 0x000054109bcd0816 */ /* 0x000fc800000000ff */
[----:B------:R-:W-:Y:S01]  /*20750*/  LOP3.LUT R4, R4, UR27, R3, 0x96, !PT ;  /* 0x0000001b04047c12 */ /* 0x000fe2000f8e9603 */
[----:B------:R-:W-:Y:S01]  /*20760*/  IMAD.MOV.U32 R35, RZ, RZ, R9 ;  /* 0x000000ffff237224 */ /* 0x000fe200078e0009 */
[----:B------:R1:W3:Y:S03]  /*20770*/  MUFU.EX2 R3, R103 ;  /* 0x0000006700037308 */ /* 0x0002e60000000800 */
[----:B------:R-:W-:-:S04]  /*20780*/  IMAD.WIDE.U32 R4, R4, -0x326172a9, RZ ;  /* 0xcd9e8d5704047825 */ /* 0x000fc800078e00ff */
[-C--:B----4-:R-:W-:Y:S01]  /*20790*/  FMUL.FTZ R64, R152, R80.reuse ;  /* 0x0000005098407220 */ /* 0x090fe20000410000 */
[----:B------:R-:W-:Y:S01]  /*207a0*/  FMUL.FTZ R65, R153, R80 ;  /* 0x0000005099417220 */ /* 0x000fe20000410000 */
[----:B------:R-:W-:Y:S02]  /*207b0*/  IMAD.MOV.U32 R80, RZ, RZ, R11 ;  /* 0x000000ffff507224 */ /* 0x000fe400078e000b */
[----:B------:R-:W-:Y:S01]  /*207c0*/  IMAD.WIDE.U32 R10, R0, -0x326172a9, RZ ;  /* 0xcd9e8d57000a7825 */ /* 0x000fe200078e00ff */
[----:B------:R-:W-:-:S04]  /*207d0*/  PRMT R0, R34, 0x7773, RZ ;  /* 0x0000777322007816 */ /* 0x000fc800000000ff */
[----:B------:R-:W-:Y:S02]  /*207e0*/  ISETP.GT.U32.AND P0, PT, R0, UR36, PT ;  /* 0x0000002400007c0c */ /* 0x000fe4000bf04070 */
[----:B------:R-:W-:Y:S02]  /*207f0*/  LOP3.LUT R0, R98, UR31, R11, 0x96, !PT ;  /* 0x0000001f62007c12 */ /* 0x000fe4000f8e960b */
[----:B------:R-:W4:Y:S03]  /*20800*/  LDL.LU.64 R98, [R1+0x420] ;  /* 0x0004200001627983 */ /* 0x000f260000300a00 */
[----:B------:R-:W-:Y:S01]  /*20810*/  IMAD.WIDE.U32 R8, R0, -0x2daee0ad, RZ ;  /* 0xd2511f5300087825 */ /* 0x000fe200078e00ff */
[----:B-1----:R-:W2:Y:S01]  /*20820*/  LDL.LU R103, [R1+0x418] ;  /* 0x0004180001677983 */ /* 0x002ea20000300800 */
[----:B------:R1:W3:Y:S03]  /*20830*/  MUFU.EX2 R0, R40 ;  /* 0x0000002800007308 */ /* 0x0002e60000000800 */
[----:B------:R-:W-:-:S02]  /*20840*/  LOP3.LUT R6, R2, UR16, R9, 0x96, !PT ;  /* 0x0000001002067c12 */ /* 0x000fc4000f8e9609 */
[----:B------:R-:W-:Y:S01]  /*20850*/  LOP3.LUT R2, R10, UR17, R5, 0x96, !PT ;  /* 0x000000110a027c12 */ /* 0x000fe2000f8e9605 */
[----:B------:R-:W-:-:S04]  /*20860*/  IMAD.MOV.U32 R5, RZ, RZ, R44 ;  /* 0x000000ffff057224 */ /* 0x000fc800078e002c */
[----:B------:R-:W-:-:S04]  /*20870*/  IMAD.WIDE.U32 R10, R2, -0x2daee0ad, RZ ;  /* 0xd2511f53020a7825 */ /* 0x000fc800078e00ff */
[----:B------:R-:W-:Y:S01]  /*20880*/  IMAD.MOV.U32 R2, RZ, RZ, R5 ;  /* 0x000000ffff027224 */ /* 0x000fe200078e0005 */
[----:B------:R-:W-:Y:S01]  /*20890*/  LOP3.LUT R5, R8, UR14, R11, 0x96, !PT ;  /* 0x0000000e08057c12 */ /* 0x000fe2000f8e960b */
[----:B------:R-:W-:Y:S01]  /*208a0*/  @P0 HADD2 R152, -R134.H1_H1, -RZ.H0_H0 ;  /* 0xa00000ff86980230 */ /* 0x000fe20000000d00 */
[----:B-1----:R-:W4:Y:S01]  /*208b0*/  LDL.LU R40, [R1+0x414] ;  /* 0x0004140001287983 */ /* 0x002f220000300800 */
[----:B------:R-:W-:Y:S02]  /*208c0*/  IMAD.MOV.U32 R8, RZ, RZ, R2 ;  /* 0x000000ffff087224 */ /* 0x000fe400078e0002 */
[----:B---3--:R-:W-:Y:S01]  /*208d0*/  FADD.FTZ R2, R3, R7 ;  /* 0x0000000703027221 */ /* 0x008fe20000010000 */
[C---:B------:R-:W-:Y:S01]  /*208e0*/  F2FP.F16.F32.PACK_AB R140, R0.reuse, R3 ;  /* 0x00000003008c723e */ /* 0x040fe200000000ff */
[----:B------:R-:W3:Y:S02]  /*208f0*/  LDL.LU R44, [R1+0x410] ;  /* 0x00041000012c7983 */ /* 0x000ee40000300800 */
[----:B------:R-:W-:Y:S01]  /*20900*/  FADD.FTZ R7, R0, R2 ;  /* 0x0000000200077221 */ /* 0x000fe20000010000 */
[----:B------:R-:W-:-:S04]  /*20910*/  IMAD.WIDE.U32 R2, R6, -0x326172a9, RZ ;  /* 0xcd9e8d5706027825 */ /* 0x000fc800078e00ff */
[----:B------:R-:W-:Y:S02]  /*20920*/  IMAD.MOV.U32 R6, RZ, RZ, R147 ;  /* 0x000000ffff067224 */ /* 0x000fe400078e0093 */
[----:B------:R-:W-:Y:S02]  /*20930*/  IMAD.MOV.U32 R147, RZ, RZ, R143 ;  /* 0x000000ffff937224 */ /* 0x000fe400078e008f */
[----:B------:R-:W-:Y:S02]  /*20940*/  IMAD.MOV.U32 R143, RZ, RZ, R131 ;  /* 0x000000ffff8f7224 */ /* 0x000fe400078e0083 */
[----:B------:R-:W-:Y:S02]  /*20950*/  IMAD.MOV.U32 R0, RZ, RZ, R80 ;  /* 0x000000ffff007224 */ /* 0x000fe400078e0050 */
[----:B------:R-:W-:Y:S02]  /*20960*/  IMAD.MOV.U32 R131, RZ, RZ, R81 ;  /* 0x000000ffff837224 */ /* 0x000fe400078e0051 */
[----:B------:R-:W-:-:S04]  /*20970*/  IMAD.WIDE.U32 R80, R5, -0x326172a9, RZ ;  /* 0xcd9e8d5705507825 */ /* 0x000fc800078e00ff */
[----:B------:R-:W-:Y:S01]  /*20980*/  IMAD.MOV.U32 R5, RZ, RZ, R32 ;  /* 0x000000ffff057224 */ /* 0x000fe200078e0020 */
[----:B------:R-:W-:Y:S01]  /*20990*/  LOP3.LUT R32, R2, UR13, R81, 0x96, !PT ;  /* 0x0000000d02207c12 */ /* 0x000fe2000f8e9651 */
[----:B------:R-:W-:-:S03]  /*209a0*/  IMAD.MOV.U32 R2, RZ, RZ, R0 ;  /* 0x000000ffff027224 */ /* 0x000fc600078e0000 */
[----:B------:R-:W-:Y:S02]  /*209b0*/  LOP3.LUT R0, R32, 0xff, RZ, 0xc0, !PT ;  /* 0x000000ff20007812 */ /* 0x000fe400078ec0ff */
[----:B------:R-:W-:Y:S02]  /*209c0*/  @P0 PRMT R154, R152, 0x5410, RZ ;  /* 0x00005410989a0816 */ /* 0x000fe400000000ff */
[----:B------:R-:W-:Y:S02]  /*209d0*/  ISETP.LE.U32.AND P0, PT, R0, UR36, PT ;  /* 0x0000002400007c0c */ /* 0x000fe4000bf03070 */
[----:B------:R-:W-:Y:S01]  /*209e0*/  LOP3.LUT R9, R4, UR15, R3, 0x96, !PT ;  /* 0x0000000f04097c12 */ /* 0x000fe2000f8e9603 */
[----:B------:R-:W-:Y:S01]  /*209f0*/  IMAD.MOV.U32 R3, RZ, RZ, R218 ;  /* 0x000000ffff037224 */ /* 0x000fe200078e00da */
[----:B------:R-:W-:Y:S01]  /*20a00*/  LOP3.LUT R0, R32, 0xffff, RZ, 0xc0, !PT ;  /* 0x0000ffff20007812 */ /* 0x000fe200078ec0ff */
[----:B------:R-:W-:Y:S03]  /*20a10*/  MUFU.EX2 R2, R2 ;  /* 0x0000000200027308 */ /* 0x000fe60000000800 */
[----:B------:R-:W-:-:S05]  /*20a20*/  SHF.R.U32.HI R0, RZ, 0x8, R0 ;  /* 0x00000008ff007819 */ /* 0x000fca0000011600 */
[----:B------:R-:W1:Y:S01]  /*20a30*/  MUFU.EX2 R3, R3 ;  /* 0x0000000300037308 */ /* 0x000e620000000800 */
[----:B------:R-:W-:Y:S01]  /*20a40*/  @!P0 HADD2 R153, -R140.H0_H0, -RZ.H0_H0 ;  /* 0xa00000ff8c998230 */ /* 0x000fe20000000900 */
[----:B------:R-:W-:Y:S02]  /*20a50*/  LOP3.LUT R0, R0, 0xffff, RZ, 0xc0, !PT ;  /* 0x0000ffff00007812 */ /* 0x000fe400078ec0ff */
[----:B------:R-:W-:Y:S02]  /*20a60*/  PRMT R167, R140, 0x7610, R167 ;  /* 0x000076108ca77816 */ /* 0x000fe400000000a7 */
[----:B------:R-:W-:Y:S02]  /*20a70*/  @!P0 PRMT R167, R153, 0x5410, RZ ;  /* 0x0000541099a78816 */ /* 0x000fe400000000ff */
[----:B------:R-:W-:Y:S01]  /*20a80*/  ISETP.LE.U32.AND P0, PT, R0, UR36, PT ;  /* 0x0000002400007c0c */ /* 0x000fe2000bf03070 */
[----:B------:R-:W-:Y:S01]  /*20a90*/  IMAD.MOV.U32 R4, RZ, RZ, R45 ;  /* 0x000000ffff047224 */ /* 0x000fe200078e002d */
[----:B------:R-:W-:Y:S01]  /*20aa0*/  PRMT R166, R140, 0x7632, R166 ;  /* 0x000076328ca67816 */ /* 0x000fe200000000a6 */
[----:B------:R-:W3:Y:S02]  /*20ab0*/  LDL.LU R45, [R1+0x40c] ;  /* 0x00040c00012d7983 */ /* 0x000ee40000300800 */
[----:B------:R-:W-:-:S02]  /*20ac0*/  IMAD.MOV.U32 R152, RZ, RZ, R4 ;  /* 0x000000ffff987224 */ /* 0x000fc400078e0004 */
[----:B------:R-:W-:Y:S02]  /*20ad0*/  IMAD.MOV.U32 R4, RZ, RZ, R5 ;  /* 0x000000ffff047224 */ /* 0x000fe400078e0005 */
[----:B-1----:R-:W-:Y:S01]  /*20ae0*/  FADD.FTZ R0, R3, R12 ;  /* 0x0000000c03007221 */ /* 0x002fe20000010000 */
[----:B------:R-:W-:-:S03]  /*20af0*/  IMAD.MOV.U32 R5, RZ, RZ, R6 ;  /* 0x000000ffff057224 */ /* 0x000fc600078e0006 */
[--C-:B------:R-:W-:Y:S01]  /*20b00*/  FADD.FTZ R6, R2, R0.reuse ;  /* 0x0000000002067221 */ /* 0x100fe20000010000 */
[----:B------:R-:W-:Y:S01]  /*20b10*/  PRMT R0, R32, 0x7632, R0 ;  /* 0x0000763220007816 */ /* 0x000fe20000000000 */
[----:B------:R-:W-:-:S03]  /*20b20*/  @!P0 HADD2 R156, -R140.H1_H1, -RZ.H0_H0 ;  /* 0xa00000ff8c9c8230 */ /* 0x000fc60000000d00 */
[----:B------:R-:W-:Y:S02]  /*20b30*/  LOP3.LUT R0, R0, 0xff, RZ, 0xc0, !PT ;  /* 0x000000ff00007812 */ /* 0x000fe400078ec0ff */
        /* <DEDUP_REMOVED lines=8> */
[----:B------:R-:W-:Y:S08]  /*20bc0*/  MUFU.EX2 R2, R152 ;  /* 0x0000009800027308 */ /* 0x000ff00000000800 */
[----:B------:R1:W1:Y:S04]  /*20bd0*/  MUFU.EX2 R0, R4 ;  /* 0x0000000400007308 */ /* 0x0002680000000800 */
[----:B------:R-:W-:Y:S01]  /*20be0*/  @!P0 HADD2 R158, -R139.H1_H1, -RZ.H0_H0 ;  /* 0xa00000ff8b9e8230 */ /* 0x000fe20000000d00 */
[----:B------:R-:W-:-:S04]  /*20bf0*/  PRMT R155, R139, 0x7632, R155 ;  /* 0x000076328b9b7816 */ /* 0x000fc8000000009b */
[----:B------:R-:W-:Y:S01]  /*20c00*/  @!P0 PRMT R155, R158, 0x5410, RZ ;  /* 0x000054109e9b8816 */ /* 0x000fe200000000ff */
[----:B-1----:R-:W-:-:S05]  /*20c10*/  IMAD.MOV.U32 R4, RZ, RZ, R80 ;  /* 0x000000ffff047224 */ /* 0x002fca00078e0050 */
[----:B------:R-:W-:-:S04]  /*20c20*/  LOP3.LUT R4, R4, 0xff, RZ, 0xc0, !PT ;  /* 0x000000ff04047812 */ /* 0x000fc800078ec0ff */
[----:B------:R-:W-:Y:S02]  /*20c30*/  ISETP.LE.U32.AND P0, PT, R4, UR36, PT ;  /* 0x0000002404007c0c */ /* 0x000fe4000bf03070 */
[----:B------:R-:W-:Y:S01]  /*20c40*/  F2FP.F16.F32.PACK_AB R137, R0, R2 ;  /* 0x000000020089723e */ /* 0x000fe200000000ff */
[----:B------:R-:W-:Y:S01]  /*20c50*/  FADD.FTZ R4, R2, R7 ;  /* 0x0000000702047221 */ /* 0x000fe20000010000 */
[----:B------:R-:W-:Y:S02]  /*20c60*/  PRMT R2, R80, 0x7771, RZ ;  /* 0x0000777150027816 */ /* 0x000fe400000000ff */
[----:B------:R-:W-:-:S07]  /*20c70*/  PRMT R165, R137, 0x7610, R165 ;  /* 0x0000761089a57816 */ /* 0x000fce00000000a5 */
[----:B------:R-:W-:Y:S02]  /*20c80*/  @!P0 HADD2 R159, -R137.H0_H0, -RZ.H0_H0 ;  /* 0xa00000ff899f8230 */ /* 0x000fe40000000900 */
[----:B------:R-:W-:-:S03]  /*20c90*/  FADD.FTZ R3, R107, R13 ;  /* 0x0000000d6b037221 */ /* 0x000fc60000010000 */
[----:B------:R-:W-:Y:S02]  /*20ca0*/  @!P0 PRMT R165, R159, 0x5410, RZ ;  /* 0x000054109fa58816 */ /* 0x000fe400000000ff */
[----:B------:R-:W-:Y:S01]  /*20cb0*/  ISETP.GT.U32.AND P0, PT, R2, UR36, PT ;  /* 0x0000002402007c0c */ /* 0x000fe2000bf04070 */
[----:B------:R1:W1:Y:S01]  /*20cc0*/  MUFU.EX2 R7, R5 ;  /* 0x0000000500077308 */ /* 0x0002620000000800 */
[----:B------:R-:W-:Y:S02]  /*20cd0*/  PRMT R2, R80, 0x7772, RZ ;  /* 0x0000777250027816 */ /* 0x000fe400000000ff */
[----:B------:R-:W-:Y:S01]  /*20ce0*/  PRMT R206, R137, 0x7632, R206 ;  /* 0x0000763289ce7816 */ /* 0x000fe200000000ce */
[----:B-1----:R-:W-:-:S04]  /*20cf0*/  FADD.FTZ R5, R8, R3 ;  /* 0x0000000308057221 */ /* 0x002fc80000010000 */
[----:B------:R1:W1:Y:S04]  /*20d00*/  MUFU.EX2 R8, R35 ;  /* 0x0000002300087308 */ /* 0x0002680000000800 */
[----:B------:R-:W-:Y:S02]  /*20d10*/  @P0 HADD2 R160, -R137.H1_H1, -RZ.H0_H0 ;  /* 0xa00000ff89a00230 */ /* 0x000fe40000000d00 */
[----:B------:R-:W-:-:S03]  /*20d20*/  FADD.FTZ R4, R0, R4 ;  /* 0x0000000400047221 */ /* 0x000fc60000010000 */
[----:B------:R-:W-:Y:S02]  /*20d30*/  @P0 PRMT R206, R160, 0x5410, RZ ;  /* 0x00005410a0ce0816 */ /* 0x000fe400000000ff */
[----:B------:R-:W-:Y:S01]  /*20d40*/  ISETP.GT.U32.AND P0, PT, R2, UR36, PT ;  /* 0x0000002402007c0c */ /* 0x000fe2000bf04070 */
[----:B------:R-:W-:Y:S01]  /*20d50*/  FADD.FTZ R2, R7, R6 ;  /* 0x0000000607027221 */ /* 0x000fe20000010000 */
[----:B------:R1:W-:Y:S02]  /*20d60*/  MUFU.EX2 R0, R25 ;  /* 0x0000001900007308 */ /* 0x0003e40000000800 */
[----:B-1----:R-:W-:Y:S01]  /*20d70*/  IMAD.MOV.U32 R35, RZ, RZ, R24 ;  /* 0x000000ffff237224 */ /* 0x002fe200078e0018 */
[C---:B------:R-:W-:Y:S01]  /*20d80*/  F2FP.F16.F32.PACK_AB R136, R8.reuse, R7 ;  /* 0x000000070888723e */ /* 0x040fe200000000ff */
[----:B------:R-:W-:-:S04]  /*20d90*/  FADD.FTZ R7, R8, R2 ;  /* 0x0000000208077221 */ /* 0x000fc80000010000 */
[----:B------:R1:W1:Y:S01]  /*20da0*/  MUFU.EX2 R2, R36 ;  /* 0x0000002400027308 */ /* 0x0002620000000800 */
[----:B------:R-:W-:-:S05]  /*20db0*/  IMAD.WIDE.U32 R24, R9, -0x2daee0ad, RZ ;  /* 0xd2511f5309187825 */ /* 0x000fca00078e00ff */
[----:B-1----:R-:W-:Y:S02]  /*20dc0*/  LOP3.LUT R36, R10, UR6, R25, 0x96, !PT ;  /* 0x000000060a247c12 */ /* 0x002fe4000f8e9619 */
[----:B------:R1:W2:Y:S04]  /*20dd0*/  LDL.LU.S16 R10, [R1+0xd4] ;  /* 0x0000d400010a7983 */ /* 0x0002a80000300600 */
[----:B------:R1:W4:Y:S01]  /*20de0*/  LDL.LU.S16 R12, [R1+0xdc] ;  /* 0x0000dc00010c7983 */ /* 0x0003220000300600 */
[----:B------:R-:W-:Y:S01]  /*20df0*/  @P0 HADD2 R161, -R136.H0_H0, -RZ.H0_H0 ;  /* 0xa00000ff88a10230 */ /* 0x000fe20000000900 */
[----:B------:R-:W-:Y:S02]  /*20e00*/  PRMT R3, R80, 0x7773, RZ ;  /* 0x0000777350037816 */ /* 0x000fe400000000ff */
[----:B------:R-:W-:-:S02]  /*20e10*/  PRMT R204, R136, 0x7610, R204 ;  /* 0x0000761088cc7816 */ /* 0x000fc400000000cc */
[----:B------:R-:W-:Y:S02]  /*20e20*/  @P0 PRMT R204, R161, 0x5410, RZ ;  /* 0x00005410a1cc0816 */ /* 0x000fe400000000ff */
[----:B------:R-:W-:Y:S02]  /*20e30*/  ISETP.GT.U32.AND P0, PT, R3, UR36, PT ;  /* 0x0000002403007c0c */ /* 0x000fe4000bf04070 */
[----:B------:R-:W-:Y:S02]  /*20e40*/  LOP3.LUT R3, R36, 0xff, RZ, 0xc0, !PT ;  /* 0x000000ff24037812 */ /* 0x000fe400078ec0ff */
[----:B------:R-:W-:-:S09]  /*20e50*/  PRMT R202, R136, 0x7632, R202 ;  /* 0x0000763288ca7816 */ /* 0x000fd200000000ca */
[----:B------:R-:W-:-:S05]  /*20e60*/  @P0 HADD2 R162, -R136.H1_H1, -RZ.H0_H0 ;  /* 0xa00000ff88a20230 */ /* 0x000fca0000000d00 */
[----:B------:R-:W-:Y:S02]  /*20e70*/  @P0 PRMT R202, R162, 0x5410, RZ ;  /* 0x00005410a2ca0816 */ /* 0x000fe400000000ff */
[----:B------:R-:W-:Y:S02]  /*20e80*/  ISETP.LE.U32.AND P0, PT, R3, UR36, PT ;  /* 0x0000002403007c0c */ /* 0x000fe4000bf03070 */
[----:B------:R-:W-:-:S04]  /*20e90*/  F2FP.F16.F32.PACK_AB R146, R2, R0 ;  /* 0x000000000292723e */ /* 0x000fc800000000ff */
[----:B------:R-:W-:Y:S01]  /*20ea0*/  PRMT R201, R146, 0x7610, R201 ;  /* 0x0000761092c97816 */ /* 0x000fe200000000c9 */
[----:B------:R-:W-:Y:S01]  /*20eb0*/  FADD.FTZ R4, R0, R4 ;  /* 0x0000000400047221 */ /* 0x000fe20000010000 */
[----:B------:R-:W-:-:S04]  /*20ec0*/  SHF.R.U32.HI R0, RZ, 0x18, R92 ;  /* 0x00000018ff007819 */ /* 0x000fc8000001165c */
[----:B------:R-:W-:Y:S02]  /*20ed0*/  ISETP.LE.U32.AND P1, PT, R0, UR36, PT ;  /* 0x0000002400007c0c */ /* 0x000fe4000bf23070 */
[----:B------:R-:W-:Y:S02]  /*20ee0*/  LOP3.LUT R0, R36, 0xffff, RZ, 0xc0, !PT ;  /* 0x0000ffff24007812 */ /* 0x000fe400078ec0ff */
[C---:B------:R-:W-:Y:S02]  /*20ef0*/  PRMT R118, R17.reuse, 0x7610, R118 ;  /* 0x0000761011767816 */ /* 0x040fe40000000076 */
[----:B------:R-:W-:Y:S02]  /*20f00*/  SHF.R.U32.HI R0, RZ, 0x8, R0 ;  /* 0x00000008ff007819 */ /* 0x000fe40000011600 */
[----:B------:R-:W-:Y:S02]  /*20f10*/  PRMT R117, R17, 0x7632, R117 ;  /* 0x0000763211757816 */ /* 0x000fe40000000075 */
[----:B------:R-:W-:Y:S01]  /*20f20*/  LOP3.LUT R0, R0, 0xffff, RZ, 0xc0, !PT ;  /* 0x0000ffff00007812 */ /* 0x000fe200078ec0ff */
[----:B--2---:R-:W-:-:S05]  /*20f30*/  @!P0 HADD2 R10, -R146.H0_H0, -RZ.H0_H0 ;  /* 0xa00000ff920a8230 */ /* 0x004fca0000000900 */
[----:B------:R-:W-:Y:S02]  /*20f40*/  PRMT R8, R10, 0x7610, R8 ;  /* 0x000076100a087816 */ /* 0x000fe40000000008 */
[----:B------:R1:W2:Y:S02]  /*20f50*/  LDL.LU.S16 R10, [R1+0xf0] ;  /* 0x0000f000010a7983 */ /* 0x0002a40000300600 */
[----:B------:R-:W-:Y:S02]  /*20f60*/  @!P0 PRMT R201, R8, 0x5410, RZ ;  /* 0x0000541008c98816 */ /* 0x000fe400000000ff */
[----:B------:R1:W3:Y:S04]  /*20f70*/  LDL.LU.S16 R8, [R1+0xf4] ;  /* 0x0000f40001087983 */ /* 0x0002e80000300600 */
[----:B------:R1:W2:Y:S01]  /*20f80*/  LDL.LU.S16 R17, [R1+0x108] ;  /* 0x0001080001117983 */ /* 0x0002a20000300600 */
[----:B------:R-:W-:-:S03]  /*20f90*/  ISETP.LE.U32.AND P0, PT, R0, UR36, PT ;  /* 0x0000002400007c0c */ /* 0x000fc6000bf03070 */
[----:B------:R1:W2:Y:S10]  /*20fa0*/  LDL.LU.S16 R13, [R1+0x110] ;  /* 0x00011000010d7983 */ /* 0x0002b40000300600 */
[----:B----4-:R-:W-:-:S05]  /*20fb0*/  @!P0 HADD2 R12, -R146.H1_H1, -RZ.H0_H0 ;  /* 0xa00000ff920c8230 */ /* 0x010fca0000000d00 */
[----:B------:R-:W-:Y:S02]  /*20fc0*/  PRMT R9, R12, 0x7610, R9 ;  /* 0x000076100c097816 */ /* 0x000fe40000000009 */
[----:B------:R1:W4:Y:S01]  /*20fd0*/  LDL.LU.S16 R12, [R1+0x118] ;  /* 0x00011800010c7983 */ /* 0x0003220000300600 */
[----:B------:R-:W-:Y:S01]  /*20fe0*/  PRMT R115, R23, 0x7610, R115 ;  /* 0x0000761017737816 */ /* 0x000fe20000000073 */
[----:B------:R-:W-:Y:S01]  /*20ff0*/  FADD.FTZ R3, R35, R5 ;  /* 0x0000000523037221 */ /* 0x000fe20000010000 */
[----:B------:R-:W-:Y:S02]  /*21000*/  PRMT R200, R146, 0x7632, R200 ;  /* 0x0000763292c87816 */ /* 0x000fe400000000c8 */
[----:B------:R-:W-:Y:S02]  /*21010*/  @!P0 PRMT R200, R9, 0x5410, RZ ;  /* 0x0000541009c88816 */ /* 0x000fe400000000ff */
[----:B------:R-:W-:Y:S01]  /*21020*/  MUFU.EX2 R9, R21 ;  /* 0x0000001500097308 */ /* 0x000fe20000000800 */
[----:B------:R-:W-:-:S04]  /*21030*/  PRMT R0, R36, 0x7632, R0 ;  /* 0x0000763224007816 */ /* 0x000fc80000000000 */
[----:B------:R-:W-:-:S04]  /*21040*/  LOP3.LUT R0, R0, 0xff, RZ, 0xc0, !PT ;  /* 0x000000ff00007812 */ /* 0x000fc800078ec0ff */
[----:B------:R-:W-:Y:S02]  /*21050*/  ISETP.LE.U32.AND P0, PT, R0, UR36, PT ;  /* 0x0000002400007c0c */ /* 0x000fe4000bf03070 */
[----:B------:R-:W-:Y:S02]  /*21060*/  PRMT R116, R23, 0x7632, R116 ;  /* 0x0000763217747816 */ /* 0x000fe40000000074 */
[----:B------:R-:W-:Y:S02]  /*21070*/  PRMT R0, R62, 0x7771, RZ ;  /* 0x000077713e007816 */ /* 0x000fe400000000ff */
[----:B------:R-:W-:Y:S02]  /*21080*/  PRMT R157, R115, 0x5410, R116 ;  /* 0x00005410739d7816 */ /* 0x000fe40000000074 */
[----:B------:R-:W-:Y:S01]  /*21090*/  PRMT R158, R118, 0x5410, R117 ;  /* 0x00005410769e7816 */ /* 0x000fe20000000075 */
[----:B------:R-:W-:Y:S01]  /*210a0*/  FADD.FTZ R3, R147, R3 ;  /* 0x0000000393037221 */ /* 0x000fe20000010000 */
[----:B---3--:R-:W-:-:S05]  /*210b0*/  @!P2 HADD2 R8, -R115.H0_H0, -RZ.H0_H0 ;  /* 0xa00000ff7308a230 */ /* 0x008fca0000000900 */
[----:B------:R-:W-:Y:S02]  /*210c0*/  PRMT R5, R8, 0x7610, R5 ;  /* 0x0000761008057816 */ /* 0x000fe40000000005 */
[----:B------:R-:W3:Y:S01]  /*210d0*/  MUFU.EX2 R8, R145 ;  /* 0x0000009100087308 */ /* 0x000ee20000000800 */
[----:B--2---:R-:W-:Y:S01]  /*210e0*/  @!P1 HADD2 R10, -R117.H0_H0, -RZ.H0_H0 ;  /* 0xa00000ff750a9230 */ /* 0x004fe20000000900 */
[----:B------:R-:W-:Y:S02]  /*210f0*/  @!P2 PRMT R115, R5, 0x5410, RZ ;  /* 0x000054100573a816 */ /* 0x000fe400000000ff */
[----:B------:R-:W-:Y:S02]  /*21100*/  ISETP.GT.U32.AND P2, PT, R0, UR36, PT ;  /* 0x0000002400007c0c */ /* 0x000fe4000bf44070 */
[----:B------:R-:W-:Y:S02]  /*21110*/  PRMT R6, R10, 0x7610, R6 ;  /* 0x000076100a067816 */ /* 0x000fe40000000006 */
[----:B------:R1:W2:Y:S01]  /*21120*/  LDL.LU.S16 R10, [R1+0x11c] ;  /* 0x00011c00010a7983 */ /* 0x0002a20000300600 */
[----:B------:R-:W-:-:S02]  /*21130*/  PRMT R0, R62, 0x7772, RZ ;  /* 0x000077723e007816 */ /* 0x000fc400000000ff */
[----:B---3--:R-:W-:Y:S02]  /*21140*/  F2FP.F16.F32.PACK_AB R144, R9, R8 ;  /* 0x000000080990723e */ /* 0x008fe400000000ff */
[----:B------:R-:W-:-:S03]  /*21150*/  @!P1 PRMT R117, R6, 0x5410, RZ ;  /* 0x0000541006759816 */ /* 0x000fc600000000ff */
[----:B------:R-:W-:Y:S02]  /*21160*/  @!P0 HADD2 R17, -R144.H0_H0, -RZ.H0_H0 ;  /* 0xa00000ff90118230 */ /* 0x000fe40000000900 */
[----:B------:R-:W-:Y:S01]  /*21170*/  FADD.FTZ R6, R2, R4 ;  /* 0x0000000402067221 */ /* 0x000fe20000010000 */
[----:B------:R-:W-:Y:S02]  /*21180*/  ISETP.GT.U32.AND P1, PT, R0, UR36, PT ;  /* 0x0000002400007c0c */ /* 0x000fe4000bf24070 */
[----:B------:R-:W-:Y:S02]  /*21190*/  SHF.R.U32.HI R0, RZ, 0x18, R36 ;  /* 0x00000018ff007819 */ /* 0x000fe40000011624 */
[----:B------:R-:W-:Y:S02]  /*211a0*/  PRMT R2, R17, 0x7610, R2 ;  /* 0x0000761011027816 */ /* 0x000fe40000000002 */
[----:B------:R-:W-:Y:S02]  /*211b0*/  PRMT R198, R144, 0x7610, R198 ;  /* 0x0000761090c67816 */ /* 0x000fe400000000c6 */
[----:B------:R-:W-:-:S02]  /*211c0*/  @!P0 PRMT R198, R2, 0x5410, RZ ;  /* 0x0000541002c68816 */ /* 0x000fc400000000ff */
[----:B------:R-:W-:Y:S01]  /*211d0*/  ISETP.LE.U32.AND P0, PT, R0, UR36, PT ;  /* 0x0000002400007c0c */ /* 0x000fe2000bf03070 */
[----:B----4-:R-:W-:Y:S02]  /*211e0*/  @P2 HADD2 R12, -R116.H0_H0, -RZ.H0_H0 ;  /* 0xa00000ff740c2230 */ /* 0x010fe40000000900 */
[----:B------:R-:W-:Y:S01]  /*211f0*/  FADD.FTZ R5, R8, R7 ;  /* 0x0000000708057221 */ /* 0x000fe20000010000 */
[--C-:B------:R-:W-:Y:S02]  /*21200*/  FADD.FTZ R4, R109, R3.reuse ;  /* 0x000000036d047221 */ /* 0x100fe40000010000 */
[----:B------:R-:W-:-:S07]  /*21210*/  PRMT R3, R12, 0x7610, R3 ;  /* 0x000076100c037816 */ /* 0x000fce0000000003 */
[----:B------:R-:W-:-:S05]  /*21220*/  @!P0 HADD2 R13, -R144.H1_H1, -RZ.H0_H0 ;  /* 0xa00000ff900d8230 */ /* 0x000fca0000000d00 */
[----:B------:R-:W-:Y:S02]  /*21230*/  PRMT R8, R13, 0x7610, R8 ;  /* 0x000076100d087816 */ /* 0x000fe40000000008 */
[----:B------:R1:W3:Y:S04]  /*21240*/  LDL.LU.S16 R13, [R1+0x128] ;  /* 0x00012800010d7983 */ /* 0x0002e80000300600 */
[----:B------:R1:W4:Y:S01]  /*21250*/  LDL.LU.S16 R12, [R1+0x130] ;  /* 0x00013000010c7983 */ /* 0x0003220000300600 */
[----:B------:R-:W-:Y:S02]  /*21260*/  PRMT R114, R19, 0x7610, R114 ;  /* 0x0000761013727816 */ /* 0x000fe40000000072 */
[----:B------:R-:W-:Y:S01]  /*21270*/  @P2 PRMT R116, R3, 0x5410, RZ ;  /* 0x0000541003742816 */ /* 0x000fe200000000ff */
[----:B------:R-:W-:Y:S01]  /*21280*/  IMAD.MOV.U32 R3, RZ, RZ, R24 ;  /* 0x000000ffff037224 */ /* 0x000fe200078e0018 */
[----:B------:R-:W-:-:S04]  /*21290*/  PRMT R196, R144, 0x7632, R196 ;  /* 0x0000763290c47816 */ /* 0x000fc800000000c4 */
[----:B------:R-:W-:Y:S02]  /*212a0*/  LOP3.LUT R3, R3, 0xff, RZ, 0xc0, !PT ;  /* 0x000000ff03037812 */ /* 0x000fe400078ec0ff */
[----:B------:R-:W-:Y:S02]  /*212b0*/  @!P0 PRMT R196, R8, 0x5410, RZ ;  /* 0x0000541008c48816 */ /* 0x000fe400000000ff */
[----:B------:R-:W-:Y:S02]  /*212c0*/  PRMT R113, R19, 0x7632, R113 ;  /* 0x0000763213717816 */ /* 0x000fe40000000071 */
[----:B------:R-:W-:Y:S01]  /*212d0*/  ISETP.LE.U32.AND P0, PT, R3, UR36, PT ;  /* 0x0000002403007c0c */ /* 0x000fe2000bf03070 */
[----:B------:R-:W-:Y:S01]  /*212e0*/  FADD.FTZ R3, R86, R4 ;  /* 0x0000000456037221 */ /* 0x000fe20000010000 */
[----:B------:R-:W-:Y:S01]  /*212f0*/  PRMT R156, R114, 0x5410, R113 ;  /* 0x00005410729c7816 */ /* 0x000fe20000000071 */
[----:B------:R-:W1:Y:S01]  /*21300*/  MUFU.EX2 R2, R143 ;  /* 0x0000008f00027308 */ /* 0x000e620000000800 */
[----:B--2---:R-:W-:-:S05]  /*21310*/  @P1 HADD2 R10, -R114.H0_H0, -RZ.H0_H0 ;  /* 0xa00000ff720a1230 */ /* 0x004fca0000000900 */
[----:B------:R-:W-:Y:S02]  /*21320*/  PRMT R0, R10, 0x7610, R0 ;  /* 0x000076100a007816 */ /* 0x000fe40000000000 */
[----:B------:R2:W2:Y:S02]  /*21330*/  LDL.LU.S16 R10, [R1+0x134] ;  /* 0x00013400010a7983 */ /* 0x0004a40000300600 */
[----:B------:R-:W-:Y:S02]  /*21340*/  @P1 PRMT R114, R0, 0x5410, RZ ;  /* 0x0000541000721816 */ /* 0x000fe400000000ff */
[----:B------:R1:W2:Y:S01]  /*21350*/  LDL.LU.S16 R8, [R1+0x13c] ;  /* 0x00013c0001087983 */ /* 0x0002a20000300600 */
[----:B------:R-:W1:Y:S03]  /*21360*/  MUFU.EX2 R0, R131 ;  /* 0x0000008300007308 */ /* 0x000e660000000800 */
[----:B------:R1:W-:Y:S02]  /*21370*/  STL [R1+0x314], R3 ;  /* 0x0003140301007387 */ /* 0x0003e40000100800 */
[----:B-1----:R-:W-:-:S04]  /*21380*/  PRMT R3, R62, 0x7773, RZ ;  /* 0x000077733e037816 */ /* 0x002fc800000000ff */
[----:B------:R-:W-:Y:S01]  /*21390*/  ISETP.GT.U32.AND P2, PT, R3, UR36, PT ;  /* 0x0000002403007c0c */ /* 0x000fe2000bf44070 */
[----:B------:R-:W-:Y:S01]  /*213a0*/  FADD.FTZ R3, R2, R6 ;  /* 0x0000000602037221 */ /* 0x000fe20000010000 */
[----:B------:R-:W-:Y:S02]  /*213b0*/  F2FP.F16.F32.PACK_AB R142, R0, R2 ;  /* 0x00000002008e723e */ /* 0x000fe400000000ff */
[----:B------:R-:W-:-:S04]  /*213c0*/  LOP3.LUT R2, R47, 0xff, RZ, 0xc0, !PT ;  /* 0x000000ff2f027812 */ /* 0x000fc800078ec0ff */
[----:B------:R-:W-:-:S05]  /*213d0*/  ISETP.LE.U32.AND P1, PT, R2, UR36, PT ;  /* 0x0000002402007c0c */ /* 0x000fca000bf23070 */
[----:B----4-:R-:W-:-:S05]  /*213e0*/  @P2 HADD2 R12, -R113.H0_H0, -RZ.H0_H0 ;  /* 0xa00000ff710c2230 */ /* 0x010fca0000000900 */
[----:B------:R-:W-:-:S04]  /*213f0*/  PRMT R2, R12, 0x7610, R2 ;  /* 0x000076100c027816 */ /* 0x000fc80000000002 */
[----:B------:R-:W-:Y:S02]  /*21400*/  @P2 PRMT R113, R2, 0x5410, RZ ;  /* 0x0000541002712816 */ /* 0x000fe400000000ff */
[----:B------:R1:W4:Y:S01]  /*21410*/  LDL.LU.S16 R2, [R1+0x148] ;  /* 0x0001480001027983 */ /* 0x0003220000300600 */
[----:B---3--:R-:W-:Y:S02]  /*21420*/  @!P0 HADD2 R13, -R142.H0_H0, -RZ.H0_H0 ;  /* 0xa00000ff8e0d8230 */ /* 0x008fe40000000900 */
[----:B------:R-:W-:-:S03]  /*21430*/  FADD.FTZ R0, R0, R3 ;  /* 0x0000000300007221 */ /* 0x000fc60000010000 */
[----:B------:R-:W-:Y:S02]  /*21440*/  PRMT R11, R13, 0x7610, R11 ;  /* 0x000076100d0b7816 */ /* 0x000fe4000000000b */
[----:B------:R3:W-:Y:S01]  /*21450*/  STL [R1+0x320], R0 ;  /* 0x0003200001007387 */ /* 0x0007e20000100800 */
[----:B------:R-:W-:Y:S02]  /*21460*/  PRMT R194, R142, 0x7610, R194 ;  /* 0x000076108ec27816 */ /* 0x000fe400000000c2 */
[----:B------:R-:W-:Y:S02]  /*21470*/  @!P0 PRMT R194, R11, 0x5410, RZ ;  /* 0x000054100bc28816 */ /* 0x000fe400000000ff */
[----:B------:R1:W4:Y:S01]  /*21480*/  LDL.LU.S16 R11, [R1+0x150] ;  /* 0x00015000010b7983 */ /* 0x0003220000300600 */
[----:B------:R-:W-:Y:S01]  /*21490*/  @!P5 HADD2 R163, -R118.H0_H0, -RZ.H0_H0 ;  /* 0xa00000ff76a3d230 */ /* 0x000fe20000000900 */
[----:B------:R-:W-:-:S04]  /*214a0*/  ISETP.LE.U32.AND P6, PT, R85, UR36, PT ;  /* 0x0000002455007c0c */ /* 0x000fc8000bfc3070 */
[----:B------:R-:W-:Y:S02]  /*214b0*/  @!P5 PRMT R118, R163, 0x5410, RZ ;  /* 0x00005410a376d816 */ /* 0x000fe400000000ff */
[----:B------:R-:W-:Y:S02]  /*214c0*/  ISETP.LE.U32.AND P5, PT, R87, UR36, PT ;  /* 0x0000002457007c0c */ /* 0x000fe4000bfa3070 */
[----:B------:R-:W-:Y:S02]  /*214d0*/  PRMT R123, R46, 0x7632, R123 ;  /* 0x000076322e7b7816 */ /* 0x000fe4000000007b */
[----:B------:R-:W-:Y:S02]  /*214e0*/  PRMT R121, R16, 0x7610, R121 ;  /* 0x0000761010797816 */ /* 0x000fe40000000079 */
[----:B------:R-:W-:Y:S01]  /*214f0*/  PRMT R125, R46, 0x7610, R125 ;  /* 0x000076102e7d7816 */ /* 0x000fe2000000007d */
[----:B------:R-:W-:Y:S02]  /*21500*/  IMAD.MOV.U32 R131, RZ, RZ, R111 ;  /* 0x000000ffff837224 */ /* 0x000fe400078e006f */
[----:B------:R-:W-:Y:S01]  /*21510*/  IMAD.MOV.U32 R111, RZ, RZ, R49 ;  /* 0x000000ffff6f7224 */ /* 0x000fe200078e0031 */
[----:B------:R-:W-:Y:S01]  /*21520*/  PRMT R119, R16, 0x7632, R119 ;  /* 0x0000763210777816 */ /* 0x000fe20000000077 */
[----:B------:R-:W-:Y:S01]  /*21530*/  IMAD.MOV.U32 R49, RZ, RZ, R112 ;  /* 0x000000ffff317224 */ /* 0x000fe200078e0070 */
[----:B---3--:R-:W-:Y:S01]  /*21540*/  PRMT R0, R108, 0x7771, RZ ;  /* 0x000077716c007816 */ /* 0x008fe200000000ff */
[----:B------:R-:W-:-:S02]  /*21550*/  IMAD.MOV.U32 R112, RZ, RZ, R110 ;  /* 0x000000ffff707224 */ /* 0x000fc400078e006e */
[----:B------:R-:W-:Y:S02]  /*21560*/  IMAD.MOV.U32 R110, RZ, RZ, R101 ;  /* 0x000000ffff6e7224 */ /* 0x000fe400078e0065 */
[----:B------:R-:W-:Y:S01]  /*21570*/  IMAD.MOV.U32 R101, RZ, RZ, R181 ;  /* 0x000000ffff657224 */ /* 0x000fe200078e00b5 */
[----:B------:R-:W-:Y:S01]  /*21580*/  PRMT R181, R125, 0x5410, R123 ;  /* 0x000054107db57816 */ /* 0x000fe2000000007b */
[----:B------:R-:W-:Y:S01]  /*21590*/  IMAD.MOV.U32 R143, RZ, RZ, R214 ;  /* 0x000000ffff8f7224 */ /* 0x000fe200078e00d6 */
[----:B------:R-:W-:Y:S02]  /*215a0*/  ISETP.GT.U32.AND P3, PT, R0, UR36, PT ;  /* 0x0000002400007c0c */ /* 0x000fe4000bf64070 */
[----:B------:R-:W-:Y:S02]  /*215b0*/  PRMT R214, R121, 0x5410, R119 ;  /* 0x0000541079d67816 */ /* 0x000fe40000000077 */
[----:B------:R-:W-:-:S04]  /*215c0*/  SHF.R.U32.HI R0, RZ, 0x18, R47 ;  /* 0x00000018ff007819 */ /* 0x000fc8000001162f */
[----:B------:R-:W-:Y:S02]  /*215d0*/  ISETP.LE.U32.AND P2, PT, R0, UR36, PT ;  /* 0x0000002400007c0c */ /* 0x000fe4000bf43070 */
[----:B------:R-:W-:Y:S01]  /*215e0*/  PRMT R0, R108, 0x7772, RZ ;  /* 0x000077726c007816 */ /* 0x000fe200000000ff */
[----:B------:R-:W-:Y:S01]  /*215f0*/  FADD.FTZ R5, R9, R5 ;  /* 0x0000000509057221 */ /* 0x000fe20000010000 */
[----:B------:R-:W-:Y:S02]  /*21600*/  IMAD.MOV.U32 R145, RZ, RZ, R128 ;  /* 0x000000ffff917224 */ /* 0x000fe400078e0080 */
[----:B--2---:R-:W-:Y:S02]  /*21610*/  @!P1 HADD2 R10, -R125.H0_H0, -RZ.H0_H0 ;  /* 0xa00000ff7d0a9230 */ /* 0x004fe40000000900 */
[----:B------:R-:W-:-:S03]  /*21620*/  @!P5 HADD2 R8, -R123.H0_H0, -RZ.H0_H0 ;  /* 0xa00000ff7b08d230 */ /* 0x000fc60000000900 */
[----:B------:R-:W-:Y:S02]  /*21630*/  PRMT R3, R10, 0x7610, R3 ;  /* 0x000076100a037816 */ /* 0x000fe40000000003 */
[----:B------:R1:W2:Y:S01]  /*21640*/  LDL.LU.S16 R10, [R1+0x164] ;  /* 0x00016400010a7983 */ /* 0x0002a20000300600 */
[----:B------:R-:W-:-:S03]  /*21650*/  PRMT R7, R8, 0x7610, R7 ;  /* 0x0000761008077816 */ /* 0x000fc60000000007 */
[----:B------:R1:W3:Y:S01]  /*21660*/  LDL.LU.S16 R8, [R1+0x168] ;  /* 0x0001680001087983 */ /* 0x0002e20000300600 */
[----:B------:R-:W-:-:S03]  /*21670*/  @!P5 PRMT R123, R7, 0x5410, RZ ;  /* 0x00005410077bd816 */ /* 0x000fc600000000ff */
[----:B------:R1:W2:Y:S01]  /*21680*/  LDL.LU.S16 R7, [R1+0x16c] ;  /* 0x00016c0001077983 */ /* 0x0002a20000300600 */
[----:B------:R-:W-:Y:S02]  /*21690*/  @!P1 PRMT R125, R3, 0x5410, RZ ;  /* 0x00005410037d9816 */ /* 0x000fe400000000ff */
[----:B------:R1:W1:Y:S01]  /*216a0*/  MUFU.EX2 R3, R131 ;  /* 0x0000008300037308 */ /* 0x0002620000000800 */
[----:B----4-:R-:W-:-:S05]  /*216b0*/  @!P6 HADD2 R2, -R121.H0_H0, -RZ.H0_H0 ;  /* 0xa00000ff7902e230 */ /* 0x010fca0000000900 */
[----:B------:R-:W-:-:S04]  /*216c0*/  PRMT R6, R2, 0x7610, R6 ;  /* 0x0000761002067816 */ /* 0x000fc80000000006 */
[----:B------:R-:W-:Y:S02]  /*216d0*/  @!P6 PRMT R121, R6, 0x5410, RZ ;  /* 0x000054100679e816 */ /* 0x000fe400000000ff */
[----:B------:R4:W4:Y:S01]  /*216e0*/  LDL.LU.S16 R6, [R1+0x170] ;  /* 0x0001700001067983 */ /* 0x0009220000300600 */
[----:B------:R-:W-:-:S05]  /*216f0*/  @!P2 HADD2 R11, -R119.H0_H0, -RZ.H0_H0 ;  /* 0xa00000ff770ba230 */ /* 0x000fca0000000900 */
[----:B------:R-:W-:Y:S01]  /*21700*/  PRMT R4, R11, 0x7610, R4 ;  /* 0x000076100b047816 */ /* 0x000fe20000000004 */
[----:B------:R-:W1:Y:S01]  /*21710*/  MUFU.EX2 R2, R111 ;  /* 0x0000006f00027308 */ /* 0x000e620000000800 */
[----:B------:R-:W-:Y:S01]  /*21720*/  ISETP.GT.U32.AND P1, PT, R0, UR36, PT ;  /* 0x0000002400007c0c */ /* 0x000fe2000bf24070 */
[----:B-1----:R-:W-:Y:S01]  /*21730*/  IMAD.MOV.U32 R131, RZ, RZ, R112 ;  /* 0x000000ffff837224 */ /* 0x002fe200078e0070 */
[----:B------:R-:W-:Y:S02]  /*21740*/  @!P2 PRMT R119, R4, 0x5410, RZ ;  /* 0x000054100477a816 */ /* 0x000fe400000000ff */
[----:B------:R-:W-:Y:S01]  /*21750*/  PRMT R124, R55, 0x7610, R124 ;  /* 0x00007610377c7816 */ /* 0x000fe2000000007c */
[----:B------:R1:W2:Y:S01]  /*21760*/  LDL.LU.S16 R4, [R1+0x174] ;  /* 0x0001740001047983 */ /* 0x0002a20000300600 */
[----:B------:R-:W-:Y:S01]  /*21770*/  PRMT R0, R24, 0x7771, RZ ;  /* 0x0000777118007816 */ /* 0x000fe200000000ff */
[----:B------:R-:W-:Y:S01]  /*21780*/  IMAD.MOV.U32 R21, RZ, RZ, R143 ;  /* 0x000000ffff157224 */ /* 0x000fe200078e008f */
[----:B------:R-:W-:Y:S01]  /*21790*/  PRMT R192, R142, 0x7632, R192 ;  /* 0x000076328ec07816 */ /* 0x000fe200000000c0 */
[----:B------:R-:W1:Y:S01]  /*217a0*/  S2R R218, SR_TID.X ;  /* 0x0000000000da7919 */ /* 0x000e620000002100 */
[----:B------:R-:W-:Y:S01]  /*217b0*/  ISETP.GT.U32.AND P0, PT, R0, UR36, PT ;  /* 0x0000002400007c0c */ /* 0x000fe2000bf04070 */
[----:B------:R-:W-:Y:S01]  /*217c0*/  FADD.FTZ R0, R3, R5 ;  /* 0x0000000503007221 */ /* 0x000fe20000010000 */
[----:B------:R-:W-:Y:S01]  /*217d0*/  IMAD.MOV.U32 R112, RZ, RZ, R101 ;  /* 0x000000ffff707224 */ /* 0x000fe200078e0065 */
[----:B------:R-:W-:Y:S01]  /*217e0*/  PRMT R120, R48, 0x7632, R120 ;  /* 0x0000763230787816 */ /* 0x000fe20000000078 */
[----:B------:R-:W1:Y:S01]  /*217f0*/  LDC R11, c[0x0][0x4f8] ;  /* 0x00013e00ff0b7b82 */ /* 0x000e620000000800 */
[C---:B------:R-:W-:Y:S01]  /*21800*/  F2FP.F16.F32.PACK_AB R141, R2.reuse, R3 ;  /* 0x00000003028d723e */ /* 0x040fe200000000ff */
[----:B------:R-:W-:Y:S01]  /*21810*/  FADD.FTZ R2, R2, R0 ;  /* 0x0000000002027221 */ /* 0x000fe20000010000 */
[----:B------:R-:W-:-:S02]  /*21820*/  IMAD.MOV.U32 R111, RZ, RZ, R110 ;  /* 0x000000ffff6f7224 */ /* 0x000fc400078e006e */
[----:B------:R-:W-:Y:S02]  /*21830*/  IMAD.MOV.U32 R110, RZ, RZ, R193 ;  /* 0x000000ffff6e7224 */ /* 0x000fe400078e00c1 */
[----:B------:R-:W-:Y:S02]  /*21840*/  IMAD.MOV.U32 R101, RZ, RZ, R182 ;  /* 0x000000ffff657224 */ /* 0x000fe400078e00b6 */
[----:B------:R-:W-:Y:S02]  /*21850*/  IMAD.MOV.U32 R193, RZ, RZ, R183 ;  /* 0x000000ffffc17224 */ /* 0x000fe400078e00b7 */
[----:B------:R-:W2:Y:S04]  /*21860*/  LDL.LU.64 R182, [R1+0x20] ;  /* 0x0000200001b67983 */ /* 0x000ea80000300a00 */
[----:B------:R1:W-:Y:S04]  /*21870*/  STL [R1+0x31c], R2 ;  /* 0x00031c0201007387 */ /* 0x0003e80000100800 */
[----:B-1----:R1:W2:Y:S04]  /*21880*/  LDL.LU.S16 R2, [R1+0x17c] ;  /* 0x00017c0001027983 */ /* 0x0022a80000300600 */
[----:B------:R-:W2:Y:S01]  /*21890*/  LDL.LU R128, [R1+0x1fc] ;  /* 0x0001fc0001807983 */ /* 0x000ea20000300800 */
[----:B------:R-:W-:-:S02]  /*218a0*/  IMAD.MOV.U32 R143, RZ, RZ, R131 ;  /* 0x000000ffff8f7224 */ /* 0x000fc400078e0083 */
[----:B------:R-:W-:Y:S01]  /*218b0*/  IMAD.MOV.U32 R131, RZ, RZ, R111 ;  /* 0x000000ffff837224 */ /* 0x000fe200078e006f */
[C---:B------:R-:W-:Y:S01]  /*218c0*/  PRMT R187, R141.reuse, 0x7610, R187 ;  /* 0x000076108dbb7816 */ /* 0x040fe200000000bb */
[----:B------:R-:W-:Y:S01]  /*218d0*/  IMAD.MOV.U32 R111, RZ, RZ, R112 ;  /* 0x000000ffff6f7224 */ /* 0x000fe200078e0070 */
[----:B------:R-:W-:Y:S01]  /*218e0*/  LOP3.LUT P6, RZ, R218, 0x4, RZ, 0xc0, !PT ;  /* 0x00000004daff7812 */ /* 0x000fe200078cc0ff */
[----:B------:R-:W-:Y:S01]  /*218f0*/  IMAD.MOV.U32 R112, RZ, RZ, R110 ;  /* 0x000000ffff707224 */ /* 0x000fe200078e006e */
[----:B------:R-:W-:Y:S01]  /*21900*/  PRMT R186, R141, 0x7632, R186 ;  /* 0x000076328dba7816 */ /* 0x000fe200000000ba */
[----:B------:R-:W-:Y:S01]  /*21910*/  IMAD.MOV.U32 R110, RZ, RZ, R101 ;  /* 0x000000ffff6e7224 */ /* 0x000fe200078e0065 */
[----:B------:R-:W-:Y:S01]  /*21920*/  PRMT R122, R48, 0x7610, R122 ;  /* 0x00007610307a7816 */ /* 0x000fe2000000007a */
[----:B------:R-:W-:Y:S01]  /*21930*/  IMAD.MOV.U32 R101, RZ, RZ, R193 ;  /* 0x000000ffff657224 */ /* 0x000fe200078e00c1 */
[----:B------:R-:W-:Y:S01]  /*21940*/  PRMT R193, R124, 0x7610, R55 ;  /* 0x000076107cc17816 */ /* 0x000fe20000000037 */
[----:B------:R-:W-:Y:S01]  /*21950*/  IMAD.MOV.U32 R147, RZ, RZ, R21 ;  /* 0x000000ffff937224 */ /* 0x000fe200078e0015 */
[----:B------:R-:W-:Y:S01]  /*21960*/  PRMT R163, R122, 0x5410, R120 ;  /* 0x000054107aa37816 */ /* 0x000fe20000000078 */
[----:B------:R-:W2:Y:S01]  /*21970*/  LDL.LU.64 R160, [R1+0x78] ;  /* 0x0000780001a07983 */ /* 0x000ea20000300a00 */
[----:B------:R-:W-:Y:S01]  /*21980*/  LOP3.LUT R11, R11, 0xff, RZ, 0xc0, !PT ;  /* 0x000000ff0b0b7812 */ /* 0x000fe200078ec0ff */
[----:B---3--:R-:W-:-:S05]  /*21990*/  @P0 HADD2 R8, -R142.H1_H1, -RZ.H0_H0 ;  /* 0xa00000ff8e080230 */ /* 0x008fca0000000d00 */
[----:B------:R-:W-:-:S04]  /*219a0*/  PRMT R5, R8, 0x7610, R5 ;  /* 0x0000761008057816 */ /* 0x000fc80000000005 */
[----:B------:R-:W-:Y:S01]  /*219b0*/  @P0 PRMT R192, R5, 0x5410, RZ ;  /* 0x0000541005c00816 */ /* 0x000fe200000000ff */
[----:B----4-:R-:W-:-:S05]  /*219c0*/  @P1 HADD2 R6, -R124.H0_H0, -RZ.H0_H0 ;  /* 0xa00000ff7c061230 */ /* 0x010fca0000000900 */
[----:B------:R-:W-:-:S04]  /*219d0*/  PRMT R0, R6, 0x7610, R0 ;  /* 0x0000761006007816 */ /* 0x000fc80000000000 */
[----:B------:R-:W-:Y:S02]  /*219e0*/  @P1 PRMT R124, R0, 0x5410, RZ ;  /* 0x00005410007c1816 */ /* 0x000fe400000000ff */
[----:B------:R-:W-:-:S04]  /*219f0*/  PRMT R0, R24, 0x7772, RZ ;  /* 0x0000777218007816 */ /* 0x000fc800000000ff */
[----:B------:R-:W-:-:S13]  /*21a00*/  ISETP.GT.U32.AND P0, PT, R0, UR36, PT ;  /* 0x0000002400007c0c */ /* 0x000fda000bf04070 */
[----:B--2---:R-:W-:-:S05]  /*21a10*/  @P0 HADD2 R4, -R141.H0_H0, -RZ.H0_H0 ;  /* 0xa00000ff8d040230 */ /* 0x004fca0000000900 */
[----:B------:R-:W-:Y:S02]  /*21a20*/  PRMT R0, R4, 0x7610, R0 ;  /* 0x0000761004007816 */ /* 0x000fe40000000000 */
[----:B------:R-:W2:Y:S02]  /*21a30*/  LDC R4, c[0x0][0x448] ;  /* 0x00011200ff047b82 */ /* 0x000ea40000000800 */
[----:B------:R-:W-:Y:S02]  /*21a40*/  @P0 PRMT R187, R0, 0x5410, RZ ;  /* 0x0000541000bb0816 */ /* 0x000fe400000000ff */
[----:B------:R-:W-:-:S04]  /*21a50*/  PRMT R0, R24, 0x7773, RZ ;  /* 0x0000777318007816 */ /* 0x000fc800000000ff */
[----:B------:R-:W-:Y:S01]  /*21a60*/  ISETP.GT.U32.AND P0, PT, R0, UR36, PT ;  /* 0x0000002400007c0c */ /* 0x000fe2000bf04070 */
[----:B------:R-:W-:-:S05]  /*21a70*/  @P3 HADD2 R7, -R120.H0_H0, -RZ.H0_H0 ;  /* 0xa00000ff78073230 */ /* 0x000fca0000000900 */
[----:B------:R-:W-:-:S07]  /*21a80*/  PRMT R3, R7, 0x7610, R3 ;  /* 0x0000761007037816 */ /* 0x000fce0000000003 */
[----:B------:R-:W-:Y:S01]  /*21a90*/  @P0 HADD2 R2, -R141.H1_H1, -RZ.H0_H0 ;  /* 0xa00000ff8d020230 */ /* 0x000fe20000000d00 */
[----:B------:R-:W-:-:S04]  /*21aa0*/  LEA R128, R128, UR4, 0x1 ;  /* 0x0000000480807c11 */ /* 0x000fc8000f8e08ff */
[----:B------:R-:W-:-:S04]  /*21ab0*/  PRMT R0, R2, 0x7610, R0 ;  /* 0x0000761002007816 */ /* 0x000fc80000000000 */
[----:B------:R-:W-:Y:S01]  /*21ac0*/  @P0 PRMT R186, R0, 0x5410, RZ ;  /* 0x0000541000ba0816 */ /* 0x000fe200000000ff */
[C---:B------:R-:W-:Y:S02]  /*21ad0*/  VIADD R0, R128.reuse, 0x4000 ;  /* 0x0000400080007836 */ /* 0x040fe40000000000 */
[----:B------:R-:W-:Y:S02]  /*21ae0*/  VIADD R46, R128, 0x4020 ;  /* 0x00004020802e7836 */ /* 0x000fe40000000000 */
[----:B------:R-:W-:Y:S02]  /*21af0*/  @P6 VIADD R46, R0, 0xffffffe0 ;  /* 0xffffffe0002e6836 */ /* 0x000fe40000000000 */
[----:B--2---:R-:W-:Y:S01]  /*21b00*/  IMAD.SHL.U32 R0, R4, 0x8, RZ ;  /* 0x0000000804007824 */ /* 0x004fe200078e00ff */
[----:B------:R-:W-:-:S03]  /*21b10*/  @P3 PRMT R120, R3, 0x5410, RZ ;  /* 0x0000541003783816 */ /* 0x000fc600000000ff */
[----:B------:R-:W-:-:S04]  /*21b20*/  IMAD.WIDE R2, R0, 0x2, R44 ;  /* 0x0000000200027825 */ /* 0x000fc800078e022c */
[----:B------:R-:W-:-:S04]  /*21b30*/  IMAD.WIDE R2, R4, 0x70, R2 ;  /* 0x0000007004027825 */ /* 0x000fc800078e0202 */
[----:B------:R-:W-:Y:S01]  /*21b40*/  IMAD.WIDE R152, R4, -0x70, R182 ;  /* 0xffffff9004987825 */ /* 0x000fe200078e02b6 */
        /* <DEDUP_REMOVED lines=14> */
[----:B------:R-:W-:-:S03]  /*21c30*/  @!P4 HADD2 R10, -R122.H0_H0, -RZ.H0_H0 ;  /* 0xa00000ff7a0ac230 */ /* 0x000fc60000000900 */
[----:B------:R-:W-:Y:S02]  /*21c40*/  PRMT R16, R0, 0x5410, R4 ;  /* 0x0000541000107816 */ /* 0x000fe40000000004 */
[C---:B------:R-:W-:Y:S02]  /*21c50*/  PRMT R4, R14.reuse, 0x7773, RZ ;  /* 0x000077730e047816 */ /* 0x040fe400000000ff */
[----:B------:R-:W-:Y:S02]  /*21c60*/  PRMT R0, R14, 0x7772, RZ ;  /* 0x000077720e007816 */ /* 0x000fe400000000ff */
[----:B------:R-:W-:Y:S02]  /*21c70*/  PRMT R9, R10, 0x7610, R9 ;  /* 0x000076100a097816 */ /* 0x000fe40000000009 */
[----:B------:R-:W-:Y:S02]  /*21c80*/  PRMT R10, R0, 0x5410, R4 ;  /* 0x00005410000a7816 */ /* 0x000fe40000000004 */
[C---:B------:R-:W-:Y:S01]  /*21c90*/  LOP3.LUT R0, R15.reuse, 0xffff, RZ, 0xc0, !PT ;  /* 0x0000ffff0f007812 */ /* 0x040fe200078ec0ff */
[----:B------:R-:W-:Y:S01]  /*21ca0*/  IMAD.MOV.U32 R5, RZ, RZ, R30 ;  /* 0x000000ffff057224 */ /* 0x000fe200078e001e */
[----:B------:R-:W-:-:S02]  /*21cb0*/  LOP3.LUT R4, R15, 0xff, RZ, 0xc0, !PT ;  /* 0x000000ff0f047812 */ /* 0x000fc400078ec0ff */
[----:B------:R-:W-:Y:S01]  /*21cc0*/  SHF.R.U32.HI R0, RZ, 0x8, R0 ;  /* 0x00000008ff007819 */ /* 0x000fe20000011600 */
[----:B------:R-:W-:Y:S01]  /*21cd0*/  IMAD.MOV.U32 R8, RZ, RZ, R14 ;  /* 0x000000ffff087224 */ /* 0x000fe200078e000e */
[----:B------:R-:W-:Y:S02]  /*21ce0*/  PRMT R6, R30, 0x7771, RZ ;  /* 0x000077711e067816 */ /* 0x000fe400000000ff */
[----:B------:R-:W-:Y:S02]  /*21cf0*/  LOP3.LUT R5, R5, 0xff, RZ, 0xc0, !PT ;  /* 0x000000ff05057812 */ /* 0x000fe400078ec0ff */
[--C-:B------:R-:W-:Y:S02]  /*21d00*/  PRMT R7, R4, 0x5410, R0.reuse ;  /* 0x0000541004077816 */ /* 0x100fe40000000000 */
[----:B------:R-:W-:Y:S02]  /*21d10*/  PRMT R0, R15, 0x7632, R0 ;  /* 0x000076320f007816 */ /* 0x000fe40000000000 */
[----:B------:R-:W-:-:S02]  /*21d20*/  PRMT R19, R5, 0x5410, R6 ;  /* 0x0000541005137816 */ /* 0x000fc40000000006 */
[----:B------:R-:W-:Y:S02]  /*21d30*/  @!P4 PRMT R122, R9, 0x5410, RZ ;  /* 0x00005410097ac816 */ /* 0x000fe400000000ff */
[----:B------:R-:W-:Y:S02]  /*21d40*/  SHF.R.U32.HI R6, RZ, 0x18, R15 ;  /* 0x00000018ff067819 */ /* 0x000fe4000001160f */
[----:B------:R-:W-:Y:S01]  /*21d50*/  LOP3.LUT R5, R0, 0xff, RZ, 0xc0, !PT ;  /* 0x000000ff00057812 */ /* 0x000fe200078ec0ff */
[----:B------:R-:W-:Y:S01]  /*21d60*/  IMAD R0, R11, 0x10000, R11 ;  /* 0x000100000b007824 */ /* 0x000fe200078e020b */
[----:B------:R-:W-:Y:S02]  /*21d70*/  PRMT R9, R14, 0x7771, RZ ;  /* 0x000077710e097816 */ /* 0x000fe400000000ff */
[----:B------:R-:W-:Y:S02]  /*21d80*/  LOP3.LUT R4, R8, 0xff, RZ, 0xc0, !PT ;  /* 0x000000ff08047812 */ /* 0x000fe400078ec0ff */
[----:B------:R-:W-:Y:S01]  /*21d90*/  PRMT R5, R5, 0x5410, R6 ;  /* 0x0000541005057816 */ /* 0x000fe20000000006 */
[----:B------:R-:W-:Y:S01]  /*21da0*/  LDSM.16.MT88.4 R12, [R128+0x4000] ;  /* 0x00400000800c783b */ /* 0x000fe20000004200 */
[----:B------:R-:W-:-:S02]  /*21db0*/  PRMT R6, R4, 0x5410, R9 ;  /* 0x0000541004067816 */ /* 0x000fc40000000009 */
[--C-:B------:R-:W-:Y:S01]  /*21dc0*/  HSET2.LE.AND R4, R7, R0.reuse, PT ;  /* 0x0000000007047233 */ /* 0x100fe20003803000 */
[----:B------:R-:W-:Y:S01]  /*21dd0*/  IMAD.MOV.U32 R7, RZ, RZ, R43 ;  /* 0x000000ffff077224 */ /* 0x000fe200078e002b */
[----:B------:R-:W-:-:S04]  /*21de0*/  HSET2.LE.AND R5, R5, R0, PT ;  /* 0x0000000005057233 */ /* 0x000fc80003803000 */
[----:B------:R-:W-:Y:S01]  /*21df0*/  LOP3.LUT R4, R7, R4, RZ, 0xc0, !PT ;  /* 0x0000000407047212 */ /* 0x000fe200078ec0ff */
[----:B------:R-:W-:Y:S01]  /*21e00*/  IMAD.MOV.U32 R7, RZ, RZ, R42 ;  /* 0x000000ffff077224 */ /* 0x000fe200078e002a */
[----:B------:R-:W-:Y:S01]  /*21e10*/  HSET2.LE.AND R6, R6, R0, PT ;  /* 0x0000000006067233 */ /* 0x000fe20003803000 */
[----:B------:R-:W-:-:S03]  /*21e20*/  IMAD.MOV.U32 R8, RZ, RZ, R41 ;  /* 0x000000ffff087224 */ /* 0x000fc600078e0029 */
[----:B------:R-:W-:Y:S02]  /*21e30*/  LOP3.LUT R5, R7, R5, RZ, 0xc0, !PT ;  /* 0x0000000507057212 */ /* 0x000fe400078ec0ff */
[----:B------:R-:W-:Y:S02]  /*21e40*/  LOP3.LUT R7, R10, 0xff00ff, RZ, 0xc0, !PT ;  /* 0x00ff00ff0a077812 */ /* 0x000fe400078ec0ff */
[----:B------:R-:W-:Y:S01]  /*21e50*/  LOP3.LUT R6, R8, R6, RZ, 0xc0, !PT ;  /* 0x0000000608067212 */ /* 0x000fe200078ec0ff */
[----:B------:R-:W-:Y:S02]  /*21e60*/  IMAD.MOV.U32 R8, RZ, RZ, R29 ;  /* 0x000000ffff087224 */ /* 0x000fe400078e001d */
[----:B------:R-:W-:-:S05]  /*21e70*/  HSET2.LE.AND R7, R7, R0, PT ;  /* 0x0000000007077233 */ /* 0x000fca0003803000 */
[----:B------:R-:W-:Y:S02]  /*21e80*/  LOP3.LUT R7, R8, R7, RZ, 0xc0, !PT ;  /* 0x0000000708077212 */ /* 0x000fe400078ec0ff */
[----:B------:R-:W2:Y:S04]  /*21e90*/  LDSM.16.MT88.4 R8, [R46] ;  /* 0x000000002e08783b */ /* 0x000ea80000004200 */
[----:B------:R-:W-:Y:S04]  /*21ea0*/  STG.E.U16 desc[UR22][R44.64+-0x100], R103 ;  /* 0xffff00672c007986 */ /* 0x000fe8000c101516 */
[----:B------:R-:W-:Y:S01]  /*21eb0*/  STG.E.U16 desc[UR22][R44.64+-0xfe], R102 ;  /* 0xffff02662c007986 */ /* 0x000fe2000c101516 */
[----:B------:R-:W-:-:S03]  /*21ec0*/  IMAD.MOV.U32 R107, RZ, RZ, R49 ;  /* 0x000000ffff6b7224 */ /* 0x000fc600078e0031 */
[----:B------:R-:W-:Y:S01]  /*21ed0*/  STG.E.U16 desc[UR22][R152.64+-0x100], R100 ;  /* 0xffff006498007986 */ /* 0x000fe2000c101516 */
[----:B------:R-:W-:-:S03]  /*21ee0*/  IMAD.MOV.U32 R159, RZ, RZ, R54 ;  /* 0x000000ffff9f7224 */ /* 0x000fc600078e0036 */
[----:B------:R-:W-:Y:S01]  /*21ef0*/  STG.E.U16 desc[UR22][R152.64+-0xfe], R98 ;  /* 0xffff026298007986 */ /* 0x000fe2000c101516 */
[----:B------:R-:W-:Y:S01]  /*21f00*/  IMAD.MOV.U32 R23, RZ, RZ, R28 ;  /* 0x000000ffff177224 */ /* 0x000fe200078e001c */
[----:B------:R-:W-:Y:S02]  /*21f10*/  PRMT R25, R28, 0x7771, RZ ;  /* 0x000077711c197816 */ /* 0x000fe400000000ff */
[----:B------:R-:W-:Y:S04]  /*21f20*/  STG.E.U16 desc[UR22][R182.64+-0x100], R53 ;  /* 0xffff0035b6007986 */ /* 0x000fe8000c101516 */
[----:B------:R-:W-:Y:S04]  /*21f30*/  STG.E.U16 desc[UR22][R182.64+-0xfe], R51 ;  /* 0xffff0233b6007986 */ /* 0x000fe8000c101516 */
[----:B------:R3:W-:Y:S04]  /*21f40*/  STG.E.U16 desc[UR22][R2.64+-0x100], R52 ;  /* 0xffff003402007986 */ /* 0x0007e8000c101516 */
[----:B------:R4:W-:Y:S01]  /*21f50*/  STG.E.U16 desc[UR22][R2.64+-0xfe], R50 ;  /* 0xffff023202007986 */ /* 0x0009e2000c101516 */
[C---:B--2---:R-:W-:Y:S08]  /*21f60*/  HMMA.16816.F32 R40, R4.reuse, R8, R172 ;  /* 0x000000080428723c */ /* 0x044ff000000018ac */
[C---:B------:R-:W-:Y:S08]  /*21f70*/  HMMA.16816.F32 R28, R4.reuse, R10, R176 ;  /* 0x0000000a041c723c */ /* 0x040ff000000018b0 */
[C---:B---3--:R-:W-:Y:S08]  /*21f80*/  HMMA.16816.F32 R52, R4.reuse, R12, R148 ;  /* 0x0000000c0434723c */ /* 0x048ff00000001894 */
[----:B----4-:R-:W-:Y:S01]  /*21f90*/  HMMA.16816.F32 R48, R4, R14, R88 ;  /* 0x0000000e0430723c */ /* 0x010fe20000001858 */
[----:B------:R-:W-:Y:S01]  /*21fa0*/  HSET2.LE.AND R6, R19, R0, PT ;  /* 0x0000000013067233 */ /* 0x000fe20003803000 */
[----:B------:R-:W-:Y:S01]  /*21fb0*/  STG.E.U16 desc[UR22][R44.64+-0xf0], R97 ;  /* 0xffff10612c007986 */ /* 0x000fe2000c101516 */
[----:B------:R-:W-:Y:S01]  /*21fc0*/  IMAD.MOV.U32 R81, RZ, RZ, R74 ;  /* 0x000000ffff517224 */ /* 0x000fe200078e004a */
[----:B------:R-:W2:Y:S02]  /*21fd0*/  LDC R175, c[0x0][0x448] ;  /* 0x00011200ffaf7b82 */ /* 0x000ea40000000800 */
[----:B------:R-:W-:-:S02]  /*21fe0*/  LOP3.LUT R6, R147, R6, RZ, 0xc0, !PT ;  /* 0x0000000693067212 */ /* 0x000fc400078ec0ff */
[----:B------:R-:W3:Y:S01]  /*21ff0*/  LDL.LU R147, [R1+0x1a8] ;  /* 0x0001a80001937983 */ /* 0x000ee20000300800 */
[----:B------:R-:W-:Y:S02]  /*22000*/  LOP3.LUT R7, R21, 0xff00ff, RZ, 0xc0, !PT ;  /* 0x00ff00ff15077812 */ /* 0x000fe400078ec0ff */
[--C-:B------:R-:W-:Y:S02]  /*22010*/  HSET2.LE.AND R4, R17, R0.reuse, PT ;  /* 0x0000000011047233 */ /* 0x100fe40003803000 */
[--C-:B------:R-:W-:Y:S02]  /*22020*/  HSET2.LE.AND R5, R16, R0.reuse, PT ;  /* 0x0000000010057233 */ /* 0x100fe40003803000 */
[----:B------:R-:W-:Y:S02]  /*22030*/  HSET2.LE.AND R7, R7, R0, PT ;  /* 0x0000000007077233 */ /* 0x000fe40003803000 */
[----:B------:R-:W-:Y:S02]  /*22040*/  LOP3.LUT R4, R159, R4, RZ, 0xc0, !PT ;  /* 0x000000049f047212 */ /* 0x000fe400078ec0ff */
[----:B------:R-:W-:-:S02]  /*22050*/  LOP3.LUT R5, R107, R5, RZ, 0xc0, !PT ;  /* 0x000000056b057212 */ /* 0x000fc400078ec0ff */
[----:B------:R-:W-:-:S07]  /*22060*/  LOP3.LUT R7, R145, R7, RZ, 0xc0, !PT ;  /* 0x0000000791077212 */ /* 0x000fce00078ec0ff */
[C---:B------:R-:W-:Y:S08]  /*22070*/  HMMA.16816.F32 R76, R4.reuse, R12, R76 ;  /* 0x0000000c044c723c */ /* 0x040ff0000000184c */
[C---:B------:R-:W-:Y:S01]  /*22080*/  HMMA.16816.F32 R68, R4.reuse, R14, R68 ;  /* 0x0000000e0444723c */ /* 0x040fe20000001844 */
[----:B------:R-:W4:Y:S07]  /*22090*/  LDSM.16.MT88.4 R12, [R128+0x4400] ;  /* 0x00440000800c783b */ /* 0x000f2e0000004200 */
[C---:B------:R-:W-:Y:S08]  /*220a0*/  HMMA.16816.F32 R56, R4.reuse, R8, R56 ;  /* 0x000000080438723c */ /* 0x040ff00000001838 */
[----:B------:R-:W-:Y:S01]  /*220b0*/  HMMA.16816.F32 R64, R4, R10, R64 ;  /* 0x0000000a0440723c */ /* 0x000fe20000001840 */
[----:B------:R-:W-:Y:S01]  /*220c0*/  IMAD.MOV.U32 R4, RZ, RZ, R22 ;  /* 0x000000ffff047224 */ /* 0x000fe200078e0016 */
[----:B------:R-:W-:-:S02]  /*220d0*/  PRMT R6, R22, 0x7773, RZ ;  /* 0x0000777316067816 */ /* 0x000fc400000000ff */
[C---:B------:R-:W-:Y:S02]  /*220e0*/  PRMT R5, R22.reuse, 0x7772, RZ ;  /* 0x0000777216057816 */ /* 0x040fe400000000ff */
[----:B------:R-:W-:Y:S02]  /*220f0*/  PRMT R7, R22, 0x7771, RZ ;  /* 0x0000777116077816 */ /* 0x000fe400000000ff */
[----:B------:R-:W-:Y:S02]  /*22100*/  LOP3.LUT R4, R4, 0xff, RZ, 0xc0, !PT ;  /* 0x000000ff04047812 */ /* 0x000fe400078ec0ff */
[----:B------:R-:W-:Y:S02]  /*22110*/  PRMT R9, R5, 0x5410, R6 ;  /* 0x0000541005097816 */ /* 0x000fe40000000006 */
[----:B------:R-:W-:Y:S02]  /*22120*/  LOP3.LUT R5, R18, 0xffff, RZ, 0xc0, !PT ;  /* 0x0000ffff12057812 */ /* 0x000fe400078ec0ff */
[----:B------:R-:W-:-:S02]  /*22130*/  PRMT R8, R4, 0x5410, R7 ;  /* 0x0000541004087816 */ /* 0x000fc40000000007 */
[C---:B------:R-:W-:Y:S02]  /*22140*/  PRMT R4, R18.reuse, 0x7632, R4 ;  /* 0x0000763212047816 */ /* 0x040fe40000000004 */
[----:B------:R-:W-:Y:S02]  /*22150*/  LOP3.LUT R6, R18, 0xff, RZ, 0xc0, !PT ;  /* 0x000000ff12067812 */ /* 0x000fe400078ec0ff */
[----:B------:R-:W-:Y:S02]  /*22160*/  SHF.R.U32.HI R7, RZ, 0x18, R18 ;  /* 0x00000018ff077819 */ /* 0x000fe40000011612 */
[----:B------:R-:W-:Y:S01]  /*22170*/  SHF.R.U32.HI R5, RZ, 0x8, R5 ;  /* 0x00000008ff057819 */ /* 0x000fe20000011605 */
[----:B------:R-:W1:Y:S01]  /*22180*/  LDSM.16.MT88.4 R16, [R46+0x400] ;  /* 0x000400002e10783b */ /* 0x000e620000004200 */
[----:B------:R-:W-:Y:S02]  /*22190*/  LOP3.LUT R4, R4, 0xff, RZ, 0xc0, !PT ;  /* 0x000000ff04047812 */ /* 0x000fe400078ec0ff */
[----:B------:R-:W-:-:S02]  /*221a0*/  PRMT R6, R6, 0x5410, R5 ;  /* 0x0000541006067816 */ /* 0x000fc40000000005 */
        /* <DEDUP_REMOVED lines=13> */
[----:B------:R-:W-:-:S07]  /*22280*/  LOP3.LUT R7, R8, R7, RZ, 0xc0, !PT ;  /* 0x0000000708077212 */ /* 0x000fce00078ec0ff */
[C---:B----4-:R-:W-:Y:S08]  /*22290*/  HMMA.16816.F32 R52, R4.reuse, R12, R52 ;  /* 0x0000000c0434723c */ /* 0x050ff00000001834 */
[C---:B------:R-:W-:Y:S08]  /*222a0*/  HMMA.16816.F32 R48, R4.reuse, R14, R48 ;  /* 0x0000000e0430723c */ /* 0x040ff00000001830 */
[C---:B-1----:R-:W-:Y:S08]  /*222b0*/  HMMA.16816.F32 R84, R4.reuse, R16, R40 ;  /* 0x000000100454723c */ /* 0x042ff00000001828 */
[----:B------:R-:W-:Y:S01]  /*222c0*/  HMMA.16816.F32 R88, R4, R18, R28 ;  /* 0x000000120458723c */ /* 0x000fe2000000181c */
[----:B------:R-:W-:-:S02]  /*222d0*/  LOP3.LUT R4, R82, 0xffff, RZ, 0xc0, !PT ;  /* 0x0000ffff52047812 */ /* 0x000fc400078ec0ff */
[----:B------:R-:W-:Y:S02]  /*222e0*/  LOP3.LUT R5, R82, 0xff, RZ, 0xc0, !PT ;  /* 0x000000ff52057812 */ /* 0x000fe400078ec0ff */
[----:B------:R-:W-:-:S04]  /*222f0*/  SHF.R.U32.HI R4, RZ, 0x8, R4 ;  /* 0x00000008ff047819 */ /* 0x000fc80000011604 */
[--C-:B------:R-:W-:Y:S02]  /*22300*/  PRMT R6, R5, 0x5410, R4.reuse ;  /* 0x0000541005067816 */ /* 0x100fe40000000004 */
[----:B------:R-:W-:Y:S02]  /*22310*/  PRMT R4, R82, 0x7632, R4 ;  /* 0x0000763252047816 */ /* 0x000fe40000000004 */
[----:B------:R-:W-:Y:S02]  /*22320*/  LOP3.LUT R7, R23, 0xff, RZ, 0xc0, !PT ;  /* 0x000000ff17077812 */ /* 0x000fe400078ec0ff */
[----:B------:R-:W-:Y:S02]  /*22330*/  SHF.R.U32.HI R8, RZ, 0x18, R82 ;  /* 0x00000018ff087819 */ /* 0x000fe40000011652 */
[----:B------:R-:W-:Y:S02]  /*22340*/  LOP3.LUT R5, R4, 0xff, RZ, 0xc0, !PT ;  /* 0x000000ff04057812 */ /* 0x000fe400078ec0ff */
[----:B------:R-:W-:-:S02]  /*22350*/  HSET2.LE.AND R4, R6, R0, PT ;  /* 0x0000000006047233 */ /* 0x000fc40003803000 */
[----:B------:R-:W-:Y:S02]  /*22360*/  PRMT R6, R7, 0x5410, R25 ;  /* 0x0000541007067816 */ /* 0x000fe40000000019 */
[----:B------:R-:W-:Y:S02]  /*22370*/  PRMT R5, R5, 0x5410, R8 ;  /* 0x0000541005057816 */ /* 0x000fe40000000008 */
[----:B------:R-:W-:Y:S02]  /*22380*/  LOP3.LUT R7, R35, 0xff00ff, RZ, 0xc0, !PT ;  /* 0x00ff00ff23077812 */ /* 0x000fe400078ec0ff */
[--C-:B------:R-:W-:Y:S02]  /*22390*/  HSET2.LE.AND R6, R6, R0.reuse, PT ;  /* 0x0000000006067233 */ /* 0x100fe40003803000 */
[--C-:B------:R-:W-:Y:S02]  /*223a0*/  HSET2.LE.AND R5, R5, R0.reuse, PT ;  /* 0x0000000005057233 */ /* 0x100fe40003803000 */
[----:B------:R-:W-:-:S02]  /*223b0*/  HSET2.LE.AND R7, R7, R0, PT ;  /* 0x0000000007077233 */ /* 0x000fc40003803000 */
[----:B------:R-:W-:Y:S02]  /*223c0*/  LOP3.LUT R4, R143, R4, RZ, 0xc0, !PT ;  /* 0x000000048f047212 */ /* 0x000fe400078ec0ff */
[----:B------:R-:W-:Y:S02]  /*223d0*/  LOP3.LUT R5, R131, R5, RZ, 0xc0, !PT ;  /* 0x0000000583057212 */ /* 0x000fe400078ec0ff */
[----:B------:R-:W-:Y:S02]  /*223e0*/  LOP3.LUT R6, R111, R6, RZ, 0xc0, !PT ;  /* 0x000000066f067212 */ /* 0x000fe400078ec0ff */
[----:B------:R-:W-:Y:S01]  /*223f0*/  LOP3.LUT R7, R96, R7, RZ, 0xc0, !PT ;  /* 0x0000000760077212 */ /* 0x000fe200078ec0ff */
[----:B------:R1:W-:Y:S01]  /*22400*/  STG.E.U16 desc[UR22][R44.64+-0xee], R99 ;  /* 0xffff12632c007986 */ /* 0x0003e2000c101516 */
[----:B------:R-:W-:Y:S02]  /*22410*/  IMAD.MOV.U32 R150, RZ, RZ, R101 ;  /* 0x000000ffff967224 */ /* 0x000fe400078e0065 */
[----:B------:R-:W-:-:S03]  /*22420*/  IMAD.MOV.U32 R23, RZ, RZ, R160 ;  /* 0x000000ffff177224 */ /* 0x000fc600078e00a0 */
[----:B------:R-:W-:Y:S01]  /*22430*/  HMMA.16816.F32 R76, R4, R12, R76 ;  /* 0x0000000c044c723c */ /* 0x000fe2000000184c */
[----:B------:R-:W-:Y:S01]  /*22440*/  PRMT R25, R160, 0x7771, RZ ;  /* 0x00007771a0197816 */ /* 0x000fe200000000ff */
[----:B------:R-:W-:-:S06]  /*22450*/  IMAD.MOV.U32 R11, RZ, RZ, R72 ;  /* 0x000000ffff0b7224 */ /* 0x000fcc00078e0048 */
[C---:B------:R-:W-:Y:S08]  /*22460*/  HMMA.16816.F32 R68, R4.reuse, R14, R68 ;  /* 0x0000000e0444723c */ /* 0x040ff00000001844 */
[C---:B------:R-:W-:Y:S08]  /*22470*/  HMMA.16816.F32 R100, R4.reuse, R18, R64 ;  /* 0x000000120464723c */ /* 0x040ff00000001840 */
[----:B-1----:R-:W-:Y:S01]  /*22480*/  HMMA.16816.F32 R96, R4, R16, R56 ;  /* 0x000000100460723c */ /* 0x002fe20000001838 */
[----:B------:R-:W-:-:S02]  /*22490*/  PRMT R5, R20, 0x7773, RZ ;  /* 0x0000777314057816 */ /* 0x000fc400000000ff */
[----:B------:R-:W-:Y:S02]  /*224a0*/  PRMT R4, R20, 0x7772, RZ ;  /* 0x0000777214047816 */ /* 0x000fe400000000ff */
[C---:B------:R-:W-:Y:S02]  /*224b0*/  PRMT R17, R108.reuse, 0x7773, RZ ;  /* 0x000077736c117816 */ /* 0x040fe400000000ff */
[----:B------:R-:W-:Y:S02]  /*224c0*/  PRMT R16, R108, 0x7772, RZ ;  /* 0x000077726c107816 */ /* 0x000fe400000000ff */
[----:B------:R-:W-:Y:S02]  /*224d0*/  PRMT R131, R4, 0x5410, R5 ;  /* 0x0000541004837816 */ /* 0x000fe40000000005 */
[----:B------:R-:W-:Y:S02]  /*224e0*/  LOP3.LUT R4, R23, 0xff, RZ, 0xc0, !PT ;  /* 0x000000ff17047812 */ /* 0x000fe400078ec0ff */
[----:B------:R-:W-:Y:S01]  /*224f0*/  PRMT R162, R16, 0x5410, R17 ;  /* 0x0000541010a27816 */ /* 0x000fe20000000011 */
[----:B------:R-:W-:Y:S01]  /*22500*/  IMAD.MOV.U32 R18, RZ, RZ, R108 ;  /* 0x000000ffff127224 */ /* 0x000fe200078e006c */
[----:B------:R-:W-:-:S02]  /*22510*/  PRMT R16, R4, 0x5410, R25 ;  /* 0x0000541004107816 */ /* 0x000fc40000000019 */
[C---:B------:R-:W-:Y:S02]  /*22520*/  PRMT R12, R72.reuse, 0x7771, RZ ;  /* 0x00007771480c7816 */ /* 0x040fe400000000ff */
[----:B------:R-:W-:Y:S01]  /*22530*/  LOP3.LUT R4, R11, 0xff, RZ, 0xc0, !PT ;  /* 0x000000ff0b047812 */ /* 0x000fe200078ec0ff */
[----:B------:R-:W-:Y:S01]  /*22540*/  IMAD.MOV.U32 R8, RZ, RZ, R26 ;  /* 0x000000ffff087224 */ /* 0x000fe200078e001a */
[C---:B------:R-:W-:Y:S02]  /*22550*/  PRMT R10, R72.reuse, 0x7773, RZ ;  /* 0x00007773480a7816 */ /* 0x040fe400000000ff */
[----:B------:R-:W-:Y:S02]  /*22560*/  PRMT R9, R72, 0x7772, RZ ;  /* 0x0000777248097816 */ /* 0x000fe400000000ff */
[C---:B------:R-:W-:Y:S02]  /*22570*/  PRMT R7, R26.reuse, 0x7773, RZ ;  /* 0x000077731a077816 */ /* 0x040fe400000000ff */
[----:B------:R-:W-:-:S02]  /*22580*/  PRMT R6, R26, 0x7772, RZ ;  /* 0x000077721a067816 */ /* 0x000fc400000000ff */
[----:B------:R-:W-:Y:S02]  /*22590*/  PRMT R143, R4, 0x5410, R12 ;  /* 0x00005410048f7816 */ /* 0x000fe4000000000c */
[----:B------:R-:W-:Y:S02]  /*225a0*/  PRMT R19, R108, 0x7771, RZ ;  /* 0x000077716c137816 */ /* 0x000fe400000000ff */
[----:B------:R-:W-:Y:S02]  /*225b0*/  LOP3.LUT R4, R18, 0xff, RZ, 0xc0, !PT ;  /* 0x000000ff12047812 */ /* 0x000fe400078ec0ff */
[----:B------:R-:W-:Y:S02]  /*225c0*/  LOP3.LUT R5, R27, 0xffff, RZ, 0xc0, !PT ;  /* 0x0000ffff1b057812 */ /* 0x000fe400078ec0ff */
[----:B------:R-:W-:Y:S02]  /*225d0*/  PRMT R145, R9, 0x5410, R10 ;  /* 0x0000541009917816 */ /* 0x000fe4000000000a */
[----:B------:R-:W-:-:S02]  /*225e0*/  PRMT R22, R160, 0x7773, RZ ;  /* 0x00007773a0167816 */ /* 0x000fc400000000ff */
[----:B------:R-:W-:Y:S02]  /*225f0*/  PRMT R21, R160, 0x7772, RZ ;  /* 0x00007772a0157816 */ /* 0x000fe400000000ff */
[----:B------:R-:W-:Y:S02]  /*22600*/  PRMT R10, R6, 0x5410, R7 ;  /* 0x00005410060a7816 */ /* 0x000fe40000000007 */
[----:B------:R-:W-:Y:S02]  /*22610*/  PRMT R13, R26, 0x7771, RZ ;  /* 0x000077711a0d7816 */ /* 0x000fe400000000ff */
[----:B------:R-:W-:Y:S02]  /*22620*/  PRMT R160, R4, 0x5410, R19 ;  /* 0x0000541004a07816 */ /* 0x000fe40000000013 */
[----:B------:R-:W-:Y:S02]  /*22630*/  LOP3.LUT R6, R8, 0xff, RZ, 0xc0, !PT ;  /* 0x000000ff08067812 */ /* 0x000fe400078ec0ff */
[----:B------:R-:W-:-:S02]  /*22640*/  PRMT R4, R27, 0x7632, R4 ;  /* 0x000076321b047816 */ /* 0x000fc40000000004 */
[----:B------:R-:W-:Y:S02]  /*22650*/  LOP3.LUT R7, R27, 0xff, RZ, 0xc0, !PT ;  /* 0x000000ff1b077812 */ /* 0x000fe400078ec0ff */
[----:B------:R-:W-:Y:S02]  /*22660*/  SHF.R.U32.HI R5, RZ, 0x8, R5 ;  /* 0x00000008ff057819 */ /* 0x000fe40000011605 */
[----:B------:R-:W-:Y:S02]  /*22670*/  PRMT R9, R6, 0x5410, R13 ;  /* 0x0000541006097816 */ /* 0x000fe4000000000d */
[----:B------:R-:W-:Y:S02]  /*22680*/  SHF.R.U32.HI R8, RZ, 0x18, R27 ;  /* 0x00000018ff087819 */ /* 0x000fe4000001161b */
[----:B------:R-:W-:Y:S02]  /*22690*/  LOP3.LUT R4, R4, 0xff, RZ, 0xc0, !PT ;  /* 0x000000ff04047812 */ /* 0x000fe400078ec0ff */
[----:B------:R-:W-:-:S02]  /*226a0*/  PRMT R6, R7, 0x5410, R5 ;  /* 0x0000541007067816 */ /* 0x000fc40000000005 */
[----:B------:R-:W-:-:S03]  /*226b0*/  PRMT R5, R4, 0x5410, R8 ;  /* 0x0000541004057816 */ /* 0x000fc60000000008 */
[--C-:B------:R-:W-:Y:S01]  /*226c0*/  HSET2.LE.AND R4, R6, R0.reuse, PT ;  /* 0x0000000006047233 */ /* 0x100fe20003803000 */
[----:B------:R-:W-:Y:S01]  /*226d0*/  IMAD.MOV.U32 R6, RZ, RZ, R106 ;  /* 0x000000ffff067224 */ /* 0x000fe200078e006a */
[C---:B------:R-:W-:Y:S02]  /*226e0*/  PRMT R15, R80.reuse, 0x7773, RZ ;  /* 0x00007773500f7816 */ /* 0x040fe400000000ff */
[----:B------:R-:W-:Y:S02]  /*226f0*/  PRMT R14, R80, 0x7772, RZ ;  /* 0x00007772500e7816 */ /* 0x000fe400000000ff */
[----:B------:R-:W-:Y:S01]  /*22700*/  LOP3.LUT R4, R6, R4, RZ, 0xc0, !PT ;  /* 0x0000000406047212 */ /* 0x000fe200078ec0ff */
[----:B------:R-:W-:Y:S01]  /*22710*/  IMAD.MOV.U32 R6, RZ, RZ, R93 ;  /* 0x000000ffff067224 */ /* 0x000fe200078e005d */
[----:B------:R-:W-:Y:S01]  /*22720*/  HSET2.LE.AND R5, R5, R0, PT ;  /* 0x0000000005057233 */ /* 0x000fe20003803000 */
[----:B------:R-:W-:Y:S01]  /*22730*/  IMAD.MOV.U32 R8, RZ, RZ, R105 ;  /* 0x000000ffff087224 */ /* 0x000fe200078e0069 */
[----:B------:R-:W-:Y:S01]  /*22740*/  PRMT R161, R14, 0x5410, R15 ;  /* 0x000054100ea17816 */ /* 0x000fe2000000000f */
[----:B------:R-:W-:Y:S01]  /*22750*/  IMAD.MOV.U32 R28, RZ, RZ, R20 ;  /* 0x000000ffff1c7224 */ /* 0x000fe200078e0014 */
[----:B------:R-:W1:Y:S01]  /*22760*/  LDSM.16.MT88.4 R12, [R128+0x4800] ;  /* 0x00480000800c783b */ /* 0x000e620000004200 */
[----:B------:R-:W-:-:S02]  /*22770*/  LOP3.LUT R5, R6, R5, RZ, 0xc0, !PT ;  /* 0x0000000506057212 */ /* 0x000fc400078ec0ff */
[--C-:B------:R-:W-:Y:S02]  /*22780*/  HSET2.LE.AND R6, R9, R0.reuse, PT ;  /* 0x0000000009067233 */ /* 0x100fe40003803000 */
[----:B------:R-:W-:Y:S02]  /*22790*/  PRMT R29, R20, 0x7771, RZ ;  /* 0x00007771141d7816 */ /* 0x000fe400000000ff */
[----:B------:R-:W-:Y:S02]  /*227a0*/  PRMT R26, R21, 0x5410, R22 ;  /* 0x00005410151a7816 */ /* 0x000fe40000000016 */
[----:B------:R-:W-:Y:S01]  /*227b0*/  LOP3.LUT R7, R10, 0xff00ff, RZ, 0xc0, !PT ;  /* 0x00ff00ff0a077812 */ /* 0x000fe200078ec0ff */
[----:B------:R-:W4:Y:S01]  /*227c0*/  LDSM.16.MT88.4 R20, [R46+0x800] ;  /* 0x000800002e14783b */ /* 0x000f220000004200 */
[----:B------:R-:W-:Y:S01]  /*227d0*/  LOP3.LUT R6, R8, R6, RZ, 0xc0, !PT ;  /* 0x0000000608067212 */ /* 0x000fe200078ec0ff */
[----:B------:R-:W-:Y:S02]  /*227e0*/  IMAD.MOV.U32 R8, RZ, RZ, R104 ;  /* 0x000000ffff087224 */ /* 0x000fe400078e0068 */
        /* <DEDUP_REMOVED lines=8> */
[----:B------:R-:W-:-:S04]  /*22870*/  LOP3.LUT R9, R8, 0xff, RZ, 0xc0, !PT ;  /* 0x000000ff08097812 */ /* 0x000fc800078ec0ff */
[----:B------:R-:W-:Y:S02]  /*22880*/  PRMT R9, R9, 0x5410, R11 ;  /* 0x0000541009097816 */ /* 0x000fe4000000000b */
[----:B------:R-:W-:Y:S01]  /*22890*/  LOP3.LUT R11, R26, 0xff00ff, RZ, 0xc0, !PT ;  /* 0x00ff00ff1a0b7812 */ /* 0x000fe200078ec0ff */
[----:B------:R-:W-:Y:S01]  /*228a0*/  IMAD.MOV.U32 R159, RZ, RZ, R112 ;  /* 0x000000ffff9f7224 */ /* 0x000fe200078e0070 */
[--C-:B------:R-:W-:Y:S01]  /*228b0*/  HSET2.LE.AND R8, R10, R0.reuse, PT ;  /* 0x000000000a087233 */ /* 0x100fe20003803000 */
[----:B------:R-:W-:Y:S01]  /*228c0*/  IMAD.MOV.U32 R151, RZ, RZ, R110 ;  /* 0x000000ffff977224 */ /* 0x000fe200078e006e */
[--C-:B------:R-:W-:Y:S02]  /*228d0*/  HSET2.LE.AND R9, R9, R0.reuse, PT ;  /* 0x0000000009097233 */ /* 0x100fe40003803000 */
[--C-:B------:R-:W-:Y:S02]  /*228e0*/  HSET2.LE.AND R10, R16, R0.reuse, PT ;  /* 0x00000000100a7233 */ /* 0x100fe40003803000 */
[----:B------:R-:W-:Y:S01]  /*228f0*/  HSET2.LE.AND R11, R11, R0, PT ;  /* 0x000000000b0b7233 */ /* 0x000fe20003803000 */
[----:B-1----:R-:W-:Y:S01]  /*22900*/  HMMA.16816.F32 R40, R4, R12, R52 ;  /* 0x0000000c0428723c */ /* 0x002fe20000001834 */
[----:B------:R-:W-:-:S02]  /*22910*/  LOP3.LUT R8, R150, R8, RZ, 0xc0, !PT ;  /* 0x0000000896087212 */ /* 0x000fc400078ec0ff */
[----:B------:R-:W-:Y:S02]  /*22920*/  LOP3.LUT R9, R151, R9, RZ, 0xc0, !PT ;  /* 0x0000000997097212 */ /* 0x000fe400078ec0ff */
[----:B------:R-:W-:Y:S01]  /*22930*/  LOP3.LUT R10, R159, R10, RZ, 0xc0, !PT ;  /* 0x0000000a9f0a7212 */ /* 0x000fe200078ec0ff */
[----:B------:R-:W-:Y:S01]  /*22940*/  IMAD.MOV.U32 R30, RZ, RZ, R80 ;  /* 0x000000ffff1e7224 */ /* 0x000fe200078e0050 */
[----:B---3--:R-:W-:Y:S01]  /*22950*/  LOP3.LUT R11, R147, R11, RZ, 0xc0, !PT ;  /* 0x0000000b930b7212 */ /* 0x008fe200078ec0ff */
[C---:B------:R-:W-:Y:S01]  /*22960*/  HMMA.16816.F32 R52, R4.reuse, R14, R48 ;  /* 0x0000000e0434723c */ /* 0x040fe20000001830 */
[----:B------:R-:W-:Y:S01]  /*22970*/  PRMT R31, R80, 0x7771, RZ ;  /* 0x00007771501f7816 */ /* 0x000fe200000000ff */
[----:B------:R-:W-:Y:S01]  /*22980*/  IMAD.MOV.U32 R111, RZ, RZ, R62 ;  /* 0x000000ffff6f7224 */ /* 0x000fe200078e003e */
[C---:B------:R-:W-:Y:S01]  /*22990*/  PRMT R82, R74.reuse, 0x7771, RZ ;  /* 0x000077714a527816 */ /* 0x040fe200000000ff */
[----:B------:R-:W-:Y:S01]  /*229a0*/  IMAD.MOV.U32 R109, RZ, RZ, R60 ;  /* 0x000000ffff6d7224 */ /* 0x000fe200078e003c */
[C---:B------:R-:W-:Y:S01]  /*229b0*/  PRMT R80, R74.reuse, 0x7773, RZ ;  /* 0x000077734a507816 */ /* 0x040fe200000000ff */
[----:B------:R-:W3:Y:S02]  /*229c0*/  LDL.LU R151, [R1+0x1e0] ;  /* 0x0001e00001977983 */ /* 0x000ee40000300800 */
[----:B----4-:R-:W-:Y:S01]  /*229d0*/  HMMA.16816.F32 R56, R4, R20, R84 ;  /* 0x000000140438723c */ /* 0x010fe20000001854 */
[----:B------:R-:W-:Y:S01]  /*229e0*/  PRMT R73, R74, 0x7772, RZ ;  /* 0x000077724a497816 */ /* 0x000fe200000000ff */
[----:B------:R-:W4:Y:S01]  /*229f0*/  LDL.LU R159, [R1+0x1cc] ;  /* 0x0001cc00019f7983 */ /* 0x000f220000300800 */
[----:B------:R-:W-:-:S05]  /*22a00*/  PRMT R112, R62, 0x7771, RZ ;  /* 0x000077713e707816 */ /* 0x000fca00000000ff */
[----:B------:R-:W-:Y:S01]  /*22a10*/  HMMA.16816.F32 R48, R4, R22, R88 ;  /* 0x000000160430723c */ /* 0x000fe20000001858 */
[----:B------:R-:W-:Y:S02]  /*22a20*/  LOP3.LUT R4, R28, 0xff, RZ, 0xc0, !PT ;  /* 0x000000ff1c047812 */ /* 0x000fe400078ec0ff */
[C---:B------:R-:W-:Y:S02]  /*22a30*/  PRMT R6, R38.reuse, 0x7773, RZ ;  /* 0x0000777326067816 */ /* 0x040fe400000000ff */
[----:B------:R-:W-:Y:S02]  /*22a40*/  PRMT R5, R38, 0x7772, RZ ;  /* 0x0000777226057816 */ /* 0x000fe400000000ff */
[C---:B------:R-:W-:Y:S02]  /*22a50*/  PRMT R72, R62.reuse, 0x7773, RZ ;  /* 0x000077733e487816 */ /* 0x040fe400000000ff */
[----:B------:R-:W-:Y:S02]  /*22a60*/  PRMT R35, R62, 0x7772, RZ ;  /* 0x000077723e237816 */ /* 0x000fe400000000ff */
[----:B------:R-:W-:-:S02]  /*22a70*/  PRMT R110, R60, 0x7771, RZ ;  /* 0x000077713c6e7816 */ /* 0x000fc400000000ff */
[C---:B------:R-:W-:Y:S02]  /*22a80*/  PRMT R107, R60.reuse, 0x7773, RZ ;  /* 0x000077733c6b7816 */ /* 0x040fe400000000ff */
[----:B------:R-:W-:Y:S02]  /*22a90*/  PRMT R74, R60, 0x7772, RZ ;  /* 0x000077723c4a7816 */ /* 0x000fe400000000ff */
[----:B------:R-:W-:Y:S01]  /*22aa0*/  HMMA.16816.F32 R60, R8, R12, R76 ;  /* 0x0000000c083c723c */ /* 0x000fe2000000184c */
[----:B------:R-:W-:Y:S02]  /*22ab0*/  PRMT R104, R4, 0x5410, R29 ;  /* 0x0000541004687816 */ /* 0x000fe4000000001d */
[----:B------:R-:W-:Y:S02]  /*22ac0*/  LOP3.LUT R4, R30, 0xff, RZ, 0xc0, !PT ;  /* 0x000000ff1e047812 */ /* 0x000fe400078ec0ff */
[----:B------:R-:W-:Y:S02]  /*22ad0*/  PRMT R13, R5, 0x5410, R6 ;  /* 0x00005410050d7816 */ /* 0x000fe40000000006 */
[----:B------:R-:W-:-:S02]  /*22ae0*/  LOP3.LUT R5, R33, 0xffff, RZ, 0xc0, !PT ;  /* 0x0000ffff21057812 */ /* 0x000fc400078ec0ff */
[----:B------:R-:W-:Y:S02]  /*22af0*/  PRMT R147, R4, 0x5410, R31 ;  /* 0x0000541004937816 */ /* 0x000fe4000000001f */
[C---:B------:R-:W-:Y:S01]  /*22b00*/  PRMT R4, R33.reuse, 0x7632, R4 ;  /* 0x0000763221047816 */ /* 0x040fe20000000004 */
[----:B------:R-:W-:Y:S01]  /*22b10*/  IMAD.MOV.U32 R7, RZ, RZ, R38 ;  /* 0x000000ffff077224 */ /* 0x000fe200078e0026 */
[----:B------:R-:W-:Y:S02]  /*22b20*/  LOP3.LUT R6, R33, 0xff, RZ, 0xc0, !PT ;  /* 0x000000ff21067812 */ /* 0x000fe400078ec0ff */
[----:B------:R-:W-:Y:S02]  /*22b30*/  SHF.R.U32.HI R12, RZ, 0x18, R33 ;  /* 0x00000018ff0c7819 */ /* 0x000fe40000011621 */
[----:B------:R-:W-:Y:S01]  /*22b40*/  PRMT R16, R38, 0x7771, RZ ;  /* 0x0000777126107816 */ /* 0x000fe200000000ff */
[----:B------:R-:W-:Y:S01]  /*22b50*/  HMMA.16816.F32 R64, R8, R14, R68 ;  /* 0x0000000e0840723c */ /* 0x000fe20000001844 */
[----:B------:R-:W-:Y:S01]  /*22b60*/  SHF.R.U32.HI R5, RZ, 0x8, R5 ;  /* 0x00000008ff057819 */ /* 0x000fe20000011605 */
[----:B------:R-:W-:Y:S01]  /*22b70*/  IMAD.MOV.U32 R106, RZ, RZ, R34 ;  /* 0x000000ffff6a7224 */ /* 0x000fe200078e0022 */
[----:B------:R-:W-:Y:S01]  /*22b80*/  LOP3.LUT R4, R4, 0xff, RZ, 0xc0, !PT ;  /* 0x000000ff04047812 */ /* 0x000fe200078ec0ff */
[----:B------:R-:W-:Y:S01]  /*22b90*/  IMAD.MOV.U32 R93, RZ, RZ, R24 ;  /* 0x000000ffff5d7224 */ /* 0x000fe200078e0018 */
[----:B------:R-:W-:Y:S01]  /*22ba0*/  PRMT R5, R6, 0x5410, R5 ;  /* 0x0000541006057816 */ /* 0x000fe20000000005 */
[----:B------:R-:W1:Y:S01]  /*22bb0*/  LDSM.16.MT88.4 R28, [R46+0xc00] ;  /* 0x000c00002e1c783b */ /* 0x000e620000004200 */
[----:B------:R-:W-:-:S02]  /*22bc0*/  LOP3.LUT R7, R7, 0xff, RZ, 0xc0, !PT ;  /* 0x000000ff07077812 */ /* 0x000fc400078ec0ff */
[----:B------:R-:W-:Y:S02]  /*22bd0*/  PRMT R6, R4, 0x5410, R12 ;  /* 0x0000541004067816 */ /* 0x000fe4000000000c */
[----:B------:R-:W-:Y:S01]  /*22be0*/  HSET2.LE.AND R4, R5, R0, PT ;  /* 0x0000000005047233 */ /* 0x000fe20003803000 */
[----:B------:R-:W-:Y:S01]  /*22bf0*/  IMAD.MOV.U32 R5, RZ, RZ, R132 ;  /* 0x000000ffff057224 */ /* 0x000fe200078e0084 */
[----:B------:R-:W-:Y:S01]  /*22c00*/  PRMT R7, R7, 0x5410, R16 ;  /* 0x0000541007077816 */ /* 0x000fe20000000010 */
[----:B------:R-:W-:-:S03]  /*22c10*/  IMAD.MOV.U32 R12, RZ, RZ, R126 ;  /* 0x000000ffff0c7224 */ /* 0x000fc600078e007e */
[----:B------:R-:W-:Y:S02]  /*22c20*/  LOP3.LUT R4, R5, R4, RZ, 0xc0, !PT ;  /* 0x0000000405047212 */ /* 0x000fe400078ec0ff */
[--C-:B------:R-:W-:Y:S02]  /*22c30*/  HSET2.LE.AND R5, R6, R0.reuse, PT ;  /* 0x0000000006057233 */ /* 0x100fe40003803000 */
[----:B------:R-:W-:Y:S02]  /*22c40*/  HSET2.LE.AND R6, R7, R0, PT ;  /* 0x0000000007067233 */ /* 0x000fe40003803000 */
[----:B------:R-:W-:Y:S01]  /*22c50*/  LOP3.LUT R7, R13, 0xff00ff, RZ, 0xc0, !PT ;  /* 0x00ff00ff0d077812 */ /* 0x000fe200078ec0ff */
[----:B------:R-:W-:Y:S02]  /*22c60*/  HMMA.16816.F32 R68, R8, R20, R96 ;  /* 0x000000140844723c */ /* 0x000fe40000001860 */
[----:B------:R-:W-:Y:S02]  /*22c70*/  LOP3.LUT R6, R12, R6, RZ, 0xc0, !PT ;  /* 0x000000060c067212 */ /* 0x000fe400078ec0ff */
[----:B------:R-:W-:-:S02]  /*22c80*/  LOP3.LUT R12, R75, 0xffff, RZ, 0xc0, !PT ;  /* 0x0000ffff4b0c7812 */ /* 0x000fc400078ec0ff */
[----:B------:R-:W-:Y:S02]  /*22c90*/  HSET2.LE.AND R7, R7, R0, PT ;  /* 0x0000000007077233 */ /* 0x000fe40003803000 */
[----:B------:R-:W-:Y:S01]  /*22ca0*/  HMMA.16816.F32 R76, R8, R22, R100 ;  /* 0x00000016084c723c */ /* 0x000fe20000001864 */
[----:B------:R-:W-:Y:S01]  /*22cb0*/  IMAD.MOV.U32 R8, RZ, RZ, R127 ;  /* 0x000000ffff087224 */ /* 0x000fe200078e007f */
[C---:B------:R-:W-:Y:S01]  /*22cc0*/  LOP3.LUT R10, R75.reuse, 0xff, RZ, 0xc0, !PT ;  /* 0x000000ff4b0a7812 */ /* 0x040fe200078ec0ff */
[----:B------:R-:W-:Y:S01]  /*22cd0*/  IMAD.MOV.U32 R14, RZ, RZ, R129 ;  /* 0x000000ffff0e7224 */ /* 0x000fe200078e0081 */
[----:B------:R-:W-:Y:S01]  /*22ce0*/  SHF.R.U32.HI R9, RZ, 0x8, R12 ;  /* 0x00000008ff097819 */ /* 0x000fe2000001160c */
[----:B------:R-:W-:Y:S01]  /*22cf0*/  LDSM.16.MT88.4 R20, [R128+0x5000] ;  /* 0x005000008014783b */ /* 0x000fe20000004200 */
[----:B------:R-:W-:Y:S02]  /*22d00*/  LOP3.LUT R7, R8, R7, RZ, 0xc0, !PT ;  /* 0x0000000708077212 */ /* 0x000fe400078ec0ff */
[----:B------:R-:W-:-:S02]  /*22d10*/  PRMT R8, R75, 0x7632, R8 ;  /* 0x000076324b087816 */ /* 0x000fc40000000008 */
[----:B------:R-:W-:Y:S02]  /*22d20*/  PRMT R96, R10, 0x5410, R9 ;  /* 0x000054100a607816 */ /* 0x000fe40000000009 */
[C---:B------:R-:W-:Y:S02]  /*22d30*/  LOP3.LUT R9, R95.reuse, 0xffff, RZ, 0xc0, !PT ;  /* 0x0000ffff5f097812 */ /* 0x040fe400078ec0ff */
[----:B------:R-:W-:Y:S02]  /*22d40*/  SHF.R.U32.HI R13, RZ, 0x18, R75 ;  /* 0x00000018ff0d7819 */ /* 0x000fe4000001164b */
[----:B------:R-:W-:Y:S02]  /*22d50*/  LOP3.LUT R10, R8, 0xff, RZ, 0xc0, !PT ;  /* 0x000000ff080a7812 */ /* 0x000fe400078ec0ff */
[C---:B------:R-:W-:Y:S02]  /*22d60*/  PRMT R8, R95.reuse, 0x7632, R8 ;  /* 0x000076325f087816 */ /* 0x040fe40000000008 */
[----:B------:R-:W-:-:S02]  /*22d70*/  LOP3.LUT R12, R95, 0xff, RZ, 0xc0, !PT ;  /* 0x000000ff5f0c7812 */ /* 0x000fc400078ec0ff */
[----:B------:R-:W-:Y:S02]  /*22d80*/  SHF.R.U32.HI R9, RZ, 0x8, R9 ;  /* 0x00000008ff097819 */ /* 0x000fe40000011609 */
[----:B------:R-:W-:Y:S02]  /*22d90*/  LOP3.LUT R11, R81, 0xff, RZ, 0xc0, !PT ;  /* 0x000000ff510b7812 */ /* 0x000fe400078ec0ff */
[----:B------:R-:W-:Y:S02]  /*22da0*/  PRMT R15, R73, 0x5410, R80 ;  /* 0x00005410490f7816 */ /* 0x000fe40000000050 */
[----:B------:R-:W-:Y:S02]  /*22db0*/  LOP3.LUT R5, R14, R5, RZ, 0xc0, !PT ;  /* 0x000000050e057212 */ /* 0x000fe400078ec0ff */
[----:B------:R-:W-:Y:S02]  /*22dc0*/  PRMT R38, R10, 0x5410, R13 ;  /* 0x000054100a267816 */ /* 0x000fe4000000000d */
[----:B------:R-:W-:-:S02]  /*22dd0*/  SHF.R.U32.HI R14, RZ, 0x18, R95 ;  /* 0x00000018ff0e7819 */ /* 0x000fc4000001165f */
[----:B------:R-:W-:Y:S02]  /*22de0*/  LOP3.LUT R8, R8, 0xff, RZ, 0xc0, !PT ;  /* 0x000000ff08087812 */ /* 0x000fe400078ec0ff */
[----:B------:R-:W-:Y:S02]  /*22df0*/  PRMT R10, R12, 0x5410, R9 ;  /* 0x000054100c0a7816 */ /* 0x000fe40000000009 */
[----:B------:R-:W-:Y:S02]  /*22e00*/  PRMT R13, R11, 0x5410, R82 ;  /* 0x000054100b0d7816 */ /* 0x000fe40000000052 */
[----:B------:R-:W-:Y:S02]  /*22e10*/  LOP3.LUT R11, R15, 0xff00ff, RZ, 0xc0, !PT ;  /* 0x00ff00ff0f0b7812 */ /* 0x000fe400078ec0ff */
[----:B------:R-:W-:Y:S02]  /*22e20*/  PRMT R9, R8, 0x5410, R14 ;  /* 0x0000541008097816 */ /* 0x000fe4000000000e */
[----:B------:R-:W-:-:S02]  /*22e30*/  HSET2.LE.AND R8, R10, R0, PT ;  /* 0x000000000a087233 */ /* 0x000fc40003803000 */
[--C-:B------:R-:W-:Y:S02]  /*22e40*/  HSET2.LE.AND R10, R13, R0.reuse, PT ;  /* 0x000000000d0a7233 */ /* 0x100fe40003803000 */
[----:B------:R-:W-:-:S03]  /*22e50*/  HSET2.LE.AND R11, R11, R0, PT ;  /* 0x000000000b0b7233 */ /* 0x000fc60003803000 */
[----:B------:R-:W-:Y:S02]  /*22e60*/  LOP3.LUT R10, R251, R10, RZ, 0xc0, !PT ;  /* 0x0000000afb0a7212 */ /* 0x000fe400078ec0ff */
[----:B------:R-:W2:Y:S01]  /*22e70*/  LDL.LU R251, [R1+0x408] ;  /* 0x0004080001fb7983 */ /* 0x000ea20000300800 */
[----:B------:R-:W-:-:S03]  /*22e80*/  LOP3.LUT R11, R252, R11, RZ, 0xc0, !PT ;  /* 0x0000000bfc0b7212 */ /* 0x000fc600078ec0ff */
[----:B------:R-:W2:Y:S01]  /*22e90*/  LDL.LU R252, [R1+0x404] ;  /* 0x0004040001fc7983 */ /* 0x000ea20000300800 */
[----:B------:R-:W-:Y:S02]  /*22ea0*/  HSET2.LE.AND R9, R9, R0, PT ;  /* 0x0000000009097233 */ /* 0x000fe40003803000 */
[----:B---3--:R-:W-:Y:S02]  /*22eb0*/  LOP3.LUT R8, R151, R8, RZ, 0xc0, !PT ;  /* 0x0000000897087212 */ /* 0x008fe400078ec0ff */
[----:B------:R-:W3:Y:S01]  /*22ec0*/  LDL.LU R151, [R1+0x8] ;  /* 0x0000080001977983 */ /* 0x000ee20000300800 */
[----:B----4-:R-:W-:-:S03]  /*22ed0*/  LOP3.LUT R9, R159, R9, RZ, 0xc0, !PT ;  /* 0x000000099f097212 */ /* 0x010fc600078ec0ff */
[----:B------:R-:W4:Y:S04]  /*22ee0*/  LDL.LU R159, [R1] ;  /* 0x00000000019f7983 */ /* 0x000f280000300800 */
[----:B--2---:R-:W-:Y:S04]  /*22ef0*/  STG.E.U16 desc[UR22][R152.64+-0xee], R251 ;  /* 0xffff12fb98007986 */ /* 0x004fe8000c101516 */
[----:B------:R-:W-:Y:S04]  /*22f00*/  STG.E.U16 desc[UR22][R152.64+-0xf0], R252 ;  /* 0xffff10fc98007986 */ /* 0x000fe8000c101516 */
[----:B------:R2:W-:Y:S04]  /*22f10*/  STG.E.U16 desc[UR22][R182.64+-0xf0], R250 ;  /* 0xffff10fab6007986 */ /* 0x0005e8000c101516 */
[----:B------:R1:W-:Y:S04]  /*22f20*/  STG.E.U16 desc[UR22][R182.64+-0xee], R249 ;  /* 0xffff12f9b6007986 */ /* 0x0003e8000c101516 */
[----:B------:R1:W-:Y:S04]  /*22f30*/  STG.E.U16 desc[UR22][R2.64+-0xf0], R248 ;  /* 0xffff10f802007986 */ /* 0x0003e8000c101516 */
[----:B--2---:R-:W2:Y:S04]  /*22f40*/  LDL.LU R250, [R1+0x400] ;  /* 0x0004000001fa7983 */ /* 0x004ea80000300800 */
[----:B-1----:R-:W2:Y:S04]  /*22f50*/  LDL.LU.64 R182, [R1+0x3f8] ;  /* 0x0003f80001b67983 */ /* 0x002ea80000300a00 */
[----:B------:R-:W2:Y:S04]  /*22f60*/  LDL.LU R249, [R1+0x3f0] ;  /* 0x0003f00001f97983 */ /* 0x000ea80000300800 */
[----:B------:R-:W2:Y:S01]  /*22f70*/  LDL.LU R248, [R1+0x3ec] ;  /* 0x0003ec0001f87983 */ /* 0x000ea20000300800 */
[----:B------:R-:W-:-:S02]  /*22f80*/  PRMT R108, R34, 0x7771, RZ ;  /* 0x00007771226c7816 */ /* 0x000fc400000000ff */
[C---:B------:R-:W-:Y:S02]  /*22f90*/  PRMT R18, R34.reuse, 0x7773, RZ ;  /* 0x0000777322127816 */ /* 0x040fe400000000ff */
[----:B------:R-:W-:Y:S02]  /*22fa0*/  PRMT R17, R34, 0x7772, RZ ;  /* 0x0000777222117816 */ /* 0x000fe400000000ff */
[C---:B------:R-:W-:Y:S02]  /*22fb0*/  PRMT R105, R24.reuse, 0x7771, RZ ;  /* 0x0000777118697816 */ /* 0x040fe400000000ff */
[C---:B------:R-:W-:Y:S02]  /*22fc0*/  PRMT R34, R24.reuse, 0x7773, RZ ;  /* 0x0000777318227816 */ /* 0x040fe400000000ff */
[----:B------:R-:W-:Y:S02]  /*22fd0*/  PRMT R19, R24, 0x7772, RZ ;  /* 0x0000777218137816 */ /* 0x000fe400000000ff */
[----:B------:R-:W1:Y:S01]  /*22fe0*/  LDSM.16.MT88.4 R24, [R128+0x4c00] ;  /* 0x004c00008018783b */ /* 0x000e620000004200 */
[----:B------:R-:W-:Y:S01]  /*22ff0*/  PRMT R100, R35, 0x5410, R72 ;  /* 0x0000541023647816 */ /* 0x000fe20000000048 */
[----:B------:R-:W-:Y:S01]  /*23000*/  HMMA.16816.F32 R80, R4, R28, R56 ;  /* 0x0000001c0450723c */ /* 0x000fe20000001838 */
[----:B------:R-:W-:-:S02]  /*23010*/  PRMT R107, R74, 0x5410, R107 ;  /* 0x000054104a6b7816 */ /* 0x000fc4000000006b */
[----:B------:R-:W-:-:S05]  /*23020*/  PRMT R12, R37, 0x7632, R12 ;  /* 0x00007632250c7816 */ /* 0x000fca000000000c */
[C---:B------:R-:W-:Y:S01]  /*23030*/  HMMA.16816.F32 R72, R4.reuse, R30, R48 ;  /* 0x0000001e0448723c */ /* 0x040fe20000001830 */
[----:B------:R-:W-:Y:S02]  /*23040*/  PRMT R95, R17, 0x5410, R18 ;  /* 0x00005410115f7816 */ /* 0x000fe40000000012 */
[----:B------:R-:W-:Y:S02]  /*23050*/  SHF.R.U32.HI R15, RZ, 0x18, R47 ;  /* 0x00000018ff0f7819 */ /* 0x000fe4000001162f */
[----:B------:R-:W-:Y:S02]  /*23060*/  LOP3.LUT R14, R37, 0xff, RZ, 0xc0, !PT ;  /* 0x000000ff250e7812 */ /* 0x000fe400078ec0ff */
[C---:B------:R-:W-:Y:S01]  /*23070*/  LOP3.LUT R16, R47.reuse, 0xff, RZ, 0xc0, !PT ;  /* 0x000000ff2f107812 */ /* 0x040fe200078ec0ff */
[C---:B-1----:R-:W-:Y:S08]  /*23080*/  HMMA.16816.F32 R84, R4.reuse, R24, R40 ;  /* 0x000000180454723c */ /* 0x042ff00000001828 */
[----:B------:R-:W-:Y:S01]  /*23090*/  HMMA.16816.F32 R88, R4, R26, R52 ;  /* 0x0000001a0458723c */ /* 0x000fe20000001834 */
[----:B------:R-:W-:-:S02]  /*230a0*/  LOP3.LUT R5, R47, 0xffff, RZ, 0xc0, !PT ;  /* 0x0000ffff2f057812 */ /* 0x000fc400078ec0ff */
[----:B------:R-:W-:Y:S02]  /*230b0*/  PRMT R4, R47, 0x7632, R4 ;  /* 0x000076322f047816 */ /* 0x000fe40000000004 */
[----:B------:R-:W-:Y:S02]  /*230c0*/  SHF.R.U32.HI R13, RZ, 0x8, R5 ;  /* 0x00000008ff0d7819 */ /* 0x000fe40000011605 */
[----:B------:R-:W-:Y:S02]  /*230d0*/  LOP3.LUT R7, R4, 0xff, RZ, 0xc0, !PT ;  /* 0x000000ff04077812 */ /* 0x000fe400078ec0ff */
[----:B------:R-:W-:Y:S02]  /*230e0*/  SHF.R.U32.HI R4, RZ, 0x18, R37 ;  /* 0x00000018ff047819 */ /* 0x000fe40000011625 */
[----:B------:R-:W-:Y:S02]  /*230f0*/  LOP3.LUT R5, R12, 0xff, RZ, 0xc0, !PT ;  /* 0x000000ff0c057812 */ /* 0x000fe400078ec0ff */
[----:B------:R-:W-:-:S02]  /*23100*/  LOP3.LUT R6, R37, 0xffff, RZ, 0xc0, !PT ;  /* 0x0000ffff25067812 */ /* 0x000fc400078ec0ff */
[----:B------:R-:W-:Y:S02]  /*23110*/  PRMT R17, R5, 0x5410, R4 ;  /* 0x0000541005117816 */ /* 0x000fe40000000004 */
[C---:B------:R-:W-:Y:S02]  /*23120*/  LOP3.LUT R5, R32.reuse, 0xffff, RZ, 0xc0, !PT ;  /* 0x0000ffff20057812 */ /* 0x040fe400078ec0ff */
[----:B------:R-:W-:Y:S02]  /*23130*/  SHF.R.U32.HI R6, RZ, 0x8, R6 ;  /* 0x00000008ff067819 */ /* 0x000fe40000011606 */
[----:B------:R-:W-:Y:S02]  /*23140*/  PRMT R4, R32, 0x7632, R4 ;  /* 0x0000763220047816 */ /* 0x000fe40000000004 */
[----:B------:R-:W-:Y:S02]  /*23150*/  PRMT R102, R7, 0x5410, R15 ;  /* 0x0000541007667816 */ /* 0x000fe4000000000f */
[----:B------:R-:W-:-:S02]  /*23160*/  SHF.R.U32.HI R7, RZ, 0x8, R5 ;  /* 0x00000008ff077819 */ /* 0x000fc40000011605 */
[----:B------:R-:W-:Y:S02]  /*23170*/  LOP3.LUT R5, R109, 0xff, RZ, 0xc0, !PT ;  /* 0x000000ff6d057812 */ /* 0x000fe400078ec0ff */
[----:B------:R-:W-:Y:S02]  /*23180*/  PRMT R18, R14, 0x5410, R6 ;  /* 0x000054100e127816 */ /* 0x000fe40000000006 */
[----:B------:R-:W-:Y:S02]  /*23190*/  SHF.R.U32.HI R12, RZ, 0x18, R32 ;  /* 0x00000018ff0c7819 */ /* 0x000fe40000011620 */
[----:B------:R-:W-:Y:S02]  /*231a0*/  LOP3.LUT R4, R4, 0xff, RZ, 0xc0, !PT ;  /* 0x000000ff04047812 */ /* 0x000fe400078ec0ff */
[----:B------:R-:W-:Y:S02]  /*231b0*/  LOP3.LUT R6, R111, 0xff, RZ, 0xc0, !PT ;  /* 0x000000ff6f067812 */ /* 0x000fe400078ec0ff */
[----:B------:R-:W-:-:S02]  /*231c0*/  PRMT R101, R16, 0x5410, R13 ;  /* 0x0000541010657816 */ /* 0x000fc4000000000d */
[----:B------:R-:W-:Y:S02]  /*231d0*/  LOP3.LUT R13, R32, 0xff, RZ, 0xc0, !PT ;  /* 0x000000ff200d7812 */ /* 0x000fe400078ec0ff */
[----:B------:R-:W-:Y:S02]  /*231e0*/  PRMT R110, R5, 0x5410, R110 ;  /* 0x00005410056e7816 */ /* 0x000fe4000000006e */
[----:B------:R-:W-:Y:S02]  /*231f0*/  PRMT R98, R4, 0x5410, R12 ;  /* 0x0000541004627816 */ /* 0x000fe4000000000c */
[----:B------:R-:W-:Y:S02]  /*23200*/  LOP3.LUT R5, R92, 0xffff, RZ, 0xc0, !PT ;  /* 0x0000ffff5c057812 */ /* 0x000fe400078ec0ff */
[----:B------:R-:W-:Y:S02]  /*23210*/  PRMT R97, R6, 0x5410, R112 ;  /* 0x0000541006617816 */ /* 0x000fe40000000070 */
[----:B------:R-:W-:-:S02]  /*23220*/  PRMT R4, R92, 0x7632, R4 ;  /* 0x000076325c047816 */ /* 0x000fc40000000004 */
[----:B------:R-:W-:Y:S02]  /*23230*/  LOP3.LUT R6, R94, 0xffff, RZ, 0xc0, !PT ;  /* 0x0000ffff5e067812 */ /* 0x000fe400078ec0ff */
[----:B------:R-:W-:Y:S02]  /*23240*/  PRMT R99, R13, 0x5410, R7 ;  /* 0x000054100d637816 */ /* 0x000fe40000000007 */
[----:B------:R-:W-:Y:S02]  /*23250*/  SHF.R.U32.HI R7, RZ, 0x8, R5 ;  /* 0x00000008ff077819 */ /* 0x000fe40000011605 */
[----:B------:R-:W-:Y:S02]  /*23260*/  LOP3.LUT R14, R92, 0xff, RZ, 0xc0, !PT ;  /* 0x000000ff5c0e7812 */ /* 0x000fe400078ec0ff */
[----:B------:R-:W-:Y:S02]  /*23270*/  LOP3.LUT R5, R4, 0xff, RZ, 0xc0, !PT ;  /* 0x000000ff04057812 */ /* 0x000fe400078ec0ff */
[----:B------:R-:W-:-:S02]  /*23280*/  SHF.R.U32.HI R13, RZ, 0x18, R92 ;  /* 0x00000018ff0d7819 */ /* 0x000fc4000001165c */
[----:B------:R-:W-:Y:S02]  /*23290*/  LOP3.LUT R12, R94, 0xff, RZ, 0xc0, !PT ;  /* 0x000000ff5e0c7812 */ /* 0x000fe400078ec0ff */
[----:B------:R-:W-:Y:S02]  /*232a0*/  SHF.R.U32.HI R4, RZ, 0x8, R6 ;  /* 0x00000008ff047819 */ /* 0x000fe40000011606 */
[----:B------:R-:W-:Y:S02]  /*232b0*/  LOP3.LUT R15, R93, 0xff, RZ, 0xc0, !PT ;  /* 0x000000ff5d0f7812 */ /* 0x000fe400078ec0ff */
[----:B------:R-:W-:Y:S02]  /*232c0*/  LOP3.LUT R16, R106, 0xff, RZ, 0xc0, !PT ;  /* 0x000000ff6a107812 */ /* 0x000fe400078ec0ff */
[----:B------:R-:W-:Y:S02]  /*232d0*/  PRMT R93, R14, 0x5410, R7 ;  /* 0x000054100e5d7816 */ /* 0x000fe40000000007 */
[----:B------:R-:W-:Y:S01]  /*232e0*/  PRMT R92, R5, 0x5410, R13 ;  /* 0x00005410055c7816 */ /* 0x000fe2000000000d */
[----:B------:R-:W-:Y:S01]  /*232f0*/  IMAD.MOV.U32 R13, RZ, RZ, R133 ;  /* 0x000000ffff0d7224 */ /* 0x000fe200078e0085 */
[----:B------:R-:W-:-:S02]  /*23300*/  PRMT R106, R12, 0x5410, R4 ;  /* 0x000054100c6a7816 */ /* 0x000fc40000000004 */
[----:B------:R-:W-:Y:S02]  /*23310*/  LOP3.LUT R7, R131, 0xff00ff, RZ, 0xc0, !PT ;  /* 0x00ff00ff83077812 */ /* 0x000fe400078ec0ff */
[--C-:B------:R-:W-:Y:S01]  /*23320*/  HSET2.LE.AND R4, R18, R0.reuse, PT ;  /* 0x0000000012047233 */ /* 0x100fe20003803000 */
[C---:B------:R-:W-:Y:S01]  /*23330*/  HMMA.16816.F32 R40, R8.reuse, R24, R60 ;  /* 0x000000180828723c */ /* 0x040fe2000000183c */
[----:B------:R-:W-:Y:S01]  /*23340*/  IMAD.MOV.U32 R14, RZ, RZ, R168 ;  /* 0x000000ffff0e7224 */ /* 0x000fe200078e00a8 */
[--C-:B------:R-:W-:Y:S01]  /*23350*/  HSET2.LE.AND R5, R17, R0.reuse, PT ;  /* 0x0000000011057233 */ /* 0x100fe20003803000 */
[----:B------:R-:W-:Y:S01]  /*23360*/  IMAD.MOV.U32 R12, RZ, RZ, R169 ;  /* 0x000000ffff0c7224 */ /* 0x000fe200078e00a9 */
[----:B------:R-:W-:Y:S01]  /*23370*/  PRMT R105, R15, 0x5410, R105 ;  /* 0x000054100f697816 */ /* 0x000fe20000000069 */
[----:B------:R-:W-:Y:S01]  /*23380*/  IMAD.MOV.U32 R15, RZ, RZ, R130 ;  /* 0x000000ffff0f7224 */ /* 0x000fe200078e0082 */
[--C-:B------:R-:W-:Y:S02]  /*23390*/  HSET2.LE.AND R6, R104, R0.reuse, PT ;  /* 0x0000000068067233 */ /* 0x100fe40003803000 */
[----:B------:R-:W-:Y:S01]  /*233a0*/  HMMA.16816.F32 R64, R8, R26, R64 ;  /* 0x0000001a0840723c */ /* 0x000fe20000001840 */
[----:B------:R-:W-:Y:S01]  /*233b0*/  HSET2.LE.AND R7, R7, R0, PT ;  /* 0x0000000007077233 */ /* 0x000fe20003803000 */
[----:B------:R1:W-:Y:S01]  /*233c0*/  STG.E.U16 desc[UR22][R2.64+-0xee], R243 ;  /* 0xffff12f302007986 */ /* 0x0003e2000c101516 */
[----:B------:R-:W-:-:S02]  /*233d0*/  LOP3.LUT R4, R13, R4, RZ, 0xc0, !PT ;  /* 0x000000040d047212 */ /* 0x000fc400078ec0ff */
[----:B------:R-:W-:Y:S01]  /*233e0*/  PRMT R13, R36, 0x7632, R13 ;  /* 0x00007632240d7816 */ /* 0x000fe2000000000d */
[----:B------:R-:W-:Y:S02]  /*233f0*/  LDSM.16.MT88.4 R24, [R128+0x5400] ;  /* 0x005400008018783b */ /* 0x000fe40000004200 */
[----:B------:R-:W-:Y:S01]  /*23400*/  HMMA.16816.F32 R60, R8, R28, R68 ;  /* 0x0000001c083c723c */ /* 0x000fe20000001844 */
[----:B------:R-:W-:-:S07]  /*23410*/  LOP3.LUT R5, R14, R5, RZ, 0xc0, !PT ;  /* 0x000000050e057212 */ /* 0x000fce00078ec0ff */
[----:B------:R-:W-:Y:S01]  /*23420*/  HMMA.16816.F32 R56, R8, R30, R76 ;  /* 0x0000001e0838723c */ /* 0x000fe2000000184c */
[----:B------:R-:W-:Y:S02]  /*23430*/  PRMT R10, R94, 0x7632, R10 ;  /* 0x000076325e0a7816 */ /* 0x000fe4000000000a */
[----:B------:R-:W-:Y:S02]  /*23440*/  LOP3.LUT R6, R15, R6, RZ, 0xc0, !PT ;  /* 0x000000060f067212 */ /* 0x000fe400078ec0ff */
[----:B------:R-:W-:Y:S02]  /*23450*/  LOP3.LUT R7, R12, R7, RZ, 0xc0, !PT ;  /* 0x000000070c077212 */ /* 0x000fe400078ec0ff */
[----:B------:R-:W-:Y:S01]  /*23460*/  PRMT R47, R16, 0x5410, R108 ;  /* 0x00005410102f7816 */ /* 0x000fe2000000006c */
[----:B-1----:R-:W2:Y:S01]  /*23470*/  LDL.LU R243, [R1+0x3e8] ;  /* 0x0003e80001f37983 */ /* 0x002ea20000300800 */
[C---:B------:R-:W-:Y:S02]  /*23480*/  PRMT R8, R39.reuse, 0x7632, R8 ;  /* 0x0000763227087816 */ /* 0x040fe40000000008 */
[----:B------:R-:W-:-:S02]  /*23490*/  LOP3.LUT R9, R39, 0xffff, RZ, 0xc0, !PT ;  /* 0x0000ffff27097812 */ /* 0x000fc400078ec0ff */
[----:B------:R-:W-:Y:S02]  /*234a0*/  PRMT R103, R19, 0x5410, R34 ;  /* 0x0000541013677816 */ /* 0x000fe40000000022 */
[----:B------:R-:W-:Y:S01]  /*234b0*/  SHF.R.U32.HI R17, RZ, 0x18, R39 ;  /* 0x00000018ff117819 */ /* 0x000fe20000011627 */
[----:B------:R-:W1:Y:S01]  /*234c0*/  LDSM.16.MT88.4 R32, [R46+0x1000] ;  /* 0x001000002e20783b */ /* 0x000e620000004200 */
[----:B------:R-:W-:Y:S02]  /*234d0*/  LOP3.LUT R11, R36, 0xffff, RZ, 0xc0, !PT ;  /* 0x0000ffff240b7812 */ /* 0x000fe400078ec0ff */
[----:B------:R-:W-:Y:S02]  /*234e0*/  LOP3.LUT R14, R10, 0xff, RZ, 0xc0, !PT ;  /* 0x000000ff0a0e7812 */ /* 0x000fe400078ec0ff */
[----:B------:R-:W-:Y:S01]  /*234f0*/  LOP3.LUT R18, R39, 0xff, RZ, 0xc0, !PT ;  /* 0x000000ff27127812 */ /* 0x000fe200078ec0ff */
[----:B---3--:R-:W-:Y:S01]  /*23500*/  STG.E.U16 desc[UR22][R44.64+-0xe0], R151 ;  /* 0xffff20972c007986 */ /* 0x008fe2000c101516 */
[----:B------:R-:W-:-:S02]  /*23510*/  LOP3.LUT R10, R8, 0xff, RZ, 0xc0, !PT ;  /* 0x000000ff080a7812 */ /* 0x000fc400078ec0ff */
[----:B------:R-:W-:Y:S01]  /*23520*/  SHF.R.U32.HI R15, RZ, 0x18, R36 ;  /* 0x00000018ff0f7819 */ /* 0x000fe20000011624 */
[----:B----4-:R-:W-:Y:S01]  /*23530*/  STG.E.U16 desc[UR22][R44.64+-0xde], R159 ;  /* 0xffff229f2c007986 */ /* 0x010fe2000c101516 */
[----:B------:R-:W-:Y:S02]  /*23540*/  SHF.R.U32.HI R12, RZ, 0x8, R9 ;  /* 0x00000008ff0c7819 */ /* 0x000fe40000011609 */
[----:B------:R-:W-:Y:S01]  /*23550*/  LOP3.LUT R8, R13, 0xff, RZ, 0xc0, !PT ;  /* 0x000000ff0d087812 */ /* 0x000fe200078ec0ff */
[----:B------:R-:W3:Y:S01]  /*23560*/  LDSM.16.MT88.4 R28, [R46+0x1400] ;  /* 0x001400002e1c783b */ /* 0x000ee20000004200 */
[----:B------:R-:W-:Y:S02]  /*23570*/  LOP3.LUT R16, R36, 0xff, RZ, 0xc0, !PT ;  /* 0x000000ff24107812 */ /* 0x000fe400078ec0ff */
[----:B------:R-:W-:Y:S02]  /*23580*/  SHF.R.U32.HI R9, RZ, 0x8, R11 ;  /* 0x00000008ff097819 */ /* 0x000fe4000001160b */
[----:B------:R-:W-:-:S02]  /*23590*/  PRMT R69, R8, 0x5410, R15 ;  /* 0x0000541008457816 */ /* 0x000fc4000000000f */
[----:B------:R-:W-:Y:S02]  /*235a0*/  PRMT R68, R16, 0x5410, R9 ;  /* 0x0000541010447816 */ /* 0x000fe40000000009 */
[--C-:B------:R-:W-:Y:S02]  /*235b0*/  HSET2.LE.AND R8, R96, R0.reuse, PT ;  /* 0x0000000060087233 */ /* 0x100fe40003803000 */
[----:B------:R-:W-:-:S03]  /*235c0*/  HSET2.LE.AND R9, R38, R0, PT ;  /* 0x0000000026097233 */ /* 0x000fc60003803000 */
[----:B--2---:R-:W-:Y:S02]  /*235d0*/  LOP3.LUT R8, R249, R8, RZ, 0xc0, !PT ;  /* 0x00000008f9087212 */ /* 0x004fe400078ec0ff */
[----:B------:R-:W2:Y:S01]  /*235e0*/  LDL.LU R249, [R1+0x3e4] ;  /* 0x0003e40001f97983 */ /* 0x000ea20000300800 */
[----:B------:R-:W-:-:S03]  /*235f0*/  LOP3.LUT R9, R248, R9, RZ, 0xc0, !PT ;  /* 0x00000009f8097212 */ /* 0x000fc600078ec0ff */
[----:B------:R-:W4:Y:S01]  /*23600*/  LDL.LU R248, [R1+0x3e0] ;  /* 0x0003e00001f87983 */ /* 0x000f220000300800 */
[----:B------:R-:W-:Y:S02]  /*23610*/  SHF.R.U32.HI R19, RZ, 0x18, R94 ;  /* 0x00000018ff137819 */ /* 0x000fe4000001165e */
[----:B------:R-:W-:Y:S02]  /*23620*/  LOP3.LUT R11, R145, 0xff00ff, RZ, 0xc0, !PT ;  /* 0x00ff00ff910b7812 */ /* 0x000fe400078ec0ff */
[----:B------:R-:W-:Y:S01]  /*23630*/  PRMT R13, R10, 0x5410, R17 ;  /* 0x000054100a0d7816 */ /* 0x000fe20000000011 */
[----:B------:R-:W-:Y:S01]  /*23640*/  HMMA.16816.F32 R52, R4, R20, R84 ;  /* 0x000000140434723c */ /* 0x000fe20000001854 */
[----:B------:R-:W-:Y:S02]  /*23650*/  PRMT R70, R14, 0x5410, R19 ;  /* 0x000054100e467816 */ /* 0x000fe40000000013 */
[----:B------:R-:W-:Y:S02]  /*23660*/  PRMT R12, R18, 0x5410, R12 ;  /* 0x00005410120c7816 */ /* 0x000fe4000000000c */
[----:B------:R-:W-:-:S02]  /*23670*/  HSET2.LE.AND R10, R143, R0, PT ;  /* 0x000000008f0a7233 */ /* 0x000fc40003803000 */
[----:B------:R-:W-:Y:S01]  /*23680*/  HSET2.LE.AND R11, R11, R0, PT ;  /* 0x000000000b0b7233 */ /* 0x000fe20003803000 */
[C---:B------:R-:W-:Y:S02]  /*23690*/  HMMA.16816.F32 R16, R4.reuse, R22, R88 ;  /* 0x000000160410723c */ /* 0x040fe40000001858 */
[----:B------:R-:W-:Y:S02]  /*236a0*/  LOP3.LUT R10, R250, R10, RZ, 0xc0, !PT ;  /* 0x0000000afa0a7212 */ /* 0x000fe400078ec0ff */
[----:B------:R-:W3:Y:S04]  /*236b0*/  LDL.LU R250, [R1+0x3d4] ;  /* 0x0003d40001fa7983 */ /* 0x000ee80000300800 */
[----:B-1----:R-:W-:Y:S01]  /*236c0*/  HMMA.16816.F32 R48, R4, R32, R80 ;  /* 0x000000200430723c */ /* 0x002fe20000001850 */
[----:B------:R-:W-:-:S02]  /*236d0*/  LOP3.LUT R11, R247, R11, RZ, 0xc0, !PT ;  /* 0x0000000bf70b7212 */ /* 0x000fc400078ec0ff */
[----:B------:R-:W3:Y:S05]  /*236e0*/  LDL.LU R247, [R1+0x3d0] ;  /* 0x0003d00001f77983 */ /* 0x000eea0000300800 */
[----:B------:R-:W-:Y:S01]  /*236f0*/  HMMA.16816.F32 R36, R4, R34, R72 ;  /* 0x000000220424723c */ /* 0x000fe20000001848 */
[C---:B------:R-:W-:Y:S01]  /*23700*/  IMAD.WIDE R4, R175.reuse, 0x70, R152 ;  /* 0x00000070af047825 */ /* 0x040fe200078e0298 */
[----:B--2---:R-:W-:Y:S04]  /*23710*/  STG.E.U16 desc[UR22][R152.64+-0xe0], R249 ;  /* 0xffff20f998007986 */ /* 0x004fe8000c101516 */
[----:B----4-:R-:W-:Y:S04]  /*23720*/  STG.E.U16 desc[UR22][R152.64+-0xde], R248 ;  /* 0xffff22f898007986 */ /* 0x010fe8000c101516 */
[----:B------:R1:W-:Y:S04]  /*23730*/  STG.E.U16 desc[UR22][R4.64+-0xe0], R244 ;  /* 0xffff20f404007986 */ /* 0x0003e8000c101516 */
[----:B-1----:R-:W2:Y:S01]  /*23740*/  LDL.LU R244, [R1+0x3cc] ;  /* 0x0003cc0001f47983 */ /* 0x002ea20000300800 */
[----:B------:R-:W-:-:S03]  /*23750*/  IMAD.WIDE R6, R175, -0x70, R4 ;  /* 0xffffff90af067825 */ /* 0x000fc600078e0204 */
[----:B------:R1:W-:Y:S04]  /*23760*/  STG.E.U16 desc[UR22][R4.64+-0xde], R236 ;  /* 0xffff22ec04007986 */ /* 0x0003e8000c101516 */
[----:B------:R4:W-:Y:S04]  /*23770*/  STG.E.U16 desc[UR22][R2.64+-0xe0], R239 ;  /* 0xffff20ef02007986 */ /* 0x0009e8000c101516 */
[----:B------:R4:W-:Y:S04]  /*23780*/  STG.E.U16 desc[UR22][R2.64+-0xde], R240 ;  /* 0xffff22f002007986 */ /* 0x0009e8000c101516 */
[----:B---3--:R-:W-:Y:S04]  /*23790*/  STG.E.U16 desc[UR22][R44.64+-0xd0], R247 ;  /* 0xffff30f72c007986 */ /* 0x008fe8000c101516 */
[----:B------:R-:W-:Y:S04]  /*237a0*/  STG.E.U16 desc[UR22][R44.64+-0xce], R250 ;  /* 0xffff32fa2c007986 */ /* 0x000fe8000c101516 */
[----:B------:R-:W-:Y:S01]  /*237b0*/  STG.E.U16 desc[UR22][R6.64+-0xce], R243 ;  /* 0xffff32f306007986 */ /* 0x000fe2000c101516 */
[----:B-1----:R-:W-:-:S03]  /*237c0*/  IMAD.WIDE R4, R175, 0x70, R6 ;  /* 0x00000070af047825 */ /* 0x002fc600078e0206 */
[----:B------:R-:W3:Y:S04]  /*237d0*/  LDL.LU R236, [R1+0x3c8] ;  /* 0x0003c80001ec7983 */ /* 0x000ee80000300800 */
[----:B----4-:R-:W4:Y:S04]  /*237e0*/  LDL.LU R239, [R1+0x3c4] ;  /* 0x0003c40001ef7983 */ /* 0x010f280000300800 */
[----:B------:R-:W3:Y:S04]  /*237f0*/  LDL.LU R240, [R1+0x3c0] ;  /* 0x0003c00001f07983 */ /* 0x000ee80000300800 */
[----:B--2---:R-:W-:Y:S04]  /*23800*/  STG.E.U16 desc[UR22][R6.64+-0xd0], R244 ;  /* 0xffff30f406007986 */ /* 0x004fe8000c101516 */
[----:B------:R1:W-:Y:S04]  /*23810*/  STG.E.U16 desc[UR22][R4.64+-0xd0], R242 ;  /* 0xffff30f204007986 */ /* 0x0003e8000c101516 */
[----:B------:R2:W-:Y:S04]  /*23820*/  STG.E.U16 desc[UR22][R4.64+-0xce], R245 ;  /* 0xffff32f504007986 */ /* 0x0005e8000c101516 */
[----:B------:R4:W-:Y:S04]  /*23830*/  STG.E.U16 desc[UR22][R2.64+-0xd0], R246 ;  /* 0xffff30f602007986 */ /* 0x0009e8000c101516 */
[----:B-1----:R-:W3:Y:S04]  /*23840*/  LDL.LU R242, [R1+0x3bc] ;  /* 0x0003bc0001f27983 */ /* 0x002ee80000300800 */
[----:B--2---:R-:W2:Y:S04]  /*23850*/  LDL.LU R245, [R1+0x3b8] ;  /* 0x0003b80001f57983 */ /* 0x004ea80000300800 */
[----:B----4-:R-:W4:Y:S01]  /*23860*/  LDL.LU R246, [R1+0x3b4] ;  /* 0x0003b40001f67983 */ /* 0x010f220000300800 */
[----:B------:R-:W-:-:S05]  /*23870*/  LOP3.LUT R6, R95, 0xff00ff, RZ, 0xc0, !PT ;  /* 0x00ff00ff5f067812 */ /* 0x000fca00078ec0ff */
[--C-:B------:R-:W-:Y:S01]  /*23880*/  HSET2.LE.AND R15, R6, R0.reuse, PT ;  /* 0x00000000060f7233 */ /* 0x100fe20003803000 */
[C---:B------:R-:W-:Y:S01]  /*23890*/  IMAD.WIDE R6, R175.reuse, -0x70, R4 ;  /* 0xffffff90af067825 */ /* 0x040fe200078e0204 */
[----:B------:R1:W-:Y:S03]  /*238a0*/  STG.E.U16 desc[UR22][R2.64+-0xce], R238 ;  /* 0xffff32ee02007986 */ /* 0x0003e6000c101516 */
[C---:B------:R-:W-:Y:S01]  /*238b0*/  IMAD.WIDE R4, R175.reuse, 0x70, R6 ;  /* 0x00000070af047825 */ /* 0x040fe200078e0206 */
[----:B-1----:R-:W3:Y:S04]  /*238c0*/  LDL.LU R238, [R1+0x3b0] ;  /* 0x0003b00001ee7983 */ /* 0x002ee80000300800 */
[----:B--2---:R-:W-:Y:S04]  /*238d0*/  STG.E.U16 desc[UR22][R44.64+-0xbe], R245 ;  /* 0xffff42f52c007986 */ /* 0x004fe8000c101516 */
[----:B----4-:R-:W-:Y:S04]  /*238e0*/  STG.E.U16 desc[UR22][R44.64+-0xc0], R246 ;  /* 0xffff40f62c007986 */ /* 0x010fe8000c101516 */
[----:B---3--:R-:W-:Y:S04]  /*238f0*/  STG.E.U16 desc[UR22][R6.64+-0xc0], R242 ;  /* 0xffff40f206007986 */ /* 0x008fe8000c101516 */
[----:B------:R-:W-:Y:S04]  /*23900*/  STG.E.U16 desc[UR22][R6.64+-0xbe], R240 ;  /* 0xffff42f006007986 */ /* 0x000fe8000c101516 */
[----:B------:R1:W-:Y:S04]  /*23910*/  STG.E.U16 desc[UR22][R4.64+-0xc0], R237 ;  /* 0xffff40ed04007986 */ /* 0x0003e8000c101516 */
[----:B-1----:R-:W2:Y:S01]  /*23920*/  LDL.LU R237, [R1+0x3ac] ;  /* 0x0003ac0001ed7983 */ /* 0x002ea20000300800 */
[----:B------:R-:W-:Y:S01]  /*23930*/  HMMA.16816.F32 R40, R8, R20, R40 ;  /* 0x000000140828723c */ /* 0x000fe20000001828 */
[----:B------:R-:W-:Y:S01]  /*23940*/  IMAD.MOV.U32 R20, RZ, RZ, R138 ;  /* 0x000000ffff147224 */ /* 0x000fe200078e008a */
[--C-:B------:R-:W-:Y:S01]  /*23950*/  HSET2.LE.AND R12, R12, R0.reuse, PT ;  /* 0x000000000c0c7233 */ /* 0x100fe20003803000 */
[----:B------:R-:W-:Y:S01]  /*23960*/  IMAD.MOV.U32 R21, RZ, RZ, R170 ;  /* 0x000000ffff157224 */ /* 0x000fe200078e00aa */
[--C-:B------:R-:W-:Y:S01]  /*23970*/  HSET2.LE.AND R13, R13, R0.reuse, PT ;  /* 0x000000000d0d7233 */ /* 0x100fe20003803000 */
[----:B------:R-:W-:Y:S01]  /*23980*/  IMAD.WIDE R6, R175, -0x70, R4 ;  /* 0xffffff90af067825 */ /* 0x000fe200078e0204 */
[----:B------:R-:W-:-:S02]  /*23990*/  HSET2.LE.AND R14, R47, R0, PT ;  /* 0x000000002f0e7233 */ /* 0x000fc40003803000 */
[----:B------:R-:W-:Y:S01]  /*239a0*/  HMMA.16816.F32 R64, R8, R22, R64 ;  /* 0x000000160840723c */ /* 0x000fe20000001840 */
[----:B------:R-:W-:Y:S02]  /*239b0*/  IMAD.MOV.U32 R22, RZ, RZ, R135 ;  /* 0x000000ffff167224 */ /* 0x000fe400078e0087 */
[----:B------:R-:W-:Y:S01]  /*239c0*/  IMAD.MOV.U32 R23, RZ, RZ, R134 ;  /* 0x000000ffff177224 */ /* 0x000fe200078e0086 */
[----:B------:R-:W-:Y:S01]  /*239d0*/  LOP3.LUT R12, R20, R12, RZ, 0xc0, !PT ;  /* 0x0000000c140c7212 */ /* 0x000fe200078ec0ff */
[----:B------:R1:W-:Y:S01]  /*239e0*/  STG.E.U16 desc[UR22][R4.64+-0xbe], R212 ;  /* 0xffff42d404007986 */ /* 0x0003e2000c101516 */
[----:B------:R-:W-:Y:S02]  /*239f0*/  LOP3.LUT R13, R21, R13, RZ, 0xc0, !PT ;  /* 0x0000000d150d7212 */ /* 0x000fe400078ec0ff */
[----:B------:R-:W-:Y:S01]  /*23a00*/  LOP3.LUT R14, R22, R14, RZ, 0xc0, !PT ;  /* 0x0000000e160e7212 */ /* 0x000fe200078ec0ff */
[----:B------:R3:W-:Y:S01]  /*23a10*/  STG.E.U16 desc[UR22][R2.64+-0xc0], R228 ;  /* 0xffff40e402007986 */ /* 0x0007e2000c101516 */
[----:B------:R-:W-:-:S03]  /*23a20*/  LOP3.LUT R15, R23, R15, RZ, 0xc0, !PT ;  /* 0x0000000f170f7212 */ /* 0x000fc600078ec0ff */
[----:B------:R4:W-:Y:S04]  /*23a30*/  STG.E.U16 desc[UR22][R2.64+-0xbe], R231 ;  /* 0xffff42e702007986 */ /* 0x0009e8000c101516 */
[----:B------:R-:W-:Y:S04]  /*23a40*/  STG.E.U16 desc[UR22][R44.64+-0xb0], R238 ;  /* 0xffff50ee2c007986 */ /* 0x000fe8000c101516 */
[----:B------:R-:W-:Y:S04]  /*23a50*/  STG.E.U16 desc[UR22][R44.64+-0xae], R239 ;  /* 0xffff52ef2c007986 */ /* 0x000fe8000c101516 */
[----:B------:R-:W-:Y:S01]  /*23a60*/  STG.E.U16 desc[UR22][R6.64+-0xae], R236 ;  /* 0xffff52ec06007986 */ /* 0x000fe2000c101516 */
[----:B------:R-:W-:Y:S03]  /*23a70*/  HMMA.16816.F32 R148, R12, R24, R52 ;  /* 0x000000180c94723c */ /* 0x000fe60000001834 */
[----:B------:R-:W2:Y:S01]  /*23a80*/  LDSM.16.MT88.4 R20, [R128+0x5800] ;  /* 0x005800008014783b */ /* 0x000ea20000004200 */
[----:B-1----:R-:W-:-:S03]  /*23a90*/  IMAD.WIDE R4, R175, 0x70, R6 ;  /* 0x00000070af047825 */ /* 0x002fc600078e0206 */
[----:B------:R-:W2:Y:S01]  /*23aa0*/  LDL.LU R212, [R1+0x3a8] ;  /* 0x0003a80001d47983 */ /* 0x000ea20000300800 */
[----:B------:R-:W-:Y:S03]  /*23ab0*/  HMMA.16816.F32 R52, R12, R26, R16 ;  /* 0x0000001a0c34723c */ /* 0x000fe60000001810 */
[----:B---3--:R-:W3:Y:S04]  /*23ac0*/  LDL.LU R228, [R1+0x3a4] ;  /* 0x0003a40001e47983 */ /* 0x008ee80000300800 */
[----:B----4-:R-:W4:Y:S04]  /*23ad0*/  LDL.LU R231, [R1+0x3a0] ;  /* 0x0003a00001e77983 */ /* 0x010f280000300800 */
[----:B--2---:R1:W-:Y:S04]  /*23ae0*/  STG.E.U16 desc[UR22][R6.64+-0xb0], R237 ;  /* 0xffff50ed06007986 */ /* 0x0043e8000c101516 */
[----:B------:R2:W-:Y:S04]  /*23af0*/  STG.E.U16 desc[UR22][R4.64+-0xb0], R232 ;  /* 0xffff50e804007986 */ /* 0x0005e8000c101516 */
[----:B------:R-:W-:Y:S04]  /*23b00*/  STG.E.U16 desc[UR22][R4.64+-0xae], R235 ;  /* 0xffff52eb04007986 */ /* 0x000fe8000c101516 */
[----:B------:R2:W-:Y:S01]  /*23b10*/  STG.E.U16 desc[UR22][R2.64+-0xb0], R233 ;  /* 0xffff50e902007986 */ /* 0x0005e2000c101516 */
[----:B-1----:R-:W-:-:S03]  /*23b20*/  HSET2.LE.AND R6, R93, R0, PT ;  /* 0x000000005d067233 */ /* 0x002fc60003803000 */
[----:B--2---:R-:W2:Y:S02]  /*23b30*/  LDL.LU R232, [R1+0x39c] ;  /* 0x00039c0001e87983 */ /* 0x004ea40000300800 */
[----:B------:R-:W-:Y:S02]  /*23b40*/  LOP3.LUT R16, R234, R6, RZ, 0xc0, !PT ;  /* 0x00000006ea107212 */ /* 0x000fe400078ec0ff */
[----:B------:R-:W3:Y:S04]  /*23b50*/  LDL.LU R233, [R1+0x398] ;  /* 0x0003980001e97983 */ /* 0x000ee80000300800 */
[----:B------:R-:W4:Y:S01]  /*23b60*/  LDL.LU R234, [R1+0x394] ;  /* 0x0003940001ea7983 */ /* 0x000f220000300800 */
[----:B------:R-:W-:Y:S01]  /*23b70*/  HMMA.16816.F32 R60, R8, R32, R60 ;  /* 0x00000020083c723c */ /* 0x000fe2000000183c */
[----:B------:R-:W-:-:S07]  /*23b80*/  IMAD.WIDE R4, R175, -0x70, R4 ;  /* 0xffffff90af047825 */ /* 0x000fce00078e0204 */
[----:B------:R-:W-:Y:S01]  /*23b90*/  HMMA.16816.F32 R56, R8, R34, R56 ;  /* 0x000000220838723c */ /* 0x000fe20000001838 */
[----:B------:R-:W-:Y:S02]  /*23ba0*/  LOP3.LUT R9, R100, 0xff00ff, RZ, 0xc0, !PT ;  /* 0x00ff00ff64097812 */ /* 0x000fe400078ec0ff */
[----:B------:R-:W-:-:S03]  /*23bb0*/  HSET2.LE.AND R8, R97, R0, PT ;  /* 0x0000000061087233 */ /* 0x000fc60003803000 */
[--C-:B------:R-:W-:Y:S02]  /*23bc0*/  HSET2.LE.AND R6, R9, R0.reuse, PT ;  /* 0x0000000009067233 */ /* 0x100fe40003803000 */
[----:B------:R-:W-:Y:S01]  /*23bd0*/  LOP3.LUT R18, R157, R8, RZ, 0xc0, !PT ;  /* 0x000000089d127212 */ /* 0x000fe200078ec0ff */
[----:B------:R-:W-:Y:S01]  /*23be0*/  IMAD.WIDE R8, R175, 0x70, R4 ;  /* 0x00000070af087825 */ /* 0x000fe200078e0204 */
[----:B------:R1:W-:Y:S04]  /*23bf0*/  STG.E.U16 desc[UR22][R2.64+-0xae], R219 ;  /* 0xffff52db02007986 */ /* 0x0003e8000c101516 */
[----:B-1----:R-:W2:Y:S04]  /*23c00*/  LDL.LU R219, [R1+0x390] ;  /* 0x0003900001db7983 */ /* 0x002ea80000300800 */
[----:B---3--:R-:W-:Y:S04]  /*23c10*/  STG.E.U16 desc[UR22][R44.64+-0xa0], R233 ;  /* 0xffff60e92c007986 */ /* 0x008fe8000c101516 */
[----:B----4-:R-:W-:Y:S04]  /*23c20*/  STG.E.U16 desc[UR22][R44.64+-0x9e], R234 ;  /* 0xffff62ea2c007986 */ /* 0x010fe8000c101516 */
[----:B--2---:R-:W-:Y:S04]  /*23c30*/  STG.E.U16 desc[UR22][R4.64+-0xa0], R232 ;  /* 0xffff60e804007986 */ /* 0x004fe8000c101516 */
[----:B------:R-:W-:Y:S04]  /*23c40*/  STG.E.U16 desc[UR22][R4.64+-0x9e], R231 ;  /* 0xffff62e704007986 */ /* 0x000fe8000c101516 */
[----:B------:R1:W-:Y:S04]  /*23c50*/  STG.E.U16 desc[UR22][R8.64+-0xa0], R227 ;  /* 0xffff60e308007986 */ /* 0x0003e8000c101516 */
[----:B-1----:R-:W2:Y:S01]  /*23c60*/  LDL.LU R227, [R1+0x38c] ;  /* 0x00038c0001e37983 */ /* 0x002ea20000300800 */
[----:B------:R-:W-:-:S02]  /*23c70*/  HSET2.LE.AND R7, R92, R0, PT ;  /* 0x000000005c077233 */ /* 0x000fc40003803000 */
[----:B------:R-:W-:-:S03]  /*23c80*/  LOP3.LUT R19, R156, R6, RZ, 0xc0, !PT ;  /* 0x000000069c137212 */ /* 0x000fc600078ec0ff */
[----:B------:R-:W-:Y:S01]  /*23c90*/  LOP3.LUT R17, R158, R7, RZ, 0xc0, !PT ;  /* 0x000000079e117212 */ /* 0x000fe200078ec0ff */
[C---:B------:R-:W-:Y:S01]  /*23ca0*/  IMAD.WIDE R6, R175.reuse, -0x70, R8 ;  /* 0xffffff90af067825 */ /* 0x040fe200078e0208 */
[----:B------:R1:W-:Y:S03]  /*23cb0*/  STG.E.U16 desc[UR22][R8.64+-0x9e], R189 ;  /* 0xffff62bd08007986 */ /* 0x0003e6000c101516 */
[----:B------:R-:W-:Y:S01]  /*23cc0*/  IMAD.WIDE R4, R175, 0x70, R6 ;  /* 0x00000070af047825 */ /* 0x000fe200078e0206 */
        /* <DEDUP_REMOVED lines=12> */
[----:B-1----:R-:W4:Y:S04]  /*23d90*/  LDL.LU R191, [R1+0x37c] ;  /* 0x00037c0001bf7983 */ /* 0x002f280000300800 */
[----:B--2---:R-:W2:Y:S04]  /*23da0*/  LDL.LU R195, [R1+0x378] ;  /* 0x0003780001c37983 */ /* 0x004ea80000300800 */
[----:B---3--:R-:W3:Y:S01]  /*23db0*/  LDL.LU R197, [R1+0x374] ;  /* 0x0003740001c57983 */ /* 0x008ee20000300800 */
[----:B------:R-:W-:Y:S01]  /*23dc0*/  LOP3.LUT R9, R161, 0xff00ff, RZ, 0xc0, !PT ;  /* 0x00ff00ffa1097812 */ /* 0x000fe200078ec0ff */
[----:B------:R-:W-:Y:S01]  /*23dd0*/  HMMA.16816.F32 R48, R12, R28, R48 ;  /* 0x0000001c0c30723c */ /* 0x000fe20000001830 */
[----:B------:R-:W-:Y:S01]  /*23de0*/  HSET2.LE.AND R8, R147, R0, PT ;  /* 0x0000000093087233 */ /* 0x000fe20003803000 */
[----:B------:R-:W-:-:S02]  /*23df0*/  IMAD.WIDE R4, R175, -0x70, R4 ;  /* 0xffffff90af047825 */ /* 0x000fc400078e0204 */
[----:B------:R-:W-:-:S04]  /*23e00*/  HSET2.LE.AND R9, R9, R0, PT ;  /* 0x0000000009097233 */ /* 0x000fc80003803000 */
[----:B------:R-:W-:Y:S01]  /*23e10*/  HMMA.16816.F32 R36, R12, R30, R36 ;  /* 0x0000001e0c24723c */ /* 0x000fe20000001824 */
[----:B------:R-:W-:Y:S02]  /*23e20*/  IMAD.MOV.U32 R14, RZ, RZ, R137 ;  /* 0x000000ffff0e7224 */ /* 0x000fe400078e0089 */
[----:B------:R-:W-:Y:S01]  /*23e30*/  IMAD.MOV.U32 R15, RZ, RZ, R136 ;  /* 0x000000ffff0f7224 */ /* 0x000fe200078e0088 */
[--C-:B------:R-:W-:Y:S01]  /*23e40*/  HSET2.LE.AND R6, R99, R0.reuse, PT ;  /* 0x0000000063067233 */ /* 0x100fe20003803000 */
[----:B------:R-:W-:Y:S01]  /*23e50*/  IMAD.MOV.U32 R10, RZ, RZ, R140 ;  /* 0x000000ffff0a7224 */ /* 0x000fe200078e008c */
[----:B------:R-:W-:Y:S01]  /*23e60*/  LOP3.LUT R14, R14, R8, RZ, 0xc0, !PT ;  /* 0x000000080e0e7212 */ /* 0x000fe200078ec0ff */
[----:B------:R-:W-:Y:S01]  /*23e70*/  IMAD.MOV.U32 R11, RZ, RZ, R139 ;  /* 0x000000ffff0b7224 */ /* 0x000fe200078e008b */
[----:B------:R-:W-:Y:S01]  /*23e80*/  LOP3.LUT R15, R15, R9, RZ, 0xc0, !PT ;  /* 0x000000090f0f7212 */ /* 0x000fe200078ec0ff */
[----:B------:R-:W-:Y:S01]  /*23e90*/  IMAD.WIDE R8, R175, 0x70, R4 ;  /* 0x00000070af087825 */ /* 0x000fe200078e0204 */
[----:B------:R-:W-:Y:S01]  /*23ea0*/  HSET2.LE.AND R7, R98, R0, PT ;  /* 0x0000000062077233 */ /* 0x000fe20003803000 */
[----:B------:R-:W-:Y:S01]  /*23eb0*/  STG.E.U16 desc[UR22][R2.64+-0x8e], R199 ;  /* 0xffff72c702007986 */ /* 0x000fe2000c101516 */
[----:B------:R-:W-:-:S03]  /*23ec0*/  LOP3.LUT R12, R10, R6, RZ, 0xc0, !PT ;  /* 0x000000060a0c7212 */ /* 0x000fc600078ec0ff */
[----:B------:R-:W-:Y:S01]  /*23ed0*/  LOP3.LUT R13, R11, R7, RZ, 0xc0, !PT ;  /* 0x000000070b0d7212 */ /* 0x000fe200078ec0ff */
[C---:B------:R-:W-:Y:S01]  /*23ee0*/  IMAD.WIDE R6, R175.reuse, -0x70, R8 ;  /* 0xffffff90af067825 */ /* 0x040fe200078e0208 */
        /* <DEDUP_REMOVED lines=15> */
[----:B------:R1:W-:Y:S01]  /*23fe0*/  STG.E.U16 desc[UR22][R6.64+-0x6e], R184 ;  /* 0xffff92b806007986 */ /* 0x0003e2000c101516 */
[----:B------:R-:W-:Y:S01]  /*23ff0*/  HMMA.16816.F32 R28, R16, R30, R56 ;  /* 0x0000001e101c723c */ /* 0x000fe20000001838 */
[----:B------:R-:W-:Y:S02]  /*24000*/  IMAD.MOV.U32 R10, RZ, RZ, R146 ;  /* 0x000000ffff0a7224 */ /* 0x000fe400078e0092 */
[----:B------:R-:W-:Y:S01]  /*24010*/  IMAD.MOV.U32 R11, RZ, RZ, R144 ;  /* 0x000000ffff0b7224 */ /* 0x000fe200078e0090 */
[----:B------:R-:W2:Y:S01]  /*24020*/  LDSM.16.MT88.4 R24, [R46+0x1800] ;  /* 0x001800002e18783b */ /* 0x000ea20000004200 */
[----:B-1----:R-:W-:-:S05]  /*24030*/  HSET2.LE.AND R6, R101, R0, PT ;  /* 0x0000000065067233 */ /* 0x002fca0003803000 */
[----:B------:R-:W-:Y:S02]  /*24040*/  LOP3.LUT R16, R181, R6, RZ, 0xc0, !PT ;  /* 0x00000006b5107212 */ /* 0x000fe400078ec0ff */
[----:B------:R-:W3:Y:S01]  /*24050*/  LDL.LU R181, [R1+0x370] ;  /* 0x0003700001b57983 */ /* 0x000ee20000300800 */
[----:B------:R-:W-:Y:S02]  /*24060*/  LOP3.LUT R9, R162, 0xff00ff, RZ, 0xc0, !PT ;  /* 0x00ff00ffa2097812 */ /* 0x000fe400078ec0ff */
[--C-:B------:R-:W-:Y:S01]  /*24070*/  HSET2.LE.AND R8, R160, R0.reuse, PT ;  /* 0x00000000a0087233 */ /* 0x100fe20003803000 */
[----:B------:R-:W-:Y:S04]  /*24080*/  STG.E.U16 desc[UR22][R4.64+-0x70], R222 ;  /* 0xffff90de04007986 */ /* 0x000fe8000c101516 */
[----:B------:R1:W-:Y:S01]  /*24090*/  STG.E.U16 desc[UR22][R4.64+-0x6e], R217 ;  /* 0xffff92d904007986 */ /* 0x0003e2000c101516 */
[----:B------:R-:W-:-:S02]  /*240a0*/  HSET2.LE.AND R7, R102, R0, PT ;  /* 0x0000000066077233 */ /* 0x000fc40003803000 */
[----:B------:R-:W-:Y:S02]  /*240b0*/  HSET2.LE.AND R6, R9, R0, PT ;  /* 0x0000000009067233 */ /* 0x000fe40003803000 */
[----:B------:R-:W-:Y:S01]  /*240c0*/  LOP3.LUT R18, R163, R8, RZ, 0xc0, !PT ;  /* 0x00000008a3127212 */ /* 0x000fe200078ec0ff */
[----:B------:R-:W-:Y:S01]  /*240d0*/  STG.E.U16 desc[UR22][R2.64+-0x70], R216 ;  /* 0xffff90d802007986 */ /* 0x000fe2000c101516 */
[----:B------:R-:W-:-:S03]  /*240e0*/  LOP3.LUT R17, R214, R7, RZ, 0xc0, !PT ;  /* 0x00000007d6117212 */ /* 0x000fc600078ec0ff */
[----:B------:R-:W-:Y:S01]  /*240f0*/  STG.E.U16 desc[UR22][R2.64+-0x6e], R203 ;  /* 0xffff92cb02007986 */ /* 0x000fe2000c101516 */
[----:B------:R-:W-:-:S03]  /*24100*/  LOP3.LUT R19, R193, R6, RZ, 0xc0, !PT ;  /* 0x00000006c1137212 */ /* 0x000fc600078ec0ff */
[----:B------:R-:W-:Y:S04]  /*24110*/  STG.E.U16 desc[UR22][R44.64+-0x60], R182 ;  /* 0xffffa0b62c007986 */ /* 0x000fe8000c101516 */
[----:B------:R-:W4:Y:S04]  /*24120*/  LDL.LU R214, [R1+0x36c] ;  /* 0x00036c0001d67983 */ /* 0x000f280000300800 */
[----:B------:R-:W2:Y:S01]  /*24130*/  LDL.LU R193, [R1+0x368] ;  /* 0x0003680001c17983 */ /* 0x000ea20000300800 */
[----:B------:R-:W-:Y:S03]  /*24140*/  HMMA.16816.F32 R148, R12, R20, R148 ;  /* 0x000000140c94723c */ /* 0x000fe60000001894 */
[----:B------:R-:W4:Y:S01]  /*24150*/  LDSM.16.MT88.4 R160, [R128+0x5c00] ;  /* 0x005c000080a0783b */ /* 0x000f220000004200 */
[----:B-1----:R-:W-:-:S04]  /*24160*/  IMAD.WIDE R4, R175, -0x70, R4 ;  /* 0xffffff90af047825 */ /* 0x002fc800078e0204 */
[C---:B------:R-:W-:Y:S01]  /*24170*/  IMAD.WIDE R8, R175.reuse, 0x70, R4 ;  /* 0x00000070af087825 */ /* 0x040fe200078e0204 */
[----:B---3--:R-:W-:Y:S04]  /*24180*/  STG.E.U16 desc[UR22][R44.64+-0x5e], R181 ;  /* 0xffffa2b52c007986 */ /* 0x008fe8000c101516 */
[----:B------:R-:W-:Y:S04]  /*24190*/  STG.E.U16 desc[UR22][R4.64+-0x60], R118 ;  /* 0xffffa07604007986 */ /* 0x000fe8000c101516 */
[----:B------:R-:W-:Y:S04]  /*241a0*/  STG.E.U16 desc[UR22][R4.64+-0x5e], R117 ;  /* 0xffffa27504007986 */ /* 0x000fe8000c101516 */
[----:B------:R1:W-:Y:S04]  /*241b0*/  STG.E.U16 desc[UR22][R8.64+-0x60], R171 ;  /* 0xffffa0ab08007986 */ /* 0x0003e8000c101516 */
[----:B------:R3:W-:Y:S04]  /*241c0*/  STG.E.U16 desc[UR22][R8.64+-0x5e], R180 ;  /* 0xffffa2b408007986 */ /* 0x0007e8000c101516 */
[----:B------:R4:W-:Y:S04]  /*241d0*/  STG.E.U16 desc[UR22][R2.64+-0x60], R215 ;  /* 0xffffa0d702007986 */ /* 0x0009e8000c101516 */
[----:B-1----:R-:W2:Y:S04]  /*241e0*/  LDL.LU R171, [R1+0x364] ;  /* 0x0003640001ab7983 */ /* 0x002ea80000300800 */
[----:B---3--:R-:W3:Y:S04]  /*241f0*/  LDL.LU R180, [R1+0x360] ;  /* 0x0003600001b47983 */ /* 0x008ee80000300800 */
[----:B----4-:R-:W4:Y:S01]  /*24200*/  LDL.LU R215, [R1+0x35c] ;  /* 0x00035c0001d77983 */ /* 0x010f220000300800 */
[----:B------:R-:W-:-:S03]  /*24210*/  IMAD.WIDE R6, R175, -0x70, R8 ;  /* 0xffffff90af067825 */ /* 0x000fc600078e0208 */
[----:B------:R-:W-:Y:S01]  /*24220*/  STG.E.U16 desc[UR22][R2.64+-0x5e], R229 ;  /* 0xffffa2e502007986 */ /* 0x000fe2000c101516 */
[----:B------:R-:W-:Y:S01]  /*24230*/  LOP3.LUT R9, R103, 0xff00ff, RZ, 0xc0, !PT ;  /* 0x00ff00ff67097812 */ /* 0x000fe200078ec0ff */
[----:B------:R-:W-:Y:S02]  /*24240*/  IMAD.WIDE R4, R175, 0x70, R6 ;  /* 0x00000070af047825 */ /* 0x000fe400078e0206 */
[----:B------:R-:W-:Y:S04]  /*24250*/  STG.E.U16 desc[UR22][R44.64+-0x50], R115 ;  /* 0xffffb0732c007986 */ /* 0x000fe8000c101516 */
[----:B------:R-:W-:Y:S04]  /*24260*/  STG.E.U16 desc[UR22][R44.64+-0x4e], R116 ;  /* 0xffffb2742c007986 */ /* 0x000fe8000c101516 */
[----:B------:R-:W-:Y:S04]  /*24270*/  STG.E.U16 desc[UR22][R6.64+-0x50], R114 ;  /* 0xffffb07206007986 */ /* 0x000fe8000c101516 */
[----:B------:R1:W-:Y:S04]  /*24280*/  STG.E.U16 desc[UR22][R6.64+-0x4e], R113 ;  /* 0xffffb27106007986 */ /* 0x0003e8000c101516 */
[----:B------:R-:W-:Y:S04]  /*24290*/  STG.E.U16 desc[UR22][R4.64+-0x50], R230 ;  /* 0xffffb0e604007986 */ /* 0x000fe8000c101516 */
[----:B------:R1:W-:Y:S04]  /*242a0*/  STG.E.U16 desc[UR22][R4.64+-0x4e], R207 ;  /* 0xffffb2cf04007986 */ /* 0x0003e8000c101516 */
[----:B------:R-:W-:Y:S01]  /*242b0*/  STG.E.U16 desc[UR22][R2.64+-0x50], R205 ;  /* 0xffffb0cd02007986 */ /* 0x000fe2000c101516 */
[----:B-1----:R-:W-:-:S02]  /*242c0*/  HSET2.LE.AND R6, R68, R0, PT ;  /* 0x0000000044067233 */ /* 0x002fc40003803000 */
[----:B------:R-:W-:-:S03]  /*242d0*/  HSET2.LE.AND R7, R69, R0, PT ;  /* 0x0000000045077233 */ /* 0x000fc60003803000 */
[----:B------:R-:W-:Y:S02]  /*242e0*/  LOP3.LUT R136, R10, R6, RZ, 0xc0, !PT ;  /* 0x000000060a887212 */ /* 0x000fe400078ec0ff */
[----:B------:R-:W-:Y:S01]  /*242f0*/  LOP3.LUT R137, R11, R7, RZ, 0xc0, !PT ;  /* 0x000000070b897212 */ /* 0x000fe200078ec0ff */
[----:B------:R-:W-:Y:S01]  /*24300*/  IMAD.WIDE R4, R175, -0x70, R4 ;  /* 0xffffff90af047825 */ /* 0x000fe200078e0204 */
[----:B------:R-:W-:-:S03]  /*24310*/  HSET2.LE.AND R6, R9, R0, PT ;  /* 0x0000000009067233 */ /* 0x000fc60003803000 */
[----:B------:R-:W-:Y:S01]  /*24320*/  IMAD.MOV.U32 R7, RZ, RZ, R141 ;  /* 0x000000ffff077224 */ /* 0x000fe200078e008d */
[----:B------:R-:W-:Y:S04]  /*24330*/  STG.E.U16 desc[UR22][R2.64+-0x4e], R154 ;  /* 0xffffb29a02007986 */ /* 0x000fe8000c101516 */
[----:B------:R-:W-:Y:S01]  /*24340*/  LOP3.LUT R139, R7, R6, RZ, 0xc0, !PT ;  /* 0x00000006078b7212 */ /* 0x000fe200078ec0ff */
[C---:B------:R-:W-:Y:S01]  /*24350*/  IMAD.WIDE R6, R175.reuse, 0x70, R4 ;  /* 0x00000070af067825 */ /* 0x040fe200078e0204 */
        /* <DEDUP_REMOVED lines=9> */
[----:B-1----:R-:W-:-:S03]  /*243f0*/  IMAD.WIDE R4, R175, -0x70, R6 ;  /* 0xffffff90af047825 */ /* 0x002fc600078e0206 */
[----:B------:R-:W-:Y:S04]  /*24400*/  STG.E.U16 desc[UR22][R44.64+-0x2e], R120 ;  /* 0xffffd2782c007986 */ /* 0x000fe8000c101516 */
[----:B----4-:R1:W-:Y:S04]  /*24410*/  STG.E.U16 desc[UR22][R4.64+-0x2e], R215 ;  /* 0xffffd2d704007986 */ /* 0x0103e8000c101516 */
[----:B-1----:R-:W4:Y:S01]  /*24420*/  LDL.LU R215, [R1+0x358] ;  /* 0x0003580001d77983 */ /* 0x002f220000300800 */
[----:B------:R-:W-:Y:S01]  /*24430*/  HMMA.16816.F32 R40, R16, R20, R40 ;  /* 0x000000141028723c */ /* 0x000fe20000001828 */
[----:B------:R-:W-:Y:S01]  /*24440*/  IMAD.MOV.U32 R20, RZ, RZ, R142 ;  /* 0x000000ffff147224 */ /* 0x000fe200078e008e */
[----:B------:R-:W-:-:S02]  /*24450*/  HSET2.LE.AND R8, R105, R0, PT ;  /* 0x0000000069087233 */ /* 0x000fc40003803000 */
[----:B------:R-:W-:Y:S01]  /*24460*/  LOP3.LUT R6, R107, 0xff00ff, RZ, 0xc0, !PT ;  /* 0x00ff00ff6b067812 */ /* 0x000fe200078ec0ff */
[----:B------:R1:W-:Y:S02]  /*24470*/  STG.E.U16 desc[UR22][R4.64+-0x30], R124 ;  /* 0xffffd07c04007986 */ /* 0x0003e4000c101516 */
[----:B------:R-:W-:Y:S01]  /*24480*/  LOP3.LUT R138, R20, R8, RZ, 0xc0, !PT ;  /* 0x00000008148a7212 */ /* 0x000fe200078ec0ff */
[----:B------:R-:W-:Y:S01]  /*24490*/  IMAD.WIDE R8, R175, 0x70, R4 ;  /* 0x00000070af087825 */ /* 0x000fe200078e0204 */
[----:B------:R-:W-:-:S03]  /*244a0*/  HSET2.LE.AND R10, R6, R0, PT ;  /* 0x00000000060a7233 */ /* 0x000fc60003803000 */
[----:B--2---:R-:W-:Y:S02]  /*244b0*/  IMAD.MOV.U32 R6, RZ, RZ, R193 ;  /* 0x000000ffff067224 */ /* 0x004fe400078e00c1 */
[----:B------:R-:W-:Y:S02]  /*244c0*/  IMAD.MOV.U32 R7, RZ, RZ, R241 ;  /* 0x000000ffff077224 */ /* 0x000fe400078e00f1 */
[----:B------:R-:W-:Y:S01]  /*244d0*/  IMAD.MOV.U32 R11, RZ, RZ, R225 ;  /* 0x000000ffff0b7224 */ /* 0x000fe200078e00e1 */
[----:B------:R-:W-:Y:S04]  /*244e0*/  STG.E.U16 desc[UR22][R8.64+-0x30], R165 ;  /* 0xffffd0a508007986 */ /* 0x000fe8000c101516 */
[----:B------:R-:W2:Y:S01]  /*244f0*/  LDL.LU R193, [R1+0x354] ;  /* 0x0003540001c17983 */ /* 0x000ea20000300800 */
[----:B-1----:R-:W-:-:S02]  /*24500*/  HSET2.LE.AND R5, R110, R0, PT ;  /* 0x000000006e057233 */ /* 0x002fc40003803000 */
[--C-:B------:R-:W-:Y:S01]  /*24510*/  HSET2.LE.AND R4, R106, R0.reuse, PT ;  /* 0x000000006a047233 */ /* 0x100fe20003803000 */
[----:B------:R-:W-:Y:S01]  /*24520*/  STG.E.U16 desc[UR22][R8.64+-0x2e], R206 ;  /* 0xffffd2ce08007986 */ /* 0x000fe2000c101516 */
[----:B------:R-:W-:-:S03]  /*24530*/  HSET2.LE.AND R0, R70, R0, PT ;  /* 0x0000000046007233 */ /* 0x000fc60003803000 */
[----:B------:R-:W-:Y:S01]  /*24540*/  LOP3.LUT R152, R6, R4, RZ, 0xc0, !PT ;  /* 0x0000000406987212 */ /* 0x000fe200078ec0ff */
[----:B------:R-:W2:Y:S01]  /*24550*/  LDL.LU R241, [R1+0x350] ;  /* 0x0003500001f17983 */ /* 0x000ea20000300800 */
[----:B------:R-:W-:Y:S01]  /*24560*/  LOP3.LUT R153, R7, R0, RZ, 0xc0, !PT ;  /* 0x0000000007997212 */ /* 0x000fe200078ec0ff */
[----:B------:R-:W-:Y:S01]  /*24570*/  IMAD.WIDE R6, R175, -0x70, R8 ;  /* 0xffffff90af067825 */ /* 0x000fe200078e0208 */
[----:B------:R-:W-:Y:S01]  /*24580*/  LOP3.LUT R154, R11, R5, RZ, 0xc0, !PT ;  /* 0x000000050b9a7212 */ /* 0x000fe200078ec0ff */
[----:B------:R-:W-:Y:S02]  /*24590*/  STG.E.U16 desc[UR22][R2.64+-0x30], R204 ;  /* 0xffffd0cc02007986 */ /* 0x000fe4000c101516 */
[----:B------:R-:W-:Y:S02]  /*245a0*/  IMAD.WIDE R4, R175, 0x70, R6 ;  /* 0x00000070af047825 */ /* 0x000fe400078e0206 */
[----:B------:R-:W-:Y:S02]  /*245b0*/  STG.E.U16 desc[UR22][R2.64+-0x2e], R202 ;  /* 0xffffd2ca02007986 */ /* 0x000fe4000c101516 */
[----:B------:R-:W-:-:S02]  /*245c0*/  IMAD.MOV.U32 R0, RZ, RZ, R221 ;  /* 0x000000ffff007224 */ /* 0x000fc400078e00dd */
[----:B------:R1:W5:Y:S04]  /*245d0*/  LDL.LU R225, [R1+0x34c] ;  /* 0x00034c0001e17983 */ /* 0x0003680000300800 */
[----:B------:R-:W-:Y:S04]  /*245e0*/  STG.E.U16 desc[UR22][R44.64+-0x1e], R214 ;  /* 0xffffe2d62c007986 */ /* 0x000fe8000c101516 */
[----:B------:R1:W5:Y:S04]  /*245f0*/  LDL.LU R221, [R1+0x348] ;  /* 0x0003480001dd7983 */ /* 0x0003680000300800 */
[----:B----4-:R4:W-:Y:S04]  /*24600*/  STG.E.U16 desc[UR22][R44.64+-0x20], R215 ;  /* 0xffffe0d72c007986 */ /* 0x0109e8000c101516 */
[----:B------:R-:W-:Y:S04]  /*24610*/  STG.E.U16 desc[UR22][R6.64+-0x20], R213 ;  /* 0xffffe0d506007986 */ /* 0x000fe8000c101516 */
[----:B------:R3:W-:Y:S04]  /*24620*/  STG.E.U16 desc[UR22][R6.64+-0x1e], R211 ;  /* 0xffffe2d306007986 */ /* 0x0007e8000c101516 */
[----:B------:R-:W-:Y:S04]  /*24630*/  STG.E.U16 desc[UR22][R4.64+-0x20], R201 ;  /* 0xffffe0c904007986 */ /* 0x000fe8000c101516 */
[----:B------:R-:W-:Y:S04]  /*24640*/  STG.E.U16 desc[UR22][R4.64+-0x1e], R200 ;  /* 0xffffe2c804007986 */ /* 0x000fe8000c101516 */
[----:B------:R-:W-:Y:S04]  /*24650*/  STG.E.U16 desc[UR22][R2.64+-0x20], R198 ;  /* 0xffffe0c602007986 */ /* 0x000fe8000c101516 */
[----:B------:R-:W-:Y:S04]  /*24660*/  STG.E.U16 desc[UR22][R2.64+-0x1e], R196 ;  /* 0xffffe2c402007986 */ /* 0x000fe8000c101516 */
[----:B----4-:R1:W5:Y:S04]  /*24670*/  LDL.LU R215, [R1+0x344] ;  /* 0x0003440001d77983 */ /* 0x0103680000300800 */
[----:B------:R1:W5:Y:S01]  /*24680*/  LDL.LU R214, [R1+0x340] ;  /* 0x0003400001d67983 */ /* 0x0003620000300800 */
[----:B---3--:R-:W-:-:S03]  /*24690*/  IMAD.WIDE R6, R175, -0x70, R4 ;  /* 0xffffff90af067825 */ /* 0x008fc600078e0204 */
[----:B------:R1:W5:Y:S04]  /*246a0*/  LDL.LU R213, [R1+0x33c] ;  /* 0x00033c0001d57983 */ /* 0x0003680000300800 */
[----:B------:R1:W5:Y:S04]  /*246b0*/  LDL.LU R211, [R1+0x338] ;  /* 0x0003380001d37983 */ /* 0x0003680000300800 */
[----:B------:R3:W-:Y:S04]  /*246c0*/  STG.E.U16 desc[UR22][R44.64+-0x10], R210 ;  /* 0xfffff0d22c007986 */ /* 0x0007e8000c101516 */
[----:B------:R4:W-:Y:S04]  /*246d0*/  STG.E.U16 desc[UR22][R44.64+-0xe], R209 ;  /* 0xfffff2d12c007986 */ /* 0x0009e8000c101516 */
[----:B------:R2:W-:Y:S04]  /*246e0*/  STG.E.U16 desc[UR22][R6.64+-0x10], R208 ;  /* 0xfffff0d006007986 */ /* 0x0005e8000c101516 */
[----:B------:R1:W-:Y:S04]  /*246f0*/  STG.E.U16 desc[UR22][R6.64+-0xe], R185 ;  /* 0xfffff2b906007986 */ /* 0x0003e8000c101516 */
[----:B---3--:R3:W5:Y:S04]  /*24700*/  LDL.LU R210, [R1+0x334] ;  /* 0x0003340001d27983 */ /* 0x0087680000300800 */
[----:B----4-:R3:W5:Y:S04]  /*24710*/  LDL.LU R209, [R1+0x330] ;  /* 0x0003300001d17983 */ /* 0x0107680000300800 */
[----:B--2---:R3:W5:Y:S04]  /*24720*/  LDL.LU R208, [R1+0x32c] ;  /* 0x00032c0001d07983 */ /* 0x0047680000300800 */
[----:B-1----:R3:W5:Y:S01]  /*24730*/  LDL.LU R185, [R1+0x328] ;  /* 0x0003280001b97983 */ /* 0x0027620000300800 */
[C---:B------:R-:W-:Y:S08]  /*24740*/  HMMA.16816.F32 R52, R12.reuse, R22, R52 ;  /* 0x000000160c34723c */ /* 0x040ff00000001834 */
[C---:B------:R-:W-:Y:S08]  /*24750*/  HMMA.16816.F32 R48, R12.reuse, R24, R48 ;  /* 0x000000180c30723c */ /* 0x040ff00000001830 */
[----:B------:R-:W-:Y:S01]  /*24760*/  HMMA.16816.F32 R36, R12, R26, R36 ;  /* 0x0000001a0c24723c */ /* 0x000fe20000001824 */
[----:B------:R-:W1:Y:S07]  /*24770*/  LDSM.16.MT88.4 R12, [R46+0x1c00] ;  /* 0x001c00002e0c783b */ /* 0x000e6e0000004200 */
[C---:B------:R-:W-:Y:S08]  /*24780*/  HMMA.16816.F32 R32, R16.reuse, R22, R32 ;  /* 0x000000161020723c */ /* 0x040ff00000001820 */
[C---:B------:R-:W-:Y:S08]  /*24790*/  HMMA.16816.F32 R156, R16.reuse, R24, R156 ;  /* 0x00000018109c723c */ /* 0x040ff0000000189c */
[----:B------:R-:W-:Y:S01]  /*247a0*/  HMMA.16816.F32 R28, R16, R26, R28 ;  /* 0x0000001a101c723c */ /* 0x000fe2000000181c */
[----:B------:R-:W-:Y:S01]  /*247b0*/  LOP3.LUT R155, R0, R10, RZ, 0xc0, !PT ;  /* 0x0000000a009b7212 */ /* 0x000fe200078ec0ff */
[----:B------:R-:W-:Y:S01]  /*247c0*/  IMAD.WIDE R4, R175, 0x70, R6 ;  /* 0x00000070af047825 */ /* 0x000fe200078e0206 */
[----:B------:R-:W-:-:S04]  /*247d0*/  UISETP.GT.AND UP0, UPT, UR5, UR18, UPT ;  /* 0x000000120500728c */ /* 0x000fc8000bf04270 */
[----:B------:R3:W-:Y:S01]  /*247e0*/  STG.E.U16 desc[UR22][R4.64+-0x10], R194 ;  /* 0xfffff0c204007986 */ /* 0x0007e2000c101516 */
[C---:B------:R-:W-:Y:S03]  /*247f0*/  HMMA.16816.F32 R148, R136.reuse, R160, R148 ;  /* 0x000000a08894723c */ /* 0x040fe60000001894 */
[----:B------:R3:W-:Y:S04]  /*24800*/  STG.E.U16 desc[UR22][R4.64+-0xe], R192 ;  /* 0xfffff2c004007986 */ /* 0x0007e8000c101516 */
[----:B------:R3:W-:Y:S01]  /*24810*/  STG.E.U16 desc[UR22][R2.64+-0x10], R187 ;  /* 0xfffff0bb02007986 */ /* 0x0007e2000c101516 */
[----:B------:R-:W-:Y:S03]  /*24820*/  HMMA.16816.F32 R144, R136, R162, R52 ;  /* 0x000000a28890723c */ /* 0x000fe60000001834 */
[----:B------:R3:W-:Y:S05]  /*24830*/  STG.E.U16 desc[UR22][R2.64+-0xe], R186 ;  /* 0xfffff2ba02007986 */ /* 0x0007ea000c101516 */
[----:B------:R-:W-:Y:S01]  /*24840*/  HMMA.16816.F32 R164, R152, R160, R40 ;  /* 0x000000a098a4723c */ /* 0x000fe20000001828 */
[----:B------:R-:W-:-:S07]  /*24850*/  PLOP3.LUT P0, PT, PT, PT, UP0, 0x80, 0x8 ;  /* 0x000000000008781c */ /* 0x000fce0003f0f008 */
[C---:B------:R-:W-:Y:S08]  /*24860*/  HMMA.16816.F32 R160, R152.reuse, R162, R32 ;  /* 0x000000a298a0723c */ /* 0x040ff00000001820 */
[C---:B-1----:R-:W-:Y:S08]  /*24870*/  HMMA.16816.F32 R156, R152.reuse, R12, R156 ;  /* 0x0000000c989c723c */ /* 0x042ff0000000189c */
[----:B------:R-:W-:Y:S01]  /*24880*/  HMMA.16816.F32 R152, R152, R14, R28 ;  /* 0x0000000e9898723c */ /* 0x000fe2000000181c */
[----:B------:R-:W-:Y:S01]  /*24890*/  IADD3 R234, P1, PT, R44, -0x200, RZ ;  /* 0xfffffe002cea7810 */ /* 0x000fe20007f3e0ff */
[----:B------:R-:W-:-:S03]  /*248a0*/  @UP0 UIADD3 UR29, UPT, UPT, UR29, -0x3, URZ ;  /* 0xfffffffd1d1d0890 */ /* 0x000fc6000fffe0ff */
[----:B------:R-:W-:-:S03]  /*248b0*/  IADD3.X R233, PT, PT, R45, -0x1, RZ, P1, !PT ;  /* 0xffffffff2de97810 */ /* 0x000fc60000ffe4ff */
[C---:B------:R-:W-:Y:S08]  /*248c0*/  HMMA.16816.F32 R140, R136.reuse, R12, R48 ;  /* 0x0000000c888c723c */ /* 0x040ff00000001830 */
[----:B------:R-:W-:Y:S01]  /*248d0*/  HMMA.16816.F32 R136, R136, R14, R36 ;  /* 0x0000000e8888723c */ /* 0x000fe20000001824 */
[----:B------:R-:W-:Y:S02]  /*248e0*/  IMAD.MOV.U32 R36, RZ, RZ, R171 ;  /* 0x000000ffff247224 */ /* 0x000fe400078e00ab */
[----:B------:R-:W-:-:S02]  /*248f0*/  IMAD.MOV.U32 R37, RZ, RZ, R180 ;  /* 0x000000ffff257224 */ /* 0x000fc400078e00b4 */
[----:B------:R-:W-:Y:S02]  /*24900*/  IMAD.MOV.U32 R38, RZ, RZ, R241 ;  /* 0x000000ffff267224 */ /* 0x000fe400078e00f1 */
[----:B------:R-:W-:Y:S02]  /*24910*/  IMAD.MOV.U32 R39, RZ, RZ, R193 ;  /* 0x000000ffff277224 */ /* 0x000fe400078e00c1 */
[----:B------:R-:W-:Y:S02]  /*24920*/  @P0 IMAD.MOV.U32 R36, RZ, RZ, R171 ;  /* 0x000000ffff240224 */ /* 0x000fe400078e00ab */
[----:B------:R-:W-:Y:S02]  /*24930*/  @P0 IMAD.MOV.U32 R37, RZ, RZ, R180 ;  /* 0x000000ffff250224 */ /* 0x000fe400078e00b4 */
[----:B------:R-:W-:Y:S02]  /*24940*/  @P0 IMAD.MOV.U32 R38, RZ, RZ, R241 ;  /* 0x000000ffff260224 */ /* 0x000fe400078e00f1 */
[----:B------:R-:W-:Y:S01]  /*24950*/  @P0 IMAD.MOV.U32 R39, RZ, RZ, R193 ;  /* 0x000000ffff270224 */ /* 0x000fe200078e00c1 */
[----:B---3--:R-:W-:Y:S06]  /*24960*/  BRA.U UP0, `(.L_x_1262) ;  /* 0x0000000100047547 */ /* 0x008fec000b800000 */
.L_x_1258:
[----:B------:R-:W-:-:S12]  /*24970*/  UIADD3 UR29, UPT, UPT, UR5, -0x1, URZ ;  /* 0xffffffff051d7890 */ /* 0x000fd8000fffe0ff */
.L_x_1262:
[----:B------:R-:W-:-:S09]  /*24980*/  UISETP.GE.AND UP0, UPT, UR29, UR18, UPT ;  /* 0x000000121d00728c */ /* 0x000fd2000bf06270 */
[----:B------:R-:W-:Y:S05]  /*24990*/  BRA.U !UP0, `(.L_x_1263) ;  /* 0x000000f908d07547 */ /* 0x000fea000b800000 */
[C---:B------:R-:W-:Y:S01]  /*249a0*/  IMAD.SHL.U32 R0, R218.reuse, 0x20, RZ ;  /* 0x00000020da007824 */ /* 0x040fe200078e00ff */
[C---:B------:R-:W-:Y:S01]  /*249b0*/  LOP3.LUT P0, RZ, R218.reuse, 0x4, RZ, 0xc0, !PT ;  /* 0x00000004daff7812 */ /* 0x040fe2000780c0ff */
[----:B------:R-:W-:Y:S01]  /*249c0*/  IMAD.SHL.U32 R219, R218, 0x20, RZ ;  /* 0x00000020dadb7824 */ /* 0x000fe200078e00ff */
[----:B------:R-:W-:Y:S01]  /*249d0*/  SHF.R.U32.HI R212, RZ, 0x1, R218 ;  /* 0x00000001ffd47819 */ /* 0x000fe200000116da */
[----:B---3--:R-:W1:Y:S01]  /*249e0*/  S2R R2, SR_CTAID.X ;  /* 0x0000000000027919 */ /* 0x008e620000002500 */
[----:B------:R-:W2:Y:S01]  /*249f0*/  S2UR UR5, SR_CgaCtaId ;  /* 0x00000000000579c3 */ /* 0x000ea20000008800 */
[----:B------:R-:W-:Y:S01]  /*24a00*/  LOP3.LUT R0, R0, 0xc0, RZ, 0xc0, !PT ;  /* 0x000000c000007812 */ /* 0x000fe200078ec0ff */
[----:B------:R-:W3:Y:S01]  /*24a10*/  LDCU UR11, c[0x0][0x440] ;  /* 0x00008800ff0b77ac */ /* 0x000ee20008000800 */
[----:B------:R-:W4:Y:S01]  /*24a20*/  S2R R218, SR_TID.X ;  /* 0x0000000000da7919 */ /* 0x000f220000002100 */
[----:B-----5:R-:W-:Y:S01]  /*24a30*/  LOP3.LUT R225, R225, 0xfffffffe, RZ, 0xc0, !PT ;  /* 0xfffffffee1e17812 */ /* 0x020fe200078ec0ff */
[----:B------:R-:W-:Y:S01]  /*24a40*/  IMAD.MOV.U32 R217, RZ, RZ, 0x20 ;  /* 0x00000020ffd97424 */ /* 0x000fe200078e00ff */
[----:B------:R-:W-:Y:S01]  /*24a50*/  LOP3.LUT R214, R0, 0x18, R214, 0xf8, !PT ;  /* 0x0000001800d67812 */ /* 0x000fe200078ef8d6 */
[----:B------:R-:W3:Y:S01]  /*24a60*/  S2R R6, SR_CTAID.X ;  /* 0x0000000000067919 */ /* 0x000ee20000002500 */
[----:B------:R-:W-:Y:S01]  /*24a70*/  UMOV UR6, 0x400 ;  /* 0x0000040000067882 */ /* 0x000fe20000000000 */
[----:B------:R-:W1:Y:S01]  /*24a80*/  LDC R220, c[0x0][0x4f8] ;  /* 0x00013e00ffdc7b82 */ /* 0x000e620000000800 */
[----:B------:R-:W-:Y:S01]  /*24a90*/  LOP3.LUT R212, R214, 0x8, R212, 0x78, !PT ;  /* 0x00000008d6d47812 */ /* 0x000fe200078e78d4 */
[----:B------:R-:W3:Y:S01]  /*24aa0*/  LDCU UR27, c[0x0][0x448] ;  /* 0x00008900ff1b77ac */ /* 0x000ee20008000800 */
[----:B------:R-:W-:Y:S01]  /*24ab0*/  @P0 LOP3.LUT R225, R225, 0x1, RZ, 0xfc, !PT ;  /* 0x00000001e1e10812 */ /* 0x000fe200078efcff */
[----:B------:R-:W-:Y:S01]  /*24ac0*/  IMAD.MOV.U32 R133, RZ, RZ, R36 ;  /* 0x000000ffff857224 */ /* 0x000fe200078e0024 */
[----:B------:R-:W-:Y:S01]  /*24ad0*/  SEL R217, R217, 0xffffffe0, !P0 ;  /* 0xffffffe0d9d97807 */ /* 0x000fe20004000000 */
[----:B------:R-:W-:Y:S01]  /*24ae0*/  IMAD.MOV.U32 R132, RZ, RZ, R37 ;  /* 0x000000ffff847224 */ /* 0x000fe200078e0025 */
[----:B------:R-:W-:Y:S01]  /*24af0*/  LOP3.LUT R225, R225, 0xfffffdff, RZ, 0xc0, !PT ;  /* 0xfffffdffe1e17812 */ /* 0x000fe200078ec0ff */
[----:B------:R-:W-:Y:S01]  /*24b00*/  IMAD.MOV.U32 R135, RZ, RZ, R38 ;  /* 0x000000ffff877224 */ /* 0x000fe200078e0026 */
[----:B------:R-:W-:Y:S01]  /*24b10*/  MOV R134, R39 ;  /* 0x0000002700867202 */ /* 0x000fe20000000f00 */
[C---:B------:R-:W-:Y:S01]  /*24b20*/  VIADD R224, R221.reuse, 0x8 ;  /* 0x00000008dde07836 */ /* 0x040fe20000000000 */
[C---:B------:R-:W-:Y:S01]  /*24b30*/  IADD3 R223, PT, PT, R221.reuse, 0x48, RZ ;  /* 0x00000048dddf7810 */ /* 0x040fe20007ffe0ff */
[----:B------:R-:W-:Y:S01]  /*24b40*/  VIADD R222, R221, 0x40 ;  /* 0x00000040ddde7836 */ /* 0x000fe20000000000 */
[----:B------:R-:W1:Y:S01]  /*24b50*/  LDCU UR8, c[0x0][0x440] ;  /* 0x00008800ff0877ac */ /* 0x000e620008000800 */
[----:B------:R-:W-:Y:S01]  /*24b60*/  IMAD.IADD R216, R213, 0x1, R217 ;  /* 0x00000001d5d87824 */ /* 0x000fe200078e02d9 */
[----:B--2---:R-:W-:Y:S01]  /*24b70*/  ULEA UR5, UR5, UR6, 0x18 ;  /* 0x0000000605057291 */ /* 0x004fe2000f8ec0ff */
[----:B------:R-:W2:Y:S01]  /*24b80*/  LDCU UR10, c[0x0][0x504] ;  /* 0x0000a080ff0a77ac */ /* 0x000ea20008000800 */
[----:B------:R-:W1:Y:S02]  /*24b90*/  LDCU UR4, c[0x0][0x45c] ;  /* 0x00008b80ff0477ac */ /* 0x000e640008000800 */
[----:B-1----:R-:W-:-:S02]  /*24ba0*/  LOP3.LUT R220, R220, 0xff, RZ, 0xc0, !PT ;  /* 0x000000ffdcdc7812 */ /* 0x002fc400078ec0ff */
[--C-:B----4-:R-:W-:Y:S01]  /*24bb0*/  SHF.R.U32.HI R4, RZ, 0x5, R218.reuse ;  /* 0x00000005ff047819 */ /* 0x110fe200000116da */
[----:B------:R-:W-:Y:S01]  /*24bc0*/  IMAD.SHL.U32 R0, R218, 0x20, RZ ;  /* 0x00000020da007824 */ /* 0x000fe200078e00ff */
[----:B------:R-:W-:Y:S01]  /*24bd0*/  SHF.R.U32.HI R5, RZ, 0x5, R218 ;  /* 0x00000005ff057819 */ /* 0x000fe200000116da */
[----:B------:R-:W-:Y:S01]  /*24be0*/  IMAD R220, R220, 0x10000, R220 ;  /* 0x00010000dcdc7824 */ /* 0x000fe200078e02dc */
[----:B------:R-:W1:Y:S01]  /*24bf0*/  LDCU.U8 UR9, c[0x0][0x4f8] ;  /* 0x00009f00ff0977ac */ /* 0x000e620008000000 */
[----:B------:R-:W-:Y:S01]  /*24c00*/  IMAD R2, R2, 0x8, R4 ;  /* 0x0000000802027824 */ /* 0x000fe200078e0204 */
[----:B------:R-:W-:Y:S01]  /*24c10*/  LOP3.LUT R212, R212, 0x120, R0, 0xf8, !PT ;  /* 0x00000120d4d47812 */ /* 0x000fe200078ef800 */
[----:B---3--:R-:W-:Y:S01]  /*24c20*/  IMAD R6, R6, 0x8, R5 ;  /* 0x0000000806067824 */ /* 0x008fe200078e0205 */
[----:B------:R-:W-:Y:S01]  /*24c30*/  USHF.L.U32 UR27, UR27, 0x3, URZ ;  /* 0x000000031b1b7899 */ /* 0x000fe200080006ff */
[----:B------:R-:W-:Y:S01]  /*24c40*/  VIADD R2, R2, 0x4 ;  /* 0x0000000402027836 */ /* 0x000fe20000000000 */
[----:B------:R-:W-:Y:S01]  /*24c50*/  LEA R212, R212, UR5, 0x1 ;  /* 0x00000005d4d47c11 */ /* 0x000fe2000f8e08ff */
[----:B------:R-:W-:-:S04]  /*24c60*/  IMAD.WIDE.U32 R6, R6, -0x326172a9, RZ ;  /* 0xcd9e8d5706067825 */ /* 0x000fc800078e00ff */
[----:B------:R-:W-:Y:S01]  /*24c70*/  IMAD.WIDE.U32 R2, R2, -0x326172a9, RZ ;  /* 0xcd9e8d5702027825 */ /* 0x000fe200078e00ff */
[----:B------:R-:W-:-:S03]  /*24c80*/  LOP3.LUT R4, R6, UR12, RZ, 0x3c, !PT ;  /* 0x0000000c06047c12 */ /* 0x000fc6000f8e3cff */
[----:B------:R-:W-:Y:S01]  /*24c90*/  IMAD.SHL.U32 R0, R218, 0x8, RZ ;  /* 0x00000008da007824 */ /* 0x000fe200078e00ff */
[----:B------:R-:W-:Y:S01]  /*24ca0*/  LOP3.LUT R2, R2, UR12, RZ, 0x3c, !PT ;  /* 0x0000000c02027c12 */ /* 0x000fe2000f8e3cff */
[----:B------:R-:W-:Y:S03]  /*24cb0*/  STL [R1+0xd8], R4 ;  /* 0x0000d80401007387 */ /* 0x000fe60000100800 */
[----:B------:R-:W-:Y:S01]  /*24cc0*/  LOP3.LUT R0, R0, 0x18, RZ, 0xc0, !PT ;  /* 0x0000001800007812 */ /* 0x000fe200078ec0ff */
[----:B------:R3:W-:Y:S03]  /*24cd0*/  STL [R1+0xdc], R2 ;  /* 0x0000dc0201007387 */ /* 0x0007e60000100800 */
[----:B------:R-:W-:Y:S01]  /*24ce0*/  ISETP.GE.AND P1, PT, R0, UR11, PT ;  /* 0x0000000b00007c0c */ /* 0x000fe2000bf26270 */
[----:B------:R-:W-:-:S12]  /*24cf0*/  VIADD R0, R212, 0x4000 ;  /* 0x00004000d4007836 */ /* 0x000fd80000000000 */
[----:B------:R-:W-:Y:S01]  /*24d00*/  @P1 LOP3.LUT R225, R225, 0x200, RZ, 0xfc, !PT ;  /* 0x00000200e1e11812 */ /* 0x000fe200078efcff */
[----:B---3--:R-:W3:Y:S02]  /*24d10*/  LDC.64 R2, c[0x0][0x3c0] ;  /* 0x0000f000ff027b82 */ /* 0x008ee40000000a00 */
[----:B---3--:R3:W-:Y:S04]  /*24d20*/  STL.64 [R1+0xc8], R2 ;  /* 0x0000c80201007387 */ /* 0x0087e80000100a00 */
[----:B------:R3:W-:Y:S01]  /*24d30*/  STL [R1+0x324], R0 ;  /* 0x0003240001007387 */ /* 0x0007e20000100800 */
[----:B-12---:R-:W-:Y:S05]  /*24d40*/  BRA `(.L_x_1264) ;  /* 0x0000000000c07947 */ /* 0x006fea0003800000 */
.L_x_1266:
[----:B------:R-:W2:Y:S01]  /*24d50*/  LDL R187, [R1+0x308] ;  /* 0x0003080001bb7983 */ /* 0x000ea20000100800 */
[----:B------:R-:W1:Y:S01]  /*24d60*/  LDC.64 R174, c[0x0][0x3b8] ;  /* 0x0000ee00ffae7b82 */ /* 0x000e620000000a00 */
[----:B------:R-:W-:Y:S01]  /*24d70*/  ISETP.GE.AND P4, PT, R227, UR8, PT ;  /* 0x00000008e3007c0c */ /* 0x000fe2000bf86270 */
[----:B------:R-:W-:Y:S01]  /*24d80*/  UIADD3 UR6, UPT, UPT, UR29, -0x1, URZ ;  /* 0xffffffff1d067890 */ /* 0x000fe2000fffe0ff */
[----:B------:R-:W3:Y:S01]  /*24d90*/  LDL R184, [R1+0x2fc] ;  /* 0x0002fc0001b87983 */ /* 0x000ee20000100800 */
[----:B------:R-:W-:Y:S10]  /*24da0*/  LOP3.LUT R225, R225, 0xfffffdff, RZ, 0xc0, !PT ;  /* 0xfffffdffe1e17812 */ /* 0x000ff400078ec0ff */
[----:B------:R-:W-:Y:S01]  /*24db0*/  @P4 LOP3.LUT R225, R225, 0x200, RZ, 0xfc, !PT ;  /* 0x00000200e1e14812 */ /* 0x000fe200078efcff */
[----:B-1----:R-:W-:Y:S04]  /*24dc0*/  IMAD.WIDE.U32 R172, R174, UR6, RZ ;  /* 0x00000006aeac7c25 */ /* 0x002fe8000f8e00ff */
[----:B------:R-:W-:Y:S05]  /*24dd0*/  IMAD R173, R175, UR6, R173 ;  /* 0x00000006afad7c24 */ /* 0x000fea000f8e02ad */
        /* <DEDUP_REMOVED lines=11> */
[C---:B-1----:R-:W-:Y:S02]  /*24e90*/  @!P0 LEA.HI.X R179, R174.reuse, R173, R175, 0x5, P1 ;  /* 0x000000adaeb38211 */ /* 0x042fe400008f2caf */
        /* <DEDUP_REMOVED lines=27> */
.L_x_1264:
[----:B------:R-:W2:Y:S01]  /*25050*/  LDL R14, [R1+0xc8] ;  /* 0x0000c800010e7983 */ /* 0x000ea20000100800 */
[C---:B------:R-:W-:Y:S01]  /*25060*/  IMAD.SHL.U32 R227, R218.reuse, 0x8, RZ ;  /* 0x00000008dae37824 */ /* 0x040fe200078e00ff */
[----:B------:R-:W-:Y:S04]  /*25070*/  DEPBAR.LE SB0, 0x0 ;  /* 0x000080000000791a */ /* 0x000fe80000000000 */
[----:B------:R-:W4:Y:S01]  /*25080*/  LDL R15, [R1+0xcc] ;  /* 0x0000cc00010f7983 */ /* 0x000f220000100800 */
[----:B------:R-:W-:Y:S01]  /*25090*/  LOP3.LUT R227, R227, 0x18, RZ, 0xc0, !PT ;  /* 0x00000018e3e37812 */ /* 0x000fe200078ec0ff */
[C---:B-----5:R-:W-:Y:S01]  /*250a0*/  IMAD.SHL.U32 R214, R218.reuse, 0x4, RZ ;  /* 0x00000004dad67824 */ /* 0x060fe200078e00ff */
[----:B------:R-:W-:Y:S01]  /*250b0*/  LOP3.LUT P3, RZ, R225, 0x200, RZ, 0xc0, !PT ;  /* 0x00000200e1ff7812 */ /* 0x000fe2000786c0ff */
[----:B------:R-:W5:Y:S01]  /*250c0*/  LDL R13, [R1+0x310] ;  /* 0x00031000010d7983 */ /* 0x000f620000100800 */
[----:B------:R-:W-:Y:S01]  /*250d0*/  ISETP.GE.AND P0, PT, R227, UR8, PT ;  /* 0x00000008e3007c0c */ /* 0x000fe2000bf06270 */
[----:B------:R-:W-:Y:S01]  /*250e0*/  IMAD.SHL.U32 R215, R218, 0x10, RZ ;  /* 0x00000010dad77824 */ /* 0x000fe200078e00ff */
[----:B-1-3--:R-:W-:Y:S01]  /*250f0*/  LOP3.LUT R0, R214, 0x18, RZ, 0xc0, !PT ;  /* 0x00000018d6007812 */ /* 0x00afe200078ec0ff */
[----:B------:R-:W3:Y:S01]  /*25100*/  LDL R12, [R1+0x30c] ;  /* 0x00030c00010c7983 */ /* 0x000ee20000100800 */
[----:B------:R-:W-:Y:S01]  /*25110*/  IMAD.SHL.U32 R228, R218, 0x2, RZ ;  /* 0x00000002dae47824 */ /* 0x000fe200078e00ff */
[----:B------:R-:W-:Y:S01]  /*25120*/  UIADD3 UR6, UPT, UPT, UR20, UR10, URZ ;  /* 0x0000000a14067290 */ /* 0x000fe2000fffe0ff */
[----:B------:R-:W-:Y:S01]  /*25130*/  LOP3.LUT R0, R0, 0xc0, R219, 0xf8, !PT ;  /* 0x000000c000007812 */ /* 0x000fe200078ef8db */
[----:B------:R-:W3:Y:S01]  /*25140*/  LDL R226, [R1+0x4] ;  /* 0x0000040001e27983 */ /* 0x000ee20000100800 */
[----:B------:R-:W-:Y:S02]  /*25150*/  UISETP.GT.AND UP0, UPT, UR29, UR18, UPT ;  /* 0x000000121d00728c */ /* 0x000fe4000bf04270 */
[----:B------:R-:W-:Y:S01]  /*25160*/  LOP3.LUT R0, R0, 0x8, R218, 0x78, !PT ;  /* 0x0000000800007812 */ /* 0x000fe200078e78da */
[----:B------:R-:W-:Y:S01]  /*25170*/  BAR.SYNC.DEFER_BLOCKING 0x0 ;  /* 0x0000000000007b1d */ /* 0x000fe20000010000 */
[----:B--2---:R-:W-:Y:S04]  /*25180*/  IMAD.WIDE.U32 R2, R14, UR29, RZ ;  /* 0x0000001d0e027c25 */ /* 0x004fe8000f8e00ff */
[----:B------:R-:W-:Y:S02]  /*25190*/  IMAD.SHL.U32 R4, R2, 0x80, RZ ;  /* 0x0000008002047824 */ /* 0x000fe400078e00ff */
[----:B----4-:R-:W-:Y:S03]  /*251a0*/  IMAD R3, R15, UR29, R3 ;  /* 0x0000001d0f037c24 */ /* 0x010fe6000f8e0203 */
[-C--:B------:R-:W-:Y:S02]  /*251b0*/  @!P0 LEA R7, P2, R14, R4.reuse, 0x5 ;  /* 0x000000040e078211 */ /* 0x080fe400078428ff */
[----:B------:R-:W-:Y:S02]  /*251c0*/  SHF.L.U64.HI R5, R2, 0x7, R3 ;  /* 0x0000000702057819 */ /* 0x000fe40000010203 */
[C---:B------:R-:W-:Y:S02]  /*251d0*/  @!P0 LEA R3, P1, R14.reuse, R4, 0x6 ;  /* 0x000000040e038211 */ /* 0x040fe400078230ff */
[C-C-:B------:R-:W-:Y:S02]  /*251e0*/  @!P0 LEA.HI.X R9, R14.reuse, R5, R15.reuse, 0x5, P2 ;  /* 0x000000050e098211 */ /* 0x140fe400010f2c0f */
[----:B-----5:R-:W-:Y:S02]  /*251f0*/  @!P0 LEA R6, P2, R7, R13, 0x1 ;  /* 0x0000000d07068211 */ /* 0x020fe400078408ff */
[----:B------:R-:W-:Y:S02]  /*25200*/  @!P0 LEA.HI.X R11, R14, R5, R15, 0x6, P1 ;  /* 0x000000050e0b8211 */ /* 0x000fe400008f340f */
[-C--:B------:R-:W-:Y:S02]  /*25210*/  @!P0 LEA R8, P1, R3, R13.reuse, 0x1 ;  /* 0x0000000d03088211 */ /* 0x080fe400078208ff */
[-C--:B---3--:R-:W-:Y:S02]  /*25220*/  @!P0 LEA.HI.X R7, R7, R12.reuse, R9, 0x1, P2 ;  /* 0x0000000c07078211 */ /* 0x088fe400010f0c09 */
[CC--:B------:R-:W-:Y:S02]  /*25230*/  @!P3 LEA R10, P2, R4.reuse, R13.reuse, 0x1 ;  /* 0x0000000d040ab211 */ /* 0x0c0fe400078408ff */
[-C--:B------:R-:W-:Y:S01]  /*25240*/  @!P0 LEA.HI.X R9, R3, R12.reuse, R11, 0x1, P1 ;  /* 0x0000000c03098211 */ /* 0x080fe200008f0c0b */
[----:B------:R-:W-:Y:S01]  /*25250*/  @!P0 IMAD R3, R15, 0x60, RZ ;  /* 0x000000600f038824 */ /* 0x000fe200078e02ff */
[--C-:B------:R-:W-:Y:S01]  /*25260*/  @!P3 LEA.HI.X R11, R4, R12, R5.reuse, 0x1, P2 ;  /* 0x0000000c040bb211 */ /* 0x100fe200010f0c05 */
[----:B------:R-:W-:Y:S01]  /*25270*/  @!P0 IMAD.WIDE.U32 R4, R14, 0x60, R4 ;  /* 0x000000600e048825 */ /* 0x000fe200078e0004 */
[----:B------:R-:W-:Y:S03]  /*25280*/  LOP3.LUT R2, R215, 0x100, RZ, 0xc0, !PT ;  /* 0x00000100d7027812 */ /* 0x000fe600078ec0ff */
[----:B------:R-:W-:Y:S01]  /*25290*/  @!PT LDS RZ, [RZ] ;  /* 0x00000000fffff984 */ /* 0x000fe20000000800 */
[----:B------:R-:W-:Y:S01]  /*252a0*/  @!PT LDS RZ, [RZ] ;  /* 0x00000000fffff984 */ /* 0x000fe20000000800 */
[----:B------:R-:W-:Y:S01]  /*252b0*/  @!PT LDS RZ, [RZ] ;  /* 0x00000000fffff984 */ /* 0x000fe20000000800 */
[----:B------:R-:W-:Y:S01]  /*252c0*/  @!P3 LDGSTS.E.BYPASS.LTC128B.128 [R226+0x4000], desc[UR22][R10.64] ;  /* 0x040000000ae2bfae */ /* 0x000fe2000b981a16 */
[----:B------:R-:W-:Y:S01]  /*252d0*/  LOP3.LUT R2, R2, 0x20, R219, 0xf8, !PT ;  /* 0x0000002002027812 */ /* 0x000fe200078ef8db */
[----:B------:R-:W-:Y:S03]  /*252e0*/  @!P0 IMAD.IADD R3, R3, 0x1, R5 ;  /* 0x0000000103038824 */ /* 0x000fe600078e0205 */
[----:B------:R-:W-:Y:S02]  /*252f0*/  LOP3.LUT R0, R2, R0, RZ, 0xfc, !PT ;  /* 0x0000000002007212 */ /* 0x000fe400078efcff */
[----:B------:R-:W-:Y:S01]  /*25300*/  @!P0 LEA R2, P1, R4, R13, 0x1 ;  /* 0x0000000d04028211 */ /* 0x000fe200078208ff */
[----:B------:R-:W-:Y:S01]  /*25310*/  @P3 STS.128 [R226+0x4000], RZ ;  /* 0x004000ffe2003388 */ /* 0x000fe20000000c00 */
[----:B------:R-:W-:Y:S02]  /*25320*/  LEA R0, R0, UR5, 0x1 ;  /* 0x0000000500007c11 */ /* 0x000fe4000f8e08ff */
[----:B------:R-:W-:Y:S05]  /*25330*/  @!P0 LEA.HI.X R3, R4, R12, R3, 0x1, P1 ;  /* 0x0000000c04038211 */ /* 0x000fea00008f0c03 */
        /* <DEDUP_REMOVED lines=18> */
[----:B------:R-:W4:Y:S08]  /*25460*/  LDSM.16.M88.4 R32, [R0+0x2400] ;  /* 0x002400000020783b */ /* 0x000f300000000200 */
[----:B------:R-:W0:Y:S08]  /*25470*/  LDGDEPBAR ;  /* 0x00000000000079af */ /* 0x000e300000000000 */
[----:B------:R-:W5:Y:S08]  /*25480*/  LDSM.16.M88.4 R48, [R0+0x2800] ;  /* 0x002800000030783b */ /* 0x000f700000000200 */
        /* <DEDUP_REMOVED lines=8> */
[----:B------:R5:W2:Y:S01]  /*25510*/  LDSM.16.M88.4 R168, [R0+0x3c00] ;  /* 0x003c000000a8783b */ /* 0x000aa20000000200 */
        /* <DEDUP_REMOVED lines=8> */
[-C--:B------:R-:W-:Y:S01]  /*255a0*/  HMMA.16816.F32 R36, R128, R48.reuse, RZ ;  /* 0x000000308024723c */ /* 0x080fe200000018ff */
[----:B------:R-:W5:Y:S07]  /*255b0*/  LDSM.16.M88.4 R184, [R0+0x2400] ;  /* 0x0024000000b8783b */ /* 0x000f6e0000000200 */
[C---:B------:R-:W-:Y:S01]  /*255c0*/  HMMA.16816.F32 R40, R124.reuse, R48, RZ ;  /* 0x000000307c28723c */ /* 0x040fe200000018ff */
[----:B------:R-:W5:Y:S07]  /*255d0*/  LDSM.16.M88.4 R188, [R0+0x2800] ;  /* 0x0028000000bc783b */ /* 0x000f6e0000000200 */
        /* <DEDUP_REMOVED lines=31> */
[-C--:B------:R-:W-:Y:S01]  /*257d0*/  HMMA.16816.F32 R12, R180, R178.reuse, R12 ;  /* 0x000000b2b40c723c */ /* 0x080fe2000000180c */
[----:B-1----:R-:W-:Y:S07]  /*257e0*/  IMAD.U32 R0, RZ, RZ, UR29 ;  /* 0x0000001dff007e24 */ /* 0x002fee000f8e00ff */
[C---:B------:R-:W-:Y:S08]  /*257f0*/  HMMA.16816.F32 R16, R172.reuse, R178, R16 ;  /* 0x000000b2ac10723c */ /* 0x040ff00000001810 */
[-C--:B-----5:R-:W-:Y:S08]  /*25800*/  HMMA.16816.F32 R20, R172, R184.reuse, R20 ;  /* 0x000000b8ac14723c */ /* 0x0a0ff00000001814 */
[C---:B------:R-:W-:Y:S04]  /*25810*/  HMMA.16816.F32 R24, R180.reuse, R184, R24 ;  /* 0x000000b8b418723c */ /* 0x040fe80000001818 */
[----:B------:R-:W-:Y:S04]  /*25820*/  LOP3.LUT R185, R228, 0x6, RZ, 0xc0, !PT ;  /* 0x00000006e4b97812 */ /* 0x000fe800078ec0ff */
[-C--:B------:R-:W-:Y:S03]  /*25830*/  HMMA.16816.F32 R28, R180, R186.reuse, R28 ;  /* 0x000000bab41c723c */ /* 0x080fe6000000181c */
[----:B------:R-:W-:Y:S04]  /*25840*/  IMAD R0, R0, 0x80, R185 ;  /* 0x0000008000007824 */ /* 0x000fe800078e02b9 */
[C---:B------:R-:W-:Y:S01]  /*25850*/  VIADD R176, R0.reuse, 0x78 ;  /* 0x0000007800b07836 */ /* 0x040fe20000000000 */
[C---:B------:R-:W-:Y:S04]  /*25860*/  HMMA.16816.F32 R32, R172.reuse, R186, R32 ;  /* 0x000000baac20723c */ /* 0x040fe80000001820 */
[----:B------:R-:W-:Y:S02]  /*25870*/  VIADD R2, R0, UR20 ;  /* 0x0000001400027c36 */ /* 0x000fe40008000000 */
[----:B------:R-:W-:Y:S02]  /*25880*/  VIADD R186, R176, UR20 ;  /* 0x00000014b0ba7c36 */ /* 0x000fe40008000000 */
[-C--:B------:R-:W-:Y:S03]  /*25890*/  HMMA.16816.F32 R36, R172, R188.reuse, R36 ;  /* 0x000000bcac24723c */ /* 0x080fe60000001824 */
[--C-:B------:R-:W-:Y:S02]  /*258a0*/  IMAD.IADD R3, R224, 0x1, -R2.reuse ;  /* 0x00000001e0037824 */ /* 0x100fe400078e0a02 */
[----:B------:R-:W-:Y:S02]  /*258b0*/  VIADD R177, R186, 0xffffff89 ;  /* 0xffffff89bab17836 */ /* 0x000fe40000000000 */
[C---:B------:R-:W-:Y:S01]  /*258c0*/  IMAD.IADD R179, R221.reuse, 0x1, -R2 ;  /* 0x00000001ddb37824 */ /* 0x040fe200078e0a02 */
[C---:B------:R-:W-:Y:S04]  /*258d0*/  HMMA.16816.F32 R40, R180.reuse, R188, R40 ;  /* 0x000000bcb428723c */ /* 0x040fe80000001828 */
[--C-:B------:R-:W-:Y:S01]  /*258e0*/  IMAD.IADD R178, R221, 0x1, -R177.reuse ;  /* 0x00000001ddb27824 */ /* 0x100fe200078e0ab1 */
[----:B------:R-:W-:Y:S02]  /*258f0*/  IABS R3, R3 ;  /* 0x0000000300037213 */ /* 0x000fe40000000000 */
[----:B------:R-:W-:Y:S01]  /*25900*/  IABS R179, R179 ;  /* 0x000000b300b37213 */ /* 0x000fe20000000000 */
[-C--:B------:R-:W-:Y:S03]  /*25910*/  HMMA.16816.F32 R44, R180, R190.reuse, R44 ;  /* 0x000000beb42c723c */ /* 0x080fe6000000182c */
[----:B------:R-:W-:Y:S02]  /*25920*/  I2FP.F32.S32 R3, R3 ;  /* 0x0000000300037245 */ /* 0x000fe40000201400 */
[----:B------:R-:W-:Y:S03]  /*25930*/  IABS R178, R178 ;  /* 0x000000b200b27213 */ /* 0x000fe60000000000 */
[C---:B------:R-:W-:Y:S04]  /*25940*/  HMMA.16816.F32 R48, R172.reuse, R190, R48 ;  /* 0x000000beac30723c */ /* 0x040fe80000001830 */
[----:B------:R-:W-:Y:S01]  /*25950*/  FFMA.FTZ R6, R3, -UR7, R6 ;  /* 0x8000000703067c23 */ /* 0x000fe20008010006 */
[C---:B------:R-:W-:Y:S03]  /*25960*/  IMAD.IADD R3, R222.reuse, 0x1, -R2 ;  /* 0x00000001de037824 */ /* 0x040fe600078e0a02 */
        /* <DEDUP_REMOVED lines=15> */
[C---:B------:R-:W-:Y:S08]  /*25a60*/  HMMA.16816.F32 R112, R172.reuse, R206, R112 ;  /* 0x000000ceac70723c */ /* 0x040ff00000001870 */
[-C--:B--2---:R-:W-:Y:S08]  /*25a70*/  HMMA.16816.F32 R116, R172, R168.reuse, R116 ;  /* 0x000000a8ac74723c */ /* 0x084ff00000001874 */
[C---:B------:R-:W-:Y:S04]  /*25a80*/  HMMA.16816.F32 R120, R180.reuse, R168, R120 ;  /* 0x000000a8b478723c */ /* 0x040fe80000001878 */
[----:B------:R-:W-:Y:S01]  /*25a90*/  I2FP.F32.S32 R168, R178 ;  /* 0x000000b200a87245 */ /* 0x000fe20000201400 */
[----:B------:R-:W-:Y:S01]  /*25aa0*/  IMAD.IADD R178, R222, 0x1, -R177 ;  /* 0x00000001deb27824 */ /* 0x000fe200078e0ab1 */
[----:B------:R-:W-:Y:S02]  /*25ab0*/  I2FP.F32.S32 R169, R179 ;  /* 0x000000b300a97245 */ /* 0x000fe40000201400 */
[----:B------:R-:W-:Y:S01]  /*25ac0*/  IABS R179, R3 ;  /* 0x0000000300b37213 */ /* 0x000fe20000000000 */
[-C--:B------:R-:W-:Y:S03]  /*25ad0*/  HMMA.16816.F32 R124, R180, R170.reuse, R124 ;  /* 0x000000aab47c723c */ /* 0x080fe6000000187c */
[----:B------:R-:W-:Y:S01]  /*25ae0*/  FFMA.FTZ R5, R168, -UR7, R5 ;  /* 0x80000007a8057c23 */ /* 0x000fe20008010005 */
[----:B------:R-:W-:Y:S01]  /*25af0*/  FFMA.FTZ R4, R169, -UR7, R4 ;  /* 0x80000007a9047c23 */ /* 0x000fe20008010004 */
[----:B------:R-:W-:Y:S02]  /*25b00*/  IMAD.IADD R168, R224, 0x1, -R177 ;  /* 0x00000001e0a87824 */ /* 0x000fe400078e0ab1 */
[----:B------:R-:W-:Y:S01]  /*25b10*/  IMAD.IADD R169, R223, 0x1, -R2 ;  /* 0x00000001dfa97824 */ /* 0x000fe200078e0a02 */
[----:B------:R-:W-:Y:S01]  /*25b20*/  IABS R2, R178 ;  /* 0x000000b200027213 */ /* 0x000fe20000000000 */
[----:B------:R-:W-:Y:S04]  /*25b30*/  HMMA.16816.F32 R128, R172, R170, R128 ;  /* 0x000000aaac80723c */ /* 0x000fe80000001880 */
[----:B------:R-:W-:Y:S01]  /*25b40*/  IABS R3, R168 ;  /* 0x000000a800037213 */ /* 0x000fe20000000000 */
[----:B------:R-:W-:Y:S01]  /*25b50*/  IMAD.MOV.U32 R178, RZ, RZ, R179 ;  /* 0x000000ffffb27224 */ /* 0x000fe200078e00b3 */
[----:B------:R-:W-:Y:S01]  /*25b60*/  IABS R168, R169 ;  /* 0x000000a900a87213 */ /* 0x000fe20000000000 */
[----:B------:R-:W-:Y:S01]  /*25b70*/  VIADD R170, R0, 0x1 ;  /* 0x0000000100aa7836 */ /* 0x000fe20000000000 */
[----:B------:R-:W-:Y:S02]  /*25b80*/  I2FP.F32.S32 R169, R3 ;  /* 0x0000000300a97245 */ /* 0x000fe40000201400 */
[----:B------:R-:W-:Y:S02]  /*25b90*/  I2FP.F32.S32 R3, R178 ;  /* 0x000000b200037245 */ /* 0x000fe40000201400 */
[----:B------:R-:W-:Y:S01]  /*25ba0*/  I2FP.F32.S32 R2, R2 ;  /* 0x0000000200027245 */ /* 0x000fe20000201400 */
[----:B------:R-:W-:Y:S01]  /*25bb0*/  FFMA.FTZ R7, R169, -UR7, R7 ;  /* 0x80000007a9077c23 */ /* 0x000fe20008010007 */
[----:B------:R-:W-:Y:S01]  /*25bc0*/  I2FP.F32.S32 R168, R168 ;  /* 0x000000a800a87245 */ /* 0x000fe20000201400 */
[----:B------:R-:W-:Y:S02]  /*25bd0*/  VIADD R169, R223, -UR6 ;  /* 0x80000006dfa97c36 */ /* 0x000fe40008000000 */
[----:B------:R-:W-:Y:S01]  /*25be0*/  FFMA.FTZ R8, R3, -UR7, R8 ;  /* 0x8000000703087c23 */ /* 0x000fe20008010008 */
[----:B------:R-:W-:Y:S01]  /*25bf0*/  FFMA.FTZ R9, R2, -UR7, R9 ;  /* 0x8000000702097c23 */ /* 0x000fe20008010009 */
[----:B------:R-:W-:Y:S02]  /*25c00*/  VIADD R2, R221, -UR6 ;  /* 0x80000006dd027c36 */ /* 0x000fe40008000000 */
[----:B------:R-:W-:Y:S01]  /*25c10*/  FFMA.FTZ R10, R168, -UR7, R10 ;  /* 0x80000007a80a7c23 */ /* 0x000fe2000801000a */
[----:B------:R-:W-:Y:S02]  /*25c20*/  VIADD R3, R224, -UR6 ;  /* 0x80000006e0037c36 */ /* 0x000fe40008000000 */
[----:B------:R-:W-:Y:S01]  /*25c30*/  VIADD R168, R222, -UR6 ;  /* 0x80000006dea87c36 */ /* 0x000fe20008000000 */
[-C--:B------:R-:W-:Y:S02]  /*25c40*/  ISETP.GT.AND P2, PT, R2, R0.reuse, PT ;  /* 0x000000000200720c */ /* 0x080fe40003f44270 */
[-C--:B------:R-:W-:Y:S02]  /*25c50*/  ISETP.GT.AND P5, PT, R3, R0.reuse, PT ;  /* 0x000000000300720c */ /* 0x080fe40003fa4270 */
[----:B------:R-:W-:Y:S01]  /*25c60*/  ISETP.GT.AND P3, PT, R168, R0, PT ;  /* 0x00000000a800720c */ /* 0x000fe20003f64270 */
[----:B------:R-:W-:Y:S01]  /*25c70*/  @!UPT UIADD3 URZ, UPT, UPT, URZ, URZ, URZ ;  /* 0x000000fffffff290 */ /* 0x000fe2000fffe0ff */
[----:B------:R-:W-:Y:S11]  /*25c80*/  BRA.U.ANY UP0, `(.L_x_1266) ;  /* 0xfffffff100307547 */ /* 0x000ff6000b93ffff */
.L_x_1265:
[-C--:B------:R-:W-:Y:S01]  /*25c90*/  ISETP.GT.AND P4, PT, R3, R170.reuse, PT ;  /* 0x000000aa0300720c */ /* 0x080fe20003f84270 */
[----:B------:R-:W-:Y:S01]  /*25ca0*/  VIADD R172, R186, 0xffffff90 ;  /* 0xffffff90baac7836 */ /* 0x000fe20000000000 */
[----:B------:R-:W-:Y:S01]  /*25cb0*/  ISETP.GT.AND P0, PT, R2, R170, PT ;  /* 0x000000aa0200720c */ /* 0x000fe20003f04270 */
[----:B------:R-:W-:Y:S01]  /*25cc0*/  VIADD R171, R186, 0xffffff91 ;  /* 0xffffff91baab7836 */ /* 0x000fe20000000000 */
[----:B--2---:R-:W-:Y:S01]  /*25cd0*/  FSEL R175, R4, -INF , !P2 ;  /* 0xff80000004af7808 */ /* 0x004fe20005000000 */
[----:B------:R1:W-:Y:S01]  /*25ce0*/  STL [R1+0x370], R212 ;  /* 0x000370d401007387 */ /* 0x0003e20000100800 */
[----:B------:R-:W-:Y:S01]  /*25cf0*/  FSEL R178, R7, -INF , !P4 ;  /* 0xff80000007b27808 */ /* 0x000fe20006000000 */
[--C-:B------:R-:W-:Y:S01]  /*25d00*/  IMAD.IADD R4, R222, 0x1, -R172.reuse ;  /* 0x00000001de047824 */ /* 0x100fe200078e0aac */
[----:B------:R-:W-:Y:S01]  /*25d10*/  FSEL R180, R5, -INF , !P0 ;  /* 0xff80000005b47808 */ /* 0x000fe20004000000 */
[C---:B------:R-:W-:Y:S01]  /*25d20*/  IMAD.IADD R7, R223.reuse, 0x1, -R172 ;  /* 0x00000001df077824 */ /* 0x040fe200078e0aac */
[----:B------:R-:W-:Y:S01]  /*25d30*/  FSEL R179, R6, -INF , !P5 ;  /* 0xff80000006b37808 */ /* 0x000fe20006800000 */
[----:B------:R-:W-:Y:S01]  /*25d40*/  IMAD.IADD R5, R222, 0x1, -R171 ;  /* 0x00000001de057824 */ /* 0x000fe200078e0aab */
[----:B------:R-:W-:Y:S01]  /*25d50*/  IABS R6, R4 ;  /* 0x0000000400067213 */ /* 0x000fe20000000000 */
[----:B------:R-:W-:Y:S01]  /*25d60*/  UIADD3 UR6, UPT, UPT, UR24, 0x3c6ef372, URZ ;  /* 0x3c6ef37218067890 */ /* 0x000fe2000fffe0ff */
[----:B------:R-:W-:Y:S01]  /*25d70*/  IABS R4, R7 ;  /* 0x0000000700047213 */ /* 0x000fe20000000000 */
[----:B------:R-:W-:Y:S01]  /*25d80*/  UIADD3 UR26, UPT, UPT, UR25, 0x76cf5d0a, URZ ;  /* 0x76cf5d0a191a7890 */ /* 0x000fe2000fffe0ff */
[----:B------:R-:W-:Y:S01]  /*25d90*/  IABS R5, R5 ;  /* 0x0000000500057213 */ /* 0x000fe20000000000 */
[----:B------:R-:W-:Y:S01]  /*25da0*/  IMAD.IADD R177, R223, 0x1, -R177 ;  /* 0x00000001dfb17824 */ /* 0x000fe200078e0ab1 */
[----:B------:R-:W-:Y:S01]  /*25db0*/  FSEL R8, R8, -INF , !P3 ;  /* 0xff80000008087808 */ /* 0x000fe20005800000 */
[----:B------:R-:W-:Y:S01]  /*25dc0*/  IMAD.MOV.U32 R173, RZ, RZ, R4 ;  /* 0x000000ffffad7224 */ /* 0x000fe200078e0004 */
[----:B------:R-:W-:Y:S01]  /*25dd0*/  ISETP.GT.AND P2, PT, R168, R170, PT ;  /* 0x000000aaa800720c */ /* 0x000fe20003f44270 */
[----:B------:R-:W-:Y:S01]  /*25de0*/  IMAD.MOV.U32 R174, RZ, RZ, R5 ;  /* 0x000000ffffae7224 */ /* 0x000fe200078e0005 */
[----:B------:R-:W-:Y:S01]  /*25df0*/  I2FP.F32.S32 R5, R6 ;  /* 0x0000000600057245 */ /* 0x000fe20000201400 */
[----:B------:R-:W-:Y:S01]  /*25e00*/  UIADD3 UR13, UPT, UPT, UR24, -0x255992d5, URZ ;  /* 0xdaa66d2b180d7890 */ /* 0x000fe2000fffe0ff */
[----:B------:R-:W-:Y:S01]  /*25e10*/  I2FP.F32.S32 R6, R173 ;  /* 0x000000ad00067245 */ /* 0x000fe20000201400 */
[----:B------:R-:W-:Y:S01]  /*25e20*/  UIADD3 UR16, UPT, UPT, UR25, -0x126145ec, URZ ;  /* 0xed9eba1419107890 */ /* 0x000fe2000fffe0ff */
[----:B------:R-:W-:Y:S01]  /*25e30*/  I2FP.F32.S32 R4, R174 ;  /* 0x000000ae00047245 */ /* 0x000fe20000201400 */
[----:B------:R-:W-:Y:S01]  /*25e40*/  FFMA.FTZ R12, R5, -UR7, R12 ;  /* 0x80000007050c7c23 */ /* 0x000fe2000801000c */
[----:B------:R-:W-:Y:S01]  /*25e50*/  IABS R177, R177 ;  /* 0x000000b100b17213 */ /* 0x000fe20000000000 */
[----:B------:R-:W-:Y:S01]  /*25e60*/  IMAD.IADD R5, R223, 0x1, -R171 ;  /* 0x00000001df057824 */ /* 0x000fe200078e0aab */
[----:B------:R-:W-:Y:S01]  /*25e70*/  ISETP.GT.AND P0, PT, R169, R170, PT ;  /* 0x000000aaa900720c */ /* 0x000fe20003f04270 */
[----:B------:R-:W-:Y:S01]  /*25e80*/  FFMA.FTZ R14, R6, -UR7, R14 ;  /* 0x80000007060e7c23 */ /* 0x000fe2000801000e */
[C---:B------:R-:W-:Y:S01]  /*25e90*/  ISETP.GE.AND P6, PT, R170.reuse, R210, PT ;  /* 0x000000d2aa00720c */ /* 0x040fe20003fc6270 */
[C---:B------:R-:W-:Y:S01]  /*25ea0*/  IMAD.IADD R6, R221.reuse, 0x1, -R172 ;  /* 0x00000001dd067824 */ /* 0x040fe200078e0aac */
[----:B------:R-:W-:Y:S01]  /*25eb0*/  ISETP.GE.AND P3, PT, R170, R211, PT ;  /* 0x000000d3aa00720c */ /* 0x000fe20003f66270 */
[----:B------:R-:W-:Y:S01]  /*25ec0*/  FFMA.FTZ R13, R4, -UR7, R13 ;  /* 0x80000007040d7c23 */ /* 0x000fe2000801000d */
[C---:B------:R-:W-:Y:S01]  /*25ed0*/  ISETP.GE.AND P5, PT, R170.reuse, R208, PT ;  /* 0x000000d0aa00720c */ /* 0x040fe20003fa6270 */
[----:B-1----:R-:W2:Y:S01]  /*25ee0*/  LDL R212, [R1+0xd8] ;  /* 0x0000d80001d47983 */ /* 0x002ea20000100800 */
[----:B------:R-:W-:Y:S01]  /*25ef0*/  ISETP.GE.AND P4, PT, R170, R209, PT ;  /* 0x000000d1aa00720c */ /* 0x000fe20003f86270 */
[----:B------:R-:W-:Y:S01]  /*25f00*/  IMAD.IADD R4, R221, 0x1, -R171 ;  /* 0x00000001dd047824 */ /* 0x000fe200078e0aab */
[----:B------:R-:W-:Y:S01]  /*25f10*/  IABS R170, R5 ;  /* 0x0000000500aa7213 */ /* 0x000fe20000000000 */
[----:B------:R-:W-:Y:S01]  /*25f20*/  IMAD.MOV.U32 R7, RZ, RZ, R177 ;  /* 0x000000ffff077224 */ /* 0x000fe200078e00b1 */
[----:B------:R-:W-:Y:S01]  /*25f30*/  IABS R5, R6 ;  /* 0x0000000600057213 */ /* 0x000fe20000000000 */
[----:B------:R-:W-:Y:S01]  /*25f40*/  STL [R1+0x36c], R220 ;  /* 0x00036cdc01007387 */ /* 0x000fe20000100800 */
[----:B------:R-:W-:Y:S01]  /*25f50*/  IABS R6, R4 ;  /* 0x0000000400067213 */ /* 0x000fe20000000000 */
[----:B------:R-:W-:Y:S01]  /*25f60*/  IMAD.MOV.U32 R4, RZ, RZ, R170 ;  /* 0x000000ffff047224 */ /* 0x000fe200078e00aa */
[----:B------:R-:W-:Y:S01]  /*25f70*/  I2FP.F32.S32 R7, R7 ;  /* 0x0000000700077245 */ /* 0x000fe20000201400 */
[C---:B------:R-:W-:Y:S01]  /*25f80*/  IMAD.IADD R172, R224.reuse, 0x1, -R172 ;  /* 0x00000001e0ac7824 */ /* 0x040fe200078e0aac */
[----:B------:R-:W-:Y:S01]  /*25f90*/  I2FP.F32.S32 R5, R5 ;  /* 0x0000000500057245 */ /* 0x000fe20000201400 */
[----:B------:R-:W-:Y:S01]  /*25fa0*/  IMAD.IADD R171, R224, 0x1, -R171 ;  /* 0x00000001e0ab7824 */ /* 0x000fe200078e0aab */
[----:B------:R-:W-:Y:S01]  /*25fb0*/  I2FP.F32.S32 R4, R4 ;  /* 0x0000000400047245 */ /* 0x000fe20000201400 */
[----:B------:R-:W-:Y:S01]  /*25fc0*/  FFMA.FTZ R11, R7, -UR7, R11 ;  /* 0x80000007070b7c23 */ /* 0x000fe2000801000b */
[----:B------:R-:W-:Y:S01]  /*25fd0*/  IABS R7, R172 ;  /* 0x000000ac00077213 */ /* 0x000fe20000000000 */
[----:B------:R1:W-:Y:S01]  /*25fe0*/  STL [R1+0x33c], R217 ;  /* 0x00033cd901007387 */ /* 0x0003e20000100800 */
[----:B------:R-:W-:Y:S01]  /*25ff0*/  IABS R170, R171 ;  /* 0x000000ab00aa7213 */ /* 0x000fe20000000000 */
[----:B------:R-:W-:Y:S01]  /*26000*/  FFMA.FTZ R15, R4, -UR7, R15 ;  /* 0x80000007040f7c23 */ /* 0x000fe2000801000f */
[----:B------:R-:W-:Y:S01]  /*26010*/  I2FP.F32.S32 R4, R7 ;  /* 0x0000000700047245 */ /* 0x000fe20000201400 */
[----:B------:R-:W-:Y:S01]  /*26020*/  STL [R1+0x338], R216 ;  /* 0x000338d801007387 */ /* 0x000fe20000100800 */
[----:B------:R-:W-:Y:S01]  /*26030*/  FSEL R11, R11, -INF , !P0 ;  /* 0xff8000000b0b7808 */ /* 0x000fe20004000000 */
[----:B------:R-:W-:Y:S01]  /*26040*/  UIADD3 UR15, UPT, UPT, UR25, -0x56f99767, URZ ;  /* 0xa9066899190f7890 */ /* 0x000fe2000fffe0ff */
[----:B------:R-:W-:Y:S01]  /*26050*/  ISETP.GE.AND P0, PT, R0, R210, PT ;  /* 0x000000d20000720c */ /* 0x000fe20003f06270 */
[----:B------:R-:W-:Y:S01]  /*26060*/  FFMA.FTZ R16, R5, -UR7, R16 ;  /* 0x8000000705107c23 */ /* 0x000fe20008010010 */
[----:B------:R-:W-:Y:S01]  /*26070*/  I2FP.F32.S32 R5, R170 ;  /* 0x000000aa00057245 */ /* 0x000fe20000201400 */
[----:B------:R-:W-:Y:S01]  /*26080*/  STL [R1+0x334], R215 ;  /* 0x000334d701007387 */ /* 0x000fe20000100800 */
[----:B------:R-:W-:Y:S01]  /*26090*/  FSEL R198, R175, -INF , !P0 ;  /* 0xff800000afc67808 */ /* 0x000fe20004000000 */
[----:B------:R-:W-:Y:S01]  /*260a0*/  FFMA.FTZ R18, R4, -UR7, R18 ;  /* 0x8000000704127c23 */ /* 0x000fe20008010012 */
[C---:B------:R-:W-:Y:S01]  /*260b0*/  ISETP.GE.AND P0, PT, R0.reuse, R211, PT ;  /* 0x000000d30000720c */ /* 0x040fe20003f06270 */
[C---:B------:R-:W-:Y:S01]  /*260c0*/  VIADD R4, R0.reuse, 0x9 ;  /* 0x0000000900047836 */ /* 0x040fe20000000000 */
[----:B------:R-:W-:Y:S01]  /*260d0*/  ISETP.GT.AND P1, PT, R169, R0, PT ;  /* 0x00000000a900720c */ /* 0x000fe20003f24270 */
[----:B------:R-:W-:Y:S01]  /*260e0*/  FFMA.FTZ R19, R5, -UR7, R19 ;  /* 0x8000000705137c23 */ /* 0x000fe20008010013 */
[----:B------:R-:W-:Y:S01]  /*260f0*/  FSEL R228, R179, -INF , !P0 ;  /* 0xff800000b3e47808 */ /* 0x000fe20004000000 */
[----:B------:R-:W-:Y:S01]  /*26100*/  VIADD R5, R0, 0x8 ;  /* 0x0000000800057836 */ /* 0x000fe20000000000 */
[-C--:B------:R-:W-:Y:S01]  /*26110*/  ISETP.GT.AND P0, PT, R168, R4.reuse, PT ;  /* 0x00000004a800720c */ /* 0x080fe20003f04270 */
[----:B------:R3:W-:Y:S01]  /*26120*/  STL [R1+0x330], R214 ;  /* 0x000330d601007387 */ /* 0x0007e20000100800 */
[----:B------:R-:W-:Y:S01]  /*26130*/  FSEL R10, R10, -INF , !P1 ;  /* 0xff8000000a0a7808 */ /* 0x000fe20004800000 */
[----:B------:R-:W-:Y:S01]  /*26140*/  UIADD3 UR14, UPT, UPT, UR25, 0x646e171e, URZ ;  /* 0x646e171e190e7890 */ /* 0x000fe2000fffe0ff */
[----:B------:R-:W-:Y:S01]  /*26150*/  ISETP.GT.AND P1, PT, R168, R5, PT ;  /* 0x00000005a800720c */ /* 0x000fe20003f24270 */
[----:B------:R-:W-:Y:S01]  /*26160*/  STL [R1+0x32c], R213 ;  /* 0x00032cd501007387 */ /* 0x000fe20000100800 */
[----:B------:R-:W-:Y:S01]  /*26170*/  FSEL R9, R9, -INF , !P2 ;  /* 0xff80000009097808 */ /* 0x000fe20005000000 */
[----:B------:R-:W-:Y:S01]  /*26180*/  VIADD R7, R186, 0xffffff98 ;  /* 0xffffff98ba077836 */ /* 0x000fe20000000000 */
[----:B------:R-:W-:Y:S01]  /*26190*/  FSEL R13, R13, -INF , !P0 ;  /* 0xff8000000d0d7808 */ /* 0x000fe20004000000 */
[----:B------:R-:W-:Y:S01]  /*261a0*/  STL [R1+0x328], R185 ;  /* 0x000328b901007387 */ /* 0x000fe20000100800 */
[C---:B------:R-:W-:Y:S01]  /*261b0*/  ISETP.GT.AND P2, PT, R169.reuse, R4, PT ;  /* 0x00000004a900720c */ /* 0x040fe20003f44270 */
[----:B------:R-:W-:Y:S01]  /*261c0*/  UIADD3 UR11, UPT, UPT, UR25, -0x4498517b, URZ ;  /* 0xbb67ae85190b7890 */ /* 0x000fe2000fffe0ff */
[----:B------:R-:W-:Y:S01]  /*261d0*/  ISETP.GE.AND P0, PT, R0, R209, PT ;  /* 0x000000d10000720c */ /* 0x000fe20003f06270 */
[----:B------:R-:W-:Y:S01]  /*261e0*/  UIADD3 UR17, UPT, UPT, UR25, 0x32370b8f, URZ ;  /* 0x32370b8f19117890 */ /* 0x000fe2000fffe0ff */
[----:B------:R-:W-:Y:S01]  /*261f0*/  I2FP.F32.S32 R6, R6 ;  /* 0x0000000600067245 */ /* 0x000fe20000201400 */
[----:B------:R-:W-:Y:S01]  /*26200*/  USHF.L.U32 UR28, UR29, 0x2, URZ ;  /* 0x000000021d1c7899 */ /* 0x000fe200080006ff */
[----:B------:R-:W-:Y:S01]  /*26210*/  FSEL R232, R178, -INF , !P3 ;  /* 0xff800000b2e87808 */ /* 0x000fe20005800000 */
[----:B------:R-:W-:Y:S01]  /*26220*/  UISETP.GT.AND UP0, UPT, UR29, UR18, UPT ;  /* 0x000000121d00728c */ /* 0x000fe2000bf04270 */
[----:B------:R-:W-:Y:S01]  /*26230*/  FSEL R12, R12, -INF , !P1 ;  /* 0xff8000000c0c7808 */ /* 0x000fe20004800000 */
[----:B------:R-:W-:Y:S01]  /*26240*/  UIADD3 UR30, UPT, UPT, UR28, 0x2, URZ ;  /* 0x000000021c1e7890 */ /* 0x000fe2000fffe0ff */
[-C--:B------:R-:W-:Y:S01]  /*26250*/  ISETP.GT.AND P3, PT, R169, R5.reuse, PT ;  /* 0x00000005a900720c */ /* 0x080fe20003f64270 */
[----:B------:R-:W-:Y:S01]  /*26260*/  FFMA.FTZ R17, R6, -UR7, R17 ;  /* 0x8000000706117c23 */ /* 0x000fe20008010011 */
[-C--:B------:R-:W-:Y:S01]  /*26270*/  ISETP.GE.AND P1, PT, R0, R208.reuse, PT ;  /* 0x000000d00000720c */ /* 0x080fe20003f26270 */
[----:B------:R-:W-:Y:S01]  /*26280*/  VIADD R6, R186, 0xffffff99 ;  /* 0xffffff99ba067836 */ /* 0x000fe20000000000 */
[----:B------:R-:W-:Y:S01]  /*26290*/  FSEL R199, R180, -INF , !P6 ;  /* 0xff800000b4c77808 */ /* 0x000fe20007000000 */
[----:B------:R-:W-:Y:S01]  /*262a0*/  UIADD3 UR12, UPT, UPT, UR28, 0x1, URZ ;  /* 0x000000011c0c7890 */ /* 0x000fe2000fffe0ff */
[----:B------:R-:W-:Y:S01]  /*262b0*/  FSEL R15, R15, -INF , !P2 ;  /* 0xff8000000f0f7808 */ /* 0x000fe20005000000 */
[----:B------:R-:W-:Y:S01]  /*262c0*/  UIADD3 UR29, UPT, UPT, UR29, -0x1, URZ ;  /* 0xffffffff1d1d7890 */ /* 0x000fe2000fffe0ff */
[----:B------:R-:W-:Y:S02]  /*262d0*/  FSEL R179, R9, -INF , !P5 ;  /* 0xff80000009b37808 */ /* 0x000fe40006800000 */
[----:B------:R-:W-:Y:S01]  /*262e0*/  FSEL R180, R10, -INF , !P0 ;  /* 0xff8000000ab47808 */ /* 0x000fe20004000000 */
[--C-:B------:R-:W-:Y:S01]  /*262f0*/  IMAD.IADD R10, R224, 0x1, -R6.reuse ;  /* 0x00000001e00a7824 */ /* 0x100fe200078e0a06 */
[-C--:B------:R-:W-:Y:S02]  /*26300*/  ISETP.GT.AND P2, PT, R2, R5.reuse, PT ;  /* 0x000000050200720c */ /* 0x080fe40003f44270 */
[----:B------:R-:W-:Y:S02]  /*26310*/  ISETP.GT.AND P5, PT, R3, R5, PT ;  /* 0x000000050300720c */ /* 0x000fe40003fa4270 */
[----:B------:R-:W-:Y:S02]  /*26320*/  ISETP.GE.AND P0, PT, R5, R208, PT ;  /* 0x000000d00500720c */ /* 0x000fe40003f06270 */
[----:B------:R-:W-:Y:S02]  /*26330*/  FSEL R14, R14, -INF , !P3 ;  /* 0xff8000000e0e7808 */ /* 0x000fe40005800000 */
[----:B------:R-:W-:Y:S01]  /*26340*/  FSEL R177, R8, -INF , !P1 ;  /* 0xff80000008b17808 */ /* 0x000fe20004800000 */
[--C-:B------:R-:W-:Y:S01]  /*26350*/  IMAD.IADD R8, R224, 0x1, -R7.reuse ;  /* 0x00000001e0087824 */ /* 0x100fe200078e0a07 */
[-C--:B------:R-:W-:Y:S02]  /*26360*/  ISETP.GT.AND P1, PT, R2, R4.reuse, PT ;  /* 0x000000040200720c */ /* 0x080fe40003f24270 */
[----:B------:R-:W-:Y:S02]  /*26370*/  ISETP.GT.AND P3, PT, R3, R4, PT ;  /* 0x000000040300720c */ /* 0x000fe40003f64270 */
[----:B------:R-:W-:Y:S02]  /*26380*/  FSEL R184, R11, -INF , !P4 ;  /* 0xff8000000bb87808 */ /* 0x000fe40006000000 */
[----:B------:R-:W-:Y:S02]  /*26390*/  FSEL R16, R16, -INF , !P2 ;  /* 0xff80000010107808 */ /* 0x000fe40005000000 */
[----:B------:R-:W-:Y:S02]  /*263a0*/  FSEL R18, R18, -INF , !P5 ;  /* 0xff80000012127808 */ /* 0x000fe40006800000 */
[----:B------:R-:W-:Y:S01]  /*263b0*/  FSEL R181, R12, -INF , !P0 ;  /* 0xff8000000cb57808 */ /* 0x000fe20004000000 */
[--C-:B------:R-:W-:Y:S01]  /*263c0*/  IMAD.IADD R12, R222, 0x1, -R7.reuse ;  /* 0x00000001de0c7824 */ /* 0x100fe200078e0a07 */
[C---:B------:R-:W-:Y:S02]  /*263d0*/  ISETP.GE.AND P2, PT, R4.reuse, R208, PT ;  /* 0x000000d00400720c */ /* 0x040fe40003f46270 */
[C---:B------:R-:W-:Y:S02]  /*263e0*/  ISETP.GE.AND P0, PT, R4.reuse, R209, PT ;  /* 0x000000d10400720c */ /* 0x040fe40003f06270 */
[CC--:B------:R-:W-:Y:S02]  /*263f0*/  ISETP.GE.AND P4, PT, R4.reuse, R210.reuse, PT ;  /* 0x000000d20400720c */ /* 0x0c0fe40003f86270 */
[----:B------:R-:W-:Y:S01]  /*26400*/  ISETP.GE.AND P5, PT, R4, R211, PT ;  /* 0x000000d30400720c */ /* 0x000fe20003fa6270 */
[----:B------:R-:W-:Y:S01]  /*26410*/  IMAD.IADD R4, R221, 0x1, -R6 ;  /* 0x00000001dd047824 */ /* 0x000fe200078e0a06 */
[----:B------:R-:W-:Y:S02]  /*26420*/  FSEL R17, R17, -INF , !P1 ;  /* 0xff80000011117808 */ /* 0x000fe40004800000 */
[----:B------:R-:W-:Y:S02]  /*26430*/  FSEL R19, R19, -INF , !P3 ;  /* 0xff80000013137808 */ /* 0x000fe40005800000 */
        /* <DEDUP_REMOVED lines=18> */
[----:B------:R-:W-:Y:S01]  /*26560*/  FSEL R178, R15, -INF , !P0 ;  /* 0xff8000000fb27808 */ /* 0x000fe20004000000 */
[----:B------:R-:W-:Y:S01]  /*26570*/  FFMA.FTZ R20, R11, -UR7, R20 ;  /* 0x800000070b147c23 */ /* 0x000fe20008010014 */
[----:B------:R-:W-:Y:S01]  /*26580*/  LOP3.LUT R225, R225, 0xfffffffd, RZ, 0xc0, !PT ;  /* 0xfffffffde1e17812 */ /* 0x000fe200078ec0ff */
        /* <DEDUP_REMOVED lines=8> */
[----:B------:R-:W-:Y:S01]  /*26610*/  IMAD.IADD R6, R223, 0x1, -R6 ;  /* 0x00000001df067824 */ /* 0x000fe200078e0a06 */
[----:B------:R-:W-:Y:S02]  /*26620*/  @P3 LOP3.LUT R225, R225, 0x2, RZ, 0xfc, !PT ;  /* 0x00000002e1e13812 */ /* 0x000fe400078efcff */
[----:B------:R-:W-:Y:S02]  /*26630*/  FSEL R21, R21, -INF , !P0 ;  /* 0xff80000015157808 */ /* 0x000fe40004000000 */
[C---:B------:R-:W-:Y:S02]  /*26640*/  ISETP.GT.AND P0, PT, R3.reuse, R5, PT ;  /* 0x000000050300720c */ /* 0x040fe40003f04270 */
[----:B------:R-:W-:Y:S02]  /*26650*/  IABS R9, R8 ;  /* 0x0000000800097213 */ /* 0x000fe40000000000 */
[----:B------:R-:W-:Y:S02]  /*26660*/  FSEL R22, R22, -INF , !P0 ;  /* 0xff80000016167808 */ /* 0x000fe40004000000 */
[----:B------:R-:W-:Y:S01]  /*26670*/  IABS R8, R6 ;  /* 0x0000000600087213 */ /* 0x000fe20000000000 */
[----:B------:R-:W-:Y:S01]  /*26680*/  IMAD.MOV.U32 R6, RZ, RZ, R9 ;  /* 0x000000ffff067224 */ /* 0x000fe200078e0009 */
[----:B------:R-:W-:Y:S01]  /*26690*/  ISETP.GT.AND P0, PT, R3, R4, PT ;  /* 0x000000040300720c */ /* 0x000fe20003f04270 */
[----:B------:R-:W-:Y:S01]  /*266a0*/  VIADD R9, R186, 0xffffffa0 ;  /* 0xffffffa0ba097836 */ /* 0x000fe20000000000 */
[----:B------:R-:W-:Y:S02]  /*266b0*/  I2FP.F32.S32 R7, R7 ;  /* 0x0000000700077245 */ /* 0x000fe40000201400 */
[----:B------:R-:W-:Y:S02]  /*266c0*/  I2FP.F32.S32 R8, R8 ;  /* 0x0000000800087245 */ /* 0x000fe40000201400 */
[----:B------:R-:W-:Y:S01]  /*266d0*/  FSEL R23, R23, -INF , !P0 ;  /* 0xff80000017177808 */ /* 0x000fe20004000000 */
[----:B------:R-:W-:Y:S01]  /*266e0*/  FFMA.FTZ R26, R7, -UR7, R26 ;  /* 0x80000007071a7c23 */ /* 0x000fe2000801001a */
[----:B------:R-:W-:Y:S01]  /*266f0*/  LOP3.LUT P0, RZ, R225, 0x2, RZ, 0xc0, !PT ;  /* 0x00000002e1ff7812 */ /* 0x000fe2000780c0ff */
[C---:B------:R-:W-:Y:S01]  /*26700*/  IMAD.IADD R7, R223.reuse, 0x1, -R9 ;  /* 0x00000001df077824 */ /* 0x040fe200078e0a09 */
[-C--:B------:R-:W-:Y:S01]  /*26710*/  ISETP.GT.AND P3, PT, R168, R5.reuse, PT ;  /* 0x00000005a800720c */ /* 0x080fe20003f64270 */
[----:B------:R-:W-:Y:S01]  /*26720*/  FFMA.FTZ R27, R8, -UR7, R27 ;  /* 0x80000007081b7c23 */ /* 0x000fe2000801001b */
[----:B------:R-:W-:Y:S01]  /*26730*/  I2FP.F32.S32 R6, R6 ;  /* 0x0000000600067245 */ /* 0x000fe20000201400 */
[----:B------:R-:W-:Y:S01]  /*26740*/  VIADD R8, R186, 0xffffffa1 ;  /* 0xffffffa1ba087836 */ /* 0x000fe20000000000 */
[----:B------:R-:W-:Y:S02]  /*26750*/  FSEL R183, R14, -INF , !P1 ;  /* 0xff8000000eb77808 */ /* 0x000fe40004800000 */
[----:B-1----:R-:W-:Y:S01]  /*26760*/  FSEL R217, R18, -INF , !P0 ;  /* 0xff80000012d97808 */ /* 0x002fe20004000000 */
[--C-:B------:R-:W-:Y:S01]  /*26770*/  IMAD.IADD R11, R223, 0x1, -R8.reuse ;  /* 0x00000001df0b7824 */ /* 0x100fe200078e0a08 */
[----:B------:R-:W-:Y:S01]  /*26780*/  FSEL R24, R24, -INF , !P3 ;  /* 0xff80000018187808 */ /* 0x000fe20005800000 */
[----:B------:R-:W-:Y:S01]  /*26790*/  FFMA.FTZ R25, R6, -UR7, R25 ;  /* 0x8000000706197c23 */ /* 0x000fe20008010019 */
[C---:B------:R-:W-:Y:S02]  /*267a0*/  ISETP.GT.AND P1, PT, R169.reuse, R5, PT ;  /* 0x00000005a900720c */ /* 0x040fe40003f24270 */
[----:B------:R-:W-:Y:S02]  /*267b0*/  ISETP.GT.AND P0, PT, R169, R4, PT ;  /* 0x00000004a900720c */ /* 0x000fe40003f04270 */
[----:B------:R-:W-:Y:S02]  /*267c0*/  ISETP.GE.AND P3, PT, R4, R210, PT ;  /* 0x000000d20400720c */ /* 0x000fe40003f66270 */
[----:B------:R-:W-:Y:S01]  /*267d0*/  FSEL R182, R13, -INF , !P2 ;  /* 0xff8000000db67808 */ /* 0x000fe20005000000 */
[--C-:B------:R-:W-:Y:S01]  /*267e0*/  IMAD.IADD R13, R221, 0x1, -R9.reuse ;  /* 0x00000001dd0d7824 */ /* 0x100fe200078e0a09 */
[----:B------:R-:W-:Y:S02]  /*267f0*/  ISETP.GT.AND P2, PT, R168, R4, PT ;  /* 0x00000004a800720c */ /* 0x000fe40003f44270 */
[----:B------:R-:W-:Y:S02]  /*26800*/  FSEL R26, R26, -INF , !P1 ;  /* 0xff8000001a1a7808 */ /* 0x000fe40004800000 */
[----:B------:R-:W-:Y:S02]  /*26810*/  FSEL R27, R27, -INF , !P0 ;  /* 0xff8000001b1b7808 */ /* 0x000fe40004000000 */
[----:B---3--:R-:W-:Y:S02]  /*26820*/  FSEL R214, R21, -INF , !P3 ;  /* 0xff80000015d67808 */ /* 0x008fe40005800000 */
[C---:B------:R-:W-:Y:S02]  /*26830*/  ISETP.GE.AND P0, PT, R4.reuse, R211, PT ;  /* 0x000000d30400720c */ /* 0x040fe40003f06270 */
[C---:B------:R-:W-:Y:S02]  /*26840*/  ISETP.GE.AND P3, PT, R4.reuse, R208, PT ;  /* 0x000000d00400720c */ /* 0x040fe40003f66270 */
[----:B------:R-:W-:Y:S01]  /*26850*/  ISETP.GE.AND P1, PT, R4, R209, PT ;  /* 0x000000d10400720c */ /* 0x000fe20003f26270 */
[----:B------:R-:W-:Y:S01]  /*26860*/  IMAD.IADD R4, R222, 0x1, -R8 ;  /* 0x00000001de047824 */ /* 0x000fe200078e0a08 */
        /* <DEDUP_REMOVED lines=8> */
[--C-:B------:R-:W-:Y:S01]  /*268f0*/  IMAD.IADD R5, R222, 0x1, -R9.reuse ;  /* 0x00000001de057824 */ /* 0x100fe200078e0a09 */
        /* <DEDUP_REMOVED lines=9> */
[----:B------:R-:W-:Y:S01]  /*26990*/  IABS R13, R13 ;  /* 0x0000000d000d7213 */ /* 0x000fe20000000000 */
[----:B------:R-:W-:Y:S01]  /*269a0*/  IMAD.MOV.U32 R10, RZ, RZ, R5 ;  /* 0x000000ffff0a7224 */ /* 0x000fe200078e0005 */
[----:B------:R-:W-:Y:S01]  /*269b0*/  I2FP.F32.S32 R5, R11 ;  /* 0x0000000b00057245 */ /* 0x000fe20000201400 */
[----:B------:R-:W-:Y:S01]  /*269c0*/  VIADD R23, R186, 0xffffffe8 ;  /* 0xffffffe8ba177836 */ /* 0x000fe20000000000 */
[----:B------:R-:W-:Y:S02]  /*269d0*/  I2FP.F32.S32 R6, R12 ;  /* 0x0000000c00067245 */ /* 0x000fe40000201400 */
[----:B------:R-:W-:Y:S01]  /*269e0*/  I2FP.F32.S32 R4, R10 ;  /* 0x0000000a00047245 */ /* 0x000fe20000201400 */
[----:B------:R-:W-:Y:S01]  /*269f0*/  FFMA.FTZ R29, R5, -UR7, R29 ;  /* 0x80000007051d7c23 */ /* 0x000fe2000801001d */
[----:B------:R-:W-:Y:S01]  /*26a00*/  I2FP.F32.S32 R7, R7 ;  /* 0x0000000700077245 */ /* 0x000fe20000201400 */
[----:B------:R-:W-:Y:S01]  /*26a10*/  VIADD R5, R0, 0x18 ;  /* 0x0000001800057836 */ /* 0x000fe20000000000 */
[----:B------:R-:W-:Y:S01]  /*26a20*/  I2FP.F32.S32 R13, R13 ;  /* 0x0000000d000d7245 */ /* 0x000fe20000201400 */
[----:B------:R-:W-:Y:S01]  /*26a30*/  FFMA.FTZ R28, R6, -UR7, R28 ;  /* 0x80000007061c7c23 */ /* 0x000fe2000801001c */
[----:B------:R-:W-:Y:S01]  /*26a40*/  FSEL R171, R25, -INF , !P3 ;  /* 0xff80000019ab7808 */ /* 0x000fe20005800000 */
[----:B------:R-:W-:Y:S01]  /*26a50*/  FFMA.FTZ R30, R4, -UR7, R30 ;  /* 0x80000007041e7c23 */ /* 0x000fe2000801001e */
[----:B------:R-:W-:Y:S01]  /*26a60*/  ISETP.GT.AND P0, PT, R168, R5, PT ;  /* 0x00000005a800720c */ /* 0x000fe20003f04270 */
[----:B------:R-:W-:Y:S01]  /*26a70*/  VIADD R4, R0, 0x19 ;  /* 0x0000001900047836 */ /* 0x000fe20000000000 */
[----:B------:R-:W-:Y:S01]  /*26a80*/  FSEL R195, R22, -INF , !P5 ;  /* 0xff80000016c37808 */ /* 0x000fe20006800000 */
[--C-:B------:R-:W-:Y:S01]  /*26a90*/  IMAD.IADD R6, R221, 0x1, -R8.reuse ;  /* 0x00000001dd067824 */ /* 0x100fe200078e0a08 */
[----:B------:R-:W-:Y:S01]  /*26aa0*/  FSEL R28, R28, -INF , !P0 ;  /* 0xff8000001c1c7808 */ /* 0x000fe20004000000 */
[----:B------:R-:W-:Y:S01]  /*26ab0*/  IMAD.IADD R8, R224, 0x1, -R8 ;  /* 0x00000001e0087824 */ /* 0x000fe200078e0a08 */
[----:B------:R-:W-:Y:S01]  /*26ac0*/  ISETP.GT.AND P0, PT, R168, R4, PT ;  /* 0x00000004a800720c */ /* 0x000fe20003f04270 */
[----:B------:R-:W-:Y:S01]  /*26ad0*/  VIADD R25, R186, 0xfffffff1 ;  /* 0xfffffff1ba197836 */ /* 0x000fe20000000000 */
[----:B------:R-:W-:Y:S01]  /*26ae0*/  IABS R6, R6 ;  /* 0x0000000600067213 */ /* 0x000fe20000000000 */
[----:B------:R-:W-:Y:S01]  /*26af0*/  FFMA.FTZ R31, R7, -UR7, R31 ;  /* 0x80000007071f7c23 */ /* 0x000fe2000801001f */
[----:B------:R-:W-:Y:S01]  /*26b00*/  IABS R8, R8 ;  /* 0x0000000800087213 */ /* 0x000fe20000000000 */
[----:B------:R-:W-:Y:S01]  /*26b10*/  FFMA.FTZ R32, R13, -UR7, R32 ;  /* 0x800000070d207c23 */ /* 0x000fe20008010020 */
[----:B------:R-:W-:Y:S02]  /*26b20*/  FSEL R29, R29, -INF , !P0 ;  /* 0xff8000001d1d7808 */ /* 0x000fe40004000000 */
[----:B------:R-:W-:Y:S02]  /*26b30*/  IABS R7, R9 ;  /* 0x0000000900077213 */ /* 0x000fe40000000000 */
[C---:B------:R-:W-:Y:S02]  /*26b40*/  ISETP.GT.AND P0, PT, R169.reuse, R5, PT ;  /* 0x00000005a900720c */ /* 0x040fe40003f04270 */
[----:B------:R-:W-:Y:S02]  /*26b50*/  I2FP.F32.S32 R8, R8 ;  /* 0x0000000800087245 */ /* 0x000fe40000201400 */
[----:B------:R-:W-:Y:S02]  /*26b60*/  I2FP.F32.S32 R6, R6 ;  /* 0x0000000600067245 */ /* 0x000fe40000201400 */
[----:B------:R-:W-:Y:S01]  /*26b70*/  I2FP.F32.S32 R7, R7 ;  /* 0x0000000700077245 */ /* 0x000fe20000201400 */
[----:B------:R-:W-:Y:S01]  /*26b80*/  FFMA.FTZ R35, R8, -UR7, R35 ;  /* 0x8000000708237c23 */ /* 0x000fe20008010023 */
[----:B------:R-:W-:Y:S01]  /*26b90*/  FSEL R30, R30, -INF , !P0 ;  /* 0xff8000001e1e7808 */ /* 0x000fe20004000000 */
[----:B------:R-:W-:Y:S01]  /*26ba0*/  FFMA.FTZ R33, R6, -UR7, R33 ;  /* 0x8000000706217c23 */ /* 0x000fe20008010021 */
[-C--:B------:R-:W-:Y:S01]  /*26bb0*/  ISETP.GT.AND P0, PT, R169, R4.reuse, PT ;  /* 0x00000004a900720c */ /* 0x080fe20003f04270 */
[----:B------:R-:W-:Y:S01]  /*26bc0*/  VIADD R6, R186, 0xffffffa9 ;  /* 0xffffffa9ba067836 */ /* 0x000fe20000000000 */
[----:B------:R-:W-:Y:S01]  /*26bd0*/  FSEL R170, R24, -INF , !P4 ;  /* 0xff80000018aa7808 */ /* 0x000fe20006000000 */
[----:B------:R-:W-:Y:S01]  /*26be0*/  VIADD R24, R186, 0xfffffff0 ;  /* 0xfffffff0ba187836 */ /* 0x000fe20000000000 */
[----:B------:R-:W-:Y:S01]  /*26bf0*/  FSEL R31, R31, -INF , !P0 ;  /* 0xff8000001f1f7808 */ /* 0x000fe20004000000 */
[----:B------:R-:W-:Y:S01]  /*26c00*/  IMAD.IADD R10, R224, 0x1, -R6 ;  /* 0x00000001e00a7824 */ /* 0x000fe200078e0a06 */
[-C--:B------:R-:W-:Y:S01]  /*26c10*/  ISETP.GT.AND P3, PT, R3, R4.reuse, PT ;  /* 0x000000040300720c */ /* 0x080fe20003f64270 */
[----:B------:R-:W-:Y:S01]  /*26c20*/  FFMA.FTZ R34, R7, -UR7, R34 ;  /* 0x8000000707227c23 */ /* 0x000fe20008010022 */
[----:B------:R-:W-:Y:S01]  /*26c30*/  ISETP.GT.AND P5, PT, R2, R4, PT ;  /* 0x000000040200720c */ /* 0x000fe20003fa4270 */
[----:B------:R-:W-:Y:S01]  /*26c40*/  VIADD R7, R186, 0xffffffa8 ;  /* 0xffffffa8ba077836 */ /* 0x000fe20000000000 */
[-C--:B------:R-:W-:Y:S02]  /*26c50*/  ISETP.GT.AND P4, PT, R3, R5.reuse, PT ;  /* 0x000000050300720c */ /* 0x080fe40003f84270 */
[-C--:B------:R-:W-:Y:S01]  /*26c60*/  ISETP.GE.AND P0, PT, R5, R208.reuse, PT ;  /* 0x000000d00500720c */ /* 0x080fe20003f06270 */
[--C-:B------:R-:W-:Y:S01]  /*26c70*/  IMAD.IADD R8, R224, 0x1, -R7.reuse ;  /* 0x00000001e0087824 */ /* 0x100fe200078e0a07 */
[----:B------:R-:W-:Y:S01]  /*26c80*/  FSEL R215, R20, -INF , !P6 ;  /* 0xff80000014d77808 */ /* 0x000fe20007000000 */
[--C-:B------:R-:W-:Y:S01]  /*26c90*/  IMAD.IADD R12, R222, 0x1, -R7.reuse ;  /* 0x00000001de0c7824 */ /* 0x100fe200078e0a07 */
[----:B------:R-:W-:Y:S02]  /*26ca0*/  ISETP.GT.AND P6, PT, R2, R5, PT ;  /* 0x000000050200720c */ /* 0x000fe40003fc4270 */
[----:B------:R-:W-:Y:S02]  /*26cb0*/  FSEL R13, R35, -INF , !P3 ;  /* 0xff800000230d7808 */ /* 0x000fe40005800000 */
[----:B------:R-:W-:Y:S02]  /*26cc0*/  FSEL R172, R26, -INF , !P2 ;  /* 0xff8000001aac7808 */ /* 0x000fe40005000000 */
[----:B------:R-:W-:Y:S02]  /*26cd0*/  FSEL R33, R33, -INF , !P5 ;  /* 0xff80000021217808 */ /* 0x000fe40006800000 */
[----:B------:R-:W-:Y:S02]  /*26ce0*/  FSEL R14, R34, -INF , !P4 ;  /* 0xff800000220e7808 */ /* 0x000fe40006000000 */
[----:B------:R-:W-:Y:S02]  /*26cf0*/  FSEL R35, R28, -INF , !P0 ;  /* 0xff8000001c237808 */ /* 0x000fe40004000000 */
        /* <DEDUP_REMOVED lines=57> */
[----:B------:R-:W-:Y:S01]  /*27090*/  FSEL R189, R14, -INF , !P0 ;  /* 0xff8000000ebd7808 */ /* 0x000fe20004000000 */
[--C-:B------:R-:W-:Y:S01]  /*270a0*/  IMAD.IADD R11, R223, 0x1, -R8.reuse ;  /* 0x00000001df0b7824 */ /* 0x100fe200078e0a08 */
[----:B------:R-:W-:Y:S01]  /*270b0*/  FSEL R40, R40, -INF , !P3 ;  /* 0xff80000028287808 */ /* 0x000fe20005800000 */
[----:B------:R-:W-:Y:S01]  /*270c0*/  FFMA.FTZ R41, R6, -UR7, R41 ;  /* 0x8000000706297c23 */ /* 0x000fe20008010029 */
[C---:B------:R-:W-:Y:S02]  /*270d0*/  ISETP.GT.AND P1, PT, R169.reuse, R5, PT ;  /* 0x00000005a900720c */ /* 0x040fe40003f24270 */
[----:B------:R-:W-:Y:S02]  /*270e0*/  ISETP.GT.AND P0, PT, R169, R4, PT ;  /* 0x00000004a900720c */ /* 0x000fe40003f04270 */
[----:B------:R-:W-:Y:S02]  /*270f0*/  ISETP.GE.AND P3, PT, R4, R210, PT ;  /* 0x000000d20400720c */ /* 0x000fe40003f66270 */
[----:B------:R-:W-:Y:S02]  /*27100*/  FSEL R174, R29, -INF , !P2 ;  /* 0xff8000001dae7808 */ /* 0x000fe40005000000 */
[----:B------:R-:W-:Y:S02]  /*27110*/  ISETP.GT.AND P2, PT, R168, R4, PT ;  /* 0x00000004a800720c */ /* 0x000fe40003f44270 */
[----:B------:R-:W-:Y:S02]  /*27120*/  FSEL R42, R42, -INF , !P1 ;  /* 0xff8000002a2a7808 */ /* 0x000fe40004800000 */
[----:B------:R-:W-:Y:S02]  /*27130*/  FSEL R43, R43, -INF , !P0 ;  /* 0xff8000002b2b7808 */ /* 0x000fe40004000000 */
[----:B------:R-:W-:Y:S02]  /*27140*/  FSEL R194, R37, -INF , !P3 ;  /* 0xff80000025c27808 */ /* 0x000fe40005800000 */
[C---:B------:R-:W-:Y:S02]  /*27150*/  ISETP.GE.AND P0, PT, R4.reuse, R211, PT ;  /* 0x000000d30400720c */ /* 0x040fe40003f06270 */
[C---:B------:R-:W-:Y:S02]  /*27160*/  ISETP.GE.AND P3, PT, R4.reuse, R208, PT ;  /* 0x000000d00400720c */ /* 0x040fe40003f66270 */
[----:B------:R-:W-:Y:S01]  /*27170*/  ISETP.GE.AND P1, PT, R4, R209, PT ;  /* 0x000000d10400720c */ /* 0x000fe20003f26270 */
[----:B------:R-:W-:Y:S01]  /*27180*/  IMAD.IADD R4, R222, 0x1, -R8 ;  /* 0x00000001de047824 */ /* 0x000fe200078e0a08 */
[----:B------:R-:W-:Y:S02]  /*27190*/  FSEL R243, R32, -INF , !P6 ;  /* 0xff80000020f37808 */ /* 0x000fe40007000000 */
[----:B------:R-:W-:Y:S02]  /*271a0*/  FSEL R192, R33, -INF , !P4 ;  /* 0xff80000021c07808 */ /* 0x000fe40006000000 */
[----:B------:R-:W-:Y:S01]  /*271b0*/  FSEL R188, R13, -INF , !P5 ;  /* 0xff8000000dbc7808 */ /* 0x000fe20006800000 */
[--C-:B------:R-:W-:Y:S01]  /*271c0*/  IMAD.IADD R13, R221, 0x1, -R9.reuse ;  /* 0x00000001dd0d7824 */ /* 0x100fe200078e0a09 */
        /* <DEDUP_REMOVED lines=18> */
[----:B------:R-:W-:Y:S01]  /*272f0*/  IMAD.MOV.U32 R39, RZ, RZ, R194 ;  /* 0x000000ffff277224 */ /* 0x000fe200078e00c2 */
        /* <DEDUP_REMOVED lines=16> */
[----:B------:R-:W-:Y:S01]  /*27400*/  FFMA.FTZ R48, R13, -UR7, R48 ;  /* 0x800000070d307c23 */ /* 0x000fe20008010030 */
[----:B------:R-:W-:Y:S01]  /*27410*/  IABS R6, R6 ;  /* 0x0000000600067213 */ /* 0x000fe20000000000 */
[----:B------:R-:W-:Y:S01]  /*27420*/  IMAD.MOV.U32 R38, RZ, RZ, R195 ;  /* 0x000000ffff267224 */ /* 0x000fe200078e00c3 */
[----:B------:R-:W-:Y:S01]  /*27430*/  FSEL R45, R45, -INF , !P0 ;  /* 0xff8000002d2d7808 */ /* 0x000fe20004000000 */
[----:B------:R-:W-:Y:S01]  /*27440*/  FFMA.FTZ R47, R7, -UR7, R47 ;  /* 0x80000007072f7c23 */ /* 0x000fe2000801002f */
[----:B------:R-:W-:Y:S02]  /*27450*/  IABS R7, R9 ;  /* 0x0000000900077213 */ /* 0x000fe40000000000 */
[C---:B------:R-:W-:Y:S02]  /*27460*/  ISETP.GT.AND P0, PT, R169.reuse, R5, PT ;  /* 0x00000005a900720c */ /* 0x040fe40003f04270 */
[----:B------:R-:W-:Y:S02]  /*27470*/  IABS R8, R8 ;  /* 0x0000000800087213 */ /* 0x000fe40000000000 */
[----:B------:R-:W-:Y:S02]  /*27480*/  I2FP.F32.S32 R6, R6 ;  /* 0x0000000600067245 */ /* 0x000fe40000201400 */
[----:B------:R-:W-:Y:S02]  /*27490*/  I2FP.F32.S32 R7, R7 ;  /* 0x0000000700077245 */ /* 0x000fe40000201400 */
[----:B------:R-:W-:Y:S01]  /*274a0*/  FSEL R46, R46, -INF , !P0 ;  /* 0xff8000002e2e7808 */ /* 0x000fe20004000000 */
[----:B------:R-:W-:Y:S01]  /*274b0*/  FFMA.FTZ R49, R6, -UR7, R49 ;  /* 0x8000000706317c23 */ /* 0x000fe20008010031 */
[----:B------:R-:W-:Y:S01]  /*274c0*/  ISETP.GT.AND P0, PT, R169, R4, PT ;  /* 0x00000004a900720c */ /* 0x000fe20003f04270 */
[----:B------:R-:W-:Y:S01]  /*274d0*/  FFMA.FTZ R50, R7, -UR7, R50 ;  /* 0x8000000707327c23 */ /* 0x000fe20008010032 */
[----:B------:R-:W-:Y:S01]  /*274e0*/  I2FP.F32.S32 R8, R8 ;  /* 0x0000000800087245 */ /* 0x000fe20000201400 */
[C---:B------:R-:W-:Y:S01]  /*274f0*/  VIADD R6, R186.reuse, 0xffffffb9 ;  /* 0xffffffb9ba067836 */ /* 0x040fe20000000000 */
[----:B------:R-:W-:Y:S01]  /*27500*/  FSEL R47, R47, -INF , !P0 ;  /* 0xff8000002f2f7808 */ /* 0x000fe20004000000 */
[----:B------:R-:W-:Y:S01]  /*27510*/  VIADD R7, R186, 0xffffffb8 ;  /* 0xffffffb8ba077836 */ /* 0x000fe20000000000 */
[----:B------:R-:W-:Y:S01]  /*27520*/  ISETP.GT.AND P5, PT, R2, R4, PT ;  /* 0x000000040200720c */ /* 0x000fe20003fa4270 */
[----:B------:R-:W-:Y:S01]  /*27530*/  FFMA.FTZ R51, R8, -UR7, R51 ;  /* 0x8000000708337c23 */ /* 0x000fe20008010033 */
[-C--:B------:R-:W-:Y:S01]  /*27540*/  ISETP.GT.AND P4, PT, R3, R5.reuse, PT ;  /* 0x000000050300720c */ /* 0x080fe20003f84270 */
[C-C-:B------:R-:W-:Y:S01]  /*27550*/  IMAD.IADD R8, R224.reuse, 0x1, -R7.reuse ;  /* 0x00000001e0087824 */ /* 0x140fe200078e0a07 */
[----:B------:R-:W-:Y:S01]  /*27560*/  ISETP.GE.AND P0, PT, R5, R208, PT ;  /* 0x000000d00500720c */ /* 0x000fe20003f06270 */
[----:B------:R-:W-:Y:S01]  /*27570*/  IMAD.IADD R10, R224, 0x1, -R6 ;  /* 0x00000001e00a7824 */ /* 0x000fe200078e0a06 */
[----:B------:R-:W-:Y:S01]  /*27580*/  FSEL R193, R36, -INF , !P6 ;  /* 0xff80000024c17808 */ /* 0x000fe20007000000 */
[--C-:B------:R-:W-:Y:S01]  /*27590*/  IMAD.IADD R12, R222, 0x1, -R7.reuse ;  /* 0x00000001de0c7824 */ /* 0x100fe200078e0a07 */
[----:B------:R-:W-:Y:S01]  /*275a0*/  FSEL R20, R41, -INF , !P3 ;  /* 0xff80000029147808 */ /* 0x000fe20005800000 */
[----:B------:R-:W-:Y:S01]  /*275b0*/  IMAD.MOV.U32 R41, RZ, RZ, R188 ;  /* 0x000000ffff297224 */ /* 0x000fe200078e00bc */
[----:B------:R-:W-:Y:S02]  /*275c0*/  ISETP.GT.AND P6, PT, R2, R5, PT ;  /* 0x000000050200720c */ /* 0x000fe40003fc4270 */
[----:B------:R-:W-:Y:S02]  /*275d0*/  ISETP.GT.AND P3, PT, R3, R4, PT ;  /* 0x000000040300720c */ /* 0x000fe40003f64270 */
        /* <DEDUP_REMOVED lines=9> */
[----:B------:R-:W-:Y:S01]  /*27670*/  FSEL R30, R43, -INF , !P1 ;  /* 0xff8000002b1e7808 */ /* 0x000fe20004800000 */
[----:B------:R-:W-:Y:S01]  /*27680*/  IMAD.MOV.U32 R43, RZ, RZ, R192 ;  /* 0x000000ffff2b7224 */ /* 0x000fe200078e00c0 */
        /* <DEDUP_REMOVED lines=27> */
[----:B------:R-:W-:Y:S01]  /*27840*/  IMAD.MOV.U32 R47, RZ, RZ, R193 ;  /* 0x000000ffff2f7224 */ /* 0x000fe200078e00c1 */
[----:B------:R-:W-:Y:S01]  /*27850*/  FSEL R52, R52, -INF , !P0 ;  /* 0xff80000034347808 */ /* 0x000fe20004000000 */
[----:B------:R-:W-:Y:S01]  /*27860*/  FFMA.FTZ R55, R8, -UR7, R55 ;  /* 0x8000000708377c23 */ /* 0x000fe20008010037 */
[----:B------:R-:W-:Y:S01]  /*27870*/  ISETP.GT.AND P0, PT, R2, R4, PT ;  /* 0x000000040200720c */ /* 0x000fe20003f04270 */
[--C-:B------:R-:W-:Y:S01]  /*27880*/  IMAD.IADD R8, R222, 0x1, -R6.reuse ;  /* 0x00000001de087824 */ /* 0x100fe200078e0a06 */
[----:B------:R-:W-:Y:S01]  /*27890*/  @P3 LOP3.LUT R225, R225, 0x2, RZ, 0xfc, !PT ;  /* 0x00000002e1e13812 */ /* 0x000fe200078efcff */
[----:B------:R-:W-:Y:S01]  /*278a0*/  IMAD.IADD R6, R223, 0x1, -R6 ;  /* 0x00000001df067824 */ /* 0x000fe200078e0a06 */
        /* <DEDUP_REMOVED lines=9> */
[----:B------:R-:W-:Y:S01]  /*27940*/  I2FP.F32.S32 R8, R8 ;  /* 0x0000000800087245 */ /* 0x000fe20000201400 */
[--C-:B------:R-:W-:Y:S01]  /*27950*/  IMAD.IADD R13, R221, 0x1, -R9.reuse ;  /* 0x00000001dd0d7824 */ /* 0x100fe200078e0a09 */
        /* <DEDUP_REMOVED lines=13> */
[C---:B------:R-:W-:Y:S02]  /*27a30*/  ISETP.GT.AND P1, PT, R169.reuse, R5, PT ;  /* 0x00000005a900720c */ /* 0x040fe40003f24270 */
[----:B------:R-:W-:Y:S02]  /*27a40*/  ISETP.GT.AND P0, PT, R169, R4, PT ;  /* 0x00000004a900720c */ /* 0x000fe40003f04270 */
[----:B------:R-:W-:Y:S02]  /*27a50*/  ISETP.GE.AND P3, PT, R4, R210, PT ;  /* 0x000000d20400720c */ /* 0x000fe40003f66270 */
[----:B------:R-:W-:Y:S01]  /*27a60*/  FSEL R31, R45, -INF , !P2 ;  /* 0xff8000002d1f7808 */ /* 0x000fe20005000000 */
[----:B------:R-:W-:Y:S01]  /*27a70*/  IMAD.MOV.U32 R45, RZ, RZ, R14 ;  /* 0x000000ffff2d7224 */ /* 0x000fe200078e000e */
        /* <DEDUP_REMOVED lines=8> */
[----:B------:R-:W-:Y:S01]  /*27b00*/  FSEL R251, R48, -INF , !P6 ;  /* 0xff80000030fb7808 */ /* 0x000fe20007000000 */
[----:B------:R-:W-:Y:S01]  /*27b10*/  IMAD.MOV.U32 R48, RZ, RZ, R191 ;  /* 0x000000ffff307224 */ /* 0x000fe200078e00bf */
[----:B------:R-:W-:Y:S01]  /*27b20*/  FSEL R194, R49, -INF , !P4 ;  /* 0xff80000031c27808 */ /* 0x000fe20006000000 */
[----:B------:R-:W-:Y:S01]  /*27b30*/  IMAD.MOV.U32 R49, RZ, RZ, R190 ;  /* 0x000000ffff317224 */ /* 0x000fe200078e00be */
[----:B------:R-:W-:Y:S02]  /*27b40*/  FSEL R16, R51, -INF , !P5 ;  /* 0xff80000033107808 */ /* 0x000fe40006800000 */
[----:B------:R-:W-:Y:S01]  /*27b50*/  FSEL R57, R57, -INF , !P2 ;  /* 0xff80000039397808 */ /* 0x000fe20005000000 */
[----:B------:R-:W3:Y:S01]  /*27b60*/  LDL.64 R50, [R1+0x158] ;  /* 0x0001580001327983 */ /* 0x000ee20000100a00 */
        /* <DEDUP_REMOVED lines=34> */
[----:B------:R-:W-:Y:S01]  /*27d90*/  IMAD.MOV.U32 R56, RZ, RZ, R16 ;  /* 0x000000ffff387224 */ /* 0x000fe200078e0010 */
[----:B------:R-:W-:Y:S01]  /*27da0*/  IABS R6, R6 ;  /* 0x0000000600067213 */ /* 0x000fe20000000000 */
[----:B------:R-:W-:Y:S01]  /*27db0*/  IMAD.MOV.U32 R54, RZ, RZ, R189 ;  /* 0x000000ffff367224 */ /* 0x000fe200078e00bd */
[----:B------:R-:W-:Y:S01]  /*27dc0*/  FSEL R61, R61, -INF , !P0 ;  /* 0xff8000003d3d7808 */ /* 0x000fe20004000000 */
[----:B------:R-:W-:Y:S01]  /*27dd0*/  FFMA.FTZ R63, R7, -UR7, R63 ;  /* 0x80000007073f7c23 */ /* 0x000fe2000801003f */
[----:B------:R-:W-:Y:S01]  /*27de0*/  IABS R7, R9 ;  /* 0x0000000900077213 */ /* 0x000fe20000000000 */
[----:B------:R-:W-:Y:S01]  /*27df0*/  FFMA.FTZ R64, R13, -UR7, R64 ;  /* 0x800000070d407c23 */ /* 0x000fe20008010040 */
        /* <DEDUP_REMOVED lines=17> */
[--C-:B------:R-:W-:Y:S01]  /*27f10*/  IMAD.IADD R10, R224, 0x1, -R6.reuse ;  /* 0x00000001e00a7824 */ /* 0x100fe200078e0a06 */
[----:B------:R-:W-:Y:S01]  /*27f20*/  FSEL R197, R52, -INF , !P6 ;  /* 0xff80000034c57808 */ /* 0x000fe20007000000 */
[----:B------:R-:W-:Y:S01]  /*27f30*/  IMAD.IADD R14, R222, 0x1, -R7 ;  /* 0x00000001de0e7824 */ /* 0x000fe200078e0a07 */
[----:B------:R-:W-:Y:S02]  /*27f40*/  FSEL R57, R57, -INF , !P3 ;  /* 0xff80000039397808 */ /* 0x000fe40005800000 */
[----:B------:R-:W-:Y:S02]  /*27f50*/  ISETP.GT.AND P6, PT, R2, R5, PT ;  /* 0x000000050200720c */ /* 0x000fe40003fc4270 */
[----:B------:R-:W-:Y:S02]  /*27f60*/  ISETP.GT.AND P3, PT, R3, R4, PT ;  /* 0x000000040300720c */ /* 0x000fe40003f64270 */
[----:B------:R-:W-:Y:S01]  /*27f70*/  FSEL R12, R58, -INF , !P2 ;  /* 0xff8000003a0c7808 */ /* 0x000fe20005000000 */
[----:B------:R-:W-:Y:S01]  /*27f80*/  IMAD.MOV.U32 R58, RZ, RZ, R15 ;  /* 0x000000ffff3a7224 */ /* 0x000fe200078e000f */
        /* <DEDUP_REMOVED lines=43> */
[C---:B------:R-:W-:Y:S01]  /*28240*/  ISETP.GT.AND P0, PT, R3.reuse, R5, PT ;  /* 0x000000050300720c */ /* 0x040fe20003f04270 */
[----:B------:R1:W-:Y:S01]  /*28250*/  STL [R1+0x340], R225 ;  /* 0x000340e101007387 */ /* 0x0003e20000100800 */
        /* <DEDUP_REMOVED lines=21> */
[----:B-1----:R-:W4:Y:S01]  /*283b0*/  LDL R225, [R1+0xdc] ;  /* 0x0000dc0001e17983 */ /* 0x002f220000100800 */
[C---:B------:R-:W-:Y:S01]  /*283c0*/  ISETP.GT.AND P1, PT, R169.reuse, R5, PT ;  /* 0x00000005a900720c */ /* 0x040fe20003f24270 */
[----:B------:R-:W-:Y:S01]  /*283d0*/  FFMA.FTZ R73, R6, -UR7, R73 ;  /* 0x8000000706497c23 */ /* 0x000fe20008010049 */
[----:B------:R-:W-:Y:S02]  /*283e0*/  ISETP.GT.AND P0, PT, R169, R4, PT ;  /* 0x00000004a900720c */ /* 0x000fe40003f04270 */
[----:B------:R-:W-:Y:S02]  /*283f0*/  ISETP.GE.AND P3, PT, R4, R210, PT ;  /* 0x000000d20400720c */ /* 0x000fe40003f66270 */
[----:B------:R-:W-:Y:S02]  /*28400*/  FSEL R61, R61, -INF , !P2 ;  /* 0xff8000003d3d7808 */ /* 0x000fe40005000000 */
[----:B------:R-:W-:Y:S02]  /*28410*/  ISETP.GT.AND P2, PT, R168, R4, PT ;  /* 0x00000004a800720c */ /* 0x000fe40003f44270 */
[----:B------:R-:W-:Y:S02]  /*28420*/  FSEL R74, R74, -INF , !P1 ;  /* 0xff8000004a4a7808 */ /* 0x000fe40004800000 */
[----:B------:R-:W-:Y:S02]  /*28430*/  FSEL R75, R75, -INF , !P0 ;  /* 0xff8000004b4b7808 */ /* 0x000fe40004000000 */
[----:B------:R-:W-:Y:S01]  /*28440*/  FSEL R230, R69, -INF , !P3 ;  /* 0xff80000045e67808 */ /* 0x000fe20005800000 */
[----:B------:R-:W-:Y:S01]  /*28450*/  IMAD.MOV.U32 R69, RZ, RZ, R55 ;  /* 0x000000ffff457224 */ /* 0x000fe200078e0037 */
        /* <DEDUP_REMOVED lines=35> */
[-C--:B------:R-:W-:Y:S01]  /*28690*/  ISETP.GT.AND P0, PT, R168, R5.reuse, PT ;  /* 0x00000005a800720c */ /* 0x080fe20003f04270 */
[----:B------:R-:W-:Y:S01]  /*286a0*/  VIADD R4, R0, 0x49 ;  /* 0x0000004900047836 */ /* 0x000fe20000000000 */
[-C--:B------:R-:W-:Y:S01]  /*286b0*/  ISETP.GT.AND P5, PT, R2, R5.reuse, PT ;  /* 0x000000050200720c */ /* 0x080fe20003fa4270 */
[--C-:B------:R-:W-:Y:S01]  /*286c0*/  IMAD.IADD R6, R221, 0x1, -R8.reuse ;  /* 0x00000001dd067824 */ /* 0x100fe200078e0a08 */
[----:B------:R-:W-:Y:S01]  /*286d0*/  FSEL R76, R76, -INF , !P0 ;  /* 0xff8000004c4c7808 */ /* 0x000fe20004000000 */
[----:B------:R-:W-:Y:S01]  /*286e0*/  IMAD.IADD R8, R224, 0x1, -R8 ;  /* 0x00000001e0087824 */ /* 0x000fe200078e0a08 */
[----:B------:R-:W-:Y:S01]  /*286f0*/  ISETP.GT.AND P0, PT, R168, R4, PT ;  /* 0x00000004a800720c */ /* 0x000fe20003f04270 */
[----:B------:R-:W-:Y:S01]  /*28700*/  FFMA.FTZ R79, R7, -UR7, R79 ;  /* 0x80000007074f7c23 */ /* 0x000fe2000801004f */
[----:B------:R-:W-:Y:S01]  /*28710*/  IABS R6, R6 ;  /* 0x0000000600067213 */ /* 0x000fe20000000000 */
[----:B------:R-:W-:Y:S01]  /*28720*/  FFMA.FTZ R80, R15, -UR7, R80 ;  /* 0x800000070f507c23 */ /* 0x000fe20008010050 */
[----:B------:R-:W-:Y:S01]  /*28730*/  IABS R8, R8 ;  /* 0x0000000800087213 */ /* 0x000fe20000000000 */
[----:B------:R-:W-:Y:S01]  /*28740*/  IMAD.MOV.U32 R70, RZ, RZ, R54 ;  /* 0x000000ffff467224 */ /* 0x000fe200078e0036 */
[----:B------:R-:W-:Y:S02]  /*28750*/  FSEL R77, R77, -INF , !P0 ;  /* 0xff8000004d4d7808 */ /* 0x000fe40004000000 */
[C---:B------:R-:W-:Y:S02]  /*28760*/  ISETP.GT.AND P0, PT, R169.reuse, R5, PT ;  /* 0x00000005a900720c */ /* 0x040fe40003f04270 */
[----:B------:R-:W-:Y:S02]  /*28770*/  I2FP.F32.S32 R8, R8 ;  /* 0x0000000800087245 */ /* 0x000fe40000201400 */
[----:B------:R-:W-:Y:S02]  /*28780*/  IABS R7, R9 ;  /* 0x0000000900077213 */ /* 0x000fe40000000000 */
[----:B------:R-:W-:Y:S01]  /*28790*/  I2FP.F32.S32 R6, R6 ;  /* 0x0000000600067245 */ /* 0x000fe20000201400 */
[----:B------:R-:W-:Y:S01]  /*287a0*/  FFMA.FTZ R83, R8, -UR7, R83 ;  /* 0x8000000708537c23 */ /* 0x000fe20008010053 */
[----:B------:R-:W-:Y:S01]  /*287b0*/  FSEL R78, R78, -INF , !P0 ;  /* 0xff8000004e4e7808 */ /* 0x000fe20004000000 */
[----:B------:R-:W-:Y:S01]  /*287c0*/  VIADD R8, R186, 0xffffffd9 ;  /* 0xffffffd9ba087836 */ /* 0x000fe20000000000 */
[----:B------:R-:W-:Y:S01]  /*287d0*/  ISETP.GT.AND P0, PT, R169, R4, PT ;  /* 0x00000004a900720c */ /* 0x000fe20003f04270 */
[----:B------:R-:W-:Y:S01]  /*287e0*/  FFMA.FTZ R81, R6, -UR7, R81 ;  /* 0x8000000706517c23 */ /* 0x000fe20008010051 */
[----:B------:R-:W-:Y:S01]  /*287f0*/  I2FP.F32.S32 R7, R7 ;  /* 0x0000000700077245 */ /* 0x000fe20000201400 */
[----:B------:R-:W-:Y:S01]  /*28800*/  VIADD R6, R186, 0xffffffd8 ;  /* 0xffffffd8ba067836 */ /* 0x000fe20000000000 */
[----:B------:R-:W-:Y:S01]  /*28810*/  FSEL R227, R68, -INF , !P6 ;  /* 0xff80000044e37808 */ /* 0x000fe20007000000 */
[C---:B------:R-:W-:Y:S01]  /*28820*/  IMAD.IADD R16, R224.reuse, 0x1, -R8 ;  /* 0x00000001e0107824 */ /* 0x040fe200078e0a08 */
[----:B------:R-:W-:Y:S01]  /*28830*/  FSEL R79, R79, -INF , !P0 ;  /* 0xff8000004f4f7808 */ /* 0x000fe20004000000 */
[----:B------:R-:W-:Y:S01]  /*28840*/  FFMA.FTZ R82, R7, -UR7, R82 ;  /* 0x8000000707527c23 */ /* 0x000fe20008010052 */
[----:B------:R-:W-:Y:S01]  /*28850*/  FSEL R73, R73, -INF , !P3 ;  /* 0xff80000049497808 */ /* 0x000fe20005800000 */
[--C-:B------:R-:W-:Y:S01]  /*28860*/  IMAD.IADD R7, R221, 0x1, -R6.reuse ;  /* 0x00000001dd077824 */ /* 0x100fe200078e0a06 */
[----:B------:R-:W-:Y:S01]  /*28870*/  FSEL R75, R75, -INF , !P1 ;  /* 0xff8000004b4b7808 */ /* 0x000fe20004800000 */
[----:B------:R-:W-:Y:S01]  /*28880*/  IMAD.IADD R13, R224, 0x1, -R6 ;  /* 0x00000001e00d7824 */ /* 0x000fe200078e0a06 */
[----:B------:R-:W-:Y:S01]  /*28890*/  FSEL R80, R80, -INF , !P5 ;  /* 0xff80000050507808 */ /* 0x000fe20006800000 */
[----:B------:R-:W-:Y:S01]  /*288a0*/  IMAD.MOV.U32 R68, RZ, RZ, R56 ;  /* 0x000000ffff447224 */ /* 0x000fe200078e0038 */
[----:B------:R-:W-:Y:S02]  /*288b0*/  ISETP.GT.AND P3, PT, R3, R5, PT ;  /* 0x000000050300720c */ /* 0x000fe40003f64270 */
[C---:B------:R-:W-:Y:S02]  /*288c0*/  ISETP.GE.AND P0, PT, R5.reuse, R208, PT ;  /* 0x000000d00500720c */ /* 0x040fe40003f06270 */
[C---:B------:R-:W-:Y:S02]  /*288d0*/  ISETP.GE.AND P1, PT, R5.reuse, R209, PT ;  /* 0x000000d10500720c */ /* 0x040fe40003f26270 */
[C---:B------:R-:W-:Y:S02]  /*288e0*/  ISETP.GE.AND P5, PT, R5.reuse, R210, PT ;  /* 0x000000d20500720c */ /* 0x040fe40003fa6270 */
[----:B------:R-:W-:Y:S01]  /*288f0*/  ISETP.GE.AND P6, PT, R5, R211, PT ;  /* 0x000000d30500720c */ /* 0x000fe20003fc6270 */
[----:B------:R-:W-:Y:S01]  /*28900*/  IMAD.IADD R5, R221, 0x1, -R8 ;  /* 0x00000001dd057824 */ /* 0x000fe200078e0a08 */
[----:B------:R-:W-:Y:S02]  /*28910*/  IABS R14, R7 ;  /* 0x00000007000e7213 */ /* 0x000fe40000000000 */
[----:B------:R-:W-:Y:S01]  /*28920*/  IABS R7, R16 ;  /* 0x0000001000077213 */ /* 0x000fe20000000000 */
[----:B------:R-:W-:Y:S01]  /*28930*/  VIADD R16, R186, 0xffffffe1 ;  /* 0xffffffe1ba107836 */ /* 0x000fe20000000000 */
[----:B------:R-:W-:Y:S02]  /*28940*/  IABS R9, R5 ;  /* 0x0000000500097213 */ /* 0x000fe40000000000 */
[----:B------:R-:W-:Y:S02]  /*28950*/  IABS R5, R13 ;  /* 0x0000000d00057213 */ /* 0x000fe40000000000 */
[----:B------:R-:W-:Y:S02]  /*28960*/  I2FP.F32.S32 R9, R9 ;  /* 0x0000000900097245 */ /* 0x000fe40000201400 */
[----:B------:R-:W-:Y:S02]  /*28970*/  I2FP.F32.S32 R5, R5 ;  /* 0x0000000500057245 */ /* 0x000fe40000201400 */
[----:B------:R-:W-:Y:S01]  /*28980*/  I2FP.F32.S32 R7, R7 ;  /* 0x0000000700077245 */ /* 0x000fe20000201400 */
[----:B------:R-:W-:Y:S01]  /*28990*/  FFMA.FTZ R85, R9, -UR7, R85 ;  /* 0x8000000709557c23 */ /* 0x000fe20008010055 */
[----:B------:R-:W-:Y:S01]  /*289a0*/  FSEL R10, R72, -INF , !P4 ;  /* 0xff800000480a7808 */ /* 0x000fe20006000000 */
[----:B------:R-:W-:Y:S01]  /*289b0*/  IMAD.IADD R9, R223, 0x1, -R6 ;  /* 0x00000001df097824 */ /* 0x000fe200078e0a06 */
[----:B------:R-:W-:Y:S01]  /*289c0*/  FSEL R74, R74, -INF , !P2 ;  /* 0xff8000004a4a7808 */ /* 0x000fe20005000000 */
[----:B------:R-:W-:Y:S01]  /*289d0*/  FFMA.FTZ R86, R5, -UR7, R86 ;  /* 0x8000000705567c23 */ /* 0x000fe20008010056 */
[-C--:B------:R-:W-:Y:S01]  /*289e0*/  ISETP.GT.AND P4, PT, R2, R4.reuse, PT ;  /* 0x000000040200720c */ /* 0x080fe20003f84270 */
[----:B------:R-:W-:Y:S01]  /*289f0*/  VIADD R5, R0, 0x50 ;  /* 0x0000005000057836 */ /* 0x000fe20000000000 */
[----:B------:R-:W-:Y:S01]  /*28a00*/  ISETP.GT.AND P2, PT, R3, R4, PT ;  /* 0x000000040300720c */ /* 0x000fe20003f44270 */
[----:B------:R-:W-:Y:S01]  /*28a10*/  FFMA.FTZ R87, R7, -UR7, R87 ;  /* 0x8000000707577c23 */ /* 0x000fe20008010057 */
[----:B------:R-:W-:Y:S01]  /*28a20*/  FSEL R76, R76, -INF , !P0 ;  /* 0xff8000004c4c7808 */ /* 0x000fe20004000000 */
[C---:B------:R-:W-:Y:S01]  /*28a30*/  IMAD.IADD R7, R222.reuse, 0x1, -R6 ;  /* 0x00000001de077824 */ /* 0x040fe200078e0a06 */
[----:B------:R-:W-:Y:S01]  /*28a40*/  I2FP.F32.S32 R14, R14 ;  /* 0x0000000e000e7245 */ /* 0x000fe20000201400 */
[--C-:B------:R-:W-:Y:S01]  /*28a50*/  IMAD.IADD R6, R222, 0x1, -R8.reuse ;  /* 0x00000001de067824 */ /* 0x100fe200078e0a08 */
[----:B------:R-:W-:Y:S01]  /*28a60*/  ISETP.GE.AND P0, PT, R4, R209, PT ;  /* 0x000000d10400720c */ /* 0x000fe20003f06270 */
[----:B------:R-:W-:Y:S01]  /*28a70*/  IMAD.IADD R8, R223, 0x1, -R8 ;  /* 0x00000001df087824 */ /* 0x000fe200078e0a08 */
[----:B------:R-:W-:Y:S01]  /*28a80*/  FSEL R81, R81, -INF , !P4 ;  /* 0xff80000051517808 */ /* 0x000fe20006000000 */
[----:B------:R-:W-:Y:S01]  /*28a90*/  FFMA.FTZ R84, R14, -UR7, R84 ;  /* 0x800000070e547c23 */ /* 0x000fe20008010054 */
[----:B------:R-:W-:Y:S02]  /*28aa0*/  FSEL R82, R82, -INF , !P3 ;  /* 0xff80000052527808 */ /* 0x000fe40005800000 */
[----:B------:R-:W-:Y:S02]  /*28ab0*/  FSEL R83, R83, -INF , !P2 ;  /* 0xff80000053537808 */ /* 0x000fe40005000000 */
[C---:B------:R-:W-:Y:S02]  /*28ac0*/  ISETP.GE.AND P2, PT, R4.reuse, R208, PT ;  /* 0x000000d00400720c */ /* 0x040fe40003f46270 */
[C---:B------:R-:W-:Y:S02]  /*28ad0*/  ISETP.GE.AND P3, PT, R4.reuse, R210, PT ;  /* 0x000000d20400720c */ /* 0x040fe40003f66270 */
[----:B------:R-:W-:Y:S01]  /*28ae0*/  ISETP.GE.AND P4, PT, R4, R211, PT ;  /* 0x000000d30400720c */ /* 0x000fe20003f86270 */
[----:B------:R-:W-:Y:S01]  /*28af0*/  VIADD R4, R0, 0x51 ;  /* 0x0000005100047836 */ /* 0x000fe20000000000 */
[----:B------:R-:W-:Y:S02]  /*28b00*/  FSEL R19, R79, -INF , !P0 ;  /* 0xff8000004f137808 */ /* 0x000fe40004000000 */
[----:B------:R-:W-:Y:S02]  /*28b10*/  ISETP.GT.AND P0, PT, R2, R5, PT ;  /* 0x000000050200720c */ /* 0x000fe40003f04270 */
[----:B------:R-:W-:Y:S02]  /*28b20*/  IABS R6, R6 ;  /* 0x0000000600067213 */ /* 0x000fe40000000000 */
[----:B------:R-:W-:Y:S02]  /*28b30*/  FSEL R84, R84, -INF , !P0 ;  /* 0xff80000054547808 */ /* 0x000fe40004000000 */
[----:B------:R-:W-:Y:S02]  /*28b40*/  ISETP.GT.AND P0, PT, R2, R4, PT ;  /* 0x000000040200720c */ /* 0x000fe40003f04270 */
[----:B------:R-:W-:Y:S02]  /*28b50*/  I2FP.F32.S32 R6, R6 ;  /* 0x0000000600067245 */ /* 0x000fe40000201400 */
[----:B------:R-:W-:Y:S02]  /*28b60*/  FSEL R85, R85, -INF , !P0 ;  /* 0xff80000055557808 */ /* 0x000fe40004000000 */
[----:B------:R-:W-:Y:S01]  /*28b70*/  IABS R7, R7 ;  /* 0x0000000700077213 */ /* 0x000fe20000000000 */
[----:B------:R-:W-:Y:S01]  /*28b80*/  FFMA.FTZ R89, R6, -UR7, R89 ;  /* 0x8000000706597c23 */ /* 0x000fe20008010059 */
[----:B------:R-:W-:Y:S02]  /*28b90*/  ISETP.GT.AND P0, PT, R3, R5, PT ;  /* 0x000000050300720c */ /* 0x000fe40003f04270 */
[----:B------:R-:W-:Y:S01]  /*28ba0*/  IABS R6, R8 ;  /* 0x0000000800067213 */ /* 0x000fe20000000000 */
[----:B------:R-:W-:Y:S01]  /*28bb0*/  VIADD R8, R186, 0xffffffe0 ;  /* 0xffffffe0ba087836 */ /* 0x000fe20000000000 */
[----:B------:R-:W-:Y:S02]  /*28bc0*/  FSEL R231, R82, -INF , !P6 ;  /* 0xff80000052e77808 */ /* 0x000fe40007000000 */
[----:B------:R-:W-:Y:S02]  /*28bd0*/  FSEL R238, R83, -INF , !P4 ;  /* 0xff80000053ee7808 */ /* 0x000fe40006000000 */
[----:B------:R-:W-:Y:S01]  /*28be0*/  I2FP.F32.S32 R7, R7 ;  /* 0x0000000700077245 */ /* 0x000fe20000201400 */
[----:B------:R-:W3:Y:S01]  /*28bf0*/  LDL.64 R82, [R1+0x140] ;  /* 0x0001400001527983 */ /* 0x000ee20000100a00 */
[----:B------:R-:W-:Y:S02]  /*28c00*/  FSEL R86, R86, -INF , !P0 ;  /* 0xff80000056567808 */ /* 0x000fe40004000000 */
[----:B------:R-:W-:Y:S01]  /*28c10*/  ISETP.GT.AND P0, PT, R3, R4, PT ;  /* 0x000000040300720c */ /* 0x000fe20003f04270 */
[----:B------:R-:W-:Y:S01]  /*28c20*/  FFMA.FTZ R88, R7, -UR7, R88 ;  /* 0x8000000707587c23 */ /* 0x000fe20008010058 */
[----:B------:R-:W-:Y:S02]  /*28c30*/  IABS R9, R9 ;  /* 0x0000000900097213 */ /* 0x000fe40000000000 */
[----:B------:R-:W-:Y:S02]  /*28c40*/  I2FP.F32.S32 R6, R6 ;  /* 0x0000000600067245 */ /* 0x000fe40000201400 */
[----:B------:R-:W-:Y:S01]  /*28c50*/  FSEL R15, R77, -INF , !P2 ;  /* 0xff8000004d0f7808 */ /* 0x000fe20005000000 */
[----:B------:R-:W-:Y:S01]  /*28c60*/  IMAD.MOV.U32 R77, RZ, RZ, R48 ;  /* 0x000000ffff4d7224 */ /* 0x000fe200078e0030 */
[----:B------:R-:W-:Y:S01]  /*28c70*/  FSEL R87, R87, -INF , !P0 ;  /* 0xff80000057577808 */ /* 0x000fe20004000000 */
[----:B------:R-:W-:Y:S01]  /*28c80*/  FFMA.FTZ R91, R6, -UR7, R91 ;  /* 0x80000007065b7c23 */ /* 0x000fe2000801005b */
[----:B------:R-:W-:Y:S01]  /*28c90*/  FSEL R237, R80, -INF , !P5 ;  /* 0xff80000050ed7808 */ /* 0x000fe20006800000 */
[----:B------:R-:W-:Y:S01]  /*28ca0*/  IMAD.IADD R6, R222, 0x1, -R16 ;  /* 0x00000001de067824 */ /* 0x000fe200078e0a10 */
[----:B------:R-:W-:Y:S01]  /*28cb0*/  FSEL R241, R81, -INF , !P3 ;  /* 0xff80000051f17808 */ /* 0x000fe20005800000 */
[----:B------:R-:W-:Y:S01]  /*28cc0*/  IMAD.MOV.U32 R80, RZ, RZ, R49 ;  /* 0x000000ffff507224 */ /* 0x000fe200078e0031 */
[----:B------:R-:W-:Y:S01]  /*28cd0*/  I2FP.F32.S32 R7, R9 ;  /* 0x0000000900077245 */ /* 0x000fe20000201400 */
[----:B------:R-:W-:Y:S01]  /*28ce0*/  IMAD.IADD R9, R223, 0x1, -R8 ;  /* 0x00000001df097824 */ /* 0x000fe200078e0a08 */
[-C--:B------:R-:W-:Y:S02]  /*28cf0*/  ISETP.GT.AND P2, PT, R168, R5.reuse, PT ;  /* 0x00000005a800720c */ /* 0x080fe40003f44270 */
[----:B------:R-:W-:Y:S01]  /*28d00*/  ISETP.GT.AND P0, PT, R169, R5, PT ;  /* 0x00000005a900720c */ /* 0x000fe20003f04270 */
[----:B------:R-:W-:Y:S01]  /*28d10*/  FFMA.FTZ R90, R7, -UR7, R90 ;  /* 0x80000007075a7c23 */ /* 0x000fe2000801005a */
[C---:B------:R-:W-:Y:S02]  /*28d20*/  ISETP.GE.AND P5, PT, R5.reuse, R210, PT ;  /* 0x000000d20500720c */ /* 0x040fe40003fa6270 */
[C---:B------:R-:W-:Y:S02]  /*28d30*/  ISETP.GE.AND P6, PT, R5.reuse, R211, PT ;  /* 0x000000d30500720c */ /* 0x040fe40003fc6270 */
[C---:B------:R-:W-:Y:S02]  /*28d40*/  ISETP.GE.AND P4, PT, R5.reuse, R208, PT ;  /* 0x000000d00500720c */ /* 0x040fe40003f86270 */
[----:B------:R-:W-:Y:S01]  /*28d50*/  ISETP.GE.AND P3, PT, R5, R209, PT ;  /* 0x000000d10500720c */ /* 0x000fe20003f66270 */
[----:B------:R-:W-:Y:S01]  /*28d60*/  IMAD.IADD R5, R222, 0x1, -R8 ;  /* 0x00000001de057824 */ /* 0x000fe200078e0a08 */
[----:B------:R-:W-:Y:S02]  /*28d70*/  IABS R6, R6 ;  /* 0x0000000600067213 */ /* 0x000fe40000000000 */
[----:B------:R-:W-:Y:S02]  /*28d80*/  FSEL R13, R78, -INF , !P1 ;  /* 0xff8000004e0d7808 */ /* 0x000fe40004800000 */
[----:B------:R-:W-:Y:S01]  /*28d90*/  IABS R7, R5 ;  /* 0x0000000500077213 */ /* 0x000fe20000000000 */
[----:B------:R-:W2:Y:S01]  /*28da0*/  LDL.64 R78, [R1+0xe8] ;  /* 0x0000e800014e7983 */ /* 0x000ea20000100a00 */
[----:B------:R-:W-:Y:S01]  /*28db0*/  IABS R5, R9 ;  /* 0x0000000900057213 */ /* 0x000fe20000000000 */
[----:B------:R-:W-:Y:S01]  /*28dc0*/  IMAD.MOV.U32 R14, RZ, RZ, R6 ;  /* 0x000000ffff0e7224 */ /* 0x000fe200078e0006 */
[----:B------:R-:W-:Y:S02]  /*28dd0*/  FSEL R90, R90, -INF , !P0 ;  /* 0xff8000005a5a7808 */ /* 0x000fe40004000000 */
[-C--:B------:R-:W-:Y:S01]  /*28de0*/  ISETP.GT.AND P1, PT, R168, R4.reuse, PT ;  /* 0x00000004a800720c */ /* 0x080fe20003f24270 */
[----:B------:R1:W-:Y:S01]  /*28df0*/  STL [R1+0x344], R222 ;  /* 0x000344de01007387 */ /* 0x0003e20000100800 */
[----:B------:R-:W-:Y:S01]  /*28e00*/  ISETP.GT.AND P0, PT, R169, R4, PT ;  /* 0x00000004a900720c */ /* 0x000fe20003f04270 */
[----:B------:R-:W-:Y:S01]  /*28e10*/  IMAD.MOV.U32 R9, RZ, RZ, R5 ;  /* 0x000000ffff097224 */ /* 0x000fe200078e0005 */
[----:B------:R-:W-:Y:S01]  /*28e20*/  FSEL R88, R88, -INF , !P2 ;  /* 0xff80000058587808 */ /* 0x000fe20005000000 */
[----:B------:R1:W-:Y:S01]  /*28e30*/  STL [R1+0x348], R223 ;  /* 0x000348df01007387 */ /* 0x0003e20000100800 */
[----:B------:R-:W-:Y:S02]  /*28e40*/  FSEL R89, R89, -INF , !P1 ;  /* 0xff80000059597808 */ /* 0x000fe40004800000 */
[----:B------:R-:W-:Y:S01]  /*28e50*/  FSEL R91, R91, -INF , !P0 ;  /* 0xff8000005b5b7808 */ /* 0x000fe20004000000 */
[----:B------:R4:W-:Y:S01]  /*28e60*/  STL [R1+0x34c], R208 ;  /* 0x00034cd001007387 */ /* 0x0009e20000100800 */
[----:B------:R-:W-:Y:S01]  /*28e70*/  FSEL R247, R84, -INF , !P5 ;  /* 0xff80000054f77808 */ /* 0x000fe20006800000 */
[----:B------:R-:W-:Y:S01]  /*28e80*/  IMAD.MOV.U32 R84, RZ, RZ, R80 ;  /* 0x000000ffff547224 */ /* 0x000fe200078e0050 */
[----:B------:R-:W-:Y:S01]  /*28e90*/  I2FP.F32.S32 R6, R7 ;  /* 0x0000000700067245 */ /* 0x000fe20000201400 */
[----:B------:R-:W-:Y:S01]  /*28ea0*/  STL [R1+0x350], R209 ;  /* 0x000350d101007387 */ /* 0x000fe20000100800 */
[C---:B------:R-:W-:Y:S02]  /*28eb0*/  ISETP.GE.AND P0, PT, R4.reuse, R210, PT ;  /* 0x000000d20400720c */ /* 0x040fe40003f06270 */
[C---:B------:R-:W-:Y:S01]  /*28ec0*/  ISETP.GE.AND P5, PT, R4.reuse, R211, PT ;  /* 0x000000d30400720c */ /* 0x040fe20003fa6270 */
[----:B------:R-:W-:Y:S01]  /*28ed0*/  STL [R1+0x354], R221 ;  /* 0x000354dd01007387 */ /* 0x000fe20000100800 */
[----:B------:R-:W-:Y:S01]  /*28ee0*/  ISETP.GE.AND P1, PT, R4, R208, PT ;  /* 0x000000d00400720c */ /* 0x000fe20003f26270 */
[----:B------:R-:W-:Y:S01]  /*28ef0*/  FFMA.FTZ R92, R6, -UR7, R92 ;  /* 0x80000007065c7c23 */ /* 0x000fe2000801005c */
[----:B------:R-:W-:Y:S01]  /*28f00*/  I2FP.F32.S32 R5, R14 ;  /* 0x0000000e00057245 */ /* 0x000fe20000201400 */
[----:B------:R-:W-:Y:S01]  /*28f10*/  STL [R1+0x358], R224 ;  /* 0x000358e001007387 */ /* 0x000fe20000100800 */
[----:B------:R-:W-:Y:S01]  /*28f20*/  I2FP.F32.S32 R7, R9 ;  /* 0x0000000900077245 */ /* 0x000fe20000201400 */
[----:B------:R-:W-:Y:S01]  /*28f30*/  IMAD.IADD R9, R221, 0x1, -R8 ;  /* 0x00000001dd097824 */ /* 0x000fe200078e0a08 */
[----:B------:R-:W-:Y:S01]  /*28f40*/  ISETP.GE.AND P2, PT, R4, R209, PT ;  /* 0x000000d10400720c */ /* 0x000fe20003f46270 */
[----:B------:R-:W-:Y:S01]  /*28f50*/  VIADD R4, R0, 0x58 ;  /* 0x0000005800047836 */ /* 0x000fe20000000000 */
[----:B------:R-:W-:Y:S01]  /*28f60*/  FSEL R248, R85, -INF , !P0 ;  /* 0xff80000055f87808 */ /* 0x000fe20004000000 */
[----:B------:R-:W-:Y:S01]  /*28f70*/  FFMA.FTZ R94, R7, -UR7, R94 ;  /* 0x80000007075e7c23 */ /* 0x000fe2000801005e */
[----:B------:R-:W-:Y:S01]  /*28f80*/  IABS R9, R9 ;  /* 0x0000000900097213 */ /* 0x000fe20000000000 */
[----:B------:R-:W-:Y:S01]  /*28f90*/  FFMA.FTZ R93, R5, -UR7, R93 ;  /* 0x80000007055d7c23 */ /* 0x000fe2000801005d */
[----:B------:R-:W-:Y:S01]  /*28fa0*/  ISETP.GT.AND P0, PT, R168, R4, PT ;  /* 0x00000004a800720c */ /* 0x000fe20003f04270 */
[--C-:B------:R-:W-:Y:S01]  /*28fb0*/  IMAD.IADD R7, R221, 0x1, -R16.reuse ;  /* 0x00000001dd077824 */ /* 0x100fe200078e0a10 */
[----:B------:R-:W-:Y:S01]  /*28fc0*/  I2FP.F32.S32 R9, R9 ;  /* 0x0000000900097245 */ /* 0x000fe20000201400 */
[----:B------:R-:W-:Y:S01]  /*28fd0*/  IMAD.IADD R5, R223, 0x1, -R16 ;  /* 0x00000001df057824 */ /* 0x000fe200078e0a10 */
[----:B------:R-:W-:Y:S01]  /*28fe0*/  FSEL R92, R92, -INF , !P0 ;  /* 0xff8000005c5c7808 */ /* 0x000fe20004000000 */
[----:B------:R-:W-:Y:S01]  /*28ff0*/  VIADD R6, R0, 0x59 ;  /* 0x0000005900067836 */ /* 0x000fe20000000000 */
[----:B------:R-:W-:Y:S01]  /*29000*/  IABS R7, R7 ;  /* 0x0000000700077213 */ /* 0x000fe20000000000 */
[----:B------:R-:W-:Y:S01]  /*29010*/  STL [R1+0x35c], R210 ;  /* 0x00035cd201007387 */ /* 0x000fe20000100800 */
[----:B------:R-:W-:Y:S01]  /*29020*/  IABS R5, R5 ;  /* 0x0000000500057213 */ /* 0x000fe20000000000 */
[----:B------:R-:W-:Y:S01]  /*29030*/  IMAD.IADD R8, R224, 0x1, -R8 ;  /* 0x00000001e0087824 */ /* 0x000fe200078e0a08 */
[----:B------:R-:W-:Y:S01]  /*29040*/  ISETP.GT.AND P0, PT, R168, R6, PT ;  /* 0x00000006a800720c */ /* 0x000fe20003f04270 */
[----:B------:R-:W-:Y:S01]  /*29050*/  STL [R1+0x360], R211 ;  /* 0x000360d301007387 */ /* 0x000fe20000100800 */
[----:B------:R-:W-:Y:S01]  /*29060*/  I2FP.F32.S32 R5, R5 ;  /* 0x0000000500057245 */ /* 0x000fe20000201400 */
[----:B------:R-:W-:Y:S01]  /*29070*/  IMAD.IADD R16, R224, 0x1, -R16 ;  /* 0x00000001e0107824 */ /* 0x000fe200078e0a10 */
[----:B------:R-:W-:Y:S01]  /*29080*/  FSEL R93, R93, -INF , !P0 ;  /* 0xff8000005d5d7808 */ /* 0x000fe20004000000 */
[----:B------:R-:W-:Y:S01]  /*29090*/  FFMA.FTZ R96, R9, -UR7, R96 ;  /* 0x8000000709607c23 */ /* 0x000fe20008010060 */
[----:B------:R-:W-:Y:S01]  /*290a0*/  I2FP.F32.S32 R7, R7 ;  /* 0x0000000700077245 */ /* 0x000fe20000201400 */
[----:B------:R-:W-:Y:S01]  /*290b0*/  VIADD R9, R186, 0xffffffe9 ;  /* 0xffffffe9ba097836 */ /* 0x000fe20000000000 */
[----:B------:R-:W-:Y:S01]  /*290c0*/  ISETP.GT.AND P0, PT, R169, R4, PT ;  /* 0x00000004a900720c */ /* 0x000fe20003f04270 */
[----:B------:R-:W-:Y:S01]  /*290d0*/  FFMA.FTZ R95, R5, -UR7, R95 ;  /* 0x80000007055f7c23 */ /* 0x000fe2000801005f */
[----:B------:R-:W-:Y:S01]  /*290e0*/  FSEL R242, R86, -INF , !P6 ;  /* 0xff80000056f27808 */ /* 0x000fe20007000000 */
[----:B------:R-:W-:Y:S01]  /*290f0*/  IMAD.IADD R21, R224, 0x1, -R9 ;  /* 0x00000001e0157824 */ /* 0x000fe200078e0a09 */
[----:B------:R-:W-:Y:S01]  /*29100*/  FSEL R244, R87, -INF , !P5 ;  /* 0xff80000057f47808 */ /* 0x000fe20006800000 */
[----:B------:R-:W-:Y:S01]  /*29110*/  IMAD.MOV.U32 R87, RZ, RZ, R45 ;  /* 0x000000ffff577224 */ /* 0x000fe200078e002d */
[----:B------:R-:W-:Y:S01]  /*29120*/  FSEL R94, R94, -INF , !P0 ;  /* 0xff8000005e5e7808 */ /* 0x000fe20004000000 */
[----:B------:R-:W-:Y:S01]  /*29130*/  FFMA.FTZ R97, R7, -UR7, R97 ;  /* 0x8000000707617c23 */ /* 0x000fe20008010061 */
[----:B------:R-:W-:Y:S01]  /*29140*/  ISETP.GT.AND P0, PT, R169, R6, PT ;  /* 0x00000006a900720c */ /* 0x000fe20003f04270 */
[----:B------:R-:W-:Y:S01]  /*29150*/  IMAD.IADD R7, R224, 0x1, -R23 ;  /* 0x00000001e0077824 */ /* 0x000fe200078e0a17 */
[C---:B------:R-:W-:Y:S01]  /*29160*/  ISETP.GT.AND P6, PT, R2.reuse, R4, PT ;  /* 0x000000040200720c */ /* 0x040fe20003fc4270 */
[----:B------:R-:W-:Y:S01]  /*29170*/  IMAD.MOV.U32 R86, RZ, RZ, R69 ;  /* 0x000000ffff567224 */ /* 0x000fe200078e0045 */
[----:B------:R-:W-:Y:S01]  /*29180*/  ISETP.GT.AND P5, PT, R2, R6, PT ;  /* 0x000000060200720c */ /* 0x000fe20003fa4270 */
[----:B------:R-:W-:Y:S01]  /*29190*/  IMAD.MOV.U32 R85, RZ, RZ, R70 ;  /* 0x000000ffff557224 */ /* 0x000fe200078e0046 */
[----:B------:R-:W-:Y:S02]  /*291a0*/  IABS R5, R8 ;  /* 0x0000000800057213 */ /* 0x000fe40000000000 */
[----:B------:R-:W-:Y:S02]  /*291b0*/  FSEL R95, R95, -INF , !P0 ;  /* 0xff8000005f5f7808 */ /* 0x000fe40004000000 */
[----:B------:R-:W-:Y:S01]  /*291c0*/  FSEL R14, R88, -INF , !P4 ;  /* 0xff800000580e7808 */ /* 0x000fe20006000000 */
[----:B------:R-:W-:Y:S01]  /*291d0*/  IMAD.MOV.U32 R88, RZ, RZ, R58 ;  /* 0x000000ffff587224 */ /* 0x000fe200078e003a */
[----:B------:R-:W-:Y:S01]  /*291e0*/  FSEL R18, R89, -INF , !P1 ;  /* 0xff80000059127808 */ /* 0x000fe20004800000 */
[----:B------:R-:W-:Y:S01]  /*291f0*/  IMAD.MOV.U32 R89, RZ, RZ, R68 ;  /* 0x000000ffff597224 */ /* 0x000fe200078e0044 */
[----:B------:R-:W-:Y:S02]  /*29200*/  FSEL R96, R96, -INF , !P6 ;  /* 0xff80000060607808 */ /* 0x000fe40007000000 */
[----:B------:R-:W-:Y:S02]  /*29210*/  I2FP.F32.S32 R5, R5 ;  /* 0x0000000500057245 */ /* 0x000fe40000201400 */
[----:B------:R-:W-:Y:S02]  /*29220*/  FSEL R97, R97, -INF , !P5 ;  /* 0xff80000061617808 */ /* 0x000fe40006800000 */
[----:B------:R-:W-:Y:S01]  /*29230*/  ISETP.GT.AND P4, PT, R3, R4, PT ;  /* 0x000000040300720c */ /* 0x000fe20003f84270 */
[----:B------:R-:W-:Y:S01]  /*29240*/  FFMA.FTZ R98, R5, -UR7, R98 ;  /* 0x8000000705627c23 */ /* 0x000fe20008010062 */
[C---:B------:R-:W-:Y:S01]  /*29250*/  ISETP.GE.AND P0, PT, R4.reuse, R208, PT ;  /* 0x000000d00400720c */ /* 0x040fe20003f06270 */
[C---:B------:R-:W-:Y:S01]  /*29260*/  IMAD.IADD R5, R221.reuse, 0x1, -R9 ;  /* 0x00000001dd057824 */ /* 0x040fe200078e0a09 */
[C---:B------:R-:W-:Y:S02]  /*29270*/  ISETP.GE.AND P1, PT, R4.reuse, R209, PT ;  /* 0x000000d10400720c */ /* 0x040fe40003f26270 */
[C---:B------:R-:W-:Y:S02]  /*29280*/  ISETP.GE.AND P6, PT, R4.reuse, R210, PT ;  /* 0x000000d20400720c */ /* 0x040fe40003fc6270 */
[----:B------:R-:W-:Y:S01]  /*29290*/  ISETP.GE.AND P5, PT, R4, R211, PT ;  /* 0x000000d30400720c */ /* 0x000fe20003fa6270 */
[----:B------:R-:W-:Y:S01]  /*292a0*/  IMAD.IADD R4, R221, 0x1, -R23 ;  /* 0x00000001dd047824 */ /* 0x000fe200078e0a17 */
[----:B------:R-:W-:Y:S02]  /*292b0*/  IABS R8, R5 ;  /* 0x0000000500087213 */ /* 0x000fe40000000000 */
[----:B------:R-:W-:Y:S02]  /*292c0*/  IABS R16, R16 ;  /* 0x0000001000107213 */ /* 0x000fe40000000000 */
[----:B------:R-:W-:Y:S02]  /*292d0*/  IABS R4, R4 ;  /* 0x0000000400047213 */ /* 0x000fe40000000000 */
[----:B------:R-:W-:Y:S02]  /*292e0*/  IABS R7, R7 ;  /* 0x0000000700077213 */ /* 0x000fe40000000000 */
[----:B------:R-:W-:Y:S01]  /*292f0*/  I2FP.F32.S32 R8, R8 ;  /* 0x0000000800087245 */ /* 0x000fe20000201400 */
[----:B------:R-:W-:Y:S01]  /*29300*/  IMAD.MOV.U32 R5, RZ, RZ, R4 ;  /* 0x000000ffff057224 */ /* 0x000fe200078e0004 */
[----:B------:R-:W-:Y:S02]  /*29310*/  IABS R4, R21 ;  /* 0x0000001500047213 */ /* 0x000fe40000000000 */
[----:B------:R-:W-:Y:S01]  /*29320*/  I2FP.F32.S32 R21, R16 ;  /* 0x0000001000157245 */ /* 0x000fe20000201400 */
[----:B------:R-:W-:Y:S01]  /*29330*/  FFMA.FTZ R101, R8, -UR7, R101 ;  /* 0x8000000708657c23 */ /* 0x000fe20008010065 */
[----:B------:R-:W-:Y:S01]  /*29340*/  I2FP.F32.S32 R16, R5 ;  /* 0x0000000500107245 */ /* 0x000fe20000201400 */
[C---:B------:R-:W-:Y:S01]  /*29350*/  IMAD.IADD R8, R222.reuse, 0x1, -R9 ;  /* 0x00000001de087824 */ /* 0x040fe200078e0a09 */
[----:B------:R-:W-:Y:S01]  /*29360*/  I2FP.F32.S32 R4, R4 ;  /* 0x0000000400047245 */ /* 0x000fe20000201400 */
[----:B------:R-:W-:Y:S01]  /*29370*/  IMAD.MOV.U32 R5, RZ, RZ, R7 ;  /* 0x000000ffff057224 */ /* 0x000fe200078e0007 */
[----:B------:R-:W-:Y:S01]  /*29380*/  FSEL R17, R91, -INF , !P2 ;  /* 0xff8000005b117808 */ /* 0x000fe20005000000 */
[--C-:B------:R-:W-:Y:S01]  /*29390*/  IMAD.IADD R7, R222, 0x1, -R23.reuse ;  /* 0x00000001de077824 */ /* 0x100fe200078e0a17 */
[----:B------:R-:W-:Y:S01]  /*293a0*/  ISETP.GT.AND P2, PT, R3, R6, PT ;  /* 0x000000060300720c */ /* 0x000fe20003f44270 */
[----:B------:R-:W-:Y:S01]  /*293b0*/  IMAD.IADD R23, R223, 0x1, -R23 ;  /* 0x00000001df177824 */ /* 0x000fe200078e0a17 */
[----:B------:R-:W-:Y:S01]  /*293c0*/  I2FP.F32.S32 R5, R5 ;  /* 0x0000000500057245 */ /* 0x000fe20000201400 */
[----:B------:R-:W-:Y:S01]  /*293d0*/  FFMA.FTZ R103, R4, -UR7, R103 ;  /* 0x8000000704677c23 */ /* 0x000fe20008010067 */
[----:B------:R-:W-:Y:S01]  /*293e0*/  FSEL R28, R90, -INF , !P3 ;  /* 0xff8000005a1c7808 */ /* 0x000fe20005800000 */
[----:B------:R-:W-:Y:S01]  /*293f0*/  FFMA.FTZ R99, R21, -UR7, R99 ;  /* 0x8000000715637c23 */ /* 0x000fe20008010063 */
[----:B------:R-:W-:Y:S01]  /*29400*/  FSEL R22, R92, -INF , !P0 ;  /* 0xff8000005c167808 */ /* 0x000fe20004000000 */
[----:B------:R-:W-:Y:S01]  /*29410*/  VIADD R4, R0, 0x60 ;  /* 0x0000006000047836 */ /* 0x000fe20000000000 */
[----:B------:R-:W-:Y:S01]  /*29420*/  ISETP.GE.AND P0, PT, R6, R209, PT ;  /* 0x000000d10600720c */ /* 0x000fe20003f06270 */
[----:B------:R-:W-:Y:S01]  /*29430*/  IMAD.IADD R9, R223, 0x1, -R9 ;  /* 0x00000001df097824 */ /* 0x000fe200078e0a09 */
[----:B------:R-:W-:Y:S01]  /*29440*/  FSEL R99, R99, -INF , !P2 ;  /* 0xff80000063637808 */ /* 0x000fe20005000000 */
[----:B------:R-:W-:Y:S01]  /*29450*/  FFMA.FTZ R100, R16, -UR7, R100 ;  /* 0x8000000710647c23 */ /* 0x000fe20008010064 */
[----:B------:R-:W-:Y:S01]  /*29460*/  ISETP.GE.AND P2, PT, R6, R208, PT ;  /* 0x000000d00600720c */ /* 0x000fe20003f46270 */
[----:B------:R-:W-:Y:S01]  /*29470*/  FFMA.FTZ R102, R5, -UR7, R102 ;  /* 0x8000000705667c23 */ /* 0x000fe20008010066 */
[----:B------:R-:W-:Y:S01]  /*29480*/  ISETP.GT.AND P3, PT, R2, R4, PT ;  /* 0x000000040200720c */ /* 0x000fe20003f64270 */
[----:B------:R-:W-:Y:S01]  /*29490*/  VIADD R5, R0, 0x61 ;  /* 0x0000006100057836 */ /* 0x000fe20000000000 */
[----:B------:R-:W-:Y:S02]  /*294a0*/  IABS R8, R8 ;  /* 0x0000000800087213 */ /* 0x000fe40000000000 */
[----:B------:R-:W-:Y:S02]  /*294b0*/  FSEL R98, R98, -INF , !P4 ;  /* 0xff80000062627808 */ /* 0x000fe40006000000 */
[----:B------:R-:W-:Y:S02]  /*294c0*/  FSEL R21, R93, -INF , !P2 ;  /* 0xff8000005d157808 */ /* 0x000fe40005000000 */
[----:B------:R-:W-:Y:S02]  /*294d0*/  FSEL R27, R95, -INF , !P0 ;  /* 0xff8000005f1b7808 */ /* 0x000fe40004000000 */
[----:B------:R-:W-:Y:S02]  /*294e0*/  FSEL R100, R100, -INF , !P3 ;  /* 0xff80000064647808 */ /* 0x000fe40005800000 */
[-C--:B------:R-:W-:Y:S02]  /*294f0*/  ISETP.GT.AND P2, PT, R2, R5.reuse, PT ;  /* 0x000000050200720c */ /* 0x080fe40003f44270 */
[----:B------:R-:W-:Y:S02]  /*29500*/  ISETP.GT.AND P0, PT, R3, R5, PT ;  /* 0x000000050300720c */ /* 0x000fe40003f04270 */
[C---:B------:R-:W-:Y:S02]  /*29510*/  ISETP.GE.AND P4, PT, R6.reuse, R210, PT ;  /* 0x000000d20600720c */ /* 0x040fe40003f86270 */
[----:B------:R-:W-:Y:S01]  /*29520*/  ISETP.GE.AND P3, PT, R6, R211, PT ;  /* 0x000000d30600720c */ /* 0x000fe20003f66270 */
[----:B------:R-:W-:Y:S01]  /*29530*/  IMAD.IADD R6, R222, 0x1, -R25 ;  /* 0x00000001de067824 */ /* 0x000fe200078e0a19 */
[----:B------:R-:W-:Y:S02]  /*29540*/  IABS R7, R7 ;  /* 0x0000000700077213 */ /* 0x000fe40000000000 */
[----:B------:R-:W-:Y:S02]  /*29550*/  I2FP.F32.S32 R8, R8 ;  /* 0x0000000800087245 */ /* 0x000fe40000201400 */
[----:B------:R-:W-:Y:S02]  /*29560*/  FSEL R16, R94, -INF , !P1 ;  /* 0xff8000005e107808 */ /* 0x000fe40004800000 */
[----:B------:R-:W-:Y:S01]  /*29570*/  FSEL R101, R101, -INF , !P2 ;  /* 0xff80000065657808 */ /* 0x000fe20005000000 */
[----:B------:R-:W-:Y:S01]  /*29580*/  FFMA.FTZ R105, R8, -UR7, R105 ;  /* 0x8000000708697c23 */ /* 0x000fe20008010069 */
[----:B------:R-:W-:Y:S01]  /*29590*/  FSEL R103, R103, -INF , !P0 ;  /* 0xff80000067677808 */ /* 0x000fe20004000000 */
[----:B------:R-:W-:Y:S01]  /*295a0*/  IMAD.IADD R8, R223, 0x1, -R24 ;  /* 0x00000001df087824 */ /* 0x000fe200078e0a18 */
[----:B------:R-:W-:Y:S02]  /*295b0*/  FSEL R207, R96, -INF , !P6 ;  /* 0xff80000060cf7808 */ /* 0x000fe40007000000 */
[----:B------:R-:W-:Y:S02]  /*295c0*/  FSEL R204, R97, -INF , !P4 ;  /* 0xff80000061cc7808 */ /* 0x000fe40006000000 */
[----:B------:R-:W-:Y:S02]  /*295d0*/  FSEL R249, R98, -INF , !P5 ;  /* 0xff80000062f97808 */ /* 0x000fe40006800000 */
[----:B------:R-:W-:Y:S02]  /*295e0*/  FSEL R245, R99, -INF , !P3 ;  /* 0xff80000063f57808 */ /* 0x000fe40005800000 */
[-C--:B------:R-:W-:Y:S02]  /*295f0*/  ISETP.GT.AND P1, PT, R3, R4.reuse, PT ;  /* 0x000000040300720c */ /* 0x080fe40003f24270 */
[----:B------:R-:W-:Y:S02]  /*29600*/  I2FP.F32.S32 R7, R7 ;  /* 0x0000000700077245 */ /* 0x000fe40000201400 */
        /* <DEDUP_REMOVED lines=20> */
[----:B------:R-:W-:Y:S01]  /*29750*/  FSEL R102, R102, -INF , !P1 ;  /* 0xff80000066667808 */ /* 0x000fe20004800000 */
[----:B------:R-:W-:Y:S01]  /*29760*/  IMAD.IADD R6, R223, 0x1, -R25 ;  /* 0x00000001df067824 */ /* 0x000fe200078e0a19 */
[----:B------:R-:W-:Y:S01]  /*29770*/  I2FP.F32.S32 R9, R9 ;  /* 0x0000000900097245 */ /* 0x000fe20000201400 */
[----:B------:R-:W-:Y:S01]  /*29780*/  FFMA.FTZ R106, R8, -UR7, R106 ;  /* 0x80000007086a7c23 */ /* 0x000fe2000801006a */
[----:B------:R-:W-:Y:S01]  /*29790*/  ISETP.GT.AND P1, PT, R168, R5, PT ;  /* 0x00000005a800720c */ /* 0x000fe20003f24270 */
[----:B------:R-:W-:Y:S01]  /*297a0*/  FFMA.FTZ R109, R4, -UR7, R109 ;  /* 0x80000007046d7c23 */ /* 0x000fe2000801006d */
[----:B------:R-:W-:Y:S01]  /*297b0*/  IABS R6, R6 ;  /* 0x0000000600067213 */ /* 0x000fe20000000000 */
[C---:B------:R-:W-:Y:S01]  /*297c0*/  VIADD R4, R0.reuse, 0x68 ;  /* 0x0000006800047836 */ /* 0x040fe20000000000 */
[----:B------:R-:W-:Y:S01]  /*297d0*/  FSEL R105, R105, -INF , !P1 ;  /* 0xff80000069697808 */ /* 0x000fe20004800000 */
[----:B------:R-:W-:Y:S01]  /*297e0*/  VIADD R8, R0, 0x69 ;  /* 0x0000006900087836 */ /* 0x000fe20000000000 */
[----:B------:R-:W-:Y:S01]  /*297f0*/  FSEL R106, R106, -INF , !P0 ;  /* 0xff8000006a6a7808 */ /* 0x000fe20004000000 */
[----:B------:R-:W-:Y:S01]  /*29800*/  FFMA.FTZ R107, R9, -UR7, R107 ;  /* 0x80000007096b7c23 */ /* 0x000fe2000801006b */
[----:B------:R-:W-:Y:S01]  /*29810*/  I2FP.F32.S32 R7, R23 ;  /* 0x0000001700077245 */ /* 0x000fe20000201400 */
[----:B------:R-:W-:Y:S01]  /*29820*/  VIADD R9, R0, 0x79 ;  /* 0x0000007900097836 */ /* 0x000fe20000000000 */
[----:B------:R-:W-:Y:S02]  /*29830*/  ISETP.GT.AND P0, PT, R169, R5, PT ;  /* 0x00000005a900720c */ /* 0x000fe40003f04270 */
[----:B------:R-:W-:Y:S01]  /*29840*/  ISETP.GT.AND P1, PT, R168, R4, PT ;  /* 0x00000004a800720c */ /* 0x000fe20003f24270 */
[----:B------:R-:W-:Y:S01]  /*29850*/  FFMA.FTZ R110, R7, -UR7, R110 ;  /* 0x80000007076e7c23 */ /* 0x000fe2000801006e */
[----:B------:R-:W-:Y:S01]  /*29860*/  I2FP.F32.S32 R6, R6 ;  /* 0x0000000600067245 */ /* 0x000fe20000201400 */
[----:B------:R-:W-:Y:S01]  /*29870*/  VIADD R7, R0, 0x70 ;  /* 0x0000007000077836 */ /* 0x000fe20000000000 */
[----:B------:R-:W-:Y:S02]  /*29880*/  FSEL R104, R104, -INF , !P2 ;  /* 0xff80000068687808 */ /* 0x000fe40005000000 */
[----:B------:R-:W-:Y:S01]  /*29890*/  FSEL R107, R107, -INF , !P0 ;  /* 0xff8000006b6b7808 */ /* 0x000fe20004000000 */
[----:B------:R-:W-:Y:S01]  /*298a0*/  FFMA.FTZ R111, R6, -UR7, R111 ;  /* 0x80000007066f7c23 */ /* 0x000fe2000801006f */
[----:B------:R-:W-:Y:S01]  /*298b0*/  FSEL R240, R102, -INF , !P3 ;  /* 0xff80000066f07808 */ /* 0x000fe20005800000 */
[----:B------:R-:W-:Y:S01]  /*298c0*/  VIADD R6, R0, 0x71 ;  /* 0x0000007100067836 */ /* 0x000fe20000000000 */
[----:B------:R-:W-:Y:S01]  /*298d0*/  FSEL R108, R108, -INF , !P1 ;  /* 0xff8000006c6c7808 */ /* 0x000fe20004800000 */
[--C-:B------:R-:W-:Y:S01]  /*298e0*/  IMAD.IADD R0, R221, 0x1, -R25.reuse ;  /* 0x00000001dd007824 */ /* 0x100fe200078e0a19 */
[C---:B------:R-:W-:Y:S01]  /*298f0*/  ISETP.GE.AND P0, PT, R5.reuse, R210, PT ;  /* 0x000000d20500720c */ /* 0x040fe20003f06270 */
[C---:B------:R-:W-:Y:S01]  /*29900*/  IMAD.IADD R25, R224.reuse, 0x1, -R25 ;  /* 0x00000001e0197824 */ /* 0x040fe200078e0a19 */
        /* <DEDUP_REMOVED lines=8> */
[----:B------:R-:W-:Y:S01]  /*29990*/  IABS R26, R24 ;  /* 0x00000018001a7213 */ /* 0x000fe20000000000 */
[----:B------:R-:W-:Y:S01]  /*299a0*/  VIADD R24, R186, 0xfffffff8 ;  /* 0xfffffff8ba187836 */ /* 0x000fe20000000000 */
[----:B------:R-:W-:Y:S02]  /*299b0*/  I2FP.F32.S32 R5, R0 ;  /* 0x0000000000057245 */ /* 0x000fe40000201400 */
[----:B------:R-:W-:Y:S01]  /*299c0*/  I2FP.F32.S32 R23, R23 ;  /* 0x0000001700177245 */ /* 0x000fe20000201400 */
[----:B------:R-:W-:Y:S01]  /*299d0*/  IMAD.IADD R0, R222, 0x1, -R24 ;  /* 0x00000001de007824 */ /* 0x000fe200078e0a18 */
[----:B------:R-:W-:Y:S01]  /*299e0*/  I2FP.F32.S32 R25, R25 ;  /* 0x0000001900197245 */ /* 0x000fe20000201400 */
[----:B------:R-:W-:Y:S01]  /*299f0*/  FFMA.FTZ R113, R5, -UR7, R113 ;  /* 0x8000000705717c23 */ /* 0x000fe20008010071 */
[----:B------:R-:W-:Y:S01]  /*29a00*/  FSEL R202, R101, -INF , !P0 ;  /* 0xff80000065ca7808 */ /* 0x000fe20004000000 */
[----:B------:R-:W-:Y:S01]  /*29a10*/  FFMA.FTZ R112, R23, -UR7, R112 ;  /* 0x8000000717707c23 */ /* 0x000fe20008010070 */
[----:B------:R-:W-:Y:S01]  /*29a20*/  IABS R0, R0 ;  /* 0x0000000000007213 */ /* 0x000fe20000000000 */
[----:B------:R-:W-:Y:S01]  /*29a30*/  VIADD R23, R186, 0xfffffff9 ;  /* 0xfffffff9ba177836 */ /* 0x000fe20000000000 */
[----:B------:R-:W-:Y:S01]  /*29a40*/  ISETP.GT.AND P0, PT, R168, R8, PT ;  /* 0x00000008a800720c */ /* 0x000fe20003f04270 */
[----:B------:R-:W-:Y:S01]  /*29a50*/  FFMA.FTZ R115, R25, -UR7, R115 ;  /* 0x8000000719737c23 */ /* 0x000fe20008010073 */
[----:B------:R-:W-:Y:S01]  /*29a60*/  I2FP.F32.S32 R0, R0 ;  /* 0x0000000000007245 */ /* 0x000fe20000201400 */
[--C-:B------:R-:W-:Y:S01]  /*29a70*/  IMAD.IADD R5, R222, 0x1, -R23.reuse ;  /* 0x00000001de057824 */ /* 0x100fe200078e0a17 */
[----:B------:R-:W-:Y:S01]  /*29a80*/  FSEL R109, R109, -INF , !P0 ;  /* 0xff8000006d6d7808 */ /* 0x000fe20004000000 */
[----:B------:R-:W-:Y:S01]  /*29a90*/  IMAD.IADD R25, R223, 0x1, -R23 ;  /* 0x00000001df197824 */ /* 0x000fe200078e0a17 */
[----:B------:R-:W-:Y:S01]  /*29aa0*/  ISETP.GT.AND P0, PT, R169, R8, PT ;  /* 0x00000008a900720c */ /* 0x000fe20003f04270 */
[----:B------:R-:W-:Y:S01]  /*29ab0*/  FFMA.FTZ R120, R0, -UR7, R120 ;  /* 0x8000000700787c23 */ /* 0x000fe20008010078 */
[----:B------:R-:W-:Y:S01]  /*29ac0*/  IABS R0, R5 ;  /* 0x0000000500007213 */ /* 0x000fe20000000000 */
[----:B------:R-:W-:Y:S01]  /*29ad0*/  IMAD.IADD R5, R223, 0x1, -R24 ;  /* 0x00000001df057824 */ /* 0x000fe200078e0a18 */
[----:B------:R-:W-:Y:S02]  /*29ae0*/  IABS R25, R25 ;  /* 0x0000001900197213 */ /* 0x000fe40000000000 */
[----:B------:R-:W-:Y:S02]  /*29af0*/  I2FP.F32.S32 R0, R0 ;  /* 0x0000000000007245 */ /* 0x000fe40000201400 */
[----:B------:R-:W-:Y:S02]  /*29b00*/  FSEL R111, R111, -INF , !P0 ;  /* 0xff8000006f6f7808 */ /* 0x000fe40004000000 */
[----:B------:R-:W-:Y:S01]  /*29b10*/  IABS R5, R5 ;  /* 0x0000000500057213 */ /* 0x000fe20000000000 */
[----:B------:R-:W-:Y:S01]  /*29b20*/  FFMA.FTZ R121, R0, -UR7, R121 ;  /* 0x8000000700797c23 */ /* 0x000fe20008010079 */
[-C--:B------:R-:W-:Y:S01]  /*29b30*/  ISETP.GE.AND P0, PT, R4, R208.reuse, PT ;  /* 0x000000d00400720c */ /* 0x080fe20003f06270 */
[----:B------:R-:W-:Y:S01]  /*29b40*/  IMAD.MOV.U32 R0, RZ, RZ, R25 ;  /* 0x000000ffff007224 */ /* 0x000fe200078e0019 */
[----:B------:R-:W-:Y:S01]  /*29b50*/  I2FP.F32.S32 R5, R5 ;  /* 0x0000000500057245 */ /* 0x000fe20000201400 */
[----:B------:R-:W-:Y:S01]  /*29b60*/  IMAD.IADD R25, R222, 0x1, -R186 ;  /* 0x00000001de197824 */ /* 0x000fe200078e0aba */
[----:B------:R-:W-:Y:S02]  /*29b70*/  FSEL R108, R108, -INF , !P0 ;  /* 0xff8000006c6c7808 */ /* 0x000fe40004000000 */
[----:B------:R-:W-:Y:S01]  /*29b80*/  FSEL R239, R103, -INF , !P2 ;  /* 0xff80000067ef7808 */ /* 0x000fe20005000000 */
[----:B------:R-:W-:Y:S01]  /*29b90*/  FFMA.FTZ R122, R5, -UR7, R122 ;  /* 0x80000007057a7c23 */ /* 0x000fe2000801007a */
[----:B------:R-:W-:Y:S02]  /*29ba0*/  ISETP.GE.AND P0, PT, R8, R208, PT ;  /* 0x000000d00800720c */ /* 0x000fe40003f06270 */
[----:B------:R-:W-:Y:S02]  /*29bb0*/  ISETP.GT.AND P2, PT, R169, R4, PT ;  /* 0x00000004a900720c */ /* 0x000fe40003f44270 */
[----:B------:R-:W-:Y:S02]  /*29bc0*/  I2FP.F32.S32 R0, R0 ;  /* 0x0000000000007245 */ /* 0x000fe40000201400 */
[----:B------:R-:W-:Y:S02]  /*29bd0*/  FSEL R109, R109, -INF , !P0 ;  /* 0xff8000006d6d7808 */ /* 0x000fe40004000000 */
[----:B------:R-:W-:Y:S01]  /*29be0*/  IABS R5, R25 ;  /* 0x0000001900057213 */ /* 0x000fe20000000000 */
[----:B------:R-:W-:Y:S01]  /*29bf0*/  VIADD R25, R186, 0x1 ;  /* 0x00000001ba197836 */ /* 0x000fe20000000000 */
[----:B------:R-:W-:Y:S01]  /*29c00*/  FSEL R110, R110, -INF , !P2 ;  /* 0xff8000006e6e7808 */ /* 0x000fe20005000000 */
[----:B------:R-:W-:Y:S01]  /*29c10*/  FFMA.FTZ R123, R0, -UR7, R123 ;  /* 0x80000007007b7c23 */ /* 0x000fe2000801007b */
[-C--:B------:R-:W-:Y:S01]  /*29c20*/  ISETP.GE.AND P0, PT, R4, R209.reuse, PT ;  /* 0x000000d10400720c */ /* 0x080fe20003f06270 */
[----:B------:R-:W-:Y:S01]  /*29c30*/  IMAD.MOV.U32 R0, RZ, RZ, R5 ;  /* 0x000000ffff007224 */ /* 0x000fe200078e0005 */
[----:B------:R-:W-:Y:S01]  /*29c40*/  FSEL R203, R100, -INF , !P6 ;  /* 0xff80000064cb7808 */ /* 0x000fe20007000000 */
[--C-:B------:R-:W-:Y:S01]  /*29c50*/  IMAD.IADD R5, R221, 0x1, -R24.reuse ;  /* 0x00000001dd057824 */ /* 0x100fe200078e0a18 */
[----:B------:R-:W-:Y:S01]  /*29c60*/  FSEL R110, R110, -INF , !P0 ;  /* 0xff8000006e6e7808 */ /* 0x000fe20004000000 */
[----:B------:R-:W-:Y:S01]  /*29c70*/  IMAD.IADD R24, R224, 0x1, -R24 ;  /* 0x00000001e0187824 */ /* 0x000fe200078e0a18 */
[----:B------:R-:W-:Y:S02]  /*29c80*/  ISETP.GE.AND P0, PT, R8, R209, PT ;  /* 0x000000d10800720c */ /* 0x000fe40003f06270 */
[----:B------:R-:W-:Y:S02]  /*29c90*/  I2FP.F32.S32 R0, R0 ;  /* 0x0000000000007245 */ /* 0x000fe40000201400 */
[----:B------:R-:W-:Y:S02]  /*29ca0*/  FSEL R111, R111, -INF , !P0 ;  /* 0xff8000006f6f7808 */ /* 0x000fe40004000000 */
[----:B------:R-:W-:Y:S01]  /*29cb0*/  ISETP.GT.AND P0, PT, R2, R4, PT ;  /* 0x000000040200720c */ /* 0x000fe20003f04270 */
[----:B------:R-:W-:Y:S01]  /*29cc0*/  FFMA.FTZ R124, R0, -UR7, R124 ;  /* 0x80000007007c7c23 */ /* 0x000fe2000801007c */
[----:B------:R-:W-:Y:S01]  /*29cd0*/  FSEL R104, R104, -INF , !P5 ;  /* 0xff80000068687808 */ /* 0x000fe20006800000 */
[--C-:B------:R-:W-:Y:S01]  /*29ce0*/  IMAD.IADD R0, R221, 0x1, -R23.reuse ;  /* 0x00000001dd007824 */ /* 0x100fe200078e0a17 */
[----:B------:R-:W-:Y:S01]  /*29cf0*/  FSEL R112, R112, -INF , !P0 ;  /* 0xff80000070707808 */ /* 0x000fe20004000000 */
[----:B------:R-:W-:Y:S01]  /*29d00*/  IMAD.IADD R23, R224, 0x1, -R23 ;  /* 0x00000001e0177824 */ /* 0x000fe200078e0a17 */
[C---:B------:R-:W-:Y:S02]  /*29d10*/  ISETP.GT.AND P5, PT, R168.reuse, R6, PT ;  /* 0x00000006a800720c */ /* 0x040fe40003fa4270 */
[----:B------:R-:W-:Y:S02]  /*29d20*/  ISETP.GT.AND P6, PT, R168, R176, PT ;  /* 0x000000b0a800720c */ /* 0x000fe40003fc4270 */
[----:B------:R-:W-:Y:S02]  /*29d30*/  ISETP.GT.AND P0, PT, R2, R8, PT ;  /* 0x000000080200720c */ /* 0x000fe40003f04270 */
[----:B------:R-:W-:Y:S02]  /*29d40*/  FSEL R121, R121, -INF , !P5 ;  /* 0xff80000079797808 */ /* 0x000fe40006800000 */
[----:B------:R-:W-:Y:S02]  /*29d50*/  FSEL R113, R113, -INF , !P0 ;  /* 0xff80000071717808 */ /* 0x000fe40004000000 */
[----:B------:R-:W-:Y:S02]  /*29d60*/  FSEL R124, R124, -INF , !P6 ;  /* 0xff8000007c7c7808 */ /* 0x000fe40007000000 */
[----:B------:R-:W-:Y:S02]  /*29d70*/  ISETP.GT.AND P0, PT, R3, R4, PT ;  /* 0x000000040300720c */ /* 0x000fe40003f04270 */
[C---:B------:R-:W-:Y:S02]  /*29d80*/  ISETP.GE.AND P5, PT, R4.reuse, R210, PT ;  /* 0x000000d20400720c */ /* 0x040fe40003fa6270 */
[----:B------:R-:W-:Y:S02]  /*29d90*/  ISETP.GE.AND P6, PT, R4, R211, PT ;  /* 0x000000d30400720c */ /* 0x000fe40003fc6270 */
[----:B------:R-:W-:Y:S02]  /*29da0*/  IABS R4, R24 ;  /* 0x0000001800047213 */ /* 0x000fe40000000000 */
[----:B------:R-:W-:Y:S02]  /*29db0*/  IABS R0, R0 ;  /* 0x0000000000007213 */ /* 0x000fe40000000000 */
[----:B------:R-:W-:Y:S01]  /*29dc0*/  IABS R24, R23 ;  /* 0x0000001700187213 */ /* 0x000fe20000000000 */
[----:B------:R-:W-:Y:S01]  /*29dd0*/  IMAD.MOV.U32 R23, RZ, RZ, R4 ;  /* 0x000000ffff177224 */ /* 0x000fe200078e0004 */
[----:B------:R-:W-:Y:S02]  /*29de0*/  I2FP.F32.S32 R4, R0 ;  /* 0x0000000000047245 */ /* 0x000fe40000201400 */
[----:B------:R-:W-:Y:S02]  /*29df0*/  IABS R5, R5 ;  /* 0x0000000500057213 */ /* 0x000fe40000000000 */
[----:B------:R-:W-:Y:S01]  /*29e00*/  FMNMX3.FTZ R0, R132, R177, R179, !PT ;  /* 0x000000b184007276 */ /* 0x000fe200078100b3 */
[----:B------:R-:W-:Y:S01]  /*29e10*/  FFMA.FTZ R117, R4, -UR7, R117 ;  /* 0x8000000704757c23 */ /* 0x000fe20008010075 */
[----:B------:R-:W-:Y:S01]  /*29e20*/  I2FP.F32.S32 R5, R5 ;  /* 0x0000000500057245 */ /* 0x000fe20000201400 */
[----:B------:R-:W-:Y:S01]  /*29e30*/  IMAD.IADD R4, R223, 0x1, -R186 ;  /* 0x00000001df047824 */ /* 0x000fe200078e0aba */
[----:B------:R-:W-:Y:S02]  /*29e40*/  FMNMX3.FTZ R0, R0, R181, R182, !PT ;  /* 0x000000b500007276 */ /* 0x000fe400078100b6 */
[----:B------:R-:W-:Y:S01]  /*29e50*/  I2FP.F32.S32 R24, R24 ;  /* 0x0000001800187245 */ /* 0x000fe20000201400 */
[----:B------:R-:W-:Y:S01]  /*29e60*/  FFMA.FTZ R116, R5, -UR7, R116 ;  /* 0x8000000705747c23 */ /* 0x000fe20008010074 */
[----:B------:R-:W-:Y:S01]  /*29e70*/  FMNMX3.FTZ R0, R0, R170, R171, !PT ;  /* 0x000000aa00007276 */ /* 0x000fe200078100ab */
[----:B------:R-:W-:Y:S01]  /*29e80*/  IMAD.IADD R5, R222, 0x1, -R25 ;  /* 0x00000001de057824 */ /* 0x000fe200078e0a19 */
[----:B------:R-:W-:Y:S01]  /*29e90*/  I2FP.F32.S32 R23, R23 ;  /* 0x0000001700177245 */ /* 0x000fe20000201400 */
[----:B------:R-:W-:Y:S01]  /*29ea0*/  FFMA.FTZ R119, R24, -UR7, R119 ;  /* 0x8000000718777c23 */ /* 0x000fe20008010077 */
[----:B------:R-:W-:Y:S01]  /*29eb0*/  FMNMX3.FTZ R24, R0, R35, R174, !PT ;  /* 0x0000002300187276 */ /* 0x000fe200078100ae */
[----:B-1----:R-:W-:Y:S01]  /*29ec0*/  IMAD.MOV.U32 R222, RZ, RZ, R246 ;  /* 0x000000ffffde7224 */ /* 0x002fe200078e00f6 */
[----:B------:R-:W-:Y:S01]  /*29ed0*/  IABS R0, R4 ;  /* 0x0000000400007213 */ /* 0x000fe20000000000 */
[----:B------:R-:W-:Y:S01]  /*29ee0*/  FFMA.FTZ R118, R23, -UR7, R118 ;  /* 0x8000000717767c23 */ /* 0x000fe20008010076 */
[----:B------:R-:W-:Y:S02]  /*29ef0*/  IABS R5, R5 ;  /* 0x0000000500057213 */ /* 0x000fe40000000000 */
[----:B------:R-:W-:Y:S01]  /*29f00*/  FMNMX3.FTZ R23, R133, R180, R184, !PT ;  /* 0x000000b485177276 */ /* 0x000fe200078100b8 */
[----:B------:R-:W-:Y:S01]  /*29f10*/  IMAD.MOV.U32 R4, RZ, RZ, R0 ;  /* 0x000000ffff047224 */ /* 0x000fe200078e0000 */
[----:B------:R-:W-:Y:S02]  /*29f20*/  FMNMX3.FTZ R24, R24, R40, R20, !PT ;  /* 0x0000002818187276 */ /* 0x000fe40007810014 */
[----:B------:R-:W-:Y:S02]  /*29f30*/  I2FP.F32.S32 R0, R5 ;  /* 0x0000000500007245 */ /* 0x000fe40000201400 */
[----:B------:R-:W-:Y:S02]  /*29f40*/  FMNMX3.FTZ R5, R23, R183, R178, !PT ;  /* 0x000000b717057276 */ /* 0x000fe400078100b2 */
[----:B------:R-:W-:Y:S01]  /*29f50*/  FMNMX3.FTZ R23, R24, R44, R31, !PT ;  /* 0x0000002c18177276 */ /* 0x000fe2000781001f */
[----:B------:R-:W-:Y:S01]  /*29f60*/  IMAD.IADD R24, R223, 0x1, -R25 ;  /* 0x00000001df187824 */ /* 0x000fe200078e0a19 */
[----:B------:R-:W-:Y:S01]  /*29f70*/  I2FP.F32.S32 R26, R26 ;  /* 0x0000001a001a7245 */ /* 0x000fe20000201400 */
[----:B------:R-:W-:Y:S01]  /*29f80*/  IMAD.MOV.U32 R223, RZ, RZ, R229 ;  /* 0x000000ffffdf7224 */ /* 0x000fe200078e00e5 */
[----:B------:R-:W-:Y:S01]  /*29f90*/  FMNMX3.FTZ R5, R5, R172, R173, !PT ;  /* 0x000000ac05057276 */ /* 0x000fe200078100ad */
[----:B------:R-:W-:Y:S01]  /*29fa0*/  FFMA.FTZ R125, R0, -UR7, R125 ;  /* 0x80000007007d7c23 */ /* 0x000fe2000801007d */
[----:B------:R-:W-:Y:S01]  /*29fb0*/  FMNMX3.FTZ R23, R23, R11, R57, !PT ;  /* 0x0000000b17177276 */ /* 0x000fe20007810039 */
[----:B------:R-:W-:Y:S01]  /*29fc0*/  FFMA.FTZ R114, R26, -UR7, R114 ;  /* 0x800000071a727c23 */ /* 0x000fe20008010072 */
[----:B------:R-:W-:Y:S02]  /*29fd0*/  I2FP.F32.S32 R4, R4 ;  /* 0x0000000400047245 */ /* 0x000fe40000201400 */
[----:B------:R-:W-:Y:S02]  /*29fe0*/  FMNMX3.FTZ R5, R5, R175, R34, !PT ;  /* 0x000000af05057276 */ /* 0x000fe40007810022 */
[----:B------:R-:W-:Y:S01]  /*29ff0*/  FMNMX3.FTZ R23, R23, R60, R61, !PT ;  /* 0x0000003c17177276 */ /* 0x000fe2000781003d */
[----:B------:R-:W-:Y:S01]  /*2a000*/  FFMA.FTZ R126, R4, -UR7, R126 ;  /* 0x80000007047e7c23 */ /* 0x000fe2000801007e */
[----:B------:R-:W-:Y:S02]  /*2a010*/  IABS R0, R24 ;  /* 0x0000001800007213 */ /* 0x000fe40000000000 */
[----:B------:R-:W-:Y:S02]  /*2a020*/  FSEL R114, R114, -INF , !P0 ;  /* 0xff80000072727808 */ /* 0x000fe40004000000 */
[----:B------:R-:W-:Y:S02]  /*2a030*/  FMNMX3.FTZ R4, R5, R42, R30, !PT ;  /* 0x0000002a05047276 */ /* 0x000fe4000781001e */
[----:B------:R-:W-:Y:S02]  /*2a040*/  ISETP.GT.AND P0, PT, R3, R8, PT ;  /* 0x000000080300720c */ /* 0x000fe40003f04270 */
[----:B------:R-:W-:Y:S02]  /*2a050*/  FMNMX3.FTZ R5, R23, R10, R73, !PT ;  /* 0x0000000a17057276 */ /* 0x000fe40007810049 */
[----:B------:R-:W-:Y:S02]  /*2a060*/  I2FP.F32.S32 R0, R0 ;  /* 0x0000000000007245 */ /* 0x000fe40000201400 */
[----:B------:R-:W-:Y:S02]  /*2a070*/  FMNMX3.FTZ R4, R4, R46, R29, !PT ;  /* 0x0000002e04047276 */ /* 0x000fe4000781001d */
[----:B------:R-:W-:Y:S01]  /*2a080*/  FSEL R115, R115, -INF , !P0 ;  /* 0xff80000073737808 */ /* 0x000fe20004000000 */
[----:B------:R-:W-:Y:S01]  /*2a090*/  FFMA.FTZ R127, R0, -UR7, R127 ;  /* 0x80000007007f7c23 */ /* 0x000fe2000801007f */
[----:B------:R-:W-:Y:S02]  /*2a0a0*/  FMNMX3.FTZ R5, R5, R76, R15, !PT ;  /* 0x0000004c05057276 */ /* 0x000fe4000781000f */
[----:B------:R-:W-:Y:S02]  /*2a0b0*/  ISETP.GT.AND P0, PT, R169, R6, PT ;  /* 0x00000006a900720c */ /* 0x000fe40003f04270 */
[-C--:B------:R-:W-:Y:S02]  /*2a0c0*/  ISETP.GT.AND P2, PT, R168, R7.reuse, PT ;  /* 0x00000007a800720c */ /* 0x080fe40003f44270 */
[----:B------:R-:W-:Y:S02]  /*2a0d0*/  FMNMX3.FTZ R0, R4, R12, R59, !PT ;  /* 0x0000000c04007276 */ /* 0x000fe4000781003b */
[----:B------:R-:W-:Y:S02]  /*2a0e0*/  FMNMX3.FTZ R4, R5, R14, R18, !PT ;  /* 0x0000000e05047276 */ /* 0x000fe40007810012 */
[----:B------:R-:W-:Y:S02]  /*2a0f0*/  FSEL R123, R123, -INF , !P0 ;  /* 0xff8000007b7b7808 */ /* 0x000fe40004000000 */
[----:B------:R-:W-:Y:S02]  /*2a100*/  FSEL R120, R120, -INF , !P2 ;  /* 0xff80000078787808 */ /* 0x000fe40005000000 */
[----:B------:R-:W-:Y:S02]  /*2a110*/  ISETP.GE.AND P0, PT, R7, R208, PT ;  /* 0x000000d00700720c */ /* 0x000fe40003f06270 */
[----:B------:R-:W-:Y:S02]  /*2a120*/  FMNMX3.FTZ R0, R0, R62, R63, !PT ;  /* 0x0000003e00007276 */ /* 0x000fe4000781003f */
[----:B------:R-:W-:Y:S02]  /*2a130*/  FSEL R105, R105, -INF , !P3 ;  /* 0xff80000069697808 */ /* 0x000fe40005800000 */
[----:B------:R-:W-:Y:S02]  /*2a140*/  FMNMX3.FTZ R4, R4, R22, R21, !PT ;  /* 0x0000001604047276 */ /* 0x000fe40007810015 */
[----:B------:R-:W-:Y:S02]  /*2a150*/  FSEL R107, R107, -INF , !P1 ;  /* 0xff8000006b6b7808 */ /* 0x000fe40004800000 */
[----:B------:R-:W-:Y:S02]  /*2a160*/  FSEL R120, R120, -INF , !P0 ;  /* 0xff80000078787808 */ /* 0x000fe40004000000 */
[----:B------:R-:W-:Y:S02]  /*2a170*/  FSEL R106, R106, -INF , !P4 ;  /* 0xff8000006a6a7808 */ /* 0x000fe40006000000 */
[----:B------:R-:W-:Y:S02]  /*2a180*/  ISETP.GT.AND P1, PT, R169, R7, PT ;  /* 0x00000007a900720c */ /* 0x000fe40003f24270 */
[----:B------:R-:W-:Y:S02]  /*2a190*/  ISETP.GE.AND P0, PT, R6, R208, PT ;  /* 0x000000d00600720c */ /* 0x000fe40003f06270 */
[----:B------:R-:W-:Y:S02]  /*2a1a0*/  FMNMX3.FTZ R0, R0, R74, R75, !PT ;  /* 0x0000004a00007276 */ /* 0x000fe4000781004b */
[----:B------:R-:W-:Y:S02]  /*2a1b0*/  ISETP.GT.AND P4, PT, R168, R9, PT ;  /* 0x00000009a800720c */ /* 0x000fe40003f84270 */
[----:B------:R-:W-:Y:S02]  /*2a1c0*/  FMNMX3.FTZ R4, R4, R104, R105, !PT ;  /* 0x0000006804047276 */ /* 0x000fe40007810069 */
[----:B------:R-:W-:Y:S02]  /*2a1d0*/  FSEL R122, R122, -INF , !P1 ;  /* 0xff8000007a7a7808 */ /* 0x000fe40004800000 */
[----:B------:R-:W-:Y:S02]  /*2a1e0*/  FSEL R121, R121, -INF , !P0 ;  /* 0xff80000079797808 */ /* 0x000fe40004000000 */
[----:B------:R-:W-:Y:S02]  /*2a1f0*/  FMNMX3.FTZ R0, R0, R13, R19, !PT ;  /* 0x0000000d00007276 */ /* 0x000fe40007810013 */
[----:B------:R-:W-:Y:S02]  /*2a200*/  FSEL R125, R125, -INF , !P4 ;  /* 0xff8000007d7d7808 */ /* 0x000fe40006000000 */
[-C--:B------:R-:W-:Y:S02]  /*2a210*/  ISETP.GE.AND P1, PT, R176, R208.reuse, PT ;  /* 0x000000d0b000720c */ /* 0x080fe40003f26270 */
[----:B------:R-:W-:Y:S01]  /*2a220*/  ISETP.GE.AND P0, PT, R9, R208, PT ;  /* 0x000000d00900720c */ /* 0x000fe20003f06270 */
[----:B----4-:R-:W-:Y:S01]  /*2a230*/  IMAD.MOV.U32 R208, RZ, RZ, R218 ;  /* 0x000000ffffd07224 */ /* 0x010fe200078e00da */
[----:B------:R-:W-:Y:S02]  /*2a240*/  FMNMX3.FTZ R4, R4, R108, R109, !PT ;  /* 0x0000006c04047276 */ /* 0x000fe4000781006d */
[----:B------:R-:W-:Y:S02]  /*2a250*/  FMNMX3.FTZ R0, R0, R28, R17, !PT ;  /* 0x0000001c00007276 */ /* 0x000fe40007810011 */
[----:B------:R-:W-:Y:S02]  /*2a260*/  FSEL R124, R124, -INF , !P1 ;  /* 0xff8000007c7c7808 */ /* 0x000fe40004800000 */
[----:B------:R-:W-:Y:S02]  /*2a270*/  FSEL R125, R125, -INF , !P0 ;  /* 0xff8000007d7d7808 */ /* 0x000fe40004000000 */
[----:B------:R-:W-:Y:S02]  /*2a280*/  FMNMX3.FTZ R5, R4, R120, R121, !PT ;  /* 0x0000007804057276 */ /* 0x000fe40007810079 */
[----:B------:R-:W-:Y:S02]  /*2a290*/  FMNMX3.FTZ R4, R0, R16, R27, !PT ;  /* 0x0000001000047276 */ /* 0x000fe4000781001b */
[----:B------:R-:W-:Y:S01]  /*2a2a0*/  FMNMX3.FTZ R0, R5, R124, R125, !PT ;  /* 0x0000007c05007276 */ /* 0x000fe2000781007d */
[--C-:B------:R-:W-:Y:S01]  /*2a2b0*/  IMAD.IADD R5, R221, 0x1, -R186.reuse ;  /* 0x00000001dd057824 */ /* 0x100fe200078e0aba */
[C---:B------:R-:W-:Y:S01]  /*2a2c0*/  ISETP.GT.AND P2, PT, R169.reuse, R9, PT ;  /* 0x00000009a900720c */ /* 0x040fe20003f44270 */
[----:B------:R-:W-:Y:S01]  /*2a2d0*/  IMAD.IADD R186, R224, 0x1, -R186 ;  /* 0x00000001e0ba7824 */ /* 0x000fe200078e0aba */
[----:B------:R-:W-:Y:S01]  /*2a2e0*/  ISETP.GT.AND P3, PT, R169, R176, PT ;  /* 0x000000b0a900720c */ /* 0x000fe20003f64270 */
[----:B------:R-:W1:Y:S01]  /*2a2f0*/  SHFL.BFLY PT, R37, R0, 0x2, 0x1f ;  /* 0x0c401f0000257f89 */ /* 0x000e6200000e0000 */
[----:B------:R-:W-:Y:S02]  /*2a300*/  FSEL R127, R127, -INF , !P2 ;  /* 0xff8000007f7f7808 */ /* 0x000fe40005000000 */
[----:B------:R-:W-:Y:S02]  /*2a310*/  FSEL R126, R126, -INF , !P3 ;  /* 0xff8000007e7e7808 */ /* 0x000fe40005800000 */
[-C--:B------:R-:W-:Y:S02]  /*2a320*/  ISETP.GE.AND P2, PT, R6, R209.reuse, PT ;  /* 0x000000d10600720c */ /* 0x080fe40003f46270 */
[-C--:B------:R-:W-:Y:S02]  /*2a330*/  ISETP.GE.AND P3, PT, R7, R209.reuse, PT ;  /* 0x000000d10700720c */ /* 0x080fe40003f66270 */
[-C--:B------:R-:W-:Y:S02]  /*2a340*/  ISETP.GE.AND P0, PT, R9, R209.reuse, PT ;  /* 0x000000d10900720c */ /* 0x080fe40003f06270 */
[----:B------:R-:W-:Y:S02]  /*2a350*/  FSEL R123, R123, -INF , !P2 ;  /* 0xff8000007b7b7808 */ /* 0x000fe40005000000 */
[----:B------:R-:W-:Y:S02]  /*2a360*/  FSEL R122, R122, -INF , !P3 ;  /* 0xff8000007a7a7808 */ /* 0x000fe40005800000 */
[----:B------:R-:W-:Y:S02]  /*2a370*/  ISETP.GT.AND P2, PT, R2, R6, PT ;  /* 0x000000060200720c */ /* 0x000fe40003f44270 */
[----:B------:R-:W-:Y:S02]  /*2a380*/  FSEL R127, R127, -INF , !P0 ;  /* 0xff8000007f7f7808 */ /* 0x000fe40004000000 */
[----:B------:R-:W-:Y:S02]  /*2a390*/  ISETP.GE.AND P1, PT, R176, R209, PT ;  /* 0x000000d1b000720c */ /* 0x000fe40003f26270 */
[-C--:B------:R-:W-:Y:S02]  /*2a3a0*/  ISETP.GT.AND P3, PT, R2, R7.reuse, PT ;  /* 0x000000070200720c */ /* 0x080fe40003f64270 */
[----:B------:R-:W-:Y:S02]  /*2a3b0*/  ISETP.GT.AND P0, PT, R3, R7, PT ;  /* 0x000000070300720c */ /* 0x000fe40003f04270 */
[----:B------:R-:W-:Y:S02]  /*2a3c0*/  FSEL R117, R117, -INF , !P2 ;  /* 0xff80000075757808 */ /* 0x000fe40005000000 */
[----:B------:R-:W-:Y:S02]  /*2a3d0*/  FSEL R126, R126, -INF , !P1 ;  /* 0xff8000007e7e7808 */ /* 0x000fe40004800000 */
[----:B------:R-:W-:Y:S02]  /*2a3e0*/  FSEL R116, R116, -INF , !P3 ;  /* 0xff80000074747808 */ /* 0x000fe40005800000 */
[----:B------:R-:W-:Y:S02]  /*2a3f0*/  FSEL R118, R118, -INF , !P0 ;  /* 0xff80000076767808 */ /* 0x000fe40004000000 */
[C---:B------:R-:W-:Y:S02]  /*2a400*/  ISETP.GE.AND P2, PT, R7.reuse, R210, PT ;  /* 0x000000d20700720c */ /* 0x040fe40003f46270 */
[----:B------:R-:W-:Y:S02]  /*2a410*/  ISETP.GE.AND P4, PT, R7, R211, PT ;  /* 0x000000d30700720c */ /* 0x000fe40003f86270 */
[----:B-1----:R-:W-:Y:S02]  /*2a420*/  FMNMX.FTZ R37, R0, R37, !PT ;  /* 0x0000002500257209 */ /* 0x002fe40007810000 */
[----:B------:R-:W-:Y:S02]  /*2a430*/  ISETP.GT.AND P1, PT, R3, R6, PT ;  /* 0x000000060300720c */ /* 0x000fe40003f24270 */
[----:B------:R-:W-:Y:S02]  /*2a440*/  ISETP.GE.AND P0, PT, R8, R211, PT ;  /* 0x000000d30800720c */ /* 0x000fe40003f06270 */
[----:B------:R-:W-:Y:S02]  /*2a450*/  IABS R0, R5 ;  /* 0x0000000500007213 */ /* 0x000fe40000000000 */
[----:B------:R-:W-:Y:S01]  /*2a460*/  FSEL R188, R116, -INF , !P2 ;  /* 0xff80000074bc7808 */ /* 0x000fe20005000000 */
[----:B------:R-:W1:Y:S01]  /*2a470*/  SHFL.BFLY PT, R5, R37, 0x1, 0x1f ;  /* 0x0c201f0025057f89 */ /* 0x000e6200000e0000 */
[----:B------:R-:W-:Y:S01]  /*2a480*/  FSEL R192, R118, -INF , !P4 ;  /* 0xff80000076c07808 */ /* 0x000fe20006000000 */
[----:B------:R-:W-:Y:S01]  /*2a490*/  IMAD.U32 R116, RZ, RZ, UR27 ;  /* 0x0000001bff747e24 */ /* 0x000fe2000f8e00ff */
[----:B------:R-:W-:Y:S02]  /*2a4a0*/  FSEL R119, R119, -INF , !P1 ;  /* 0xff80000077777808 */ /* 0x000fe40004800000 */
[----:B------:R-:W-:Y:S01]  /*2a4b0*/  FSEL R193, R115, -INF , !P0 ;  /* 0xff80000073c17808 */ /* 0x000fe20004000000 */
[----:B------:R-:W-:Y:S01]  /*2a4c0*/  IMAD.MOV.U32 R115, RZ, RZ, R233 ;  /* 0x000000ffff737224 */ /* 0x000fe200078e00e9 */
[C---:B------:R-:W-:Y:S02]  /*2a4d0*/  ISETP.GT.AND P2, PT, R3.reuse, R176, PT ;  /* 0x000000b00300720c */ /* 0x040fe40003f44270 */
[-C--:B------:R-:W-:Y:S01]  /*2a4e0*/  ISETP.GT.AND P4, PT, R3, R9.reuse, PT ;  /* 0x000000090300720c */ /* 0x080fe20003f84270 */
[--C-:B------:R-:W-:Y:S01]  /*2a4f0*/  IMAD.IADD R3, R221, 0x1, -R25.reuse ;  /* 0x00000001dd037824 */ /* 0x100fe200078e0a19 */
[----:B------:R-:W-:Y:S02]  /*2a500*/  I2FP.F32.S32 R0, R0 ;  /* 0x0000000000007245 */ /* 0x000fe40000201400 */
[C---:B------:R-:W-:Y:S02]  /*2a510*/  ISETP.GT.AND P1, PT, R2.reuse, R176, PT ;  /* 0x000000b00200720c */ /* 0x040fe40003f24270 */
[----:B------:R-:W-:Y:S01]  /*2a520*/  ISETP.GT.AND P0, PT, R2, R9, PT ;  /* 0x000000090200720c */ /* 0x000fe20003f04270 */
[----:B------:R-:W-:Y:S01]  /*2a530*/  IMAD.IADD R2, R224, 0x1, -R25 ;  /* 0x00000001e0027824 */ /* 0x000fe200078e0a19 */
[----:B------:R-:W-:Y:S01]  /*2a540*/  FMNMX3.FTZ R4, R4, R106, R107, !PT ;  /* 0x0000006a04047276 */ /* 0x000fe2000781006b */
[----:B------:R-:W-:Y:S01]  /*2a550*/  FFMA.FTZ R128, R0, -UR7, R128 ;  /* 0x8000000700807c23 */ /* 0x000fe20008010080 */
[----:B------:R-:W-:Y:S02]  /*2a560*/  IABS R0, R3 ;  /* 0x0000000300007213 */ /* 0x000fe40000000000 */
[----:B------:R-:W-:Y:S02]  /*2a570*/  IABS R3, R2 ;  /* 0x0000000200037213 */ /* 0x000fe40000000000 */
[----:B------:R-:W-:Y:S02]  /*2a580*/  FMNMX3.FTZ R4, R4, R110, R111, !PT ;  /* 0x0000006e04047276 */ /* 0x000fe4000781006f */
[----:B------:R-:W-:Y:S02]  /*2a590*/  I2FP.F32.S32 R3, R3 ;  /* 0x0000000300037245 */ /* 0x000fe40000201400 */
[----:B------:R-:W-:Y:S02]  /*2a5a0*/  FMNMX3.FTZ R4, R4, R122, R123, !PT ;  /* 0x0000007a04047276 */ /* 0x000fe4000781007b */
[----:B------:R-:W-:Y:S01]  /*2a5b0*/  ISETP.GE.AND P3, PT, R8, R210, PT ;  /* 0x000000d20800720c */ /* 0x000fe20003f66270 */
[----:B------:R-:W-:Y:S01]  /*2a5c0*/  FFMA.FTZ R131, R3, -UR7, R131 ;  /* 0x8000000703837c23 */ /* 0x000fe20008010083 */
[----:B---3--:R-:W-:Y:S01]  /*2a5d0*/  LOP3.LUT R3, R50, UR11, R83, 0x96, !PT ;  /* 0x0000000b32037c12 */ /* 0x008fe2000f8e9653 */
[----:B------:R-:W-:Y:S01]  /*2a5e0*/  UIADD3 UR11, UPT, UPT, UR24, 0x1715609d, URZ ;  /* 0x1715609d180b7890 */ /* 0x000fe2000fffe0ff */
[----:B------:R-:W-:Y:S02]  /*2a5f0*/  FMNMX3.FTZ R4, R4, R126, R127, !PT ;  /* 0x0000007e04047276 */ /* 0x000fe4000781007f */
[----:B-1----:R-:W-:Y:S01]  /*2a600*/  FMNMX.FTZ R37, R37, R5, !PT ;  /* 0x0000000525257209 */ /* 0x002fe20007810000 */
[----:B------:R-:W-:Y:S01]  /*2a610*/  IMAD.WIDE.U32 R90, R3, -0x326172a9, RZ ;  /* 0xcd9e8d57035a7825 */ /* 0x000fe200078e00ff */
[----:B------:R-:W-:Y:S01]  /*2a620*/  FSEL R191, R112, -INF , !P5 ;  /* 0xff80000070bf7808 */ /* 0x000fe20006800000 */
[----:B------:R-:W1:Y:S01]  /*2a630*/  SHFL.BFLY PT, R8, R4, 0x2, 0x1f ;  /* 0x0c401f0004087f89 */ /* 0x000e6200000e0000 */
[----:B------:R-:W-:Y:S02]  /*2a640*/  FSEL R190, R113, -INF , !P3 ;  /* 0xff80000071be7808 */ /* 0x000fe40005800000 */
[C---:B------:R-:W-:Y:S05]  /*2a650*/  ISETP.GE.AND P3, PT, R6.reuse, R210, PT ;  /* 0x000000d20600720c */ /* 0x040fea0003f66270 */
[----:B------:R-:W-:Y:S01]  /*2a660*/  STL.64 [R1+0xd0], R90 ;  /* 0x0000d05a01007387 */ /* 0x000fe20000100a00 */
[-C--:B------:R-:W-:Y:S01]  /*2a670*/  ISETP.GE.AND P5, PT, R6, R211.reuse, PT ;  /* 0x000000d30600720c */ /* 0x080fe20003fa6270 */
[C---:B------:R-:W-:Y:S01]  /*2a680*/  FMUL.FTZ R6, R37.reuse, UR4 ;  /* 0x0000000425067c20 */ /* 0x040fe20008410000 */
[----:B------:R-:W-:Y:S02]  /*2a690*/  FSEL R128, R128, -INF , !P1 ;  /* 0xff80000080807808 */ /* 0x000fe40004800000 */
[----:B------:R-:W-:Y:S01]  /*2a6a0*/  FSETP.NEU.FTZ.AND P1, PT, R37, -INF , PT ;  /* 0xff8000002500780b */ /* 0x000fe20003f3d000 */
[----:B------:R-:W3:Y:S01]  /*2a6b0*/  LDL.64 R66, [R1+0x300] ;  /* 0x0003000001427983 */ /* 0x000ee20000100a00 */
[----:B------:R-:W-:Y:S02]  /*2a6c0*/  I2FP.F32.S32 R0, R0 ;  /* 0x0000000000007245 */ /* 0x000fe40000201400 */
[----:B------:R-:W-:Y:S02]  /*2a6d0*/  FSEL R6, R6, RZ, P1 ;  /* 0x000000ff06067208 */ /* 0x000fe40000800000 */
[----:B------:R-:W-:Y:S01]  /*2a6e0*/  IABS R186, R186 ;  /* 0x000000ba00ba7213 */ /* 0x000fe20000000000 */
[----:B------:R-:W-:Y:S01]  /*2a6f0*/  FFMA.FTZ R129, R0, -UR7, R129 ;  /* 0x8000000700817c23 */ /* 0x000fe20008010081 */
[----:B------:R-:W-:Y:S01]  /*2a700*/  FSEL R187, R117, -INF , !P3 ;  /* 0xff80000075bb7808 */ /* 0x000fe20005800000 */
[--C-:B------:R-:W-:Y:S01]  /*2a710*/  FFMA.FTZ R125, R125, UR4, -R6.reuse ;  /* 0x000000047d7d7c23 */ /* 0x100fe20008010806 */
[----:B------:R-:W-:Y:S01]  /*2a720*/  ISETP.GE.AND P3, PT, R9, R210, PT ;  /* 0x000000d20900720c */ /* 0x000fe20003f66270 */
[----:B------:R-:W-:Y:S01]  /*2a730*/  FFMA.FTZ R0, R177, UR4, -R6 ;  /* 0x00000004b1007c23 */ /* 0x000fe20008010806 */
[----:B------:R-:W-:Y:S01]  /*2a740*/  FSEL R23, R129, -INF , !P0 ;  /* 0xff80000081177808 */ /* 0x000fe20004000000 */
[----:B------:R-:W-:Y:S01]  /*2a750*/  IMAD.MOV.U32 R177, RZ, RZ, R41 ;  /* 0x000000ffffb17224 */ /* 0x000fe200078e0029 */
[----:B--2---:R-:W-:Y:S01]  /*2a760*/  LOP3.LUT R200, R79, UR6, RZ, 0x3c, !PT ;  /* 0x000000064fc87c12 */ /* 0x004fe2000f8e3cff */
[----:B------:R2:W-:Y:S01]  /*2a770*/  MUFU.EX2 R26, R0 ;  /* 0x00000000001a7308 */ /* 0x0005e20000000800 */
[----:B-1----:R-:W-:Y:S01]  /*2a780*/  FMNMX.FTZ R4, R4, R8, !PT ;  /* 0x0000000804047209 */ /* 0x002fe20007810000 */
[----:B------:R-:W-:Y:S01]  /*2a790*/  IMAD.MOV.U32 R2, RZ, RZ, R186 ;  /* 0x000000ffff027224 */ /* 0x000fe200078e00ba */
[----:B------:R-:W-:Y:S01]  /*2a7a0*/  LOP3.LUT R196, R91, UR6, RZ, 0x3c, !PT ;  /* 0x000000065bc47c12 */ /* 0x000fe2000f8e3cff */
[----:B------:R-:W-:Y:S01]  /*2a7b0*/  UIADD3 UR6, UPT, UPT, UR24, -0x4ab325aa, URZ ;  /* 0xb54cda5618067890 */ /* 0x000fe2000fffe0ff */
[----:B------:R-:W-:Y:S01]  /*2a7c0*/  FSEL R189, R119, -INF , !P5 ;  /* 0xff80000077bd7808 */ /* 0x000fe20006800000 */
[----:B------:R-:W1:Y:S01]  /*2a7d0*/  SHFL.BFLY PT, R36, R4, 0x1, 0x1f ;  /* 0x0c201f0004247f89 */ /* 0x000e6200000e0000 */
[----:B------:R-:W-:Y:S01]  /*2a7e0*/  I2FP.F32.S32 R2, R2 ;  /* 0x0000000200027245 */ /* 0x000fe20000201400 */
[----:B------:R-:W-:Y:S01]  /*2a7f0*/  IMAD.MOV.U32 R186, RZ, RZ, R89 ;  /* 0x000000ffffba7224 */ /* 0x000fe200078e0059 */
[-C--:B------:R-:W-:Y:S01]  /*2a800*/  ISETP.GE.AND P5, PT, R176, R211.reuse, PT ;  /* 0x000000d3b000720c */ /* 0x080fe20003fa6270 */
[--C-:B------:R-:W-:Y:S01]  /*2a810*/  FFMA.FTZ R22, R22, UR4, -R6.reuse ;  /* 0x0000000416167c23 */ /* 0x100fe20008010806 */
[----:B------:R-:W-:Y:S01]  /*2a820*/  FSEL R24, R131, -INF , !P4 ;  /* 0xff80000083187808 */ /* 0x000fe20006000000 */
[----:B------:R-:W-:Y:S01]  /*2a830*/  FFMA.FTZ R15, R15, UR4, -R6 ;  /* 0x000000040f0f7c23 */ /* 0x000fe20008010806 */
[----:B------:R-:W-:Y:S01]  /*2a840*/  FSEL R195, R114, -INF , !P6 ;  /* 0xff80000072c37808 */ /* 0x000fe20007000000 */
[----:B------:R-:W-:Y:S01]  /*2a850*/  IMAD.MOV.U32 R114, RZ, RZ, R234 ;  /* 0x000000ffff727224 */ /* 0x000fe200078e00ea */
[----:B------:R-:W-:Y:S01]  /*2a860*/  ISETP.GE.AND P6, PT, R176, R210, PT ;  /* 0x000000d2b000720c */ /* 0x000fe20003fc6270 */
[--C-:B------:R-:W-:Y:S01]  /*2a870*/  FFMA.FTZ R14, R14, UR4, -R6.reuse ;  /* 0x000000040e0e7c23 */ /* 0x100fe20008010806 */
[----:B------:R-:W-:Y:S01]  /*2a880*/  FSEL R23, R23, -INF , !P3 ;  /* 0xff80000017177808 */ /* 0x000fe20005800000 */
[----:B--2---:R-:W-:Y:S01]  /*2a890*/  FFMA.FTZ R0, R179, UR4, -R6 ;  /* 0x00000004b3007c23 */ /* 0x004fe20008010806 */
[----:B------:R-:W-:Y:S01]  /*2a8a0*/  FSEL R128, R128, -INF , !P6 ;  /* 0xff80000080807808 */ /* 0x000fe20007000000 */
[----:B------:R-:W-:Y:S02]  /*2a8b0*/  IMAD.MOV.U32 R179, RZ, RZ, R86 ;  /* 0x000000ffffb37224 */ /* 0x000fe400078e0056 */
[--C-:B------:R-:W-:Y:S01]  /*2a8c0*/  FFMA.FTZ R18, R18, UR4, -R6.reuse ;  /* 0x0000000412127c23 */ /* 0x100fe20008010806 */
[----:B------:R2:W4:Y:S01]  /*2a8d0*/  MUFU.EX2 R33, R0 ;  /* 0x0000000000217308 */ /* 0x0005220000000800 */
[--C-:B------:R-:W-:Y:S01]  /*2a8e0*/  FFMA.FTZ R21, R21, UR4, -R6.reuse ;  /* 0x0000000415157c23 */ /* 0x100fe20008010806 */
[----:B------:R-:W-:Y:S01]  /*2a8f0*/  FFMA.FTZ R124, R124, UR4, -R6 ;  /* 0x000000047c7c7c23 */ /* 0x000fe20008010806 */
[----:B------:R-:W-:Y:S01]  /*2a900*/  FFMA.FTZ R130, R2, -UR7, R130 ;  /* 0x8000000702827c23 */ /* 0x000fe20008010082 */
[----:B------:R-:W-:Y:S01]  /*2a910*/  IMAD.U32 R2, RZ, RZ, UR25 ;  /* 0x00000019ff027e24 */ /* 0x000fe2000f8e00ff */
[----:B-1----:R-:W-:Y:S01]  /*2a920*/  FMNMX.FTZ R36, R4, R36, !PT ;  /* 0x0000002404247209 */ /* 0x002fe20007810000 */
[----:B------:R-:W-:Y:S03]  /*2a930*/  IMAD.U32 R4, RZ, RZ, UR12 ;  /* 0x0000000cff047e24 */ /* 0x000fe6000f8e00ff */
[----:B------:R-:W-:Y:S01]  /*2a940*/  LOP3.LUT R2, R51, UR28, R2, 0x96, !PT ;  /* 0x0000001c33027c12 */ /* 0x000fe2000f8e9602 */
[----:B------:R-:W-:Y:S01]  /*2a950*/  UIADD3 UR12, UPT, UPT, UR24, 0x78dde6e4, URZ ;  /* 0x78dde6e4180c7890 */ /* 0x000fe2000fffe0ff */
[C---:B------:R-:W-:Y:S01]  /*2a960*/  FSETP.NEU.FTZ.AND P0, PT, R36.reuse, -INF , PT ;  /* 0xff8000002400780b */ /* 0x040fe20003f1d000 */
[----:B------:R-:W-:Y:S01]  /*2a970*/  FMUL.FTZ R5, R36, UR4 ;  /* 0x0000000424057c20 */ /* 0x000fe20008410000 */
[----:B------:R-:W-:Y:S01]  /*2a980*/  FSEL R130, R130, -INF , !P2 ;  /* 0xff80000082827808 */ /* 0x000fe20005000000 */
[----:B------:R-:W-:Y:S01]  /*2a990*/  UIADD3 UR28, UPT, UPT, UR28, 0x3, URZ ;  /* 0x000000031c1c7890 */ /* 0x000fe2000fffe0ff */
[----:B------:R-:W-:Y:S01]  /*2a9a0*/  ISETP.GE.AND P2, PT, R9, R211, PT ;  /* 0x000000d30900720c */ /* 0x000fe20003f46270 */
[----:B------:R-:W-:Y:S01]  /*2a9b0*/  IMAD.WIDE.U32 R8, R2, -0x326172a9, RZ ;  /* 0xcd9e8d5702087825 */ /* 0x000fe200078e00ff */
[----:B------:R-:W-:Y:S02]  /*2a9c0*/  FSEL R5, R5, RZ, P0 ;  /* 0x000000ff05057208 */ /* 0x000fe40000000000 */
[----:B------:R-:W-:Y:S01]  /*2a9d0*/  LOP3.LUT R3, R51, UR25, R4, 0x96, !PT ;  /* 0x0000001933037c12 */ /* 0x000fe2000f8e9604 */
[----:B------:R-:W-:Y:S01]  /*2a9e0*/  IMAD.MOV.U32 R211, RZ, RZ, R77 ;  /* 0x000000ffffd37224 */ /* 0x000fe200078e004d */
[-C--:B------:R-:W-:Y:S01]  /*2a9f0*/  LOP3.LUT R4, R9, R225.reuse, RZ, 0x3c, !PT ;  /* 0x000000e109047212 */ /* 0x080fe200078e3cff */
[--C-:B--2---:R-:W-:Y:S01]  /*2aa00*/  FFMA.FTZ R0, R180, UR4, -R5.reuse ;  /* 0x00000004b4007c23 */ /* 0x104fe20008010805 */
[C---:B------:R-:W-:Y:S01]  /*2aa10*/  LOP3.LUT R2, R8.reuse, R200, RZ, 0x3c, !PT ;  /* 0x000000c808027212 */ /* 0x040fe200078e3cff */
[----:B------:R-:W-:Y:S01]  /*2aa20*/  IMAD.WIDE.U32 R50, R3, -0x326172a9, RZ ;  /* 0xcd9e8d5703327825 */ /* 0x000fe200078e00ff */
[----:B------:R-:W-:Y:S01]  /*2aa30*/  LOP3.LUT R7, R9, R212, RZ, 0x3c, !PT ;  /* 0x000000d409077212 */ /* 0x000fe200078e3cff */
[----:B------:R1:W-:Y:S01]  /*2aa40*/  MUFU.EX2 R25, R0 ;  /* 0x0000000000197308 */ /* 0x0003e20000000800 */
[----:B------:R-:W-:Y:S01]  /*2aa50*/  LOP3.LUT R8, R8, R196, RZ, 0x3c, !PT ;  /* 0x000000c408087212 */ /* 0x000fe200078e3cff */
[----:B------:R-:W-:Y:S01]  /*2aa60*/  IMAD.WIDE.U32 R52, R4, -0x2daee0ad, RZ ;  /* 0xd2511f5304347825 */ /* 0x000fe200078e00ff */
[C---:B------:R-:W-:Y:S02]  /*2aa70*/  LOP3.LUT R4, R51.reuse, R225, RZ, 0x3c, !PT ;  /* 0x000000e133047212 */ /* 0x040fe400078e3cff */
[----:B------:R-:W-:Y:S01]  /*2aa80*/  LOP3.LUT R48, R50, R200, RZ, 0x3c, !PT ;  /* 0x000000c832307212 */ /* 0x000fe200078e3cff */
[----:B------:R-:W-:Y:S01]  /*2aa90*/  IMAD.WIDE.U32 R2, R2, -0x2daee0ad, RZ ;  /* 0xd2511f5302027825 */ /* 0x000fe200078e00ff */
[----:B------:R-:W-:Y:S02]  /*2aaa0*/  LOP3.LUT R38, R51, R212, RZ, 0x3c, !PT ;  /* 0x000000d433267212 */ /* 0x000fe400078e3cff */
[----:B------:R-:W-:Y:S01]  /*2aab0*/  LOP3.LUT R50, R50, R196, RZ, 0x3c, !PT ;  /* 0x000000c432327212 */ /* 0x000fe200078e3cff */
[----:B------:R-:W-:Y:S01]  /*2aac0*/  IMAD.WIDE.U32 R64, R4, -0x2daee0ad, RZ ;  /* 0xd2511f5304407825 */ /* 0x000fe200078e00ff */
[----:B------:R-:W-:Y:S02]  /*2aad0*/  FSEL R24, R24, -INF , !P2 ;  /* 0xff80000018187808 */ /* 0x000fe40005000000 */
[----:B------:R-:W-:Y:S01]  /*2aae0*/  FSEL R130, R130, -INF , !P5 ;  /* 0xff80000082827808 */ /* 0x000fe20006800000 */
[----:B------:R-:W-:Y:S01]  /*2aaf0*/  IMAD.WIDE.U32 R48, R48, -0x2daee0ad, RZ ;  /* 0xd2511f5330307825 */ /* 0x000fe200078e00ff */
[----:B----4-:R-:W-:Y:S03]  /*2ab00*/  F2FP.F16.F32.PACK_AB R72, R33, R26 ;  /* 0x0000001a2148723e */ /* 0x010fe600000000ff */
[--C-:B-1----:R-:W-:Y:S01]  /*2ab10*/  FFMA.FTZ R0, R184, UR4, -R5.reuse ;  /* 0x00000004b8007c23 */ /* 0x102fe20008010805 */
[----:B------:R-:W-:Y:S01]  /*2ab20*/  FFMA.FTZ R126, R126, UR4, -R5 ;  /* 0x000000047e7e7c23 */ /* 0x000fe20008010805 */
[----:B------:R-:W-:Y:S01]  /*2ab30*/  LOP3.LUT R64, R64, UR17, R49, 0x96, !PT ;  /* 0x0000001140407c12 */ /* 0x000fe2000f8e9631 */
[----:B------:R-:W-:Y:S01]  /*2ab40*/  IMAD.WIDE.U32 R8, R8, -0x2daee0ad, RZ ;  /* 0xd2511f5308087825 */ /* 0x000fe200078e00ff */
[C---:B------:R-:W-:Y:S01]  /*2ab50*/  PRMT R235, R72.reuse, 0x7610, R235 ;  /* 0x0000761048eb7816 */ /* 0x040fe200000000eb */
[----:B------:R1:W2:Y:S01]  /*2ab60*/  MUFU.EX2 R32, R0 ;  /* 0x0000000000207308 */ /* 0x0002a20000000800 */
[----:B------:R-:W-:Y:S01]  /*2ab70*/  PRMT R234, R72, 0x7632, R234 ;  /* 0x0000763248ea7816 */ /* 0x000fe200000000ea */
[----:B------:R-:W-:Y:S04]  /*2ab80*/  IMAD.WIDE.U32 R54, R7, -0x2daee0ad, RZ ;  /* 0xd2511f5307367825 */ /* 0x000fe800078e00ff */
[--C-:B------:R-:W-:Y:S01]  /*2ab90*/  FFMA.FTZ R127, R127, UR4, -R5.reuse ;  /* 0x000000047f7f7c23 */ /* 0x100fe20008010805 */
[----:B------:R-:W-:Y:S01]  /*2aba0*/  FFMA.FTZ R13, R13, UR4, -R5 ;  /* 0x000000040d0d7c23 */ /* 0x000fe20008010805 */
[----:B------:R-:W-:Y:S01]  /*2abb0*/  IMAD.MOV.U32 R225, RZ, RZ, R39 ;  /* 0x000000ffffe17224 */ /* 0x000fe200078e0027 */
[----:B------:R-:W-:Y:S01]  /*2abc0*/  LOP3.LUT R39, R52, UR17, R3, 0x96, !PT ;  /* 0x0000001134277c12 */ /* 0x000fe2000f8e9603 */
[----:B------:R-:W-:Y:S01]  /*2abd0*/  IMAD.WIDE.U32 R50, R50, -0x2daee0ad, RZ ;  /* 0xd2511f5332327825 */ /* 0x000fe200078e00ff */
[----:B------:R-:W-:Y:S02]  /*2abe0*/  LOP3.LUT R3, R82, UR26, R55, 0x96, !PT ;  /* 0x0000001a52037c12 */ /* 0x000fe4000f8e9637 */
[----:B------:R-:W-:Y:S01]  /*2abf0*/  LOP3.LUT R52, R54, UR17, R9, 0x96, !PT ;  /* 0x0000001136347c12 */ /* 0x000fe2000f8e9609 */
[----:B------:R-:W-:Y:S04]  /*2ac00*/  IMAD.WIDE.U32 R54, R38, -0x2daee0ad, RZ ;  /* 0xd2511f5326367825 */ /* 0x000fe800078e00ff */
[--C-:B------:R-:W-:Y:S01]  /*2ac10*/  FFMA.FTZ R17, R17, UR4, -R5.reuse ;  /* 0x0000000411117c23 */ /* 0x100fe20008010805 */
[----:B------:R-:W-:Y:S01]  /*2ac20*/  FFMA.FTZ R16, R16, UR4, -R5 ;  /* 0x0000000410107c23 */ /* 0x000fe20008010805 */
[----:B------:R-:W-:Y:S01]  /*2ac30*/  IMAD.MOV.U32 R184, RZ, RZ, R71 ;  /* 0x000000ffffb87224 */ /* 0x000fe200078e0047 */
[----:B------:R-:W-:Y:S01]  /*2ac40*/  LOP3.LUT R54, R54, UR17, R51, 0x96, !PT ;  /* 0x0000001136367c12 */ /* 0x000fe2000f8e9633 */
[--C-:B-1----:R-:W-:Y:S01]  /*2ac50*/  FFMA.FTZ R0, R181, UR4, -R6.reuse ;  /* 0x00000004b5007c23 */ /* 0x102fe20008010806 */
[----:B------:R-:W-:Y:S02]  /*2ac60*/  IMAD.MOV.U32 R181, RZ, RZ, R87 ;  /* 0x000000ffffb57224 */ /* 0x000fe400078e0057 */
[----:B------:R-:W-:Y:S01]  /*2ac70*/  FFMA.FTZ R123, R123, UR4, -R5 ;  /* 0x000000047b7b7c23 */ /* 0x000fe20008010805 */
[----:B------:R-:W-:Y:S01]  /*2ac80*/  IMAD.WIDE.U32 R68, R3, -0x326172a9, RZ ;  /* 0xcd9e8d5703447825 */ /* 0x000fe200078e00ff */
[----:B------:R1:W-:Y:S03]  /*2ac90*/  MUFU.EX2 R56, R0 ;  /* 0x0000000000387308 */ /* 0x0003e60000000800 */
[----:B------:R-:W-:Y:S02]  /*2aca0*/  IMAD.MOV.U32 R180, RZ, RZ, R47 ;  /* 0x000000ffffb47224 */ /* 0x000fe400078e002f */
[----:B------:R-:W-:Y:S04]  /*2acb0*/  IMAD.WIDE.U32 R38, R39, -0x326172a9, RZ ;  /* 0xcd9e8d5727267825 */ /* 0x000fe800078e00ff */
[----:B-1----:R-:W-:Y:S01]  /*2acc0*/  FFMA.FTZ R0, R182, UR4, -R6 ;  /* 0x00000004b6007c23 */ /* 0x002fe20008010806 */
[----:B------:R-:W-:Y:S02]  /*2acd0*/  IMAD.MOV.U32 R182, RZ, RZ, R225 ;  /* 0x000000ffffb67224 */ /* 0x000fe400078e00e1 */
[----:B------:R-:W-:Y:S01]  /*2ace0*/  IMAD.MOV.U32 R225, RZ, RZ, R220 ;  /* 0x000000ffffe17224 */ /* 0x000fe200078e00dc */
[----:B------:R1:W4:Y:S02]  /*2acf0*/  MUFU.EX2 R100, R0 ;  /* 0x0000000000647308 */ /* 0x0003240000000800 */
[--C-:B-1----:R-:W-:Y:S01]  /*2ad00*/  FFMA.FTZ R0, R183, UR4, -R5.reuse ;  /* 0x00000004b7007c23 */ /* 0x102fe20008010805 */
[----:B------:R-:W-:Y:S07]  /*2ad10*/  IMAD.MOV.U32 R183, RZ, RZ, R88 ;  /* 0x000000ffffb77224 */ /* 0x000fee00078e0058 */
[----:B------:R1:W-:Y:S02]  /*2ad20*/  MUFU.EX2 R49, R0 ;  /* 0x0000000000317308 */ /* 0x0003e40000000800 */
[----:B-1----:R-:W-:Y:S01]  /*2ad30*/  FFMA.FTZ R0, R178, UR4, -R5 ;  /* 0x00000004b2007c23 */ /* 0x002fe20008010805 */
[----:B------:R-:W-:Y:S07]  /*2ad40*/  IMAD.MOV.U32 R178, RZ, RZ, R43 ;  /* 0x000000ffffb27224 */ /* 0x000fee00078e002b */
[----:B------:R1:W-:Y:S02]  /*2ad50*/  MUFU.EX2 R58, R0 ;  /* 0x00000000003a7308 */ /* 0x0003e40000000800 */
[--C-:B-1----:R-:W-:Y:S08]  /*2ad60*/  FFMA.FTZ R0, R170, UR4, -R6.reuse ;  /* 0x00000004aa007c23 */ /* 0x102ff00008010806 */
[----:B------:R1:W-:Y:S02]  /*2ad70*/  MUFU.EX2 R51, R0 ;  /* 0x0000000000337308 */ /* 0x0003e40000000800 */
[----:B-1----:R-:W-:Y:S01]  /*2ad80*/  FFMA.FTZ R0, R171, UR4, -R6 ;  /* 0x00000004ab007c23 */ /* 0x002fe20008010806 */
[----:B------:R-:W-:Y:S07]  /*2ad90*/  IMAD.MOV.U32 R171, RZ, RZ, R214 ;  /* 0x000000ffffab7224 */ /* 0x000fee00078e00d6 */
[----:B------:R1:W-:Y:S02]  /*2ada0*/  MUFU.EX2 R99, R0 ;  /* 0x0000000000637308 */ /* 0x0003e40000000800 */
[--C-:B-1----:R-:W-:Y:S01]  /*2adb0*/  FFMA.FTZ R0, R172, UR4, -R5.reuse ;  /* 0x00000004ac007c23 */ /* 0x102fe20008010805 */
[----:B------:R-:W-:Y:S07]  /*2adc0*/  IMAD.MOV.U32 R172, RZ, RZ, R84 ;  /* 0x000000ffffac7224 */ /* 0x000fee00078e0054 */
[----:B------:R1:W-:Y:S02]  /*2add0*/  MUFU.EX2 R45, R0 ;  /* 0x00000000002d7308 */ /* 0x0003e40000000800 */
[----:B-1----:R-:W-:Y:S01]  /*2ade0*/  FFMA.FTZ R0, R173, UR4, -R5 ;  /* 0x00000004ad007c23 */ /* 0x002fe20008010805 */
[----:B------:R-:W-:Y:S01]  /*2adf0*/  IMAD.MOV.U32 R173, RZ, RZ, R85 ;  /* 0x000000ffffad7224 */ /* 0x000fe200078e0055 */
[----:B---3--:R-:W-:Y:S01]  /*2ae00*/  LOP3.LUT R7, R66, UR26, R53, 0x96, !PT ;  /* 0x0000001a42077c12 */ /* 0x008fe2000f8e9635 */
[----:B------:R-:W-:Y:S01]  /*2ae10*/  IMAD.WIDE.U32 R52, R52, -0x326172a9, RZ ;  /* 0xcd9e8d5734347825 */ /* 0x000fe200078e00ff */
[----:B------:R-:W-:Y:S03]  /*2ae20*/  LOP3.LUT R4, R66, UR26, R65, 0x96, !PT ;  /* 0x0000001a42047c12 */ /* 0x000fe6000f8e9641 */
[----:B------:R-:W-:Y:S01]  /*2ae30*/  IMAD.WIDE.U32 R66, R7, -0x326172a9, RZ ;  /* 0xcd9e8d5707427825 */ /* 0x000fe200078e00ff */
[----:B------:R-:W-:Y:S02]  /*2ae40*/  LOP3.LUT R7, R82, UR26, R55, 0x96, !PT ;  /* 0x0000001a52077c12 */ /* 0x000fe4000f8e9637 */
        /* <DEDUP_REMOVED lines=8> */
[----:B------:R-:W-:Y:S03]  /*2aed0*/  LOP3.LUT R80, R80, UR12, R65, 0x96, !PT ;  /* 0x0000000c50507c12 */ /* 0x000fe6000f8e9641 */
[----:B------:R-:W-:Y:S01]  /*2aee0*/  IMAD.WIDE.U32 R68, R68, -0x2daee0ad, RZ ;  /* 0xd2511f5344447825 */ /* 0x000fe200078e00ff */
[----:B------:R-:W-:Y:S02]  /*2aef0*/  LOP3.LUT R70, R90, UR13, R79, 0x96, !PT ;  /* 0x0000000d5a467c12 */ /* 0x000fe4000f8e964f */
[----:B------:R1:W3:Y:S01]  /*2af00*/  MUFU.EX2 R79, R0 ;  /* 0x00000000004f7308 */ /* 0x0002e20000000800 */
[----:B------:R-:W-:Y:S04]  /*2af10*/  IMAD.WIDE.U32 R54, R54, -0x326172a9, RZ ;  /* 0xcd9e8d5736367825 */ /* 0x000fe800078e00ff */
[----:B------:R-:W-:Y:S01]  /*2af20*/  IMAD.WIDE.U32 R70, R70, -0x2daee0ad, RZ ;  /* 0xd2511f5346467825 */ /* 0x000fe200078e00ff */
[----:B------:R-:W-:Y:S03]  /*2af30*/  LOP3.LUT R41, R78, UR12, R55, 0x96, !PT ;  /* 0x0000000c4e297c12 */ /* 0x000fe6000f8e9637 */
[----:B------:R-:W-:Y:S01]  /*2af40*/  IMAD.WIDE.U32 R82, R3, -0x2daee0ad, RZ ;  /* 0xd2511f5303527825 */ /* 0x000fe200078e00ff */
[----:B------:R-:W-:Y:S03]  /*2af50*/  LOP3.LUT R50, R50, UR16, R71, 0x96, !PT ;  /* 0x0000001032327c12 */ /* 0x000fe6000f8e9647 */
[----:B------:R-:W-:Y:S01]  /*2af60*/  IMAD.WIDE.U32 R102, R41, -0x2daee0ad, RZ ;  /* 0xd2511f5329667825 */ /* 0x000fe200078e00ff */
[----:B------:R-:W-:Y:S03]  /*2af70*/  LOP3.LUT R9, R2, UR16, R83, 0x96, !PT ;  /* 0x0000001002097c12 */ /* 0x000fe6000f8e9653 */
[--C-:B-1----:R-:W-:Y:S01]  /*2af80*/  FFMA.FTZ R0, R35, UR4, -R6.reuse ;  /* 0x0000000423007c23 */ /* 0x102fe20008010806 */
[----:B------:R-:W-:Y:S01]  /*2af90*/  IMAD.WIDE.U32 R2, R39, -0x2daee0ad, RZ ;  /* 0xd2511f5327027825 */ /* 0x000fe200078e00ff */
[----:B------:R-:W-:Y:S02]  /*2afa0*/  LOP3.LUT R70, R70, UR15, R103, 0x96, !PT ;  /* 0x0000000f46467c12 */ /* 0x000fe4000f8e9667 */
[----:B------:R1:W-:Y:S01]  /*2afb0*/  MUFU.EX2 R47, R0 ;  /* 0x00000000002f7308 */ /* 0x0003e20000000800 */
[----:B------:R-:W-:Y:S01]  /*2afc0*/  IMAD.WIDE.U32 R66, R66, -0x2daee0ad, RZ ;  /* 0xd2511f5342427825 */ /* 0x000fe200078e00ff */
[----:B------:R-:W-:Y:S02]  /*2afd0*/  LOP3.LUT R39, R8, UR16, R3, 0x96, !PT ;  /* 0x0000001008277c12 */ /* 0x000fe4000f8e9603 */
[----:B------:R-:W-:Y:S01]  /*2afe0*/  LOP3.LUT R7, R2, UR15, R69, 0x96, !PT ;  /* 0x0000000f02077c12 */ /* 0x000fe2000f8e9645 */
[----:B------:R-:W-:Y:S01]  /*2aff0*/  IMAD.WIDE.U32 R8, R9, -0x326172a9, RZ ;  /* 0xcd9e8d5709087825 */ /* 0x000fe200078e00ff */
[----:B------:R-:W-:Y:S02]  /*2b000*/  LOP3.LUT R3, R82, UR15, R67, 0x96, !PT ;  /* 0x0000000f52037c12 */ /* 0x000fe4000f8e9643 */
[----:B--2---:R-:W-:Y:S01]  /*2b010*/  F2FP.F16.F32.PACK_AB R69, R32, R25 ;  /* 0x000000192045723e */ /* 0x004fe200000000ff */
[----:B------:R-:W-:Y:S01]  /*2b020*/  IMAD.WIDE.U32 R168, R7, -0x326172a9, RZ ;  /* 0xcd9e8d5707a87825 */ /* 0x000fe200078e00ff */
[----:B------:R-:W-:Y:S02]  /*2b030*/  LOP3.LUT R53, R38, UR11, R9, 0x96, !PT ;  /* 0x0000000b26357c12 */ /* 0x000fe4000f8e9609 */
[----:B------:R-:W-:Y:S01]  /*2b040*/  PRMT R233, R69, 0x7610, R233 ;  /* 0x0000761045e97816 */ /* 0x000fe200000000e9 */
[----:B------:R-:W-:Y:S01]  /*2b050*/  IMAD.WIDE.U32 R2, R3, -0x326172a9, RZ ;  /* 0xcd9e8d5703027825 */ /* 0x000fe200078e00ff */
[----:B------:R-:W-:Y:S03]  /*2b060*/  PRMT R246, R168, 0x7770, RZ ;  /* 0x00007770a8f67816 */ /* 0x000fe600000000ff */
[----:B-1----:R-:W-:Y:S01]  /*2b070*/  FFMA.FTZ R0, R174, UR4, -R6 ;  /* 0x00000004ae007c23 */ /* 0x002fe20008010806 */
[----:B------:R-:W-:Y:S01]  /*2b080*/  PRMT R7, R2, 0x7772, RZ ;  /* 0x0000777202077816 */ /* 0x000fe200000000ff */
[----:B------:R-:W-:Y:S02]  /*2b090*/  IMAD.MOV.U32 R55, RZ, RZ, R2 ;  /* 0x000000ffff377224 */ /* 0x000fe400078e0002 */
[----:B------:R1:W-:Y:S01]  /*2b0a0*/  MUFU.EX2 R98, R0 ;  /* 0x0000000000627308 */ /* 0x0003e20000000800 */
[----:B------:R-:W-:Y:S01]  /*2b0b0*/  IMAD.WIDE.U32 R82, R4, -0x2daee0ad, RZ ;  /* 0xd2511f5304527825 */ /* 0x000fe200078e00ff */
[----:B------:R-:W-:Y:S02]  /*2b0c0*/  LOP3.LUT R4, R8, UR6, R3, 0x96, !PT ;  /* 0x0000000608047c12 */ /* 0x000fe4000f8e9603 */
[----:B------:R-:W-:Y:S01]  /*2b0d0*/  FMNMX3.FTZ R3, R134, R198, R199, !PT ;  /* 0x000000c686037276 */ /* 0x000fe200078100c7 */
[----:B------:R-:W-:Y:S01]  /*2b0e0*/  IMAD.WIDE.U32 R80, R80, -0x2daee0ad, RZ ;  /* 0xd2511f5350507825 */ /* 0x000fe200078e00ff */
[----:B------:R-:W-:Y:S02]  /*2b0f0*/  LOP3.LUT R35, R48, UR16, R83, 0x96, !PT ;  /* 0x0000001030237c12 */ /* 0x000fe4000f8e9653 */
[----:B------:R-:W-:Y:S01]  /*2b100*/  FMNMX3.FTZ R3, R3, R222, R225, !PT ;  /* 0x000000de03037276 */ /* 0x000fe200078100e1 */
[----:B------:R-:W-:Y:S01]  /*2b110*/  IMAD.WIDE.U32 R38, R39, -0x326172a9, RZ ;  /* 0xcd9e8d5727267825 */ /* 0x000fe200078e00ff */
[----:B------:R-:W-:Y:S02]  /*2b120*/  LOP3.LUT R9, R82, UR15, R81, 0x96, !PT ;  /* 0x0000000f52097c12 */ /* 0x000fe4000f8e9651 */
[----:B------:R-:W-:Y:S01]  /*2b130*/  FMNMX3.FTZ R3, R3, R215, R171, !PT ;  /* 0x000000d703037276 */ /* 0x000fe200078100ab */
[----:B------:R-:W-:Y:S01]  /*2b140*/  IMAD.MOV.U32 R71, RZ, RZ, R212 ;  /* 0x000000ffff477224 */ /* 0x000fe200078e00d4 */
[----:B------:R-:W-:Y:S02]  /*2b150*/  LOP3.LUT R52, R52, UR11, R39, 0x96, !PT ;  /* 0x0000000b34347c12 */ /* 0x000fe4000f8e9627 */
[----:B------:R-:W-:Y:S01]  /*2b160*/  LOP3.LUT R48, R38, UR6, R169, 0x96, !PT ;  /* 0x0000000626307c12 */ /* 0x000fe2000f8e96a9 */
[----:B-1----:R-:W-:Y:S01]  /*2b170*/  FFMA.FTZ R0, R175, UR4, -R5 ;  /* 0x00000004af007c23 */ /* 0x002fe20008010805 */
[----:B------:R-:W-:Y:S02]  /*2b180*/  IMAD.MOV.U32 R175, RZ, RZ, R243 ;  /* 0x000000ffffaf7224 */ /* 0x000fe400078e00f3 */
[----:B------:R-:W-:Y:S01]  /*2b190*/  IMAD.WIDE.U32 R38, R50, -0x326172a9, RZ ;  /* 0xcd9e8d5732267825 */ /* 0x000fe200078e00ff */
[----:B------:R1:W-:Y:S02]  /*2b1a0*/  MUFU.EX2 R41, R0 ;  /* 0x0000000000297308 */ /* 0x0003e40000000800 */
[----:B------:R-:W-:Y:S02]  /*2b1b0*/  FMNMX3.FTZ R3, R3, R175, R178, !PT ;  /* 0x000000af03037276 */ /* 0x000fe400078100b2 */
[----:B------:R-:W-:Y:S02]  /*2b1c0*/  LOP3.LUT R54, R54, UR11, R39, 0x96, !PT ;  /* 0x0000000b36367c12 */ /* 0x000fe4000f8e9627 */
[----:B------:R-:W-:Y:S02]  /*2b1d0*/  FMNMX3.FTZ R3, R3, R180, R182, !PT ;  /* 0x000000b403037276 */ /* 0x000fe400078100b6 */
[----:B------:R-:W-:Y:S02]  /*2b1e0*/  SHF.R.U32.HI R212, RZ, 0x18, R48 ;  /* 0x00000018ffd47819 */ /* 0x000fe40000011630 */
[----:B------:R-:W-:Y:S02]  /*2b1f0*/  FMNMX3.FTZ R8, R3, R251, R194, !PT ;  /* 0x000000fb03087276 */ /* 0x000fe400078100c2 */
[C---:B-1----:R-:W-:Y:S02]  /*2b200*/  PRMT R0, R2.reuse, 0x7771, RZ ;  /* 0x0000777102007816 */ /* 0x042fe400000000ff */
[----:B------:R-:W-:Y:S03]  /*2b210*/  PRMT R2, R2, 0x7773, RZ ;  /* 0x0000777302027816 */ /* 0x000fe600000000ff */
[----:B------:R1:W-:Y:S04]  /*2b220*/  STL [R1+0x80], R0 ;  /* 0x0000800001007387 */ /* 0x0003e80000100800 */
[----:B------:R-:W-:Y:S04]  /*2b230*/  STL [R1+0x70], R7 ;  /* 0x0000700701007387 */ /* 0x000fe80000100800 */
[----:B------:R2:W-:Y:S01]  /*2b240*/  STL [R1+0x6c], R2 ;  /* 0x00006c0201007387 */ /* 0x0005e20000100800 */
[----:B-1----:R-:W-:Y:S01]  /*2b250*/  FFMA.FTZ R0, R34, UR4, -R5 ;  /* 0x0000000422007c23 */ /* 0x002fe20008010805 */
[----:B------:R-:W-:Y:S03]  /*2b260*/  IMAD.WIDE.U32 R34, R35, -0x326172a9, RZ ;  /* 0xcd9e8d5723227825 */ /* 0x000fe600078e00ff */
[----:B------:R1:W-:Y:S01]  /*2b270*/  MUFU.EX2 R77, R0 ;  /* 0x00000000004d7308 */ /* 0x0003e20000000800 */
[----:B--2---:R-:W-:Y:S04]  /*2b280*/  FMNMX3.FTZ R2, R135, R228, R232, !PT ;  /* 0x000000e487027276 */ /* 0x004fe800078100e8 */
[----:B------:R-:W-:Y:S04]  /*2b290*/  FMNMX3.FTZ R2, R2, R217, R211, !PT ;  /* 0x000000d902027276 */ /* 0x000fe800078100d3 */
[----:B------:R-:W-:Y:S04]  /*2b2a0*/  FMNMX3.FTZ R2, R2, R184, R172, !PT ;  /* 0x000000b802027276 */ /* 0x000fe800078100ac */
[----:B------:R-:W-:Y:S01]  /*2b2b0*/  FMNMX3.FTZ R2, R2, R173, R177, !PT ;  /* 0x000000ad02027276 */ /* 0x000fe200078100b1 */
[----:B-1----:R-:W-:Y:S01]  /*2b2c0*/  FFMA.FTZ R0, R40, UR4, -R6 ;  /* 0x0000000428007c23 */ /* 0x002fe20008010806 */
[----:B------:R-:W-:Y:S01]  /*2b2d0*/  LOP3.LUT R40, R64, UR11, R35, 0x96, !PT ;  /* 0x0000000b40287c12 */ /* 0x000fe2000f8e9623 */
[----:B------:R-:W-:Y:S01]  /*2b2e0*/  IMAD.U32 R64, RZ, RZ, UR27 ;  /* 0x0000001bff407e24 */ /* 0x000fe2000f8e00ff */
[----:B------:R-:W-:Y:S01]  /*2b2f0*/  FMNMX3.FTZ R2, R2, R179, R181, !PT ;  /* 0x000000b302027276 */ /* 0x000fe200078100b5 */
[----:B------:R1:W-:Y:S03]  /*2b300*/  MUFU.EX2 R43, R0 ;  /* 0x00000000002b7308 */ /* 0x0003e60000000800 */
[----:B------:R-:W-:Y:S01]  /*2b310*/  FMNMX3.FTZ R7, R2, R183, R186, !PT ;  /* 0x000000b702077276 */ /* 0x000fe200078100ba */
[----:B------:R-:W-:Y:S01]  /*2b320*/  IMAD.WIDE.U32 R2, R53, -0x2daee0ad, RZ ;  /* 0xd2511f5335027825 */ /* 0x000fe200078e00ff */
[----:B------:R-:W-:Y:S02]  /*2b330*/  LEA R64, P2, R64, R114, 0x1 ;  /* 0x0000007240407211 */ /* 0x000fe400078408ff */
[----:B------:R-:W-:Y:S01]  /*2b340*/  FMNMX3.FTZ R7, R7, R208, R223, !PT ;  /* 0x000000d007077276 */ /* 0x000fe200078100df */
[----:B------:R-:W-:Y:S01]  /*2b350*/  IMAD.MOV.U32 R229, RZ, RZ, R2 ;  /* 0x000000ffffe57224 */ /* 0x000fe200078e0002 */
[----:B------:R-:W-:Y:S02]  /*2b360*/  LOP3.LUT R113, R66, UR14, R3, 0x96, !PT ;  /* 0x0000000e42717c12 */ /* 0x000fe4000f8e9603 */
[----:B------:R-:W-:Y:S01]  /*2b370*/  PRMT R218, R2, 0x7771, RZ ;  /* 0x0000777102da7816 */ /* 0x000fe200000000ff */
[----:B------:R-:W-:Y:S01]  /*2b380*/  MUFU.EX2 R66, R17 ;  /* 0x0000001100427308 */ /* 0x000fe20000000800 */
[----:B------:R-:W-:Y:S01]  /*2b390*/  LOP3.LUT R229, R229, 0xff, RZ, 0xc0, !PT ;  /* 0x000000ffe5e57812 */ /* 0x000fe200078ec0ff */
[----:B-1----:R-:W-:Y:S01]  /*2b3a0*/  FFMA.FTZ R0, R20, UR4, -R6 ;  /* 0x0000000414007c23 */ /* 0x002fe20008010806 */
[----:B------:R-:W-:Y:S01]  /*2b3b0*/  FMNMX3.FTZ R20, R8, R197, R201, !PT ;  /* 0x000000c508147276 */ /* 0x000fe200078100c9 */
[----:B------:R-:W-:Y:S06]  /*2b3c0*/  IMAD.WIDE.U32 R8, R9, -0x326172a9, RZ ;  /* 0xcd9e8d5709087825 */ /* 0x000fec00078e00ff */
[----:B------:R1:W-:Y:S01]  /*2b3d0*/  MUFU.EX2 R97, R0 ;  /* 0x0000000000617308 */ /* 0x0003e20000000800 */
[----:B------:R-:W-:Y:S01]  /*2b3e0*/  FMNMX3.FTZ R35, R20, R205, R206, !PT ;  /* 0x000000cd14237276 */ /* 0x000fe200078100ce */
[----:B------:R-:W-:Y:S01]  /*2b3f0*/  IMAD.MOV.U32 R243, RZ, RZ, R8 ;  /* 0x000000fffff37224 */ /* 0x000fe200078e0008 */
[----:B------:R-:W-:Y:S02]  /*2b400*/  FMNMX3.FTZ R20, R7, R216, R252, !PT ;  /* 0x000000d807147276 */ /* 0x000fe400078100fc */
[----:B------:R-:W-:Y:S02]  /*2b410*/  FMNMX3.FTZ R7, R35, R227, R230, !PT ;  /* 0x000000e323077276 */ /* 0x000fe400078100e6 */
[----:B------:R-:W-:Y:S02]  /*2b420*/  FMNMX3.FTZ R3, R20, R250, R226, !PT ;  /* 0x000000fa14037276 */ /* 0x000fe400078100e2 */
[----:B------:R-:W-:Y:S02]  /*2b430*/  PRMT R20, R2, 0x7772, RZ ;  /* 0x0000777202147816 */ /* 0x000fe400000000ff */
[----:B------:R-:W-:Y:S02]  /*2b440*/  PRMT R224, R8, 0x7771, RZ ;  /* 0x0000777108e07816 */ /* 0x000fe400000000ff */
[----:B------:R-:W-:Y:S01]  /*2b450*/  LOP3.LUT R131, R34, UR6, R9, 0x96, !PT ;  /* 0x0000000622837c12 */ /* 0x000fe2000f8e9609 */
[----:B------:R2:W-:Y:S01]  /*2b460*/  STL [R1+0x68], R20 ;  /* 0x0000681401007387 */ /* 0x0005e20000100800 */
[----:B------:R-:W-:Y:S01]  /*2b470*/  FMNMX3.FTZ R7, R7, R237, R241, !PT ;  /* 0x000000ed07077276 */ /* 0x000fe200078100f1 */
[----:B-1----:R-:W-:Y:S01]  /*2b480*/  FFMA.FTZ R0, R42, UR4, -R5 ;  /* 0x000000042a007c23 */ /* 0x002fe20008010805 */
[----:B------:R-:W-:Y:S02]  /*2b490*/  FMNMX3.FTZ R3, R3, R231, R238, !PT ;  /* 0x000000e703037276 */ /* 0x000fe400078100ee */
[----:B------:R-:W-:Y:S01]  /*2b4a0*/  FMNMX3.FTZ R7, R7, R247, R248, !PT ;  /* 0x000000f707077276 */ /* 0x000fe200078100f8 */
[----:B------:R1:W-:Y:S01]  /*2b4b0*/  MUFU.EX2 R78, R0 ;  /* 0x00000000004e7308 */ /* 0x0003e20000000800 */
[----:B------:R-:W-:Y:S02]  /*2b4c0*/  FMNMX3.FTZ R3, R3, R242, R244, !PT ;  /* 0x000000f203037276 */ /* 0x000fe400078100f4 */
[----:B------:R-:W-:Y:S02]  /*2b4d0*/  FMNMX3.FTZ R9, R7, R207, R204, !PT ;  /* 0x000000cf07097276 */ /* 0x000fe400078100cc */
[----:B------:R-:W-:Y:S02]  /*2b4e0*/  FMNMX3.FTZ R3, R3, R249, R245, !PT ;  /* 0x000000f903037276 */ /* 0x000fe400078100f5 */
[----:B------:R-:W-:Y:S02]  /*2b4f0*/  FMNMX3.FTZ R9, R9, R203, R202, !PT ;  /* 0x000000cb09097276 */ /* 0x000fe400078100ca */
[----:B------:R-:W-:Y:S02]  /*2b500*/  FMNMX3.FTZ R7, R3, R240, R239, !PT ;  /* 0x000000f003077276 */ /* 0x000fe400078100ef */
[----:B------:R-:W-:Y:S02]  /*2b510*/  FMNMX3.FTZ R3, R9, R191, R190, !PT ;  /* 0x000000bf09037276 */ /* 0x000fe400078100be */
[----:B------:R-:W-:Y:S02]  /*2b520*/  SHF.R.U32.HI R42, RZ, 0x18, R4 ;  /* 0x00000018ff2a7819 */ /* 0x000fe40000011604 */
[----:B------:R-:W-:Y:S01]  /*2b530*/  LOP3.LUT R243, R243, 0xff, RZ, 0xc0, !PT ;  /* 0x000000fff3f37812 */ /* 0x000fe200078ec0ff */
[----:B-1----:R-:W-:Y:S01]  /*2b540*/  FFMA.FTZ R0, R30, UR4, -R5 ;  /* 0x000000041e007c23 */ /* 0x002fe20008010805 */
[C---:B------:R-:W-:Y:S02]  /*2b550*/  PRMT R30, R8.reuse, 0x7772, RZ ;  /* 0x00007772081e7816 */ /* 0x040fe400000000ff */
[----:B------:R-:W-:Y:S01]  /*2b560*/  PRMT R8, R8, 0x7773, RZ ;  /* 0x0000777308087816 */ /* 0x000fe200000000ff */
[----:B------:R1:W-:Y:S02]  /*2b570*/  MUFU.EX2 R82, R0 ;  /* 0x0000000000527308 */ /* 0x0003e40000000800 */
[--C-:B-1----:R-:W-:Y:S08]  /*2b580*/  FFMA.FTZ R0, R44, UR4, -R6.reuse ;  /* 0x000000042c007c23 */ /* 0x102ff00008010806 */
[----:B------:R1:W-:Y:S02]  /*2b590*/  MUFU.EX2 R96, R0 ;  /* 0x0000000000607308 */ /* 0x0003e40000000800 */
[----:B-1----:R-:W-:Y:S08]  /*2b5a0*/  FFMA.FTZ R0, R31, UR4, -R6 ;  /* 0x000000041f007c23 */ /* 0x002ff00008010806 */
[----:B------:R1:W-:Y:S02]  /*2b5b0*/  MUFU.EX2 R95, R0 ;  /* 0x00000000005f7308 */ /* 0x0003e40000000800 */
[----:B-1----:R-:W-:Y:S02]  /*2b5c0*/  PRMT R0, R2, 0x7773, RZ ;  /* 0x0000777302007816 */ /* 0x002fe400000000ff */
[----:B------:R-:W-:Y:S02]  /*2b5d0*/  FMNMX3.FTZ R2, R7, R195, R193, !PT ;  /* 0x000000c307027276 */ /* 0x000fe400078100c1 */
[----:B------:R-:W-:Y:S01]  /*2b5e0*/  FMNMX3.FTZ R7, R3, R188, R187, !PT ;  /* 0x000000bc03077276 */ /* 0x000fe200078100bb */
[----:B------:R1:W-:Y:S01]  /*2b5f0*/  STL [R1+0x64], R0 ;  /* 0x0000640001007387 */ /* 0x0003e20000100800 */
[----:B--2---:R-:W-:Y:S01]  /*2b600*/  FMNMX3.FTZ R20, R2, R192, R189, !PT ;  /* 0x000000c002147276 */ /* 0x004fe200078100bd */
[----:B------:R-:W-:Y:S01]  /*2b610*/  IMAD.WIDE.U32 R2, R52, -0x2daee0ad, RZ ;  /* 0xd2511f5334027825 */ /* 0x000fe200078e00ff */
[----:B------:R-:W-:Y:S01]  /*2b620*/  FMNMX3.FTZ R7, R7, R128, R23, !PT ;  /* 0x0000008007077276 */ /* 0x000fe20007810017 */
[----:B------:R2:W-:Y:S01]  /*2b630*/  STL [R1+0x3e4], R246 ;  /* 0x0003e4f601007387 */ /* 0x0005e20000100800 */
[----:B------:R-:W-:Y:S01]  /*2b640*/  FMNMX3.FTZ R20, R20, R130, R24, !PT ;  /* 0x0000008214147276 */ /* 0x000fe20007810018 */
[----:B------:R-:W-:Y:S01]  /*2b650*/  IMAD.MOV.U32 R209, RZ, RZ, R2 ;  /* 0x000000ffffd17224 */ /* 0x000fe200078e0002 */
[----:B------:R-:W-:Y:S01]  /*2b660*/  LOP3.LUT R170, R68, UR14, R3, 0x96, !PT ;  /* 0x0000000e44aa7c12 */ /* 0x000fe2000f8e9603 */
[----:B------:R-:W-:Y:S01]  /*2b670*/  STL [R1+0x3e0], R168 ;  /* 0x0003e0a801007387 */ /* 0x000fe20000100800 */
[C---:B------:R-:W-:Y:S01]  /*2b680*/  PRMT R34, R2.reuse, 0x7771, RZ ;  /* 0x0000777102227816 */ /* 0x040fe200000000ff */
[----:B------:R-:W-:Y:S01]  /*2b690*/  IMAD.U32 R3, RZ, RZ, UR27 ;  /* 0x0000001bff037e24 */ /* 0x000fe2000f8e00ff */
[C---:B------:R-:W-:Y:S01]  /*2b6a0*/  PRMT R31, R2.reuse, 0x7772, RZ ;  /* 0x00007772021f7816 */ /* 0x040fe200000000ff */
[----:B------:R3:W-:Y:S01]  /*2b6b0*/  STL [R1+0x5c], R30 ;  /* 0x00005c1e01007387 */ /* 0x0007e20000100800 */
[----:B------:R-:W-:Y:S02]  /*2b6c0*/  PRMT R2, R2, 0x7773, RZ ;  /* 0x0000777302027816 */ /* 0x000fe400000000ff */
[----:B------:R-:W-:Y:S01]  /*2b6d0*/  LEA.HI.X.SX32 R65, R3, R115, 0x1, P2 ;  /* 0x0000007303417211 */ /* 0x000fe200010f0eff */
[----:B------:R3:W-:Y:S01]  /*2b6e0*/  STL [R1+0x58], R8 ;  /* 0x0000580801007387 */ /* 0x0007e20000100800 */
[----:B----4-:R-:W-:Y:S03]  /*2b6f0*/  F2FP.F16.F32.PACK_AB R68, R100, R56 ;  /* 0x000000386444723e */ /* 0x010fe600000000ff */
[----:B------:R4:W-:Y:S01]  /*2b700*/  STL [R1+0x3e8], R170 ;  /* 0x0003e8aa01007387 */ /* 0x0009e20000100800 */
[----:B------:R-:W-:Y:S03]  /*2b710*/  PRMT R236, R68, 0x7610, R236 ;  /* 0x0000761044ec7816 */ /* 0x000fe600000000ec */
[----:B------:R4:W-:Y:S01]  /*2b720*/  STL [R1+0x7c], R34 ;  /* 0x00007c2201007387 */ /* 0x0009e20000100800 */
[--C-:B-1----:R-:W-:Y:S03]  /*2b730*/  FFMA.FTZ R0, R46, UR4, -R5.reuse ;  /* 0x000000042e007c23 */ /* 0x102fe60008010805 */
[----:B------:R-:W-:Y:S01]  /*2b740*/  STL [R1+0x54], R31 ;  /* 0x0000541f01007387 */ /* 0x000fe20000100800 */
[----:B--2---:R-:W-:Y:S01]  /*2b750*/  IMAD.MOV.U32 R246, RZ, RZ, R216 ;  /* 0x000000fffff67224 */ /* 0x004fe200078e00d8 */
[----:B------:R1:W-:Y:S02]  /*2b760*/  MUFU.EX2 R94, R0 ;  /* 0x00000000005e7308 */ /* 0x0003e40000000800 */
[----:B------:R2:W-:Y:S01]  /*2b770*/  STL [R1+0x50], R2 ;  /* 0x0000500201007387 */ /* 0x0005e20000100800 */
[----:B---3--:R-:W3:Y:S01]  /*2b780*/  LDC R30, c[0x0][0x448] ;  /* 0x00011200ff1e7b82 */ /* 0x008ee20000000800 */
[----:B------:R-:W-:Y:S06]  /*2b790*/  IMAD.WIDE.U32 R8, R70, -0x326172a9, RZ ;  /* 0xcd9e8d5746087825 */ /* 0x000fec00078e00ff */
[----:B------:R-:W-:Y:S01]  /*2b7a0*/  MUFU.EX2 R70, R18 ;  /* 0x0000001200467308 */ /* 0x000fe20000000800 */
[----:B----4-:R-:W-:Y:S01]  /*2b7b0*/  IMAD.MOV.U32 R170, RZ, RZ, R208 ;  /* 0x000000ffffaa7224 */ /* 0x010fe200078e00d0 */
[----:B------:R-:W-:Y:S01]  /*2b7c0*/  PRMT R210, R8, 0x7771, RZ ;  /* 0x0000777108d27816 */ /* 0x000fe200000000ff */
[----:B-1----:R-:W-:Y:S01]  /*2b7d0*/  FFMA.FTZ R0, R29, UR4, -R5 ;  /* 0x000000041d007c23 */ /* 0x002fe20008010805 */
[----:B------:R-:W-:Y:S01]  /*2b7e0*/  LOP3.LUT R174, R38, UR6, R9, 0x96, !PT ;  /* 0x0000000626ae7c12 */ /* 0x000fe2000f8e9609 */
[----:B------:R-:W1:Y:S01]  /*2b7f0*/  SHFL.BFLY PT, R29, R7, 0x2, 0x1f ;  /* 0x0c401f00071d7f89 */ /* 0x000e6200000e0000 */
[----:B------:R-:W-:Y:S04]  /*2b800*/  LOP3.LUT R34, R4, 0xff, RZ, 0xc0, !PT ;  /* 0x000000ff04227812 */ /* 0x000fe800078ec0ff */
[----:B------:R4:W-:Y:S01]  /*2b810*/  MUFU.EX2 R93, R0 ;  /* 0x00000000005d7308 */ /* 0x0009e20000000800 */
[----:B------:R-:W-:Y:S01]  /*2b820*/  IMAD.MOV.U32 R103, RZ, RZ, R170 ;  /* 0x000000ffff677224 */ /* 0x000fe200078e00aa */
[----:B------:R-:W-:Y:S02]  /*2b830*/  ISETP.LE.U32.AND P3, PT, R34, UR9, PT ;  /* 0x0000000922007c0c */ /* 0x000fe4000bf63070 */
[----:B--2---:R-:W-:Y:S01]  /*2b840*/  LOP3.LUT R2, R4, 0xffff, RZ, 0xc0, !PT ;  /* 0x0000ffff04027812 */ /* 0x004fe200078ec0ff */
[----:B---3--:R-:W-:Y:S03]  /*2b850*/  IMAD.WIDE R52, R30, 0x70, R64 ;  /* 0x000000701e347825 */ /* 0x008fe600078e0240 */
[----:B------:R-:W-:Y:S01]  /*2b860*/  SHF.R.U32.HI R31, RZ, 0x8, R2 ;  /* 0x00000008ff1f7819 */ /* 0x000fe20000011602 */
[----:B------:R2:W3:Y:S01]  /*2b870*/  LDL.S16 R30, [R1+0x190] ;  /* 0x00019000011e7983 */ /* 0x0004e20000100600 */
[----:B------:R-:W-:Y:S03]  /*2b880*/  LEA R116, P2, R116, R52, 0x1 ;  /* 0x0000003474747211 */ /* 0x000fe600078408ff */
[----:B------:R-:W-:Y:S01]  /*2b890*/  STL.64 [R1+0x8], R52 ;  /* 0x0000083401007387 */ /* 0x000fe20000100a00 */
[----:B------:R-:W-:Y:S01]  /*2b8a0*/  LOP3.LUT R2, R31, 0xffff, RZ, 0xc0, !PT ;  /* 0x0000ffff1f027812 */ /* 0x000fe200078ec0ff */
[--C-:B----4-:R-:W-:Y:S01]  /*2b8b0*/  FFMA.FTZ R0, R11, UR4, -R6.reuse ;  /* 0x000000040b007c23 */ /* 0x110fe20008010806 */
[----:B------:R-:W-:Y:S01]  /*2b8c0*/  LEA.HI.X.SX32 R117, R3, R53, 0x1, P2 ;  /* 0x0000003503757211 */ /* 0x000fe200010f0eff */
[----:B------:R-:W-:Y:S01]  /*2b8d0*/  FFMA.FTZ R3, R10, UR4, -R6 ;  /* 0x000000040a037c23 */ /* 0x000fe20008010806 */
[----:B------:R-:W-:Y:S01]  /*2b8e0*/  ISETP.LE.U32.AND P4, PT, R2, UR9, PT ;  /* 0x0000000902007c0c */ /* 0x000fe2000bf83070 */
[----:B------:R-:W4:Y:S01]  /*2b8f0*/  SHFL.BFLY PT, R11, R20, 0x2, 0x1f ;  /* 0x0c401f00140b7f89 */ /* 0x000f2200000e0000 */
[----:B-1----:R-:W-:Y:S01]  /*2b900*/  FMNMX.FTZ R7, R7, R29, !PT ;  /* 0x0000001d07077209 */ /* 0x002fe20007810000 */
[----:B------:R1:W-:Y:S01]  /*2b910*/  MUFU.EX2 R84, R3 ;  /* 0x0000000300547308 */ /* 0x0003e20000000800 */
[----:B------:R-:W-:Y:S05]  /*2b920*/  PRMT R2, R4, 0x7632, R2 ;  /* 0x0000763204027816 */ /* 0x000fea0000000002 */
[----:B------:R2:W-:Y:S04]  /*2b930*/  STL [R1+0x48], R34 ;  /* 0x0000482201007387 */ /* 0x0005e80000100800 */
[----:B------:R-:W2:Y:S01]  /*2b940*/  SHFL.BFLY PT, R39, R7, 0x1, 0x1f ;  /* 0x0c201f0007277f89 */ /* 0x000ea200000e0000 */
[----:B------:R4:W-:Y:S07]  /*2b950*/  MUFU.EX2 R92, R0 ;  /* 0x00000000005c7308 */ /* 0x0009ee0000000800 */
[----:B------:R2:W-:Y:S04]  /*2b960*/  STL [R1+0xc4], R8 ;  /* 0x0000c40801007387 */ /* 0x0005e80000100800 */
[----:B------:R-:W-:Y:S01]  /*2b970*/  STL [R1+0x40], R31 ;  /* 0x0000401f01007387 */ /* 0x000fe20000100800 */
[--C-:B-1----:R-:W-:Y:S03]  /*2b980*/  FFMA.FTZ R3, R73, UR4, -R6.reuse ;  /* 0x0000000449037c23 */ /* 0x102fe60008010806 */
[----:B------:R1:W-:Y:S01]  /*2b990*/  STL [R1+0x3c8], R210 ;  /* 0x0003c8d201007387 */ /* 0x0003e20000100800 */
[----:B------:R-:W-:Y:S01]  /*2b9a0*/  MUFU.EX2 R83, R3 ;  /* 0x0000000300537308 */ /* 0x000fe20000000800 */
[----:B----4-:R-:W-:Y:S01]  /*2b9b0*/  FMNMX.FTZ R20, R20, R11, !PT ;  /* 0x0000000b14147209 */ /* 0x010fe20007810000 */
[----:B------:R-:W-:Y:S01]  /*2b9c0*/  FFMA.FTZ R0, R57, UR4, -R6 ;  /* 0x0000000439007c23 */ /* 0x000fe20008010806 */
[----:B------:R-:W-:Y:S03]  /*2b9d0*/  F2FP.F16.F32.PACK_AB R57, R79, R45 ;  /* 0x0000002d4f39723e */ /* 0x000fe600000000ff */
[----:B------:R-:W4:Y:S01]  /*2b9e0*/  SHFL.BFLY PT, R38, R20, 0x1, 0x1f ;  /* 0x0c201f0014267f89 */ /* 0x000f2200000e0000 */
[C---:B--2---:R-:W-:Y:S03]  /*2b9f0*/  PRMT R34, R8.reuse, 0x7772, RZ ;  /* 0x0000777208227816 */ /* 0x044fe600000000ff */
[----:B------:R2:W-:Y:S01]  /*2ba00*/  MUFU.EX2 R91, R0 ;  /* 0x00000000005b7308 */ /* 0x0005e20000000800 */
[----:B------:R-:W-:Y:S03]  /*2ba10*/  FMNMX.FTZ R39, R7, R39, !PT ;  /* 0x0000002707277209 */ /* 0x000fe60007810000 */
[----:B------:R4:W-:Y:S02]  /*2ba20*/  STL [R1+0x4c], R34 ;  /* 0x00004c2201007387 */ /* 0x0009e40000100800 */
[----:B------:R-:W-:Y:S01]  /*2ba30*/  FMUL.FTZ R7, R39, UR4 ;  /* 0x0000000427077c20 */ /* 0x000fe20008410000 */
[----:B------:R-:W-:Y:S02]  /*2ba40*/  PRMT R8, R8, 0x7773, RZ ;  /* 0x0000777308087816 */ /* 0x000fe400000000ff */
[----:B------:R-:W-:Y:S03]  /*2ba50*/  LOP3.LUT R9, R48, 0xffff, RZ, 0xc0, !PT ;  /* 0x0000ffff30097812 */ /* 0x000fe600078ec0ff */
[----:B------:R4:W-:Y:S01]  /*2ba60*/  STL [R1+0x44], R8 ;  /* 0x0000440801007387 */ /* 0x0009e20000100800 */
[----:B-1----:R-:W-:Y:S03]  /*2ba70*/  IMAD.MOV.U32 R210, RZ, RZ, R225 ;  /* 0x000000ffffd27224 */ /* 0x002fe600078e00e1 */
[----:B------:R1:W3:Y:S01]  /*2ba80*/  LDL.S16 R53, [R1+0x1a4] ;  /* 0x0001a40001357983 */ /* 0x0002e20000100600 */
[----:B--2---:R-:W-:Y:S03]  /*2ba90*/  FFMA.FTZ R0, R12, UR4, -R5 ;  /* 0x000000040c007c23 */ /* 0x004fe60008010805 */
[----:B------:R1:W2:Y:S01]  /*2baa0*/  LDL.S16 R52, [R1+0x1a0] ;  /* 0x0001a00001347983 */ /* 0x0002a20000100600 */
[----:B----4-:R-:W-:Y:S01]  /*2bab0*/  FMNMX.FTZ R38, R20, R38, !PT ;  /* 0x0000002614267209 */ /* 0x010fe20007810000 */
[----:B------:R4:W-:Y:S01]  /*2bac0*/  MUFU.EX2 R90, R0 ;  /* 0x00000000005a7308 */ /* 0x0009e20000000800 */
[----:B------:R-:W-:Y:S01]  /*2bad0*/  PRMT R20, R48, 0x7632, R20 ;  /* 0x0000763230147816 */ /* 0x000fe20000000014 */
[----:B------:R1:W2:Y:S03]  /*2bae0*/  LDL.S16 R50, [R1+0x19c] ;  /* 0x00019c0001327983 */ /* 0x0002a60000100600 */
[----:B------:R-:W-:Y:S01]  /*2baf0*/  LOP3.LUT R220, R20, 0xff, RZ, 0xc0, !PT ;  /* 0x000000ff14dc7812 */ /* 0x000fe200078ec0ff */
[----:B------:R-:W-:Y:S01]  /*2bb00*/  STL.64 [R1+0x3d0], R116 ;  /* 0x0003d07401007387 */ /* 0x000fe20000100a00 */
[----:B------:R-:W-:Y:S05]  /*2bb10*/  IMAD.WIDE.U32 R34, R40, -0x2daee0ad, RZ ;  /* 0xd2511f5328227825 */ /* 0x000fea00078e00ff */
[----:B------:R-:W-:Y:S02]  /*2bb20*/  LOP3.LUT R129, R80, UR14, R35, 0x96, !PT ;  /* 0x0000000e50817c12 */ /* 0x000fe4000f8e9623 */
[----:B------:R-:W-:Y:S01]  /*2bb30*/  PRMT R225, R34, 0x7772, RZ ;  /* 0x0000777222e17816 */ /* 0x000fe200000000ff */
[----:B------:R-:W-:Y:S01]  /*2bb40*/  FMUL.FTZ R8, R38, UR4 ;  /* 0x0000000426087c20 */ /* 0x000fe20008410000 */
[----:B------:R-:W-:Y:S01]  /*2bb50*/  LOP3.LUT R20, R129, 0xffff, RZ, 0xc0, !PT ;  /* 0x0000ffff81147812 */ /* 0x000fe200078ec0ff */
[--C-:B----4-:R-:W-:Y:S01]  /*2bb60*/  FFMA.FTZ R0, R59, UR4, -R5.reuse ;  /* 0x000000043b007c23 */ /* 0x110fe20008010805 */
[----:B------:R-:W-:Y:S02]  /*2bb70*/  FFMA.FTZ R59, R110, UR4, -R5 ;  /* 0x000000046e3b7c23 */ /* 0x000fe40008010805 */
[----:B------:R-:W-:Y:S01]  /*2bb80*/  SHF.R.U32.HI R214, RZ, 0x8, R20 ;  /* 0x00000008ffd67819 */ /* 0x000fe20000011614 */
[----:B------:R4:W-:Y:S01]  /*2bb90*/  MUFU.EX2 R89, R0 ;  /* 0x0000000000597308 */ /* 0x0009e20000000800 */
[--C-:B------:R-:W-:Y:S09]  /*2bba0*/  FFMA.FTZ R20, R104, UR4, -R6.reuse ;  /* 0x0000000468147c23 */ /* 0x100ff20008010806 */
[----:B------:R-:W-:Y:S01]  /*2bbb0*/  MUFU.EX2 R59, R59 ;  /* 0x0000003b003b7308 */ /* 0x000fe20000000800 */
[--C-:B----4-:R-:W-:Y:S01]  /*2bbc0*/  FFMA.FTZ R0, R60, UR4, -R6.reuse ;  /* 0x000000043c007c23 */ /* 0x110fe20008010806 */
[--C-:B------:R-:W-:Y:S08]  /*2bbd0*/  FFMA.FTZ R60, R108, UR4, -R6.reuse ;  /* 0x000000046c3c7c23 */ /* 0x100ff00008010806 */
[----:B------:R4:W-:Y:S10]  /*2bbe0*/  MUFU.EX2 R88, R0 ;  /* 0x0000000000587308 */ /* 0x0009f40000000800 */
[----:B------:R-:W-:Y:S01]  /*2bbf0*/  MUFU.EX2 R60, R60 ;  /* 0x0000003c003c7308 */ /* 0x000fe20000000800 */
[----:B----4-:R-:W-:Y:S01]  /*2bc00*/  FFMA.FTZ R0, R61, UR4, -R6 ;  /* 0x000000043d007c23 */ /* 0x010fe20008010806 */
[----:B------:R-:W-:Y:S08]  /*2bc10*/  IMAD.MOV.U32 R61, RZ, RZ, R223 ;  /* 0x000000ffff3d7224 */ /* 0x000ff000078e00df */
[----:B------:R4:W-:Y:S02]  /*2bc20*/  MUFU.EX2 R87, R0 ;  /* 0x0000000000577308 */ /* 0x0009e40000000800 */
[--C-:B----4-:R-:W-:Y:S01]  /*2bc30*/  FFMA.FTZ R0, R62, UR4, -R5.reuse ;  /* 0x000000043e007c23 */ /* 0x110fe20008010805 */
[----:B------:R-:W-:Y:S07]  /*2bc40*/  F2FP.F16.F32.PACK_AB R62, R99, R51 ;  /* 0x00000033633e723e */ /* 0x000fee00000000ff */
[----:B------:R-:W4:Y:S02]  /*2bc50*/  MUFU.EX2 R86, R0 ;  /* 0x0000000000567308 */ /* 0x000f240000000800 */
[----:B----4-:R4:W-:Y:S01]  /*2bc60*/  STL.64 [R1+0x3f0], R86 ;  /* 0x0003f05601007387 */ /* 0x0109e20000100a00 */
[----:B------:R-:W-:Y:S07]  /*2bc70*/  FFMA.FTZ R0, R63, UR4, -R5 ;  /* 0x000000043f007c23 */ /* 0x000fee0008010805 */
[----:B------:R1:W-:Y:S02]  /*2bc80*/  MUFU.EX2 R85, R0 ;  /* 0x0000000000557308 */ /* 0x0003e40000000800 */
[----:B-1----:R-:W-:Y:S02]  /*2bc90*/  FSEL R0, R36, RZ, P0 ;  /* 0x000000ff24007208 */ /* 0x002fe40000000000 */
[C---:B------:R-:W-:Y:S01]  /*2bca0*/  FSETP.NEU.FTZ.AND P0, PT, R38.reuse, -INF , PT ;  /* 0xff8000002600780b */ /* 0x040fe20003f1d000 */
[----:B----4-:R-:W-:Y:S03]  /*2bcb0*/  IMAD.MOV.U32 R87, RZ, RZ, R222 ;  /* 0x000000ffff577224 */ /* 0x010fe600078e00de */
[----:B------:R-:W-:Y:S01]  /*2bcc0*/  FSEL R3, R38, RZ, P0 ;  /* 0x000000ff26037208 */ /* 0x000fe20000000000 */
[----:B------:R-:W-:Y:S01]  /*2bcd0*/  IMAD.MOV.U32 R86, RZ, RZ, R211 ;  /* 0x000000ffff567224 */ /* 0x000fe200078e00d3 */
[----:B------:R-:W-:Y:S01]  /*2bce0*/  FSEL R8, R8, RZ, P0 ;  /* 0x000000ff08087208 */ /* 0x000fe20000000000 */
[----:B------:R-:W-:Y:S01]  /*2bcf0*/  FADD.FTZ R0, -R0, R133 ;  /* 0x0000008500007221 */ /* 0x000fe20000010100 */
[----:B------:R-:W-:Y:S03]  /*2bd00*/  PRMT R222, R34, 0x7773, RZ ;  /* 0x0000777322de7816 */ /* 0x000fe600000000ff */
        /* <DEDUP_REMOVED lines=17> */
[C---:B---3--:R-:W-:Y:S05]  /*2be20*/  @!P3 HADD2 R30, -R72.reuse.H0_H0, -RZ.H0_H0 ;  /* 0xa00000ff481eb230 */ /* 0x048fea0000000900 */
[----:B------:R1:W-:Y:S01]  /*2be30*/  @!P3 STL.S16 [R1+0x190], R30 ;  /* 0x0001901e0100b387 */ /* 0x0003e20000100600 */
[----:B------:R-:W-:Y:S03]  /*2be40*/  PRMT R35, R30, 0x7610, R35 ;  /* 0x000076101e237816 */ /* 0x000fe60000000023 */
[----:B------:R-:W-:Y:S01]  /*2be50*/  STL [R1+0x3c], R42 ;  /* 0x00003c2a01007387 */ /* 0x000fe20000100800 */
[----:B------:R-:W-:Y:S02]  /*2be60*/  @!P3 PRMT R235, R35, 0x5410, RZ ;  /* 0x0000541023ebb816 */ /* 0x000fe400000000ff */
[----:B------:R-:W-:Y:S02]  /*2be70*/  LOP3.LUT R35, R55, 0xff, RZ, 0xc0, !PT ;  /* 0x000000ff37237812 */ /* 0x000fe400078ec0ff */
[----:B------:R-:W-:Y:S02]  /*2be80*/  F2FP.F16.F32.PACK_AB R55, R58, R49 ;  /* 0x000000313a37723e */ /* 0x000fe400000000ff */
[----:B------:R-:W-:Y:S02]  /*2be90*/  ISETP.LE.U32.AND P0, PT, R35, UR9, PT ;  /* 0x0000000923007c0c */ /* 0x000fe4000bf03070 */
[----:B-1----:R-:W-:Y:S02]  /*2bea0*/  LOP3.LUT R30, R2, 0xff, RZ, 0xc0, !PT ;  /* 0x000000ff021e7812 */ /* 0x002fe400078ec0ff */
[----:B------:R-:W-:Y:S02]  /*2beb0*/  FSEL R2, R37, RZ, P1 ;  /* 0x000000ff25027208 */ /* 0x000fe40000800000 */
[----:B------:R-:W-:Y:S01]  /*2bec0*/  ISETP.LE.U32.AND P2, PT, R30, UR9, PT ;  /* 0x000000091e007c0c */ /* 0x000fe2000bf43070 */
[----:B------:R1:W-:Y:S01]  /*2bed0*/  STL [R1+0x38], R30 ;  /* 0x0000381e01007387 */ /* 0x0003e20000100800 */
[----:B------:R-:W-:Y:S01]  /*2bee0*/  FSETP.NEU.FTZ.AND P1, PT, R39, -INF , PT ;  /* 0xff8000002700780b */ /* 0x000fe20003f3d000 */
[----:B------:R-:W-:Y:S02]  /*2bef0*/  FADD.FTZ R2, -R2, R132 ;  /* 0x0000008402027221 */ /* 0x000fe40000010100 */
[----:B------:R3:W-:Y:S01]  /*2bf00*/  STL [R1+0x364], R37 ;  /* 0x0003642501007387 */ /* 0x0007e20000100800 */
[----:B------:R-:W-:Y:S02]  /*2bf10*/  FSEL R7, R7, RZ, P1 ;  /* 0x000000ff07077208 */ /* 0x000fe40000800000 */
[----:B------:R-:W-:Y:S01]  /*2bf20*/  FSEL R4, R39, RZ, P1 ;  /* 0x000000ff27047208 */ /* 0x000fe20000800000 */
[----:B------:R-:W-:Y:S01]  /*2bf30*/  STL [R1+0x368], R36 ;  /* 0x0003682401007387 */ /* 0x000fe20000100800 */
[----:B------:R-:W-:Y:S01]  /*2bf40*/  ISETP.LE.U32.AND P1, PT, R42, UR9, PT ;  /* 0x000000092a007c0c */ /* 0x000fe2000bf23070 */
[--C-:B------:R-:W-:Y:S01]  /*2bf50*/  FFMA.FTZ R170, R202, UR4, -R7.reuse ;  /* 0x00000004caaa7c23 */ /* 0x100fe20008010807 */
[--C-:B------:R-:W-:Y:S01]  /*2bf60*/  FFMA.FTZ R104, R23, UR4, -R7.reuse ;  /* 0x0000000417687c23 */ /* 0x100fe20008010807 */
[----:B------:R4:W-:Y:S01]  /*2bf70*/  STL [R1+0x374], R39 ;  /* 0x0003742701007387 */ /* 0x0009e20000100800 */
[--C-:B------:R-:W-:Y:S01]  /*2bf80*/  FFMA.FTZ R175, R175, UR4, -R7.reuse ;  /* 0x00000004afaf7c23 */ /* 0x100fe20008010807 */
[--C-:B------:R-:W-:Y:S01]  /*2bf90*/  FFMA.FTZ R227, R227, UR4, -R7.reuse ;  /* 0x00000004e3e37c23 */ /* 0x100fe20008010807 */
[----:B------:R-:W-:Y:S01]  /*2bfa0*/  PRMT R202, R68, 0x7632, R202 ;  /* 0x0000763244ca7816 */ /* 0x000fe200000000ca */
[----:B------:R4:W-:Y:S01]  /*2bfb0*/  STL [R1+0x378], R38 ;  /* 0x0003782601007387 */ /* 0x0009e20000100800 */
[--C-:B------:R-:W-:Y:S01]  /*2bfc0*/  FFMA.FTZ R197, R197, UR4, -R7.reuse ;  /* 0x00000004c5c57c23 */ /* 0x100fe20008010807 */
[--C-:B------:R-:W-:Y:S01]  /*2bfd0*/  FFMA.FTZ R201, R201, UR4, -R7.reuse ;  /* 0x00000004c9c97c23 */ /* 0x100fe20008010807 */
[--C-:B------:R-:W-:Y:S01]  /*2bfe0*/  FFMA.FTZ R206, R206, UR4, -R7.reuse ;  /* 0x00000004cece7c23 */ /* 0x100fe20008010807 */
[--C-:B------:R-:W-:Y:S01]  /*2bff0*/  FFMA.FTZ R230, R230, UR4, -R7.reuse ;  /* 0x00000004e6e67c23 */ /* 0x100fe20008010807 */
[--C-:B------:R-:W-:Y:S01]  /*2c000*/  FFMA.FTZ R241, R241, UR4, -R7.reuse ;  /* 0x00000004f1f17c23 */ /* 0x100fe20008010807 */
[--C-:B------:R-:W-:Y:S01]  /*2c010*/  FFMA.FTZ R248, R248, UR4, -R7.reuse ;  /* 0x00000004f8f87c23 */ /* 0x100fe20008010807 */
[----:B------:R-:W-:Y:S02]  /*2c020*/  @!P4 HADD2 R53, -R72.H1_H1, -RZ.H0_H0 ;  /* 0xa00000ff4835c230 */ /* 0x000fe40000000d00 */
[----:B------:R-:W-:Y:S01]  /*2c030*/  FFMA.FTZ R211, R204, UR4, -R7 ;  /* 0x00000004ccd37c23 */ /* 0x000fe20008010807 */
[----:B-1----:R-:W-:Y:S04]  /*2c040*/  IMAD.WIDE.U32 R30, R54, -0x2daee0ad, RZ ;  /* 0xd2511f53361e7825 */ /* 0x002fe800078e00ff */
[----:B------:R-:W-:Y:S01]  /*2c050*/  FFMA.FTZ R54, R120, UR4, -R6 ;  /* 0x0000000478367c23 */ /* 0x000fe20008010806 */
[C---:B--2---:R-:W-:Y:S01]  /*2c060*/  @!P2 HADD2 R52, -R69.reuse.H0_H0, -RZ.H0_H0 ;  /* 0xa00000ff4534a230 */ /* 0x044fe20000000900 */
[----:B---3--:R-:W-:Y:S01]  /*2c070*/  PRMT R37, R53, 0x7610, R37 ;  /* 0x0000761035257816 */ /* 0x008fe20000000025 */
[----:B------:R-:W-:Y:S01]  /*2c080*/  FFMA.FTZ R120, R86, UR4, -R8 ;  /* 0x0000000456787c23 */ /* 0x000fe20008010808 */
[----:B------:R-:W-:Y:S01]  /*2c090*/  @!P1 HADD2 R50, -R69.H1_H1, -RZ.H0_H0 ;  /* 0xa00000ff45329230 */ /* 0x000fe20000000d00 */
[----:B------:R-:W-:Y:S01]  /*2c0a0*/  LOP3.LUT R176, R102, UR14, R31, 0x96, !PT ;  /* 0x0000000e66b07c12 */ /* 0x000fe2000f8e961f */
[----:B------:R-:W-:Y:S01]  /*2c0b0*/  IMAD.MOV.U32 R102, RZ, RZ, R217 ;  /* 0x000000ffff667224 */ /* 0x000fe200078e00d9 */
[----:B------:R-:W-:Y:S01]  /*2c0c0*/  @!P4 PRMT R234, R37, 0x5410, RZ ;  /* 0x0000541025eac816 */ /* 0x000fe200000000ff */
[--C-:B------:R-:W-:Y:S01]  /*2c0d0*/  FFMA.FTZ R217, R191, UR4, -R7.reuse ;  /* 0x00000004bfd97c23 */ /* 0x100fe20008010807 */
[----:B------:R-:W-:Y:S01]  /*2c0e0*/  PRMT R46, R52, 0x7610, R46 ;  /* 0x00007610342e7816 */ /* 0x000fe2000000002e */
[--C-:B------:R-:W-:Y:S01]  /*2c0f0*/  FFMA.FTZ R171, R171, UR4, -R7.reuse ;  /* 0x00000004abab7c23 */ /* 0x100fe20008010807 */
[----:B----4-:R-:W-:Y:S01]  /*2c100*/  LOP3.LUT R39, R48, 0xff, RZ, 0xc0, !PT ;  /* 0x000000ff30277812 */ /* 0x010fe200078ec0ff */
[--C-:B------:R-:W-:Y:S01]  /*2c110*/  FFMA.FTZ R178, R178, UR4, -R7.reuse ;  /* 0x00000004b2b27c23 */ /* 0x100fe20008010807 */
[----:B------:R-:W-:Y:S01]  /*2c120*/  @!P2 PRMT R233, R46, 0x5410, RZ ;  /* 0x000054102ee9a816 */ /* 0x000fe200000000ff */
[----:B------:R-:W-:Y:S01]  /*2c130*/  FFMA.FTZ R180, R180, UR4, -R7 ;  /* 0x00000004b4b47c23 */ /* 0x000fe20008010807 */
[----:B------:R-:W-:Y:S01]  /*2c140*/  SHF.R.U32.HI R38, RZ, 0x8, R9 ;  /* 0x00000008ff267819 */ /* 0x000fe20000011609 */
[--C-:B------:R-:W-:Y:S01]  /*2c150*/  FFMA.FTZ R9, R198, UR4, -R7.reuse ;  /* 0x00000004c6097c23 */ /* 0x100fe20008010807 */
[--C-:B------:R-:W-:Y:S01]  /*2c160*/  FFMA.FTZ R204, R252, UR4, -R8.reuse ;  /* 0x00000004fccc7c23 */ /* 0x100fe20008010808 */
[C---:B------:R-:W-:Y:S01]  /*2c170*/  PRMT R216, R30.reuse, 0x7771, RZ ;  /* 0x000077711ed87816 */ /* 0x040fe200000000ff */
[----:B------:R-:W-:Y:S01]  /*2c180*/  MUFU.EX2 R46, R16 ;  /* 0x00000010002e7308 */ /* 0x000fe20000000800 */
[----:B------:R1:W-:Y:S01]  /*2c190*/  STL [R1+0x38c], R38 ;  /* 0x00038c2601007387 */ /* 0x0003e20000100800 */
[----:B------:R-:W-:Y:S01]  /*2c1a0*/  PRMT R223, R30, 0x7772, RZ ;  /* 0x000077721edf7816 */ /* 0x000fe200000000ff */
[--C-:B------:R-:W-:Y:S01]  /*2c1b0*/  FFMA.FTZ R182, R182, UR4, -R7.reuse ;  /* 0x00000004b6b67c23 */ /* 0x100fe20008010807 */
[----:B------:R-:W-:Y:S01]  /*2c1c0*/  PRMT R208, R30, 0x7773, RZ ;  /* 0x000077731ed07816 */ /* 0x000fe200000000ff */
[----:B------:R2:W3:Y:S01]  /*2c1d0*/  LDL.S16 R44, [R1+0x1ac] ;  /* 0x0001ac00012c7983 */ /* 0x0004e20000100600 */
[----:B------:R-:W-:Y:S01]  /*2c1e0*/  LOP3.LUT R10, R38, 0xffff, RZ, 0xc0, !PT ;  /* 0x0000ffff260a7812 */ /* 0x000fe200078ec0ff */
[--C-:B------:R-:W-:Y:S03]  /*2c1f0*/  FFMA.FTZ R194, R194, UR4, -R7.reuse ;  /* 0x00000004c2c27c23 */ /* 0x100fe60008010807 */
[----:B------:R4:W-:Y:S01]  /*2c200*/  MUFU.EX2 R118, R9 ;  /* 0x0000000900767308 */ /* 0x0009e20000000800 */
[----:B------:R2:W2:Y:S01]  /*2c210*/  LDL.S16 R42, [R1+0x1b0] ;  /* 0x0001b000012a7983 */ /* 0x0004a20000100600 */
[----:B------:R-:W-:Y:S01]  /*2c220*/  ISETP.LE.U32.AND P3, PT, R10, UR9, PT ;  /* 0x000000090a007c0c */ /* 0x000fe2000bf63070 */
[----:B------:R-:W-:Y:S01]  /*2c230*/  FFMA.FTZ R10, R228, UR4, -R8 ;  /* 0x00000004e40a7c23 */ /* 0x000fe20008010808 */
[----:B------:R-:W-:Y:S01]  /*2c240*/  LOP3.LUT R252, R113, 0xff, RZ, 0xc0, !PT ;  /* 0x000000ff71fc7812 */ /* 0x000fe200078ec0ff */
[----:B------:R1:W-:Y:S01]  /*2c250*/  @!P4 STL.S16 [R1+0x1a4], R53 ;  /* 0x0001a4350100c387 */ /* 0x0003e20000100600 */
[----:B------:R-:W-:Y:S02]  /*2c260*/  IMAD.MOV.U32 R228, RZ, RZ, R34 ;  /* 0x000000ffffe47224 */ /* 0x000fe400078e0022 */
[--C-:B------:R-:W-:Y:S02]  /*2c270*/  FFMA.FTZ R205, R205, UR4, -R7.reuse ;  /* 0x00000004cdcd7c23 */ /* 0x100fe40008010807 */
[----:B------:R-:W-:Y:S01]  /*2c280*/  MUFU.EX2 R48, R21 ;  /* 0x0000001500307308 */ /* 0x000fe20000000800 */
[----:B------:R1:W-:Y:S01]  /*2c290*/  @!P2 STL.S16 [R1+0x1a0], R52 ;  /* 0x0001a0340100a387 */ /* 0x0003e20000100600 */
[----:B------:R-:W-:Y:S01]  /*2c2a0*/  ISETP.LE.U32.AND P2, PT, R39, UR9, PT ;  /* 0x0000000927007c0c */ /* 0x000fe2000bf43070 */
[--C-:B------:R-:W-:Y:S01]  /*2c2b0*/  FFMA.FTZ R237, R237, UR4, -R7.reuse ;  /* 0x00000004eded7c23 */ /* 0x100fe20008010807 */
[----:B------:R-:W-:Y:S01]  /*2c2c0*/  LOP3.LUT R228, R228, 0xff, RZ, 0xc0, !PT ;  /* 0x000000ffe4e47812 */ /* 0x000fe200078ec0ff */
[----:B------:R1:W-:Y:S01]  /*2c2d0*/  @!P1 STL.S16 [R1+0x19c], R50 ;  /* 0x00019c3201009387 */ /* 0x0003e20000100600 */
[--C-:B------:R-:W-:Y:S01]  /*2c2e0*/  FFMA.FTZ R247, R247, UR4, -R7.reuse ;  /* 0x00000004f7f77c23 */ /* 0x100fe20008010807 */
[--C-:B------:R-:W-:Y:S03]  /*2c2f0*/  FFMA.FTZ R128, R128, UR4, -R7.reuse ;  /* 0x0000000480807c23 */ /* 0x100fe60008010807 */
[----:B------:R-:W-:Y:S01]  /*2c300*/  MUFU.EX2 R54, R54 ;  /* 0x0000003600367308 */ /* 0x000fe20000000800 */
[----:B------:R-:W-:Y:S01]  /*2c310*/  STL [R1+0x37c], R72 ;  /* 0x00037c4801007387 */ /* 0x000fe20000100800 */
[----:B----4-:R-:W-:Y:S01]  /*2c320*/  FFMA.FTZ R9, R199, UR4, -R7 ;  /* 0x00000004c7097c23 */ /* 0x010fe20008010807 */
[----:B-1----:R-:W-:Y:S02]  /*2c330*/  PRMT R38, R50, 0x7610, R38 ;  /* 0x0000761032267816 */ /* 0x002fe40000000026 */
[----:B------:R1:W-:Y:S05]  /*2c340*/  STL [R1+0x24], R35 ;  /* 0x0000242301007387 */ /* 0x0003ea0000100800 */
[----:B------:R4:W4:Y:S01]  /*2c350*/  MUFU.EX2 R119, R9 ;  /* 0x0000000900777308 */ /* 0x0009220000000800 */
[----:B------:R-:W-:Y:S04]  /*2c360*/  STL [R1+0x390], R39 ;  /* 0x0003902701007387 */ /* 0x000fe80000100800 */
[----:B------:R1:W-:Y:S01]  /*2c370*/  STL [R1+0x380], R69 ;  /* 0x0003804501007387 */ /* 0x0003e20000100800 */
[----:B------:R-:W-:Y:S01]  /*2c380*/  FFMA.FTZ R53, R121, UR4, -R6 ;  /* 0x0000000479357c23 */ /* 0x000fe20008010806 */
[--C-:B------:R-:W-:Y:S01]  /*2c390*/  FFMA.FTZ R121, R102, UR4, -R8.reuse ;  /* 0x0000000466797c23 */ /* 0x100fe20008010808 */
[----:B------:R-:W-:Y:S01]  /*2c3a0*/  FFMA.FTZ R52, R122, UR4, -R5 ;  /* 0x000000047a347c23 */ /* 0x000fe20008010805 */
[----:B------:R-:W-:Y:S01]  /*2c3b0*/  FFMA.FTZ R122, R210, UR4, -R7 ;  /* 0x00000004d27a7c23 */ /* 0x000fe20008010807 */
[----:B------:R-:W-:Y:S02]  /*2c3c0*/  IMAD.MOV.U32 R210, RZ, RZ, R61 ;  /* 0x000000ffffd27224 */ /* 0x000fe400078e003d */
[----:B------:R-:W-:Y:S02]  /*2c3d0*/  MUFU.EX2 R53, R53 ;  /* 0x0000003500357308 */ /* 0x000fe40000000800 */
[--C-:B------:R-:W-:Y:S01]  /*2c3e0*/  FFMA.FTZ R191, R210, UR4, -R8.reuse ;  /* 0x00000004d2bf7c23 */ /* 0x100fe20008010808 */
[----:B----4-:R-:W-:Y:S01]  /*2c3f0*/  LOP3.LUT R9, R113, 0xffff, RZ, 0xc0, !PT ;  /* 0x0000ffff71097812 */ /* 0x010fe200078ec0ff */
[----:B------:R-:W-:Y:S01]  /*2c400*/  FFMA.FTZ R210, R189, UR4, -R8 ;  /* 0x00000004bdd27c23 */ /* 0x000fe20008010808 */
[----:B------:R-:W-:Y:S02]  /*2c410*/  F2FP.F16.F32.PACK_AB R12, R119, R118 ;  /* 0x00000076770c723e */ /* 0x000fe400000000ff */
[----:B------:R-:W-:Y:S03]  /*2c420*/  SHF.R.U32.HI R37, RZ, 0x8, R9 ;  /* 0x00000008ff257819 */ /* 0x000fe60000011609 */
[----:B------:R4:W-:Y:S01]  /*2c430*/  MUFU.EX2 R50, R22 ;  /* 0x0000001600327308 */ /* 0x0009e20000000800 */
[C---:B------:R-:W-:Y:S02]  /*2c440*/  PRMT R11, R12.reuse, 0x7632, R11 ;  /* 0x000076320c0b7816 */ /* 0x040fe4000000000b */
[----:B------:R-:W-:Y:S01]  /*2c450*/  LOP3.LUT R9, R37, 0xffff, RZ, 0xc0, !PT ;  /* 0x0000ffff25097812 */ /* 0x000fe200078ec0ff */
[----:B------:R4:W-:Y:S01]  /*2c460*/  STL [R1+0x384], R37 ;  /* 0x0003842501007387 */ /* 0x0009e20000100800 */
[----:B------:R-:W-:Y:S02]  /*2c470*/  PRMT R112, R12, 0x5410, R11 ;  /* 0x000054100c707816 */ /* 0x000fe4000000000b */
[----:B------:R-:W-:Y:S03]  /*2c480*/  ISETP.LE.U32.AND P4, PT, R9, UR9, PT ;  /* 0x0000000909007c0c */ /* 0x000fe6000bf83070 */
[----:B-1----:R1:W-:Y:S01]  /*2c490*/  MUFU.EX2 R35, R10 ;  /* 0x0000000a00237308 */ /* 0x0023e20000000800 */
[----:B------:R-:W-:Y:S09]  /*2c4a0*/  FFMA.FTZ R9, R74, UR4, -R5 ;  /* 0x000000044a097c23 */ /* 0x000ff20008010805 */
[----:B------:R1:W-:Y:S01]  /*2c4b0*/  MUFU.EX2 R74, R15 ;  /* 0x0000000f004a7308 */ /* 0x0003e20000000800 */
[--C-:B----4-:R-:W-:Y:S01]  /*2c4c0*/  FFMA.FTZ R22, R87, UR4, -R7.reuse ;  /* 0x0000000457167c23 */ /* 0x110fe20008010807 */
[----:B------:R-:W-:Y:S02]  /*2c4d0*/  IMAD.MOV.U32 R87, RZ, RZ, R184 ;  /* 0x000000ffff577224 */ /* 0x000fe400078e00b8 */
[--C-:B------:R-:W-:Y:S01]  /*2c4e0*/  FFMA.FTZ R184, R251, UR4, -R7.reuse ;  /* 0x00000004fbb87c23 */ /* 0x100fe20008010807 */
[----:B------:R-:W-:Y:S01]  /*2c4f0*/  FFMA.FTZ R251, R207, UR4, -R7 ;  /* 0x00000004cffb7c23 */ /* 0x000fe20008010807 */
[--C-:B------:R-:W-:Y:S01]  /*2c500*/  FFMA.FTZ R207, R250, UR4, -R8.reuse ;  /* 0x00000004facf7c23 */ /* 0x100fe20008010808 */
[--C-:B------:R-:W-:Y:S01]  /*2c510*/  FFMA.FTZ R250, R240, UR4, -R8.reuse ;  /* 0x00000004f0fa7c23 */ /* 0x100fe20008010808 */
[----:B------:R-:W-:Y:S02]  /*2c520*/  IMAD.MOV.U32 R240, RZ, RZ, R209 ;  /* 0x000000fffff07224 */ /* 0x000fe400078e00d1 */
[----:B------:R-:W-:Y:S01]  /*2c530*/  MUFU.EX2 R52, R52 ;  /* 0x0000003400347308 */ /* 0x000fe20000000800 */
[----:B-1----:R-:W-:Y:S01]  /*2c540*/  FFMA.FTZ R10, R232, UR4, -R8 ;  /* 0x00000004e80a7c23 */ /* 0x002fe20008010808 */
[----:B------:R-:W-:Y:S01]  /*2c550*/  PRMT R232, R69, 0x7632, R232 ;  /* 0x0000763245e87816 */ /* 0x000fe200000000e8 */
[----:B------:R-:W-:Y:S01]  /*2c560*/  FFMA.FTZ R69, R203, UR4, -R7 ;  /* 0x00000004cb457c23 */ /* 0x000fe20008010807 */
[----:B------:R-:W-:Y:S01]  /*2c570*/  @!P1 PRMT R232, R38, 0x5410, RZ ;  /* 0x0000541026e89816 */ /* 0x000fe200000000ff */
[----:B------:R1:W4:Y:S01]  /*2c580*/  LDL.S16 R37, [R1+0x1c4] ;  /* 0x0001c40001257983 */ /* 0x0003220000100600 */
[----:B------:R-:W-:Y:S01]  /*2c590*/  ISETP.LE.U32.AND P1, PT, R220, UR9, PT ;  /* 0x00000009dc007c0c */ /* 0x000fe2000bf23070 */
[--C-:B------:R-:W-:Y:S01]  /*2c5a0*/  FFMA.FTZ R203, R246, UR4, -R8.reuse ;  /* 0x00000004f6cb7c23 */ /* 0x100fe20008010808 */
[----:B------:R-:W-:Y:S01]  /*2c5b0*/  FFMA.FTZ R246, R239, UR4, -R8 ;  /* 0x00000004eff67c23 */ /* 0x000fe20008010808 */
[----:B------:R1:W4:Y:S01]  /*2c5c0*/  LDL.S16 R38, [R1+0x1b4] ;  /* 0x0001b40001267983 */ /* 0x0003220000100600 */
[----:B------:R1:W1:Y:S01]  /*2c5d0*/  MUFU.EX2 R169, R10 ;  /* 0x0000000a00a97308 */ /* 0x0002620000000800 */
[--C-:B------:R-:W-:Y:S09]  /*2c5e0*/  FFMA.FTZ R15, R27, UR4, -R5.reuse ;  /* 0x000000041b0f7c23 */ /* 0x100ff20008010805 */
[----:B------:R1:W-:Y:S02]  /*2c5f0*/  MUFU.EX2 R81, R9 ;  /* 0x0000000900517308 */ /* 0x0003e40000000800 */
[----:B-1----:R-:W-:Y:S04]  /*2c600*/  LOP3.LUT R10, R131, 0xffff, RZ, 0xc0, !PT ;  /* 0x0000ffff830a7812 */ /* 0x002fe800078ec0ff */
[----:B------:R-:W-:Y:S04]  /*2c610*/  SHF.R.U32.HI R221, RZ, 0x8, R10 ;  /* 0x00000008ffdd7819 */ /* 0x000fe8000001160a */
[----:B------:R-:W-:Y:S01]  /*2c620*/  LOP3.LUT R10, R221, 0xffff, RZ, 0xc0, !PT ;  /* 0x0000ffffdd0a7812 */ /* 0x000fe200078ec0ff */
[--C-:B------:R-:W-:Y:S02]  /*2c630*/  FFMA.FTZ R9, R75, UR4, -R5.reuse ;  /* 0x000000044b097c23 */ /* 0x100fe40008010805 */
[----:B------:R1:W-:Y:S01]  /*2c640*/  MUFU.EX2 R75, R13 ;  /* 0x0000000d004b7308 */ /* 0x0003e20000000800 */
[----:B------:R-:W-:Y:S02]  /*2c650*/  ISETP.LE.U32.AND P5, PT, R10, UR9, PT ;  /* 0x000000090a007c0c */ /* 0x000fe4000bfa3070 */
[----:B------:R-:W-:Y:S07]  /*2c660*/  F2FP.F16.F32.PACK_AB R10, R169, R35 ;  /* 0x00000023a90a723e */ /* 0x000fee00000000ff */
[----:B------:R1:W-:Y:S02]  /*2c670*/  MUFU.EX2 R80, R9 ;  /* 0x0000000900507308 */ /* 0x0003e40000000800 */
[--C-:B-1----:R-:W-:Y:S01]  /*2c680*/  FFMA.FTZ R13, R19, UR4, -R5.reuse ;  /* 0x00000004130d7c23 */ /* 0x102fe20008010805 */
[----:B------:R-:W-:Y:S01]  /*2c690*/  FFMA.FTZ R19, R105, UR4, -R6 ;  /* 0x0000000469137c23 */ /* 0x000fe20008010806 */
[----:B------:R-:W-:Y:S06]  /*2c6a0*/  FFMA.FTZ R105, R24, UR4, -R8 ;  /* 0x0000000418697c23 */ /* 0x000fec0008010808 */
[----:B------:R1:W-:Y:S01]  /*2c6b0*/  MUFU.EX2 R73, R13 ;  /* 0x0000000d00497308 */ /* 0x0003e20000000800 */
[----:B------:R-:W-:Y:S09]  /*2c6c0*/  FFMA.FTZ R9, R76, UR4, -R6 ;  /* 0x000000044c097c23 */ /* 0x000ff20008010806 */
[----:B------:R1:W-:Y:S02]  /*2c6d0*/  MUFU.EX2 R76, R9 ;  /* 0x00000009004c7308 */ /* 0x0003e40000000800 */
[----:B-1----:R-:W-:Y:S08]  /*2c6e0*/  FFMA.FTZ R13, R107, UR4, -R5 ;  /* 0x000000046b0d7c23 */ /* 0x002ff00008010805 */
[----:B------:R-:W-:Y:S01]  /*2c6f0*/  MUFU.EX2 R61, R13 ;  /* 0x0000000d003d7308 */ /* 0x000fe20000000800 */
[C---:B------:R-:W-:Y:S04]  /*2c700*/  PRMT R9, R10.reuse, 0x7632, R9 ;  /* 0x000076320a097816 */ /* 0x040fe80000000009 */
[----:B------:R-:W-:Y:S01]  /*2c710*/  PRMT R101, R10, 0x5410, R9 ;  /* 0x000054100a657816 */ /* 0x000fe20000000009 */
[----:B---3--:R-:W-:Y:S02]  /*2c720*/  @!P0 HADD2 R44, -R68.H0_H0, -RZ.H0_H0 ;  /* 0xa00000ff442c8230 */ /* 0x008fe40000000900 */
[----:B--2---:R-:W-:Y:S03]  /*2c730*/  @!P2 HADD2 R42, -R12.H0_H0, -RZ.H0_H0 ;  /* 0xa00000ff0c2aa230 */ /* 0x004fe60000000900 */
[----:B------:R1:W-:Y:S01]  /*2c740*/  @!P0 STL.S16 [R1+0x1ac], R44 ;  /* 0x0001ac2c01008387 */ /* 0x0003e20000100600 */
[----:B------:R-:W-:Y:S03]  /*2c750*/  PRMT R40, R44, 0x7610, R40 ;  /* 0x000076102c287816 */ /* 0x000fe60000000028 */
[----:B------:R2:W-:Y:S01]  /*2c760*/  @!P2 STL.S16 [R1+0x1b0], R42 ;  /* 0x0001b02a0100a387 */ /* 0x0005e20000100600 */
[----:B------:R-:W-:Y:S01]  /*2c770*/  @!P0 PRMT R236, R40, 0x5410, RZ ;  /* 0x0000541028ec8816 */ /* 0x000fe200000000ff */
[----:B------:R-:W-:Y:S01]  /*2c780*/  FFMA.FTZ R40, R111, UR4, -R5 ;  /* 0x000000046f287c23 */ /* 0x000fe20008010805 */
[----:B------:R-:W-:Y:S01]  /*2c790*/  ISETP.LE.U32.AND P0, PT, R212, UR9, PT ;  /* 0x00000009d4007c0c */ /* 0x000fe2000bf03070 */
[----:B------:R3:W-:Y:S01]  /*2c7a0*/  STL [R1+0x388], R220 ;  /* 0x000388dc01007387 */ /* 0x0007e20000100800 */
[----:B------:R-:W-:Y:S03]  /*2c7b0*/  PRMT R39, R42, 0x7610, R39 ;  /* 0x000076102a277816 */ /* 0x000fe60000000027 */
[----:B------:R-:W-:Y:S01]  /*2c7c0*/  STL [R1+0x394], R221 ;  /* 0x000394dd01007387 */ /* 0x000fe20000100800 */
[----:B------:R-:W-:Y:S01]  /*2c7d0*/  @!P2 PRMT R12, R39, 0x5410, RZ ;  /* 0x00005410270ca816 */ /* 0x000fe200000000ff */
[----:B------:R-:W-:Y:S01]  /*2c7e0*/  IMAD.MOV.U32 R39, RZ, RZ, R71 ;  /* 0x000000ffff277224 */ /* 0x000fe200078e0047 */
[----:B------:R-:W-:Y:S01]  /*2c7f0*/  MUFU.EX2 R40, R40 ;  /* 0x0000002800287308 */ /* 0x000fe20000000800 */
[----:B------:R-:W-:Y:S04]  /*2c800*/  STL [R1+0x398], R112 ;  /* 0x0003987001007387 */ /* 0x000fe80000100800 */
[----:B------:R-:W-:Y:S05]  /*2c810*/  STG.E.U16 desc[UR22][R114.64], R12 ;  /* 0x0000000c72007986 */ /* 0x000fea000c101516 */
[----:B------:R3:W-:Y:S01]  /*2c820*/  MUFU.EX2 R71, R14 ;  /* 0x0000000e00477308 */ /* 0x0007e20000000800 */
[----:B-1----:R-:W-:Y:S01]  /*2c830*/  IMAD.MOV.U32 R44, RZ, RZ, R215 ;  /* 0x000000ffff2c7224 */ /* 0x002fe200078e00d7 */
[----:B------:R-:W-:Y:S01]  /*2c840*/  PRMT R215, R34, 0x7771, RZ ;  /* 0x0000777122d77816 */ /* 0x000fe200000000ff */
[----:B------:R-:W-:Y:S01]  /*2c850*/  FFMA.FTZ R34, R190, UR4, -R7 ;  /* 0x00000004be227c23 */ /* 0x000fe20008010807 */
[----:B------:R-:W-:Y:S01]  /*2c860*/  FFMA.FTZ R190, R103, UR4, -R8 ;  /* 0x0000000467be7c23 */ /* 0x000fe20008010808 */
[----:B--2---:R-:W-:Y:S01]  /*2c870*/  FFMA.FTZ R42, R109, UR4, -R6 ;  /* 0x000000046d2a7c23 */ /* 0x004fe20008010806 */
[----:B------:R-:W-:Y:S01]  /*2c880*/  FFMA.FTZ R6, R28, UR4, -R5 ;  /* 0x000000041c067c23 */ /* 0x000fe20008010805 */
[----:B---3--:R-:W-:Y:S03]  /*2c890*/  FFMA.FTZ R220, R193, UR4, -R8 ;  /* 0x00000004c1dc7c23 */ /* 0x008fe60008010808 */
[----:B------:R1:W-:Y:S01]  /*2c8a0*/  MUFU.EX2 R67, R6 ;  /* 0x0000000600437308 */ /* 0x0003e20000000800 */
[----:B------:R-:W-:Y:S01]  /*2c8b0*/  SHF.R.U32.HI R193, RZ, 0x18, R113 ;  /* 0x00000018ffc17819 */ /* 0x000fe20000011671 */
[----:B------:R-:W-:Y:S01]  /*2c8c0*/  FFMA.FTZ R14, R106, UR4, -R5 ;  /* 0x000000046a0e7c23 */ /* 0x000fe20008010805 */
[----:B------:R-:W-:Y:S01]  /*2c8d0*/  FADD.FTZ R5, -R4, R134 ;  /* 0x0000008604057221 */ /* 0x000fe20000010100 */
[----:B------:R-:W-:Y:S01]  /*2c8e0*/  FFMA.FTZ R134, R87, UR4, -R8 ;  /* 0x0000000457867c23 */ /* 0x000fe20008010808 */
[----:B------:R-:W-:Y:S01]  /*2c8f0*/  FADD.FTZ R4, -R3, R135 ;  /* 0x0000008703047221 */ /* 0x000fe20000010100 */
[----:B------:R-:W-:Y:S02]  /*2c900*/  IMAD.U32 R3, RZ, RZ, UR30 ;  /* 0x0000001eff037e24 */ /* 0x000fe4000f8e00ff */
[----:B------:R-:W-:Y:S02]  /*2c910*/  FFMA.FTZ R135, R44, UR4, -R7 ;  /* 0x000000042c877c23 */ /* 0x000fe40008010807 */
[----:B------:R-:W-:Y:S10]  /*2c920*/  MUFU.EX2 R63, R14 ;  /* 0x0000000e003f7308 */ /* 0x000ff40000000800 */
[----:B------:R-:W-:Y:S10]  /*2c930*/  MUFU.EX2 R44, R15 ;  /* 0x0000000f002c7308 */ /* 0x000ff40000000800 */
[----:B------:R-:W-:Y:S01]  /*2c940*/  MUFU.EX2 R42, R42 ;  /* 0x0000002a002a7308 */ /* 0x000fe20000000800 */
[----:B----4-:R-:W-:Y:S02]  /*2c950*/  @!P1 HADD2 R37, -R10.H0_H0, -RZ.H0_H0 ;  /* 0xa00000ff0a259230 */ /* 0x010fe40000000900 */
[----:B------:R-:W-:Y:S03]  /*2c960*/  @!P3 HADD2 R38, -R11.H0_H0, -RZ.H0_H0 ;  /* 0xa00000ff0b26b230 */ /* 0x000fe60000000900 */
[----:B------:R-:W-:Y:S02]  /*2c970*/  PRMT R36, R37, 0x7610, R36 ;  /* 0x0000761025247816 */ /* 0x000fe40000000024 */
[----:B------:R2:W-:Y:S02]  /*2c980*/  @!P3 STL.S16 [R1+0x1b4], R38 ;  /* 0x0001b4260100b387 */ /* 0x0005e40000100600 */
[----:B------:R-:W-:Y:S02]  /*2c990*/  @!P1 PRMT R10, R36, 0x5410, RZ ;  /* 0x00005410240a9816 */ /* 0x000fe400000000ff */
[----:B------:R-:W-:Y:S01]  /*2c9a0*/  PRMT R29, R38, 0x7610, R29 ;  /* 0x00007610261d7816 */ /* 0x000fe2000000001d */
[----:B------:R3:W-:Y:S01]  /*2c9b0*/  @!P1 STL.S16 [R1+0x1c4], R37 ;  /* 0x0001c42501009387 */ /* 0x0007e20000100600 */
[----:B------:R-:W-:Y:S02]  /*2c9c0*/  ISETP.LE.U32.AND P1, PT, R193, UR9, PT ;  /* 0x00000009c1007c0c */ /* 0x000fe4000bf23070 */
[----:B------:R-:W-:Y:S02]  /*2c9d0*/  @!P3 PRMT R11, R29, 0x5410, RZ ;  /* 0x000054101d0bb816 */ /* 0x000fe400000000ff */
[----:B------:R-:W-:Y:S03]  /*2c9e0*/  LOP3.LUT R29, R214, 0xffff, RZ, 0xc0, !PT ;  /* 0x0000ffffd61d7812 */ /* 0x000fe600078ec0ff */
[----:B------:R-:W-:Y:S01]  /*2c9f0*/  STG.E.U16 desc[UR22][R114.64+0x2], R11 ;  /* 0x0000020b72007986 */ /* 0x000fe2000c101516 */
[----:B------:R-:W-:Y:S03]  /*2ca00*/  ISETP.LE.U32.AND P6, PT, R29, UR9, PT ;  /* 0x000000091d007c0c */ /* 0x000fe6000bfc3070 */
[----:B------:R-:W-:Y:S01]  /*2ca10*/  STG.E.U16 desc[UR22][R64.64], R10 ;  /* 0x0000000a40007986 */ /* 0x000fe2000c101516 */
[----:B--2---:R-:W-:Y:S01]  /*2ca20*/  FFMA.FTZ R38, R187, UR4, -R7 ;  /* 0x00000004bb267c23 */ /* 0x004fe20008010807 */
[----:B------:R-:W-:Y:S02]  /*2ca30*/  PRMT R187, R55, 0x7632, R187 ;  /* 0x0000763237bb7816 */ /* 0x000fe400000000bb */
[----:B---3--:R2:W3:Y:S04]  /*2ca40*/  LDL.S16 R37, [R1+0x1c0] ;  /* 0x0001c00001257983 */ /* 0x0084e80000100600 */
[----:B------:R-:W4:Y:S04]  /*2ca50*/  LDL.LU R221, [R1+0x80] ;  /* 0x0000800001dd7983 */ /* 0x000f280000300800 */
[----:B------:R-:W-:Y:S04]  /*2ca60*/  STL [R1+0x39c], R212 ;  /* 0x00039cd401007387 */ /* 0x000fe80000100800 */
[----:B------:R1:W-:Y:S04]  /*2ca70*/  STL [R1+0x3a0], R214 ;  /* 0x0003a0d601007387 */ /* 0x0003e80000100800 */
[----:B------:R-:W-:Y:S04]  /*2ca80*/  STL [R1+0x3b8], R101 ;  /* 0x0003b86501007387 */ /* 0x000fe80000100800 */
[----:B------:R2:W2:Y:S04]  /*2ca90*/  LDL.S16 R36, [R1+0x1b8] ;  /* 0x0001b80001247983 */ /* 0x0004a80000100600 */
[----:B------:R-:W2:Y:S01]  /*2caa0*/  LDL.64 R116, [R1+0x158] ;  /* 0x0001580001747983 */ /* 0x000ea20000100a00 */
[----:B-1----:R-:W-:Y:S02]  /*2cab0*/  IMAD.MOV.U32 R214, RZ, RZ, R30 ;  /* 0x000000ffffd67224 */ /* 0x002fe400078e001e */
[----:B---3--:R-:W-:Y:S05]  /*2cac0*/  @!P0 HADD2 R37, -R9.H0_H0, -RZ.H0_H0 ;  /* 0xa00000ff09258230 */ /* 0x008fea0000000900 */
[----:B------:R-:W-:Y:S01]  /*2cad0*/  @!P0 STL.S16 [R1+0x1c0], R37 ;  /* 0x0001c02501008387 */ /* 0x000fe20000100600 */
[----:B------:R-:W-:Y:S03]  /*2cae0*/  PRMT R29, R37, 0x7610, R29 ;  /* 0x00007610251d7816 */ /* 0x000fe6000000001d */
[----:B------:R-:W-:Y:S01]  /*2caf0*/  STL.64 [R1+0x3a8], R126 ;  /* 0x0003a87e01007387 */ /* 0x000fe20000100a00 */
[----:B------:R-:W-:Y:S02]  /*2cb00*/  @!P0 PRMT R9, R29, 0x5410, RZ ;  /* 0x000054101d098816 */ /* 0x000fe400000000ff */
[----:B----4-:R-:W-:Y:S03]  /*2cb10*/  ISETP.GT.U32.AND P0, PT, R221, UR9, PT ;  /* 0x00000009dd007c0c */ /* 0x010fe6000bf04070 */
[----:B------:R-:W-:Y:S04]  /*2cb20*/  STG.E.U16 desc[UR22][R64.64+0x2], R9 ;  /* 0x0000020940007986 */ /* 0x000fe8000c101516 */
[----:B------:R1:W-:Y:S01]  /*2cb30*/  STL [R1+0x3cc], R221 ;  /* 0x0003ccdd01007387 */ /* 0x0003e20000100800 */
[----:B--2---:R-:W-:Y:S05]  /*2cb40*/  LOP3.LUT R3, R117, UR25, R3, 0x96, !PT ;  /* 0x0000001975037c12 */ /* 0x004fea000f8e9603 */
[----:B------:R-:W-:Y:S02]  /*2cb50*/  @P0 HADD2 R36, -R68.H1_H1, -RZ.H0_H0 ;  /* 0xa00000ff44240230 */ /* 0x000fe40000000d00 */
[----:B------:R-:W-:Y:S03]  /*2cb60*/  IMAD.WIDE.U32 R198, R3, -0x326172a9, RZ ;  /* 0xcd9e8d5703c67825 */ /* 0x000fe600078e00ff */
[----:B------:R2:W-:Y:S01]  /*2cb70*/  @P0 STL.S16 [R1+0x1b8], R36 ;  /* 0x0001b82401000387 */ /* 0x0005e20000100600 */
[----:B------:R-:W-:Y:S01]  /*2cb80*/  PRMT R12, R36, 0x7610, R12 ;  /* 0x00007610240c7816 */ /* 0x000fe2000000000c */
[----:B------:R-:W-:Y:S02]  /*2cb90*/  FMUL.FTZ R3, R2, UR4 ;  /* 0x0000000402037c20 */ /* 0x000fe40008410000 */
[----:B------:R-:W3:Y:S01]  /*2cba0*/  LDL.LU R112, [R1+0x70] ;  /* 0x0000700001707983 */ /* 0x000ee20000300800 */
[----:B------:R-:W-:Y:S01]  /*2cbb0*/  LOP3.LUT R6, R199, R39, RZ, 0x3c, !PT ;  /* 0x00000027c7067212 */ /* 0x000fe200078e3cff */
[----:B------:R-:W-:Y:S01]  /*2cbc0*/  FMUL.FTZ R2, R0, UR4 ;  /* 0x0000000400027c20 */ /* 0x000fe20008410000 */
[----:B------:R-:W-:Y:S01]  /*2cbd0*/  @P0 PRMT R202, R12, 0x5410, RZ ;  /* 0x000054100cca0816 */ /* 0x000fe200000000ff */
[----:B------:R-:W4:Y:S01]  /*2cbe0*/  LDL.64 R86, [R1+0x140] ;  /* 0x0001400001567983 */ /* 0x000f220000100a00 */
[----:B------:R-:W-:Y:S01]  /*2cbf0*/  LOP3.LUT R16, R198, R196, RZ, 0x3c, !PT ;  /* 0x000000c4c6107212 */ /* 0x000fe200078e3cff */
[----:B------:R-:W2:Y:S04]  /*2cc00*/  MUFU.EX2 R0, R3 ;  /* 0x0000000300007308 */ /* 0x000ea80000000800 */
[----:B------:R-:W4:Y:S01]  /*2cc10*/  LDL.LU R11, [R1+0x320] ;  /* 0x00032000010b7983 */ /* 0x000f220000300800 */
[----:B-1----:R-:W-:Y:S01]  /*2cc20*/  FFMA.FTZ R221, R192, UR4, -R8 ;  /* 0x00000004c0dd7c23 */ /* 0x002fe20008010808 */
[----:B------:R-:W-:Y:S02]  /*2cc30*/  IMAD.WIDE.U32 R16, R16, -0x2daee0ad, RZ ;  /* 0xd2511f5310107825 */ /* 0x000fe400078e00ff */
[----:B------:R-:W4:Y:S02]  /*2cc40*/  LDL.LU R10, [R1+0x31c] ;  /* 0x00031c00010a7983 */ /* 0x000f240000300800 */
[----:B------:R1:W-:Y:S02]  /*2cc50*/  MUFU.EX2 R64, R19 ;  /* 0x0000001300407308 */ /* 0x0003e40000000800 */
[----:B------:R3:W4:Y:S01]  /*2cc60*/  LDL.S16 R9, [R1+0x1cc] ;  /* 0x0001cc0001097983 */ /* 0x0007220000100600 */
[----:B--2---:R-:W-:Y:S03]  /*2cc70*/  FFMA.FTZ R36, R188, UR4, -R7 ;  /* 0x00000004bc247c23 */ /* 0x004fe60008010807 */
[----:B------:R-:W2:Y:S01]  /*2cc80*/  LDL.LU R212, [R1+0x6c] ;  /* 0x00006c0001d47983 */ /* 0x000ea20000300800 */
[----:B------:R-:W-:Y:S01]  /*2cc90*/  FMUL.FTZ R8, R0, R148 ;  /* 0x0000009400087220 */ /* 0x000fe20000410000 */
[----:B------:R-:W-:Y:S01]  /*2cca0*/  PRMT R188, R55, 0x7610, R188 ;  /* 0x0000761037bc7816 */ /* 0x000fe200000000bc */
[----:B------:R-:W-:Y:S01]  /*2ccb0*/  IMAD.WIDE.U32 R6, R6, -0x2daee0ad, RZ ;  /* 0xd2511f5306067825 */ /* 0x000fe200078e00ff */
[----:B------:R-:W-:Y:S01]  /*2ccc0*/  STL.64 [R1+0x3b0], R104 ;  /* 0x0003b06801007387 */ /* 0x000fe20000100a00 */
[----:B------:R-:W-:Y:S02]  /*2ccd0*/  MUFU.EX2 R65, R20 ;  /* 0x0000001400417308 */ /* 0x000fe40000000800 */
[C---:B------:R-:W-:Y:S01]  /*2cce0*/  FMUL.FTZ R12, R0.reuse, R144 ;  /* 0x00000090000c7220 */ /* 0x040fe20000410000 */
[C---:B------:R-:W-:Y:S01]  /*2ccf0*/  FMUL.FTZ R13, R0.reuse, R145 ;  /* 0x00000091000d7220 */ /* 0x040fe20000410000 */
[C---:B------:R-:W-:Y:S01]  /*2cd00*/  FMUL.FTZ R24, R0.reuse, R140 ;  /* 0x0000008c00187220 */ /* 0x040fe20000410000 */
[C---:B------:R-:W-:Y:S01]  /*2cd10*/  FMUL.FTZ R28, R0.reuse, R136 ;  /* 0x00000088001c7220 */ /* 0x040fe20000410000 */
[----:B------:R2:W2:Y:S01]  /*2cd20*/  LDL.S16 R23, [R1+0x1c8] ;  /* 0x0001c80001177983 */ /* 0x0004a20000100600 */
[----:B------:R-:W-:Y:S01]  /*2cd30*/  FMUL.FTZ R29, R0, R137 ;  /* 0x00000089001d7220 */ /* 0x000fe20000410000 */
[----:B------:R-:W-:Y:S02]  /*2cd40*/  LOP3.LUT R102, R6, UR17, R17, 0x96, !PT ;  /* 0x0000001106667c12 */ /* 0x000fe4000f8e9611 */
[----:B------:R-:W1:Y:S02]  /*2cd50*/  MUFU.EX2 R2, R2 ;  /* 0x0000000200027308 */ /* 0x000e640000000800 */
[----:B-1----:R-:W2:Y:S01]  /*2cd60*/  LDL.LU R19, [R1+0x318] ;  /* 0x0003180001137983 */ /* 0x002ea20000300800 */
[----:B------:R-:W-:Y:S04]  /*2cd70*/  IMAD.WIDE.U32 R102, R102, -0x326172a9, RZ ;  /* 0xcd9e8d5766667825 */ /* 0x000fe800078e00ff */
[C---:B------:R-:W-:Y:S01]  /*2cd80*/  FMUL.FTZ R14, R2.reuse, R146 ;  /* 0x00000092020e7220 */ /* 0x040fe20000410000 */
[C---:B------:R-:W-:Y:S01]  /*2cd90*/  FMUL.FTZ R15, R2.reuse, R147 ;  /* 0x00000093020f7220 */ /* 0x040fe20000410000 */
[C---:B------:R-:W-:Y:S01]  /*2cda0*/  FMUL.FTZ R27, R2.reuse, R143 ;  /* 0x0000008f021b7220 */ /* 0x040fe20000410000 */
[C---:B------:R-:W-:Y:S01]  /*2cdb0*/  FMUL.FTZ R30, R2.reuse, R138 ;  /* 0x0000008a021e7220 */ /* 0x040fe20000410000 */
[----:B------:R-:W-:Y:S01]  /*2cdc0*/  FMUL.FTZ R31, R2, R139 ;  /* 0x0000008b021f7220 */ /* 0x000fe20000410000 */
[----:B---3--:R-:W-:Y:S02]  /*2cdd0*/  ISETP.GT.U32.AND P0, PT, R112, UR9, PT ;  /* 0x0000000970007c0c */ /* 0x008fe4000bf04070 */
[----:B----4-:R-:W-:Y:S05]  /*2cde0*/  LOP3.LUT R3, R86, UR26, R7, 0x96, !PT ;  /* 0x0000001a56037c12 */ /* 0x010fea000f8e9607 */
[----:B------:R-:W-:Y:S04]  /*2cdf0*/  IMAD.WIDE.U32 R20, R3, -0x326172a9, RZ ;  /* 0xcd9e8d5703147825 */ /* 0x000fe800078e00ff */
[----:B------:R-:W-:Y:S01]  /*2ce00*/  FMUL.FTZ R3, R4, UR4 ;  /* 0x0000000404037c20 */ /* 0x000fe20008410000 */
[----:B------:R-:W-:Y:S01]  /*2ce10*/  FFMA.FTZ R18, R0, R11, R26 ;  /* 0x0000000b00127223 */ /* 0x000fe2000001001a */
[C---:B------:R-:W-:Y:S01]  /*2ce20*/  FMUL.FTZ R11, R2.reuse, R151 ;  /* 0x00000097020b7220 */ /* 0x040fe20000410000 */
[C---:B------:R-:W-:Y:S01]  /*2ce30*/  FFMA.FTZ R6, R2.reuse, R10, R25 ;  /* 0x0000000a02067223 */ /* 0x040fe20000010019 */
[C---:B------:R-:W-:Y:S01]  /*2ce40*/  FMUL.FTZ R10, R2.reuse, R150 ;  /* 0x00000096020a7220 */ /* 0x040fe20000410000 */
[----:B------:R-:W-:Y:S01]  /*2ce50*/  FMUL.FTZ R26, R2, R142 ;  /* 0x0000008e021a7220 */ /* 0x000fe20000410000 */
[----:B------:R-:W-:Y:S01]  /*2ce60*/  FMUL.FTZ R25, R0, R141 ;  /* 0x0000008d00197220 */ /* 0x000fe20000410000 */
[C---:B------:R-:W-:Y:S01]  /*2ce70*/  @P0 HADD2 R9, -R55.reuse.H0_H0, -RZ.H0_H0 ;  /* 0xa00000ff37090230 */ /* 0x040fe20000000900 */
[----:B------:R-:W-:Y:S01]  /*2ce80*/  PRMT R150, R57, 0x7632, R150 ;  /* 0x0000763239967816 */ /* 0x000fe20000000096 */
[----:B------:R-:W-:Y:S01]  /*2ce90*/  FADD.FTZ R108, R33, R18 ;  /* 0x00000012216c7221 */ /* 0x000fe20000010000 */
[----:B------:R-:W1:Y:S01]  /*2cea0*/  MUFU.EX2 R2, R3 ;  /* 0x0000000300027308 */ /* 0x000e620000000800 */
[----:B------:R-:W-:Y:S01]  /*2ceb0*/  FADD.FTZ R109, R32, R6 ;  /* 0x00000006206d7221 */ /* 0x000fe20000010000 */
[----:B------:R3:W-:Y:S01]  /*2cec0*/  @P0 STL.S16 [R1+0x1cc], R9 ;  /* 0x0001cc0901000387 */ /* 0x0007e20000100600 */
[----:B------:R-:W-:Y:S01]  /*2ced0*/  PRMT R7, R9, 0x7610, R7 ;  /* 0x0000761009077816 */ /* 0x000fe20000000007 */
[----:B------:R-:W-:Y:S01]  /*2cee0*/  FADD.FTZ R108, R56, R108 ;  /* 0x0000006c386c7221 */ /* 0x000fe20000010000 */
[----:B------:R-:W-:Y:S01]  /*2cef0*/  F2FP.F16.F32.PACK_AB R56, R98, R47 ;  /* 0x0000002f6238723e */ /* 0x000fe200000000ff */
[----:B------:R-:W-:Y:S01]  /*2cf00*/  FADD.FTZ R109, R49, R109 ;  /* 0x0000006d316d7221 */ /* 0x000fe20000010000 */
[----:B------:R-:W-:Y:S01]  /*2cf10*/  @P0 PRMT R188, R7, 0x5410, RZ ;  /* 0x0000541007bc0816 */ /* 0x000fe200000000ff */
[----:B------:R-:W-:Y:S01]  /*2cf20*/  FADD.FTZ R49, R100, R108 ;  /* 0x0000006c64317221 */ /* 0x000fe20000010000 */
[----:B--2---:R-:W-:Y:S01]  /*2cf30*/  ISETP.GT.U32.AND P0, PT, R212, UR9, PT ;  /* 0x00000009d4007c0c */ /* 0x004fe2000bf04070 */
[----:B------:R-:W-:Y:S01]  /*2cf40*/  FADD.FTZ R58, R58, R109 ;  /* 0x0000006d3a3a7221 */ /* 0x000fe20000010000 */
[----:B------:R-:W-:Y:S01]  /*2cf50*/  MUFU.EX2 R100, R134 ;  /* 0x0000008600647308 */ /* 0x000fe20000000800 */
[----:B------:R-:W-:Y:S01]  /*2cf60*/  PRMT R138, R56, 0x7632, R138 ;  /* 0x00007632388a7816 */ /* 0x000fe2000000008a */
[----:B------:R-:W-:Y:S01]  /*2cf70*/  FADD.FTZ R108, R51, R49 ;  /* 0x00000031336c7221 */ /* 0x000fe20000010000 */
[----:B------:R-:W-:Y:S01]  /*2cf80*/  FADD.FTZ R109, R45, R58 ;  /* 0x0000003a2d6d7221 */ /* 0x000fe20000010000 */
[----:B------:R-:W-:Y:S01]  /*2cf90*/  F2FP.F16.F32.PACK_AB R58, R77, R41 ;  /* 0x000000294d3a723e */ /* 0x000fe200000000ff */
[----:B-1----:R-:W-:Y:S01]  /*2cfa0*/  FMUL.FTZ R18, R2, R162 ;  /* 0x000000a202127220 */ /* 0x002fe20000410000 */
[----:B------:R-:W-:Y:S02]  /*2cfb0*/  FADD.FTZ R99, R99, R108 ;  /* 0x0000006c63637221 */ /* 0x000fe40000010000 */
[----:B------:R-:W-:Y:S01]  /*2cfc0*/  PRMT R139, R58, 0x7610, R139 ;  /* 0x000076103a8b7816 */ /* 0x000fe2000000008b */
[----:B------:R-:W-:Y:S02]  /*2cfd0*/  FADD.FTZ R79, R79, R109 ;  /* 0x0000006d4f4f7221 */ /* 0x000fe40000010000 */
[----:B------:R-:W-:Y:S02]  /*2cfe0*/  @P0 HADD2 R23, -R55.H1_H1, -RZ.H0_H0 ;  /* 0xa00000ff37170230 */ /* 0x000fe40000000d00 */
[----:B---3--:R-:W-:Y:S01]  /*2cff0*/  FMUL.FTZ R9, R0, R149 ;  /* 0x0000009500097220 */ /* 0x008fe20000410000 */
[----:B------:R-:W-:Y:S02]  /*2d000*/  FMUL.FTZ R0, R5, UR4 ;  /* 0x0000000405007c20 */ /* 0x000fe40008410000 */
[----:B------:R-:W-:Y:S02]  /*2d010*/  PRMT R3, R23, 0x7610, R3 ;  /* 0x0000761017037816 */ /* 0x000fe40000000003 */
[----:B------:R1:W-:Y:S02]  /*2d020*/  STL.64 [R1+0x3c0], R8 ;  /* 0x0003c00801007387 */ /* 0x0003e40000100a00 */
[----:B------:R-:W-:Y:S01]  /*2d030*/  @P0 PRMT R187, R3, 0x5410, RZ ;  /* 0x0000541003bb0816 */ /* 0x000fe200000000ff */
[----:B------:R-:W2:Y:S01]  /*2d040*/  MUFU.EX2 R0, R0 ;  /* 0x0000000000007308 */ /* 0x000ea20000000800 */
[----:B------:R-:W-:Y:S05]  /*2d050*/  LOP3.LUT R3, R20, UR12, R103, 0x96, !PT ;  /* 0x0000000c14037c12 */ /* 0x000fea000f8e9667 */
[----:B------:R-:W-:Y:S04]  /*2d060*/  IMAD.WIDE.U32 R132, R3, -0x2daee0ad, RZ ;  /* 0xd2511f5303847825 */ /* 0x000fe800078e00ff */
[C---:B--2---:R-:W-:Y:S01]  /*2d070*/  FMUL.FTZ R33, R0.reuse, R153 ;  /* 0x0000009900217220 */ /* 0x044fe20000410000 */
[C---:B------:R-:W-:Y:S01]  /*2d080*/  FMUL.FTZ R4, R0.reuse, R164 ;  /* 0x000000a400047220 */ /* 0x040fe20000410000 */
[C---:B------:R-:W-:Y:S01]  /*2d090*/  FMUL.FTZ R17, R0.reuse, R161 ;  /* 0x000000a100117220 */ /* 0x040fe20000410000 */
[C---:B------:R-:W-:Y:S01]  /*2d0a0*/  FMUL.FTZ R20, R0.reuse, R156 ;  /* 0x0000009c00147220 */ /* 0x040fe20000410000 */
[----:B------:R-:W-:Y:S01]  /*2d0b0*/  FMUL.FTZ R32, R0, R152 ;  /* 0x0000009800207220 */ /* 0x000fe20000410000 */
[----:B------:R-:W-:Y:S01]  /*2d0c0*/  PRMT R152, R56, 0x7610, R152 ;  /* 0x0000761038987816 */ /* 0x000fe20000000098 */
[----:B------:R-:W-:Y:S02]  /*2d0d0*/  IMAD.MOV.U32 R164, RZ, RZ, R34 ;  /* 0x000000ffffa47224 */ /* 0x000fe400078e0022 */
[----:B------:R-:W-:Y:S01]  /*2d0e0*/  FMUL.FTZ R34, R2, R154 ;  /* 0x0000009a02227220 */ /* 0x000fe20000410000 */
[----:B-1----:R-:W2:Y:S01]  /*2d0f0*/  LDL.LU.64 R8, [R1+0xd0] ;  /* 0x0000d00001087983 */ /* 0x002ea20000300a00 */
[----:B------:R-:W-:Y:S01]  /*2d100*/  PRMT R154, R62, 0x7632, R154 ;  /* 0x000076323e9a7816 */ /* 0x000fe2000000009a */
[----:B------:R-:W-:Y:S01]  /*2d110*/  FFMA.FTZ R118, R0, R19, R118 ;  /* 0x0000001300767223 */ /* 0x000fe20000010076 */
[----:B------:R-:W-:Y:S03]  /*2d120*/  FMUL.FTZ R19, R2, R163 ;  /* 0x000000a302137220 */ /* 0x000fe60000410000 */
[----:B------:R1:W3:Y:S01]  /*2d130*/  LDL.S16 R7, [R1+0x1d0] ;  /* 0x0001d00001077983 */ /* 0x0002e20000100600 */
[----:B------:R-:W-:Y:S01]  /*2d140*/  FADD.FTZ R118, R119, R118 ;  /* 0x0000007677767221 */ /* 0x000fe20000010000 */
[----:B------:R-:W-:Y:S02]  /*2d150*/  IMAD.MOV.U32 R119, RZ, RZ, R164 ;  /* 0x000000ffff777224 */ /* 0x000fe400078e00a4 */
[----:B------:R-:W4:Y:S01]  /*2d160*/  LDL.LU R5, [R1+0x314] ;  /* 0x0003140001057983 */ /* 0x000f220000300800 */
[----:B------:R-:W-:Y:S03]  /*2d170*/  IMAD.MOV.U32 R164, RZ, RZ, R240 ;  /* 0x000000ffffa47224 */ /* 0x000fe600078e00f0 */
[----:B------:R1:W-:Y:S01]  /*2d180*/  @P0 STL.S16 [R1+0x1c8], R23 ;  /* 0x0001c81701000387 */ /* 0x0003e20000100600 */
[----:B------:R-:W-:Y:S01]  /*2d190*/  ISETP.LE.U32.AND P0, PT, R252, UR9, PT ;  /* 0x00000009fc007c0c */ /* 0x000fe2000bf03070 */
[----:B-1----:R-:W-:Y:S01]  /*2d1a0*/  FMUL.FTZ R23, R2, R159 ;  /* 0x0000009f02177220 */ /* 0x002fe20000410000 */
[----:B--2---:R-:W-:Y:S01]  /*2d1b0*/  LOP3.LUT R106, R8, UR13, R21, 0x96, !PT ;  /* 0x0000000d086a7c12 */ /* 0x004fe2000f8e9615 */
[----:B------:R-:W-:Y:S01]  /*2d1c0*/  FMUL.FTZ R21, R0, R157 ;  /* 0x0000009d00157220 */ /* 0x000fe20000410000 */
[----:B------:R-:W-:Y:S03]  /*2d1d0*/  PRMT R157, R62, 0x7610, R157 ;  /* 0x000076103e9d7816 */ /* 0x000fe6000000009d */
[----:B------:R-:W-:Y:S06]  /*2d1e0*/  IMAD.WIDE.U32 R106, R106, -0x2daee0ad, RZ ;  /* 0xd2511f536a6a7825 */ /* 0x000fec00078e00ff */
[C---:B---3--:R-:W-:Y:S01]  /*2d1f0*/  @!P0 HADD2 R7, -R62.reuse.H0_H0, -RZ.H0_H0 ;  /* 0xa00000ff3e078230 */ /* 0x048fe20000000900 */
[----:B------:R-:W-:Y:S04]  /*2d200*/  LOP3.LUT R110, R16, UR16, R107, 0x96, !PT ;  /* 0x00000010106e7c12 */ /* 0x000fe8000f8e966b */
[----:B------:R1:W-:Y:S01]  /*2d210*/  @!P0 STL.S16 [R1+0x1d0], R7 ;  /* 0x0001d00701008387 */ /* 0x0003e20000100600 */
[----:B------:R-:W-:Y:S01]  /*2d220*/  FMUL.FTZ R16, R0, R160 ;  /* 0x000000a000107220 */ /* 0x000fe20000410000 */
[----:B------:R-:W-:Y:S01]  /*2d230*/  PRMT R6, R7, 0x7610, R6 ;  /* 0x0000761007067816 */ /* 0x000fe20000000006 */
[----:B----4-:R-:W-:Y:S01]  /*2d240*/  FFMA.FTZ R111, R2, R5, R35 ;  /* 0x00000005026f7223 */ /* 0x010fe20000010023 */
[----:B------:R2:W3:Y:S01]  /*2d250*/  LDL.S16 R126, [R1+0x1d8] ;  /* 0x0001d800017e7983 */ /* 0x0004e20000100600 */
[----:B------:R-:W-:Y:S01]  /*2d260*/  FMUL.FTZ R5, R0, R165 ;  /* 0x000000a500057220 */ /* 0x000fe20000410000 */
[----:B------:R-:W-:Y:S01]  /*2d270*/  @!P0 PRMT R157, R6, 0x5410, RZ ;  /* 0x00005410069d8816 */ /* 0x000fe200000000ff */
[C---:B------:R-:W-:Y:S01]  /*2d280*/  FMUL.FTZ R35, R2.reuse, R155 ;  /* 0x0000009b02237220 */ /* 0x040fe20000410000 */
[----:B------:R2:W4:Y:S01]  /*2d290*/  LDL.S16 R105, [R1+0x1d4] ;  /* 0x0001d40001697983 */ /* 0x0005220000100600 */
[----:B------:R-:W-:Y:S01]  /*2d2a0*/  PRMT R155, R57, 0x7610, R155 ;  /* 0x00007610399b7816 */ /* 0x000fe2000000009b */
[----:B------:R-:W-:Y:S01]  /*2d2b0*/  FMUL.FTZ R6, R2, R166 ;  /* 0x000000a602067220 */ /* 0x000fe20000410000 */
[----:B------:R-:W-:Y:S01]  /*2d2c0*/  PRMT R0, R113, 0x7632, R0 ;  /* 0x0000763271007816 */ /* 0x000fe20000000000 */
[----:B------:R2:W2:Y:S01]  /*2d2d0*/  LDL.S16 R209, [R1+0x1e0] ;  /* 0x0001e00001d17983 */ /* 0x0004a20000100600 */
[----:B------:R-:W-:Y:S01]  /*2d2e0*/  FADD.FTZ R111, R169, R111 ;  /* 0x0000006fa96f7221 */ /* 0x000fe20000010000 */
[----:B------:R1:W1:Y:S01]  /*2d2f0*/  MUFU.EX2 R107, R22 ;  /* 0x00000016006b7308 */ /* 0x0002620000000800 */
[----:B------:R-:W-:Y:S01]  /*2d300*/  LOP3.LUT R239, R0, 0xff, RZ, 0xc0, !PT ;  /* 0x000000ff00ef7812 */ /* 0x000fe200078ec0ff */
[----:B------:R2:W2:Y:S01]  /*2d310*/  LDL.S16 R153, [R1+0x1dc] ;  /* 0x0001dc0001997983 */ /* 0x0004a20000100600 */
[----:B------:R-:W-:Y:S02]  /*2d320*/  LOP3.LUT R103, R106, UR15, R133, 0x96, !PT ;  /* 0x0000000f6a677c12 */ /* 0x000fe4000f8e9685 */
[----:B------:R-:W-:Y:S01]  /*2d330*/  ISETP.LE.U32.AND P0, PT, R239, UR9, PT ;  /* 0x00000009ef007c0c */ /* 0x000fe2000bf03070 */
[----:B------:R-:W2:Y:S04]  /*2d340*/  LDL R101, [R1+0xdc] ;  /* 0x0000dc0001657983 */ /* 0x000ea80000100800 */
[----:B------:R-:W1:Y:S01]  /*2d350*/  MUFU.EX2 R106, R122 ;  /* 0x0000007a006a7308 */ /* 0x000e620000000800 */
[----:B------:R-:W2:Y:S01]  /*2d360*/  LDL.LU R37, [R1+0x68] ;  /* 0x0000680001257983 */ /* 0x000ea20000300800 */
[C---:B-1----:R-:W-:Y:S08]  /*2d370*/  FMUL.FTZ R7, R2.reuse, R167 ;  /* 0x000000a702077220 */ /* 0x042ff00000410000 */
[----:B------:R-:W-:Y:S01]  /*2d380*/  MUFU.EX2 R122, R121 ;  /* 0x00000079007a7308 */ /* 0x000fe20000000800 */
[----:B------:R-:W-:Y:S01]  /*2d390*/  FMUL.FTZ R22, R2, R158 ;  /* 0x0000009e02167220 */ /* 0x000fe20000410000 */
[----:B------:R-:W-:Y:S04]  /*2d3a0*/  IMAD.WIDE.U32 R2, R110, -0x326172a9, RZ ;  /* 0xcd9e8d576e027825 */ /* 0x000fe800078e00ff */
[----:B------:R-:W-:Y:S01]  /*2d3b0*/  FADD.FTZ R49, R107, R118 ;  /* 0x000000766b317221 */ /* 0x000fe20000010000 */
[----:B------:R-:W-:Y:S01]  /*2d3c0*/  FADD.FTZ R118, R47, R99 ;  /* 0x000000632f767221 */ /* 0x000fe20000010000 */
[----:B------:R-:W-:Y:S02]  /*2d3d0*/  LOP3.LUT R148, R102, UR11, R3, 0x96, !PT ;  /* 0x0000000b66947c12 */ /* 0x000fe4000f8e9603 */
[----:B------:R-:W-:Y:S01]  /*2d3e0*/  MUFU.EX2 R110, R135 ;  /* 0x00000087006e7308 */ /* 0x000fe20000000800 */
[----:B------:R-:W-:Y:S01]  /*2d3f0*/  IMAD.WIDE.U32 R102, R103, -0x326172a9, RZ ;  /* 0xcd9e8d5767667825 */ /* 0x000fe200078e00ff */
[----:B------:R-:W-:Y:S03]  /*2d400*/  F2FP.F16.F32.PACK_AB R51, R106, R107 ;  /* 0x0000006b6a33723e */ /* 0x000fe600000000ff */
[----:B------:R-:W-:Y:S01]  /*2d410*/  FADD.FTZ R98, R98, R118 ;  /* 0x0000007662627221 */ /* 0x000fe20000010000 */
[----:B------:R-:W-:Y:S04]  /*2d420*/  LOP3.LUT R133, R2, UR6, R103, 0x96, !PT ;  /* 0x0000000602857c12 */ /* 0x000fe8000f8e9667 */
[----:B------:R-:W1:Y:S01]  /*2d430*/  MUFU.EX2 R103, R171 ;  /* 0x000000ab00677308 */ /* 0x000e620000000800 */
[----:B------:R-:W-:Y:S09]  /*2d440*/  FADD.FTZ R98, R43, R98 ;  /* 0x000000622b627221 */ /* 0x000ff20000010000 */
[----:B------:R-:W-:Y:S01]  /*2d450*/  MUFU.EX2 R99, R178 ;  /* 0x000000b200637308 */ /* 0x000fe20000000800 */
[----:B-1----:R-:W-:Y:S01]  /*2d460*/  F2FP.F16.F32.PACK_AB R47, R103, R110 ;  /* 0x0000006e672f723e */ /* 0x002fe200000000ff */
[----:B---3--:R-:W-:Y:S02]  /*2d470*/  @!P4 HADD2 R126, -R62.H1_H1, -RZ.H0_H0 ;  /* 0xa00000ff3e7ec230 */ /* 0x008fe40000000d00 */
[C---:B----4-:R-:W-:Y:S03]  /*2d480*/  @!P0 HADD2 R105, -R57.reuse.H0_H0, -RZ.H0_H0 ;  /* 0xa00000ff39698230 */ /* 0x050fe60000000900 */
[----:B------:R1:W-:Y:S01]  /*2d490*/  @!P4 STL.S16 [R1+0x1d8], R126 ;  /* 0x0001d87e0100c387 */ /* 0x0003e20000100600 */
[----:B------:R-:W-:Y:S01]  /*2d4a0*/  PRMT R104, R126, 0x7610, R104 ;  /* 0x000076107e687816 */ /* 0x000fe20000000068 */
[----:B--2---:R-:W-:Y:S02]  /*2d4b0*/  @!P1 HADD2 R209, -R57.H1_H1, -RZ.H0_H0 ;  /* 0xa00000ff39d19230 */ /* 0x004fe40000000d00 */
[----:B------:R2:W-:Y:S01]  /*2d4c0*/  @!P0 STL.S16 [R1+0x1d4], R105 ;  /* 0x0001d46901008387 */ /* 0x0005e20000100600 */
[----:B------:R-:W-:Y:S02]  /*2d4d0*/  PRMT R0, R105, 0x7610, R0 ;  /* 0x0000761069007816 */ /* 0x000fe40000000000 */
[----:B------:R-:W-:Y:S02]  /*2d4e0*/  @!P4 PRMT R154, R104, 0x5410, RZ ;  /* 0x00005410689ac816 */ /* 0x000fe400000000ff */
[----:B------:R-:W-:Y:S02]  /*2d4f0*/  @!P0 PRMT R155, R0, 0x5410, RZ ;  /* 0x00005410009b8816 */ /* 0x000fe400000000ff */
[----:B------:R-:W-:Y:S01]  /*2d500*/  ISETP.LE.U32.AND P0, PT, R229, UR9, PT ;  /* 0x00000009e5007c0c */ /* 0x000fe2000bf03070 */
[----:B------:R3:W4:Y:S01]  /*2d510*/  MUFU.EX2 R0, R120 ;  /* 0x0000007800007308 */ /* 0x0007220000000800 */
[----:B------:R-:W-:Y:S02]  /*2d520*/  PRMT R3, R209, 0x7610, R3 ;  /* 0x00007610d1037816 */ /* 0x000fe40000000003 */
[----:B------:R-:W-:Y:S02]  /*2d530*/  LOP3.LUT R2, R199, R101, RZ, 0x3c, !PT ;  /* 0x00000065c7027212 */ /* 0x000fe400078e3cff */
[----:B------:R-:W-:Y:S02]  /*2d540*/  @!P1 PRMT R150, R3, 0x5410, RZ ;  /* 0x0000541003969816 */ /* 0x000fe400000000ff */
[----:B------:R-:W-:Y:S05]  /*2d550*/  LOP3.LUT R3, R198, R200, RZ, 0x3c, !PT ;  /* 0x000000c8c6037212 */ /* 0x000fea00078e3cff */
[----:B------:R-:W-:Y:S01]  /*2d560*/  @!P0 HADD2 R153, -R56.H0_H0, -RZ.H0_H0 ;  /* 0xa00000ff38998230 */ /* 0x000fe20000000900 */
[----:B-1----:R-:W4:Y:S04]  /*2d570*/  LDL.64 R126, [R1+0xe8] ;  /* 0x0000e800017e7983 */ /* 0x002f280000100a00 */
[----:B------:R-:W-:Y:S01]  /*2d580*/  PRMT R113, R153, 0x7610, R113 ;  /* 0x0000761099717816 */ /* 0x000fe20000000071 */
[----:B---3--:R-:W-:Y:S01]  /*2d590*/  IMAD.WIDE.U32 R120, R2, -0x2daee0ad, RZ ;  /* 0xd2511f5302787825 */ /* 0x008fe200078e00ff */
[----:B--2---:R-:W2:Y:S02]  /*2d5a0*/  LDL.64 R104, [R1+0x300] ;  /* 0x0003000001687983 */ /* 0x004ea40000100a00 */
[----:B------:R-:W-:Y:S01]  /*2d5b0*/  @!P0 PRMT R152, R113, 0x5410, RZ ;  /* 0x0000541071988816 */ /* 0x000fe200000000ff */
[----:B------:R-:W-:Y:S03]  /*2d5c0*/  IMAD.WIDE.U32 R2, R3, -0x2daee0ad, RZ ;  /* 0xd2511f5303027825 */ /* 0x000fe600078e00ff */
[----:B------:R1:W-:Y:S01]  /*2d5d0*/  @!P1 STL.S16 [R1+0x1e0], R209 ;  /* 0x0001e0d101009387 */ /* 0x0003e20000100600 */
[----:B------:R-:W-:Y:S02]  /*2d5e0*/  ISETP.GT.U32.AND P1, PT, R218, UR9, PT ;  /* 0x00000009da007c0c */ /* 0x000fe4000bf24070 */
[----:B------:R-:W-:Y:S01]  /*2d5f0*/  LOP3.LUT R113, R120, UR17, R3, 0x96, !PT ;  /* 0x0000001178717c12 */ /* 0x000fe2000f8e9603 */
[----:B------:R3:W-:Y:S01]  /*2d600*/  @!P0 STL.S16 [R1+0x1dc], R153 ;  /* 0x0001dc9901008387 */ /* 0x0007e20000100600 */
[----:B------:R-:W-:Y:S01]  /*2d610*/  ISETP.GT.U32.AND P0, PT, R37, UR9, PT ;  /* 0x0000000925007c0c */ /* 0x000fe2000bf04070 */
[----:B------:R-:W2:Y:S01]  /*2d620*/  MUFU.EX2 R3, R172 ;  /* 0x000000ac00037308 */ /* 0x000ea20000000800 */
[----:B------:R-:W-:Y:S01]  /*2d630*/  FADD.FTZ R120, R106, R49 ;  /* 0x000000316a787221 */ /* 0x000fe20000010000 */
[----:B------:R2:W2:Y:S01]  /*2d640*/  LDL.S16 R135, [R1+0x1e4] ;  /* 0x0001e40001877983 */ /* 0x0004a20000100600 */
[----:B----4-:R-:W-:Y:S01]  /*2d650*/  F2FP.F16.F32.PACK_AB R49, R0, R122 ;  /* 0x0000007a0031723e */ /* 0x010fe200000000ff */
[----:B------:R-:W-:Y:S06]  /*2d660*/  IMAD.WIDE.U32 R106, R113, -0x326172a9, RZ ;  /* 0xcd9e8d57716a7825 */ /* 0x000fec00078e00ff */
[----:B------:R-:W-:Y:S01]  /*2d670*/  MUFU.EX2 R113, R180 ;  /* 0x000000b400717308 */ /* 0x000fe20000000800 */
[----:B-1----:R1:W4:Y:S01]  /*2d680*/  LDL.S16 R209, [R1+0x1e8] ;  /* 0x0001e80001d17983 */ /* 0x0023220000100600 */
[----:B---3--:R-:W-:Y:S03]  /*2d690*/  IMAD.MOV.U32 R153, RZ, RZ, R220 ;  /* 0x000000ffff997224 */ /* 0x008fe600078e00dc */
[----:B------:R-:W3:Y:S01]  /*2d6a0*/  LDL.LU R220, [R1+0x64] ;  /* 0x0000640001dc7983 */ /* 0x000ee20000300800 */
[----:B--2---:R-:W-:Y:S01]  /*2d6b0*/  LOP3.LUT R45, R104, UR26, R121, 0x96, !PT ;  /* 0x0000001a682d7c12 */ /* 0x004fe2000f8e9679 */
[----:B------:R-:W-:Y:S05]  /*2d6c0*/  @P0 HADD2 R135, -R58.H0_H0, -RZ.H0_H0 ;  /* 0xa00000ff3a870230 */ /* 0x000fea0000000900 */
[----:B------:R-:W-:Y:S04]  /*2d6d0*/  PRMT R198, R135, 0x7610, R198 ;  /* 0x0000761087c67816 */ /* 0x000fe800000000c6 */
[----:B------:R-:W-:Y:S01]  /*2d6e0*/  @P0 PRMT R139, R198, 0x5410, RZ ;  /* 0x00005410c68b0816 */ /* 0x000fe200000000ff */
[----:B------:R-:W-:Y:S02]  /*2d6f0*/  IMAD.MOV.U32 R198, RZ, RZ, R119 ;  /* 0x000000ffffc67224 */ /* 0x000fe400078e0077 */
[----:B----4-:R-:W-:Y:S05]  /*2d700*/  @P1 HADD2 R209, -R56.H1_H1, -RZ.H0_H0 ;  /* 0xa00000ff38d11230 */ /* 0x010fea0000000d00 */
[----:B------:R2:W-:Y:S01]  /*2d710*/  @P1 STL.S16 [R1+0x1e8], R209 ;  /* 0x0001e8d101001387 */ /* 0x0005e20000100600 */
[----:B------:R-:W-:Y:S03]  /*2d720*/  PRMT R199, R209, 0x7610, R199 ;  /* 0x00007610d1c77816 */ /* 0x000fe600000000c7 */
[----:B------:R4:W-:Y:S01]  /*2d730*/  @P0 STL.S16 [R1+0x1e4], R135 ;  /* 0x0001e48701000387 */ /* 0x0009e20000100600 */
[----:B------:R-:W-:Y:S02]  /*2d740*/  @P1 PRMT R138, R199, 0x5410, RZ ;  /* 0x00005410c78a1816 */ /* 0x000fe400000000ff */
[----:B---3--:R-:W-:Y:S01]  /*2d750*/  ISETP.GT.U32.AND P1, PT, R220, UR9, PT ;  /* 0x00000009dc007c0c */ /* 0x008fe2000bf24070 */
[----:B------:R1:W3:Y:S04]  /*2d760*/  LDL.S16 R240, [R1+0x1fc] ;  /* 0x0001fc0001f07983 */ /* 0x0002e80000100600 */
[----:B------:R1:W3:Y:S01]  /*2d770*/  LDL.S16 R199, [R1+0x1f8] ;  /* 0x0001f80001c77983 */ /* 0x0002e20000100600 */
[----:B--2---:R-:W-:Y:S04]  /*2d780*/  LOP3.LUT R209, R131, 0xff, RZ, 0xc0, !PT ;  /* 0x000000ff83d17812 */ /* 0x004fe800078ec0ff */
[----:B------:R-:W-:Y:S01]  /*2d790*/  ISETP.LE.U32.AND P0, PT, R209, UR9, PT ;  /* 0x00000009d1007c0c */ /* 0x000fe2000bf03070 */
[----:B----4-:R-:W-:Y:S04]  /*2d7a0*/  IMAD.WIDE.U32 R134, R45, -0x326172a9, RZ ;  /* 0xcd9e8d572d867825 */ /* 0x010fe800078e00ff */
[----:B------:R-:W-:Y:S02]  /*2d7b0*/  FADD.FTZ R45, R122, R111 ;  /* 0x0000006f7a2d7221 */ /* 0x000fe40000010000 */
[----:B------:R2:W4:Y:S01]  /*2d7c0*/  MUFU.EX2 R111, R175 ;  /* 0x000000af006f7308 */ /* 0x0005220000000800 */
[----:B------:R-:W-:Y:S01]  /*2d7d0*/  LOP3.LUT R108, R126, UR13, R135, 0x96, !PT ;  /* 0x0000000d7e6c7c12 */ /* 0x000fe2000f8e9687 */
[----:B------:R-:W-:Y:S01]  /*2d7e0*/  FADD.FTZ R45, R0, R45 ;  /* 0x0000002d002d7221 */ /* 0x000fe20000010000 */
[----:B------:R-:W-:Y:S03]  /*2d7f0*/  LOP3.LUT R119, R134, UR12, R107, 0x96, !PT ;  /* 0x0000000c86777c12 */ /* 0x000fe6000f8e966b */
[----:B------:R-:W-:Y:S04]  /*2d800*/  IMAD.WIDE.U32 R108, R108, -0x2daee0ad, RZ ;  /* 0xd2511f536c6c7825 */ /* 0x000fe800078e00ff */
[----:B------:R-:W-:Y:S01]  /*2d810*/  MUFU.EX2 R107, R179 ;  /* 0x000000b3006b7308 */ /* 0x000fe20000000800 */
[----:B------:R-:W-:Y:S01]  /*2d820*/  IMAD.WIDE.U32 R118, R119, -0x2daee0ad, RZ ;  /* 0xd2511f5377767825 */ /* 0x000fe200078e00ff */
[----:B------:R-:W-:Y:S03]  /*2d830*/  LOP3.LUT R122, R2, UR16, R109, 0x96, !PT ;  /* 0x00000010027a7c12 */ /* 0x000fe6000f8e966d */
[----:B------:R-:W-:Y:S01]  /*2d840*/  FADD.FTZ R109, R41, R79 ;  /* 0x0000004f296d7221 */ /* 0x000fe20000010000 */
[----:B------:R-:W-:Y:S01]  /*2d850*/  F2FP.F16.F32.PACK_AB R79, R97, R43 ;  /* 0x0000002b614f723e */ /* 0x000fe200000000ff */
[----:B------:R-:W-:Y:S01]  /*2d860*/  FADD.FTZ R41, R110, R120 ;  /* 0x000000786e297221 */ /* 0x000fe20000010000 */
[----:B--2---:R1:W2:Y:S01]  /*2d870*/  LDL.S16 R175, [R1+0x1f4] ;  /* 0x0001f40001af7983 */ /* 0x0042a20000100600 */
[----:B------:R-:W-:Y:S01]  /*2d880*/  FADD.FTZ R2, R100, R45 ;  /* 0x0000002d64027221 */ /* 0x000fe20000010000 */
[----:B------:R-:W-:Y:S01]  /*2d890*/  PRMT R142, R79, 0x7610, R142 ;  /* 0x000076104f8e7816 */ /* 0x000fe2000000008e */
[----:B------:R-:W-:Y:S01]  /*2d8a0*/  FADD.FTZ R110, R103, R41 ;  /* 0x00000029676e7221 */ /* 0x000fe20000010000 */
[C---:B------:R-:W-:Y:S01]  /*2d8b0*/  F2FP.F16.F32.PACK_AB R45, R3.reuse, R100 ;  /* 0x00000064032d723e */ /* 0x040fe200000000ff */
[--C-:B------:R-:W-:Y:S01]  /*2d8c0*/  FADD.FTZ R41, R3, R2.reuse ;  /* 0x0000000203297221 */ /* 0x100fe20000010000 */
[----:B------:R-:W-:Y:S01]  /*2d8d0*/  PRMT R2, R131, 0x7632, R2 ;  /* 0x0000763283027816 */ /* 0x000fe20000000002 */
[----:B------:R-:W-:Y:S01]  /*2d8e0*/  FADD.FTZ R77, R77, R109 ;  /* 0x0000006d4d4d7221 */ /* 0x000fe20000010000 */
[----:B------:R-:W-:Y:S01]  /*2d8f0*/  PRMT R143, R79, 0x7632, R143 ;  /* 0x000076324f8f7816 */ /* 0x000fe2000000008f */
[----:B------:R-:W1:Y:S01]  /*2d900*/  MUFU.EX2 R0, R177 ;  /* 0x000000b100007308 */ /* 0x000e620000000800 */
[----:B------:R-:W-:Y:S02]  /*2d910*/  LOP3.LUT R100, R108, UR15, R119, 0x96, !PT ;  /* 0x0000000f6c647c12 */ /* 0x000fe4000f8e9677 */
[----:B----4-:R-:W-:Y:S07]  /*2d920*/  F2FP.F16.F32.PACK_AB R43, R99, R111 ;  /* 0x0000006f632b723e */ /* 0x010fee00000000ff */
[----:B------:R-:W-:Y:S10]  /*2d930*/  MUFU.EX2 R109, R182 ;  /* 0x000000b6006d7308 */ /* 0x000ff40000000800 */
[----:B------:R-:W-:Y:S10]  /*2d940*/  MUFU.EX2 R103, R181 ;  /* 0x000000b500677308 */ /* 0x000ff40000000800 */
[----:B------:R-:W-:Y:S01]  /*2d950*/  MUFU.EX2 R134, R183 ;  /* 0x000000b700867308 */ /* 0x000fe20000000800 */
[----:B---3--:R-:W-:Y:S02]  /*2d960*/  @P1 HADD2 R240, -R58.H1_H1, -RZ.H0_H0 ;  /* 0xa00000ff3af01230 */ /* 0x008fe40000000d00 */
[C---:B------:R-:W-:Y:S03]  /*2d970*/  @!P0 HADD2 R199, -R79.reuse.H0_H0, -RZ.H0_H0 ;  /* 0xa00000ff4fc78230 */ /* 0x040fe60000000900 */
[----:B------:R3:W-:Y:S01]  /*2d980*/  @P1 STL.S16 [R1+0x1fc], R240 ;  /* 0x0001fcf001001387 */ /* 0x0007e20000100600 */
[----:B------:R-:W-:Y:S03]  /*2d990*/  PRMT R121, R240, 0x7610, R121 ;  /* 0x00007610f0797816 */ /* 0x000fe60000000079 */
[----:B------:R4:W-:Y:S01]  /*2d9a0*/  @!P0 STL.S16 [R1+0x1f8], R199 ;  /* 0x0001f8c701008387 */ /* 0x0009e20000100600 */
[----:B------:R-:W-:Y:S04]  /*2d9b0*/  PRMT R72, R199, 0x7610, R72 ;  /* 0x00007610c7487816 */ /* 0x000fe80000000048 */
[----:B------:R-:W-:Y:S02]  /*2d9c0*/  @!P0 PRMT R142, R72, 0x5410, RZ ;  /* 0x00005410488e8816 */ /* 0x000fe400000000ff */
[--C-:B---3--:R-:W-:Y:S02]  /*2d9d0*/  SHF.R.U32.HI R240, RZ, 0x18, R131.reuse ;  /* 0x00000018fff07819 */ /* 0x108fe40000011683 */
[----:B------:R-:W-:Y:S02]  /*2d9e0*/  PRMT R131, R58, 0x7632, R131 ;  /* 0x000076323a837816 */ /* 0x000fe40000000083 */
[----:B------:R-:W-:Y:S02]  /*2d9f0*/  @P1 PRMT R131, R121, 0x5410, RZ ;  /* 0x0000541079831816 */ /* 0x000fe400000000ff */
[----:B----4-:R-:W-:Y:S02]  /*2da00*/  LOP3.LUT R199, R2, 0xff, RZ, 0xc0, !PT ;  /* 0x000000ff02c77812 */ /* 0x010fe400078ec0ff */
[----:B------:R-:W-:Y:S02]  /*2da10*/  ISETP.LE.U32.AND P2, PT, R240, UR9, PT ;  /* 0x00000009f0007c0c */ /* 0x000fe4000bf43070 */
[----:B------:R-:W-:Y:S01]  /*2da20*/  ISETP.LE.U32.AND P0, PT, R199, UR9, PT ;  /* 0x00000009c7007c0c */ /* 0x000fe2000bf03070 */
[----:B--2---:R-:W-:Y:S01]  /*2da30*/  @!P5 HADD2 R175, -R79.H1_H1, -RZ.H0_H0 ;  /* 0xa00000ff4fafd230 */ /* 0x004fe20000000d00 */
[----:B------:R-:W-:Y:S04]  /*2da40*/  ISETP.LE.U32.AND P1, PT, R243, UR9, PT ;  /* 0x00000009f3007c0c */ /* 0x000fe8000bf23070 */
[----:B------:R2:W-:Y:S01]  /*2da50*/  @!P5 STL.S16 [R1+0x1f4], R175 ;  /* 0x0001f4af0100d387 */ /* 0x0005e20000100600 */
[----:B------:R-:W-:Y:S03]  /*2da60*/  PRMT R120, R175, 0x7610, R120 ;  /* 0x00007610af787816 */ /* 0x000fe60000000078 */
[----:B------:R-:W3:Y:S01]  /*2da70*/  LDL.LU R72, [R1+0x5c] ;  /* 0x00005c0001487983 */ /* 0x000ee20000300800 */
[----:B------:R-:W-:Y:S01]  /*2da80*/  @!P5 PRMT R143, R120, 0x5410, RZ ;  /* 0x00005410788fd816 */ /* 0x000fe200000000ff */
[----:B------:R-:W-:Y:S01]  /*2da90*/  FADD.FTZ R120, R78, R77 ;  /* 0x0000004d4e787221 */ /* 0x000fe20000010000 */
[----:B------:R-:W-:Y:S01]  /*2daa0*/  F2FP.F16.F32.PACK_AB R78, R82, R78 ;  /* 0x0000004e524e723e */ /* 0x000fe200000000ff */
[----:B------:R4:W4:Y:S01]  /*2dab0*/  LDL.S16 R121, [R1+0x20c] ;  /* 0x00020c0001797983 */ /* 0x0009220000100600 */
[----:B------:R-:W-:Y:S02]  /*2dac0*/  F2FP.F16.F32.PACK_AB R77, R95, R96 ;  /* 0x000000605f4d723e */ /* 0x000fe400000000ff */
[C---:B------:R-:W-:Y:S01]  /*2dad0*/  PRMT R136, R78.reuse, 0x7610, R136 ;  /* 0x000076104e887816 */ /* 0x040fe20000000088 */
[----:B------:R1:W3:Y:S01]  /*2dae0*/  LDL.S16 R3, [R1+0x208] ;  /* 0x0002080001037983 */ /* 0x0002e20000100600 */
[----:B------:R-:W-:Y:S02]  /*2daf0*/  PRMT R141, R78, 0x7632, R141 ;  /* 0x000076324e8d7816 */ /* 0x000fe4000000008d */
[C---:B------:R-:W-:Y:S01]  /*2db00*/  PRMT R147, R77.reuse, 0x7610, R147 ;  /* 0x000076104d937816 */ /* 0x040fe20000000093 */
[----:B------:R1:W3:Y:S01]  /*2db10*/  LDL.S16 R2, [R1+0x204] ;  /* 0x0002040001027983 */ /* 0x0002e20000100600 */
[----:B------:R-:W-:Y:S01]  /*2db20*/  PRMT R135, R77, 0x7632, R135 ;  /* 0x000076324d877816 */ /* 0x000fe20000000087 */
[----:B--2---:R-:W-:Y:S02]  /*2db30*/  IMAD.MOV.U32 R175, RZ, RZ, R69 ;  /* 0x000000ffffaf7224 */ /* 0x004fe400078e0045 */
[----:B------:R-:W2:Y:S01]  /*2db40*/  LDL.LU R69, [R1+0x58] ;  /* 0x0000580001457983 */ /* 0x000ea20000300800 */
[C---:B----4-:R-:W-:Y:S02]  /*2db50*/  @!P0 HADD2 R121, -R78.reuse.H0_H0, -RZ.H0_H0 ;  /* 0xa00000ff4e798230 */ /* 0x050fe40000000900 */
[----:B---3--:R-:W-:Y:S03]  /*2db60*/  @!P2 HADD2 R3, -R78.H1_H1, -RZ.H0_H0 ;  /* 0xa00000ff4e03a230 */ /* 0x008fe60000000d00 */
[----:B------:R-:W-:Y:S01]  /*2db70*/  @!P0 STL.S16 [R1+0x20c], R121 ;  /* 0x00020c7901008387 */ /* 0x000fe20000100600 */
[----:B------:R-:W-:Y:S01]  /*2db80*/  PRMT R219, R121, 0x7610, R219 ;  /* 0x0000761079db7816 */ /* 0x000fe200000000db */
[C---:B------:R-:W-:Y:S02]  /*2db90*/  @!P1 HADD2 R2, -R77.reuse.H0_H0, -RZ.H0_H0 ;  /* 0xa00000ff4d029230 */ /* 0x040fe40000000900 */
[----:B------:R3:W-:Y:S01]  /*2dba0*/  @!P2 STL.S16 [R1+0x208], R3 ;  /* 0x000208030100a387 */ /* 0x0007e20000100600 */
[----:B------:R-:W-:Y:S02]  /*2dbb0*/  @!P0 PRMT R136, R219, 0x5410, RZ ;  /* 0x00005410db888816 */ /* 0x000fe400000000ff */
[----:B------:R-:W-:Y:S01]  /*2dbc0*/  ISETP.GT.U32.AND P0, PT, R224, UR9, PT ;  /* 0x00000009e0007c0c */ /* 0x000fe2000bf04070 */
[----:B------:R4:W-:Y:S01]  /*2dbd0*/  @!P1 STL.S16 [R1+0x204], R2 ;  /* 0x0002040201009387 */ /* 0x0009e20000100600 */
[----:B------:R-:W-:Y:S02]  /*2dbe0*/  PRMT R108, R3, 0x7610, R108 ;  /* 0x00007610036c7816 */ /* 0x000fe4000000006c */
[----:B------:R-:W-:Y:S01]  /*2dbf0*/  PRMT R171, R2, 0x7610, R171 ;  /* 0x0000761002ab7816 */ /* 0x000fe200000000ab */
[----:B------:R1:W4:Y:S01]  /*2dc00*/  LDL.S16 R219, [R1+0x218] ;  /* 0x0002180001db7983 */ /* 0x0003220000100600 */
[----:B------:R-:W-:Y:S02]  /*2dc10*/  @!P2 PRMT R141, R108, 0x5410, RZ ;  /* 0x000054106c8da816 */ /* 0x000fe400000000ff */
[----:B------:R-:W-:Y:S01]  /*2dc20*/  @!P1 PRMT R147, R171, 0x5410, RZ ;  /* 0x00005410ab939816 */ /* 0x000fe200000000ff */
[----:B------:R-:W-:Y:S01]  /*2dc30*/  IMAD.MOV.U32 R171, RZ, RZ, R217 ;  /* 0x000000ffffab7224 */ /* 0x000fe200078e00d9 */
[----:B------:R-:W-:Y:S01]  /*2dc40*/  ISETP.GT.U32.AND P2, PT, R72, UR9, PT ;  /* 0x0000000948007c0c */ /* 0x000fe2000bf44070 */
[----:B------:R1:W4:Y:S01]  /*2dc50*/  LDL.S16 R217, [R1+0x214] ;  /* 0x0002140001d97983 */ /* 0x0003220000100600 */
[----:B--2---:R-:W-:Y:S01]  /*2dc60*/  ISETP.GT.U32.AND P1, PT, R69, UR9, PT ;  /* 0x0000000945007c0c */ /* 0x004fe2000bf24070 */
[----:B------:R-:W-:Y:S01]  /*2dc70*/  MUFU.EX2 R108, R194 ;  /* 0x000000c2006c7308 */ /* 0x000fe20000000800 */
[----:B---3--:R-:W-:Y:S01]  /*2dc80*/  FADD.FTZ R3, R111, R110 ;  /* 0x0000006e6f037221 */ /* 0x008fe20000010000 */
[----:B------:R-:W-:Y:S08]  /*2dc90*/  FADD.FTZ R111, R97, R98 ;  /* 0x00000062616f7221 */ /* 0x000ff00000010000 */
[----:B------:R-:W2:Y:S01]  /*2dca0*/  MUFU.EX2 R110, R184 ;  /* 0x000000b8006e7308 */ /* 0x000ea20000000800 */
[----:B----4-:R-:W-:Y:S01]  /*2dcb0*/  FADD.FTZ R2, R173, R41 ;  /* 0x00000029ad027221 */ /* 0x010fe20000010000 */
[----:B------:R-:W-:Y:S01]  /*2dcc0*/  FADD.FTZ R121, R99, R3 ;  /* 0x0000000363797221 */ /* 0x000fe20000010000 */
[----:B------:R-:W-:Y:S01]  /*2dcd0*/  IMAD.WIDE.U32 R98, R100, -0x326172a9, RZ ;  /* 0xcd9e8d5764627825 */ /* 0x000fe200078e00ff */
[C---:B-1----:R-:W-:Y:S03]  /*2dce0*/  F2FP.F16.F32.PACK_AB R41, R0.reuse, R173 ;  /* 0x000000ad0029723e */ /* 0x042fe600000000ff */
[----:B------:R-:W-:Y:S01]  /*2dcf0*/  FADD.FTZ R119, R0, R2 ;  /* 0x0000000200777221 */ /* 0x000fe20000010000 */
[----:B------:R-:W-:Y:S04]  /*2dd00*/  IMAD.WIDE.U32 R2, R122, -0x326172a9, RZ ;  /* 0xcd9e8d577a027825 */ /* 0x000fe800078e00ff */
[----:B------:R-:W-:Y:S01]  /*2dd10*/  FADD.FTZ R0, R82, R120 ;  /* 0x0000007852007221 */ /* 0x000fe20000010000 */
[----:B------:R-:W1:Y:S01]  /*2dd20*/  MUFU.EX2 R100, R186 ;  /* 0x000000ba00647308 */ /* 0x000e620000000800 */
[----:B------:R-:W-:Y:S01]  /*2dd30*/  F2FP.F16.F32.PACK_AB R82, R93, R94 ;  /* 0x0000005e5d52723e */ /* 0x000fe200000000ff */
[----:B------:R-:W-:Y:S01]  /*2dd40*/  FADD.FTZ R96, R96, R111 ;  /* 0x0000006f60607221 */ /* 0x000fe20000010000 */
[----:B------:R-:W-:Y:S02]  /*2dd50*/  LOP3.LUT R97, R2, UR6, R99, 0x96, !PT ;  /* 0x0000000602617c12 */ /* 0x000fe4000f8e9663 */
[----:B------:R4:W3:Y:S01]  /*2dd60*/  LDL.S16 R99, [R1+0x21c] ;  /* 0x00021c0001637983 */ /* 0x0008e20000100600 */
[----:B------:R-:W-:Y:S01]  /*2dd70*/  LOP3.LUT R122, R106, UR11, R3, 0x96, !PT ;  /* 0x0000000b6a7a7c12 */ /* 0x000fe2000f8e9603 */
[----:B------:R-:W-:Y:S01]  /*2dd80*/  FADD.FTZ R3, R113, R121 ;  /* 0x0000007971037221 */ /* 0x000fe20000010000 */
[----:B------:R-:W-:Y:S01]  /*2dd90*/  FADD.FTZ R96, R95, R96 ;  /* 0x000000605f607221 */ /* 0x000fe20000010000 */
[----:B------:R-:W-:Y:S01]  /*2dda0*/  PRMT R137, R82, 0x7610, R137 ;  /* 0x0000761052897816 */ /* 0x000fe20000000089 */
[----:B------:R-:W3:Y:S01]  /*2ddb0*/  MUFU.EX2 R2, R197 ;  /* 0x000000c500027308 */ /* 0x000ee20000000800 */
[----:B------:R-:W-:Y:S02]  /*2ddc0*/  LOP3.LUT R95, R97, 0xffff, RZ, 0xc0, !PT ;  /* 0x0000ffff615f7812 */ /* 0x000fe400078ec0ff */
[----:B--2---:R-:W-:Y:S02]  /*2ddd0*/  F2FP.F16.F32.PACK_AB R120, R108, R110 ;  /* 0x0000006e6c78723e */ /* 0x004fe400000000ff */
[----:B------:R-:W-:Y:S02]  /*2dde0*/  PRMT R140, R82, 0x7632, R140 ;  /* 0x00007632528c7816 */ /* 0x000fe4000000008c */
[----:B-1----:R-:W-:Y:S01]  /*2ddf0*/  F2FP.F16.F32.PACK_AB R189, R100, R134 ;  /* 0x0000008664bd723e */ /* 0x002fe200000000ff */
[C---:B------:R-:W-:Y:S05]  /*2de00*/  @P2 HADD2 R219, -R82.reuse.H0_H0, -RZ.H0_H0 ;  /* 0xa00000ff52db2230 */ /* 0x040fea0000000900 */
[----:B------:R-:W-:Y:S01]  /*2de10*/  PRMT R106, R219, 0x7610, R106 ;  /* 0x00007610db6a7816 */ /* 0x000fe2000000006a */
[----:B------:R-:W-:Y:S03]  /*2de20*/  @P1 HADD2 R217, -R82.H1_H1, -RZ.H0_H0 ;  /* 0xa00000ff52d91230 */ /* 0x000fe60000000d00 */
[----:B------:R-:W-:Y:S01]  /*2de30*/  @P2 PRMT R137, R106, 0x5410, RZ ;  /* 0x000054106a892816 */ /* 0x000fe200000000ff */
[----:B------:R-:W-:Y:S01]  /*2de40*/  FADD.FTZ R106, R92, R96 ;  /* 0x000000605c6a7221 */ /* 0x000fe20000010000 */
[----:B------:R-:W-:Y:S02]  /*2de50*/  PRMT R213, R217, 0x7610, R213 ;  /* 0x00007610d9d57816 */ /* 0x000fe400000000d5 */
[----:B------:R-:W-:Y:S04]  /*2de60*/  F2FP.F16.F32.PACK_AB R92, R91, R92 ;  /* 0x0000005c5b5c723e */ /* 0x000fe800000000ff */
[C---:B------:R-:W-:Y:S02]  /*2de70*/  PRMT R146, R92.reuse, 0x7610, R146 ;  /* 0x000076105c927816 */ /* 0x040fe40000000092 */
[----:B------:R-:W-:Y:S01]  /*2de80*/  PRMT R145, R92, 0x7632, R145 ;  /* 0x000076325c917816 */ /* 0x000fe20000000091 */
[----:B---3--:R-:W-:Y:S05]  /*2de90*/  @P0 HADD2 R99, -R77.H1_H1, -RZ.H0_H0 ;  /* 0xa00000ff4d630230 */ /* 0x008fea0000000d00 */
[----:B------:R1:W-:Y:S01]  /*2dea0*/  @P0 STL.S16 [R1+0x21c], R99 ;  /* 0x00021c6301000387 */ /* 0x0003e20000100600 */
[----:B------:R-:W-:Y:S03]  /*2deb0*/  PRMT R185, R99, 0x7610, R185 ;  /* 0x0000761063b97816 */ /* 0x000fe600000000b9 */
[----:B------:R-:W-:Y:S01]  /*2dec0*/  @P2 STL.S16 [R1+0x218], R219 ;  /* 0x000218db01002387 */ /* 0x000fe20000100600 */
[----:B------:R-:W-:Y:S02]  /*2ded0*/  @P0 PRMT R135, R185, 0x5410, RZ ;  /* 0x00005410b9870816 */ /* 0x000fe400000000ff */
[----:B------:R-:W-:Y:S01]  /*2dee0*/  ISETP.GT.U32.AND P2, PT, R215, UR9, PT ;  /* 0x00000009d7007c0c */ /* 0x000fe2000bf44070 */
[----:B------:R2:W-:Y:S04]  /*2def0*/  @P1 STL.S16 [R1+0x214], R217 ;  /* 0x000214d901001387 */ /* 0x0005e80000100600 */
[----:B------:R4:W3:Y:S04]  /*2df00*/  LDL.S16 R185, [R1+0x228] ;  /* 0x0002280001b97983 */ /* 0x0008e80000100600 */
[----:B------:R4:W4:Y:S01]  /*2df10*/  LDL.S16 R111, [R1+0x220] ;  /* 0x00022000016f7983 */ /* 0x0009220000100600 */
[----:B-1----:R-:W-:Y:S01]  /*2df20*/  FADD.FTZ R99, R94, R0 ;  /* 0x000000005e637221 */ /* 0x002fe20000010000 */
[----:B------:R-:W-:Y:S01]  /*2df30*/  FADD.FTZ R0, R107, R119 ;  /* 0x000000776b007221 */ /* 0x000fe20000010000 */
[C---:B------:R-:W-:Y:S01]  /*2df40*/  F2FP.F16.F32.PACK_AB R119, R109.reuse, R113 ;  /* 0x000000716d77723e */ /* 0x040fe200000000ff */
[----:B------:R-:W-:Y:S01]  /*2df50*/  FADD.FTZ R109, R109, R3 ;  /* 0x000000036d6d7221 */ /* 0x000fe20000010000 */
[C---:B------:R-:W-:Y:S01]  /*2df60*/  F2FP.F16.F32.PACK_AB R3, R103.reuse, R107 ;  /* 0x0000006b6703723e */ /* 0x040fe200000000ff */
[----:B------:R-:W-:Y:S01]  /*2df70*/  FADD.FTZ R107, R103, R0 ;  /* 0x00000000676b7221 */ /* 0x000fe20000010000 */
[----:B------:R1:W-:Y:S01]  /*2df80*/  MUFU.EX2 R94, R190 ;  /* 0x000000be005e7308 */ /* 0x0003e20000000800 */
[----:B------:R1:W4:Y:S01]  /*2df90*/  LDL.S16 R103, [R1+0x224] ;  /* 0x0002240001677983 */ /* 0x0003220000100600 */
[----:B------:R-:W-:Y:S01]  /*2dfa0*/  FADD.FTZ R99, R93, R99 ;  /* 0x000000635d637221 */ /* 0x000fe20000010000 */
[----:B------:R-:W-:Y:S01]  /*2dfb0*/  PRMT R93, R129, 0x7632, R93 ;  /* 0x00007632815d7816 */ /* 0x000fe2000000005d */
[----:B------:R-:W-:Y:S01]  /*2dfc0*/  FADD.FTZ R96, R110, R109 ;  /* 0x0000006d6e607221 */ /* 0x000fe20000010000 */
[----:B--2---:R-:W-:Y:S01]  /*2dfd0*/  SHF.R.U32.HI R217, RZ, 0x8, R95 ;  /* 0x00000008ffd97819 */ /* 0x004fe2000001165f */
[----:B------:R-:W-:Y:S01]  /*2dfe0*/  FADD.FTZ R99, R90, R99 ;  /* 0x000000635a637221 */ /* 0x000fe20000010000 */
[----:B------:R-:W-:Y:S03]  /*2dff0*/  LOP3.LUT R219, R93, 0xff, RZ, 0xc0, !PT ;  /* 0x000000ff5ddb7812 */ /* 0x000fe600078ec0ff */
[----:B------:R2:W2:Y:S01]  /*2e000*/  MUFU.EX2 R0, R201 ;  /* 0x000000c900007308 */ /* 0x0004a20000000800 */
[----:B------:R-:W-:Y:S01]  /*2e010*/  F2FP.F16.F32.PACK_AB R90, R89, R90 ;  /* 0x0000005a595a723e */ /* 0x000fe200000000ff */
[----:B------:R-:W-:Y:S01]  /*2e020*/  FADD.FTZ R108, R108, R96 ;  /* 0x000000606c6c7221 */ /* 0x000fe20000010000 */
[----:B------:R-:W-:Y:S01]  /*2e030*/  ISETP.LE.U32.AND P3, PT, R219, UR9, PT ;  /* 0x00000009db007c0c */ /* 0x000fe2000bf63070 */
[----:B------:R-:W-:Y:S01]  /*2e040*/  IMAD.MOV.U32 R109, RZ, RZ, R87 ;  /* 0x000000ffff6d7224 */ /* 0x000fe200078e0057 */
[----:B------:R-:W-:Y:S02]  /*2e050*/  LOP3.LUT R95, R217, 0xffff, RZ, 0xc0, !PT ;  /* 0x0000ffffd95f7812 */ /* 0x000fe400078ec0ff */
[----:B------:R-:W-:Y:S03]  /*2e060*/  PRMT R144, R90, 0x7610, R144 ;  /* 0x000076105a907816 */ /* 0x000fe60000000090 */
[----:B------:R-:W-:Y:S01]  /*2e070*/  MUFU.EX2 R93, R191 ;  /* 0x000000bf005d7308 */ /* 0x000fe20000000800 */
[----:B------:R-:W-:Y:S01]  /*2e080*/  ISETP.LE.U32.AND P5, PT, R95, UR9, PT ;  /* 0x000000095f007c0c */ /* 0x000fe2000bfa3070 */
[----:B------:R-:W-:Y:S01]  /*2e090*/  FADD.FTZ R95, R134, R107 ;  /* 0x0000006b865f7221 */ /* 0x000fe20000010000 */
[----:B-1----:R-:W-:Y:S01]  /*2e0a0*/  IMAD.MOV.U32 R190, RZ, RZ, R211 ;  /* 0x000000ffffbe7224 */ /* 0x002fe200078e00d3 */
[----:B------:R-:W-:Y:S01]  /*2e0b0*/  PRMT R134, R90, 0x7632, R134 ;  /* 0x000076325a867816 */ /* 0x000fe20000000086 */
[----:B------:R-:W-:Y:S02]  /*2e0c0*/  IMAD.MOV.U32 R211, RZ, RZ, R102 ;  /* 0x000000ffffd37224 */ /* 0x000fe400078e0066 */
[----:B------:R-:W-:Y:S01]  /*2e0d0*/  FADD.FTZ R107, R100, R95 ;  /* 0x0000005f646b7221 */ /* 0x000fe20000010000 */
[----:B------:R-:W-:Y:S01]  /*2e0e0*/  FADD.FTZ R95, R91, R106 ;  /* 0x0000006a5b5f7221 */ /* 0x000fe20000010000 */
[----:B------:R-:W-:Y:S01]  /*2e0f0*/  FADD.FTZ R106, R89, R99 ;  /* 0x00000063596a7221 */ /* 0x000fe20000010000 */
[----:B--2---:R-:W-:Y:S01]  /*2e100*/  PRMT R201, R213, 0x7610, R201 ;  /* 0x00007610d5c97816 */ /* 0x004fe200000000c9 */
[----:B------:R-:W-:Y:S01]  /*2e110*/  FADD.FTZ R89, R2, R108 ;  /* 0x0000006c02597221 */ /* 0x000fe20000010000 */
[----:B------:R-:W-:Y:S01]  /*2e120*/  LOP3.LUT R213, R129, 0xff, RZ, 0xc0, !PT ;  /* 0x000000ff81d57812 */ /* 0x000fe200078ec0ff */
[----:B------:R-:W-:Y:S01]  /*2e130*/  IMAD.MOV.U32 R108, RZ, RZ, R86 ;  /* 0x000000ffff6c7224 */ /* 0x000fe200078e0056 */
[C---:B------:R-:W-:Y:S01]  /*2e140*/  F2FP.F16.F32.PACK_AB R2, R0.reuse, R2 ;  /* 0x000000020002723e */ /* 0x040fe200000000ff */
[----:B------:R-:W-:Y:S01]  /*2e150*/  FADD.FTZ R100, R0, R89 ;  /* 0x0000005900647221 */ /* 0x000fe20000010000 */
[----:B------:R-:W-:Y:S01]  /*2e160*/  ISETP.LE.U32.AND P0, PT, R213, UR9, PT ;  /* 0x00000009d5007c0c */ /* 0x000fe2000bf03070 */
[----:B------:R-:W-:Y:S01]  /*2e170*/  MUFU.EX2 R91, R204 ;  /* 0x000000cc005b7308 */ /* 0x000fe20000000800 */
[----:B------:R-:W-:Y:S01]  /*2e180*/  @P1 PRMT R140, R201, 0x5410, RZ ;  /* 0x00005410c98c1816 */ /* 0x000fe200000000ff */
[----:B------:R-:W-:Y:S02]  /*2e190*/  IMAD.MOV.U32 R201, RZ, RZ, R198 ;  /* 0x000000ffffc97224 */ /* 0x000fe400078e00c6 */
[----:B------:R-:W-:Y:S01]  /*2e1a0*/  FADD.FTZ R89, R88, R95 ;  /* 0x0000005f58597221 */ /* 0x000fe20000010000 */
[----:B------:R-:W-:Y:S05]  /*2e1b0*/  IMAD.MOV.U32 R198, RZ, RZ, R195 ;  /* 0x000000ffffc67224 */ /* 0x000fea00078e00c3 */
[----:B------:R-:W1:Y:S10]  /*2e1c0*/  MUFU.EX2 R99, R203 ;  /* 0x000000cb00637308 */ /* 0x000e740000000800 */
[----:B------:R-:W-:Y:S10]  /*2e1d0*/  MUFU.EX2 R96, R206 ;  /* 0x000000ce00607308 */ /* 0x000ff40000000800 */
[----:B------:R2:W-:Y:S01]  /*2e1e0*/  MUFU.EX2 R95, R227 ;  /* 0x000000e3005f7308 */ /* 0x0005e20000000800 */
[----:B-1----:R-:W-:Y:S01]  /*2e1f0*/  F2FP.F16.F32.PACK_AB R192, R91, R99 ;  /* 0x000000635bc0723e */ /* 0x002fe200000000ff */
[----:B---3--:R-:W-:Y:S02]  /*2e200*/  @!P0 HADD2 R185, -R92.H0_H0, -RZ.H0_H0 ;  /* 0xa00000ff5cb98230 */ /* 0x008fe40000000900 */
[----:B----4-:R-:W-:Y:S03]  /*2e210*/  @!P3 HADD2 R111, -R90.H0_H0, -RZ.H0_H0 ;  /* 0xa00000ff5a6fb230 */ /* 0x010fe60000000900 */
[----:B------:R1:W-:Y:S01]  /*2e220*/  @!P0 STL.S16 [R1+0x228], R185 ;  /* 0x000228b901008387 */ /* 0x0003e20000100600 */
[----:B------:R-:W-:Y:S02]  /*2e230*/  PRMT R183, R185, 0x7610, R183 ;  /* 0x00007610b9b77816 */ /* 0x000fe400000000b7 */
[----:B------:R-:W-:Y:S02]  /*2e240*/  PRMT R179, R111, 0x7610, R179 ;  /* 0x000076106fb37816 */ /* 0x000fe400000000b3 */
[----:B------:R-:W-:Y:S02]  /*2e250*/  @!P0 PRMT R146, R183, 0x5410, RZ ;  /* 0x00005410b7928816 */ /* 0x000fe400000000ff */
[----:B------:R-:W-:Y:S02]  /*2e260*/  ISETP.LE.U32.AND P0, PT, R228, UR9, PT ;  /* 0x00000009e4007c0c */ /* 0x000fe4000bf03070 */
[----:B------:R-:W-:Y:S02]  /*2e270*/  @!P3 PRMT R144, R179, 0x5410, RZ ;  /* 0x00005410b390b816 */ /* 0x000fe400000000ff */
[C---:B------:R-:W-:Y:S02]  /*2e280*/  PRMT R183, R102.reuse, 0x7771, RZ ;  /* 0x0000777166b77816 */ /* 0x040fe400000000ff */
[----:B------:R-:W-:Y:S01]  /*2e290*/  PRMT R179, R102, 0x7773, RZ ;  /* 0x0000777366b37816 */ /* 0x000fe200000000ff */
[----:B------:R-:W-:Y:S05]  /*2e2a0*/  @!P6 HADD2 R103, -R92.H1_H1, -RZ.H0_H0 ;  /* 0xa00000ff5c67e230 */ /* 0x000fea0000000d00 */
[----:B------:R3:W-:Y:S01]  /*2e2b0*/  @!P6 STL.S16 [R1+0x224], R103 ;  /* 0x000224670100e387 */ /* 0x0007e20000100600 */
[----:B------:R-:W-:Y:S03]  /*2e2c0*/  PRMT R180, R103, 0x7610, R180 ;  /* 0x0000761067b47816 */ /* 0x000fe600000000b4 */
[----:B------:R4:W-:Y:S01]  /*2e2d0*/  @!P3 STL.S16 [R1+0x220], R111 ;  /* 0x0002206f0100b387 */ /* 0x0009e20000100600 */
[----:B-1----:R-:W-:Y:S02]  /*2e2e0*/  SHF.R.U32.HI R185, RZ, 0x18, R129 ;  /* 0x00000018ffb97819 */ /* 0x002fe40000011681 */
[----:B------:R-:W-:Y:S02]  /*2e2f0*/  @!P6 PRMT R145, R180, 0x5410, RZ ;  /* 0x00005410b491e816 */ /* 0x000fe400000000ff */
[----:B------:R-:W-:Y:S02]  /*2e300*/  ISETP.LE.U32.AND P1, PT, R185, UR9, PT ;  /* 0x00000009b9007c0c */ /* 0x000fe4000bf23070 */
[----:B------:R-:W-:Y:S01]  /*2e310*/  PRMT R180, R102, 0x7772, RZ ;  /* 0x0000777266b47816 */ /* 0x000fe200000000ff */
[----:B---3--:R-:W1:Y:S01]  /*2e320*/  MUFU.EX2 R103, R205 ;  /* 0x000000cd00677308 */ /* 0x008e620000000800 */
[----:B----4-:R-:W3:Y:S06]  /*2e330*/  LDL.LU.64 R110, [R1+0x8] ;  /* 0x00000800016e7983 */ /* 0x010eec0000300a00 */
[----:B------:R-:W4:Y:S06]  /*2e340*/  LDL.LU.64 R86, [R1+0x3f0] ;  /* 0x0003f00001567983 */ /* 0x000f2c0000300a00 */
[----:B------:R1:W2:Y:S04]  /*2e350*/  LDL.S16 R0, [R1+0x23c] ;  /* 0x00023c0001007983 */ /* 0x0002a80000100600 */
[----:B------:R1:W3:Y:S04]  /*2e360*/  LDL.S16 R204, [R1+0x238] ;  /* 0x0002380001cc7983 */ /* 0x0002e80000100600 */
[----:B------:R1:W3:Y:S01]  /*2e370*/  LDL.S16 R195, [R1+0x234] ;  /* 0x0002340001c37983 */ /* 0x0002e20000100600 */
[----:B----4-:R-:W-:Y:S04]  /*2e380*/  F2FP.F16.F32.PACK_AB R88, R87, R88 ;  /* 0x000000585758723e */ /* 0x010fe800000000ff */
[C---:B------:R-:W-:Y:S01]  /*2e390*/  PRMT R156, R88.reuse, 0x7610, R156 ;  /* 0x00007610589c7816 */ /* 0x040fe2000000009c */
[----:B--2---:R-:W-:Y:S01]  /*2e3a0*/  @!P1 HADD2 R0, -R90.H1_H1, -RZ.H0_H0 ;  /* 0xa00000ff5a009230 */ /* 0x004fe20000000d00 */
[----:B------:R-:W-:Y:S01]  /*2e3b0*/  PRMT R158, R88, 0x7632, R158 ;  /* 0x00007632589e7816 */ /* 0x000fe2000000009e */
[C---:B---3--:R-:W-:Y:S03]  /*2e3c0*/  @!P0 HADD2 R204, -R88.reuse.H0_H0, -RZ.H0_H0 ;  /* 0xa00000ff58cc8230 */ /* 0x048fe60000000900 */
[----:B------:R2:W-:Y:S01]  /*2e3d0*/  @!P1 STL.S16 [R1+0x23c], R0 ;  /* 0x00023c0001009387 */ /* 0x0005e20000100600 */
[----:B------:R-:W-:Y:S01]  /*2e3e0*/  PRMT R203, R0, 0x7610, R203 ;  /* 0x0000761000cb7816 */ /* 0x000fe200000000cb */
[----:B------:R-:W-:Y:S02]  /*2e3f0*/  @P2 HADD2 R195, -R88.H1_H1, -RZ.H0_H0 ;  /* 0xa00000ff58c32230 */ /* 0x000fe40000000d00 */
[----:B------:R3:W-:Y:S01]  /*2e400*/  @!P0 STL.S16 [R1+0x238], R204 ;  /* 0x000238cc01008387 */ /* 0x0007e20000100600 */
[----:B------:R-:W-:Y:S02]  /*2e410*/  PRMT R191, R204, 0x7610, R191 ;  /* 0x00007610ccbf7816 */ /* 0x000fe400000000bf */
[----:B------:R-:W-:Y:S01]  /*2e420*/  @!P1 PRMT R134, R203, 0x5410, RZ ;  /* 0x00005410cb869816 */ /* 0x000fe200000000ff */
[----:B------:R4:W-:Y:S01]  /*2e430*/  @P2 STL.S16 [R1+0x234], R195 ;  /* 0x000234c301002387 */ /* 0x0009e20000100600 */
[----:B------:R-:W-:Y:S01]  /*2e440*/  ISETP.GT.U32.AND P1, PT, R225, UR9, PT ;  /* 0x00000009e1007c0c */ /* 0x000fe2000bf24070 */
[----:B------:R-:W-:Y:S01]  /*2e450*/  IMAD.MOV.U32 R203, RZ, RZ, R175 ;  /* 0x000000ffffcb7224 */ /* 0x000fe200078e00af */
[----:B------:R-:W-:Y:S01]  /*2e460*/  @!P0 PRMT R156, R191, 0x5410, RZ ;  /* 0x00005410bf9c8816 */ /* 0x000fe200000000ff */
[----:B------:R4:W4:Y:S01]  /*2e470*/  LDL.S16 R227, [R1+0x24c] ;  /* 0x00024c0001e37983 */ /* 0x0009220000100600 */
[----:B------:R-:W-:Y:S01]  /*2e480*/  ISETP.GT.U32.AND P0, PT, R222, UR9, PT ;  /* 0x00000009de007c0c */ /* 0x000fe2000bf04070 */
[----:B------:R-:W-:Y:S01]  /*2e490*/  IMAD.MOV.U32 R191, RZ, RZ, R171 ;  /* 0x000000ffffbf7224 */ /* 0x000fe200078e00ab */
[----:B------:R-:W-:Y:S02]  /*2e4a0*/  PRMT R169, R195, 0x7610, R169 ;  /* 0x00007610c3a97816 */ /* 0x000fe400000000a9 */
[C---:B------:R-:W-:Y:S02]  /*2e4b0*/  PRMT R175, R98.reuse, 0x7771, RZ ;  /* 0x0000777162af7816 */ /* 0x040fe400000000ff */
[----:B------:R-:W-:Y:S02]  /*2e4c0*/  @P2 PRMT R158, R169, 0x5410, RZ ;  /* 0x00005410a99e2816 */ /* 0x000fe400000000ff */
[C---:B------:R-:W-:Y:S02]  /*2e4d0*/  PRMT R171, R98.reuse, 0x7772, RZ ;  /* 0x0000777262ab7816 */ /* 0x040fe400000000ff */
[----:B------:R-:W-:Y:S01]  /*2e4e0*/  PRMT R169, R98, 0x7773, RZ ;  /* 0x0000777362a97816 */ /* 0x000fe200000000ff */
[----:B--2---:R-:W-:Y:S01]  /*2e4f0*/  FADD.FTZ R0, R94, R107 ;  /* 0x0000006b5e007221 */ /* 0x004fe20000010000 */
[----:B------:R-:W-:Y:S01]  /*2e500*/  F2FP.F16.F32.PACK_AB R107, R93, R94 ;  /* 0x0000005e5d6b723e */ /* 0x000fe200000000ff */
[----:B------:R-:W-:Y:S01]  /*2e510*/  FADD.FTZ R94, R87, R89 ;  /* 0x00000059575e7221 */ /* 0x000fe20000010000 */
[----:B-1----:R-:W-:Y:S01]  /*2e520*/  FADD.FTZ R87, R103, R100 ;  /* 0x0000006467577221 */ /* 0x002fe20000010000 */
[----:B---3--:R1:W2:Y:S01]  /*2e530*/  LDL.S16 R204, [R1+0x248] ;  /* 0x0002480001cc7983 */ /* 0x0082a20000100600 */
[----:B------:R-:W-:Y:S01]  /*2e540*/  FADD.FTZ R93, R93, R0 ;  /* 0x000000005d5d7221 */ /* 0x000fe20000010000 */
[----:B------:R-:W-:Y:S01]  /*2e550*/  FADD.FTZ R0, R86, R106 ;  /* 0x0000006a56007221 */ /* 0x000fe20000010000 */
[----:B------:R-:W-:Y:S01]  /*2e560*/  FADD.FTZ R94, R84, R94 ;  /* 0x0000005e545e7221 */ /* 0x000fe20000010000 */
[C---:B------:R-:W-:Y:S01]  /*2e570*/  FADD.FTZ R102, R96.reuse, R87 ;  /* 0x0000005760667221 */ /* 0x040fe20000010000 */
[----:B------:R-:W-:Y:S01]  /*2e580*/  FADD.FTZ R93, R99, R93 ;  /* 0x0000005d635d7221 */ /* 0x000fe20000010000 */
[----:B------:R-:W-:Y:S01]  /*2e590*/  FADD.FTZ R100, R85, R0 ;  /* 0x0000000055647221 */ /* 0x000fe20000010000 */
[----:B------:R-:W-:Y:S01]  /*2e5a0*/  F2FP.F16.F32.PACK_AB R0, R96, R103 ;  /* 0x000000676000723e */ /* 0x000fe200000000ff */
[----:B------:R-:W-:Y:S01]  /*2e5b0*/  FADD.FTZ R96, R83, R94 ;  /* 0x0000005e53607221 */ /* 0x000fe20000010000 */
[----:B------:R-:W-:Y:S01]  /*2e5c0*/  FADD.FTZ R99, R91, R93 ;  /* 0x0000005d5b637221 */ /* 0x000fe20000010000 */
[----:B------:R1:W3:Y:S01]  /*2e5d0*/  LDL.S16 R94, [R1+0x254] ;  /* 0x00025400015e7983 */ /* 0x0002e20000100600 */
[----:B------:R-:W-:Y:S01]  /*2e5e0*/  F2FP.F16.F32.PACK_AB R84, R83, R84 ;  /* 0x000000545354723e */ /* 0x000fe200000000ff */
[----:B------:R-:W1:Y:S01]  /*2e5f0*/  MUFU.EX2 R87, R230 ;  /* 0x000000e600577308 */ /* 0x000e620000000800 */
[----:B----4-:R-:W-:Y:S01]  /*2e600*/  LOP3.LUT R195, R97, 0xff, RZ, 0xc0, !PT ;  /* 0x000000ff61c37812 */ /* 0x010fe200078ec0ff */
[----:B------:R4:W4:Y:S01]  /*2e610*/  LDL.S16 R91, [R1+0x250] ;  /* 0x00025000015b7983 */ /* 0x0009220000100600 */
[----:B------:R-:W-:Y:S01]  /*2e620*/  F2FP.F16.F32.PACK_AB R86, R85, R86 ;  /* 0x000000565556723e */ /* 0x000fe200000000ff */
[----:B------:R-:W-:Y:S01]  /*2e630*/  FADD.FTZ R83, R81, R100 ;  /* 0x0000006451537221 */ /* 0x000fe20000010000 */
[----:B------:R-:W-:Y:S01]  /*2e640*/  ISETP.LE.U32.AND P4, PT, R195, UR9, PT ;  /* 0x00000009c3007c0c */ /* 0x000fe2000bf83070 */
[----:B------:R-:W-:Y:S01]  /*2e650*/  IMAD.MOV.U32 R103, RZ, RZ, R98 ;  /* 0x000000ffff677224 */ /* 0x000fe200078e0062 */
[----:B------:R-:W-:Y:S03]  /*2e660*/  PRMT R151, R86, 0x7610, R151 ;  /* 0x0000761056977816 */ /* 0x000fe60000000097 */
[----:B------:R-:W1:Y:S01]  /*2e670*/  MUFU.EX2 R89, R207 ;  /* 0x000000cf00597308 */ /* 0x000e620000000800 */
[C---:B------:R-:W-:Y:S01]  /*2e680*/  F2FP.F16.F32.PACK_AB R81, R80.reuse, R81 ;  /* 0x000000515051723e */ /* 0x040fe200000000ff */
[----:B------:R-:W-:Y:S01]  /*2e690*/  FADD.FTZ R83, R80, R83 ;  /* 0x0000005350537221 */ /* 0x000fe20000010000 */
[----:B------:R-:W-:Y:S02]  /*2e6a0*/  PRMT R162, R84, 0x7610, R162 ;  /* 0x0000761054a27816 */ /* 0x000fe400000000a2 */
[----:B------:R-:W-:Y:S01]  /*2e6b0*/  PRMT R149, R86, 0x7632, R149 ;  /* 0x0000763256957816 */ /* 0x000fe20000000095 */
[----:B------:R-:W-:Y:S01]  /*2e6c0*/  FADD.FTZ R83, R75, R83 ;  /* 0x000000534b537221 */ /* 0x000fe20000010000 */
[----:B------:R-:W-:Y:S03]  /*2e6d0*/  PRMT R163, R84, 0x7632, R163 ;  /* 0x0000763254a37816 */ /* 0x000fe600000000a3 */
[----:B------:R-:W1:Y:S02]  /*2e6e0*/  MUFU.EX2 R85, R226 ;  /* 0x000000e200557308 */ /* 0x000e640000000800 */
[----:B-1----:R-:W-:Y:S01]  /*2e6f0*/  F2FP.F16.F32.PACK_AB R205, R87, R95 ;  /* 0x0000005f57cd723e */ /* 0x002fe200000000ff */
[C---:B------:R-:W-:Y:S01]  /*2e700*/  FADD.FTZ R100, R73.reuse, R83 ;  /* 0x0000005349647221 */ /* 0x040fe20000010000 */
[----:B------:R-:W-:Y:S02]  /*2e710*/  F2FP.F16.F32.PACK_AB R75, R73, R75 ;  /* 0x0000004b494b723e */ /* 0x000fe400000000ff */
[C---:B------:R-:W-:Y:S02]  /*2e720*/  PRMT R160, R81.reuse, 0x7610, R160 ;  /* 0x0000761051a07816 */ /* 0x040fe400000000a0 */
[----:B------:R-:W-:Y:S02]  /*2e730*/  PRMT R161, R81, 0x7632, R161 ;  /* 0x0000763251a17816 */ /* 0x000fe400000000a1 */
[----:B------:R-:W-:Y:S01]  /*2e740*/  MUFU.EX2 R93, R237 ;  /* 0x000000ed005d7308 */ /* 0x000fe20000000800 */
[----:B------:R-:W-:Y:S01]  /*2e750*/  FADD.FTZ R80, R89, R99 ;  /* 0x0000006359507221 */ /* 0x000fe20000010000 */
[C---:B------:R-:W-:Y:S02]  /*2e760*/  PRMT R165, R75.reuse, 0x7610, R165 ;  /* 0x000076104ba57816 */ /* 0x040fe400000000a5 */
[----:B------:R-:W-:Y:S06]  /*2e770*/  PRMT R167, R75, 0x7632, R167 ;  /* 0x000076324ba77816 */ /* 0x000fec00000000a7 */
[----:B------:R-:W-:Y:S01]  /*2e780*/  MUFU.EX2 R73, R238 ;  /* 0x000000ee00497308 */ /* 0x000fe20000000800 */
[----:B------:R-:W-:Y:S09]  /*2e790*/  F2FP.F16.F32.PACK_AB R226, R85, R89 ;  /* 0x0000005955e2723e */ /* 0x000ff200000000ff */
[----:B------:R-:W1:Y:S02]  /*2e7a0*/  MUFU.EX2 R89, R241 ;  /* 0x000000f100597308 */ /* 0x000e640000000800 */
[----:B-1----:R-:W-:Y:S01]  /*2e7b0*/  F2FP.F16.F32.PACK_AB R237, R89, R93 ;  /* 0x0000005d59ed723e */ /* 0x002fe200000000ff */
[C---:B------:R-:W-:Y:S05]  /*2e7c0*/  @!P4 HADD2 R227, -R84.reuse.H0_H0, -RZ.H0_H0 ;  /* 0xa00000ff54e3c230 */ /* 0x040fea0000000900 */
[----:B------:R-:W-:Y:S04]  /*2e7d0*/  PRMT R168, R227, 0x7610, R168 ;  /* 0x00007610e3a87816 */ /* 0x000fe800000000a8 */
[----:B------:R-:W-:Y:S01]  /*2e7e0*/  @!P4 PRMT R162, R168, 0x5410, RZ ;  /* 0x00005410a8a2c816 */ /* 0x000fe200000000ff */
[----:B--2---:R-:W-:Y:S05]  /*2e7f0*/  @!P5 HADD2 R204, -R84.H1_H1, -RZ.H0_H0 ;  /* 0xa00000ff54ccd230 */ /* 0x004fea0000000d00 */
[----:B------:R-:W-:Y:S04]  /*2e800*/  PRMT R98, R204, 0x7610, R98 ;  /* 0x00007610cc627816 */ /* 0x000fe80000000062 */
[----:B------:R-:W-:Y:S01]  /*2e810*/  @!P5 PRMT R163, R98, 0x5410, RZ ;  /* 0x0000541062a3d816 */ /* 0x000fe200000000ff */
[C---:B---3--:R-:W-:Y:S02]  /*2e820*/  @P1 HADD2 R94, -R86.reuse.H0_H0, -RZ.H0_H0 ;  /* 0xa00000ff565e1230 */ /* 0x048fe40000000900 */
[----:B----4-:R-:W-:Y:S03]  /*2e830*/  @P0 HADD2 R91, -R86.H1_H1, -RZ.H0_H0 ;  /* 0xa00000ff565b0230 */ /* 0x010fe60000000d00 */
[----:B------:R1:W-:Y:S01]  /*2e840*/  @P1 STL.S16 [R1+0x254], R94 ;  /* 0x0002545e01001387 */ /* 0x0003e20000100600 */
[----:B------:R-:W-:Y:S03]  /*2e850*/  PRMT R106, R94, 0x7610, R106 ;  /* 0x000076105e6a7816 */ /* 0x000fe6000000006a */
[----:B------:R2:W-:Y:S01]  /*2e860*/  @P0 STL.S16 [R1+0x250], R91 ;  /* 0x0002505b01000387 */ /* 0x0005e20000100600 */
[----:B------:R-:W-:Y:S02]  /*2e870*/  @P1 PRMT R151, R106, 0x5410, RZ ;  /* 0x000054106a971816 */ /* 0x000fe400000000ff */
[----:B------:R-:W-:Y:S01]  /*2e880*/  ISETP.GT.U32.AND P1, PT, R171, UR9, PT ;  /* 0x00000009ab007c0c */ /* 0x000fe2000bf24070 */
[----:B------:R3:W-:Y:S01]  /*2e890*/  @!P4 STL.S16 [R1+0x24c], R227 ;  /* 0x00024ce30100c387 */ /* 0x0007e20000100600 */
[----:B------:R-:W-:Y:S02]  /*2e8a0*/  ISETP.GT.U32.AND P4, PT, R175, UR9, PT ;  /* 0x00000009af007c0c */ /* 0x000fe4000bf84070 */
[----:B------:R-:W-:Y:S01]  /*2e8b0*/  PRMT R166, R91, 0x7610, R166 ;  /* 0x000076105ba67816 */ /* 0x000fe200000000a6 */
[----:B------:R4:W-:Y:S03]  /*2e8c0*/  @!P5 STL.S16 [R1+0x248], R204 ;  /* 0x000248cc0100d387 */ /* 0x0009e60000100600 */
[----:B------:R-:W-:Y:S01]  /*2e8d0*/  PRMT R99, R166, 0x7610, R99 ;  /* 0x00007610a6637816 */ /* 0x000fe20000000063 */
[----:B------:R4:W4:Y:S01]  /*2e8e0*/  LDL.S16 R168, [R1+0x260] ;  /* 0x0002600001a87983 */ /* 0x0009220000100600 */
[----:B------:R-:W-:Y:S02]  /*2e8f0*/  LOP3.LUT R166, R103, 0xff, RZ, 0xc0, !PT ;  /* 0x000000ff67a67812 */ /* 0x000fe400078ec0ff */
[----:B------:R-:W-:Y:S01]  /*2e900*/  @P0 PRMT R149, R99, 0x5410, RZ ;  /* 0x0000541063950816 */ /* 0x000fe200000000ff */
[----:B------:R-:W-:Y:S01]  /*2e910*/  IMAD.WIDE.U32 R98, R122, -0x2daee0ad, RZ ;  /* 0xd2511f537a627825 */ /* 0x000fe200078e00ff */
[C---:B------:R-:W-:Y:S02]  /*2e920*/  ISETP.LE.U32.AND P2, PT, R166.reuse, UR9, PT ;  /* 0x00000009a6007c0c */ /* 0x040fe4000bf43070 */
[----:B------:R-:W-:Y:S01]  /*2e930*/  PRMT R166, R166, 0x5410, R175 ;  /* 0x00005410a6a67816 */ /* 0x000fe200000000af */
[----:B-1----:R-:W-:Y:S01]  /*2e940*/  FADD.FTZ R94, R95, R102 ;  /* 0x000000665f5e7221 */ /* 0x002fe20000010000 */
[----:B------:R-:W-:Y:S01]  /*2e950*/  LOP3.LUT R83, R118, UR14, R99, 0x96, !PT ;  /* 0x0000000e76537c12 */ /* 0x000fe2000f8e9663 */
[----:B------:R-:W-:Y:S01]  /*2e960*/  IMAD.WIDE.U32 R102, R148, -0x2daee0ad, RZ ;  /* 0xd2511f5394667825 */ /* 0x000fe200078e00ff */
[----:B--2---:R-:W1:Y:S03]  /*2e970*/  MUFU.EX2 R91, R231 ;  /* 0x000000e7005b7308 */ /* 0x004e660000000800 */
[----:B------:R-:W-:Y:S01]  /*2e980*/  FADD.FTZ R95, R87, R94 ;  /* 0x0000005e575f7221 */ /* 0x000fe20000010000 */
[----:B------:R-:W-:Y:S01]  /*2e990*/  FADD.FTZ R94, R85, R80 ;  /* 0x00000050555e7221 */ /* 0x000fe20000010000 */
[----:B------:R-:W-:Y:S01]  /*2e9a0*/  FADD.FTZ R80, R76, R96 ;  /* 0x000000604c507221 */ /* 0x000fe20000010000 */
[----:B---3--:R-:W-:Y:S01]  /*2e9b0*/  IMAD.MOV.U32 R227, RZ, RZ, R203 ;  /* 0x000000ffffe37224 */ /* 0x008fe200078e00cb */
[C---:B------:R-:W-:Y:S01]  /*2e9c0*/  F2FP.F16.F32.PACK_AB R76, R74.reuse, R76 ;  /* 0x0000004c4a4c723e */ /* 0x040fe200000000ff */
[----:B------:R-:W-:Y:S02]  /*2e9d0*/  IMAD.MOV.U32 R203, RZ, RZ, R191 ;  /* 0x000000ffffcb7224 */ /* 0x000fe400078e00bf */
[----:B------:R-:W-:Y:S01]  /*2e9e0*/  FADD.FTZ R96, R74, R80 ;  /* 0x000000504a607221 */ /* 0x000fe20000010000 */
[----:B------:R-:W-:Y:S01]  /*2e9f0*/  IMAD.MOV.U32 R106, RZ, RZ, R227 ;  /* 0x000000ffff6a7224 */ /* 0x000fe200078e00e3 */
[----:B------:R-:W-:Y:S01]  /*2ea00*/  PRMT R74, R97, 0x7632, R74 ;  /* 0x00007632614a7816 */ /* 0x000fe2000000004a */
[----:B------:R-:W-:Y:S01]  /*2ea10*/  IMAD.MOV.U32 R227, RZ, RZ, R170 ;  /* 0x000000ffffe37224 */ /* 0x000fe200078e00aa */
[----:B------:R-:W2:Y:S01]  /*2ea20*/  MUFU.EX2 R80, R242 ;  /* 0x000000f200507308 */ /* 0x000ea20000000800 */
[----:B------:R3:W3:Y:S01]  /*2ea30*/  LDL.S16 R170, [R1+0x268] ;  /* 0x0002680001aa7983 */ /* 0x0006e20000100600 */
[----:B----4-:R-:W-:Y:S01]  /*2ea40*/  IMAD.MOV.U32 R204, RZ, RZ, R190 ;  /* 0x000000ffffcc7224 */ /* 0x010fe200078e00be */
[----:B------:R-:W-:Y:S01]  /*2ea50*/  SHF.R.U32.HI R191, RZ, 0x18, R97 ;  /* 0x00000018ffbf7819 */ /* 0x000fe20000011661 */
[----:B------:R-:W-:Y:S01]  /*2ea60*/  FADD.FTZ R95, R93, R95 ;  /* 0x0000005f5d5f7221 */ /* 0x000fe20000010000 */
[----:B------:R-:W-:Y:S01]  /*2ea70*/  LOP3.LUT R190, R74, 0xff, RZ, 0xc0, !PT ;  /* 0x000000ff4abe7812 */ /* 0x000fe200078ec0ff */
[----:B------:R-:W-:Y:S01]  /*2ea80*/  IMAD.MOV.U32 R97, RZ, RZ, R204 ;  /* 0x000000ffff617224 */ /* 0x000fe200078e00cc */
[----:B------:R4:W4:Y:S01]  /*2ea90*/  LDL.S16 R74, [R1+0x25c] ;  /* 0x00025c00014a7983 */ /* 0x0009220000100600 */
[----:B------:R-:W-:Y:S01]  /*2eaa0*/  IMAD.MOV.U32 R204, RZ, RZ, R246 ;  /* 0x000000ffffcc7224 */ /* 0x000fe200078e00f6 */
[----:B------:R-:W-:Y:S01]  /*2eab0*/  ISETP.LE.U32.AND P0, PT, R190, UR9, PT ;  /* 0x00000009be007c0c */ /* 0x000fe2000bf03070 */
[----:B------:R-:W-:Y:S01]  /*2eac0*/  MUFU.EX2 R85, R248 ;  /* 0x000000f800557308 */ /* 0x000fe20000000800 */
[----:B------:R3:W4:Y:S01]  /*2ead0*/  LDL.S16 R246, [R1+0x264] ;  /* 0x0002640001f67983 */ /* 0x0007220000100600 */
[----:B------:R-:W-:Y:S01]  /*2eae0*/  ISETP.LE.U32.AND P3, PT, R191, UR9, PT ;  /* 0x00000009bf007c0c */ /* 0x000fe2000bf63070 */
[----:B-1----:R-:W-:Y:S01]  /*2eaf0*/  FADD.FTZ R94, R91, R94 ;  /* 0x0000005e5b5e7221 */ /* 0x002fe20000010000 */
[----:B------:R-:W-:Y:S01]  /*2eb00*/  F2FP.F16.F32.PACK_AB R238, R73, R91 ;  /* 0x0000005b49ee723e */ /* 0x000fe200000000ff */
[----:B------:R-:W-:Y:S01]  /*2eb10*/  FADD.FTZ R93, R67, R100 ;  /* 0x00000064435d7221 */ /* 0x000fe20000010000 */
[----:B------:R-:W-:Y:S01]  /*2eb20*/  FADD.FTZ R91, R71, R96 ;  /* 0x00000060475b7221 */ /* 0x000fe20000010000 */
[----:B------:R-:W-:Y:S01]  /*2eb30*/  FADD.FTZ R94, R73, R94 ;  /* 0x0000005e495e7221 */ /* 0x000fe20000010000 */
[----:B------:R-:W-:Y:S01]  /*2eb40*/  F2FP.F16.F32.PACK_AB R73, R70, R71 ;  /* 0x000000474649723e */ /* 0x000fe200000000ff */
[C---:B------:R-:W-:Y:S01]  /*2eb50*/  FADD.FTZ R93, R66.reuse, R93 ;  /* 0x0000005d425d7221 */ /* 0x040fe20000010000 */
[----:B------:R-:W-:Y:S01]  /*2eb60*/  F2FP.F16.F32.PACK_AB R71, R66, R67 ;  /* 0x000000434247723e */ /* 0x000fe200000000ff */
[----:B--2---:R-:W-:Y:S01]  /*2eb70*/  FADD.FTZ R66, R80, R94 ;  /* 0x0000005e50427221 */ /* 0x004fe20000010000 */
[----:B------:R-:W1:Y:S01]  /*2eb80*/  MUFU.EX2 R87, R247 ;  /* 0x000000f700577308 */ /* 0x000e620000000800 */
[----:B------:R-:W-:Y:S01]  /*2eb90*/  FADD.FTZ R95, R89, R95 ;  /* 0x0000005f595f7221 */ /* 0x000fe20000010000 */
[----:B------:R-:W-:Y:S01]  /*2eba0*/  FADD.FTZ R91, R70, R91 ;  /* 0x0000005b465b7221 */ /* 0x000fe20000010000 */
[C---:B------:R-:W-:Y:S02]  /*2ebb0*/  PRMT R173, R76.reuse, 0x7610, R173 ;  /* 0x000076104cad7816 */ /* 0x040fe400000000ad */
[----:B------:R-:W-:Y:S02]  /*2ebc0*/  PRMT R182, R73, 0x7610, R182 ;  /* 0x0000761049b67816 */ /* 0x000fe400000000b6 */
[----:B------:R-:W-:Y:S03]  /*2ebd0*/  PRMT R172, R76, 0x7632, R172 ;  /* 0x000076324cac7816 */ /* 0x000fe600000000ac */
[----:B------:R-:W-:Y:S01]  /*2ebe0*/  MUFU.EX2 R89, R251 ;  /* 0x000000fb00597308 */ /* 0x000fe20000000800 */
[----:B------:R-:W-:Y:S02]  /*2ebf0*/  LOP3.LUT R132, R132, UR14, R103, 0x96, !PT ;  /* 0x0000000e84847c12 */ /* 0x000fe4000f8e9667 */
[C---:B------:R-:W-:Y:S02]  /*2ec00*/  PRMT R178, R71.reuse, 0x7610, R178 ;  /* 0x0000761047b27816 */ /* 0x040fe400000000b2 */
[----:B------:R-:W-:Y:S05]  /*2ec10*/  PRMT R177, R71, 0x7632, R177 ;  /* 0x0000763247b17816 */ /* 0x000fea00000000b1 */
[----:B------:R-:W-:Y:S01]  /*2ec20*/  MUFU.EX2 R67, R249 ;  /* 0x000000f900437308 */ /* 0x000fe20000000800 */
[----:B-1----:R-:W-:Y:S01]  /*2ec30*/  FADD.FTZ R70, R87, R95 ;  /* 0x0000005f57467221 */ /* 0x002fe20000010000 */
[----:B------:R-:W-:Y:S08]  /*2ec40*/  F2FP.F16.F32.PACK_AB R241, R85, R87 ;  /* 0x0000005755f1723e */ /* 0x000ff000000000ff */
[----:B------:R-:W-:Y:S01]  /*2ec50*/  MUFU.EX2 R87, R250 ;  /* 0x000000fa00577308 */ /* 0x000fe20000000800 */
[C---:B------:R-:W-:Y:S05]  /*2ec60*/  @!P2 HADD2 R168, -R76.reuse.H0_H0, -RZ.H0_H0 ;  /* 0xa00000ff4ca8a230 */ /* 0x040fea0000000900 */
[----:B------:R-:W-:Y:S04]  /*2ec70*/  PRMT R99, R168, 0x7610, R99 ;  /* 0x00007610a8637816 */ /* 0x000fe80000000063 */
[----:B------:R-:W-:Y:S01]  /*2ec80*/  PRMT R95, R99, 0x7610, R95 ;  /* 0x00007610635f7816 */ /* 0x000fe2000000005f */
[----:B------:R-:W-:Y:S02]  /*2ec90*/  FADD.FTZ R99, R85, R70 ;  /* 0x0000004655637221 */ /* 0x000fe40000010000 */
[----:B------:R-:W-:Y:S01]  /*2eca0*/  MUFU.EX2 R70, R97 ;  /* 0x0000006100467308 */ /* 0x000fe20000000800 */
[----:B------:R-:W-:Y:S09]  /*2ecb0*/  @!P2 PRMT R173, R95, 0x5410, RZ ;  /* 0x000054105fada816 */ /* 0x000ff200000000ff */
[----:B------:R-:W-:Y:S01]  /*2ecc0*/  MUFU.EX2 R95, R106 ;  /* 0x0000006a005f7308 */ /* 0x000fe20000000800 */
[C---:B---3--:R-:W-:Y:S05]  /*2ecd0*/  @!P0 HADD2 R170, -R81.reuse.H0_H0, -RZ.H0_H0 ;  /* 0xa00000ff51aa8230 */ /* 0x048fea0000000900 */
[----:B------:R1:W-:Y:S01]  /*2ece0*/  @!P0 STL.S16 [R1+0x268], R170 ;  /* 0x000268aa01008387 */ /* 0x0003e20000100600 */
[----:B------:R-:W-:Y:S01]  /*2ecf0*/  PRMT R231, R170, 0x7610, R231 ;  /* 0x00007610aae77816 */ /* 0x000fe200000000e7 */
[----:B----4-:R-:W-:Y:S02]  /*2ed00*/  @P4 HADD2 R74, -R76.H1_H1, -RZ.H0_H0 ;  /* 0xa00000ff4c4a4230 */ /* 0x010fe40000000d00 */
[----:B------:R-:W-:Y:S01]  /*2ed10*/  @!P3 HADD2 R246, -R81.H1_H1, -RZ.H0_H0 ;  /* 0xa00000ff51f6b230 */ /* 0x000fe20000000d00 */
[----:B------:R-:W-:Y:S02]  /*2ed20*/  @!P0 PRMT R160, R231, 0x5410, RZ ;  /* 0x00005410e7a08816 */ /* 0x000fe400000000ff */
[----:B------:R-:W-:Y:S02]  /*2ed30*/  ISETP.GT.U32.AND P0, PT, R169, UR9, PT ;  /* 0x00000009a9007c0c */ /* 0x000fe4000bf04070 */
[----:B------:R-:W-:Y:S02]  /*2ed40*/  PRMT R230, R246, 0x7610, R230 ;  /* 0x00007610f6e67816 */ /* 0x000fe400000000e6 */
[----:B------:R-:W-:Y:S02]  /*2ed50*/  PRMT R207, R74, 0x7610, R207 ;  /* 0x000076104acf7816 */ /* 0x000fe400000000cf */
[----:B------:R-:W-:Y:S02]  /*2ed60*/  @!P3 PRMT R161, R230, 0x5410, RZ ;  /* 0x00005410e6a1b816 */ /* 0x000fe400000000ff */
[----:B------:R-:W-:Y:S02]  /*2ed70*/  @P4 PRMT R172, R207, 0x5410, RZ ;  /* 0x00005410cfac4816 */ /* 0x000fe400000000ff */
[----:B------:R-:W-:Y:S02]  /*2ed80*/  LOP3.LUT R230, R83, 0xff, RZ, 0xc0, !PT ;  /* 0x000000ff53e67812 */ /* 0x000fe400078ec0ff */
[----:B------:R-:W-:Y:S01]  /*2ed90*/  PRMT R169, R171, 0x5410, R169 ;  /* 0x00005410aba97816 */ /* 0x000fe200000000a9 */
[----:B-1----:R-:W2:Y:S04]  /*2eda0*/  LDL.LU R170, [R1+0x3e8] ;  /* 0x0003e80001aa7983 */ /* 0x002ea80000300800 */
[----:B------:R1:W-:Y:S04]  /*2edb0*/  @!P3 STL.S16 [R1+0x264], R246 ;  /* 0x000264f60100b387 */ /* 0x0003e80000100600 */
[----:B-1----:R-:W3:Y:S04]  /*2edc0*/  LDL.LU R246, [R1+0x3e4] ;  /* 0x0003e40001f67983 */ /* 0x002ee80000300800 */
[----:B------:R1:W-:Y:S01]  /*2edd0*/  @!P2 STL.S16 [R1+0x260], R168 ;  /* 0x000260a80100a387 */ /* 0x0003e20000100600 */
[----:B------:R-:W-:Y:S03]  /*2ede0*/  ISETP.LE.U32.AND P2, PT, R230, UR9, PT ;  /* 0x00000009e6007c0c */ /* 0x000fe6000bf43070 */
[----:B-1----:R-:W4:Y:S04]  /*2edf0*/  LDL.LU R168, [R1+0x3e0] ;  /* 0x0003e00001a87983 */ /* 0x002f280000300800 */
[----:B------:R1:W-:Y:S04]  /*2ee00*/  @P4 STL.S16 [R1+0x25c], R74 ;  /* 0x00025c4a01004387 */ /* 0x0003e80000100600 */
[----:B------:R2:W2:Y:S04]  /*2ee10*/  LDL.S16 R96, [R1+0x27c] ;  /* 0x00027c0001607983 */ /* 0x0004a80000100600 */
[----:B------:R2:W2:Y:S04]  /*2ee20*/  LDL.S16 R94, [R1+0x278] ;  /* 0x00027800015e7983 */ /* 0x0004a80000100600 */
[----:B------:R2:W2:Y:S01]  /*2ee30*/  LDL.S16 R85, [R1+0x270] ;  /* 0x0002700001557983 */ /* 0x0004a20000100600 */
[----:B-1----:R-:W1:Y:S02]  /*2ee40*/  MUFU.EX2 R74, R244 ;  /* 0x000000f4004a7308 */ /* 0x002e640000000800 */
[C---:B-1----:R-:W-:Y:S01]  /*2ee50*/  F2FP.F16.F32.PACK_AB R242, R74.reuse, R80 ;  /* 0x000000504af2723e */ /* 0x042fe200000000ff */
[----:B------:R-:W-:Y:S01]  /*2ee60*/  FADD.FTZ R97, R74, R66 ;  /* 0x000000424a617221 */ /* 0x000fe20000010000 */
[----:B------:R1:W2:Y:S01]  /*2ee70*/  LDL.S16 R80, [R1+0x274] ;  /* 0x0002740001507983 */ /* 0x0002a20000100600 */
[----:B------:R-:W-:Y:S04]  /*2ee80*/  LOP3.LUT R66, R83, 0xffff, RZ, 0xc0, !PT ;  /* 0x0000ffff53427812 */ /* 0x000fe800078ec0ff */
[----:B------:R-:W-:Y:S02]  /*2ee90*/  SHF.R.U32.HI R231, RZ, 0x8, R66 ;  /* 0x00000008ffe77819 */ /* 0x000fe40000011642 */
[----:B------:R1:W1:Y:S02]  /*2eea0*/  MUFU.EX2 R66, R245 ;  /* 0x000000f500427308 */ /* 0x0002640000000800 */
[----:B------:R-:W-:Y:S04]  /*2eeb0*/  LOP3.LUT R74, R231, 0xffff, RZ, 0xc0, !PT ;  /* 0x0000ffffe74a7812 */ /* 0x000fe800078ec0ff */
[----:B------:R-:W-:Y:S02]  /*2eec0*/  ISETP.LE.U32.AND P3, PT, R74, UR9, PT ;  /* 0x000000094a007c0c */ /* 0x000fe4000bf63070 */
[----:B------:R-:W-:Y:S04]  /*2eed0*/  F2FP.F16.F32.PACK_AB R74, R48, R50 ;  /* 0x00000032304a723e */ /* 0x000fe800000000ff */
[C---:B------:R-:W-:Y:S02]  /*2eee0*/  PRMT R186, R74.reuse, 0x7610, R186 ;  /* 0x000076104aba7816 */ /* 0x040fe400000000ba */
[----:B------:R-:W-:Y:S02]  /*2eef0*/  PRMT R181, R74, 0x7632, R181 ;  /* 0x000076324ab57816 */ /* 0x000fe400000000b5 */
[----:B-1----:R-:W-:Y:S02]  /*2ef00*/  F2FP.F16.F32.PACK_AB R245, R70, R89 ;  /* 0x0000005946f5723e */ /* 0x002fe400000000ff */
[----:B------:R-:W-:Y:S02]  /*2ef10*/  F2FP.F16.F32.PACK_AB R244, R66, R67 ;  /* 0x0000004342f4723e */ /* 0x000fe400000000ff */
[----:B---3--:R-:W-:Y:S02]  /*2ef20*/  ISETP.LE.U32.AND P6, PT, R246, UR9, PT ;  /* 0x00000009f6007c0c */ /* 0x008fe4000bfc3070 */
[----:B----4-:R-:W-:Y:S01]  /*2ef30*/  PRMT R106, R168, 0x7771, RZ ;  /* 0x00007771a86a7816 */ /* 0x010fe200000000ff */
[C---:B--2---:R-:W-:Y:S02]  /*2ef40*/  @P1 HADD2 R96, -R75.reuse.H0_H0, -RZ.H0_H0 ;  /* 0xa00000ff4b601230 */ /* 0x044fe40000000900 */
[----:B------:R-:W-:Y:S03]  /*2ef50*/  @P0 HADD2 R94, -R75.H1_H1, -RZ.H0_H0 ;  /* 0xa00000ff4b5e0230 */ /* 0x000fe60000000d00 */
[----:B------:R-:W-:Y:S01]  /*2ef60*/  @P1 STL.S16 [R1+0x27c], R96 ;  /* 0x00027c6001001387 */ /* 0x000fe20000100600 */
[----:B------:R-:W-:Y:S01]  /*2ef70*/  PRMT R122, R96, 0x7610, R122 ;  /* 0x00007610607a7816 */ /* 0x000fe2000000007a */
[C---:B------:R-:W-:Y:S02]  /*2ef80*/  @!P3 HADD2 R85, -R73.reuse.H1_H1, -RZ.H0_H0 ;  /* 0xa00000ff4955b230 */ /* 0x040fe40000000d00 */
[----:B------:R1:W-:Y:S01]  /*2ef90*/  @P0 STL.S16 [R1+0x278], R94 ;  /* 0x0002785e01000387 */ /* 0x0003e20000100600 */
[----:B------:R-:W-:Y:S02]  /*2efa0*/  PRMT R121, R94, 0x7610, R121 ;  /* 0x000076105e797816 */ /* 0x000fe40000000079 */
[----:B------:R-:W-:Y:S01]  /*2efb0*/  @P1 PRMT R165, R122, 0x5410, RZ ;  /* 0x000054107aa51816 */ /* 0x000fe200000000ff */
[----:B------:R-:W-:Y:S01]  /*2efc0*/  IMAD.MOV.U32 R122, RZ, RZ, R116 ;  /* 0x000000ffff7a7224 */ /* 0x000fe200078e0074 */
[----:B------:R-:W-:Y:S02]  /*2efd0*/  PRMT R197, R85, 0x7610, R197 ;  /* 0x0000761055c57816 */ /* 0x000fe400000000c5 */
[----:B------:R-:W-:Y:S02]  /*2efe0*/  @P0 PRMT R167, R121, 0x5410, RZ ;  /* 0x0000541079a70816 */ /* 0x000fe400000000ff */
[----:B------:R-:W-:Y:S01]  /*2eff0*/  ISETP.GT.U32.AND P1, PT, R106, UR9, PT ;  /* 0x000000096a007c0c */ /* 0x000fe2000bf24070 */
[----:B-1----:R-:W1:Y:S01]  /*2f000*/  MUFU.EX2 R94, R227 ;  /* 0x000000e3005e7308 */ /* 0x002e620000000800 */
[----:B------:R-:W-:Y:S05]  /*2f010*/  @!P2 HADD2 R80, -R73.H0_H0, -RZ.H0_H0 ;  /* 0xa00000ff4950a230 */ /* 0x000fea0000000900 */
[----:B------:R2:W-:Y:S01]  /*2f020*/  @!P2 STL.S16 [R1+0x274], R80 ;  /* 0x000274500100a387 */ /* 0x0005e20000100600 */
[----:B------:R-:W-:Y:S03]  /*2f030*/  PRMT R113, R80, 0x7610, R113 ;  /* 0x0000761050717816 */ /* 0x000fe60000000071 */
[----:B------:R3:W-:Y:S01]  /*2f040*/  @!P3 STL.S16 [R1+0x270], R85 ;  /* 0x000270550100b387 */ /* 0x0007e20000100600 */
[----:B------:R-:W-:Y:S02]  /*2f050*/  @!P2 PRMT R182, R113, 0x5410, RZ ;  /* 0x0000541071b6a816 */ /* 0x000fe400000000ff */
[----:B-1----:R-:W-:Y:S01]  /*2f060*/  F2FP.F16.F32.PACK_AB R247, R94, R95 ;  /* 0x0000005f5ef7723e */ /* 0x002fe200000000ff */
[----:B--2---:R-:W-:Y:S01]  /*2f070*/  FADD.FTZ R80, R50, R91 ;  /* 0x0000005b32507221 */ /* 0x004fe20000010000 */
[----:B------:R-:W-:Y:S03]  /*2f080*/  PRMT R50, R51, 0x7632, R50 ;  /* 0x0000763233327816 */ /* 0x000fe60000000032 */
[----:B------:R-:W-:Y:S01]  /*2f090*/  FADD.FTZ R91, R48, R80 ;  /* 0x00000050305b7221 */ /* 0x000fe20000010000 */
[----:B------:R-:W-:Y:S01]  /*2f0a0*/  FADD.FTZ R48, R46, R93 ;  /* 0x0000005d2e307221 */ /* 0x000fe20000010000 */
[----:B------:R-:W-:Y:S01]  /*2f0b0*/  F2FP.F16.F32.PACK_AB R80, R44, R46 ;  /* 0x0000002e2c50723e */ /* 0x000fe200000000ff */
[----:B---3--:R-:W1:Y:S01]  /*2f0c0*/  MUFU.EX2 R85, R204 ;  /* 0x000000cc00557308 */ /* 0x008e620000000800 */
[----:B------:R-:W-:Y:S01]  /*2f0d0*/  F2FP.F16.F32.PACK_AB R93, R64, R65 ;  /* 0x00000041405d723e */ /* 0x000fe200000000ff */
[--C-:B------:R-:W-:Y:S01]  /*2f0e0*/  FADD.FTZ R96, R44, R48.reuse ;  /* 0x000000302c607221 */ /* 0x100fe20000010000 */
[----:B------:R-:W-:Y:S01]  /*2f0f0*/  FADD.FTZ R44, R89, R99 ;  /* 0x00000063592c7221 */ /* 0x000fe20000010000 */
[----:B------:R-:W-:Y:S02]  /*2f100*/  PRMT R99, R168, 0x7773, RZ ;  /* 0x00007773a8637816 */ /* 0x000fe400000000ff */
[----:B------:R-:W-:Y:S01]  /*2f110*/  PRMT R48, R49, 0x7632, R48 ;  /* 0x0000763231307816 */ /* 0x000fe20000000030 */
[----:B------:R-:W-:Y:S01]  /*2f120*/  FADD.FTZ R89, R70, R44 ;  /* 0x0000002c46597221 */ /* 0x000fe20000010000 */
[----:B------:R-:W-:Y:S01]  /*2f130*/  FADD.FTZ R44, R67, R97 ;  /* 0x00000061432c7221 */ /* 0x000fe20000010000 */
[----:B------:R-:W-:Y:S01]  /*2f140*/  ISETP.GT.U32.AND P0, PT, R99, UR9, PT ;  /* 0x0000000963007c0c */ /* 0x000fe2000bf04070 */
[----:B------:R-:W2:Y:S01]  /*2f150*/  MUFU.EX2 R70, R203 ;  /* 0x000000cb00467308 */ /* 0x000ea20000000800 */
[----:B------:R-:W-:Y:S01]  /*2f160*/  PRMT R97, R168, 0x7772, RZ ;  /* 0x00007772a8617816 */ /* 0x000fe200000000ff */
[----:B------:R-:W-:Y:S01]  /*2f170*/  FADD.FTZ R67, R66, R44 ;  /* 0x0000002c42437221 */ /* 0x000fe20000010000 */
[----:B------:R-:W-:Y:S01]  /*2f180*/  FADD.FTZ R66, R65, R91 ;  /* 0x0000005b41427221 */ /* 0x000fe20000010000 */
[----:B------:R-:W-:Y:S01]  /*2f190*/  FADD.FTZ R65, R63, R96 ;  /* 0x000000603f417221 */ /* 0x000fe20000010000 */
[----:B------:R-:W-:Y:S01]  /*2f1a0*/  F2FP.F16.F32.PACK_AB R91, R61, R63 ;  /* 0x0000003f3d5b723e */ /* 0x000fe200000000ff */
[----:B------:R-:W-:Y:S01]  /*2f1b0*/  FADD.FTZ R63, R95, R89 ;  /* 0x000000595f3f7221 */ /* 0x000fe20000010000 */
[----:B------:R-:W-:Y:S01]  /*2f1c0*/  FADD.FTZ R66, R64, R66 ;  /* 0x0000004240427221 */ /* 0x000fe20000010000 */
[----:B------:R-:W-:Y:S01]  /*2f1d0*/  FADD.FTZ R65, R61, R65 ;  /* 0x000000413d417221 */ /* 0x000fe20000010000 */
[----:B------:R-:W-:Y:S01]  /*2f1e0*/  FADD.FTZ R61, R87, R67 ;  /* 0x00000043573d7221 */ /* 0x000fe20000010000 */
[----:B------:R-:W-:Y:S01]  /*2f1f0*/  FADD.FTZ R89, R94, R63 ;  /* 0x0000003f5e597221 */ /* 0x000fe20000010000 */
[----:B------:R-:W-:Y:S01]  /*2f200*/  FADD.FTZ R63, R60, R66 ;  /* 0x000000423c3f7221 */ /* 0x000fe20000010000 */
[----:B------:R-:W-:Y:S01]  /*2f210*/  FADD.FTZ R66, R59, R65 ;  /* 0x000000413b427221 */ /* 0x000fe20000010000 */
[----:B------:R-:W-:Y:S01]  /*2f220*/  F2FP.F16.F32.PACK_AB R65, R42, R60 ;  /* 0x0000003c2a41723e */ /* 0x000fe200000000ff */
[----:B------:R-:W3:Y:S01]  /*2f230*/  MUFU.EX2 R64, R201 ;  /* 0x000000c900407308 */ /* 0x000ee20000000800 */
[----:B------:R4:W4:Y:S01]  /*2f240*/  LDL.S16 R60, [R1+0x2a0] ;  /* 0x0002a000013c7983 */ /* 0x0009220000100600 */
[C---:B------:R-:W-:Y:S01]  /*2f250*/  F2FP.F16.F32.PACK_AB R94, R40.reuse, R59 ;  /* 0x0000003b285e723e */ /* 0x040fe200000000ff */
[----:B------:R-:W-:Y:S01]  /*2f260*/  FADD.FTZ R66, R40, R66 ;  /* 0x0000004228427221 */ /* 0x000fe20000010000 */
[C---:B-1----:R-:W-:Y:S01]  /*2f270*/  F2FP.F16.F32.PACK_AB R248, R85.reuse, R87 ;  /* 0x0000005755f8723e */ /* 0x042fe200000000ff */
[----:B------:R-:W-:Y:S01]  /*2f280*/  FADD.FTZ R85, R85, R61 ;  /* 0x0000003d55557221 */ /* 0x000fe20000010000 */
[----:B------:R-:W-:Y:S01]  /*2f290*/  ISETP.GT.U32.AND P2, PT, R97, UR9, PT ;  /* 0x0000000961007c0c */ /* 0x000fe2000bf44070 */
[----:B------:R-:W-:Y:S03]  /*2f2a0*/  FADD.FTZ R67, R42, R63 ;  /* 0x0000003f2a437221 */ /* 0x000fe60000010000 */
[----:B------:R1:W1:Y:S01]  /*2f2b0*/  MUFU.EX2 R40, R123 ;  /* 0x0000007b00287308 */ /* 0x0002620000000800 */
[----:B------:R-:W-:Y:S01]  /*2f2c0*/  F2FP.F16.F32.PACK_AB R95, R53, R54 ;  /* 0x00000036355f723e */ /* 0x000fe200000000ff */
[----:B--2---:R-:W-:Y:S01]  /*2f2d0*/  FADD.FTZ R42, R70, R89 ;  /* 0x00000059462a7221 */ /* 0x004fe20000010000 */
[----:B------:R-:W-:Y:S02]  /*2f2e0*/  PRMT R46, R47, 0x7632, R46 ;  /* 0x000076322f2e7816 */ /* 0x000fe4000000002e */
[----:B------:R-:W-:Y:S05]  /*2f2f0*/  PRMT R44, R45, 0x7632, R44 ;  /* 0x000076322d2c7816 */ /* 0x000fea000000002c */
[----:B------:R2:W-:Y:S01]  /*2f300*/  MUFU.EX2 R59, R153 ;  /* 0x00000099003b7308 */ /* 0x0005e20000000800 */
[C---:B---3--:R-:W-:Y:S01]  /*2f310*/  F2FP.F16.F32.PACK_AB R249, R64.reuse, R70 ;  /* 0x0000004640f9723e */ /* 0x048fe200000000ff */
[--C-:B------:R-:W-:Y:S01]  /*2f320*/  FADD.FTZ R64, R64, R42.reuse ;  /* 0x0000002a40407221 */ /* 0x100fe20000010000 */
[----:B------:R-:W-:Y:S07]  /*2f330*/  PRMT R42, R43, 0x7632, R42 ;  /* 0x000076322b2a7816 */ /* 0x000fee000000002a */
[----:B------:R-:W3:Y:S01]  /*2f340*/  MUFU.EX2 R61, R198 ;  /* 0x000000c6003d7308 */ /* 0x000ee20000000800 */
[----:B-1----:R-:W-:Y:S01]  /*2f350*/  IMAD.MOV.U32 R123, RZ, RZ, R117 ;  /* 0x000000ffff7b7224 */ /* 0x002fe200078e0075 */
[----:B------:R-:W-:Y:S01]  /*2f360*/  F2FP.F16.F32.PACK_AB R96, R40, R52 ;  /* 0x000000342860723e */ /* 0x000fe200000000ff */
[----:B------:R-:W4:Y:S06]  /*2f370*/  LDL.LU.64 R116, [R1+0x3d0] ;  /* 0x0003d00001747983 */ /* 0x000f2c0000300a00 */
[----:B------:R1:W4:Y:S01]  /*2f380*/  LDL.S16 R113, [R1+0x29c] ;  /* 0x00029c0001717983 */ /* 0x0003220000100600 */
[----:B--2---:R-:W-:Y:S02]  /*2f390*/  IMAD.MOV.U32 R153, RZ, RZ, R164 ;  /* 0x000000ffff997224 */ /* 0x004fe400078e00a4 */
[----:B------:R-:W-:Y:S01]  /*2f3a0*/  IMAD.MOV.U32 R164, RZ, RZ, R39 ;  /* 0x000000ffffa47224 */ /* 0x000fe200078e0027 */
[----:B------:R1:W2:Y:S01]  /*2f3b0*/  LDL.S16 R87, [R1+0x298] ;  /* 0x0002980001577983 */ /* 0x0002a20000100600 */
[----:B------:R-:W-:Y:S03]  /*2f3c0*/  IMAD.MOV.U32 R201, RZ, RZ, R153 ;  /* 0x000000ffffc97224 */ /* 0x000fe600078e0099 */
[----:B------:R1:W2:Y:S01]  /*2f3d0*/  LDL.S16 R39, [R1+0x2a8] ;  /* 0x0002a80001277983 */ /* 0x0002a20000100600 */
[----:B---3--:R-:W-:Y:S01]  /*2f3e0*/  FADD.FTZ R63, R61, R85 ;  /* 0x000000553d3f7221 */ /* 0x008fe20000010000 */
[----:B------:R-:W-:Y:S01]  /*2f3f0*/  F2FP.F16.F32.PACK_AB R250, R59, R61 ;  /* 0x0000003d3bfa723e */ /* 0x000fe200000000ff */
[----:B------:R-:W-:Y:S01]  /*2f400*/  FADD.FTZ R61, R54, R67 ;  /* 0x00000043363d7221 */ /* 0x000fe20000010000 */
[----:B------:R-:W-:Y:S03]  /*2f410*/  FADD.FTZ R54, R52, R66 ;  /* 0x0000004234367221 */ /* 0x000fe60000010000 */
[----:B------:R-:W-:Y:S01]  /*2f420*/  FADD.FTZ R85, R53, R61 ;  /* 0x0000003d35557221 */ /* 0x000fe20000010000 */
[----:B------:R-:W-:Y:S01]  /*2f430*/  LOP3.LUT R53, R170, 0xffff, RZ, 0xc0, !PT ;  /* 0x0000ffffaa357812 */ /* 0x000fe200078ec0ff */
[----:B------:R-:W-:Y:S01]  /*2f440*/  FADD.FTZ R153, R40, R54 ;  /* 0x0000003628997221 */ /* 0x000fe20000010000 */
[----:B------:R-:W-:Y:S01]  /*2f450*/  IMAD.MOV.U32 R61, RZ, RZ, R111 ;  /* 0x000000ffff3d7224 */ /* 0x000fe200078e006f */
[----:B------:R-:W-:Y:S01]  /*2f460*/  PRMT R40, R41, 0x7632, R40 ;  /* 0x0000763229287816 */ /* 0x000fe20000000028 */
[----:B----4-:R-:W-:Y:S05]  /*2f470*/  @!P6 HADD2 R60, -R51.H0_H0, -RZ.H0_H0 ;  /* 0xa00000ff333ce230 */ /* 0x010fea0000000900 */
[----:B------:R3:W-:Y:S01]  /*2f480*/  @!P6 STL.S16 [R1+0x2a0], R60 ;  /* 0x0002a03c0100e387 */ /* 0x0007e20000100600 */
[----:B------:R-:W-:Y:S03]  /*2f490*/  PRMT R194, R60, 0x7610, R194 ;  /* 0x000076103cc27816 */ /* 0x000fe600000000c2 */
[----:B------:R1:W4:Y:S01]  /*2f4a0*/  LDL.S16 R121, [R1+0x2a4] ;  /* 0x0002a40001797983 */ /* 0x0003220000100600 */
[----:B---3--:R3:W3:Y:S01]  /*2f4b0*/  MUFU.EX2 R60, R36 ;  /* 0x00000024003c7308 */ /* 0x0086e20000000800 */
[----:B------:R-:W-:Y:S02]  /*2f4c0*/  @P1 HADD2 R113, -R50.H0_H0, -RZ.H0_H0 ;  /* 0xa00000ff32711230 */ /* 0x000fe40000000900 */
[----:B--2---:R-:W-:Y:S03]  /*2f4d0*/  @P0 HADD2 R87, -R48.H0_H0, -RZ.H0_H0 ;  /* 0xa00000ff30570230 */ /* 0x004fe60000000900 */
[----:B------:R-:W-:Y:S01]  /*2f4e0*/  PRMT R184, R113, 0x7610, R184 ;  /* 0x0000761071b87816 */ /* 0x000fe200000000b8 */
[----:B------:R-:W-:Y:S01]  /*2f4f0*/  @P2 HADD2 R39, -R49.H0_H0, -RZ.H0_H0 ;  /* 0xa00000ff31272230 */ /* 0x000fe20000000900 */
[----:B------:R-:W-:Y:S04]  /*2f500*/  PRMT R159, R87, 0x7610, R159 ;  /* 0x00007610579f7816 */ /* 0x000fe8000000009f */
[----:B------:R-:W-:Y:S01]  /*2f510*/  PRMT R206, R39, 0x7610, R206 ;  /* 0x0000761027ce7816 */ /* 0x000fe200000000ce */
[----:B---3--:R-:W2:Y:S01]  /*2f520*/  LDL.LU R36, [R1+0x7c] ;  /* 0x00007c0001247983 */ /* 0x008ea20000300800 */
[----:B------:R-:W-:Y:S03]  /*2f530*/  FADD.FTZ R52, R60, R64 ;  /* 0x000000403c347221 */ /* 0x000fe60000010000 */
[----:B------:R3:W-:Y:S04]  /*2f540*/  @P1 STL.S16 [R1+0x29c], R113 ;  /* 0x00029c7101001387 */ /* 0x0007e80000100600 */
[----:B------:R1:W-:Y:S04]  /*2f550*/  @P0 STL.S16 [R1+0x298], R87 ;  /* 0x0002985701000387 */ /* 0x0003e80000100600 */
[----:B------:R1:W-:Y:S01]  /*2f560*/  @P2 STL.S16 [R1+0x2a8], R39 ;  /* 0x0002a82701002387 */ /* 0x0003e20000100600 */
[C---:B---3--:R-:W-:Y:S01]  /*2f570*/  LOP3.LUT R113, R170.reuse, 0xff, RZ, 0xc0, !PT ;  /* 0x000000ffaa717812 */ /* 0x048fe200078ec0ff */
[----:B-1----:R-:W-:Y:S03]  /*2f580*/  FADD.FTZ R87, R59, R63 ;  /* 0x0000003f3b577221 */ /* 0x002fe60000010000 */
[----:B------:R-:W-:Y:S01]  /*2f590*/  ISETP.LE.U32.AND P4, PT, R113, UR9, PT ;  /* 0x0000000971007c0c */ /* 0x000fe2000bf83070 */
[----:B------:R1:W3:Y:S01]  /*2f5a0*/  MUFU.EX2 R59, R38 ;  /* 0x00000026003b7308 */ /* 0x0002e20000000800 */
[----:B------:R-:W2:Y:S04]  /*2f5b0*/  LDL.LU R39, [R1+0x50] ;  /* 0x0000500001277983 */ /* 0x000ea80000300800 */
[----:B-1----:R-:W2:Y:S01]  /*2f5c0*/  LDL.LU R38, [R1+0x54] ;  /* 0x0000540001267983 */ /* 0x002ea20000300800 */
[C-C-:B---3--:R-:W-:Y:S01]  /*2f5d0*/  FADD.FTZ R227, R59.reuse, R52.reuse ;  /* 0x000000343be37221 */ /* 0x148fe20000010000 */
[----:B------:R-:W-:Y:S02]  /*2f5e0*/  PRMT R52, R170, 0x7632, R52 ;  /* 0x00007632aa347816 */ /* 0x000fe40000000034 */
[----:B------:R-:W-:Y:S01]  /*2f5f0*/  F2FP.F16.F32.PACK_AB R251, R59, R60 ;  /* 0x0000003c3bfb723e */ /* 0x000fe200000000ff */
[----:B------:R-:W-:Y:S01]  /*2f600*/  IMAD.MOV.U32 R60, RZ, RZ, R110 ;  /* 0x000000ffff3c7224 */ /* 0x000fe200078e006e */
[----:B------:R-:W-:Y:S02]  /*2f610*/  LOP3.LUT R111, R52, 0xff, RZ, 0xc0, !PT ;  /* 0x000000ff346f7812 */ /* 0x000fe400078ec0ff */
[--C-:B------:R-:W-:Y:S02]  /*2f620*/  SHF.R.U32.HI R110, RZ, 0x18, R170.reuse ;  /* 0x00000018ff6e7819 */ /* 0x100fe400000116aa */
[----:B------:R-:W-:Y:S01]  /*2f630*/  STG.E.U16 desc[UR22][R60.64], R235 ;  /* 0x000000eb3c007986 */ /* 0x000fe2000c101516 */
[----:B------:R-:W-:Y:S02]  /*2f640*/  LOP3.LUT R59, R201, 0xff, RZ, 0xc0, !PT ;  /* 0x000000ffc93b7812 */ /* 0x000fe400078ec0ff */
[----:B------:R-:W-:Y:S01]  /*2f650*/  PRMT R170, R73, 0x7632, R170 ;  /* 0x0000763249aa7816 */ /* 0x000fe200000000aa */
[----:B------:R1:W-:Y:S01]  /*2f660*/  STG.E.U16 desc[UR22][R60.64+0x2], R234 ;  /* 0x000002ea3c007986 */ /* 0x0003e2000c101516 */
[----:B------:R-:W-:Y:S02]  /*2f670*/  @!P3 PRMT R170, R197, 0x5410, RZ ;  /* 0x00005410c5aab816 */ /* 0x000fe400000000ff */
[----:B------:R-:W-:Y:S01]  /*2f680*/  ISETP.LE.U32.AND P3, PT, R246, UR9, PT ;  /* 0x00000009f6007c0c */ /* 0x000fe2000bf63070 */
[----:B------:R-:W-:Y:S01]  /*2f690*/  STG.E.U16 desc[UR22][R116.64], R233 ;  /* 0x000000e974007986 */ /* 0x000fe2000c101516 */
[----:B------:R-:W1:Y:S01]  /*2f6a0*/  LDC R246, c[0x0][0x448] ;  /* 0x00011200fff67b82 */ /* 0x000e620000000800 */
[----:B------:R-:W-:Y:S02]  /*2f6b0*/  PRMT R201, R98, 0x7771, RZ ;  /* 0x0000777162c97816 */ /* 0x000fe400000000ff */
[----:B------:R-:W-:Y:S01]  /*2f6c0*/  STG.E.U16 desc[UR22][R116.64+0x2], R232 ;  /* 0x000002e874007986 */ /* 0x000fe2000c101516 */
[----:B-1----:R-:W-:Y:S04]  /*2f6d0*/  IMAD.WIDE R60, R246, -0x70, R60 ;  /* 0xffffff90f63c7825 */ /* 0x002fe800078e023c */
[----:B----4-:R-:W-:Y:S05]  /*2f6e0*/  @!P4 HADD2 R121, -R47.H0_H0, -RZ.H0_H0 ;  /* 0xa00000ff2f79c230 */ /* 0x010fea0000000900 */
[----:B------:R1:W-:Y:S01]  /*2f6f0*/  @!P4 STL.S16 [R1+0x2a4], R121 ;  /* 0x0002a4790100c387 */ /* 0x0003e20000100600 */
[----:B------:R-:W-:Y:S03]  /*2f700*/  PRMT R148, R121, 0x7610, R148 ;  /* 0x0000761079947816 */ /* 0x000fe60000000094 */
[----:B------:R4:W3:Y:S01]  /*2f710*/  LDL.S16 R63, [R1+0x2e0] ;  /* 0x0002e000013f7983 */ /* 0x0008e20000100600 */
[----:B------:R-:W-:Y:S03]  /*2f720*/  PRMT R235, R148, 0x7610, R235 ;  /* 0x0000761094eb7816 */ /* 0x000fe600000000eb */
[----:B------:R4:W4:Y:S04]  /*2f730*/  LDL.S16 R203, [R1+0x2dc] ;  /* 0x0002dc0001cb7983 */ /* 0x0009280000100600 */
[----:B------:R2:W4:Y:S01]  /*2f740*/  LDL.S16 R198, [R1+0x2d8] ;  /* 0x0002d80001c67983 */ /* 0x0005220000100600 */
[----:B-1----:R-:W-:Y:S04]  /*2f750*/  SHF.R.U32.HI R121, RZ, 0x8, R53 ;  /* 0x00000008ff797819 */ /* 0x002fe80000011635 */
[----:B------:R-:W-:Y:S04]  /*2f760*/  LOP3.LUT R54, R121, 0xffff, RZ, 0xc0, !PT ;  /* 0x0000ffff79367812 */ /* 0x000fe800078ec0ff */
[----:B------:R-:W-:Y:S02]  /*2f770*/  ISETP.LE.U32.AND P4, PT, R54, UR9, PT ;  /* 0x0000000936007c0c */ /* 0x000fe4000bf83070 */
[----:B--2---:R-:W-:Y:S02]  /*2f780*/  ISETP.GT.U32.AND P6, PT, R36, UR9, PT ;  /* 0x0000000924007c0c */ /* 0x004fe4000bfc4070 */
[----:B------:R-:W-:Y:S09]  /*2f790*/  ISETP.GT.U32.AND P5, PT, R38, UR9, PT ;  /* 0x0000000926007c0c */ /* 0x000ff2000bfa4070 */
[----:B---3--:R-:W-:Y:S05]  /*2f7a0*/  @!P4 HADD2 R63, -R46.H0_H0, -RZ.H0_H0 ;  /* 0xa00000ff2e3fc230 */ /* 0x008fea0000000900 */
[----:B------:R1:W-:Y:S01]  /*2f7b0*/  @!P4 STL.S16 [R1+0x2e0], R63 ;  /* 0x0002e03f0100c387 */ /* 0x0003e20000100600 */
[----:B------:R-:W-:Y:S02]  /*2f7c0*/  ISETP.LE.U32.AND P4, PT, R111, UR9, PT ;  /* 0x000000096f007c0c */ /* 0x000fe4000bf83070 */
[----:B------:R-:W-:Y:S01]  /*2f7d0*/  PRMT R66, R63, 0x7610, R66 ;  /* 0x000076103f427816 */ /* 0x000fe20000000042 */
[----:B------:R2:W3:Y:S10]  /*2f7e0*/  LDL.S16 R64, [R1+0x2d4] ;  /* 0x0002d40001407983 */ /* 0x0004f40000100600 */
[----:B----4-:R-:W-:Y:S05]  /*2f7f0*/  @!P4 HADD2 R203, -R45.H0_H0, -RZ.H0_H0 ;  /* 0xa00000ff2dcbc230 */ /* 0x010fea0000000900 */
[----:B------:R-:W-:Y:S01]  /*2f800*/  PRMT R129, R203, 0x7610, R129 ;  /* 0x00007610cb817816 */ /* 0x000fe20000000081 */
[----:B-1----:R2:W4:Y:S04]  /*2f810*/  LDL.S16 R63, [R1+0x2d0] ;  /* 0x0002d000013f7983 */ /* 0x0025280000100600 */
[----:B------:R-:W-:Y:S01]  /*2f820*/  @!P4 STL.S16 [R1+0x2dc], R203 ;  /* 0x0002dccb0100c387 */ /* 0x000fe20000100600 */
[----:B------:R-:W-:Y:S03]  /*2f830*/  ISETP.LE.U32.AND P4, PT, R110, UR9, PT ;  /* 0x000000096e007c0c */ /* 0x000fe6000bf83070 */
[----:B------:R2:W2:Y:S04]  /*2f840*/  LDL.S16 R53, [R1+0x2cc] ;  /* 0x0002cc0001357983 */ /* 0x0004a80000100600 */
[----:B------:R1:W2:Y:S06]  /*2f850*/  LDL.S16 R52, [R1+0x2c8] ;  /* 0x0002c80001347983 */ /* 0x0002ac0000100600 */
[----:B------:R-:W-:Y:S05]  /*2f860*/  @!P4 HADD2 R198, -R44.H0_H0, -RZ.H0_H0 ;  /* 0xa00000ff2cc6c230 */ /* 0x000fea0000000900 */
[----:B------:R1:W-:Y:S01]  /*2f870*/  @!P4 STL.S16 [R1+0x2d8], R198 ;  /* 0x0002d8c60100c387 */ /* 0x0003e20000100600 */
[----:B------:R-:W-:Y:S02]  /*2f880*/  ISETP.LE.U32.AND P4, PT, R59, UR9, PT ;  /* 0x000000093b007c0c */ /* 0x000fe4000bf83070 */
[----:B------:R-:W-:Y:S02]  /*2f890*/  PRMT R67, R198, 0x7610, R67 ;  /* 0x00007610c6437816 */ /* 0x000fe40000000043 */
[----:B-1----:R-:W-:Y:S09]  /*2f8a0*/  PRMT R198, R98, 0x7772, RZ ;  /* 0x0000777262c67816 */ /* 0x002ff200000000ff */
[----:B---3--:R-:W-:Y:S05]  /*2f8b0*/  @!P4 HADD2 R64, -R43.H0_H0, -RZ.H0_H0 ;  /* 0xa00000ff2b40c230 */ /* 0x008fea0000000900 */
[----:B------:R-:W-:Y:S01]  /*2f8c0*/  @!P4 STL.S16 [R1+0x2d4], R64 ;  /* 0x0002d4400100c387 */ /* 0x000fe20000100600 */
[----:B------:R-:W-:Y:S02]  /*2f8d0*/  ISETP.GT.U32.AND P4, PT, R39, UR9, PT ;  /* 0x0000000927007c0c */ /* 0x000fe4000bf84070 */
[----:B------:R-:W-:Y:S01]  /*2f8e0*/  PRMT R118, R64, 0x7610, R118 ;  /* 0x0000761040767816 */ /* 0x000fe20000000076 */
[----:B----4-:R-:W-:Y:S05]  /*2f8f0*/  @P6 HADD2 R63, -R42.H0_H0, -RZ.H0_H0 ;  /* 0xa00000ff2a3f6230 */ /* 0x010fea0000000900 */
[----:B------:R1:W-:Y:S01]  /*2f900*/  @P6 STL.S16 [R1+0x2d0], R63 ;  /* 0x0002d03f01006387 */ /* 0x0003e20000100600 */
[----:B------:R-:W-:Y:S01]  /*2f910*/  PRMT R70, R63, 0x7610, R70 ;  /* 0x000076103f467816 */ /* 0x000fe20000000046 */
[----:B--2---:R-:W-:Y:S03]  /*2f920*/  @P5 HADD2 R53, -R41.H0_H0, -RZ.H0_H0 ;  /* 0xa00000ff29355230 */ /* 0x004fe60000000900 */
[----:B------:R-:W-:Y:S02]  /*2f930*/  @P4 HADD2 R52, -R40.H0_H0, -RZ.H0_H0 ;  /* 0xa00000ff28344230 */ /* 0x000fe40000000900 */
[----:B------:R2:W-:Y:S01]  /*2f940*/  @P5 STL.S16 [R1+0x2cc], R53 ;  /* 0x0002cc3501005387 */ /* 0x0005e20000100600 */
[----:B------:R-:W-:Y:S03]  /*2f950*/  PRMT R100, R53, 0x7610, R100 ;  /* 0x0000761035647816 */ /* 0x000fe60000000064 */
[----:B------:R3:W-:Y:S01]  /*2f960*/  @P4 STL.S16 [R1+0x2c8], R52 ;  /* 0x0002c83401004387 */ /* 0x0007e20000100600 */
[----:B------:R-:W-:Y:S03]  /*2f970*/  PRMT R89, R52, 0x7610, R89 ;  /* 0x0000761034597816 */ /* 0x000fe60000000059 */
[----:B------:R4:W4:Y:S04]  /*2f980*/  LDL.S16 R197, [R1+0x2f0] ;  /* 0x0002f00001c57983 */ /* 0x0009280000100600 */
[----:B------:R4:W4:Y:S01]  /*2f990*/  LDL.S16 R233, [R1+0x2f8] ;  /* 0x0002f80001e97983 */ /* 0x0009220000100600 */
[----:B-1----:R-:W-:Y:S04]  /*2f9a0*/  LOP3.LUT R63, R174, 0xffff, RZ, 0xc0, !PT ;  /* 0x0000ffffae3f7812 */ /* 0x002fe800078ec0ff */
[----:B------:R-:W-:Y:S02]  /*2f9b0*/  SHF.R.U32.HI R148, RZ, 0x8, R63 ;  /* 0x00000008ff947819 */ /* 0x000fe4000001163f */
[----:B--2---:R-:W-:Y:S02]  /*2f9c0*/  PRMT R53, R49, 0x5410, R48 ;  /* 0x0000541031357816 */ /* 0x004fe40000000030 */
[----:B------:R-:W-:Y:S02]  /*2f9d0*/  @P0 PRMT R48, R159, 0x5410, RZ ;  /* 0x000054109f300816 */ /* 0x000fe400000000ff */
[----:B---3--:R-:W-:Y:S02]  /*2f9e0*/  PRMT R52, R51, 0x5410, R50 ;  /* 0x0000541033347816 */ /* 0x008fe40000000032 */
[----:B------:R-:W-:Y:S01]  /*2f9f0*/  @!P3 PRMT R51, R194, 0x5410, RZ ;  /* 0x00005410c233b816 */ /* 0x000fe200000000ff */
[----:B------:R-:W-:Y:S01]  /*2fa00*/  IMAD.MOV.U32 R194, RZ, RZ, R164 ;  /* 0x000000ffffc27224 */ /* 0x000fe200078e00a4 */
[----:B------:R-:W-:Y:S02]  /*2fa10*/  @P1 PRMT R50, R184, 0x5410, RZ ;  /* 0x00005410b8321816 */ /* 0x000fe400000000ff */
[----:B------:R-:W-:Y:S01]  /*2fa20*/  @P2 PRMT R49, R206, 0x5410, RZ ;  /* 0x00005410ce312816 */ /* 0x000fe200000000ff */
[----:B------:R1:W-:Y:S01]  /*2fa30*/  STG.E.U16 desc[UR22][R114.64+0x10], R51 ;  /* 0x0000103372007986 */ /* 0x0003e2000c101516 */
[----:B------:R-:W-:Y:S02]  /*2fa40*/  SHF.R.U32.HI R206, RZ, 0x18, R83 ;  /* 0x00000018ffce7819 */ /* 0x000fe40000011653 */
[----:B------:R-:W-:Y:S01]  /*2fa50*/  ISETP.LE.U32.AND P2, PT, R54, UR9, PT ;  /* 0x0000000936007c0c */ /* 0x000fe2000bf43070 */
[----:B------:R-:W-:Y:S04]  /*2fa60*/  STG.E.U16 desc[UR22][R114.64+0x12], R50 ;  /* 0x0000123272007986 */ /* 0x000fe8000c101516 */
[----:B------:R2:W-:Y:S04]  /*2fa70*/  STG.E.U16 desc[UR22][R60.64+0x12], R48 ;  /* 0x000012303c007986 */ /* 0x0005e8000c101516 */
[----:B------:R-:W-:Y:S01]  /*2fa80*/  STG.E.U16 desc[UR22][R60.64+0x10], R49 ;  /* 0x000010313c007986 */ /* 0x000fe2000c101516 */
[----:B-1----:R-:W-:Y:S04]  /*2fa90*/  LOP3.LUT R51, R133, 0xffff, RZ, 0xc0, !PT ;  /* 0x0000ffff85337812 */ /* 0x002fe800078ec0ff */
[----:B------:R-:W-:Y:S02]  /*2faa0*/  SHF.R.U32.HI R184, RZ, 0x8, R51 ;  /* 0x00000008ffb87819 */ /* 0x000fe40000011633 */
[----:B------:R-:W-:Y:S02]  /*2fab0*/  LOP3.LUT R51, R148, 0xffff, RZ, 0xc0, !PT ;  /* 0x0000ffff94337812 */ /* 0x000fe400078ec0ff */
[----:B--2---:R-:W-:Y:S02]  /*2fac0*/  LOP3.LUT R48, R132, 0xffff, RZ, 0xc0, !PT ;  /* 0x0000ffff84307812 */ /* 0x004fe400078ec0ff */
[----:B------:R-:W-:Y:S02]  /*2fad0*/  ISETP.LE.U32.AND P3, PT, R51, UR9, PT ;  /* 0x0000000933007c0c */ /* 0x000fe4000bf63070 */
[----:B------:R-:W-:Y:S01]  /*2fae0*/  SHF.R.U32.HI R204, RZ, 0x8, R48 ;  /* 0x00000008ffcc7819 */ /* 0x000fe20000011630 */
[----:B------:R-:W-:Y:S01]  /*2faf0*/  IMAD.MOV.U32 R48, RZ, RZ, R98 ;  /* 0x000000ffff307224 */ /* 0x000fe200078e0062 */
[----:B------:R-:W-:Y:S02]  /*2fb00*/  LOP3.LUT R50, R176, 0xffff, RZ, 0xc0, !PT ;  /* 0x0000ffffb0327812 */ /* 0x000fe400078ec0ff */
[----:B------:R-:W-:Y:S02]  /*2fb10*/  LOP3.LUT R159, R184, 0xffff, RZ, 0xc0, !PT ;  /* 0x0000ffffb89f7812 */ /* 0x000fe400078ec0ff */
[----:B------:R-:W-:Y:S02]  /*2fb20*/  LOP3.LUT R203, R48, 0xff, RZ, 0xc0, !PT ;  /* 0x000000ff30cb7812 */ /* 0x000fe400078ec0ff */
[----:B------:R-:W-:Y:S02]  /*2fb30*/  PRMT R48, R83, 0x7632, R48 ;  /* 0x0000763253307816 */ /* 0x000fe40000000030 */
[----:B------:R-:W-:Y:S02]  /*2fb40*/  ISETP.LE.U32.AND P1, PT, R203, UR9, PT ;  /* 0x00000009cb007c0c */ /* 0x000fe4000bf23070 */
[----:B------:R-:W-:Y:S02]  /*2fb50*/  LOP3.LUT R207, R48, 0xff, RZ, 0xc0, !PT ;  /* 0x000000ff30cf7812 */ /* 0x000fe400078ec0ff */
[--C-:B------:R-:W-:Y:S02]  /*2fb60*/  SHF.R.U32.HI R164, RZ, 0x8, R50.reuse ;  /* 0x00000008ffa47819 */ /* 0x100fe40000011632 */
[----:B------:R-:W-:Y:S02]  /*2fb70*/  ISETP.LE.U32.AND P0, PT, R207, UR9, PT ;  /* 0x00000009cf007c0c */ /* 0x000fe4000bf03070 */
[----:B------:R-:W-:Y:S02]  /*2fb80*/  LOP3.LUT R64, R164, 0xffff, RZ, 0xc0, !PT ;  /* 0x0000ffffa4407812 */ /* 0x000fe400078ec0ff */
[----:B------:R-:W-:Y:S03]  /*2fb90*/  LOP3.LUT R232, R204, 0xffff, RZ, 0xc0, !PT ;  /* 0x0000ffffcce87812 */ /* 0x000fe600078ec0ff */
[C---:B----4-:R-:W-:Y:S06]  /*2fba0*/  @!P1 HADD2 R197, -R74.reuse.H0_H0, -RZ.H0_H0 ;  /* 0xa00000ff4ac59230 */ /* 0x050fec0000000900 */
[C---:B------:R-:W-:Y:S01]  /*2fbb0*/  @!P0 HADD2 R233, -R71.reuse.H0_H0, -RZ.H0_H0 ;  /* 0xa00000ff47e98230 */ /* 0x040fe20000000900 */
[----:B------:R1:W-:Y:S01]  /*2fbc0*/  @!P1 STL.S16 [R1+0x2f0], R197 ;  /* 0x0002f0c501009387 */ /* 0x0003e20000100600 */
[----:B------:R-:W-:Y:S03]  /*2fbd0*/  PRMT R50, R197, 0x7610, R50 ;  /* 0x00007610c5327816 */ /* 0x000fe60000000032 */
[----:B------:R2:W3:Y:S01]  /*2fbe0*/  LDL.S16 R51, [R1+0x2f4] ;  /* 0x0002f40001337983 */ /* 0x0004e20000100600 */
[----:B------:R-:W-:Y:S02]  /*2fbf0*/  PRMT R63, R233, 0x7610, R63 ;  /* 0x00007610e93f7816 */ /* 0x000fe4000000003f */
[----:B------:R-:W-:Y:S01]  /*2fc00*/  @!P1 PRMT R186, R50, 0x5410, RZ ;  /* 0x0000541032ba9816 */ /* 0x000fe200000000ff */
[----:B------:R-:W-:Y:S01]  /*2fc10*/  @!P0 STL.S16 [R1+0x2f8], R233 ;  /* 0x0002f8e901008387 */ /* 0x000fe20000100600 */
[----:B------:R-:W-:Y:S02]  /*2fc20*/  @!P0 PRMT R178, R63, 0x5410, RZ ;  /* 0x000054103fb28816 */ /* 0x000fe400000000ff */
[----:B------:R-:W-:Y:S02]  /*2fc30*/  ISETP.LE.U32.AND P0, PT, R206, UR9, PT ;  /* 0x00000009ce007c0c */ /* 0x000fe4000bf03070 */
[----:B------:R-:W-:Y:S02]  /*2fc40*/  PRMT R63, R47, 0x5410, R46 ;  /* 0x000054102f3f7816 */ /* 0x000fe4000000002e */
[----:B------:R-:W-:Y:S02]  /*2fc50*/  @!P2 PRMT R46, R66, 0x5410, RZ ;  /* 0x00005410422ea816 */ /* 0x000fe400000000ff */
[----:B------:R-:W-:Y:S02]  /*2fc60*/  ISETP.LE.U32.AND P2, PT, R111, UR9, PT ;  /* 0x000000096f007c0c */ /* 0x000fe4000bf43070 */
[----:B------:R-:W-:Y:S02]  /*2fc70*/  PRMT R66, R45, 0x5410, R44 ;  /* 0x000054102d427816 */ /* 0x000fe4000000002c */
[----:B-1----:R-:W-:Y:S09]  /*2fc80*/  PRMT R197, R98, 0x7773, RZ ;  /* 0x0000777362c57816 */ /* 0x002ff200000000ff */
[----:B------:R-:W-:Y:S01]  /*2fc90*/  @!P2 PRMT R45, R129, 0x5410, RZ ;  /* 0x00005410812da816 */ /* 0x000fe200000000ff */
[----:B------:R-:W-:Y:S01]  /*2fca0*/  IMAD.MOV.U32 R129, RZ, RZ, R194 ;  /* 0x000000ffff817224 */ /* 0x000fe200078e00c2 */
[----:B------:R-:W-:Y:S02]  /*2fcb0*/  ISETP.LE.U32.AND P2, PT, R59, UR9, PT ;  /* 0x000000093b007c0c */ /* 0x000fe4000bf43070 */
[----:B------:R-:W-:Y:S01]  /*2fcc0*/  PRMT R194, R102, 0x7771, RZ ;  /* 0x0000777166c27816 */ /* 0x000fe200000000ff */
[----:B---3--:R-:W-:Y:S05]  /*2fcd0*/  @!P0 HADD2 R51, -R71.H1_H1, -RZ.H0_H0 ;  /* 0xa00000ff47338230 */ /* 0x008fea0000000d00 */
[----:B------:R-:W-:Y:S01]  /*2fce0*/  @!P0 STL.S16 [R1+0x2f4], R51 ;  /* 0x0002f43301008387 */ /* 0x000fe20000100600 */
[----:B------:R-:W-:Y:S04]  /*2fcf0*/  PRMT R48, R51, 0x7610, R48 ;  /* 0x0000761033307816 */ /* 0x000fe80000000030 */
[----:B------:R-:W-:Y:S01]  /*2fd00*/  @!P0 PRMT R177, R48, 0x5410, RZ ;  /* 0x0000541030b18816 */ /* 0x000fe200000000ff */
[----:B------:R-:W-:Y:S01]  /*2fd10*/  IMAD.WIDE R48, R246, 0x70, R60 ;  /* 0x00000070f6307825 */ /* 0x000fe200078e023c */
[C---:B------:R-:W-:Y:S01]  /*2fd20*/  ISETP.LE.U32.AND P0, PT, R113.reuse, UR9, PT ;  /* 0x0000000971007c0c */ /* 0x040fe2000bf03070 */
[----:B------:R2:W3:Y:S01]  /*2fd30*/  LDL.S16 R60, [R1+0x2ec] ;  /* 0x0002ec00013c7983 */ /* 0x0004e20000100600 */
[--C-:B------:R-:W-:Y:S02]  /*2fd40*/  PRMT R113, R113, 0x5410, R121.reuse ;  /* 0x0000541071717816 */ /* 0x100fe40000000079 */
[----:B------:R-:W-:Y:S01]  /*2fd50*/  PRMT R121, R93, 0x7610, R121 ;  /* 0x000076105d797816 */ /* 0x000fe20000000079 */
[----:B------:R-:W-:Y:S04]  /*2fd60*/  STG.E.U16 desc[UR22][R48.64+0x10], R236 ;  /* 0x000010ec30007986 */ /* 0x000fe8000c101516 */
[----:B------:R1:W-:Y:S04]  /*2fd70*/  STG.E.U16 desc[UR22][R48.64+0x12], R202 ;  /* 0x000012ca30007986 */ /* 0x0003e8000c101516 */
[----:B------:R4:W-:Y:S01]  /*2fd80*/  STG.E.U16 desc[UR22][R116.64+0x10], R188 ;  /* 0x000010bc74007986 */ /* 0x0009e2000c101516 */
[----:B------:R-:W-:Y:S02]  /*2fd90*/  @!P0 PRMT R47, R235, 0x5410, RZ ;  /* 0x00005410eb2f8816 */ /* 0x000fe400000000ff */
[----:B------:R-:W-:Y:S01]  /*2fda0*/  ISETP.LE.U32.AND P0, PT, R110, UR9, PT ;  /* 0x000000096e007c0c */ /* 0x000fe2000bf03070 */
[----:B------:R2:W-:Y:S01]  /*2fdb0*/  STG.E.U16 desc[UR22][R116.64+0x12], R187 ;  /* 0x000012bb74007986 */ /* 0x0005e2000c101516 */
[----:B------:R-:W-:Y:S03]  /*2fdc0*/  PRMT R110, R111, 0x5410, R110 ;  /* 0x000054106f6e7816 */ /* 0x000fe6000000006e */
[----:B------:R-:W-:Y:S04]  /*2fdd0*/  STG.E.U16 desc[UR22][R114.64+0x20], R47 ;  /* 0x0000202f72007986 */ /* 0x000fe8000c101516 */
[----:B------:R2:W-:Y:S04]  /*2fde0*/  STG.E.U16 desc[UR22][R114.64+0x22], R46 ;  /* 0x0000222e72007986 */ /* 0x0005e8000c101516 */
[----:B------:R-:W-:Y:S02]  /*2fdf0*/  @!P0 PRMT R44, R67, 0x5410, RZ ;  /* 0x00005410432c8816 */ /* 0x000fe400000000ff */
[----:B------:R-:W-:Y:S02]  /*2fe00*/  ISETP.GT.U32.AND P0, PT, R201, UR9, PT ;  /* 0x00000009c9007c0c */ /* 0x000fe4000bf04070 */
[----:B------:R-:W-:Y:S02]  /*2fe10*/  PRMT R67, R43, 0x5410, R42 ;  /* 0x000054102b437816 */ /* 0x000fe4000000002a */
[----:B------:R-:W-:Y:S01]  /*2fe20*/  @P6 PRMT R42, R70, 0x5410, RZ ;  /* 0x00005410462a6816 */ /* 0x000fe200000000ff */
[----:B-1----:R-:W-:Y:S01]  /*2fe30*/  IMAD.MOV.U32 R202, RZ, RZ, R102 ;  /* 0x000000ffffca7224 */ /* 0x002fe200078e0066 */
[----:B------:R-:W-:Y:S02]  /*2fe40*/  PRMT R70, R41, 0x5410, R40 ;  /* 0x0000541029467816 */ /* 0x000fe40000000028 */
[----:B------:R-:W-:Y:S02]  /*2fe50*/  @P4 PRMT R40, R89, 0x5410, RZ ;  /* 0x0000541059284816 */ /* 0x000fe400000000ff */
[----:B------:R-:W-:Y:S02]  /*2fe60*/  @!P2 PRMT R43, R118, 0x5410, RZ ;  /* 0x00005410762ba816 */ /* 0x000fe400000000ff */
[----:B------:R-:W-:Y:S02]  /*2fe70*/  @P5 PRMT R41, R100, 0x5410, RZ ;  /* 0x0000541064295816 */ /* 0x000fe400000000ff */
[C---:B----4-:R-:W-:Y:S02]  /*2fe80*/  PRMT R188, R102.reuse, 0x7772, RZ ;  /* 0x0000777266bc7816 */ /* 0x050fe400000000ff */
[----:B--2---:R-:W-:Y:S02]  /*2fe90*/  PRMT R187, R102, 0x7773, RZ ;  /* 0x0000777366bb7816 */ /* 0x004fe400000000ff */
[----:B------:R-:W-:Y:S02]  /*2fea0*/  ISETP.LE.U32.AND P2, PT, R64, UR9, PT ;  /* 0x0000000940007c0c */ /* 0x000fe4000bf43070 */
[----:B------:R-:W-:Y:S01]  /*2feb0*/  ISETP.LE.U32.AND P6, PT, R159, UR9, PT ;  /* 0x000000099f007c0c */ /* 0x000fe2000bfc3070 */
[----:B------:R-:W-:Y:S02]  /*2fec0*/  IMAD.WIDE R46, R246, -0x70, R48 ;  /* 0xffffff90f62e7825 */ /* 0x000fe400078e0230 */
[----:B------:R1:W2:Y:S03]  /*2fed0*/  MUFU.EX2 R49, R221 ;  /* 0x000000dd00317308 */ /* 0x0002a60000000800 */
[----:B------:R4:W-:Y:S04]  /*2fee0*/  STG.E.U16 desc[UR22][R46.64+0x20], R45 ;  /* 0x0000202d2e007986 */ /* 0x0009e8000c101516 */
[----:B------:R4:W-:Y:S03]  /*2fef0*/  STG.E.U16 desc[UR22][R46.64+0x22], R44 ;  /* 0x0000222c2e007986 */ /* 0x0009e6000c101516 */
[----:B------:R4:W4:Y:S01]  /*2ff00*/  MUFU.EX2 R48, R210 ;  /* 0x000000d200307308 */ /* 0x0009220000000800 */
[----:B-1----:R-:W3:Y:S01]  /*2ff10*/  LDL.LU R221, [R1+0x3cc] ;  /* 0x0003cc0001dd7983 */ /* 0x002ee20000300800 */
[----:B--2---:R-:W-:Y:S03]  /*2ff20*/  FADD.FTZ R51, R49, R87 ;  /* 0x0000005731337221 */ /* 0x004fe60000010000 */
[----:B----4-:R-:W2:Y:S01]  /*2ff30*/  LDL.LU R210, [R1+0x3c8] ;  /* 0x0003c80001d27983 */ /* 0x010ea20000300800 */
[C---:B------:R-:W-:Y:S01]  /*2ff40*/  F2FP.F16.F32.PACK_AB R234, R48.reuse, R49 ;  /* 0x0000003130ea723e */ /* 0x040fe200000000ff */
[----:B------:R-:W-:Y:S03]  /*2ff50*/  FADD.FTZ R233, R48, R51 ;  /* 0x0000003330e97221 */ /* 0x000fe60000010000 */
[----:B------:R-:W1:Y:S01]  /*2ff60*/  MUFU.EX2 R45, R124 ;  /* 0x0000007c002d7308 */ /* 0x000e620000000800 */
[----:B------:R-:W-:Y:S09]  /*2ff70*/  IMAD.WIDE R46, R246, 0x70, R46 ;  /* 0x00000070f62e7825 */ /* 0x000ff200078e022e */
[----:B------:R-:W4:Y:S01]  /*2ff80*/  MUFU.EX2 R44, R125 ;  /* 0x0000007d002c7308 */ /* 0x000f220000000800 */
[----:B------:R-:W-:Y:S04]  /*2ff90*/  STG.E.U16 desc[UR22][R46.64+0x20], R157 ;  /* 0x0000209d2e007986 */ /* 0x000fe8000c101516 */
[----:B------:R-:W-:Y:S04]  /*2ffa0*/  STG.E.U16 desc[UR22][R46.64+0x22], R154 ;  /* 0x0000229a2e007986 */ /* 0x000fe8000c101516 */
[----:B------:R4:W-:Y:S01]  /*2ffb0*/  STG.E.U16 desc[UR22][R116.64+0x20], R155 ;  /* 0x0000209b74007986 */ /* 0x0009e2000c101516 */
[----:B-1----:R-:W-:Y:S03]  /*2ffc0*/  FADD.FTZ R50, R45, R85 ;  /* 0x000000552d327221 */ /* 0x002fe60000010000 */
[----:B------:R-:W-:Y:S04]  /*2ffd0*/  STG.E.U16 desc[UR22][R116.64+0x22], R150 ;  /* 0x0000229674007986 */ /* 0x000fe8000c101516 */
[----:B------:R1:W-:Y:S01]  /*2ffe0*/  STG.E.U16 desc[UR22][R114.64+0x30], R43 ;  /* 0x0000302b72007986 */ /* 0x0003e2000c101516 */
[C---:B----4-:R-:W-:Y:S01]  /*2fff0*/  F2FP.F16.F32.PACK_AB R98, R44.reuse, R45 ;  /* 0x0000002d2c62723e */ /* 0x050fe200000000ff */
[----:B------:R-:W-:Y:S01]  /*30000*/  FADD.FTZ R44, R44, R50 ;  /* 0x000000322c2c7221 */ /* 0x000fe20000010000 */
[----:B------:R-:W-:Y:S01]  /*30010*/  LOP3.LUT R125, R174, 0xff, RZ, 0xc0, !PT ;  /* 0x000000ffae7d7812 */ /* 0x000fe200078ec0ff */
[----:B------:R-:W-:Y:S04]  /*30020*/  STG.E.U16 desc[UR22][R114.64+0x32], R42 ;  /* 0x0000322a72007986 */ /* 0x000fe8000c101516 */
[----:B------:R4:W-:Y:S01]  /*30030*/  STL [R1+0x320], R44 ;  /* 0x0003202c01007387 */ /* 0x0009e20000100800 */
[----:B------:R-:W-:Y:S02]  /*30040*/  PRMT R155, R80, 0x7610, R155 ;  /* 0x00007610509b7816 */ /* 0x000fe4000000009b */
[----:B-1----:R-:W-:Y:S04]  /*30050*/  PRMT R43, R174, 0x7632, R43 ;  /* 0x00007632ae2b7816 */ /* 0x002fe8000000002b */
[----:B------:R-:W-:Y:S01]  /*30060*/  LOP3.LUT R124, R43, 0xff, RZ, 0xc0, !PT ;  /* 0x000000ff2b7c7812 */ /* 0x000fe200078ec0ff */
[----:B----4-:R-:W-:Y:S05]  /*30070*/  IMAD.U32 R44, RZ, RZ, UR28 ;  /* 0x0000001cff2c7e24 */ /* 0x010fea000f8e00ff */
[----:B------:R-:W-:Y:S02]  /*30080*/  LOP3.LUT R44, R123, UR25, R44, 0x96, !PT ;  /* 0x000000197b2c7c12 */ /* 0x000fe4000f8e962c */
[----:B------:R-:W-:Y:S04]  /*30090*/  SHF.R.U32.HI R123, RZ, 0x18, R174 ;  /* 0x00000018ff7b7819 */ /* 0x000fe800000116ae */
[----:B------:R-:W-:Y:S01]  /*300a0*/  ISETP.LE.U32.AND P1, PT, R123, UR9, PT ;  /* 0x000000097b007c0c */ /* 0x000fe2000bf23070 */
[----:B---3--:R-:W-:Y:S05]  /*300b0*/  @P0 HADD2 R60, -R74.H1_H1, -RZ.H0_H0 ;  /* 0xa00000ff4a3c0230 */ /* 0x008fea0000000d00 */
[----:B------:R1:W-:Y:S01]  /*300c0*/  @P0 STL.S16 [R1+0x2ec], R60 ;  /* 0x0002ec3c01000387 */ /* 0x0003e20000100600 */
[----:B------:R-:W-:Y:S03]  /*300d0*/  PRMT R49, R60, 0x7610, R49 ;  /* 0x000076103c317816 */ /* 0x000fe60000000031 */
[----:B------:R4:W3:Y:S01]  /*300e0*/  LDL.S16 R89, [R1+0x2e8] ;  /* 0x0002e80001597983 */ /* 0x0008e20000100600 */
[----:B------:R-:W-:Y:S02]  /*300f0*/  @P0 PRMT R181, R49, 0x5410, RZ ;  /* 0x0000541031b50816 */ /* 0x000fe400000000ff */
[----:B------:R-:W-:Y:S01]  /*30100*/  ISETP.LE.U32.AND P0, PT, R125, UR9, PT ;  /* 0x000000097d007c0c */ /* 0x000fe2000bf03070 */
[----:B------:R4:W4:Y:S01]  /*30110*/  LDL.S16 R87, [R1+0x2e4] ;  /* 0x0002e40001577983 */ /* 0x0009220000100600 */
[----:B-1----:R-:W-:Y:S04]  /*30120*/  IMAD.WIDE.U32 R60, R44, -0x326172a9, RZ ;  /* 0xcd9e8d572c3c7825 */ /* 0x002fe800078e00ff */
[----:B------:R-:W-:Y:S01]  /*30130*/  IMAD.WIDE R44, R246, -0x70, R46 ;  /* 0xffffff90f62c7825 */ /* 0x000fe200078e022e */
[----:B------:R-:W-:Y:S02]  /*30140*/  LOP3.LUT R48, R61, R129, RZ, 0x3c, !PT ;  /* 0x000000813d307212 */ /* 0x000fe400078e3cff */
[----:B------:R-:W-:Y:S02]  /*30150*/  LOP3.LUT R42, R60, R196, RZ, 0x3c, !PT ;  /* 0x000000c43c2a7212 */ /* 0x000fe400078e3cff */
[----:B------:R1:W-:Y:S01]  /*30160*/  STG.E.U16 desc[UR22][R44.64+0x30], R41 ;  /* 0x000030292c007986 */ /* 0x0003e2000c101516 */
[----:B------:R-:W-:Y:S03]  /*30170*/  IMAD.WIDE.U32 R46, R48, -0x2daee0ad, RZ ;  /* 0xd2511f53302e7825 */ /* 0x000fe600078e00ff */
[----:B------:R1:W-:Y:S01]  /*30180*/  STG.E.U16 desc[UR22][R44.64+0x32], R40 ;  /* 0x000032282c007986 */ /* 0x0003e2000c101516 */
[----:B------:R-:W-:Y:S01]  /*30190*/  IMAD.WIDE.U32 R42, R42, -0x2daee0ad, RZ ;  /* 0xd2511f532a2a7825 */ /* 0x000fe200078e00ff */
[----:B------:R-:W-:Y:S05]  /*301a0*/  LOP3.LUT R48, R108, UR26, R47, 0x96, !PT ;  /* 0x0000001a6c307c12 */ /* 0x000fea000f8e962f */
[----:B------:R-:W-:Y:S05]  /*301b0*/  IMAD.WIDE.U32 R48, R48, -0x326172a9, RZ ;  /* 0xcd9e8d5730307825 */ /* 0x000fea00078e00ff */
[----:B------:R-:W-:Y:S02]  /*301c0*/  LOP3.LUT R47, R8, UR13, R49, 0x96, !PT ;  /* 0x0000000d082f7c12 */ /* 0x000fe4000f8e9631 */
[----:B------:R-:W2:Y:S06]  /*301d0*/  LDL.LU.64 R8, [R1+0x3c0] ;  /* 0x0003c00001087983 */ /* 0x000eac0000300a00 */
[----:B------:R2:W2:Y:S01]  /*301e0*/  LDL.S16 R51, [R1+0x2c4] ;  /* 0x0002c40001337983 */ /* 0x0004a20000100600 */
[C---:B-1----:R-:W-:Y:S03]  /*301f0*/  PRMT R41, R119.reuse, 0x7610, R41 ;  /* 0x0000761077297816 */ /* 0x042fe60000000029 */
[----:B------:R1:W2:Y:S01]  /*30200*/  LDL.S16 R85, [R1+0x2c0] ;  /* 0x0002c00001557983 */ /* 0x0002a20000100600 */
[----:B------:R-:W-:Y:S03]  /*30210*/  PRMT R40, R119, 0x7632, R40 ;  /* 0x0000763277287816 */ /* 0x000fe60000000028 */
[----:B------:R-:W2:Y:S01]  /*30220*/  LDL.LU R109, [R1+0xc4] ;  /* 0x0000c400016d7983 */ /* 0x000ea20000300800 */
[C---:B------:R-:W-:Y:S05]  /*30230*/  IMAD.WIDE R44, R246.reuse, 0x70, R44 ;  /* 0x00000070f62c7825 */ /* 0x040fea00078e022c */
[----:B------:R-:W-:Y:S04]  /*30240*/  STG.E.U16 desc[UR22][R44.64+0x30], R152 ;  /* 0x000030982c007986 */ /* 0x000fe8000c101516 */
[----:B------:R1:W-:Y:S04]  /*30250*/  STG.E.U16 desc[UR22][R44.64+0x32], R138 ;  /* 0x0000328a2c007986 */ /* 0x0003e8000c101516 */
[----:B------:R-:W-:Y:S04]  /*30260*/  STG.E.U16 desc[UR22][R116.64+0x30], R139 ;  /* 0x0000308b74007986 */ /* 0x000fe8000c101516 */
[----:B------:R-:W-:Y:S01]  /*30270*/  STG.E.U16 desc[UR22][R116.64+0x32], R131 ;  /* 0x0000328374007986 */ /* 0x000fe2000c101516 */
[----:B-1----:R-:W-:Y:S01]  /*30280*/  IMAD.WIDE R44, R246, -0x70, R44 ;  /* 0xffffff90f62c7825 */ /* 0x002fe200078e022c */
[----:B------:R-:W-:Y:S03]  /*30290*/  LOP3.LUT R138, R176, 0xff, RZ, 0xc0, !PT ;  /* 0x000000ffb08a7812 */ /* 0x000fe600078ec0ff */
[----:B---3--:R-:W-:Y:S02]  /*302a0*/  @!P0 HADD2 R89, -R41.H0_H0, -RZ.H0_H0 ;  /* 0xa00000ff29598230 */ /* 0x008fe40000000900 */
[----:B----4-:R-:W-:Y:S03]  /*302b0*/  @!P3 HADD2 R87, -R40.H0_H0, -RZ.H0_H0 ;  /* 0xa00000ff2857b230 */ /* 0x010fe60000000900 */
[----:B------:R-:W-:Y:S01]  /*302c0*/  @!P0 STL.S16 [R1+0x2e8], R89 ;  /* 0x0002e85901008387 */ /* 0x000fe20000100600 */
[----:B------:R-:W-:Y:S03]  /*302d0*/  PRMT R50, R89, 0x7610, R50 ;  /* 0x0000761059327816 */ /* 0x000fe60000000032 */
[----:B------:R1:W-:Y:S01]  /*302e0*/  @!P3 STL.S16 [R1+0x2e4], R87 ;  /* 0x0002e4570100b387 */ /* 0x0003e20000100600 */
[----:B------:R-:W-:Y:S03]  /*302f0*/  PRMT R49, R87, 0x7610, R49 ;  /* 0x0000761057317816 */ /* 0x000fe60000000031 */
[----:B------:R4:W3:Y:S04]  /*30300*/  LDL.S16 R103, [R1+0x2b4] ;  /* 0x0002b40001677983 */ /* 0x0008e80000100600 */
[----:B------:R4:W4:Y:S04]  /*30310*/  LDL.S16 R102, [R1+0x2bc] ;  /* 0x0002bc0001667983 */ /* 0x0009280000100600 */
[----:B------:R-:W4:Y:S01]  /*30320*/  LDL.LU R235, [R1+0x4c] ;  /* 0x00004c0001eb7983 */ /* 0x000f220000300800 */
[----:B-1----:R-:W-:Y:S02]  /*30330*/  PRMT R87, R41, 0x5410, R40 ;  /* 0x0000541029577816 */ /* 0x002fe40000000028 */
[----:B------:R-:W-:Y:S02]  /*30340*/  @!P0 PRMT R41, R50, 0x5410, RZ ;  /* 0x0000541032298816 */ /* 0x000fe400000000ff */
[----:B------:R-:W-:Y:S02]  /*30350*/  ISETP.LE.U32.AND P0, PT, R124, UR9, PT ;  /* 0x000000097c007c0c */ /* 0x000fe4000bf03070 */
[--C-:B------:R-:W-:Y:S01]  /*30360*/  LOP3.LUT R50, R46, UR17, R43.reuse, 0x96, !PT ;  /* 0x000000112e327c12 */ /* 0x100fe2000f8e962b */
[----:B------:R1:W-:Y:S01]  /*30370*/  STG.E.U16 desc[UR22][R114.64+0x40], R41 ;  /* 0x0000402972007986 */ /* 0x0003e2000c101516 */
[----:B------:R-:W-:Y:S01]  /*30380*/  PRMT R43, R3, 0x7632, R43 ;  /* 0x00007632032b7816 */ /* 0x000fe2000000002b */
[----:B------:R-:W-:Y:S01]  /*30390*/  IMAD.WIDE.U32 R46, R47, -0x2daee0ad, RZ ;  /* 0xd2511f532f2e7825 */ /* 0x000fe200078e00ff */
[----:B------:R-:W-:Y:S02]  /*303a0*/  @!P3 PRMT R40, R49, 0x5410, RZ ;  /* 0x000054103128b816 */ /* 0x000fe400000000ff */
[----:B------:R-:W-:Y:S02]  /*303b0*/  PRMT R89, R3, 0x5410, R43 ;  /* 0x0000541003597816 */ /* 0x000fe4000000002b */
[----:B------:R-:W-:Y:S01]  /*303c0*/  LOP3.LUT R49, R42, UR16, R47, 0x96, !PT ;  /* 0x000000102a317c12 */ /* 0x000fe2000f8e962f */
[----:B------:R1:W-:Y:S01]  /*303d0*/  STG.E.U16 desc[UR22][R114.64+0x42], R40 ;  /* 0x0000422872007986 */ /* 0x0003e2000c101516 */
[----:B------:R-:W-:Y:S01]  /*303e0*/  PRMT R42, R120, 0x7610, R42 ;  /* 0x00007610782a7816 */ /* 0x000fe2000000002a */
[----:B--2---:R-:W-:Y:S02]  /*303f0*/  @!P0 HADD2 R51, -R3.H0_H0, -RZ.H0_H0 ;  /* 0xa00000ff03338230 */ /* 0x004fe40000000900 */
[----:B------:R-:W-:Y:S03]  /*30400*/  @!P1 HADD2 R85, -R43.H0_H0, -RZ.H0_H0 ;  /* 0xa00000ff2b559230 */ /* 0x000fe60000000900 */
[----:B------:R2:W-:Y:S01]  /*30410*/  @!P0 STL.S16 [R1+0x2c4], R51 ;  /* 0x0002c43301008387 */ /* 0x0005e20000100600 */
[----:B------:R-:W-:Y:S02]  /*30420*/  PRMT R54, R51, 0x7610, R54 ;  /* 0x0000761033367816 */ /* 0x000fe40000000036 */
[----:B------:R-:W-:Y:S01]  /*30430*/  LOP3.LUT R122, R109, 0xff, RZ, 0xc0, !PT ;  /* 0x000000ff6d7a7812 */ /* 0x000fe200078ec0ff */
[----:B------:R2:W-:Y:S01]  /*30440*/  @!P1 STL.S16 [R1+0x2c0], R85 ;  /* 0x0002c05501009387 */ /* 0x0005e20000100600 */
[----:B------:R-:W-:Y:S02]  /*30450*/  @!P0 PRMT R3, R54, 0x5410, RZ ;  /* 0x0000541036038816 */ /* 0x000fe400000000ff */
[----:B------:R-:W-:Y:S01]  /*30460*/  ISETP.GT.U32.AND P0, PT, R198, UR9, PT ;  /* 0x00000009c6007c0c */ /* 0x000fe2000bf04070 */
[----:B------:R3:W4:Y:S01]  /*30470*/  LDL.S16 R100, [R1+0x2b0] ;  /* 0x0002b00001647983 */ /* 0x0007220000100600 */
[----:B-1----:R-:W-:Y:S03]  /*30480*/  PRMT R41, R120, 0x7632, R41 ;  /* 0x0000763278297816 */ /* 0x002fe60000000029 */
[----:B------:R1:W-:Y:S01]  /*30490*/  STG.E.U16 desc[UR22][R44.64+0x40], R3 ;  /* 0x000040032c007986 */ /* 0x0003e2000c101516 */
[----:B------:R-:W-:Y:S01]  /*304a0*/  PRMT R40, R189, 0x7610, R40 ;  /* 0x00007610bd287816 */ /* 0x000fe20000000028 */
[----:B--2---:R-:W-:Y:S05]  /*304b0*/  IMAD.WIDE.U32 R50, R50, -0x326172a9, RZ ;  /* 0xcd9e8d5732327825 */ /* 0x004fea00078e00ff */
[----:B------:R-:W-:Y:S02]  /*304c0*/  LOP3.LUT R108, R48, UR12, R51, 0x96, !PT ;  /* 0x0000000c306c7c12 */ /* 0x000fe4000f8e9633 */
[----:B------:R-:W-:Y:S02]  /*304d0*/  PRMT R48, R85, 0x7610, R48 ;  /* 0x0000761055307816 */ /* 0x000fe40000000030 */
[----:B------:R2:W2:Y:S01]  /*304e0*/  LDL.S16 R85, [R1+0x2b8] ;  /* 0x0002b80001557983 */ /* 0x0004a20000100600 */
[----:B------:R-:W-:Y:S01]  /*304f0*/  IMAD.WIDE.U32 R108, R108, -0x2daee0ad, RZ ;  /* 0xd2511f536c6c7825 */ /* 0x000fe200078e00ff */
[----:B------:R-:W-:Y:S02]  /*30500*/  @!P1 PRMT R43, R48, 0x5410, RZ ;  /* 0x00005410302b9816 */ /* 0x000fe400000000ff */
[----:B------:R-:W2:Y:S01]  /*30510*/  LDL.LU R236, [R1+0x44] ;  /* 0x0000440001ec7983 */ /* 0x000ea20000300800 */
[----:B------:R-:W-:Y:S01]  /*30520*/  ISETP.LE.U32.AND P1, PT, R122, UR9, PT ;  /* 0x000000097a007c0c */ /* 0x000fe2000bf23070 */
[----:B------:R-:W-:Y:S01]  /*30530*/  IMAD.WIDE.U32 R48, R49, -0x326172a9, RZ ;  /* 0xcd9e8d5731307825 */ /* 0x000fe200078e00ff */
[----:B------:R-:W-:Y:S01]  /*30540*/  LOP3.LUT R46, R46, UR15, R109, 0x96, !PT ;  /* 0x0000000f2e2e7c12 */ /* 0x000fe2000f8e966d */
[----:B------:R2:W2:Y:S01]  /*30550*/  LDL.S16 R54, [R1+0x2ac] ;  /* 0x0002ac0001367983 */ /* 0x0004a20000100600 */
[----:B-1----:R-:W-:Y:S02]  /*30560*/  PRMT R3, R189, 0x7632, R3 ;  /* 0x00007632bd037816 */ /* 0x002fe40000000003 */
[----:B------:R-:W-:Y:S01]  /*30570*/  LOP3.LUT R129, R50, UR11, R49, 0x96, !PT ;  /* 0x0000000b32817c12 */ /* 0x000fe2000f8e9631 */
[----:B------:R1:W-:Y:S01]  /*30580*/  STG.E.U16 desc[UR22][R44.64+0x42], R43 ;  /* 0x0000422b2c007986 */ /* 0x0003e2000c101516 */
[----:B------:R-:W-:Y:S05]  /*30590*/  LOP3.LUT R50, R60, R200, RZ, 0x3c, !PT ;  /* 0x000000c83c327212 */ /* 0x000fea00078e3cff */
[----:B------:R-:W-:Y:S04]  /*305a0*/  IMAD.WIDE.U32 R50, R50, -0x2daee0ad, RZ ;  /* 0xd2511f5332327825 */ /* 0x000fe800078e00ff */
[----:B-1----:R-:W-:Y:S05]  /*305b0*/  IMAD.WIDE R44, R246, 0x70, R44 ;  /* 0x00000070f62c7825 */ /* 0x002fea00078e022c */
[----:B------:R1:W-:Y:S04]  /*305c0*/  STG.E.U16 desc[UR22][R44.64+0x40], R142 ;  /* 0x0000408e2c007986 */ /* 0x0003e8000c101516 */
[----:B------:R1:W-:Y:S04]  /*305d0*/  STG.E.U16 desc[UR22][R44.64+0x42], R143 ;  /* 0x0000428f2c007986 */ /* 0x0003e8000c101516 */
[----:B------:R-:W-:Y:S04]  /*305e0*/  STG.E.U16 desc[UR22][R116.64+0x40], R136 ;  /* 0x0000408874007986 */ /* 0x000fe8000c101516 */
[----:B------:R2:W-:Y:S01]  /*305f0*/  STG.E.U16 desc[UR22][R116.64+0x42], R141 ;  /* 0x0000428d74007986 */ /* 0x0005e2000c101516 */
[----:B-1----:R-:W-:Y:S01]  /*30600*/  PRMT R142, R72, 0x5410, R69 ;  /* 0x00005410488e7816 */ /* 0x002fe20000000045 */
[----:B------:R-:W-:Y:S04]  /*30610*/  IMAD.WIDE R44, R246, -0x70, R44 ;  /* 0xffffff90f62c7825 */ /* 0x000fe800078e022c */
[----:B---3--:R-:W-:Y:S02]  /*30620*/  @P0 HADD2 R103, -R80.H0_H0, -RZ.H0_H0 ;  /* 0xa00000ff50670230 */ /* 0x008fe40000000900 */
[----:B----4-:R-:W-:Y:S03]  /*30630*/  @!P1 HADD2 R102, -R42.H0_H0, -RZ.H0_H0 ;  /* 0xa00000ff2a669230 */ /* 0x010fe60000000900 */
[----:B------:R-:W-:Y:S01]  /*30640*/  @P0 STL.S16 [R1+0x2b4], R103 ;  /* 0x0002b46701000387 */ /* 0x000fe20000100600 */
[----:B------:R-:W-:Y:S03]  /*30650*/  PRMT R83, R103, 0x7610, R83 ;  /* 0x0000761067537816 */ /* 0x000fe60000000053 */
[----:B------:R-:W-:Y:S01]  /*30660*/  @!P1 STL.S16 [R1+0x2bc], R102 ;  /* 0x0002bc6601009387 */ /* 0x000fe20000100600 */
[----:B------:R-:W-:Y:S02]  /*30670*/  @P0 PRMT R155, R83, 0x5410, RZ ;  /* 0x00005410539b0816 */ /* 0x000fe400000000ff */
[----:B------:R-:W-:Y:S02]  /*30680*/  ISETP.GT.U32.AND P0, PT, R210, UR9, PT ;  /* 0x00000009d2007c0c */ /* 0x000fe4000bf04070 */
[----:B------:R-:W-:Y:S02]  /*30690*/  PRMT R47, R102, 0x7610, R47 ;  /* 0x00007610662f7816 */ /* 0x000fe4000000002f */
[----:B------:R-:W-:Y:S02]  /*306a0*/  PRMT R83, R42, 0x5410, R41 ;  /* 0x000054102a537816 */ /* 0x000fe40000000029 */
[----:B------:R-:W-:Y:S01]  /*306b0*/  @!P1 PRMT R42, R47, 0x5410, RZ ;  /* 0x000054102f2a9816 */ /* 0x000fe200000000ff */
[----:B------:R-:W-:Y:S01]  /*306c0*/  IMAD.WIDE.U32 R46, R46, -0x326172a9, RZ ;  /* 0xcd9e8d572e2e7825 */ /* 0x000fe200078e00ff */
[----:B------:R-:W-:Y:S03]  /*306d0*/  ISETP.GT.U32.AND P1, PT, R235, UR9, PT ;  /* 0x00000009eb007c0c */ /* 0x000fe6000bf24070 */
[----:B------:R-:W-:Y:S01]  /*306e0*/  STG.E.U16 desc[UR22][R114.64+0x50], R42 ;  /* 0x0000502a72007986 */ /* 0x000fe2000c101516 */
[----:B------:R-:W-:Y:S02]  /*306f0*/  LOP3.LUT R120, R48, UR6, R47, 0x96, !PT ;  /* 0x0000000630787c12 */ /* 0x000fe4000f8e962f */
[----:B------:R-:W-:Y:S02]  /*30700*/  PRMT R150, R46, 0x7771, RZ ;  /* 0x000077712e967816 */ /* 0x000fe400000000ff */
[----:B------:R-:W-:Y:S04]  /*30710*/  LOP3.LUT R43, R120, 0xffff, RZ, 0xc0, !PT ;  /* 0x0000ffff782b7812 */ /* 0x000fe800078ec0ff */
[----:B------:R-:W-:Y:S04]  /*30720*/  SHF.R.U32.HI R174, RZ, 0x8, R43 ;  /* 0x00000008ffae7819 */ /* 0x000fe8000001162b */
[----:B------:R-:W-:Y:S04]  /*30730*/  LOP3.LUT R43, R174, 0xffff, RZ, 0xc0, !PT ;  /* 0x0000ffffae2b7812 */ /* 0x000fe800078ec0ff */
[----:B------:R-:W-:Y:S02]  /*30740*/  ISETP.LE.U32.AND P5, PT, R43, UR9, PT ;  /* 0x000000092b007c0c */ /* 0x000fe4000bfa3070 */
[----:B------:R-:W-:Y:S01]  /*30750*/  LOP3.LUT R43, R61, R101, RZ, 0x3c, !PT ;  /* 0x000000653d2b7212 */ /* 0x000fe200078e3cff */
[----:B------:R-:W-:Y:S05]  /*30760*/  @P0 HADD2 R100, -R41.H0_H0, -RZ.H0_H0 ;  /* 0xa00000ff29640230 */ /* 0x000fea0000000900 */
[----:B------:R-:W-:Y:S01]  /*30770*/  @P0 STL.S16 [R1+0x2b0], R100 ;  /* 0x0002b06401000387 */ /* 0x000fe20000100600 */
[----:B------:R-:W-:Y:S04]  /*30780*/  PRMT R48, R100, 0x7610, R48 ;  /* 0x0000761064307816 */ /* 0x000fe80000000030 */
[----:B------:R-:W-:Y:S01]  /*30790*/  @P0 PRMT R41, R48, 0x5410, RZ ;  /* 0x0000541030290816 */ /* 0x000fe200000000ff */
[----:B------:R-:W-:Y:S04]  /*307a0*/  IMAD.WIDE.U32 R48, R43, -0x2daee0ad, RZ ;  /* 0xd2511f532b307825 */ /* 0x000fe800078e00ff */
[----:B------:R1:W-:Y:S01]  /*307b0*/  STG.E.U16 desc[UR22][R114.64+0x52], R41 ;  /* 0x0000522972007986 */ /* 0x0003e2000c101516 */
[----:B------:R-:W-:Y:S05]  /*307c0*/  LOP3.LUT R43, R104, UR26, R49, 0x96, !PT ;  /* 0x0000001a682b7c12 */ /* 0x000fea000f8e9631 */
[----:B------:R-:W-:Y:S04]  /*307d0*/  IMAD.WIDE.U32 R118, R43, -0x326172a9, RZ ;  /* 0xcd9e8d572b767825 */ /* 0x000fe800078e00ff */
[----:B--2---:R-:W-:Y:S01]  /*307e0*/  @P1 HADD2 R85, -R40.H0_H0, -RZ.H0_H0 ;  /* 0xa00000ff28551230 */ /* 0x004fe20000000900 */
[----:B------:R-:W-:Y:S04]  /*307f0*/  ISETP.GT.U32.AND P0, PT, R236, UR9, PT ;  /* 0x00000009ec007c0c */ /* 0x000fe8000bf04070 */
[----:B------:R2:W-:Y:S01]  /*30800*/  @P1 STL.S16 [R1+0x2b8], R85 ;  /* 0x0002b85501001387 */ /* 0x0005e20000100600 */
[----:B------:R-:W-:Y:S02]  /*30810*/  PRMT R47, R85, 0x7610, R47 ;  /* 0x00007610552f7816 */ /* 0x000fe4000000002f */
[----:B------:R-:W-:Y:S01]  /*30820*/  PRMT R141, R235, 0x5410, R236 ;  /* 0x00005410eb8d7816 */ /* 0x000fe200000000ec */
[----:B------:R-:W3:Y:S01]  /*30830*/  LDL.LU R101, [R1+0x3b8] ;  /* 0x0003b80001657983 */ /* 0x000ee20000300800 */
[----:B-1----:R-:W-:Y:S04]  /*30840*/  LOP3.LUT R41, R126, UR13, R119, 0x96, !PT ;  /* 0x0000000d7e297c12 */ /* 0x002fe8000f8e9677 */
[----:B------:R-:W-:Y:S05]  /*30850*/  @P0 HADD2 R54, -R3.H0_H0, -RZ.H0_H0 ;  /* 0xa00000ff03360230 */ /* 0x000fea0000000900 */
[----:B------:R1:W-:Y:S01]  /*30860*/  @P0 STL.S16 [R1+0x2ac], R54 ;  /* 0x0002ac3601000387 */ /* 0x0003e20000100600 */
[----:B------:R-:W-:Y:S03]  /*30870*/  PRMT R60, R54, 0x7610, R60 ;  /* 0x00007610363c7816 */ /* 0x000fe6000000003c */
[----:B------:R-:W4:Y:S01]  /*30880*/  LDL.LU.64 R104, [R1+0x3b0] ;  /* 0x0003b00001687983 */ /* 0x000f220000300a00 */
[----:B--2---:R-:W-:Y:S05]  /*30890*/  PRMT R85, R40, 0x5410, R3 ;  /* 0x0000541028557816 */ /* 0x004fea0000000003 */
[----:B------:R2:W2:Y:S01]  /*308a0*/  LDL.S16 R100, [R1+0x294] ;  /* 0x0002940001647983 */ /* 0x0004a20000100600 */
[----:B------:R-:W-:Y:S01]  /*308b0*/  @P0 PRMT R3, R60, 0x5410, RZ ;  /* 0x000054103c030816 */ /* 0x000fe200000000ff */
[----:B------:R-:W-:Y:S01]  /*308c0*/  IMAD.WIDE.U32 R60, R41, -0x2daee0ad, RZ ;  /* 0xd2511f53293c7825 */ /* 0x000fe200078e00ff */
[----:B------:R-:W-:Y:S02]  /*308d0*/  ISETP.LE.U32.AND P0, PT, R138, UR9, PT ;  /* 0x000000098a007c0c */ /* 0x000fe4000bf03070 */
[----:B------:R-:W-:Y:S01]  /*308e0*/  @P1 PRMT R40, R47, 0x5410, RZ ;  /* 0x000054102f281816 */ /* 0x000fe200000000ff */
[----:B------:R1:W-:Y:S01]  /*308f0*/  STG.E.U16 desc[UR22][R44.64+0x52], R3 ;  /* 0x000052032c007986 */ /* 0x0003e2000c101516 */
[----:B------:R-:W-:Y:S02]  /*30900*/  PRMT R41, R2, 0x7632, R41 ;  /* 0x0000763202297816 */ /* 0x000fe40000000029 */
[----:B------:R-:W-:Y:S01]  /*30910*/  LOP3.LUT R47, R48, UR17, R51, 0x96, !PT ;  /* 0x00000011302f7c12 */ /* 0x000fe2000f8e9633 */
[----:B------:R1:W-:Y:S01]  /*30920*/  STG.E.U16 desc[UR22][R44.64+0x50], R40 ;  /* 0x000050282c007986 */ /* 0x0003e2000c101516 */
[----:B------:R-:W-:Y:S01]  /*30930*/  IMAD.WIDE R48, R246, 0x70, R44 ;  /* 0x00000070f6307825 */ /* 0x000fe200078e022c */
[----:B------:R-:W-:Y:S02]  /*30940*/  PRMT R102, R2, 0x5410, R41 ;  /* 0x0000541002667816 */ /* 0x000fe40000000029 */
[----:B------:R-:W-:Y:S01]  /*30950*/  LOP3.LUT R50, R50, UR16, R61, 0x96, !PT ;  /* 0x0000001032327c12 */ /* 0x000fe2000f8e963d */
[----:B-1----:R1:W3:Y:S01]  /*30960*/  LDL.S16 R54, [R1+0x290] ;  /* 0x0002900001367983 */ /* 0x0022e20000100600 */
[----:B------:R-:W-:Y:S03]  /*30970*/  IMAD.WIDE.U32 R42, R47, -0x326172a9, RZ ;  /* 0xcd9e8d572f2a7825 */ /* 0x000fe600078e00ff */
[----:B------:R-:W4:Y:S01]  /*30980*/  LDL.LU.64 R126, [R1+0x3a8] ;  /* 0x0003a800017e7983 */ /* 0x000f220000300a00 */
[----:B------:R-:W-:Y:S02]  /*30990*/  IMAD.MOV.U32 R47, RZ, RZ, R168 ;  /* 0x000000ffff2f7224 */ /* 0x000fe400078e00a8 */
[----:B------:R-:W-:Y:S03]  /*309a0*/  IMAD.MOV.U32 R168, RZ, RZ, R46 ;  /* 0x000000ffffa87224 */ /* 0x000fe600078e002e */
[----:B------:R1:W4:Y:S04]  /*309b0*/  LDL.S16 R109, [R1+0x28c] ;  /* 0x00028c00016d7983 */ /* 0x0003280000100600 */
[----:B------:R1:W4:Y:S04]  /*309c0*/  LDL.S16 R103, [R1+0x288] ;  /* 0x0002880001677983 */ /* 0x0003280000100600 */
[----:B------:R1:W-:Y:S01]  /*309d0*/  STG.E.U16 desc[UR22][R48.64+0x52], R135 ;  /* 0x0000528730007986 */ /* 0x0003e2000c101516 */
[----:B------:R-:W-:Y:S02]  /*309e0*/  PRMT R3, R176, 0x7632, R3 ;  /* 0x00007632b0037816 */ /* 0x000fe40000000003 */
[----:B------:R-:W-:Y:S01]  /*309f0*/  SHF.R.U32.HI R176, RZ, 0x18, R176 ;  /* 0x00000018ffb07819 */ /* 0x000fe200000116b0 */
[----:B------:R1:W-:Y:S01]  /*30a00*/  STG.E.U16 desc[UR22][R48.64+0x50], R147 ;  /* 0x0000509330007986 */ /* 0x0003e2000c101516 */
[----:B------:R-:W-:Y:S02]  /*30a10*/  LOP3.LUT R136, R3, 0xff, RZ, 0xc0, !PT ;  /* 0x000000ff03887812 */ /* 0x000fe400078ec0ff */
[----:B------:R-:W-:Y:S01]  /*30a20*/  ISETP.LE.U32.AND P1, PT, R176, UR9, PT ;  /* 0x00000009b0007c0c */ /* 0x000fe2000bf23070 */
[----:B------:R1:W-:Y:S01]  /*30a30*/  STG.E.U16 desc[UR22][R116.64+0x50], R137 ;  /* 0x0000508974007986 */ /* 0x0003e2000c101516 */
[----:B------:R-:W-:Y:S02]  /*30a40*/  LOP3.LUT R3, R118, UR12, R43, 0x96, !PT ;  /* 0x0000000c76037c12 */ /* 0x000fe4000f8e962b */
[----:B------:R-:W-:Y:S01]  /*30a50*/  PRMT R40, R107, 0x7610, R40 ;  /* 0x000076106b287816 */ /* 0x000fe20000000028 */
[----:B------:R-:W-:Y:S02]  /*30a60*/  STG.E.U16 desc[UR22][R116.64+0x52], R140 ;  /* 0x0000528c74007986 */ /* 0x000fe4000c101516 */
[----:B------:R-:W-:Y:S01]  /*30a70*/  IMAD.WIDE.U32 R118, R3, -0x2daee0ad, RZ ;  /* 0xd2511f5303767825 */ /* 0x000fe200078e00ff */
[----:B------:R-:W-:Y:S02]  /*30a80*/  PRMT R3, R107, 0x7632, R3 ;  /* 0x000076326b037816 */ /* 0x000fe40000000003 */
[----:B------:R-:W-:Y:S02]  /*30a90*/  PRMT R107, R112, 0x5410, R212 ;  /* 0x00005410706b7816 */ /* 0x000fe400000000d4 */
[----:B-1----:R-:W-:Y:S01]  /*30aa0*/  LOP3.LUT R135, R214, 0xff, RZ, 0xc0, !PT ;  /* 0x000000ffd6877812 */ /* 0x002fe200078ec0ff */
[----:B------:R-:W-:Y:S01]  /*30ab0*/  IMAD.WIDE R48, R246, -0x70, R48 ;  /* 0xffffff90f6307825 */ /* 0x000fe200078e0230 */
[----:B------:R-:W-:Y:S02]  /*30ac0*/  PRMT R147, R46, 0x7772, RZ ;  /* 0x000077722e937816 */ /* 0x000fe400000000ff */
[----:B------:R-:W-:Y:S01]  /*30ad0*/  LOP3.LUT R137, R133, 0xff, RZ, 0xc0, !PT ;  /* 0x000000ff85897812 */ /* 0x000fe200078ec0ff */
[----:B--2---:R-:W-:Y:S05]  /*30ae0*/  @!P0 HADD2 R100, -R2.H0_H0, -RZ.H0_H0 ;  /* 0xa00000ff02648230 */ /* 0x004fea0000000900 */
[----:B------:R1:W-:Y:S01]  /*30af0*/  @!P0 STL.S16 [R1+0x294], R100 ;  /* 0x0002946401008387 */ /* 0x0003e20000100600 */
[----:B------:R-:W-:Y:S04]  /*30b00*/  PRMT R51, R100, 0x7610, R51 ;  /* 0x0000761064337816 */ /* 0x000fe80000000033 */
[----:B------:R-:W-:Y:S01]  /*30b10*/  @!P0 PRMT R2, R51, 0x5410, RZ ;  /* 0x0000541033028816 */ /* 0x000fe200000000ff */
[----:B------:R-:W-:Y:S01]  /*30b20*/  IMAD.WIDE.U32 R50, R50, -0x326172a9, RZ ;  /* 0xcd9e8d5732327825 */ /* 0x000fe200078e00ff */
[----:B------:R-:W-:Y:S03]  /*30b30*/  ISETP.LE.U32.AND P0, PT, R136, UR9, PT ;  /* 0x0000000988007c0c */ /* 0x000fe6000bf03070 */
[----:B------:R2:W-:Y:S01]  /*30b40*/  STG.E.U16 desc[UR22][R114.64+0x60], R2 ;  /* 0x0000600272007986 */ /* 0x0005e2000c101516 */
[----:B---3--:R-:W-:Y:S01]  /*30b50*/  @!P2 HADD2 R54, -R41.H0_H0, -RZ.H0_H0 ;  /* 0xa00000ff2936a230 */ /* 0x008fe20000000900 */
[----:B------:R-:W-:Y:S02]  /*30b60*/  LOP3.LUT R139, R42, UR11, R51, 0x96, !PT ;  /* 0x0000000b2a8b7c12 */ /* 0x000fe4000f8e9633 */
[----:B----4-:R-:W-:Y:S01]  /*30b70*/  MUFU.EX2 R42, R126 ;  /* 0x0000007e002a7308 */ /* 0x010fe20000000800 */
[----:B------:R-:W-:Y:S01]  /*30b80*/  PRMT R51, R97, 0x5410, R99 ;  /* 0x0000541061337816 */ /* 0x000fe20000000063 */
[----:B------:R3:W-:Y:S01]  /*30b90*/  @!P2 STL.S16 [R1+0x290], R54 ;  /* 0x000290360100a387 */ /* 0x0007e20000100600 */
[----:B------:R-:W-:Y:S03]  /*30ba0*/  PRMT R44, R54, 0x7610, R44 ;  /* 0x00007610362c7816 */ /* 0x000fe6000000002c */
[----:B------:R4:W4:Y:S01]  /*30bb0*/  LDL.S16 R131, [R1+0x284] ;  /* 0x0002840001837983 */ /* 0x0009220000100600 */
[----:B------:R-:W-:Y:S01]  /*30bc0*/  @!P0 HADD2 R109, -R40.H0_H0, -RZ.H0_H0 ;  /* 0xa00000ff286d8230 */ /* 0x000fe20000000900 */
[----:B------:R-:W-:Y:S01]  /*30bd0*/  @!P2 PRMT R41, R44, 0x5410, RZ ;  /* 0x000054102c29a816 */ /* 0x000fe200000000ff */
[----:B------:R-:W-:Y:S01]  /*30be0*/  @!P1 HADD2 R103, -R3.H0_H0, -RZ.H0_H0 ;  /* 0xa00000ff03679230 */ /* 0x000fe20000000900 */
[----:B-1----:R1:W4:Y:S02]  /*30bf0*/  LDL.S16 R100, [R1+0x280] ;  /* 0x0002800001647983 */ /* 0x0023240000100600 */
[----:B------:R-:W-:Y:S02]  /*30c00*/  PRMT R45, R109, 0x7610, R45 ;  /* 0x000076106d2d7816 */ /* 0x000fe4000000002d */
[----:B------:R-:W-:Y:S01]  /*30c10*/  LOP3.LUT R44, R60, UR15, R119, 0x96, !PT ;  /* 0x0000000f3c2c7c12 */ /* 0x000fe2000f8e9677 */
[----:B------:R1:W-:Y:S01]  /*30c20*/  STG.E.U16 desc[UR22][R114.64+0x62], R41 ;  /* 0x0000622972007986 */ /* 0x0003e2000c101516 */
[----:B------:R-:W-:Y:S02]  /*30c30*/  PRMT R61, R103, 0x7610, R61 ;  /* 0x00007610673d7816 */ /* 0x000fe4000000003d */
[----:B------:R-:W-:Y:S02]  /*30c40*/  PRMT R119, R229, 0x5410, R218 ;  /* 0x00005410e5777816 */ /* 0x000fe400000000da */
[----:B------:R-:W1:Y:S01]  /*30c50*/  S2R R218, SR_TID.X ;  /* 0x0000000000da7919 */ /* 0x000e620000002100 */
[----:B--2---:R-:W-:Y:S01]  /*30c60*/  PRMT R2, R0, 0x7632, R2 ;  /* 0x0000763200027816 */ /* 0x004fe20000000002 */
[----:B---3--:R-:W2:Y:S04]  /*30c70*/  LDL.LU R54, [R1+0x24] ;  /* 0x0000240001367983 */ /* 0x008ea80000300800 */
[----:B------:R-:W-:Y:S04]  /*30c80*/  @!P0 STL.S16 [R1+0x28c], R109 ;  /* 0x00028c6d01008387 */ /* 0x000fe80000100600 */
[----:B------:R3:W-:Y:S04]  /*30c90*/  @!P1 STL.S16 [R1+0x288], R103 ;  /* 0x0002886701009387 */ /* 0x0007e80000100600 */
[----:B------:R-:W2:Y:S01]  /*30ca0*/  LDL.LU R214, [R1+0x3a0] ;  /* 0x0003a00001d67983 */ /* 0x000ea20000300800 */
[----:B-1----:R1:W3:Y:S03]  /*30cb0*/  MUFU.EX2 R41, R127 ;  /* 0x0000007f00297308 */ /* 0x0022e60000000800 */
[----:B------:R-:W2:Y:S04]  /*30cc0*/  LDL.LU R212, [R1+0x39c] ;  /* 0x00039c0001d47983 */ /* 0x000ea80000300800 */
[----:B------:R-:W2:Y:S04]  /*30cd0*/  LDL.LU R112, [R1+0x398] ;  /* 0x0003980001707983 */ /* 0x000ea80000300800 */
[----:B------:R2:W2:Y:S01]  /*30ce0*/  LDL.S16 R64, [R1+0x26c] ;  /* 0x00026c0001407983 */ /* 0x0004a20000100600 */
[----:B------:R-:W-:Y:S02]  /*30cf0*/  LOP3.LUT P3, RZ, R218, 0x4, RZ, 0xc0, !PT ;  /* 0x00000004daff7812 */ /* 0x000fe4000786c0ff */
[----:B-1----:R-:W-:Y:S02]  /*30d00*/  PRMT R127, R38, 0x5410, R39 ;  /* 0x00005410267f7816 */ /* 0x002fe40000000027 */
[----:B---3--:R-:W-:Y:S02]  /*30d10*/  PRMT R103, R40, 0x5410, R3 ;  /* 0x0000541028677816 */ /* 0x008fe40000000003 */
[----:B------:R-:W-:Y:S01]  /*30d20*/  @!P0 PRMT R40, R45, 0x5410, RZ ;  /* 0x000054102d288816 */ /* 0x000fe200000000ff */
[----:B------:R-:W-:Y:S01]  /*30d30*/  IMAD.WIDE.U32 R44, R44, -0x326172a9, RZ ;  /* 0xcd9e8d572c2c7825 */ /* 0x000fe200078e00ff */
[----:B------:R-:W-:Y:S02]  /*30d40*/  ISETP.LE.U32.AND P0, PT, R135, UR9, PT ;  /* 0x0000000987007c0c */ /* 0x000fe4000bf03070 */
[----:B------:R-:W-:Y:S01]  /*30d50*/  @!P1 PRMT R3, R61, 0x5410, RZ ;  /* 0x000054103d039816 */ /* 0x000fe200000000ff */
[----:B------:R1:W-:Y:S01]  /*30d60*/  STG.E.U16 desc[UR22][R48.64+0x60], R40 ;  /* 0x0000602830007986 */ /* 0x0003e2000c101516 */
[----:B------:R-:W-:Y:S02]  /*30d70*/  ISETP.GT.U32.AND P1, PT, R216, UR9, PT ;  /* 0x00000009d8007c0c */ /* 0x000fe4000bf24070 */
[----:B------:R-:W-:Y:S01]  /*30d80*/  LOP3.LUT R109, R50, UR6, R45, 0x96, !PT ;  /* 0x00000006326d7c12 */ /* 0x000fe2000f8e962d */
[----:B------:R3:W-:Y:S01]  /*30d90*/  STG.E.U16 desc[UR22][R48.64+0x62], R3 ;  /* 0x0000620330007986 */ /* 0x0007e2000c101516 */
[----:B------:R-:W-:Y:S02]  /*30da0*/  PRMT R50, R192, 0x7610, R50 ;  /* 0x00007610c0327816 */ /* 0x000fe40000000032 */
[----:B------:R-:W-:Y:S02]  /*30db0*/  LOP3.LUT R43, R109, 0xffff, RZ, 0xc0, !PT ;  /* 0x0000ffff6d2b7812 */ /* 0x000fe400078ec0ff */
[----:B------:R-:W-:Y:S02]  /*30dc0*/  F2FP.F16.F32.PACK_AB R97, R41, R42 ;  /* 0x0000002a2961723e */ /* 0x000fe400000000ff */
[----:B------:R-:W-:Y:S02]  /*30dd0*/  SHF.R.U32.HI R157, RZ, 0x8, R43 ;  /* 0x00000008ff9d7819 */ /* 0x000fe4000001162b */
[----:B------:R-:W-:Y:S02]  /*30de0*/  PRMT R143, R44, 0x7773, RZ ;  /* 0x000077732c8f7816 */ /* 0x000fe400000000ff */
[----:B-1----:R-:W-:Y:S04]  /*30df0*/  LOP3.LUT R40, R157, 0xffff, RZ, 0xc0, !PT ;  /* 0x0000ffff9d287812 */ /* 0x002fe800078ec0ff */
[----:B------:R-:W-:Y:S01]  /*30e00*/  ISETP.LE.U32.AND P2, PT, R40, UR9, PT ;  /* 0x0000000928007c0c */ /* 0x000fe2000bf43070 */
[----:B------:R-:W-:Y:S01]  /*30e10*/  FADD.FTZ R40, R42, R153 ;  /* 0x000000992a287221 */ /* 0x000fe20000010000 */
[----:B---3--:R-:W-:Y:S01]  /*30e20*/  PRMT R3, R192, 0x7632, R3 ;  /* 0x00007632c0037816 */ /* 0x008fe20000000003 */
[----:B------:R-:W-:Y:S02]  /*30e30*/  IMAD.MOV.U32 R153, RZ, RZ, R44 ;  /* 0x000000ffff997224 */ /* 0x000fe400078e002c */
[----:B------:R-:W-:Y:S01]  /*30e40*/  FADD.FTZ R40, R41, R40 ;  /* 0x0000002829287221 */ /* 0x000fe20000010000 */
[----:B------:R-:W-:Y:S01]  /*30e50*/  PRMT R99, R50, 0x5410, R3 ;  /* 0x0000541032637816 */ /* 0x000fe20000000003 */
[----:B----4-:R-:W-:Y:S02]  /*30e60*/  @P1 HADD2 R131, -R2.H0_H0, -RZ.H0_H0 ;  /* 0xa00000ff02831230 */ /* 0x010fe40000000900 */
[----:B------:R-:W-:Y:S03]  /*30e70*/  @!P0 HADD2 R100, -R0.H0_H0, -RZ.H0_H0 ;  /* 0xa00000ff00648230 */ /* 0x000fe60000000900 */
[----:B------:R-:W-:Y:S02]  /*30e80*/  PRMT R43, R131, 0x7610, R43 ;  /* 0x00007610832b7816 */ /* 0x000fe4000000002b */
[----:B------:R1:W-:Y:S01]  /*30e90*/  @!P0 STL.S16 [R1+0x280], R100 ;  /* 0x0002806401008387 */ /* 0x0003e20000100600 */
[----:B------:R-:W-:Y:S03]  /*30ea0*/  PRMT R60, R100, 0x7610, R60 ;  /* 0x00007610643c7816 */ /* 0x000fe6000000003c */
[----:B------:R3:W-:Y:S01]  /*30eb0*/  @P1 STL.S16 [R1+0x284], R131 ;  /* 0x0002848301001387 */ /* 0x0007e20000100600 */
[----:B--2---:R-:W-:Y:S03]  /*30ec0*/  PRMT R54, R54, 0x5410, R221 ;  /* 0x0000541036367816 */ /* 0x004fe600000000dd */
[----:B------:R-:W2:Y:S01]  /*30ed0*/  LDL.LU R221, [R1+0x394] ;  /* 0x0003940001dd7983 */ /* 0x000ea20000300800 */
[----:B-1----:R-:W-:Y:S02]  /*30ee0*/  PRMT R100, R0, 0x5410, R2 ;  /* 0x0000541000647816 */ /* 0x002fe40000000002 */
[----:B------:R-:W-:Y:S01]  /*30ef0*/  @!P0 PRMT R0, R60, 0x5410, RZ ;  /* 0x000054103c008816 */ /* 0x000fe200000000ff */
[----:B------:R-:W-:Y:S01]  /*30f00*/  IMAD.WIDE R60, R246, 0x70, R48 ;  /* 0x00000070f63c7825 */ /* 0x000fe200078e0230 */
[----:B---3--:R-:W3:Y:S01]  /*30f10*/  LDL.LU R131, [R1+0x40] ;  /* 0x0000400001837983 */ /* 0x008ee20000300800 */
[----:B------:R-:W-:Y:S02]  /*30f20*/  ISETP.GT.U32.AND P0, PT, R223, UR9, PT ;  /* 0x00000009df007c0c */ /* 0x000fe4000bf04070 */
[----:B------:R-:W-:Y:S01]  /*30f30*/  @P1 PRMT R2, R43, 0x5410, RZ ;  /* 0x000054102b021816 */ /* 0x000fe200000000ff */
[----:B------:R-:W3:Y:S04]  /*30f40*/  LDL.LU R196, [R1+0x48] ;  /* 0x0000480001c47983 */ /* 0x000ee80000300800 */
[----:B------:R-:W4:Y:S04]  /*30f50*/  LDL.LU R152, [R1+0x3c] ;  /* 0x00003c0001987983 */ /* 0x000f280000300800 */
[----:B------:R-:W4:Y:S02]  /*30f60*/  LDL.LU R154, [R1+0x38] ;  /* 0x00003800019a7983 */ /* 0x000f240000300800 */
[----:B------:R-:W-:Y:S02]  /*30f70*/  @P0 HADD2 R64, -R50.H0_H0, -RZ.H0_H0 ;  /* 0xa00000ff32400230 */ /* 0x000fe40000000900 */
[----:B------:R1:W-:Y:S03]  /*30f80*/  STG.E.U16 desc[UR22][R60.64+0x60], R146 ;  /* 0x000060923c007986 */ /* 0x0003e6000c101516 */
[----:B------:R-:W-:Y:S01]  /*30f90*/  PRMT R48, R64, 0x7610, R48 ;  /* 0x0000761040307816 */ /* 0x000fe20000000030 */
[----:B------:R-:W-:Y:S03]  /*30fa0*/  @P0 STL.S16 [R1+0x26c], R64 ;  /* 0x00026c4001000387 */ /* 0x000fe60000100600 */
[----:B------:R-:W-:Y:S01]  /*30fb0*/  @P0 PRMT R50, R48, 0x5410, RZ ;  /* 0x0000541030320816 */ /* 0x000fe200000000ff */
[----:B------:R2:W2:Y:S01]  /*30fc0*/  LDL.S16 R43, [R1+0x258] ;  /* 0x00025800012b7983 */ /* 0x0004a20000100600 */
[----:B------:R-:W-:Y:S03]  /*30fd0*/  ISETP.GT.U32.AND P0, PT, R208, UR9, PT ;  /* 0x00000009d0007c0c */ /* 0x000fe6000bf04070 */
[----:B------:R1:W-:Y:S04]  /*30fe0*/  STL [R1+0x31c], R40 ;  /* 0x00031c2801007387 */ /* 0x0003e80000100800 */
[----:B------:R-:W2:Y:S04]  /*30ff0*/  LDL.LU R39, [R1+0x390] ;  /* 0x0003900001277983 */ /* 0x000ea80000300800 */
[----:B------:R-:W2:Y:S04]  /*31000*/  LDL.LU R38, [R1+0x38c] ;  /* 0x00038c0001267983 */ /* 0x000ea80000300800 */
[----:B------:R1:W-:Y:S02]  /*31010*/  STG.E.U16 desc[UR22][R60.64+0x62], R145 ;  /* 0x000062913c007986 */ /* 0x0003e4000c101516 */
[----:B-1----:R-:W-:Y:S02]  /*31020*/  PRMT R146, R46, 0x7773, RZ ;  /* 0x000077732e927816 */ /* 0x002fe400000000ff */
[----:B------:R1:W-:Y:S04]  /*31030*/  STG.E.U16 desc[UR22][R116.64+0x60], R144 ;  /* 0x0000609074007986 */ /* 0x0003e8000c101516 */
[----:B------:R-:W-:Y:S04]  /*31040*/  STG.E.U16 desc[UR22][R116.64+0x62], R134 ;  /* 0x0000628674007986 */ /* 0x000fe8000c101516 */
[----:B------:R1:W-:Y:S01]  /*31050*/  STG.E.U16 desc[UR22][R114.64+0x72], R2 ;  /* 0x0000720272007986 */ /* 0x0003e2000c101516 */
[----:B------:R-:W-:Y:S03]  /*31060*/  LOP3.LUT R40, R47, 0xff, RZ, 0xc0, !PT ;  /* 0x000000ff2f287812 */ /* 0x000fe600078ec0ff */
[----:B------:R1:W-:Y:S01]  /*31070*/  STG.E.U16 desc[UR22][R114.64+0x70], R0 ;  /* 0x0000700072007986 */ /* 0x0003e2000c101516 */
[----:B------:R-:W-:Y:S02]  /*31080*/  PRMT R42, R40, 0x5410, R106 ;  /* 0x00005410282a7816 */ /* 0x000fe4000000006a */
[----:B------:R-:W-:Y:S01]  /*31090*/  PRMT R145, R44, 0x7771, RZ ;  /* 0x000077712c917816 */ /* 0x000fe200000000ff */
[----:B------:R-:W-:Y:S01]  /*310a0*/  IMAD.WIDE R60, R246, -0x70, R60 ;  /* 0xffffff90f63c7825 */ /* 0x000fe200078e023c */
[----:B-1----:R-:W-:Y:S04]  /*310b0*/  PRMT R144, R44, 0x7772, RZ ;  /* 0x000077722c907816 */ /* 0x002fe800000000ff */
[----:B------:R-:W-:Y:S01]  /*310c0*/  STG.E.U16 desc[UR22][R60.64+0x70], R50 ;  /* 0x000070323c007986 */ /* 0x000fe2000c101516 */
[C---:B------:R-:W-:Y:S02]  /*310d0*/  PRMT R2, R205.reuse, 0x7610, R2 ;  /* 0x00007610cd027816 */ /* 0x040fe40000000002 */
[----:B------:R-:W-:Y:S02]  /*310e0*/  PRMT R0, R205, 0x7632, R0 ;  /* 0x00007632cd007816 */ /* 0x000fe40000000000 */
[----:B---3--:R-:W-:Y:S02]  /*310f0*/  PRMT R48, R196, 0x5410, R131 ;  /* 0x00005410c4307816 */ /* 0x008fe40000000083 */
[----:B------:R-:W-:Y:S02]  /*31100*/  PRMT R131, R37, 0x5410, R220 ;  /* 0x0000541025837816 */ /* 0x000fe400000000dc */
[----:B------:R-:W3:Y:S04]  /*31110*/  LDL.LU R220, [R1+0x388] ;  /* 0x0003880001dc7983 */ /* 0x000ee80000300800 */
[----:B------:R-:W3:Y:S01]  /*31120*/  LDL.LU R37, [R1+0x384] ;  /* 0x0003840001257983 */ /* 0x000ee20000300800 */
[----:B----4-:R-:W-:Y:S03]  /*31130*/  PRMT R49, R154, 0x5410, R152 ;  /* 0x000054109a317816 */ /* 0x010fe60000000098 */
[----:B------:R-:W4:Y:S04]  /*31140*/  LDL.LU R69, [R1+0x380] ;  /* 0x0003800001457983 */ /* 0x000f280000300800 */
[----:B------:R-:W4:Y:S01]  /*31150*/  LDL.LU R72, [R1+0x37c] ;  /* 0x00037c0001487983 */ /* 0x000f220000300800 */
[----:B--2---:R-:W-:Y:S05]  /*31160*/  @P0 HADD2 R43, -R3.H0_H0, -RZ.H0_H0 ;  /* 0xa00000ff032b0230 */ /* 0x004fea0000000900 */
[----:B------:R1:W-:Y:S01]  /*31170*/  @P0 STL.S16 [R1+0x258], R43 ;  /* 0x0002582b01000387 */ /* 0x0003e20000100600 */
[----:B------:R-:W-:Y:S04]  /*31180*/  PRMT R44, R43, 0x7610, R44 ;  /* 0x000076102b2c7816 */ /* 0x000fe8000000002c */
[----:B------:R-:W-:Y:S02]  /*31190*/  @P0 PRMT R3, R44, 0x5410, RZ ;  /* 0x000054102c030816 */ /* 0x000fe400000000ff */
[----:B------:R-:W-:Y:S02]  /*311a0*/  PRMT R40, R39, 0x5410, R38 ;  /* 0x0000541027287816 */ /* 0x000fe40000000026 */
[----:B------:R-:W2:Y:S01]  /*311b0*/  LDL.LU R38, [R1+0x378] ;  /* 0x0003780001267983 */ /* 0x000ea20000300800 */
[----:B------:R-:W-:Y:S03]  /*311c0*/  ISETP.LE.U32.AND P0, PT, R137, UR9, PT ;  /* 0x0000000989007c0c */ /* 0x000fe6000bf03070 */
[----:B------:R-:W2:Y:S04]  /*311d0*/  LDL.LU R39, [R1+0x374] ;  /* 0x0003740001277983 */ /* 0x000ea80000300800 */
[----:B------:R1:W-:Y:S04]  /*311e0*/  STG.E.U16 desc[UR22][R60.64+0x72], R3 ;  /* 0x000072033c007986 */ /* 0x0003e8000c101516 */
[----:B-1----:R1:W4:Y:S01]  /*311f0*/  LDL.S16 R43, [R1+0x244] ;  /* 0x00024400012b7983 */ /* 0x0023220000100600 */
[----:B------:R-:W-:Y:S02]  /*31200*/  PRMT R3, R133, 0x7632, R3 ;  /* 0x0000763285037816 */ /* 0x000fe40000000003 */
[----:B------:R-:W-:Y:S02]  /*31210*/  SHF.R.U32.HI R133, RZ, 0x18, R133 ;  /* 0x00000018ff857819 */ /* 0x000fe40000011685 */
[----:B------:R-:W-:Y:S02]  /*31220*/  LOP3.LUT R134, R3, 0xff, RZ, 0xc0, !PT ;  /* 0x000000ff03867812 */ /* 0x000fe400078ec0ff */
[----:B------:R-:W-:Y:S02]  /*31230*/  PRMT R3, R226, 0x7610, R3 ;  /* 0x00007610e2037816 */ /* 0x000fe40000000003 */
[----:B------:R-:W-:Y:S02]  /*31240*/  ISETP.LE.U32.AND P1, PT, R134, UR9, PT ;  /* 0x0000000986007c0c */ /* 0x000fe4000bf23070 */
[----:B---3--:R-:W-:Y:S02]  /*31250*/  PRMT R41, R220, 0x5410, R212 ;  /* 0x00005410dc297816 */ /* 0x008fe400000000d4 */
[----:B------:R-:W3:Y:S04]  /*31260*/  LDL.LU R212, [R1+0x370] ;  /* 0x0003700001d47983 */ /* 0x000ee80000300800 */
[----:B------:R-:W2:Y:S04]  /*31270*/  LDL.LU R220, [R1+0x36c] ;  /* 0x00036c0001dc7983 */ /* 0x000ea80000300800 */
[----:B------:R1:W2:Y:S04]  /*31280*/  LDL.S16 R64, [R1+0x240] ;  /* 0x0002400001407983 */ /* 0x0002a80000100600 */
[----:B------:R-:W2:Y:S04]  /*31290*/  LDL R106, [R1+0x324] ;  /* 0x00032400016a7983 */ /* 0x000ea80000100800 */
[----:B------:R1:W2:Y:S04]  /*312a0*/  LDL.S16 R154, [R1+0x22c] ;  /* 0x00022c00019a7983 */ /* 0x0002a80000100600 */
[----:B------:R1:W2:Y:S01]  /*312b0*/  LDL.S16 R140, [R1+0x230] ;  /* 0x00023000018c7983 */ /* 0x0002a20000100600 */
[----:B----4-:R-:W-:Y:S05]  /*312c0*/  @!P0 HADD2 R43, -R2.H0_H0, -RZ.H0_H0 ;  /* 0xa00000ff022b8230 */ /* 0x010fea0000000900 */
[----:B------:R4:W-:Y:S04]  /*312d0*/  @!P0 STL.S16 [R1+0x244], R43 ;  /* 0x0002442b01008387 */ /* 0x0009e80000100600 */
[----:B---3--:R-:W3:Y:S01]  /*312e0*/  LDSM.16.MT88.4 R44, [R212+0x4000] ;  /* 0x00400000d42c783b */ /* 0x008ee20000004200 */
[--C-:B--2---:R-:W-:Y:S02]  /*312f0*/  HSET2.LE.AND R48, R48, R220.reuse, PT ;  /* 0x000000dc30307233 */ /* 0x104fe40003803000 */
[--C-:B------:R-:W-:Y:S02]  /*31300*/  HSET2.LE.AND R49, R49, R220.reuse, PT ;  /* 0x000000dc31317233 */ /* 0x100fe40003803000 */
[--C-:B------:R-:W-:Y:S01]  /*31310*/  HSET2.LE.AND R40, R40, R220.reuse, PT ;  /* 0x000000dc28287233 */ /* 0x100fe20003803000 */
[----:B------:R-:W-:Y:S01]  /*31320*/  @!P6 HADD2 R64, -R0.H0_H0, -RZ.H0_H0 ;  /* 0xa00000ff0040e230 */ /* 0x000fe20000000900 */
[----:B------:R-:W-:Y:S02]  /*31330*/  LOP3.LUT R48, R72, R48, RZ, 0xc0, !PT ;  /* 0x0000003048307212 */ /* 0x000fe400078ec0ff */
[----:B------:R-:W-:Y:S02]  /*31340*/  LOP3.LUT R49, R69, R49, RZ, 0xc0, !PT ;  /* 0x0000003145317212 */ /* 0x000fe400078ec0ff */
[----:B------:R-:W-:Y:S01]  /*31350*/  PRMT R72, R43, 0x7610, R72 ;  /* 0x000076102b487816 */ /* 0x000fe20000000048 */
[----:B------:R2:W-:Y:S01]  /*31360*/  @!P6 STL.S16 [R1+0x240], R64 ;  /* 0x000240400100e387 */ /* 0x0005e20000100600 */
[----:B------:R-:W-:Y:S02]  /*31370*/  PRMT R69, R64, 0x7610, R69 ;  /* 0x0000761040457816 */ /* 0x000fe40000000045 */
[----:B----4-:R-:W-:Y:S02]  /*31380*/  LOP3.LUT R43, R51, 0xff00ff, RZ, 0xc0, !PT ;  /* 0x00ff00ff332b7812 */ /* 0x010fe400078ec0ff */
[----:B------:R-:W-:Y:S01]  /*31390*/  LOP3.LUT R51, R107, 0xff00ff, RZ, 0xc0, !PT ;  /* 0x00ff00ff6b337812 */ /* 0x000fe200078ec0ff */
[----:B------:R-:W-:Y:S01]  /*313a0*/  @!P1 HADD2 R140, -R3.H0_H0, -RZ.H0_H0 ;  /* 0xa00000ff038c9230 */ /* 0x000fe20000000900 */
[----:B------:R-:W-:Y:S02]  /*313b0*/  LOP3.LUT R40, R112, R40, RZ, 0xc0, !PT ;  /* 0x0000002870287212 */ /* 0x000fe400078ec0ff */
[----:B------:R-:W-:Y:S02]  /*313c0*/  PRMT R112, R59, 0x5410, R36 ;  /* 0x000054103b707816 */ /* 0x000fe40000000024 */
[--C-:B------:R-:W-:Y:S01]  /*313d0*/  HSET2.LE.AND R41, R41, R220.reuse, PT ;  /* 0x000000dc29297233 */ /* 0x100fe20003803000 */
[----:B------:R-:W4:Y:S01]  /*313e0*/  LDL.LU R36, [R1+0x368] ;  /* 0x0003680001247983 */ /* 0x000f220000300800 */
[--C-:B------:R-:W-:Y:S02]  /*313f0*/  HSET2.LE.AND R50, R54, R220.reuse, PT ;  /* 0x000000dc36327233 */ /* 0x100fe40003803000 */
[----:B------:R-:W-:Y:S01]  /*31400*/  PRMT R59, R140, 0x7610, R59 ;  /* 0x000076108c3b7816 */ /* 0x000fe2000000003b */
[----:B------:R1:W4:Y:S01]  /*31410*/  LDL.S16 R152, [R1+0x200] ;  /* 0x0002000001987983 */ /* 0x0003220000100600 */
[----:B------:R-:W-:Y:S02]  /*31420*/  LOP3.LUT R41, R101, R41, RZ, 0xc0, !PT ;  /* 0x0000002965297212 */ /* 0x000fe400078ec0ff */
[----:B------:R-:W-:Y:S02]  /*31430*/  PRMT R101, R2, 0x5410, R0 ;  /* 0x0000541002657816 */ /* 0x000fe40000000000 */
[----:B------:R-:W-:Y:S02]  /*31440*/  @!P6 PRMT R0, R69, 0x5410, RZ ;  /* 0x000054104500e816 */ /* 0x000fe400000000ff */
[----:B------:R-:W-:Y:S02]  /*31450*/  @!P0 PRMT R2, R72, 0x5410, RZ ;  /* 0x0000541048028816 */ /* 0x000fe400000000ff */
[----:B------:R-:W-:Y:S01]  /*31460*/  ISETP.GT.U32.AND P0, PT, R197, UR9, PT ;  /* 0x00000009c5007c0c */ /* 0x000fe2000bf04070 */
[----:B--2---:R-:W-:Y:S01]  /*31470*/  VIADD R64, R212, 0x4020 ;  /* 0x00004020d4407836 */ /* 0x004fe20000000000 */
[----:B------:R-:W-:Y:S01]  /*31480*/  LOP3.LUT R50, R68, R50, RZ, 0xc0, !PT ;  /* 0x0000003244327212 */ /* 0x000fe200078ec0ff */
[----:B------:R-:W-:Y:S01]  /*31490*/  @P3 VIADD R64, R106, 0xffffffe0 ;  /* 0xffffffe06a403836 */ /* 0x000fe20000000000 */
[--C-:B------:R-:W-:Y:S01]  /*314a0*/  HSET2.LE.AND R42, R42, R220.reuse, PT ;  /* 0x000000dc2a2a7233 */ /* 0x100fe20003803000 */
[----:B------:R-:W-:Y:S01]  /*314b0*/  IMAD.WIDE R106, R246, 0x70, R60 ;  /* 0x00000070f66a7825 */ /* 0x000fe200078e023c */
[----:B------:R-:W-:Y:S02]  /*314c0*/  ISETP.LE.U32.AND P6, PT, R232, UR9, PT ;  /* 0x00000009e8007c0c */ /* 0x000fe4000bfc3070 */
[----:B------:R-:W-:Y:S01]  /*314d0*/  ISETP.GT.U32.AND P3, PT, R194, UR9, PT ;  /* 0x00000009c2007c0c */ /* 0x000fe2000bf64070 */
[----:B------:R-:W-:Y:S01]  /*314e0*/  IMAD.WIDE.U32 R68, R129, -0x2daee0ad, RZ ;  /* 0xd2511f5381447825 */ /* 0x000fe200078e00ff */
[----:B------:R2:W-:Y:S02]  /*314f0*/  STG.E.U16 desc[UR22][R106.64+0x70], R156 ;  /* 0x0000709c6a007986 */ /* 0x0005e4000c101516 */
[----:B------:R-:W-:Y:S01]  /*31500*/  LOP3.LUT R42, R52, R42, RZ, 0xc0, !PT ;  /* 0x0000002a342a7212 */ /* 0x000fe200078ec0ff */
[----:B------:R-:W-:Y:S01]  /*31510*/  @P0 HADD2 R154, -R80.H1_H1, -RZ.H0_H0 ;  /* 0xa00000ff509a0230 */ /* 0x000fe20000000d00 */
[----:B------:R3:W-:Y:S01]  /*31520*/  STG.E.U16 desc[UR22][R106.64+0x72], R158 ;  /* 0x0000729e6a007986 */ /* 0x0007e2000c101516 */
[----:B------:R-:W-:Y:S01]  /*31530*/  LOP3.LUT R126, R108, UR14, R69, 0x96, !PT ;  /* 0x0000000e6c7e7c12 */ /* 0x000fe2000f8e9645 */
[----:B------:R-:W-:Y:S01]  /*31540*/  IMAD.MOV.U32 R159, RZ, RZ, R68 ;  /* 0x000000ffff9f7224 */ /* 0x000fe200078e0044 */
[----:B------:R-:W-:Y:S01]  /*31550*/  LOP3.LUT R108, R211, 0xff, RZ, 0xc0, !PT ;  /* 0x000000ffd36c7812 */ /* 0x000fe200078ec0ff */
[----:B------:R-:W-:Y:S01]  /*31560*/  STG.E.U16 desc[UR22][R116.64+0x70], R151 ;  /* 0x0000709774007986 */ /* 0x000fe2000c101516 */
[----:B------:R-:W-:Y:S02]  /*31570*/  PRMT R61, R154, 0x7610, R61 ;  /* 0x000076109a3d7816 */ /* 0x000fe4000000003d */
[----:B------:R-:W-:Y:S01]  /*31580*/  PRMT R60, R226, 0x7632, R60 ;  /* 0x00007632e23c7816 */ /* 0x000fe2000000003c */
[----:B------:R1:W-:Y:S01]  /*31590*/  STG.E.U16 desc[UR22][R116.64+0x72], R149 ;  /* 0x0000729574007986 */ /* 0x0003e2000c101516 */
[----:B------:R-:W-:Y:S02]  /*315a0*/  PRMT R129, R80, 0x7632, R129 ;  /* 0x0000763250817816 */ /* 0x000fe40000000081 */
[----:B------:R-:W-:Y:S01]  /*315b0*/  @P0 PRMT R129, R61, 0x5410, RZ ;  /* 0x000054103d810816 */ /* 0x000fe200000000ff */
[----:B------:R1:W-:Y:S01]  /*315c0*/  STG.E.U16 desc[UR22][R114.64+0x82], R0 ;  /* 0x0000820072007986 */ /* 0x0003e2000c101516 */
[----:B------:R-:W-:Y:S02]  /*315d0*/  PRMT R72, R3, 0x5410, R60 ;  /* 0x0000541003487816 */ /* 0x000fe4000000003c */
[----:B------:R-:W-:Y:S01]  /*315e0*/  @!P1 PRMT R3, R59, 0x5410, RZ ;  /* 0x000054103b039816 */ /* 0x000fe200000000ff */
[----:B------:R-:W-:Y:S01]  /*315f0*/  STG.E.U16 desc[UR22][R114.64+0x80], R2 ;  /* 0x0000800272007986 */ /* 0x000fe2000c101516 */
[--C-:B------:R-:W-:Y:S02]  /*31600*/  HSET2.LE.AND R43, R43, R220.reuse, PT ;  /* 0x000000dc2b2b7233 */ /* 0x100fe40003803000 */
[--C-:B------:R-:W-:Y:S02]  /*31610*/  HSET2.LE.AND R51, R51, R220.reuse, PT ;  /* 0x000000dc33337233 */ /* 0x100fe40003803000 */
[----:B------:R-:W-:Y:S01]  /*31620*/  PRMT R61, R239, 0x5410, R193 ;  /* 0x00005410ef3d7816 */ /* 0x000fe200000000c1 */
[----:B--2---:R2:W2:Y:S01]  /*31630*/  LDL.S16 R156, [R1+0x210] ;  /* 0x00021000019c7983 */ /* 0x0044a20000100600 */
[----:B------:R-:W-:Y:S02]  /*31640*/  LOP3.LUT R43, R53, R43, RZ, 0xc0, !PT ;  /* 0x0000002b352b7212 */ /* 0x000fe400078ec0ff */
[----:B------:R-:W-:Y:S01]  /*31650*/  LOP3.LUT R51, R55, R51, RZ, 0xc0, !PT ;  /* 0x0000003337337212 */ /* 0x000fe200078ec0ff */
[----:B------:R1:W-:Y:S01]  /*31660*/  @P0 STL.S16 [R1+0x22c], R154 ;  /* 0x00022c9a01000387 */ /* 0x0003e20000100600 */
[----:B---3--:R-:W-:Y:S01]  /*31670*/  IMAD.WIDE R106, R246, -0x70, R106 ;  /* 0xffffff90f66a7825 */ /* 0x008fe200078e026a */
[C---:B------:R-:W-:Y:S02]  /*31680*/  PRMT R158, R68.reuse, 0x7773, RZ ;  /* 0x00007773449e7816 */ /* 0x040fe400000000ff */
[----:B------:R-:W3:Y:S01]  /*31690*/  LDSM.16.MT88.4 R52, [R64] ;  /* 0x000000004034783b */ /* 0x000ee20000004200 */
[--C-:B------:R-:W-:Y:S01]  /*316a0*/  HSET2.LE.AND R61, R61, R220.reuse, PT ;  /* 0x000000dc3d3d7233 */ /* 0x100fe20003803000 */
[-C--:B------:R-:W-:Y:S05]  /*316b0*/  HMMA.16816.F32 R4, R40, R44.reuse, R4 ;  /* 0x0000002c2804723c */ /* 0x080fea0000001804 */
[----:B-1----:R-:W-:Y:S01]  /*316c0*/  PRMT R149, R68, 0x7772, RZ ;  /* 0x0000777244957816 */ /* 0x002fe200000000ff */
[----:B------:R1:W-:Y:S01]  /*316d0*/  @!P1 STL.S16 [R1+0x230], R140 ;  /* 0x0002308c01009387 */ /* 0x0003e20000100600 */
[----:B------:R-:W-:Y:S01]  /*316e0*/  PRMT R0, R252, 0x5410, R37 ;  /* 0x00005410fc007816 */ /* 0x000fe20000000025 */
[C---:B------:R-:W-:Y:S02]  /*316f0*/  HMMA.16816.F32 R8, R48.reuse, R44, R8 ;  /* 0x0000002c3008723c */ /* 0x040fe40000001808 */
[----:B------:R-:W2:Y:S02]  /*31700*/  LDL.LU R37, [R1+0x364] ;  /* 0x0003640001257983 */ /* 0x000ea40000300800 */
[----:B------:R-:W-:Y:S01]  /*31710*/  ISETP.LE.U32.AND P1, PT, R133, UR9, PT ;  /* 0x0000000985007c0c */ /* 0x000fe2000bf23070 */
[----:B------:R-:W-:Y:S01]  /*31720*/  IMAD.MOV.U32 R44, RZ, RZ, R57 ;  /* 0x000000ffff2c7224 */ /* 0x000fe200078e0039 */
[--C-:B------:R-:W-:Y:S01]  /*31730*/  HSET2.LE.AND R0, R0, R220.reuse, PT ;  /* 0x000000dc00007233 */ /* 0x100fe20003803000 */
[----:B------:R2:W2:Y:S01]  /*31740*/  LDL.S16 R151, [R1+0x1f0] ;  /* 0x0001f00001977983 */ /* 0x0004a20000100600 */
[-C--:B------:R-:W-:Y:S03]  /*31750*/  HMMA.16816.F32 R12, R48, R46.reuse, R12 ;  /* 0x0000002e300c723c */ /* 0x080fe6000000180c */
[----:B------:R-:W-:Y:S01]  /*31760*/  PRMT R154, R68, 0x7771, RZ ;  /* 0x00007771449a7816 */ /* 0x000fe200000000ff */
[----:B------:R2:W2:Y:S01]  /*31770*/  LDL.S16 R69, [R1+0x1ec] ;  /* 0x0001ec0001457983 */ /* 0x0004a20000100600 */
[----:B------:R-:W-:Y:S01]  /*31780*/  LOP3.LUT R61, R44, R61, RZ, 0xc0, !PT ;  /* 0x0000003d2c3d7212 */ /* 0x000fe200078ec0ff */
[----:B------:R-:W-:Y:S01]  /*31790*/  IMAD.MOV.U32 R2, RZ, RZ, R56 ;  /* 0x000000ffff027224 */ /* 0x000fe200078e0038 */
[--C-:B------:R-:W-:Y:S01]  /*317a0*/  HSET2.LE.AND R44, R113, R220.reuse, PT ;  /* 0x000000dc712c7233 */ /* 0x100fe20003803000 */
[----:B------:R3:W-:Y:S01]  /*317b0*/  STG.E.U16 desc[UR22][R106.64+0x80], R3 ;  /* 0x000080036a007986 */ /* 0x0007e2000c101516 */
[----:B------:R-:W-:Y:S01]  /*317c0*/  LOP3.LUT R113, R132, 0xff, RZ, 0xc0, !PT ;  /* 0x000000ff84717812 */ /* 0x000fe200078ec0ff */
[C---:B------:R-:W-:Y:S04]  /*317d0*/  HMMA.16816.F32 R16, R40.reuse, R46, R16 ;  /* 0x0000002e2810723c */ /* 0x040fe80000001810 */
[----:B------:R-:W-:Y:S01]  /*317e0*/  LOP3.LUT R47, R127, 0xff00ff, RZ, 0xc0, !PT ;  /* 0x00ff00ff7f2f7812 */ /* 0x000fe200078ec0ff */
[----:B------:R-:W-:Y:S01]  /*317f0*/  IMAD.MOV.U32 R68, RZ, RZ, R58 ;  /* 0x000000ffff447224 */ /* 0x000fe200078e003a */
[----:B-1----:R-:W-:Y:S01]  /*31800*/  LOP3.LUT R140, R109, 0xff, RZ, 0xc0, !PT ;  /* 0x000000ff6d8c7812 */ /* 0x002fe200078ec0ff */
[----:B------:R-:W1:Y:S01]  /*31810*/  LDSM.16.MT88.4 R56, [R212+0x4400] ;  /* 0x00440000d438783b */ /* 0x000e620000004200 */
[----:B------:R-:W-:Y:S01]  /*31820*/  LOP3.LUT R44, R63, R44, RZ, 0xc0, !PT ;  /* 0x0000002c3f2c7212 */ /* 0x000fe200078ec0ff */
[----:B------:R-:W-:Y:S01]  /*31830*/  IMAD.MOV.U32 R45, RZ, RZ, R62 ;  /* 0x000000ffff2d7224 */ /* 0x000fe200078e003e */
[----:B------:R-:W-:Y:S02]  /*31840*/  ISETP.LE.U32.AND P0, PT, R140, UR9, PT ;  /* 0x000000098c007c0c */ /* 0x000fe4000bf03070 */
[--C-:B------:R-:W-:Y:S01]  /*31850*/  HSET2.LE.AND R47, R47, R220.reuse, PT ;  /* 0x000000dc2f2f7233 */ /* 0x100fe20003803000 */
[-C--:B---3--:R-:W-:Y:S03]  /*31860*/  HMMA.16816.F32 R20, R40, R52.reuse, R20 ;  /* 0x000000342814723c */ /* 0x088fe60000001814 */
[----:B------:R-:W-:Y:S02]  /*31870*/  LOP3.LUT R63, R131, 0xff00ff, RZ, 0xc0, !PT ;  /* 0x00ff00ff833f7812 */ /* 0x000fe400078ec0ff */
[----:B------:R-:W-:Y:S02]  /*31880*/  LOP3.LUT R47, R70, R47, RZ, 0xc0, !PT ;  /* 0x0000002f462f7212 */ /* 0x000fe400078ec0ff */
[--C-:B------:R-:W-:Y:S01]  /*31890*/  HSET2.LE.AND R62, R119, R220.reuse, PT ;  /* 0x000000dc773e7233 */ /* 0x100fe20003803000 */
[C---:B------:R-:W-:Y:S04]  /*318a0*/  HMMA.16816.F32 R24, R48.reuse, R52, R24 ;  /* 0x000000343018723c */ /* 0x040fe80000001818 */
[C---:B------:R-:W-:Y:S02]  /*318b0*/  PRMT R52, R237.reuse, 0x7610, R52 ;  /* 0x00007610ed347816 */ /* 0x040fe40000000034 */
[----:B------:R-:W-:Y:S02]  /*318c0*/  PRMT R3, R237, 0x7632, R3 ;  /* 0x00007632ed037816 */ /* 0x000fe40000000003 */
[-C--:B------:R-:W-:Y:S03]  /*318d0*/  HMMA.16816.F32 R28, R48, R54.reuse, R28 ;  /* 0x00000036301c723c */ /* 0x080fe6000000181c */
[----:B------:R-:W-:Y:S02]  /*318e0*/  PRMT R50, R122, 0x5410, R210 ;  /* 0x000054107a327816 */ /* 0x000fe400000000d2 */
[--C-:B------:R-:W-:Y:S02]  /*318f0*/  HSET2.LE.AND R63, R63, R220.reuse, PT ;  /* 0x000000dc3f3f7233 */ /* 0x100fe40003803000 */
[----:B------:R-:W-:Y:S01]  /*31900*/  LOP3.LUT R62, R2, R62, RZ, 0xc0, !PT ;  /* 0x0000003e023e7212 */ /* 0x000fe200078ec0ff */
[----:B------:R-:W-:Y:S01]  /*31910*/  HMMA.16816.F32 R32, R40, R54, R32 ;  /* 0x000000362820723c */ /* 0x000fe20000001820 */
[----:B------:R-:W3:Y:S03]  /*31920*/  LDSM.16.MT88.4 R40, [R64+0x400] ;  /* 0x000400004028783b */ /* 0x000ee60000004200 */
[----:B------:R-:W-:Y:S02]  /*31930*/  LOP3.LUT R63, R68, R63, RZ, 0xc0, !PT ;  /* 0x0000003f443f7212 */ /* 0x000fe400078ec0ff */
[----:B------:R-:W-:Y:S02]  /*31940*/  PRMT R2, R238, 0x7632, R2 ;  /* 0x00007632ee027816 */ /* 0x000fe40000000002 */
[----:B------:R-:W-:Y:S02]  /*31950*/  PRMT R70, R209, 0x5410, R221 ;  /* 0x00005410d1467816 */ /* 0x000fe400000000dd */
[--C-:B------:R-:W-:Y:S02]  /*31960*/  HSET2.LE.AND R50, R50, R220.reuse, PT ;  /* 0x000000dc32327233 */ /* 0x100fe40003803000 */
[----:B------:R-:W-:Y:S02]  /*31970*/  PRMT R122, R108, 0x5410, R183 ;  /* 0x000054106c7a7816 */ /* 0x000fe400000000b7 */
[----:B------:R-:W-:Y:S02]  /*31980*/  PRMT R119, R180, 0x5410, R179 ;  /* 0x00005410b4777816 */ /* 0x000fe400000000b3 */
[----:B------:R-:W-:Y:S01]  /*31990*/  LOP3.LUT R50, R83, R50, RZ, 0xc0, !PT ;  /* 0x0000003253327212 */ /* 0x000fe200078ec0ff */
[----:B----4-:R-:W-:Y:S05]  /*319a0*/  @!P1 HADD2 R152, -R60.H0_H0, -RZ.H0_H0 ;  /* 0xa00000ff3c989230 */ /* 0x010fea0000000900 */
[----:B------:R-:W-:Y:S04]  /*319b0*/  PRMT R46, R152, 0x7610, R46 ;  /* 0x00007610982e7816 */ /* 0x000fe8000000002e */
[----:B------:R-:W-:Y:S02]  /*319c0*/  @!P1 PRMT R60, R46, 0x5410, RZ ;  /* 0x000054102e3c9816 */ /* 0x000fe400000000ff */
[--C-:B------:R-:W-:Y:S02]  /*319d0*/  HSET2.LE.AND R46, R112, R220.reuse, PT ;  /* 0x000000dc702e7233 */ /* 0x100fe40003803000 */
[----:B------:R-:W-:Y:S01]  /*319e0*/  PRMT R112, R93, 0x7632, R112 ;  /* 0x000076325d707816 */ /* 0x000fe20000000070 */
[----:B------:R4:W-:Y:S02]  /*319f0*/  STG.E.U16 desc[UR22][R106.64+0x82], R60 ;  /* 0x0000823c6a007986 */ /* 0x0009e4000c101516 */
[----:B------:R-:W-:Y:S02]  /*31a00*/  LOP3.LUT R46, R67, R46, RZ, 0xc0, !PT ;  /* 0x0000002e432e7212 */ /* 0x000fe400078ec0ff */
[----:B------:R-:W-:Y:S02]  /*31a10*/  PRMT R67, R199, 0x5410, R240 ;  /* 0x00005410c7437816 */ /* 0x000fe400000000f0 */
[----:B----4-:R-:W-:Y:S01]  /*31a20*/  LOP3.LUT R60, R45, R0, RZ, 0xc0, !PT ;  /* 0x000000002d3c7212 */ /* 0x010fe200078ec0ff */
[----:B------:R-:W-:Y:S01]  /*31a30*/  IMAD.WIDE R106, R246, 0x70, R106 ;  /* 0x00000070f66a7825 */ /* 0x000fe200078e026a */
[--C-:B------:R-:W-:Y:S03]  /*31a40*/  HSET2.LE.AND R45, R110, R220.reuse, PT ;  /* 0x000000dc6e2d7233 */ /* 0x100fe60003803000 */
[----:B--2---:R-:W-:Y:S01]  /*31a50*/  @!P0 HADD2 R156, -R93.H0_H0, -RZ.H0_H0 ;  /* 0xa00000ff5d9c8230 */ /* 0x004fe20000000900 */
[----:B------:R-:W-:Y:S01]  /*31a60*/  STG.E.U16 desc[UR22][R106.64+0x80], R162 ;  /* 0x000080a26a007986 */ /* 0x000fe2000c101516 */
[----:B------:R-:W-:Y:S03]  /*31a70*/  LOP3.LUT R45, R66, R45, RZ, 0xc0, !PT ;  /* 0x0000002d422d7212 */ /* 0x000fe600078ec0ff */
[----:B------:R-:W-:Y:S01]  /*31a80*/  @!P0 STL.S16 [R1+0x210], R156 ;  /* 0x0002109c01008387 */ /* 0x000fe20000100600 */
[----:B------:R-:W-:Y:S03]  /*31a90*/  PRMT R111, R156, 0x7610, R111 ;  /* 0x000076109c6f7816 */ /* 0x000fe6000000006f */
[----:B------:R-:W-:Y:S01]  /*31aa0*/  @!P1 STL.S16 [R1+0x200], R152 ;  /* 0x0002009801009387 */ /* 0x000fe20000100600 */
[----:B------:R-:W-:Y:S01]  /*31ab0*/  @!P0 PRMT R121, R111, 0x5410, RZ ;  /* 0x000054106f798816 */ /* 0x000fe200000000ff */
[-C--:B-1----:R-:W-:Y:S02]  /*31ac0*/  HMMA.16816.F32 R4, R44, R56.reuse, R4 ;  /* 0x000000382c04723c */ /* 0x082fe40000001804 */
[----:B------:R1:W5:Y:S03]  /*31ad0*/  LDL.LU R211, [R1+0x360] ;  /* 0x0003600001d37983 */ /* 0x0003660000300800 */
[----:B------:R-:W-:Y:S01]  /*31ae0*/  ISETP.LE.U32.AND P0, PT, R108, UR9, PT ;  /* 0x000000096c007c0c */ /* 0x000fe2000bf03070 */
[----:B------:R1:W2:Y:S01]  /*31af0*/  LDL.S16 R111, [R1+0x1bc] ;  /* 0x0001bc00016f7983 */ /* 0x0002a20000100600 */
[----:B------:R-:W-:Y:S01]  /*31b00*/  ISETP.GT.U32.AND P1, PT, R183, UR9, PT ;  /* 0x00000009b7007c0c */ /* 0x000fe2000bf24070 */
[C---:B------:R-:W-:Y:S01]  /*31b10*/  HMMA.16816.F32 R8, R60.reuse, R56, R8 ;  /* 0x000000383c08723c */ /* 0x040fe20000001808 */
[----:B------:R-:W-:Y:S01]  /*31b20*/  MUFU.EX2 R57, R128 ;  /* 0x0000008000397308 */ /* 0x000fe20000000800 */
[----:B------:R4:W-:Y:S02]  /*31b30*/  STG.E.U16 desc[UR22][R106.64+0x82], R163 ;  /* 0x000082a36a007986 */ /* 0x0009e4000c101516 */
[----:B------:R-:W-:Y:S02]  /*31b40*/  PRMT R56, R241, 0x7632, R56 ;  /* 0x00007632f1387816 */ /* 0x000fe40000000038 */
[----:B------:R-:W-:Y:S02]  /*31b50*/  STG.E.U16 desc[UR22][R116.64+0x80], R160 ;  /* 0x000080a074007986 */ /* 0x000fe4000c101516 */
[-C--:B------:R-:W-:Y:S02]  /*31b60*/  HMMA.16816.F32 R12, R60, R58.reuse, R12 ;  /* 0x0000003a3c0c723c */ /* 0x080fe4000000180c */
[----:B------:R-:W-:Y:S01]  /*31b70*/  STG.E.U16 desc[UR22][R116.64+0x82], R161 ;  /* 0x000082a174007986 */ /* 0x000fe2000c101516 */
[----:B------:R-:W-:Y:S02]  /*31b80*/  @!P0 HADD2 R151, -R52.H0_H0, -RZ.H0_H0 ;  /* 0xa00000ff34978230 */ /* 0x000fe40000000900 */
[----:B------:R-:W-:Y:S01]  /*31b90*/  @P1 HADD2 R69, -R3.H0_H0, -RZ.H0_H0 ;  /* 0xa00000ff03451230 */ /* 0x000fe20000000900 */
[----:B------:R-:W-:Y:S02]  /*31ba0*/  LDSM.16.MT88.4 R160, [R212+0x5c00] ;  /* 0x005c0000d4a0783b */ /* 0x000fe40000004200 */
[C---:B------:R-:W-:Y:S04]  /*31bb0*/  HMMA.16816.F32 R16, R44.reuse, R58, R16 ;  /* 0x0000003a2c10723c */ /* 0x040fe80000001810 */
[----:B------:R-:W-:Y:S01]  /*31bc0*/  PRMT R53, R69, 0x7610, R53 ;  /* 0x0000761045357816 */ /* 0x000fe20000000035 */
[----:B------:R-:W-:Y:S01]  /*31bd0*/  IMAD.WIDE R58, R246, -0x70, R106 ;  /* 0xffffff90f63a7825 */ /* 0x000fe200078e026a */
[----:B------:R-:W-:Y:S02]  /*31be0*/  @!P0 STL.S16 [R1+0x1f0], R151 ;  /* 0x0001f09701008387 */ /* 0x000fe40000100600 */
[-C--:B---3--:R-:W-:Y:S02]  /*31bf0*/  HMMA.16816.F32 R20, R44, R40.reuse, R20 ;  /* 0x000000282c14723c */ /* 0x088fe40000001814 */
[----:B------:R3:W-:Y:S01]  /*31c00*/  @P1 STL.S16 [R1+0x1ec], R69 ;  /* 0x0001ec4501001387 */ /* 0x0007e20000100600 */
[----:B------:R-:W-:Y:S02]  /*31c10*/  PRMT R0, R151, 0x7610, R0 ;  /* 0x0000761097007816 */ /* 0x000fe40000000000 */
[----:B----4-:R-:W-:Y:S01]  /*31c20*/  PRMT R107, R91, 0x7632, R107 ;  /* 0x000076325b6b7816 */ /* 0x010fe2000000006b */
[----:B------:R1:W4:Y:S02]  /*31c30*/  LDL.S16 R54, [R1+0x1a8] ;  /* 0x0001a80001367983 */ /* 0x0003240000100600 */
[C---:B------:R-:W-:Y:S04]  /*31c40*/  HMMA.16816.F32 R24, R60.reuse, R40, R24 ;  /* 0x000000283c18723c */ /* 0x040fe80000001818 */
[--C-:B------:R-:W-:Y:S02]  /*31c50*/  HSET2.LE.AND R41, R67, R220.reuse, PT ;  /* 0x000000dc43297233 */ /* 0x100fe40003803000 */
[----:B------:R-:W-:Y:S02]  /*31c60*/  PRMT R67, R223, 0x5410, R208 ;  /* 0x00005410df437816 */ /* 0x000fe400000000d0 */
[-C--:B------:R-:W-:Y:S03]  /*31c70*/  HMMA.16816.F32 R28, R60, R42.reuse, R28 ;  /* 0x0000002a3c1c723c */ /* 0x080fe6000000181c */
[----:B------:R-:W-:Y:S05]  /*31c80*/  LOP3.LUT R41, R78, R41, RZ, 0xc0, !PT ;  /* 0x000000294e297212 */ /* 0x000fea00078ec0ff */
[----:B------:R-:W-:Y:S04]  /*31c90*/  HMMA.16816.F32 R32, R44, R42, R32 ;  /* 0x0000002a2c20723c */ /* 0x000fe80000001820 */
[----:B---3--:R-:W-:Y:S02]  /*31ca0*/  PRMT R69, R52, 0x5410, R3 ;  /* 0x0000541034457816 */ /* 0x008fe40000000003 */
[----:B------:R-:W-:Y:S02]  /*31cb0*/  @!P0 PRMT R52, R0, 0x5410, RZ ;  /* 0x0000541000348816 */ /* 0x000fe400000000ff */
[----:B------:R-:W-:Y:S02]  /*31cc0*/  ISETP.GT.U32.AND P0, PT, R180, UR9, PT ;  /* 0x00000009b4007c0c */ /* 0x000fe4000bf04070 */
[----:B------:R-:W-:Y:S01]  /*31cd0*/  LOP3.LUT R0, R126, 0xffff, RZ, 0xc0, !PT ;  /* 0x0000ffff7e007812 */ /* 0x000fe200078ec0ff */
[----:B------:R-:W-:Y:S01]  /*31ce0*/  STG.E.U16 desc[UR22][R114.64+0x90], R52 ;  /* 0x0000903472007986 */ /* 0x000fe2000c101516 */
[----:B------:R-:W-:Y:S02]  /*31cf0*/  @P1 PRMT R3, R53, 0x5410, RZ ;  /* 0x0000541035031816 */ /* 0x000fe400000000ff */
[--C-:B------:R-:W-:Y:S02]  /*31d00*/  SHF.R.U32.HI R152, RZ, 0x8, R0.reuse ;  /* 0x00000008ff987819 */ /* 0x100fe40000011600 */
[----:B------:R-:W-:Y:S01]  /*31d10*/  PRMT R0, R238, 0x7610, R0 ;  /* 0x00007610ee007816 */ /* 0x000fe20000000000 */
[----:B------:R3:W-:Y:S01]  /*31d20*/  STG.E.U16 desc[UR22][R114.64+0x92], R3 ;  /* 0x0000920372007986 */ /* 0x0007e2000c101516 */
[----:B------:R-:W-:Y:S02]  /*31d30*/  LOP3.LUT R43, R142, 0xff00ff, RZ, 0xc0, !PT ;  /* 0x00ff00ff8e2b7812 */ /* 0x000fe400078ec0ff */
[----:B------:R-:W-:Y:S02]  /*31d40*/  PRMT R66, R0, 0x5410, R2 ;  /* 0x0000541000427816 */ /* 0x000fe40000000002 */
[----:B------:R-:W-:Y:S02]  /*31d50*/  LOP3.LUT R151, R152, 0xffff, RZ, 0xc0, !PT ;  /* 0x0000ffff98977812 */ /* 0x000fe400078ec0ff */
[--C-:B------:R-:W-:Y:S05]  /*31d60*/  HSET2.LE.AND R43, R43, R220.reuse, PT ;  /* 0x000000dc2b2b7233 */ /* 0x100fea0003803000 */
[----:B------:R-:W-:Y:S02]  /*31d70*/  LOP3.LUT R43, R82, R43, RZ, 0xc0, !PT ;  /* 0x0000002b522b7212 */ /* 0x000fe400078ec0ff */
[----:B------:R-:W-:Y:S01]  /*31d80*/  PRMT R82, R219, 0x5410, R185 ;  /* 0x00005410db527816 */ /* 0x000fe200000000b9 */
[----:B------:R-:W-:Y:S01]  /*31d90*/  IMAD.SHL.U32 R219, R218, 0x20, RZ ;  /* 0x00000020dadb7824 */ /* 0x000fe200078e00ff */
[----:B---3--:R-:W-:Y:S04]  /*31da0*/  PRMT R3, R241, 0x7610, R3 ;  /* 0x00007610f1037816 */ /* 0x008fe80000000003 */
[----:B------:R-:W-:Y:S01]  /*31db0*/  PRMT R62, R3, 0x5410, R56 ;  /* 0x00005410033e7816 */ /* 0x000fe20000000038 */
[----:B--2---:R-:W-:Y:S05]  /*31dc0*/  @P0 HADD2 R111, -R0.H0_H0, -RZ.H0_H0 ;  /* 0xa00000ff006f0230 */ /* 0x004fea0000000900 */
[----:B------:R2:W-:Y:S01]  /*31dd0*/  @P0 STL.S16 [R1+0x1bc], R111 ;  /* 0x0001bc6f01000387 */ /* 0x0005e20000100600 */
[----:B------:R-:W-:Y:S03]  /*31de0*/  PRMT R48, R111, 0x7610, R48 ;  /* 0x000076106f307816 */ /* 0x000fe60000000030 */
[----:B------:R1:W3:Y:S01]  /*31df0*/  LDL.S16 R53, [R1+0x198] ;  /* 0x0001980001357983 */ /* 0x0002e20000100600 */
[----:B------:R-:W-:Y:S01]  /*31e00*/  @P0 PRMT R0, R48, 0x5410, RZ ;  /* 0x0000541030000816 */ /* 0x000fe200000000ff */
[----:B------:R-:W-:Y:S01]  /*31e10*/  IMAD.WIDE.U32 R48, R139, -0x2daee0ad, RZ ;  /* 0xd2511f538b307825 */ /* 0x000fe200078e00ff */
[----:B------:R-:W-:Y:S01]  /*31e20*/  ISETP.GT.U32.AND P0, PT, R179, UR9, PT ;  /* 0x00000009b3007c0c */ /* 0x000fe2000bf04070 */
[----:B------:R1:W5:Y:S02]  /*31e30*/  LDL.LU R210, [R1+0x35c] ;  /* 0x00035c0001d27983 */ /* 0x0003640000300800 */
[----:B------:R-:W-:Y:S01]  /*31e40*/  IMAD.MOV.U32 R139, RZ, RZ, R48 ;  /* 0x000000ffff8b7224 */ /* 0x000fe200078e0030 */
[----:B------:R-:W-:Y:S01]  /*31e50*/  PRMT R127, R48, 0x7772, RZ ;  /* 0x00007772307f7816 */ /* 0x000fe200000000ff */
[----:B------:R1:W-:Y:S01]  /*31e60*/  STG.E.U16 desc[UR22][R58.64+0x90], R0 ;  /* 0x000090003a007986 */ /* 0x0003e2000c101516 */
[----:B------:R-:W-:Y:S02]  /*31e70*/  LOP3.LUT R110, R118, UR14, R49, 0x96, !PT ;  /* 0x0000000e766e7c12 */ /* 0x000fe4000f8e9631 */
[----:B------:R-:W-:Y:S02]  /*31e80*/  PRMT R49, R124, 0x5410, R123 ;  /* 0x000054107c317816 */ /* 0x000fe4000000007b */
[C---:B------:R-:W-:Y:S02]  /*31e90*/  PRMT R156, R48.reuse, 0x7773, RZ ;  /* 0x00007773309c7816 */ /* 0x040fe400000000ff */
[----:B------:R-:W-:Y:S02]  /*31ea0*/  PRMT R131, R48, 0x7771, RZ ;  /* 0x0000777130837816 */ /* 0x000fe400000000ff */
[----:B------:R-:W-:Y:S02]  /*31eb0*/  PRMT R48, R125, 0x5410, R148 ;  /* 0x000054107d307816 */ /* 0x000fe40000000094 */
[--C-:B------:R-:W-:Y:S02]  /*31ec0*/  HSET2.LE.AND R49, R49, R220.reuse, PT ;  /* 0x000000dc31317233 */ /* 0x100fe40003803000 */
[----:B--2---:R-:W-:Y:S02]  /*31ed0*/  PRMT R111, R243, 0x5410, R224 ;  /* 0x00005410f36f7816 */ /* 0x004fe400000000e0 */
[----:B------:R2:W5:Y:S01]  /*31ee0*/  LDL.LU R224, [R1+0x358] ;  /* 0x0003580001e07983 */ /* 0x0005620000300800 */
[----:B----4-:R-:W-:Y:S01]  /*31ef0*/  @P0 HADD2 R54, -R2.H0_H0, -RZ.H0_H0 ;  /* 0xa00000ff02360230 */ /* 0x010fe20000000900 */
[----:B------:R-:W-:Y:S02]  /*31f00*/  LOP3.LUT R49, R89, R49, RZ, 0xc0, !PT ;  /* 0x0000003159317212 */ /* 0x000fe400078ec0ff */
[----:B------:R2:W4:Y:S01]  /*31f10*/  LDL.S16 R51, [R1+0x194] ;  /* 0x0001940001337983 */ /* 0x0005220000100600 */
[--C-:B------:R-:W-:Y:S02]  /*31f20*/  HSET2.LE.AND R48, R48, R220.reuse, PT ;  /* 0x000000dc30307233 */ /* 0x100fe40003803000 */
[----:B------:R-:W-:Y:S01]  /*31f30*/  PRMT R52, R54, 0x7610, R52 ;  /* 0x0000761036347816 */ /* 0x000fe20000000034 */
[----:B------:R-:W-:Y:S01]  /*31f40*/  @P0 STL.S16 [R1+0x1a8], R54 ;  /* 0x0001a83601000387 */ /* 0x000fe20000100600 */
[--C-:B------:R-:W-:Y:S02]  /*31f50*/  HSET2.LE.AND R42, R111, R220.reuse, PT ;  /* 0x000000dc6f2a7233 */ /* 0x100fe40003803000 */
[----:B------:R-:W-:Y:S01]  /*31f60*/  @P0 PRMT R2, R52, 0x5410, RZ ;  /* 0x0000541034020816 */ /* 0x000fe200000000ff */
[----:B------:R2:W5:Y:S01]  /*31f70*/  LDL.LU R221, [R1+0x354] ;  /* 0x0003540001dd7983 */ /* 0x0005620000300800 */
[----:B------:R-:W-:Y:S01]  /*31f80*/  ISETP.LE.U32.AND P0, PT, R113, UR9, PT ;  /* 0x0000000971007c0c */ /* 0x000fe2000bf03070 */
[----:B-1----:R-:W1:Y:S01]  /*31f90*/  MUFU.EX2 R0, R104 ;  /* 0x0000006800007308 */ /* 0x002e620000000800 */
[----:B------:R-:W-:Y:S01]  /*31fa0*/  LOP3.LUT R48, R87, R48, RZ, 0xc0, !PT ;  /* 0x0000003057307212 */ /* 0x000fe200078ec0ff */
[----:B------:R2:W-:Y:S01]  /*31fb0*/  STG.E.U16 desc[UR22][R58.64+0x92], R2 ;  /* 0x000092023a007986 */ /* 0x0005e2000c101516 */
[----:B------:R-:W-:Y:S02]  /*31fc0*/  PRMT R111, R190, 0x5410, R191 ;  /* 0x00005410be6f7816 */ /* 0x000fe400000000bf */
[----:B------:R-:W-:Y:S01]  /*31fd0*/  LOP3.LUT R42, R77, R42, RZ, 0xc0, !PT ;  /* 0x0000002a4d2a7212 */ /* 0x000fe200078ec0ff */
[----:B------:R2:W5:Y:S01]  /*31fe0*/  LDL.LU R209, [R1+0x350] ;  /* 0x0003500001d17983 */ /* 0x0005620000300800 */
[----:B------:R-:W-:Y:S02]  /*31ff0*/  PRMT R77, R225, 0x5410, R222 ;  /* 0x00005410e14d7816 */ /* 0x000fe400000000de */
[----:B------:R-:W-:Y:S02]  /*32000*/  LOP3.LUT R87, R153, 0xff, RZ, 0xc0, !PT ;  /* 0x000000ff99577812 */ /* 0x000fe400078ec0ff */
[----:B------:R-:W-:Y:S02]  /*32010*/  PRMT R118, R65, 0x7610, R118 ;  /* 0x0000761041767816 */ /* 0x000fe40000000076 */
[----:B-1----:R-:W-:Y:S02]  /*32020*/  F2FP.F16.F32.PACK_AB R68, R0, R57 ;  /* 0x000000390044723e */ /* 0x002fe400000000ff */
[----:B------:R-:W-:Y:S01]  /*32030*/  PRMT R104, R91, 0x7610, R104 ;  /* 0x000076105b687816 */ /* 0x000fe20000000068 */
[----:B--2---:R-:W-:Y:S01]  /*32040*/  FADD.FTZ R2, R57, R227 ;  /* 0x000000e339027221 */ /* 0x004fe20000010000 */
[----:B------:R-:W-:Y:S04]  /*32050*/  IMAD.WIDE R58, R246, 0x70, R58 ;  /* 0x00000070f63a7825 */ /* 0x000fe800078e023a */
[----:B------:R-:W-:Y:S01]  /*32060*/  FADD.FTZ R40, R0, R2 ;  /* 0x0000000200287221 */ /* 0x000fe20000010000 */
[----:B------:R-:W-:Y:S01]  /*32070*/  PRMT R0, R132, 0x7632, R0 ;  /* 0x0000763284007816 */ /* 0x000fe20000000000 */
[----:B------:R-:W-:Y:S01]  /*32080*/  STG.E.U16 desc[UR22][R58.64+0x90], R173 ;  /* 0x000090ad3a007986 */ /* 0x000fe2000c101516 */
[----:B------:R-:W-:Y:S02]  /*32090*/  SHF.R.U32.HI R132, RZ, 0x18, R132 ;  /* 0x00000018ff847819 */ /* 0x000fe40000011684 */
[----:B------:R-:W-:Y:S01]  /*320a0*/  LOP3.LUT R106, R0, 0xff, RZ, 0xc0, !PT ;  /* 0x000000ff006a7812 */ /* 0x000fe200078ec0ff */
[----:B------:R-:W-:Y:S01]  /*320b0*/  STG.E.U16 desc[UR22][R58.64+0x92], R172 ;  /* 0x000092ac3a007986 */ /* 0x000fe2000c101516 */
[----:B------:R-:W-:Y:S02]  /*320c0*/  PRMT R2, R242, 0x7610, R2 ;  /* 0x00007610f2027816 */ /* 0x000fe40000000002 */
[----:B------:R-:W-:Y:S01]  /*320d0*/  ISETP.LE.U32.AND P1, PT, R106, UR9, PT ;  /* 0x000000096a007c0c */ /* 0x000fe2000bf23070 */
[----:B------:R-:W-:Y:S01]  /*320e0*/  STG.E.U16 desc[UR22][R116.64+0x90], R165 ;  /* 0x000090a574007986 */ /* 0x000fe2000c101516 */
[----:B------:R-:W-:Y:S03]  /*320f0*/  PRMT R0, R242, 0x7632, R0 ;  /* 0x00007632f2007816 */ /* 0x000fe60000000000 */
[----:B------:R-:W-:Y:S01]  /*32100*/  STG.E.U16 desc[UR22][R116.64+0x92], R167 ;  /* 0x000092a774007986 */ /* 0x000fe2000c101516 */
[----:B---3--:R-:W-:Y:S05]  /*32110*/  @!P2 HADD2 R53, -R93.H1_H1, -RZ.H0_H0 ;  /* 0xa00000ff5d35a230 */ /* 0x008fea0000000d00 */
[----:B------:R-:W-:Y:S01]  /*32120*/  @!P2 STL.S16 [R1+0x198], R53 ;  /* 0x000198350100a387 */ /* 0x000fe20000100600 */
[----:B------:R-:W-:Y:S03]  /*32130*/  PRMT R124, R53, 0x7610, R124 ;  /* 0x00007610357c7816 */ /* 0x000fe6000000007c */
[----:B------:R-:W1:Y:S01]  /*32140*/  LDSM.16.MT88.4 R52, [R212+0x4800] ;  /* 0x00480000d434783b */ /* 0x000e620000004200 */
[----:B------:R-:W-:Y:S01]  /*32150*/  @!P2 PRMT R112, R124, 0x5410, RZ ;  /* 0x000054107c70a816 */ /* 0x000fe200000000ff */
[----:B----4-:R-:W-:Y:S06]  /*32160*/  @!P0 HADD2 R51, -R3.H0_H0, -RZ.H0_H0 ;  /* 0xa00000ff03338230 */ /* 0x010fec0000000900 */
[----:B------:R2:W-:Y:S01]  /*32170*/  @!P0 STL.S16 [R1+0x194], R51 ;  /* 0x0001943301008387 */ /* 0x0005e20000100600 */
[----:B------:R-:W-:Y:S03]  /*32180*/  PRMT R108, R51, 0x7610, R108 ;  /* 0x00007610336c7816 */ /* 0x000fe6000000006c */
[----:B------:R4:W3:Y:S01]  /*32190*/  LDL.S16 R44, [R1+0x184] ;  /* 0x00018400012c7983 */ /* 0x0008e20000100600 */
[----:B------:R-:W-:Y:S02]  /*321a0*/  @!P0 PRMT R3, R108, 0x5410, RZ ;  /* 0x000054106c038816 */ /* 0x000fe400000000ff */
[----:B------:R-:W-:Y:S01]  /*321b0*/  ISETP.LE.U32.AND P0, PT, R132, UR9, PT ;  /* 0x0000000984007c0c */ /* 0x000fe2000bf03070 */
[----:B------:R4:W4:Y:S01]  /*321c0*/  LDL.S16 R83, [R1+0x18c] ;  /* 0x00018c0001537983 */ /* 0x0009220000100600 */
[----:B------:R-:W-:Y:S03]  /*321d0*/  PRMT R108, R195, 0x5410, R217 ;  /* 0x00005410c36c7816 */ /* 0x000fe600000000d9 */
[----:B------:R1:W-:Y:S04]  /*321e0*/  STL [R1+0x318], R40 ;  /* 0x0003182801007387 */ /* 0x0003e80000100800 */
[----:B------:R3:W4:Y:S04]  /*321f0*/  LDL.S16 R63, [R1+0x188] ;  /* 0x00018800013f7983 */ /* 0x0007280000100600 */
[----:B------:R3:W5:Y:S04]  /*32200*/  LDL.LU R208, [R1+0x34c] ;  /* 0x00034c0001d07983 */ /* 0x0007680000300800 */
[----:B------:R3:W5:Y:S01]  /*32210*/  LDL.LU R223, [R1+0x348] ;  /* 0x0003480001df7983 */ /* 0x0007620000300800 */
[----:B--2---:R-:W-:Y:S03]  /*32220*/  LOP3.LUT R51, R141, 0xff00ff, RZ, 0xc0, !PT ;  /* 0x00ff00ff8d337812 */ /* 0x004fe600078ec0ff */
[----:B------:R2:W2:Y:S02]  /*32230*/  LDL.S16 R78, [R1+0x178] ;  /* 0x00017800014e7983 */ /* 0x0004a40000100600 */
[--C-:B------:R-:W-:Y:S02]  /*32240*/  HSET2.LE.AND R51, R51, R220.reuse, PT ;  /* 0x000000dc33337233 */ /* 0x100fe40003803000 */
[----:B------:R1:W-:Y:S03]  /*32250*/  STG.E.U16 desc[UR22][R114.64+0xa0], R3 ;  /* 0x0000a00372007986 */ /* 0x0003e6000c101516 */
[----:B------:R-:W-:Y:S02]  /*32260*/  LOP3.LUT R51, R85, R51, RZ, 0xc0, !PT ;  /* 0x0000003355337212 */ /* 0x000fe400078ec0ff */
[----:B------:R2:W2:Y:S01]  /*32270*/  LDL.S16 R85, [R1+0x180] ;  /* 0x0001800001557983 */ /* 0x0004a20000100600 */
[--C-:B-1----:R-:W-:Y:S02]  /*32280*/  HSET2.LE.AND R40, R70, R220.reuse, PT ;  /* 0x000000dc46287233 */ /* 0x102fe40003803000 */
[----:B------:R-:W-:Y:S02]  /*32290*/  PRMT R70, R213, 0x5410, R214 ;  /* 0x00005410d5467816 */ /* 0x000fe400000000d6 */
[-C--:B------:R-:W-:Y:S05]  /*322a0*/  HMMA.16816.F32 R4, R48, R52.reuse, R4 ;  /* 0x000000343004723c */ /* 0x080fea0000001804 */
[----:B------:R-:W-:Y:S02]  /*322b0*/  LOP3.LUT R40, R79, R40, RZ, 0xc0, !PT ;  /* 0x000000284f287212 */ /* 0x000fe400078ec0ff */
[----:B------:R1:W2:Y:S05]  /*322c0*/  LDL.S16 R79, [R1+0x17c] ;  /* 0x00017c00014f7983 */ /* 0x0002aa0000100600 */
[C---:B------:R-:W-:Y:S04]  /*322d0*/  HMMA.16816.F32 R8, R40.reuse, R52, R8 ;  /* 0x000000342808723c */ /* 0x040fe80000001808 */
[----:B------:R-:W-:Y:S02]  /*322e0*/  PRMT R52, R109, 0x7632, R52 ;  /* 0x000076326d347816 */ /* 0x000fe40000000034 */
[----:B------:R-:W-:Y:S02]  /*322f0*/  SHF.R.U32.HI R109, RZ, 0x18, R109 ;  /* 0x00000018ff6d7819 */ /* 0x000fe4000001166d */
[----:B------:R-:W-:Y:S01]  /*32300*/  LOP3.LUT R89, R52, 0xff, RZ, 0xc0, !PT ;  /* 0x000000ff34597812 */ /* 0x000fe200078ec0ff */
[-C--:B------:R-:W-:Y:S03]  /*32310*/  HMMA.16816.F32 R12, R40, R54.reuse, R12 ;  /* 0x00000036280c723c */ /* 0x080fe6000000180c */
[----:B------:R-:W-:Y:S02]  /*32320*/  ISETP.LE.U32.AND P2, PT, R109, UR9, PT ;  /* 0x000000096d007c0c */ /* 0x000fe4000bf43070 */
[----:B------:R-:W-:Y:S03]  /*32330*/  PRMT R3, R245, 0x7610, R3 ;  /* 0x00007610f5037816 */ /* 0x000fe60000000003 */
[C---:B------:R-:W-:Y:S04]  /*32340*/  HMMA.16816.F32 R16, R48.reuse, R54, R16 ;  /* 0x000000363010723c */ /* 0x040fe80000001810 */
[----:B---3--:R-:W-:Y:S02]  /*32350*/  @!P6 HADD2 R44, -R56.H0_H0, -RZ.H0_H0 ;  /* 0xa00000ff382ce230 */ /* 0x008fe40000000900 */
[----:B----4-:R-:W-:Y:S03]  /*32360*/  @!P1 HADD2 R83, -R2.H0_H0, -RZ.H0_H0 ;  /* 0xa00000ff02539230 */ /* 0x010fe60000000900 */
[----:B------:R-:W-:Y:S01]  /*32370*/  @!P6 STL.S16 [R1+0x184], R44 ;  /* 0x0001842c0100e387 */ /* 0x000fe20000100600 */
[----:B------:R-:W-:Y:S03]  /*32380*/  PRMT R61, R44, 0x7610, R61 ;  /* 0x000076102c3d7816 */ /* 0x000fe6000000003d */
[----:B------:R-:W3:Y:S01]  /*32390*/  LDSM.16.MT88.4 R44, [R64+0x800] ;  /* 0x00080000402c783b */ /* 0x000ee20000004200 */
[----:B------:R-:W-:Y:S01]  /*323a0*/  @!P6 PRMT R56, R61, 0x5410, RZ ;  /* 0x000054103d38e816 */ /* 0x000fe200000000ff */
[----:B------:R-:W-:Y:S01]  /*323b0*/  @!P0 HADD2 R63, -R0.H0_H0, -RZ.H0_H0 ;  /* 0xa00000ff003f8230 */ /* 0x000fe20000000900 */
[----:B------:R-:W-:Y:S02]  /*323c0*/  PRMT R61, R2, 0x5410, R0 ;  /* 0x00005410023d7816 */ /* 0x000fe40000000000 */
[----:B------:R-:W-:Y:S03]  /*323d0*/  ISETP.GT.U32.AND P6, PT, R154, UR9, PT ;  /* 0x000000099a007c0c */ /* 0x000fe6000bfc4070 */
[----:B------:R4:W-:Y:S01]  /*323e0*/  @!P1 STL.S16 [R1+0x18c], R83 ;  /* 0x00018c5301009387 */ /* 0x0009e20000100600 */
[----:B------:R-:W-:Y:S02]  /*323f0*/  PRMT R57, R63, 0x7610, R57 ;  /* 0x000076103f397816 */ /* 0x000fe40000000039 */
[----:B------:R-:W-:Y:S01]  /*32400*/  PRMT R60, R83, 0x7610, R60 ;  /* 0x00007610533c7816 */ /* 0x000fe2000000003c */
[----:B------:R1:W-:Y:S01]  /*32410*/  @!P0 STL.S16 [R1+0x188], R63 ;  /* 0x0001883f01008387 */ /* 0x0003e20000100600 */
[----:B------:R-:W-:Y:S02]  /*32420*/  @!P0 PRMT R0, R57, 0x5410, RZ ;  /* 0x0000541039008816 */ /* 0x000fe400000000ff */
[----:B------:R-:W-:Y:S01]  /*32430*/  @!P1 PRMT R2, R60, 0x5410, RZ ;  /* 0x000054103c029816 */ /* 0x000fe200000000ff */
[----:B------:R3:W5:Y:S01]  /*32440*/  LDL.LU R222, [R1+0x344] ;  /* 0x0003440001de7983 */ /* 0x0007620000300800 */
[----:B------:R-:W-:Y:S02]  /*32450*/  ISETP.LE.U32.AND P1, PT, R89, UR9, PT ;  /* 0x0000000959007c0c */ /* 0x000fe4000bf23070 */
[----:B------:R-:W-:Y:S01]  /*32460*/  ISETP.LE.U32.AND P0, PT, R87, UR9, PT ;  /* 0x0000000957007c0c */ /* 0x000fe2000bf03070 */
[----:B------:R3:W5:Y:S01]  /*32470*/  LDL.LU R225, [R1+0x340] ;  /* 0x0003400001e17983 */ /* 0x0007620000300800 */
[----:B------:R-:W-:Y:S02]  /*32480*/  PRMT R60, R136, 0x5410, R176 ;  /* 0x00005410883c7816 */ /* 0x000fe400000000b0 */
[----:B------:R-:W-:Y:S01]  /*32490*/  PRMT R57, R138, 0x5410, R164 ;  /* 0x000054108a397816 */ /* 0x000fe200000000a4 */
[----:B------:R3:W5:Y:S01]  /*324a0*/  LDL.LU R217, [R1+0x33c] ;  /* 0x00033c0001d97983 */ /* 0x0007620000300800 */
[----:B------:R-:W-:Y:S03]  /*324b0*/  PRMT R89, R89, 0x5410, R109 ;  /* 0x0000541059597816 */ /* 0x000fe6000000006d */
[----:B------:R3:W-:Y:S02]  /*324c0*/  STG.E.U16 desc[UR22][R114.64+0xa2], R56 ;  /* 0x0000a23872007986 */ /* 0x0007e4000c101516 */
[----:B--2---:R-:W-:Y:S02]  /*324d0*/  @!P1 HADD2 R85, -R91.H0_H0, -RZ.H0_H0 ;  /* 0xa00000ff5b559230 */ /* 0x004fe40000000900 */
[----:B------:R-:W-:Y:S01]  /*324e0*/  @!P0 HADD2 R78, -R65.H0_H0, -RZ.H0_H0 ;  /* 0xa00000ff414e8230 */ /* 0x000fe20000000900 */
[----:B----4-:R-:W-:Y:S02]  /*324f0*/  PRMT R83, R228, 0x5410, R215 ;  /* 0x00005410e4537816 */ /* 0x010fe400000000d7 */
[----:B------:R-:W-:Y:S01]  /*32500*/  PRMT R123, R85, 0x7610, R123 ;  /* 0x00007610557b7816 */ /* 0x000fe2000000007b */
[----:B------:R-:W-:Y:S01]  /*32510*/  @!P2 HADD2 R79, -R91.H1_H1, -RZ.H0_H0 ;  /* 0xa00000ff5b4fa230 */ /* 0x000fe20000000d00 */
[----:B-1----:R-:W-:Y:S02]  /*32520*/  PRMT R63, R135, 0x5410, R216 ;  /* 0x00005410873f7816 */ /* 0x002fe400000000d8 */
[----:B------:R1:W5:Y:S01]  /*32530*/  LDL.LU R216, [R1+0x338] ;  /* 0x0003380001d87983 */ /* 0x0003620000300800 */
[----:B------:R-:W-:Y:S01]  /*32540*/  PRMT R52, R78, 0x7610, R52 ;  /* 0x000076104e347816 */ /* 0x000fe20000000034 */
[-C--:B---3--:R-:W-:Y:S02]  /*32550*/  HMMA.16816.F32 R20, R48, R44.reuse, R20 ;  /* 0x0000002c3014723c */ /* 0x088fe40000001814 */
[----:B------:R1:W5:Y:S01]  /*32560*/  LDL.LU R215, [R1+0x334] ;  /* 0x0003340001d77983 */ /* 0x0003620000300800 */
[----:B------:R-:W-:Y:S02]  /*32570*/  PRMT R53, R79, 0x7610, R53 ;  /* 0x000076104f357816 */ /* 0x000fe40000000035 */
[----:B------:R-:W-:Y:S01]  /*32580*/  @!P1 PRMT R104, R123, 0x5410, RZ ;  /* 0x000054107b689816 */ /* 0x000fe200000000ff */
[----:B------:R1:W5:Y:S01]  /*32590*/  LDL.LU R214, [R1+0x330] ;  /* 0x0003300001d67983 */ /* 0x0003620000300800 */
[----:B------:R-:W-:Y:S01]  /*325a0*/  @!P2 PRMT R107, R53, 0x5410, RZ ;  /* 0x00005410356ba816 */ /* 0x000fe200000000ff */
[C---:B------:R-:W-:Y:S02]  /*325b0*/  HMMA.16816.F32 R24, R40.reuse, R44, R24 ;  /* 0x0000002c2818723c */ /* 0x040fe40000001818 */
[----:B------:R1:W5:Y:S02]  /*325c0*/  LDL.LU R213, [R1+0x32c] ;  /* 0x00032c0001d57983 */ /* 0x0003640000300800 */
[----:B------:R-:W-:Y:S02]  /*325d0*/  LOP3.LUT R44, R67, 0xff00ff, RZ, 0xc0, !PT ;  /* 0x00ff00ff432c7812 */ /* 0x000fe400078ec0ff */
[----:B------:R1:W5:Y:S01]  /*325e0*/  LDL.LU R185, [R1+0x328] ;  /* 0x0003280001b97983 */ /* 0x0003620000300800 */
[----:B------:R-:W-:Y:S01]  /*325f0*/  PRMT R56, R244, 0x7632, R56 ;  /* 0x00007632f4387816 */ /* 0x000fe20000000038 */
[-C--:B------:R-:W-:Y:S02]  /*32600*/  HMMA.16816.F32 R28, R40, R46.reuse, R28 ;  /* 0x0000002e281c723c */ /* 0x080fe4000000181c */
[----:B------:R1:W2:Y:S01]  /*32610*/  LDL.S16 R136, [R1+0x174] ;  /* 0x0001740001887983 */ /* 0x0002a20000100600 */
[--C-:B------:R-:W-:Y:S02]  /*32620*/  HSET2.LE.AND R42, R63, R220.reuse, PT ;  /* 0x000000dc3f2a7233 */ /* 0x100fe40003803000 */
[--C-:B------:R-:W-:Y:S01]  /*32630*/  HSET2.LE.AND R43, R44, R220.reuse, PT ;  /* 0x000000dc2c2b7233 */ /* 0x100fe20003803000 */
[----:B------:R1:W3:Y:S01]  /*32640*/  LDL.S16 R135, [R1+0x170] ;  /* 0x0001700001877983 */ /* 0x0002e20000100600 */
[--C-:B------:R-:W-:Y:S01]  /*32650*/  HSET2.LE.AND R41, R60, R220.reuse, PT ;  /* 0x000000dc3c297233 */ /* 0x100fe20003803000 */
[----:B------:R-:W-:Y:S02]  /*32660*/  HMMA.16816.F32 R32, R48, R46, R32 ;  /* 0x0000002e3020723c */ /* 0x000fe40000001820 */
[----:B------:R4:W-:Y:S02]  /*32670*/  @!P1 STL.S16 [R1+0x180], R85 ;  /* 0x0001805501009387 */ /* 0x0009e40000100600 */
[----:B------:R-:W-:Y:S02]  /*32680*/  @!P0 PRMT R118, R52, 0x5410, RZ ;  /* 0x0000541034768816 */ /* 0x000fe400000000ff */
[----:B------:R-:W-:Y:S01]  /*32690*/  LOP3.LUT R47, R77, 0xff00ff, RZ, 0xc0, !PT ;  /* 0x00ff00ff4d2f7812 */ /* 0x000fe200078ec0ff */
[----:B------:R-:W-:Y:S01]  /*326a0*/  @!P2 STL.S16 [R1+0x17c], R79 ;  /* 0x00017c4f0100a387 */ /* 0x000fe20000100600 */
[----:B------:R-:W-:Y:S02]  /*326b0*/  ISETP.GT.U32.AND P2, PT, R188, UR9, PT ;  /* 0x00000009bc007c0c */ /* 0x000fe4000bf44070 */
[--C-:B------:R-:W-:Y:S01]  /*326c0*/  HSET2.LE.AND R40, R57, R220.reuse, PT ;  /* 0x000000dc39287233 */ /* 0x100fe20003803000 */
[----:B------:R1:W-:Y:S01]  /*326d0*/  @!P0 STL.S16 [R1+0x178], R78 ;  /* 0x0001784e01008387 */ /* 0x0003e20000100600 */
[----:B------:R-:W-:Y:S01]  /*326e0*/  ISETP.GT.U32.AND P0, PT, R144, UR9, PT ;  /* 0x0000000990007c0c */ /* 0x000fe2000bf04070 */
[----:B------:R-:W-:Y:S01]  /*326f0*/  IMAD.MOV.U32 R57, RZ, RZ, R86 ;  /* 0x000000ffff397224 */ /* 0x000fe200078e0056 */
[--C-:B------:R-:W-:Y:S01]  /*32700*/  HSET2.LE.AND R47, R47, R220.reuse, PT ;  /* 0x000000dc2f2f7233 */ /* 0x100fe20003803000 */
[----:B------:R2:W3:Y:S01]  /*32710*/  LDL.S16 R125, [R1+0x164] ;  /* 0x00016400017d7983 */ /* 0x0004e20000100600 */
[----:B------:R-:W-:Y:S02]  /*32720*/  LOP3.LUT R40, R102, R40, RZ, 0xc0, !PT ;  /* 0x0000002866287212 */ /* 0x000fe400078ec0ff */
[----:B------:R-:W-:Y:S01]  /*32730*/  PRMT R102, R94, 0x7610, R102 ;  /* 0x000076105e667816 */ /* 0x000fe20000000066 */
[----:B------:R2:W3:Y:S01]  /*32740*/  LDL.S16 R124, [R1+0x160] ;  /* 0x00016000017c7983 */ /* 0x0004e20000100600 */
[----:B------:R-:W-:Y:S02]  /*32750*/  LOP3.LUT R47, R57, R47, RZ, 0xc0, !PT ;  /* 0x0000002f392f7212 */ /* 0x000fe400078ec0ff */
[----:B------:R-:W-:Y:S01]  /*32760*/  LOP3.LUT R43, R99, R43, RZ, 0xc0, !PT ;  /* 0x0000002b632b7212 */ /* 0x000fe200078ec0ff */
[----:B------:R2:W3:Y:S01]  /*32770*/  LDL.S16 R123, [R1+0x168] ;  /* 0x00016800017b7983 */ /* 0x0004e20000100600 */
[--C-:B------:R-:W-:Y:S02]  /*32780*/  HSET2.LE.AND R46, R83, R220.reuse, PT ;  /* 0x000000dc532e7233 */ /* 0x100fe40003803000 */
[----:B------:R-:W-:Y:S01]  /*32790*/  LOP3.LUT R41, R103, R41, RZ, 0xc0, !PT ;  /* 0x0000002967297212 */ /* 0x000fe200078ec0ff */
[----:B------:R-:W1:Y:S01]  /*327a0*/  LDSM.16.MT88.4 R52, [R212+0x4c00] ;  /* 0x004c0000d434783b */ /* 0x000e620000004200 */
[----:B----4-:R-:W-:Y:S02]  /*327b0*/  LOP3.LUT R85, R202, 0xff, RZ, 0xc0, !PT ;  /* 0x000000ffca557812 */ /* 0x010fe400078ec0ff */
[----:B------:R-:W-:Y:S02]  /*327c0*/  LOP3.LUT R42, R100, R42, RZ, 0xc0, !PT ;  /* 0x0000002a642a7212 */ /* 0x000fe400078ec0ff */
[----:B------:R-:W-:Y:S02]  /*327d0*/  ISETP.LE.U32.AND P1, PT, R85, UR9, PT ;  /* 0x0000000955007c0c */ /* 0x000fe4000bf23070 */
[----:B------:R-:W-:Y:S01]  /*327e0*/  PRMT R83, R134, 0x5410, R133 ;  /* 0x0000541086537816 */ /* 0x000fe20000000085 */
[----:B------:R-:W4:Y:S01]  /*327f0*/  LDSM.16.MT88.4 R48, [R64+0xc00] ;  /* 0x000c00004030783b */ /* 0x000f220000004200 */
[----:B------:R-:W-:Y:S01]  /*32800*/  PRMT R100, R87, 0x5410, R145 ;  /* 0x0000541057647816 */ /* 0x000fe20000000091 */
[----:B-1----:R-:W-:Y:S01]  /*32810*/  IMAD.WIDE R78, R246, -0x70, R58 ;  /* 0xffffff90f64e7825 */ /* 0x002fe200078e023a */
[----:B------:R-:W-:Y:S03]  /*32820*/  PRMT R103, R147, 0x5410, R146 ;  /* 0x0000541093677816 */ /* 0x000fe60000000092 */
[--C-:B------:R-:W-:Y:S01]  /*32830*/  IMAD.MOV.U32 R58, RZ, RZ, R88.reuse ;  /* 0x000000ffff3a7224 */ /* 0x100fe200078e0058 */
[----:B------:R-:W-:Y:S01]  /*32840*/  PRMT R88, R95, 0x7610, R88 ;  /* 0x000076105f587816 */ /* 0x000fe20000000058 */
[----:B------:R1:W4:Y:S01]  /*32850*/  LDL.S16 R59, [R1+0x16c] ;  /* 0x00016c00013b7983 */ /* 0x0003220000100600 */
[----:B------:R-:W-:Y:S02]  /*32860*/  IMAD.MOV.U32 R133, RZ, RZ, R36 ;  /* 0x000000ffff857224 */ /* 0x000fe400078e0024 */
[----:B------:R-:W-:Y:S01]  /*32870*/  LOP3.LUT R46, R58, R46, RZ, 0xc0, !PT ;  /* 0x0000002e3a2e7212 */ /* 0x000fe200078ec0ff */
[----:B------:R1:W-:Y:S01]  /*32880*/  STG.E.U16 desc[UR22][R78.64+0xa0], R2 ;  /* 0x0000a0024e007986 */ /* 0x0003e2000c101516 */
[----:B------:R-:W-:Y:S03]  /*32890*/  IMAD.MOV.U32 R134, RZ, RZ, R39 ;  /* 0x000000ffff867224 */ /* 0x000fe600078e0027 */
[----:B------:R1:W-:Y:S01]  /*328a0*/  STG.E.U16 desc[UR22][R78.64+0xa2], R0 ;  /* 0x0000a2004e007986 */ /* 0x0003e2000c101516 */
[-C--:B------:R-:W-:Y:S05]  /*328b0*/  HMMA.16816.F32 R4, R40, R52.reuse, R4 ;  /* 0x000000342804723c */ /* 0x080fea0000001804 */
[----:B-1----:R-:W-:Y:S02]  /*328c0*/  PRMT R2, R245, 0x7632, R2 ;  /* 0x00007632f5027816 */ /* 0x002fe40000000002 */
[----:B------:R-:W-:Y:S01]  /*328d0*/  PRMT R0, R244, 0x7610, R0 ;  /* 0x00007610f4007816 */ /* 0x000fe20000000000 */
[----:B------:R-:W-:Y:S03]  /*328e0*/  IMAD.WIDE R78, R246, 0x70, R78 ;  /* 0x00000070f64e7825 */ /* 0x000fe600078e024e */
[----:B------:R-:W-:Y:S02]  /*328f0*/  PRMT R60, R0, 0x5410, R56 ;  /* 0x00005410003c7816 */ /* 0x000fe40000000038 */
[----:B------:R-:W-:Y:S04]  /*32900*/  STG.E.U16 desc[UR22][R78.64+0xa0], R182 ;  /* 0x0000a0b64e007986 */ /* 0x000fe8000c101516 */
[----:B------:R1:W-:Y:S04]  /*32910*/  STG.E.U16 desc[UR22][R78.64+0xa2], R170 ;  /* 0x0000a2aa4e007986 */ /* 0x0003e8000c101516 */
[----:B------:R-:W-:Y:S04]  /*32920*/  STG.E.U16 desc[UR22][R116.64+0xa0], R178 ;  /* 0x0000a0b274007986 */ /* 0x000fe8000c101516 */
[----:B------:R-:W-:Y:S01]  /*32930*/  STG.E.U16 desc[UR22][R116.64+0xa2], R177 ;  /* 0x0000a2b174007986 */ /* 0x000fe2000c101516 */
[----:B-1----:R-:W-:Y:S04]  /*32940*/  IMAD.WIDE R78, R246, -0x70, R78 ;  /* 0xffffff90f64e7825 */ /* 0x002fe800078e024e */
[----:B--2---:R-:W-:Y:S02]  /*32950*/  @!P1 HADD2 R136, -R3.H0_H0, -RZ.H0_H0 ;  /* 0xa00000ff03889230 */ /* 0x004fe40000000900 */
[----:B---3--:R-:W-:Y:S03]  /*32960*/  @P3 HADD2 R135, -R2.H0_H0, -RZ.H0_H0 ;  /* 0xa00000ff02873230 */ /* 0x008fe60000000900 */
[----:B------:R-:W-:Y:S01]  /*32970*/  PRMT R128, R136, 0x7610, R128 ;  /* 0x0000761088807816 */ /* 0x000fe20000000080 */
[----:B------:R-:W-:Y:S01]  /*32980*/  @!P1 STL.S16 [R1+0x174], R136 ;  /* 0x0001748801009387 */ /* 0x000fe20000100600 */
[----:B------:R-:W-:Y:S03]  /*32990*/  PRMT R45, R135, 0x7610, R45 ;  /* 0x00007610872d7816 */ /* 0x000fe6000000002d */
[----:B------:R1:W-:Y:S01]  /*329a0*/  @P3 STL.S16 [R1+0x170], R135 ;  /* 0x0001708701003387 */ /* 0x0003e20000100600 */
[----:B------:R-:W-:Y:S05]  /*329b0*/  @P0 HADD2 R124, -R94.H0_H0, -RZ.H0_H0 ;  /* 0xa00000ff5e7c0230 */ /* 0x000fea0000000900 */
[----:B------:R-:W-:Y:S04]  /*329c0*/  PRMT R57, R124, 0x7610, R57 ;  /* 0x000076107c397816 */ /* 0x000fe80000000039 */
[----:B------:R-:W-:Y:S01]  /*329d0*/  @P0 PRMT R102, R57, 0x5410, RZ ;  /* 0x0000541039660816 */ /* 0x000fe200000000ff */
[----:B------:R-:W-:Y:S02]  /*329e0*/  IMAD.MOV.U32 R57, RZ, RZ, R76 ;  /* 0x000000ffff397224 */ /* 0x000fe400078e004c */
[----:B-1----:R-:W-:Y:S02]  /*329f0*/  IMAD.MOV.U32 R135, RZ, RZ, R38 ;  /* 0x000000ffff877224 */ /* 0x002fe400078e0026 */
[----:B----4-:R-:W-:Y:S05]  /*32a00*/  @P2 HADD2 R59, -R0.H0_H0, -RZ.H0_H0 ;  /* 0xa00000ff003b2230 */ /* 0x010fea0000000900 */
[----:B------:R-:W-:Y:S01]  /*32a10*/  PRMT R44, R59, 0x7610, R44 ;  /* 0x000076103b2c7816 */ /* 0x000fe2000000002c */
[----:B------:R1:W-:Y:S03]  /*32a20*/  @P2 STL.S16 [R1+0x16c], R59 ;  /* 0x00016c3b01002387 */ /* 0x0003e60000100600 */
[----:B------:R-:W-:Y:S01]  /*32a30*/  @P2 PRMT R0, R44, 0x5410, RZ ;  /* 0x000054102c002816 */ /* 0x000fe200000000ff */
[----:B------:R2:W3:Y:S01]  /*32a40*/  LDL.S16 R63, [R1+0x154] ;  /* 0x00015400013f7983 */ /* 0x0004e20000100600 */
[----:B------:R-:W-:Y:S02]  /*32a50*/  ISETP.GT.U32.AND P2, PT, R187, UR9, PT ;  /* 0x00000009bb007c0c */ /* 0x000fe4000bf44070 */
[--C-:B------:R-:W-:Y:S01]  /*32a60*/  HSET2.LE.AND R44, R70, R220.reuse, PT ;  /* 0x000000dc462c7233 */ /* 0x100fe20003803000 */
[----:B------:R2:W4:Y:S01]  /*32a70*/  LDL.S16 R67, [R1+0x150] ;  /* 0x0001500001437983 */ /* 0x0005220000100600 */
[----:B------:R-:W-:Y:S03]  /*32a80*/  PRMT R70, R120, 0x7632, R70 ;  /* 0x0000763278467816 */ /* 0x000fe60000000046 */
[----:B------:R-:W-:Y:S02]  /*32a90*/  LOP3.LUT R44, R92, R44, RZ, 0xc0, !PT ;  /* 0x0000002c5c2c7212 */ /* 0x000fe400078ec0ff */
[----:B------:R-:W-:Y:S02]  /*32aa0*/  PRMT R92, R65, 0x7632, R92 ;  /* 0x00007632415c7816 */ /* 0x000fe4000000005c */
[----:B------:R-:W-:Y:S02]  /*32ab0*/  LOP3.LUT R70, R70, 0xff, RZ, 0xc0, !PT ;  /* 0x000000ff46467812 */ /* 0x000fe400078ec0ff */
[----:B------:R-:W-:Y:S05]  /*32ac0*/  @P2 HADD2 R123, -R56.H0_H0, -RZ.H0_H0 ;  /* 0xa00000ff387b2230 */ /* 0x000fea0000000900 */
[----:B------:R-:W-:Y:S02]  /*32ad0*/  PRMT R77, R123, 0x7610, R77 ;  /* 0x000076107b4d7816 */ /* 0x000fe4000000004d */
[----:B-1----:R-:W-:Y:S02]  /*32ae0*/  PRMT R59, R3, 0x5410, R2 ;  /* 0x00005410033b7816 */ /* 0x002fe40000000002 */
[----:B------:R-:W-:Y:S02]  /*32af0*/  @!P1 PRMT R3, R128, 0x5410, RZ ;  /* 0x0000541080039816 */ /* 0x000fe400000000ff */
[----:B------:R-:W-:Y:S02]  /*32b00*/  ISETP.GT.U32.AND P1, PT, R145, UR9, PT ;  /* 0x0000000991007c0c */ /* 0x000fe4000bf24070 */
[----:B------:R-:W-:Y:S01]  /*32b10*/  @P2 PRMT R56, R77, 0x5410, RZ ;  /* 0x000054104d382816 */ /* 0x000fe200000000ff */
[----:B------:R1:W-:Y:S01]  /*32b20*/  STG.E.U16 desc[UR22][R114.64+0xb0], R3 ;  /* 0x0000b00372007986 */ /* 0x0003e2000c101516 */
[----:B------:R-:W-:Y:S02]  /*32b30*/  @P3 PRMT R2, R45, 0x5410, RZ ;  /* 0x000054102d023816 */ /* 0x000fe400000000ff */
[----:B------:R-:W-:Y:S02]  /*32b40*/  LOP3.LUT R77, R120, 0xff, RZ, 0xc0, !PT ;  /* 0x000000ff784d7812 */ /* 0x000fe400078ec0ff */
[--C-:B------:R-:W-:Y:S01]  /*32b50*/  HSET2.LE.AND R45, R82, R220.reuse, PT ;  /* 0x000000dc522d7233 */ /* 0x100fe20003803000 */
[----:B------:R2:W-:Y:S01]  /*32b60*/  STG.E.U16 desc[UR22][R114.64+0xb2], R2 ;  /* 0x0000b20272007986 */ /* 0x0005e2000c101516 */
[----:B------:R-:W-:Y:S02]  /*32b70*/  PRMT R82, R137, 0x5410, R184 ;  /* 0x0000541089527816 */ /* 0x000fe400000000b8 */
[----:B------:R-:W-:Y:S01]  /*32b80*/  ISETP.GT.U32.AND P3, PT, R147, UR9, PT ;  /* 0x0000000993007c0c */ /* 0x000fe2000bf64070 */
[----:B------:R-:W-:Y:S01]  /*32b90*/  @P1 HADD2 R125, -R65.H1_H1, -RZ.H0_H0 ;  /* 0xa00000ff417d1230 */ /* 0x000fe20000000d00 */
[----:B------:R-:W-:Y:S01]  /*32ba0*/  LOP3.LUT R45, R90, R45, RZ, 0xc0, !PT ;  /* 0x0000002d5a2d7212 */ /* 0x000fe200078ec0ff */
[----:B------:R2:W-:Y:S01]  /*32bb0*/  STG.E.U16 desc[UR22][R78.64+0xb0], R0 ;  /* 0x0000b0004e007986 */ /* 0x0005e2000c101516 */
[----:B------:R-:W-:Y:S02]  /*32bc0*/  PRMT R90, R95, 0x7632, R90 ;  /* 0x000076325f5a7816 */ /* 0x000fe4000000005a */
[----:B------:R-:W-:Y:S01]  /*32bd0*/  PRMT R58, R125, 0x7610, R58 ;  /* 0x000076107d3a7816 */ /* 0x000fe2000000003a */
[----:B------:R-:W-:Y:S02]  /*32be0*/  @P1 STL.S16 [R1+0x164], R125 ;  /* 0x0001647d01001387 */ /* 0x000fe40000100600 */
[C---:B------:R-:W-:Y:S02]  /*32bf0*/  HMMA.16816.F32 R8, R44.reuse, R52, R8 ;  /* 0x000000342c08723c */ /* 0x040fe40000001808 */
[----:B------:R-:W-:Y:S02]  /*32c00*/  @P0 STL.S16 [R1+0x160], R124 ;  /* 0x0001607c01000387 */ /* 0x000fe40000100600 */
[----:B------:R-:W-:Y:S02]  /*32c10*/  ISETP.LE.U32.AND P0, PT, R77, UR9, PT ;  /* 0x000000094d007c0c */ /* 0x000fe4000bf03070 */
[----:B------:R-:W-:Y:S01]  /*32c20*/  @P1 PRMT R92, R58, 0x5410, RZ ;  /* 0x000054103a5c1816 */ /* 0x000fe200000000ff */
[----:B------:R-:W-:Y:S01]  /*32c30*/  @P2 STL.S16 [R1+0x168], R123 ;  /* 0x0001687b01002387 */ /* 0x000fe20000100600 */
[----:B------:R-:W-:Y:S01]  /*32c40*/  ISETP.GT.U32.AND P2, PT, R143, UR9, PT ;  /* 0x000000098f007c0c */ /* 0x000fe2000bf44070 */
[-C--:B------:R-:W-:Y:S02]  /*32c50*/  HMMA.16816.F32 R12, R44, R54.reuse, R12 ;  /* 0x000000362c0c723c */ /* 0x080fe4000000180c */
[----:B------:R2:W-:Y:S01]  /*32c60*/  STG.E.U16 desc[UR22][R78.64+0xb2], R56 ;  /* 0x0000b2384e007986 */ /* 0x0005e2000c101516 */
[C---:B-1----:R-:W-:Y:S01]  /*32c70*/  PRMT R3, R247.reuse, 0x7610, R3 ;  /* 0x00007610f7037816 */ /* 0x042fe20000000003 */
[----:B------:R-:W-:Y:S01]  /*32c80*/  IMAD.MOV.U32 R58, RZ, RZ, R75 ;  /* 0x000000ffff3a7224 */ /* 0x000fe200078e004b */
[----:B--2---:R-:W-:Y:S03]  /*32c90*/  LOP3.LUT R2, R110, 0xffff, RZ, 0xc0, !PT ;  /* 0x0000ffff6e027812 */ /* 0x004fe600078ec0ff */
[C---:B------:R-:W-:Y:S01]  /*32ca0*/  HMMA.16816.F32 R16, R40.reuse, R54, R16 ;  /* 0x000000362810723c */ /* 0x040fe20000001810 */
[----:B------:R-:W1:Y:S03]  /*32cb0*/  LDSM.16.MT88.4 R52, [R212+0x5000] ;  /* 0x00500000d434783b */ /* 0x000e660000004200 */
[--C-:B------:R-:W-:Y:S02]  /*32cc0*/  SHF.R.U32.HI R136, RZ, 0x8, R2.reuse ;  /* 0x00000008ff887819 */ /* 0x100fe40000011602 */
[----:B------:R-:W-:Y:S02]  /*32cd0*/  PRMT R2, R247, 0x7632, R2 ;  /* 0x00007632f7027816 */ /* 0x000fe40000000002 */
[----:B------:R-:W-:Y:S01]  /*32ce0*/  LOP3.LUT R0, R136, 0xffff, RZ, 0xc0, !PT ;  /* 0x0000ffff88007812 */ /* 0x000fe200078ec0ff */
[-C--:B------:R-:W-:Y:S03]  /*32cf0*/  HMMA.16816.F32 R20, R40, R48.reuse, R20 ;  /* 0x000000302814723c */ /* 0x080fe60000001814 */
[----:B------:R-:W-:Y:S01]  /*32d00*/  ISETP.LE.U32.AND P4, PT, R0, UR9, PT ;  /* 0x0000000900007c0c */ /* 0x000fe2000bf83070 */
[----:B------:R-:W-:Y:S04]  /*32d10*/  IMAD.MOV.U32 R0, RZ, RZ, R84 ;  /* 0x000000ffff007224 */ /* 0x000fe800078e0054 */
[C---:B------:R-:W-:Y:S04]  /*32d20*/  HMMA.16816.F32 R24, R44.reuse, R48, R24 ;  /* 0x000000302c18723c */ /* 0x040fe80000001818 */
[--C-:B------:R-:W-:Y:S01]  /*32d30*/  HSET2.LE.AND R48, R108, R220.reuse, PT ;  /* 0x000000dc6c307233 */ /* 0x100fe20003803000 */
[----:B------:R-:W-:Y:S01]  /*32d40*/  IMAD.WIDE R78, R246, 0x70, R78 ;  /* 0x00000070f64e7825 */ /* 0x000fe200078e024e */
[--C-:B------:R-:W-:Y:S02]  /*32d50*/  HSET2.LE.AND R49, R111, R220.reuse, PT ;  /* 0x000000dc6f317233 */ /* 0x100fe40003803000 */
[-C--:B------:R-:W-:Y:S02]  /*32d60*/  HMMA.16816.F32 R28, R44, R50.reuse, R28 ;  /* 0x000000322c1c723c */ /* 0x080fe4000000181c */
[----:B------:R-:W-:Y:S01]  /*32d70*/  STG.E.U16 desc[UR22][R78.64+0xb0], R186 ;  /* 0x0000b0ba4e007986 */ /* 0x000fe2000c101516 */
[----:B------:R-:W-:Y:S01]  /*32d80*/  LOP3.LUT R48, R0, R48, RZ, 0xc0, !PT ;  /* 0x0000003000307212 */ /* 0x000fe200078ec0ff */
[----:B------:R-:W-:Y:S01]  /*32d90*/  IMAD.MOV.U32 R56, RZ, RZ, R81 ;  /* 0x000000ffff387224 */ /* 0x000fe200078e0051 */
[----:B------:R-:W-:Y:S01]  /*32da0*/  PRMT R0, R248, 0x7610, R0 ;  /* 0x00007610f8007816 */ /* 0x000fe20000000000 */
[----:B------:R-:W-:Y:S01]  /*32db0*/  STG.E.U16 desc[UR22][R78.64+0xb2], R181 ;  /* 0x0000b2b54e007986 */ /* 0x000fe2000c101516 */
[--C-:B------:R-:W-:Y:S01]  /*32dc0*/  HSET2.LE.AND R44, R82, R220.reuse, PT ;  /* 0x000000dc522c7233 */ /* 0x100fe20003803000 */
[----:B------:R-:W-:Y:S02]  /*32dd0*/  HMMA.16816.F32 R32, R40, R50, R32 ;  /* 0x000000322820723c */ /* 0x000fe40000001820 */
[----:B------:R-:W2:Y:S02]  /*32de0*/  LDSM.16.MT88.4 R40, [R64+0x1000] ;  /* 0x001000004028783b */ /* 0x000ea40000004200 */
[----:B------:R-:W-:Y:S02]  /*32df0*/  LOP3.LUT R49, R56, R49, RZ, 0xc0, !PT ;  /* 0x0000003138317212 */ /* 0x000fe400078ec0ff */
[----:B------:R-:W-:Y:S02]  /*32e00*/  PRMT R56, R248, 0x7632, R56 ;  /* 0x00007632f8387816 */ /* 0x000fe40000000038 */
[--C-:B------:R-:W-:Y:S02]  /*32e10*/  HSET2.LE.AND R45, R83, R220.reuse, PT ;  /* 0x000000dc532d7233 */ /* 0x100fe40003803000 */
[--C-:B------:R-:W-:Y:S01]  /*32e20*/  HSET2.LE.AND R46, R122, R220.reuse, PT ;  /* 0x000000dc7a2e7233 */ /* 0x100fe20003803000 */
[----:B------:R-:W-:Y:S01]  /*32e30*/  STG.E.U16 desc[UR22][R116.64+0xb0], R155 ;  /* 0x0000b09b74007986 */ /* 0x000fe2000c101516 */
[----:B------:R-:W-:Y:S02]  /*32e40*/  LOP3.LUT R51, R169, 0xff00ff, RZ, 0xc0, !PT ;  /* 0x00ff00ffa9337812 */ /* 0x000fe400078ec0ff */
[----:B------:R-:W-:Y:S01]  /*32e50*/  LOP3.LUT R44, R101, R44, RZ, 0xc0, !PT ;  /* 0x0000002c652c7212 */ /* 0x000fe200078ec0ff */
[----:B------:R-:W-:Y:S01]  /*32e60*/  STG.E.U16 desc[UR22][R116.64+0xb2], R129 ;  /* 0x0000b28174007986 */ /* 0x000fe2000c101516 */
[----:B------:R-:W-:Y:S02]  /*32e70*/  LOP3.LUT R45, R72, R45, RZ, 0xc0, !PT ;  /* 0x0000002d482d7212 */ /* 0x000fe400078ec0ff */
[----:B------:R-:W-:Y:S02]  /*32e80*/  LOP3.LUT R46, R69, R46, RZ, 0xc0, !PT ;  /* 0x0000002e452e7212 */ /* 0x000fe400078ec0ff */
[--C-:B------:R-:W-:Y:S02]  /*32e90*/  HSET2.LE.AND R50, R166, R220.reuse, PT ;  /* 0x000000dca6327233 */ /* 0x100fe40003803000 */
[--C-:B------:R-:W-:Y:S02]  /*32ea0*/  HSET2.LE.AND R51, R51, R220.reuse, PT ;  /* 0x000000dc33337233 */ /* 0x100fe40003803000 */
[----:B------:R-:W-:Y:S01]  /*32eb0*/  PRMT R69, R106, 0x5410, R132 ;  /* 0x000054106a457816 */ /* 0x000fe20000000084 */
[----:B------:R-:W-:Y:S01]  /*32ec0*/  IMAD.MOV.U32 R132, RZ, RZ, R37 ;  /* 0x000000ffff847224 */ /* 0x000fe200078e0025 */
[----:B------:R-:W-:Y:S02]  /*32ed0*/  LOP3.LUT R50, R57, R50, RZ, 0xc0, !PT ;  /* 0x0000003239327212 */ /* 0x000fe400078ec0ff */
[----:B------:R-:W-:Y:S01]  /*32ee0*/  LOP3.LUT R51, R58, R51, RZ, 0xc0, !PT ;  /* 0x000000333a337212 */ /* 0x000fe200078ec0ff */
[----:B------:R-:W-:Y:S01]  /*32ef0*/  IMAD.MOV.U32 R58, RZ, RZ, R71 ;  /* 0x000000ffff3a7224 */ /* 0x000fe200078e0047 */
[----:B------:R-:W-:Y:S02]  /*32f00*/  PRMT R72, R188, 0x5410, R187 ;  /* 0x00005410bc487816 */ /* 0x000fe400000000bb */
[----:B------:R-:W-:Y:S02]  /*32f10*/  PRMT R83, R94, 0x7632, R83 ;  /* 0x000076325e537816 */ /* 0x000fe40000000053 */
[----:B------:R-:W-:Y:S01]  /*32f20*/  PRMT R101, R144, 0x5410, R143 ;  /* 0x0000541090657816 */ /* 0x000fe2000000008f */
[----:B---3--:R-:W-:Y:S02]  /*32f30*/  @P2 HADD2 R63, -R94.H1_H1, -RZ.H0_H0 ;  /* 0xa00000ff5e3f2230 */ /* 0x008fe40000000d00 */
[----:B----4-:R-:W-:Y:S03]  /*32f40*/  @!P0 HADD2 R67, -R3.H0_H0, -RZ.H0_H0 ;  /* 0xa00000ff03438230 */ /* 0x010fe60000000900 */
[----:B------:R3:W-:Y:S01]  /*32f50*/  @P2 STL.S16 [R1+0x154], R63 ;  /* 0x0001543f01002387 */ /* 0x0007e20000100600 */
[----:B------:R-:W-:Y:S03]  /*32f60*/  PRMT R86, R63, 0x7610, R86 ;  /* 0x000076103f567816 */ /* 0x000fe60000000056 */
[----:B------:R4:W2:Y:S01]  /*32f70*/  LDL.S16 R99, [R1+0x148] ;  /* 0x0001480001637983 */ /* 0x0008a20000100600 */
[----:B------:R-:W-:Y:S02]  /*32f80*/  PRMT R75, R67, 0x7610, R75 ;  /* 0x00007610434b7816 */ /* 0x000fe4000000004b */
[----:B------:R-:W-:Y:S02]  /*32f90*/  @P2 PRMT R83, R86, 0x5410, RZ ;  /* 0x0000541056532816 */ /* 0x000fe400000000ff */
[----:B------:R-:W-:Y:S02]  /*32fa0*/  ISETP.GT.U32.AND P2, PT, R146, UR9, PT ;  /* 0x0000000992007c0c */ /* 0x000fe4000bf44070 */
[----:B------:R-:W-:Y:S01]  /*32fb0*/  PRMT R86, R140, 0x5410, R157 ;  /* 0x000054108c567816 */ /* 0x000fe2000000009d */
[----:B---3--:R4:W3:Y:S04]  /*32fc0*/  LDL.S16 R63, [R1+0x14c] ;  /* 0x00014c00013f7983 */ /* 0x0088e80000100600 */
[----:B------:R1:W-:Y:S04]  /*32fd0*/  @!P0 STL.S16 [R1+0x150], R67 ;  /* 0x0001504301008387 */ /* 0x0003e80000100600 */
[----:B------:R4:W4:Y:S04]  /*32fe0*/  LDL.S16 R84, [R1+0x13c] ;  /* 0x00013c0001547983 */ /* 0x0009280000100600 */
[----:B------:R2:W4:Y:S01]  /*32ff0*/  LDL.S16 R76, [R1+0x138] ;  /* 0x00013800014c7983 */ /* 0x0005220000100600 */
[----:B-1----:R-:W-:Y:S02]  /*33000*/  PRMT R67, R3, 0x5410, R2 ;  /* 0x0000541003437816 */ /* 0x002fe40000000002 */
[----:B------:R-:W-:Y:S02]  /*33010*/  @!P0 PRMT R3, R75, 0x5410, RZ ;  /* 0x000054104b038816 */ /* 0x000fe400000000ff */
[----:B------:R-:W-:Y:S01]  /*33020*/  ISETP.LE.U32.AND P0, PT, R70, UR9, PT ;  /* 0x0000000946007c0c */ /* 0x000fe2000bf03070 */
[----:B------:R1:W4:Y:S04]  /*33030*/  LDL.S16 R75, [R1+0x134] ;  /* 0x00013400014b7983 */ /* 0x0003280000100600 */
[----:B------:R-:W-:Y:S08]  /*33040*/  STG.E.U16 desc[UR22][R114.64+0xc0], R3 ;  /* 0x0000c00372007986 */ /* 0x000ff0000c101516 */
[----:B--2---:R-:W-:Y:S05]  /*33050*/  @!P0 HADD2 R99, -R0.H0_H0, -RZ.H0_H0 ;  /* 0xa00000ff00638230 */ /* 0x004fea0000000900 */
[----:B------:R-:W-:Y:S01]  /*33060*/  PRMT R82, R99, 0x7610, R82 ;  /* 0x0000761063527816 */ /* 0x000fe20000000052 */
[----:B---3--:R-:W-:Y:S05]  /*33070*/  @!P5 HADD2 R63, -R2.H0_H0, -RZ.H0_H0 ;  /* 0xa00000ff023fd230 */ /* 0x008fea0000000900 */
[----:B------:R-:W-:Y:S01]  /*33080*/  PRMT R81, R63, 0x7610, R81 ;  /* 0x000076103f517816 */ /* 0x000fe20000000051 */
[----:B------:R2:W-:Y:S03]  /*33090*/  @!P5 STL.S16 [R1+0x14c], R63 ;  /* 0x00014c3f0100d387 */ /* 0x0005e60000100600 */
[----:B------:R-:W-:Y:S01]  /*330a0*/  @!P5 PRMT R2, R81, 0x5410, RZ ;  /* 0x000054105102d816 */ /* 0x000fe200000000ff */
[----:B------:R-:W-:Y:S01]  /*330b0*/  @!P0 STL.S16 [R1+0x148], R99 ;  /* 0x0001486301008387 */ /* 0x000fe20000100600 */
[----:B------:R-:W-:Y:S03]  /*330c0*/  LOP3.LUT R81, R110, 0xff, RZ, 0xc0, !PT ;  /* 0x000000ff6e517812 */ /* 0x000fe600078ec0ff */
[----:B------:R3:W-:Y:S01]  /*330d0*/  STG.E.U16 desc[UR22][R114.64+0xc2], R2 ;  /* 0x0000c20272007986 */ /* 0x0007e2000c101516 */
[----:B------:R-:W-:Y:S05]  /*330e0*/  PRMT R136, R81, 0x5410, R136 ;  /* 0x0000541051887816 */ /* 0x000fea0000000088 */
[--C-:B------:R-:W-:Y:S02]  /*330f0*/  HSET2.LE.AND R136, R136, R220.reuse, PT ;  /* 0x000000dc88887233 */ /* 0x100fe40003803000 */
[----:B--2---:R-:W-:Y:S01]  /*33100*/  LOP3.LUT R63, R119, 0xff00ff, RZ, 0xc0, !PT ;  /* 0x00ff00ff773f7812 */ /* 0x004fe200078ec0ff */
[----:B----4-:R-:W-:Y:S04]  /*33110*/  @!P4 HADD2 R75, -R95.H1_H1, -RZ.H0_H0 ;  /* 0xa00000ff5f4bc230 */ /* 0x010fe80000000d00 */
[--C-:B------:R-:W-:Y:S02]  /*33120*/  HSET2.LE.AND R47, R63, R220.reuse, PT ;  /* 0x000000dc3f2f7233 */ /* 0x100fe40003803000 */
[----:B------:R-:W-:Y:S03]  /*33130*/  SHF.R.U32.HI R63, RZ, 0x18, R120 ;  /* 0x00000018ff3f7819 */ /* 0x000fe60000011678 */
[----:B------:R-:W-:Y:S01]  /*33140*/  LOP3.LUT R47, R66, R47, RZ, 0xc0, !PT ;  /* 0x0000002f422f7212 */ /* 0x000fe200078ec0ff */
[----:B---3--:R-:W-:Y:S01]  /*33150*/  IMAD.WIDE R2, R246, -0x70, R78 ;  /* 0xffffff90f6027825 */ /* 0x008fe200078e024e */
[----:B------:R-:W-:Y:S02]  /*33160*/  ISETP.LE.U32.AND P1, PT, R63, UR9, PT ;  /* 0x000000093f007c0c */ /* 0x000fe4000bf23070 */
[----:B------:R-:W-:Y:S02]  /*33170*/  PRMT R66, R0, 0x5410, R56 ;  /* 0x0000541000427816 */ /* 0x000fe40000000038 */
[----:B------:R-:W-:Y:S01]  /*33180*/  @!P0 PRMT R0, R82, 0x5410, RZ ;  /* 0x0000541052008816 */ /* 0x000fe200000000ff */
[-C--:B------:R-:W-:Y:S04]  /*33190*/  HMMA.16816.F32 R4, R44, R52.reuse, R4 ;  /* 0x000000342c04723c */ /* 0x080fe80000001804 */
[----:B------:R2:W-:Y:S01]  /*331a0*/  STG.E.U16 desc[UR22][R2.64+0xc0], R0 ;  /* 0x0000c00002007986 */ /* 0x0005e2000c101516 */
[----:B------:R-:W-:Y:S02]  /*331b0*/  ISETP.LE.U32.AND P0, PT, R81, UR9, PT ;  /* 0x0000000951007c0c */ /* 0x000fe4000bf03070 */
[----:B------:R-:W-:Y:S01]  /*331c0*/  PRMT R87, R70, 0x5410, R63 ;  /* 0x0000541046577816 */ /* 0x000fe2000000003f */
[----:B------:R-:W-:Y:S01]  /*331d0*/  @!P1 HADD2 R84, -R56.H0_H0, -RZ.H0_H0 ;  /* 0xa00000ff38549230 */ /* 0x000fe20000000900 */
[C---:B------:R-:W-:Y:S04]  /*331e0*/  HMMA.16816.F32 R8, R48.reuse, R52, R8 ;  /* 0x000000343008723c */ /* 0x040fe80000001808 */
[----:B------:R3:W-:Y:S01]  /*331f0*/  @!P1 STL.S16 [R1+0x13c], R84 ;  /* 0x00013c5401009387 */ /* 0x0007e20000100600 */
[----:B------:R-:W-:Y:S02]  /*33200*/  PRMT R70, R85, 0x5410, R194 ;  /* 0x0000541055467816 */ /* 0x000fe400000000c2 */
[----:B------:R-:W-:Y:S01]  /*33210*/  PRMT R52, R75, 0x7610, R52 ;  /* 0x000076104b347816 */ /* 0x000fe20000000034 */
[-C--:B------:R-:W-:Y:S03]  /*33220*/  HMMA.16816.F32 R12, R48, R54.reuse, R12 ;  /* 0x00000036300c723c */ /* 0x080fe6000000180c */
[----:B------:R-:W-:Y:S01]  /*33230*/  @!P0 HADD2 R76, -R95.H0_H0, -RZ.H0_H0 ;  /* 0xa00000ff5f4c8230 */ /* 0x000fe20000000900 */
[----:B------:R-:W-:Y:S02]  /*33240*/  @!P4 PRMT R90, R52, 0x5410, RZ ;  /* 0x00005410345ac816 */ /* 0x000fe400000000ff */
[----:B------:R-:W-:Y:S02]  /*33250*/  PRMT R63, R113, 0x5410, R204 ;  /* 0x00005410713f7816 */ /* 0x000fe400000000cc */
[----:B------:R4:W-:Y:S01]  /*33260*/  @!P0 STL.S16 [R1+0x138], R76 ;  /* 0x0001384c01008387 */ /* 0x0009e20000100600 */
[C---:B------:R-:W-:Y:S03]  /*33270*/  HMMA.16816.F32 R16, R44.reuse, R54, R16 ;  /* 0x000000362c10723c */ /* 0x040fe60000001810 */
[----:B------:R-:W1:Y:S01]  /*33280*/  LDSM.16.MT88.4 R52, [R212+0x5400] ;  /* 0x00540000d434783b */ /* 0x000e620000004200 */
[----:B------:R-:W-:Y:S02]  /*33290*/  PRMT R57, R76, 0x7610, R57 ;  /* 0x000076104c397816 */ /* 0x000fe40000000039 */
[----:B--2---:R-:W-:Y:S02]  /*332a0*/  PRMT R0, R84, 0x7610, R0 ;  /* 0x0000761054007816 */ /* 0x004fe40000000000 */
[----:B------:R-:W-:Y:S01]  /*332b0*/  @!P0 PRMT R88, R57, 0x5410, RZ ;  /* 0x0000541039588816 */ /* 0x000fe200000000ff */
[-C--:B------:R-:W-:Y:S02]  /*332c0*/  HMMA.16816.F32 R20, R44, R40.reuse, R20 ;  /* 0x000000282c14723c */ /* 0x080fe40000001814 */
[----:B------:R2:W-:Y:S01]  /*332d0*/  @!P4 STL.S16 [R1+0x134], R75 ;  /* 0x0001344b0100c387 */ /* 0x0005e20000100600 */
[----:B------:R-:W-:Y:S01]  /*332e0*/  ISETP.LE.U32.AND P4, PT, R151, UR9, PT ;  /* 0x0000000997007c0c */ /* 0x000fe2000bf83070 */
[----:B------:R-:W-:Y:S01]  /*332f0*/  IMAD.MOV.U32 R57, RZ, RZ, R73 ;  /* 0x000000ffff397224 */ /* 0x000fe200078e0049 */
[----:B------:R-:W-:Y:S01]  /*33300*/  @!P1 PRMT R56, R0, 0x5410, RZ ;  /* 0x0000541000389816 */ /* 0x000fe200000000ff */
[----:B------:R1:W2:Y:S01]  /*33310*/  LDL.S16 R120, [R1+0x130] ;  /* 0x0001300001787983 */ /* 0x0002a20000100600 */
[----:B------:R-:W-:Y:S01]  /*33320*/  LOP3.LUT R0, R168, 0xff, RZ, 0xc0, !PT ;  /* 0x000000ffa8007812 */ /* 0x000fe200078ec0ff */
[C---:B------:R-:W-:Y:S02]  /*33330*/  HMMA.16816.F32 R24, R48.reuse, R40, R24 ;  /* 0x000000283018723c */ /* 0x040fe40000001818 */
[----:B------:R1:W2:Y:S02]  /*33340*/  LDL.S16 R119, [R1+0x128] ;  /* 0x0001280001777983 */ /* 0x0002a40000100600 */
[C---:B------:R-:W-:Y:S02]  /*33350*/  ISETP.LE.U32.AND P0, PT, R0.reuse, UR9, PT ;  /* 0x0000000900007c0c */ /* 0x040fe4000bf03070 */
[----:B------:R-:W-:Y:S01]  /*33360*/  PRMT R99, R0, 0x5410, R150 ;  /* 0x0000541000637816 */ /* 0x000fe20000000096 */
[----:B------:R1:W2:Y:S01]  /*33370*/  LDL.S16 R111, [R1+0x12c] ;  /* 0x00012c00016f7983 */ /* 0x0002a20000100600 */
[----:B------:R-:W-:Y:S01]  /*33380*/  PRMT R0, R249, 0x7610, R0 ;  /* 0x00007610f9007816 */ /* 0x000fe20000000000 */
[-C--:B------:R-:W-:Y:S02]  /*33390*/  HMMA.16816.F32 R28, R48, R42.reuse, R28 ;  /* 0x0000002a301c723c */ /* 0x080fe4000000181c */
[----:B------:R1:W2:Y:S01]  /*333a0*/  LDL.S16 R108, [R1+0x124] ;  /* 0x00012400016c7983 */ /* 0x0002a20000100600 */
[--C-:B------:R-:W-:Y:S02]  /*333b0*/  HSET2.LE.AND R41, R70, R220.reuse, PT ;  /* 0x000000dc46297233 */ /* 0x100fe40003803000 */
[--C-:B------:R-:W-:Y:S01]  /*333c0*/  HSET2.LE.AND R40, R69, R220.reuse, PT ;  /* 0x000000dc45287233 */ /* 0x100fe20003803000 */
[----:B------:R1:W-:Y:S01]  /*333d0*/  STG.E.U16 desc[UR22][R2.64+0xc2], R56 ;  /* 0x0000c23802007986 */ /* 0x0003e2000c101516 */
[----:B---3--:R-:W-:Y:S01]  /*333e0*/  PRMT R84, R77, 0x5410, R174 ;  /* 0x000054104d547816 */ /* 0x008fe200000000ae */
[----:B----4-:R-:W-:Y:S01]  /*333f0*/  IMAD.WIDE R76, R246, 0x70, R2 ;  /* 0x00000070f64c7825 */ /* 0x010fe200078e0202 */
[----:B------:R-:W-:Y:S01]  /*33400*/  LOP3.LUT R50, R59, R41, RZ, 0xc0, !PT ;  /* 0x000000293b327212 */ /* 0x000fe200078ec0ff */
[----:B------:R-:W-:Y:S01]  /*33410*/  HMMA.16816.F32 R32, R44, R42, R32 ;  /* 0x0000002a2c20723c */ /* 0x000fe20000001820 */
[----:B------:R-:W3:Y:S03]  /*33420*/  LDSM.16.MT88.4 R44, [R64+0x1400] ;  /* 0x00140000402c783b */ /* 0x000ee60000004200 */
[----:B------:R-:W-:Y:S02]  /*33430*/  LOP3.LUT R49, R61, R40, RZ, 0xc0, !PT ;  /* 0x000000283d317212 */ /* 0x000fe400078ec0ff */
[----:B------:R-:W-:Y:S02]  /*33440*/  PRMT R82, R198, 0x5410, R197 ;  /* 0x00005410c6527816 */ /* 0x000fe400000000c5 */
[----:B------:R-:W-:Y:S01]  /*33450*/  PRMT R79, R203, 0x5410, R201 ;  /* 0x00005410cb4f7816 */ /* 0x000fe200000000c9 */
[----:B------:R-:W-:Y:S01]  /*33460*/  STG.E.U16 desc[UR22][R76.64+0xc0], R121 ;  /* 0x0000c0794c007986 */ /* 0x000fe2000c101516 */
[----:B--2---:R-:W-:Y:S02]  /*33470*/  PRMT R75, R230, 0x5410, R231 ;  /* 0x00005410e64b7816 */ /* 0x004fe400000000e7 */
[----:B------:R-:W-:Y:S01]  /*33480*/  PRMT R78, R207, 0x5410, R206 ;  /* 0x00005410cf4e7816 */ /* 0x000fe200000000ce */
[----:B------:R-:W-:Y:S01]  /*33490*/  STG.E.U16 desc[UR22][R76.64+0xc2], R112 ;  /* 0x0000c2704c007986 */ /* 0x000fe2000c101516 */
[----:B------:R-:W-:Y:S02]  /*334a0*/  LOP3.LUT R43, R82, 0xff00ff, RZ, 0xc0, !PT ;  /* 0x00ff00ff522b7812 */ /* 0x000fe400078ec0ff */
[--C-:B------:R-:W-:Y:S01]  /*334b0*/  HSET2.LE.AND R40, R75, R220.reuse, PT ;  /* 0x000000dc4b287233 */ /* 0x100fe20003803000 */
[----:B------:R-:W-:Y:S01]  /*334c0*/  STG.E.U16 desc[UR22][R116.64+0xc0], R104 ;  /* 0x0000c06874007986 */ /* 0x000fe2000c101516 */
[--C-:B------:R-:W-:Y:S02]  /*334d0*/  HSET2.LE.AND R41, R78, R220.reuse, PT ;  /* 0x000000dc4e297233 */ /* 0x100fe40003803000 */
[--C-:B------:R-:W-:Y:S01]  /*334e0*/  HSET2.LE.AND R42, R79, R220.reuse, PT ;  /* 0x000000dc4f2a7233 */ /* 0x100fe20003803000 */
[----:B------:R-:W-:Y:S01]  /*334f0*/  STG.E.U16 desc[UR22][R116.64+0xc2], R107 ;  /* 0x0000c26b74007986 */ /* 0x000fe2000c101516 */
[--C-:B------:R-:W-:Y:S01]  /*33500*/  HSET2.LE.AND R43, R43, R220.reuse, PT ;  /* 0x000000dc2b2b7233 */ /* 0x100fe20003803000 */
[----:B-1----:R-:W-:Y:S01]  /*33510*/  IMAD.MOV.U32 R56, RZ, RZ, R74 ;  /* 0x000000ffff387224 */ /* 0x002fe200078e004a */
[--C-:B------:R-:W-:Y:S02]  /*33520*/  HSET2.LE.AND R2, R63, R220.reuse, PT ;  /* 0x000000dc3f027233 */ /* 0x100fe40003803000 */
[----:B------:R-:W-:Y:S02]  /*33530*/  PRMT R3, R249, 0x7632, R3 ;  /* 0x00007632f9037816 */ /* 0x000fe40000000003 */
[----:B------:R-:W-:Y:S02]  /*33540*/  LOP3.LUT R63, R72, 0xff00ff, RZ, 0xc0, !PT ;  /* 0x00ff00ff483f7812 */ /* 0x000fe400078ec0ff */
[----:B------:R-:W-:Y:S02]  /*33550*/  LOP3.LUT R48, R62, R2, RZ, 0xc0, !PT ;  /* 0x000000023e307212 */ /* 0x000fe400078ec0ff */
[----:B------:R-:W-:Y:S02]  /*33560*/  PRMT R62, R0, 0x5410, R3 ;  /* 0x00005410003e7816 */ /* 0x000fe40000000003 */
[--C-:B------:R-:W-:Y:S01]  /*33570*/  HSET2.LE.AND R51, R63, R220.reuse, PT ;  /* 0x000000dc3f337233 */ /* 0x100fe20003803000 */
[----:B------:R-:W-:Y:S01]  /*33580*/  IMAD.MOV.U32 R63, RZ, RZ, R94 ;  /* 0x000000ffff3f7224 */ /* 0x000fe200078e005e */
[----:B------:R-:W-:Y:S02]  /*33590*/  PRMT R2, R110, 0x7632, R2 ;  /* 0x000076326e027816 */ /* 0x000fe40000000002 */
[----:B------:R-:W-:Y:S02]  /*335a0*/  LOP3.LUT R40, R57, R40, RZ, 0xc0, !PT ;  /* 0x0000002839287212 */ /* 0x000fe400078ec0ff */
[----:B------:R-:W-:Y:S02]  /*335b0*/  LOP3.LUT R51, R60, R51, RZ, 0xc0, !PT ;  /* 0x000000333c337212 */ /* 0x000fe400078ec0ff */
[----:B------:R-:W-:Y:S01]  /*335c0*/  LOP3.LUT R60, R2, 0xff, RZ, 0xc0, !PT ;  /* 0x000000ff023c7812 */ /* 0x000fe200078ec0ff */
[----:B------:R-:W-:Y:S01]  /*335d0*/  IMAD.MOV.U32 R2, RZ, RZ, R80 ;  /* 0x000000ffff027224 */ /* 0x000fe200078e0050 */
[----:B------:R-:W-:Y:S02]  /*335e0*/  LOP3.LUT R41, R58, R41, RZ, 0xc0, !PT ;  /* 0x000000293a297212 */ /* 0x000fe400078ec0ff */
[----:B------:R-:W-:Y:S01]  /*335f0*/  LOP3.LUT R42, R56, R42, RZ, 0xc0, !PT ;  /* 0x0000002a382a7212 */ /* 0x000fe200078ec0ff */
[-C--:B------:R-:W-:Y:S05]  /*33600*/  HMMA.16816.F32 R4, R48, R52.reuse, R4 ;  /* 0x000000343004723c */ /* 0x080fea0000001804 */
[----:B------:R-:W-:Y:S02]  /*33610*/  LOP3.LUT R43, R2, R43, RZ, 0xc0, !PT ;  /* 0x0000002b022b7212 */ /* 0x000fe400078ec0ff */
[----:B------:R-:W-:Y:S02]  /*33620*/  ISETP.GT.U32.AND P1, PT, R150, UR9, PT ;  /* 0x0000000996007c0c */ /* 0x000fe4000bf24070 */
[----:B------:R-:W-:Y:S02]  /*33630*/  PRMT R69, R96, 0x7610, R69 ;  /* 0x0000761060457816 */ /* 0x000fe40000000045 */
[----:B------:R-:W-:Y:S01]  /*33640*/  PRMT R2, R250, 0x7632, R2 ;  /* 0x00007632fa027816 */ /* 0x000fe20000000002 */
[C---:B------:R-:W-:Y:S04]  /*33650*/  HMMA.16816.F32 R8, R40.reuse, R52, R8 ;  /* 0x000000342808723c */ /* 0x040fe80000001808 */
[----:B------:R-:W-:Y:S04]  /*33660*/  LOP3.LUT R52, R159, 0xff, RZ, 0xc0, !PT ;  /* 0x000000ff9f347812 */ /* 0x000fe800078ec0ff */
[C---:B------:R-:W-:Y:S01]  /*33670*/  ISETP.LE.U32.AND P5, PT, R52.reuse, UR9, PT ;  /* 0x0000000934007c0c */ /* 0x040fe2000bfa3070 */
[-C--:B------:R-:W-:Y:S03]  /*33680*/  HMMA.16816.F32 R12, R40, R54.reuse, R12 ;  /* 0x00000036280c723c */ /* 0x080fe6000000180c */
[----:B------:R-:W-:Y:S02]  /*33690*/  PRMT R154, R52, 0x5410, R154 ;  /* 0x00005410349a7816 */ /* 0x000fe4000000009a */
[----:B------:R-:W-:Y:S03]  /*336a0*/  SHF.R.U32.HI R52, RZ, 0x18, R110 ;  /* 0x00000018ff347819 */ /* 0x000fe6000001166e */
[C---:B------:R-:W-:Y:S04]  /*336b0*/  HMMA.16816.F32 R16, R48.reuse, R54, R16 ;  /* 0x000000363010723c */ /* 0x040fe80000001810 */
[----:B------:R-:W-:Y:S02]  /*336c0*/  PRMT R137, R60, 0x5410, R52 ;  /* 0x000054103c897816 */ /* 0x000fe40000000034 */
[----:B------:R-:W-:Y:S02]  /*336d0*/  LOP3.LUT R55, R103, 0xff00ff, RZ, 0xc0, !PT ;  /* 0x00ff00ff67377812 */ /* 0x000fe400078ec0ff */
[-C--:B---3--:R-:W-:Y:S03]  /*336e0*/  HMMA.16816.F32 R20, R48, R44.reuse, R20 ;  /* 0x0000002c3014723c */ /* 0x088fe60000001814 */
[--C-:B------:R-:W-:Y:S02]  /*336f0*/  HSET2.LE.AND R54, R99, R220.reuse, PT ;  /* 0x000000dc63367233 */ /* 0x100fe40003803000 */
[--C-:B------:R-:W-:Y:S02]  /*33700*/  HSET2.LE.AND R55, R55, R220.reuse, PT ;  /* 0x000000dc37377233 */ /* 0x100fe40003803000 */
[--C-:B------:R-:W-:Y:S01]  /*33710*/  HSET2.LE.AND R137, R137, R220.reuse, PT ;  /* 0x000000dc89897233 */ /* 0x100fe20003803000 */
[C---:B------:R-:W-:Y:S04]  /*33720*/  HMMA.16816.F32 R24, R40.reuse, R44, R24 ;  /* 0x0000002c2818723c */ /* 0x040fe80000001818 */
[--C-:B------:R-:W-:Y:S02]  /*33730*/  HSET2.LE.AND R44, R86, R220.reuse, PT ;  /* 0x000000dc562c7233 */ /* 0x100fe40003803000 */
[--C-:B------:R-:W-:Y:S02]  /*33740*/  HSET2.LE.AND R45, R89, R220.reuse, PT ;  /* 0x000000dc592d7233 */ /* 0x100fe40003803000 */
[-C--:B------:R-:W-:Y:S01]  /*33750*/  HMMA.16816.F32 R28, R40, R46.reuse, R28 ;  /* 0x0000002e281c723c */ /* 0x080fe2000000181c */
[----:B------:R-:W-:Y:S02]  /*33760*/  LDSM.16.MT88.4 R40, [R64+0x1800] ;  /* 0x001800004028783b */ /* 0x000fe40000004200 */
[----:B------:R-:W-:Y:S02]  /*33770*/  LOP3.LUT R54, R62, R54, RZ, 0xc0, !PT ;  /* 0x000000363e367212 */ /* 0x000fe400078ec0ff */
[--C-:B------:R-:W-:Y:S03]  /*33780*/  HSET2.LE.AND R154, R154, R220.reuse, PT ;  /* 0x000000dc9a9a7233 */ /* 0x100fe60003803000 */
[----:B------:R-:W-:Y:S04]  /*33790*/  HMMA.16816.F32 R32, R48, R46, R32 ;  /* 0x0000002e3020723c */ /* 0x000fe80000001820 */
[----:B------:R-:W-:Y:S02]  /*337a0*/  PRMT R48, R251, 0x7632, R48 ;  /* 0x00007632fb307816 */ /* 0x000fe40000000030 */
[----:B------:R-:W-:Y:S01]  /*337b0*/  PRMT R51, R96, 0x7632, R51 ;  /* 0x0000763260337816 */ /* 0x000fe20000000033 */
[----:B------:R-:W-:Y:S05]  /*337c0*/  @!P0 HADD2 R120, -R0.H0_H0, -RZ.H0_H0 ;  /* 0xa00000ff00788230 */ /* 0x000fea0000000900 */
[----:B------:R-:W-:Y:S01]  /*337d0*/  @!P0 STL.S16 [R1+0x130], R120 ;  /* 0x0001307801008387 */ /* 0x000fe20000100600 */
[----:B------:R-:W-:Y:S03]  /*337e0*/  PRMT R71, R120, 0x7610, R71 ;  /* 0x0000761078477816 */ /* 0x000fe60000000047 */
[----:B------:R1:W2:Y:S01]  /*337f0*/  LDL.S16 R59, [R1+0x120] ;  /* 0x00012000013b7983 */ /* 0x0002a20000100600 */
[----:B------:R-:W-:Y:S01]  /*33800*/  @!P0 PRMT R0, R71, 0x5410, RZ ;  /* 0x0000541047008816 */ /* 0x000fe200000000ff */
[----:B------:R-:W-:Y:S01]  /*33810*/  @P1 HADD2 R111, -R3.H0_H0, -RZ.H0_H0 ;  /* 0xa00000ff036f1230 */ /* 0x000fe20000000900 */
[----:B------:R-:W-:Y:S01]  /*33820*/  ISETP.LE.U32.AND P0, PT, R60, UR9, PT ;  /* 0x000000093c007c0c */ /* 0x000fe2000bf03070 */
[----:B------:R1:W3:Y:S01]  /*33830*/  LDL.S16 R61, [R1+0x11c] ;  /* 0x00011c00013d7983 */ /* 0x0002e20000100600 */
[----:B------:R-:W-:Y:S01]  /*33840*/  IMAD.WIDE R70, R246, -0x70, R76 ;  /* 0xffffff90f6467825 */ /* 0x000fe200078e024c */
[----:B------:R-:W-:Y:S02]  /*33850*/  MUFU.EX2 R60, R105 ;  /* 0x00000069003c7308 */ /* 0x000fe40000000800 */
[----:B------:R4:W-:Y:S01]  /*33860*/  STG.E.U16 desc[UR22][R114.64+0xd0], R0 ;  /* 0x0000d00072007986 */ /* 0x0009e2000c101516 */
[----:B------:R-:W-:Y:S04]  /*33870*/  PRMT R57, R111, 0x7610, R57 ;  /* 0x000076106f397816 */ /* 0x000fe80000000039 */
[----:B------:R-:W-:Y:S03]  /*33880*/  @P1 PRMT R3, R57, 0x5410, RZ ;  /* 0x0000541039031816 */ /* 0x000fe600000000ff */
[----:B------:R-:W-:Y:S02]  /*33890*/  @!P0 HADD2 R119, -R96.H0_H0, -RZ.H0_H0 ;  /* 0xa00000ff60778230 */ /* 0x000fe40000000900 */
[----:B------:R1:W-:Y:S03]  /*338a0*/  STG.E.U16 desc[UR22][R114.64+0xd2], R3 ;  /* 0x0000d20372007986 */ /* 0x0003e6000c101516 */
[----:B------:R-:W-:Y:S01]  /*338b0*/  PRMT R58, R119, 0x7610, R58 ;  /* 0x00007610773a7816 */ /* 0x000fe2000000003a */
[----:B------:R-:W-:Y:S03]  /*338c0*/  @!P0 STL.S16 [R1+0x128], R119 ;  /* 0x0001287701008387 */ /* 0x000fe60000100600 */
[----:B------:R-:W-:Y:S01]  /*338d0*/  @!P0 PRMT R69, R58, 0x5410, RZ ;  /* 0x000054103a458816 */ /* 0x000fe200000000ff */
[----:B------:R-:W-:Y:S01]  /*338e0*/  @P1 STL.S16 [R1+0x12c], R111 ;  /* 0x00012c6f01001387 */ /* 0x000fe20000100600 */
[----:B------:R-:W-:Y:S02]  /*338f0*/  ISETP.LE.U32.AND P0, PT, R52, UR9, PT ;  /* 0x0000000934007c0c */ /* 0x000fe4000bf03070 */
[--C-:B------:R-:W-:Y:S05]  /*33900*/  HSET2.LE.AND R52, R84, R220.reuse, PT ;  /* 0x000000dc54347233 */ /* 0x100fea0003803000 */
[----:B------:R-:W-:Y:S02]  /*33910*/  LOP3.LUT R52, R67, R52, RZ, 0xc0, !PT ;  /* 0x0000003443347212 */ /* 0x000fe400078ec0ff */
[----:B----4-:R-:W-:Y:S05]  /*33920*/  PRMT R0, R250, 0x7610, R0 ;  /* 0x00007610fa007816 */ /* 0x010fea0000000000 */
[----:B------:R-:W-:Y:S01]  /*33930*/  @P3 HADD2 R108, -R0.H0_H0, -RZ.H0_H0 ;  /* 0xa00000ff006c3230 */ /* 0x000fe20000000900 */
[----:B-1----:R-:W-:Y:S04]  /*33940*/  PRMT R3, R0, 0x5410, R2 ;  /* 0x0000541000037816 */ /* 0x002fe80000000002 */
[----:B------:R-:W-:Y:S01]  /*33950*/  @P3 STL.S16 [R1+0x124], R108 ;  /* 0x0001246c01003387 */ /* 0x000fe20000100600 */
[----:B------:R-:W-:Y:S02]  /*33960*/  PRMT R56, R108, 0x7610, R56 ;  /* 0x000076106c387816 */ /* 0x000fe40000000038 */
[----:B------:R-:W-:Y:S02]  /*33970*/  LOP3.LUT R55, R3, R55, RZ, 0xc0, !PT ;  /* 0x0000003703377212 */ /* 0x000fe400078ec0ff */
[----:B------:R-:W-:Y:S02]  /*33980*/  @P3 PRMT R0, R56, 0x5410, RZ ;  /* 0x0000541038003816 */ /* 0x000fe400000000ff */
[----:B------:R-:W-:Y:S02]  /*33990*/  ISETP.GT.U32.AND P3, PT, R149, UR9, PT ;  /* 0x0000000995007c0c */ /* 0x000fe4000bf64070 */
[----:B------:R-:W-:Y:S01]  /*339a0*/  PRMT R3, R251, 0x7610, R3 ;  /* 0x00007610fb037816 */ /* 0x000fe20000000003 */
[----:B------:R1:W-:Y:S03]  /*339b0*/  STG.E.U16 desc[UR22][R70.64+0xd0], R0 ;  /* 0x0000d00046007986 */ /* 0x0003e6000c101516 */
[----:B------:R-:W-:Y:S02]  /*339c0*/  PRMT R49, R3, 0x5410, R48 ;  /* 0x0000541003317816 */ /* 0x000fe40000000030 */
[----:B-1----:R-:W-:Y:S04]  /*339d0*/  LOP3.LUT R0, R126, 0xff, RZ, 0xc0, !PT ;  /* 0x000000ff7e007812 */ /* 0x002fe800078ec0ff */
[C---:B------:R-:W-:Y:S02]  /*339e0*/  ISETP.LE.U32.AND P1, PT, R0.reuse, UR9, PT ;  /* 0x0000000900007c0c */ /* 0x040fe4000bf23070 */
[----:B------:R-:W-:Y:S01]  /*339f0*/  PRMT R152, R0, 0x5410, R152 ;  /* 0x0000541000987816 */ /* 0x000fe20000000098 */
[----:B------:R-:W-:Y:S04]  /*33a00*/  IMAD.MOV.U32 R0, RZ, RZ, R93 ;  /* 0x000000ffff007224 */ /* 0x000fe800078e005d */
[--C-:B------:R-:W-:Y:S02]  /*33a10*/  HSET2.LE.AND R152, R152, R220.reuse, PT ;  /* 0x000000dc98987233 */ /* 0x100fe40003803000 */
[----:B------:R-:W-:Y:S02]  /*33a20*/  LOP3.LUT R44, R0, R44, RZ, 0xc0, !PT ;  /* 0x0000002c002c7212 */ /* 0x000fe400078ec0ff */
[--C-:B------:R-:W-:Y:S02]  /*33a30*/  HSET2.LE.AND R0, R100, R220.reuse, PT ;  /* 0x000000dc64007233 */ /* 0x100fe40003803000 */
[----:B------:R-:W-:Y:S03]  /*33a40*/  LOP3.LUT R152, R49, R152, RZ, 0xc0, !PT ;  /* 0x0000009831987212 */ /* 0x000fe600078ec0ff */
[----:B------:R-:W-:Y:S01]  /*33a50*/  LOP3.LUT R46, R65, R0, RZ, 0xc0, !PT ;  /* 0x00000000412e7212 */ /* 0x000fe200078ec0ff */
[----:B--2---:R-:W-:Y:S02]  /*33a60*/  @P2 HADD2 R59, -R2.H0_H0, -RZ.H0_H0 ;  /* 0xa00000ff023b2230 */ /* 0x004fe40000000900 */
[----:B---3--:R-:W-:Y:S03]  /*33a70*/  @!P0 HADD2 R61, -R96.H1_H1, -RZ.H0_H0 ;  /* 0xa00000ff603d8230 */ /* 0x008fe60000000d00 */
[----:B------:R-:W-:Y:S01]  /*33a80*/  @P2 STL.S16 [R1+0x120], R59 ;  /* 0x0001203b01002387 */ /* 0x000fe20000100600 */
[----:B------:R-:W-:Y:S03]  /*33a90*/  PRMT R53, R59, 0x7610, R53 ;  /* 0x000076103b357816 */ /* 0x000fe60000000035 */
[----:B------:R1:W2:Y:S01]  /*33aa0*/  LDL.S16 R72, [R1+0x114] ;  /* 0x0001140001487983 */ /* 0x0002a20000100600 */
[----:B------:R-:W-:Y:S02]  /*33ab0*/  @P2 PRMT R2, R53, 0x5410, RZ ;  /* 0x0000541035022816 */ /* 0x000fe400000000ff */
[----:B------:R-:W-:Y:S01]  /*33ac0*/  PRMT R73, R61, 0x7610, R73 ;  /* 0x000076103d497816 */ /* 0x000fe20000000049 */
[----:B------:R-:W3:Y:S01]  /*33ad0*/  LDSM.16.MT88.4 R56, [R212+0x5800] ;  /* 0x00580000d438783b */ /* 0x000ee20000004200 */
[--C-:B------:R-:W-:Y:S02]  /*33ae0*/  HSET2.LE.AND R53, R87, R220.reuse, PT ;  /* 0x000000dc57357233 */ /* 0x100fe40003803000 */
[----:B------:R-:W-:Y:S03]  /*33af0*/  @!P0 PRMT R51, R73, 0x5410, RZ ;  /* 0x0000541049338816 */ /* 0x000fe600000000ff */
[----:B------:R-:W-:Y:S02]  /*33b00*/  LOP3.LUT R53, R66, R53, RZ, 0xc0, !PT ;  /* 0x0000003542357212 */ /* 0x000fe400078ec0ff */
[----:B------:R4:W-:Y:S04]  /*33b10*/  @!P0 STL.S16 [R1+0x11c], R61 ;  /* 0x00011c3d01008387 */ /* 0x0009e80000100600 */
[----:B------:R1:W2:Y:S04]  /*33b20*/  LDL.S16 R74, [R1+0x118] ;  /* 0x00011800014a7983 */ /* 0x0002a80000100600 */
[----:B------:R1:W-:Y:S01]  /*33b30*/  STG.E.U16 desc[UR22][R70.64+0xd2], R2 ;  /* 0x0000d20246007986 */ /* 0x0003e2000c101516 */
[----:B----4-:R-:W4:Y:S01]  /*33b40*/  MUFU.EX2 R61, R130 ;  /* 0x00000082003d7308 */ /* 0x010f220000000800 */
[-C--:B---3--:R-:W-:Y:S05]  /*33b50*/  HMMA.16816.F32 R4, R52, R56.reuse, R4 ;  /* 0x000000383404723c */ /* 0x088fea0000001804 */
[----:B-1----:R-:W-:Y:S02]  /*33b60*/  IMAD.MOV.U32 R2, RZ, RZ, R91 ;  /* 0x000000ffff027224 */ /* 0x002fe400078e005b */
[----:B------:R-:W-:Y:S03]  /*33b70*/  IMAD.WIDE R70, R246, 0x70, R70 ;  /* 0x00000070f6467825 */ /* 0x000fe600078e0246 */
[----:B------:R-:W-:Y:S01]  /*33b80*/  LOP3.LUT R45, R2, R45, RZ, 0xc0, !PT ;  /* 0x0000002d022d7212 */ /* 0x000fe200078ec0ff */
[----:B----4-:R-:W-:Y:S01]  /*33b90*/  FADD.FTZ R0, R61, R233 ;  /* 0x000000e93d007221 */ /* 0x010fe20000010000 */
[----:B------:R-:W-:Y:S01]  /*33ba0*/  STG.E.U16 desc[UR22][R70.64+0xd0], R118 ;  /* 0x0000d07646007986 */ /* 0x000fe2000c101516 */
[----:B------:R-:W-:Y:S02]  /*33bb0*/  LOP3.LUT R2, R101, 0xff00ff, RZ, 0xc0, !PT ;  /* 0x00ff00ff65027812 */ /* 0x000fe400078ec0ff */
[C---:B------:R-:W-:Y:S01]  /*33bc0*/  FADD.FTZ R0, R60.reuse, R0 ;  /* 0x000000003c007221 */ /* 0x040fe20000010000 */
[----:B------:R-:W-:Y:S01]  /*33bd0*/  STG.E.U16 desc[UR22][R70.64+0xd2], R92 ;  /* 0x0000d25c46007986 */ /* 0x000fe2000c101516 */
[----:B------:R-:W-:Y:S02]  /*33be0*/  F2FP.F16.F32.PACK_AB R61, R60, R61 ;  /* 0x0000003d3c3d723e */ /* 0x000fe400000000ff */
[--C-:B------:R-:W-:Y:S01]  /*33bf0*/  HSET2.LE.AND R2, R2, R220.reuse, PT ;  /* 0x000000dc02027233 */ /* 0x100fe20003803000 */
[----:B------:R1:W-:Y:S04]  /*33c00*/  STL [R1+0x314], R0 ;  /* 0x0003140001007387 */ /* 0x0003e80000100800 */
[----:B------:R-:W-:Y:S01]  /*33c10*/  STG.E.U16 desc[UR22][R116.64+0xd0], R102 ;  /* 0x0000d06674007986 */ /* 0x000fe2000c101516 */
[----:B------:R-:W-:Y:S02]  /*33c20*/  LOP3.LUT R47, R63, R2, RZ, 0xc0, !PT ;  /* 0x000000023f2f7212 */ /* 0x000fe400078ec0ff */
[----:B------:R-:W-:Y:S01]  /*33c30*/  PRMT R2, R126, 0x7632, R2 ;  /* 0x000076327e027816 */ /* 0x000fe20000000002 */
[----:B------:R-:W-:Y:S03]  /*33c40*/  STG.E.U16 desc[UR22][R116.64+0xd2], R83 ;  /* 0x0000d25374007986 */ /* 0x000fe6000c101516 */
[----:B------:R-:W-:Y:S01]  /*33c50*/  LOP3.LUT R2, R2, 0xff, RZ, 0xc0, !PT ;  /* 0x000000ff02027812 */ /* 0x000fe200078ec0ff */
[C---:B------:R-:W-:Y:S08]  /*33c60*/  HMMA.16816.F32 R8, R44.reuse, R56, R8 ;  /* 0x000000382c08723c */ /* 0x040ff00000001808 */
[-C--:B------:R-:W-:Y:S03]  /*33c70*/  HMMA.16816.F32 R12, R44, R58.reuse, R12 ;  /* 0x0000003a2c0c723c */ /* 0x080fe6000000180c */
[----:B-1----:R-:W-:Y:S05]  /*33c80*/  SHF.R.U32.HI R0, RZ, 0x18, R126 ;  /* 0x00000018ff007819 */ /* 0x002fea000001167e */
[C---:B------:R-:W-:Y:S04]  /*33c90*/  HMMA.16816.F32 R16, R52.reuse, R58, R16 ;  /* 0x0000003a3410723c */ /* 0x040fe80000001810 */
[----:B------:R-:W-:Y:S02]  /*33ca0*/  PRMT R153, R2, 0x5410, R0 ;  /* 0x0000541002997816 */ /* 0x000fe40000000000 */
[----:B------:R-:W-:Y:S01]  /*33cb0*/  ISETP.LE.U32.AND P0, PT, R0, UR9, PT ;  /* 0x0000000900007c0c */ /* 0x000fe2000bf03070 */
[----:B------:R-:W-:Y:S01]  /*33cc0*/  IMAD.MOV.U32 R0, RZ, RZ, R96 ;  /* 0x000000ffff007224 */ /* 0x000fe200078e0060 */
[-C--:B------:R-:W-:Y:S03]  /*33cd0*/  HMMA.16816.F32 R20, R52, R40.reuse, R20 ;  /* 0x000000283414723c */ /* 0x080fe60000001814 */
[--C-:B------:R-:W-:Y:S02]  /*33ce0*/  HSET2.LE.AND R153, R153, R220.reuse, PT ;  /* 0x000000dc99997233 */ /* 0x100fe40003803000 */
[----:B------:R-:W-:Y:S02]  /*33cf0*/  LOP3.LUT R137, R0, R137, RZ, 0xc0, !PT ;  /* 0x0000008900897212 */ /* 0x000fe400078ec0ff */
[----:B------:R-:W-:Y:S01]  /*33d00*/  PRMT R0, R234, 0x7610, R0 ;  /* 0x00007610ea007816 */ /* 0x000fe20000000000 */
[C---:B------:R-:W-:Y:S08]  /*33d10*/  HMMA.16816.F32 R24, R44.reuse, R40, R24 ;  /* 0x000000282c18723c */ /* 0x040ff00000001818 */
[-C--:B------:R-:W-:Y:S01]  /*33d20*/  HMMA.16816.F32 R28, R44, R42.reuse, R28 ;  /* 0x0000002a2c1c723c */ /* 0x080fe2000000181c */
[----:B------:R-:W1:Y:S07]  /*33d30*/  LDSM.16.MT88.4 R44, [R64+0x1c00] ;  /* 0x001c0000402c783b */ /* 0x000e6e0000004200 */
[----:B------:R-:W-:Y:S04]  /*33d40*/  HMMA.16816.F32 R32, R52, R42, R32 ;  /* 0x0000002a3420723c */ /* 0x000fe80000001820 */
[----:B--2---:R-:W-:Y:S05]  /*33d50*/  @!P4 HADD2 R72, -R48.H0_H0, -RZ.H0_H0 ;  /* 0xa00000ff3048c230 */ /* 0x004fea0000000900 */
[----:B------:R-:W-:Y:S04]  /*33d60*/  PRMT R50, R72, 0x7610, R50 ;  /* 0x0000761048327816 */ /* 0x000fe80000000032 */
[----:B------:R-:W-:Y:S01]  /*33d70*/  @!P4 PRMT R48, R50, 0x5410, RZ ;  /* 0x000054103230c816 */ /* 0x000fe200000000ff */
[----:B------:R-:W-:Y:S04]  /*33d80*/  IMAD.MOV.U32 R50, RZ, RZ, R68 ;  /* 0x000000ffff327224 */ /* 0x000fe800078e0044 */
[----:B------:R2:W-:Y:S01]  /*33d90*/  STG.E.U16 desc[UR22][R114.64+0xe2], R48 ;  /* 0x0000e23072007986 */ /* 0x0005e2000c101516 */
[----:B------:R-:W-:Y:S01]  /*33da0*/  LOP3.LUT R154, R50, R154, RZ, 0xc0, !PT ;  /* 0x0000009a329a7212 */ /* 0x000fe200078ec0ff */
[----:B------:R-:W-:Y:S05]  /*33db0*/  @!P1 HADD2 R74, -R3.H0_H0, -RZ.H0_H0 ;  /* 0xa00000ff034a9230 */ /* 0x000fea0000000900 */
[----:B------:R-:W-:Y:S01]  /*33dc0*/  @!P1 STL.S16 [R1+0x118], R74 ;  /* 0x0001184a01009387 */ /* 0x000fe20000100600 */
[----:B------:R-:W-:Y:S03]  /*33dd0*/  PRMT R60, R74, 0x7610, R60 ;  /* 0x000076104a3c7816 */ /* 0x000fe6000000003c */
[----:B------:R4:W3:Y:S01]  /*33de0*/  LDL.S16 R57, [R1+0x110] ;  /* 0x0001100001397983 */ /* 0x0008e20000100600 */
[----:B------:R-:W-:Y:S02]  /*33df0*/  @!P1 PRMT R3, R60, 0x5410, RZ ;  /* 0x000054103c039816 */ /* 0x000fe400000000ff */
[----:B------:R-:W-:Y:S01]  /*33e00*/  ISETP.LE.U32.AND P1, PT, R2, UR9, PT ;  /* 0x0000000902007c0c */ /* 0x000fe2000bf23070 */
[----:B------:R4:W4:Y:S01]  /*33e10*/  LDL.S16 R56, [R1+0x10c] ;  /* 0x00010c0001387983 */ /* 0x0009220000100600 */
[----:B------:R-:W-:Y:S03]  /*33e20*/  IMAD.MOV.U32 R2, RZ, RZ, R95 ;  /* 0x000000ffff027224 */ /* 0x000fe600078e005f */
[----:B------:R-:W-:Y:S01]  /*33e30*/  @!P4 STL.S16 [R1+0x114], R72 ;  /* 0x000114480100c387 */ /* 0x000fe20000100600 */
[----:B------:R-:W-:Y:S02]  /*33e40*/  ISETP.GT.U32.AND P4, PT, R127, UR9, PT ;  /* 0x000000097f007c0c */ /* 0x000fe4000bf84070 */
[----:B------:R-:W-:Y:S01]  /*33e50*/  LOP3.LUT R136, R2, R136, RZ, 0xc0, !PT ;  /* 0x0000008802887212 */ /* 0x000fe200078ec0ff */
[----:B------:R1:W4:Y:S01]  /*33e60*/  LDL.S16 R62, [R1+0x104] ;  /* 0x00010400013e7983 */ /* 0x0003220000100600 */
[----:B------:R-:W-:Y:S03]  /*33e70*/  PRMT R2, R149, 0x5410, R158 ;  /* 0x0000541095027816 */ /* 0x000fe6000000009e */
[----:B------:R1:W4:Y:S01]  /*33e80*/  LDL.S16 R63, [R1+0x108] ;  /* 0x00010800013f7983 */ /* 0x0003220000100600 */
[----:B------:R-:W-:Y:S02]  /*33e90*/  LOP3.LUT R155, R2, 0xff00ff, RZ, 0xc0, !PT ;  /* 0x00ff00ff029b7812 */ /* 0x000fe400078ec0ff */
[----:B------:R-:W-:Y:S01]  /*33ea0*/  PRMT R2, R234, 0x7632, R2 ;  /* 0x00007632ea027816 */ /* 0x000fe20000000002 */
[----:B------:R1:W4:Y:S01]  /*33eb0*/  LDL.S16 R60, [R1+0x100] ;  /* 0x00010000013c7983 */ /* 0x0003220000100600 */
[----:B--2---:R-:W-:Y:S02]  /*33ec0*/  LOP3.LUT R48, R139, 0xff, RZ, 0xc0, !PT ;  /* 0x000000ff8b307812 */ /* 0x004fe400078ec0ff */
[--C-:B------:R-:W-:Y:S01]  /*33ed0*/  HSET2.LE.AND R155, R155, R220.reuse, PT ;  /* 0x000000dc9b9b7233 */ /* 0x100fe20003803000 */
[----:B------:R2:W-:Y:S01]  /*33ee0*/  STG.E.U16 desc[UR22][R114.64+0xe0], R3 ;  /* 0x0000e00372007986 */ /* 0x0005e2000c101516 */
[C---:B------:R-:W-:Y:S02]  /*33ef0*/  ISETP.LE.U32.AND P2, PT, R48.reuse, UR9, PT ;  /* 0x0000000930007c0c */ /* 0x040fe4000bf43070 */
[----:B------:R-:W-:Y:S02]  /*33f00*/  PRMT R138, R48, 0x5410, R131 ;  /* 0x00005410308a7816 */ /* 0x000fe40000000083 */
[----:B------:R-:W-:Y:S03]  /*33f10*/  LOP3.LUT R155, R61, R155, RZ, 0xc0, !PT ;  /* 0x0000009b3d9b7212 */ /* 0x000fe600078ec0ff */
[--C-:B------:R-:W-:Y:S02]  /*33f20*/  HSET2.LE.AND R138, R138, R220.reuse, PT ;  /* 0x000000dc8a8a7233 */ /* 0x100fe40003803000 */
[----:B--2---:R-:W-:Y:S04]  /*33f30*/  PRMT R3, R0, 0x5410, R2 ;  /* 0x0000541000037816 */ /* 0x004fe80000000002 */
[----:B------:R-:W-:Y:S02]  /*33f40*/  LOP3.LUT R153, R3, R153, RZ, 0xc0, !PT ;  /* 0x0000009903997212 */ /* 0x000fe400078ec0ff */
[----:B------:R-:W-:Y:S04]  /*33f50*/  PRMT R3, R127, 0x5410, R156 ;  /* 0x000054107f037816 */ /* 0x000fe8000000009c */
[----:B------:R-:W-:Y:S01]  /*33f60*/  LOP3.LUT R3, R3, 0xff00ff, RZ, 0xc0, !PT ;  /* 0x00ff00ff03037812 */ /* 0x000fe200078ec0ff */
[-C--:B------:R-:W-:Y:S05]  /*33f70*/  HMMA.16816.F32 R164, R152, R160.reuse, R4 ;  /* 0x000000a098a4723c */ /* 0x080fea0000001804 */
[----:B------:R-:W-:Y:S02]  /*33f80*/  HSET2.LE.AND R139, R3, R220, PT ;  /* 0x000000dc038b7233 */ /* 0x000fe40003803000 */
[----:B------:R-:W-:Y:S02]  /*33f90*/  PRMT R4, R68, 0x7632, R4 ;  /* 0x0000763244047816 */ /* 0x000fe40000000004 */
[----:B------:R-:W-:Y:S02]  /*33fa0*/  PRMT R7, R61, 0x7610, R7 ;  /* 0x000076103d077816 */ /* 0x000fe40000000007 */
[----:B------:R-:W-:Y:S01]  /*33fb0*/  PRMT R6, R98, 0x7632, R6 ;  /* 0x0000763262067816 */ /* 0x000fe20000000006 */
[----:B---3--:R-:W-:Y:S02]  /*33fc0*/  @!P1 HADD2 R57, -R0.H0_H0, -RZ.H0_H0 ;  /* 0xa00000ff00399230 */ /* 0x008fe40000000900 */
[----:B----4-:R-:W-:Y:S03]  /*33fd0*/  @!P0 HADD2 R56, -R2.H0_H0, -RZ.H0_H0 ;  /* 0xa00000ff02388230 */ /* 0x010fe60000000900 */
[----:B------:R2:W-:Y:S01]  /*33fe0*/  @!P1 STL.S16 [R1+0x110], R57 ;  /* 0x0001103901009387 */ /* 0x0005e20000100600 */
[----:B------:R-:W-:Y:S03]  /*33ff0*/  PRMT R41, R57, 0x7610, R41 ;  /* 0x0000761039297816 */ /* 0x000fe60000000029 */
[----:B------:R3:W-:Y:S01]  /*34000*/  @!P0 STL.S16 [R1+0x10c], R56 ;  /* 0x00010c3801008387 */ /* 0x0007e20000100600 */
[----:B------:R-:W-:Y:S02]  /*34010*/  PRMT R40, R56, 0x7610, R40 ;  /* 0x0000761038287816 */ /* 0x000fe40000000028 */
[----:B------:R-:W-:Y:S01]  /*34020*/  @!P1 PRMT R0, R41, 0x5410, RZ ;  /* 0x0000541029009816 */ /* 0x000fe200000000ff */
[----:B------:R4:W4:Y:S01]  /*34030*/  LDL.S16 R49, [R1+0xfc] ;  /* 0x0000fc0001317983 */ /* 0x0009220000100600 */
[----:B------:R-:W-:Y:S01]  /*34040*/  @!P0 PRMT R2, R40, 0x5410, RZ ;  /* 0x0000541028028816 */ /* 0x000fe200000000ff */
[----:B------:R-:W-:Y:S04]  /*34050*/  IMAD.WIDE R40, R246, -0x70, R70 ;  /* 0xffffff90f6287825 */ /* 0x000fe800078e0246 */
[C---:B------:R-:W-:Y:S01]  /*34060*/  @P6 HADD2 R62, -R68.reuse.H1_H1, -RZ.H0_H0 ;  /* 0xa00000ff443e6230 */ /* 0x040fe20000000d00 */
[----:B------:R1:W4:Y:S01]  /*34070*/  LDL.S16 R58, [R1+0xf8] ;  /* 0x0000f800013a7983 */ /* 0x0003220000100600 */
[----:B------:R-:W-:Y:S01]  /*34080*/  @!P5 HADD2 R63, -R68.H0_H0, -RZ.H0_H0 ;  /* 0xa00000ff443fd230 */ /* 0x000fe20000000900 */
[----:B------:R-:W-:Y:S01]  /*34090*/  ISETP.GT.U32.AND P1, PT, R131, UR9, PT ;  /* 0x0000000983007c0c */ /* 0x000fe2000bf24070 */
[C---:B------:R-:W-:Y:S01]  /*340a0*/  @P3 HADD2 R60, -R61.reuse.H0_H0, -RZ.H0_H0 ;  /* 0xa00000ff3d3c3230 */ /* 0x040fe20000000900 */
[----:B------:R1:W4:Y:S01]  /*340b0*/  LDL.S16 R50, [R1+0xe0] ;  /* 0x0000e00001327983 */ /* 0x0003220000100600 */
[----:B------:R-:W-:Y:S03]  /*340c0*/  ISETP.GT.U32.AND P0, PT, R156, UR9, PT ;  /* 0x000000099c007c0c */ /* 0x000fe6000bf04070 */
[----:B------:R1:W-:Y:S01]  /*340d0*/  STG.E.U16 desc[UR22][R40.64+0xe0], R0 ;  /* 0x0000e00028007986 */ /* 0x0003e2000c101516 */
[----:B------:R-:W-:Y:S03]  /*340e0*/  PRMT R5, R60, 0x7610, R5 ;  /* 0x000076103c057816 */ /* 0x000fe60000000005 */
[----:B------:R1:W-:Y:S01]  /*340f0*/  STG.E.U16 desc[UR22][R40.64+0xe2], R2 ;  /* 0x0000e20228007986 */ /* 0x0003e2000c101516 */
[----:B------:R-:W-:Y:S03]  /*34100*/  @P3 PRMT R7, R5, 0x5410, RZ ;  /* 0x0000541005073816 */ /* 0x000fe600000000ff */
[----:B--2---:R2:W2:Y:S04]  /*34110*/  LDL.S16 R57, [R1+0xf4] ;  /* 0x0000f40001397983 */ /* 0x0044a80000100600 */
[----:B---3--:R3:W3:Y:S04]  /*34120*/  LDL.S16 R56, [R1+0xf0] ;  /* 0x0000f00001387983 */ /* 0x0086e80000100600 */
[----:B------:R-:W-:Y:S04]  /*34130*/  @!P5 STL.S16 [R1+0x108], R63 ;  /* 0x0001083f0100d387 */ /* 0x000fe80000100600 */
[----:B------:R-:W-:Y:S04]  /*34140*/  @P6 STL.S16 [R1+0x104], R62 ;  /* 0x0001043e01006387 */ /* 0x000fe80000100600 */
[----:B------:R-:W-:Y:S01]  /*34150*/  @P3 STL.S16 [R1+0x100], R60 ;  /* 0x0001003c01003387 */ /* 0x000fe20000100600 */
[----:B------:R-:W-:Y:S01]  /*34160*/  ISETP.GT.U32.AND P3, PT, R158, UR9, PT ;  /* 0x000000099e007c0c */ /* 0x000fe2000bf64070 */
[----:B-1----:R-:W-:Y:S02]  /*34170*/  IMAD.MOV.U32 R0, RZ, RZ, R98 ;  /* 0x000000ffff007224 */ /* 0x002fe400078e0062 */
[----:B------:R-:W-:Y:S03]  /*34180*/  IMAD.WIDE R2, R246, 0x70, R40 ;  /* 0x00000070f6027825 */ /* 0x000fe600078e0228 */
[----:B------:R-:W-:Y:S02]  /*34190*/  LOP3.LUT R138, R0, R138, RZ, 0xc0, !PT ;  /* 0x0000008a008a7212 */ /* 0x000fe400078ec0ff */
[----:B------:R-:W-:Y:S01]  /*341a0*/  PRMT R40, R62, 0x7610, R40 ;  /* 0x000076103e287816 */ /* 0x000fe20000000028 */
[----:B------:R-:W-:Y:S01]  /*341b0*/  IMAD.MOV.U32 R0, RZ, RZ, R97 ;  /* 0x000000ffff007224 */ /* 0x000fe200078e0061 */
[----:B------:R-:W-:Y:S01]  /*341c0*/  STG.E.U16 desc[UR22][R2.64+0xe0], R88 ;  /* 0x0000e05802007986 */ /* 0x000fe2000c101516 */
[----:B------:R-:W-:Y:S02]  /*341d0*/  PRMT R41, R63, 0x7610, R41 ;  /* 0x000076103f297816 */ /* 0x000fe40000000029 */
[----:B------:R-:W-:Y:S01]  /*341e0*/  @P6 PRMT R4, R40, 0x5410, RZ ;  /* 0x0000541028046816 */ /* 0x000fe200000000ff */
[----:B------:R1:W-:Y:S01]  /*341f0*/  STG.E.U16 desc[UR22][R2.64+0xe2], R90 ;  /* 0x0000e25a02007986 */ /* 0x0003e2000c101516 */
[----:B------:R-:W-:Y:S02]  /*34200*/  LOP3.LUT R139, R0, R139, RZ, 0xc0, !PT ;  /* 0x0000008b008b7212 */ /* 0x000fe400078ec0ff */
[----:B------:R-:W-:Y:S01]  /*34210*/  @!P5 PRMT R68, R41, 0x5410, RZ ;  /* 0x000054102944d816 */ /* 0x000fe200000000ff */
[----:B------:R-:W-:Y:S01]  /*34220*/  STG.E.U16 desc[UR22][R116.64+0xe0], R69 ;  /* 0x0000e04574007986 */ /* 0x000fe2000c101516 */
[----:B------:R-:W-:Y:S03]  /*34230*/  PRMT R0, R97, 0x7632, R0 ;  /* 0x0000763261007816 */ /* 0x000fe60000000000 */
[C---:B------:R-:W-:Y:S01]  /*34240*/  HMMA.16816.F32 R148, R136.reuse, R160, R8 ;  /* 0x000000a08894723c */ /* 0x040fe20000001808 */
[----:B------:R-:W-:Y:S04]  /*34250*/  STG.E.U16 desc[UR22][R116.64+0xe2], R51 ;  /* 0x0000e23374007986 */ /* 0x000fe8000c101516 */
[----:B------:R1:W-:Y:S03]  /*34260*/  STG.E.U16 desc[UR22][R114.64+0xf2], R4 ;  /* 0x0000f20472007986 */ /* 0x0003e6000c101516 */
[-C--:B------:R-:W-:Y:S01]  /*34270*/  HMMA.16816.F32 R144, R136, R162.reuse, R12 ;  /* 0x000000a28890723c */ /* 0x080fe2000000180c */
[----:B------:R2:W-:Y:S07]  /*34280*/  STG.E.U16 desc[UR22][R114.64+0xf0], R68 ;  /* 0x0000f04472007986 */ /* 0x0005ee000c101516 */
[C---:B------:R-:W-:Y:S04]  /*34290*/  HMMA.16816.F32 R160, R152.reuse, R162, R16 ;  /* 0x000000a298a0723c */ /* 0x040fe80000001810 */
[C---:B-1----:R-:W-:Y:S04]  /*342a0*/  IMAD.WIDE R2, R246.reuse, -0x70, R2 ;  /* 0xffffff90f6027825 */ /* 0x042fe800078e0202 */
[-C--:B------:R-:W-:Y:S01]  /*342b0*/  HMMA.16816.F32 R156, R152, R44.reuse, R20 ;  /* 0x0000002c989c723c */ /* 0x080fe20000001814 */
[----:B------:R1:W-:Y:S02]  /*342c0*/  STG.E.U16 desc[UR22][R2.64+0xf0], R7 ;  /* 0x0000f00702007986 */ /* 0x0003e4000c101516 */
[----:B------:R-:W-:Y:S05]  /*342d0*/  IMAD.WIDE R4, R246, 0x70, R2 ;  /* 0x00000070f6047825 */ /* 0x000fea00078e0202 */
[C---:B------:R-:W-:Y:S08]  /*342e0*/  HMMA.16816.F32 R140, R136.reuse, R44, R24 ;  /* 0x0000002c888c723c */ /* 0x040ff00000001818 */
[-C--:B------:R-:W-:Y:S08]  /*342f0*/  HMMA.16816.F32 R136, R136, R46.reuse, R28 ;  /* 0x0000002e8888723c */ /* 0x080ff0000000181c */
[----:B------:R-:W-:Y:S04]  /*34300*/  HMMA.16816.F32 R152, R152, R46, R32 ;  /* 0x0000002e9898723c */ /* 0x000fe80000001820 */
[----:B----4-:R-:W-:Y:S01]  /*34310*/  @P3 HADD2 R49, -R61.H1_H1, -RZ.H0_H0 ;  /* 0xa00000ff3d313230 */ /* 0x010fe20000000d00 */
[----:B------:R-:W-:Y:S01]  /*34320*/  PRMT R61, R61, 0x7632, R61 ;  /* 0x000076323d3d7816 */ /* 0x000fe2000000003d */
[C---:B------:R-:W-:Y:S03]  /*34330*/  @!P2 HADD2 R58, -R98.reuse.H0_H0, -RZ.H0_H0 ;  /* 0xa00000ff623aa230 */ /* 0x040fe60000000900 */
[----:B------:R-:W-:Y:S01]  /*34340*/  PRMT R12, R49, 0x7610, R12 ;  /* 0x00007610310c7816 */ /* 0x000fe2000000000c */
[C---:B------:R-:W-:Y:S01]  /*34350*/  @P0 HADD2 R50, -R97.reuse.H1_H1, -RZ.H0_H0 ;  /* 0xa00000ff61320230 */ /* 0x040fe20000000d00 */
[----:B------:R1:W-:Y:S02]  /*34360*/  @!P2 STL.S16 [R1+0xf8], R58 ;  /* 0x0000f83a0100a387 */ /* 0x0003e40000100600 */
[----:B------:R-:W-:Y:S02]  /*34370*/  @P3 PRMT R61, R12, 0x5410, RZ ;  /* 0x000054100c3d3816 */ /* 0x000fe400000000ff */
[----:B------:R-:W-:Y:S02]  /*34380*/  PRMT R11, R58, 0x7610, R11 ;  /* 0x000076103a0b7816 */ /* 0x000fe4000000000b */
[----:B------:R-:W-:Y:S01]  /*34390*/  PRMT R8, R50, 0x7610, R8 ;  /* 0x0000761032087816 */ /* 0x000fe20000000008 */
[----:B------:R1:W-:Y:S03]  /*343a0*/  STG.E.U16 desc[UR22][R2.64+0xf2], R61 ;  /* 0x0000f23d02007986 */ /* 0x0003e6000c101516 */
[----:B------:R-:W-:Y:S01]  /*343b0*/  @P0 PRMT R0, R8, 0x5410, RZ ;  /* 0x0000541008000816 */ /* 0x000fe200000000ff */
[----:B--2---:R-:W-:Y:S01]  /*343c0*/  @P1 HADD2 R57, -R98.H1_H1, -RZ.H0_H0 ;  /* 0xa00000ff62391230 */ /* 0x004fe20000000d00 */
[----:B------:R-:W-:Y:S01]  /*343d0*/  @!P2 PRMT R98, R11, 0x5410, RZ ;  /* 0x000054100b62a816 */ /* 0x000fe200000000ff */
[----:B---3--:R-:W-:Y:S03]  /*343e0*/  @P4 HADD2 R56, -R97.H0_H0, -RZ.H0_H0 ;  /* 0xa00000ff61384230 */ /* 0x008fe60000000900 */
[----:B------:R1:W-:Y:S01]  /*343f0*/  @P1 STL.S16 [R1+0xf4], R57 ;  /* 0x0000f43901001387 */ /* 0x0003e20000100600 */
[----:B------:R-:W-:Y:S03]  /*34400*/  PRMT R10, R57, 0x7610, R10 ;  /* 0x00007610390a7816 */ /* 0x000fe6000000000a */
[----:B------:R1:W-:Y:S01]  /*34410*/  @P4 STL.S16 [R1+0xf0], R56 ;  /* 0x0000f03801004387 */ /* 0x0003e20000100600 */
[----:B------:R-:W-:Y:S02]  /*34420*/  @P1 PRMT R6, R10, 0x5410, RZ ;  /* 0x000054100a061816 */ /* 0x000fe400000000ff */
[----:B------:R-:W-:Y:S01]  /*34430*/  PRMT R9, R56, 0x7610, R9 ;  /* 0x0000761038097816 */ /* 0x000fe20000000009 */
[----:B------:R1:W-:Y:S01]  /*34440*/  @P0 STL.S16 [R1+0xe0], R50 ;  /* 0x0000e03201000387 */ /* 0x0003e20000100600 */
[----:B------:R-:W-:Y:S02]  /*34450*/  IADD3 R234, P0, PT, R114, -0x100, RZ ;  /* 0xffffff0072ea7810 */ /* 0x000fe40007f1e0ff */
[----:B------:R-:W-:Y:S01]  /*34460*/  @P4 PRMT R97, R9, 0x5410, RZ ;  /* 0x0000541009614816 */ /* 0x000fe200000000ff */
[----:B------:R1:W-:Y:S01]  /*34470*/  STG.E.U16 desc[UR22][R4.64+0xf0], R98 ;  /* 0x0000f06204007986 */ /* 0x0003e2000c101516 */
[----:B------:R-:W-:Y:S03]  /*34480*/  IADD3.X R233, PT, PT, R115, -0x1, RZ, P0, !PT ;  /* 0xffffffff73e97810 */ /* 0x000fe600007fe4ff */
[----:B------:R1:W-:Y:S04]  /*34490*/  STG.E.U16 desc[UR22][R4.64+0xf2], R6 ;  /* 0x0000f20604007986 */ /* 0x0003e8000c101516 */
[----:B------:R1:W-:Y:S04]  /*344a0*/  @P3 STL.S16 [R1+0xfc], R49 ;  /* 0x0000fc3101003387 */ /* 0x0003e80000100600 */
[----:B------:R1:W-:Y:S04]  /*344b0*/  STG.E.U16 desc[UR22][R116.64+0xf0], R97 ;  /* 0x0000f06174007986 */ /* 0x0003e8000c101516 */
[----:B------:R1:W-:Y:S01]  /*344c0*/  STG.E.U16 desc[UR22][R116.64+0xf2], R0 ;  /* 0x0000f20074007986 */ /* 0x0003e2000c101516 */
[----:B------:R-:W-:Y:S05]  /*344d0*/  BRA.U UP0, `(.L_x_1264) ;  /* 0xffffff0900dc7547 */ /* 0x000fea000b83ffff */
.L_x_1263:
[----:B-1----:R-:W2:Y:S01]  /*344e0*/  LDL.LU R0, [R1+0x314] ;  /* 0x0003140001007983 */ /* 0x002ea20000300800 */
[----:B------:R-:W1:Y:S03]  /*344f0*/  LDCU UR4, c[0x0][0x4fc] ;  /* 0x00009f80ff0477ac */ /* 0x000e660008000800 */
[----:B------:R-:W4:Y:S01]  /*34500*/  LDL.LU R8, [R1+0x318] ;  /* 0x0003180001087983 */ /* 0x000f220000300800 */
[----:B------:R-:W-:Y:S02]  /*34510*/  SHF.L.U32 R24, R218, 0x3, RZ ;  /* 0x00000003da187819 */ /* 0x000fe400000006ff */
[----:B-----5:R-:W-:Y:S01]  /*34520*/  LOP3.LUT R185, R185, 0x3e00, R215, 0xf8, !PT ;  /* 0x00003e00b9b97812 */ /* 0x020fe200078ef8d7 */
[----:B---3--:R-:W3:Y:S01]  /*34530*/  LDL.LU R7, [R1+0x320] ;  /* 0x0003200001077983 */ /* 0x008ee20000300800 */
[----:B------:R-:W-:Y:S01]  /*34540*/  UISETP.NE.AND UP3, UPT, UR19, -0x1, UPT ;  /* 0xffffffff1300788c */ /* 0x000fe2000bf65270 */
[----:B------:R-:W1:Y:S08]  /*34550*/  S2UR UR8, SR_CgaCtaId ;  /* 0x00000000000879c3 */ /* 0x000e700000008800 */
[----:B------:R-:W3:Y:S01]  /*34560*/  S2UR UR9, SR_CTAID.Y ;  /* 0x00000000000979c3 */ /* 0x000ee20000002600 */
[----:B------:R-:W3:Y:S01]  /*34570*/  LDL.LU R6, [R1+0x31c] ;  /* 0x00031c0001067983 */ /* 0x000ee20000300800 */
[----:B------:R-:W-:Y:S01]  /*34580*/  LOP3.LUT R185, R185, 0x20, R24, 0xf8, !PT ;  /* 0x00000020b9b97812 */ /* 0x000fe200078ef818 */
[----:B------:R-:W-:Y:S01]  /*34590*/  UMOV UR6, 0x400 ;  /* 0x0000040000067882 */ /* 0x000fe20000000000 */
[----:B------:R-:W1:Y:S01]  /*345a0*/  LDCU.U8 UR11, c[0x0][0x549] ;  /* 0x0000a920ff0b77ac */ /* 0x000e620008000000 */
[----:B------:R-:W1:Y:S02]  /*345b0*/  LDCU.U8 UR7, c[0x0][0x548] ;  /* 0x0000a900ff0777ac */ /* 0x000e640008000000 */
[----:B-1----:R-:W-:Y:S01]  /*345c0*/  ULEA UR8, UR8, UR6, 0x18 ;  /* 0x0000000608087291 */ /* 0x002fe2000f8ec0ff */
[----:B------:R-:W1:Y:S01]  /*345d0*/  S2R R25, SR_CTAID.X ;  /* 0x0000000000197919 */ /* 0x000e620000002500 */
[----:B------:R-:W1:Y:S01]  /*345e0*/  S2UR UR13, SR_CTAID.Z ;  /* 0x00000000000d79c3 */ /* 0x000e620000002700 */
[----:B------:R-:W1:Y:S01]  /*345f0*/  LDCU UR6, c[0x0][0x434] ;  /* 0x00008680ff0677ac */ /* 0x000e620008000800 */
[----:B------:R-:W-:-:S02]  /*34600*/  UISETP.NE.AND UP1, UPT, UR11, URZ, UPT ;  /* 0x000000ff0b00728c */ /* 0x000fc4000bf25270 */
[----:B------:R-:W-:-:S09]  /*34610*/  UISETP.NE.AND UP2, UPT, UR19, -0x1, UPT ;  /* 0xffffffff1300788c */ /* 0x000fd2000bf45270 */
[----:B------:R-:W1:Y:S01]  /*34620*/  @UP1 LDCU UR12, c[0x0][0x430] ;  /* 0x00008600ff0c17ac */ /* 0x000e620008000800 */
[----:B------:R-:W1:Y:S01]  /*34630*/  LDCU UR11, c[0x0][0x434] ;  /* 0x00008680ff0b77ac */ /* 0x000e620008000800 */
[----:B------:R-:W-:Y:S02]  /*34640*/  UISETP.NE.AND UP0, UPT, UR7, URZ, !UP1 ;  /* 0x000000ff0700728c */ /* 0x000fe4000cf05270 */
[----:B-1----:R-:W-:Y:S01]  /*34650*/  @UP1 UIMAD UR11, UR12, UR6, URZ ;  /* 0x000000060c0b12a4 */ /* 0x002fe2000f8e02ff */
[----:B--2---:R-:W-:-:S05]  /*34660*/  MOV R5, R0 ;  /* 0x0000000000057202 */ /* 0x004fca0000000f00 */
[----:B------:R-:W1:Y:S04]  /*34670*/  SHFL.BFLY PT, R3, R5, 0x2, 0x1f ;  /* 0x0c401f0005037f89 */ /* 0x000e6800000e0000 */
[----:B----4-:R-:W2:Y:S04]  /*34680*/  SHFL.BFLY PT, R4, R8, 0x2, 0x1f ;  /* 0x0c401f0008047f89 */ /* 0x010ea800000e0000 */
[----:B---3--:R-:W3:Y:S04]  /*34690*/  SHFL.BFLY PT, R2, R7, 0x2, 0x1f ;  /* 0x0c401f0007027f89 */ /* 0x008ee800000e0000 */
[----:B------:R-:W4:Y:S01]  /*346a0*/  SHFL.BFLY PT, R0, R6, 0x2, 0x1f ;  /* 0x0c401f0006007f89 */ /* 0x000f2200000e0000 */
[----:B-1----:R-:W-:Y:S01]  /*346b0*/  FADD.FTZ R3, R3, R5 ;  /* 0x0000000503037221 */ /* 0x002fe20000010000 */
[----:B--2---:R-:W-:-:S04]  /*346c0*/  FADD.FTZ R4, R4, R8 ;  /* 0x0000000804047221 */ /* 0x004fc80000010000 */
[----:B------:R-:W1:Y:S04]  /*346d0*/  SHFL.BFLY PT, R21, R3, 0x1, 0x1f ;  /* 0x0c201f0003157f89 */ /* 0x000e6800000e0000 */
[----:B------:R-:W2:Y:S01]  /*346e0*/  SHFL.BFLY PT, R5, R4, 0x1, 0x1f ;  /* 0x0c201f0004057f89 */ /* 0x000ea200000e0000 */
[----:B---3--:R-:W-:Y:S01]  /*346f0*/  FADD.FTZ R2, R2, R7 ;  /* 0x0000000702027221 */ /* 0x008fe20000010000 */
[----:B----4-:R-:W-:-:S04]  /*34700*/  FADD.FTZ R0, R0, R6 ;  /* 0x0000000600007221 */ /* 0x010fc80000010000 */
[----:B------:R-:W3:Y:S04]  /*34710*/  SHFL.BFLY PT, R20, R2, 0x1, 0x1f ;  /* 0x0c201f0002147f89 */ /* 0x000ee800000e0000 */
[----:B------:R-:W4:Y:S01]  /*34720*/  SHFL.BFLY PT, R23, R0, 0x1, 0x1f ;  /* 0x0c201f0000177f89 */ /* 0x000f2200000e0000 */
[----:B-1----:R-:W-:Y:S01]  /*34730*/  FADD.FTZ R21, R3, R21 ;  /* 0x0000001503157221 */ /* 0x002fe20000010000 */
[----:B--2---:R-:W-:-:S03]  /*34740*/  FADD.FTZ R22, R4, R5 ;  /* 0x0000000504167221 */ /* 0x004fc60000010000 */
[----:B------:R-:W1:Y:S01]  /*34750*/  MUFU.RCP R4, R21 ;  /* 0x0000001500047308 */ /* 0x000e620000001000 */
[----:B------:R-:W-:-:S07]  /*34760*/  FSETP.NE.FTZ.AND P2, PT, R21, RZ, PT ;  /* 0x000000ff1500720b */ /* 0x000fce0003f55000 */
[----:B------:R-:W2:Y:S01]  /*34770*/  MUFU.RCP R6, R22 ;  /* 0x0000001600067308 */ /* 0x000ea20000001000 */
[----:B---3--:R-:W-:Y:S01]  /*34780*/  FADD.FTZ R20, R2, R20 ;  /* 0x0000001402147221 */ /* 0x008fe20000010000 */
[----:B----4-:R-:W-:Y:S01]  /*34790*/  FADD.FTZ R23, R0, R23 ;  /* 0x0000001700177221 */ /* 0x010fe20000010000 */
[----:B------:R-:W-:-:S05]  /*347a0*/  FSETP.NE.FTZ.AND P3, PT, R22, RZ, PT ;  /* 0x000000ff1600720b */ /* 0x000fca0003f75000 */
[----:B------:R-:W3:Y:S01]  /*347b0*/  MUFU.RCP R5, R20 ;  /* 0x0000001400057308 */ /* 0x000ee20000001000 */
[----:B-1----:R-:W-:-:S07]  /*347c0*/  FSEL R0, R4, 1, P2 ;  /* 0x3f80000004007808 */ /* 0x002fce0001000000 */
[----:B------:R-:W1:Y:S01]  /*347d0*/  MUFU.RCP R4, R23 ;  /* 0x0000001700047308 */ /* 0x000e620000001000 */
[----:B--2---:R-:W-:Y:S02]  /*347e0*/  FSEL R2, R6, 1, P3 ;  /* 0x3f80000006027808 */ /* 0x004fe40001800000 */
[----:B------:R-:W-:Y:S02]  /*347f0*/  LOP3.LUT R3, R24, 0xc0, RZ, 0xc0, !PT ;  /* 0x000000c018037812 */ /* 0x000fe400078ec0ff */
[----:B------:R-:W-:Y:S01]  /*34800*/  FSETP.NE.FTZ.AND P1, PT, R20, RZ, PT ;  /* 0x000000ff1400720b */ /* 0x000fe20003f35000 */
[----:B------:R-:W-:Y:S01]  /*34810*/  FMUL.FTZ R2, R2, UR4 ;  /* 0x0000000402027c20 */ /* 0x000fe20008410000 */
[----:B------:R-:W-:Y:S02]  /*34820*/  LOP3.LUT R3, R3, 0x18, R218, 0xf8, !PT ;  /* 0x0000001803037812 */ /* 0x000fe400078ef8da */
[----:B------:R-:W-:Y:S01]  /*34830*/  FSETP.NE.FTZ.AND P0, PT, R23, RZ, PT ;  /* 0x000000ff1700720b */ /* 0x000fe20003f15000 */
[C---:B------:R-:W-:Y:S01]  /*34840*/  FMUL.FTZ R164, R2.reuse, R164 ;  /* 0x000000a402a47220 */ /* 0x040fe20000410000 */
[----:B------:R-:W-:Y:S01]  /*34850*/  LOP3.LUT R185, R185, R3, RZ, 0xfc, !PT ;  /* 0x00000003b9b97212 */ /* 0x000fe200078efcff */
        /* <DEDUP_REMOVED lines=9> */
[----:B-1----:R-:W-:Y:S01]  /*348f0*/  FSEL R2, R4, 1, P0 ;  /* 0x3f80000004027808 */ /* 0x002fe20000000000 */
        /* <DEDUP_REMOVED lines=9> */
[----:B------:R-:W-:Y:S01]  /*34990*/  FMUL.FTZ R2, R2, UR4 ;  /* 0x0000000402027c20 */ /* 0x000fe20008410000 */
[----:B------:R-:W1:Y:S01]  /*349a0*/  @!UP3 LDCU.64 UR4, c[0x0][0x400] ;  /* 0x00008000ff04b7ac */ /* 0x000e620008000a00 */
[----:B------:R-:W-:-:S02]  /*349b0*/  LOP3.LUT R8, R214, 0x20, RZ, 0xc0, !PT ;  /* 0x00000020d6087812 */ /* 0x000fc400078ec0ff */
        /* <DEDUP_REMOVED lines=11> */
[----:B-1----:R-:W-:Y:S01]  /*34a70*/  @!UP3 UIMAD.WIDE.U32 UR14, UR9, UR4, URZ ;  /* 0x00000004090eb2a5 */ /* 0x002fe2000f8e00ff */
[C---:B------:R-:W-:Y:S01]  /*34a80*/  FMUL.FTZ R144, R0.reuse, R144 ;  /* 0x0000009000907220 */ /* 0x040fe20000410000 */
[C---:B------:R-:W-:Y:S01]  /*34a90*/  FMUL.FTZ R10, R0.reuse, R145 ;  /* 0x00000091000a7220 */ /* 0x040fe20000410000 */
[C---:B------:R-:W-:Y:S01]  /*34aa0*/  FMUL.FTZ R140, R0.reuse, R140 ;  /* 0x0000008c008c7220 */ /* 0x040fe20000410000 */
[----:B------:R-:W-:Y:S01]  /*34ab0*/  @!UP3 UIMAD UR10, UR9, UR5, UR15 ;  /* 0x00000005090ab2a4 */ /* 0x000fe2000f8e020f */
[C---:B------:R-:W-:Y:S01]  /*34ac0*/  FMUL.FTZ R15, R0.reuse, R141 ;  /* 0x0000008d000f7220 */ /* 0x040fe20000410000 */
[C---:B------:R-:W-:Y:S01]  /*34ad0*/  FMUL.FTZ R136, R0.reuse, R136 ;  /* 0x0000008800887220 */ /* 0x040fe20000410000 */
[----:B------:R-:W-:Y:S01]  /*34ae0*/  FMUL.FTZ R19, R0, R137 ;  /* 0x0000008900137220 */ /* 0x000fe20000410000 */
[----:B------:R-:W-:Y:S01]  /*34af0*/  F2FP.F16.F32.PACK_AB R7, R7, R164 ;  /* 0x000000a40707723e */ /* 0x000fe200000000ff */
[----:B------:R-:W1:Y:S01]  /*34b00*/  @UP3 LDCU.64 UR4, c[0x0][0x408] ;  /* 0x00008100ff0437ac */ /* 0x000e620008000a00 */
[----:B------:R-:W-:-:S02]  /*34b10*/  F2FP.F16.F32.PACK_AB R6, R6, R166 ;  /* 0x000000a60606723e */ /* 0x000fc400000000ff */
[----:B------:R-:W-:Y:S02]  /*34b20*/  F2FP.F16.F32.PACK_AB R0, R163, R162 ;  /* 0x000000a2a300723e */ /* 0x000fe400000000ff */
[----:B------:R-:W-:Y:S02]  /*34b30*/  IADD3 R3, PT, PT, R2, -R8, RZ ;  /* 0x8000000802037210 */ /* 0x000fe40007ffe0ff */
[----:B------:R-:W-:Y:S01]  /*34b40*/  LOP3.LUT R214, R214, 0x40, RZ, 0xc0, !PT ;  /* 0x00000040d6d67812 */ /* 0x000fe200078ec0ff */
[----:B------:R2:W-:Y:S01]  /*34b50*/  STS [R2], R7 ;  /* 0x0000000702007388 */ /* 0x0005e20000000800 */
[----:B------:R-:W-:Y:S02]  /*34b60*/  F2FP.F16.F32.PACK_AB R4, R161, R160 ;  /* 0x000000a0a104723e */ /* 0x000fe400000000ff */
[----:B------:R-:W-:Y:S01]  /*34b70*/  F2FP.F16.F32.PACK_AB R5, R5, R148 ;  /* 0x000000940505723e */ /* 0x000fe200000000ff */
[----:B------:R-:W-:Y:S01]  /*34b80*/  STS [R2+0x200], R6 ;  /* 0x0002000602007388 */ /* 0x000fe20000000800 */
[----:B------:R-:W-:-:S03]  /*34b90*/  F2FP.F16.F32.PACK_AB R11, R11, R150 ;  /* 0x000000960b0b723e */ /* 0x000fc600000000ff */
[----:B------:R3:W-:Y:S01]  /*34ba0*/  STS [R3+0x210], R0 ;  /* 0x0002100003007388 */ /* 0x0007e20000000800 */
[----:B------:R-:W-:Y:S02]  /*34bb0*/  F2FP.F16.F32.PACK_AB R10, R10, R144 ;  /* 0x000000900a0a723e */ /* 0x000fe400000000ff */
        /* <DEDUP_REMOVED lines=10> */
[----:B------:R-:W-:Y:S01]  /*34c60*/  STS [R3+0x1010], R10 ;  /* 0x0010100a03007388 */ /* 0x000fe20000000800 */
[----:B-1----:R-:W-:Y:S01]  /*34c70*/  @UP3 UIMAD.WIDE.U32 UR16, UR19, UR4, URZ ;  /* 0x00000004131032a5 */ /* 0x002fe2000f8e00ff */
[----:B--2---:R-:W1:Y:S01]  /*34c80*/  @P0 LDC R7, c[0x0][0x458] ;  /* 0x00011600ff070b82 */ /* 0x004e620000000800 */
[----:B---3--:R-:W-:Y:S01]  /*34c90*/  IADD3 R0, PT, PT, R2, -R214, RZ ;  /* 0x800000d602007210 */ /* 0x008fe20007ffe0ff */
[----:B------:R2:W-:Y:S06]  /*34ca0*/  STS [R3+0x1210], R9 ;  /* 0x0012100903007388 */ /* 0x0005ec0000000800 */
[----:B----4-:R-:W3:Y:S01]  /*34cb0*/  @P2 LDC R4, c[0x0][0x458] ;  /* 0x00011600ff042b82 */ /* 0x010ee20000000800 */
[----:B------:R-:W-:Y:S01]  /*34cc0*/  STS [R0+0x20], R17 ;  /* 0x0000201100007388 */ /* 0x000fe20000000800 */
[----:B------:R-:W-:-:S03]  /*34cd0*/  IADD3 R2, PT, PT, -R8, R0, RZ ;  /* 0x0000000008027210 */ /* 0x000fc60007ffe1ff */
[----:B------:R-:W-:Y:S03]  /*34ce0*/  STS [R0+0x220], R16 ;  /* 0x0002201000007388 */ /* 0x000fe60000000800 */
[----:B------:R-:W4:Y:S01]  /*34cf0*/  @P3 LDC R5, c[0x0][0x458] ;  /* 0x00011600ff053b82 */ /* 0x000f220000000800 */
[----:B------:R-:W-:Y:S04]  /*34d00*/  STS [R2+0x30], R13 ;  /* 0x0000300d02007388 */ /* 0x000fe80000000800 */
[----:B------:R-:W-:Y:S03]  /*34d10*/  STS [R2+0x230], R12 ;  /* 0x0002300c02007388 */ /* 0x000fe60000000800 */
[----:B------:R-:W1:Y:S01]  /*34d20*/  S2UR UR4, SR_CTAID.X ;  /* 0x00000000000479c3 */ /* 0x000e620000002500 */
[----:B------:R-:W-:Y:S01]  /*34d30*/  STS [R0+0x1020], R15 ;  /* 0x0010200f00007388 */ /* 0x000fe20000000800 */
[----:B--2---:R-:W-:Y:S03]  /*34d40*/  @P3 MUFU.LG2 R9, R22 ;  /* 0x0000001600093308 */ /* 0x004fe60000000c00 */
[----:B------:R2:W-:Y:S03]  /*34d50*/  STS [R0+0x1220], R14 ;  /* 0x0012200e00007388 */ /* 0x0005e60000000800 */
[----:B------:R-:W1:Y:S01]  /*34d60*/  @P1 LDC R8, c[0x0][0x458] ;  /* 0x00011600ff081b82 */ /* 0x000e620000000800 */
[----:B------:R-:W-:Y:S01]  /*34d70*/  F2FP.F16.F32.PACK_AB R19, R19, R136 ;  /* 0x000000881313723e */ /* 0x000fe200000000ff */
[----:B------:R-:W-:Y:S01]  /*34d80*/  @P0 MUFU.LG2 R6, R23 ;  /* 0x0000001700060308 */ /* 0x000fe20000000c00 */
[----:B------:R-:W-:-:S03]  /*34d90*/  F2FP.F16.F32.PACK_AB R18, R18, R138 ;  /* 0x0000008a1212723e */ /* 0x000fc600000000ff */
[----:B------:R-:W-:Y:S04]  /*34da0*/  STS [R2+0x1030], R19 ;  /* 0x0010301302007388 */ /* 0x000fe80000000800 */
[----:B--2---:R-:W2:Y:S01]  /*34db0*/  @P2 MUFU.LG2 R0, R21 ;  /* 0x0000001500002308 */ /* 0x004ea20000000c00 */
[----:B------:R4:W-:Y:S01]  /*34dc0*/  STS [R2+0x1230], R18 ;  /* 0x0012301202007388 */ /* 0x0009e20000000800 */
[----:B------:R-:W-:Y:S01]  /*34dd0*/  @UP3 UIMAD UR10, UR19, UR5, UR17 ;  /* 0x00000005130a32a4 */ /* 0x000fe2000f8e0211 */
[----:B------:R-:W-:Y:S01]  /*34de0*/  MOV R17, 0x7f800000 ;  /* 0x7f80000000117802 */ /* 0x000fe20000000f00 */
[----:B------:R-:W-:-:S04]  /*34df0*/  @!UP2 UIMAD UR19, UR9, UR6, URZ ;  /* 0x000000060913a2a4 */ /* 0x000fc8000f8e02ff */
[----:B------:R1:W1:Y:S01]  /*34e00*/  @P1 MUFU.LG2 R3, R20 ;  /* 0x0000001400031308 */ /* 0x0002620000000c00 */
[----:B------:R-:W1:Y:S01]  /*34e10*/  @UP1 LDCU UR15, c[0x0][0x430] ;  /* 0x00008600ff0f17ac */ /* 0x000e620008000800 */
[----:B--2---:R-:W-:Y:S01]  /*34e20*/  @P2 FMUL.FTZ R0, R0, 0.69314718246459960938 ;  /* 0x3f31721800002820 */ /* 0x004fe20000410000 */
[----:B------:R-:W-:-:S03]  /*34e30*/  @UP1 UMOV UR5, 0x1 ;  /* 0x0000000100051882 */ /* 0x000fc60000000000 */
[----:B---3--:R-:W-:Y:S01]  /*34e40*/  @P2 FFMA.FTZ R17, R38, R4, R0 ;  /* 0x0000000426112223 */ /* 0x008fe20000010000 */
[----:B----4-:R-:W-:Y:S01]  /*34e50*/  @P3 FMUL.FTZ R2, R9, 0.69314718246459960938 ;  /* 0x3f31721809023820 */ /* 0x010fe20000410000 */
[----:B-1----:R-:W-:-:S03]  /*34e60*/  MOV R20, 0x7f800000 ;  /* 0x7f80000000147802 */ /* 0x002fc60000000f00 */
[----:B------:R-:W-:Y:S01]  /*34e70*/  @P3 FFMA.FTZ R20, R39, R5, R2 ;  /* 0x0000000527143223 */ /* 0x000fe20000010002 */
[----:B------:R-:W-:Y:S01]  /*34e80*/  @UP3 UMOV UR14, UR16 ;  /* 0x00000010000e3c82 */ /* 0x000fe20008000000 */
[----:B------:R-:W-:Y:S01]  /*34e90*/  USHF.R.S32.HI UR12, URZ, 0x1f, UR19 ;  /* 0x0000001fff0c7899 */ /* 0x000fe20008011413 */
[----:B------:R-:W-:Y:S11]  /*34ea0*/  BRA.U UP1, `(.L_x_1267) ;  /* 0x0000000101207547 */ /* 0x000ff6000b800000 */
        /* <DEDUP_REMOVED lines=8> */
.L_x_1267:
        /* <DEDUP_REMOVED lines=24> */
[----:B------:R-:W-:Y:S02]  /*350b0*/  SHF.R.U32.HI R0, RZ, 0x1, R218 ;  /* 0x00000001ff007819 */ /* 0x000fe400000116da */
        /* <DEDUP_REMOVED lines=38> */
.L_x_1269:
[----:B------:R-:W-:Y:S05]  /*35320*/  BSYNC.RECONVERGENT B0 ;  /* 0x0000000000007941 */ /* 0x000fea0003800200 */
.L_x_1268:
        /* <DEDUP_REMOVED lines=34> */
.L_x_1271:
[----:B------:R-:W-:Y:S05]  /*35550*/  BSYNC.RECONVERGENT B0 ;  /* 0x0000000000007941 */ /* 0x000fea0003800200 */
.L_x_1270:
        /* <DEDUP_REMOVED lines=16> */
.L_x_1273:
[----:B------:R-:W-:Y:S05]  /*35660*/  BSYNC.RECONVERGENT B0 ;  /* 0x0000000000007941 */ /* 0x000fea0003800200 */
.L_x_1272:
        /* <DEDUP_REMOVED lines=16> */
.L_x_1275:
[----:B------:R-:W-:Y:S05]  /*35770*/  BSYNC.RECONVERGENT B0 ;  /* 0x0000000000007941 */ /* 0x000fea0003800200 */
.L_x_1274:
        /* <DEDUP_REMOVED lines=15> */
.L_x_1276:
        /* <DEDUP_REMOVED lines=9> */
.L_x_1371:


//--------------------- .text._ZN5flash16flash_fwd_kernelI23Flash_fwd_kernel_traitsILi32ELi128ELi128ELi4ELb0ELb0EN7cutlass6half_tE19Flash_kernel_traitsILi32ELi128ELi128ELi4ES3_EELb0ELb0ELb1ELb1ELb0ELb0ELb1ELb0EEEvNS_16Flash_fwd_paramsE --------------------------
	.section	.text._ZN5flash16flash_fwd_kernelI23Flash_fwd_kernel_traitsILi32ELi128ELi128ELi4ELb0ELb0EN7cutlass6half_tE19Flash_kernel_traitsILi32ELi128ELi128ELi4ES3_EELb0ELb0ELb1ELb1ELb0ELb0ELb1ELb0EEEvNS_16Flash_fwd_paramsE,"ax",@progbits
	.align	128
        .global         _ZN5flash16flash_fwd_kernelI23Flash_fwd_kernel_traitsILi32ELi128ELi128ELi4ELb0ELb0EN7cutlass6half_tE19Flash_kernel_traitsILi32ELi128ELi128ELi4ES3_EELb0ELb0ELb1ELb1ELb0ELb0ELb1ELb0EEEvNS_16Flash_fwd_paramsE
        .type           _ZN5flash16flash_fwd_kernelI23Flash_fwd_kernel_traitsILi32ELi128ELi128ELi4ELb0ELb0EN7cutlass6half_tE19Flash_kernel_traitsILi32ELi128ELi128ELi4ES3_EELb0ELb0ELb1ELb1ELb0ELb0ELb1ELb0EEEvNS_16Flash_fwd_paramsE,@function
        .size           _ZN5flash16flash_fwd_kernelI23Flash_fwd_kernel_traitsILi32ELi128ELi128ELi4ELb0ELb0EN7cutlass6half_tE19Flash_kernel_traitsILi32ELi128ELi128ELi4ES3_EELb0ELb0ELb1ELb1ELb0ELb0ELb1ELb0EEEvNS_16Flash_fwd_paramsE,(.L_x_1372 - _ZN5flash16flash_fwd_kernelI23Flash_fwd_kernel_traitsILi32ELi128ELi128ELi4ELb0ELb0EN7cutlass6half_tE19Flash_kernel_traitsILi32ELi128ELi128ELi4ES3_EELb0ELb0ELb1ELb1ELb0ELb0ELb1ELb0EEEvNS_16Flash_fwd_paramsE)
        .other          _ZN5flash16flash_fwd_kernelI23Flash_fwd_kernel_traitsILi32ELi128ELi128ELi4ELb0ELb0EN7cutlass6half_tE19Flash_kernel_traitsILi32ELi128ELi128ELi4ES3_EELb0ELb0ELb1ELb1ELb0ELb0ELb1ELb0EEEvNS_16Flash_fwd_paramsE,@"STO_CUDA_ENTRY STV_DEFAULT"
_ZN5flash16flash_fwd_kernelI23Flash_fwd_kernel_traitsILi32ELi128ELi128ELi4ELb0ELb0EN7cutlass6half_tE19Flash_kernel_traitsILi32ELi128ELi128ELi4ES3_EELb0ELb0ELb1ELb1ELb0ELb0ELb1ELb0EEEvNS_16Flash_fwd_paramsE:
.text._ZN5flash16flash_fwd_kernelI23Flash_fwd_kernel_traitsILi32ELi128ELi128ELi4ELb0ELb0EN7cutlass6half_tE19Flash_kernel_traitsILi32ELi128ELi128ELi4ES3_EELb0ELb0ELb1ELb1ELb0ELb0ELb1ELb0EEEvNS_16Flash_fwd_paramsE:
        /* <DEDUP_REMOVED lines=8> */
[----:B------:R-:W-:-:S02]  /*0080*/  UISETP.NE.U32.AND UP4, UPT, UR10, URZ, UPT ;  /* 0x000000ff0a00728c */ /* 0x000fc4000bf85070 */
[----:B---3--:R-:W-:Y:S01]  /*0090*/  UISETP.NE.U32.AND UP3, UPT, UR8, URZ, UPT ;  /* 0x000000ff0800728c */ /* 0x008fe2000bf65070 */
[----:B------:R-:W-:Y:S01]  /*00a0*/  ISETP.NE.AND.EX P4, PT, RZ, UR11, PT, P4 ;  /* 0x0000000bff007c0c */ /* 0x000fe2000bf85340 */
[----:B------:R-:W1:Y:S01]  /*00b0*/  LDCU.64 UR4, c[0x0][0x478] ;  /* 0x00008f00ff0477ac */ /* 0x000e620008000a00 */
[----:B------:R-:W3:Y:S01]  /*00c0*/  LDCU.64 UR26, c[0x0][0x358] ;  /* 0x00006b00ff1a77ac */ /* 0x000ee20008000a00 */
[----:B------:R-:W-:Y:S02]  /*00d0*/  UISETP.NE.AND.EX UP4, UPT, UR11, URZ, UPT, UP4 ;  /* 0x000000ff0b00728c */ /* 0x000fe4000bf85340 */
[----:B------:R-:W-:Y:S02]  /*00e0*/  UISETP.NE.AND.EX UP3, UPT, UR9, URZ, UPT, UP3 ;  /* 0x000000ff0900728c */ /* 0x000fe4000bf65330 */
[----:B--2---:R-:W-:Y:S02]  /*00f0*/  UIMAD.WIDE.U32 UR14, UR25, 0x4, UR14 ;  /* 0x00000004190e78a5 */ /* 0x004fe4000f8e000e */
[----:B------:R-:W-:Y:S01]  /*0100*/  PLOP3.LUT P2, PT, PT, PT, UP4, 0x80, 0x8 ;  /* 0x000000000008781c */ /* 0x000fe20003f4f048 */
[----:B------:R-:W-:-:S02]  /*0110*/  USHF.L.U32 UR11, UR25, 0x2, URZ ;  /* 0x00000002190b7899 */ /* 0x000fc400080006ff */
[----:B----4-:R-:W-:Y:S01]  /*0120*/  UISETP.NE.AND UP5, UPT, UR12, URZ, UPT ;  /* 0x000000ff0c00728c */ /* 0x010fe2000bfa5270 */
[----:B------:R-:W-:Y:S01]  /*0130*/  IMAD.U32 R2, RZ, RZ, UR14 ;  /* 0x0000000eff027e24 */ /* 0x000fe2000f8e00ff */
[----:B------:R-:W-:Y:S01]  /*0140*/  UISETP.EQ.U32.AND UP2, UPT, UR6, URZ, UPT ;  /* 0x000000ff0600728c */ /* 0x000fe2000bf42070 */
[----:B------:R-:W-:Y:S01]  /*0150*/  IMAD.U32 R3, RZ, RZ, UR15 ;  /* 0x0000000fff037e24 */ /* 0x000fe2000f8e00ff */
[----:B------:R-:W-:Y:S02]  /*0160*/  USHF.R.U32.HI UR10, URZ, 0x1e, UR25 ;  /* 0x0000001eff0a7899 */ /* 0x000fe40008011619 */
[----:B------:R-:W-:Y:S01]  /*0170*/  @UP3 UIADD3 UR12, UP1, UPT, UR11, UR8, URZ ;  /* 0x000000080b0c3290 */ /* 0x000fe2000ff3e0ff */
[----:B------:R-:W-:Y:S01]  /*0180*/  PLOP3.LUT P1, PT, PT, PT, UP3, 0x80, 0x8 ;  /* 0x000000000008781c */ /* 0x000fe20003f2f038 */
[----:B------:R-:W-:Y:S01]  /*0190*/  UISETP.EQ.OR.EX UP2, UPT, UR7, URZ, !UP5, UP2 ;  /* 0x000000ff0700728c */ /* 0x000fe2000ef42720 */
[----:B---3--:R-:W2:Y:S01]  /*01a0*/  @P4 LDG.E R5, desc[UR26][R2.64] ;  /* 0x0000001a02054981 */ /* 0x008ea2000c1e1900 */
[----:B-1----:R-:W-:-:S02]  /*01b0*/  UISETP.NE.U32.AND UP0, UPT, UR4, URZ, UPT ;  /* 0x000000ff0400728c */ /* 0x002fc4000bf05070 */
[----:B------:R-:W-:Y:S02]  /*01c0*/  @UP3 UIADD3.X UR13, UPT, UPT, UR10, UR9, URZ, UP1, !UPT ;  /* 0x000000090a0d3290 */ /* 0x000fe40008ffe4ff */
[----:B------:R-:W-:Y:S01]  /*01d0*/  UIADD3 UR8, UP1, UPT, UR11, UR6, URZ ;  /* 0x000000060b087290 */ /* 0x000fe2000ff3e0ff */
[----:B------:R-:W-:Y:S01]  /*01e0*/  PLOP3.LUT P3, PT, PT, PT, UP2, 0x80, 0x8 ;  /* 0x000000000008781c */ /* 0x000fe20003f6f028 */
[----:B------:R-:W-:Y:S01]  /*01f0*/  UISETP.NE.AND.EX UP0, UPT, UR5, URZ, UPT, UP0 ;  /* 0x000000ff0500728c */ /* 0x000fe2000bf05300 */
[----:B------:R-:W-:Y:S01]  /*0200*/  IMAD.U32 R6, RZ, RZ, UR12 ;  /* 0x0000000cff067e24 */ /* 0x000fe2000f8e00ff */
[----:B------:R-:W-:Y:S01]  /*0210*/  UIADD3.X UR9, UPT, UPT, UR10, UR7, URZ, UP1, !UPT ;  /* 0x000000070a097290 */ /* 0x000fe20008ffe4ff */
[----:B------:R-:W-:Y:S01]  /*0220*/  IMAD.U32 R7, RZ, RZ, UR13 ;  /* 0x0000000dff077e24 */ /* 0x000fe2000f8e00ff */
[----:B------:R-:W3:Y:S07]  /*0230*/  @P2 LDG.E R2, desc[UR26][R2.64+0x4] ;  /* 0x0000041a02022981 */ /* 0x000eee000c1e1900 */
[----:B------:R-:W-:Y:S01]  /*0240*/  @UP0 UIADD3 UR4, UP1, UPT, UR11, UR4, URZ ;  /* 0x000000040b040290 */ /* 0x000fe2000ff3e0ff */
[----:B------:R-:W-:-:S03]  /*0250*/  PLOP3.LUT P0, PT, PT, PT, UP0, 0x80, 0x8 ;  /* 0x000000000008781c */ /* 0x000fc60003f0f008 */
[----:B------:R-:W-:Y:S02]  /*0260*/  @UP0 UIADD3.X UR5, UPT, UPT, UR10, UR5, URZ, UP1, !UPT ;  /* 0x000000050a050290 */ /* 0x000fe40008ffe4ff */
[----:B------:R-:W-:-:S04]  /*0270*/  IMAD.U32 R8, RZ, RZ, UR4 ;  /* 0x00000004ff087e24 */ /* 0x000fc8000f8e00ff */
[----:B------:R-:W-:-:S05]  /*0280*/  IMAD.U32 R9, RZ, RZ, UR5 ;  /* 0x00000005ff097e24 */ /* 0x000fca000f8e00ff */
[----:B------:R-:W5:Y:S04]  /*0290*/  @P0 LDG.E R0, desc[UR26][R8.64] ;  /* 0x0000001a08000981 */ /* 0x000f68000c1e1900 */
[----:B------:R1:W4:Y:S02]  /*02a0*/  @P1 LDG.E R3, desc[UR26][R6.64] ;  /* 0x0000001a06031981 */ /* 0x000324000c1e1900 */
[----:B-1----:R-:W-:Y:S02]  /*02b0*/  IMAD.U32 R6, RZ, RZ, UR8 ;  /* 0x00000008ff067e24 */ /* 0x002fe4000f8e00ff */
[----:B------:R-:W-:Y:S01]  /*02c0*/  IMAD.U32 R7, RZ, RZ, UR9 ;  /* 0x00000009ff077e24 */ /* 0x000fe2000f8e00ff */
[----:B------:R-:W1:Y:S01]  /*02d0*/  S2UR UR29, SR_CTAID.X ;  /* 0x00000000001d79c3 */ /* 0x000e620000002500 */
[----:B------:R-:W3:Y:S03]  /*02e0*/  @!UP4 LDCU UR21, c[0x0][0x434] ;  /* 0x00008680ff15c7ac */ /* 0x000ee60008000800 */
[----:B------:R-:W4:Y:S01]  /*02f0*/  @!P3 LDG.E R4, desc[UR26][R6.64] ;  /* 0x0000001a0604b981 */ /* 0x000f22000c1e1900 */
[----:B------:R-:W-:Y:S01]  /*0300*/  UMOV UR20, 0xffffffff ;  /* 0xffffffff00147882 */ /* 0x000fe20000000000 */
[----:B------:R-:W-:Y:S01]  /*0310*/  UISETP.NE.U32.AND UP1, UPT, UR6, URZ, UPT ;  /* 0x000000ff0600728c */ /* 0x000fe2000bf25070 */
[----:B------:R-:W-:Y:S01]  /*0320*/  UMOV UR10, 0xffffffff ;  /* 0xffffffff000a7882 */ /* 0x000fe20000000000 */
[----:B------:R-:W-:-:S02]  /*0330*/  UMOV UR8, URZ ;  /* 0x000000ff00087c82 */ /* 0x000fc40008000000 */
[----:B------:R-:W-:Y:S01]  /*0340*/  UISETP.NE.AND.EX UP1, UPT, UR7, URZ, UPT, UP1 ;  /* 0x000000ff0700728c */ /* 0x000fe2000bf25310 */
[----:B------:R-:W2:Y:S01]  /*0350*/  @!UP0 LDCU UR9, c[0x0][0x43c] ;  /* 0x00008780ff0987ac */ /* 0x000ea20008000800 */
[----:B-1----:R-:W-:-:S09]  /*0360*/  USHF.L.U32 UR29, UR29, 0x7, URZ ;  /* 0x000000071d1d7899 */ /* 0x002fd200080006ff */
[----:B------:R-:W1:Y:S01]  /*0370*/  @!UP1 LDCU UR6, c[0x0][0x438] ;  /* 0x00008700ff0697ac */ /* 0x000e620008000800 */
[----:B--2---:R-:W-:Y:S02]  /*0380*/  @P4 R2UR UR20, R5 ;  /* 0x00000000051442ca */ /* 0x004fe400000e0000 */
[----:B---3--:R-:W-:-:S13]  /*0390*/  @P2 R2UR UR4, R2 ;  /* 0x00000000020422ca */ /* 0x008fda00000e0000 */
[----:B------:R-:W-:Y:S01]  /*03a0*/  @UP4 UIADD3 UR21, UPT, UPT, UR4, -UR20, URZ ;  /* 0x8000001404154290 */ /* 0x000fe2000fffe0ff */
[----:B------:R-:W2:Y:S03]  /*03b0*/  @!UP0 LDCU.64 UR4, c[0x0][0x488] ;  /* 0x00009100ff0487ac */ /* 0x000ea60008000a00 */
[----:B------:R-:W-:Y:S01]  /*03c0*/  UISETP.GT.AND UP2, UPT, UR21, UR29, UPT ;  /* 0x0000001d1500728c */ /* 0x000fe2000bf44270 */
[----:B----4-:R-:W-:-:S05]  /*03d0*/  @P1 R2UR UR8, R3 ;  /* 0x00000000030812ca */ /* 0x010fca00000e0000 */
[----:B------:R-:W-:Y:S02]  /*03e0*/  PLOP3.LUT P1, PT, PT, PT, UP2, 0x80, 0x8 ;  /* 0x000000000008781c */ /* 0x000fe40003f2f028 */
        /* <DEDUP_REMOVED lines=8> */
.L_x_1277:
        /* <DEDUP_REMOVED lines=57> */
.L_x_1279:
        /* <DEDUP_REMOVED lines=53> */
.L_x_1281:
[----:B------:R-:W-:Y:S05]  /*0b50*/  BSYNC.RECONVERGENT B0 ;  /* 0x0000000000007941 */ /* 0x000fea0003800200 */
.L_x_1280:
        /* <DEDUP_REMOVED lines=17> */
.L_x_1283:
[----:B------:R-:W-:Y:S05]  /*0c70*/  BSYNC.RECONVERGENT B0 ;  /* 0x0000000000007941 */ /* 0x000fea0003800200 */
.L_x_1282:
        /* <DEDUP_REMOVED lines=15> */
.L_x_1285:
[----:B------:R-:W-:Y:S05]  /*0d70*/  BSYNC.RECONVERGENT B0 ;  /* 0x0000000000007941 */ /* 0x000fea0003800200 */
.L_x_1284:
        /* <DEDUP_REMOVED lines=14> */
.L_x_1287:
[----:B------:R-:W-:Y:S05]  /*0e60*/  BSYNC.RECONVERGENT B0 ;  /* 0x0000000000007941 */ /* 0x000fea0003800200 */
.L_x_1286:
        /* <DEDUP_REMOVED lines=10> */
.L_x_1289:
[----:B------:R-:W-:Y:S05]  /*0f10*/  BSYNC.RECONVERGENT B0 ;  /* 0x0000000000007941 */ /* 0x000fea0003800200 */
.L_x_1288:
[----:B------:R-:W-:Y:S04]  /*0f20*/  BSSY.RECONVERGENT B0, `(.L_x_1290) ;  /* 0x000000a000007945 */ /* 0x000fe80003800200 */
[----:B------:R-:W-:Y:S05]  /*0f30*/  @P3 BRA `(.L_x_1291) ;  /* 0x0000000000203947 */ /* 0x000fea0003800000 */
[----:B------:R-:W5:Y:S01]  /*0f40*/  LDCU.64 UR4, c[0x0][0x420] ;  /* 0x00008400ff0477ac */ /* 0x000f620008000a00 */
[----:B-1----:R-:W-:-:S05]  /*0f50*/  IMAD R0, R5, UR8, RZ ;  /* 0x0000000805007c24 */ /* 0x002fca000f8e02ff */
[----:B------:R-:W-:-:S04]  /*0f60*/  IADD3 R2, P0, PT, R0, UR9, RZ ;  /* 0x0000000900027c10 */ /* 0x000fc8000ff1e0ff */
[----:B------:R-:W-:Y:S02]  /*0f70*/  LEA.HI.X.SX32 R0, R0, UR10, 0x1, P0 ;  /* 0x0000000a00007c11 */ /* 0x000fe400080f0eff */
[----:B-----5:R-:W-:-:S04]  /*0f80*/  LEA R6, P0, R2, UR4, 0x2 ;  /* 0x0000000402067c11 */ /* 0x020fc8000f8010ff */
[----:B------:R-:W-:Y:S01]  /*0f90*/  LEA.HI.X R7, R2, UR5, R0, 0x2, P0 ;  /* 0x0000000502077c11 */ /* 0x000fe200080f1400 */
[----:B------:R-:W-:-:S05]  /*0fa0*/  IMAD.MOV.U32 R0, RZ, RZ, 0x7f800000 ;  /* 0x7f800000ff007424 */ /* 0x000fca00078e00ff */
[----:B------:R1:W-:Y:S03]  /*0fb0*/  STG.E desc[UR26][R6.64], R0 ;  /* 0x0000000006007986 */ /* 0x0003e6000c10191a */
.L_x_1291:
[----:B------:R-:W-:Y:S05]  /*0fc0*/  BSYNC.RECONVERGENT B0 ;  /* 0x0000000000007941 */ /* 0x000fea0003800200 */
.L_x_1290:
        /* <DEDUP_REMOVED lines=10> */
.L_x_1293:
[----:B------:R-:W-:Y:S05]  /*1070*/  BSYNC.RECONVERGENT B0 ;  /* 0x0000000000007941 */ /* 0x000fea0003800200 */
.L_x_1292:
[----:B------:R-:W-:Y:S05]  /*1080*/  @P1 EXIT ;  /* 0x000000000000194d */ /* 0x000fea0003800000 */
[----:B------:R-:W5:Y:S01]  /*1090*/  LDCU.64 UR4, c[0x0][0x420] ;  /* 0x00008400ff0477ac */ /* 0x000f620008000a00 */
[----:B-1----:R-:W-:-:S05]  /*10a0*/  IMAD R0, R3, UR8, RZ ;  /* 0x0000000803007c24 */ /* 0x002fca000f8e02ff */
[----:B------:R-:W-:-:S04]  /*10b0*/  IADD3 R2, P0, PT, R0, UR9, RZ ;  /* 0x0000000900027c10 */ /* 0x000fc8000ff1e0ff */
[----:B------:R-:W-:Y:S02]  /*10c0*/  LEA.HI.X.SX32 R0, R0, UR10, 0x1, P0 ;  /* 0x0000000a00007c11 */ /* 0x000fe400080f0eff */
[----:B-----5:R-:W-:-:S04]  /*10d0*/  LEA R4, P0, R2, UR4, 0x2 ;  /* 0x0000000402047c11 */ /* 0x020fc8000f8010ff */
[----:B------:R-:W-:Y:S01]  /*10e0*/  LEA.HI.X R5, R2, UR5, R0, 0x2, P0 ;  /* 0x0000000502057c11 */ /* 0x000fe200080f1400 */
[----:B------:R-:W-:-:S05]  /*10f0*/  IMAD.MOV.U32 R0, RZ, RZ, 0x7f800000 ;  /* 0x7f800000ff007424 */ /* 0x000fca00078e00ff */
[----:B------:R-:W-:Y:S01]  /*1100*/  STG.E desc[UR26][R4.64], R0 ;  /* 0x0000000004007986 */ /* 0x000fe2000c10191a */
[----:B------:R-:W-:Y:S05]  /*1110*/  EXIT ;  /* 0x000000000000794d */ /* 0x000fea0003800000 */
.L_x_1278:
        /* <DEDUP_REMOVED lines=21> */
.L_x_1294:
[----:B------:R-:W1:Y:S01]  /*1270*/  LDCU.64 UR14, c[0x0][0x3b8] ;  /* 0x00007700ff0e77ac */ /* 0x000e620008000a00 */
[----:B------:R-:W-:-:S04]  /*1280*/  UIADD3 UR9, UPT, UPT, UR8, UR10, URZ ;  /* 0x0000000a08097290 */ /* 0x000fc8000fffe0ff */
[----:B-1----:R-:W-:Y:S02]  /*1290*/  UIMAD.WIDE.U32 UR6, UR9, UR14, URZ ;  /* 0x0000000e090672a5 */ /* 0x002fe4000f8e00ff */
[----:B------:R-:W-:-:S04]  /*12a0*/  UIMAD UR9, UR9, UR15, URZ ;  /* 0x0000000f090972a4 */ /* 0x000fc8000f8e02ff */
[----:B------:R-:W-:Y:S02]  /*12b0*/  UIADD3 UR9, UPT, UPT, UR7, UR9, URZ ;  /* 0x0000000907097290 */ /* 0x000fe4000fffe0ff */
.L_x_1295:
        /* <DEDUP_REMOVED lines=39> */
.L_x_1296:
[----:B------:R-:W1:Y:S01]  /*1530*/  LDCU.64 UR12, c[0x0][0x3c0] ;  /* 0x00007800ff0c77ac */ /* 0x000e620008000a00 */
[----:B------:R-:W-:-:S04]  /*1540*/  UIADD3 UR8, UPT, UPT, UR8, UR10, URZ ;  /* 0x0000000a08087290 */ /* 0x000fc8000fffe0ff */
[----:B-1----:R-:W-:Y:S02]  /*1550*/  UIMAD.WIDE.U32 UR4, UR8, UR12, URZ ;  /* 0x0000000c080472a5 */ /* 0x002fe4000f8e00ff */
[----:B------:R-:W-:-:S04]  /*1560*/  UIMAD UR8, UR8, UR13, URZ ;  /* 0x0000000d080872a4 */ /* 0x000fc8000f8e02ff */
[----:B------:R-:W-:-:S12]  /*1570*/  UIADD3 UR8, UPT, UPT, UR5, UR8, URZ ;  /* 0x0000000805087290 */ /* 0x000fd8000fffe0ff */
.L_x_1297:
[----:B------:R-:W-:Y:S01]  /*1580*/  IMAD.SHL.U32 R217, R216, 0x8, RZ ;  /* 0x00000008d8d97824 */ /* 0x000fe200078e00ff */
[----:B------:R-:W1:Y:S01]  /*1590*/  S2R R6, SR_CTAID.X ;  /* 0x0000000000067919 */ /* 0x000e620000002500 */
[----:B------:R-:W2:Y:S01]  /*15a0*/  S2UR UR33, SR_CgaCtaId ;  /* 0x00000000002179c3 */ /* 0x000ea20000008800 */
[----:B------:R-:W-:Y:S01]  /*15b0*/  SHF.R.U32.HI R0, RZ, 0x2, R216 ;  /* 0x00000002ff007819 */ /* 0x000fe200000116d8 */
[----:B------:R-:W3:Y:S01]  /*15c0*/  LDCU.64 UR16, c[0x0][0x3c8] ;  /* 0x00007900ff1077ac */ /* 0x000ee20008000a00 */
[----:B------:R-:W-:Y:S01]  /*15d0*/  LOP3.LUT R209, R217, 0x18, RZ, 0xc0, !PT ;  /* 0x00000018d9d17812 */ /* 0x000fe200078ec0ff */
[----:B------:R-:W-:Y:S01]  /*15e0*/  BSSY.RECONVERGENT B0, `(.L_x_1298) ;  /* 0x000003c000007945 */ /* 0x000fe20003800200 */
[----:B------:R-:W-:Y:S01]  /*15f0*/  SHF.R.S32.HI R212, RZ, 0x1f, R2 ;  /* 0x0000001fffd47819 */ /* 0x000fe20000011402 */
[----:B------:R-:W4:Y:S01]  /*1600*/  LDCU.64 UR10, c[0x0][0x388] ;  /* 0x00007100ff0a77ac */ /* 0x000f220008000a00 */
[C---:B------:R-:W-:Y:S02]  /*1610*/  IADD3 R4, P1, PT, R209.reuse, UR6, RZ ;  /* 0x00000006d1047c10 */ /* 0x040fe4000ff3e0ff */
[----:B------:R-:W-:Y:S01]  /*1620*/  IADD3 R12, P0, PT, R209, UR4, RZ ;  /* 0x00000004d10c7c10 */ /* 0x000fe2000ff1e0ff */
[----:B------:R-:W5:Y:S01]  /*1630*/  LDCU.128 UR4, c[0x0][0x3d0] ;  /* 0x00007a00ff0477ac */ /* 0x000f620008000c00 */
[----:B------:R-:W-:Y:S01]  /*1640*/  LOP3.LUT R3, R217, 0xd8, RZ, 0xc0, !PT ;  /* 0x000000d8d9037812 */ /* 0x000fe200078ec0ff */
[----:B------:R-:W-:Y:S01]  /*1650*/  IMAD.X R5, RZ, RZ, UR9, P1 ;  /* 0x00000009ff057e24 */ /* 0x000fe200088e06ff */
[----:B------:R-:W-:Y:S01]  /*1660*/  IADD3.X R13, PT, PT, RZ, UR8, RZ, P0, !PT ;  /* 0x00000008ff0d7c10 */ /* 0x000fe200087fe4ff */
[----:B------:R-:W1:Y:S01]  /*1670*/  LDCU.64 UR8, c[0x0][0x390] ;  /* 0x00007200ff0877ac */ /* 0x000e620008000a00 */
[----:B------:R-:W-:Y:S01]  /*1680*/  LOP3.LUT R3, R3, 0x18, R216, 0x78, !PT ;  /* 0x0000001803037812 */ /* 0x000fe200078e78d8 */
[C---:B------:R-:W-:Y:S01]  /*1690*/  IMAD.WIDE.U32 R4, R0.reuse, UR14, R4 ;  /* 0x0000000e00047c25 */ /* 0x040fe2000f8e0004 */
[----:B------:R-:W-:Y:S01]  /*16a0*/  IADD3 R8, P0, PT, R209, UR32, RZ ;  /* 0x00000020d1087c10 */ /* 0x000fe2000ff1e0ff */
[----:B------:R-:W-:Y:S01]  /*16b0*/  UIADD3 UR18, UPT, UPT, -UR29, UR21, URZ ;  /* 0x000000151d127290 */ /* 0x000fe2000fffe1ff */
[----:B------:R-:W-:Y:S01]  /*16c0*/  LOP3.LUT R217, R3, 0x1f20, R217, 0xf8, !PT ;  /* 0x00001f2003d97812 */ /* 0x000fe200078ef8d9 */
[----:B------:R-:W-:Y:S01]  /*16d0*/  IMAD.WIDE.U32 R12, R0, UR12, R12 ;  /* 0x0000000c000c7c25 */ /* 0x000fe2000f8e000c */
[----:B---3--:R-:W-:-:S03]  /*16e0*/  MOV R14, UR17 ;  /* 0x00000011000e7c02 */ /* 0x008fc60008000f00 */
[C---:B------:R-:W-:Y:S01]  /*16f0*/  IMAD R5, R0.reuse, UR15, R5 ;  /* 0x0000000f00057c24 */ /* 0x040fe2000f8e0205 */
[C---:B------:R-:W-:Y:S01]  /*1700*/  ISETP.GE.AND P3, PT, R0.reuse, UR18, PT ;  /* 0x0000001200007c0c */ /* 0x040fe2000bf66270 */
        /* <DEDUP_REMOVED lines=11> */
[----:B------:R-:W-:Y:S01]  /*17c0*/  IMAD.U32 R10, RZ, RZ, UR16 ;  /* 0x00000010ff0a7e24 */ /* 0x000fe2000f8e00ff */
[----:B-1----:R-:W-:Y:S01]  /*17d0*/  LEA R213, P1, R2, UR8, 0x1 ;  /* 0x0000000802d57c11 */ /* 0x002fe2000f8208ff */
[----:B------:R-:W-:Y:S01]  /*17e0*/  IMAD.X R9, RZ, RZ, UR31, P0 ;  /* 0x0000001fff097e24 */ /* 0x000fe200080e06ff */
[----:B------:R-:W-:Y:S01]  /*17f0*/  LEA R7, P0, R6, R0, 0x7 ;  /* 0x0000000006077211 */ /* 0x000fe200078038ff */
[----:B------:R-:W-:Y:S01]  /*1800*/  IMAD.IADD R212, R3, 0x1, R212 ;  /* 0x0000000103d47824 */ /* 0x000fe200078e02d4 */
[----:B------:R-:W-:Y:S01]  /*1810*/  LEA.HI.X R214, R4, UR11, R214, 0x1, P2 ;  /* 0x0000000b04d67c11 */ /* 0x000fe200090f0cd6 */
[----:B------:R-:W-:Y:S01]  /*1820*/  IMAD.WIDE.U32 R10, R10, UR24, R8 ;  /* 0x000000180a0a7c25 */ /* 0x000fe2000f8e0008 */
        /* <DEDUP_REMOVED lines=22> */
.L_x_1300:
[----:B------:R1:W-:Y:S02]  /*1990*/  STS.128 [R217], RZ ;  /* 0x000000ffd9007388 */ /* 0x0003e40000000c00 */
.L_x_1299:
[----:B------:R-:W-:Y:S05]  /*19a0*/  BSYNC.RECONVERGENT B0 ;  /* 0x0000000000007941 */ /* 0x000fea0003800200 */
.L_x_1298:
        /* <DEDUP_REMOVED lines=34> */
.L_x_1302:
[----:B------:R-:W-:Y:S05]  /*1bd0*/  BSYNC.RECONVERGENT B0 ;  /* 0x0000000000007941 */ /* 0x000fea0003800200 */
.L_x_1301:
        /* <DEDUP_REMOVED lines=22> */
.L_x_1304:
[----:B------:R-:W-:Y:S05]  /*1d40*/  BSYNC.RECONVERGENT B0 ;  /* 0x0000000000007941 */ /* 0x000fea0003800200 */
.L_x_1303:
        /* <DEDUP_REMOVED lines=22> */
.L_x_1306:
[----:B------:R-:W-:Y:S05]  /*1eb0*/  BSYNC.RECONVERGENT B0 ;  /* 0x0000000000007941 */ /* 0x000fea0003800200 */
.L_x_1305:
        /* <DEDUP_REMOVED lines=18> */
.L_x_1309:
[----:B------:R1:W-:Y:S02]  /*1fe0*/  STS.128 [R217+0x2000], RZ ;  /* 0x002000ffd9007388 */ /* 0x0003e40000000c00 */
.L_x_1308:
[----:B------:R-:W-:Y:S05]  /*1ff0*/  BSYNC.RECONVERGENT B0 ;  /* 0x0000000000007941 */ /* 0x000fea0003800200 */
.L_x_1307:
        /* <DEDUP_REMOVED lines=21> */
.L_x_1311:
[----:B------:R-:W-:Y:S05]  /*2150*/  BSYNC.RECONVERGENT B0 ;  /* 0x0000000000007941 */ /* 0x000fea0003800200 */
.L_x_1310:
        /* <DEDUP_REMOVED lines=16> */
.L_x_1313:
[----:B------:R-:W-:Y:S05]  /*2260*/  BSYNC.RECONVERGENT B0 ;  /* 0x0000000000007941 */ /* 0x000fea0003800200 */
.L_x_1312:
        /* <DEDUP_REMOVED lines=20> */
.L_x_1315:
[----:B------:R-:W-:Y:S05]  /*23b0*/  BSYNC.RECONVERGENT B0 ;  /* 0x0000000000007941 */ /* 0x000fea0003800200 */
.L_x_1314:
        /* <DEDUP_REMOVED lines=43> */
.L_x_1318:
[----:B------:R2:W-:Y:S01]  /*2670*/  STS.128 [R217+0x4000], RZ ;  /* 0x004000ffd9007388 */ /* 0x0005e20000000c00 */
[----:B------:R-:W-:Y:S05]  /*2680*/  BRA `(.L_x_1319) ;  /* 0x0000000000047947 */ /* 0x000fea0003800000 */
.L_x_1317:
[----:B------:R2:W-:Y:S02]  /*2690*/  STS.128 [R217+0x4000], RZ ;  /* 0x004000ffd9007388 */ /* 0x0005e40000000c00 */
.L_x_1319:
[----:B------:R-:W-:Y:S05]  /*26a0*/  BSYNC.RECONVERGENT B0 ;  /* 0x0000000000007941 */ /* 0x000fea0003800200 */
.L_x_1316:
[----:B------:R-:W-:Y:S01]  /*26b0*/  ISETP.GE.AND P0, PT, R4, UR5, PT ;  /* 0x0000000504007c0c */ /* 0x000fe2000bf06270 */
[C---:B------:R-:W-:Y:S01]  /*26c0*/  IMAD.SHL.U32 R207, R216.reuse, 0x20, RZ ;  /* 0x00000020d8cf7824 */ /* 0x040fe200078e00ff */
[----:B------:R-:W-:Y:S01]  /*26d0*/  ISETP.GE.AND P2, PT, R3, UR5, PT ;  /* 0x0000000503007c0c */ /* 0x000fe2000bf46270 */
[----:B------:R-:W-:Y:S01]  /*26e0*/  IMAD.SHL.U32 R208, R216, 0x10, RZ ;  /* 0x00000010d8d07824 */ /* 0x000fe200078e00ff */
[----:B------:R-:W-:Y:S01]  /*26f0*/  ISETP.GE.AND P1, PT, R2, UR5, PT ;  /* 0x0000000502007c0c */ /* 0x000fe2000bf26270 */
[----:B------:R-:W-:Y:S01]  /*2700*/  IMAD.SHL.U32 R178, R216, 0x4, RZ ;  /* 0x00000004d8b27824 */ /* 0x000fe200078e00ff */
[----:B------:R-:W-:Y:S01]  /*2710*/  LOP3.LUT R4, R207, 0xc0, RZ, 0xc0, !PT ;  /* 0x000000c0cf047812 */ /* 0x000fe200078ec0ff */
[----:B------:R-:W-:Y:S01]  /*2720*/  BSSY.RECONVERGENT B0, `(.L_x_1320) ;  /* 0x000001d000007945 */ /* 0x000fe20003800200 */
[----:B------:R-:W-:Y:S02]  /*2730*/  LOP3.LUT R3, R208, 0x100, RZ, 0xc0, !PT ;  /* 0x00000100d0037812 */ /* 0x000fe400078ec0ff */
[----:B------:R-:W-:-:S02]  /*2740*/  LOP3.LUT R178, R4, 0x18, R178, 0xf8, !PT ;  /* 0x0000001804b27812 */ /* 0x000fc400078ef8b2 */
[----:B------:R-:W-:Y:S01]  /*2750*/  LOP3.LUT R179, R207, 0x120, RZ, 0xc0, !PT ;  /* 0x00000120cfb37812 */ /* 0x000fe200078ec0ff */
[----:B------:R1:W-:Y:S01]  /*2760*/  @P0 STS.128 [R217+0x4800], RZ ;  /* 0x004800ffd9000388 */ /* 0x0003e20000000c00 */
[--C-:B------:R-:W-:Y:S02]  /*2770*/  SHF.R.U32.HI R2, RZ, 0x1, R216.reuse ;  /* 0x00000001ff027819 */ /* 0x100fe400000116d8 */
[----:B------:R-:W-:Y:S02]  /*2780*/  LOP3.LUT R207, R3, 0x20, R207, 0xf8, !PT ;  /* 0x0000002003cf7812 */ /* 0x000fe400078ef8cf */
[C---:B------:R-:W-:Y:S02]  /*2790*/  LOP3.LUT R3, R178.reuse, 0x8, R216, 0x78, !PT ;  /* 0x00000008b2037812 */ /* 0x040fe400078e78d8 */
[----:B------:R-:W-:Y:S02]  /*27a0*/  LOP3.LUT R208, R179, 0x3e00, R208, 0xf8, !PT ;  /* 0x00003e00b3d07812 */ /* 0x000fe400078ef8d0 */
        /* <DEDUP_REMOVED lines=20> */
.L_x_1321:
[----:B------:R-:W-:Y:S05]  /*28f0*/  BSYNC.RECONVERGENT B0 ;  /* 0x0000000000007941 */ /* 0x000fea0003800200 */
.L_x_1320:
        /* <DEDUP_REMOVED lines=19> */
.L_x_1323:
[----:B------:R-:W-:Y:S05]  /*2a30*/  BSYNC.RECONVERGENT B0 ;  /* 0x0000000000007941 */ /* 0x000fea0003800200 */
.L_x_1322:
        /* <DEDUP_REMOVED lines=21> */
.L_x_1325:
[----:B------:R-:W-:Y:S05]  /*2b90*/  BSYNC.RECONVERGENT B0 ;  /* 0x0000000000007941 */ /* 0x000fea0003800200 */
.L_x_1324:
[----:B------:R-:W-:Y:S01]  /*2ba0*/  LDSM.16.M88.4 R68, [R208] ;  /* 0x00000000d044783b */ /* 0x000fe20000000200 */
[----:B------:R-:W-:Y:S01]  /*2bb0*/  IMAD.MOV.U32 R177, RZ, RZ, 0x20 ;  /* 0x00000020ffb17424 */ /* 0x000fe200078e00ff */
[----:B------:R-:W-:Y:S01]  /*2bc0*/  LOP3.LUT P1, RZ, R216, 0x4, RZ, 0xc0, !PT ;  /* 0x00000004d8ff7812 */ /* 0x000fe2000782c0ff */
[----:B------:R-:W5:Y:S01]  /*2bd0*/  LDCU UR5, c[0x0][0x50c] ;  /* 0x0000a180ff0577ac */ /* 0x000f620008000800 */
[----:B------:R-:W2:Y:S01]  /*2be0*/  LDSM.16.M88.4 R132, [R207+0x2000] ;  /* 0x00200000cf84783b */ /* 0x000ea20000000200 */
[----:B------:R-:W-:Y:S01]  /*2bf0*/  LOP3.LUT R222, R0, 0x7, RZ, 0xc0, !PT ;  /* 0x0000000700de7812 */ /* 0x000fe200078ec0ff */
[----:B------:R-:W-:Y:S01]  /*2c00*/  IMAD.SHL.U32 R236, R216, 0x2, RZ ;  /* 0x00000002d8ec7824 */ /* 0x000fe200078e00ff */
[----:B------:R-:W-:Y:S01]  /*2c10*/  SEL R177, R177, 0xffffffe0, !P1 ;  /* 0xffffffe0b1b17807 */ /* 0x000fe20004800000 */
[----:B-1----:R-:W1:Y:S01]  /*2c20*/  LDSM.16.M88.4 R4, [R208+0x1000] ;  /* 0x00100000d004783b */ /* 0x002e620000000200 */
[----:B------:R-:W-:Y:S01]  /*2c30*/  LOP3.LUT R2, R2, 0x1f0, RZ, 0xc0, !PT ;  /* 0x000001f002027812 */ /* 0x000fe200078ec0ff */
[----:B------:R-:W-:Y:S01]  /*2c40*/  UIADD3 UR23, UPT, UPT, UR30, UR23, -UR21 ;  /* 0x000000171e177290 */ /* 0x000fe2000fffe815 */
[----:B------:R-:W-:Y:S01]  /*2c50*/  LOP3.LUT R236, R236, 0x6, RZ, 0xc0, !PT ;  /* 0x00000006ecec7812 */ /* 0x000fe200078ec0ff */
[--C-:B------:R-:W-:Y:S01]  /*2c60*/  IMAD.IADD R204, R207, 0x1, R177.reuse ;  /* 0x00000001cfcc7824 */ /* 0x100fe200078e02b1 */
[----:B------:R-:W3:Y:S01]  /*2c70*/  LDSM.16.M88.4 R116, [R207+0x2800] ;  /* 0x00280000cf74783b */ /* 0x000ee20000000200 */
[----:B------:R-:W-:Y:S01]  /*2c80*/  IMAD.IADD R176, R208, 0x1, R177 ;  /* 0x00000001d0b07824 */ /* 0x000fe200078e02b1 */
[----:B------:R-:W-:Y:S01]  /*2c90*/  IADD3 R222, PT, PT, R222, UR29, R2 ;  /* 0x0000001ddede7c10 */ /* 0x000fe2000fffe002 */
[----:B------:R-:W-:Y:S01]  /*2ca0*/  IMAD.MOV.U32 R221, RZ, RZ, 0x1 ;  /* 0x00000001ffdd7424 */ /* 0x000fe200078e00ff */
[----:B------:R-:W4:Y:S01]  /*2cb0*/  LDSM.16.M88.4 R172, [R207+0x3c00] ;  /* 0x003c0000cfac783b */ /* 0x000f220000000200 */
[----:B------:R-:W-:Y:S01]  /*2cc0*/  IMAD.MOV.U32 R220, RZ, RZ, 0x9 ;  /* 0x00000009ffdc7424 */ /* 0x000fe200078e00ff */
[----:B------:R-:W-:Y:S01]  /*2cd0*/  UISETP.GT.U32.AND UP0, UPT, UR11, UR19, UPT ;  /* 0x000000130b00728c */ /* 0x000fe2000bf04070 */
[----:B------:R-:W-:Y:S01]  /*2ce0*/  IMAD.MOV.U32 R219, RZ, RZ, 0x41 ;  /* 0x00000041ffdb7424 */ /* 0x000fe200078e00ff */
[----:B------:R-:W-:Y:S01]  /*2cf0*/  LDSM.16.M88.4 R164, [R204+0x2000] ;  /* 0x00200000cca4783b */ /* 0x000fe20000000200 */
[----:B------:R-:W-:-:S02]  /*2d00*/  VIADD R0, R222, UR23 ;  /* 0x00000017de007c36 */ /* 0x000fc40008000000 */
[----:B------:R-:W-:Y:S01]  /*2d10*/  IMAD.MOV.U32 R218, RZ, RZ, 0x49 ;  /* 0x00000049ffda7424 */ /* 0x000fe200078e00ff */
[----:B------:R-:W5:Y:S01]  /*2d20*/  LDSM.16.M88.4 R72, [R176] ;  /* 0x00000000b048783b */ /* 0x000f620000000200 */
[----:B------:R-:W-:Y:S01]  /*2d30*/  VIADD R222, R222, UR30 ;  /* 0x0000001edede7c36 */ /* 0x000fe20008000000 */
[C---:B------:R-:W-:Y:S02]  /*2d40*/  VIADDMNMX R221, R0.reuse, R221, UR30, PT ;  /* 0x0000001e00dd7e46 */ /* 0x040fe4000b8001dd */
[----:B------:R-:W5:Y:S01]  /*2d50*/  LDSM.16.M88.4 R168, [R176+0x1000] ;  /* 0x00100000b0a8783b */ /* 0x000f620000000200 */
[----:B------:R-:W-:Y:S01]  /*2d60*/  VIADDMNMX R220, R0, R220, UR30, PT ;  /* 0x0000001e00dc7e46 */ /* 0x000fe2000b8001dc */
[----:B------:R-:W-:Y:S01]  /*2d70*/  VIADD R211, R222, -UR28 ;  /* 0x8000001cded37c36 */ /* 0x000fe20008000000 */
[C---:B------:R-:W-:Y:S01]  /*2d80*/  VIADDMNMX R219, R0.reuse, R219, UR30, PT ;  /* 0x0000001e00db7e46 */ /* 0x040fe2000b8001db */
[----:B------:R-:W5:Y:S01]  /*2d90*/  LDSM.16.M88.4 R108, [R207+0x2c00] ;  /* 0x002c0000cf6c783b */ /* 0x000f620000000200 */
[----:B------:R-:W-:-:S03]  /*2da0*/  VIADDMNMX R218, R0, R218, UR30, PT ;  /* 0x0000001e00da7e46 */ /* 0x000fc6000b8001da */
[----:B------:R-:W5:Y:S04]  /*2db0*/  LDSM.16.M88.4 R84, [R207+0x3800] ;  /* 0x00380000cf54783b */ /* 0x000f680000000200 */
[----:B------:R-:W5:Y:S01]  /*2dc0*/  LDSM.16.M88.4 R156, [R204+0x2800] ;  /* 0x00280000cc9c783b */ /* 0x000f620000000200 */
[-C--:B--2---:R-:W-:Y:S03]  /*2dd0*/  HMMA.16816.F32 R136, R68, R132.reuse, RZ ;  /* 0x000000844488723c */ /* 0x084fe600000018ff */
[----:B------:R-:W2:Y:S04]  /*2de0*/  LDSM.16.M88.4 R76, [R204+0x3c00] ;  /* 0x003c0000cc4c783b */ /* 0x000ea80000000200 */
[----:B------:R-:W2:Y:S01]  /*2df0*/  LDSM.16.M88.4 R152, [R204+0x2c00] ;  /* 0x002c0000cc98783b */ /* 0x000ea20000000200 */
[C---:B-1----:R-:W-:Y:S03]  /*2e00*/  HMMA.16816.F32 R64, R4.reuse, R132, RZ ;  /* 0x000000840440723c */ /* 0x042fe600000018ff */
[----:B------:R-:W1:Y:S04]  /*2e10*/  LDSM.16.M88.4 R140, [R204+0x3800] ;  /* 0x00380000cc8c783b */ /* 0x000e680000000200 */
[----:B------:R-:W1:Y:S01]  /*2e20*/  LDSM.16.M88.4 R124, [R207+0x2400] ;  /* 0x00240000cf7c783b */ /* 0x000e620000000200 */
[-C--:B---3--:R-:W-:Y:S03]  /*2e30*/  HMMA.16816.F32 R48, R4, R116.reuse, RZ ;  /* 0x000000740430723c */ /* 0x088fe600000018ff */
[----:B------:R-:W3:Y:S04]  /*2e40*/  LDSM.16.M88.4 R160, [R204+0x2400] ;  /* 0x00240000cca0783b */ /* 0x000ee80000000200 */
[----:B------:R-:W3:Y:S01]  /*2e50*/  LDSM.16.M88.4 R92, [R207+0x3400] ;  /* 0x00340000cf5c783b */ /* 0x000ee20000000200 */
[----:B------:R-:W-:Y:S03]  /*2e60*/  HMMA.16816.F32 R120, R68, R116, RZ ;  /* 0x000000744478723c */ /* 0x000fe600000018ff */
[----:B------:R-:W3:Y:S04]  /*2e70*/  LDSM.16.M88.4 R144, [R204+0x3400] ;  /* 0x00340000cc90783b */ /* 0x000ee80000000200 */
[----:B------:R-:W3:Y:S01]  /*2e80*/  LDSM.16.M88.4 R100, [R207+0x3000] ;  /* 0x00300000cf64783b */ /* 0x000ee20000000200 */
[-C--:B----4-:R-:W-:Y:S03]  /*2e90*/  HMMA.16816.F32 R8, R4, R172.reuse, RZ ;  /* 0x000000ac0408723c */ /* 0x090fe600000018ff */
[----:B------:R-:W4:Y:S04]  /*2ea0*/  LDSM.16.M88.4 R148, [R204+0x3000] ;  /* 0x00300000cc94783b */ /* 0x000f280000000200 */
[----:B------:R-:W0:Y:S01]  /*2eb0*/  LDGDEPBAR ;  /* 0x00000000000079af */ /* 0x000e220000000000 */
[----:B------:R-:W-:Y:S08]  /*2ec0*/  HMMA.16816.F32 R80, R68, R172, RZ ;  /* 0x000000ac4450723c */ /* 0x000ff000000018ff */
[-C--:B-----5:R-:W-:Y:S08]  /*2ed0*/  HMMA.16816.F32 R136, R72, R164.reuse, R136 ;  /* 0x000000a44888723c */ /* 0x0a0ff00000001888 */
[----:B------:R-:W-:Y:S01]  /*2ee0*/  HMMA.16816.F32 R64, R168, R164, R64 ;  /* 0x000000a4a840723c */ /* 0x000fe20000001840 */
[----:B------:R-:W-:-:S07]  /*2ef0*/  DEPBAR.LE SB0, 0x0 ;  /* 0x000080000000791a */ /* 0x000fce0000000000 */
[----:B------:R-:W-:Y:S03]  /*2f00*/  HMMA.16816.F32 R40, R4, R108, RZ ;  /* 0x0000006c0428723c */ /* 0x000fe600000018ff */
[----:B------:R-:W-:Y:S01]  /*2f10*/  FMUL.FTZ R2, R136, UR5 ;  /* 0x0000000588027c20 */ /* 0x000fe20008410000 */
[----:B------:R-:W-:-:S04]  /*2f20*/  FMUL.FTZ R3, R138, UR5 ;  /* 0x000000058a037c20 */ /* 0x000fc80008410000 */
[----:B------:R-:W-:Y:S01]  /*2f30*/  HMMA.16816.F32 R36, R4, R110, RZ ;  /* 0x0000006e0424723c */ /* 0x000fe200000018ff */
[----:B------:R-:W5:Y:S02]  /*2f40*/  MUFU.TANH R2, R2 ;  /* 0x0000000200027308 */ /* 0x000f640000002400 */
[----:B------:R-:W-:Y:S01]  /*2f50*/  FMUL.FTZ R136, R66, UR5 ;  /* 0x0000000542887c20 */ /* 0x000fe20008410000 */
[----:B------:R-:W-:-:S04]  /*2f60*/  FMUL.FTZ R67, R67, UR5 ;  /* 0x0000000543437c20 */ /* 0x000fc80008410000 */
[C---:B------:R-:W-:Y:S01]  /*2f70*/  HMMA.16816.F32 R112, R68.reuse, R108, RZ ;  /* 0x0000006c4470723c */ /* 0x040fe200000018ff */
[----:B------:R-:W3:Y:S07]  /*2f80*/  MUFU.TANH R136, R136 ;  /* 0x0000008800887308 */ /* 0x000eee0000002400 */
[----:B------:R-:W-:Y:S01]  /*2f90*/  HMMA.16816.F32 R108, R68, R110, RZ ;  /* 0x0000006e446c723c */ /* 0x000fe200000018ff */
[----:B------:R-:W4:Y:S07]  /*2fa0*/  MUFU.TANH R3, R3 ;  /* 0x0000000300037308 */ /* 0x000f2e0000002400 */
[-C--:B------:R-:W-:Y:S01]  /*2fb0*/  HMMA.16816.F32 R60, R4, R134.reuse, RZ ;  /* 0x00000086043c723c */ /* 0x080fe200000018ff */
[----:B------:R-:W-:Y:S07]  /*2fc0*/  MUFU.TANH R67, R67 ;  /* 0x0000004300437308 */ /* 0x000fee0000002400 */
[----:B------:R-:W-:Y:S08]  /*2fd0*/  HMMA.16816.F32 R132, R68, R134, RZ ;  /* 0x000000864484723c */ /* 0x000ff000000018ff */
[-C--:B------:R-:W-:Y:S08]  /*2fe0*/  HMMA.16816.F32 R16, R4, R84.reuse, RZ ;  /* 0x000000540410723c */ /* 0x080ff000000018ff */
[----:B------:R-:W-:Y:S08]  /*2ff0*/  HMMA.16816.F32 R88, R68, R84, RZ ;  /* 0x000000544458723c */ /* 0x000ff000000018ff */
[-C--:B------:R-:W-:Y:S08]  /*3000*/  HMMA.16816.F32 R48, R168, R156.reuse, R48 ;  /* 0x0000009ca830723c */ /* 0x080ff00000001830 */
[----:B------:R-:W-:Y:S01]  /*3010*/  HMMA.16816.F32 R120, R72, R156, R120 ;  /* 0x0000009c4878723c */ /* 0x000fe20000001878 */
[----:B------:R-:W-:-:S04]  /*3020*/  LOP3.LUT R156, R236, UR10, RZ, 0xfc, !PT ;  /* 0x0000000aec9c7c12 */ /* 0x000fc8000f8efcff */
[----:B------:R-:W-:Y:S01]  /*3030*/  ISETP.GT.AND P3, PT, R211, R156, PT ;  /* 0x0000009cd300720c */ /* 0x000fe20003f64270 */
[C---:B------:R-:W-:Y:S01]  /*3040*/  VIADD R0, R156.reuse, UR21 ;  /* 0x000000159c007c36 */ /* 0x040fe20008000000 */
[----:B------:R-:W-:Y:S01]  /*3050*/  ISETP.GE.AND P5, PT, R156, R221, PT ;  /* 0x000000dd9c00720c */ /* 0x000fe20003fa6270 */
[-C--:B--2---:R-:W-:Y:S08]  /*3060*/  HMMA.16816.F32 R8, R168, R76.reuse, R8 ;  /* 0x0000004ca808723c */ /* 0x084ff00000001808 */
[----:B------:R-:W-:Y:S01]  /*3070*/  HMMA.16816.F32 R80, R72, R76, R80 ;  /* 0x0000004c4850723c */ /* 0x000fe20000001850 */
[----:B------:R-:W-:Y:S01]  /*3080*/  FMUL.FTZ R77, R64, UR5 ;  /* 0x00000005404d7c20 */ /* 0x000fe20008410000 */
[----:B------:R-:W-:Y:S01]  /*3090*/  FMUL.FTZ R76, R65, UR5 ;  /* 0x00000005414c7c20 */ /* 0x000fe20008410000 */
[----:B------:R-:W-:-:S02]  /*30a0*/  IMAD.IADD R64, R222, 0x1, -R0 ;  /* 0x00000001de407824 */ /* 0x000fc400078e0a00 */
[----:B------:R-:W-:Y:S01]  /*30b0*/  FMUL.FTZ R123, R123, UR5 ;  /* 0x000000057b7b7c20 */ /* 0x000fe20008410000 */
[----:B------:R2:W4:Y:S02]  /*30c0*/  MUFU.TANH R66, R77 ;  /* 0x0000004d00427308 */ /* 0x0005240000002400 */
[-C--:B------:R-:W-:Y:S01]  /*30d0*/  HMMA.16816.F32 R36, R168, R154.reuse, R36 ;  /* 0x0000009aa824723c */ /* 0x080fe20000001824 */
[----:B------:R-:W-:Y:S02]  /*30e0*/  IABS R64, R64 ;  /* 0x0000004000407213 */ /* 0x000fe40000000000 */
[----:B------:R-:W-:Y:S01]  /*30f0*/  FMUL.FTZ R8, R8, UR5 ;  /* 0x0000000508087c20 */ /* 0x000fe20008410000 */
[----:B------:R-:W-:Y:S01]  /*3100*/  FMUL.FTZ R10, R10, UR5 ;  /* 0x000000050a0a7c20 */ /* 0x000fe20008410000 */
[----:B------:R-:W-:Y:S01]  /*3110*/  I2FP.F32.S32 R64, R64 ;  /* 0x0000004000407245 */ /* 0x000fe20000201400 */
[----:B------:R-:W-:Y:S01]  /*3120*/  MUFU.TANH R76, R76 ;  /* 0x0000004c004c7308 */ /* 0x000fe20000002400 */
[----:B------:R-:W-:Y:S01]  /*3130*/  FMUL.FTZ R9, R9, UR5 ;  /* 0x0000000509097c20 */ /* 0x000fe20008410000 */
[----:B------:R-:W-:Y:S01]  /*3140*/  HMMA.16816.F32 R108, R72, R154, R108 ;  /* 0x0000009a486c723c */ /* 0x000fe2000000186c */
[----:B------:R-:W-:-:S02]  /*3150*/  VIADD R154, R156, 0x78 ;  /* 0x000000789c9a7836 */ /* 0x000fc40000000000 */
[----:B-----5:R-:W-:Y:S01]  /*3160*/  FFMA.FTZ R64, R64, -UR6, R2 ;  /* 0x8000000640407c23 */ /* 0x020fe20008010002 */
[----:B------:R-:W-:Y:S02]  /*3170*/  VIADD R155, R222, 0x8 ;  /* 0x00000008de9b7836 */ /* 0x000fe40000000000 */
[----:B------:R-:W-:Y:S01]  /*3180*/  FMUL.FTZ R80, R80, UR5 ;  /* 0x0000000550507c20 */ /* 0x000fe20008410000 */
[----:B------:R-:W-:Y:S01]  /*3190*/  FMUL.FTZ R82, R82, UR5 ;  /* 0x0000000552527c20 */ /* 0x000fe20008410000 */
[----:B--2---:R-:W-:Y:S01]  /*31a0*/  VIADD R77, R222, 0x48 ;  /* 0x00000048de4d7836 */ /* 0x004fe20000000000 */
[----:B------:R-:W-:Y:S01]  /*31b0*/  FSEL R64, R64, -INF , !P3 ;  /* 0xff80000040407808 */ /* 0x000fe20005800000 */
[----:B------:R-:W-:Y:S01]  /*31c0*/  HMMA.16816.F32 R12, R4, R86, RZ ;  /* 0x00000056040c723c */ /* 0x000fe200000018ff */
[----:B------:R-:W-:Y:S01]  /*31d0*/  VIADD R210, R155, -UR28 ;  /* 0x8000001c9bd27c36 */ /* 0x000fe20008000000 */
[----:B------:R-:W-:Y:S01]  /*31e0*/  ISETP.GE.AND P3, PT, R156, R220, PT ;  /* 0x000000dc9c00720c */ /* 0x000fe20003f66270 */
[C---:B------:R-:W-:Y:S01]  /*31f0*/  IMAD.IADD R65, R77.reuse, 0x1, -R0 ;  /* 0x000000014d417824 */ /* 0x040fe200078e0a00 */
[----:B------:R-:W-:Y:S01]  /*3200*/  FSEL R64, R64, -INF , !P5 ;  /* 0xff80000040407808 */ /* 0x000fe20006800000 */
[----:B------:R-:W-:Y:S01]  /*3210*/  VIADD R157, R77, -UR28 ;  /* 0x8000001c4d9d7c36 */ /* 0x000fe20008000000 */
[-C--:B------:R-:W-:Y:S01]  /*3220*/  ISETP.GT.AND P0, PT, R210, R156.reuse, PT ;  /* 0x0000009cd200720c */ /* 0x080fe20003f04270 */
[----:B------:R-:W-:Y:S01]  /*3230*/  FMUL.FTZ R36, R36, UR5 ;  /* 0x0000000524247c20 */ /* 0x000fe20008410000 */
[C---:B------:R-:W-:Y:S01]  /*3240*/  HMMA.16816.F32 R40, R168.reuse, R152, R40 ;  /* 0x00000098a828723c */ /* 0x040fe20000001828 */
[----:B------:R-:W-:Y:S01]  /*3250*/  IABS R65, R65 ;  /* 0x0000004100417213 */ /* 0x000fe20000000000 */
[----:B------:R-:W-:Y:S01]  /*3260*/  MUFU.TANH R80, R80 ;  /* 0x0000005000507308 */ /* 0x000fe20000002400 */
[----:B------:R-:W-:Y:S01]  /*3270*/  ISETP.GT.AND P2, PT, R157, R156, PT ;  /* 0x0000009c9d00720c */ /* 0x000fe20003f44270 */
[----:B------:R-:W-:Y:S01]  /*3280*/  FMUL.FTZ R110, R110, UR5 ;  /* 0x000000056e6e7c20 */ /* 0x000fe20008410000 */
[----:B------:R-:W-:Y:S01]  /*3290*/  I2FP.F32.S32 R65, R65 ;  /* 0x0000004100417245 */ /* 0x000fe20000201400 */
[----:B------:R-:W-:Y:S01]  /*32a0*/  FMUL.FTZ R81, R81, UR5 ;  /* 0x0000000551517c20 */ /* 0x000fe20008410000 */
[----:B------:R-:W-:Y:S01]  /*32b0*/  FMUL.FTZ R83, R83, UR5 ;  /* 0x0000000553537c20 */ /* 0x000fe20008410000 */
[----:B-1----:R-:W-:Y:S01]  /*32c0*/  HMMA.16816.F32 R16, R168, R140, R16 ;  /* 0x0000008ca810723c */ /* 0x002fe20000001810 */
[----:B------:R-:W-:Y:S01]  /*32d0*/  FMUL.FTZ R11, R11, UR5 ;  /* 0x000000050b0b7c20 */ /* 0x000fe20008410000 */
[----:B---3--:R-:W-:Y:S01]  /*32e0*/  FFMA.FTZ R136, R65, -UR6, R136 ;  /* 0x8000000641887c23 */ /* 0x008fe20008010088 */
[----:B------:R-:W-:Y:S04]  /*32f0*/  MUFU.TANH R110, R110 ;  /* 0x0000006e006e7308 */ /* 0x000fe80000002400 */
[----:B------:R-:W-:Y:S01]  /*3300*/  FSEL R136, R136, -INF , !P2 ;  /* 0xff80000088887808 */ /* 0x000fe20005000000 */
[----:B------:R-:W-:Y:S01]  /*3310*/  HMMA.16816.F32 R112, R72, R152, R112 ;  /* 0x000000984870723c */ /* 0x000fe20000001870 */
[----:B------:R-:W-:-:S02]  /*3320*/  VIADD R152, R222, 0x40 ;  /* 0x00000040de987836 */ /* 0x000fc40000000000 */
[----:B------:R-:W-:Y:S02]  /*3330*/  VIADD R153, R154, UR21 ;  /* 0x000000159a997c36 */ /* 0x000fe40008000000 */
[----:B------:R-:W-:Y:S01]  /*3340*/  FMUL.FTZ R42, R42, UR5 ;  /* 0x000000052a2a7c20 */ /* 0x000fe20008410000 */
[C---:B------:R-:W-:Y:S01]  /*3350*/  VIADD R205, R152.reuse, -UR28 ;  /* 0x8000001c98cd7c36 */ /* 0x040fe20008000000 */
[----:B------:R-:W-:Y:S01]  /*3360*/  MUFU.TANH R10, R10 ;  /* 0x0000000a000a7308 */ /* 0x000fe20000002400 */
[----:B------:R-:W-:Y:S01]  /*3370*/  VIADD R65, R153, 0xffffff90 ;  /* 0xffffff9099417836 */ /* 0x000fe20000000000 */
[----:B------:R-:W-:Y:S01]  /*3380*/  HMMA.16816.F32 R88, R72, R140, R88 ;  /* 0x0000008c4858723c */ /* 0x000fe20000001858 */
[----:B------:R-:W-:Y:S01]  /*3390*/  FMUL.FTZ R141, R137, UR5 ;  /* 0x00000005898d7c20 */ /* 0x000fe20008410000 */
[----:B------:R-:W-:Y:S01]  /*33a0*/  FMUL.FTZ R137, R139, UR5 ;  /* 0x000000058b897c20 */ /* 0x000fe20008410000 */
[--C-:B------:R-:W-:Y:S01]  /*33b0*/  IMAD.IADD R140, R155, 0x1, -R0.reuse ;  /* 0x000000019b8c7824 */ /* 0x100fe200078e0a00 */
[----:B------:R-:W-:Y:S01]  /*33c0*/  ISETP.GT.AND P4, PT, R205, R156, PT ;  /* 0x0000009ccd00720c */ /* 0x000fe20003f84270 */
[----:B------:R-:W-:-:S02]  /*33d0*/  IMAD.IADD R139, R152, 0x1, -R0 ;  /* 0x00000001988b7824 */ /* 0x000fc400078e0a00 */
[----:B------:R-:W-:Y:S01]  /*33e0*/  FMUL.FTZ R17, R17, UR5 ;  /* 0x0000000511117c20 */ /* 0x000fe20008410000 */
[----:B------:R-:W-:Y:S01]  /*33f0*/  VIADD R0, R153, 0xffffff89 ;  /* 0xffffff8999007836 */ /* 0x000fe20000000000 */
[----:B------:R-:W-:Y:S01]  /*3400*/  HMMA.16816.F32 R132, R72, R166, R132 ;  /* 0x000000a64884723c */ /* 0x000fe20000001884 */
[----:B------:R-:W1:Y:S01]  /*3410*/  MUFU.TANH R141, R141 ;  /* 0x0000008d008d7308 */ /* 0x000e620000002400 */
[----:B------:R-:W-:Y:S01]  /*3420*/  IABS R140, R140 ;  /* 0x0000008c008c7213 */ /* 0x000fe20000000000 */
[--C-:B------:R-:W-:Y:S01]  /*3430*/  IMAD.IADD R138, R222, 0x1, -R0.reuse ;  /* 0x00000001de8a7824 */ /* 0x100fe200078e0a00 */
[----:B------:R-:W-:Y:S01]  /*3440*/  IABS R139, R139 ;  /* 0x0000008b008b7213 */ /* 0x000fe20000000000 */
[----:B------:R-:W-:Y:S01]  /*3450*/  FMUL.FTZ R112, R112, UR5 ;  /* 0x0000000570707c20 */ /* 0x000fe20008410000 */
[----:B------:R-:W-:Y:S01]  /*3460*/  I2FP.F32.S32 R140, R140 ;  /* 0x0000008c008c7245 */ /* 0x000fe20000201400 */
[----:B------:R-:W-:Y:S01]  /*3470*/  FMUL.FTZ R115, R115, UR5 ;  /* 0x0000000573737c20 */ /* 0x000fe20008410000 */
[----:B------:R-:W-:Y:S01]  /*3480*/  HMMA.16816.F32 R84, R68, R86, RZ ;  /* 0x000000564454723c */ /* 0x000fe200000018ff */
[----:B------:R-:W-:Y:S01]  /*3490*/  IABS R138, R138 ;  /* 0x0000008a008a7213 */ /* 0x000fe20000000000 */
[----:B------:R-:W2:Y:S01]  /*34a0*/  MUFU.TANH R137, R137 ;  /* 0x0000008900897308 */ /* 0x000ea20000002400 */
[----:B----4-:R-:W-:Y:S01]  /*34b0*/  FFMA.FTZ R2, R140, -UR6, R3 ;  /* 0x800000068c027c23 */ /* 0x010fe20008010003 */
[----:B------:R-:W-:Y:S01]  /*34c0*/  I2FP.F32.S32 R139, R139 ;  /* 0x0000008b008b7245 */ /* 0x000fe20000201400 */
[----:B------:R-:W-:Y:S01]  /*34d0*/  FMUL.FTZ R91, R91, UR5 ;  /* 0x000000055b5b7c20 */ /* 0x000fe20008410000 */
[----:B------:R-:W-:Y:S01]  /*34e0*/  I2FP.F32.S32 R3, R138 ;  /* 0x0000008a00037245 */ /* 0x000fe20000201400 */
[----:B------:R-:W-:Y:S01]  /*34f0*/  IMAD.IADD R138, R155, 0x1, -R0 ;  /* 0x000000019b8a7824 */ /* 0x000fe200078e0a00 */
[----:B------:R-:W-:Y:S01]  /*3500*/  HMMA.16816.F32 R12, R168, R142, R12 ;  /* 0x0000008ea80c723c */ /* 0x000fe2000000180c */
[----:B------:R-:W-:Y:S01]  /*3510*/  FFMA.FTZ R139, R139, -UR6, R66 ;  /* 0x800000068b8b7c23 */ /* 0x000fe20008010042 */
[----:B------:R-:W-:-:S02]  /*3520*/  VIADD R66, R156, 0x1 ;  /* 0x000000019c427836 */ /* 0x000fc40000000000 */
[----:B------:R-:W-:Y:S01]  /*3530*/  FMUL.FTZ R140, R132, UR5 ;  /* 0x00000005848c7c20 */ /* 0x000fe20008410000 */
[----:B-1----:R-:W-:Y:S01]  /*3540*/  FFMA.FTZ R141, R3, -UR6, R141 ;  /* 0x80000006038d7c23 */ /* 0x002fe2000801008d */
[--C-:B------:R-:W-:Y:S01]  /*3550*/  IMAD.IADD R3, R152, 0x1, -R0.reuse ;  /* 0x0000000198037824 */ /* 0x100fe200078e0a00 */
[----:B------:R-:W-:Y:S01]  /*3560*/  IABS R138, R138 ;  /* 0x0000008a008a7213 */ /* 0x000fe20000000000 */
[----:B------:R-:W-:Y:S01]  /*3570*/  IMAD.IADD R0, R77, 0x1, -R0 ;  /* 0x000000014d007824 */ /* 0x000fe200078e0a00 */
[----:B------:R-:W-:Y:S01]  /*3580*/  HMMA.16816.F32 R60, R168, R166, R60 ;  /* 0x000000a6a83c723c */ /* 0x000fe2000000183c */
[----:B------:R-:W1:Y:S01]  /*3590*/  MUFU.TANH R140, R140 ;  /* 0x0000008c008c7308 */ /* 0x000e620000002400 */
[----:B------:R-:W-:Y:S01]  /*35a0*/  FSEL R139, R139, -INF , !P4 ;  /* 0xff8000008b8b7808 */ /* 0x000fe20006000000 */
[----:B------:R-:W-:Y:S01]  /*35b0*/  FMUL.FTZ R134, R134, UR5 ;  /* 0x0000000586867c20 */ /* 0x000fe20008410000 */
[----:B------:R-:W-:Y:S01]  /*35c0*/  IABS R3, R3 ;  /* 0x0000000300037213 */ /* 0x000fe20000000000 */
[----:B------:R-:W-:Y:S01]  /*35d0*/  FMUL.FTZ R133, R133, UR5 ;  /* 0x0000000585857c20 */ /* 0x000fe20008410000 */
[----:B------:R-:W-:Y:S01]  /*35e0*/  ISETP.GE.AND P4, PT, R156, R219, PT ;  /* 0x000000db9c00720c */ /* 0x000fe20003f86270 */
[----:B------:R-:W-:Y:S01]  /*35f0*/  FMUL.FTZ R19, R19, UR5 ;  /* 0x0000000513137c20 */ /* 0x000fe20008410000 */
[----:B------:R-:W-:Y:S01]  /*3600*/  HMMA.16816.F32 R84, R72, R142, R84 ;  /* 0x0000008e4854723c */ /* 0x000fe20000001854 */
[----:B------:R-:W-:Y:S01]  /*3610*/  IMAD.IADD R142, R222, 0x1, -R65 ;  /* 0x00000001de8e7824 */ /* 0x000fe200078e0a41 */
[----:B------:R-:W-:Y:S01]  /*3620*/  ISETP.GT.AND P6, PT, R211, R66, PT ;  /* 0x00000042d300720c */ /* 0x000fe20003fc4270 */
[----:B------:R-:W-:Y:S01]  /*3630*/  MUFU.TANH R112, R112 ;  /* 0x0000007000707308 */ /* 0x000fe20000002400 */
[----:B------:R-:W-:Y:S01]  /*3640*/  IABS R0, R0 ;  /* 0x0000000000007213 */ /* 0x000fe20000000000 */
[----:B------:R-:W-:Y:S01]  /*3650*/  FMUL.FTZ R13, R13, UR5 ;  /* 0x000000050d0d7c20 */ /* 0x000fe20008410000 */
[----:B------:R-:W-:-:S02]  /*3660*/  IABS R142, R142 ;  /* 0x0000008e008e7213 */ /* 0x000fc40000000000 */
[----:B------:R-:W-:Y:S01]  /*3670*/  I2FP.F32.S32 R138, R138 ;  /* 0x0000008a008a7245 */ /* 0x000fe20000201400 */
[-C--:B------:R-:W-:Y:S01]  /*3680*/  HMMA.16816.F32 R128, R68, R124.reuse, RZ ;  /* 0x0000007c4480723c */ /* 0x080fe200000018ff */
[----:B------:R-:W-:Y:S01]  /*3690*/  FSEL R139, R139, -INF , !P4 ;  /* 0xff8000008b8b7808 */ /* 0x000fe20006000000 */
[----:B------:R-:W-:Y:S01]  /*36a0*/  IMAD.MOV.U32 R132, RZ, RZ, R142 ;  /* 0x000000ffff847224 */ /* 0x000fe200078e008e */
[----:B------:R-:W-:Y:S01]  /*36b0*/  I2FP.F32.S32 R142, R3 ;  /* 0x00000003008e7245 */ /* 0x000fe20000201400 */
[----:B--2---:R-:W-:Y:S01]  /*36c0*/  FFMA.FTZ R138, R138, -UR6, R137 ;  /* 0x800000068a8a7c23 */ /* 0x004fe20008010089 */
[----:B------:R-:W-:Y:S01]  /*36d0*/  FSEL R2, R2, -INF , !P0 ;  /* 0xff80000002027808 */ /* 0x000fe20004000000 */
[C---:B------:R-:W-:Y:S01]  /*36e0*/  VIADD R137, R156.reuse, 0x8 ;  /* 0x000000089c897836 */ /* 0x040fe20000000000 */
[----:B------:R-:W-:Y:S01]  /*36f0*/  ISETP.GE.AND P4, PT, R156, R218, PT ;  /* 0x000000da9c00720c */ /* 0x000fe20003f86270 */
[----:B------:R-:W-:Y:S01]  /*3700*/  FMUL.FTZ R60, R60, UR5 ;  /* 0x000000053c3c7c20 */ /* 0x000fe20008410000 */
[----:B------:R-:W-:Y:S01]  /*3710*/  ISETP.GE.AND P2, PT, R66, R221, PT ;  /* 0x000000dd4200720c */ /* 0x000fe20003f46270 */
[----:B------:R-:W-:Y:S01]  /*3720*/  FFMA.FTZ R76, R142, -UR6, R76 ;  /* 0x800000068e4c7c23 */ /* 0x000fe2000801004c */
[----:B------:R-:W-:Y:S01]  /*3730*/  FSEL R3, R141, -INF , !P6 ;  /* 0xff8000008d037808 */ /* 0x000fe20007000000 */
[----:B------:R-:W-:Y:S01]  /*3740*/  FMUL.FTZ R62, R62, UR5 ;  /* 0x000000053e3e7c20 */ /* 0x000fe20008410000 */
[----:B------:R-:W-:Y:S01]  /*3750*/  I2FP.F32.S32 R0, R0 ;  /* 0x0000000000007245 */ /* 0x000fe20000201400 */
[----:B------:R-:W-:Y:S01]  /*3760*/  VIADD R141, R153, 0xffffff91 ;  /* 0xffffff91998d7836 */ /* 0x000fe20000000000 */
[----:B------:R-:W-:Y:S01]  /*3770*/  I2FP.F32.S32 R132, R132 ;  /* 0x0000008400847245 */ /* 0x000fe20000201400 */
[----:B------:R-:W-:Y:S01]  /*3780*/  HMMA.16816.F32 R56, R4, R124, RZ ;  /* 0x0000007c0438723c */ /* 0x000fe200000018ff */
[-C--:B------:R-:W-:Y:S01]  /*3790*/  ISETP.GT.AND P5, PT, R210, R66.reuse, PT ;  /* 0x00000042d200720c */ /* 0x080fe20003fa4270 */
[----:B------:R-:W-:Y:S01]  /*37a0*/  FMUL.FTZ R61, R61, UR5 ;  /* 0x000000053d3d7c20 */ /* 0x000fe20008410000 */
[----:B------:R-:W-:Y:S01]  /*37b0*/  FSEL R2, R2, -INF , !P3 ;  /* 0xff80000002027808 */ /* 0x000fe20005800000 */
[----:B-1----:R-:W-:Y:S01]  /*37c0*/  FFMA.FTZ R140, R132, -UR6, R140 ;  /* 0x80000006848c7c23 */ /* 0x002fe2000801008c */
[----:B------:R-:W-:Y:S01]  /*37d0*/  FSEL R136, R136, -INF , !P4 ;  /* 0xff80000088887808 */ /* 0x000fe20006000000 */
[----:B------:R1:W-:Y:S01]  /*37e0*/  MUFU.TANH R132, R60 ;  /* 0x0000003c00847308 */ /* 0x0003e20000002400 */
[----:B------:R-:W-:Y:S01]  /*37f0*/  FSEL R3, R3, -INF , !P2 ;  /* 0xff80000003037808 */ /* 0x000fe20005000000 */
[----:B------:R-:W-:Y:S01]  /*3800*/  HMMA.16816.F32 R128, R72, R160, R128 ;  /* 0x000000a04880723c */ /* 0x000fe20000001880 */
[-C--:B------:R-:W-:Y:S01]  /*3810*/  ISETP.GT.AND P0, PT, R205, R66.reuse, PT ;  /* 0x00000042cd00720c */ /* 0x080fe20003f04270 */
[----:B------:R-:W-:Y:S01]  /*3820*/  FMUL.FTZ R86, R86, UR5 ;  /* 0x0000000556567c20 */ /* 0x000fe20008410000 */
[----:B------:R-:W-:Y:S01]  /*3830*/  ISETP.GT.AND P3, PT, R157, R66, PT ;  /* 0x000000429d00720c */ /* 0x000fe20003f64270 */
[----:B------:R-:W-:Y:S01]  /*3840*/  FMUL.FTZ R87, R87, UR5 ;  /* 0x0000000557577c20 */ /* 0x000fe20008410000 */
[C---:B------:R-:W-:Y:S01]  /*3850*/  ISETP.GE.AND P6, PT, R66.reuse, R220, PT ;  /* 0x000000dc4200720c */ /* 0x040fe20003fc6270 */
[----:B------:R-:W-:Y:S01]  /*3860*/  MUFU.TANH R173, R86 ;  /* 0x0000005600ad7308 */ /* 0x000fe20000002400 */
[C---:B------:R-:W-:Y:S01]  /*3870*/  ISETP.GE.AND P4, PT, R66.reuse, R219, PT ;  /* 0x000000db4200720c */ /* 0x040fe20003f86270 */
[----:B------:R-:W-:Y:S01]  /*3880*/  HMMA.16816.F32 R52, R4, R126, RZ ;  /* 0x0000007e0434723c */ /* 0x000fe200000018ff */
[----:B------:R-:W-:Y:S01]  /*3890*/  ISETP.GE.AND P2, PT, R66, R218, PT ;  /* 0x000000da4200720c */ /* 0x000fe20003f46270 */
[----:B------:R-:W-:Y:S01]  /*38a0*/  FFMA.FTZ R66, R0, -UR6, R67 ;  /* 0x8000000600427c23 */ /* 0x000fe20008010043 */
[----:B------:R-:W-:-:S02]  /*38b0*/  FSEL R67, R138, -INF , !P5 ;  /* 0xff8000008a437808 */ /* 0x000fc40006800000 */
[----:B------:R-:W-:Y:S01]  /*38c0*/  ISETP.GT.AND P5, PT, R211, R137, PT ;  /* 0x00000089d300720c */ /* 0x000fe20003fa4270 */
[----:B------:R-:W2:Y:S01]  /*38d0*/  MUFU.TANH R138, R134 ;  /* 0x00000086008a7308 */ /* 0x000ea20000002400 */
[----:B------:R-:W-:Y:S01]  /*38e0*/  FSEL R66, R66, -INF , !P3 ;  /* 0xff80000042427808 */ /* 0x000fe20005800000 */
[----:B------:R-:W-:Y:S01]  /*38f0*/  HMMA.16816.F32 R56, R168, R160, R56 ;  /* 0x000000a0a838723c */ /* 0x000fe20000001838 */
[----:B-1----:R-:W-:Y:S01]  /*3900*/  FSEL R60, R140, -INF , !P5 ;  /* 0xff8000008c3c7808 */ /* 0x002fe20006800000 */
[----:B------:R-:W-:Y:S01]  /*3910*/  IMAD.IADD R140, R155, 0x1, -R65 ;  /* 0x000000019b8c7824 */ /* 0x000fe200078e0a41 */
[----:B------:R-:W-:Y:S01]  /*3920*/  FSEL R0, R76, -INF , !P0 ;  /* 0xff8000004c007808 */ /* 0x000fe20004000000 */
[----:B------:R-:W-:Y:S01]  /*3930*/  FMUL.FTZ R131, R131, UR5 ;  /* 0x0000000583837c20 */ /* 0x000fe20008410000 */
[----:B------:R-:W-:Y:S01]  /*3940*/  ISETP.GE.AND P3, PT, R137, R221, PT ;  /* 0x000000dd8900720c */ /* 0x000fe20003f66270 */
[----:B------:R1:W-:Y:S01]  /*3950*/  MUFU.TANH R76, R62 ;  /* 0x0000003e004c7308 */ /* 0x0003e20000002400 */
[----:B------:R-:W-:Y:S01]  /*3960*/  FSEL R67, R67, -INF , !P6 ;  /* 0xff80000043437808 */ /* 0x000fe20007000000 */
[----:B------:R-:W-:Y:S01]  /*3970*/  HMMA.16816.F32 R124, R68, R126, RZ ;  /* 0x0000007e447c723c */ /* 0x000fe200000018ff */
[----:B------:R-:W-:-:S02]  /*3980*/  FSEL R0, R0, -INF , !P4 ;  /* 0xff80000000007808 */ /* 0x000fc40006000000 */
[----:B------:R-:W-:Y:S02]  /*3990*/  FSEL R66, R66, -INF , !P2 ;  /* 0xff80000042427808 */ /* 0x000fe40005000000 */
[----:B------:R-:W-:Y:S01]  /*39a0*/  FSEL R60, R60, -INF , !P3 ;  /* 0xff8000003c3c7808 */ /* 0x000fe20005800000 */
[----:B------:R3:W4:Y:S01]  /*39b0*/  MUFU.TANH R134, R133 ;  /* 0x0000008500867308 */ /* 0x0007220000002400 */
[-C--:B------:R-:W-:Y:S01]  /*39c0*/  ISETP.GT.AND P6, PT, R210, R137.reuse, PT ;  /* 0x00000089d200720c */ /* 0x080fe20003fc4270 */
[----:B------:R-:W-:Y:S01]  /*39d0*/  HMMA.16816.F32 R24, R4, R92, RZ ;  /* 0x0000005c0418723c */ /* 0x000fe200000018ff */
[-C--:B------:R-:W-:Y:S02]  /*39e0*/  ISETP.GT.AND P0, PT, R205, R137.reuse, PT ;  /* 0x00000089cd00720c */ /* 0x080fe40003f04270 */
[----:B------:R-:W-:Y:S01]  /*39f0*/  ISETP.GT.AND P4, PT, R157, R137, PT ;  /* 0x000000899d00720c */ /* 0x000fe20003f84270 */
[----:B------:R-:W-:Y:S01]  /*3a00*/  FMUL.FTZ R58, R58, UR5 ;  /* 0x000000053a3a7c20 */ /* 0x000fe20008410000 */
[C---:B------:R-:W-:Y:S01]  /*3a10*/  ISETP.GE.AND P5, PT, R137.reuse, R220, PT ;  /* 0x000000dc8900720c */ /* 0x040fe20003fa6270 */
[----:B------:R-:W-:Y:S01]  /*3a20*/  MUFU.TANH R81, R81 ;  /* 0x0000005100517308 */ /* 0x000fe20000002400 */
[----:B------:R-:W-:Y:S01]  /*3a30*/  ISETP.GE.AND P2, PT, R137, R219, PT ;  /* 0x000000db8900720c */ /* 0x000fe20003f46270 */
[----:B-1----:R-:W-:Y:S01]  /*3a40*/  FMUL.FTZ R62, R63, UR5 ;  /* 0x000000053f3e7c20 */ /* 0x002fe20008410000 */
[----:B------:R-:W-:Y:S01]  /*3a50*/  ISETP.GE.AND P3, PT, R137, R218, PT ;  /* 0x000000da8900720c */ /* 0x000fe20003f66270 */
[--C-:B------:R-:W-:Y:S01]  /*3a60*/  IMAD.IADD R137, R152, 0x1, -R65.reuse ;  /* 0x0000000198897824 */ /* 0x100fe200078e0a41 */
[----:B------:R-:W-:Y:S01]  /*3a70*/  IABS R140, R140 ;  /* 0x0000008c008c7213 */ /* 0x000fe20000000000 */
[----:B------:R-:W-:Y:S01]  /*3a80*/  IMAD.IADD R63, R77, 0x1, -R65 ;  /* 0x000000014d3f7824 */ /* 0x000fe200078e0a41 */
[----:B------:R-:W-:Y:S01]  /*3a90*/  HMMA.16816.F32 R124, R72, R162, R124 ;  /* 0x000000a2487c723c */ /* 0x000fe2000000187c */
[--C-:B------:R-:W-:Y:S01]  /*3aa0*/  IMAD.IADD R65, R222, 0x1, -R141.reuse ;  /* 0x00000001de417824 */ /* 0x100fe200078e0a8d */
[----:B------:R-:W-:Y:S01]  /*3ab0*/  I2FP.F32.S32 R140, R140 ;  /* 0x0000008c008c7245 */ /* 0x000fe20000201400 */
[----:B---3--:R-:W-:Y:S01]  /*3ac0*/  FMUL.FTZ R133, R135, UR5 ;  /* 0x0000000587857c20 */ /* 0x008fe20008410000 */
[----:B------:R-:W-:Y:S01]  /*3ad0*/  IABS R137, R137 ;  /* 0x0000008900897213 */ /* 0x000fe20000000000 */
[----:B------:R-:W-:Y:S01]  /*3ae0*/  MUFU.TANH R83, R83 ;  /* 0x0000005300537308 */ /* 0x000fe20000002400 */
[----:B------:R-:W-:Y:S01]  /*3af0*/  IABS R65, R65 ;  /* 0x0000004100417213 */ /* 0x000fe20000000000 */
[----:B--2---:R-:W-:Y:S01]  /*3b00*/  FFMA.FTZ R138, R140, -UR6, R138 ;  /* 0x800000068c8a7c23 */ /* 0x004fe2000801008a */
[----:B------:R-:W-:Y:S01]  /*3b10*/  I2FP.F32.S32 R137, R137 ;  /* 0x0000008900897245 */ /* 0x000fe20000201400 */
[--C-:B------:R-:W-:Y:S01]  /*3b20*/  IMAD.IADD R140, R152, 0x1, -R141.reuse ;  /* 0x00000001988c7824 */ /* 0x100fe200078e0a8d */
[----:B------:R-:W-:Y:S01]  /*3b30*/  I2FP.F32.S32 R65, R65 ;  /* 0x0000004100417245 */ /* 0x000fe20000201400 */
[----:B------:R-:W-:Y:S01]  /*3b40*/  HMMA.16816.F32 R96, R68, R92, RZ ;  /* 0x0000005c4460723c */ /* 0x000fe200000018ff */
[----:B------:R-:W-:Y:S01]  /*3b50*/  FSEL R138, R138, -INF , !P6 ;  /* 0xff8000008a8a7808 */ /* 0x000fe20007000000 */
[----:B------:R-:W-:Y:S01]  /*3b60*/  FFMA.FTZ R135, R137, -UR6, R132 ;  /* 0x8000000689877c23 */ /* 0x000fe20008010084 */
[----:B------:R-:W-:Y:S01]  /*3b70*/  IABS R63, R63 ;  /* 0x0000003f003f7213 */ /* 0x000fe20000000000 */
[----:B----4-:R-:W-:Y:S01]  /*3b80*/  FFMA.FTZ R134, R65, -UR6, R134 ;  /* 0x8000000641867c23 */ /* 0x010fe20008010086 */
[----:B------:R1:W2:Y:S01]  /*3b90*/  MUFU.TANH R132, R61 ;  /* 0x0000003d00847308 */ /* 0x0002a20000002400 */
[--C-:B------:R-:W-:Y:S01]  /*3ba0*/  IMAD.IADD R137, R155, 0x1, -R141.reuse ;  /* 0x000000019b897824 */ /* 0x100fe200078e0a8d */
[----:B------:R-:W-:Y:S01]  /*3bb0*/  I2FP.F32.S32 R63, R63 ;  /* 0x0000003f003f7245 */ /* 0x000fe20000201400 */
[----:B------:R-:W-:Y:S01]  /*3bc0*/  IMAD.IADD R141, R77, 0x1, -R141 ;  /* 0x000000014d8d7824 */ /* 0x000fe200078e0a8d */
[----:B------:R-:W-:Y:S01]  /*3bd0*/  FSEL R135, R135, -INF , !P0 ;  /* 0xff80000087877808 */ /* 0x000fe20004000000 */
[C---:B------:R-:W-:Y:S01]  /*3be0*/  HMMA.16816.F32 R24, R168.reuse, R144, R24 ;  /* 0x00000090a818723c */ /* 0x040fe20000001818 */
[----:B------:R-:W-:Y:S01]  /*3bf0*/  IABS R137, R137 ;  /* 0x0000008900897213 */ /* 0x000fe20000000000 */
[----:B------:R-:W-:Y:S01]  /*3c00*/  FFMA.FTZ R76, R63, -UR6, R76 ;  /* 0x800000063f4c7c23 */ /* 0x000fe2000801004c */
[----:B------:R3:W-:Y:S01]  /*3c10*/  MUFU.TANH R65, R62 ;  /* 0x0000003e00417308 */ /* 0x0007e20000002400 */
[----:B------:R-:W-:Y:S01]  /*3c20*/  IABS R141, R141 ;  /* 0x0000008d008d7213 */ /* 0x000fe20000000000 */
[----:B------:R-:W-:Y:S01]  /*3c30*/  VIADD R63, R156, 0x9 ;  /* 0x000000099c3f7836 */ /* 0x000fe20000000000 */
[----:B------:R-:W-:Y:S01]  /*3c40*/  FSEL R142, R135, -INF , !P2 ;  /* 0xff800000878e7808 */ /* 0x000fe20005000000 */
[----:B------:R-:W-:Y:S01]  /*3c50*/  FMUL.FTZ R126, R126, UR5 ;  /* 0x000000057e7e7c20 */ /* 0x000fe20008410000 */
[----:B------:R-:W-:Y:S01]  /*3c60*/  IABS R140, R140 ;  /* 0x0000008c008c7213 */ /* 0x000fe20000000000 */
[----:B------:R-:W-:Y:S01]  /*3c70*/  HMMA.16816.F32 R52, R168, R162, R52 ;  /* 0x000000a2a834723c */ /* 0x000fe20000001834 */
[----:B------:R-:W-:Y:S01]  /*3c80*/  ISETP.GT.AND P6, PT, R211, R63, PT ;  /* 0x0000003fd300720c */ /* 0x000fe20003fc4270 */
[----:B------:R-:W4:Y:S01]  /*3c90*/  MUFU.TANH R133, R133 ;  /* 0x0000008500857308 */ /* 0x000f220000002400 */
[----:B-1----:R-:W-:Y:S01]  /*3ca0*/  VIADD R61, R153, 0xffffff98 ;  /* 0xffffff98993d7836 */ /* 0x002fe20000000000 */
[----:B------:R-:W-:-:S02]  /*3cb0*/  I2FP.F32.S32 R137, R137 ;  /* 0x0000008900897245 */ /* 0x000fc40000201400 */
[----:B------:R-:W-:Y:S01]  /*3cc0*/  I2FP.F32.S32 R140, R140 ;  /* 0x0000008c008c7245 */ /* 0x000fe20000201400 */
[----:B------:R-:W-:Y:S01]  /*3cd0*/  IMAD.IADD R135, R222, 0x1, -R61 ;  /* 0x00000001de877824 */ /* 0x000fe200078e0a3d */
[----:B------:R-:W-:Y:S01]  /*3ce0*/  FSEL R76, R76, -INF , !P4 ;  /* 0xff8000004c4c7808 */ /* 0x000fe20006000000 */
[----:B------:R-:W-:Y:S01]  /*3cf0*/  HMMA.16816.F32 R96, R72, R144, R96 ;  /* 0x000000904860723c */ /* 0x000fe20000001860 */
[----:B------:R-:W-:Y:S01]  /*3d00*/  ISETP.GE.AND P4, PT, R63, R221, PT ;  /* 0x000000dd3f00720c */ /* 0x000fe20003f86270 */
[----:B--2---:R-:W-:Y:S01]  /*3d10*/  FFMA.FTZ R140, R140, -UR6, R132 ;  /* 0x800000068c8c7c23 */ /* 0x004fe20008010084 */
[----:B---3--:R-:W-:Y:S01]  /*3d20*/  FSEL R62, R138, -INF , !P5 ;  /* 0xff8000008a3e7808 */ /* 0x008fe20006800000 */
[----:B------:R-:W-:Y:S01]  /*3d30*/  FMUL.FTZ R138, R128, UR5 ;  /* 0x00000005808a7c20 */ /* 0x000fe20008410000 */
[----:B------:R-:W-:Y:S01]  /*3d40*/  IMAD.MOV.U32 R128, RZ, RZ, R141 ;  /* 0x000000ffff807224 */ /* 0x000fe200078e008d */
[----:B------:R-:W-:Y:S01]  /*3d50*/  IABS R135, R135 ;  /* 0x0000008700877213 */ /* 0x000fe20000000000 */
[----:B------:R-:W-:Y:S01]  /*3d60*/  VIADD R132, R156, 0x10 ;  /* 0x000000109c847836 */ /* 0x000fe20000000000 */
[----:B------:R-:W-:Y:S01]  /*3d70*/  FSEL R141, R134, -INF , !P6 ;  /* 0xff800000868d7808 */ /* 0x000fe20007000000 */
[-C--:B------:R-:W-:Y:S01]  /*3d80*/  HMMA.16816.F32 R20, R4, R94.reuse, RZ ;  /* 0x0000005e0414723c */ /* 0x080fe200000018ff */
[----:B------:R-:W1:Y:S01]  /*3d90*/  MUFU.TANH R138, R138 ;  /* 0x0000008a008a7308 */ /* 0x000e620000002400 */
[----:B------:R-:W-:Y:S01]  /*3da0*/  I2FP.F32.S32 R128, R128 ;  /* 0x0000008000807245 */ /* 0x000fe20000201400 */
[----:B----4-:R-:W-:Y:S01]  /*3db0*/  FFMA.FTZ R133, R137, -UR6, R133 ;  /* 0x8000000689857c23 */ /* 0x010fe20008010085 */
[----:B------:R-:W-:Y:S01]  /*3dc0*/  I2FP.F32.S32 R135, R135 ;  /* 0x0000008700877245 */ /* 0x000fe20000201400 */
[----:B------:R-:W-:Y:S01]  /*3dd0*/  IMAD.IADD R137, R77, 0x1, -R61 ;  /* 0x000000014d897824 */ /* 0x000fe200078e0a3d */
[-C--:B------:R-:W-:Y:S01]  /*3de0*/  ISETP.GT.AND P5, PT, R210, R63.reuse, PT ;  /* 0x0000003fd200720c */ /* 0x080fe20003fa4270 */
[----:B------:R-:W-:Y:S01]  /*3df0*/  FFMA.FTZ R65, R128, -UR6, R65 ;  /* 0x8000000680417c23 */ /* 0x000fe20008010041 */
[----:B------:R-:W-:Y:S01]  /*3e00*/  FSEL R134, R76, -INF , !P3 ;  /* 0xff8000004c867808 */ /* 0x000fe20005800000 */
[----:B------:R-:W-:Y:S01]  /*3e10*/  FMUL.FTZ R128, R130, UR5 ;  /* 0x0000000582807c20 */ /* 0x000fe20008410000 */
[----:B------:R-:W-:Y:S01]  /*3e20*/  FSEL R76, R141, -INF , !P4 ;  /* 0xff8000008d4c7808 */ /* 0x000fe20006000000 */
[----:B------:R-:W-:Y:S01]  /*3e30*/  FMUL.FTZ R130, R56, UR5 ;  /* 0x0000000538827c20 */ /* 0x000fe20008410000 */
[-C--:B------:R-:W-:Y:S01]  /*3e40*/  ISETP.GT.AND P0, PT, R205, R63.reuse, PT ;  /* 0x0000003fcd00720c */ /* 0x080fe20003f04270 */
[----:B------:R-:W-:Y:S01]  /*3e50*/  HMMA.16816.F32 R92, R68, R94, RZ ;  /* 0x0000005e445c723c */ /* 0x000fe200000018ff */
[----:B------:R-:W-:Y:S01]  /*3e60*/  ISETP.GT.AND P2, PT, R157, R63, PT ;  /* 0x0000003f9d00720c */ /* 0x000fe20003f44270 */
[----:B------:R-:W2:Y:S01]  /*3e70*/  MUFU.TANH R128, R128 ;  /* 0x0000008000807308 */ /* 0x000ea20000002400 */
[C---:B------:R-:W-:Y:S01]  /*3e80*/  ISETP.GE.AND P6, PT, R63.reuse, R220, PT ;  /* 0x000000dc3f00720c */ /* 0x040fe20003fc6270 */
[----:B------:R-:W-:Y:S01]  /*3e90*/  FMUL.FTZ R52, R52, UR5 ;  /* 0x0000000534347c20 */ /* 0x000fe20008410000 */
[----:B------:R-:W-:Y:S01]  /*3ea0*/  ISETP.GE.AND P3, PT, R63, R219, PT ;  /* 0x000000db3f00720c */ /* 0x000fe20003f66270 */
[----:B-1----:R-:W-:Y:S01]  /*3eb0*/  FFMA.FTZ R135, R135, -UR6, R138 ;  /* 0x8000000687877c23 */ /* 0x002fe2000801008a */
[----:B------:R-:W-:Y:S01]  /*3ec0*/  ISETP.GE.AND P4, PT, R63, R218, PT ;  /* 0x000000da3f00720c */ /* 0x000fe20003f86270 */
[----:B------:R-:W-:Y:S01]  /*3ed0*/  VIADD R138, R153, 0xffffff99 ;  /* 0xffffff99998a7836 */ /* 0x000fe20000000000 */
[----:B------:R-:W-:Y:S01]  /*3ee0*/  FSEL R63, R133, -INF , !P5 ;  /* 0xff800000853f7808 */ /* 0x000fe20006800000 */
[----:B------:R-:W1:Y:S01]  /*3ef0*/  MUFU.TANH R130, R130 ;  /* 0x0000008200827308 */ /* 0x000e620000002400 */
[-C--:B------:R-:W-:Y:S01]  /*3f00*/  ISETP.GT.AND P5, PT, R211, R132.reuse, PT ;  /* 0x00000084d300720c */ /* 0x080fe20003fa4270 */
[-C--:B------:R-:W-:Y:S01]  /*3f10*/  HMMA.16816.F32 R20, R168, R146.reuse, R20 ;  /* 0x00000092a814723c */ /* 0x080fe20000001814 */
[----:B------:R-:W-:Y:S01]  /*3f20*/  FSEL R65, R65, -INF , !P2 ;  /* 0xff80000041417808 */ /* 0x000fe20005000000 */
[----:B------:R-:W-:Y:S01]  /*3f30*/  FMUL.FTZ R54, R54, UR5 ;  /* 0x0000000536367c20 */ /* 0x000fe20008410000 */
[----:B------:R-:W-:Y:S01]  /*3f40*/  FSEL R140, R140, -INF , !P0 ;  /* 0xff8000008c8c7808 */ /* 0x000fe20004000000 */
[----:B------:R-:W-:Y:S01]  /*3f50*/  FMUL.FTZ R98, R98, UR5 ;  /* 0x0000000562627c20 */ /* 0x000fe20008410000 */
[----:B------:R-:W-:Y:S01]  /*3f60*/  ISETP.GE.AND P2, PT, R132, R221, PT ;  /* 0x000000dd8400720c */ /* 0x000fe20003f46270 */
[----:B------:R3:W4:Y:S01]  /*3f70*/  MUFU.TANH R133, R58 ;  /* 0x0000003a00857308 */ /* 0x0007220000002400 */
[----:B------:R-:W-:Y:S01]  /*3f80*/  FSEL R56, R135, -INF , !P5 ;  /* 0xff80000087387808 */ /* 0x000fe20006800000 */
[----:B------:R-:W-:Y:S01]  /*3f90*/  HMMA.16816.F32 R92, R72, R146, R92 ;  /* 0x00000092485c723c */ /* 0x000fe2000000185c */
[----:B------:R-:W-:Y:S01]  /*3fa0*/  FSEL R63, R63, -INF , !P6 ;  /* 0xff8000003f3f7808 */ /* 0x000fe20007000000 */
[----:B------:R-:W-:Y:S01]  /*3fb0*/  FMUL.FTZ R24, R24, UR5 ;  /* 0x0000000518187c20 */ /* 0x000fe20008410000 */
[----:B------:R-:W-:Y:S01]  /*3fc0*/  FSEL R143, R140, -INF , !P3 ;  /* 0xff8000008c8f7808 */ /* 0x000fe20005800000 */
[----:B------:R-:W-:Y:S01]  /*3fd0*/  IMAD.IADD R140, R222, 0x1, -R138 ;  /* 0x00000001de8c7824 */ /* 0x000fe200078e0a8a */
[----:B------:R-:W-:Y:S01]  /*3fe0*/  FSEL R135, R65, -INF , !P4 ;  /* 0xff80000041877808 */ /* 0x000fe20006000000 */
[----:B------:R-:W-:Y:S01]  /*3ff0*/  FMUL.FTZ R65, R57, UR5 ;  /* 0x0000000539417c20 */ /* 0x000fe20008410000 */
[----:B------:R-:W-:Y:S01]  /*4000*/  FSEL R56, R56, -INF , !P2 ;  /* 0xff80000038387808 */ /* 0x000fe20005000000 */
[----:B------:R-:W-:Y:S01]  /*4010*/  MUFU.TANH R146, R126 ;  /* 0x0000007e00927308 */ /* 0x000fe20000002400 */
[-C--:B------:R-:W-:Y:S01]  /*4020*/  ISETP.GT.AND P6, PT, R210, R132.reuse, PT ;  /* 0x00000084d200720c */ /* 0x080fe20003fc4270 */
[-C--:B------:R-:W-:Y:S01]  /*4030*/  HMMA.16816.F32 R44, R4, R118.reuse, RZ ;  /* 0x00000076042c723c */ /* 0x080fe200000018ff */
[-C--:B------:R-:W-:Y:S01]  /*4040*/  ISETP.GT.AND P0, PT, R205, R132.reuse, PT ;  /* 0x00000084cd00720c */ /* 0x080fe20003f04270 */
[----:B------:R-:W-:Y:S01]  /*4050*/  FMUL.FTZ R26, R26, UR5 ;  /* 0x000000051a1a7c20 */ /* 0x000fe20008410000 */
[----:B------:R-:W-:Y:S01]  /*4060*/  ISETP.GT.AND P3, PT, R157, R132, PT ;  /* 0x000000849d00720c */ /* 0x000fe20003f64270 */
[----:B------:R-:W-:Y:S01]  /*4070*/  FMUL.FTZ R99, R99, UR5 ;  /* 0x0000000563637c20 */ /* 0x000fe20008410000 */
[C---:B------:R-:W-:Y:S01]  /*4080*/  ISETP.GE.AND P5, PT, R132.reuse, R220, PT ;  /* 0x000000dc8400720c */ /* 0x040fe20003fa6270 */
[--C-:B---3--:R-:W-:Y:S01]  /*4090*/  IMAD.IADD R58, R155, 0x1, -R61.reuse ;  /* 0x000000019b3a7824 */ /* 0x108fe200078e0a3d */
[C---:B------:R-:W-:Y:S01]  /*40a0*/  ISETP.GE.AND P4, PT, R132.reuse, R219, PT ;  /* 0x000000db8400720c */ /* 0x040fe20003f86270 */
[----:B------:R-:W-:Y:S01]  /*40b0*/  MUFU.TANH R65, R65 ;  /* 0x0000004100417308 */ /* 0x000fe20000002400 */
[----:B------:R-:W-:Y:S01]  /*40c0*/  ISETP.GE.AND P2, PT, R132, R218, PT ;  /* 0x000000da8400720c */ /* 0x000fe20003f46270 */
[----:B------:R-:W-:Y:S01]  /*40d0*/  FMUL.FTZ R132, R129, UR5 ;  /* 0x0000000581847c20 */ /* 0x000fe20008410000 */
[----:B------:R-:W-:Y:S01]  /*40e0*/  IMAD.IADD R129, R152, 0x1, -R61 ;  /* 0x0000000198817824 */ /* 0x000fe200078e0a3d */
[----:B------:R-:W-:Y:S01]  /*40f0*/  IABS R58, R58 ;  /* 0x0000003a003a7213 */ /* 0x000fe20000000000 */
[----:B------:R-:W-:Y:S01]  /*4100*/  FMUL.FTZ R61, R59, UR5 ;  /* 0x000000053b3d7c20 */ /* 0x000fe20008410000 */
[----:B------:R-:W-:Y:S01]  /*4110*/  IABS R137, R137 ;  /* 0x0000008900897213 */ /* 0x000fe20000000000 */
[----:B------:R-:W-:Y:S01]  /*4120*/  VIADD R59, R156, 0x11 ;  /* 0x000000119c3b7836 */ /* 0x000fe20000000000 */
[----:B------:R-:W-:Y:S01]  /*4130*/  IABS R129, R129 ;  /* 0x0000008100817213 */ /* 0x000fe20000000000 */
[----:B------:R-:W3:Y:S01]  /*4140*/  MUFU.TANH R132, R132 ;  /* 0x0000008400847308 */ /* 0x000ee20000002400 */
[----:B------:R-:W-:Y:S01]  /*4150*/  I2FP.F32.S32 R58, R58 ;  /* 0x0000003a003a7245 */ /* 0x000fe20000201400 */
[----:B------:R-:W-:Y:S01]  /*4160*/  HMMA.16816.F32 R116, R68, R118, RZ ;  /* 0x000000764474723c */ /* 0x000fe200000018ff */
[----:B------:R-:W-:Y:S01]  /*4170*/  I2FP.F32.S32 R129, R129 ;  /* 0x0000008100817245 */ /* 0x000fe20000201400 */
[----:B------:R-:W-:Y:S01]  /*4180*/  FMUL.FTZ R22, R22, UR5 ;  /* 0x0000000516167c20 */ /* 0x000fe20008410000 */
[----:B------:R-:W-:Y:S01]  /*4190*/  I2FP.F32.S32 R137, R137 ;  /* 0x0000008900897245 */ /* 0x000fe20000201400 */
[----:B--2---:R-:W-:Y:S01]  /*41a0*/  FFMA.FTZ R58, R58, -UR6, R128 ;  /* 0x800000063a3a7c23 */ /* 0x004fe20008010080 */
[----:B------:R-:W-:Y:S01]  /*41b0*/  IABS R140, R140 ;  /* 0x0000008c008c7213 */ /* 0x000fe20000000000 */
[----:B-1----:R-:W-:Y:S01]  /*41c0*/  FFMA.FTZ R129, R129, -UR6, R130 ;  /* 0x8000000681817c23 */ /* 0x002fe20008010082 */
[----:B------:R1:W2:Y:S01]  /*41d0*/  MUFU.TANH R128, R131 ;  /* 0x0000008300807308 */ /* 0x0002a20000002400 */
[----:B----4-:R-:W-:Y:S01]  /*41e0*/  FFMA.FTZ R57, R137, -UR6, R133 ;  /* 0x8000000689397c23 */ /* 0x010fe20008010085 */
[--C-:B------:R-:W-:Y:S01]  /*41f0*/  IMAD.IADD R130, R155, 0x1, -R138.reuse ;  /* 0x000000019b827824 */ /* 0x100fe200078e0a8a */
[----:B------:R-:W-:Y:S01]  /*4200*/  I2FP.F32.S32 R140, R140 ;  /* 0x0000008c008c7245 */ /* 0x000fe20000201400 */
[--C-:B------:R-:W-:Y:S01]  /*4210*/  IMAD.IADD R133, R152, 0x1, -R138.reuse ;  /* 0x0000000198857824 */ /* 0x100fe200078e0a8a */
[----:B------:R-:W-:Y:S01]  /*4220*/  FSEL R144, R58, -INF , !P6 ;  /* 0xff8000003a907808 */ /* 0x000fe20007000000 */
[----:B------:R-:W-:Y:S01]  /*4230*/  IMAD.IADD R138, R77, 0x1, -R138 ;  /* 0x000000014d8a7824 */ /* 0x000fe200078e0a8a */
[----:B------:R-:W-:Y:S01]  /*4240*/  FSEL R129, R129, -INF , !P0 ;  /* 0xff80000081817808 */ /* 0x000fe20004000000 */
[----:B------:R-:W-:Y:S01]  /*4250*/  VIADD R58, R153, 0xffffffa0 ;  /* 0xffffffa0993a7836 */ /* 0x000fe20000000000 */
[----:B------:R-:W4:Y:S01]  /*4260*/  MUFU.TANH R61, R61 ;  /* 0x0000003d003d7308 */ /* 0x000f220000002400 */
[----:B---3--:R-:W-:Y:S01]  /*4270*/  FFMA.FTZ R132, R140, -UR6, R132 ;  /* 0x800000068c847c23 */ /* 0x008fe20008010084 */
[----:B------:R-:W-:Y:S01]  /*4280*/  IABS R138, R138 ;  /* 0x0000008a008a7213 */ /* 0x000fe20000000000 */
[--C-:B------:R-:W-:Y:S01]  /*4290*/  IMAD.IADD R126, R152, 0x1, -R58.reuse ;  /* 0x00000001987e7824 */ /* 0x100fe200078e0a3a */
[----:B------:R-:W-:Y:S01]  /*42a0*/  FSEL R137, R129, -INF , !P4 ;  /* 0xff80000081897808 */ /* 0x000fe20006000000 */
[----:B------:R-:W-:Y:S01]  /*42b0*/  IMAD.IADD R129, R222, 0x1, -R58 ;  /* 0x00000001de817824 */ /* 0x000fe200078e0a3a */
[----:B------:R-:W-:Y:S01]  /*42c0*/  ISETP.GT.AND P6, PT, R211, R59, PT ;  /* 0x0000003bd300720c */ /* 0x000fe20003fc4270 */
[-C--:B------:R-:W-:Y:S01]  /*42d0*/  HMMA.16816.F32 R116, R72, R158.reuse, R116 ;  /* 0x0000009e4874723c */ /* 0x080fe20000001874 */
[----:B-1----:R-:W-:Y:S01]  /*42e0*/  FMUL.FTZ R131, R124, UR5 ;  /* 0x000000057c837c20 */ /* 0x002fe20008410000 */
[----:B------:R-:W-:Y:S01]  /*42f0*/  IABS R130, R130 ;  /* 0x0000008200827213 */ /* 0x000fe20000000000 */
[----:B------:R-:W-:Y:S01]  /*4300*/  IMAD.MOV.U32 R124, RZ, RZ, R138 ;  /* 0x000000ffff7c7224 */ /* 0x000fe200078e008a */
[----:B------:R-:W-:Y:S01]  /*4310*/  IABS R133, R133 ;  /* 0x0000008500857213 */ /* 0x000fe20000000000 */
[----:B------:R-:W-:Y:S01]  /*4320*/  MUFU.TANH R54, R54 ;  /* 0x0000003600367308 */ /* 0x000fe20000002400 */
[----:B------:R-:W-:Y:S01]  /*4330*/  FSEL R57, R57, -INF , !P3 ;  /* 0xff80000039397808 */ /* 0x000fe20005800000 */
[----:B------:R-:W-:Y:S01]  /*4340*/  FMUL.FTZ R185, R20, UR5 ;  /* 0x0000000514b97c20 */ /* 0x000fe20008410000 */
[----:B------:R-:W-:Y:S01]  /*4350*/  I2FP.F32.S32 R130, R130 ;  /* 0x0000008200827245 */ /* 0x000fe20000201400 */
[----:B------:R-:W-:Y:S01]  /*4360*/  HMMA.16816.F32 R44, R168, R158, R44 ;  /* 0x0000009ea82c723c */ /* 0x000fe2000000182c */
[----:B------:R-:W-:Y:S01]  /*4370*/  ISETP.GE.AND P3, PT, R59, R221, PT ;  /* 0x000000dd3b00720c */ /* 0x000fe20003f66270 */
[----:B------:R-:W-:Y:S01]  /*4380*/  FMUL.FTZ R94, R94, UR5 ;  /* 0x000000055e5e7c20 */ /* 0x000fe20008410000 */
[----:B------:R-:W-:Y:S01]  /*4390*/  FSEL R138, R132, -INF , !P6 ;  /* 0xff800000848a7808 */ /* 0x000fe20007000000 */
[----:B------:R-:W1:Y:S01]  /*43a0*/  MUFU.TANH R131, R131 ;  /* 0x0000008300837308 */ /* 0x000e620000002400 */
[----:B------:R-:W-:Y:S01]  /*43b0*/  IABS R129, R129 ;  /* 0x0000008100817213 */ /* 0x000fe20000000000 */
[----:B--2---:R-:W-:Y:S01]  /*43c0*/  FFMA.FTZ R128, R130, -UR6, R128 ;  /* 0x8000000682807c23 */ /* 0x004fe20008010080 */
[----:B------:R-:W-:Y:S01]  /*43d0*/  I2FP.F32.S32 R133, R133 ;  /* 0x0000008500857245 */ /* 0x000fe20000201400 */
[-C--:B------:R-:W-:Y:S01]  /*43e0*/  HMMA.16816.F32 R32, R4, R100.reuse, RZ ;  /* 0x000000640420723c */ /* 0x080fe200000018ff */
[----:B------:R-:W-:Y:S01]  /*43f0*/  FSEL R132, R57, -INF , !P2 ;  /* 0xff80000039847808 */ /* 0x000fe20005000000 */
[----:B------:R-:W-:Y:S01]  /*4400*/  FMUL.FTZ R118, R118, UR5 ;  /* 0x0000000576767c20 */ /* 0x000fe20008410000 */
[----:B------:R-:W-:Y:S01]  /*4410*/  FSEL R144, R144, -INF , !P5 ;  /* 0xff80000090907808 */ /* 0x000fe20006800000 */
[----:B------:R-:W-:Y:S01]  /*4420*/  FFMA.FTZ R65, R133, -UR6, R65 ;  /* 0x8000000685417c23 */ /* 0x000fe20008010041 */
[----:B------:R-:W-:Y:S01]  /*4430*/  FSEL R57, R138, -INF , !P3 ;  /* 0xff8000008a397808 */ /* 0x000fe20005800000 */
[----:B------:R-:W-:Y:S01]  /*4440*/  MUFU.TANH R24, R24 ;  /* 0x0000001800187308 */ /* 0x000fe20000002400 */
[----:B------:R-:W-:Y:S01]  /*4450*/  I2FP.F32.S32 R124, R124 ;  /* 0x0000007c007c7245 */ /* 0x000fe20000201400 */
[----:B------:R-:W-:Y:S01]  /*4460*/  HMMA.16816.F32 R104, R68, R100, RZ ;  /* 0x000000644468723c */ /* 0x000fe200000018ff */
[-C--:B------:R-:W-:Y:S01]  /*4470*/  ISETP.GT.AND P5, PT, R210, R59.reuse, PT ;  /* 0x0000003bd200720c */ /* 0x080fe20003fa4270 */
[----:B------:R-:W-:Y:S01]  /*4480*/  FMUL.FTZ R21, R21, UR5 ;  /* 0x0000000515157c20 */ /* 0x000fe20008410000 */
[-C--:B------:R-:W-:Y:S01]  /*4490*/  ISETP.GT.AND P0, PT, R205, R59.reuse, PT ;  /* 0x0000003bcd00720c */ /* 0x080fe20003f04270 */
[----:B----4-:R-:W-:Y:S01]  /*44a0*/  FFMA.FTZ R61, R124, -UR6, R61 ;  /* 0x800000067c3d7c23 */ /* 0x010fe2000801003d */
[----:B------:R-:W-:Y:S01]  /*44b0*/  ISETP.GT.AND P4, PT, R157, R59, PT ;  /* 0x0000003b9d00720c */ /* 0x000fe20003f84270 */
[----:B------:R-:W-:Y:S01]  /*44c0*/  FMUL.FTZ R124, R55, UR5 ;  /* 0x00000005377c7c20 */ /* 0x000fe20008410000 */
[----:B------:R-:W-:Y:S01]  /*44d0*/  ISETP.GE.AND P6, PT, R59, R220, PT ;  /* 0x000000dc3b00720c */ /* 0x000fe20003fc6270 */
[----:B------:R-:W-:Y:S01]  /*44e0*/  IMAD.IADD R55, R155, 0x1, -R58 ;  /* 0x000000019b377824 */ /* 0x000fe200078e0a3a */
[C---:B------:R-:W-:Y:S01]  /*44f0*/  ISETP.GE.AND P2, PT, R59.reuse, R219, PT ;  /* 0x000000db3b00720c */ /* 0x040fe20003f46270 */
[----:B------:R-:W-:Y:S01]  /*4500*/  FMUL.FTZ R44, R44, UR5 ;  /* 0x000000052c2c7c20 */ /* 0x000fe20008410000 */
[----:B------:R-:W-:Y:S01]  /*4510*/  ISETP.GE.AND P3, PT, R59, R218, PT ;  /* 0x000000da3b00720c */ /* 0x000fe20003f66270 */
[----:B------:R-:W-:Y:S01]  /*4520*/  VIADD R59, R156, 0x18 ;  /* 0x000000189c3b7836 */ /* 0x000fe20000000000 */
[----:B------:R-:W-:Y:S01]  /*4530*/  I2FP.F32.S32 R129, R129 ;  /* 0x0000008100817245 */ /* 0x000fe20000201400 */
[-C--:B------:R-:W-:Y:S01]  /*4540*/  HMMA.16816.F32 R32, R168, R148.reuse, R32 ;  /* 0x00000094a820723c */ /* 0x080fe20000001820 */
[----:B------:R-:W-:Y:S01]  /*4550*/  FSEL R128, R128, -INF , !P5 ;  /* 0xff80000080807808 */ /* 0x000fe20006800000 */
[----:B------:R-:W-:Y:S01]  /*4560*/  FMUL.FTZ R46, R46, UR5 ;  /* 0x000000052e2e7c20 */ /* 0x000fe20008410000 */
[----:B------:R-:W-:Y:S01]  /*4570*/  ISETP.GT.AND P5, PT, R211, R59, PT ;  /* 0x0000003bd300720c */ /* 0x000fe20003fa4270 */
[----:B-1----:R-:W-:Y:S01]  /*4580*/  FFMA.FTZ R129, R129, -UR6, R131 ;  /* 0x8000000681817c23 */ /* 0x002fe20008010083 */
[----:B------:R-:W-:Y:S01]  /*4590*/  FSEL R138, R65, -INF , !P0 ;  /* 0xff800000418a7808 */ /* 0x000fe20004000000 */
[----:B------:R-:W-:Y:S01]  /*45a0*/  MUFU.TANH R185, R185 ;  /* 0x000000b900b97308 */ /* 0x000fe20000002400 */
[----:B------:R-:W-:Y:S01]  /*45b0*/  FSEL R61, R61, -INF , !P4 ;  /* 0xff8000003d3d7808 */ /* 0x000fe20006000000 */
[----:B------:R-:W-:Y:S01]  /*45c0*/  HMMA.16816.F32 R104, R72, R148, R104 ;  /* 0x000000944868723c */ /* 0x000fe20000001868 */
[----:B------:R-:W-:-:S02]  /*45d0*/  ISETP.GE.AND P4, PT, R59, R221, PT ;  /* 0x000000dd3b00720c */ /* 0x000fc40003f86270 */
[----:B------:R-:W-:Y:S01]  /*45e0*/  FSEL R145, R128, -INF , !P6 ;  /* 0xff80000080917808 */ /* 0x000fe20007000000 */
[----:B------:R-:W-:Y:S01]  /*45f0*/  VIADD R128, R153, 0xffffffa1 ;  /* 0xffffffa199807836 */ /* 0x000fe20000000000 */
[----:B------:R-:W-:Y:S01]  /*4600*/  FSEL R138, R138, -INF , !P2 ;  /* 0xff8000008a8a7808 */ /* 0x000fe20005000000 */
[----:B------:R1:W2:Y:S01]  /*4610*/  MUFU.TANH R65, R52 ;  /* 0x0000003400417308 */ /* 0x0002a20000002400 */
[----:B------:R-:W-:Y:S01]  /*4620*/  FSEL R133, R61, -INF , !P3 ;  /* 0xff8000003d857808 */ /* 0x000fe20005800000 */
[----:B------:R-:W-:Y:S01]  /*4630*/  FMUL.FTZ R61, R127, UR5 ;  /* 0x000000057f3d7c20 */ /* 0x000fe20008410000 */
[-C--:B------:R-:W-:Y:S01]  /*4640*/  ISETP.GT.AND P6, PT, R210, R59.reuse, PT ;  /* 0x0000003bd200720c */ /* 0x080fe20003fc4270 */
[----:B------:R-:W-:Y:S01]  /*4650*/  IMAD.IADD R127, R152, 0x1, -R128 ;  /* 0x00000001987f7824 */ /* 0x000fe200078e0a80 */
[-C--:B------:R-:W-:Y:S01]  /*4660*/  ISETP.GT.AND P0, PT, R205, R59.reuse, PT ;  /* 0x0000003bcd00720c */ /* 0x080fe20003f04270 */
[----:B------:R-:W-:Y:S01]  /*4670*/  HMMA.16816.F32 R28, R4, R102, RZ ;  /* 0x00000066041c723c */ /* 0x000fe200000018ff */
[----:B------:R-:W-:Y:S01]  /*4680*/  ISETP.GT.AND P2, PT, R157, R59, PT ;  /* 0x0000003b9d00720c */ /* 0x000fe20003f44270 */
[----:B------:R-:W-:Y:S01]  /*4690*/  MUFU.TANH R61, R61 ;  /* 0x0000003d003d7308 */ /* 0x000fe20000002400 */
[----:B------:R-:W-:Y:S01]  /*46a0*/  ISETP.GE.AND P3, PT, R59, R219, PT ;  /* 0x000000db3b00720c */ /* 0x000fe20003f66270 */
[----:B------:R-:W-:Y:S01]  /*46b0*/  FMUL.FTZ R34, R34, UR5 ;  /* 0x0000000522227c20 */ /* 0x000fe20008410000 */
[----:B------:R-:W-:-:S02]  /*46c0*/  IABS R126, R126 ;  /* 0x0000007e007e7213 */ /* 0x000fc40000000000 */
[----:B------:R-:W-:Y:S01]  /*46d0*/  IABS R55, R55 ;  /* 0x0000003700377213 */ /* 0x000fe20000000000 */
[----:B------:R-:W-:Y:S01]  /*46e0*/  HMMA.16816.F32 R100, R68, R102, RZ ;  /* 0x000000664464723c */ /* 0x000fe200000018ff */
[----:B------:R-:W-:Y:S01]  /*46f0*/  I2FP.F32.S32 R126, R126 ;  /* 0x0000007e007e7245 */ /* 0x000fe20000201400 */
[----:B------:R-:W-:Y:S01]  /*4700*/  MUFU.TANH R149, R118 ;  /* 0x0000007600957308 */ /* 0x000fe20000002400 */
[----:B-1----:R-:W-:Y:S01]  /*4710*/  FSEL R52, R129, -INF , !P5 ;  /* 0xff80000081347808 */ /* 0x002fe20006800000 */
[----:B------:R-:W-:Y:S01]  /*4720*/  FMUL.FTZ R107, R107, UR5 ;  /* 0x000000056b6b7c20 */ /* 0x000fe20008410000 */
[C---:B------:R-:W-:Y:S01]  /*4730*/  ISETP.GE.AND P5, PT, R59.reuse, R220, PT ;  /* 0x000000dc3b00720c */ /* 0x040fe20003fa6270 */
[----:B--2---:R-:W-:Y:S01]  /*4740*/  FFMA.FTZ R126, R126, -UR6, R65 ;  /* 0x800000067e7e7c23 */ /* 0x004fe20008010041 */
[----:B------:R-:W-:Y:S01]  /*4750*/  FSEL R52, R52, -INF , !P4 ;  /* 0xff80000034347808 */ /* 0x000fe20006000000 */
[----:B------:R-:W-:Y:S01]  /*4760*/  HMMA.16816.F32 R4, R4, R174, RZ ;  /* 0x000000ae0404723c */ /* 0x000fe200000018ff */
[----:B------:R-:W-:Y:S01]  /*4770*/  ISETP.GE.AND P4, PT, R59, R218, PT ;  /* 0x000000da3b00720c */ /* 0x000fe20003f86270 */
[----:B------:R-:W-:Y:S01]  /*4780*/  FMUL.FTZ R59, R53, UR5 ;  /* 0x00000005353b7c20 */ /* 0x000fe20008410000 */
[----:B------:R-:W-:-:S02]  /*4790*/  IMAD.IADD R53, R77, 0x1, -R58 ;  /* 0x000000014d357824 */ /* 0x000fc400078e0a3a */
[----:B------:R-:W-:Y:S01]  /*47a0*/  FMUL.FTZ R58, R125, UR5 ;  /* 0x000000057d3a7c20 */ /* 0x000fe20008410000 */
[----:B------:R-:W-:Y:S01]  /*47b0*/  IMAD.IADD R125, R222, 0x1, -R128 ;  /* 0x00000001de7d7824 */ /* 0x000fe200078e0a80 */
[----:B------:R-:W-:Y:S01]  /*47c0*/  FSEL R126, R126, -INF , !P0 ;  /* 0xff8000007e7e7808 */ /* 0x000fe20004000000 */
[----:B------:R-:W-:Y:S01]  /*47d0*/  MUFU.TANH R46, R46 ;  /* 0x0000002e002e7308 */ /* 0x000fe20000002400 */
[----:B------:R-:W-:Y:S01]  /*47e0*/  IABS R53, R53 ;  /* 0x0000003500357213 */ /* 0x000fe20000000000 */
[----:B------:R-:W-:Y:S01]  /*47f0*/  HMMA.16816.F32 R28, R168, R150, R28 ;  /* 0x00000096a81c723c */ /* 0x000fe2000000181c */
[----:B------:R-:W-:Y:S02]  /*4800*/  IABS R125, R125 ;  /* 0x0000007d007d7213 */ /* 0x000fe40000000000 */
[----:B------:R-:W-:Y:S02]  /*4810*/  I2FP.F32.S32 R55, R55 ;  /* 0x0000003700377245 */ /* 0x000fe40000201400 */
[----:B------:R-:W-:Y:S01]  /*4820*/  I2FP.F32.S32 R125, R125 ;  /* 0x0000007d007d7245 */ /* 0x000fe20000201400 */
[----:B------:R-:W1:Y:S01]  /*4830*/  MUFU.TANH R58, R58 ;  /* 0x0000003a003a7308 */ /* 0x000e620000002400 */
[----:B------:R-:W-:Y:S01]  /*4840*/  I2FP.F32.S32 R53, R53 ;  /* 0x0000003500357245 */ /* 0x000fe20000201400 */
[----:B------:R-:W-:Y:S01]  /*4850*/  FFMA.FTZ R146, R55, -UR6, R146 ;  /* 0x8000000637927c23 */ /* 0x000fe20008010092 */
[----:B------:R-:W-:Y:S01]  /*4860*/  FSEL R141, R126, -INF , !P3 ;  /* 0xff8000007e8d7808 */ /* 0x000fe20005800000 */
[----:B------:R-:W-:Y:S01]  /*4870*/  FMUL.FTZ R126, R120, UR5 ;  /* 0x00000005787e7c20 */ /* 0x000fe20008410000 */
[----:B------:R-:W-:-:S02]  /*4880*/  VIADD R55, R156, 0x19 ;  /* 0x000000199c377836 */ /* 0x000fc40000000000 */
[----:B------:R-:W-:Y:S01]  /*4890*/  FFMA.FTZ R53, R53, -UR6, R54 ;  /* 0x8000000635357c23 */ /* 0x000fe20008010036 */
[----:B------:R-:W-:Y:S01]  /*48a0*/  VIADD R54, R153, 0xffffffa8 ;  /* 0xffffffa899367836 */ /* 0x000fe20000000000 */
[----:B------:R-:W2:Y:S01]  /*48b0*/  MUFU.TANH R59, R59 ;  /* 0x0000003b003b7308 */ /* 0x000ea20000002400 */
[----:B------:R-:W-:Y:S01]  /*48c0*/  FSEL R146, R146, -INF , !P6 ;  /* 0xff80000092927808 */ /* 0x000fe20007000000 */
[----:B------:R-:W-:Y:S01]  /*48d0*/  HMMA.16816.F32 R100, R72, R150, R100 ;  /* 0x000000964864723c */ /* 0x000fe20000001864 */
[----:B------:R-:W-:Y:S02]  /*48e0*/  ISETP.GT.AND P6, PT, R211, R55, PT ;  /* 0x00000037d300720c */ /* 0x000fe40003fc4270 */
[----:B------:R-:W-:Y:S02]  /*48f0*/  FSEL R53, R53, -INF , !P2 ;  /* 0xff80000035357808 */ /* 0x000fe40005000000 */
[----:B------:R-:W-:Y:S01]  /*4900*/  IABS R127, R127 ;  /* 0x0000007f007f7213 */ /* 0x000fe20000000000 */
[----:B------:R-:W-:Y:S01]  /*4910*/  MUFU.TANH R126, R126 ;  /* 0x0000007e007e7308 */ /* 0x000fe20000002400 */
[----:B-1----:R-:W-:Y:S01]  /*4920*/  FFMA.FTZ R65, R125, -UR6, R58 ;  /* 0x800000067d417c23 */ /* 0x002fe2000801003a */
[--C-:B------:R-:W-:Y:S01]  /*4930*/  IMAD.IADD R125, R155, 0x1, -R128.reuse ;  /* 0x000000019b7d7824 */ /* 0x100fe200078e0a80 */
[----:B------:R-:W-:Y:S01]  /*4940*/  ISETP.GE.AND P2, PT, R55, R221, PT ;  /* 0x000000dd3700720c */ /* 0x000fe20003f46270 */
[----:B------:R-:W-:Y:S01]  /*4950*/  IMAD.IADD R128, R77, 0x1, -R128 ;  /* 0x000000014d807824 */ /* 0x000fe200078e0a80 */
[----:B------:R-:W-:Y:S01]  /*4960*/  FSEL R146, R146, -INF , !P5 ;  /* 0xff80000092927808 */ /* 0x000fe20006800000 */
[----:B------:R-:W-:Y:S01]  /*4970*/  HMMA.16816.F32 R68, R68, R174, RZ ;  /* 0x000000ae4444723c */ /* 0x000fe200000018ff */
[----:B------:R-:W-:Y:S01]  /*4980*/  IABS R125, R125 ;  /* 0x0000007d007d7213 */ /* 0x000fe20000000000 */
[----:B------:R1:W3:Y:S01]  /*4990*/  MUFU.TANH R58, R124 ;  /* 0x0000007c003a7308 */ /* 0x0002e20000002400 */
[----:B------:R-:W-:-:S02]  /*49a0*/  IABS R128, R128 ;  /* 0x0000008000807213 */ /* 0x000fc40000000000 */
[----:B------:R-:W-:Y:S02]  /*49b0*/  I2FP.F32.S32 R125, R125 ;  /* 0x0000007d007d7245 */ /* 0x000fe40000201400 */
[----:B------:R-:W-:Y:S01]  /*49c0*/  I2FP.F32.S32 R127, R127 ;  /* 0x0000007f007f7245 */ /* 0x000fe20000201400 */
[----:B------:R-:W-:Y:S01]  /*49d0*/  IMAD.MOV.U32 R120, RZ, RZ, R128 ;  /* 0x000000ffff787224 */ /* 0x000fe200078e0080 */
[----:B------:R-:W-:Y:S01]  /*49e0*/  FSEL R128, R65, -INF , !P6 ;  /* 0xff80000041807808 */ /* 0x000fe20007000000 */
[----:B------:R-:W-:Y:S01]  /*49f0*/  FFMA.FTZ R61, R125, -UR6, R61 ;  /* 0x800000067d3d7c23 */ /* 0x000fe2000801003d */
[----:B------:R-:W-:Y:S01]  /*4a00*/  FSEL R65, R53, -INF , !P4 ;  /* 0xff80000035417808 */ /* 0x000fe20006000000 */
[----:B--2---:R-:W-:Y:S01]  /*4a10*/  FFMA.FTZ R127, R127, -UR6, R59 ;  /* 0x800000067f7f7c23 */ /* 0x004fe2000801003b */
[----:B------:R-:W-:Y:S01]  /*4a20*/  FSEL R53, R128, -INF , !P2 ;  /* 0xff80000080357808 */ /* 0x000fe20005000000 */
[--C-:B------:R-:W-:Y:S01]  /*4a30*/  IMAD.IADD R125, R77, 0x1, -R54.reuse ;  /* 0x000000014d7d7824 */ /* 0x100fe200078e0a36 */
[-C--:B------:R-:W-:Y:S01]  /*4a40*/  ISETP.GT.AND P5, PT, R210, R55.reuse, PT ;  /* 0x00000037d200720c */ /* 0x080fe20003fa4270 */
[----:B------:R-:W-:Y:S01]  /*4a50*/  HMMA.16816.F32 R4, R168, R78, R4 ;  /* 0x0000004ea804723c */ /* 0x000fe20000001804 */
[-C--:B------:R-:W-:Y:S01]  /*4a60*/  ISETP.GT.AND P0, PT, R205, R55.reuse, PT ;  /* 0x00000037cd00720c */ /* 0x080fe20003f04270 */
[----:B------:R-:W-:Y:S01]  /*4a70*/  MUFU.TANH R11, R11 ;  /* 0x0000000b000b7308 */ /* 0x000fe20000002400 */
[----:B-1----:R-:W-:Y:S01]  /*4a80*/  IMAD.IADD R124, R222, 0x1, -R54 ;  /* 0x00000001de7c7824 */ /* 0x002fe200078e0a36 */
[----:B------:R-:W-:-:S02]  /*4a90*/  ISETP.GT.AND P3, PT, R157, R55, PT ;  /* 0x000000379d00720c */ /* 0x000fc40003f64270 */
[C---:B------:R-:W-:Y:S02]  /*4aa0*/  ISETP.GE.AND P6, PT, R55.reuse, R220, PT ;  /* 0x000000dc3700720c */ /* 0x040fe40003fc6270 */
[----:B------:R-:W-:Y:S01]  /*4ab0*/  IABS R124, R124 ;  /* 0x0000007c007c7213 */ /* 0x000fe20000000000 */
[----:B------:R-:W-:Y:S01]  /*4ac0*/  HMMA.16816.F32 R68, R72, R78, R68 ;  /* 0x0000004e4844723c */ /* 0x000fe20000001844 */
[C---:B------:R-:W-:Y:S02]  /*4ad0*/  ISETP.GE.AND P4, PT, R55.reuse, R219, PT ;  /* 0x000000db3700720c */ /* 0x040fe40003f86270 */
[----:B------:R-:W-:Y:S01]  /*4ae0*/  ISETP.GE.AND P2, PT, R55, R218, PT ;  /* 0x000000da3700720c */ /* 0x000fe20003f46270 */
[----:B------:R-:W-:Y:S01]  /*4af0*/  VIADD R55, R156, 0x20 ;  /* 0x000000209c377836 */ /* 0x000fe20000000000 */
[----:B------:R-:W-:Y:S02]  /*4b00*/  I2FP.F32.S32 R120, R120 ;  /* 0x0000007800787245 */ /* 0x000fe40000201400 */
[----:B------:R-:W-:-:S02]  /*4b10*/  I2FP.F32.S32 R124, R124 ;  /* 0x0000007c007c7245 */ /* 0x000fc40000201400 */
[----:B------:R-:W-:Y:S01]  /*4b20*/  FSEL R61, R61, -INF , !P5 ;  /* 0xff8000003d3d7808 */ /* 0x000fe20006800000 */
[----:B---3--:R-:W-:Y:S01]  /*4b30*/  FFMA.FTZ R59, R120, -UR6, R58 ;  /* 0x80000006783b7c23 */ /* 0x008fe2000801003a */
[----:B------:R-:W-:Y:S01]  /*4b40*/  ISETP.GT.AND P5, PT, R211, R55, PT ;  /* 0x00000037d300720c */ /* 0x000fe20003fa4270 */
[----:B------:R-:W-:Y:S01]  /*4b50*/  FFMA.FTZ R124, R124, -UR6, R126 ;  /* 0x800000067c7c7c23 */ /* 0x000fe2000801007e */
[----:B------:R-:W-:Y:S01]  /*4b60*/  FMUL.FTZ R58, R122, UR5 ;  /* 0x000000057a3a7c20 */ /* 0x000fe20008410000 */
[----:B------:R-:W-:Y:S01]  /*4b70*/  FMUL.FTZ R122, R48, UR5 ;  /* 0x00000005307a7c20 */ /* 0x000fe20008410000 */
[----:B------:R-:W-:Y:S01]  /*4b80*/  FSEL R127, R127, -INF , !P0 ;  /* 0xff8000007f7f7808 */ /* 0x000fe20004000000 */
[----:B------:R-:W-:Y:S01]  /*4b90*/  FMUL.FTZ R4, R4, UR5 ;  /* 0x0000000504047c20 */ /* 0x000fe20008410000 */
[----:B------:R-:W-:Y:S01]  /*4ba0*/  FSEL R48, R124, -INF , !P5 ;  /* 0xff8000007c307808 */ /* 0x000fe20006800000 */
[----:B------:R-:W-:Y:S01]  /*4bb0*/  FMUL.FTZ R124, R50, UR5 ;  /* 0x00000005327c7c20 */ /* 0x000fe20008410000 */
[----:B------:R-:W-:Y:S01]  /*4bc0*/  FSEL R59, R59, -INF , !P3 ;  /* 0xff8000003b3b7808 */ /* 0x000fe20005800000 */
[----:B------:R-:W-:Y:S01]  /*4bd0*/  FMUL.FTZ R50, R121, UR5 ;  /* 0x0000000579327c20 */ /* 0x000fe20008410000 */
[----:B------:R-:W1:Y:S01]  /*4be0*/  MUFU.TANH R122, R122 ;  /* 0x0000007a007a7308 */ /* 0x000e620000002400 */
[----:B------:R-:W-:Y:S01]  /*4bf0*/  FSEL R120, R61, -INF , !P6 ;  /* 0xff8000003d787808 */ /* 0x000fe20007000000 */
[--C-:B------:R-:W-:Y:S01]  /*4c00*/  IMAD.IADD R121, R155, 0x1, -R54.reuse ;  /* 0x000000019b797824 */ /* 0x100fe200078e0a36 */
[----:B------:R-:W-:Y:S01]  /*4c10*/  FSEL R140, R127, -INF , !P4 ;  /* 0xff8000007f8c7808 */ /* 0x000fe20006000000 */
[----:B------:R-:W-:Y:S01]  /*4c20*/  IMAD.IADD R127, R152, 0x1, -R54 ;  /* 0x00000001987f7824 */ /* 0x000fe200078e0a36 */
[----:B------:R-:W-:Y:S01]  /*4c30*/  FSEL R61, R59, -INF , !P2 ;  /* 0xff8000003b3d7808 */ /* 0x000fe20005000000 */
[----:B------:R-:W-:Y:S01]  /*4c40*/  VIADD R59, R153, 0xffffffa9 ;  /* 0xffffffa9993b7836 */ /* 0x000fe20000000000 */
[----:B------:R-:W-:Y:S01]  /*4c50*/  IABS R121, R121 ;  /* 0x0000007900797213 */ /* 0x000fe20000000000 */
[----:B------:R-:W2:Y:S01]  /*4c60*/  MUFU.TANH R58, R58 ;  /* 0x0000003a003a7308 */ /* 0x000ea20000002400 */
[----:B------:R-:W-:Y:S01]  /*4c70*/  IABS R127, R127 ;  /* 0x0000007f007f7213 */ /* 0x000fe20000000000 */
[----:B------:R-:W-:Y:S01]  /*4c80*/  IMAD.IADD R126, R222, 0x1, -R59 ;  /* 0x00000001de7e7824 */ /* 0x000fe200078e0a3b */
[----:B------:R-:W-:Y:S01]  /*4c90*/  I2FP.F32.S32 R121, R121 ;  /* 0x0000007900797245 */ /* 0x000fe20000201400 */
[----:B------:R-:W-:Y:S01]  /*4ca0*/  FMUL.FTZ R54, R51, UR5 ;  /* 0x0000000533367c20 */ /* 0x000fe20008410000 */
[----:B------:R-:W-:Y:S01]  /*4cb0*/  I2FP.F32.S32 R127, R127 ;  /* 0x0000007f007f7245 */ /* 0x000fe20000201400 */
[----:B------:R-:W-:Y:S01]  /*4cc0*/  VIADD R51, R156, 0x21 ;  /* 0x000000219c337836 */ /* 0x000fe20000000000 */
[----:B------:R-:W-:Y:S01]  /*4cd0*/  IABS R126, R126 ;  /* 0x0000007e007e7213 */ /* 0x000fe20000000000 */
[----:B------:R-:W-:Y:S01]  /*4ce0*/  MUFU.TANH R50, R50 ;  /* 0x0000003200327308 */ /* 0x000fe20000002400 */
[----:B------:R-:W-:Y:S01]  /*4cf0*/  ISETP.GT.AND P0, PT, R205, R55, PT ;  /* 0x00000037cd00720c */ /* 0x000fe20003f04270 */
[----:B-1----:R-:W-:Y:S01]  /*4d00*/  FFMA.FTZ R122, R127, -UR6, R122 ;  /* 0x800000067f7a7c23 */ /* 0x002fe2000801007a */
[----:B------:R-:W-:Y:S01]  /*4d10*/  I2FP.F32.S32 R126, R126 ;  /* 0x0000007e007e7245 */ /* 0x000fe20000201400 */
[----:B------:R-:W-:Y:S01]  /*4d20*/  FMUL.FTZ R68, R68, UR5 ;  /* 0x0000000544447c20 */ /* 0x000fe20008410000 */
[----:B------:R-:W-:Y:S01]  /*4d30*/  ISETP.GE.AND P2, PT, R55, R219, PT ;  /* 0x000000db3700720c */ /* 0x000fe20003f46270 */
[----:B------:R-:W-:Y:S01]  /*4d40*/  FMUL.FTZ R5, R5, UR5 ;  /* 0x0000000505057c20 */ /* 0x000fe20008410000 */
[----:B------:R-:W-:Y:S01]  /*4d50*/  FSEL R122, R122, -INF , !P0 ;  /* 0xff8000007a7a7808 */ /* 0x000fe20004000000 */
[----:B------:R-:W1:Y:S01]  /*4d60*/  MUFU.TANH R124, R124 ;  /* 0x0000007c007c7308 */ /* 0x000e620000002400 */
[----:B--2---:R-:W-:Y:S01]  /*4d70*/  FFMA.FTZ R121, R121, -UR6, R58 ;  /* 0x8000000679797c23 */ /* 0x004fe2000801003a */
[----:B------:R-:W-:Y:S01]  /*4d80*/  IABS R125, R125 ;  /* 0x0000007d007d7213 */ /* 0x000fe20000000000 */
[----:B------:R-:W-:Y:S01]  /*4d90*/  FMUL.FTZ R6, R6, UR5 ;  /* 0x0000000506067c20 */ /* 0x000fe20008410000 */
[----:B------:R-:W-:Y:S01]  /*4da0*/  ISETP.GE.AND P3, PT, R55, R221, PT ;  /* 0x000000dd3700720c */ /* 0x000fe20003f66270 */
[----:B------:R-:W-:Y:S01]  /*4db0*/  FMUL.FTZ R69, R69, UR5 ;  /* 0x0000000545457c20 */ /* 0x000fe20008410000 */
[----:B------:R-:W-:Y:S01]  /*4dc0*/  FSEL R199, R122, -INF , !P2 ;  /* 0xff8000007ac77808 */ /* 0x000fe20005000000 */
[----:B------:R-:W-:Y:S01]  /*4dd0*/  FMUL.FTZ R7, R7, UR5 ;  /* 0x0000000507077c20 */ /* 0x000fe20008410000 */
[----:B------:R2:W3:Y:S01]  /*4de0*/  MUFU.TANH R58, R123 ;  /* 0x0000007b003a7308 */ /* 0x0004e20000002400 */
[----:B------:R-:W-:Y:S01]  /*4df0*/  I2FP.F32.S32 R125, R125 ;  /* 0x0000007d007d7245 */ /* 0x000fe20000201400 */
[----:B------:R-:W-:Y:S01]  /*4e00*/  FMUL.FTZ R71, R71, UR5 ;  /* 0x0000000547477c20 */ /* 0x000fe20008410000 */
[----:B------:R-:W-:-:S02]  /*4e10*/  FSEL R48, R48, -INF , !P3 ;  /* 0xff80000030307808 */ /* 0x000fc40005800000 */
[-C--:B------:R-:W-:Y:S02]  /*4e20*/  ISETP.GT.AND P6, PT, R210, R55.reuse, PT ;  /* 0x00000037d200720c */ /* 0x080fe40003fc4270 */
[----:B------:R-:W-:Y:S01]  /*4e30*/  ISETP.GT.AND P4, PT, R157, R55, PT ;  /* 0x000000379d00720c */ /* 0x000fe20003f84270 */
[----:B------:R-:W-:Y:S01]  /*4e40*/  MUFU.TANH R54, R54 ;  /* 0x0000003600367308 */ /* 0x000fe20000002400 */
[C---:B------:R-:W-:Y:S02]  /*4e50*/  ISETP.GE.AND P5, PT, R55.reuse, R220, PT ;  /* 0x000000dc3700720c */ /* 0x040fe40003fa6270 */
[----:B------:R-:W-:Y:S01]  /*4e60*/  ISETP.GE.AND P3, PT, R55, R218, PT ;  /* 0x000000da3700720c */ /* 0x000fe20003f66270 */
[----:B------:R-:W-:Y:S01]  /*4e70*/  FMUL.FTZ R55, R49, UR5 ;  /* 0x0000000531377c20 */ /* 0x000fe20008410000 */
[----:B-1----:R-:W-:Y:S01]  /*4e80*/  FFMA.FTZ R49, R125, -UR6, R124 ;  /* 0x800000067d317c23 */ /* 0x002fe2000801007c */
[----:B------:R-:W-:Y:S01]  /*4e90*/  FMUL.FTZ R125, R116, UR5 ;  /* 0x00000005747d7c20 */ /* 0x000fe20008410000 */
[----:B------:R-:W-:Y:S01]  /*4ea0*/  FSEL R147, R121, -INF , !P6 ;  /* 0xff80000079937808 */ /* 0x000fe20007000000 */
[----:B------:R-:W-:-:S02]  /*4eb0*/  IMAD.IADD R121, R155, 0x1, -R59 ;  /* 0x000000019b797824 */ /* 0x000fc400078e0a3b */
[----:B--2---:R-:W-:Y:S01]  /*4ec0*/  FFMA.FTZ R123, R126, -UR6, R50 ;  /* 0x800000067e7b7c23 */ /* 0x004fe20008010032 */
[----:B------:R-:W-:Y:S01]  /*4ed0*/  VIADD R50, R153, 0xffffffb0 ;  /* 0xffffffb099327836 */ /* 0x000fe20000000000 */
[----:B------:R-:W-:Y:S01]  /*4ee0*/  MUFU.TANH R55, R55 ;  /* 0x0000003700377308 */ /* 0x000fe20000002400 */
[----:B------:R-:W-:Y:S01]  /*4ef0*/  ISETP.GT.AND P6, PT, R211, R51, PT ;  /* 0x00000033d300720c */ /* 0x000fe20003fc4270 */
[--C-:B------:R-:W-:Y:S01]  /*4f00*/  IMAD.IADD R124, R152, 0x1, -R59.reuse ;  /* 0x00000001987c7824 */ /* 0x100fe200078e0a3b */
[----:B------:R-:W-:Y:S01]  /*4f10*/  IABS R121, R121 ;  /* 0x0000007900797213 */ /* 0x000fe20000000000 */
[--C-:B------:R-:W-:Y:S01]  /*4f20*/  IMAD.IADD R122, R222, 0x1, -R50.reuse ;  /* 0x00000001de7a7824 */ /* 0x100fe200078e0a32 */
[----:B------:R-:W-:Y:S01]  /*4f30*/  FSEL R49, R49, -INF , !P4 ;  /* 0xff80000031317808 */ /* 0x000fe20006000000 */
[----:B------:R-:W-:Y:S01]  /*4f40*/  IMAD.IADD R59, R77, 0x1, -R59 ;  /* 0x000000014d3b7824 */ /* 0x000fe200078e0a3b */
[----:B------:R-:W-:Y:S01]  /*4f50*/  I2FP.F32.S32 R121, R121 ;  /* 0x0000007900797245 */ /* 0x000fe20000201400 */
[----:B------:R-:W-:Y:S01]  /*4f60*/  IMAD.IADD R118, R152, 0x1, -R50 ;  /* 0x0000000198767824 */ /* 0x000fe200078e0a32 */
[----:B------:R-:W-:Y:S01]  /*4f70*/  IABS R122, R122 ;  /* 0x0000007a007a7213 */ /* 0x000fe20000000000 */
[----:B------:R-:W-:Y:S01]  /*4f80*/  MUFU.TANH R68, R68 ;  /* 0x0000004400447308 */ /* 0x000fe20000002400 */
[----:B------:R-:W-:Y:S01]  /*4f90*/  ISETP.GE.AND P4, PT, R51, R221, PT ;  /* 0x000000dd3300720c */ /* 0x000fe20003f86270 */
[----:B---3--:R-:W-:Y:S01]  /*4fa0*/  FFMA.FTZ R58, R121, -UR6, R58 ;  /* 0x80000006793a7c23 */ /* 0x008fe2000801003a */
[----:B------:R-:W-:Y:S01]  /*4fb0*/  FSEL R123, R123, -INF , !P6 ;  /* 0xff8000007b7b7808 */ /* 0x000fe20007000000 */
[----:B------:R-:W-:Y:S01]  /*4fc0*/  IMAD.MOV.U32 R116, RZ, RZ, R122 ;  /* 0x000000ffff747224 */ /* 0x000fe200078e007a */
[----:B------:R-:W-:-:S02]  /*4fd0*/  IABS R124, R124 ;  /* 0x0000007c007c7213 */ /* 0x000fc40000000000 */
[----:B------:R-:W-:Y:S01]  /*4fe0*/  IABS R59, R59 ;  /* 0x0000003b003b7213 */ /* 0x000fe20000000000 */
[----:B------:R-:W1:Y:S01]  /*4ff0*/  MUFU.TANH R122, R125 ;  /* 0x0000007d007a7308 */ /* 0x000e620000002400 */
[----:B------:R-:W-:Y:S02]  /*5000*/  FSEL R195, R49, -INF , !P3 ;  /* 0xff80000031c37808 */ /* 0x000fe40005800000 */
[----:B------:R-:W-:Y:S02]  /*5010*/  FSEL R147, R147, -INF , !P5 ;  /* 0xff80000093937808 */ /* 0x000fe40006800000 */
[----:B------:R-:W-:Y:S02]  /*5020*/  FSEL R49, R123, -INF , !P4 ;  /* 0xff8000007b317808 */ /* 0x000fe40006000000 */
[-C--:B------:R-:W-:Y:S01]  /*5030*/  ISETP.GT.AND P5, PT, R210, R51.reuse, PT ;  /* 0x00000033d200720c */ /* 0x080fe20003fa4270 */
[----:B------:R-:W-:Y:S01]  /*5040*/  MUFU.TANH R5, R5 ;  /* 0x0000000500057308 */ /* 0x000fe20000002400 */
[----:B------:R-:W-:-:S02]  /*5050*/  ISETP.GT.AND P0, PT, R205, R51, PT ;  /* 0x00000033cd00720c */ /* 0x000fc40003f04270 */
[----:B------:R-:W-:Y:S02]  /*5060*/  ISETP.GT.AND P2, PT, R157, R51, PT ;  /* 0x000000339d00720c */ /* 0x000fe40003f44270 */
[C---:B------:R-:W-:Y:S02]  /*5070*/  ISETP.GE.AND P6, PT, R51.reuse, R220, PT ;  /* 0x000000dc3300720c */ /* 0x040fe40003fc6270 */
[C---:B------:R-:W-:Y:S01]  /*5080*/  ISETP.GE.AND P3, PT, R51.reuse, R219, PT ;  /* 0x000000db3300720c */ /* 0x040fe20003f66270 */
[----:B------:R-:W-:Y:S01]  /*5090*/  MUFU.TANH R6, R6 ;  /* 0x0000000600067308 */ /* 0x000fe20000002400 */
[----:B------:R-:W-:Y:S01]  /*50a0*/  ISETP.GE.AND P4, PT, R51, R218, PT ;  /* 0x000000da3300720c */ /* 0x000fe20003f86270 */
[----:B------:R-:W-:Y:S01]  /*50b0*/  VIADD R51, R156, 0x28 ;  /* 0x000000289c337836 */ /* 0x000fe20000000000 */
[----:B------:R-:W-:Y:S02]  /*50c0*/  I2FP.F32.S32 R116, R116 ;  /* 0x0000007400747245 */ /* 0x000fe40000201400 */
[----:B------:R-:W-:-:S02]  /*50d0*/  I2FP.F32.S32 R124, R124 ;  /* 0x0000007c007c7245 */ /* 0x000fc40000201400 */
[----:B------:R-:W-:Y:S01]  /*50e0*/  I2FP.F32.S32 R59, R59 ;  /* 0x0000003b003b7245 */ /* 0x000fe20000201400 */
[----:B-1----:R-:W-:Y:S01]  /*50f0*/  FFMA.FTZ R116, R116, -UR6, R122 ;  /* 0x8000000674747c23 */ /* 0x002fe2000801007a */
[----:B------:R-:W-:Y:S01]  /*5100*/  FSEL R58, R58, -INF , !P5 ;  /* 0xff8000003a3a7808 */ /* 0x000fe20006800000 */
[----:B------:R-:W-:Y:S01]  /*5110*/  FFMA.FTZ R55, R124, -UR6, R55 ;  /* 0x800000067c377c23 */ /* 0x000fe20008010037 */
[----:B------:R-:W-:Y:S01]  /*5120*/  BAR.SYNC.DEFER_BLOCKING 0x0 ;  /* 0x0000000000007b1d */ /* 0x000fe20000010000 */
[----:B------:R-:W-:Y:S01]  /*5130*/  FFMA.FTZ R54, R59, -UR6, R54 ;  /* 0x800000063b367c23 */ /* 0x000fe20008010036 */
[----:B------:R-:W-:Y:S02]  /*5140*/  ISETP.GT.AND P5, PT, R211, R51, PT ;  /* 0x00000033d300720c */ /* 0x000fe40003fa4270 */
[----:B------:R-:W-:Y:S02]  /*5150*/  FSEL R55, R55, -INF , !P0 ;  /* 0xff80000037377808 */ /* 0x000fe40004000000 */
[----:B------:R1:W2:Y:S01]  /*5160*/  MUFU.TANH R59, R44 ;  /* 0x0000002c003b7308 */ /* 0x0002a20000002400 */
[----:B------:R-:W-:-:S02]  /*5170*/  FSEL R54, R54, -INF , !P2 ;  /* 0xff80000036367808 */ /* 0x000fc40005000000 */
[----:B------:R-:W-:Y:S02]  /*5180*/  ISETP.GE.AND P2, PT, R51, R221, PT ;  /* 0x000000dd3300720c */ /* 0x000fe40003f46270 */
[----:B------:R-:W-:Y:S01]  /*5190*/  FSEL R197, R55, -INF , !P3 ;  /* 0xff80000037c57808 */ /* 0x000fe20005800000 */
[----:B------:R-:W-:Y:S01]  /*51a0*/  VIADD R55, R153, 0xffffffb1 ;  /* 0xffffffb199377836 */ /* 0x000fe20000000000 */
[----:B------:R-:W-:Y:S01]  /*51b0*/  FSEL R148, R58, -INF , !P6 ;  /* 0xff8000003a947808 */ /* 0x000fe20007000000 */
[----:B------:R-:W-:Y:S01]  /*51c0*/  FMUL.FTZ R58, R47, UR5 ;  /* 0x000000052f3a7c20 */ /* 0x000fe20008410000 */
[----:B------:R-:W-:Y:S01]  /*51d0*/  FSEL R194, R54, -INF , !P4 ;  /* 0xff80000036c27808 */ /* 0x000fe20006000000 */
[----:B------:R-:W-:Y:S01]  /*51e0*/  IMAD.IADD R47, R155, 0x1, -R50 ;  /* 0x000000019b2f7824 */ /* 0x000fe200078e0a32 */
[-C--:B------:R-:W-:Y:S01]  /*51f0*/  ISETP.GT.AND P6, PT, R210, R51.reuse, PT ;  /* 0x00000033d200720c */ /* 0x080fe20003fc4270 */
[----:B------:R-:W-:Y:S01]  /*5200*/  FMUL.FTZ R54, R119, UR5 ;  /* 0x0000000577367c20 */ /* 0x000fe20008410000 */
[-C--:B------:R-:W-:Y:S01]  /*5210*/  ISETP.GT.AND P0, PT, R205, R51.reuse, PT ;  /* 0x00000033cd00720c */ /* 0x080fe20003f04270 */
[----:B------:R-:W-:Y:S01]  /*5220*/  MUFU.TANH R69, R69 ;  /* 0x0000004500457308 */ /* 0x000fe20000002400 */
[----:B------:R-:W-:-:S02]  /*5230*/  ISETP.GT.AND P3, PT, R157, R51, PT ;  /* 0x000000339d00720c */ /* 0x000fc40003f64270 */
[----:B-1----:R-:W-:Y:S01]  /*5240*/  FSEL R44, R116, -INF , !P5 ;  /* 0xff800000742c7808 */ /* 0x002fe20006800000 */
[----:B------:R-:W-:Y:S01]  /*5250*/  FMUL.FTZ R116, R117, UR5 ;  /* 0x0000000575747c20 */ /* 0x000fe20008410000 */
[C---:B------:R-:W-:Y:S01]  /*5260*/  ISETP.GE.AND P5, PT, R51.reuse, R220, PT ;  /* 0x000000dc3300720c */ /* 0x040fe20003fa6270 */
[--C-:B------:R-:W-:Y:S01]  /*5270*/  IMAD.IADD R117, R152, 0x1, -R55.reuse ;  /* 0x0000000198757824 */ /* 0x100fe200078e0a37 */
[----:B------:R-:W-:Y:S01]  /*5280*/  FSEL R44, R44, -INF , !P2 ;  /* 0xff8000002c2c7808 */ /* 0x000fe20005000000 */
[----:B------:R-:W-:Y:S01]  /*5290*/  MUFU.TANH R54, R54 ;  /* 0x0000003600367308 */ /* 0x000fe20000002400 */
[C---:B------:R-:W-:Y:S02]  /*52a0*/  ISETP.GE.AND P4, PT, R51.reuse, R219, PT ;  /* 0x000000db3300720c */ /* 0x040fe40003f86270 */
[----:B------:R-:W-:Y:S01]  /*52b0*/  ISETP.GE.AND P2, PT, R51, R218, PT ;  /* 0x000000da3300720c */ /* 0x000fe20003f46270 */
[----:B------:R-:W-:Y:S01]  /*52c0*/  FMUL.FTZ R51, R45, UR5 ;  /* 0x000000052d337c20 */ /* 0x000fe20008410000 */
[----:B------:R-:W-:Y:S01]  /*52d0*/  IMAD.IADD R45, R77, 0x1, -R50 ;  /* 0x000000014d2d7824 */ /* 0x000fe200078e0a32 */
[----:B------:R-:W-:Y:S01]  /*52e0*/  IABS R118, R118 ;  /* 0x0000007600767213 */ /* 0x000fe20000000000 */
[----:B------:R-:W-:Y:S01]  /*52f0*/  IMAD.IADD R50, R222, 0x1, -R55 ;  /* 0x00000001de327824 */ /* 0x000fe200078e0a37 */
[----:B------:R-:W1:Y:S01]  /*5300*/  MUFU.TANH R116, R116 ;  /* 0x0000007400747308 */ /* 0x000e620000002400 */
[----:B------:R-:W-:-:S02]  /*5310*/  IABS R47, R47 ;  /* 0x0000002f002f7213 */ /* 0x000fc40000000000 */
[----:B------:R-:W-:Y:S02]  /*5320*/  I2FP.F32.S32 R118, R118 ;  /* 0x0000007600767245 */ /* 0x000fe40000201400 */
[----:B------:R-:W-:Y:S02]  /*5330*/  IABS R50, R50 ;  /* 0x0000003200327213 */ /* 0x000fe40000000000 */
[----:B------:R-:W-:Y:S01]  /*5340*/  IABS R45, R45 ;  /* 0x0000002d002d7213 */ /* 0x000fe20000000000 */
[----:B--2---:R-:W-:Y:S01]  /*5350*/  FFMA.FTZ R118, R118, -UR6, R59 ;  /* 0x8000000676767c23 */ /* 0x004fe2000801003b */
[----:B------:R-:W-:Y:S01]  /*5360*/  I2FP.F32.S32 R50, R50 ;  /* 0x0000003200327245 */ /* 0x000fe20000201400 */
[--C-:B------:R-:W-:Y:S01]  /*5370*/  IMAD.IADD R59, R155, 0x1, -R55.reuse ;  /* 0x000000019b3b7824 */ /* 0x100fe200078e0a37 */
[----:B------:R-:W-:Y:S01]  /*5380*/  I2FP.F32.S32 R47, R47 ;  /* 0x0000002f002f7245 */ /* 0x000fe20000201400 */
[----:B------:R-:W-:Y:S01]  /*5390*/  MUFU.TANH R51, R51 ;  /* 0x0000003300337308 */ /* 0x000fe20000002400 */
[----:B------:R-:W-:Y:S01]  /*53a0*/  I2FP.F32.S32 R45, R45 ;  /* 0x0000002d002d7245 */ /* 0x000fe20000201400 */
[----:B------:R-:W-:Y:S01]  /*53b0*/  IMAD.IADD R55, R77, 0x1, -R55 ;  /* 0x000000014d377824 */ /* 0x000fe200078e0a37 */
[----:B------:R-:W-:Y:S01]  /*53c0*/  IABS R59, R59 ;  /* 0x0000003b003b7213 */ /* 0x000fe20000000000 */
[----:B------:R-:W-:Y:S01]  /*53d0*/  FFMA.FTZ R149, R47, -UR6, R149 ;  /* 0x800000062f957c23 */ /* 0x000fe20008010095 */
[----:B-1----:R-:W-:Y:S01]  /*53e0*/  FFMA.FTZ R116, R50, -UR6, R116 ;  /* 0x8000000632747c23 */ /* 0x002fe20008010074 */
[----:B------:R-:W-:Y:S01]  /*53f0*/  FFMA.FTZ R45, R45, -UR6, R46 ;  /* 0x800000062d2d7c23 */ /* 0x000fe2000801002e */
[----:B------:R-:W-:Y:S01]  /*5400*/  VIADD R47, R156, 0x29 ;  /* 0x000000299c2f7836 */ /* 0x000fe20000000000 */
[----:B------:R1:W2:Y:S01]  /*5410*/  MUFU.TANH R50, R58 ;  /* 0x0000003a00327308 */ /* 0x0002a20000002400 */
[----:B------:R-:W-:Y:S01]  /*5420*/  VIADD R46, R153, 0xffffffb8 ;  /* 0xffffffb8992e7836 */ /* 0x000fe20000000000 */
[----:B------:R-:W-:-:S02]  /*5430*/  I2FP.F32.S32 R59, R59 ;  /* 0x0000003b003b7245 */ /* 0x000fc40000201400 */
[----:B------:R-:W-:Y:S02]  /*5440*/  FSEL R149, R149, -INF , !P6 ;  /* 0xff80000095957808 */ /* 0x000fe40007000000 */
[----:B------:R-:W-:Y:S01]  /*5450*/  IABS R55, R55 ;  /* 0x0000003700377213 */ /* 0x000fe20000000000 */
[----:B------:R-:W-:Y:S01]  /*5460*/  FFMA.FTZ R54, R59, -UR6, R54 ;  /* 0x800000063b367c23 */ /* 0x000fe20008010036 */
[----:B------:R-:W-:Y:S01]  /*5470*/  IABS R117, R117 ;  /* 0x0000007500757213 */ /* 0x000fe20000000000 */
[----:B------:R-:W-:Y:S01]  /*5480*/  FMUL.FTZ R59, R113, UR5 ;  /* 0x00000005713b7c20 */ /* 0x000fe20008410000 */
[----:B------:R-:W-:Y:S01]  /*5490*/  ISETP.GT.AND P6, PT, R211, R47, PT ;  /* 0x0000002fd300720c */ /* 0x000fe20003fc4270 */
[----:B------:R-:W-:Y:S01]  /*54a0*/  MUFU.TANH R7, R7 ;  /* 0x0000000700077308 */ /* 0x000fe20000002400 */
[----:B------:R-:W-:Y:S02]  /*54b0*/  FSEL R149, R149, -INF , !P5 ;  /* 0xff80000095957808 */ /* 0x000fe40006800000 */
[----:B------:R-:W-:-:S02]  /*54c0*/  I2FP.F32.S32 R55, R55 ;  /* 0x0000003700377245 */ /* 0x000fc40000201400 */
[----:B------:R-:W-:Y:S01]  /*54d0*/  FSEL R118, R118, -INF , !P0 ;  /* 0xff80000076767808 */ /* 0x000fe20004000000 */
[----:B-1----:R-:W-:Y:S01]  /*54e0*/  IMAD.IADD R58, R222, 0x1, -R46 ;  /* 0x00000001de3a7824 */ /* 0x002fe200078e0a2e */
[----:B------:R-:W-:Y:S01]  /*54f0*/  ISETP.GT.AND P5, PT, R210, R47, PT ;  /* 0x0000002fd200720c */ /* 0x000fe20003fa4270 */
[----:B--2---:R-:W-:Y:S01]  /*5500*/  FFMA.FTZ R55, R55, -UR6, R50 ;  /* 0x8000000637377c23 */ /* 0x004fe20008010032 */
[----:B------:R-:W-:Y:S01]  /*5510*/  FSEL R45, R45, -INF , !P3 ;  /* 0xff8000002d2d7808 */ /* 0x000fe20005800000 */
[----:B------:R-:W-:Y:S01]  /*5520*/  FMUL.FTZ R50, R114, UR5 ;  /* 0x0000000572327c20 */ /* 0x000fe20008410000 */
[----:B------:R-:W-:Y:S01]  /*5530*/  I2FP.F32.S32 R117, R117 ;  /* 0x0000007500757245 */ /* 0x000fe20000201400 */
[----:B------:R-:W-:Y:S01]  /*5540*/  MUFU.TANH R59, R59 ;  /* 0x0000003b003b7308 */ /* 0x000fe20000002400 */
[----:B------:R-:W-:Y:S01]  /*5550*/  ISETP.GE.AND P3, PT, R47, R221, PT ;  /* 0x000000dd2f00720c */ /* 0x000fe20003f66270 */
[----:B------:R-:W-:Y:S01]  /*5560*/  IMAD.IADD R114, R152, 0x1, -R46 ;  /* 0x0000000198727824 */ /* 0x000fe200078e0a2e */
[----:B------:R-:W-:Y:S01]  /*5570*/  FSEL R116, R116, -INF , !P6 ;  /* 0xff80000074747808 */ /* 0x000fe20007000000 */
[----:B------:R-:W-:Y:S01]  /*5580*/  FFMA.FTZ R51, R117, -UR6, R51 ;  /* 0x8000000675337c23 */ /* 0x000fe20008010033 */
[----:B------:R-:W-:-:S02]  /*5590*/  IABS R58, R58 ;  /* 0x0000003a003a7213 */ /* 0x000fc40000000000 */
[----:B------:R-:W-:Y:S01]  /*55a0*/  FSEL R198, R118, -INF , !P4 ;  /* 0xff80000076c67808 */ /* 0x000fe20006000000 */
[----:B------:R-:W-:Y:S01]  /*55b0*/  MUFU.TANH R50, R50 ;  /* 0x0000003200327308 */ /* 0x000fe20000002400 */
[----:B------:R-:W-:Y:S02]  /*55c0*/  ISETP.GE.AND P6, PT, R47, R220, PT ;  /* 0x000000dc2f00720c */ /* 0x000fe40003fc6270 */
[----:B------:R-:W-:Y:S02]  /*55d0*/  FSEL R54, R54, -INF , !P5 ;  /* 0xff80000036367808 */ /* 0x000fe40006800000 */
[----:B------:R-:W-:Y:S02]  /*55e0*/  ISETP.GT.AND P4, PT, R157, R47, PT ;  /* 0x0000002f9d00720c */ /* 0x000fe40003f84270 */
[----:B------:R-:W-:Y:S02]  /*55f0*/  FSEL R193, R45, -INF , !P2 ;  /* 0xff8000002dc17808 */ /* 0x000fe40005000000 */
[----:B------:R-:W-:-:S02]  /*5600*/  FSEL R45, R116, -INF , !P3 ;  /* 0xff800000742d7808 */ /* 0x000fc40005800000 */
[----:B------:R-:W-:Y:S02]  /*5610*/  ISETP.GT.AND P0, PT, R205, R47, PT ;  /* 0x0000002fcd00720c */ /* 0x000fe40003f04270 */
[C---:B------:R-:W-:Y:S02]  /*5620*/  ISETP.GE.AND P2, PT, R47.reuse, R219, PT ;  /* 0x000000db2f00720c */ /* 0x040fe40003f46270 */
[----:B------:R-:W-:Y:S01]  /*5630*/  ISETP.GE.AND P3, PT, R47, R218, PT ;  /* 0x000000da2f00720c */ /* 0x000fe20003f66270 */
[----:B------:R-:W-:Y:S01]  /*5640*/  VIADD R47, R156, 0x30 ;  /* 0x000000309c2f7836 */ /* 0x000fe20000000000 */
[----:B------:R-:W-:Y:S02]  /*5650*/  I2FP.F32.S32 R58, R58 ;  /* 0x0000003a003a7245 */ /* 0x000fe40000201400 */
[----:B------:R-:W-:Y:S01]  /*5660*/  FSEL R150, R54, -INF , !P6 ;  /* 0xff80000036967808 */ /* 0x000fe20007000000 */
[----:B------:R-:W-:Y:S01]  /*5670*/  FMUL.FTZ R54, R40, UR5 ;  /* 0x0000000528367c20 */ /* 0x000fe20008410000 */
[----:B------:R-:W-:Y:S01]  /*5680*/  FSEL R55, R55, -INF , !P4 ;  /* 0xff80000037377808 */ /* 0x000fe20006000000 */
[----:B------:R-:W-:Y:S01]  /*5690*/  FFMA.FTZ R58, R58, -UR6, R112 ;  /* 0x800000063a3a7c23 */ /* 0x000fe20008010070 */
[----:B------:R-:W-:-:S02]  /*56a0*/  FSEL R51, R51, -INF , !P0 ;  /* 0xff80000033337808 */ /* 0x000fc40004000000 */
[----:B------:R-:W-:Y:S01]  /*56b0*/  ISETP.GT.AND P5, PT, R211, R47, PT ;  /* 0x0000002fd300720c */ /* 0x000fe20003fa4270 */
[----:B------:R-:W1:Y:S01]  /*56c0*/  MUFU.TANH R54, R54 ;  /* 0x0000003600367308 */ /* 0x000e620000002400 */
[----:B------:R-:W-:Y:S02]  /*56d0*/  FSEL R112, R55, -INF , !P3 ;  /* 0xff80000037707808 */ /* 0x000fe40005800000 */
[----:B------:R-:W-:Y:S01]  /*56e0*/  FSEL R196, R51, -INF , !P2 ;  /* 0xff80000033c47808 */ /* 0x000fe20005000000 */
[----:B------:R-:W-:Y:S01]  /*56f0*/  VIADD R51, R153, 0xffffffb9 ;  /* 0xffffffb999337836 */ /* 0x000fe20000000000 */
[----:B------:R-:W-:Y:S01]  /*5700*/  FSEL R40, R58, -INF , !P5 ;  /* 0xff8000003a287808 */ /* 0x000fe20006800000 */
[----:B------:R-:W-:Y:S01]  /*5710*/  IMAD.IADD R58, R77, 0x1, -R46 ;  /* 0x000000014d3a7824 */ /* 0x000fe200078e0a2e */
[----:B------:R-:W-:Y:S01]  /*5720*/  IABS R114, R114 ;  /* 0x0000007200727213 */ /* 0x000fe20000000000 */
[----:B------:R2:W3:Y:S01]  /*5730*/  MUFU.TANH R55, R42 ;  /* 0x0000002a00377308 */ /* 0x0004e20000002400 */
[----:B------:R-:W-:Y:S01]  /*5740*/  IMAD.IADD R113, R222, 0x1, -R51 ;  /* 0x00000001de717824 */ /* 0x000fe200078e0a33 */
[----:B------:R-:W-:-:S02]  /*5750*/  ISETP.GE.AND P4, PT, R47, R221, PT ;  /* 0x000000dd2f00720c */ /* 0x000fc40003f86270 */
[----:B------:R-:W-:Y:S02]  /*5760*/  IABS R58, R58 ;  /* 0x0000003a003a7213 */ /* 0x000fe40000000000 */
[----:B------:R-:W-:Y:S02]  /*5770*/  IABS R113, R113 ;  /* 0x0000007100717213 */ /* 0x000fe40000000000 */
[----:B------:R-:W-:Y:S02]  /*5780*/  I2FP.F32.S32 R114, R114 ;  /* 0x0000007200727245 */ /* 0x000fe40000201400 */
[----:B------:R-:W-:Y:S02]  /*5790*/  I2FP.F32.S32 R58, R58 ;  /* 0x0000003a003a7245 */ /* 0x000fe40000201400 */
[----:B------:R-:W-:Y:S01]  /*57a0*/  FSEL R40, R40, -INF , !P4 ;  /* 0xff80000028287808 */ /* 0x000fe20006000000 */
[----:B-1----:R-:W-:Y:S01]  /*57b0*/  FFMA.FTZ R54, R114, -UR6, R54 ;  /* 0x8000000672367c23 */ /* 0x002fe20008010036 */
[----:B------:R-:W-:-:S02]  /*57c0*/  I2FP.F32.S32 R113, R113 ;  /* 0x0000007100717245 */ /* 0x000fc40000201400 */
[-C--:B------:R-:W-:Y:S01]  /*57d0*/  ISETP.GT.AND P6, PT, R210, R47.reuse, PT ;  /* 0x0000002fd200720c */ /* 0x080fe20003fc4270 */
[----:B--2---:R-:W-:Y:S01]  /*57e0*/  IMAD.IADD R42, R155, 0x1, -R46 ;  /* 0x000000019b2a7824 */ /* 0x004fe200078e0a2e */
[-C--:B------:R-:W-:Y:S01]  /*57f0*/  ISETP.GT.AND P0, PT, R205, R47.reuse, PT ;  /* 0x0000002fcd00720c */ /* 0x080fe20003f04270 */
[----:B------:R-:W-:Y:S01]  /*5800*/  FMUL.FTZ R46, R43, UR5 ;  /* 0x000000052b2e7c20 */ /* 0x000fe20008410000 */
[----:B------:R-:W-:Y:S01]  /*5810*/  ISETP.GT.AND P2, PT, R157, R47, PT ;  /* 0x0000002f9d00720c */ /* 0x000fe20003f44270 */
[----:B------:R-:W-:Y:S01]  /*5820*/  FFMA.FTZ R59, R113, -UR6, R59 ;  /* 0x80000006713b7c23 */ /* 0x000fe2000801003b */
[----:B------:R-:W-:Y:S01]  /*5830*/  IABS R42, R42 ;  /* 0x0000002a002a7213 */ /* 0x000fe20000000000 */
[----:B------:R-:W-:Y:S01]  /*5840*/  IMAD.IADD R113, R152, 0x1, -R51 ;  /* 0x0000000198717824 */ /* 0x000fe200078e0a33 */
[C---:B------:R-:W-:Y:S01]  /*5850*/  ISETP.GE.AND P5, PT, R47.reuse, R220, PT ;  /* 0x000000dc2f00720c */ /* 0x040fe20003fa6270 */
[----:B------:R-:W-:Y:S01]  /*5860*/  VIADD R43, R156, 0x31 ;  /* 0x000000319c2b7836 */ /* 0x000fe20000000000 */
[----:B------:R-:W-:Y:S01]  /*5870*/  I2FP.F32.S32 R42, R42 ;  /* 0x0000002a002a7245 */ /* 0x000fe20000201400 */
[----:B------:R-:W-:Y:S01]  /*5880*/  MUFU.TANH R46, R46 ;  /* 0x0000002e002e7308 */ /* 0x000fe20000002400 */
[----:B------:R-:W-:-:S02]  /*5890*/  ISETP.GE.AND P3, PT, R47, R219, PT ;  /* 0x000000db2f00720c */ /* 0x000fc40003f66270 */
[----:B------:R-:W-:Y:S01]  /*58a0*/  ISETP.GE.AND P4, PT, R47, R218, PT ;  /* 0x000000da2f00720c */ /* 0x000fe20003f86270 */
[----:B------:R-:W-:Y:S01]  /*58b0*/  FMUL.FTZ R47, R41, UR5 ;  /* 0x00000005292f7c20 */ /* 0x000fe20008410000 */
[----:B------:R-:W-:Y:S01]  /*58c0*/  FFMA.FTZ R42, R42, -UR6, R50 ;  /* 0x800000062a2a7c23 */ /* 0x000fe20008010032 */
[----:B---3--:R-:W-:Y:S01]  /*58d0*/  FFMA.FTZ R41, R58, -UR6, R55 ;  /* 0x800000063a297c23 */ /* 0x008fe20008010037 */
[----:B------:R-:W-:Y:S01]  /*58e0*/  FMUL.FTZ R58, R108, UR5 ;  /* 0x000000056c3a7c20 */ /* 0x000fe20008410000 */
[----:B------:R1:W2:Y:S01]  /*58f0*/  MUFU.TANH R50, R115 ;  /* 0x0000007300327308 */ /* 0x0002a20000002400 */
[--C-:B------:R-:W-:Y:S01]  /*5900*/  IMAD.IADD R55, R155, 0x1, -R51.reuse ;  /* 0x000000019b377824 */ /* 0x100fe200078e0a33 */
[----:B------:R-:W-:Y:S01]  /*5910*/  FSEL R151, R42, -INF , !P6 ;  /* 0xff8000002a977808 */ /* 0x000fe20007000000 */
[----:B------:R-:W-:Y:S01]  /*5920*/  VIADD R42, R153, 0xffffffc0 ;  /* 0xffffffc0992a7836 */ /* 0x000fe20000000000 */
[----:B------:R-:W-:Y:S01]  /*5930*/  FSEL R54, R54, -INF , !P0 ;  /* 0xff80000036367808 */ /* 0x000fe20004000000 */
[----:B------:R-:W-:Y:S01]  /*5940*/  IMAD.IADD R51, R77, 0x1, -R51 ;  /* 0x000000014d337824 */ /* 0x000fe200078e0a33 */
[----:B------:R-:W-:-:S02]  /*5950*/  IABS R113, R113 ;  /* 0x0000007100717213 */ /* 0x000fc40000000000 */
[----:B------:R-:W3:Y:S01]  /*5960*/  MUFU.TANH R47, R47 ;  /* 0x0000002f002f7308 */ /* 0x000ee20000002400 */
[----:B------:R-:W-:Y:S02]  /*5970*/  ISETP.GT.AND P6, PT, R211, R43, PT ;  /* 0x0000002bd300720c */ /* 0x000fe40003fc4270 */
[----:B------:R-:W-:Y:S01]  /*5980*/  IABS R55, R55 ;  /* 0x0000003700377213 */ /* 0x000fe20000000000 */
[----:B------:R-:W-:Y:S01]  /*5990*/  IMAD.MOV.U32 R108, RZ, RZ, R113 ;  /* 0x000000ffff6c7224 */ /* 0x000fe200078e0071 */
[----:B------:R-:W-:Y:S02]  /*59a0*/  FSEL R41, R41, -INF , !P2 ;  /* 0xff80000029297808 */ /* 0x000fe40005000000 */
[----:B------:R-:W-:Y:S01]  /*59b0*/  IABS R51, R51 ;  /* 0x0000003300337213 */ /* 0x000fe20000000000 */
[----:B------:R-:W4:Y:S01]  /*59c0*/  MUFU.TANH R58, R58 ;  /* 0x0000003a003a7308 */ /* 0x000f220000002400 */
[----:B-1----:R-:W-:Y:S01]  /*59d0*/  FSEL R115, R54, -INF , !P3 ;  /* 0xff80000036737808 */ /* 0x002fe20005800000 */
[----:B------:R-:W-:Y:S01]  /*59e0*/  IMAD.IADD R54, R222, 0x1, -R42 ;  /* 0x00000001de367824 */ /* 0x000fe200078e0a2a */
[----:B------:R-:W-:-:S02]  /*59f0*/  I2FP.F32.S32 R55, R55 ;  /* 0x0000003700377245 */ /* 0x000fc40000201400 */
[----:B------:R-:W-:Y:S02]  /*5a00*/  ISETP.GE.AND P2, PT, R43, R221, PT ;  /* 0x000000dd2b00720c */ /* 0x000fe40003f46270 */
[----:B------:R-:W-:Y:S01]  /*5a10*/  FSEL R59, R59, -INF , !P6 ;  /* 0xff8000003b3b7808 */ /* 0x000fe20007000000 */
[----:B--2---:R-:W-:Y:S01]  /*5a20*/  FFMA.FTZ R50, R55, -UR6, R50 ;  /* 0x8000000637327c23 */ /* 0x004fe20008010032 */
[----:B------:R-:W-:Y:S01]  /*5a30*/  IABS R54, R54 ;  /* 0x0000003600367213 */ /* 0x000fe20000000000 */
[----:B------:R-:W-:Y:S01]  /*5a40*/  FMUL.FTZ R55, R109, UR5 ;  /* 0x000000056d377c20 */ /* 0x000fe20008410000 */
[----:B------:R-:W-:Y:S02]  /*5a50*/  FSEL R128, R41, -INF , !P4 ;  /* 0xff80000029807808 */ /* 0x000fe40006000000 */
[----:B------:R-:W-:Y:S02]  /*5a60*/  FSEL R151, R151, -INF , !P5 ;  /* 0xff80000097977808 */ /* 0x000fe40006800000 */
[----:B------:R-:W-:Y:S01]  /*5a70*/  I2FP.F32.S32 R108, R108 ;  /* 0x0000006c006c7245 */ /* 0x000fe20000201400 */
[----:B------:R-:W-:Y:S01]  /*5a80*/  MUFU.TANH R55, R55 ;  /* 0x0000003700377308 */ /* 0x000fe20000002400 */
[----:B------:R-:W-:-:S02]  /*5a90*/  FSEL R41, R59, -INF , !P2 ;  /* 0xff8000003b297808 */ /* 0x000fc40005000000 */
[----:B------:R-:W-:Y:S01]  /*5aa0*/  I2FP.F32.S32 R51, R51 ;  /* 0x0000003300337245 */ /* 0x000fe20000201400 */
[----:B---3--:R-:W-:Y:S01]  /*5ab0*/  FFMA.FTZ R47, R108, -UR6, R47 ;  /* 0x800000066c2f7c23 */ /* 0x008fe2000801002f */
[-C--:B------:R-:W-:Y:S02]  /*5ac0*/  ISETP.GT.AND P5, PT, R210, R43.reuse, PT ;  /* 0x0000002bd200720c */ /* 0x080fe40003fa4270 */
[-C--:B------:R-:W-:Y:S01]  /*5ad0*/  ISETP.GT.AND P0, PT, R205, R43.reuse, PT ;  /* 0x0000002bcd00720c */ /* 0x080fe20003f04270 */
[----:B------:R-:W-:Y:S01]  /*5ae0*/  FFMA.FTZ R46, R51, -UR6, R46 ;  /* 0x80000006332e7c23 */ /* 0x000fe2000801002e */
[----:B------:R-:W-:Y:S01]  /*5af0*/  ISETP.GT.AND P3, PT, R157, R43, PT ;  /* 0x0000002b9d00720c */ /* 0x000fe20003f64270 */
[----:B------:R-:W-:Y:S01]  /*5b00*/  IMAD.IADD R51, R155, 0x1, -R42 ;  /* 0x000000019b337824 */ /* 0x000fe200078e0a2a */
[C---:B------:R-:W-:Y:S02]  /*5b10*/  ISETP.GE.AND P6, PT, R43.reuse, R220, PT ;  /* 0x000000dc2b00720c */ /* 0x040fe40003fc6270 */
[----:B------:R-:W-:-:S02]  /*5b20*/  ISETP.GE.AND P4, PT, R43, R219, PT ;  /* 0x000000db2b00720c */ /* 0x000fc40003f86270 */
[----:B------:R-:W-:Y:S01]  /*5b30*/  ISETP.GE.AND P2, PT, R43, R218, PT ;  /* 0x000000da2b00720c */ /* 0x000fe20003f46270 */
[----:B------:R-:W-:Y:S01]  /*5b40*/  VIADD R43, R156, 0x38 ;  /* 0x000000389c2b7836 */ /* 0x000fe20000000000 */
[----:B------:R-:W-:Y:S02]  /*5b50*/  I2FP.F32.S32 R54, R54 ;  /* 0x0000003600367245 */ /* 0x000fe40000201400 */
[----:B------:R-:W-:Y:S02]  /*5b60*/  FSEL R50, R50, -INF , !P5 ;  /* 0xff80000032327808 */ /* 0x000fe40006800000 */
[----:B------:R-:W-:Y:S01]  /*5b70*/  ISETP.GT.AND P5, PT, R211, R43, PT ;  /* 0x0000002bd300720c */ /* 0x000fe20003fa4270 */
[----:B----4-:R-:W-:Y:S01]  /*5b80*/  FFMA.FTZ R58, R54, -UR6, R58 ;  /* 0x80000006363a7c23 */ /* 0x010fe2000801003a */
[----:B------:R-:W-:Y:S01]  /*5b90*/  FSEL R47, R47, -INF , !P0 ;  /* 0xff8000002f2f7808 */ /* 0x000fe20004000000 */
[----:B------:R1:W2:Y:S01]  /*5ba0*/  MUFU.TANH R54, R36 ;  /* 0x0000002400367308 */ /* 0x0002a20000002400 */
[----:B------:R-:W-:Y:S01]  /*5bb0*/  FSEL R108, R50, -INF , !P6 ;  /* 0xff800000326c7808 */ /* 0x000fe20007000000 */
[----:B------:R-:W-:Y:S01]  /*5bc0*/  FMUL.FTZ R50, R39, UR5 ;  /* 0x0000000527327c20 */ /* 0x000fe20008410000 */
[----:B------:R-:W-:Y:S01]  /*5bd0*/  FSEL R46, R46, -INF , !P3 ;  /* 0xff8000002e2e7808 */ /* 0x000fe20005800000 */
[----:B------:R-:W-:Y:S01]  /*5be0*/  IMAD.IADD R39, R152, 0x1, -R42 ;  /* 0x0000000198277824 */ /* 0x000fe200078e0a2a */
[----:B------:R-:W-:-:S02]  /*5bf0*/  ISETP.GE.AND P3, PT, R43, R221, PT ;  /* 0x000000dd2b00720c */ /* 0x000fc40003f66270 */
[----:B------:R-:W-:Y:S01]  /*5c00*/  FSEL R117, R47, -INF , !P4 ;  /* 0xff8000002f757808 */ /* 0x000fe20006000000 */
[----:B------:R-:W-:Y:S01]  /*5c10*/  VIADD R47, R153, 0xffffffc1 ;  /* 0xffffffc1992f7836 */ /* 0x000fe20000000000 */
[----:B------:R-:W-:Y:S01]  /*5c20*/  FSEL R127, R46, -INF , !P2 ;  /* 0xff8000002e7f7808 */ /* 0x000fe20005000000 */
[----:B------:R-:W-:Y:S01]  /*5c30*/  FMUL.FTZ R46, R111, UR5 ;  /* 0x000000056f2e7c20 */ /* 0x000fe20008410000 */
[-C--:B------:R-:W-:Y:S02]  /*5c40*/  ISETP.GT.AND P6, PT, R210, R43.reuse, PT ;  /* 0x0000002bd200720c */ /* 0x080fe40003fc4270 */
[-C--:B------:R-:W-:Y:S02]  /*5c50*/  ISETP.GT.AND P0, PT, R205, R43.reuse, PT ;  /* 0x0000002bcd00720c */ /* 0x080fe40003f04270 */
[----:B------:R-:W-:Y:S01]  /*5c60*/  ISETP.GT.AND P4, PT, R157, R43, PT ;  /* 0x0000002b9d00720c */ /* 0x000fe20003f84270 */
[----:B------:R-:W-:Y:S01]  /*5c70*/  MUFU.TANH R46, R46 ;  /* 0x0000002e002e7308 */ /* 0x000fe20000002400 */
[----:B-1----:R-:W-:Y:S01]  /*5c80*/  FMUL.FTZ R36, R38, UR5 ;  /* 0x0000000526247c20 */ /* 0x002fe20008410000 */
[----:B------:R-:W-:Y:S01]  /*5c90*/  FSEL R38, R58, -INF , !P5 ;  /* 0xff8000003a267808 */ /* 0x000fe20006800000 */
[----:B------:R-:W-:Y:S01]  /*5ca0*/  IMAD.IADD R58, R152, 0x1, -R47 ;  /* 0x00000001983a7824 */ /* 0x000fe200078e0a2f */
[----:B------:R-:W-:-:S02]  /*5cb0*/  ISETP.GE.AND P5, PT, R43, R220, PT ;  /* 0x000000dc2b00720c */ /* 0x000fc40003fa6270 */
[----:B------:R-:W-:Y:S02]  /*5cc0*/  FSEL R38, R38, -INF , !P3 ;  /* 0xff80000026267808 */ /* 0x000fe40005800000 */
[C---:B------:R-:W-:Y:S01]  /*5cd0*/  ISETP.GE.AND P2, PT, R43.reuse, R219, PT ;  /* 0x000000db2b00720c */ /* 0x040fe20003f46270 */
[----:B------:R-:W1:Y:S01]  /*5ce0*/  MUFU.TANH R36, R36 ;  /* 0x0000002400247308 */ /* 0x000e620000002400 */
[----:B------:R-:W-:Y:S01]  /*5cf0*/  ISETP.GE.AND P3, PT, R43, R218, PT ;  /* 0x000000da2b00720c */ /* 0x000fe20003f66270 */
[----:B------:R-:W-:Y:S01]  /*5d00*/  FMUL.FTZ R43, R37, UR5 ;  /* 0x00000005252b7c20 */ /* 0x000fe20008410000 */
[----:B------:R-:W-:Y:S01]  /*5d10*/  IABS R39, R39 ;  /* 0x0000002700277213 */ /* 0x000fe20000000000 */
[----:B------:R-:W-:Y:S01]  /*5d20*/  IMAD.IADD R37, R77, 0x1, -R42 ;  /* 0x000000014d257824 */ /* 0x000fe200078e0a2a */
[----:B------:R-:W-:Y:S01]  /*5d30*/  IABS R51, R51 ;  /* 0x0000003300337213 */ /* 0x000fe20000000000 */
[----:B------:R-:W-:Y:S01]  /*5d40*/  IMAD.IADD R42, R222, 0x1, -R47 ;  /* 0x00000001de2a7824 */ /* 0x000fe200078e0a2f */
[----:B------:R-:W-:Y:S01]  /*5d50*/  I2FP.F32.S32 R39, R39 ;  /* 0x0000002700277245 */ /* 0x000fe20000201400 */
[----:B------:R-:W-:Y:S01]  /*5d60*/  MUFU.TANH R43, R43 ;  /* 0x0000002b002b7308 */ /* 0x000fe20000002400 */
[----:B------:R-:W-:-:S02]  /*5d70*/  I2FP.F32.S32 R51, R51 ;  /* 0x0000003300337245 */ /* 0x000fc40000201400 */
[----:B------:R-:W-:Y:S01]  /*5d80*/  IABS R42, R42 ;  /* 0x0000002a002a7213 */ /* 0x000fe20000000000 */
[----:B--2---:R-:W-:Y:S01]  /*5d90*/  FFMA.FTZ R54, R39, -UR6, R54 ;  /* 0x8000000627367c23 */ /* 0x004fe20008010036 */
[----:B------:R-:W-:Y:S01]  /*5da0*/  IABS R37, R37 ;  /* 0x0000002500257213 */ /* 0x000fe20000000000 */
[----:B------:R-:W-:Y:S01]  /*5db0*/  FFMA.FTZ R110, R51, -UR6, R110 ;  /* 0x80000006336e7c23 */ /* 0x000fe2000801006e */
[----:B------:R-:W-:Y:S01]  /*5dc0*/  I2FP.F32.S32 R42, R42 ;  /* 0x0000002a002a7245 */ /* 0x000fe20000201400 */
[--C-:B------:R-:W-:Y:S01]  /*5dd0*/  IMAD.IADD R51, R155, 0x1, -R47.reuse ;  /* 0x000000019b337824 */ /* 0x100fe200078e0a2f */
[----:B------:R-:W-:Y:S01]  /*5de0*/  FSEL R54, R54, -INF , !P0 ;  /* 0xff80000036367808 */ /* 0x000fe20004000000 */
[----:B------:R-:W-:Y:S01]  /*5df0*/  IMAD.IADD R47, R77, 0x1, -R47 ;  /* 0x000000014d2f7824 */ /* 0x000fe200078e0a2f */
[----:B------:R-:W-:Y:S01]  /*5e00*/  I2FP.F32.S32 R37, R37 ;  /* 0x0000002500257245 */ /* 0x000fe20000201400 */
[----:B------:R-:W-:Y:S01]  /*5e10*/  FFMA.FTZ R55, R42, -UR6, R55 ;  /* 0x800000062a377c23 */ /* 0x000fe20008010037 */
[----:B------:R-:W-:Y:S01]  /*5e20*/  FSEL R118, R54, -INF , !P2 ;  /* 0xff80000036767808 */ /* 0x000fe20005000000 */
[----:B------:R2:W3:Y:S01]  /*5e30*/  MUFU.TANH R42, R50 ;  /* 0x00000032002a7308 */ /* 0x0004e20000002400 */
[----:B------:R-:W-:Y:S01]  /*5e40*/  FMUL.FTZ R54, R104, UR5 ;  /* 0x0000000568367c20 */ /* 0x000fe20008410000 */
[----:B------:R-:W-:Y:S01]  /*5e50*/  IABS R51, R51 ;  /* 0x0000003300337213 */ /* 0x000fe20000000000 */
[----:B-1----:R-:W-:Y:S01]  /*5e60*/  FFMA.FTZ R37, R37, -UR6, R36 ;  /* 0x8000000625257c23 */ /* 0x002fe20008010024 */
[----:B------:R-:W-:Y:S01]  /*5e70*/  VIADD R39, R156, 0x39 ;  /* 0x000000399c277836 */ /* 0x000fe20000000000 */
[----:B------:R-:W-:Y:S01]  /*5e80*/  FSEL R110, R110, -INF , !P6 ;  /* 0xff8000006e6e7808 */ /* 0x000fe20007000000 */
[----:B------:R-:W-:Y:S01]  /*5e90*/  VIADD R36, R153, 0xffffffc8 ;  /* 0xffffffc899247836 */ /* 0x000fe20000000000 */
[----:B------:R-:W-:Y:S01]  /*5ea0*/  I2FP.F32.S32 R51, R51 ;  /* 0x0000003300337245 */ /* 0x000fe20000201400 */
[----:B------:R-:W1:Y:S01]  /*5eb0*/  MUFU.TANH R54, R54 ;  /* 0x0000003600367308 */ /* 0x000e620000002400 */
[----:B------:R-:W-:-:S02]  /*5ec0*/  IABS R47, R47 ;  /* 0x0000002f002f7213 */ /* 0x000fc40000000000 */
[----:B------:R-:W-:Y:S01]  /*5ed0*/  ISETP.GT.AND P6, PT, R211, R39, PT ;  /* 0x00000027d300720c */ /* 0x000fe20003fc4270 */
[----:B------:R-:W-:Y:S01]  /*5ee0*/  FFMA.FTZ R46, R51, -UR6, R46 ;  /* 0x80000006332e7c23 */ /* 0x000fe2000801002e */
[----:B------:R-:W-:Y:S01]  /*5ef0*/  IABS R58, R58 ;  /* 0x0000003a003a7213 */ /* 0x000fe20000000000 */
[----:B------:R-:W-:Y:S01]  /*5f00*/  FMUL.FTZ R51, R105, UR5 ;  /* 0x0000000569337c20 */ /* 0x000fe20008410000 */
[----:B------:R-:W-:Y:S01]  /*5f10*/  FSEL R110, R110, -INF , !P5 ;  /* 0xff8000006e6e7808 */ /* 0x000fe20006800000 */
[----:B--2---:R-:W-:Y:S01]  /*5f20*/  IMAD.IADD R50, R222, 0x1, -R36 ;  /* 0x00000001de327824 */ /* 0x004fe200078e0a24 */
[----:B------:R-:W-:Y:S02]  /*5f30*/  I2FP.F32.S32 R47, R47 ;  /* 0x0000002f002f7245 */ /* 0x000fe40000201400 */
[----:B------:R-:W-:Y:S01]  /*5f40*/  ISETP.GT.AND P5, PT, R210, R39, PT ;  /* 0x00000027d200720c */ /* 0x000fe20003fa4270 */
[----:B------:R-:W-:Y:S01]  /*5f50*/  MUFU.TANH R51, R51 ;  /* 0x0000003300337308 */ /* 0x000fe20000002400 */
[----:B------:R-:W-:Y:S01]  /*5f60*/  FSEL R37, R37, -INF , !P4 ;  /* 0xff80000025257808 */ /* 0x000fe20006000000 */
[----:B---3--:R-:W-:Y:S01]  /*5f70*/  FFMA.FTZ R47, R47, -UR6, R42 ;  /* 0x800000062f2f7c23 */ /* 0x008fe2000801002a */
[----:B------:R-:W-:Y:S01]  /*5f80*/  I2FP.F32.S32 R58, R58 ;  /* 0x0000003a003a7245 */ /* 0x000fe20000201400 */
[----:B------:R-:W-:Y:S01]  /*5f90*/  FMUL.FTZ R42, R106, UR5 ;  /* 0x000000056a2a7c20 */ /* 0x000fe20008410000 */
[----:B------:R-:W-:-:S02]  /*5fa0*/  ISETP.GE.AND P4, PT, R39, R221, PT ;  /* 0x000000dd2700720c */ /* 0x000fc40003f86270 */
[----:B------:R-:W-:Y:S01]  /*5fb0*/  FSEL R55, R55, -INF , !P6 ;  /* 0xff80000037377808 */ /* 0x000fe20007000000 */
[----:B------:R-:W-:Y:S01]  /*5fc0*/  FFMA.FTZ R43, R58, -UR6, R43 ;  /* 0x800000063a2b7c23 */ /* 0x000fe2000801002b */
[----:B------:R-:W-:Y:S01]  /*5fd0*/  IABS R50, R50 ;  /* 0x0000003200327213 */ /* 0x000fe20000000000 */
[----:B------:R-:W-:Y:S01]  /*5fe0*/  MUFU.TANH R42, R42 ;  /* 0x0000002a002a7308 */ /* 0x000fe20000002400 */
[----:B------:R-:W-:Y:S02]  /*5ff0*/  ISETP.GE.AND P6, PT, R39, R220, PT ;  /* 0x000000dc2700720c */ /* 0x000fe40003fc6270 */
[----:B------:R-:W-:Y:S02]  /*6000*/  FSEL R46, R46, -INF , !P5 ;  /* 0xff8000002e2e7808 */ /* 0x000fe40006800000 */
[----:B------:R-:W-:Y:S02]  /*6010*/  ISETP.GT.AND P2, PT, R157, R39, PT ;  /* 0x000000279d00720c */ /* 0x000fe40003f44270 */
[----:B------:R-:W-:-:S02]  /*6020*/  FSEL R164, R37, -INF , !P3 ;  /* 0xff80000025a47808 */ /* 0x000fc40005800000 */
[----:B------:R-:W-:Y:S01]  /*6030*/  FSEL R37, R55, -INF , !P4 ;  /* 0xff80000037257808 */ /* 0x000fe20006000000 */
[----:B------:R-:W-:Y:S01]  /*6040*/  IMAD.IADD R55, R152, 0x1, -R36 ;  /* 0x0000000198377824 */ /* 0x000fe200078e0a24 */
        /* <DEDUP_REMOVED lines=8> */
[----:B-1----:R-:W-:Y:S01]  /*60d0*/  FFMA.FTZ R50, R50, -UR6, R54 ;  /* 0x8000000632327c23 */ /* 0x002fe20008010036 */
        /* <DEDUP_REMOVED lines=8> */
[----:B------:R-:W-:Y:S01]  /*6160*/  ISETP.GE.AND P2, PT, R39, R221, PT ;  /* 0x000000dd2700720c */ /* 0x000fe20003f46270 */
[----:B------:R2:W3:Y:S01]  /*6170*/  MUFU.TANH R47, R34 ;  /* 0x00000022002f7308 */ /* 0x0004e20000002400 */
[----:B------:R-:W-:Y:S01]  /*6180*/  IMAD.IADD R54, R222, 0x1, -R43 ;  /* 0x00000001de367824 */ /* 0x000fe200078e0a2b */
[----:B------:R-:W-:-:S02]  /*6190*/  IABS R55, R55 ;  /* 0x0000003700377213 */ /* 0x000fc40000000000 */
[----:B------:R-:W-:Y:S02]  /*61a0*/  IABS R50, R50 ;  /* 0x0000003200327213 */ /* 0x000fe40000000000 */
[----:B------:R-:W-:Y:S02]  /*61b0*/  FSEL R32, R32, -INF , !P2 ;  /* 0xff80000020207808 */ /* 0x000fe40005000000 */
[-C--:B------:R-:W-:Y:S02]  /*61c0*/  ISETP.GT.AND P6, PT, R210, R39.reuse, PT ;  /* 0x00000027d200720c */ /* 0x080fe40003fc4270 */
[-C--:B------:R-:W-:Y:S02]  /*61d0*/  ISETP.GT.AND P0, PT, R205, R39.reuse, PT ;  /* 0x00000027cd00720c */ /* 0x080fe40003f04270 */
[----:B------:R-:W-:Y:S02]  /*61e0*/  ISETP.GT.AND P3, PT, R157, R39, PT ;  /* 0x000000279d00720c */ /* 0x000fe40003f64270 */
[----:B------:R-:W-:-:S02]  /*61f0*/  ISETP.GE.AND P5, PT, R39, R220, PT ;  /* 0x000000dc2700720c */ /* 0x000fc40003fa6270 */
[----:B------:R-:W-:Y:S01]  /*6200*/  ISETP.GE.AND P4, PT, R39, R219, PT ;  /* 0x000000db2700720c */ /* 0x000fe20003f86270 */
[----:B--2---:R-:W-:Y:S01]  /*6210*/  IMAD.IADD R34, R155, 0x1, -R36 ;  /* 0x000000019b227824 */ /* 0x004fe200078e0a24 */
[----:B------:R-:W-:Y:S01]  /*6220*/  ISETP.GE.AND P2, PT, R39, R218, PT ;  /* 0x000000da2700720c */ /* 0x000fe20003f46270 */
[----:B------:R-:W-:Y:S01]  /*6230*/  FMUL.FTZ R39, R33, UR5 ;  /* 0x0000000521277c20 */ /* 0x000fe20008410000 */
[----:B------:R-:W-:Y:S01]  /*6240*/  IABS R54, R54 ;  /* 0x0000003600367213 */ /* 0x000fe20000000000 */
[----:B------:R-:W-:Y:S01]  /*6250*/  FMUL.FTZ R36, R35, UR5 ;  /* 0x0000000523247c20 */ /* 0x000fe20008410000 */
[----:B------:R-:W-:Y:S01]  /*6260*/  IABS R34, R34 ;  /* 0x0000002200227213 */ /* 0x000fe20000000000 */
[----:B------:R-:W-:Y:S01]  /*6270*/  VIADD R35, R156, 0x41 ;  /* 0x000000419c237836 */ /* 0x000fe20000000000 */
[----:B------:R-:W-:Y:S01]  /*6280*/  I2FP.F32.S32 R55, R55 ;  /* 0x0000003700377245 */ /* 0x000fe20000201400 */
[----:B------:R-:W2:Y:S01]  /*6290*/  MUFU.TANH R39, R39 ;  /* 0x0000002700277308 */ /* 0x000ea20000002400 */
[----:B------:R-:W-:-:S02]  /*62a0*/  I2FP.F32.S32 R34, R34 ;  /* 0x0000002200227245 */ /* 0x000fc40000201400 */
[----:B------:R-:W-:Y:S01]  /*62b0*/  I2FP.F32.S32 R50, R50 ;  /* 0x0000003200327245 */ /* 0x000fe20000201400 */
[----:B-1----:R-:W-:Y:S01]  /*62c0*/  FFMA.FTZ R46, R55, -UR6, R46 ;  /* 0x80000006372e7c23 */ /* 0x002fe2000801002e */
[----:B------:R-:W-:Y:S01]  /*62d0*/  I2FP.F32.S32 R54, R54 ;  /* 0x0000003600367245 */ /* 0x000fe20000201400 */
[----:B------:R-:W-:Y:S02]  /*62e0*/  FFMA.FTZ R34, R34, -UR6, R42 ;  /* 0x8000000622227c23 */ /* 0x000fe4000801002a */
[----:B---3--:R-:W-:Y:S01]  /*62f0*/  FFMA.FTZ R33, R50, -UR6, R47 ;  /* 0x8000000632217c23 */ /* 0x008fe2000801002f */
[----:B------:R-:W-:Y:S01]  /*6300*/  FMUL.FTZ R50, R100, UR5 ;  /* 0x0000000564327c20 */ /* 0x000fe20008410000 */
[----:B------:R1:W3:Y:S01]  /*6310*/  MUFU.TANH R42, R107 ;  /* 0x0000006b002a7308 */ /* 0x0002e20000002400 */
[----:B------:R-:W-:Y:S01]  /*6320*/  FFMA.FTZ R51, R54, -UR6, R51 ;  /* 0x8000000636337c23 */ /* 0x000fe20008010033 */
[--C-:B------:R-:W-:Y:S01]  /*6330*/  IMAD.IADD R54, R152, 0x1, -R43.reuse ;  /* 0x0000000198367824 */ /* 0x100fe200078e0a2b */
[----:B------:R-:W-:Y:S01]  /*6340*/  FSEL R46, R46, -INF , !P0 ;  /* 0xff8000002e2e7808 */ /* 0x000fe20004000000 */
[--C-:B------:R-:W-:Y:S01]  /*6350*/  IMAD.IADD R47, R155, 0x1, -R43.reuse ;  /* 0x000000019b2f7824 */ /* 0x100fe200078e0a2b */
[----:B------:R-:W-:Y:S01]  /*6360*/  FSEL R33, R33, -INF , !P3 ;  /* 0xff80000021217808 */ /* 0x000fe20005800000 */
[----:B------:R-:W-:Y:S01]  /*6370*/  IMAD.IADD R43, R77, 0x1, -R43 ;  /* 0x000000014d2b7824 */ /* 0x000fe200078e0a2b */
[----:B------:R-:W-:Y:S01]  /*6380*/  FSEL R174, R46, -INF , !P4 ;  /* 0xff8000002eae7808 */ /* 0x000fe20006000000 */
[----:B------:R-:W4:Y:S01]  /*6390*/  MUFU.TANH R36, R36 ;  /* 0x0000002400247308 */ /* 0x000f220000002400 */
[----:B------:R-:W-:-:S02]  /*63a0*/  IABS R54, R54 ;  /* 0x0000003600367213 */ /* 0x000fc40000000000 */
[----:B------:R-:W-:Y:S02]  /*63b0*/  IABS R47, R47 ;  /* 0x0000002f002f7213 */ /* 0x000fe40000000000 */
[----:B------:R-:W-:Y:S02]  /*63c0*/  I2FP.F32.S32 R54, R54 ;  /* 0x0000003600367245 */ /* 0x000fe40000201400 */
[----:B------:R-:W-:Y:S01]  /*63d0*/  IABS R43, R43 ;  /* 0x0000002b002b7213 */ /* 0x000fe20000000000 */
[----:B------:R-:W5:Y:S01]  /*63e0*/  MUFU.TANH R50, R50 ;  /* 0x0000003200327308 */ /* 0x000f620000002400 */
[----:B-1----:R-:W-:Y:S01]  /*63f0*/  FSEL R107, R34, -INF , !P6 ;  /* 0xff800000226b7808 */ /* 0x002fe20007000000 */
[----:B------:R-:W-:Y:S01]  /*6400*/  VIADD R34, R153, 0xffffffd0 ;  /* 0xffffffd099227836 */ /* 0x000fe20000000000 */
[----:B------:R-:W-:Y:S01]  /*6410*/  ISETP.GT.AND P6, PT, R211, R35, PT ;  /* 0x00000023d300720c */ /* 0x000fe20003fc4270 */
[----:B--2---:R-:W-:Y:S01]  /*6420*/  FFMA.FTZ R39, R54, -UR6, R39 ;  /* 0x8000000636277c23 */ /* 0x004fe20008010027 */
[----:B------:R-:W-:Y:S01]  /*6430*/  I2FP.F32.S32 R47, R47 ;  /* 0x0000002f002f7245 */ /* 0x000fe20000201400 */
[----:B------:R-:W-:Y:S01]  /*6440*/  IMAD.IADD R46, R222, 0x1, -R34 ;  /* 0x00000001de2e7824 */ /* 0x000fe200078e0a22 */
[----:B------:R-:W-:-:S02]  /*6450*/  ISETP.GE.AND P3, PT, R35, R221, PT ;  /* 0x000000dd2300720c */ /* 0x000fc40003f66270 */
[----:B------:R-:W-:Y:S01]  /*6460*/  FSEL R51, R51, -INF , !P6 ;  /* 0xff80000033337808 */ /* 0x000fe20007000000 */
[----:B---3--:R-:W-:Y:S01]  /*6470*/  FFMA.FTZ R42, R47, -UR6, R42 ;  /* 0x800000062f2a7c23 */ /* 0x008fe2000801002a */
[----:B------:R-:W-:Y:S01]  /*6480*/  IABS R46, R46 ;  /* 0x0000002e002e7213 */ /* 0x000fe20000000000 */
[----:B------:R-:W-:Y:S01]  /*6490*/  FMUL.FTZ R47, R102, UR5 ;  /* 0x00000005662f7c20 */ /* 0x000fe20008410000 */
[----:B------:R-:W-:Y:S02]  /*64a0*/  FSEL R184, R33, -INF , !P2 ;  /* 0xff80000021b87808 */ /* 0x000fe40005000000 */
[----:B------:R-:W-:Y:S02]  /*64b0*/  FSEL R107, R107, -INF , !P5 ;  /* 0xff8000006b6b7808 */ /* 0x000fe40006800000 */
[----:B------:R-:W-:Y:S01]  /*64c0*/  FSEL R33, R51, -INF , !P3 ;  /* 0xff80000033217808 */ /* 0x000fe20005800000 */
[----:B------:R-:W1:Y:S01]  /*64d0*/  MUFU.TANH R47, R47 ;  /* 0x0000002f002f7308 */ /* 0x000e620000002400 */
[----:B------:R-:W-:Y:S01]  /*64e0*/  I2FP.F32.S32 R43, R43 ;  /* 0x0000002b002b7245 */ /* 0x000fe20000201400 */
[----:B------:R-:W-:Y:S01]  /*64f0*/  IMAD.IADD R51, R155, 0x1, -R34 ;  /* 0x000000019b337824 */ /* 0x000fe200078e0a22 */
[----:B------:R-:W-:-:S02]  /*6500*/  ISETP.GT.AND P5, PT, R210, R35, PT ;  /* 0x00000023d200720c */ /* 0x000fc40003fa4270 */
[-C--:B------:R-:W-:Y:S01]  /*6510*/  ISETP.GT.AND P0, PT, R205, R35.reuse, PT ;  /* 0x00000023cd00720c */ /* 0x080fe20003f04270 */
[----:B----4-:R-:W-:Y:S01]  /*6520*/  FFMA.FTZ R36, R43, -UR6, R36 ;  /* 0x800000062b247c23 */ /* 0x010fe20008010024 */
[----:B------:R-:W-:Y:S01]  /*6530*/  ISETP.GT.AND P4, PT, R157, R35, PT ;  /* 0x000000239d00720c */ /* 0x000fe20003f84270 */
[----:B------:R-:W-:Y:S01]  /*6540*/  FMUL.FTZ R43, R28, UR5 ;  /* 0x000000051c2b7c20 */ /* 0x000fe20008410000 */
[C---:B------:R-:W-:Y:S02]  /*6550*/  ISETP.GE.AND P6, PT, R35.reuse, R220, PT ;  /* 0x000000dc2300720c */ /* 0x040fe40003fc6270 */
[C---:B------:R-:W-:Y:S02]  /*6560*/  ISETP.GE.AND P2, PT, R35.reuse, R219, PT ;  /* 0x000000db2300720c */ /* 0x040fe40003f46270 */
[----:B------:R-:W-:Y:S01]  /*6570*/  ISETP.GE.AND P3, PT, R35, R218, PT ;  /* 0x000000da2300720c */ /* 0x000fe20003f66270 */
[----:B------:R-:W-:Y:S01]  /*6580*/  VIADD R35, R156, 0x48 ;  /* 0x000000489c237836 */ /* 0x000fe20000000000 */
[----:B------:R-:W-:Y:S01]  /*6590*/  I2FP.F32.S32 R46, R46 ;  /* 0x0000002e002e7245 */ /* 0x000fe20000201400 */
[----:B------:R-:W2:Y:S01]  /*65a0*/  MUFU.TANH R43, R43 ;  /* 0x0000002b002b7308 */ /* 0x000ea20000002400 */
[----:B------:R-:W-:-:S02]  /*65b0*/  FSEL R39, R39, -INF , !P0 ;  /* 0xff80000027277808 */ /* 0x000fc40004000000 */
[----:B------:R-:W-:Y:S01]  /*65c0*/  FSEL R42, R42, -INF , !P5 ;  /* 0xff8000002a2a7808 */ /* 0x000fe20006800000 */
[----:B-----5:R-:W-:Y:S01]  /*65d0*/  FFMA.FTZ R46, R46, -UR6, R50 ;  /* 0x800000062e2e7c23 */ /* 0x020fe20008010032 */
[----:B------:R-:W-:Y:S01]  /*65e0*/  ISETP.GT.AND P5, PT, R211, R35, PT ;  /* 0x00000023d300720c */ /* 0x000fe20003fa4270 */
[----:B------:R-:W-:Y:S01]  /*65f0*/  FMUL.FTZ R50, R101, UR5 ;  /* 0x0000000565327c20 */ /* 0x000fe20008410000 */
[----:B------:R-:W-:Y:S01]  /*6600*/  FSEL R191, R39, -INF , !P2 ;  /* 0xff80000027bf7808 */ /* 0x000fe20005000000 */
[----:B------:R-:W-:Y:S01]  /*6610*/  FMUL.FTZ R39, R30, UR5 ;  /* 0x000000051e277c20 */ /* 0x000fe20008410000 */
[----:B------:R-:W-:Y:S02]  /*6620*/  FSEL R36, R36, -INF , !P4 ;  /* 0xff80000024247808 */ /* 0x000fe40006000000 */
[----:B------:R-:W-:Y:S01]  /*6630*/  ISETP.GE.AND P4, PT, R35, R221, PT ;  /* 0x000000dd2300720c */ /* 0x000fe20003f86270 */
[----:B------:R-:W-:Y:S01]  /*6640*/  MUFU.TANH R50, R50 ;  /* 0x0000003200327308 */ /* 0x000fe20000002400 */
[----:B------:R-:W-:Y:S01]  /*6650*/  FSEL R30, R46, -INF , !P5 ;  /* 0xff8000002e1e7808 */ /* 0x000fe20006800000 */
[----:B------:R-:W-:Y:S01]  /*6660*/  FMUL.FTZ R46, R29, UR5 ;  /* 0x000000051d2e7c20 */ /* 0x000fe20008410000 */
[----:B------:R-:W-:Y:S01]  /*6670*/  FSEL R28, R42, -INF , !P6 ;  /* 0xff8000002a1c7808 */ /* 0x000fe20007000000 */
[----:B------:R-:W-:Y:S01]  /*6680*/  VIADD R42, R153, 0xffffffd1 ;  /* 0xffffffd1992a7836 */ /* 0x000fe20000000000 */
[----:B------:R-:W-:Y:S01]  /*6690*/  FSEL R183, R36, -INF , !P3 ;  /* 0xff80000024b77808 */ /* 0x000fe20005800000 */
[----:B------:R-:W-:Y:S01]  /*66a0*/  IMAD.IADD R29, R77, 0x1, -R34 ;  /* 0x000000014d1d7824 */ /* 0x000fe200078e0a22 */
[----:B------:R-:W-:Y:S01]  /*66b0*/  FSEL R30, R30, -INF , !P4 ;  /* 0xff8000001e1e7808 */ /* 0x000fe20006000000 */
[----:B------:R3:W4:Y:S01]  /*66c0*/  MUFU.TANH R36, R39 ;  /* 0x0000002700247308 */ /* 0x0007220000002400 */
[----:B------:R-:W-:-:S02]  /*66d0*/  ISETP.GT.AND P6, PT, R210, R35, PT ;  /* 0x00000023d200720c */ /* 0x000fc40003fc4270 */
[-C--:B------:R-:W-:Y:S02]  /*66e0*/  ISETP.GT.AND P0, PT, R205, R35.reuse, PT ;  /* 0x00000023cd00720c */ /* 0x080fe40003f04270 */
[----:B------:R-:W-:Y:S02]  /*66f0*/  ISETP.GT.AND P2, PT, R157, R35, PT ;  /* 0x000000239d00720c */ /* 0x000fe40003f44270 */
[C---:B------:R-:W-:Y:S02]  /*6700*/  ISETP.GE.AND P5, PT, R35.reuse, R220, PT ;  /* 0x000000dc2300720c */ /* 0x040fe40003fa6270 */
[C---:B------:R-:W-:Y:S02]  /*6710*/  ISETP.GE.AND P3, PT, R35.reuse, R219, PT ;  /* 0x000000db2300720c */ /* 0x040fe40003f66270 */
[----:B------:R-:W-:Y:S01]  /*6720*/  ISETP.GE.AND P4, PT, R35, R218, PT ;  /* 0x000000da2300720c */ /* 0x000fe20003f86270 */
[----:B------:R-:W-:Y:S01]  /*6730*/  FMUL.FTZ R35, R31, UR5 ;  /* 0x000000051f237c20 */ /* 0x000fe20008410000 */
[----:B------:R-:W-:Y:S01]  /*6740*/  IMAD.IADD R31, R152, 0x1, -R34 ;  /* 0x00000001981f7824 */ /* 0x000fe200078e0a22 */
[----:B------:R-:W-:Y:S01]  /*6750*/  IABS R51, R51 ;  /* 0x0000003300337213 */ /* 0x000fe20000000000 */
[----:B------:R-:W-:Y:S01]  /*6760*/  IMAD.IADD R34, R222, 0x1, -R42 ;  /* 0x00000001de227824 */ /* 0x000fe200078e0a2a */
[----:B------:R-:W-:Y:S01]  /*6770*/  IABS R29, R29 ;  /* 0x0000001d001d7213 */ /* 0x000fe20000000000 */
[----:B---3--:R-:W-:Y:S01]  /*6780*/  FMUL.FTZ R39, R103, UR5 ;  /* 0x0000000567277c20 */ /* 0x008fe20008410000 */
[----:B------:R-:W-:Y:S01]  /*6790*/  IABS R31, R31 ;  /* 0x0000001f001f7213 */ /* 0x000fe20000000000 */
[----:B------:R-:W-:Y:S01]  /*67a0*/  MUFU.TANH R35, R35 ;  /* 0x0000002300237308 */ /* 0x000fe20000002400 */
[----:B------:R-:W-:-:S02]  /*67b0*/  I2FP.F32.S32 R51, R51 ;  /* 0x0000003300337245 */ /* 0x000fc40000201400 */
[----:B------:R-:W-:Y:S02]  /*67c0*/  I2FP.F32.S32 R31, R31 ;  /* 0x0000001f001f7245 */ /* 0x000fe40000201400 */
[----:B------:R-:W-:Y:S01]  /*67d0*/  IABS R34, R34 ;  /* 0x0000002200227213 */ /* 0x000fe20000000000 */
[----:B-1----:R-:W-:Y:S01]  /*67e0*/  FFMA.FTZ R103, R51, -UR6, R47 ;  /* 0x8000000633677c23 */ /* 0x002fe2000801002f */
[----:B------:R-:W-:Y:S01]  /*67f0*/  I2FP.F32.S32 R29, R29 ;  /* 0x0000001d001d7245 */ /* 0x000fe20000201400 */
[----:B--2---:R-:W-:Y:S01]  /*6800*/  FFMA.FTZ R43, R31, -UR6, R43 ;  /* 0x800000061f2b7c23 */ /* 0x004fe2000801002b */
[----:B------:R-:W-:Y:S01]  /*6810*/  I2FP.F32.S32 R34, R34 ;  /* 0x0000002200227245 */ /* 0x000fe20000201400 */
[----:B------:R-:W-:Y:S01]  /*6820*/  FMUL.FTZ R47, R96, UR5 ;  /* 0x00000005602f7c20 */ /* 0x000fe20008410000 */
[----:B------:R-:W-:Y:S01]  /*6830*/  MUFU.TANH R39, R39 ;  /* 0x0000002700277308 */ /* 0x000fe20000002400 */
[----:B----4-:R-:W-:Y:S01]  /*6840*/  FFMA.FTZ R29, R29, -UR6, R36 ;  /* 0x800000061d1d7c23 */ /* 0x010fe20008010024 */
[----:B------:R-:W-:Y:S01]  /*6850*/  FSEL R43, R43, -INF , !P0 ;  /* 0xff8000002b2b7808 */ /* 0x000fe20004000000 */
[----:B------:R-:W-:Y:S01]  /*6860*/  FFMA.FTZ R50, R34, -UR6, R50 ;  /* 0x8000000622327c23 */ /* 0x000fe20008010032 */
[----:B------:R-:W-:Y:S01]  /*6870*/  VIADD R34, R153, 0xffffffd8 ;  /* 0xffffffd899227836 */ /* 0x000fe20000000000 */
[----:B------:R-:W-:Y:S01]  /*6880*/  FSEL R103, R103, -INF , !P6 ;  /* 0xff80000067677808 */ /* 0x000fe20007000000 */
[----:B------:R-:W-:Y:S01]  /*6890*/  IMAD.IADD R51, R152, 0x1, -R42 ;  /* 0x0000000198337824 */ /* 0x000fe200078e0a2a */
[----:B------:R-:W-:Y:S01]  /*68a0*/  FSEL R192, R43, -INF , !P3 ;  /* 0xff8000002bc07808 */ /* 0x000fe20005800000 */
[----:B------:R1:W2:Y:S01]  /*68b0*/  MUFU.TANH R36, R46 ;  /* 0x0000002e00247308 */ /* 0x0002a20000002400 */
[----:B------:R-:W-:Y:S01]  /*68c0*/  IMAD.IADD R43, R222, 0x1, -R34 ;  /* 0x00000001de2b7824 */ /* 0x000fe200078e0a22 */
[----:B------:R-:W-:Y:S01]  /*68d0*/  FSEL R103, R103, -INF , !P5 ;  /* 0xff80000067677808 */ /* 0x000fe20006800000 */
[----:B------:R-:W-:Y:S01]  /*68e0*/  VIADD R31, R156, 0x49 ;  /* 0x000000499c1f7836 */ /* 0x000fe20000000000 */
[----:B------:R-:W-:-:S02]  /*68f0*/  IABS R51, R51 ;  /* 0x0000003300337213 */ /* 0x000fc40000000000 */
[----:B------:R-:W-:Y:S02]  /*6900*/  IABS R43, R43 ;  /* 0x0000002b002b7213 */ /* 0x000fe40000000000 */
[----:B------:R-:W3:Y:S01]  /*6910*/  MUFU.TANH R47, R47 ;  /* 0x0000002f002f7308 */ /* 0x000ee20000002400 */
[----:B------:R-:W-:Y:S02]  /*6920*/  ISETP.GT.AND P6, PT, R211, R31, PT ;  /* 0x0000001fd300720c */ /* 0x000fe40003fc4270 */
[----:B------:R-:W-:Y:S02]  /*6930*/  I2FP.F32.S32 R51, R51 ;  /* 0x0000003300337245 */ /* 0x000fe40000201400 */
[----:B------:R-:W-:Y:S02]  /*6940*/  I2FP.F32.S32 R43, R43 ;  /* 0x0000002b002b7245 */ /* 0x000fe40000201400 */
[----:B------:R-:W-:Y:S01]  /*6950*/  ISETP.GT.AND P5, PT, R210, R31, PT ;  /* 0x0000001fd200720c */ /* 0x000fe20003fa4270 */
[--C-:B-1----:R-:W-:Y:S01]  /*6960*/  IMAD.IADD R46, R155, 0x1, -R42.reuse ;  /* 0x000000019b2e7824 */ /* 0x102fe200078e0a2a */
[----:B------:R-:W-:Y:S01]  /*6970*/  FSEL R29, R29, -INF , !P2 ;  /* 0xff8000001d1d7808 */ /* 0x000fe20005000000 */
[----:B------:R-:W-:Y:S01]  /*6980*/  IMAD.IADD R42, R77, 0x1, -R42 ;  /* 0x000000014d2a7824 */ /* 0x000fe200078e0a2a */
[----:B------:R-:W-:Y:S01]  /*6990*/  ISETP.GE.AND P2, PT, R31, R221, PT ;  /* 0x000000dd1f00720c */ /* 0x000fe20003f46270 */
[----:B--2---:R-:W-:Y:S01]  /*69a0*/  FFMA.FTZ R36, R51, -UR6, R36 ;  /* 0x8000000633247c23 */ /* 0x004fe20008010024 */
[----:B------:R-:W-:-:S02]  /*69b0*/  IABS R46, R46 ;  /* 0x0000002e002e7213 */ /* 0x000fc40000000000 */
[----:B------:R-:W-:Y:S01]  /*69c0*/  IABS R42, R42 ;  /* 0x0000002a002a7213 */ /* 0x000fe20000000000 */
[----:B---3--:R-:W-:Y:S01]  /*69d0*/  FFMA.FTZ R43, R43, -UR6, R47 ;  /* 0x800000062b2b7c23 */ /* 0x008fe2000801002f */
[----:B------:R-:W-:Y:S01]  /*69e0*/  I2FP.F32.S32 R46, R46 ;  /* 0x0000002e002e7245 */ /* 0x000fe20000201400 */
[----:B------:R-:W-:Y:S01]  /*69f0*/  FMUL.FTZ R47, R97, UR5 ;  /* 0x00000005612f7c20 */ /* 0x000fe20008410000 */
[----:B------:R-:W-:Y:S02]  /*6a00*/  I2FP.F32.S32 R42, R42 ;  /* 0x0000002a002a7245 */ /* 0x000fe40000201400 */
[----:B------:R-:W-:Y:S01]  /*6a10*/  FSEL R50, R50, -INF , !P6 ;  /* 0xff80000032327808 */ /* 0x000fe20007000000 */
[----:B------:R-:W-:Y:S01]  /*6a20*/  FFMA.FTZ R46, R46, -UR6, R39 ;  /* 0x800000062e2e7c23 */ /* 0x000fe20008010027 */
[----:B------:R-:W-:Y:S02]  /*6a30*/  VIADD R39, R156, 0x50 ;  /* 0x000000509c277836 */ /* 0x000fe40000000000 */
[----:B------:R-:W-:Y:S01]  /*6a40*/  FFMA.FTZ R35, R42, -UR6, R35 ;  /* 0x800000062a237c23 */ /* 0x000fe20008010023 */
[----:B------:R-:W-:Y:S01]  /*6a50*/  ISETP.GT.AND P3, PT, R157, R31, PT ;  /* 0x0000001f9d00720c */ /* 0x000fe20003f64270 */
[----:B------:R-:W-:Y:S01]  /*6a60*/  MUFU.TANH R47, R47 ;  /* 0x0000002f002f7308 */ /* 0x000fe20000002400 */
[----:B------:R-:W-:-:S02]  /*6a70*/  FSEL R46, R46, -INF , !P5 ;  /* 0xff8000002e2e7808 */ /* 0x000fc40006800000 */
[----:B------:R-:W-:Y:S02]  /*6a80*/  ISETP.GT.AND P0, PT, R205, R31, PT ;  /* 0x0000001fcd00720c */ /* 0x000fe40003f04270 */
[----:B------:R-:W-:Y:S02]  /*6a90*/  ISETP.GT.AND P5, PT, R211, R39, PT ;  /* 0x00000027d300720c */ /* 0x000fe40003fa4270 */
[----:B------:R-:W-:Y:S01]  /*6aa0*/  FSEL R188, R29, -INF , !P4 ;  /* 0xff8000001dbc7808 */ /* 0x000fe20006000000 */
[----:B------:R1:W-:Y:S01]  /*6ab0*/  MUFU.TANH R42, R26 ;  /* 0x0000001a002a7308 */ /* 0x0003e20000002400 */
[----:B------:R-:W-:Y:S01]  /*6ac0*/  FSEL R29, R50, -INF , !P2 ;  /* 0xff800000321d7808 */ /* 0x000fe20005000000 */
[----:B------:R-:W-:Y:S01]  /*6ad0*/  IMAD.IADD R50, R152, 0x1, -R34 ;  /* 0x0000000198327824 */ /* 0x000fe200078e0a22 */
[C---:B------:R-:W-:Y:S02]  /*6ae0*/  ISETP.GE.AND P6, PT, R31.reuse, R220, PT ;  /* 0x000000dc1f00720c */ /* 0x040fe40003fc6270 */
[----:B------:R-:W-:-:S02]  /*6af0*/  ISETP.GE.AND P4, PT, R31, R219, PT ;  /* 0x000000db1f00720c */ /* 0x000fc40003f86270 */
[----:B------:R-:W-:Y:S02]  /*6b00*/  ISETP.GE.AND P2, PT, R31, R218, PT ;  /* 0x000000da1f00720c */ /* 0x000fe40003f46270 */
[----:B------:R-:W-:Y:S02]  /*6b10*/  FSEL R35, R35, -INF , !P3 ;  /* 0xff80000023237808 */ /* 0x000fe40005800000 */
[----:B------:R-:W-:Y:S02]  /*6b20*/  FSEL R190, R36, -INF , !P0 ;  /* 0xff80000024be7808 */ /* 0x000fe40004000000 */
[----:B------:R-:W-:Y:S01]  /*6b30*/  ISETP.GE.AND P3, PT, R39, R221, PT ;  /* 0x000000dd2700720c */ /* 0x000fe20003f66270 */
[----:B------:R-:W2:Y:S01]  /*6b40*/  MUFU.TANH R36, R98 ;  /* 0x0000006200247308 */ /* 0x000ea20000002400 */
[----:B------:R-:W-:Y:S01]  /*6b50*/  FSEL R31, R43, -INF , !P5 ;  /* 0xff8000002b1f7808 */ /* 0x000fe20006800000 */
[--C-:B------:R-:W-:Y:S01]  /*6b60*/  IMAD.IADD R43, R77, 0x1, -R34.reuse ;  /* 0x000000014d2b7824 */ /* 0x100fe200078e0a22 */
[----:B------:R-:W-:Y:S01]  /*6b70*/  FSEL R96, R46, -INF , !P6 ;  /* 0xff8000002e607808 */ /* 0x000fe20007000000 */
[----:B-1----:R-:W-:Y:S01]  /*6b80*/  IMAD.IADD R26, R155, 0x1, -R34 ;  /* 0x000000019b1a7824 */ /* 0x002fe200078e0a22 */
[----:B------:R-:W-:Y:S01]  /*6b90*/  FSEL R190, R190, -INF , !P4 ;  /* 0xff800000bebe7808 */ /* 0x000fe20006000000 */
[----:B------:R-:W-:Y:S01]  /*6ba0*/  FMUL.FTZ R34, R27, UR5 ;  /* 0x000000051b227c20 */ /* 0x000fe20008410000 */
[----:B------:R-:W-:Y:S01]  /*6bb0*/  FSEL R186, R35, -INF , !P2 ;  /* 0xff80000023ba7808 */ /* 0x000fe20005000000 */
[----:B------:R-:W-:Y:S01]  /*6bc0*/  FMUL.FTZ R35, R25, UR5 ;  /* 0x0000000519237c20 */ /* 0x000fe20008410000 */
[----:B------:R-:W-:Y:S01]  /*6bd0*/  FSEL R31, R31, -INF , !P3 ;  /* 0xff8000001f1f7808 */ /* 0x000fe20005800000 */
[----:B------:R-:W-:Y:S01]  /*6be0*/  VIADD R27, R156, 0x51 ;  /* 0x000000519c1b7836 */ /* 0x000fe20000000000 */
        /* <DEDUP_REMOVED lines=9> */
[----:B------:R-:W-:Y:S02]  /*6c80*/  IABS R26, R26 ;  /* 0x0000001a001a7213 */ /* 0x000fe40000000000 */
[----:B------:R-:W-:Y:S01]  /*6c90*/  IABS R50, R50 ;  /* 0x0000003200327213 */ /* 0x000fe20000000000 */
[----:B------:R-:W-:Y:S01]  /*6ca0*/  IMAD.IADD R46, R222, 0x1, -R39 ;  /* 0x00000001de2e7824 */ /* 0x000fe200078e0a27 */
[----:B------:R-:W-:Y:S01]  /*6cb0*/  IABS R43, R43 ;  /* 0x0000002b002b7213 */ /* 0x000fe20000000000 */
[----:B------:R-:W-:Y:S01]  /*6cc0*/  MUFU.TANH R98, R94 ;  /* 0x0000005e00627308 */ /* 0x000fe20000002400 */
[----:B------:R-:W-:-:S02]  /*6cd0*/  I2FP.F32.S32 R26, R26 ;  /* 0x0000001a001a7245 */ /* 0x000fc40000201400 */
[----:B------:R-:W-:Y:S02]  /*6ce0*/  IABS R46, R46 ;  /* 0x0000002e002e7213 */ /* 0x000fe40000000000 */
[----:B------:R-:W-:Y:S01]  /*6cf0*/  I2FP.F32.S32 R50, R50 ;  /* 0x0000003200327245 */ /* 0x000fe20000201400 */
[----:B--2---:R-:W-:Y:S01]  /*6d00*/  FFMA.FTZ R26, R26, -UR6, R36 ;  /* 0x800000061a1a7c23 */ /* 0x004fe20008010024 */
[----:B------:R-:W-:Y:S01]  /*6d10*/  I2FP.F32.S32 R46, R46 ;  /* 0x0000002e002e7245 */ /* 0x000fe20000201400 */
[----:B------:R-:W1:Y:S01]  /*6d20*/  MUFU.TANH R36, R99 ;  /* 0x0000006300247308 */ /* 0x000e620000002400 */
[----:B------:R-:W-:Y:S01]  /*6d30*/  I2FP.F32.S32 R43, R43 ;  /* 0x0000002b002b7245 */ /* 0x000fe20000201400 */
[----:B------:R-:W-:Y:S01]  /*6d40*/  FFMA.FTZ R24, R50, -UR6, R24 ;  /* 0x8000000632187c23 */ /* 0x000fe20008010018 */
[----:B------:R-:W-:Y:S02]  /*6d50*/  IMAD.IADD R50, R152, 0x1, -R39 ;  /* 0x0000000198327824 */ /* 0x000fe400078e0a27 */
[----:B------:R-:W-:Y:S01]  /*6d60*/  FFMA.FTZ R47, R46, -UR6, R47 ;  /* 0x800000062e2f7c23 */ /* 0x000fe2000801002f */
[----:B------:R-:W-:Y:S01]  /*6d70*/  FMUL.FTZ R46, R92, UR5 ;  /* 0x000000055c2e7c20 */ /* 0x000fe20008410000 */
[----:B------:R-:W-:Y:S01]  /*6d80*/  FFMA.FTZ R25, R43, -UR6, R42 ;  /* 0x800000062b197c23 */ /* 0x000fe2000801002a */
[----:B------:R-:W-:Y:S01]  /*6d90*/  FSEL R42, R26, -INF , !P6 ;  /* 0xff8000001a2a7808 */ /* 0x000fe20007000000 */
[--C-:B------:R-:W-:Y:S01]  /*6da0*/  IMAD.IADD R43, R155, 0x1, -R39.reuse ;  /* 0x000000019b2b7824 */ /* 0x100fe200078e0a27 */
[----:B------:R-:W-:Y:S01]  /*6db0*/  FSEL R187, R24, -INF , !P0 ;  /* 0xff80000018bb7808 */ /* 0x000fe20004000000 */
[----:B------:R-:W-:Y:S01]  /*6dc0*/  VIADD R26, R153, 0xffffffe0 ;  /* 0xffffffe0991a7836 */ /* 0x000fe20000000000 */
[----:B------:R-:W2:Y:S01]  /*6dd0*/  MUFU.TANH R46, R46 ;  /* 0x0000002e002e7308 */ /* 0x000ea20000002400 */
[----:B------:R-:W-:Y:S01]  /*6de0*/  IMAD.IADD R39, R77, 0x1, -R39 ;  /* 0x000000014d277824 */ /* 0x000fe200078e0a27 */
[----:B------:R-:W-:Y:S01]  /*6df0*/  FSEL R24, R42, -INF , !P5 ;  /* 0xff8000002a187808 */ /* 0x000fe20006800000 */
[----:B------:R-:W-:Y:S01]  /*6e00*/  IMAD.IADD R42, R222, 0x1, -R26 ;  /* 0x00000001de2a7824 */ /* 0x000fe200078e0a1a */
[----:B------:R-:W-:-:S02]  /*6e10*/  ISETP.GT.AND P6, PT, R211, R27, PT ;  /* 0x0000001bd300720c */ /* 0x000fc40003fc4270 */
[----:B------:R-:W-:Y:S02]  /*6e20*/  IABS R43, R43 ;  /* 0x0000002b002b7213 */ /* 0x000fe40000000000 */
[----:B------:R-:W-:Y:S02]  /*6e30*/  FSEL R25, R25, -INF , !P4 ;  /* 0xff80000019197808 */ /* 0x000fe40006000000 */
[----:B------:R-:W-:Y:S02]  /*6e40*/  IABS R39, R39 ;  /* 0x0000002700277213 */ /* 0x000fe40000000000 */
[----:B------:R-:W-:Y:S02]  /*6e50*/  I2FP.F32.S32 R43, R43 ;  /* 0x0000002b002b7245 */ /* 0x000fe40000201400 */
[----:B------:R-:W-:Y:S02]  /*6e60*/  ISETP.GE.AND P4, PT, R27, R221, PT ;  /* 0x000000dd1b00720c */ /* 0x000fe40003f86270 */
[----:B------:R-:W-:Y:S01]  /*6e70*/  FSEL R47, R47, -INF , !P6 ;  /* 0xff8000002f2f7808 */ /* 0x000fe20007000000 */
[----:B-1----:R-:W-:Y:S01]  /*6e80*/  FFMA.FTZ R36, R43, -UR6, R36 ;  /* 0x800000062b247c23 */ /* 0x002fe20008010024 */
[----:B------:R-:W-:Y:S01]  /*6e90*/  IABS R50, R50 ;  /* 0x0000003200327213 */ /* 0x000fe20000000000 */
[----:B------:R-:W-:Y:S01]  /*6ea0*/  FMUL.FTZ R43, R88, UR5 ;  /* 0x00000005582b7c20 */ /* 0x000fe20008410000 */
[----:B------:R-:W-:-:S02]  /*6eb0*/  IABS R42, R42 ;  /* 0x0000002a002a7213 */ /* 0x000fc40000000000 */
[----:B------:R-:W-:Y:S02]  /*6ec0*/  FSEL R180, R25, -INF , !P3 ;  /* 0xff80000019b47808 */ /* 0x000fe40005800000 */
[----:B------:R-:W-:Y:S01]  /*6ed0*/  FSEL R187, R187, -INF , !P2 ;  /* 0xff800000bbbb7808 */ /* 0x000fe20005000000 */
[----:B------:R-:W-:Y:S01]  /*6ee0*/  MUFU.TANH R43, R43 ;  /* 0x0000002b002b7308 */ /* 0x000fe20000002400 */
[----:B------:R-:W-:Y:S01]  /*6ef0*/  FSEL R25, R47, -INF , !P4 ;  /* 0xff8000002f197808 */ /* 0x000fe20006000000 */
[----:B------:R-:W-:Y:S01]  /*6f00*/  FMUL.FTZ R47, R93, UR5 ;  /* 0x000000055d2f7c20 */ /* 0x000fe20008410000 */
[----:B------:R-:W-:Y:S02]  /*6f10*/  I2FP.F32.S32 R39, R39 ;  /* 0x0000002700277245 */ /* 0x000fe40000201400 */
[-C--:B------:R-:W-:Y:S02]  /*6f20*/  ISETP.GT.AND P5, PT, R210, R27.reuse, PT ;  /* 0x0000001bd200720c */ /* 0x080fe40003fa4270 */
[-C--:B------:R-:W-:Y:S01]  /*6f30*/  ISETP.GT.AND P0, PT, R205, R27.reuse, PT ;  /* 0x0000001bcd00720c */ /* 0x080fe20003f04270 */
[----:B------:R-:W-:Y:S01]  /*6f40*/  FFMA.FTZ R34, R39, -UR6, R34 ;  /* 0x8000000627227c23 */ /* 0x000fe20008010022 */
[----:B------:R-:W-:Y:S01]  /*6f50*/  ISETP.GT.AND P2, PT, R157, R27, PT ;  /* 0x0000001b9d00720c */ /* 0x000fe20003f44270 */
[----:B------:R-:W-:Y:S01]  /*6f60*/  MUFU.TANH R47, R47 ;  /* 0x0000002f002f7308 */ /* 0x000fe20000002400 */
[----:B------:R-:W-:Y:S01]  /*6f70*/  I2FP.F32.S32 R50, R50 ;  /* 0x0000003200327245 */ /* 0x000fe20000201400 */
[----:B------:R-:W-:Y:S01]  /*6f80*/  IMAD.IADD R39, R155, 0x1, -R26 ;  /* 0x000000019b277824 */ /* 0x000fe200078e0a1a */
[----:B------:R-:W-:-:S02]  /*6f90*/  ISETP.GE.AND P6, PT, R27, R220, PT ;  /* 0x000000dc1b00720c */ /* 0x000fc40003fc6270 */
[C---:B------:R-:W-:Y:S01]  /*6fa0*/  ISETP.GE.AND P3, PT, R27.reuse, R219, PT ;  /* 0x000000db1b00720c */ /* 0x040fe20003f66270 */
[----:B------:R-:W-:Y:S01]  /*6fb0*/  FFMA.FTZ R35, R50, -UR6, R35 ;  /* 0x8000000632237c23 */ /* 0x000fe20008010023 */
[----:B------:R-:W-:Y:S01]  /*6fc0*/  ISETP.GE.AND P4, PT, R27, R218, PT ;  /* 0x000000da1b00720c */ /* 0x000fe20003f86270 */
[----:B------:R-:W-:Y:S01]  /*6fd0*/  VIADD R27, R156, 0x58 ;  /* 0x000000589c1b7836 */ /* 0x000fe20000000000 */
[----:B------:R-:W-:Y:S02]  /*6fe0*/  I2FP.F32.S32 R42, R42 ;  /* 0x0000002a002a7245 */ /* 0x000fe40000201400 */
[----:B------:R-:W-:Y:S02]  /*6ff0*/  FSEL R36, R36, -INF , !P5 ;  /* 0xff80000024247808 */ /* 0x000fe40006800000 */
[----:B------:R-:W-:Y:S01]  /*7000*/  ISETP.GT.AND P5, PT, R211, R27, PT ;  /* 0x0000001bd300720c */ /* 0x000fe20003fa4270 */
[----:B--2---:R-:W-:Y:S01]  /*7010*/  FFMA.FTZ R42, R42, -UR6, R46 ;  /* 0x800000062a2a7c23 */ /* 0x004fe2000801002e */
[----:B------:R-:W-:Y:S01]  /*7020*/  FSEL R34, R34, -INF , !P2 ;  /* 0xff80000022227808 */ /* 0x000fe20005000000 */
[----:B------:R1:W2:Y:S01]  /*7030*/  MUFU.TANH R46, R22 ;  /* 0x00000016002e7308 */ /* 0x0002a20000002400 */
[----:B------:R-:W-:-:S02]  /*7040*/  FSEL R35, R35, -INF , !P0 ;  /* 0xff80000023237808 */ /* 0x000fc40004000000 */
[----:B------:R-:W-:Y:S02]  /*7050*/  ISETP.GE.AND P2, PT, R27, R221, PT ;  /* 0x000000dd1b00720c */ /* 0x000fe40003f46270 */
[----:B------:R-:W-:Y:S01]  /*7060*/  FSEL R20, R36, -INF , !P6 ;  /* 0xff80000024147808 */ /* 0x000fe20007000000 */
[----:B------:R-:W-:Y:S01]  /*7070*/  VIADD R36, R153, 0xffffffe1 ;  /* 0xffffffe199247836 */ /* 0x000fe20000000000 */
[----:B------:R-:W-:Y:S02]  /*7080*/  FSEL R182, R35, -INF , !P3 ;  /* 0xff80000023b67808 */ /* 0x000fe40005800000 */
[----:B------:R-:W-:Y:S01]  /*7090*/  FSEL R175, R34, -INF , !P4 ;  /* 0xff80000022af7808 */ /* 0x000fe20006000000 */
[----:B------:R-:W-:Y:S01]  /*70a0*/  IMAD.IADD R34, R77, 0x1, -R26 ;  /* 0x000000014d227824 */ /* 0x000fe200078e0a1a */
[-C--:B------:R-:W-:Y:S01]  /*70b0*/  ISETP.GT.AND P6, PT, R210, R27.reuse, PT ;  /* 0x0000001bd200720c */ /* 0x080fe20003fc4270 */
[----:B------:R-:W-:Y:S01]  /*70c0*/  IMAD.IADD R35, R222, 0x1, -R36 ;  /* 0x00000001de237824 */ /* 0x000fe200078e0a24 */
[----:B------:R-:W-:-:S02]  /*70d0*/  ISETP.GT.AND P0, PT, R205, R27, PT ;  /* 0x0000001bcd00720c */ /* 0x000fc40003f04270 */
[----:B------:R-:W-:Y:S02]  /*70e0*/  ISETP.GT.AND P3, PT, R157, R27, PT ;  /* 0x0000001b9d00720c */ /* 0x000fe40003f64270 */
[----:B-1----:R-:W-:Y:S01]  /*70f0*/  FSEL R22, R42, -INF , !P5 ;  /* 0xff8000002a167808 */ /* 0x002fe20006800000 */
[----:B------:R-:W-:Y:S01]  /*7100*/  IMAD.IADD R42, R155, 0x1, -R36 ;  /* 0x000000019b2a7824 */ /* 0x000fe200078e0a24 */
[C---:B------:R-:W-:Y:S02]  /*7110*/  ISETP.GE.AND P5, PT, R27.reuse, R220, PT ;  /* 0x000000dc1b00720c */ /* 0x040fe40003fa6270 */
[----:B------:R-:W-:Y:S02]  /*7120*/  FSEL R22, R22, -INF , !P2 ;  /* 0xff80000016167808 */ /* 0x000fe40005000000 */
[C---:B------:R-:W-:Y:S02]  /*7130*/  ISETP.GE.AND P4, PT, R27.reuse, R219, PT ;  /* 0x000000db1b00720c */ /* 0x040fe40003f86270 */
[----:B------:R-:W-:Y:S01]  /*7140*/  ISETP.GE.AND P2, PT, R27, R218, PT ;  /* 0x000000da1b00720c */ /* 0x000fe20003f46270 */
[----:B------:R-:W-:Y:S01]  /*7150*/  FMUL.FTZ R27, R23, UR5 ;  /* 0x00000005171b7c20 */ /* 0x000fe20008410000 */
[----:B------:R-:W-:Y:S01]  /*7160*/  IMAD.IADD R23, R152, 0x1, -R26 ;  /* 0x0000000198177824 */ /* 0x000fe200078e0a1a */
[----:B------:R-:W-:-:S02]  /*7170*/  IABS R34, R34 ;  /* 0x0000002200227213 */ /* 0x000fc40000000000 */
[----:B------:R-:W-:Y:S02]  /*7180*/  IABS R39, R39 ;  /* 0x0000002700277213 */ /* 0x000fe40000000000 */
[----:B------:R-:W-:Y:S01]  /*7190*/  IABS R26, R23 ;  /* 0x00000017001a7213 */ /* 0x000fe20000000000 */
[----:B------:R-:W-:Y:S01]  /*71a0*/  MUFU.TANH R27, R27 ;  /* 0x0000001b001b7308 */ /* 0x000fe20000002400 */
[----:B------:R-:W-:Y:S01]  /*71b0*/  IABS R23, R35 ;  /* 0x0000002300177213 */ /* 0x000fe20000000000 */
[----:B------:R-:W-:Y:S01]  /*71c0*/  FMUL.FTZ R35, R95, UR5 ;  /* 0x000000055f237c20 */ /* 0x000fe20008410000 */
[----:B------:R-:W-:Y:S02]  /*71d0*/  I2FP.F32.S32 R34, R34 ;  /* 0x0000002200227245 */ /* 0x000fe40000201400 */
[----:B------:R-:W-:Y:S02]  /*71e0*/  I2FP.F32.S32 R23, R23 ;  /* 0x0000001700177245 */ /* 0x000fe40000201400 */
[----:B------:R-:W-:Y:S01]  /*71f0*/  I2FP.F32.S32 R39, R39 ;  /* 0x0000002700277245 */ /* 0x000fe20000201400 */
[----:B--2---:R-:W-:Y:S01]  /*7200*/  FFMA.FTZ R46, R34, -UR6, R46 ;  /* 0x80000006222e7c23 */ /* 0x004fe2000801002e */
[----:B------:R-:W1:Y:S01]  /*7210*/  MUFU.TANH R35, R35 ;  /* 0x0000002300237308 */ /* 0x000e620000002400 */
[----:B------:R-:W-:Y:S01]  /*7220*/  FFMA.FTZ R47, R23, -UR6, R47 ;  /* 0x80000006172f7c23 */ /* 0x000fe2000801002f */
[----:B------:R-:W-:Y:S01]  /*7230*/  VIADD R23, R153, 0xffffffe8 ;  /* 0xffffffe899177836 */ /* 0x000fe20000000000 */
[----:B------:R-:W-:Y:S01]  /*7240*/  I2FP.F32.S32 R26, R26 ;  /* 0x0000001a001a7245 */ /* 0x000fe20000201400 */
[----:B------:R-:W-:Y:S01]  /*7250*/  FFMA.FTZ R98, R39, -UR6, R98 ;  /* 0x8000000627627c23 */ /* 0x000fe20008010062 */
[----:B------:R-:W-:Y:S01]  /*7260*/  IABS R42, R42 ;  /* 0x0000002a002a7213 */ /* 0x000fe20000000000 */
[----:B------:R-:W-:Y:S01]  /*7270*/  IMAD.IADD R39, R222, 0x1, -R23 ;  /* 0x00000001de277824 */ /* 0x000fe200078e0a17 */
[----:B------:R-:W-:Y:S01]  /*7280*/  FSEL R171, R46, -INF , !P3 ;  /* 0xff8000002eab7808 */ /* 0x000fe20005800000 */
[----:B------:R2:W3:Y:S01]  /*7290*/  MUFU.TANH R34, R21 ;  /* 0x0000001500227308 */ /* 0x0004e20000002400 */
[----:B------:R-:W-:Y:S01]  /*72a0*/  FFMA.FTZ R185, R26, -UR6, R185 ;  /* 0x800000061ab97c23 */ /* 0x000fe200080100b9 */
[----:B------:R-:W-:Y:S01]  /*72b0*/  VIADD R26, R156, 0x59 ;  /* 0x000000599c1a7836 */ /* 0x000fe20000000000 */
[----:B------:R-:W-:-:S02]  /*72c0*/  I2FP.F32.S32 R42, R42 ;  /* 0x0000002a002a7245 */ /* 0x000fc40000201400 */
[----:B------:R-:W-:Y:S02]  /*72d0*/  FSEL R98, R98, -INF , !P6 ;  /* 0xff80000062627808 */ /* 0x000fe40007000000 */
[----:B------:R-:W-:Y:S02]  /*72e0*/  IABS R39, R39 ;  /* 0x0000002700277213 */ /* 0x000fe40000000000 */
[-C--:B------:R-:W-:Y:S01]  /*72f0*/  ISETP.GT.AND P6, PT, R211, R26.reuse, PT ;  /* 0x0000001ad300720c */ /* 0x080fe20003fc4270 */
[----:B-1----:R-:W-:Y:S01]  /*7300*/  FFMA.FTZ R35, R42, -UR6, R35 ;  /* 0x800000062a237c23 */ /* 0x002fe20008010023 */
[----:B------:R-:W-:Y:S01]  /*7310*/  FSEL R98, R98, -INF , !P5 ;  /* 0xff80000062627808 */ /* 0x000fe20006800000 */
[----:B------:R-:W-:Y:S01]  /*7320*/  FMUL.FTZ R42, R89, UR5 ;  /* 0x00000005592a7c20 */ /* 0x000fe20008410000 */
[----:B------:R-:W-:Y:S02]  /*7330*/  FSEL R185, R185, -INF , !P0 ;  /* 0xff800000b9b97808 */ /* 0x000fe40004000000 */
[----:B------:R-:W-:Y:S01]  /*7340*/  ISETP.GT.AND P5, PT, R210, R26, PT ;  /* 0x0000001ad200720c */ /* 0x000fe20003fa4270 */
[--C-:B--2---:R-:W-:Y:S01]  /*7350*/  IMAD.IADD R21, R152, 0x1, -R36.reuse ;  /* 0x0000000198157824 */ /* 0x104fe200078e0a24 */
[----:B------:R-:W-:Y:S01]  /*7360*/  I2FP.F32.S32 R39, R39 ;  /* 0x0000002700277245 */ /* 0x000fe20000201400 */
[----:B------:R-:W-:Y:S01]  /*7370*/  IMAD.IADD R36, R77, 0x1, -R36 ;  /* 0x000000014d247824 */ /* 0x000fe200078e0a24 */
[----:B------:R-:W-:Y:S01]  /*7380*/  FSEL R185, R185, -INF , !P4 ;  /* 0xff800000b9b97808 */ /* 0x000fe20006000000 */
[----:B------:R-:W-:Y:S01]  /*7390*/  MUFU.TANH R42, R42 ;  /* 0x0000002a002a7308 */ /* 0x000fe20000002400 */
[----:B------:R-:W-:Y:S01]  /*73a0*/  IABS R21, R21 ;  /* 0x0000001500157213 */ /* 0x000fe20000000000 */
[----:B------:R-:W-:Y:S01]  /*73b0*/  FFMA.FTZ R39, R39, -UR6, R43 ;  /* 0x8000000627277c23 */ /* 0x000fe2000801002b */
[----:B------:R-:W-:-:S02]  /*73c0*/  IABS R36, R36 ;  /* 0x0000002400247213 */ /* 0x000fc40000000000 */
[----:B------:R-:W-:Y:S02]  /*73d0*/  I2FP.F32.S32 R46, R21 ;  /* 0x00000015002e7245 */ /* 0x000fe40000201400 */
[----:B------:R-:W-:Y:S02]  /*73e0*/  I2FP.F32.S32 R36, R36 ;  /* 0x0000002400247245 */ /* 0x000fe40000201400 */
[----:B------:R-:W-:Y:S01]  /*73f0*/  FSEL R21, R47, -INF , !P6 ;  /* 0xff8000002f157808 */ /* 0x000fe20007000000 */
[----:B---3--:R-:W-:Y:S01]  /*7400*/  FFMA.FTZ R46, R46, -UR6, R34 ;  /* 0x800000062e2e7c23 */ /* 0x008fe20008010022 */
[----:B------:R-:W-:Y:S01]  /*7410*/  VIADD R34, R156, 0x60 ;  /* 0x000000609c227836 */ /* 0x000fe20000000000 */
[----:B------:R-:W-:Y:S01]  /*7420*/  ISETP.GE.AND P6, PT, R26, R220, PT ;  /* 0x000000dc1a00720c */ /* 0x000fe20003fc6270 */
[----:B------:R-:W-:Y:S01]  /*7430*/  FFMA.FTZ R27, R36, -UR6, R27 ;  /* 0x80000006241b7c23 */ /* 0x000fe2000801001b */
[----:B------:R-:W-:Y:S01]  /*7440*/  FSEL R35, R35, -INF , !P5 ;  /* 0xff80000023237808 */ /* 0x000fe20006800000 */
[----:B------:R-:W-:Y:S01]  /*7450*/  IMAD.IADD R36, R152, 0x1, -R23 ;  /* 0x0000000198247824 */ /* 0x000fe200078e0a17 */
[----:B------:R-:W-:-:S02]  /*7460*/  ISETP.GT.AND P4, PT, R157, R26, PT ;  /* 0x0000001a9d00720c */ /* 0x000fc40003f84270 */
[----:B------:R-:W-:Y:S02]  /*7470*/  ISETP.GE.AND P3, PT, R26, R221, PT ;  /* 0x000000dd1a00720c */ /* 0x000fe40003f66270 */
[----:B------:R-:W-:Y:S02]  /*7480*/  ISETP.GT.AND P0, PT, R205, R26, PT ;  /* 0x0000001acd00720c */ /* 0x000fe40003f04270 */
[----:B------:R-:W-:Y:S02]  /*7490*/  ISETP.GT.AND P5, PT, R211, R34, PT ;  /* 0x00000022d300720c */ /* 0x000fe40003fa4270 */
[----:B------:R-:W-:Y:S01]  /*74a0*/  FSEL R200, R35, -INF , !P6 ;  /* 0xff80000023c87808 */ /* 0x000fe20007000000 */
[----:B------:R-:W-:Y:S01]  /*74b0*/  FMUL.FTZ R35, R16, UR5 ;  /* 0x0000000510237c20 */ /* 0x000fe20008410000 */
[----:B------:R-:W-:Y:S02]  /*74c0*/  FSEL R171, R171, -INF , !P2 ;  /* 0xff800000abab7808 */ /* 0x000fe40005000000 */
[----:B------:R-:W-:-:S02]  /*74d0*/  FSEL R21, R21, -INF , !P3 ;  /* 0xff80000015157808 */ /* 0x000fc40005800000 */
[----:B------:R-:W-:Y:S02]  /*74e0*/  FSEL R27, R27, -INF , !P4 ;  /* 0xff8000001b1b7808 */ /* 0x000fe40006000000 */
[C---:B------:R-:W-:Y:S02]  /*74f0*/  ISETP.GE.AND P2, PT, R26.reuse, R219, PT ;  /* 0x000000db1a00720c */ /* 0x040fe40003f46270 */
[----:B------:R-:W-:Y:S01]  /*7500*/  ISETP.GE.AND P3, PT, R26, R218, PT ;  /* 0x000000da1a00720c */ /* 0x000fe20003f66270 */
[----:B------:R-:W-:Y:S01]  /*7510*/  FMUL.FTZ R26, R90, UR5 ;  /* 0x000000055a1a7c20 */ /* 0x000fe20008410000 */
[----:B------:R-:W-:Y:S02]  /*7520*/  FSEL R46, R46, -INF , !P0 ;  /* 0xff8000002e2e7808 */ /* 0x000fe40004000000 */
[----:B------:R-:W-:Y:S02]  /*7530*/  ISETP.GE.AND P4, PT, R34, R221, PT ;  /* 0x000000dd2200720c */ /* 0x000fe40003f86270 */
[----:B------:R-:W-:Y:S01]  /*7540*/  FSEL R16, R39, -INF , !P5 ;  /* 0xff80000027107808 */ /* 0x000fe20006800000 */
[----:B------:R-:W-:Y:S01]  /*7550*/  MUFU.TANH R26, R26 ;  /* 0x0000001a001a7308 */ /* 0x000fe20000002400 */
[----:B------:R-:W-:Y:S01]  /*7560*/  FSEL R181, R46, -INF , !P2 ;  /* 0xff8000002eb57808 */ /* 0x000fe20005000000 */
[----:B------:R-:W-:Y:S01]  /*7570*/  IMAD.IADD R39, R155, 0x1, -R23 ;  /* 0x000000019b277824 */ /* 0x000fe200078e0a17 */
[----:B------:R-:W-:-:S02]  /*7580*/  FSEL R169, R27, -INF , !P3 ;  /* 0xff8000001ba97808 */ /* 0x000fc40005800000 */
[----:B------:R-:W-:Y:S02]  /*7590*/  FSEL R16, R16, -INF , !P4 ;  /* 0xff80000010107808 */ /* 0x000fe40006000000 */
[-C--:B------:R-:W-:Y:S01]  /*75a0*/  ISETP.GT.AND P6, PT, R210, R34.reuse, PT ;  /* 0x00000022d200720c */ /* 0x080fe20003fc4270 */
[----:B------:R1:W2:Y:S01]  /*75b0*/  MUFU.TANH R27, R35 ;  /* 0x00000023001b7308 */ /* 0x0002a20000002400 */
[-C--:B------:R-:W-:Y:S02]  /*75c0*/  ISETP.GT.AND P0, PT, R205, R34.reuse, PT ;  /* 0x00000022cd00720c */ /* 0x080fe40003f04270 */
[----:B------:R-:W-:Y:S02]  /*75d0*/  ISETP.GT.AND P2, PT, R157, R34, PT ;  /* 0x000000229d00720c */ /* 0x000fe40003f44270 */
[C---:B------:R-:W-:Y:S02]  /*75e0*/  ISETP.GE.AND P5, PT, R34.reuse, R220, PT ;  /* 0x000000dc2200720c */ /* 0x040fe40003fa6270 */
[----:B------:R-:W-:-:S02]  /*75f0*/  ISETP.GE.AND P3, PT, R34, R219, PT ;  /* 0x000000db2200720c */ /* 0x000fc40003f66270 */
[----:B------:R-:W-:Y:S01]  /*7600*/  ISETP.GE.AND P4, PT, R34, R218, PT ;  /* 0x000000da2200720c */ /* 0x000fe20003f86270 */
[----:B------:R-:W-:Y:S01]  /*7610*/  FMUL.FTZ R34, R18, UR5 ;  /* 0x0000000512227c20 */ /* 0x000fe20008410000 */
[----:B------:R-:W-:Y:S01]  /*7620*/  VIADD R18, R153, 0xffffffe9 ;  /* 0xffffffe999127836 */ /* 0x000fe20000000000 */
[----:B------:R-:W-:Y:S02]  /*7630*/  IABS R36, R36 ;  /* 0x0000002400247213 */ /* 0x000fe40000000000 */
[----:B------:R-:W-:Y:S02]  /*7640*/  IABS R39, R39 ;  /* 0x0000002700277213 */ /* 0x000fe40000000000 */
[----:B------:R-:W3:Y:S01]  /*7650*/  MUFU.TANH R34, R34 ;  /* 0x0000002200227308 */ /* 0x000ee20000002400 */
[----:B-1----:R-:W-:Y:S01]  /*7660*/  IMAD.IADD R35, R77, 0x1, -R23 ;  /* 0x000000014d237824 */ /* 0x002fe200078e0a17 */
[----:B------:R-:W-:Y:S01]  /*7670*/  I2FP.F32.S32 R36, R36 ;  /* 0x0000002400247245 */ /* 0x000fe20000201400 */
[----:B------:R-:W-:Y:S01]  /*7680*/  IMAD.IADD R23, R222, 0x1, -R18 ;  /* 0x00000001de177824 */ /* 0x000fe200078e0a12 */
[----:B------:R-:W-:-:S02]  /*7690*/  I2FP.F32.S32 R39, R39 ;  /* 0x0000002700277245 */ /* 0x000fc40000201400 */
[----:B------:R-:W-:Y:S01]  /*76a0*/  IABS R35, R35 ;  /* 0x0000002300237213 */ /* 0x000fe20000000000 */
[----:B--2---:R-:W-:Y:S01]  /*76b0*/  FFMA.FTZ R27, R36, -UR6, R27 ;  /* 0x80000006241b7c23 */ /* 0x004fe2000801001b */
[----:B------:R-:W-:Y:S01]  /*76c0*/  IABS R23, R23 ;  /* 0x0000001700177213 */ /* 0x000fe20000000000 */
[----:B------:R-:W-:Y:S01]  /*76d0*/  FFMA.FTZ R39, R39, -UR6, R26 ;  /* 0x8000000627277c23 */ /* 0x000fe2000801001a */
[----:B------:R-:W-:Y:S01]  /*76e0*/  I2FP.F32.S32 R35, R35 ;  /* 0x0000002300237245 */ /* 0x000fe20000201400 */
[----:B------:R-:W-:Y:S01]  /*76f0*/  VIADD R26, R156, 0x61 ;  /* 0x000000619c1a7836 */ /* 0x000fe20000000000 */
[----:B------:R-:W-:Y:S02]  /*7700*/  I2FP.F32.S32 R36, R23 ;  /* 0x0000001700247245 */ /* 0x000fe40000201400 */
[----:B------:R-:W1:Y:S01]  /*7710*/  MUFU.TANH R23, R91 ;  /* 0x0000005b00177308 */ /* 0x000e620000002400 */
[----:B------:R-:W-:Y:S01]  /*7720*/  FSEL R39, R39, -INF , !P6 ;  /* 0xff80000027277808 */ /* 0x000fe20007000000 */
[----:B---3--:R-:W-:Y:S01]  /*7730*/  FFMA.FTZ R34, R35, -UR6, R34 ;  /* 0x8000000623227c23 */ /* 0x008fe20008010022 */
[----:B------:R-:W-:-:S02]  /*7740*/  IMAD.IADD R35, R155, 0x1, -R18 ;  /* 0x000000019b237824 */ /* 0x000fc400078e0a12 */
[----:B------:R-:W-:Y:S01]  /*7750*/  FFMA.FTZ R42, R36, -UR6, R42 ;  /* 0x80000006242a7c23 */ /* 0x000fe2000801002a */
[----:B------:R-:W-:Y:S02]  /*7760*/  ISETP.GT.AND P6, PT, R211, R26, PT ;  /* 0x0000001ad300720c */ /* 0x000fe40003fc4270 */
[----:B------:R2:W-:Y:S01]  /*7770*/  MUFU.TANH R36, R17 ;  /* 0x0000001100247308 */ /* 0x0005e20000002400 */
[----:B------:R-:W-:Y:S02]  /*7780*/  IABS R35, R35 ;  /* 0x0000002300237213 */ /* 0x000fe40000000000 */
[----:B------:R-:W-:Y:S02]  /*7790*/  FSEL R34, R34, -INF , !P2 ;  /* 0xff80000022227808 */ /* 0x000fe40005000000 */
[----:B------:R-:W-:Y:S02]  /*77a0*/  FSEL R27, R27, -INF , !P0 ;  /* 0xff8000001b1b7808 */ /* 0x000fe40004000000 */
[----:B------:R-:W-:-:S02]  /*77b0*/  ISETP.GE.AND P2, PT, R26, R221, PT ;  /* 0x000000dd1a00720c */ /* 0x000fc40003f46270 */
[----:B------:R-:W-:Y:S01]  /*77c0*/  FSEL R168, R39, -INF , !P5 ;  /* 0xff80000027a87808 */ /* 0x000fe20006800000 */
[----:B------:R-:W-:Y:S01]  /*77d0*/  VIADD R39, R153, 0xfffffff0 ;  /* 0xfffffff099277836 */ /* 0x000fe20000000000 */
[----:B------:R-:W-:Y:S02]  /*77e0*/  FSEL R170, R27, -INF , !P3 ;  /* 0xff8000001baa7808 */ /* 0x000fe40005800000 */
[----:B------:R-:W-:Y:S01]  /*77f0*/  FSEL R131, R34, -INF , !P4 ;  /* 0xff80000022837808 */ /* 0x000fe20006000000 */
[----:B------:R-:W-:Y:S01]  /*7800*/  IMAD.IADD R27, R222, 0x1, -R39 ;  /* 0x00000001de1b7824 */ /* 0x000fe200078e0a27 */
[-C--:B------:R-:W-:Y:S01]  /*7810*/  ISETP.GT.AND P5, PT, R210, R26.reuse, PT ;  /* 0x0000001ad200720c */ /* 0x080fe20003fa4270 */
[----:B--2---:R-:W-:Y:S01]  /*7820*/  IMAD.MOV.U32 R17, RZ, RZ, R35 ;  /* 0x000000ffff117224 */ /* 0x004fe200078e0023 */
[-C--:B------:R-:W-:Y:S01]  /*7830*/  ISETP.GT.AND P0, PT, R205, R26.reuse, PT ;  /* 0x0000001acd00720c */ /* 0x080fe20003f04270 */
[----:B------:R2:W-:Y:S01]  /*7840*/  MUFU.TANH R35, R19 ;  /* 0x0000001300237308 */ /* 0x0005e20000002400 */
[----:B------:R-:W-:-:S02]  /*7850*/  ISETP.GT.AND P3, PT, R157, R26, PT ;  /* 0x0000001a9d00720c */ /* 0x000fc40003f64270 */
[----:B------:R-:W-:Y:S02]  /*7860*/  I2FP.F32.S32 R17, R17 ;  /* 0x0000001100117245 */ /* 0x000fe40000201400 */
[----:B------:R-:W-:Y:S02]  /*7870*/  ISETP.GE.AND P4, PT, R26, R219, PT ;  /* 0x000000db1a00720c */ /* 0x000fe40003f86270 */
[----:B------:R-:W-:Y:S01]  /*7880*/  IABS R27, R27 ;  /* 0x0000001b001b7213 */ /* 0x000fe20000000000 */
[----:B-1----:R-:W-:Y:S01]  /*7890*/  FFMA.FTZ R23, R17, -UR6, R23 ;  /* 0x8000000611177c23 */ /* 0x002fe20008010017 */
[----:B------:R-:W-:Y:S02]  /*78a0*/  FMUL.FTZ R17, R84, UR5 ;  /* 0x0000000554117c20 */ /* 0x000fe40008410000 */
[----:B------:R-:W-:Y:S02]  /*78b0*/  I2FP.F32.S32 R27, R27 ;  /* 0x0000001b001b7245 */ /* 0x000fe40000201400 */
[----:B------:R-:W-:Y:S01]  /*78c0*/  FSEL R189, R23, -INF , !P5 ;  /* 0xff80000017bd7808 */ /* 0x000fe20006800000 */
[----:B------:R-:W-:Y:S01]  /*78d0*/  VIADD R23, R153, 0xfffffff1 ;  /* 0xfffffff199177836 */ /* 0x000fe20000000000 */
[----:B------:R-:W1:Y:S01]  /*78e0*/  MUFU.TANH R17, R17 ;  /* 0x0000001100117308 */ /* 0x000e620000002400 */
[----:B--2---:R-:W-:Y:S01]  /*78f0*/  FMUL.FTZ R19, R12, UR5 ;  /* 0x000000050c137c20 */ /* 0x004fe20008410000 */
[----:B------:R-:W-:Y:S01]  /*7900*/  FSEL R12, R42, -INF , !P6 ;  /* 0xff8000002a0c7808 */ /* 0x000fe20007000000 */
[----:B------:R-:W-:Y:S01]  /*7910*/  IMAD.IADD R42, R155, 0x1, -R39 ;  /* 0x000000019b2a7824 */ /* 0x000fe200078e0a27 */
[----:B------:R-:W-:-:S02]  /*7920*/  ISETP.GE.AND P6, PT, R26, R220, PT ;  /* 0x000000dc1a00720c */ /* 0x000fc40003fc6270 */
[----:B------:R-:W-:Y:S02]  /*7930*/  FSEL R12, R12, -INF , !P2 ;  /* 0xff8000000c0c7808 */ /* 0x000fe40005000000 */
[----:B------:R2:W3:Y:S01]  /*7940*/  MUFU.TANH R34, R19 ;  /* 0x0000001300227308 */ /* 0x0004e20000002400 */
[----:B------:R-:W-:Y:S01]  /*7950*/  ISETP.GE.AND P2, PT, R26, R218, PT ;  /* 0x000000da1a00720c */ /* 0x000fe20003f46270 */
[--C-:B------:R-:W-:Y:S01]  /*7960*/  IMAD.IADD R26, R152, 0x1, -R18.reuse ;  /* 0x00000001981a7824 */ /* 0x100fe200078e0a12 */
[----:B------:R-:W-:Y:S01]  /*7970*/  IABS R42, R42 ;  /* 0x0000002a002a7213 */ /* 0x000fe20000000000 */
[----:B------:R-:W-:Y:S01]  /*7980*/  IMAD.IADD R18, R77, 0x1, -R18 ;  /* 0x000000014d127824 */ /* 0x000fe200078e0a12 */
[----:B------:R-:W-:Y:S02]  /*7990*/  FSEL R189, R189, -INF , !P6 ;  /* 0xff800000bdbd7808 */ /* 0x000fe40007000000 */
[----:B------:R-:W-:Y:S02]  /*79a0*/  IABS R26, R26 ;  /* 0x0000001a001a7213 */ /* 0x000fe40000000000 */
[----:B------:R-:W-:Y:S01]  /*79b0*/  IABS R18, R18 ;  /* 0x0000001200127213 */ /* 0x000fe20000000000 */
[----:B-1----:R-:W-:Y:S01]  /*79c0*/  FFMA.FTZ R27, R27, -UR6, R17 ;  /* 0x800000061b1b7c23 */ /* 0x002fe20008010011 */
[----:B------:R-:W-:Y:S01]  /*79d0*/  I2FP.F32.S32 R26, R26 ;  /* 0x0000001a001a7245 */ /* 0x000fe20000201400 */
[----:B------:R-:W-:Y:S01]  /*79e0*/  VIADD R17, R156, 0x71 ;  /* 0x000000719c117836 */ /* 0x000fe20000000000 */
[----:B------:R-:W-:-:S02]  /*79f0*/  I2FP.F32.S32 R18, R18 ;  /* 0x0000001200127245 */ /* 0x000fc40000201400 */
[----:B------:R-:W-:Y:S01]  /*7a00*/  I2FP.F32.S32 R42, R42 ;  /* 0x0000002a002a7245 */ /* 0x000fe20000201400 */
[----:B------:R-:W-:Y:S01]  /*7a10*/  FFMA.FTZ R36, R26, -UR6, R36 ;  /* 0x800000061a247c23 */ /* 0x000fe20008010024 */
[----:B--2---:R-:W-:Y:S02]  /*7a20*/  IMAD.IADD R19, R152, 0x1, -R39 ;  /* 0x0000000198137824 */ /* 0x004fe400078e0a27 */
[----:B------:R-:W-:Y:S01]  /*7a30*/  FFMA.FTZ R35, R18, -UR6, R35 ;  /* 0x8000000612237c23 */ /* 0x000fe20008010023 */
[----:B------:R-:W-:Y:S02]  /*7a40*/  VIADD R26, R156, 0x68 ;  /* 0x000000689c1a7836 */ /* 0x000fe40000000000 */
[----:B------:R-:W-:Y:S01]  /*7a50*/  FFMA.FTZ R173, R42, -UR6, R173 ;  /* 0x800000062aad7c23 */ /* 0x000fe200080100ad */
[----:B------:R-:W-:Y:S01]  /*7a60*/  FSEL R36, R36, -INF , !P0 ;  /* 0xff80000024247808 */ /* 0x000fe20004000000 */
[----:B------:R-:W-:Y:S01]  /*7a70*/  IMAD.IADD R39, R77, 0x1, -R39 ;  /* 0x000000014d277824 */ /* 0x000fe200078e0a27 */
[----:B------:R-:W-:Y:S01]  /*7a80*/  FSEL R35, R35, -INF , !P3 ;  /* 0xff80000023237808 */ /* 0x000fe20005800000 */
[----:B------:R-:W-:Y:S01]  /*7a90*/  VIADD R18, R156, 0x70 ;  /* 0x000000709c127836 */ /* 0x000fe20000000000 */
[----:B------:R-:W-:-:S02]  /*7aa0*/  IABS R19, R19 ;  /* 0x0000001300137213 */ /* 0x000fc40000000000 */
[----:B------:R-:W-:Y:S01]  /*7ab0*/  FSEL R125, R35, -INF , !P2 ;  /* 0xff800000237d7808 */ /* 0x000fe20005000000 */
[----:B------:R-:W-:Y:S01]  /*7ac0*/  FMUL.FTZ R35, R14, UR5 ;  /* 0x000000050e237c20 */ /* 0x000fe20008410000 */
[-C--:B------:R-:W-:Y:S02]  /*7ad0*/  ISETP.GT.AND P5, PT, R211, R26.reuse, PT ;  /* 0x0000001ad300720c */ /* 0x080fe40003fa4270 */
[----:B------:R-:W-:Y:S02]  /*7ae0*/  I2FP.F32.S32 R19, R19 ;  /* 0x0000001300137245 */ /* 0x000fe40000201400 */
[----:B------:R-:W-:Y:S01]  /*7af0*/  ISETP.GT.AND P0, PT, R210, R26, PT ;  /* 0x0000001ad200720c */ /* 0x000fe20003f04270 */
[----:B------:R-:W1:Y:S01]  /*7b00*/  MUFU.TANH R35, R35 ;  /* 0x0000002300237308 */ /* 0x000e620000002400 */
[----:B------:R-:W-:Y:S01]  /*7b10*/  FSEL R167, R36, -INF , !P4 ;  /* 0xff80000024a77808 */ /* 0x000fe20006000000 */
[----:B---3--:R-:W-:Y:S01]  /*7b20*/  FFMA.FTZ R34, R19, -UR6, R34 ;  /* 0x8000000613227c23 */ /* 0x008fe20008010022 */
[----:B------:R-:W-:Y:S01]  /*7b30*/  ISETP.GE.AND P4, PT, R26, R221, PT ;  /* 0x000000dd1a00720c */ /* 0x000fe20003f86270 */
[----:B------:R-:W-:Y:S01]  /*7b40*/  IMAD.IADD R36, R222, 0x1, -R23 ;  /* 0x00000001de247824 */ /* 0x000fe200078e0a17 */
[----:B------:R-:W-:Y:S01]  /*7b50*/  FSEL R27, R27, -INF , !P5 ;  /* 0xff8000001b1b7808 */ /* 0x000fe20006800000 */
[C---:B------:R-:W-:Y:S01]  /*7b60*/  VIADD R19, R156.reuse, 0x69 ;  /* 0x000000699c137836 */ /* 0x040fe20000000000 */
[----:B------:R-:W-:Y:S01]  /*7b70*/  FSEL R173, R173, -INF , !P0 ;  /* 0xff800000adad7808 */ /* 0x000fe20004000000 */
[----:B------:R-:W-:Y:S01]  /*7b80*/  VIADD R156, R156, 0x79 ;  /* 0x000000799c9c7836 */ /* 0x000fe20000000000 */
[----:B------:R-:W-:Y:S01]  /*7b90*/  FSEL R14, R27, -INF , !P4 ;  /* 0xff8000001b0e7808 */ /* 0x000fe20006000000 */
[----:B------:R-:W-:Y:S01]  /*7ba0*/  FMUL.FTZ R27, R85, UR5 ;  /* 0x00000005551b7c20 */ /* 0x000fe20008410000 */
[----:B------:R-:W-:-:S02]  /*7bb0*/  ISETP.GE.AND P0, PT, R26, R220, PT ;  /* 0x000000dc1a00720c */ /* 0x000fc40003f06270 */
[----:B------:R-:W-:Y:S02]  /*7bc0*/  ISETP.GT.AND P6, PT, R205, R26, PT ;  /* 0x0000001acd00720c */ /* 0x000fe40003fc4270 */
[----:B------:R-:W-:Y:S01]  /*7bd0*/  FSEL R173, R173, -INF , !P0 ;  /* 0xff800000adad7808 */ /* 0x000fe20004000000 */
[----:B------:R-:W2:Y:S01]  /*7be0*/  MUFU.TANH R27, R27 ;  /* 0x0000001b001b7308 */ /* 0x000ea20000002400 */
[----:B------:R-:W-:Y:S02]  /*7bf0*/  IABS R39, R39 ;  /* 0x0000002700277213 */ /* 0x000fe40000000000 */
[----:B------:R-:W-:Y:S02]  /*7c00*/  ISETP.GE.AND P0, PT, R26, R219, PT ;  /* 0x000000db1a00720c */ /* 0x000fe40003f06270 */
[----:B------:R-:W-:Y:S02]  /*7c10*/  FSEL R34, R34, -INF , !P6 ;  /* 0xff80000022227808 */ /* 0x000fe40007000000 */
[----:B------:R-:W-:-:S02]  /*7c20*/  IABS R36, R36 ;  /* 0x0000002400247213 */ /* 0x000fc40000000000 */
[----:B------:R-:W-:Y:S02]  /*7c30*/  I2FP.F32.S32 R39, R39 ;  /* 0x0000002700277245 */ /* 0x000fe40000201400 */
[----:B------:R-:W-:Y:S01]  /*7c40*/  FSEL R166, R34, -INF , !P0 ;  /* 0xff80000022a67808 */ /* 0x000fe20004000000 */
[----:B------:R-:W-:Y:S01]  /*7c50*/  IMAD.MOV.U32 R34, RZ, RZ, R36 ;  /* 0x000000ffff227224 */ /* 0x000fe200078e0024 */
[----:B------:R-:W-:Y:S01]  /*7c60*/  ISETP.GT.AND P3, PT, R157, R26, PT ;  /* 0x0000001a9d00720c */ /* 0x000fe20003f64270 */
[----:B-1----:R-:W-:Y:S01]  /*7c70*/  FFMA.FTZ R35, R39, -UR6, R35 ;  /* 0x8000000627237c23 */ /* 0x002fe20008010023 */
[----:B------:R-:W-:Y:S01]  /*7c80*/  IMAD.IADD R36, R155, 0x1, -R23 ;  /* 0x000000019b247824 */ /* 0x000fe200078e0a17 */
[----:B------:R-:W-:Y:S02]  /*7c90*/  ISETP.GT.AND P5, PT, R157, R19, PT ;  /* 0x000000139d00720c */ /* 0x000fe40003fa4270 */
[----:B------:R-:W-:Y:S02]  /*7ca0*/  I2FP.F32.S32 R39, R34 ;  /* 0x0000002200277245 */ /* 0x000fe40000201400 */
[----:B------:R-:W1:Y:S01]  /*7cb0*/  MUFU.TANH R34, R87 ;  /* 0x0000005700227308 */ /* 0x000e620000002400 */
[----:B------:R-:W-:-:S02]  /*7cc0*/  FSEL R35, R35, -INF , !P3 ;  /* 0xff80000023237808 */ /* 0x000fc40005800000 */
[----:B------:R-:W-:Y:S01]  /*7cd0*/  ISETP.GE.AND P3, PT, R26, R218, PT ;  /* 0x000000da1a00720c */ /* 0x000fe20003f66270 */
[----:B------:R-:W-:Y:S01]  /*7ce0*/  IMAD.IADD R26, R152, 0x1, -R23 ;  /* 0x00000001981a7824 */ /* 0x000fe200078e0a17 */
[----:B------:R-:W-:Y:S01]  /*7cf0*/  IABS R36, R36 ;  /* 0x0000002400247213 */ /* 0x000fe20000000000 */
[----:B--2---:R-:W-:Y:S01]  /*7d00*/  FFMA.FTZ R39, R39, -UR6, R27 ;  /* 0x8000000627277c23 */ /* 0x004fe2000801001b */
[----:B------:R-:W-:Y:S01]  /*7d10*/  FSEL R130, R35, -INF , !P3 ;  /* 0xff80000023827808 */ /* 0x000fe20005800000 */
[----:B------:R2:W3:Y:S01]  /*7d20*/  MUFU.TANH R27, R13 ;  /* 0x0000000d001b7308 */ /* 0x0004e20000002400 */
[----:B------:R-:W-:Y:S02]  /*7d30*/  IABS R26, R26 ;  /* 0x0000001a001a7213 */ /* 0x000fe40000000000 */
[----:B------:R-:W-:Y:S02]  /*7d40*/  I2FP.F32.S32 R124, R36 ;  /* 0x00000024007c7245 */ /* 0x000fe40000201400 */
[----:B------:R-:W-:Y:S01]  /*7d50*/  ISETP.GT.AND P3, PT, R211, R19, PT ;  /* 0x00000013d300720c */ /* 0x000fe20003f64270 */
[----:B------:R-:W-:Y:S01]  /*7d60*/  IMAD.MOV.U32 R35, RZ, RZ, R26 ;  /* 0x000000ffff237224 */ /* 0x000fe200078e001a */
[----:B------:R-:W-:Y:S01]  /*7d70*/  ISETP.GT.AND P2, PT, R157, R18, PT ;  /* 0x000000129d00720c */ /* 0x000fe20003f44270 */
[----:B------:R-:W-:Y:S01]  /*7d80*/  MUFU.TANH R26, R82 ;  /* 0x00000052001a7308 */ /* 0x000fe20000002400 */
[----:B-1----:R-:W-:Y:S01]  /*7d90*/  FFMA.FTZ R124, R124, -UR6, R34 ;  /* 0x800000067c7c7c23 */ /* 0x002fe20008010022 */
[----:B------:R-:W-:Y:S01]  /*7da0*/  FMUL.FTZ R34, R15, UR5 ;  /* 0x000000050f227c20 */ /* 0x000fe20008410000 */
[----:B------:R-:W-:-:S02]  /*7db0*/  I2FP.F32.S32 R35, R35 ;  /* 0x0000002300237245 */ /* 0x000fc40000201400 */
[C---:B------:R-:W-:Y:S02]  /*7dc0*/  ISETP.GT.AND P4, PT, R157.reuse, R17, PT ;  /* 0x000000119d00720c */ /* 0x040fe40003f84270 */
[----:B------:R-:W-:Y:S01]  /*7dd0*/  ISETP.GT.AND P6, PT, R157, R154, PT ;  /* 0x0000009a9d00720c */ /* 0x000fe20003fc4270 */
[----:B------:R-:W1:Y:S01]  /*7de0*/  MUFU.TANH R34, R34 ;  /* 0x0000002200227308 */ /* 0x000e620000002400 */
[----:B--2---:R-:W-:Y:S01]  /*7df0*/  FSEL R13, R39, -INF , !P3 ;  /* 0xff800000270d7808 */ /* 0x004fe20005800000 */
[----:B---3--:R-:W-:Y:S01]  /*7e00*/  FFMA.FTZ R27, R35, -UR6, R27 ;  /* 0x80000006231b7c23 */ /* 0x008fe2000801001b */
[----:B------:R-:W-:Y:S01]  /*7e10*/  ISETP.GE.AND P3, PT, R19, R221, PT ;  /* 0x000000dd1300720c */ /* 0x000fe20003f66270 */
[----:B------:R-:W-:Y:S01]  /*7e20*/  IMAD.IADD R35, R77, 0x1, -R23 ;  /* 0x000000014d237824 */ /* 0x000fe200078e0a17 */
[----:B------:R-:W-:Y:S02]  /*7e30*/  ISETP.GT.AND P0, PT, R157, R156, PT ;  /* 0x0000009c9d00720c */ /* 0x000fe40003f04270 */
[----:B------:R-:W-:Y:S01]  /*7e40*/  FSEL R13, R13, -INF , !P3 ;  /* 0xff8000000d0d7808 */ /* 0x000fe20005800000 */
[----:B------:R2:W3:Y:S01]  /*7e50*/  MUFU.TANH R15, R8 ;  /* 0x00000008000f7308 */ /* 0x0004e20000002400 */
[----:B------:R-:W-:-:S02]  /*7e60*/  ISETP.GT.AND P3, PT, R210, R19, PT ;  /* 0x00000013d200720c */ /* 0x000fc40003f64270 */
[----:B------:R-:W-:Y:S02]  /*7e70*/  IABS R35, R35 ;  /* 0x0000002300237213 */ /* 0x000fe40000000000 */
[----:B------:R-:W-:Y:S02]  /*7e80*/  FSEL R124, R124, -INF , !P3 ;  /* 0xff8000007c7c7808 */ /* 0x000fe40005800000 */
[----:B------:R-:W-:Y:S02]  /*7e90*/  ISETP.GE.AND P3, PT, R19, R220, PT ;  /* 0x000000dc1300720c */ /* 0x000fe40003f66270 */
[----:B------:R-:W-:Y:S02]  /*7ea0*/  I2FP.F32.S32 R35, R35 ;  /* 0x0000002300237245 */ /* 0x000fe40000201400 */
[----:B------:R-:W-:Y:S02]  /*7eb0*/  FSEL R124, R124, -INF , !P3 ;  /* 0xff8000007c7c7808 */ /* 0x000fe40005800000 */
[----:B------:R-:W-:Y:S01]  /*7ec0*/  ISETP.GT.AND P3, PT, R205, R19, PT ;  /* 0x00000013cd00720c */ /* 0x000fe20003f64270 */
[----:B-1----:R-:W-:Y:S01]  /*7ed0*/  FFMA.FTZ R34, R35, -UR6, R34 ;  /* 0x8000000623227c23 */ /* 0x002fe20008010022 */
[----:B--2---:R-:W-:-:S02]  /*7ee0*/  VIADD R8, R153, 0xfffffff8 ;  /* 0xfffffff899087836 */ /* 0x004fc40000000000 */
[----:B------:R-:W-:Y:S02]  /*7ef0*/  FSEL R27, R27, -INF , !P3 ;  /* 0xff8000001b1b7808 */ /* 0x000fe40005800000 */
[----:B------:R-:W-:Y:S01]  /*7f00*/  ISETP.GE.AND P3, PT, R19, R219, PT ;  /* 0x000000db1300720c */ /* 0x000fe20003f66270 */
[--C-:B------:R-:W-:Y:S01]  /*7f10*/  IMAD.IADD R36, R152, 0x1, -R8.reuse ;  /* 0x0000000198247824 */ /* 0x100fe200078e0a08 */
[----:B------:R-:W-:Y:S01]  /*7f20*/  FSEL R34, R34, -INF , !P5 ;  /* 0xff80000022227808 */ /* 0x000fe20006800000 */
[--C-:B------:R-:W-:Y:S01]  /*7f30*/  IMAD.IADD R39, R222, 0x1, -R8.reuse ;  /* 0x00000001de277824 */ /* 0x100fe200078e0a08 */
[----:B------:R-:W-:Y:S01]  /*7f40*/  FSEL R172, R27, -INF , !P3 ;  /* 0xff8000001bac7808 */ /* 0x000fe20005800000 */
[--C-:B------:R-:W-:Y:S01]  /*7f50*/  IMAD.IADD R23, R155, 0x1, -R8.reuse ;  /* 0x000000019b177824 */ /* 0x100fe200078e0a08 */
[----:B------:R-:W-:Y:S01]  /*7f60*/  IABS R36, R36 ;  /* 0x0000002400247213 */ /* 0x000fe20000000000 */
[----:B------:R-:W-:Y:S01]  /*7f70*/  IMAD.IADD R27, R77, 0x1, -R8 ;  /* 0x000000014d1b7824 */ /* 0x000fe200078e0a08 */
[----:B------:R-:W-:-:S02]  /*7f80*/  IABS R39, R39 ;  /* 0x0000002700277213 */ /* 0x000fc40000000000 */
[----:B------:R-:W-:Y:S02]  /*7f90*/  IABS R23, R23 ;  /* 0x0000001700177213 */ /* 0x000fe40000000000 */
[----:B------:R-:W-:Y:S02]  /*7fa0*/  I2FP.F32.S32 R36, R36 ;  /* 0x0000002400247245 */ /* 0x000fe40000201400 */
[----:B------:R-:W-:Y:S02]  /*7fb0*/  I2FP.F32.S32 R39, R39 ;  /* 0x0000002700277245 */ /* 0x000fe40000201400 */
[----:B------:R-:W-:Y:S01]  /*7fc0*/  I2FP.F32.S32 R23, R23 ;  /* 0x0000001700177245 */ /* 0x000fe20000201400 */
[----:B---3--:R-:W-:Y:S01]  /*7fd0*/  FFMA.FTZ R36, R36, -UR6, R15 ;  /* 0x8000000624247c23 */ /* 0x008fe2000801000f */
[----:B------:R-:W-:Y:S01]  /*7fe0*/  ISETP.GE.AND P3, PT, R19, R218, PT ;  /* 0x000000da1300720c */ /* 0x000fe20003f66270 */
[----:B------:R-:W-:Y:S01]  /*7ff0*/  FFMA.FTZ R39, R39, -UR6, R80 ;  /* 0x8000000627277c23 */ /* 0x000fe20008010050 */
[----:B------:R-:W-:Y:S01]  /*8000*/  VIADD R15, R153, 0xfffffff9 ;  /* 0xfffffff9990f7836 */ /* 0x000fe20000000000 */
[-C--:B------:R-:W-:Y:S01]  /*8010*/  ISETP.GT.AND P5, PT, R211, R18.reuse, PT ;  /* 0x00000012d300720c */ /* 0x080fe20003fa4270 */
[----:B------:R-:W-:Y:S01]  /*8020*/  FFMA.FTZ R23, R23, -UR6, R26 ;  /* 0x8000000617177c23 */ /* 0x000fe2000801001a */
[----:B------:R-:W-:Y:S01]  /*8030*/  IABS R27, R27 ;  /* 0x0000001b001b7213 */ /* 0x000fe20000000000 */
[--C-:B------:R-:W-:Y:S01]  /*8040*/  IMAD.IADD R26, R222, 0x1, -R15.reuse ;  /* 0x00000001de1a7824 */ /* 0x100fe200078e0a0f */
[----:B------:R-:W-:Y:S01]  /*8050*/  FSEL R129, R34, -INF , !P3 ;  /* 0xff80000022817808 */ /* 0x000fe20005800000 */
[----:B------:R-:W-:Y:S01]  /*8060*/  IMAD.IADD R19, R155, 0x1, -R15 ;  /* 0x000000019b137824 */ /* 0x000fe200078e0a0f */
[----:B------:R-:W-:-:S02]  /*8070*/  ISETP.GT.AND P3, PT, R210, R18, PT ;  /* 0x00000012d200720c */ /* 0x000fc40003f64270 */
[----:B------:R-:W-:Y:S02]  /*8080*/  FSEL R8, R39, -INF , !P5 ;  /* 0xff80000027087808 */ /* 0x000fe40006800000 */
[----:B------:R-:W-:Y:S02]  /*8090*/  ISETP.GE.AND P5, PT, R18, R221, PT ;  /* 0x000000dd1200720c */ /* 0x000fe40003fa6270 */
[----:B------:R-:W-:Y:S02]  /*80a0*/  I2FP.F32.S32 R27, R27 ;  /* 0x0000001b001b7245 */ /* 0x000fe40000201400 */
[----:B------:R-:W-:Y:S02]  /*80b0*/  IABS R26, R26 ;  /* 0x0000001a001a7213 */ /* 0x000fe40000000000 */
[----:B------:R-:W-:Y:S01]  /*80c0*/  FSEL R23, R23, -INF , !P3 ;  /* 0xff80000017177808 */ /* 0x000fe20005800000 */
[----:B------:R-:W-:Y:S01]  /*80d0*/  FFMA.FTZ R10, R27, -UR6, R10 ;  /* 0x800000061b0a7c23 */ /* 0x000fe2000801000a */
[----:B------:R-:W-:-:S02]  /*80e0*/  FSEL R8, R8, -INF , !P5 ;  /* 0xff80000008087808 */ /* 0x000fc40006800000 */
[----:B------:R-:W-:Y:S02]  /*80f0*/  IABS R19, R19 ;  /* 0x0000001300137213 */ /* 0x000fe40000000000 */
[----:B------:R-:W-:Y:S02]  /*8100*/  ISETP.GE.AND P3, PT, R18, R220, PT ;  /* 0x000000dc1200720c */ /* 0x000fe40003f66270 */
[----:B------:R-:W-:Y:S02]  /*8110*/  ISETP.GT.AND P5, PT, R205, R18, PT ;  /* 0x00000012cd00720c */ /* 0x000fe40003fa4270 */
[----:B------:R-:W-:Y:S02]  /*8120*/  I2FP.F32.S32 R26, R26 ;  /* 0x0000001a001a7245 */ /* 0x000fe40000201400 */
[----:B------:R-:W-:Y:S01]  /*8130*/  FSEL R104, R23, -INF , !P3 ;  /* 0xff80000017687808 */ /* 0x000fe20005800000 */
[----:B------:R-:W-:Y:S01]  /*8140*/  IMAD.IADD R23, R152, 0x1, -R15 ;  /* 0x0000000198177824 */ /* 0x000fe200078e0a0f */
[----:B------:R-:W-:Y:S01]  /*8150*/  I2FP.F32.S32 R19, R19 ;  /* 0x0000001300137245 */ /* 0x000fe20000201400 */
[----:B------:R-:W-:Y:S01]  /*8160*/  FFMA.FTZ R26, R26, -UR6, R81 ;  /* 0x800000061a1a7c23 */ /* 0x000fe20008010051 */
[----:B------:R-:W-:Y:S01]  /*8170*/  ISETP.GE.AND P3, PT, R18, R219, PT ;  /* 0x000000db1200720c */ /* 0x000fe20003f66270 */
[----:B------:R-:W-:Y:S01]  /*8180*/  IMAD.IADD R15, R77, 0x1, -R15 ;  /* 0x000000014d0f7824 */ /* 0x000fe200078e0a0f */
[----:B------:R-:W-:Y:S01]  /*8190*/  FSEL R36, R36, -INF , !P5 ;  /* 0xff80000024247808 */ /* 0x000fe20006800000 */
[----:B------:R-:W-:Y:S01]  /*81a0*/  FFMA.FTZ R19, R19, -UR6, R83 ;  /* 0x8000000613137c23 */ /* 0x000fe20008010053 */
[----:B------:R-:W-:-:S02]  /*81b0*/  ISETP.GE.AND P5, PT, R18, R218, PT ;  /* 0x000000da1200720c */ /* 0x000fc40003fa6270 */
[----:B------:R-:W-:Y:S01]  /*81c0*/  FSEL R10, R10, -INF , !P2 ;  /* 0xff8000000a0a7808 */ /* 0x000fe20005000000 */
[----:B------:R1:W2:Y:S01]  /*81d0*/  MUFU.TANH R18, R9 ;  /* 0x0000000900127308 */ /* 0x0002a20000002400 */
[----:B------:R-:W-:Y:S02]  /*81e0*/  FSEL R126, R36, -INF , !P3 ;  /* 0xff800000247e7808 */ /* 0x000fe40005800000 */
[-C--:B------:R-:W-:Y:S02]  /*81f0*/  ISETP.GT.AND P2, PT, R211, R17.reuse, PT ;  /* 0x00000011d300720c */ /* 0x080fe40003f44270 */
[----:B------:R-:W-:Y:S02]  /*8200*/  ISETP.GT.AND P3, PT, R210, R17, PT ;  /* 0x00000011d200720c */ /* 0x000fe40003f64270 */
[----:B------:R-:W-:Y:S01]  /*8210*/  FSEL R116, R10, -INF , !P5 ;  /* 0xff8000000a747808 */ /* 0x000fe20006800000 */
[----:B------:R-:W-:Y:S01]  /*8220*/  FMUL.FTZ R10, R70, UR5 ;  /* 0x00000005460a7c20 */ /* 0x000fe20008410000 */
[----:B------:R-:W-:-:S02]  /*8230*/  ISETP.GE.AND P5, PT, R17, R221, PT ;  /* 0x000000dd1100720c */ /* 0x000fc40003fa6270 */
[----:B------:R-:W-:Y:S02]  /*8240*/  FSEL R19, R19, -INF , !P3 ;  /* 0xff80000013137808 */ /* 0x000fe40005800000 */
[C---:B------:R-:W-:Y:S01]  /*8250*/  ISETP.GE.AND P3, PT, R17.reuse, R219, PT ;  /* 0x000000db1100720c */ /* 0x040fe20003f66270 */
[----:B------:R-:W3:Y:S01]  /*8260*/  MUFU.TANH R10, R10 ;  /* 0x0000000a000a7308 */ /* 0x000ee20000002400 */
[----:B------:R-:W-:Y:S02]  /*8270*/  IABS R15, R15 ;  /* 0x0000000f000f7213 */ /* 0x000fe40000000000 */
[----:B-1----:R-:W-:Y:S02]  /*8280*/  FSEL R9, R26, -INF , !P2 ;  /* 0xff8000001a097808 */ /* 0x002fe40005000000 */
[----:B------:R-:W-:Y:S02]  /*8290*/  ISETP.GE.AND P2, PT, R17, R220, PT ;  /* 0x000000dc1100720c */ /* 0x000fe40003f46270 */
[----:B------:R-:W-:-:S02]  /*82a0*/  FSEL R9, R9, -INF , !P5 ;  /* 0xff80000009097808 */ /* 0x000fc40006800000 */
[----:B------:R-:W-:Y:S01]  /*82b0*/  FSEL R105, R19, -INF , !P2 ;  /* 0xff80000013697808 */ /* 0x000fe20005000000 */
[--C-:B------:R-:W-:Y:S01]  /*82c0*/  IMAD.IADD R19, R222, 0x1, -R153.reuse ;  /* 0x00000001de137824 */ /* 0x100fe200078e0a99 */
[----:B------:R-:W-:Y:S02]  /*82d0*/  ISETP.GT.AND P5, PT, R205, R17, PT ;  /* 0x00000011cd00720c */ /* 0x000fe40003fa4270 */
[----:B------:R-:W-:Y:S01]  /*82e0*/  ISETP.GE.AND P2, PT, R17, R218, PT ;  /* 0x000000da1100720c */ /* 0x000fe20003f46270 */
[----:B------:R-:W-:Y:S01]  /*82f0*/  IMAD.IADD R17, R155, 0x1, -R153 ;  /* 0x000000019b117824 */ /* 0x000fe200078e0a99 */
[----:B------:R-:W-:Y:S02]  /*8300*/  IABS R23, R23 ;  /* 0x0000001700177213 */ /* 0x000fe40000000000 */
[----:B------:R-:W-:Y:S02]  /*8310*/  I2FP.F32.S32 R15, R15 ;  /* 0x0000000f000f7245 */ /* 0x000fe40000201400 */
[----:B------:R-:W-:-:S02]  /*8320*/  IABS R17, R17 ;  /* 0x0000001100117213 */ /* 0x000fc40000000000 */
[----:B------:R-:W-:Y:S01]  /*8330*/  I2FP.F32.S32 R23, R23 ;  /* 0x0000001700177245 */ /* 0x000fe20000201400 */
[----:B------:R-:W-:Y:S01]  /*8340*/  FFMA.FTZ R11, R15, -UR6, R11 ;  /* 0x800000060f0b7c23 */ /* 0x000fe2000801000b */
[----:B------:R-:W-:Y:S01]  /*8350*/  IABS R19, R19 ;  /* 0x0000001300137213 */ /* 0x000fe20000000000 */
[----:B------:R-:W-:Y:S01]  /*8360*/  VIADD R15, R153, 0x1 ;  /* 0x00000001990f7836 */ /* 0x000fe20000000000 */
[----:B------:R-:W-:Y:S01]  /*8370*/  I2FP.F32.S32 R17, R17 ;  /* 0x0000001100117245 */ /* 0x000fe20000201400 */
[----:B--2---:R-:W-:Y:S01]  /*8380*/  FFMA.FTZ R18, R23, -UR6, R18 ;  /* 0x8000000617127c23 */ /* 0x004fe20008010012 */
[----:B------:R-:W-:Y:S02]  /*8390*/  I2FP.F32.S32 R19, R19 ;  /* 0x0000001300137245 */ /* 0x000fe40000201400 */
[----:B------:R-:W-:Y:S01]  /*83a0*/  FSEL R11, R11, -INF , !P4 ;  /* 0xff8000000b0b7808 */ /* 0x000fe20006000000 */
[----:B---3--:R-:W-:Y:S01]  /*83b0*/  FFMA.FTZ R10, R17, -UR6, R10 ;  /* 0x80000006110a7c23 */ /* 0x008fe2000801000a */
[----:B------:R-:W-:Y:S01]  /*83c0*/  FSEL R123, R18, -INF , !P5 ;  /* 0xff800000127b7808 */ /* 0x000fe20006800000 */
[----:B------:R1:W-:Y:S01]  /*83d0*/  MUFU.TANH R17, R4 ;  /* 0x0000000400117308 */ /* 0x0003e20000002400 */
[----:B------:R-:W-:Y:S01]  /*83e0*/  FFMA.FTZ R19, R19, -UR6, R68 ;  /* 0x8000000613137c23 */ /* 0x000fe20008010044 */
[----:B------:R-:W-:-:S02]  /*83f0*/  ISETP.GT.AND P5, PT, R211, R154, PT ;  /* 0x0000009ad300720c */ /* 0x000fc40003fa4270 */
[----:B------:R-:W-:Y:S02]  /*8400*/  FSEL R114, R11, -INF , !P2 ;  /* 0xff8000000b727808 */ /* 0x000fe40005000000 */
[----:B------:R-:W-:Y:S02]  /*8410*/  ISETP.GE.AND P2, PT, R154, R221, PT ;  /* 0x000000dd9a00720c */ /* 0x000fe40003f46270 */
[----:B------:R-:W-:Y:S01]  /*8420*/  FSEL R19, R19, -INF , !P5 ;  /* 0xff80000013137808 */ /* 0x000fe20006800000 */
[----:B------:R-:W2:Y:S01]  /*8430*/  MUFU.TANH R18, R71 ;  /* 0x0000004700127308 */ /* 0x000ea20000002400 */
[----:B------:R-:W-:Y:S02]  /*8440*/  FSEL R123, R123, -INF , !P3 ;  /* 0xff8000007b7b7808 */ /* 0x000fe40005800000 */
[-C--:B------:R-:W-:Y:S02]  /*8450*/  ISETP.GT.AND P3, PT, R210, R154.reuse, PT ;  /* 0x0000009ad200720c */ /* 0x080fe40003f64270 */
[----:B------:R-:W-:-:S02]  /*8460*/  ISETP.GT.AND P4, PT, R205, R154, PT ;  /* 0x0000009acd00720c */ /* 0x000fc40003f84270 */
[----:B------:R-:W-:Y:S01]  /*8470*/  ISETP.GE.AND P5, PT, R154, R220, PT ;  /* 0x000000dc9a00720c */ /* 0x000fe20003fa6270 */
[----:B-1----:R-:W-:Y:S01]  /*8480*/  IMAD.IADD R4, R155, 0x1, -R15 ;  /* 0x000000019b047824 */ /* 0x002fe200078e0a0f */
[----:B------:R-:W-:Y:S02]  /*8490*/  FSEL R10, R10, -INF , !P3 ;  /* 0xff8000000a0a7808 */ /* 0x000fe40005800000 */
[----:B------:R-:W-:Y:S02]  /*84a0*/  ISETP.GE.AND P3, PT, R154, R218, PT ;  /* 0x000000da9a00720c */ /* 0x000fe40003f66270 */
[----:B------:R-:W-:Y:S02]  /*84b0*/  IABS R4, R4 ;  /* 0x0000000400047213 */ /* 0x000fe40000000000 */
[----:B------:R-:W-:Y:S02]  /*84c0*/  FSEL R102, R10, -INF , !P5 ;  /* 0xff8000000a667808 */ /* 0x000fe40006800000 */
[----:B------:R-:W-:-:S02]  /*84d0*/  I2FP.F32.S32 R11, R4 ;  /* 0x00000004000b7245 */ /* 0x000fc40000201400 */
[----:B------:R-:W-:Y:S01]  /*84e0*/  FSEL R4, R19, -INF , !P2 ;  /* 0xff80000013047808 */ /* 0x000fe20005000000 */
[--C-:B------:R-:W-:Y:S01]  /*84f0*/  IMAD.IADD R19, R152, 0x1, -R153.reuse ;  /* 0x0000000198137824 */ /* 0x100fe200078e0a99 */
[----:B------:R-:W-:Y:S01]  /*8500*/  ISETP.GE.AND P2, PT, R154, R219, PT ;  /* 0x000000db9a00720c */ /* 0x000fe20003f46270 */
[----:B------:R-:W-:Y:S02]  /*8510*/  IMAD.IADD R153, R77, 0x1, -R153 ;  /* 0x000000014d997824 */ /* 0x000fe400078e0a99 */
[----:B--2---:R-:W-:Y:S01]  /*8520*/  FFMA.FTZ R11, R11, -UR6, R18 ;  /* 0x800000060b0b7c23 */ /* 0x004fe20008010012 */
[--C-:B------:R-:W-:Y:S01]  /*8530*/  IMAD.IADD R152, R152, 0x1, -R15.reuse ;  /* 0x0000000198987824 */ /* 0x100fe200078e0a0f */
[----:B------:R-:W-:Y:S01]  /*8540*/  IABS R19, R19 ;  /* 0x0000001300137213 */ /* 0x000fe20000000000 */
[--C-:B------:R-:W-:Y:S01]  /*8550*/  IMAD.IADD R77, R77, 0x1, -R15.reuse ;  /* 0x000000014d4d7824 */ /* 0x100fe200078e0a0f */
[----:B------:R-:W-:Y:S01]  /*8560*/  IABS R153, R153 ;  /* 0x0000009900997213 */ /* 0x000fe20000000000 */
[----:B------:R-:W-:Y:S01]  /*8570*/  IMAD.IADD R15, R222, 0x1, -R15 ;  /* 0x00000001de0f7824 */ /* 0x000fe200078e0a0f */
[----:B------:R-:W-:-:S02]  /*8580*/  I2FP.F32.S32 R19, R19 ;  /* 0x0000001300137245 */ /* 0x000fc40000201400 */
[----:B------:R-:W-:Y:S02]  /*8590*/  IABS R152, R152 ;  /* 0x0000009800987213 */ /* 0x000fe40000000000 */
[----:B------:R-:W-:Y:S01]  /*85a0*/  IABS R15, R15 ;  /* 0x0000000f000f7213 */ /* 0x000fe20000000000 */
[----:B------:R-:W-:Y:S01]  /*85b0*/  FFMA.FTZ R17, R19, -UR6, R17 ;  /* 0x8000000613117c23 */ /* 0x000fe20008010011 */
[----:B------:R-:W-:Y:S02]  /*85c0*/  IABS R77, R77 ;  /* 0x0000004d004d7213 */ /* 0x000fe40000000000 */
[----:B------:R-:W-:Y:S02]  /*85d0*/  I2FP.F32.S32 R152, R152 ;  /* 0x0000009800987245 */ /* 0x000fe40000201400 */
[----:B------:R-:W-:Y:S02]  /*85e0*/  I2FP.F32.S32 R153, R153 ;  /* 0x0000009900997245 */ /* 0x000fe40000201400 */
[----:B------:R-:W-:Y:S01]  /*85f0*/  I2FP.F32.S32 R15, R15 ;  /* 0x0000000f000f7245 */ /* 0x000fe20000201400 */
[----:B------:R-:W-:Y:S01]  /*8600*/  FFMA.FTZ R5, R152, -UR6, R5 ;  /* 0x8000000698057c23 */ /* 0x000fe20008010005 */
[----:B------:R-:W-:Y:S01]  /*8610*/  I2FP.F32.S32 R77, R77 ;  /* 0x0000004d004d7245 */ /* 0x000fe20000201400 */
[----:B------:R-:W-:Y:S01]  /*8620*/  FFMA.FTZ R6, R153, -UR6, R6 ;  /* 0x8000000699067c23 */ /* 0x000fe20008010006 */
[----:B------:R-:W-:Y:S01]  /*8630*/  FSEL R17, R17, -INF , !P4 ;  /* 0xff80000011117808 */ /* 0x000fe20006000000 */
[----:B------:R-:W-:Y:S01]  /*8640*/  FFMA.FTZ R15, R15, -UR6, R69 ;  /* 0x800000060f0f7c23 */ /* 0x000fe20008010045 */
[----:B------:R-:W-:Y:S01]  /*8650*/  ISETP.GT.AND P5, PT, R211, R156, PT ;  /* 0x0000009cd300720c */ /* 0x000fe20003fa4270 */
[----:B------:R-:W-:Y:S01]  /*8660*/  FFMA.FTZ R7, R77, -UR6, R7 ;  /* 0x800000064d077c23 */ /* 0x000fe20008010007 */
[----:B------:R-:W-:-:S02]  /*8670*/  FSEL R122, R17, -INF , !P2 ;  /* 0xff800000117a7808 */ /* 0x000fc40005000000 */
[-C--:B------:R-:W-:Y:S02]  /*8680*/  ISETP.GT.AND P4, PT, R210, R156.reuse, PT ;  /* 0x0000009cd200720c */ /* 0x080fe40003f84270 */
        /* <DEDUP_REMOVED lines=31> */
[----:B------:R-:W-:-:S10]  /*8880*/  IMAD.U32 R7, RZ, RZ, UR8 ;  /* 0x00000008ff077e24 */ /* 0x000fd4000f8e00ff */
[----:B------:R-:W-:Y:S02]  /*8890*/  @!P0 LEA R17, P3, R17, UR8, 0x6 ;  /* 0x0000000811118c11 */ /* 0x000fe4000f8630ff */
[----:B------:R-:W-:Y:S02]  /*88a0*/  @!P0 LEA R11, P4, R11, UR8, 0x5 ;  /* 0x000000080b0b8c11 */ /* 0x000fe4000f8828ff */
[----:B------:R-:W-:Y:S01]  /*88b0*/  @!P0 LEA.HI.X R15, R6, UR9, R15, 0x6, P3 ;  /* 0x00000009060f8c11 */ /* 0x000fe200098f340f */
[----:B------:R-:W-:Y:S01]  /*88c0*/  IMAD.U32 R6, RZ, RZ, UR9 ;  /* 0x00000009ff067e24 */ /* 0x000fe2000f8e00ff */
[-C--:B------:R-:W-:Y:S02]  /*88d0*/  @!P2 LEA R34, P5, R7, R215.reuse, 0x1 ;  /* 0x000000d70722a211 */ /* 0x080fe400078a08ff */
[----:B------:R-:W-:Y:S02]  /*88e0*/  @!P0 LEA.HI.X R10, R18, UR9, R10, 0x5, P4 ;  /* 0x00000009120a8c11 */ /* 0x000fe4000a0f2c0a */
[----:B------:R-:W-:-:S02]  /*88f0*/  @!P0 LEA R26, P4, R11, R215, 0x1 ;  /* 0x000000d70b1a8211 */ /* 0x000fc400078808ff */
        /* <DEDUP_REMOVED lines=33> */
.L_x_1328:
[----:B------:R-:W-:Y:S05]  /*8b10*/  BSYNC.RECONVERGENT B0 ;  /* 0x0000000000007941 */ /* 0x000fea0003800200 */
.L_x_1327:
[----:B------:R-:W0:Y:S02]  /*8b20*/  LDGDEPBAR ;  /* 0x00000000000079af */ /* 0x000e240000000000 */
.L_x_1326:
[----:B------:R-:W-:Y:S01]  /*8b30*/  FMNMX3.FTZ R7, R64, R3, R60, !PT ;  /* 0x0000000340077276 */ /* 0x000fe2000781003c */
[----:B------:R-:W3:Y:S01]  /*8b40*/  LDCU UR7, c[0x0][0x45c] ;  /* 0x00008b80ff0777ac */ /* 0x000ee20008000800 */
[----:B------:R-:W-:Y:S02]  /*8b50*/  IADD3 R206, PT, PT, R179, R178, RZ ;  /* 0x000000b2b3ce7210 */ /* 0x000fe40007ffe0ff */
[----:B------:R-:W-:Y:S01]  /*8b60*/  FMNMX3.FTZ R7, R7, R76, R56, !PT ;  /* 0x0000004c07077276 */ /* 0x000fe20007810038 */
[----:B------:R-:W-:Y:S01]  /*8b70*/  UISETP.GT.U32.AND UP0, UPT, UR11, UR19, UPT ;  /* 0x000000130b00728c */ /* 0x000fe2000bf04070 */
[----:B------:R-:W-:Y:S02]  /*8b80*/  LEA R206, R206, UR4, 0x1 ;  /* 0x00000004cece7c11 */ /* 0x000fe4000f8e08ff */
[----:B------:R-:W-:Y:S02]  /*8b90*/  FMNMX3.FTZ R7, R7, R57, R52, !PT ;  /* 0x0000003907077276 */ /* 0x000fe40007810034 */
[----:B------:R-:W-:-:S02]  /*8ba0*/  IADD3 R111, PT, PT, R177, R206, RZ ;  /* 0x000000ceb16f7210 */ /* 0x000fc40007ffe0ff */
[----:B------:R-:W-:Y:S02]  /*8bb0*/  FMNMX3.FTZ R7, R7, R53, R48, !PT ;  /* 0x0000003507077276 */ /* 0x000fe40007810030 */
[----:B------:R-:W-:Y:S02]  /*8bc0*/  IADD3 R223, PT, PT, R206, 0x4000, RZ ;  /* 0x00004000cedf7810 */ /* 0x000fe40007ffe0ff */
        /* <DEDUP_REMOVED lines=13> */
[----:B----4-:R-:W-:-:S05]  /*8ca0*/  FMNMX.FTZ R6, R7, R6, !PT ;  /* 0x0000000607067209 */ /* 0x010fca0007810000 */
[----:B------:R-:W4:Y:S02]  /*8cb0*/  SHFL.BFLY PT, R36, R6, 0x1, 0x1f ;  /* 0x0c201f0006247f89 */ /* 0x000f2400000e0000 */
[----:B----4-:R-:W-:-:S04]  /*8cc0*/  FMNMX.FTZ R36, R6, R36, !PT ;  /* 0x0000002406247209 */ /* 0x010fc80007810000 */
[C---:B------:R-:W-:Y:S01]  /*8cd0*/  FSETP.NEU.FTZ.AND P0, PT, R36.reuse, -INF , PT ;  /* 0xff8000002400780b */ /* 0x040fe20003f1d000 */
[----:B---3--:R-:W-:-:S05]  /*8ce0*/  FMUL.FTZ R7, R36, UR7 ;  /* 0x0000000724077c20 */ /* 0x008fca0008410000 */
[----:B------:R-:W-:-:S05]  /*8cf0*/  FSEL R7, R7, RZ, P0 ;  /* 0x000000ff07077208 */ /* 0x000fca0000000000 */
[--C-:B------:R-:W-:Y:S01]  /*8d00*/  FFMA.FTZ R94, R3, UR7, -R7.reuse ;  /* 0x00000007035e7c23 */ /* 0x100fe20008010807 */
[----:B------:R-:W-:Y:S01]  /*8d10*/  FMNMX3.FTZ R3, R2, R67, R62, !PT ;  /* 0x0000004302037276 */ /* 0x000fe2000781003e */
[--C-:B------:R-:W-:Y:S01]  /*8d20*/  FFMA.FTZ R55, R38, UR7, -R7.reuse ;  /* 0x0000000726377c23 */ /* 0x100fe20008010807 */
        /* <DEDUP_REMOVED lines=59> */
[----:B------:R-:W-:Y:S01]  /*90e0*/  FMNMX.FTZ R3, R100, R3, !PT ;  /* 0x0000000364037209 */ /* 0x000fe20007810000 */
[----:B------:R-:W-:Y:S01]  /*90f0*/  LDSM.16.MT88.4 R12, [R111+0x4400] ;  /* 0x004400006f0c783b */ /* 0x000fe20000004200 */
[----:B------:R-:W-:Y:S01]  /*9100*/  FMNMX3.FTZ R4, R4, R194, R193, !PT ;  /* 0x000000c204047276 */ /* 0x000fe200078100c1 */
[----:B------:R-:W-:Y:S01]  /*9110*/  MUFU.EX2 R95, R95 ;  /* 0x0000005f005f7308 */ /* 0x000fe20000000800 */
[----:B------:R-:W-:Y:S01]  /*9120*/  FMNMX3.FTZ R5, R5, R181, R170, !PT ;  /* 0x000000b505057276 */ /* 0x000fe200078100aa */
[----:B------:R-:W3:Y:S01]  /*9130*/  SHFL.BFLY PT, R6, R3, 0x2, 0x1f ;  /* 0x0c401f0003067f89 */ /* 0x000ee200000e0000 */
[----:B------:R-:W-:-:S02]  /*9140*/  FMNMX3.FTZ R4, R4, R112, R128, !PT ;  /* 0x0000007004047276 */ /* 0x000fc40007810080 */
[----:B------:R-:W-:Y:S01]  /*9150*/  FMNMX3.FTZ R5, R5, R167, R166, !PT ;  /* 0x000000a705057276 */ /* 0x000fe200078100a6 */
[----:B-12---:R-:W-:Y:S01]  /*9160*/  LDSM.16.MT88.4 R16, [R206+0x4800] ;  /* 0x00480000ce10783b */ /* 0x006fe20000004200 */
[----:B------:R-:W-:Y:S01]  /*9170*/  FMNMX3.FTZ R4, R4, R127, R164, !PT ;  /* 0x0000007f04047276 */ /* 0x000fe200078100a4 */
[----:B------:R-:W-:Y:S01]  /*9180*/  MUFU.EX2 R94, R94 ;  /* 0x0000005e005e7308 */ /* 0x000fe20000000800 */
[----:B------:R-:W-:Y:S01]  /*9190*/  FMNMX3.FTZ R5, R5, R172, R126, !PT ;  /* 0x000000ac05057276 */ /* 0x000fe2000781007e */
[----:B------:R-:W-:Y:S01]  /*91a0*/  LDSM.16.MT88.4 R8, [R111+0x4800] ;  /* 0x004800006f08783b */ /* 0x000fe20000004200 */
[----:B------:R-:W-:Y:S02]  /*91b0*/  FMNMX3.FTZ R4, R4, R165, R184, !PT ;  /* 0x000000a504047276 */ /* 0x000fe400078100b8 */
[----:B------:R-:W-:Y:S02]  /*91c0*/  FMNMX3.FTZ R5, R5, R123, R122, !PT ;  /* 0x0000007b05057276 */ /* 0x000fe4000781007a */
[----:B------:R-:W-:Y:S01]  /*91d0*/  FMNMX3.FTZ R4, R4, R183, R188, !PT ;  /* 0x000000b704047276 */ /* 0x000fe200078100bc */
[----:B------:R-:W-:Y:S01]  /*91e0*/  MUFU.EX2 R93, R93 ;  /* 0x0000005d005d7308 */ /* 0x000fe20000000800 */
[----:B------:R-:W-:-:S02]  /*91f0*/  FMNMX.FTZ R5, R119, R5, !PT ;  /* 0x0000000577057209 */ /* 0x000fc40007810000 */
[----:B------:R-:W-:-:S04]  /*9200*/  FMNMX3.FTZ R4, R4, R186, R180, !PT ;  /* 0x000000ba04047276 */ /* 0x000fc800078100b4 */
[----:B------:R-:W-:Y:S01]  /*9210*/  FMNMX3.FTZ R4, R4, R175, R171, !PT ;  /* 0x000000af04047276 */ /* 0x000fe200078100ab */
[----:B------:R-:W-:Y:S01]  /*9220*/  MUFU.EX2 R85, R85 ;  /* 0x0000005500557308 */ /* 0x000fe20000000800 */
[----:B---3--:R-:W-:Y:S02]  /*9230*/  FMNMX.FTZ R3, R3, R6, !PT ;  /* 0x0000000603037209 */ /* 0x008fe40007810000 */
[----:B------:R-:W-:-:S03]  /*9240*/  FMNMX3.FTZ R4, R4, R169, R131, !PT ;  /* 0x000000a904047276 */ /* 0x000fc60007810083 */
[----:B------:R-:W1:Y:S01]  /*9250*/  SHFL.BFLY PT, R6, R3, 0x1, 0x1f ;  /* 0x0c201f0003067f89 */ /* 0x000e6200000e0000 */
[----:B------:R-:W-:Y:S01]  /*9260*/  FMNMX3.FTZ R4, R4, R125, R130, !PT ;  /* 0x0000007d04047276 */ /* 0x000fe20007810082 */
[----:B------:R-:W-:Y:S03]  /*9270*/  MUFU.EX2 R77, R77 ;  /* 0x0000004d004d7308 */ /* 0x000fe60000000800 */
[----:B------:R-:W-:-:S04]  /*9280*/  FMNMX3.FTZ R4, R4, R129, R116, !PT ;  /* 0x0000008104047276 */ /* 0x000fc80007810074 */
[----:B------:R-:W-:Y:S01]  /*9290*/  FMNMX3.FTZ R4, R4, R114, R113, !PT ;  /* 0x0000007204047276 */ /* 0x000fe20007810071 */
[----:B------:R-:W-:Y:S03]  /*92a0*/  MUFU.EX2 R76, R76 ;  /* 0x0000004c004c7308 */ /* 0x000fe60000000800 */
[----:B------:R-:W-:-:S05]  /*92b0*/  FMNMX.FTZ R4, R109, R4, !PT ;  /* 0x000000046d047209 */ /* 0x000fca0007810000 */
[----:B------:R-:W-:Y:S01]  /*92c0*/  MUFU.EX2 R69, R69 ;  /* 0x0000004500457308 */ /* 0x000fe20000000800 */
[----:B-1----:R-:W-:Y:S02]  /*92d0*/  FMNMX.FTZ R3, R3, R6, !PT ;  /* 0x0000000603037209 */ /* 0x002fe40007810000 */
[----:B------:R-:W1:Y:S05]  /*92e0*/  SHFL.BFLY PT, R6, R4, 0x2, 0x1f ;  /* 0x0c401f0004067f89 */ /* 0x000e6a00000e0000 */
[----:B------:R-:W-:Y:S01]  /*92f0*/  MUFU.EX2 R68, R68 ;  /* 0x0000004400447308 */ /* 0x000fe20000000800 */
[C---:B------:R-:W-:Y:S01]  /*9300*/  FSETP.NEU.FTZ.AND P0, PT, R3.reuse, -INF , PT ;  /* 0xff8000000300780b */ /* 0x040fe20003f1d000 */
[----:B------:R-:W-:-:S05]  /*9310*/  FMUL.FTZ R101, R3, UR7 ;  /* 0x0000000703657c20 */ /* 0x000fca0008410000 */
[----:B------:R-:W-:Y:S01]  /*9320*/  FSEL R101, R101, RZ, P0 ;  /* 0x000000ff65657208 */ /* 0x000fe20000000000 */
[----:B------:R-:W-:Y:S04]  /*9330*/  MUFU.EX2 R64, R64 ;  /* 0x0000004000407308 */ /* 0x000fe80000000800 */
[--C-:B------:R-:W-:Y:S01]  /*9340*/  FFMA.FTZ R92, R2, UR7, -R101.reuse ;  /* 0x00000007025c7c23 */ /* 0x100fe20008010865 */
[--C-:B------:R-:W-:Y:S01]  /*9350*/  FFMA.FTZ R83, R63, UR7, -R101.reuse ;  /* 0x000000073f537c23 */ /* 0x100fe20008010865 */
[----:B------:R-:W2:Y:S01]  /*9360*/  SHFL.BFLY PT, R2, R5, 0x2, 0x1f ;  /* 0x0c401f0005027f89 */ /* 0x000ea200000e0000 */
[--C-:B------:R-:W-:Y:S01]  /*9370*/  FFMA.FTZ R63, R120, UR7, -R101.reuse ;  /* 0x00000007783f7c23 */ /* 0x100fe20008010865 */
[--C-:B------:R-:W-:Y:S01]  /*9380*/  FFMA.FTZ R37, R148, UR7, -R101.reuse ;  /* 0x0000000794257c23 */ /* 0x100fe20008010865 */
[--C-:B------:R-:W-:Y:S01]  /*9390*/  FFMA.FTZ R35, R149, UR7, -R101.reuse ;  /* 0x0000000795237c23 */ /* 0x100fe20008010865 */
[--C-:B------:R-:W-:Y:S01]  /*93a0*/  FFMA.FTZ R34, R150, UR7, -R101.reuse ;  /* 0x0000000796227c23 */ /* 0x100fe20008010865 */
[--C-:B------:R-:W-:Y:S01]  /*93b0*/  FFMA.FTZ R33, R151, UR7, -R101.reuse ;  /* 0x0000000797217c23 */ /* 0x100fe20008010865 */
[--C-:B------:R-:W-:Y:S01]  /*93c0*/  FFMA.FTZ R31, R110, UR7, -R101.reuse ;  /* 0x000000076e1f7c23 */ /* 0x100fe20008010865 */
[----:B------:R-:W-:Y:S01]  /*93d0*/  LDSM.16.MT88.4 R148, [R206+0x4000] ;  /* 0x00400000ce94783b */ /* 0x000fe20000004200 */
[--C-:B------:R-:W-:Y:S01]  /*93e0*/  FFMA.FTZ R26, R96, UR7, -R101.reuse ;  /* 0x00000007601a7c23 */ /* 0x100fe20008010865 */
[----:B-1----:R-:W-:Y:S01]  /*93f0*/  FMNMX.FTZ R4, R4, R6, !PT ;  /* 0x0000000604047209 */ /* 0x002fe20007810000 */
[--C-:B------:R-:W-:Y:S01]  /*9400*/  FFMA.FTZ R91, R67, UR7, -R101.reuse ;  /* 0x00000007435b7c23 */ /* 0x100fe20008010865 */
[--C-:B------:R-:W-:Y:S01]  /*9410*/  FFMA.FTZ R84, R62, UR7, -R101.reuse ;  /* 0x000000073e547c23 */ /* 0x100fe20008010865 */
[--C-:B------:R-:W-:Y:S01]  /*9420*/  FFMA.FTZ R25, R24, UR7, -R101.reuse ;  /* 0x0000000718197c23 */ /* 0x100fe20008010865 */
[--C-:B------:R-:W-:Y:S01]  /*9430*/  FFMA.FTZ R24, R20, UR7, -R101.reuse ;  /* 0x0000000714187c23 */ /* 0x100fe20008010865 */
[----:B------:R-:W-:Y:S01]  /*9440*/  MUFU.EX2 R92, R92 ;  /* 0x0000005c005c7308 */ /* 0x000fe20000000800 */
[----:B------:R-:W-:Y:S01]  /*9450*/  LDSM.16.MT88.4 R20, [R206+0x4400] ;  /* 0x00440000ce14783b */ /* 0x000fe20000004200 */
        /* <DEDUP_REMOVED lines=8> */
[----:B--2---:R-:W-:Y:S01]  /*94e0*/  FMNMX.FTZ R2, R5, R2, !PT ;  /* 0x0000000205027209 */ /* 0x004fe20007810000 */
[--C-:B------:R-:W-:Y:S01]  /*94f0*/  FFMA.FTZ R27, R103, UR7, -R101.reuse ;  /* 0x00000007671b7c23 */ /* 0x100fe20008010865 */
[--C-:B------:R-:W-:Y:S01]  /*9500*/  FFMA.FTZ R28, R28, UR7, -R101.reuse ;  /* 0x000000071c1c7c23 */ /* 0x100fe20008010865 */
[--C-:B------:R-:W-:Y:S01]  /*9510*/  FFMA.FTZ R168, R168, UR7, -R101.reuse ;  /* 0x00000007a8a87c23 */ /* 0x100fe20008010865 */
[--C-:B------:R-:W-:Y:S01]  /*9520*/  FFMA.FTZ R189, R189, UR7, -R101.reuse ;  /* 0x00000007bdbd7c23 */ /* 0x100fe20008010865 */
[----:B------:R-:W1:Y:S01]  /*9530*/  SHFL.BFLY PT, R5, R2, 0x1, 0x1f ;  /* 0x0c201f0002057f89 */ /* 0x000e6200000e0000 */
[----:B------:R-:W-:Y:S01]  /*9540*/  MUFU.EX2 R84, R84 ;  /* 0x0000005400547308 */ /* 0x000fe20000000800 */
[--C-:B------:R-:W-:Y:S01]  /*9550*/  FFMA.FTZ R173, R173, UR7, -R101.reuse ;  /* 0x00000007adad7c23 */ /* 0x100fe20008010865 */
[----:B------:R-:W-:-:S06]  /*9560*/  FFMA.FTZ R226, R100, UR7, -R101 ;  /* 0x0000000764e27c23 */ /* 0x000fcc0008010865 */
[----:B------:R-:W-:Y:S08]  /*9570*/  MUFU.EX2 R83, R83 ;  /* 0x0000005300537308 */ /* 0x000ff00000000800 */
[----:B------:R-:W-:Y:S01]  /*9580*/  MUFU.EX2 R75, R75 ;  /* 0x0000004b004b7308 */ /* 0x000fe20000000800 */
[----:B-1----:R-:W-:-:S07]  /*9590*/  FMNMX.FTZ R2, R2, R5, !PT ;  /* 0x0000000502027209 */ /* 0x002fce0007810000 */
[----:B------:R-:W-:Y:S01]  /*95a0*/  MUFU.EX2 R74, R74 ;  /* 0x0000004a004a7308 */ /* 0x000fe20000000800 */
[----:B------:R-:W1:Y:S01]  /*95b0*/  SHFL.BFLY PT, R5, R4, 0x1, 0x1f ;  /* 0x0c201f0004057f89 */ /* 0x000e6200000e0000 */
[C---:B------:R-:W-:Y:S01]  /*95c0*/  FSETP.NEU.FTZ.AND P0, PT, R2.reuse, -INF , PT ;  /* 0xff8000000200780b */ /* 0x040fe20003f1d000 */
[----:B------:R-:W-:-:S05]  /*95d0*/  FMUL.FTZ R120, R2, UR7 ;  /* 0x0000000702787c20 */ /* 0x000fca0008410000 */
[----:B------:R-:W-:Y:S01]  /*95e0*/  MUFU.EX2 R67, R67 ;  /* 0x0000004300437308 */ /* 0x000fe20000000800 */
        /* <DEDUP_REMOVED lines=12> */
[----:B-1----:R-:W-:Y:S01]  /*96b0*/  FMNMX.FTZ R0, R4, R5, !PT ;  /* 0x0000000504007209 */ /* 0x002fe20007810000 */
[--C-:B------:R-:W-:Y:S01]  /*96c0*/  FFMA.FTZ R115, R115, UR7, -R120.reuse ;  /* 0x0000000773737c23 */ /* 0x100fe20008010878 */
[----:B------:R-:W1:Y:S01]  /*96d0*/  LDSM.16.MT88.4 R4, [R111+0x4000] ;  /* 0x004000006f04783b */ /* 0x000e620000004200 */
[----:B------:R-:W2:Y:S01]  /*96e0*/  MUFU.EX2 R90, R90 ;  /* 0x0000005a005a7308 */ /* 0x000ea20000000800 */
[C---:B------:R-:W-:Y:S01]  /*96f0*/  FSETP.NEU.FTZ.AND P0, PT, R0.reuse, -INF , PT ;  /* 0xff8000000000780b */ /* 0x040fe20003f1d000 */
[----:B------:R-:W-:Y:S01]  /*9700*/  FMUL.FTZ R110, R0, UR7 ;  /* 0x00000007006e7c20 */ /* 0x000fe20008410000 */
[--C-:B------:R-:W-:Y:S01]  /*9710*/  FFMA.FTZ R117, R117, UR7, -R120.reuse ;  /* 0x0000000775757c23 */ /* 0x100fe20008010878 */
[--C-:B------:R-:W-:Y:S01]  /*9720*/  FFMA.FTZ R118, R118, UR7, -R120.reuse ;  /* 0x0000000776767c23 */ /* 0x100fe20008010878 */
[--C-:B------:R-:W-:Y:S01]  /*9730*/  FFMA.FTZ R121, R121, UR7, -R120.reuse ;  /* 0x0000000779797c23 */ /* 0x100fe20008010878 */
[--C-:B------:R-:W-:Y:S01]  /*9740*/  FFMA.FTZ R174, R174, UR7, -R120.reuse ;  /* 0x00000007aeae7c23 */ /* 0x100fe20008010878 */
        /* <DEDUP_REMOVED lines=9> */
[----:B------:R-:W3:Y:S01]  /*97e0*/  MUFU.EX2 R81, R81 ;  /* 0x0000005100517308 */ /* 0x000ee20000000800 */
[----:B------:R-:W-:Y:S01]  /*97f0*/  FFMA.FTZ R70, R65, UR7, -R110 ;  /* 0x0000000741467c23 */ /* 0x000fe2000801086e */
[----:B------:R-:W-:Y:S01]  /*9800*/  FFMA.FTZ R66, R140, UR7, -R120 ;  /* 0x000000078c427c23 */ /* 0x000fe20008010878 */
[--C-:B------:R-:W-:Y:S01]  /*9810*/  FFMA.FTZ R78, R132, UR7, -R110.reuse ;  /* 0x00000007844e7c23 */ /* 0x100fe2000801086e */
[--C-:B------:R-:W-:Y:S01]  /*9820*/  FFMA.FTZ R71, R133, UR7, -R110.reuse ;  /* 0x0000000785477c23 */ /* 0x100fe2000801086e */
[----:B------:R-:W-:Y:S01]  /*9830*/  FFMA.FTZ R65, R61, UR7, -R110 ;  /* 0x000000073d417c23 */ /* 0x000fe2000801086e */
[----:B--2---:R-:W-:Y:S01]  /*9840*/  F2FP.F16.F32.PACK_AB R136, R89, R90 ;  /* 0x0000005a5988723e */ /* 0x004fe200000000ff */
[--C-:B------:R-:W-:Y:S01]  /*9850*/  FFMA.FTZ R61, R98, UR7, -R101.reuse ;  /* 0x00000007623d7c23 */ /* 0x100fe20008010865 */
[----:B------:R-:W-:Y:S01]  /*9860*/  MUFU.EX2 R97, R97 ;  /* 0x0000006100617308 */ /* 0x000fe20000000800 */
[----:B------:R-:W-:Y:S01]  /*9870*/  F2FP.F16.F32.PACK_AB R132, R94, R95 ;  /* 0x0000005f5e84723e */ /* 0x000fe200000000ff */
[----:B------:R-:W-:Y:S01]  /*9880*/  FFMA.FTZ R98, R198, UR7, -R120 ;  /* 0x00000007c6627c23 */ /* 0x000fe20008010878 */
[----:B------:R-:W-:Y:S01]  /*9890*/  F2FP.F16.F32.PACK_AB R134, R85, R93 ;  /* 0x0000005d5586723e */ /* 0x000fe200000000ff */
[--C-:B------:R-:W-:Y:S01]  /*98a0*/  FFMA.FTZ R106, R195, UR7, -R110.reuse ;  /* 0x00000007c36a7c23 */ /* 0x100fe2000801086e */
[----:B------:R-:W-:Y:S01]  /*98b0*/  F2FP.F16.F32.PACK_AB R133, R91, R92 ;  /* 0x0000005c5b85723e */ /* 0x000fe200000000ff */
[--C-:B------:R-:W-:Y:S01]  /*98c0*/  FFMA.FTZ R103, R194, UR7, -R110.reuse ;  /* 0x00000007c2677c23 */ /* 0x100fe2000801086e */
[----:B------:R-:W-:Y:S01]  /*98d0*/  F2FP.F16.F32.PACK_AB R135, R83, R84 ;  /* 0x000000545387723e */ /* 0x000fe200000000ff */
[----:B------:R-:W2:Y:S01]  /*98e0*/  MUFU.EX2 R96, R96 ;  /* 0x0000006000607308 */ /* 0x000ea20000000800 */
[----:B---3--:R-:W-:Y:S01]  /*98f0*/  F2FP.F16.F32.PACK_AB R138, R81, R82 ;  /* 0x00000052518a723e */ /* 0x008fe200000000ff */
[--C-:B------:R-:W-:Y:S01]  /*9900*/  FFMA.FTZ R107, R193, UR7, -R110.reuse ;  /* 0x00000007c16b7c23 */ /* 0x100fe2000801086e */
[--C-:B------:R-:W-:Y:S01]  /*9910*/  FFMA.FTZ R108, R112, UR7, -R110.reuse ;  /* 0x00000007706c7c23 */ /* 0x100fe2000801086e */
[--C-:B------:R-:W-:Y:S01]  /*9920*/  FFMA.FTZ R128, R128, UR7, -R110.reuse ;  /* 0x0000000780807c23 */ /* 0x100fe2000801086e */
[--C-:B------:R-:W-:Y:S01]  /*9930*/  FFMA.FTZ R127, R127, UR7, -R110.reuse ;  /* 0x000000077f7f7c23 */ /* 0x100fe2000801086e */
[C---:B------:R-:W-:Y:S01]  /*9940*/  HMMA.16816.F32 R160, R132.reuse, R148, RZ ;  /* 0x0000009484a0723c */ /* 0x040fe200000018ff */
[--C-:B------:R-:W-:Y:S01]  /*9950*/  FFMA.FTZ R164, R164, UR7, -R110.reuse ;  /* 0x00000007a4a47c23 */ /* 0x100fe2000801086e */
[----:B------:R-:W-:Y:S01]  /*9960*/  MUFU.EX2 R86, R86 ;  /* 0x0000005600567308 */ /* 0x000fe20000000800 */
[--C-:B------:R-:W-:Y:S01]  /*9970*/  FFMA.FTZ R165, R165, UR7, -R110.reuse ;  /* 0x00000007a5a57c23 */ /* 0x100fe2000801086e */
[--C-:B------:R-:W-:Y:S01]  /*9980*/  FFMA.FTZ R184, R184, UR7, -R110.reuse ;  /* 0x00000007b8b87c23 */ /* 0x100fe2000801086e */
[--C-:B------:R-:W-:Y:S01]  /*9990*/  FFMA.FTZ R183, R183, UR7, -R110.reuse ;  /* 0x00000007b7b77c23 */ /* 0x100fe2000801086e */
[--C-:B------:R-:W-:Y:S01]  /*99a0*/  FFMA.FTZ R188, R188, UR7, -R110.reuse ;  /* 0x00000007bcbc7c23 */ /* 0x100fe2000801086e */
[----:B------:R-:W-:Y:S01]  /*99b0*/  FFMA.FTZ R186, R186, UR7, -R110 ;  /* 0x00000007baba7c23 */ /* 0x000fe2000801086e */
[----:B-1----:R-:W-:Y:S01]  /*99c0*/  HMMA.16816.F32 R144, R132, R4, RZ ;  /* 0x000000048490723c */ /* 0x002fe200000018ff */
[--C-:B------:R-:W-:Y:S01]  /*99d0*/  FFMA.FTZ R187, R187, UR7, -R120.reuse ;  /* 0x00000007bbbb7c23 */ /* 0x100fe20008010878 */
[----:B------:R-:W1:Y:S01]  /*99e0*/  MUFU.EX2 R79, R79 ;  /* 0x0000004f004f7308 */ /* 0x000e620000000800 */
[----:B--2---:R-:W-:Y:S01]  /*99f0*/  F2FP.F16.F32.PACK_AB R137, R96, R97 ;  /* 0x000000616089723e */ /* 0x004fe200000000ff */
[--C-:B------:R-:W-:Y:S01]  /*9a00*/  FFMA.FTZ R182, R182, UR7, -R120.reuse ;  /* 0x00000007b6b67c23 */ /* 0x100fe20008010878 */
[--C-:B------:R-:W-:Y:S01]  /*9a10*/  FFMA.FTZ R185, R185, UR7, -R120.reuse ;  /* 0x00000007b9b97c23 */ /* 0x100fe20008010878 */
[----:B------:R-:W-:Y:S01]  /*9a20*/  FFMA.FTZ R181, R181, UR7, -R120 ;  /* 0x00000007b5b57c23 */ /* 0x000fe20008010878 */
[--C-:B------:R-:W-:Y:S01]  /*9a30*/  FFMA.FTZ R180, R180, UR7, -R110.reuse ;  /* 0x00000007b4b47c23 */ /* 0x100fe2000801086e */
[--C-:B------:R-:W-:Y:S01]  /*9a40*/  FFMA.FTZ R175, R175, UR7, -R110.reuse ;  /* 0x00000007afaf7c23 */ /* 0x100fe2000801086e */
[--C-:B------:R-:W-:Y:S01]  /*9a50*/  FFMA.FTZ R171, R171, UR7, -R110.reuse ;  /* 0x00000007abab7c23 */ /* 0x100fe2000801086e */
[----:B------:R-:W2:Y:S01]  /*9a60*/  MUFU.EX2 R80, R80 ;  /* 0x0000005000507308 */ /* 0x000ea20000000800 */
[----:B------:R-:W-:Y:S01]  /*9a70*/  FFMA.FTZ R169, R169, UR7, -R110 ;  /* 0x00000007a9a97c23 */ /* 0x000fe2000801086e */
[----:B------:R-:W-:Y:S01]  /*9a80*/  FFMA.FTZ R112, R200, UR7, -R101 ;  /* 0x00000007c8707c23 */ /* 0x000fe20008010865 */
[----:B------:R-:W-:Y:S01]  /*9a90*/  FADD.FTZ R94, R95, R94 ;  /* 0x0000005e5f5e7221 */ /* 0x000fe20000010000 */
[----:B------:R-:W-:Y:S01]  /*9aa0*/  FADD.FTZ R91, R92, R91 ;  /* 0x0000005b5c5b7221 */ /* 0x000fe20000010000 */
[----:B------:R-:W-:Y:S01]  /*9ab0*/  FADD.FTZ R89, R90, R89 ;  /* 0x000000595a597221 */ /* 0x000fe20000010000 */
[----:B------:R-:W-:Y:S01]  /*9ac0*/  FADD.FTZ R96, R97, R96 ;  /* 0x0000006061607221 */ /* 0x000fe20000010000 */
[----:B------:R-:W-:Y:S01]  /*9ad0*/  FADD.FTZ R93, R93, R94 ;  /* 0x0000005e5d5d7221 */ /* 0x000fe20000010000 */
[----:B------:R-:W3:Y:S01]  /*9ae0*/  MUFU.EX2 R73, R73 ;  /* 0x0000004900497308 */ /* 0x000ee20000000800 */
[----:B-1----:R-:W-:Y:S01]  /*9af0*/  F2FP.F16.F32.PACK_AB R139, R79, R86 ;  /* 0x000000564f8b723e */ /* 0x002fe200000000ff */
[----:B------:R-:W-:Y:S01]  /*9b00*/  FADD.FTZ R91, R84, R91 ;  /* 0x0000005b545b7221 */ /* 0x000fe20000010000 */
[----:B------:R-:W-:Y:S01]  /*9b10*/  FADD.FTZ R89, R82, R89 ;  /* 0x0000005952597221 */ /* 0x000fe20000010000 */
[----:B------:R-:W-:Y:S01]  /*9b20*/  FADD.FTZ R96, R86, R96 ;  /* 0x0000006056607221 */ /* 0x000fe20000010000 */
[----:B------:R-:W-:Y:S01]  /*9b30*/  FADD.FTZ R93, R85, R93 ;  /* 0x0000005d555d7221 */ /* 0x000fe20000010000 */
[----:B------:R-:W-:Y:S01]  /*9b40*/  FADD.FTZ R91, R83, R91 ;  /* 0x0000005b535b7221 */ /* 0x000fe20000010000 */
[----:B------:R-:W-:Y:S01]  /*9b50*/  FADD.FTZ R89, R81, R89 ;  /* 0x0000005951597221 */ /* 0x000fe20000010000 */
[----:B------:R-:W1:Y:S01]  /*9b60*/  MUFU.EX2 R72, R72 ;  /* 0x0000004800487308 */ /* 0x000e620000000800 */
[C---:B------:R-:W-:Y:S01]  /*9b70*/  HMMA.16816.F32 R156, R136.reuse, R148, RZ ;  /* 0x00000094889c723c */ /* 0x040fe200000018ff */
[----:B------:R-:W-:Y:S01]  /*9b80*/  FADD.FTZ R96, R79, R96 ;  /* 0x000000604f607221 */ /* 0x000fe20000010000 */
[----:B------:R-:W-:Y:S01]  /*9b90*/  FADD.FTZ R93, R77, R93 ;  /* 0x0000005d4d5d7221 */ /* 0x000fe20000010000 */
[----:B------:R-:W-:Y:S01]  /*9ba0*/  FADD.FTZ R91, R75, R91 ;  /* 0x0000005b4b5b7221 */ /* 0x000fe20000010000 */
[----:B--2---:R-:W-:Y:S01]  /*9bb0*/  FADD.FTZ R89, R80, R89 ;  /* 0x0000005950597221 */ /* 0x004fe20000010000 */
[--C-:B------:R-:W-:Y:S01]  /*9bc0*/  FFMA.FTZ R170, R170, UR7, -R120.reuse ;  /* 0x00000007aaaa7c23 */ /* 0x100fe20008010878 */
[--C-:B------:R-:W-:Y:S01]  /*9bd0*/  FFMA.FTZ R167, R167, UR7, -R120.reuse ;  /* 0x00000007a7a77c23 */ /* 0x100fe20008010878 */
[----:B------:R-:W2:Y:S01]  /*9be0*/  MUFU.EX2 R66, R66 ;  /* 0x0000004200427308 */ /* 0x000ea20000000800 */
[C---:B------:R-:W-:Y:S01]  /*9bf0*/  HMMA.16816.F32 R140, R136.reuse, R4, RZ ;  /* 0x00000004888c723c */ /* 0x040fe200000018ff */
[----:B---3--:R-:W-:Y:S01]  /*9c00*/  F2FP.F16.F32.PACK_AB R4, R73, R80 ;  /* 0x000000504904723e */ /* 0x008fe200000000ff */
[--C-:B------:R-:W-:Y:S01]  /*9c10*/  FFMA.FTZ R166, R166, UR7, -R120.reuse ;  /* 0x00000007a6a67c23 */ /* 0x100fe20008010878 */
[----:B------:R-:W-:Y:S01]  /*9c20*/  FFMA.FTZ R172, R172, UR7, -R120 ;  /* 0x00000007acac7c23 */ /* 0x000fe20008010878 */
[--C-:B------:R-:W-:Y:S01]  /*9c30*/  FFMA.FTZ R131, R131, UR7, -R110.reuse ;  /* 0x0000000783837c23 */ /* 0x100fe2000801086e */
[----:B------:R-:W-:Y:S01]  /*9c40*/  FFMA.FTZ R125, R125, UR7, -R110 ;  /* 0x000000077d7d7c23 */ /* 0x000fe2000801086e */
[----:B------:R-:W-:Y:S01]  /*9c50*/  FADD.FTZ R93, R76, R93 ;  /* 0x0000005d4c5d7221 */ /* 0x000fe20000010000 */
[----:B------:R-:W3:Y:S01]  /*9c60*/  MUFU.EX2 R78, R78 ;  /* 0x0000004e004e7308 */ /* 0x000ee20000000800 */
[C---:B------:R-:W-:Y:S01]  /*9c70*/  HMMA.16816.F32 R152, R136.reuse, R150, RZ ;  /* 0x000000968898723c */ /* 0x040fe200000018ff */
[----:B------:R-:W-:Y:S01]  /*9c80*/  FADD.FTZ R91, R74, R91 ;  /* 0x0000005b4a5b7221 */ /* 0x000fe20000010000 */
[----:B------:R-:W-:Y:S01]  /*9c90*/  FADD.FTZ R89, R73, R89 ;  /* 0x0000005949597221 */ /* 0x000fe20000010000 */
[----:B------:R-:W-:Y:S01]  /*9ca0*/  FADD.FTZ R93, R69, R93 ;  /* 0x0000005d455d7221 */ /* 0x000fe20000010000 */
[--C-:B------:R-:W-:Y:S01]  /*9cb0*/  FFMA.FTZ R123, R123, UR7, -R120.reuse ;  /* 0x000000077b7b7c23 */ /* 0x100fe20008010878 */
[----:B------:R-:W-:Y:S01]  /*9cc0*/  FADD.FTZ R91, R67, R91 ;  /* 0x0000005b435b7221 */ /* 0x000fe20000010000 */
[----:B-1----:R-:W-:Y:S01]  /*9cd0*/  FADD.FTZ R89, R72, R89 ;  /* 0x0000005948597221 */ /* 0x002fe20000010000 */
[----:B------:R-:W1:Y:S01]  /*9ce0*/  MUFU.EX2 R71, R71 ;  /* 0x0000004700477308 */ /* 0x000e620000000800 */
[----:B------:R-:W-:Y:S01]  /*9cf0*/  HMMA.16816.F32 R136, R136, R6, RZ ;  /* 0x000000068888723c */ /* 0x000fe200000018ff */
[----:B------:R-:W-:Y:S01]  /*9d00*/  FADD.FTZ R93, R68, R93 ;  /* 0x0000005d445d7221 */ /* 0x000fe20000010000 */
[----:B--2---:R-:W-:Y:S01]  /*9d10*/  FADD.FTZ R89, R66, R89 ;  /* 0x0000005942597221 */ /* 0x004fe20000010000 */
[--C-:B------:R-:W-:Y:S01]  /*9d20*/  FFMA.FTZ R122, R122, UR7, -R120.reuse ;  /* 0x000000077a7a7c23 */ /* 0x100fe20008010878 */
[----:B------:R-:W-:Y:S01]  /*9d30*/  FFMA.FTZ R225, R119, UR7, -R120 ;  /* 0x0000000777e17c23 */ /* 0x000fe20008010878 */
[----:B------:R-:W-:Y:S01]  /*9d40*/  FADD.FTZ R93, R64, R93 ;  /* 0x0000005d405d7221 */ /* 0x000fe20000010000 */
[----:B------:R-:W-:Y:S01]  /*9d50*/  FFMA.FTZ R116, R116, UR7, -R110 ;  /* 0x0000000774747c23 */ /* 0x000fe2000801086e */
[----:B------:R-:W2:Y:S01]  /*9d60*/  MUFU.EX2 R70, R70 ;  /* 0x0000004600467308 */ /* 0x000ea20000000800 */
[----:B------:R-:W-:Y:S01]  /*9d70*/  HMMA.16816.F32 R148, R132, R150, RZ ;  /* 0x000000968494723c */ /* 0x000fe200000018ff */
[----:B---3--:R-:W-:Y:S01]  /*9d80*/  FADD.FTZ R96, R78, R96 ;  /* 0x000000604e607221 */ /* 0x008fe20000010000 */
[--C-:B------:R-:W-:Y:S01]  /*9d90*/  FFMA.FTZ R114, R114, UR7, -R110.reuse ;  /* 0x0000000772727c23 */ /* 0x100fe2000801086e */
[--C-:B------:R-:W-:Y:S01]  /*9da0*/  FFMA.FTZ R113, R113, UR7, -R110.reuse ;  /* 0x0000000771717c23 */ /* 0x100fe2000801086e */
[----:B------:R-:W-:-:S03]  /*9db0*/  FFMA.FTZ R224, R109, UR7, -R110 ;  /* 0x000000076de07c23 */ /* 0x000fc6000801086e */
[----:B------:R-:W3:Y:S01]  /*9dc0*/  MUFU.EX2 R65, R65 ;  /* 0x0000004100417308 */ /* 0x000ee20000000800 */
[----:B------:R-:W-:Y:S01]  /*9dd0*/  HMMA.16816.F32 R132, R132, R6, RZ ;  /* 0x000000068484723c */ /* 0x000fe200000018ff */
[C---:B-1----:R-:W-:Y:S01]  /*9de0*/  F2FP.F16.F32.PACK_AB R5, R71.reuse, R78 ;  /* 0x0000004e4705723e */ /* 0x042fe200000000ff */
[----:B------:R-:W-:Y:S01]  /*9df0*/  FADD.FTZ R96, R71, R96 ;  /* 0x0000006047607221 */ /* 0x000fe20000010000 */
[----:B------:R-:W-:-:S04]  /*9e00*/  F2FP.F16.F32.PACK_AB R6, R66, R72 ;  /* 0x000000484206723e */ /* 0x000fc800000000ff */
        /* <DEDUP_REMOVED lines=10> */
[----:B--2---:R-:W-:-:S06]  /*9eb0*/  FADD.FTZ R89, R88, R89 ;  /* 0x0000005958597221 */ /* 0x004fcc0000010000 */
[----:B------:R-:W-:Y:S01]  /*9ec0*/  HMMA.16816.F32 R152, R4, R22, R152 ;  /* 0x000000160498723c */ /* 0x000fe20000001898 */
[----:B------:R-:W2:Y:S01]  /*9ed0*/  MUFU.EX2 R99, R99 ;  /* 0x0000006300637308 */ /* 0x000ea20000000800 */
[----:B---3--:R-:W-:-:S06]  /*9ee0*/  FADD.FTZ R89, R87, R89 ;  /* 0x0000005957597221 */ /* 0x008fcc0000010000 */
[----:B------:R-:W-:Y:S01]  /*9ef0*/  HMMA.16816.F32 R136, R4, R14, R136 ;  /* 0x0000000e0488723c */ /* 0x000fe20000001888 */
        /* <DEDUP_REMOVED lines=18> */
[----:B------:R-:W-:Y:S01]  /*a020*/  HMMA.16816.F32 R132, R4, R14, R132 ;  /* 0x0000000e0484723c */ /* 0x000fe20000001884 */
[----:B------:R-:W2:Y:S01]  /*a030*/  LDSM.16.MT88.4 R12, [R111+0x4c00] ;  /* 0x004c00006f0c783b */ /* 0x000ea20000004200 */
[----:B------:R-:W-:Y:S02]  /*a040*/  F2FP.F16.F32.PACK_AB R4, R87, R88 ;  /* 0x000000585704723e */ /* 0x000fe400000000ff */
[----:B------:R-:W5:Y:S01]  /*a050*/  MUFU.EX2 R59, R59 ;  /* 0x0000003b003b7308 */ /* 0x000f620000000800 */
[----:B------:R-:W-:Y:S01]  /*a060*/  F2FP.F16.F32.PACK_AB R5, R103, R106 ;  /* 0x0000006a6705723e */ /* 0x000fe200000000ff */
[C---:B---3--:R-:W-:Y:S01]  /*a070*/  FADD.FTZ R96, R108.reuse, R96 ;  /* 0x000000606c607221 */ /* 0x048fe20000010000 */
[----:B------:R-:W-:Y:S02]  /*a080*/  F2FP.F16.F32.PACK_AB R6, R99, R98 ;  /* 0x000000626306723e */ /* 0x000fe400000000ff */
[----:B------:R-:W-:-:S03]  /*a090*/  F2FP.F16.F32.PACK_AB R7, R108, R107 ;  /* 0x0000006b6c07723e */ /* 0x000fc600000000ff */
[----:B------:R-:W3:Y:S01]  /*a0a0*/  MUFU.EX2 R58, R58 ;  /* 0x0000003a003a7308 */ /* 0x000ee20000000800 */
[----:B----4-:R-:W-:-:S03]  /*a0b0*/  FADD.FTZ R93, R60, R93 ;  /* 0x0000005d3c5d7221 */ /* 0x010fc60000010000 */
[----:B------:R-:W-:Y:S04]  /*a0c0*/  HMMA.16816.F32 R156, R4, R16, R156 ;  /* 0x00000010049c723c */ /* 0x000fe8000000189c */
[----:B------:R-:W4:Y:S01]  /*a0d0*/  MUFU.EX2 R62, R62 ;  /* 0x0000003e003e7308 */ /* 0x000f220000000800 */
[----:B-----5:R-:W-:-:S03]  /*a0e0*/  FADD.FTZ R93, R59, R93 ;  /* 0x0000005d3b5d7221 */ /* 0x020fc60000010000 */
[----:B------:R-:W-:Y:S04]  /*a0f0*/  HMMA.16816.F32 R140, R4, R8, R140 ;  /* 0x00000008048c723c */ /* 0x000fe8000000188c */
[----:B------:R-:W5:Y:S01]  /*a100*/  MUFU.EX2 R37, R37 ;  /* 0x0000002500257308 */ /* 0x000f620000000800 */
[----:B---3--:R-:W-:-:S03]  /*a110*/  FADD.FTZ R93, R58, R93 ;  /* 0x0000005d3a5d7221 */ /* 0x008fc60000010000 */
[----:B------:R-:W-:Y:S04]  /*a120*/  HMMA.16816.F32 R152, R4, R18, R152 ;  /* 0x000000120498723c */ /* 0x000fe80000001898 */
[----:B------:R-:W3:Y:S01]  /*a130*/  MUFU.EX2 R35, R35 ;  /* 0x0000002300237308 */ /* 0x000ee20000000800 */
[----:B----4-:R-:W-:-:S03]  /*a140*/  FADD.FTZ R91, R62, R91 ;  /* 0x0000005b3e5b7221 */ /* 0x010fc60000010000 */
[----:B------:R-:W-:Y:S01]  /*a150*/  HMMA.16816.F32 R136, R4, R10, R136 ;  /* 0x0000000a0488723c */ /* 0x000fe20000001888 */
[----:B------:R-:W-:Y:S02]  /*a160*/  F2FP.F16.F32.PACK_AB R4, R60, R64 ;  /* 0x000000403c04723e */ /* 0x000fe400000000ff */
[----:B------:R-:W-:Y:S01]  /*a170*/  F2FP.F16.F32.PACK_AB R6, R58, R59 ;  /* 0x0000003b3a06723e */ /* 0x000fe200000000ff */
[----:B------:R-:W4:Y:S01]  /*a180*/  MUFU.EX2 R34, R34 ;  /* 0x0000002200227308 */ /* 0x000f220000000800 */
[C---:B-----5:R-:W-:Y:S01]  /*a190*/  F2FP.F16.F32.PACK_AB R5, R37.reuse, R62 ;  /* 0x0000003e2505723e */ /* 0x060fe200000000ff */
[----:B------:R-:W-:-:S06]  /*a1a0*/  FADD.FTZ R91, R37, R91 ;  /* 0x0000005b255b7221 */ /* 0x000fcc0000010000 */
[----:B------:R-:W5:Y:S01]  /*a1b0*/  MUFU.EX2 R115, R115 ;  /* 0x0000007300737308 */ /* 0x000f620000000800 */
[----:B---3--:R-:W-:-:S07]  /*a1c0*/  FADD.FTZ R91, R35, R91 ;  /* 0x0000005b235b7221 */ /* 0x008fce0000010000 */
[----:B------:R-:W3:Y:S01]  /*a1d0*/  MUFU.EX2 R117, R117 ;  /* 0x0000007500757308 */ /* 0x000ee20000000800 */
[C---:B----4-:R-:W-:Y:S01]  /*a1e0*/  F2FP.F16.F32.PACK_AB R7, R34.reuse, R35 ;  /* 0x000000232207723e */ /* 0x050fe200000000ff */
[----:B------:R-:W-:-:S06]  /*a1f0*/  FADD.FTZ R91, R34, R91 ;  /* 0x0000005b225b7221 */ /* 0x000fcc0000010000 */
[----:B------:R-:W4:Y:S01]  /*a200*/  MUFU.EX2 R118, R118 ;  /* 0x0000007600767308 */ /* 0x000f220000000800 */
[----:B------:R-:W-:Y:S01]  /*a210*/  HMMA.16816.F32 R160, R4, R16, R160 ;  /* 0x0000001004a0723c */ /* 0x000fe200000018a0 */
[----:B-----5:R-:W-:-:S06]  /*a220*/  FADD.FTZ R89, R115, R89 ;  /* 0x0000005973597221 */ /* 0x020fcc0000010000 */
[----:B------:R-:W5:Y:S01]  /*a230*/  MUFU.EX2 R121, R121 ;  /* 0x0000007900797308 */ /* 0x000f620000000800 */
[----:B------:R-:W-:Y:S01]  /*a240*/  HMMA.16816.F32 R148, R4, R18, R148 ;  /* 0x000000120494723c */ /* 0x000fe20000001894 */
[----:B------:R-:W2:Y:S01]  /*a250*/  LDSM.16.MT88.4 R16, [R206+0x5000] ;  /* 0x00500000ce10783b */ /* 0x000ea20000004200 */
[----:B---3--:R-:W-:-:S05]  /*a260*/  FADD.FTZ R89, R117, R89 ;  /* 0x0000005975597221 */ /* 0x008fca0000010000 */
[----:B------:R-:W3:Y:S01]  /*a270*/  MUFU.EX2 R128, R128 ;  /* 0x0000008000807308 */ /* 0x000ee20000000800 */
[----:B------:R-:W-:Y:S01]  /*a280*/  HMMA.16816.F32 R144, R4, R8, R144 ;  /* 0x000000080490723c */ /* 0x000fe20000001890 */
[----:B----4-:R-:W-:-:S06]  /*a290*/  FADD.FTZ R89, R118, R89 ;  /* 0x0000005976597221 */ /* 0x010fcc0000010000 */
[----:B------:R-:W4:Y:S01]  /*a2a0*/  MUFU.EX2 R127, R127 ;  /* 0x0000007f007f7308 */ /* 0x000f220000000800 */
[----:B------:R-:W-:Y:S01]  /*a2b0*/  HMMA.16816.F32 R132, R4, R10, R132 ;  /* 0x0000000a0484723c */ /* 0x000fe20000001884 */
[----:B------:R-:W2:Y:S01]  /*a2c0*/  LDSM.16.MT88.4 R8, [R111+0x5000] ;  /* 0x005000006f08783b */ /* 0x000ea20000004200 */
[----:B------:R-:W-:Y:S01]  /*a2d0*/  F2FP.F16.F32.PACK_AB R4, R117, R115 ;  /* 0x000000737504723e */ /* 0x000fe200000000ff */
[C---:B-----5:R-:W-:Y:S01]  /*a2e0*/  FADD.FTZ R89, R121.reuse, R89 ;  /* 0x0000005979597221 */ /* 0x060fe20000010000 */
[----:B------:R-:W-:-:S03]  /*a2f0*/  F2FP.F16.F32.PACK_AB R6, R121, R118 ;  /* 0x000000767906723e */ /* 0x000fc600000000ff */
[----:B------:R-:W5:Y:S01]  /*a300*/  MUFU.EX2 R164, R164 ;  /* 0x000000a400a47308 */ /* 0x000f620000000800 */
[----:B---3--:R-:W-:-:S07]  /*a310*/  FADD.FTZ R96, R128, R96 ;  /* 0x0000006080607221 */ /* 0x008fce0000010000 */
[----:B------:R-:W3:Y:S01]  /*a320*/  MUFU.EX2 R165, R165 ;  /* 0x000000a500a57308 */ /* 0x000ee20000000800 */
[C---:B----4-:R-:W-:Y:S01]  /*a330*/  F2FP.F16.F32.PACK_AB R5, R127.reuse, R128 ;  /* 0x000000807f05723e */ /* 0x050fe200000000ff */
[----:B------:R-:W-:-:S06]  /*a340*/  FADD.FTZ R96, R127, R96 ;  /* 0x000000607f607221 */ /* 0x000fcc0000010000 */
[----:B------:R-:W4:Y:S01]  /*a350*/  MUFU.EX2 R57, R57 ;  /* 0x0000003900397308 */ /* 0x000f220000000800 */
[----:B-----5:R-:W-:-:S07]  /*a360*/  FADD.FTZ R96, R164, R96 ;  /* 0x00000060a4607221 */ /* 0x020fce0000010000 */
[----:B------:R-:W5:Y:S01]  /*a370*/  MUFU.EX2 R56, R56 ;  /* 0x0000003800387308 */ /* 0x000f620000000800 */
[C---:B---3--:R-:W-:Y:S01]  /*a380*/  F2FP.F16.F32.PACK_AB R7, R165.reuse, R164 ;  /* 0x000000a4a507723e */ /* 0x048fe200000000ff */
[----:B------:R-:W-:-:S06]  /*a390*/  FADD.FTZ R96, R165, R96 ;  /* 0x00000060a5607221 */ /* 0x000fcc0000010000 */
[----:B------:R-:W3:Y:S01]  /*a3a0*/  MUFU.EX2 R55, R55 ;  /* 0x0000003700377308 */ /* 0x000ee20000000800 */
[----:B-1----:R-:W-:Y:S01]  /*a3b0*/  HMMA.16816.F32 R156, R4, R20, R156 ;  /* 0x00000014049c723c */ /* 0x002fe2000000189c */
[----:B----4-:R-:W-:-:S06]  /*a3c0*/  FADD.FTZ R93, R57, R93 ;  /* 0x0000005d395d7221 */ /* 0x010fcc0000010000 */
[----:B------:R-:W1:Y:S01]  /*a3d0*/  MUFU.EX2 R54, R54 ;  /* 0x0000003600367308 */ /* 0x000e620000000800 */
[----:B------:R-:W-:Y:S01]  /*a3e0*/  HMMA.16816.F32 R152, R4, R22, R152 ;  /* 0x000000160498723c */ /* 0x000fe20000001898 */
[----:B-----5:R-:W-:-:S06]  /*a3f0*/  FADD.FTZ R93, R56, R93 ;  /* 0x0000005d385d7221 */ /* 0x020fcc0000010000 */
[----:B------:R-:W4:Y:S01]  /*a400*/  MUFU.EX2 R33, R33 ;  /* 0x0000002100217308 */ /* 0x000f220000000800 */
[----:B--2---:R-:W-:Y:S01]  /*a410*/  HMMA.16816.F32 R140, R4, R12, R140 ;  /* 0x0000000c048c723c */ /* 0x004fe2000000188c */
[----:B---3--:R-:W-:-:S06]  /*a420*/  FADD.FTZ R93, R55, R93 ;  /* 0x0000005d375d7221 */ /* 0x008fcc0000010000 */
[----:B------:R-:W2:Y:S01]  /*a430*/  MUFU.EX2 R32, R32 ;  /* 0x0000002000207308 */ /* 0x000ea20000000800 */
[----:B------:R-:W-:Y:S01]  /*a440*/  HMMA.16816.F32 R136, R4, R14, R136 ;  /* 0x0000000e0488723c */ /* 0x000fe20000001888 */
[----:B------:R-:W-:Y:S01]  /*a450*/  F2FP.F16.F32.PACK_AB R4, R56, R57 ;  /* 0x000000393804723e */ /* 0x000fe200000000ff */
[C---:B-1----:R-:W-:Y:S01]  /*a460*/  FADD.FTZ R93, R54.reuse, R93 ;  /* 0x0000005d365d7221 */ /* 0x042fe20000010000 */
[----:B------:R-:W-:-:S04]  /*a470*/  F2FP.F16.F32.PACK_AB R6, R54, R55 ;  /* 0x000000373606723e */ /* 0x000fc800000000ff */
[----:B------:R-:W1:Y:S01]  /*a480*/  MUFU.EX2 R31, R31 ;  /* 0x0000001f001f7308 */ /* 0x000e620000000800 */
[----:B----4-:R-:W-:-:S07]  /*a490*/  FADD.FTZ R91, R33, R91 ;  /* 0x0000005b215b7221 */ /* 0x010fce0000010000 */
        /* <DEDUP_REMOVED lines=8> */
[----:B------:R-:W3:Y:S01]  /*a520*/  MUFU.EX2 R178, R178 ;  /* 0x000000b200b27308 */ /* 0x000ee20000000800 */
[----:B------:R-:W-:Y:S01]  /*a530*/  HMMA.16816.F32 R160, R4, R20, R160 ;  /* 0x0000001404a0723c */ /* 0x000fe200000018a0 */
[----:B--2---:R-:W-:-:S06]  /*a540*/  FADD.FTZ R89, R174, R89 ;  /* 0x00000059ae597221 */ /* 0x004fcc0000010000 */
[----:B------:R-:W2:Y:S01]  /*a550*/  MUFU.EX2 R179, R179 ;  /* 0x000000b300b37308 */ /* 0x000ea20000000800 */
[----:B------:R-:W-:Y:S01]  /*a560*/  HMMA.16816.F32 R148, R4, R22, R148 ;  /* 0x000000160494723c */ /* 0x000fe20000001894 */
[----:B------:R-:W4:Y:S01]  /*a570*/  LDSM.16.MT88.4 R20, [R206+0x5400] ;  /* 0x00540000ce14783b */ /* 0x000f220000004200 */
[----:B-1----:R-:W-:-:S05]  /*a580*/  FADD.FTZ R89, R177, R89 ;  /* 0x00000059b1597221 */ /* 0x002fca0000010000 */
[----:B------:R-:W1:Y:S01]  /*a590*/  MUFU.EX2 R184, R184 ;  /* 0x000000b800b87308 */ /* 0x000e620000000800 */
[----:B------:R-:W-:Y:S01]  /*a5a0*/  HMMA.16816.F32 R144, R4, R12, R144 ;  /* 0x0000000c0490723c */ /* 0x000fe20000001890 */
[----:B---3--:R-:W-:-:S06]  /*a5b0*/  FADD.FTZ R89, R178, R89 ;  /* 0x00000059b2597221 */ /* 0x008fcc0000010000 */
[----:B------:R-:W3:Y:S01]  /*a5c0*/  MUFU.EX2 R183, R183 ;  /* 0x000000b700b77308 */ /* 0x000ee20000000800 */
[----:B------:R-:W-:Y:S01]  /*a5d0*/  HMMA.16816.F32 R132, R4, R14, R132 ;  /* 0x0000000e0484723c */ /* 0x000fe20000001884 */
[----:B------:R-:W5:Y:S01]  /*a5e0*/  LDSM.16.MT88.4 R12, [R111+0x5400] ;  /* 0x005400006f0c783b */ /* 0x000f620000004200 */
[----:B------:R-:W-:Y:S01]  /*a5f0*/  F2FP.F16.F32.PACK_AB R4, R177, R174 ;  /* 0x000000aeb104723e */ /* 0x000fe200000000ff */
[C---:B--2---:R-:W-:Y:S01]  /*a600*/  FADD.FTZ R89, R179.reuse, R89 ;  /* 0x00000059b3597221 */ /* 0x044fe20000010000 */
[----:B------:R-:W-:-:S03]  /*a610*/  F2FP.F16.F32.PACK_AB R6, R179, R178 ;  /* 0x000000b2b306723e */ /* 0x000fc600000000ff */
[----:B------:R-:W2:Y:S01]  /*a620*/  MUFU.EX2 R188, R188 ;  /* 0x000000bc00bc7308 */ /* 0x000ea20000000800 */
[----:B-1----:R-:W-:-:S07]  /*a630*/  FADD.FTZ R96, R184, R96 ;  /* 0x00000060b8607221 */ /* 0x002fce0000010000 */
[----:B------:R-:W1:Y:S01]  /*a640*/  MUFU.EX2 R186, R186 ;  /* 0x000000ba00ba7308 */ /* 0x000e620000000800 */
[C---:B---3--:R-:W-:Y:S01]  /*a650*/  F2FP.F16.F32.PACK_AB R5, R183.reuse, R184 ;  /* 0x000000b8b705723e */ /* 0x048fe200000000ff */
[----:B------:R-:W-:-:S06]  /*a660*/  FADD.FTZ R96, R183, R96 ;  /* 0x00000060b7607221 */ /* 0x000fcc0000010000 */
[----:B------:R-:W3:Y:S01]  /*a670*/  MUFU.EX2 R53, R53 ;  /* 0x0000003500357308 */ /* 0x000ee20000000800 */
[----:B--2---:R-:W-:-:S07]  /*a680*/  FADD.FTZ R96, R188, R96 ;  /* 0x00000060bc607221 */ /* 0x004fce0000010000 */
[----:B------:R-:W2:Y:S01]  /*a690*/  MUFU.EX2 R52, R52 ;  /* 0x0000003400347308 */ /* 0x000ea20000000800 */
[C---:B-1----:R-:W-:Y:S01]  /*a6a0*/  F2FP.F16.F32.PACK_AB R7, R186.reuse, R188 ;  /* 0x000000bcba07723e */ /* 0x042fe200000000ff */
[----:B------:R-:W-:-:S06]  /*a6b0*/  FADD.FTZ R96, R186, R96 ;  /* 0x00000060ba607221 */ /* 0x000fcc0000010000 */
[----:B------:R-:W1:Y:S01]  /*a6c0*/  MUFU.EX2 R51, R51 ;  /* 0x0000003300337308 */ /* 0x000e620000000800 */
[----:B------:R-:W-:Y:S01]  /*a6d0*/  HMMA.16816.F32 R156, R4, R16, R156 ;  /* 0x00000010049c723c */ /* 0x000fe2000000189c */
[----:B---3--:R-:W-:-:S06]  /*a6e0*/  FADD.FTZ R93, R53, R93 ;  /* 0x0000005d355d7221 */ /* 0x008fcc0000010000 */
[----:B------:R-:W3:Y:S01]  /*a6f0*/  MUFU.EX2 R50, R50 ;  /* 0x0000003200327308 */ /* 0x000ee20000000800 */
[----:B------:R-:W-:Y:S01]  /*a700*/  HMMA.16816.F32 R152, R4, R18, R152 ;  /* 0x000000120498723c */ /* 0x000fe20000001898 */
[----:B--2---:R-:W-:-:S06]  /*a710*/  FADD.FTZ R93, R52, R93 ;  /* 0x0000005d345d7221 */ /* 0x004fcc0000010000 */
[----:B------:R-:W2:Y:S01]  /*a720*/  MUFU.EX2 R29, R29 ;  /* 0x0000001d001d7308 */ /* 0x000ea20000000800 */
[----:B------:R-:W-:Y:S01]  /*a730*/  HMMA.16816.F32 R140, R4, R8, R140 ;  /* 0x00000008048c723c */ /* 0x000fe2000000188c */
[----:B-1----:R-:W-:-:S06]  /*a740*/  FADD.FTZ R93, R51, R93 ;  /* 0x0000005d335d7221 */ /* 0x002fcc0000010000 */
[----:B------:R-:W1:Y:S01]  /*a750*/  MUFU.EX2 R28, R28 ;  /* 0x0000001c001c7308 */ /* 0x000e620000000800 */
[----:B------:R-:W-:Y:S01]  /*a760*/  HMMA.16816.F32 R136, R4, R10, R136 ;  /* 0x0000000a0488723c */ /* 0x000fe20000001888 */
[----:B------:R-:W-:Y:S01]  /*a770*/  F2FP.F16.F32.PACK_AB R4, R52, R53 ;  /* 0x000000353404723e */ /* 0x000fe200000000ff */
[C---:B---3--:R-:W-:Y:S01]  /*a780*/  FADD.FTZ R93, R50.reuse, R93 ;  /* 0x0000005d325d7221 */ /* 0x048fe20000010000 */
[----:B------:R-:W-:-:S04]  /*a790*/  F2FP.F16.F32.PACK_AB R6, R50, R51 ;  /* 0x000000333206723e */ /* 0x000fc800000000ff */
[----:B------:R-:W3:Y:S01]  /*a7a0*/  MUFU.EX2 R27, R27 ;  /* 0x0000001b001b7308 */ /* 0x000ee20000000800 */
[----:B--2---:R-:W-:-:S07]  /*a7b0*/  FADD.FTZ R91, R29, R91 ;  /* 0x0000005b1d5b7221 */ /* 0x004fce0000010000 */
[----:B------:R-:W2:Y:S01]  /*a7c0*/  MUFU.EX2 R26, R26 ;  /* 0x0000001a001a7308 */ /* 0x000ea20000000800 */
[C---:B-1----:R-:W-:Y:S01]  /*a7d0*/  F2FP.F16.F32.PACK_AB R5, R28.reuse, R29 ;  /* 0x0000001d1c05723e */ /* 0x042fe200000000ff */
[----:B------:R-:W-:-:S06]  /*a7e0*/  FADD.FTZ R91, R28, R91 ;  /* 0x0000005b1c5b7221 */ /* 0x000fcc0000010000 */
[----:B------:R-:W1:Y:S01]  /*a7f0*/  MUFU.EX2 R187, R187 ;  /* 0x000000bb00bb7308 */ /* 0x000e620000000800 */
[----:B---3--:R-:W-:-:S07]  /*a800*/  FADD.FTZ R91, R27, R91 ;  /* 0x0000005b1b5b7221 */ /* 0x008fce0000010000 */
[----:B------:R-:W3:Y:S01]  /*a810*/  MUFU.EX2 R182, R182 ;  /* 0x000000b600b67308 */ /* 0x000ee20000000800 */
[C---:B--2---:R-:W-:Y:S01]  /*a820*/  F2FP.F16.F32.PACK_AB R7, R26.reuse, R27 ;  /* 0x0000001b1a07723e */ /* 0x044fe200000000ff */
[----:B------:R-:W-:-:S06]  /*a830*/  FADD.FTZ R91, R26, R91 ;  /* 0x0000005b1a5b7221 */ /* 0x000fcc0000010000 */
[----:B------:R-:W2:Y:S01]  /*a840*/  MUFU.EX2 R185, R185 ;  /* 0x000000b900b97308 */ /* 0x000ea20000000800 */
[----:B------:R-:W-:Y:S01]  /*a850*/  HMMA.16816.F32 R160, R4, R16, R160 ;  /* 0x0000001004a0723c */ /* 0x000fe200000018a0 */
[----:B-1----:R-:W-:-:S06]  /*a860*/  FADD.FTZ R89, R187, R89 ;  /* 0x00000059bb597221 */ /* 0x002fcc0000010000 */
[----:B------:R-:W1:Y:S01]  /*a870*/  MUFU.EX2 R181, R181 ;  /* 0x000000b500b57308 */ /* 0x000e620000000800 */
[----:B------:R-:W-:Y:S01]  /*a880*/  HMMA.16816.F32 R148, R4, R18, R148 ;  /* 0x000000120494723c */ /* 0x000fe20000001894 */
[----:B------:R-:W-:Y:S01]  /*a890*/  LDSM.16.MT88.4 R16, [R111+0x5800] ;  /* 0x005800006f10783b */ /* 0x000fe20000004200 */
[----:B---3--:R-:W-:-:S05]  /*a8a0*/  FADD.FTZ R89, R182, R89 ;  /* 0x00000059b6597221 */ /* 0x008fca0000010000 */
[----:B------:R-:W3:Y:S01]  /*a8b0*/  MUFU.EX2 R180, R180 ;  /* 0x000000b400b47308 */ /* 0x000ee20000000800 */
[----:B------:R-:W-:Y:S01]  /*a8c0*/  HMMA.16816.F32 R144, R4, R8, R144 ;  /* 0x000000080490723c */ /* 0x000fe20000001890 */
[----:B--2---:R-:W-:-:S06]  /*a8d0*/  FADD.FTZ R89, R185, R89 ;  /* 0x00000059b9597221 */ /* 0x004fcc0000010000 */
[----:B------:R-:W2:Y:S01]  /*a8e0*/  MUFU.EX2 R175, R175 ;  /* 0x000000af00af7308 */ /* 0x000ea20000000800 */
[----:B------:R-:W-:Y:S01]  /*a8f0*/  HMMA.16816.F32 R132, R4, R10, R132 ;  /* 0x0000000a0484723c */ /* 0x000fe20000001884 */
[----:B------:R-:W-:Y:S01]  /*a900*/  F2FP.F16.F32.PACK_AB R4, R182, R187 ;  /* 0x000000bbb604723e */ /* 0x000fe200000000ff */
[----:B------:R-:W5:Y:S01]  /*a910*/  LDSM.16.MT88.4 R8, [R206+0x5800] ;  /* 0x00580000ce08783b */ /* 0x000f620000004200 */
[C---:B-1----:R-:W-:Y:S01]  /*a920*/  F2FP.F16.F32.PACK_AB R6, R181.reuse, R185 ;  /* 0x000000b9b506723e */ /* 0x042fe200000000ff */
[----:B------:R-:W-:-:S03]  /*a930*/  FADD.FTZ R89, R181, R89 ;  /* 0x00000059b5597221 */ /* 0x000fc60000010000 */
        /* <DEDUP_REMOVED lines=11> */
[----:B----4-:R-:W-:Y:S01]  /*a9f0*/  HMMA.16816.F32 R156, R4, R20, R156 ;  /* 0x00000014049c723c */ /* 0x010fe2000000189c */
[----:B--2---:R-:W-:-:S06]  /*aa00*/  FADD.FTZ R93, R49, R93 ;  /* 0x0000005d315d7221 */ /* 0x004fcc0000010000 */
[----:B------:R-:W2:Y:S01]  /*aa10*/  MUFU.EX2 R46, R46 ;  /* 0x0000002e002e7308 */ /* 0x000ea20000000800 */
[----:B------:R-:W-:Y:S01]  /*aa20*/  HMMA.16816.F32 R152, R4, R22, R152 ;  /* 0x000000160498723c */ /* 0x000fe20000001898 */
[----:B-1----:R-:W-:-:S06]  /*aa30*/  FADD.FTZ R93, R48, R93 ;  /* 0x0000005d305d7221 */ /* 0x002fcc0000010000 */
[----:B------:R-:W1:Y:S01]  /*aa40*/  MUFU.EX2 R25, R25 ;  /* 0x0000001900197308 */ /* 0x000e620000000800 */
[----:B-----5:R-:W-:Y:S01]  /*aa50*/  HMMA.16816.F32 R140, R4, R12, R140 ;  /* 0x0000000c048c723c */ /* 0x020fe2000000188c */
[----:B---3--:R-:W-:-:S06]  /*aa60*/  FADD.FTZ R93, R47, R93 ;  /* 0x0000005d2f5d7221 */ /* 0x008fcc0000010000 */
[----:B------:R-:W3:Y:S01]  /*aa70*/  MUFU.EX2 R24, R24 ;  /* 0x0000001800187308 */ /* 0x000ee20000000800 */
[----:B------:R-:W-:Y:S01]  /*aa80*/  HMMA.16816.F32 R136, R4, R14, R136 ;  /* 0x0000000e0488723c */ /* 0x000fe20000001888 */
[----:B------:R-:W-:Y:S01]  /*aa90*/  F2FP.F16.F32.PACK_AB R4, R48, R49 ;  /* 0x000000313004723e */ /* 0x000fe200000000ff */
[C---:B--2---:R-:W-:Y:S01]  /*aaa0*/  FADD.FTZ R93, R46.reuse, R93 ;  /* 0x0000005d2e5d7221 */ /* 0x044fe20000010000 */
[----:B------:R-:W-:-:S04]  /*aab0*/  F2FP.F16.F32.PACK_AB R6, R46, R47 ;  /* 0x0000002f2e06723e */ /* 0x000fc800000000ff */
        /* <DEDUP_REMOVED lines=10> */
[----:B------:R-:W-:Y:S01]  /*ab60*/  HMMA.16816.F32 R160, R4, R20, R160 ;  /* 0x0000001404a0723c */ /* 0x000fe200000018a0 */
[--C-:B------:R-:W-:Y:S01]  /*ab70*/  FFMA.FTZ R20, R130, UR7, -R110.reuse ;  /* 0x0000000782147c23 */ /* 0x100fe2000801086e */
[----:B------:R-:W-:Y:S01]  /*ab80*/  FFMA.FTZ R21, R129, UR7, -R110 ;  /* 0x0000000781157c23 */ /* 0x000fe2000801086e */
[----:B------:R-:W1:Y:S01]  /*ab90*/  MUFU.EX2 R166, R166 ;  /* 0x000000a600a67308 */ /* 0x000e620000000800 */
[----:B---3--:R-:W-:-:S04]  /*aba0*/  FADD.FTZ R89, R170, R89 ;  /* 0x00000059aa597221 */ /* 0x008fc80000010000 */
[----:B------:R-:W-:Y:S01]  /*abb0*/  HMMA.16816.F32 R148, R4, R22, R148 ;  /* 0x000000160494723c */ /* 0x000fe20000001894 */
[----:B------:R-:W-:Y:S01]  /*abc0*/  FFMA.FTZ R22, R124, UR7, -R101 ;  /* 0x000000077c167c23 */ /* 0x000fe20008010865 */
[----:B------:R-:W-:Y:S01]  /*abd0*/  FFMA.FTZ R23, R126, UR7, -R120 ;  /* 0x000000077e177c23 */ /* 0x000fe20008010878 */
[----:B------:R-:W3:Y:S01]  /*abe0*/  MUFU.EX2 R172, R172 ;  /* 0x000000ac00ac7308 */ /* 0x000ee20000000800 */
[----:B--2---:R-:W-:-:S04]  /*abf0*/  FADD.FTZ R89, R167, R89 ;  /* 0x00000059a7597221 */ /* 0x004fc80000010000 */
[----:B------:R-:W-:Y:S03]  /*ac00*/  HMMA.16816.F32 R144, R4, R12, R144 ;  /* 0x0000000c0490723c */ /* 0x000fe60000001890 */
[----:B------:R-:W2:Y:S01]  /*ac10*/  MUFU.EX2 R131, R131 ;  /* 0x0000008300837308 */ /* 0x000ea20000000800 */
[----:B-1----:R-:W-:-:S04]  /*ac20*/  FADD.FTZ R89, R166, R89 ;  /* 0x00000059a6597221 */ /* 0x002fc80000010000 */
[----:B------:R-:W-:Y:S01]  /*ac30*/  HMMA.16816.F32 R132, R4, R14, R132 ;  /* 0x0000000e0484723c */ /* 0x000fe20000001884 */
[----:B------:R-:W-:Y:S01]  /*ac40*/  F2FP.F16.F32.PACK_AB R4, R167, R170 ;  /* 0x000000aaa704723e */ /* 0x000fe200000000ff */
[----:B------:R-:W1:Y:S01]  /*ac50*/  LDSM.16.MT88.4 R12, [R206+0x5c00] ;  /* 0x005c0000ce0c783b */ /* 0x000e620000004200 */
[----:B------:R-:W4:Y:S01]  /*ac60*/  MUFU.EX2 R125, R125 ;  /* 0x0000007d007d7308 */ /* 0x000f220000000800 */
[C---:B---3--:R-:W-:Y:S01]  /*ac70*/  F2FP.F16.F32.PACK_AB R6, R172.reuse, R166 ;  /* 0x000000a6ac06723e */ /* 0x048fe200000000ff */
[----:B------:R-:W-:-:S06]  /*ac80*/  FADD.FTZ R89, R172, R89 ;  /* 0x00000059ac597221 */ /* 0x000fcc0000010000 */
[----:B------:R-:W3:Y:S01]  /*ac90*/  MUFU.EX2 R20, R20 ;  /* 0x0000001400147308 */ /* 0x000ee20000000800 */
[----:B--2---:R-:W-:-:S07]  /*aca0*/  FADD.FTZ R96, R131, R96 ;  /* 0x0000006083607221 */ /* 0x004fce0000010000 */
[----:B------:R-:W2:Y:S01]  /*acb0*/  MUFU.EX2 R21, R21 ;  /* 0x0000001500157308 */ /* 0x000ea20000000800 */
[C---:B----4-:R-:W-:Y:S01]  /*acc0*/  F2FP.F16.F32.PACK_AB R5, R125.reuse, R131 ;  /* 0x000000837d05723e */ /* 0x050fe200000000ff */
[----:B------:R-:W-:-:S06]  /*acd0*/  FADD.FTZ R96, R125, R96 ;  /* 0x000000607d607221 */ /* 0x000fcc0000010000 */
[----:B------:R-:W4:Y:S01]  /*ace0*/  MUFU.EX2 R45, R45 ;  /* 0x0000002d002d7308 */ /* 0x000f220000000800 */
[----:B---3--:R-:W-:-:S07]  /*acf0*/  FADD.FTZ R96, R20, R96 ;  /* 0x0000006014607221 */ /* 0x008fce0000010000 */
[----:B------:R-:W3:Y:S01]  /*ad00*/  MUFU.EX2 R44, R44 ;  /* 0x0000002c002c7308 */ /* 0x000ee20000000800 */
[C---:B--2---:R-:W-:Y:S01]  /*ad10*/  F2FP.F16.F32.PACK_AB R7, R21.reuse, R20 ;  /* 0x000000141507723e */ /* 0x044fe200000000ff */
[----:B------:R-:W-:-:S06]  /*ad20*/  FADD.FTZ R96, R21, R96 ;  /* 0x0000006015607221 */ /* 0x000fcc0000010000 */
[----:B------:R-:W2:Y:S01]  /*ad30*/  MUFU.EX2 R43, R43 ;  /* 0x0000002b002b7308 */ /* 0x000ea20000000800 */
[----:B------:R-:W-:Y:S01]  /*ad40*/  HMMA.16816.F32 R156, R4, R8, R156 ;  /* 0x00000008049c723c */ /* 0x000fe2000000189c */
[----:B----4-:R-:W-:-:S06]  /*ad50*/  FADD.FTZ R93, R45, R93 ;  /* 0x0000005d2d5d7221 */ /* 0x010fcc0000010000 */
[----:B------:R-:W4:Y:S01]  /*ad60*/  MUFU.EX2 R42, R42 ;  /* 0x0000002a002a7308 */ /* 0x000f220000000800 */
[----:B------:R-:W-:Y:S01]  /*ad70*/  HMMA.16816.F32 R152, R4, R10, R152 ;  /* 0x0000000a0498723c */ /* 0x000fe20000001898 */
[----:B---3--:R-:W-:-:S06]  /*ad80*/  FADD.FTZ R93, R44, R93 ;  /* 0x0000005d2c5d7221 */ /* 0x008fcc0000010000 */
[----:B------:R-:W3:Y:S01]  /*ad90*/  MUFU.EX2 R168, R168 ;  /* 0x000000a800a87308 */ /* 0x000ee20000000800 */
[----:B------:R-:W-:Y:S01]  /*ada0*/  HMMA.16816.F32 R140, R4, R16, R140 ;  /* 0x00000010048c723c */ /* 0x000fe2000000188c */
[----:B--2---:R-:W-:-:S06]  /*adb0*/  FADD.FTZ R93, R43, R93 ;  /* 0x0000005d2b5d7221 */ /* 0x004fcc0000010000 */
[----:B------:R-:W2:Y:S01]  /*adc0*/  MUFU.EX2 R189, R189 ;  /* 0x000000bd00bd7308 */ /* 0x000ea20000000800 */
[----:B------:R-:W-:Y:S01]  /*add0*/  HMMA.16816.F32 R136, R4, R18, R136 ;  /* 0x000000120488723c */ /* 0x000fe20000001888 */
[----:B------:R-:W-:Y:S01]  /*ade0*/  F2FP.F16.F32.PACK_AB R4, R44, R45 ;  /* 0x0000002d2c04723e */ /* 0x000fe200000000ff */
[C---:B----4-:R-:W-:Y:S01]  /*adf0*/  FADD.FTZ R93, R42.reuse, R93 ;  /* 0x0000005d2a5d7221 */ /* 0x050fe20000010000 */
[----:B------:R-:W-:-:S04]  /*ae00*/  F2FP.F16.F32.PACK_AB R6, R42, R43 ;  /* 0x0000002b2a06723e */ /* 0x000fc800000000ff */
[----:B------:R-:W4:Y:S01]  /*ae10*/  MUFU.EX2 R173, R173 ;  /* 0x000000ad00ad7308 */ /* 0x000f220000000800 */
[----:B---3--:R-:W-:-:S07]  /*ae20*/  FADD.FTZ R91, R168, R91 ;  /* 0x0000005ba85b7221 */ /* 0x008fce0000010000 */
[----:B------:R-:W3:Y:S01]  /*ae30*/  MUFU.EX2 R22, R22 ;  /* 0x0000001600167308 */ /* 0x000ee20000000800 */
[C---:B--2---:R-:W-:Y:S01]  /*ae40*/  F2FP.F16.F32.PACK_AB R5, R189.reuse, R168 ;  /* 0x000000a8bd05723e */ /* 0x044fe200000000ff */
[----:B------:R-:W-:-:S06]  /*ae50*/  FADD.FTZ R91, R189, R91 ;  /* 0x0000005bbd5b7221 */ /* 0x000fcc0000010000 */
[----:B------:R-:W2:Y:S01]  /*ae60*/  MUFU.EX2 R23, R23 ;  /* 0x0000001700177308 */ /* 0x000ea20000000800 */
[----:B----4-:R-:W-:-:S07]  /*ae70*/  FADD.FTZ R91, R173, R91 ;  /* 0x0000005bad5b7221 */ /* 0x010fce0000010000 */
[----:B------:R-:W4:Y:S01]  /*ae80*/  MUFU.EX2 R123, R123 ;  /* 0x0000007b007b7308 */ /* 0x000f220000000800 */
[C---:B---3--:R-:W-:Y:S01]  /*ae90*/  F2FP.F16.F32.PACK_AB R7, R22.reuse, R173 ;  /* 0x000000ad1607723e */ /* 0x048fe200000000ff */
[----:B------:R-:W-:-:S06]  /*aea0*/  FADD.FTZ R91, R22, R91 ;  /* 0x0000005b165b7221 */ /* 0x000fcc0000010000 */
[----:B------:R-:W-:Y:S01]  /*aeb0*/  HMMA.16816.F32 R160, R4, R8, R160 ;  /* 0x0000000804a0723c */ /* 0x000fe200000018a0 */
[----:B------:R-:W3:Y:S01]  /*aec0*/  MUFU.EX2 R122, R122 ;  /* 0x0000007a007a7308 */ /* 0x000ee20000000800 */
[----:B--2---:R-:W-:-:S06]  /*aed0*/  FADD.FTZ R89, R23, R89 ;  /* 0x0000005917597221 */ /* 0x004fcc0000010000 */
[----:B------:R-:W-:Y:S01]  /*aee0*/  HMMA.16816.F32 R148, R4, R10, R148 ;  /* 0x0000000a0494723c */ /* 0x000fe20000001894 */
[----:B------:R-:W2:Y:S01]  /*aef0*/  LDSM.16.MT88.4 R8, [R111+0x5c00] ;  /* 0x005c00006f08783b */ /* 0x000ea20000004200 */
[----:B------:R-:W5:Y:S01]  /*af00*/  MUFU.EX2 R225, R225 ;  /* 0x000000e100e17308 */ /* 0x000f620000000800 */
[----:B----4-:R-:W-:-:S05]  /*af10*/  FADD.FTZ R89, R123, R89 ;  /* 0x000000597b597221 */ /* 0x010fca0000010000 */
[----:B------:R-:W-:Y:S01]  /*af20*/  HMMA.16816.F32 R144, R4, R16, R144 ;  /* 0x000000100490723c */ /* 0x000fe20000001890 */
[--C-:B------:R-:W-:Y:S01]  /*af30*/  FFMA.FTZ R16, R104, UR7, -R101.reuse ;  /* 0x0000000768107c23 */ /* 0x100fe20008010865 */
[----:B------:R-:W4:Y:S01]  /*af40*/  MUFU.EX2 R116, R116 ;  /* 0x0000007400747308 */ /* 0x000f220000000800 */
[----:B------:R-:W-:Y:S01]  /*af50*/  FFMA.FTZ R17, R105, UR7, -R101 ;  /* 0x0000000769117c23 */ /* 0x000fe20008010865 */
[----:B---3--:R-:W-:-:S04]  /*af60*/  FADD.FTZ R89, R122, R89 ;  /* 0x000000597a597221 */ /* 0x008fc80000010000 */
[----:B------:R-:W-:Y:S01]  /*af70*/  HMMA.16816.F32 R132, R4, R18, R132 ;  /* 0x000000120484723c */ /* 0x000fe20000001884 */
[----:B------:R-:W-:Y:S01]  /*af80*/  FFMA.FTZ R18, R102, UR7, -R101 ;  /* 0x0000000766127c23 */ /* 0x000fe20008010865 */
[----:B------:R-:W3:Y:S01]  /*af90*/  MUFU.EX2 R114, R114 ;  /* 0x0000007200727308 */ /* 0x000ee20000000800 */
[----:B------:R-:W-:Y:S02]  /*afa0*/  F2FP.F16.F32.PACK_AB R4, R123, R23 ;  /* 0x000000177b04723e */ /* 0x000fe400000000ff */
[C---:B-----5:R-:W-:Y:S01]  /*afb0*/  F2FP.F16.F32.PACK_AB R6, R225.reuse, R122 ;  /* 0x0000007ae106723e */ /* 0x060fe200000000ff */
[----:B------:R-:W-:-:S04]  /*afc0*/  FADD.FTZ R225, R225, R89 ;  /* 0x00000059e1e17221 */ /* 0x000fc80000010000 */
[----:B------:R-:W5:Y:S01]  /*afd0*/  MUFU.EX2 R113, R113 ;  /* 0x0000007100717308 */ /* 0x000f620000000800 */
[----:B----4-:R-:W-:-:S07]  /*afe0*/  FADD.FTZ R96, R116, R96 ;  /* 0x0000006074607221 */ /* 0x010fce0000010000 */
[----:B------:R-:W4:Y:S01]  /*aff0*/  MUFU.EX2 R224, R224 ;  /* 0x000000e000e07308 */ /* 0x000f220000000800 */
[C---:B---3--:R-:W-:Y:S01]  /*b000*/  F2FP.F16.F32.PACK_AB R5, R114.reuse, R116 ;  /* 0x000000747205723e */ /* 0x048fe200000000ff */
[----:B------:R-:W-:-:S06]  /*b010*/  FADD.FTZ R96, R114, R96 ;  /* 0x0000006072607221 */ /* 0x000fcc0000010000 */
[----:B------:R-:W3:Y:S01]  /*b020*/  MUFU.EX2 R41, R41 ;  /* 0x0000002900297308 */ /* 0x000ee20000000800 */
[----:B-----5:R-:W-:-:S07]  /*b030*/  FADD.FTZ R96, R113, R96 ;  /* 0x0000006071607221 */ /* 0x020fce0000010000 */
[----:B------:R-:W5:Y:S01]  /*b040*/  MUFU.EX2 R40, R40 ;  /* 0x0000002800287308 */ /* 0x000f620000000800 */
[C---:B----4-:R-:W-:Y:S01]  /*b050*/  F2FP.F16.F32.PACK_AB R7, R224.reuse, R113 ;  /* 0x00000071e007723e */ /* 0x050fe200000000ff */
[----:B------:R-:W-:-:S06]  /*b060*/  FADD.FTZ R224, R224, R96 ;  /* 0x00000060e0e07221 */ /* 0x000fcc0000010000 */
[----:B------:R-:W4:Y:S01]  /*b070*/  MUFU.EX2 R39, R39 ;  /* 0x0000002700277308 */ /* 0x000f220000000800 */
[----:B-1----:R-:W-:Y:S01]  /*b080*/  HMMA.16816.F32 R156, R4, R12, R156 ;  /* 0x0000000c049c723c */ /* 0x002fe2000000189c */
[----:B---3--:R-:W-:-:S06]  /*b090*/  FADD.FTZ R93, R41, R93 ;  /* 0x0000005d295d7221 */ /* 0x008fcc0000010000 */
[----:B------:R-:W1:Y:S01]  /*b0a0*/  MUFU.EX2 R38, R38 ;  /* 0x0000002600267308 */ /* 0x000e620000000800 */
[----:B------:R-:W-:Y:S01]  /*b0b0*/  HMMA.16816.F32 R152, R4, R14, R152 ;  /* 0x0000000e0498723c */ /* 0x000fe20000001898 */
[----:B-----5:R-:W-:-:S06]  /*b0c0*/  FADD.FTZ R93, R40, R93 ;  /* 0x0000005d285d7221 */ /* 0x020fcc0000010000 */
[----:B------:R-:W3:Y:S01]  /*b0d0*/  MUFU.EX2 R16, R16 ;  /* 0x0000001000107308 */ /* 0x000ee20000000800 */
[----:B--2---:R-:W-:Y:S01]  /*b0e0*/  HMMA.16816.F32 R140, R4, R8, R140 ;  /* 0x00000008048c723c */ /* 0x004fe2000000188c */
[----:B----4-:R-:W-:-:S06]  /*b0f0*/  FADD.FTZ R93, R39, R93 ;  /* 0x0000005d275d7221 */ /* 0x010fcc0000010000 */
        /* <DEDUP_REMOVED lines=9> */
[----:B------:R-:W-:-:S04]  /*b190*/  FADD.FTZ R91, R17, R91 ;  /* 0x0000005b115b7221 */ /* 0x000fc80000010000 */
[----:B-1----:R-:W-:Y:S01]  /*b1a0*/  FADD.FTZ R91, R18, R91 ;  /* 0x0000005b125b7221 */ /* 0x002fe20000010000 */
[----:B---3--:R-:W-:-:S03]  /*b1b0*/  F2FP.F16.F32.PACK_AB R7, R226, R18 ;  /* 0x00000012e207723e */ /* 0x008fc600000000ff */
[----:B------:R-:W-:-:S04]  /*b1c0*/  FADD.FTZ R226, R226, R91 ;  /* 0x0000005be2e27221 */ /* 0x000fc80000010000 */
        /* <DEDUP_REMOVED lines=9> */
[----:B------:R-:W-:Y:S02]  /*b260*/  IMAD.U32 R11, RZ, RZ, UR12 ;  /* 0x0000000cff0b7e24 */ /* 0x000fe4000f8e00ff */
[----:B------:R-:W-:Y:S01]  /*b270*/  IMAD.U32 R5, RZ, RZ, UR12 ;  /* 0x0000000cff057e24 */ /* 0x000fe2000f8e00ff */
[----:B------:R-:W-:Y:S01]  /*b280*/  UIMAD.WIDE.U32 UR10, UR4, UR12, URZ ;  /* 0x0000000c040a72a5 */ /* 0x000fe2000f8e00ff */
[----:B------:R-:W-:Y:S02]  /*b290*/  IMAD.U32 R4, RZ, RZ, UR13 ;  /* 0x0000000dff047e24 */ /* 0x000fe4000f8e00ff */
        /* <DEDUP_REMOVED lines=8> */
[----:B------:R-:W-:Y:S01]  /*b320*/  USHF.L.U64.HI UR8, UR10, 0x7, UR8 ;  /* 0x000000070a087899 */ /* 0x000fe20008010208 */
[----:B------:R-:W-:Y:S01]  /*b330*/  IMAD R38, R38, 0x80, R236 ;  /* 0x0000008026267824 */ /* 0x000fe200078e02ec */
[----:B------:R-:W-:Y:S02]  /*b340*/  UIADD3 UR11, UPT, UPT, UR22, -0x2, URZ ;  /* 0xfffffffe160b7890 */ /* 0x000fe4000fffe0ff */
[----:B------:R-:W-:Y:S02]  /*b350*/  IMAD.U32 R9, RZ, RZ, UR4 ;  /* 0x00000004ff097e24 */ /* 0x000fe4000f8e00ff */
[----:B------:R-:W-:Y:S01]  /*b360*/  IMAD.U32 R8, RZ, RZ, UR8 ;  /* 0x00000008ff087e24 */ /* 0x000fe2000f8e00ff */
[----:B------:R-:W-:Y:S01]  /*b370*/  UISETP.GT.U32.AND UP0, UPT, UR11, UR19, UPT ;  /* 0x000000130b00728c */ /* 0x000fe2000bf04070 */
[----:B------:R-:W-:Y:S01]  /*b380*/  @!P0 LEA R11, P2, R11, UR4, 0x6 ;  /* 0x000000040b0b8c11 */ /* 0x000fe2000f8430ff */
[C---:B------:R-:W-:Y:S01]  /*b390*/  VIADD R39, R38.reuse, 0xffffff58 ;  /* 0xffffff5826277836 */ /* 0x040fe20000000000 */
[-C--:B------:R-:W-:Y:S01]  /*b3a0*/  @!P0 LEA R12, P4, R9, R213.reuse, 0x1 ;  /* 0x000000d5090c8211 */ /* 0x080fe200078808ff */
[----:B------:R-:W-:Y:S01]  /*b3b0*/  VIADD R248, R38, 0xffffff01 ;  /* 0xffffff0126f87836 */ /* 0x000fe20000000000 */
[----:B------:R-:W-:Y:S01]  /*b3c0*/  @!P0 LEA.HI.X R4, R5, UR8, R4, 0x6, P2 ;  /* 0x0000000805048c11 */ /* 0x000fe200090f3404 */
[----:B------:R-:W-:Y:S01]  /*b3d0*/  IMAD.U32 R5, RZ, RZ, UR13 ;  /* 0x0000000dff057e24 */ /* 0x000fe2000f8e00ff */
[-C--:B------:R-:W-:Y:S01]  /*b3e0*/  @!P0 LEA.HI.X R13, R9, R212.reuse, R8, 0x1, P4 ;  /* 0x000000d4090d8211 */ /* 0x080fe200020f0c08 */
[----:B------:R-:W-:Y:S01]  /*b3f0*/  IMAD.U32 R8, RZ, RZ, UR4 ;  /* 0x00000004ff087e24 */ /* 0x000fe2000f8e00ff */
[----:B------:R-:W-:Y:S01]  /*b400*/  @!P0 LEA R10, P3, R10, UR4, 0x5 ;  /* 0x000000040a0a8c11 */ /* 0x000fe2000f8628ff */
[----:B------:R-:W-:Y:S01]  /*b410*/  IMAD.U32 R9, RZ, RZ, UR8 ;  /* 0x00000008ff097e24 */ /* 0x000fe2000f8e00ff */
[-C--:B------:R-:W-:Y:S01]  /*b420*/  @!P0 LEA R14, P2, R11, R213.reuse, 0x1 ;  /* 0x000000d50b0e8211 */ /* 0x080fe200078408ff */
[----:B------:R-:W-:Y:S01]  /*b430*/  @!P0 IMAD R5, R5, 0x60, RZ ;  /* 0x0000006005058824 */ /* 0x000fe200078e02ff */
[C---:B------:R-:W-:Y:S01]  /*b440*/  @!P0 LEA.HI.X R6, R7.reuse, UR8, R6, 0x5, P3 ;  /* 0x0000000807068c11 */ /* 0x040fe200098f2c06 */
[----:B------:R-:W-:Y:S01]  /*b450*/  @!P0 IMAD.WIDE.U32 R8, R7, 0x60, R8 ;  /* 0x0000006007088825 */ /* 0x000fe200078e0008 */
[CC--:B------:R-:W-:Y:S01]  /*b460*/  @!P0 LEA R16, P3, R10.reuse, R213.reuse, 0x1 ;  /* 0x000000d50a108211 */ /* 0x0c0fe200078608ff */
[----:B------:R-:W-:Y:S01]  /*b470*/  @P0 STS.128 [R217+0x4000], RZ ;  /* 0x004000ffd9000388 */ /* 0x000fe20000000c00 */
[-C--:B------:R-:W-:Y:S01]  /*b480*/  @!P0 LEA.HI.X R15, R11, R212.reuse, R4, 0x1, P2 ;  /* 0x000000d40b0f8211 */ /* 0x080fe200010f0c04 */
[----:B------:R-:W-:Y:S01]  /*b490*/  @!P0 IMAD.IADD R5, R5, 0x1, R9 ;  /* 0x0000000105058824 */ /* 0x000fe200078e0209 */
[----:B------:R-:W-:Y:S01]  /*b4a0*/  @!P0 LEA.HI.X R17, R10, R212, R6, 0x1, P3 ;  /* 0x000000d40a118211 */ /* 0x000fe200018f0c06 */
[----:B------:R-:W-:Y:S01]  /*b4b0*/  @!PT LDS RZ, [RZ] ;  /* 0x00000000fffff984 */ /* 0x000fe20000000800 */
[----:B------:R-:W-:Y:S01]  /*b4c0*/  @!PT LDS RZ, [RZ] ;  /* 0x00000000fffff984 */ /* 0x000fe20000000800 */
[----:B------:R-:W-:Y:S01]  /*b4d0*/  @!PT LDS RZ, [RZ] ;  /* 0x00000000fffff984 */ /* 0x000fe20000000800 */
[----:B------:R-:W-:Y:S01]  /*b4e0*/  @!P0 LDGSTS.E.BYPASS.LTC128B.128 [R217+0x4000], desc[UR26][R12.64] ;  /* 0x040000000cd98fae */ /* 0x000fe2000b981a1a */
[----:B------:R-:W-:-:S02]  /*b4f0*/  @!P0 LEA R4, P2, R8, R213, 0x1 ;  /* 0x000000d508048211 */ /* 0x000fc400078408ff */
[----:B------:R-:W-:Y:S01]  /*b500*/  ISETP.GT.AND P6, PT, R210, R39, PT ;  /* 0x00000027d200720c */ /* 0x000fe20003fc4270 */
[----:B------:R-:W-:Y:S01]  /*b510*/  @P0 STS.128 [R217+0x4800], RZ ;  /* 0x004800ffd9000388 */ /* 0x000fe20000000c00 */
[----:B------:R-:W-:Y:S02]  /*b520*/  @!P0 LEA.HI.X R5, R8, R212, R5, 0x1, P2 ;  /* 0x000000d408058211 */ /* 0x000fe400010f0c05 */
[C---:B------:R-:W-:Y:S01]  /*b530*/  ISETP.GE.AND P2, PT, R39.reuse, R221, PT ;  /* 0x000000dd2700720c */ /* 0x040fe20003f46270 */
[----:B------:R-:W-:Y:S01]  /*b540*/  @!PT LDS RZ, [RZ] ;  /* 0x00000000fffff984 */ /* 0x000fe20000000800 */
[----:B------:R-:W-:Y:S01]  /*b550*/  @!PT LDS RZ, [RZ] ;  /* 0x00000000fffff984 */ /* 0x000fe20000000800 */
[----:B------:R-:W-:Y:S01]  /*b560*/  @!PT LDS RZ, [RZ] ;  /* 0x00000000fffff984 */ /* 0x000fe20000000800 */
[----:B------:R-:W-:Y:S01]  /*b570*/  @!P0 LDGSTS.E.BYPASS.LTC128B.128 [R217+0x4800], desc[UR26][R16.64] ;  /* 0x0480000010d98fae */ /* 0x000fe2000b981a1a */
[C---:B------:R-:W-:Y:S02]  /*b580*/  ISETP.GE.AND P4, PT, R39.reuse, R220, PT ;  /* 0x000000dc2700720c */ /* 0x040fe40003f86270 */
[----:B------:R-:W-:Y:S01]  /*b590*/  ISETP.GE.AND P3, PT, R39, R219, PT ;  /* 0x000000db2700720c */ /* 0x000fe20003f66270 */
        /* <DEDUP_REMOVED lines=11> */
[----:B------:R-:W2:Y:S04]  /*b650*/  LDSM.16.M88.4 R48, [R207+0x3400] ;  /* 0x00340000cf30783b */ /* 0x000ea80000000200 */
[----:B------:R-:W-:Y:S04]  /*b660*/  LDSM.16.M88.4 R172, [R204+0x3400] ;  /* 0x00340000ccac783b */ /* 0x000fe80000000200 */
[----:B------:R-:W-:Y:S04]  /*b670*/  LDSM.16.M88.4 R200, [R176] ;  /* 0x00000000b0c8783b */ /* 0x000fe80000000200 */
[----:B------:R-:W3:Y:S04]  /*b680*/  LDSM.16.M88.4 R116, [R207+0x2000] ;  /* 0x00200000cf74783b */ /* 0x000ee80000000200 */
[----:B------:R-:W-:Y:S04]  /*b690*/  LDSM.16.M88.4 R100, [R207+0x2400] ;  /* 0x00240000cf64783b */ /* 0x000fe80000000200 */
[----:B-1----:R-:W1:Y:S04]  /*b6a0*/  LDSM.16.M88.4 R4, [R208+0x1000] ;  /* 0x00100000d004783b */ /* 0x002e680000000200 */
[----:B------:R-:W4:Y:S04]  /*b6b0*/  LDSM.16.M88.4 R84, [R207+0x2800] ;  /* 0x00280000cf54783b */ /* 0x000f280000000200 */
[----:B------:R-:W5:Y:S04]  /*b6c0*/  LDSM.16.M88.4 R68, [R207+0x2c00] ;  /* 0x002c0000cf44783b */ /* 0x000f680000000200 */
[----:B------:R-:W5:Y:S04]  /*b6d0*/  LDSM.16.M88.4 R52, [R207+0x3000] ;  /* 0x00300000cf34783b */ /* 0x000f680000000200 */
[----:B------:R-:W5:Y:S04]  /*b6e0*/  LDSM.16.M88.4 R16, [R207+0x3800] ;  /* 0x00380000cf10783b */ /* 0x000f680000000200 */
[----:B------:R-:W5:Y:S01]  /*b6f0*/  LDSM.16.M88.4 R232, [R207+0x3c00] ;  /* 0x003c0000cfe8783b */ /* 0x000f620000000200 */
[C---:B--2---:R-:W-:Y:S03]  /*b700*/  HMMA.16816.F32 R32, R228.reuse, R50, RZ ;  /* 0x00000032e420723c */ /* 0x044fe600000018ff */
[----:B------:R-:W2:Y:S04]  /*b710*/  LDSM.16.M88.4 R196, [R176+0x1000] ;  /* 0x00100000b0c4783b */ /* 0x000ea80000000200 */
[----:B------:R-:W2:Y:S04]  /*b720*/  LDSM.16.M88.4 R192, [R204+0x2000] ;  /* 0x00200000ccc0783b */ /* 0x000ea80000000200 */
[----:B------:R-:W2:Y:S01]  /*b730*/  LDSM.16.M88.4 R188, [R204+0x2400] ;  /* 0x00240000ccbc783b */ /* 0x000ea20000000200 */
[----:B---3--:R-:W-:Y:S03]  /*b740*/  HMMA.16816.F32 R128, R228, R116, RZ ;  /* 0x00000074e480723c */ /* 0x008fe600000018ff */
[----:B------:R-:W3:Y:S04]  /*b750*/  LDSM.16.M88.4 R184, [R204+0x2800] ;  /* 0x00280000ccb8783b */ /* 0x000ee80000000200 */
[----:B------:R-:W3:Y:S01]  /*b760*/  LDSM.16.M88.4 R180, [R204+0x2c00] ;  /* 0x002c0000ccb4783b */ /* 0x000ee20000000200 */
[----:B-1----:R-:W-:Y:S03]  /*b770*/  HMMA.16816.F32 R40, R4, R50, RZ ;  /* 0x000000320428723c */ /* 0x002fe600000018ff */
[----:B------:R-:W1:Y:S04]  /*b780*/  LDSM.16.M88.4 R176, [R204+0x3000] ;  /* 0x00300000ccb0783b */ /* 0x000e680000000200 */
[----:B------:R-:W1:Y:S01]  /*b790*/  LDSM.16.M88.4 R168, [R204+0x3800] ;  /* 0x00380000cca8783b */ /* 0x000e620000000200 */
[----:B------:R-:W-:Y:S03]  /*b7a0*/  HMMA.16816.F32 R32, R200, R174, R32 ;  /* 0x000000aec820723c */ /* 0x000fe60000001820 */
[----:B------:R-:W1:Y:S04]  /*b7b0*/  LDSM.16.M88.4 R164, [R204+0x3c00] ;  /* 0x003c0000cca4783b */ /* 0x000e680000000200 */
[----:B------:R-:W0:Y:S01]  /*b7c0*/  LDGDEPBAR ;  /* 0x00000000000079af */ /* 0x000e220000000000 */
[C---:B------:R-:W-:Y:S08]  /*b7d0*/  HMMA.16816.F32 R124, R4.reuse, R116, RZ ;  /* 0x00000074047c723c */ /* 0x040ff000000018ff */
[----:B------:R-:W-:Y:S03]  /*b7e0*/  HMMA.16816.F32 R120, R4, R118, RZ ;  /* 0x000000760478723c */ /* 0x000fe600000018ff */
[----:B------:R-:W-:Y:S01]  /*b7f0*/  FMUL.FTZ R32, R32, UR5 ;  /* 0x0000000520207c20 */ /* 0x000fe20008410000 */
[----:B------:R-:W-:-:S04]  /*b800*/  FMUL.FTZ R34, R34, UR5 ;  /* 0x0000000522227c20 */ /* 0x000fc80008410000 */
[----:B------:R-:W-:Y:S01]  /*b810*/  HMMA.16816.F32 R108, R4, R100, RZ ;  /* 0x00000064046c723c */ /* 0x000fe200000018ff */
[----:B------:R-:W1:Y:S01]  /*b820*/  MUFU.TANH R32, R32 ;  /* 0x0000002000207308 */ /* 0x000e620000002400 */
[----:B------:R-:W-:-:S06]  /*b830*/  DEPBAR.LE SB0, 0x0 ;  /* 0x000080000000791a */ /* 0x000fcc0000000000 */
[C---:B----4-:R-:W-:Y:S01]  /*b840*/  HMMA.16816.F32 R92, R4.reuse, R84, RZ ;  /* 0x00000054045c723c */ /* 0x050fe200000018ff */
[----:B------:R-:W-:Y:S07]  /*b850*/  MUFU.TANH R34, R34 ;  /* 0x0000002200227308 */ /* 0x000fee0000002400 */
        /* <DEDUP_REMOVED lines=25> */
[----:B--2---:R-:W-:Y:S01]  /*b9f0*/  HMMA.16816.F32 R40, R196, R174, R40 ;  /* 0x000000aec428723c */ /* 0x004fe20000001828 */
[----:B------:R-:W-:-:S07]  /*ba00*/  VIADD R175, R38, UR21 ;  /* 0x0000001526af7c36 */ /* 0x000fce0008000000 */
[C---:B------:R-:W-:Y:S08]  /*ba10*/  HMMA.16816.F32 R124, R196.reuse, R192, R124 ;  /* 0x000000c0c47c723c */ /* 0x040ff0000000187c */
[----:B------:R-:W-:Y:S03]  /*ba20*/  HMMA.16816.F32 R108, R196, R188, R108 ;  /* 0x000000bcc46c723c */ /* 0x000fe6000000186c */
[----:B------:R-:W-:Y:S01]  /*ba30*/  FMUL.FTZ R40, R40, UR5 ;  /* 0x0000000528287c20 */ /* 0x000fe20008410000 */
[----:B------:R-:W-:Y:S01]  /*ba40*/  FMUL.FTZ R41, R41, UR5 ;  /* 0x0000000529297c20 */ /* 0x000fe20008410000 */
[----:B------:R-:W-:Y:S01]  /*ba50*/  FMUL.FTZ R43, R43, UR5 ;  /* 0x000000052b2b7c20 */ /* 0x000fe20008410000 */
[----:B------:R-:W-:-:S02]  /*ba60*/  FMUL.FTZ R42, R42, UR5 ;  /* 0x000000052a2a7c20 */ /* 0x000fc40008410000 */
[C---:B---3--:R-:W-:Y:S01]  /*ba70*/  HMMA.16816.F32 R92, R196.reuse, R184, R92 ;  /* 0x000000b8c45c723c */ /* 0x048fe2000000185c */
[----:B------:R-:W-:Y:S02]  /*ba80*/  MUFU.TANH R249, R41 ;  /* 0x0000002900f97308 */ /* 0x000fe40000002400 */
[----:B------:R-:W-:Y:S01]  /*ba90*/  FMUL.FTZ R124, R124, UR5 ;  /* 0x000000057c7c7c20 */ /* 0x000fe20008410000 */
[----:B------:R-:W-:Y:S01]  /*baa0*/  FMUL.FTZ R126, R126, UR5 ;  /* 0x000000057e7e7c20 */ /* 0x000fe20008410000 */
[----:B------:R-:W-:Y:S01]  /*bab0*/  FMUL.FTZ R125, R125, UR5 ;  /* 0x000000057d7d7c20 */ /* 0x000fe20008410000 */
[----:B------:R-:W-:Y:S02]  /*bac0*/  FMUL.FTZ R127, R127, UR5 ;  /* 0x000000057f7f7c20 */ /* 0x000fe40008410000 */
[----:B------:R-:W-:Y:S01]  /*bad0*/  HMMA.16816.F32 R76, R196, R180, R76 ;  /* 0x000000b4c44c723c */ /* 0x000fe2000000184c */
[----:B------:R-:W-:Y:S02]  /*bae0*/  MUFU.TANH R250, R124 ;  /* 0x0000007c00fa7308 */ /* 0x000fe40000002400 */
[----:B------:R-:W-:-:S05]  /*baf0*/  FMUL.FTZ R111, R111, UR5 ;  /* 0x000000056f6f7c20 */ /* 0x000fca0008410000 */
[----:B-1----:R-:W-:Y:S01]  /*bb00*/  HMMA.16816.F32 R60, R196, R176, R60 ;  /* 0x000000b0c43c723c */ /* 0x002fe2000000183c */
[----:B------:R-:W-:Y:S02]  /*bb10*/  MUFU.TANH R126, R126 ;  /* 0x0000007e007e7308 */ /* 0x000fe40000002400 */
        /* <DEDUP_REMOVED lines=13> */
[C---:B------:R-:W-:Y:S01]  /*bbf0*/  HMMA.16816.F32 R8, R196.reuse, R164, R8 ;  /* 0x000000a4c408723c */ /* 0x040fe20000001808 */
[----:B------:R-:W-:Y:S02]  /*bc00*/  MUFU.TANH R241, R76 ;  /* 0x0000004c00f17308 */ /* 0x000fe40000002400 */
[----:B------:R-:W-:Y:S01]  /*bc10*/  FMUL.FTZ R44, R44, UR5 ;  /* 0x000000052c2c7c20 */ /* 0x000fe20008410000 */
[----:B------:R-:W-:Y:S01]  /*bc20*/  FMUL.FTZ R45, R45, UR5 ;  /* 0x000000052d2d7c20 */ /* 0x000fe20008410000 */
[----:B------:R-:W-:Y:S01]  /*bc30*/  FMUL.FTZ R46, R46, UR5 ;  /* 0x000000052e2e7c20 */ /* 0x000fe20008410000 */
[----:B------:R-:W-:Y:S02]  /*bc40*/  FMUL.FTZ R47, R47, UR5 ;  /* 0x000000052f2f7c20 */ /* 0x000fe40008410000 */
[----:B------:R-:W-:Y:S01]  /*bc50*/  HMMA.16816.F32 R120, R196, R194, R120 ;  /* 0x000000c2c478723c */ /* 0x000fe20000001878 */
[----:B------:R-:W-:Y:S02]  /*bc60*/  MUFU.TANH R204, R44 ;  /* 0x0000002c00cc7308 */ /* 0x000fe40000002400 */
[----:B------:R-:W-:Y:S01]  /*bc70*/  FMUL.FTZ R24, R24, UR5 ;  /* 0x0000000518187c20 */ /* 0x000fe20008410000 */
[----:B------:R-:W-:Y:S01]  /*bc80*/  FMUL.FTZ R25, R25, UR5 ;  /* 0x0000000519197c20 */ /* 0x000fe20008410000 */
[----:B------:R-:W-:Y:S01]  /*bc90*/  FMUL.FTZ R26, R26, UR5 ;  /* 0x000000051a1a7c20 */ /* 0x000fe20008410000 */
[----:B------:R-:W-:-:S02]  /*bca0*/  FMUL.FTZ R27, R27, UR5 ;  /* 0x000000051b1b7c20 */ /* 0x000fc40008410000 */
[----:B------:R-:W-:Y:S01]  /*bcb0*/  HMMA.16816.F32 R104, R196, R190, R104 ;  /* 0x000000bec468723c */ /* 0x000fe20000001868 */
[----:B------:R-:W-:Y:S02]  /*bcc0*/  MUFU.TANH R251, R45 ;  /* 0x0000002d00fb7308 */ /* 0x000fe40000002400 */
[----:B------:R-:W-:Y:S01]  /*bcd0*/  FMUL.FTZ R10, R10, UR5 ;  /* 0x000000050a0a7c20 */ /* 0x000fe20008410000 */
[----:B------:R-:W-:-:S04]  /*bce0*/  FMUL.FTZ R11, R11, UR5 ;  /* 0x000000050b0b7c20 */ /* 0x000fc80008410000 */
[----:B------:R-:W-:Y:S01]  /*bcf0*/  HMMA.16816.F32 R88, R196, R186, R88 ;  /* 0x000000bac458723c */ /* 0x000fe20000001858 */
[----:B------:R-:W-:Y:S02]  /*bd00*/  MUFU.TANH R127, R127 ;  /* 0x0000007f007f7308 */ /* 0x000fe40000002400 */
[----:B------:R-:W-:-:S05]  /*bd10*/  FMUL.FTZ R123, R123, UR5 ;  /* 0x000000057b7b7c20 */ /* 0x000fca0008410000 */
[----:B------:R-:W-:Y:S01]  /*bd20*/  HMMA.16816.F32 R72, R196, R182, R72 ;  /* 0x000000b6c448723c */ /* 0x000fe20000001848 */
[----:B------:R-:W-:Y:S02]  /*bd30*/  MUFU.TANH R123, R123 ;  /* 0x0000007b007b7308 */ /* 0x000fe40000002400 */
[----:B------:R-:W-:Y:S01]  /*bd40*/  FMUL.FTZ R106, R106, UR5 ;  /* 0x000000056a6a7c20 */ /* 0x000fe20008410000 */
[----:B------:R-:W-:-:S04]  /*bd50*/  FMUL.FTZ R107, R107, UR5 ;  /* 0x000000056b6b7c20 */ /* 0x000fc80008410000 */
        /* <DEDUP_REMOVED lines=12> */
[-C--:B------:R-:W-:Y:S01]  /*be20*/  HMMA.16816.F32 R4, R196, R166.reuse, R4 ;  /* 0x000000a6c404723c */ /* 0x080fe20000001804 */
[----:B------:R-:W-:Y:S01]  /*be30*/  VIADD R196, R175, 0xffffff58 ;  /* 0xffffff58afc47836 */ /* 0x000fe20000000000 */
[----:B------:R-:W-:Y:S01]  /*be40*/  MUFU.TANH R237, R72 ;  /* 0x0000004800ed7308 */ /* 0x000fe20000002400 */
[----:B------:R-:W-:Y:S01]  /*be50*/  FMUL.FTZ R57, R57, UR5 ;  /* 0x0000000539397c20 */ /* 0x000fe20008410000 */
[----:B------:R-:W-:Y:S01]  /*be60*/  FMUL.FTZ R58, R58, UR5 ;  /* 0x000000053a3a7c20 */ /* 0x000fe20008410000 */
[C-C-:B------:R-:W-:Y:S02]  /*be70*/  IMAD.IADD R37, R222.reuse, 0x1, -R196.reuse ;  /* 0x00000001de257824 */ /* 0x140fe400078e0ac4 */
[----:B------:R-:W-:Y:S01]  /*be80*/  FMUL.FTZ R59, R59, UR5 ;  /* 0x000000053b3b7c20 */ /* 0x000fe20008410000 */
[C---:B------:R-:W-:Y:S01]  /*be90*/  HMMA.16816.F32 R228, R200.reuse, R166, R228 ;  /* 0x000000a6c8e4723c */ /* 0x040fe200000018e4 */
[C---:B------:R-:W-:Y:S01]  /*bea0*/  VIADD R167, R222.reuse, 0x8 ;  /* 0x00000008dea77836 */ /* 0x040fe20000000000 */
[----:B------:R-:W-:Y:S01]  /*beb0*/  IABS R37, R37 ;  /* 0x0000002500257213 */ /* 0x000fe20000000000 */
[----:B------:R-:W-:Y:S01]  /*bec0*/  VIADD R166, R222, 0x40 ;  /* 0x00000040dea67836 */ /* 0x000fe20000000000 */
[----:B------:R-:W-:Y:S01]  /*bed0*/  MUFU.TANH R234, R73 ;  /* 0x0000004900ea7308 */ /* 0x000fe20000002400 */
[----:B------:R-:W-:Y:S01]  /*bee0*/  FMUL.FTZ R21, R21, UR5 ;  /* 0x0000000515157c20 */ /* 0x000fe20008410000 */
[----:B------:R-:W-:Y:S01]  /*bef0*/  I2FP.F32.S32 R174, R37 ;  /* 0x0000002500ae7245 */ /* 0x000fe20000201400 */
[----:B------:R-:W-:Y:S01]  /*bf00*/  FMUL.FTZ R22, R22, UR5 ;  /* 0x0000000516167c20 */ /* 0x000fe20008410000 */
[----:B------:R-:W-:Y:S01]  /*bf10*/  HMMA.16816.F32 R112, R200, R188, R112 ;  /* 0x000000bcc870723c */ /* 0x000fe20000001870 */
[----:B------:R-:W-:-:S02]  /*bf20*/  IMAD.IADD R189, R166, 0x1, -R196 ;  /* 0x00000001a6bd7824 */ /* 0x000fc400078e0ac4 */
[----:B------:R-:W-:Y:S01]  /*bf30*/  FMUL.FTZ R23, R23, UR5 ;  /* 0x0000000517177c20 */ /* 0x000fe20008410000 */
[----:B------:R-:W-:Y:S01]  /*bf40*/  FFMA.FTZ R174, R174, -UR6, R32 ;  /* 0x80000006aeae7c23 */ /* 0x000fe20008010020 */
[----:B------:R-:W-:Y:S01]  /*bf50*/  FMUL.FTZ R4, R4, UR5 ;  /* 0x0000000504047c20 */ /* 0x000fe20008410000 */
[----:B------:R1:W2:Y:S01]  /*bf60*/  MUFU.TANH R32, R40 ;  /* 0x0000002800207308 */ /* 0x0002a20000002400 */
[----:B------:R-:W-:Y:S01]  /*bf70*/  IABS R189, R189 ;  /* 0x000000bd00bd7213 */ /* 0x000fe20000000000 */
[----:B------:R-:W-:Y:S01]  /*bf80*/  FMUL.FTZ R5, R5, UR5 ;  /* 0x0000000505057c20 */ /* 0x000fe20008410000 */
[----:B------:R-:W-:Y:S01]  /*bf90*/  HMMA.16816.F32 R96, R200, R184, R96 ;  /* 0x000000b8c860723c */ /* 0x000fe20000001860 */
[----:B------:R-:W-:Y:S02]  /*bfa0*/  VIADD R185, R38, UR21 ;  /* 0x0000001526b97c36 */ /* 0x000fe40008000000 */
[----:B------:R-:W-:Y:S01]  /*bfb0*/  FMUL.FTZ R6, R6, UR5 ;  /* 0x0000000506067c20 */ /* 0x000fe20008410000 */
[----:B------:R-:W-:Y:S01]  /*bfc0*/  FMUL.FTZ R188, R228, UR5 ;  /* 0x00000005e4bc7c20 */ /* 0x000fe20008410000 */
[----:B------:R-:W-:-:S02]  /*bfd0*/  VIADD R184, R222, -UR28 ;  /* 0x8000001cdeb87c36 */ /* 0x000fc40008000000 */
[----:B------:R-:W-:Y:S01]  /*bfe0*/  FMUL.FTZ R230, R230, UR5 ;  /* 0x00000005e6e67c20 */ /* 0x000fe20008410000 */
[C---:B------:R-:W-:Y:S01]  /*bff0*/  VIADD R197, R185.reuse, 0xffffff78 ;  /* 0xffffff78b9c57836 */ /* 0x040fe20000000000 */
[----:B------:R-:W-:Y:S01]  /*c000*/  MUFU.TANH R5, R5 ;  /* 0x0000000500057308 */ /* 0x000fe20000002400 */
[C---:B------:R-:W-:Y:S01]  /*c010*/  HMMA.16816.F32 R128, R200.reuse, R192, R128 ;  /* 0x000000c0c880723c */ /* 0x040fe20000001880 */
[----:B------:R-:W-:Y:S01]  /*c020*/  ISETP.GT.AND P5, PT, R184, R39, PT ;  /* 0x00000027b800720c */ /* 0x000fe20003fa4270 */
[--C-:B------:R-:W-:Y:S02]  /*c030*/  IMAD.IADD R37, R222, 0x1, -R197.reuse ;  /* 0x00000001de257824 */ /* 0x100fe400078e0ac5 */
[----:B------:R-:W-:Y:S01]  /*c040*/  FMUL.FTZ R112, R112, UR5 ;  /* 0x0000000570707c20 */ /* 0x000fe20008410000 */
[----:B------:R-:W-:Y:S01]  /*c050*/  VIADD R198, R185, 0xffffff19 ;  /* 0xffffff19b9c67836 */ /* 0x000fe20000000000 */
[----:B------:R-:W-:Y:S01]  /*c060*/  FSEL R174, R174, -INF , !P5 ;  /* 0xff800000aeae7808 */ /* 0x000fe20006800000 */
[----:B-1----:R-:W-:Y:S01]  /*c070*/  IMAD.IADD R40, R167, 0x1, -R196 ;  /* 0x00000001a7287824 */ /* 0x002fe200078e0ac4 */
[----:B------:R-:W1:Y:S01]  /*c080*/  MUFU.TANH R188, R188 ;  /* 0x000000bc00bc7308 */ /* 0x000e620000002400 */
[----:B------:R-:W-:Y:S01]  /*c090*/  IABS R37, R37 ;  /* 0x0000002500257213 */ /* 0x000fe20000000000 */
[C---:B------:R-:W-:Y:S01]  /*c0a0*/  HMMA.16816.F32 R100, R200.reuse, R190, R100 ;  /* 0x000000bec864723c */ /* 0x040fe20000001864 */
[----:B------:R-:W-:Y:S01]  /*c0b0*/  ISETP.GT.AND P5, PT, R205, R39, PT ;  /* 0x00000027cd00720c */ /* 0x000fe20003fa4270 */
[----:B------:R-:W-:Y:S01]  /*c0c0*/  IMAD.IADD R190, R166, 0x1, -R197 ;  /* 0x00000001a6be7824 */ /* 0x000fe200078e0ac5 */
[----:B------:R-:W-:Y:S01]  /*c0d0*/  IABS R40, R40 ;  /* 0x0000002800287213 */ /* 0x000fe20000000000 */
[----:B------:R-:W-:Y:S01]  /*c0e0*/  VIADD R199, R185, 0xffffff18 ;  /* 0xffffff18b9c77836 */ /* 0x000fe20000000000 */
[----:B------:R-:W-:Y:S01]  /*c0f0*/  I2FP.F32.S32 R39, R189 ;  /* 0x000000bd00277245 */ /* 0x000fe20000201400 */
[----:B------:R-:W-:Y:S01]  /*c100*/  FMUL.FTZ R114, R114, UR5 ;  /* 0x0000000572727c20 */ /* 0x000fe20008410000 */
[----:B------:R-:W-:Y:S01]  /*c110*/  I2FP.F32.S32 R40, R40 ;  /* 0x0000002800287245 */ /* 0x000fe20000201400 */
[----:B------:R-:W-:Y:S01]  /*c120*/  HMMA.16816.F32 R80, R200, R180, R80 ;  /* 0x000000b4c850723c */ /* 0x000fe20000001850 */
[----:B------:R-:W-:Y:S01]  /*c130*/  I2FP.F32.S32 R37, R37 ;  /* 0x0000002500257245 */ /* 0x000fe20000201400 */
[----:B--2---:R-:W-:Y:S01]  /*c140*/  FFMA.FTZ R39, R39, -UR6, R32 ;  /* 0x8000000627277c23 */ /* 0x004fe20008010020 */
[----:B------:R-:W-:Y:S01]  /*c150*/  FMUL.FTZ R189, R128, UR5 ;  /* 0x0000000580bd7c20 */ /* 0x000fe20008410000 */
[----:B------:R-:W-:Y:S01]  /*c160*/  FFMA.FTZ R34, R40, -UR6, R34 ;  /* 0x8000000628227c23 */ /* 0x000fe20008010022 */
[----:B------:R2:W-:Y:S01]  /*c170*/  MUFU.TANH R32, R4 ;  /* 0x0000000400207308 */ /* 0x0005e20000002400 */
[----:B------:R-:W-:-:S02]  /*c180*/  VIADD R40, R38, 0xffffff78 ;  /* 0xffffff7826287836 */ /* 0x000fc40000000000 */
[----:B-1----:R-:W-:Y:S01]  /*c190*/  FFMA.FTZ R188, R37, -UR6, R188 ;  /* 0x8000000625bc7c23 */ /* 0x002fe200080100bc */
[----:B------:R-:W-:Y:S01]  /*c1a0*/  IMAD.IADD R37, R167, 0x1, -R197 ;  /* 0x00000001a7257824 */ /* 0x000fe200078e0ac5 */
[----:B------:R-:W-:Y:S01]  /*c1b0*/  FSEL R34, R34, -INF , !P6 ;  /* 0xff80000022227808 */ /* 0x000fe20007000000 */
[----:B------:R-:W-:Y:S01]  /*c1c0*/  FMUL.FTZ R129, R129, UR5 ;  /* 0x0000000581817c20 */ /* 0x000fe20008410000 */
[----:B------:R-:W-:Y:S01]  /*c1d0*/  FSEL R128, R39, -INF , !P5 ;  /* 0xff80000027807808 */ /* 0x000fe20006800000 */
[----:B------:R-:W-:Y:S01]  /*c1e0*/  FMUL.FTZ R102, R102, UR5 ;  /* 0x0000000566667c20 */ /* 0x000fe20008410000 */
[----:B------:R-:W-:Y:S01]  /*c1f0*/  IABS R37, R37 ;  /* 0x0000002500257213 */ /* 0x000fe20000000000 */
[C---:B------:R-:W-:Y:S01]  /*c200*/  HMMA.16816.F32 R64, R200.reuse, R176, R64 ;  /* 0x000000b0c840723c */ /* 0x040fe20000001840 */
[----:B------:R-:W-:Y:S01]  /*c210*/  IABS R190, R190 ;  /* 0x000000be00be7213 */ /* 0x000fe20000000000 */
[----:B------:R-:W-:Y:S01]  /*c220*/  FMUL.FTZ R130, R130, UR5 ;  /* 0x0000000582827c20 */ /* 0x000fe20008410000 */
[----:B------:R-:W-:Y:S01]  /*c230*/  ISETP.GE.AND P6, PT, R40, R221, PT ;  /* 0x000000dd2800720c */ /* 0x000fe20003fc6270 */
[----:B------:R-:W-:Y:S01]  /*c240*/  IMAD.MOV.U32 R39, RZ, RZ, R37 ;  /* 0x000000ffff277224 */ /* 0x000fe200078e0025 */
[----:B------:R-:W-:Y:S01]  /*c250*/  FSEL R37, R128, -INF , !P3 ;  /* 0xff80000080257808 */ /* 0x000fe20005800000 */
[----:B------:R-:W-:Y:S01]  /*c260*/  MUFU.TANH R189, R189 ;  /* 0x000000bd00bd7308 */ /* 0x000fe20000002400 */
[----:B------:R-:W-:Y:S01]  /*c270*/  ISETP.GE.AND P5, PT, R40, R220, PT ;  /* 0x000000dc2800720c */ /* 0x000fe20003fa6270 */
[C---:B------:R-:W-:Y:S01]  /*c280*/  HMMA.16816.F32 R48, R200.reuse, R172, R48 ;  /* 0x000000acc830723c */ /* 0x040fe20000001830 */
[----:B--2---:R-:W-:Y:S01]  /*c290*/  FSEL R4, R174, -INF , !P2 ;  /* 0xff800000ae047808 */ /* 0x004fe20005000000 */
[----:B------:R-:W-:Y:S01]  /*c2a0*/  FMUL.FTZ R177, R96, UR5 ;  /* 0x0000000560b17c20 */ /* 0x000fe20008410000 */
[----:B------:R-:W-:Y:S01]  /*c2b0*/  FSEL R174, R34, -INF , !P4 ;  /* 0xff80000022ae7808 */ /* 0x000fe20006000000 */
[----:B------:R-:W-:Y:S01]  /*c2c0*/  FMUL.FTZ R98, R98, UR5 ;  /* 0x0000000562627c20 */ /* 0x000fe20008410000 */
[-C--:B------:R-:W-:Y:S01]  /*c2d0*/  ISETP.GT.AND P2, PT, R184, R40.reuse, PT ;  /* 0x00000028b800720c */ /* 0x080fe20003f44270 */
[----:B------:R-:W1:Y:S01]  /*c2e0*/  MUFU.TANH R34, R230 ;  /* 0x000000e600227308 */ /* 0x000e620000002400 */
[----:B------:R-:W-:Y:S01]  /*c2f0*/  I2FP.F32.S32 R39, R39 ;  /* 0x0000002700277245 */ /* 0x000fe20000201400 */
[C---:B------:R-:W-:Y:S01]  /*c300*/  HMMA.16816.F32 R116, R200.reuse, R194, R116 ;  /* 0x000000c2c874723c */ /* 0x040fe20000001874 */
[----:B------:R-:W-:Y:S01]  /*c310*/  FSEL R128, R188, -INF , !P2 ;  /* 0xff800000bc807808 */ /* 0x000fe20005000000 */
[----:B------:R-:W-:Y:S01]  /*c320*/  FMUL.FTZ R99, R99, UR5 ;  /* 0x0000000563637c20 */ /* 0x000fe20008410000 */
[-C--:B------:R-:W-:Y:S01]  /*c330*/  ISETP.GT.AND P4, PT, R210, R40.reuse, PT ;  /* 0x00000028d200720c */ /* 0x080fe20003f84270 */
[----:B------:R-:W-:Y:S01]  /*c340*/  FMUL.FTZ R242, R82, UR5 ;  /* 0x0000000552f27c20 */ /* 0x000fe20008410000 */
[----:B------:R-:W-:Y:S01]  /*c350*/  ISETP.GE.AND P3, PT, R40, R219, PT ;  /* 0x000000db2800720c */ /* 0x000fe20003f66270 */
[----:B------:R2:W-:Y:S01]  /*c360*/  MUFU.TANH R188, R129 ;  /* 0x0000008100bc7308 */ /* 0x0005e20000002400 */
[----:B------:R-:W-:Y:S01]  /*c370*/  ISETP.GT.AND P2, PT, R205, R40, PT ;  /* 0x00000028cd00720c */ /* 0x000fe20003f44270 */
[----:B------:R-:W-:Y:S01]  /*c380*/  HMMA.16816.F32 R28, R200, R168, R28 ;  /* 0x000000a8c81c723c */ /* 0x000fe2000000181c */
[----:B------:R-:W-:Y:S01]  /*c390*/  I2FP.F32.S32 R40, R190 ;  /* 0x000000be00287245 */ /* 0x000fe20000201400 */
[----:B------:R-:W-:Y:S01]  /*c3a0*/  FMUL.FTZ R168, R113, UR5 ;  /* 0x0000000571a87c20 */ /* 0x000fe20008410000 */
[----:B------:R-:W-:-:S02]  /*c3b0*/  VIADD R113, R38, 0xffffff08 ;  /* 0xffffff0826717836 */ /* 0x000fc40000000000 */
[----:B------:R-:W-:Y:S01]  /*c3c0*/  FMUL.FTZ R169, R115, UR5 ;  /* 0x0000000573a97c20 */ /* 0x000fe20008410000 */
[----:B------:R-:W-:Y:S01]  /*c3d0*/  VIADD R115, R38, 0xffffff10 ;  /* 0xffffff1026737836 */ /* 0x000fe20000000000 */
[----:B------:R-:W-:Y:S01]  /*c3e0*/  MUFU.TANH R173, R112 ;  /* 0x0000007000ad7308 */ /* 0x000fe20000002400 */
[----:B-1----:R-:W-:Y:S01]  /*c3f0*/  FFMA.FTZ R180, R39, -UR6, R34 ;  /* 0x8000000627b47c23 */ /* 0x002fe20008010022 */
[----:B------:R-:W-:Y:S01]  /*c400*/  FMUL.FTZ R34, R105, UR5 ;  /* 0x0000000569227c20 */ /* 0x000fe20008410000 */
[----:B------:R-:W-:Y:S01]  /*c410*/  FFMA.FTZ R105, R40, -UR6, R32 ;  /* 0x8000000628697c23 */ /* 0x000fe20008010020 */
[----:B------:R-:W-:Y:S01]  /*c420*/  FMUL.FTZ R40, R103, UR5 ;  /* 0x0000000567287c20 */ /* 0x000fe20008410000 */
[----:B------:R-:W-:Y:S01]  /*c430*/  FSEL R39, R128, -INF , !P6 ;  /* 0xff80000080277808 */ /* 0x000fe20007000000 */
[--C-:B------:R-:W-:Y:S01]  /*c440*/  IMAD.IADD R128, R167, 0x1, -R198.reuse ;  /* 0x00000001a7807824 */ /* 0x100fe200078e0ac6 */
[----:B------:R-:W-:Y:S01]  /*c450*/  FSEL R32, R180, -INF , !P4 ;  /* 0xff800000b4207808 */ /* 0x000fe20006000000 */
[----:B------:R-:W-:Y:S01]  /*c460*/  IMAD.IADD R180, R166, 0x1, -R198 ;  /* 0x00000001a6b47824 */ /* 0x000fe200078e0ac6 */
[----:B------:R-:W-:Y:S01]  /*c470*/  FSEL R103, R105, -INF , !P2 ;  /* 0xff80000069677808 */ /* 0x000fe20005000000 */
[----:B------:R-:W-:Y:S01]  /*c480*/  MUFU.TANH R40, R40 ;  /* 0x0000002800287308 */ /* 0x000fe20000002400 */
[C---:B--2---:R-:W-:Y:S01]  /*c490*/  VIADD R129, R38.reuse, 0xffffff19 ;  /* 0xffffff1926817836 */ /* 0x044fe20000000000 */
[----:B------:R-:W-:Y:S01]  /*c4a0*/  IABS R128, R128 ;  /* 0x0000008000807213 */ /* 0x000fe20000000000 */
[C---:B------:R-:W-:Y:S01]  /*c4b0*/  HMMA.16816.F32 R12, R200.reuse, R164, R12 ;  /* 0x000000a4c80c723c */ /* 0x040fe2000000180c */
[----:B------:R-:W-:Y:S01]  /*c4c0*/  IABS R105, R180 ;  /* 0x000000b400697213 */ /* 0x000fe20000000000 */
[----:B------:R-:W-:Y:S01]  /*c4d0*/  VIADD R164, R38, 0xffffff09 ;  /* 0xffffff0926a47836 */ /* 0x000fe20000000000 */
[----:B------:R-:W-:Y:S01]  /*c4e0*/  FSEL R32, R32, -INF , !P5 ;  /* 0xff80000020207808 */ /* 0x000fe20006800000 */
[----:B------:R-:W-:Y:S01]  /*c4f0*/  FMUL.FTZ R117, R117, UR5 ;  /* 0x0000000575757c20 */ /* 0x000fe20008410000 */
[----:B------:R-:W-:Y:S01]  /*c500*/  ISETP.GT.AND P6, PT, R210, R129, PT ;  /* 0x00000081d200720c */ /* 0x000fe20003fc4270 */
[----:B------:R-:W1:Y:S01]  /*c510*/  MUFU.TANH R34, R34 ;  /* 0x0000002200227308 */ /* 0x000e620000002400 */
[C---:B------:R-:W-:Y:S01]  /*c520*/  ISETP.GE.AND P4, PT, R129.reuse, R220, PT ;  /* 0x000000dc8100720c */ /* 0x040fe20003f86270 */
[C---:B------:R-:W-:Y:S01]  /*c530*/  HMMA.16816.F32 R84, R200.reuse, R186, R84 ;  /* 0x000000bac854723c */ /* 0x040fe20000001854 */
[----:B------:R-:W-:Y:S01]  /*c540*/  ISETP.GE.AND P5, PT, R129, R219, PT ;  /* 0x000000db8100720c */ /* 0x000fe20003fa6270 */
[----:B------:R-:W-:Y:S01]  /*c550*/  FMUL.FTZ R118, R118, UR5 ;  /* 0x0000000576767c20 */ /* 0x000fe20008410000 */
[----:B------:R-:W-:Y:S01]  /*c560*/  ISETP.GT.AND P2, PT, R205, R129, PT ;  /* 0x00000081cd00720c */ /* 0x000fe20003f44270 */
[----:B------:R-:W-:Y:S01]  /*c570*/  IMAD.MOV.U32 R129, RZ, RZ, R128 ;  /* 0x000000ffff817224 */ /* 0x000fe200078e0080 */
[----:B------:R-:W-:Y:S01]  /*c580*/  I2FP.F32.S32 R176, R105 ;  /* 0x0000006900b07245 */ /* 0x000fe20000201400 */
[----:B------:R2:W-:Y:S01]  /*c590*/  MUFU.TANH R128, R130 ;  /* 0x0000008200807308 */ /* 0x0005e20000002400 */
[----:B------:R-:W-:Y:S01]  /*c5a0*/  FMUL.FTZ R83, R83, UR5 ;  /* 0x0000000553537c20 */ /* 0x000fe20008410000 */
[C---:B------:R-:W-:Y:S01]  /*c5b0*/  HMMA.16816.F32 R16, R200.reuse, R170, R16 ;  /* 0x000000aac810723c */ /* 0x040fe20000001810 */
[----:B------:R-:W-:Y:S01]  /*c5c0*/  FMUL.FTZ R170, R80, UR5 ;  /* 0x0000000550aa7c20 */ /* 0x000fe20008410000 */
[----:B------:R-:W-:Y:S01]  /*c5d0*/  FMUL.FTZ R80, R92, UR5 ;  /* 0x000000055c507c20 */ /* 0x000fe20008410000 */
[----:B------:R-:W-:Y:S01]  /*c5e0*/  FMUL.FTZ R92, R67, UR5 ;  /* 0x00000005435c7c20 */ /* 0x000fe20008410000 */
[----:B------:R-:W-:Y:S01]  /*c5f0*/  FMUL.FTZ R67, R14, UR5 ;  /* 0x000000050e437c20 */ /* 0x000fe20008410000 */
[----:B------:R-:W-:Y:S01]  /*c600*/  FMUL.FTZ R14, R100, UR5 ;  /* 0x00000005640e7c20 */ /* 0x000fe20008410000 */
[----:B------:R3:W4:Y:S01]  /*c610*/  MUFU.TANH R105, R102 ;  /* 0x0000006600697308 */ /* 0x0007220000002400 */
[----:B-1----:R-:W-:Y:S01]  /*c620*/  FFMA.FTZ R176, R176, -UR6, R34 ;  /* 0x80000006b0b07c23 */ /* 0x002fe20008010022 */
[----:B------:R-:W-:Y:S01]  /*c630*/  FSEL R34, R103, -INF , !P3 ;  /* 0xff80000067227808 */ /* 0x000fe20005800000 */
[C---:B------:R-:W-:Y:S01]  /*c640*/  HMMA.16816.F32 R52, R200.reuse, R178, R52 ;  /* 0x000000b2c834723c */ /* 0x040fe20000001834 */
[----:B------:R-:W-:Y:S01]  /*c650*/  FMUL.FTZ R171, R50, UR5 ;  /* 0x0000000532ab7c20 */ /* 0x000fe20008410000 */
[----:B------:R-:W-:Y:S01]  /*c660*/  FMUL.FTZ R186, R87, UR5 ;  /* 0x0000000557ba7c20 */ /* 0x000fe20008410000 */
[----:B------:R-:W-:Y:S01]  /*c670*/  FSEL R103, R176, -INF , !P2 ;  /* 0xff800000b0677808 */ /* 0x000fe20005000000 */
[----:B------:R-:W-:Y:S01]  /*c680*/  FMUL.FTZ R87, R33, UR5 ;  /* 0x0000000521577c20 */ /* 0x000fe20008410000 */
[----:B------:R-:W-:Y:S01]  /*c690*/  MUFU.TANH R165, R117 ;  /* 0x0000007500a57308 */ /* 0x000fe20000002400 */
[----:B--2---:R-:W-:Y:S01]  /*c6a0*/  I2FP.F32.S32 R130, R129 ;  /* 0x0000008100827245 */ /* 0x004fe20000201400 */
[----:B------:R-:W-:Y:S01]  /*c6b0*/  FMUL.FTZ R129, R131, UR5 ;  /* 0x0000000583817c20 */ /* 0x000fe20008410000 */
[----:B------:R-:W-:Y:S01]  /*c6c0*/  VIADD R131, R38, 0xffffff18 ;  /* 0xffffff1826837836 */ /* 0x000fe20000000000 */
[----:B------:R-:W-:Y:S01]  /*c6d0*/  HMMA.16816.F32 R68, R200, R182, R68 ;  /* 0x000000b6c844723c */ /* 0x000fe20000001844 */
[----:B------:R-:W-:Y:S01]  /*c6e0*/  FMUL.FTZ R182, R64, UR5 ;  /* 0x0000000540b67c20 */ /* 0x000fe20008410000 */
[----:B------:R-:W-:Y:S01]  /*c6f0*/  FFMA.FTZ R40, R130, -UR6, R40 ;  /* 0x8000000682287c23 */ /* 0x000fe20008010028 */
[----:B------:R-:W-:Y:S01]  /*c700*/  FMUL.FTZ R64, R15, UR5 ;  /* 0x000000050f407c20 */ /* 0x000fe20008410000 */
[-C--:B------:R-:W-:Y:S01]  /*c710*/  ISETP.GT.AND P3, PT, R210, R131.reuse, PT ;  /* 0x00000083d200720c */ /* 0x080fe20003f64270 */
[----:B---3--:R-:W-:Y:S01]  /*c720*/  IMAD.IADD R102, R167, 0x1, -R199 ;  /* 0x00000001a7667824 */ /* 0x008fe200078e0ac7 */
[----:B------:R-:W-:Y:S01]  /*c730*/  ISETP.GT.AND P2, PT, R205, R131, PT ;  /* 0x00000083cd00720c */ /* 0x000fe20003f44270 */
[----:B------:R-:W-:Y:S01]  /*c740*/  MUFU.TANH R168, R168 ;  /* 0x000000a800a87308 */ /* 0x000fe20000002400 */
[----:B------:R-:W-:Y:S01]  /*c750*/  FSEL R40, R40, -INF , !P6 ;  /* 0xff80000028287808 */ /* 0x000fe20007000000 */
[----:B------:R-:W-:Y:S01]  /*c760*/  FMUL.FTZ R183, R65, UR5 ;  /* 0x0000000541b77c20 */ /* 0x000fe20008410000 */
[----:B------:R-:W-:Y:S01]  /*c770*/  IABS R102, R102 ;  /* 0x0000006600667213 */ /* 0x000fe20000000000 */
[----:B------:R-:W-:Y:S01]  /*c780*/  FMUL.FTZ R65, R12, UR5 ;  /* 0x000000050c417c20 */ /* 0x000fe20008410000 */
[----:B------:R-:W-:Y:S01]  /*c790*/  FSEL R40, R40, -INF , !P4 ;  /* 0xff80000028287808 */ /* 0x000fe20006000000 */
[----:B------:R-:W-:Y:S01]  /*c7a0*/  FMUL.FTZ R12, R119, UR5 ;  /* 0x00000005770c7c20 */ /* 0x000fe20008410000 */
[----:B------:R-:W-:Y:S01]  /*c7b0*/  ISETP.GE.AND P6, PT, R131, R220, PT ;  /* 0x000000dc8300720c */ /* 0x000fe20003fc6270 */
[----:B------:R-:W-:-:S02]  /*c7c0*/  IMAD.MOV.U32 R130, RZ, RZ, R102 ;  /* 0x000000ffff827224 */ /* 0x000fc400078e0066 */
[----:B------:R-:W-:Y:S01]  /*c7d0*/  FMUL.FTZ R102, R104, UR5 ;  /* 0x0000000568667c20 */ /* 0x000fe20008410000 */
[----:B------:R-:W-:Y:S01]  /*c7e0*/  IMAD.IADD R104, R166, 0x1, -R199 ;  /* 0x00000001a6687824 */ /* 0x000fe200078e0ac7 */
[----:B------:R-:W-:Y:S01]  /*c7f0*/  ISETP.GE.AND P4, PT, R131, R219, PT ;  /* 0x000000db8300720c */ /* 0x000fe20003f86270 */
[----:B------:R-:W-:Y:S01]  /*c800*/  VIADD R131, R38, 0xffffff00 ;  /* 0xffffff0026837836 */ /* 0x000fe20000000000 */
[----:B------:R-:W-:Y:S01]  /*c810*/  I2FP.F32.S32 R130, R130 ;  /* 0x0000008200827245 */ /* 0x000fe20000201400 */
[----:B------:R-:W-:Y:S01]  /*c820*/  FMUL.FTZ R179, R81, UR5 ;  /* 0x0000000551b37c20 */ /* 0x000fe20008410000 */
[----:B------:R-:W1:Y:S01]  /*c830*/  MUFU.TANH R102, R102 ;  /* 0x0000006600667308 */ /* 0x000e620000002400 */
[----:B------:R-:W-:Y:S01]  /*c840*/  IABS R172, R104 ;  /* 0x0000006800ac7213 */ /* 0x000fe20000000000 */
[----:B------:R-:W-:Y:S01]  /*c850*/  FMUL.FTZ R81, R28, UR5 ;  /* 0x000000051c517c20 */ /* 0x000fe20008410000 */
[----:B----4-:R-:W-:Y:S01]  /*c860*/  FFMA.FTZ R104, R130, -UR6, R105 ;  /* 0x8000000682687c23 */ /* 0x010fe20008010069 */
[----:B------:R-:W-:Y:S01]  /*c870*/  VIADD R130, R185, 0xffffff00 ;  /* 0xffffff00b9827836 */ /* 0x000fe20000000000 */
[----:B------:R-:W-:Y:S01]  /*c880*/  FSEL R105, R103, -INF , !P5 ;  /* 0xff80000067697808 */ /* 0x000fe20006800000 */
[----:B------:R-:W-:Y:S01]  /*c890*/  FMUL.FTZ R28, R30, UR5 ;  /* 0x000000051e1c7c20 */ /* 0x000fe20008410000 */
[----:B------:R-:W-:Y:S01]  /*c8a0*/  I2FP.F32.S32 R103, R172 ;  /* 0x000000ac00677245 */ /* 0x000fe20000201400 */
[----:B------:R-:W-:Y:S01]  /*c8b0*/  VIADD R172, R38, 0xffffff01 ;  /* 0xffffff0126ac7836 */ /* 0x000fe20000000000 */
[----:B------:R-:W-:Y:S01]  /*c8c0*/  FSEL R124, R104, -INF , !P3 ;  /* 0xff800000687c7808 */ /* 0x000fe20005800000 */
[--C-:B------:R-:W-:Y:S01]  /*c8d0*/  IMAD.IADD R104, R222, 0x1, -R130.reuse ;  /* 0x00000001de687824 */ /* 0x100fe200078e0a82 */
[----:B------:R-:W-:Y:S01]  /*c8e0*/  ISETP.GT.AND P5, PT, R211, R131, PT ;  /* 0x00000083d300720c */ /* 0x000fe20003fa4270 */
[--C-:B------:R-:W-:Y:S01]  /*c8f0*/  IMAD.IADD R33, R166, 0x1, -R130.reuse ;  /* 0x00000001a6217824 */ /* 0x100fe200078e0a82 */
[----:B------:R-:W-:Y:S01]  /*c900*/  ISETP.GE.AND P3, PT, R131, R221, PT ;  /* 0x000000dd8300720c */ /* 0x000fe20003f66270 */
[----:B------:R-:W-:Y:S01]  /*c910*/  IMAD.IADD R15, R167, 0x1, -R130 ;  /* 0x00000001a70f7824 */ /* 0x000fe200078e0a82 */
[----:B------:R-:W-:Y:S01]  /*c920*/  IABS R104, R104 ;  /* 0x0000006800687213 */ /* 0x000fe20000000000 */
[----:B------:R-:W-:Y:S01]  /*c930*/  FMUL.FTZ R30, R54, UR5 ;  /* 0x00000005361e7c20 */ /* 0x000fe20008410000 */
[----:B-1----:R-:W-:Y:S01]  /*c940*/  FFMA.FTZ R131, R103, -UR6, R102 ;  /* 0x8000000667837c23 */ /* 0x002fe20008010066 */
[----:B------:R-:W-:Y:S01]  /*c950*/  VIADD R102, R185, 0xffffff01 ;  /* 0xffffff01b9667836 */ /* 0x000fe20000000000 */
[----:B------:R-:W-:Y:S01]  /*c960*/  I2FP.F32.S32 R104, R104 ;  /* 0x0000006800687245 */ /* 0x000fe20000201400 */
[----:B------:R-:W1:Y:S01]  /*c970*/  MUFU.TANH R54, R118 ;  /* 0x0000007600367308 */ /* 0x000e620000002400 */
[----:B------:R-:W-:Y:S01]  /*c980*/  FSEL R124, R124, -INF , !P6 ;  /* 0xff8000007c7c7808 */ /* 0x000fe20007000000 */
[----:B------:R-:W-:Y:S01]  /*c990*/  IMAD.IADD R103, R222, 0x1, -R102 ;  /* 0x00000001de677824 */ /* 0x000fe200078e0a66 */
[----:B------:R-:W-:Y:S01]  /*c9a0*/  FSEL R112, R131, -INF , !P2 ;  /* 0xff80000083707808 */ /* 0x000fe20005000000 */
[----:B------:R-:W-:Y:S01]  /*c9b0*/  FFMA.FTZ R189, R104, -UR6, R189 ;  /* 0x8000000668bd7c23 */ /* 0x000fe200080100bd */
[----:B------:R-:W-:Y:S01]  /*c9c0*/  ISETP.GT.AND P6, PT, R211, R172, PT ;  /* 0x000000acd300720c */ /* 0x000fe20003fc4270 */
[----:B------:R-:W-:Y:S01]  /*c9d0*/  FMUL.FTZ R119, R16, UR5 ;  /* 0x0000000510777c20 */ /* 0x000fe20008410000 */
[----:B------:R-:W-:Y:S01]  /*c9e0*/  IABS R103, R103 ;  /* 0x0000006700677213 */ /* 0x000fe20000000000 */
[----:B------:R-:W-:Y:S01]  /*c9f0*/  FMUL.FTZ R86, R86, UR5 ;  /* 0x0000000556567c20 */ /* 0x000fe20008410000 */
[----:B------:R-:W-:Y:S01]  /*ca00*/  FSEL R112, R112, -INF , !P4 ;  /* 0xff80000070707808 */ /* 0x000fe20006000000 */
[----:B------:R-:W-:Y:S01]  /*ca10*/  MUFU.TANH R193, R92 ;  /* 0x0000005c00c17308 */ /* 0x000fe20000002400 */
[----:B------:R-:W-:Y:S01]  /*ca20*/  I2FP.F32.S32 R104, R103 ;  /* 0x0000006700687245 */ /* 0x000fe20000201400 */
[----:B------:R-:W-:Y:S01]  /*ca30*/  FMUL.FTZ R103, R116, UR5 ;  /* 0x0000000574677c20 */ /* 0x000fe20008410000 */
[----:B------:R-:W-:Y:S01]  /*ca40*/  FSEL R116, R189, -INF , !P5 ;  /* 0xff800000bd747808 */ /* 0x000fe20006800000 */
[----:B------:R-:W-:Y:S01]  /*ca50*/  FMUL.FTZ R178, R68, UR5 ;  /* 0x0000000544b27c20 */ /* 0x000fe20008410000 */
[----:B------:R-:W-:Y:S01]  /*ca60*/  ISETP.GT.AND P4, PT, R211, R113, PT ;  /* 0x00000071d300720c */ /* 0x000fe20003f84270 */
[----:B------:R-:W-:Y:S01]  /*ca70*/  FFMA.FTZ R188, R104, -UR6, R188 ;  /* 0x8000000668bc7c23 */ /* 0x000fe200080100bc */
[-C--:B------:R-:W-:Y:S01]  /*ca80*/  ISETP.GE.AND P5, PT, R113, R221.reuse, PT ;  /* 0x000000dd7100720c */ /* 0x080fe20003fa6270 */
[----:B------:R-:W-:Y:S01]  /*ca90*/  VIADD R113, R185, 0xffffff08 ;  /* 0xffffff08b9717836 */ /* 0x000fe20000000000 */
[----:B------:R-:W2:Y:S01]  /*caa0*/  MUFU.TANH R103, R103 ;  /* 0x0000006700677308 */ /* 0x000ea20000002400 */
[----:B------:R-:W-:Y:S01]  /*cab0*/  FSEL R104, R116, -INF , !P3 ;  /* 0xff80000074687808 */ /* 0x000fe20005800000 */
[----:B------:R-:W-:Y:S01]  /*cac0*/  FMUL.FTZ R68, R35, UR5 ;  /* 0x0000000523447c20 */ /* 0x000fe20008410000 */
[--C-:B------:R-:W-:Y:S01]  /*cad0*/  IMAD.IADD R131, R222, 0x1, -R113.reuse ;  /* 0x00000001de837824 */ /* 0x100fe200078e0a71 */
[----:B------:R-:W-:Y:S01]  /*cae0*/  ISETP.GT.AND P3, PT, R211, R164, PT ;  /* 0x000000a4d300720c */ /* 0x000fe20003f64270 */
[----:B------:R-:W-:Y:S01]  /*caf0*/  IMAD.IADD R16, R167, 0x1, -R113 ;  /* 0x00000001a7107824 */ /* 0x000fe200078e0a71 */
[----:B------:R-:W-:Y:S01]  /*cb00*/  ISETP.GE.AND P2, PT, R172, R221, PT ;  /* 0x000000ddac00720c */ /* 0x000fe20003f46270 */
[----:B------:R-:W-:Y:S01]  /*cb10*/  FMUL.FTZ R172, R108, UR5 ;  /* 0x000000056cac7c20 */ /* 0x000fe20008410000 */
[----:B------:R-:W-:Y:S01]  /*cb20*/  IABS R116, R131 ;  /* 0x0000008300747213 */ /* 0x000fe20000000000 */
[----:B------:R3:W-:Y:S01]  /*cb30*/  MUFU.TANH R181, R93 ;  /* 0x0000005d00b57308 */ /* 0x0007e20000002400 */
[----:B------:R-:W-:Y:S01]  /*cb40*/  IABS R33, R33 ;  /* 0x0000002100217213 */ /* 0x000fe20000000000 */
[----:B------:R-:W-:Y:S01]  /*cb50*/  IMAD.IADD R35, R222, 0x1, -R198 ;  /* 0x00000001de237824 */ /* 0x000fe200078e0ac6 */
[----:B------:R-:W-:Y:S01]  /*cb60*/  IABS R15, R15 ;  /* 0x0000000f000f7213 */ /* 0x000fe20000000000 */
[----:B------:R-:W-:Y:S01]  /*cb70*/  FMUL.FTZ R202, R48, UR5 ;  /* 0x0000000530ca7c20 */ /* 0x000fe20008410000 */
[----:B------:R-:W-:Y:S01]  /*cb80*/  I2FP.F32.S32 R33, R33 ;  /* 0x0000002100217245 */ /* 0x000fe20000201400 */
[----:B------:R-:W-:Y:S01]  /*cb90*/  FMUL.FTZ R82, R13, UR5 ;  /* 0x000000050d527c20 */ /* 0x000fe20008410000 */
[----:B------:R-:W-:Y:S01]  /*cba0*/  I2FP.F32.S32 R15, R15 ;  /* 0x0000000f000f7245 */ /* 0x000fe20000201400 */
[----:B------:R4:W5:Y:S01]  /*cbb0*/  MUFU.TANH R131, R114 ;  /* 0x0000007200837308 */ /* 0x0009620000002400 */
[----:B------:R-:W-:Y:S01]  /*cbc0*/  IABS R16, R16 ;  /* 0x0000001000107213 */ /* 0x000fe20000000000 */
[----:B------:R-:W-:Y:S01]  /*cbd0*/  FFMA.FTZ R250, R33, -UR6, R250 ;  /* 0x8000000621fa7c23 */ /* 0x000fe200080100fa */
[----:B------:R-:W-:Y:S01]  /*cbe0*/  IABS R35, R35 ;  /* 0x0000002300237213 */ /* 0x000fe20000000000 */
[----:B------:R-:W-:Y:S01]  /*cbf0*/  FFMA.FTZ R50, R15, -UR6, R128 ;  /* 0x800000060f327c23 */ /* 0x000fe20008010080 */
[----:B------:R-:W-:Y:S01]  /*cc00*/  I2FP.F32.S32 R16, R16 ;  /* 0x0000001000107245 */ /* 0x000fe20000201400 */
[----:B------:R-:W-:-:S02]  /*cc10*/  IMAD.IADD R13, R167, 0x1, -R102 ;  /* 0x00000001a70d7824 */ /* 0x000fc400078e0a66 */
[----:B------:R-:W-:Y:S01]  /*cc20*/  FMUL.FTZ R180, R69, UR5 ;  /* 0x0000000545b47c20 */ /* 0x000fe20008410000 */
[----:B------:R-:W-:Y:S01]  /*cc30*/  MUFU.TANH R128, R14 ;  /* 0x0000000e00807308 */ /* 0x000fe20000002400 */
[----:B---3--:R-:W-:Y:S01]  /*cc40*/  FMUL.FTZ R93, R52, UR5 ;  /* 0x00000005345d7c20 */ /* 0x008fe20008410000 */
[----:B-1----:R-:W-:Y:S01]  /*cc50*/  FFMA.FTZ R54, R16, -UR6, R54 ;  /* 0x8000000610367c23 */ /* 0x002fe20008010036 */
[----:B------:R-:W-:Y:S01]  /*cc60*/  IABS R13, R13 ;  /* 0x0000000d000d7213 */ /* 0x000fe20000000000 */
[----:B------:R-:W-:Y:S01]  /*cc70*/  FMUL.FTZ R187, R85, UR5 ;  /* 0x0000000555bb7c20 */ /* 0x000fe20008410000 */
[----:B------:R-:W-:Y:S01]  /*cc80*/  FMUL.FTZ R85, R19, UR5 ;  /* 0x0000000513557c20 */ /* 0x000fe20008410000 */
[----:B------:R-:W-:Y:S01]  /*cc90*/  FMUL.FTZ R19, R120, UR5 ;  /* 0x0000000578137c20 */ /* 0x000fe20008410000 */
[----:B------:R-:W-:Y:S01]  /*cca0*/  I2FP.F32.S32 R13, R13 ;  /* 0x0000000d000d7245 */ /* 0x000fe20000201400 */
[----:B------:R-:W-:Y:S01]  /*ccb0*/  MUFU.TANH R245, R86 ;  /* 0x0000005600f57308 */ /* 0x000fe20000002400 */
[----:B----4-:R-:W-:Y:S01]  /*ccc0*/  FSEL R114, R188, -INF , !P6 ;  /* 0xff800000bc727808 */ /* 0x010fe20007000000 */
[----:B------:R-:W-:Y:S01]  /*ccd0*/  IMAD.IADD R15, R166, 0x1, -R113 ;  /* 0x00000001a60f7824 */ /* 0x000fe200078e0a71 */
[----:B------:R-:W-:Y:S01]  /*cce0*/  ISETP.GE.AND P6, PT, R164, R221, PT ;  /* 0x000000dda400720c */ /* 0x000fe20003fc6270 */
[----:B------:R-:W-:Y:S01]  /*ccf0*/  IMAD.MOV.U32 R164, RZ, RZ, R116 ;  /* 0x000000ffffa47224 */ /* 0x000fe200078e0074 */
[----:B------:R-:W-:Y:S01]  /*cd00*/  FSEL R114, R114, -INF , !P2 ;  /* 0xff80000072727808 */ /* 0x000fe20005000000 */
[----:B------:R-:W-:Y:S01]  /*cd10*/  VIADD R116, R185, 0xffffff09 ;  /* 0xffffff09b9747836 */ /* 0x000fe20000000000 */
[----:B------:R-:W-:Y:S01]  /*cd20*/  ISETP.GT.AND P2, PT, R211, R115, PT ;  /* 0x00000073d300720c */ /* 0x000fe20003f44270 */
[----:B------:R1:W-:Y:S01]  /*cd30*/  MUFU.TANH R246, R99 ;  /* 0x0000006300f67308 */ /* 0x0003e20000002400 */
[----:B------:R-:W-:Y:S01]  /*cd40*/  I2FP.F32.S32 R164, R164 ;  /* 0x000000a400a47245 */ /* 0x000fe20000201400 */
[----:B------:R-:W-:-:S02]  /*cd50*/  IMAD.IADD R117, R222, 0x1, -R116 ;  /* 0x00000001de757824 */ /* 0x000fc400078e0a74 */
[----:B------:R-:W-:Y:S01]  /*cd60*/  FMUL.FTZ R100, R229, UR5 ;  /* 0x00000005e5647c20 */ /* 0x000fe20008410000 */
[--C-:B------:R-:W-:Y:S02]  /*cd70*/  IMAD.IADD R33, R166, 0x1, -R116.reuse ;  /* 0x00000001a6217824 */ /* 0x100fe400078e0a74 */
[----:B------:R-:W-:Y:S01]  /*cd80*/  FMUL.FTZ R229, R56, UR5 ;  /* 0x0000000538e57c20 */ /* 0x000fe20008410000 */
[----:B--2---:R-:W-:Y:S01]  /*cd90*/  FFMA.FTZ R164, R164, -UR6, R103 ;  /* 0x80000006a4a47c23 */ /* 0x004fe20008010067 */
[----:B------:R-:W-:Y:S01]  /*cda0*/  IABS R103, R117 ;  /* 0x0000007500677213 */ /* 0x000fe20000000000 */
[----:B------:R-:W-:Y:S01]  /*cdb0*/  IMAD.IADD R16, R167, 0x1, -R116 ;  /* 0x00000001a7107824 */ /* 0x000fe200078e0a74 */
[----:B------:R2:W-:Y:S01]  /*cdc0*/  MUFU.TANH R117, R169 ;  /* 0x000000a900757308 */ /* 0x0005e20000002400 */
[----:B------:R-:W-:Y:S01]  /*cdd0*/  IABS R15, R15 ;  /* 0x0000000f000f7213 */ /* 0x000fe20000000000 */
[----:B------:R-:W-:Y:S01]  /*cde0*/  IMAD.IADD R201, R166, 0x1, -R102 ;  /* 0x00000001a6c97824 */ /* 0x000fe200078e0a66 */
[----:B------:R-:W-:Y:S01]  /*cdf0*/  FSEL R164, R164, -INF , !P4 ;  /* 0xff800000a4a47808 */ /* 0x000fe20006000000 */
[----:B------:R-:W-:Y:S01]  /*ce00*/  VIADD R189, R38, 0xffffff41 ;  /* 0xffffff4126bd7836 */ /* 0x000fe20000000000 */
[----:B------:R-:W-:Y:S01]  /*ce10*/  ISETP.GE.AND P4, PT, R115, R221, PT ;  /* 0x000000dd7300720c */ /* 0x000fe20003f86270 */
[----:B------:R-:W-:Y:S01]  /*ce20*/  VIADD R115, R185, 0xffffff10 ;  /* 0xffffff10b9737836 */ /* 0x000fe20000000000 */
[----:B------:R-:W-:Y:S01]  /*ce30*/  FSEL R96, R164, -INF , !P5 ;  /* 0xff800000a4607808 */ /* 0x000fe20006800000 */
[----:B-1----:R-:W-:Y:S01]  /*ce40*/  FMUL.FTZ R99, R66, UR5 ;  /* 0x0000000542637c20 */ /* 0x002fe20008410000 */
[----:B------:R1:W-:Y:S01]  /*ce50*/  MUFU.TANH R164, R177 ;  /* 0x000000b100a47308 */ /* 0x0003e20000002400 */
[----:B------:R-:W-:Y:S01]  /*ce60*/  IMAD.IADD R52, R167, 0x1, -R115 ;  /* 0x00000001a7347824 */ /* 0x000fe200078e0a73 */
[----:B------:R-:W-:Y:S01]  /*ce70*/  IABS R16, R16 ;  /* 0x0000001000107213 */ /* 0x000fe20000000000 */
[----:B------:R-:W-:Y:S01]  /*ce80*/  FMUL.FTZ R66, R29, UR5 ;  /* 0x000000051d427c20 */ /* 0x000fe20008410000 */
[----:B------:R-:W-:Y:S01]  /*ce90*/  FMUL.FTZ R29, R55, UR5 ;  /* 0x00000005371d7c20 */ /* 0x000fe20008410000 */
[----:B------:R-:W-:Y:S01]  /*cea0*/  I2FP.F32.S32 R15, R15 ;  /* 0x0000000f000f7245 */ /* 0x000fe20000201400 */
[C---:B------:R-:W-:Y:S01]  /*ceb0*/  VIADD R195, R38.reuse, 0xffffff39 ;  /* 0xffffff3926c37836 */ /* 0x040fe20000000000 */
[----:B------:R-:W-:Y:S01]  /*cec0*/  IABS R52, R52 ;  /* 0x0000003400347213 */ /* 0x000fe20000000000 */
[----:B--2---:R-:W-:Y:S01]  /*ced0*/  IMAD.MOV.U32 R169, RZ, RZ, R103 ;  /* 0x000000ffffa97224 */ /* 0x004fe200078e0067 */
[----:B------:R2:W-:Y:S01]  /*cee0*/  MUFU.TANH R48, R80 ;  /* 0x0000005000307308 */ /* 0x0005e20000002400 */
[----:B------:R-:W-:Y:S01]  /*cef0*/  VIADD R103, R185, 0xffffff11 ;  /* 0xffffff11b9677836 */ /* 0x000fe20000000000 */
[----:B------:R-:W-:Y:S01]  /*cf00*/  I2FP.F32.S32 R52, R52 ;  /* 0x0000003400347245 */ /* 0x000fe20000201400 */
[----:B------:R-:W-:Y:S01]  /*cf10*/  VIADD R190, R38, 0xffffff48 ;  /* 0xffffff4826be7836 */ /* 0x000fe20000000000 */
[----:B------:R-:W-:Y:S01]  /*cf20*/  I2FP.F32.S32 R108, R169 ;  /* 0x000000a9006c7245 */ /* 0x000fe20000201400 */
[C---:B------:R-:W-:Y:S01]  /*cf30*/  IMAD.IADD R169, R222.reuse, 0x1, -R115 ;  /* 0x00000001dea97824 */ /* 0x040fe200078e0a73 */
[----:B------:R-:W-:Y:S01]  /*cf40*/  I2FP.F32.S32 R16, R16 ;  /* 0x0000001000107245 */ /* 0x000fe20000201400 */
[----:B------:R-:W-:-:S02]  /*cf50*/  IMAD.IADD R176, R222, 0x1, -R103 ;  /* 0x00000001deb07824 */ /* 0x000fc400078e0a67 */
[----:B-1----:R-:W-:Y:S01]  /*cf60*/  FMUL.FTZ R177, R49, UR5 ;  /* 0x0000000531b17c20 */ /* 0x002fe20008410000 */
[----:B------:R-:W-:Y:S01]  /*cf70*/  FFMA.FTZ R108, R108, -UR6, R165 ;  /* 0x800000066c6c7c23 */ /* 0x000fe200080100a5 */
[----:B------:R-:W-:Y:S01]  /*cf80*/  FMUL.FTZ R165, R109, UR5 ;  /* 0x000000056da57c20 */ /* 0x000fe20008410000 */
[----:B------:R-:W-:Y:S01]  /*cf90*/  IABS R169, R169 ;  /* 0x000000a900a97213 */ /* 0x000fe20000000000 */
[----:B------:R-:W-:Y:S01]  /*cfa0*/  FMUL.FTZ R49, R84, UR5 ;  /* 0x0000000554317c20 */ /* 0x000fe20008410000 */
[----:B------:R-:W-:Y:S01]  /*cfb0*/  IABS R109, R176 ;  /* 0x000000b0006d7213 */ /* 0x000fe20000000000 */
[----:B------:R-:W-:Y:S01]  /*cfc0*/  VIADD R176, R38, 0xffffff11 ;  /* 0xffffff1126b07836 */ /* 0x000fe20000000000 */
[----:B------:R-:W-:Y:S01]  /*cfd0*/  I2FP.F32.S32 R169, R169 ;  /* 0x000000a900a97245 */ /* 0x000fe20000201400 */
[----:B------:R1:W3:Y:S01]  /*cfe0*/  MUFU.TANH R92, R49 ;  /* 0x00000031005c7308 */ /* 0x0002e20000002400 */
[----:B------:R-:W-:Y:S01]  /*cff0*/  I2FP.F32.S32 R109, R109 ;  /* 0x0000006d006d7245 */ /* 0x000fe20000201400 */
[----:B--2---:R-:W-:Y:S01]  /*d000*/  FMUL.FTZ R80, R31, UR5 ;  /* 0x000000051f507c20 */ /* 0x004fe20008410000 */
[----:B------:R-:W-:Y:S01]  /*d010*/  FSEL R108, R108, -INF , !P3 ;  /* 0xff8000006c6c7808 */ /* 0x000fe20005800000 */
[----:B------:R-:W-:Y:S01]  /*d020*/  FFMA.FTZ R173, R169, -UR6, R173 ;  /* 0x80000006a9ad7c23 */ /* 0x000fe200080100ad */
[----:B------:R-:W-:Y:S01]  /*d030*/  ISETP.GT.AND P5, PT, R211, R176, PT ;  /* 0x000000b0d300720c */ /* 0x000fe20003fa4270 */
[----:B------:R-:W-:Y:S01]  /*d040*/  FFMA.FTZ R109, R109, -UR6, R168 ;  /* 0x800000066d6d7c23 */ /* 0x000fe200080100a8 */
[----:B------:R-:W-:Y:S01]  /*d050*/  ISETP.GE.AND P3, PT, R176, R221, PT ;  /* 0x000000ddb000720c */ /* 0x000fe20003f66270 */
[----:B------:R-:W-:Y:S01]  /*d060*/  FMUL.FTZ R176, R97, UR5 ;  /* 0x0000000561b07c20 */ /* 0x000fe20008410000 */
[----:B------:R-:W-:Y:S01]  /*d070*/  VIADD R97, R38, 0xffffff18 ;  /* 0xffffff1826617836 */ /* 0x000fe20000000000 */
[----:B------:R-:W-:Y:S01]  /*d080*/  FSEL R173, R173, -INF , !P2 ;  /* 0xff800000adad7808 */ /* 0x000fe20005000000 */
[----:B------:R2:W-:Y:S01]  /*d090*/  MUFU.TANH R232, R99 ;  /* 0x0000006300e87308 */ /* 0x0005e20000002400 */
[----:B------:R-:W-:Y:S01]  /*d0a0*/  FSEL R108, R108, -INF , !P6 ;  /* 0xff8000006c6c7808 */ /* 0x000fe20007000000 */
[----:B------:R-:W-:Y:S01]  /*d0b0*/  FMUL.FTZ R31, R70, UR5 ;  /* 0x00000005461f7c20 */ /* 0x000fe20008410000 */
[----:B------:R-:W-:Y:S01]  /*d0c0*/  ISETP.GT.AND P2, PT, R211, R97, PT ;  /* 0x00000061d300720c */ /* 0x000fe20003f44270 */
[----:B-----5:R-:W-:Y:S01]  /*d0d0*/  FFMA.FTZ R52, R52, -UR6, R131 ;  /* 0x8000000634347c23 */ /* 0x020fe20008010083 */
[----:B------:R-:W-:Y:S01]  /*d0e0*/  ISETP.GE.AND P6, PT, R97, R221, PT ;  /* 0x000000dd6100720c */ /* 0x000fe20003fc6270 */
[----:B-1----:R-:W-:Y:S01]  /*d0f0*/  VIADD R49, R185, 0xffffff28 ;  /* 0xffffff28b9317836 */ /* 0x002fe20000000000 */
[----:B------:R-:W-:Y:S01]  /*d100*/  FSEL R97, R173, -INF , !P4 ;  /* 0xff800000ad617808 */ /* 0x000fe20006000000 */
[----:B------:R1:W4:Y:S01]  /*d110*/  MUFU.TANH R168, R176 ;  /* 0x000000b000a87308 */ /* 0x0003220000002400 */
[----:B------:R-:W-:-:S02]  /*d120*/  VIADD R70, R185, 0xffffff29 ;  /* 0xffffff29b9467836 */ /* 0x000fc40000000000 */
[----:B------:R-:W-:Y:S01]  /*d130*/  FMUL.FTZ R84, R71, UR5 ;  /* 0x0000000547547c20 */ /* 0x000fe20008410000 */
[----:B------:R-:W-:Y:S01]  /*d140*/  VIADD R71, R185, 0xffffff21 ;  /* 0xffffff21b9477836 */ /* 0x000fe20000000000 */
[----:B------:R-:W-:Y:S01]  /*d150*/  FSEL R109, R109, -INF , !P5 ;  /* 0xff8000006d6d7808 */ /* 0x000fe20006800000 */
[C---:B------:R-:W-:Y:S01]  /*d160*/  IMAD.IADD R69, R167.reuse, 0x1, -R103 ;  /* 0x00000001a7457824 */ /* 0x040fe200078e0a67 */
[----:B------:R-:W-:Y:S01]  /*d170*/  IABS R201, R201 ;  /* 0x000000c900c97213 */ /* 0x000fe20000000000 */
[----:B------:R-:W-:Y:S01]  /*d180*/  VIADD R169, R38, 0xffffff19 ;  /* 0xffffff1926a97836 */ /* 0x000fe20000000000 */
[----:B------:R5:W-:Y:S01]  /*d190*/  MUFU.TANH R173, R98 ;  /* 0x0000006200ad7308 */ /* 0x000be20000002400 */
[----:B--2---:R-:W-:Y:S01]  /*d1a0*/  I2FP.F32.S32 R99, R35 ;  /* 0x0000002300637245 */ /* 0x004fe20000201400 */
[C---:B------:R-:W-:Y:S01]  /*d1b0*/  IMAD.IADD R35, R222.reuse, 0x1, -R49 ;  /* 0x00000001de237824 */ /* 0x040fe200078e0a31 */
[----:B------:R-:W-:Y:S01]  /*d1c0*/  IABS R69, R69 ;  /* 0x0000004500457213 */ /* 0x000fe20000000000 */
[----:B------:R-:W-:Y:S01]  /*d1d0*/  IMAD.IADD R243, R167, 0x1, -R70 ;  /* 0x00000001a7f37824 */ /* 0x000fe200078e0a46 */
[----:B------:R-:W-:Y:S01]  /*d1e0*/  ISETP.GT.AND P4, PT, R211, R169, PT ;  /* 0x000000a9d300720c */ /* 0x000fe20003f84270 */
[----:B------:R-:W-:Y:S01]  /*d1f0*/  IMAD.IADD R77, R222, 0x1, -R71 ;  /* 0x00000001de4d7824 */ /* 0x000fe200078e0a47 */
[----:B------:R-:W-:Y:S01]  /*d200*/  IABS R35, R35 ;  /* 0x0000002300237213 */ /* 0x000fe20000000000 */
[----:B------:R2:W-:Y:S01]  /*d210*/  MUFU.TANH R131, R89 ;  /* 0x0000005900837308 */ /* 0x0005e20000002400 */
[----:B-1----:R-:W-:Y:S01]  /*d220*/  FMUL.FTZ R176, R18, UR5 ;  /* 0x0000000512b07c20 */ /* 0x002fe20008410000 */
[----:B------:R-:W-:Y:S01]  /*d230*/  FMUL.FTZ R18, R121, UR5 ;  /* 0x0000000579127c20 */ /* 0x000fe20008410000 */
[----:B------:R-:W-:Y:S01]  /*d240*/  I2FP.F32.S32 R35, R35 ;  /* 0x0000002300237245 */ /* 0x000fe20000201400 */
[----:B------:R-:W-:Y:S01]  /*d250*/  FMUL.FTZ R121, R8, UR5 ;  /* 0x0000000508797c20 */ /* 0x000fe20008410000 */
[----:B------:R-:W-:Y:S01]  /*d260*/  ISETP.GE.AND P5, PT, R169, R221, PT ;  /* 0x000000dda900720c */ /* 0x000fe20003fa6270 */
[----:B------:R-:W-:Y:S01]  /*d270*/  FMUL.FTZ R169, R231, UR5 ;  /* 0x00000005e7a97c20 */ /* 0x000fe20008410000 */
[----:B------:R-:W-:Y:S01]  /*d280*/  I2FP.F32.S32 R201, R201 ;  /* 0x000000c900c97245 */ /* 0x000fe20000201400 */
[----:B------:R-:W-:Y:S01]  /*d290*/  MUFU.TANH R18, R18 ;  /* 0x0000001200127308 */ /* 0x000fe20000002400 */
[----:B-----5:R-:W-:Y:S01]  /*d2a0*/  FMUL.FTZ R98, R51, UR5 ;  /* 0x0000000533627c20 */ /* 0x020fe20008410000 */
[----:B------:R-:W-:Y:S01]  /*d2b0*/  FMUL.FTZ R51, R101, UR5 ;  /* 0x0000000565337c20 */ /* 0x000fe20008410000 */
[----:B------:R-:W-:Y:S01]  /*d2c0*/  FMUL.FTZ R101, R53, UR5 ;  /* 0x0000000535657c20 */ /* 0x000fe20008410000 */
[----:B---3--:R-:W-:Y:S01]  /*d2d0*/  FFMA.FTZ R92, R35, -UR6, R92 ;  /* 0x80000006235c7c23 */ /* 0x008fe2000801005c */
[----:B------:R-:W-:-:S02]  /*d2e0*/  VIADD R35, R185, 0xffffff31 ;  /* 0xffffff31b9237836 */ /* 0x000fc40000000000 */
[----:B------:R-:W-:Y:S01]  /*d2f0*/  FFMA.FTZ R201, R201, -UR6, R125 ;  /* 0x80000006c9c97c23 */ /* 0x000fe2000801007d */
[----:B------:R-:W-:Y:S01]  /*d300*/  IABS R77, R77 ;  /* 0x0000004d004d7213 */ /* 0x000fe20000000000 */
[----:B------:R1:W3:Y:S01]  /*d310*/  MUFU.TANH R53, R12 ;  /* 0x0000000c00357308 */ /* 0x0002e20000002400 */
[----:B--2---:R-:W-:Y:S01]  /*d320*/  VIADD R89, R175, 0xffffff61 ;  /* 0xffffff61af597836 */ /* 0x004fe20000000000 */
[----:B------:R-:W-:Y:S01]  /*d330*/  IABS R243, R243 ;  /* 0x000000f300f37213 */ /* 0x000fe20000000000 */
[----:B------:R-:W-:Y:S01]  /*d340*/  VIADD R200, R38, 0xffffff50 ;  /* 0xffffff5026c87836 */ /* 0x000fe20000000000 */
[----:B------:R-:W-:Y:S01]  /*d350*/  I2FP.F32.S32 R77, R77 ;  /* 0x0000004d004d7245 */ /* 0x000fe20000201400 */
[--C-:B------:R-:W-:Y:S01]  /*d360*/  IMAD.IADD R188, R167, 0x1, -R89.reuse ;  /* 0x00000001a7bc7824 */ /* 0x100fe200078e0a59 */
[----:B------:R-:W-:Y:S01]  /*d370*/  I2FP.F32.S32 R243, R243 ;  /* 0x000000f300f37245 */ /* 0x000fe20000201400 */
[----:B------:R-:W-:Y:S01]  /*d380*/  IMAD.IADD R41, R166, 0x1, -R89 ;  /* 0x00000001a6297824 */ /* 0x000fe200078e0a59 */
[----:B------:R-:W2:Y:S01]  /*d390*/  MUFU.TANH R129, R129 ;  /* 0x0000008100817308 */ /* 0x000ea20000002400 */
[----:B----4-:R-:W-:Y:S01]  /*d3a0*/  FFMA.FTZ R77, R77, -UR6, R168 ;  /* 0x800000064d4d7c23 */ /* 0x010fe200080100a8 */
[----:B------:R-:W-:Y:S01]  /*d3b0*/  IABS R188, R188 ;  /* 0x000000bc00bc7213 */ /* 0x000fe20000000000 */
[----:B------:R-:W-:Y:S01]  /*d3c0*/  VIADD R73, R38, 0xffffff00 ;  /* 0xffffff0026497836 */ /* 0x000fe20000000000 */
[----:B------:R-:W-:Y:S01]  /*d3d0*/  IABS R41, R41 ;  /* 0x0000002900297213 */ /* 0x000fe20000000000 */
[----:B------:R-:W-:Y:S01]  /*d3e0*/  FMUL.FTZ R7, R7, UR5 ;  /* 0x0000000507077c20 */ /* 0x000fe20008410000 */
[----:B------:R-:W-:-:S02]  /*d3f0*/  I2FP.F32.S32 R188, R188 ;  /* 0x000000bc00bc7245 */ /* 0x000fc40000201400 */
[----:B------:R4:W-:Y:S01]  /*d400*/  MUFU.TANH R240, R83 ;  /* 0x0000005300f07308 */ /* 0x0009e20000002400 */
[----:B-1----:R-:W-:Y:S01]  /*d410*/  IABS R12, R33 ;  /* 0x00000021000c7213 */ /* 0x002fe20000000000 */
[----:B------:R-:W-:Y:S02]  /*d420*/  IMAD.IADD R33, R222, 0x1, -R199 ;  /* 0x00000001de217824 */ /* 0x000fe400078e0ac7 */
[----:B---3--:R-:W-:Y:S01]  /*d430*/  FFMA.FTZ R53, R16, -UR6, R53 ;  /* 0x8000000610357c23 */ /* 0x008fe20008010035 */
[----:B------:R-:W-:Y:S01]  /*d440*/  IMAD.IADD R16, R166, 0x1, -R103 ;  /* 0x00000001a6107824 */ /* 0x000fe200078e0a67 */
[----:B------:R-:W-:Y:S02]  /*d450*/  I2FP.F32.S32 R12, R12 ;  /* 0x0000000c000c7245 */ /* 0x000fe40000201400 */
[----:B------:R-:W-:Y:S01]  /*d460*/  IABS R33, R33 ;  /* 0x0000002100217213 */ /* 0x000fe20000000000 */
[----:B------:R-:W-:Y:S01]  /*d470*/  MUFU.TANH R238, R31 ;  /* 0x0000001f00ee7308 */ /* 0x000fe20000002400 */
[----:B------:R-:W-:Y:S01]  /*d480*/  IABS R14, R16 ;  /* 0x00000010000e7213 */ /* 0x000fe20000000000 */
[----:B------:R-:W-:Y:S01]  /*d490*/  FFMA.FTZ R18, R12, -UR6, R18 ;  /* 0x800000060c127c23 */ /* 0x000fe20008010012 */
[----:B------:R-:W-:Y:S01]  /*d4a0*/  I2FP.F32.S32 R33, R33 ;  /* 0x0000002100217245 */ /* 0x000fe20000201400 */
[----:B------:R-:W-:-:S02]  /*d4b0*/  VIADD R12, R185, 0xffffff20 ;  /* 0xffffff20b90c7836 */ /* 0x000fc40000000000 */
[----:B--2---:R-:W-:Y:S01]  /*d4c0*/  FFMA.FTZ R55, R13, -UR6, R129 ;  /* 0x800000060d377c23 */ /* 0x004fe20008010081 */
[----:B------:R-:W-:Y:S01]  /*d4d0*/  I2FP.F32.S32 R14, R14 ;  /* 0x0000000e000e7245 */ /* 0x000fe20000201400 */
[----:B------:R-:W-:Y:S02]  /*d4e0*/  VIADD R129, R38, 0xffffff28 ;  /* 0xffffff2826817836 */ /* 0x000fe40000000000 */
[----:B------:R-:W-:Y:S01]  /*d4f0*/  FFMA.FTZ R128, R33, -UR6, R128 ;  /* 0x8000000621807c23 */ /* 0x000fe20008010080 */
[--C-:B------:R-:W-:Y:S01]  /*d500*/  IMAD.IADD R33, R167, 0x1, -R12.reuse ;  /* 0x00000001a7217824 */ /* 0x100fe200078e0a0c */
[----:B------:R-:W1:Y:S01]  /*d510*/  MUFU.TANH R16, R51 ;  /* 0x0000003300107308 */ /* 0x000e620000002400 */
[--C-:B------:R-:W-:Y:S02]  /*d520*/  IMAD.IADD R118, R166, 0x1, -R12.reuse ;  /* 0x00000001a6767824 */ /* 0x100fe400078e0a0c */
[----:B----4-:R-:W-:Y:S01]  /*d530*/  FMUL.FTZ R83, R17, UR5 ;  /* 0x0000000511537c20 */ /* 0x010fe20008410000 */
[C---:B------:R-:W-:Y:S01]  /*d540*/  VIADD R17, R222.reuse, 0x48 ;  /* 0x00000048de117836 */ /* 0x040fe20000000000 */
[----:B------:R-:W-:Y:S01]  /*d550*/  IABS R33, R33 ;  /* 0x0000002100217213 */ /* 0x000fe20000000000 */
[----:B------:R-:W-:Y:S01]  /*d560*/  IMAD.IADD R76, R222, 0x1, -R12 ;  /* 0x00000001de4c7824 */ /* 0x000fe200078e0a0c */
[----:B------:R-:W-:Y:S01]  /*d570*/  IABS R118, R118 ;  /* 0x0000007600767213 */ /* 0x000fe20000000000 */
[C---:B------:R-:W-:Y:S01]  /*d580*/  IMAD.IADD R13, R17.reuse, 0x1, -R130 ;  /* 0x00000001110d7824 */ /* 0x040fe200078e0a82 */
[----:B------:R-:W-:Y:S01]  /*d590*/  I2FP.F32.S32 R33, R33 ;  /* 0x0000002100217245 */ /* 0x000fe20000201400 */
[----:B------:R2:W-:Y:S01]  /*d5a0*/  MUFU.TANH R194, R60 ;  /* 0x0000003c00c27308 */ /* 0x0005e20000002400 */
[----:B------:R-:W-:Y:S01]  /*d5b0*/  I2FP.F32.S32 R118, R118 ;  /* 0x0000007600767245 */ /* 0x000fe20000201400 */
[----:B------:R-:W-:Y:S01]  /*d5c0*/  IMAD.IADD R102, R17, 0x1, -R102 ;  /* 0x0000000111667824 */ /* 0x000fe200078e0a66 */
[----:B------:R-:W-:Y:S01]  /*d5d0*/  IABS R13, R13 ;  /* 0x0000000d000d7213 */ /* 0x000fe20000000000 */
[----:B------:R-:W-:Y:S01]  /*d5e0*/  FFMA.FTZ R247, R33, -UR6, R173 ;  /* 0x8000000621f77c23 */ /* 0x000fe200080100ad */
[----:B------:R-:W-:-:S02]  /*d5f0*/  IMAD.IADD R33, R167, 0x1, -R49 ;  /* 0x00000001a7217824 */ /* 0x000fc400078e0a31 */
[----:B------:R-:W-:Y:S01]  /*d600*/  FFMA.FTZ R118, R118, -UR6, R48 ;  /* 0x8000000676767c23 */ /* 0x000fe20008010030 */
[----:B------:R-:W-:Y:S02]  /*d610*/  IMAD.IADD R48, R222, 0x1, -R70 ;  /* 0x00000001de307824 */ /* 0x000fe400078e0a46 */
[----:B-1----:R-:W-:Y:S01]  /*d620*/  FFMA.FTZ R99, R99, -UR6, R16 ;  /* 0x8000000663637c23 */ /* 0x002fe20008010010 */
[----:B------:R-:W-:Y:S01]  /*d630*/  IMAD.IADD R16, R167, 0x1, -R71 ;  /* 0x00000001a7107824 */ /* 0x000fe200078e0a47 */
[----:B------:R-:W-:Y:S01]  /*d640*/  IABS R33, R33 ;  /* 0x0000002100217213 */ /* 0x000fe20000000000 */
[----:B------:R-:W-:Y:S01]  /*d650*/  IMAD.MOV.U32 R51, RZ, RZ, R69 ;  /* 0x000000ffff337224 */ /* 0x000fe200078e0045 */
[----:B------:R-:W-:Y:S01]  /*d660*/  IABS R86, R48 ;  /* 0x0000003000567213 */ /* 0x000fe20000000000 */
[C---:B------:R-:W-:Y:S01]  /*d670*/  VIADD R48, R185.reuse, 0xffffff30 ;  /* 0xffffff30b9307836 */ /* 0x040fe20000000000 */
[----:B------:R-:W-:Y:S01]  /*d680*/  I2FP.F32.S32 R33, R33 ;  /* 0x0000002100217245 */ /* 0x000fe20000201400 */
[----:B------:R-:W-:Y:S01]  /*d690*/  VIADD R69, R185, 0xffffff38 ;  /* 0xffffff38b9457836 */ /* 0x000fe20000000000 */
[----:B------:R-:W-:Y:S01]  /*d6a0*/  IABS R16, R16 ;  /* 0x0000001000107213 */ /* 0x000fe20000000000 */
[C---:B------:R-:W-:Y:S01]  /*d6b0*/  IMAD.IADD R72, R166.reuse, 0x1, -R48 ;  /* 0x00000001a6487824 */ /* 0x040fe200078e0a30 */
[----:B------:R-:W-:Y:S01]  /*d6c0*/  I2FP.F32.S32 R13, R13 ;  /* 0x0000000d000d7245 */ /* 0x000fe20000201400 */
[----:B------:R-:W-:Y:S01]  /*d6d0*/  FFMA.FTZ R245, R33, -UR6, R245 ;  /* 0x8000000621f57c23 */ /* 0x000fe200080100f5 */
[----:B------:R-:W-:Y:S01]  /*d6e0*/  IMAD.IADD R33, R166, 0x1, -R70 ;  /* 0x00000001a6217824 */ /* 0x000fe200078e0a46 */
[----:B------:R-:W-:Y:S01]  /*d6f0*/  I2FP.F32.S32 R16, R16 ;  /* 0x0000001000107245 */ /* 0x000fe20000201400 */
[----:B------:R-:W1:Y:S01]  /*d700*/  MUFU.TANH R173, R178 ;  /* 0x000000b200ad7308 */ /* 0x000e620000002400 */
        /* <DEDUP_REMOVED lines=8> */
[----:B------:R-:W3:Y:S01]  /*d790*/  MUFU.TANH R242, R242 ;  /* 0x000000f200f27308 */ /* 0x000ee20000002400 */
[----:B------:R-:W-:Y:S01]  /*d7a0*/  FFMA.FTZ R241, R72, -UR6, R241 ;  /* 0x8000000648f17c23 */ /* 0x000fe200080100f1 */
[----:B------:R-:W-:Y:S01]  /*d7b0*/  IABS R16, R16 ;  /* 0x0000001000107213 */ /* 0x000fe20000000000 */
[----:B------:R-:W-:Y:S01]  /*d7c0*/  FFMA.FTZ R131, R33, -UR6, R131 ;  /* 0x8000000621837c23 */ /* 0x000fe20008010083 */
[----:B------:R-:W-:Y:S01]  /*d7d0*/  IMAD.IADD R33, R166, 0x1, -R35 ;  /* 0x00000001a6217824 */ /* 0x000fe200078e0a23 */
[----:B------:R-:W-:Y:S01]  /*d7e0*/  IABS R126, R126 ;  /* 0x0000007e007e7213 */ /* 0x000fe20000000000 */
[C-C-:B------:R-:W-:Y:S01]  /*d7f0*/  IMAD.IADD R72, R167.reuse, 0x1, -R69.reuse ;  /* 0x00000001a7487824 */ /* 0x140fe200078e0a45 */
[----:B------:R-:W-:Y:S01]  /*d800*/  I2FP.F32.S32 R16, R16 ;  /* 0x0000001000107245 */ /* 0x000fe20000201400 */
[----:B--2---:R-:W-:Y:S01]  /*d810*/  IMAD.IADD R60, R222, 0x1, -R69 ;  /* 0x00000001de3c7824 */ /* 0x004fe200078e0a45 */
[----:B------:R-:W-:Y:S01]  /*d820*/  IABS R33, R33 ;  /* 0x0000002100217213 */ /* 0x000fe20000000000 */
[----:B------:R2:W-:Y:S01]  /*d830*/  MUFU.TANH R231, R61 ;  /* 0x0000003d00e77308 */ /* 0x0005e20000002400 */
[----:B------:R-:W-:Y:S01]  /*d840*/  I2FP.F32.S32 R126, R126 ;  /* 0x0000007e007e7245 */ /* 0x000fe20000201400 */
[----:B------:R-:W-:Y:S01]  /*d850*/  FFMA.FTZ R244, R16, -UR6, R244 ;  /* 0x8000000610f47c23 */ /* 0x000fe200080100f4 */
[----:B------:R-:W-:Y:S01]  /*d860*/  I2FP.F32.S32 R33, R33 ;  /* 0x0000002100217245 */ /* 0x000fe20000201400 */
[----:B------:R-:W-:Y:S01]  /*d870*/  IMAD.IADD R16, R167, 0x1, -R48 ;  /* 0x00000001a7107824 */ /* 0x000fe200078e0a30 */
[----:B------:R-:W-:Y:S01]  /*d880*/  IABS R72, R72 ;  /* 0x0000004800487213 */ /* 0x000fe20000000000 */
[----:B------:R-:W-:Y:S01]  /*d890*/  FFMA.FTZ R126, R126, -UR6, R181 ;  /* 0x800000067e7e7c23 */ /* 0x000fe200080100b5 */
[----:B------:R-:W-:-:S02]  /*d8a0*/  VIADD R181, R185, 0xffffff40 ;  /* 0xffffff40b9b57836 */ /* 0x000fc40000000000 */
[----:B------:R-:W-:Y:S01]  /*d8b0*/  FFMA.FTZ R239, R33, -UR6, R239 ;  /* 0x8000000621ef7c23 */ /* 0x000fe200080100ef */
[----:B------:R-:W-:Y:S01]  /*d8c0*/  VIADD R33, R185, 0xffffff39 ;  /* 0xffffff39b9217836 */ /* 0x000fe20000000000 */
[----:B------:R-:W-:Y:S01]  /*d8d0*/  I2FP.F32.S32 R72, R72 ;  /* 0x0000004800487245 */ /* 0x000fe20000201400 */
[----:B------:R-:W4:Y:S01]  /*d8e0*/  MUFU.TANH R84, R84 ;  /* 0x0000005400547308 */ /* 0x000f220000002400 */
[----:B------:R-:W-:Y:S01]  /*d8f0*/  IABS R60, R60 ;  /* 0x0000003c003c7213 */ /* 0x000fe20000000000 */
[----:B------:R-:W-:Y:S01]  /*d900*/  IMAD.IADD R31, R166, 0x1, -R33 ;  /* 0x00000001a61f7824 */ /* 0x000fe200078e0a21 */
[----:B------:R-:W-:Y:S01]  /*d910*/  IABS R16, R16 ;  /* 0x0000001000107213 */ /* 0x000fe20000000000 */
[----:B------:R-:W-:Y:S01]  /*d920*/  FFMA.FTZ R238, R72, -UR6, R238 ;  /* 0x8000000648ee7c23 */ /* 0x000fe200080100ee */
[----:B------:R-:W-:Y:S01]  /*d930*/  IMAD.IADD R72, R166, 0x1, -R181 ;  /* 0x00000001a6487824 */ /* 0x000fe200078e0ab5 */
[----:B------:R-:W-:Y:S01]  /*d940*/  I2FP.F32.S32 R60, R60 ;  /* 0x0000003c003c7245 */ /* 0x000fe20000201400 */
[C---:B------:R-:W-:Y:S01]  /*d950*/  IMAD.IADD R235, R167.reuse, 0x1, -R33 ;  /* 0x00000001a7eb7824 */ /* 0x040fe200078e0a21 */
[----:B------:R-:W-:Y:S01]  /*d960*/  IABS R31, R31 ;  /* 0x0000001f001f7213 */ /* 0x000fe20000000000 */
[----:B--2---:R-:W-:Y:S01]  /*d970*/  IMAD.IADD R61, R167, 0x1, -R35 ;  /* 0x00000001a73d7824 */ /* 0x004fe200078e0a23 */
[----:B------:R-:W-:Y:S01]  /*d980*/  I2FP.F32.S32 R16, R16 ;  /* 0x0000001000107245 */ /* 0x000fe20000201400 */
[----:B-1----:R-:W-:Y:S01]  /*d990*/  FFMA.FTZ R173, R60, -UR6, R173 ;  /* 0x800000063cad7c23 */ /* 0x002fe200080100ad */
[----:B------:R-:W-:Y:S01]  /*d9a0*/  I2FP.F32.S32 R31, R31 ;  /* 0x0000001f001f7245 */ /* 0x000fe20000201400 */
[----:B------:R-:W-:Y:S01]  /*d9b0*/  IMAD.IADD R60, R166, 0x1, -R69 ;  /* 0x00000001a63c7824 */ /* 0x000fe200078e0a45 */
[----:B------:R-:W-:Y:S01]  /*d9c0*/  IABS R45, R72 ;  /* 0x00000048002d7213 */ /* 0x000fe20000000000 */
[----:B---3--:R-:W-:Y:S01]  /*d9d0*/  FFMA.FTZ R242, R16, -UR6, R242 ;  /* 0x8000000610f27c23 */ /* 0x008fe200080100f2 */
[----:B------:R1:W-:Y:S01]  /*d9e0*/  MUFU.TANH R228, R30 ;  /* 0x0000001e00e47308 */ /* 0x0003e20000002400 */
[----:B------:R-:W-:Y:S01]  /*d9f0*/  FFMA.FTZ R234, R31, -UR6, R234 ;  /* 0x800000061fea7c23 */ /* 0x000fe200080100ea */
[----:B------:R-:W-:Y:S01]  /*da00*/  VIADD R31, R185, 0xffffff41 ;  /* 0xffffff41b91f7836 */ /* 0x000fe20000000000 */
[----:B------:R-:W-:Y:S01]  /*da10*/  I2FP.F32.S32 R45, R45 ;  /* 0x0000002d002d7245 */ /* 0x000fe20000201400 */
[C---:B------:R-:W-:Y:S01]  /*da20*/  IMAD.IADD R233, R222.reuse, 0x1, -R181 ;  /* 0x00000001dee97824 */ /* 0x040fe200078e0ab5 */
[----:B------:R-:W-:Y:S01]  /*da30*/  IABS R60, R60 ;  /* 0x0000003c003c7213 */ /* 0x000fe20000000000 */
[--C-:B------:R-:W-:Y:S01]  /*da40*/  IMAD.IADD R44, R167, 0x1, -R31.reuse ;  /* 0x00000001a72c7824 */ /* 0x100fe200078e0a1f */
[----:B------:R-:W-:Y:S01]  /*da50*/  IABS R235, R235 ;  /* 0x000000eb00eb7213 */ /* 0x000fe20000000000 */
[----:B------:R2:W3:Y:S01]  /*da60*/  MUFU.TANH R16, R180 ;  /* 0x000000b400107308 */ /* 0x0004e20000002400 */
[----:B------:R-:W-:Y:S01]  /*da70*/  FFMA.FTZ R194, R45, -UR6, R194 ;  /* 0x800000062dc27c23 */ /* 0x000fe200080100c2 */
[----:B------:R-:W-:Y:S01]  /*da80*/  I2FP.F32.S32 R60, R60 ;  /* 0x0000003c003c7245 */ /* 0x000fe20000201400 */
[C---:B------:R-:W-:Y:S01]  /*da90*/  IMAD.IADD R230, R222.reuse, 0x1, -R31 ;  /* 0x00000001dee67824 */ /* 0x040fe200078e0a1f */
[----:B------:R-:W-:Y:S01]  /*daa0*/  IABS R44, R44 ;  /* 0x0000002c002c7213 */ /* 0x000fe20000000000 */
[----:B------:R-:W-:Y:S01]  /*dab0*/  IMAD.IADD R168, R222, 0x1, -R48 ;  /* 0x00000001dea87824 */ /* 0x000fe200078e0a30 */
[----:B------:R-:W-:Y:S01]  /*dac0*/  IABS R61, R61 ;  /* 0x0000003d003d7213 */ /* 0x000fe20000000000 */
[----:B------:R-:W-:Y:S01]  /*dad0*/  FFMA.FTZ R237, R60, -UR6, R237 ;  /* 0x800000063ced7c23 */ /* 0x000fe200080100ed */
[----:B------:R-:W-:Y:S01]  /*dae0*/  I2FP.F32.S32 R44, R44 ;  /* 0x0000002c002c7245 */ /* 0x000fe20000201400 */
[----:B------:R5:W-:Y:S01]  /*daf0*/  MUFU.TANH R252, R29 ;  /* 0x0000001d00fc7308 */ /* 0x000be20000002400 */
[----:B------:R-:W-:Y:S01]  /*db00*/  I2FP.F32.S32 R235, R235 ;  /* 0x000000eb00eb7245 */ /* 0x000fe20000201400 */
[----:B-1----:R-:W-:Y:S01]  /*db10*/  VIADD R30, R185, 0xffffff49 ;  /* 0xffffff49b91e7836 */ /* 0x002fe20000000000 */
[----:B------:R-:W-:Y:S01]  /*db20*/  I2FP.F32.S32 R61, R61 ;  /* 0x0000003d003d7245 */ /* 0x000fe20000201400 */
[----:B------:R-:W-:Y:S01]  /*db30*/  FFMA.FTZ R193, R44, -UR6, R193 ;  /* 0x800000062cc17c23 */ /* 0x000fe200080100c1 */
[----:B------:R-:W-:-:S02]  /*db40*/  IMAD.IADD R44, R166, 0x1, -R31 ;  /* 0x00000001a62c7824 */ /* 0x000fc400078e0a1f */
[----:B----4-:R-:W-:Y:S01]  /*db50*/  FFMA.FTZ R235, R235, -UR6, R84 ;  /* 0x80000006ebeb7c23 */ /* 0x010fe20008010054 */
[----:B------:R-:W-:Y:S01]  /*db60*/  VIADD R84, R175, 0xffffff68 ;  /* 0xffffff68af547836 */ /* 0x000fe20000000000 */
[----:B------:R1:W-:Y:S01]  /*db70*/  MUFU.TANH R60, R98 ;  /* 0x00000062003c7308 */ /* 0x0003e20000002400 */
[----:B--2---:R-:W-:Y:S01]  /*db80*/  VIADD R180, R185, 0xffffff48 ;  /* 0xffffff48b9b47836 */ /* 0x004fe20000000000 */
[----:B------:R-:W-:Y:S01]  /*db90*/  IABS R44, R44 ;  /* 0x0000002c002c7213 */ /* 0x000fe20000000000 */
[----:B------:R-:W-:Y:S01]  /*dba0*/  FFMA.FTZ R240, R61, -UR6, R240 ;  /* 0x800000063df07c23 */ /* 0x000fe200080100f0 */
[----:B------:R-:W-:Y:S01]  /*dbb0*/  IMAD.IADD R61, R222, 0x1, -R33 ;  /* 0x00000001de3d7824 */ /* 0x000fe200078e0a21 */
[----:B------:R-:W-:Y:S01]  /*dbc0*/  IABS R230, R230 ;  /* 0x000000e600e67213 */ /* 0x000fe20000000000 */
[----:B------:R-:W-:Y:S01]  /*dbd0*/  IMAD.IADD R45, R167, 0x1, -R180 ;  /* 0x00000001a72d7824 */ /* 0x000fe200078e0ab4 */
[----:B------:R-:W-:Y:S01]  /*dbe0*/  I2FP.F32.S32 R44, R44 ;  /* 0x0000002c002c7245 */ /* 0x000fe20000201400 */
[----:B------:R-:W2:Y:S01]  /*dbf0*/  MUFU.TANH R171, R171 ;  /* 0x000000ab00ab7308 */ /* 0x000ea20000002400 */
[C---:B-----5:R-:W-:Y:S01]  /*dc00*/  VIADD R29, R185.reuse, 0xffffff50 ;  /* 0xffffff50b91d7836 */ /* 0x060fe20000000000 */
[----:B------:R-:W-:Y:S01]  /*dc10*/  IABS R61, R61 ;  /* 0x0000003d003d7213 */ /* 0x000fe20000000000 */
[----:B------:R-:W-:Y:S01]  /*dc20*/  VIADD R185, R185, 0xffffff51 ;  /* 0xffffff51b9b97836 */ /* 0x000fe20000000000 */
[----:B------:R-:W-:Y:S01]  /*dc30*/  IABS R45, R45 ;  /* 0x0000002d002d7213 */ /* 0x000fe20000000000 */
[----:B------:R-:W-:Y:S01]  /*dc40*/  FFMA.FTZ R231, R44, -UR6, R231 ;  /* 0x800000062ce77c23 */ /* 0x000fe200080100e7 */
[----:B------:R-:W-:Y:S01]  /*dc50*/  I2FP.F32.S32 R61, R61 ;  /* 0x0000003d003d7245 */ /* 0x000fe20000201400 */
[----:B------:R-:W-:Y:S01]  /*dc60*/  IMAD.IADD R203, R167, 0x1, -R29 ;  /* 0x00000001a7cb7824 */ /* 0x000fe200078e0a1d */
[----:B------:R-:W-:Y:S01]  /*dc70*/  I2FP.F32.S32 R45, R45 ;  /* 0x0000002d002d7245 */ /* 0x000fe20000201400 */
[----:B------:R4:W-:Y:S01]  /*dc80*/  MUFU.TANH R44, R24 ;  /* 0x00000018002c7308 */ /* 0x0009e20000002400 */
[----:B------:R-:W-:Y:S01]  /*dc90*/  I2FP.F32.S32 R230, R230 ;  /* 0x000000e600e67245 */ /* 0x000fe20000201400 */
[----:B---3--:R-:W-:Y:S01]  /*dca0*/  FFMA.FTZ R16, R61, -UR6, R16 ;  /* 0x800000063d107c23 */ /* 0x008fe20008010010 */
[----:B------:R-:W-:-:S02]  /*dcb0*/  IMAD.IADD R61, R167, 0x1, -R181 ;  /* 0x00000001a73d7824 */ /* 0x000fc400078e0ab5 */
[----:B------:R-:W-:Y:S01]  /*dcc0*/  FFMA.FTZ R228, R45, -UR6, R228 ;  /* 0x800000062de47c23 */ /* 0x000fe200080100e4 */
[----:B------:R-:W-:Y:S01]  /*dcd0*/  IMAD.IADD R45, R167, 0x1, -R84 ;  /* 0x00000001a72d7824 */ /* 0x000fe200078e0a54 */
[----:B------:R-:W-:Y:S01]  /*dce0*/  IABS R203, R203 ;  /* 0x000000cb00cb7213 */ /* 0x000fe20000000000 */
[----:B-1----:R-:W-:Y:S01]  /*dcf0*/  VIADD R98, R175, 0xffffff60 ;  /* 0xffffff60af627836 */ /* 0x002fe20000000000 */
[----:B------:R-:W1:Y:S01]  /*dd00*/  MUFU.TANH R183, R183 ;  /* 0x000000b700b77308 */ /* 0x000e620000002400 */
[----:B------:R-:W-:Y:S01]  /*dd10*/  IABS R61, R61 ;  /* 0x0000003d003d7213 */ /* 0x000fe20000000000 */
[C---:B------:R-:W-:Y:S01]  /*dd20*/  IMAD.IADD R192, R222.reuse, 0x1, -R30 ;  /* 0x00000001dec07824 */ /* 0x040fe200078e0a1e */
[----:B------:R-:W-:Y:S01]  /*dd30*/  IABS R45, R45 ;  /* 0x0000002d002d7213 */ /* 0x000fe20000000000 */
[----:B------:R-:W-:Y:S01]  /*dd40*/  IMAD.IADD R191, R222, 0x1, -R180 ;  /* 0x00000001debf7824 */ /* 0x000fe200078e0ab4 */
[----:B------:R-:W-:Y:S01]  /*dd50*/  I2FP.F32.S32 R61, R61 ;  /* 0x0000003d003d7245 */ /* 0x000fe20000201400 */
[----:B------:R-:W-:Y:S01]  /*dd60*/  VIADD R178, R38, 0xffffff51 ;  /* 0xffffff5126b27836 */ /* 0x000fe20000000000 */
[----:B------:R-:W-:Y:S01]  /*dd70*/  I2FP.F32.S32 R203, R203 ;  /* 0x000000cb00cb7245 */ /* 0x000fe20000201400 */
[----:B------:R-:W-:Y:S01]  /*dd80*/  MUFU.TANH R120, R85 ;  /* 0x0000005500787308 */ /* 0x000fe20000002400 */
[----:B----4-:R-:W-:-:S02]  /*dd90*/  IMAD.IADD R24, R167, 0x1, -R185 ;  /* 0x00000001a7187824 */ /* 0x010fc400078e0ab9 */
[----:B------:R-:W-:Y:S01]  /*dda0*/  FFMA.FTZ R232, R61, -UR6, R232 ;  /* 0x800000063de87c23 */ /* 0x000fe200080100e8 */
[----:B------:R-:W-:Y:S02]  /*ddb0*/  IMAD.IADD R61, R167, 0x1, -R30 ;  /* 0x00000001a73d7824 */ /* 0x000fe400078e0a1e */
[----:B--2---:R-:W-:Y:S01]  /*ddc0*/  FFMA.FTZ R203, R203, -UR6, R171 ;  /* 0x80000006cbcb7c23 */ /* 0x004fe200080100ab */
[----:B------:R-:W-:Y:S01]  /*ddd0*/  IABS R233, R233 ;  /* 0x000000e900e97213 */ /* 0x000fe20000000000 */
[C---:B------:R-:W-:Y:S01]  /*dde0*/  IMAD.IADD R113, R17.reuse, 0x1, -R113 ;  /* 0x0000000111717824 */ /* 0x040fe200078e0a71 */
[----:B------:R-:W-:Y:S01]  /*ddf0*/  IABS R24, R24 ;  /* 0x0000001800187213 */ /* 0x000fe20000000000 */
[----:B------:R-:W2:Y:S01]  /*de00*/  MUFU.TANH R19, R19 ;  /* 0x0000001300137308 */ /* 0x000ea20000002400 */
[----:B-1----:R-:W-:Y:S01]  /*de10*/  FFMA.FTZ R230, R230, -UR6, R183 ;  /* 0x80000006e6e67c23 */ /* 0x002fe200080100b7 */
[----:B------:R-:W-:Y:S01]  /*de20*/  I2FP.F32.S32 R233, R233 ;  /* 0x000000e900e97245 */ /* 0x000fe20000201400 */
[C---:B------:R-:W-:Y:S01]  /*de30*/  IMAD.IADD R116, R17.reuse, 0x1, -R116 ;  /* 0x0000000111747824 */ /* 0x040fe200078e0a74 */
[----:B------:R-:W-:Y:S01]  /*de40*/  I2FP.F32.S32 R24, R24 ;  /* 0x0000001800187245 */ /* 0x000fe20000201400 */
[C---:B------:R-:W-:Y:S01]  /*de50*/  IMAD.IADD R12, R17.reuse, 0x1, -R12 ;  /* 0x00000001110c7824 */ /* 0x040fe200078e0a0c */
[----:B------:R-:W-:Y:S01]  /*de60*/  I2FP.F32.S32 R51, R51 ;  /* 0x0000003300337245 */ /* 0x000fe20000201400 */
[----:B------:R-:W-:Y:S01]  /*de70*/  IMAD.IADD R49, R17, 0x1, -R49 ;  /* 0x0000000111317824 */ /* 0x000fe200078e0a31 */
[----:B------:R-:W1:Y:S01]  /*de80*/  MUFU.TANH R182, R182 ;  /* 0x000000b600b67308 */ /* 0x000e620000002400 */
[----:B------:R-:W-:Y:S01]  /*de90*/  FFMA.FTZ R24, R24, -UR6, R60 ;  /* 0x8000000618187c23 */ /* 0x000fe2000801003c */
[----:B------:R-:W-:-:S02]  /*dea0*/  IMAD.MOV.U32 R60, RZ, RZ, R45 ;  /* 0x000000ffff3c7224 */ /* 0x000fc400078e002d */
[----:B------:R-:W-:Y:S01]  /*deb0*/  FFMA.FTZ R51, R51, -UR6, R117 ;  /* 0x8000000633337c23 */ /* 0x000fe20008010075 */
[----:B------:R-:W-:Y:S01]  /*dec0*/  FMUL.FTZ R117, R9, UR5 ;  /* 0x0000000509757c20 */ /* 0x000fe20008410000 */
[----:B------:R-:W-:Y:S01]  /*ded0*/  IMAD.MOV.U32 R9, RZ, RZ, R41 ;  /* 0x000000ffff097224 */ /* 0x000fe200078e0029 */
[----:B------:R-:W-:Y:S01]  /*dee0*/  IABS R168, R168 ;  /* 0x000000a800a87213 */ /* 0x000fe20000000000 */
[----:B------:R-:W-:Y:S01]  /*def0*/  IMAD.IADD R70, R17, 0x1, -R70 ;  /* 0x0000000111467824 */ /* 0x000fe200078e0a46 */
[----:B------:R3:W-:Y:S01]  /*df00*/  MUFU.TANH R45, R64 ;  /* 0x00000040002d7308 */ /* 0x0007e20000002400 */
[----:B--2---:R-:W-:Y:S01]  /*df10*/  FFMA.FTZ R19, R15, -UR6, R19 ;  /* 0x800000060f137c23 */ /* 0x004fe20008010013 */
[--C-:B------:R-:W-:Y:S01]  /*df20*/  IMAD.IADD R15, R166, 0x1, -R115.reuse ;  /* 0x00000001a60f7824 */ /* 0x100fe200078e0a73 */
[----:B------:R-:W-:Y:S01]  /*df30*/  I2FP.F32.S32 R60, R60 ;  /* 0x0000003c003c7245 */ /* 0x000fe20000201400 */
[C---:B------:R-:W-:Y:S01]  /*df40*/  IMAD.IADD R115, R17.reuse, 0x1, -R115 ;  /* 0x0000000111737824 */ /* 0x040fe200078e0a73 */
[----:B------:R-:W-:Y:S01]  /*df50*/  I2FP.F32.S32 R9, R9 ;  /* 0x0000000900097245 */ /* 0x000fe20000201400 */
[----:B------:R-:W-:Y:S01]  /*df60*/  IMAD.IADD R48, R17, 0x1, -R48 ;  /* 0x0000000111307824 */ /* 0x000fe200078e0a30 */
[----:B------:R-:W-:Y:S01]  /*df70*/  IABS R15, R15 ;  /* 0x0000000f000f7213 */ /* 0x000fe20000000000 */
[----:B------:R-:W2:Y:S01]  /*df80*/  MUFU.TANH R80, R80 ;  /* 0x0000005000507308 */ /* 0x000ea20000002400 */
[----:B-1----:R-:W-:Y:S01]  /*df90*/  FFMA.FTZ R233, R233, -UR6, R182 ;  /* 0x80000006e9e97c23 */ /* 0x002fe200080100b6 */
[----:B------:R-:W-:Y:S01]  /*dfa0*/  I2FP.F32.S32 R168, R168 ;  /* 0x000000a800a87245 */ /* 0x000fe20000201400 */
[C---:B------:R-:W-:Y:S01]  /*dfb0*/  IMAD.IADD R33, R17.reuse, 0x1, -R33 ;  /* 0x0000000111217824 */ /* 0x040fe200078e0a21 */
[----:B------:R-:W-:Y:S01]  /*dfc0*/  I2FP.F32.S32 R15, R15 ;  /* 0x0000000f000f7245 */ /* 0x000fe20000201400 */
[C---:B------:R-:W-:Y:S01]  /*dfd0*/  IMAD.IADD R181, R17.reuse, 0x1, -R181 ;  /* 0x0000000111b57824 */ /* 0x040fe200078e0ab5 */
[----:B------:R-:W-:Y:S01]  /*dfe0*/  IABS R192, R192 ;  /* 0x000000c000c07213 */ /* 0x000fe20000000000 */
[----:B------:R-:W-:Y:S01]  /*dff0*/  IMAD.IADD R31, R17, 0x1, -R31 ;  /* 0x00000001111f7824 */ /* 0x000fe200078e0a1f */
[----:B------:R-:W-:Y:S01]  /*e000*/  MUFU.TANH R229, R229 ;  /* 0x000000e500e57308 */ /* 0x000fe20000002400 */
[----:B---3--:R-:W-:Y:S01]  /*e010*/  VIADD R64, R175, 0xffffff71 ;  /* 0xffffff71af407836 */ /* 0x008fe20000000000 */
[----:B------:R-:W-:Y:S01]  /*e020*/  I2FP.F32.S32 R192, R192 ;  /* 0x000000c000c07245 */ /* 0x000fe20000201400 */
[----:B------:R-:W-:Y:S01]  /*e030*/  IMAD.IADD R196, R17, 0x1, -R196 ;  /* 0x0000000111c47824 */ /* 0x000fe200078e0ac4 */
[----:B------:R-:W-:Y:S01]  /*e040*/  IABS R191, R191 ;  /* 0x000000bf00bf7213 */ /* 0x000fe20000000000 */
[----:B------:R-:W-:Y:S01]  /*e050*/  IMAD.IADD R85, R167, 0x1, -R64 ;  /* 0x00000001a7557824 */ /* 0x000fe200078e0a40 */
[----:B------:R-:W-:Y:S01]  /*e060*/  IABS R76, R76 ;  /* 0x0000004c004c7213 */ /* 0x000fe20000000000 */
[----:B------:R-:W-:Y:S01]  /*e070*/  IMAD.IADD R199, R17, 0x1, -R199 ;  /* 0x0000000111c77824 */ /* 0x000fe200078e0ac7 */
[----:B------:R-:W1:Y:S01]  /*e080*/  MUFU.TANH R171, R176 ;  /* 0x000000b000ab7308 */ /* 0x000e620000002400 */
[----:B--2---:R-:W-:Y:S01]  /*e090*/  FFMA.FTZ R188, R188, -UR6, R80 ;  /* 0x80000006bcbc7c23 */ /* 0x004fe20008010050 */
[----:B------:R-:W-:Y:S01]  /*e0a0*/  IABS R85, R85 ;  /* 0x0000005500557213 */ /* 0x000fe20000000000 */
[----:B------:R-:W-:Y:S01]  /*e0b0*/  VIADD R80, R175, 0xffffff69 ;  /* 0xffffff69af507836 */ /* 0x000fe20000000000 */
[----:B------:R-:W-:Y:S01]  /*e0c0*/  I2FP.F32.S32 R191, R191 ;  /* 0x000000bf00bf7245 */ /* 0x000fe20000201400 */
[C---:B------:R-:W-:Y:S01]  /*e0d0*/  IMAD.IADD R198, R17.reuse, 0x1, -R198 ;  /* 0x0000000111c67824 */ /* 0x040fe200078e0ac6 */
[----:B------:R-:W-:Y:S01]  /*e0e0*/  I2FP.F32.S32 R85, R85 ;  /* 0x0000005500557245 */ /* 0x000fe20000201400 */
[----:B------:R-:W-:Y:S01]  /*e0f0*/  IMAD.IADD R197, R17, 0x1, -R197 ;  /* 0x0000000111c57824 */ /* 0x000fe200078e0ac5 */
[----:B------:R-:W2:Y:S01]  /*e100*/  MUFU.TANH R172, R172 ;  /* 0x000000ac00ac7308 */ /* 0x000ea20000002400 */
[----:B------:R-:W-:-:S02]  /*e110*/  I2FP.F32.S32 R76, R76 ;  /* 0x0000004c004c7245 */ /* 0x000fc40000201400 */
[----:B------:R-:W-:Y:S01]  /*e120*/  FFMA.FTZ R85, R85, -UR6, R45 ;  /* 0x8000000655557c23 */ /* 0x000fe2000801002d */
[----:B------:R-:W-:Y:S01]  /*e130*/  IMAD.IADD R45, R166, 0x1, -R180 ;  /* 0x00000001a62d7824 */ /* 0x000fe200078e0ab4 */
[----:B------:R-:W-:Y:S01]  /*e140*/  I2FP.F32.S32 R86, R86 ;  /* 0x0000005600567245 */ /* 0x000fe20000201400 */
[----:B------:R-:W-:Y:S01]  /*e150*/  FFMA.FTZ R76, R76, -UR6, R164 ;  /* 0x800000064c4c7c23 */ /* 0x000fe200080100a4 */
[----:B------:R-:W-:Y:S01]  /*e160*/  VIADD R164, R38, 0xffffff59 ;  /* 0xffffff5926a47836 */ /* 0x000fe20000000000 */
[----:B------:R3:W-:Y:S01]  /*e170*/  MUFU.TANH R183, R28 ;  /* 0x0000001c00b77308 */ /* 0x0007e20000002400 */
[----:B------:R-:W-:Y:S01]  /*e180*/  IABS R45, R45 ;  /* 0x0000002d002d7213 */ /* 0x000fe20000000000 */
[----:B-1----:R-:W-:Y:S01]  /*e190*/  FFMA.FTZ R171, R60, -UR6, R171 ;  /* 0x800000063cab7c23 */ /* 0x002fe200080100ab */
[----:B------:R-:W-:Y:S01]  /*e1a0*/  IMAD.IADD R60, R167, 0x1, -R80 ;  /* 0x00000001a73c7824 */ /* 0x000fe200078e0a50 */
[----:B------:R-:W-:Y:S01]  /*e1b0*/  IABS R102, R102 ;  /* 0x0000006600667213 */ /* 0x000fe20000000000 */
[----:B------:R-:W-:Y:S01]  /*e1c0*/  VIADD R176, R38, 0xffffff30 ;  /* 0xffffff3026b07836 */ /* 0x000fe20000000000 */
[----:B------:R-:W-:Y:S01]  /*e1d0*/  I2FP.F32.S32 R45, R45 ;  /* 0x0000002d002d7245 */ /* 0x000fe20000201400 */
[----:B------:R-:W-:Y:S01]  /*e1e0*/  IMAD.IADD R180, R17, 0x1, -R180 ;  /* 0x0000000111b47824 */ /* 0x000fe200078e0ab4 */
[----:B------:R1:W-:Y:S01]  /*e1f0*/  MUFU.TANH R182, R57 ;  /* 0x0000003900b67308 */ /* 0x0003e20000002400 */
[----:B--2---:R-:W-:Y:S01]  /*e200*/  FFMA.FTZ R15, R15, -UR6, R172 ;  /* 0x800000060f0f7c23 */ /* 0x004fe200080100ac */
[----:B------:R-:W-:Y:S01]  /*e210*/  IABS R60, R60 ;  /* 0x0000003c003c7213 */ /* 0x000fe20000000000 */
[----:B------:R-:W-:Y:S01]  /*e220*/  FFMA.FTZ R229, R45, -UR6, R229 ;  /* 0x800000062de57c23 */ /* 0x000fe200080100e5 */
[----:B------:R-:W-:-:S02]  /*e230*/  IABS R116, R116 ;  /* 0x0000007400747213 */ /* 0x000fc40000000000 */
[----:B------:R-:W-:Y:S01]  /*e240*/  IABS R12, R12 ;  /* 0x0000000c000c7213 */ /* 0x000fe20000000000 */
[----:B------:R-:W-:Y:S01]  /*e250*/  IMAD.MOV.U32 R56, RZ, RZ, R60 ;  /* 0x000000ffff387224 */ /* 0x000fe200078e003c */
[----:B------:R-:W2:Y:S01]  /*e260*/  MUFU.TANH R165, R165 ;  /* 0x000000a500a57308 */ /* 0x000ea20000002400 */
[----:B---3--:R-:W-:Y:S01]  /*e270*/  IABS R28, R61 ;  /* 0x0000003d001c7213 */ /* 0x008fe20000000000 */
[----:B------:R-:W-:Y:S01]  /*e280*/  IMAD.IADD R61, R167, 0x1, -R98 ;  /* 0x00000001a73d7824 */ /* 0x000fe200078e0a62 */
[----:B------:R-:W-:Y:S01]  /*e290*/  I2FP.F32.S32 R116, R116 ;  /* 0x0000007400747245 */ /* 0x000fe20000201400 */
[C-C-:B------:R-:W-:Y:S01]  /*e2a0*/  IMAD.IADD R60, R166.reuse, 0x1, -R30.reuse ;  /* 0x00000001a63c7824 */ /* 0x140fe200078e0a1e */
[----:B------:R-:W-:Y:S01]  /*e2b0*/  I2FP.F32.S32 R28, R28 ;  /* 0x0000001c001c7245 */ /* 0x000fe20000201400 */
[----:B------:R-:W-:Y:S01]  /*e2c0*/  IMAD.IADD R30, R17, 0x1, -R30 ;  /* 0x00000001111e7824 */ /* 0x000fe200078e0a1e */
[----:B------:R-:W-:Y:S01]  /*e2d0*/  IABS R61, R61 ;  /* 0x0000003d003d7213 */ /* 0x000fe20000000000 */
[----:B------:R3:W-:Y:S01]  /*e2e0*/  MUFU.TANH R125, R81 ;  /* 0x00000051007d7308 */ /* 0x0007e20000002400 */
[----:B-1----:R-:W-:-:S02]  /*e2f0*/  IMAD.IADD R57, R166, 0x1, -R29 ;  /* 0x00000001a6397824 */ /* 0x002fc400078e0a1d */
[----:B------:R-:W-:Y:S01]  /*e300*/  FFMA.FTZ R252, R28, -UR6, R252 ;  /* 0x800000061cfc7c23 */ /* 0x000fe200080100fc */
[----:B------:R-:W-:Y:S01]  /*e310*/  VIADD R28, R175, 0xffffff59 ;  /* 0xffffff59af1c7836 */ /* 0x000fe20000000000 */
[----:B------:R-:W-:Y:S01]  /*e320*/  I2FP.F32.S32 R61, R61 ;  /* 0x0000003d003d7245 */ /* 0x000fe20000201400 */
[----:B------:R-:W-:Y:S01]  /*e330*/  FFMA.FTZ R123, R116, -UR6, R123 ;  /* 0x80000006747b7c23 */ /* 0x000fe2000801007b */
[----:B------:R-:W-:Y:S01]  /*e340*/  IABS R57, R57 ;  /* 0x0000003900397213 */ /* 0x000fe20000000000 */
[--C-:B------:R-:W-:Y:S01]  /*e350*/  IMAD.IADD R45, R166, 0x1, -R28.reuse ;  /* 0x00000001a62d7824 */ /* 0x100fe200078e0a1c */
[----:B------:R-:W1:Y:S01]  /*e360*/  MUFU.TANH R68, R68 ;  /* 0x0000004400447308 */ /* 0x000e620000002400 */
[----:B------:R-:W-:Y:S01]  /*e370*/  IMAD.IADD R172, R167, 0x1, -R28 ;  /* 0x00000001a7ac7824 */ /* 0x000fe200078e0a1c */
[----:B------:R-:W-:Y:S01]  /*e380*/  I2FP.F32.S32 R8, R57 ;  /* 0x0000003900087245 */ /* 0x000fe20000201400 */
[----:B--2---:R-:W-:Y:S01]  /*e390*/  FFMA.FTZ R14, R14, -UR6, R165 ;  /* 0x800000060e0e7c23 */ /* 0x004fe200080100a5 */
[----:B------:R-:W-:Y:S01]  /*e3a0*/  I2FP.F32.S32 R56, R56 ;  /* 0x0000003800387245 */ /* 0x000fe20000201400 */
[----:B------:R-:W-:Y:S01]  /*e3b0*/  FFMA.FTZ R183, R61, -UR6, R183 ;  /* 0x800000063db77c23 */ /* 0x000fe200080100b7 */
[----:B------:R-:W-:Y:S01]  /*e3c0*/  IABS R172, R172 ;  /* 0x000000ac00ac7213 */ /* 0x000fe20000000000 */
[----:B------:R-:W-:Y:S01]  /*e3d0*/  FFMA.FTZ R204, R8, -UR6, R204 ;  /* 0x8000000608cc7c23 */ /* 0x000fe200080100cc */
[----:B------:R-:W-:-:S02]  /*e3e0*/  IMAD.IADD R8, R166, 0x1, -R84 ;  /* 0x00000001a6087824 */ /* 0x000fc400078e0a54 */
[----:B---3--:R-:W-:Y:S01]  /*e3f0*/  FMUL.FTZ R81, R20, UR5 ;  /* 0x0000000514517c20 */ /* 0x008fe20008410000 */
[----:B------:R-:W-:Y:S01]  /*e400*/  IABS R20, R45 ;  /* 0x0000002d00147213 */ /* 0x000fe20000000000 */
[----:B------:R2:W-:Y:S01]  /*e410*/  MUFU.TANH R165, R21 ;  /* 0x0000001500a57308 */ /* 0x0005e20000002400 */
[----:B------:R-:W-:Y:S01]  /*e420*/  I2FP.F32.S32 R172, R172 ;  /* 0x000000ac00ac7245 */ /* 0x000fe20000201400 */
[C---:B------:R-:W-:Y:S01]  /*e430*/  VIADD R61, R175.reuse, 0xffffff79 ;  /* 0xffffff79af3d7836 */ /* 0x040fe20000000000 */
[----:B------:R-:W-:Y:S01]  /*e440*/  I2FP.F32.S32 R20, R20 ;  /* 0x0000001400147245 */ /* 0x000fe20000201400 */
[----:B------:R-:W-:Y:S01]  /*e450*/  FFMA.FTZ R120, R56, -UR6, R120 ;  /* 0x8000000638787c23 */ /* 0x000fe20008010078 */
[----:B------:R-:W-:Y:S01]  /*e460*/  IABS R8, R8 ;  /* 0x0000000800087213 */ /* 0x000fe20000000000 */
[----:B-1----:R-:W-:Y:S01]  /*e470*/  FFMA.FTZ R172, R172, -UR6, R68 ;  /* 0x80000006acac7c23 */ /* 0x002fe20008010044 */
[----:B------:R-:W-:Y:S01]  /*e480*/  VIADD R68, R175, 0xffffff70 ;  /* 0xffffff70af447836 */ /* 0x000fe20000000000 */
[----:B------:R-:W1:Y:S01]  /*e490*/  MUFU.TANH R81, R81 ;  /* 0x0000005100517308 */ /* 0x000e620000002400 */
[----:B------:R-:W-:Y:S01]  /*e4a0*/  FFMA.FTZ R249, R20, -UR6, R249 ;  /* 0x8000000614f97c23 */ /* 0x000fe200080100f9 */
[----:B------:R-:W-:Y:S01]  /*e4b0*/  IMAD.IADD R20, R166, 0x1, -R80 ;  /* 0x00000001a6147824 */ /* 0x000fe200078e0a50 */
[----:B------:R-:W-:Y:S01]  /*e4c0*/  I2FP.F32.S32 R8, R8 ;  /* 0x0000000800087245 */ /* 0x000fe20000201400 */
[C---:B------:R-:W-:Y:S01]  /*e4d0*/  IMAD.IADD R88, R167.reuse, 0x1, -R68 ;  /* 0x00000001a7587824 */ /* 0x040fe200078e0a44 */
[----:B------:R-:W-:Y:S01]  /*e4e0*/  IABS R60, R60 ;  /* 0x0000003c003c7213 */ /* 0x000fe20000000000 */
[----:B------:R-:W-:Y:S01]  /*e4f0*/  IMAD.IADD R56, R167, 0x1, -R61 ;  /* 0x00000001a7387824 */ /* 0x000fe200078e0a3d */
[----:B------:R-:W-:Y:S01]  /*e500*/  IABS R20, R20 ;  /* 0x0000001400147213 */ /* 0x000fe20000000000 */
[----:B------:R-:W3:Y:S01]  /*e510*/  MUFU.TANH R117, R117 ;  /* 0x0000007500757308 */ /* 0x000ee20000002400 */
[----:B------:R-:W-:Y:S01]  /*e520*/  IABS R88, R88 ;  /* 0x0000005800587213 */ /* 0x000fe20000000000 */
[----:B------:R-:W-:Y:S01]  /*e530*/  IMAD.IADD R130, R222, 0x1, -R28 ;  /* 0x00000001de827824 */ /* 0x000fe200078e0a1c */
[----:B------:R-:W-:Y:S01]  /*e540*/  I2FP.F32.S32 R20, R20 ;  /* 0x0000001400147245 */ /* 0x000fe20000201400 */
[C---:B--2---:R-:W-:Y:S01]  /*e550*/  VIADD R21, R38.reuse, 0xffffff29 ;  /* 0xffffff2926157836 */ /* 0x044fe20000000000 */
[----:B------:R-:W-:Y:S01]  /*e560*/  I2FP.F32.S32 R88, R88 ;  /* 0x0000005800587245 */ /* 0x000fe20000201400 */
[----:B------:R-:W-:Y:S01]  /*e570*/  VIADD R175, R38, 0xffffff31 ;  /* 0xffffff3126af7836 */ /* 0x000fe20000000000 */
[----:B------:R-:W-:Y:S01]  /*e580*/  IABS R56, R56 ;  /* 0x0000003800387213 */ /* 0x000fe20000000000 */
[----:B------:R-:W2:Y:S01]  /*e590*/  MUFU.TANH R167, R25 ;  /* 0x0000001900a77308 */ /* 0x000ea20000002400 */
[----:B-1----:R-:W-:Y:S01]  /*e5a0*/  FFMA.FTZ R81, R8, -UR6, R81 ;  /* 0x8000000608517c23 */ /* 0x002fe20008010051 */
[----:B------:R-:W-:-:S02]  /*e5b0*/  IMAD.IADD R8, R166, 0x1, -R64 ;  /* 0x00000001a6087824 */ /* 0x000fc400078e0a40 */
[----:B------:R-:W-:Y:S01]  /*e5c0*/  FFMA.FTZ R165, R20, -UR6, R165 ;  /* 0x8000000614a57c23 */ /* 0x000fe200080100a5 */
[----:B------:R-:W-:Y:S01]  /*e5d0*/  IMAD.IADD R20, R222, 0x1, -R29 ;  /* 0x00000001de147824 */ /* 0x000fe200078e0a1d */
[----:B------:R-:W-:Y:S01]  /*e5e0*/  I2FP.F32.S32 R56, R56 ;  /* 0x0000003800387245 */ /* 0x000fe20000201400 */
[----:B------:R-:W-:Y:S01]  /*e5f0*/  IMAD.IADD R28, R17, 0x1, -R28 ;  /* 0x00000001111c7824 */ /* 0x000fe200078e0a1c */
[----:B------:R-:W-:Y:S01]  /*e600*/  IABS R8, R8 ;  /* 0x0000000800087213 */ /* 0x000fe20000000000 */
[----:B------:R-:W1:Y:S01]  /*e610*/  MUFU.TANH R202, R202 ;  /* 0x000000ca00ca7308 */ /* 0x000e620000002400 */
[----:B------:R-:W-:Y:S02]  /*e620*/  IABS R20, R20 ;  /* 0x0000001400147213 */ /* 0x000fe40000000000 */
[----:B------:R-:W-:Y:S02]  /*e630*/  I2FP.F32.S32 R8, R8 ;  /* 0x0000000800087245 */ /* 0x000fe40000201400 */
[----:B------:R-:W-:-:S02]  /*e640*/  I2FP.F32.S32 R20, R20 ;  /* 0x0000001400147245 */ /* 0x000fc40000201400 */
[----:B------:R-:W-:Y:S01]  /*e650*/  IABS R130, R130 ;  /* 0x0000008200827213 */ /* 0x000fe20000000000 */
[----:B------:R-:W4:Y:S01]  /*e660*/  MUFU.TANH R67, R67 ;  /* 0x0000004300437308 */ /* 0x000f220000002400 */
[----:B---3--:R-:W-:Y:S01]  /*e670*/  FFMA.FTZ R117, R8, -UR6, R117 ;  /* 0x8000000608757c23 */ /* 0x008fe20008010075 */
[----:B------:R-:W-:Y:S02]  /*e680*/  IMAD.IADD R8, R222, 0x1, -R98 ;  /* 0x00000001de087824 */ /* 0x000fe400078e0a62 */
[----:B--2---:R-:W-:Y:S01]  /*e690*/  FFMA.FTZ R167, R9, -UR6, R167 ;  /* 0x8000000609a77c23 */ /* 0x004fe200080100a7 */
[----:B------:R-:W-:Y:S01]  /*e6a0*/  IMAD.IADD R9, R166, 0x1, -R68 ;  /* 0x00000001a6097824 */ /* 0x000fe200078e0a44 */
[----:B------:R-:W-:Y:S01]  /*e6b0*/  I2FP.F32.S32 R130, R130 ;  /* 0x0000008200827245 */ /* 0x000fe20000201400 */
[----:B------:R-:W-:Y:S01]  /*e6c0*/  IMAD.MOV.U32 R25, RZ, RZ, R60 ;  /* 0x000000ffff197224 */ /* 0x000fe200078e003c */
[----:B------:R-:W-:Y:S01]  /*e6d0*/  IABS R8, R8 ;  /* 0x0000000800087213 */ /* 0x000fe20000000000 */
[----:B------:R-:W2:Y:S01]  /*e6e0*/  MUFU.TANH R170, R170 ;  /* 0x000000aa00aa7308 */ /* 0x000ea20000002400 */
[----:B-1----:R-:W-:Y:S01]  /*e6f0*/  FFMA.FTZ R202, R20, -UR6, R202 ;  /* 0x8000000614ca7c23 */ /* 0x002fe200080100ca */
[--C-:B------:R-:W-:Y:S01]  /*e700*/  IMAD.IADD R20, R222, 0x1, -R84.reuse ;  /* 0x00000001de147824 */ /* 0x100fe200078e0a54 */
[----:B------:R-:W-:Y:S01]  /*e710*/  IABS R9, R9 ;  /* 0x0000000900097213 */ /* 0x000fe20000000000 */
[----:B------:R-:W-:Y:S01]  /*e720*/  IMAD.IADD R84, R17, 0x1, -R84 ;  /* 0x0000000111547824 */ /* 0x000fe200078e0a54 */
[----:B------:R-:W-:-:S02]  /*e730*/  I2FP.F32.S32 R8, R8 ;  /* 0x0000000800087245 */ /* 0x000fc40000201400 */
[----:B------:R-:W-:Y:S01]  /*e740*/  I2FP.F32.S32 R9, R9 ;  /* 0x0000000900097245 */ /* 0x000fe20000201400 */
[----:B------:R-:W1:Y:S01]  /*e750*/  MUFU.TANH R121, R121 ;  /* 0x0000007900797308 */ /* 0x000e620000002400 */
[----:B----4-:R-:W-:Y:S01]  /*e760*/  FFMA.FTZ R88, R88, -UR6, R67 ;  /* 0x8000000658587c23 */ /* 0x010fe20008010043 */
[----:B------:R-:W-:Y:S01]  /*e770*/  IABS R20, R20 ;  /* 0x0000001400147213 */ /* 0x000fe20000000000 */
[----:B------:R-:W-:Y:S01]  /*e780*/  FFMA.FTZ R125, R8, -UR6, R125 ;  /* 0x80000006087d7c23 */ /* 0x000fe2000801007d */
[----:B------:R-:W-:Y:S01]  /*e790*/  FSEL R57, R128, -INF , !P2 ;  /* 0xff80000080397808 */ /* 0x000fe20005000000 */
[----:B------:R-:W-:Y:S01]  /*e7a0*/  VIADD R128, R38, 0xffffff60 ;  /* 0xffffff6026807836 */ /* 0x000fe20000000000 */
[----:B------:R-:W-:Y:S02]  /*e7b0*/  I2FP.F32.S32 R25, R25 ;  /* 0x0000001900197245 */ /* 0x000fe40000201400 */
[----:B------:R-:W3:Y:S01]  /*e7c0*/  MUFU.TANH R101, R101 ;  /* 0x0000006500657308 */ /* 0x000ee20000002400 */
[----:B--2---:R-:W-:Y:S01]  /*e7d0*/  FFMA.FTZ R168, R168, -UR6, R170 ;  /* 0x80000006a8a87c23 */ /* 0x004fe200080100aa */
[----:B------:R-:W-:Y:S01]  /*e7e0*/  IMAD.IADD R170, R222, 0x1, -R35 ;  /* 0x00000001deaa7824 */ /* 0x000fe200078e0a23 */
[----:B------:R-:W-:Y:S01]  /*e7f0*/  FSEL R60, R109, -INF , !P3 ;  /* 0xff8000006d3c7808 */ /* 0x000fe20005800000 */
[----:B------:R-:W-:Y:S01]  /*e800*/  FFMA.FTZ R182, R25, -UR6, R182 ;  /* 0x8000000619b67c23 */ /* 0x000fe200080100b6 */
[----:B------:R-:W-:Y:S01]  /*e810*/  FSEL R57, R57, -INF , !P6 ;  /* 0xff80000039397808 */ /* 0x000fe20007000000 */
[----:B------:R-:W-:Y:S01]  /*e820*/  IMAD.IADD R25, R166, 0x1, -R185 ;  /* 0x00000001a6197824 */ /* 0x000fe200078e0ab9 */
[----:B------:R-:W-:Y:S01]  /*e830*/  IABS R170, R170 ;  /* 0x000000aa00aa7213 */ /* 0x000fe20000000000 */
[----:B------:R-:W2:Y:S01]  /*e840*/  MUFU.TANH R67, R169 ;  /* 0x000000a900437308 */ /* 0x000ea20000002400 */
[----:B-1----:R-:W-:Y:S01]  /*e850*/  FFMA.FTZ R121, R9, -UR6, R121 ;  /* 0x8000000609797c23 */ /* 0x002fe20008010079 */
[----:B------:R-:W-:Y:S01]  /*e860*/  IMAD.IADD R9, R222, 0x1, -R185 ;  /* 0x00000001de097824 */ /* 0x000fe200078e0ab9 */
[----:B------:R-:W-:Y:S01]  /*e870*/  I2FP.F32.S32 R170, R170 ;  /* 0x000000aa00aa7245 */ /* 0x000fe20000201400 */
[----:B------:R-:W-:Y:S01]  /*e880*/  VIADD R109, R38, 0xffffff61 ;  /* 0xffffff61266d7836 */ /* 0x000fe20000000000 */
[----:B------:R-:W-:Y:S01]  /*e890*/  ISETP.GT.AND P6, PT, R211, R129, PT ;  /* 0x00000081d300720c */ /* 0x000fe20003fc4270 */
[C---:B------:R-:W-:Y:S01]  /*e8a0*/  IMAD.IADD R35, R17.reuse, 0x1, -R35 ;  /* 0x0000000111237824 */ /* 0x040fe200078e0a23 */
[----:B------:R-:W-:Y:S01]  /*e8b0*/  IABS R9, R9 ;  /* 0x0000000900097213 */ /* 0x000fe20000000000 */
[----:B------:R-:W-:Y:S01]  /*e8c0*/  MUFU.TANH R119, R119 ;  /* 0x0000007700777308 */ /* 0x000fe20000002400 */
[----:B---3--:R-:W-:Y:S01]  /*e8d0*/  FFMA.FTZ R192, R192, -UR6, R101 ;  /* 0x80000006c0c07c23 */ /* 0x008fe20008010065 */
[----:B------:R-:W-:Y:S01]  /*e8e0*/  IMAD.IADD R101, R222, 0x1, -R89 ;  /* 0x00000001de657824 */ /* 0x000fe200078e0a59 */
[----:B------:R-:W-:Y:S01]  /*e8f0*/  I2FP.F32.S32 R9, R9 ;  /* 0x0000000900097245 */ /* 0x000fe20000201400 */
[----:B------:R-:W-:Y:S01]  /*e900*/  IMAD.IADD R185, R17, 0x1, -R185 ;  /* 0x0000000111b97824 */ /* 0x000fe200078e0ab9 */
[----:B------:R-:W-:Y:S01]  /*e910*/  FSEL R41, R92, -INF , !P6 ;  /* 0xff8000005c297808 */ /* 0x000fe20007000000 */
[----:B------:R-:W-:Y:S01]  /*e920*/  VIADD R92, R38, 0xffffff69 ;  /* 0xffffff69265c7836 */ /* 0x000fe20000000000 */
[----:B------:R-:W-:Y:S01]  /*e930*/  IABS R101, R101 ;  /* 0x0000006500657213 */ /* 0x000fe20000000000 */
[----:B------:R-:W1:Y:S01]  /*e940*/  MUFU.TANH R93, R93 ;  /* 0x0000005d005d7308 */ /* 0x000e620000002400 */
[----:B--2---:R-:W-:Y:S01]  /*e950*/  FFMA.FTZ R67, R56, -UR6, R67 ;  /* 0x8000000638437c23 */ /* 0x004fe20008010043 */
[----:B------:R-:W-:Y:S01]  /*e960*/  FSEL R56, R99, -INF , !P4 ;  /* 0xff80000063387808 */ /* 0x000fe20006000000 */
[----:B------:R-:W-:Y:S01]  /*e970*/  VIADD R99, R38, 0xffffff68 ;  /* 0xffffff6826637836 */ /* 0x000fe20000000000 */
[----:B------:R-:W-:Y:S01]  /*e980*/  I2FP.F32.S32 R101, R101 ;  /* 0x0000006500657245 */ /* 0x000fe20000201400 */
[--C-:B------:R-:W-:Y:S01]  /*e990*/  IMAD.IADD R169, R166, 0x1, -R98.reuse ;  /* 0x00000001a6a97824 */ /* 0x100fe200078e0a62 */
[----:B------:R-:W-:Y:S01]  /*e9a0*/  FSEL R56, R56, -INF , !P5 ;  /* 0xff80000038387808 */ /* 0x000fe20006800000 */
[----:B------:R-:W-:Y:S01]  /*e9b0*/  IMAD.IADD R166, R166, 0x1, -R61 ;  /* 0x00000001a6a67824 */ /* 0x000fe200078e0a3d */
[----:B------:R-:W2:Y:S01]  /*e9c0*/  MUFU.TANH R179, R179 ;  /* 0x000000b300b37308 */ /* 0x000ea20000002400 */
[----:B------:R-:W-:Y:S01]  /*e9d0*/  ISETP.GT.AND P5, PT, R211, R176, PT ;  /* 0x000000b0d300720c */ /* 0x000fe20003fa4270 */
[----:B------:R-:W-:Y:S01]  /*e9e0*/  IMAD.IADD R98, R17, 0x1, -R98 ;  /* 0x0000000111627824 */ /* 0x000fe200078e0a62 */
[----:B------:R-:W-:Y:S01]  /*e9f0*/  ISETP.GT.AND P4, PT, R211, R21, PT ;  /* 0x00000015d300720c */ /* 0x000fe20003f84270 */
[----:B------:R-:W-:Y:S01]  /*ea00*/  IMAD.IADD R89, R17, 0x1, -R89 ;  /* 0x0000000111597824 */ /* 0x000fe200078e0a59 */
[----:B------:R-:W-:-:S02]  /*ea10*/  FSEL R168, R168, -INF , !P5 ;  /* 0xff800000a8a87808 */ /* 0x000fc40006800000 */
[----:B------:R-:W-:Y:S01]  /*ea20*/  ISETP.GT.AND P5, PT, R211, R189, PT ;  /* 0x000000bdd300720c */ /* 0x000fe20003fa4270 */
[----:B------:R-:W3:Y:S01]  /*ea30*/  MUFU.TANH R177, R177 ;  /* 0x000000b100b17308 */ /* 0x000ee20000002400 */
[----:B-1----:R-:W-:Y:S01]  /*ea40*/  FFMA.FTZ R191, R191, -UR6, R93 ;  /* 0x80000006bfbf7c23 */ /* 0x002fe2000801005d */
[----:B------:R-:W-:Y:S02]  /*ea50*/  ISETP.GT.AND P6, PT, R211, R195, PT ;  /* 0x000000c3d300720c */ /* 0x000fe40003fc4270 */
[----:B------:R-:W-:Y:S02]  /*ea60*/  IABS R25, R25 ;  /* 0x0000001900197213 */ /* 0x000fe40000000000 */
[----:B------:R-:W-:Y:S02]  /*ea70*/  FSEL R230, R230, -INF , !P5 ;  /* 0xff800000e6e67808 */ /* 0x000fe40006800000 */
[----:B------:R-:W1:Y:S01]  /*ea80*/  MUFU.TANH R87, R87 ;  /* 0x0000005700577308 */ /* 0x000e620000002400 */
[----:B--2---:R-:W-:Y:S01]  /*ea90*/  FFMA.FTZ R170, R170, -UR6, R179 ;  /* 0x80000006aaaa7c23 */ /* 0x004fe200080100b3 */
[----:B------:R-:W-:Y:S01]  /*eaa0*/  VIADD R179, R38, 0xffffff38 ;  /* 0xffffff3826b37836 */ /* 0x000fe20000000000 */
[----:B------:R-:W-:-:S02]  /*eab0*/  ISETP.GT.AND P5, PT, R184, R164, PT ;  /* 0x000000a4b800720c */ /* 0x000fc40003fa4270 */
[----:B------:R-:W-:Y:S01]  /*eac0*/  FSEL R45, R16, -INF , !P6 ;  /* 0xff800000102d7808 */ /* 0x000fe20007000000 */
[----:B------:R-:W-:Y:S01]  /*ead0*/  VIADD R16, R38, 0xffffff11 ;  /* 0xffffff1126107836 */ /* 0x000fe20000000000 */
[----:B------:R-:W-:Y:S01]  /*eae0*/  ISETP.GT.AND P6, PT, R211, R200, PT ;  /* 0x000000c8d300720c */ /* 0x000fe20003fc4270 */
[----:B------:R2:W-:Y:S01]  /*eaf0*/  MUFU.TANH R8, R100 ;  /* 0x0000006400087308 */ /* 0x0005e20000002400 */
[----:B---3--:R-:W-:Y:S01]  /*eb00*/  FFMA.FTZ R177, R9, -UR6, R177 ;  /* 0x8000000609b17c23 */ /* 0x008fe200080100b1 */
[--C-:B------:R-:W-:Y:S01]  /*eb10*/  IMAD.IADD R9, R222, 0x1, -R80.reuse ;  /* 0x00000001de097824 */ /* 0x100fe200078e0a50 */
[----:B------:R-:W-:Y:S01]  /*eb20*/  I2FP.F32.S32 R25, R25 ;  /* 0x0000001900197245 */ /* 0x000fe20000201400 */
[----:B------:R-:W-:Y:S01]  /*eb30*/  IMAD.IADD R80, R17, 0x1, -R80 ;  /* 0x0000000111507824 */ /* 0x000fe200078e0a50 */
[----:B------:R-:W-:Y:S02]  /*eb40*/  FSEL R202, R202, -INF , !P6 ;  /* 0xff800000caca7808 */ /* 0x000fe40007000000 */
[----:B------:R-:W-:Y:S01]  /*eb50*/  IABS R9, R9 ;  /* 0x0000000900097213 */ /* 0x000fe20000000000 */
[----:B------:R-:W3:Y:S01]  /*eb60*/  MUFU.TANH R187, R187 ;  /* 0x000000bb00bb7308 */ /* 0x000ee20000002400 */
[----:B-1----:R-:W-:Y:S01]  /*eb70*/  FFMA.FTZ R130, R130, -UR6, R87 ;  /* 0x8000000682827c23 */ /* 0x002fe20008010057 */
[----:B------:R-:W-:Y:S01]  /*eb80*/  IMAD.IADD R87, R222, 0x1, -R68 ;  /* 0x00000001de577824 */ /* 0x000fe200078e0a44 */
[----:B------:R-:W-:Y:S01]  /*eb90*/  I2FP.F32.S32 R9, R9 ;  /* 0x0000000900097245 */ /* 0x000fe20000201400 */
[----:B------:R-:W-:Y:S01]  /*eba0*/  FFMA.FTZ R251, R25, -UR6, R251 ;  /* 0x8000000619fb7c23 */ /* 0x000fe200080100fb */
[----:B------:R-:W-:Y:S01]  /*ebb0*/  ISETP.GT.AND P6, PT, R184, R99, PT ;  /* 0x00000063b800720c */ /* 0x000fe20003fc4270 */
[----:B------:R-:W-:Y:S01]  /*ebc0*/  IMAD.MOV.U32 R25, RZ, RZ, R247 ;  /* 0x000000ffff197224 */ /* 0x000fe200078e00f7 */
[----:B------:R-:W-:Y:S01]  /*ebd0*/  IABS R87, R87 ;  /* 0x0000005700577213 */ /* 0x000fe20000000000 */
[----:B------:R-:W1:Y:S01]  /*ebe0*/  MUFU.TANH R186, R186 ;  /* 0x000000ba00ba7308 */ /* 0x000e620000002400 */
[----:B--2---:R-:W-:Y:S01]  /*ebf0*/  IMAD.MOV.U32 R100, RZ, RZ, R20 ;  /* 0x000000ffff647224 */ /* 0x004fe200078e0014 */
[----:B------:R-:W-:Y:S01]  /*ec00*/  FSEL R130, R130, -INF , !P5 ;  /* 0xff80000082827808 */ /* 0x000fe20006800000 */
[C---:B------:R-:W-:Y:S01]  /*ec10*/  VIADD R20, R38.reuse, 0xffffff20 ;  /* 0xffffff2026147836 */ /* 0x040fe20000000000 */
[----:B------:R-:W-:Y:S01]  /*ec20*/  I2FP.F32.S32 R87, R87 ;  /* 0x0000005700577245 */ /* 0x000fe20000201400 */
[----:B------:R-:W-:Y:S01]  /*ec30*/  VIADD R247, R38, 0xffffff10 ;  /* 0xffffff1026f77836 */ /* 0x000fe20000000000 */
[----:B------:R-:W-:Y:S01]  /*ec40*/  I2FP.F32.S32 R100, R100 ;  /* 0x0000006400647245 */ /* 0x000fe20000201400 */
[----:B------:R-:W-:Y:S01]  /*ec50*/  IMAD.IADD R68, R17, 0x1, -R68 ;  /* 0x0000000111447824 */ /* 0x000fe200078e0a44 */
[----:B------:R-:W2:Y:S01]  /*ec60*/  MUFU.TANH R66, R66 ;  /* 0x0000004200427308 */ /* 0x000ea20000002400 */
[C---:B------:R-:W-:Y:S01]  /*ec70*/  ISETP.GT.AND P3, PT, R211.reuse, R20, PT ;  /* 0x00000014d300720c */ /* 0x040fe20003f64270 */
[----:B---3--:R-:W-:Y:S01]  /*ec80*/  FFMA.FTZ R86, R86, -UR6, R187 ;  /* 0x8000000656567c23 */ /* 0x008fe200080100bb */
[----:B------:R-:W-:Y:S01]  /*ec90*/  FFMA.FTZ R100, R100, -UR6, R119 ;  /* 0x8000000664647c23 */ /* 0x000fe20008010077 */
[----:B------:R-:W-:Y:S01]  /*eca0*/  VIADD R119, R38, 0xffffff21 ;  /* 0xffffff2126777836 */ /* 0x000fe20000000000 */
[----:B------:R-:W-:Y:S01]  /*ecb0*/  FSEL R72, R76, -INF , !P3 ;  /* 0xff8000004c487808 */ /* 0x000fe20005800000 */
[C---:B------:R-:W-:Y:S01]  /*ecc0*/  VIADD R187, R38.reuse, 0xffffff49 ;  /* 0xffffff4926bb7836 */ /* 0x040fe20000000000 */
[C---:B------:R-:W-:Y:S01]  /*ecd0*/  ISETP.GT.AND P3, PT, R211.reuse, R175, PT ;  /* 0x000000afd300720c */ /* 0x040fe20003f64270 */
[----:B------:R-:W3:Y:S01]  /*ece0*/  MUFU.TANH R65, R65 ;  /* 0x0000004100417308 */ /* 0x000ee20000002400 */
[----:B------:R-:W-:Y:S01]  /*ecf0*/  ISETP.GT.AND P2, PT, R211, R119, PT ;  /* 0x00000077d300720c */ /* 0x000fe20003f44270 */
[----:B-1----:R-:W-:Y:S01]  /*ed00*/  FFMA.FTZ R243, R243, -UR6, R186 ;  /* 0x80000006f3f37c23 */ /* 0x002fe200080100ba */
[----:B------:R-:W-:Y:S01]  /*ed10*/  VIADD R186, R38, 0xffffff40 ;  /* 0xffffff4026ba7836 */ /* 0x000fe20000000000 */
[----:B------:R-:W-:Y:S01]  /*ed20*/  FSEL R76, R86, -INF , !P4 ;  /* 0xff800000564c7808 */ /* 0x000fe20006000000 */
[----:B------:R-:W-:Y:S01]  /*ed30*/  VIADD R86, R38, 0xffffff70 ;  /* 0xffffff7026567836 */ /* 0x000fe20000000000 */
[----:B------:R-:W-:-:S02]  /*ed40*/  FSEL R77, R77, -INF , !P2 ;  /* 0xff8000004d4d7808 */ /* 0x000fc40005000000 */
[----:B------:R-:W-:Y:S01]  /*ed50*/  MUFU.TANH R82, R82 ;  /* 0x0000005200527308 */ /* 0x000fe20000002400 */
[----:B--2---:R-:W-:Y:S01]  /*ed60*/  FFMA.FTZ R101, R101, -UR6, R66 ;  /* 0x8000000665657c23 */ /* 0x004fe20008010042 */
[----:B------:R-:W-:Y:S01]  /*ed70*/  IMAD.IADD R66, R222, 0x1, -R61 ;  /* 0x00000001de427824 */ /* 0x000fe200078e0a3d */
[----:B------:R-:W-:Y:S02]  /*ed80*/  ISETP.GT.AND P2, PT, R211, R179, PT ;  /* 0x000000b3d300720c */ /* 0x000fe40003f44270 */
[----:B------:R-:W-:Y:S02]  /*ed90*/  FSEL R170, R170, -INF , !P3 ;  /* 0xff800000aaaa7808 */ /* 0x000fe40005800000 */
[----:B------:R-:W-:Y:S01]  /*eda0*/  FSEL R173, R173, -INF , !P2 ;  /* 0xff800000adad7808 */ /* 0x000fe20005000000 */
[----:B------:R-:W1:Y:S01]  /*edb0*/  MUFU.TANH R93, R83 ;  /* 0x00000053005d7308 */ /* 0x000e620000002400 */
[----:B------:R-:W-:Y:S01]  /*edc0*/  IABS R66, R66 ;  /* 0x0000004200427213 */ /* 0x000fe20000000000 */
[----:B---3--:R-:W-:Y:S01]  /*edd0*/  FFMA.FTZ R87, R87, -UR6, R65 ;  /* 0x8000000657577c23 */ /* 0x008fe20008010041 */
[C---:B------:R-:W-:Y:S01]  /*ede0*/  ISETP.GT.AND P4, PT, R211.reuse, R186, PT ;  /* 0x000000bad300720c */ /* 0x040fe20003f84270 */
[----:B------:R-:W-:Y:S01]  /*edf0*/  VIADD R65, R38, 0xffffff79 ;  /* 0xffffff7926417836 */ /* 0x000fe20000000000 */
[----:B------:R-:W-:-:S02]  /*ee00*/  ISETP.GT.AND P3, PT, R211, R190, PT ;  /* 0x000000bed300720c */ /* 0x000fc40003f64270 */
[----:B------:R-:W-:Y:S01]  /*ee10*/  ISETP.GT.AND P2, PT, R211, R187, PT ;  /* 0x000000bbd300720c */ /* 0x000fe20003f44270 */
[----:B------:R-:W-:Y:S01]  /*ee20*/  MUFU.TANH R90, R90 ;  /* 0x0000005a005a7308 */ /* 0x000fe20000002400 */
[----:B------:R-:W-:Y:S02]  /*ee30*/  I2FP.F32.S32 R66, R66 ;  /* 0x0000004200427245 */ /* 0x000fe40000201400 */
[----:B------:R-:W-:Y:S02]  /*ee40*/  FSEL R233, R233, -INF , !P4 ;  /* 0xff800000e9e97808 */ /* 0x000fe40006000000 */
[----:B------:R-:W-:Y:S01]  /*ee50*/  FSEL R191, R191, -INF , !P3 ;  /* 0xff800000bfbf7808 */ /* 0x000fe20005800000 */
[----:B------:R-:W-:Y:S01]  /*ee60*/  FFMA.FTZ R66, R66, -UR6, R8 ;  /* 0x8000000642427c23 */ /* 0x000fe20008010008 */
[----:B------:R-:W-:Y:S01]  /*ee70*/  FSEL R192, R192, -INF , !P2 ;  /* 0xff800000c0c07808 */ /* 0x000fe20005000000 */
[----:B------:R-:W-:Y:S02]  /*ee80*/  VIADD R8, R38, 0xffffff09 ;  /* 0xffffff0926087836 */ /* 0x000fe40000000000 */
[----:B-1----:R-:W-:Y:S01]  /*ee90*/  FFMA.FTZ R93, R9, -UR6, R93 ;  /* 0x80000006095d7c23 */ /* 0x002fe2000801005d */
[--C-:B------:R-:W-:Y:S01]  /*eea0*/  IMAD.IADD R83, R222, 0x1, -R64.reuse ;  /* 0x00000001de537824 */ /* 0x100fe200078e0a40 */
[----:B------:R-:W-:Y:S01]  /*eeb0*/  ISETP.GT.AND P4, PT, R184, R178, PT ;  /* 0x000000b2b800720c */ /* 0x000fe20003f84270 */
[----:B------:R-:W-:Y:S01]  /*eec0*/  VIADD R9, R38, 0xffffff08 ;  /* 0xffffff0826097836 */ /* 0x000fe20000000000 */
[C---:B------:R-:W-:Y:S01]  /*eed0*/  ISETP.GT.AND P3, PT, R184.reuse, R128, PT ;  /* 0x00000080b800720c */ /* 0x040fe20003f64270 */
[----:B------:R-:W-:Y:S01]  /*eee0*/  MUFU.TANH R91, R91 ;  /* 0x0000005b005b7308 */ /* 0x000fe20000002400 */
[----:B------:R-:W-:Y:S01]  /*eef0*/  IABS R83, R83 ;  /* 0x0000005300537213 */ /* 0x000fe20000000000 */
[----:B------:R-:W-:Y:S01]  /*ef00*/  IMAD.IADD R64, R17, 0x1, -R64 ;  /* 0x0000000111407824 */ /* 0x000fe200078e0a40 */
[----:B------:R-:W-:-:S02]  /*ef10*/  ISETP.GT.AND P2, PT, R184, R109, PT ;  /* 0x0000006db800720c */ /* 0x000fc40003f44270 */
[----:B------:R-:W-:Y:S02]  /*ef20*/  I2FP.F32.S32 R83, R83 ;  /* 0x0000005300537245 */ /* 0x000fe40000201400 */
[----:B------:R-:W-:Y:S01]  /*ef30*/  ISETP.GT.AND P5, PT, R184, R86, PT ;  /* 0x00000056b800720c */ /* 0x000fe20003fa4270 */
[----:B------:R-:W-:Y:S01]  /*ef40*/  MUFU.TANH R79, R79 ;  /* 0x0000004f004f7308 */ /* 0x000fe20000002400 */
[----:B------:R-:W-:Y:S01]  /*ef50*/  FSEL R177, R177, -INF , !P4 ;  /* 0xff800000b1b17808 */ /* 0x000fe20006000000 */
[----:B------:R-:W-:Y:S01]  /*ef60*/  FFMA.FTZ R83, R83, -UR6, R82 ;  /* 0x8000000653537c23 */ /* 0x000fe20008010052 */
[----:B------:R-:W-:Y:S01]  /*ef70*/  VIADD R82, R38, 0xffffff71 ;  /* 0xffffff7126527836 */ /* 0x000fe20000000000 */
[----:B------:R-:W-:Y:S02]  /*ef80*/  FSEL R125, R125, -INF , !P3 ;  /* 0xff8000007d7d7808 */ /* 0x000fe40005800000 */
[----:B------:R-:W-:Y:S02]  /*ef90*/  FSEL R101, R101, -INF , !P2 ;  /* 0xff80000065657808 */ /* 0x000fe40005000000 */
[----:B------:R-:W-:Y:S01]  /*efa0*/  FSEL R87, R87, -INF , !P5 ;  /* 0xff80000057577808 */ /* 0x000fe20006800000 */
[----:B------:R-:W-:Y:S01]  /*efb0*/  MUFU.TANH R75, R75 ;  /* 0x0000004b004b7308 */ /* 0x000fe20000002400 */
[----:B------:R-:W-:-:S02]  /*efc0*/  ISETP.GT.AND P4, PT, R184, R92, PT ;  /* 0x0000005cb800720c */ /* 0x000fc40003f84270 */
[C---:B------:R-:W-:Y:S02]  /*efd0*/  ISETP.GT.AND P3, PT, R184.reuse, R82, PT ;  /* 0x00000052b800720c */ /* 0x040fe40003f64270 */
[----:B------:R-:W-:Y:S02]  /*efe0*/  ISETP.GT.AND P2, PT, R184, R65, PT ;  /* 0x00000041b800720c */ /* 0x000fe40003f44270 */
[----:B------:R-:W-:Y:S01]  /*eff0*/  ISETP.GT.AND P5, PT, R210, R9, PT ;  /* 0x00000009d200720c */ /* 0x000fe20003fa4270 */
[----:B------:R-:W-:Y:S01]  /*f000*/  MUFU.TANH R62, R62 ;  /* 0x0000003e003e7308 */ /* 0x000fe20000002400 */
[----:B------:R-:W-:Y:S02]  /*f010*/  IABS R169, R169 ;  /* 0x000000a900a97213 */ /* 0x000fe40000000000 */
[----:B------:R-:W-:Y:S02]  /*f020*/  FSEL R100, R100, -INF , !P6 ;  /* 0xff80000064647808 */ /* 0x000fe40007000000 */
[----:B------:R-:W-:-:S02]  /*f030*/  ISETP.GT.AND P6, PT, R210, R73, PT ;  /* 0x00000049d200720c */ /* 0x000fc40003fc4270 */
[----:B------:R-:W-:Y:S01]  /*f040*/  FSEL R93, R93, -INF , !P4 ;  /* 0xff8000005d5d7808 */ /* 0x000fe20006000000 */
[----:B------:R-:W-:Y:S01]  /*f050*/  MUFU.TANH R47, R47 ;  /* 0x0000002f002f7308 */ /* 0x000fe20000002400 */
[----:B------:R-:W-:Y:S02]  /*f060*/  FSEL R83, R83, -INF , !P3 ;  /* 0xff80000053537808 */ /* 0x000fe40005800000 */
[----:B------:R-:W-:Y:S02]  /*f070*/  FSEL R66, R66, -INF , !P2 ;  /* 0xff80000042427808 */ /* 0x000fe40005000000 */
[----:B------:R-:W-:Y:S02]  /*f080*/  FSEL R54, R54, -INF , !P5 ;  /* 0xff80000036367808 */ /* 0x000fe40006800000 */
[----:B------:R-:W-:Y:S01]  /*f090*/  I2FP.F32.S32 R169, R169 ;  /* 0x000000a900a97245 */ /* 0x000fe20000201400 */
[----:B------:R-:W-:Y:S01]  /*f0a0*/  MUFU.TANH R22, R22 ;  /* 0x0000001600167308 */ /* 0x000fe20000002400 */
[----:B------:R-:W-:-:S02]  /*f0b0*/  ISETP.GT.AND P4, PT, R210, R248, PT ;  /* 0x000000f8d200720c */ /* 0x000fc40003f84270 */
[C---:B------:R-:W-:Y:S01]  /*f0c0*/  ISETP.GT.AND P3, PT, R210.reuse, R247, PT ;  /* 0x000000f7d200720c */ /* 0x040fe20003f64270 */
[----:B------:R-:W-:Y:S01]  /*f0d0*/  FFMA.FTZ R169, R169, -UR6, R44 ;  /* 0x80000006a9a97c23 */ /* 0x000fe2000801002c */
[C---:B------:R-:W-:Y:S02]  /*f0e0*/  ISETP.GT.AND P2, PT, R210.reuse, R16, PT ;  /* 0x00000010d200720c */ /* 0x040fe40003f44270 */
[----:B------:R-:W-:Y:S01]  /*f0f0*/  ISETP.GT.AND P5, PT, R210, R129, PT ;  /* 0x00000081d200720c */ /* 0x000fe20003fa4270 */
[----:B------:R-:W-:Y:S01]  /*f100*/  MUFU.TANH R23, R23 ;  /* 0x0000001700177308 */ /* 0x000fe20000002400 */
[----:B------:R-:W-:Y:S02]  /*f110*/  FSEL R50, R50, -INF , !P6 ;  /* 0xff80000032327808 */ /* 0x000fe40007000000 */
[----:B------:R-:W-:Y:S02]  /*f120*/  ISETP.GT.AND P6, PT, R210, R20, PT ;  /* 0x00000014d200720c */ /* 0x000fe40003fc4270 */
[----:B------:R-:W-:-:S02]  /*f130*/  FSEL R55, R55, -INF , !P4 ;  /* 0xff80000037377808 */ /* 0x000fc40006000000 */
[----:B------:R-:W-:Y:S01]  /*f140*/  FSEL R52, R52, -INF , !P3 ;  /* 0xff80000034347808 */ /* 0x000fe20005800000 */
[----:B------:R-:W-:Y:S01]  /*f150*/  MUFU.TANH R42, R42 ;  /* 0x0000002a002a7308 */ /* 0x000fe20000002400 */
[----:B------:R-:W-:Y:S02]  /*f160*/  FSEL R51, R51, -INF , !P2 ;  /* 0xff80000033337808 */ /* 0x000fe40005000000 */
[----:B------:R-:W-:Y:S02]  /*f170*/  FSEL R245, R245, -INF , !P5 ;  /* 0xff800000f5f57808 */ /* 0x000fe40006800000 */
[C---:B------:R-:W-:Y:S02]  /*f180*/  ISETP.GT.AND P4, PT, R210.reuse, R119, PT ;  /* 0x00000077d200720c */ /* 0x040fe40003f84270 */
[C---:B------:R-:W-:Y:S01]  /*f190*/  ISETP.GT.AND P3, PT, R210.reuse, R21, PT ;  /* 0x00000015d200720c */ /* 0x040fe20003f64270 */
[----:B------:R-:W-:Y:S01]  /*f1a0*/  MUFU.TANH R106, R106 ;  /* 0x0000006a006a7308 */ /* 0x000fe20000002400 */
[----:B------:R-:W-:-:S02]  /*f1b0*/  ISETP.GT.AND P2, PT, R210, R176, PT ;  /* 0x000000b0d200720c */ /* 0x000fc40003f44270 */
[C---:B------:R-:W-:Y:S02]  /*f1c0*/  ISETP.GT.AND P5, PT, R210.reuse, R195, PT ;  /* 0x000000c3d200720c */ /* 0x040fe40003fa4270 */
[----:B------:R-:W-:Y:S02]  /*f1d0*/  FSEL R44, R25, -INF , !P6 ;  /* 0xff800000192c7808 */ /* 0x000fe40007000000 */
[----:B------:R-:W-:Y:S01]  /*f1e0*/  ISETP.GT.AND P6, PT, R210, R175, PT ;  /* 0x000000afd200720c */ /* 0x000fe20003fc4270 */
[----:B------:R-:W-:Y:S01]  /*f1f0*/  MUFU.TANH R107, R107 ;  /* 0x0000006b006b7308 */ /* 0x000fe20000002400 */
[----:B------:R-:W-:Y:S02]  /*f200*/  FSEL R246, R246, -INF , !P4 ;  /* 0xff800000f6f67808 */ /* 0x000fe40006000000 */
[----:B------:R-:W-:Y:S02]  /*f210*/  FSEL R243, R243, -INF , !P3 ;  /* 0xff800000f3f37808 */ /* 0x000fe40005800000 */
[----:B------:R-:W-:-:S02]  /*f220*/  FSEL R242, R242, -INF , !P2 ;  /* 0xff800000f2f27808 */ /* 0x000fc40005000000 */
[----:B------:R-:W-:Y:S01]  /*f230*/  FSEL R235, R235, -INF , !P5 ;  /* 0xff800000ebeb7808 */ /* 0x000fe20006800000 */
[----:B------:R-:W-:Y:S01]  /*f240*/  MUFU.TANH R6, R6 ;  /* 0x0000000600067308 */ /* 0x000fe20000002400 */
[C---:B------:R-:W-:Y:S02]  /*f250*/  ISETP.GT.AND P4, PT, R210.reuse, R179, PT ;  /* 0x000000b3d200720c */ /* 0x040fe40003f84270 */
[C---:B------:R-:W-:Y:S02]  /*f260*/  ISETP.GT.AND P3, PT, R210.reuse, R186, PT ;  /* 0x000000bad200720c */ /* 0x040fe40003f64270 */
[C---:B------:R-:W-:Y:S02]  /*f270*/  ISETP.GT.AND P2, PT, R210.reuse, R189, PT ;  /* 0x000000bdd200720c */ /* 0x040fe40003f44270 */
[----:B------:R-:W-:Y:S01]  /*f280*/  ISETP.GT.AND P5, PT, R210, R200, PT ;  /* 0x000000c8d200720c */ /* 0x000fe20003fa4270 */
[----:B------:R-:W-:Y:S01]  /*f290*/  MUFU.TANH R7, R7 ;  /* 0x0000000700077308 */ /* 0x000fe20000002400 */
        /* <DEDUP_REMOVED lines=9> */
[----:B------:R-:W-:Y:S02]  /*f330*/  ISETP.GT.AND P5, PT, R210, R99, PT ;  /* 0x00000063d200720c */ /* 0x000fe40003fa4270 */
        /* <DEDUP_REMOVED lines=10> */
[----:B------:R-:W-:Y:S02]  /*f3e0*/  FSEL R183, R183, -INF , !P6 ;  /* 0xff800000b7b77808 */ /* 0x000fe40007000000 */
[----:B------:R-:W-:Y:S02]  /*f3f0*/  ISETP.GT.AND P6, PT, R210, R82, PT ;  /* 0x00000052d200720c */ /* 0x000fe40003fc4270 */
[----:B------:R-:W-:Y:S02]  /*f400*/  FSEL R188, R188, -INF , !P4 ;  /* 0xff800000bcbc7808 */ /* 0x000fe40006000000 */
[----:B------:R-:W-:Y:S02]  /*f410*/  FSEL R120, R120, -INF , !P3 ;  /* 0xff80000078787808 */ /* 0x000fe40005800000 */
[----:B------:R-:W-:-:S02]  /*f420*/  FSEL R88, R88, -INF , !P2 ;  /* 0xff80000058587808 */ /* 0x000fc40005000000 */
[----:B------:R-:W-:Y:S02]  /*f430*/  FSEL R53, R53, -INF , !P5 ;  /* 0xff80000035357808 */ /* 0x000fe40006800000 */
[----:B------:R-:W-:Y:S02]  /*f440*/  ISETP.GT.AND P4, PT, R210, R65, PT ;  /* 0x00000041d200720c */ /* 0x000fe40003f84270 */
        /* <DEDUP_REMOVED lines=29> */
[----:B------:R-:W-:Y:S02]  /*f620*/  IABS R166, R166 ;  /* 0x000000a600a67213 */ /* 0x000fe40000000000 */
[C---:B------:R-:W-:Y:S02]  /*f630*/  ISETP.GT.AND P4, PT, R205.reuse, R186, PT ;  /* 0x000000bacd00720c */ /* 0x040fe40003f84270 */
[C---:B------:R-:W-:Y:S02]  /*f640*/  ISETP.GT.AND P3, PT, R205.reuse, R189, PT ;  /* 0x000000bdcd00720c */ /* 0x040fe40003f64270 */
[C---:B------:R-:W-:Y:S02]  /*f650*/  ISETP.GT.AND P2, PT, R205.reuse, R190, PT ;  /* 0x000000becd00720c */ /* 0x040fe40003f44270 */
[----:B------:R-:W-:-:S02]  /*f660*/  ISETP.GT.AND P5, PT, R205, R200, PT ;  /* 0x000000c8cd00720c */ /* 0x000fc40003fa4270 */
[----:B------:R-:W-:Y:S02]  /*f670*/  FSEL R237, R237, -INF , !P6 ;  /* 0xff800000eded7808 */ /* 0x000fe40007000000 */
[----:B------:R-:W-:Y:S02]  /*f680*/  ISETP.GT.AND P6, PT, R205, R187, PT ;  /* 0x000000bbcd00720c */ /* 0x000fe40003fc4270 */
[----:B------:R-:W-:Y:S02]  /*f690*/  I2FP.F32.S32 R166, R166 ;  /* 0x000000a600a67245 */ /* 0x000fe40000201400 */
[----:B------:R-:W-:Y:S02]  /*f6a0*/  FSEL R194, R194, -INF , !P4 ;  /* 0xff800000c2c27808 */ /* 0x000fe40006000000 */
[----:B------:R-:W-:Y:S01]  /*f6b0*/  FSEL R231, R231, -INF , !P3 ;  /* 0xff800000e7e77808 */ /* 0x000fe20005800000 */
[----:B------:R-:W-:Y:S01]  /*f6c0*/  FFMA.FTZ R5, R166, -UR6, R5 ;  /* 0x80000006a6057c23 */ /* 0x000fe20008010005 */
        /* <DEDUP_REMOVED lines=11> */
[----:B------:R-:W-:Y:S01]  /*f780*/  FSEL R166, R81, -INF , !P5 ;  /* 0xff80000051a67808 */ /* 0x000fe20006800000 */
[----:B------:R-:W-:Y:S01]  /*f790*/  VIADD R81, R17, -UR28 ;  /* 0x8000001c11517c36 */ /* 0x000fe20008000000 */
[----:B------:R-:W-:-:S02]  /*f7a0*/  ISETP.GT.AND P4, PT, R205, R92, PT ;  /* 0x0000005ccd00720c */ /* 0x000fc40003f84270 */
[C---:B------:R-:W-:Y:S02]  /*f7b0*/  ISETP.GT.AND P3, PT, R205.reuse, R86, PT ;  /* 0x00000056cd00720c */ /* 0x040fe40003f64270 */
[----:B------:R-:W-:Y:S02]  /*f7c0*/  ISETP.GT.AND P2, PT, R205, R82, PT ;  /* 0x00000052cd00720c */ /* 0x000fe40003f44270 */
[----:B------:R-:W-:Y:S02]  /*f7d0*/  FSEL R167, R167, -INF , !P6 ;  /* 0xff800000a7a77808 */ /* 0x000fe40007000000 */
[----:B------:R-:W-:Y:S02]  /*f7e0*/  ISETP.GT.AND P6, PT, R205, R65, PT ;  /* 0x00000041cd00720c */ /* 0x000fe40003fc4270 */
[----:B------:R-:W-:Y:S02]  /*f7f0*/  FSEL R165, R165, -INF , !P4 ;  /* 0xff800000a5a57808 */ /* 0x000fe40006000000 */
[----:B------:R-:W-:-:S02]  /*f800*/  FSEL R121, R121, -INF , !P3 ;  /* 0xff80000079797808 */ /* 0x000fc40005800000 */
[----:B------:R-:W-:Y:S02]  /*f810*/  FSEL R117, R117, -INF , !P2 ;  /* 0xff80000075757808 */ /* 0x000fe40005000000 */
[C---:B------:R-:W-:Y:S02]  /*f820*/  ISETP.GE.AND P5, PT, R73.reuse, R220, PT ;  /* 0x000000dc4900720c */ /* 0x040fe40003fa6270 */
[C---:B------:R-:W-:Y:S02]  /*f830*/  ISETP.GE.AND P4, PT, R73.reuse, R219, PT ;  /* 0x000000db4900720c */ /* 0x040fe40003f86270 */
[----:B------:R-:W-:Y:S02]  /*f840*/  ISETP.GE.AND P3, PT, R73, R218, PT ;  /* 0x000000da4900720c */ /* 0x000fe40003f66270 */
[----:B------:R-:W-:Y:S02]  /*f850*/  ISETP.GT.AND P2, PT, R81, R73, PT ;  /* 0x000000495100720c */ /* 0x000fe40003f44270 */
[----:B------:R-:W-:Y:S01]  /*f860*/  FSEL R73, R5, -INF , !P6 ;  /* 0xff80000005497808 */ /* 0x000fe20007000000 */
[----:B------:R-:W-:Y:S01]  /*f870*/  FMUL.FTZ R5, R122, UR5 ;  /* 0x000000057a057c20 */ /* 0x000fe20008410000 */
[----:B------:R-:W-:-:S02]  /*f880*/  I2FP.F32.S32 R122, R102 ;  /* 0x00000066007a7245 */ /* 0x000fc40000201400 */
[----:B------:R-:W-:Y:S02]  /*f890*/  IABS R102, R113 ;  /* 0x0000007100667213 */ /* 0x000fe40000000000 */
[----:B------:R-:W-:Y:S01]  /*f8a0*/  FSEL R13, R13, -INF , !P2 ;  /* 0xff8000000d0d7808 */ /* 0x000fe20005000000 */
[----:B------:R-:W1:Y:S01]  /*f8b0*/  MUFU.TANH R5, R5 ;  /* 0x0000000500057308 */ /* 0x000e620000002400 */
[----:B------:R-:W-:Y:S01]  /*f8c0*/  I2FP.F32.S32 R102, R102 ;  /* 0x0000006600667245 */ /* 0x000fe20000201400 */
[----:B------:R-:W-:Y:S01]  /*f8d0*/  FFMA.FTZ R127, R122, -UR6, R127 ;  /* 0x800000067a7f7c23 */ /* 0x000fe2000801007f */
[----:B------:R-:W-:Y:S02]  /*f8e0*/  ISETP.GT.AND P2, PT, R81, R248, PT ;  /* 0x000000f85100720c */ /* 0x000fe40003f44270 */
[----:B------:R-:W-:Y:S02]  /*f8f0*/  ISETP.GE.AND P6, PT, R248, R220, PT ;  /* 0x000000dcf800720c */ /* 0x000fe40003fc6270 */
[----:B------:R-:W-:-:S02]  /*f900*/  FSEL R50, R50, -INF , !P5 ;  /* 0xff80000032327808 */ /* 0x000fc40006800000 */
[C---:B------:R-:W-:Y:S02]  /*f910*/  ISETP.GE.AND P5, PT, R248.reuse, R219, PT ;  /* 0x000000dbf800720c */ /* 0x040fe40003fa6270 */
[----:B------:R-:W-:Y:S02]  /*f920*/  FSEL R25, R25, -INF , !P4 ;  /* 0xff80000019197808 */ /* 0x000fe40006000000 */
[----:B------:R-:W-:Y:S02]  /*f930*/  FSEL R127, R127, -INF , !P2 ;  /* 0xff8000007f7f7808 */ /* 0x000fe40005000000 */
[----:B------:R-:W-:Y:S01]  /*f940*/  ISETP.GE.AND P4, PT, R248, R218, PT ;  /* 0x000000daf800720c */ /* 0x000fe20003f86270 */
[----:B-1----:R-:W-:Y:S01]  /*f950*/  FFMA.FTZ R5, R102, -UR6, R5 ;  /* 0x8000000666057c23 */ /* 0x002fe20008010005 */
[----:B------:R-:W-:Y:S01]  /*f960*/  FMUL.FTZ R102, R110, UR5 ;  /* 0x000000056e667c20 */ /* 0x000fe20008410000 */
[----:B------:R-:W-:Y:S02]  /*f970*/  IABS R110, R115 ;  /* 0x00000073006e7213 */ /* 0x000fe40000000000 */
[----:B------:R-:W-:-:S02]  /*f980*/  ISETP.GT.AND P2, PT, R81, R9, PT ;  /* 0x000000095100720c */ /* 0x000fc40003f44270 */
[----:B------:R-:W-:Y:S01]  /*f990*/  I2FP.F32.S32 R110, R110 ;  /* 0x0000006e006e7245 */ /* 0x000fe20000201400 */
[----:B------:R-:W1:Y:S01]  /*f9a0*/  MUFU.TANH R102, R102 ;  /* 0x0000006600667308 */ /* 0x000e620000002400 */
[----:B------:R-:W-:Y:S02]  /*f9b0*/  FSEL R13, R13, -INF , !P3 ;  /* 0xff8000000d0d7808 */ /* 0x000fe40005800000 */
[----:B------:R-:W-:Y:S02]  /*f9c0*/  FSEL R55, R55, -INF , !P6 ;  /* 0xff80000037377808 */ /* 0x000fe40007000000 */
[C---:B------:R-:W-:Y:S02]  /*f9d0*/  ISETP.GE.AND P3, PT, R9.reuse, R220, PT ;  /* 0x000000dc0900720c */ /* 0x040fe40003f66270 */
[----:B------:R-:W-:Y:S02]  /*f9e0*/  ISETP.GE.AND P6, PT, R9, R219, PT ;  /* 0x000000db0900720c */ /* 0x000fe40003fc6270 */
[----:B------:R-:W-:-:S02]  /*f9f0*/  FSEL R24, R24, -INF , !P5 ;  /* 0xff80000018187808 */ /* 0x000fc40006800000 */
[----:B------:R-:W-:Y:S02]  /*fa00*/  ISETP.GE.AND P5, PT, R9, R218, PT ;  /* 0x000000da0900720c */ /* 0x000fe40003fa6270 */
[----:B------:R-:W-:Y:S02]  /*fa10*/  FSEL R9, R127, -INF , !P4 ;  /* 0xff8000007f097808 */ /* 0x000fe40006000000 */
[----:B------:R-:W-:Y:S01]  /*fa20*/  FSEL R5, R5, -INF , !P2 ;  /* 0xff80000005057808 */ /* 0x000fe20005000000 */
[----:B-1----:R-:W-:Y:S01]  /*fa30*/  FFMA.FTZ R102, R110, -UR6, R102 ;  /* 0x800000066e667c23 */ /* 0x002fe20008010066 */
[----:B------:R-:W-:Y:S01]  /*fa40*/  IMAD.IADD R110, R17, 0x1, -R103 ;  /* 0x00000001116e7824 */ /* 0x000fe200078e0a67 */
[----:B------:R-:W-:Y:S01]  /*fa50*/  ISETP.GE.AND P4, PT, R8, R220, PT ;  /* 0x000000dc0800720c */ /* 0x000fe20003f86270 */
[----:B------:R-:W1:Y:S01]  /*fa60*/  MUFU.TANH R103, R111 ;  /* 0x0000006f00677308 */ /* 0x000e620000002400 */
[----:B------:R-:W-:Y:S02]  /*fa70*/  ISETP.GT.AND P2, PT, R81, R8, PT ;  /* 0x000000085100720c */ /* 0x000fe40003f44270 */
[----:B------:R-:W-:-:S02]  /*fa80*/  FSEL R54, R54, -INF , !P3 ;  /* 0xff80000036367808 */ /* 0x000fc40005800000 */
[----:B------:R-:W-:Y:S02]  /*fa90*/  FSEL R19, R19, -INF , !P6 ;  /* 0xff80000013137808 */ /* 0x000fe40007000000 */
[C---:B------:R-:W-:Y:S02]  /*faa0*/  ISETP.GE.AND P3, PT, R8.reuse, R219, PT ;  /* 0x000000db0800720c */ /* 0x040fe40003f66270 */
[----:B------:R-:W-:Y:S02]  /*fab0*/  ISETP.GE.AND P6, PT, R8, R218, PT ;  /* 0x000000da0800720c */ /* 0x000fe40003fc6270 */
[----:B------:R-:W-:Y:S02]  /*fac0*/  FSEL R8, R5, -INF , !P5 ;  /* 0xff80000005087808 */ /* 0x000fe40006800000 */
[----:B------:R-:W-:Y:S02]  /*fad0*/  IABS R110, R110 ;  /* 0x0000006e006e7213 */ /* 0x000fe40000000000 */
[----:B------:R-:W-:-:S02]  /*fae0*/  FSEL R53, R53, -INF , !P4 ;  /* 0xff80000035357808 */ /* 0x000fc40006000000 */
[----:B------:R-:W-:Y:S02]  /*faf0*/  FSEL R5, R123, -INF , !P2 ;  /* 0xff8000007b057808 */ /* 0x000fe40005000000 */
[C---:B------:R-:W-:Y:S02]  /*fb00*/  ISETP.GE.AND P5, PT, R247.reuse, R220, PT ;  /* 0x000000dcf700720c */ /* 0x040fe40003fa6270 */
[----:B------:R-:W-:Y:S02]  /*fb10*/  ISETP.GE.AND P4, PT, R247, R219, PT ;  /* 0x000000dbf700720c */ /* 0x000fe40003f86270 */
[----:B------:R-:W-:Y:S02]  /*fb20*/  ISETP.GT.AND P2, PT, R81, R247, PT ;  /* 0x000000f75100720c */ /* 0x000fe40003f44270 */
[----:B------:R-:W-:Y:S02]  /*fb30*/  I2FP.F32.S32 R110, R110 ;  /* 0x0000006e006e7245 */ /* 0x000fe40000201400 */
[----:B------:R-:W-:-:S02]  /*fb40*/  FSEL R5, R5, -INF , !P6 ;  /* 0xff80000005057808 */ /* 0x000fc40007000000 */
[----:B------:R-:W-:Y:S01]  /*fb50*/  FSEL R52, R52, -INF , !P5 ;  /* 0xff80000034347808 */ /* 0x000fe20006800000 */
[----:B-1----:R-:W-:Y:S01]  /*fb60*/  FFMA.FTZ R103, R110, -UR6, R103 ;  /* 0x800000066e677c23 */ /* 0x002fe20008010067 */
[----:B------:R-:W-:Y:S02]  /*fb70*/  FSEL R15, R15, -INF , !P4 ;  /* 0xff8000000f0f7808 */ /* 0x000fe40006000000 */
[----:B------:R-:W-:Y:S02]  /*fb80*/  FSEL R102, R102, -INF , !P2 ;  /* 0xff80000066667808 */ /* 0x000fe40005000000 */
[----:B------:R-:W-:Y:S02]  /*fb90*/  FSEL R18, R18, -INF , !P3 ;  /* 0xff80000012127808 */ /* 0x000fe40005800000 */
[C---:B------:R-:W-:Y:S02]  /*fba0*/  ISETP.GE.AND P6, PT, R16.reuse, R220, PT ;  /* 0x000000dc1000720c */ /* 0x040fe40003fc6270 */
[----:B------:R-:W-:-:S02]  /*fbb0*/  ISETP.GE.AND P5, PT, R16, R219, PT ;  /* 0x000000db1000720c */ /* 0x000fc40003fa6270 */
[----:B------:R-:W-:Y:S02]  /*fbc0*/  ISETP.GE.AND P4, PT, R16, R218, PT ;  /* 0x000000da1000720c */ /* 0x000fe40003f86270 */
[----:B------:R-:W-:Y:S01]  /*fbd0*/  ISETP.GT.AND P2, PT, R81, R16, PT ;  /* 0x000000105100720c */ /* 0x000fe20003f44270 */
[----:B------:R-:W-:Y:S01]  /*fbe0*/  IMAD.MOV.U32 R16, RZ, RZ, R12 ;  /* 0x000000ffff107224 */ /* 0x000fe200078e000c */
[----:B------:R-:W-:Y:S02]  /*fbf0*/  ISETP.GE.AND P3, PT, R247, R218, PT ;  /* 0x000000daf700720c */ /* 0x000fe40003f66270 */
[----:B------:R-:W-:Y:S02]  /*fc00*/  FSEL R51, R51, -INF , !P6 ;  /* 0xff80000033337808 */ /* 0x000fe40007000000 */
[----:B------:R-:W-:Y:S02]  /*fc10*/  FSEL R12, R102, -INF , !P3 ;  /* 0xff800000660c7808 */ /* 0x000fe40005800000 */
[----:B------:R-:W-:-:S02]  /*fc20*/  I2FP.F32.S32 R102, R16 ;  /* 0x0000001000667245 */ /* 0x000fc40000201400 */
[----:B------:R-:W-:Y:S02]  /*fc30*/  FSEL R16, R103, -INF , !P2 ;  /* 0xff80000067107808 */ /* 0x000fe40005000000 */
[----:B------:R-:W-:Y:S01]  /*fc40*/  FSEL R14, R14, -INF , !P5 ;  /* 0xff8000000e0e7808 */ /* 0x000fe20006800000 */
[----:B------:R-:W-:Y:S01]  /*fc50*/  FFMA.FTZ R94, R102, -UR6, R94 ;  /* 0x80000006665e7c23 */ /* 0x000fe2000801005e */
[----:B------:R-:W-:Y:S02]  /*fc60*/  FSEL R16, R16, -INF , !P4 ;  /* 0xff80000010107808 */ /* 0x000fe40006000000 */
[C---:B------:R-:W-:Y:S02]  /*fc70*/  ISETP.GE.AND P3, PT, R20.reuse, R221, PT ;  /* 0x000000dd1400720c */ /* 0x040fe40003f66270 */
[C---:B------:R-:W-:Y:S02]  /*fc80*/  ISETP.GE.AND P6, PT, R20.reuse, R220, PT ;  /* 0x000000dc1400720c */ /* 0x040fe40003fc6270 */
[----:B------:R-:W-:-:S02]  /*fc90*/  ISETP.GE.AND P5, PT, R20, R219, PT ;  /* 0x000000db1400720c */ /* 0x000fc40003fa6270 */
[----:B------:R-:W-:Y:S02]  /*fca0*/  ISETP.GE.AND P2, PT, R20, R218, PT ;  /* 0x000000da1400720c */ /* 0x000fe40003f46270 */
[----:B------:R-:W-:Y:S01]  /*fcb0*/  ISETP.GT.AND P4, PT, R81, R20, PT ;  /* 0x000000145100720c */ /* 0x000fe20003f84270 */
[----:B------:R-:W-:Y:S01]  /*fcc0*/  IMAD.IADD R20, R17, 0x1, -R71 ;  /* 0x0000000111147824 */ /* 0x000fe200078e0a47 */
[----:B------:R-:W-:Y:S01]  /*fcd0*/  FSEL R118, R118, -INF , !P5 ;  /* 0xff80000076767808 */ /* 0x000fe20006800000 */
[----:B------:R1:W2:Y:S01]  /*fce0*/  MUFU.TANH R71, R95 ;  /* 0x0000005f00477308 */ /* 0x0002a20000002400 */
[----:B------:R-:W-:Y:S02]  /*fcf0*/  FSEL R94, R94, -INF , !P4 ;  /* 0xff8000005e5e7808 */ /* 0x000fe40006000000 */
[----:B------:R-:W-:Y:S02]  /*fd00*/  IABS R20, R20 ;  /* 0x0000001400147213 */ /* 0x000fe40000000000 */
[----:B------:R-:W-:-:S02]  /*fd10*/  ISETP.GE.AND P5, PT, R119, R219, PT ;  /* 0x000000db7700720c */ /* 0x000fc40003fa6270 */
[C---:B------:R-:W-:Y:S02]  /*fd20*/  ISETP.GE.AND P4, PT, R119.reuse, R218, PT ;  /* 0x000000da7700720c */ /* 0x040fe40003f86270 */
[----:B------:R-:W-:Y:S02]  /*fd30*/  FSEL R72, R72, -INF , !P3 ;  /* 0xff80000048487808 */ /* 0x000fe40005800000 */
[----:B------:R-:W-:Y:S02]  /*fd40*/  FSEL R44, R44, -INF , !P6 ;  /* 0xff8000002c2c7808 */ /* 0x000fe40007000000 */
[C---:B------:R-:W-:Y:S02]  /*fd50*/  ISETP.GE.AND P3, PT, R119.reuse, R221, PT ;  /* 0x000000dd7700720c */ /* 0x040fe40003f66270 */
[----:B------:R-:W-:Y:S01]  /*fd60*/  ISETP.GE.AND P6, PT, R119, R220, PT ;  /* 0x000000dc7700720c */ /* 0x000fe20003fc6270 */
[----:B-1----:R-:W-:Y:S01]  /*fd70*/  IMAD.MOV.U32 R95, RZ, RZ, R20 ;  /* 0x000000ffff5f7224 */ /* 0x002fe200078e0014 */
[----:B------:R-:W-:-:S02]  /*fd80*/  FSEL R20, R94, -INF , !P2 ;  /* 0xff8000005e147808 */ /* 0x000fc40005000000 */
[----:B------:R-:W-:Y:S02]  /*fd90*/  IABS R94, R49 ;  /* 0x00000031005e7213 */ /* 0x000fe40000000000 */
[----:B------:R-:W-:Y:S02]  /*fda0*/  I2FP.F32.S32 R95, R95 ;  /* 0x0000005f005f7245 */ /* 0x000fe40000201400 */
[----:B------:R-:W-:Y:S02]  /*fdb0*/  ISETP.GT.AND P2, PT, R81, R119, PT ;  /* 0x000000775100720c */ /* 0x000fe40003f44270 */
[----:B------:R-:W-:Y:S01]  /*fdc0*/  I2FP.F32.S32 R94, R94 ;  /* 0x0000005e005e7245 */ /* 0x000fe20000201400 */
[----:B--2---:R-:W-:Y:S01]  /*fdd0*/  FFMA.FTZ R71, R95, -UR6, R71 ;  /* 0x800000065f477c23 */ /* 0x004fe20008010047 */
[----:B------:R-:W-:Y:S02]  /*fde0*/  FSEL R119, R126, -INF , !P5 ;  /* 0xff8000007e777808 */ /* 0x000fe40006800000 */
[----:B------:R-:W-:Y:S01]  /*fdf0*/  IABS R70, R70 ;  /* 0x0000004600467213 */ /* 0x000fe20000000000 */
[----:B------:R-:W-:Y:S01]  /*fe00*/  FFMA.FTZ R90, R94, -UR6, R90 ;  /* 0x800000065e5a7c23 */ /* 0x000fe2000801005a */
[----:B------:R-:W-:-:S02]  /*fe10*/  FSEL R71, R71, -INF , !P2 ;  /* 0xff80000047477808 */ /* 0x000fc40005000000 */
[----:B------:R-:W-:Y:S02]  /*fe20*/  FSEL R77, R77, -INF , !P3 ;  /* 0xff8000004d4d7808 */ /* 0x000fe40005800000 */
[----:B------:R-:W-:Y:S02]  /*fe30*/  FSEL R126, R71, -INF , !P4 ;  /* 0xff800000477e7808 */ /* 0x000fe40006000000 */
[----:B------:R-:W-:Y:S02]  /*fe40*/  ISETP.GT.AND P4, PT, R81, R129, PT ;  /* 0x000000815100720c */ /* 0x000fe40003f84270 */
[----:B------:R-:W-:Y:S02]  /*fe50*/  FSEL R49, R246, -INF , !P6 ;  /* 0xff800000f6317808 */ /* 0x000fe40007000000 */
[C---:B------:R-:W-:Y:S02]  /*fe60*/  ISETP.GE.AND P3, PT, R129.reuse, R221, PT ;  /* 0x000000dd8100720c */ /* 0x040fe40003f66270 */
[----:B------:R-:W-:-:S02]  /*fe70*/  ISETP.GE.AND P6, PT, R129, R220, PT ;  /* 0x000000dc8100720c */ /* 0x000fc40003fc6270 */
[C---:B------:R-:W-:Y:S02]  /*fe80*/  ISETP.GE.AND P5, PT, R129.reuse, R219, PT ;  /* 0x000000db8100720c */ /* 0x040fe40003fa6270 */
[----:B------:R-:W-:Y:S02]  /*fe90*/  ISETP.GE.AND P2, PT, R129, R218, PT ;  /* 0x000000da8100720c */ /* 0x000fe40003f46270 */
[----:B------:R-:W-:Y:S02]  /*fea0*/  FSEL R129, R90, -INF , !P4 ;  /* 0xff8000005a817808 */ /* 0x000fe40006000000 */
[----:B------:R-:W-:Y:S01]  /*feb0*/  I2FP.F32.S32 R90, R70 ;  /* 0x00000046005a7245 */ /* 0x000fe20000201400 */
[----:B------:R-:W-:Y:S01]  /*fec0*/  FMUL.FTZ R70, R78, UR5 ;  /* 0x000000054e467c20 */ /* 0x000fe20008410000 */
[----:B------:R-:W-:Y:S02]  /*fed0*/  FSEL R71, R41, -INF , !P3 ;  /* 0xff80000029477808 */ /* 0x000fe40005800000 */
[----:B------:R-:W-:Y:S01]  /*fee0*/  FSEL R41, R245, -INF , !P6 ;  /* 0xff800000f5297808 */ /* 0x000fe20007000000 */
[----:B------:R-:W-:Y:S01]  /*fef0*/  FFMA.FTZ R90, R90, -UR6, R91 ;  /* 0x800000065a5a7c23 */ /* 0x000fe2000801005b */
[----:B------:R-:W-:Y:S01]  /*ff00*/  FSEL R122, R244, -INF , !P5 ;  /* 0xff800000f47a7808 */ /* 0x000fe20006800000 */
[----:B------:R-:W1:Y:S01]  /*ff10*/  MUFU.TANH R70, R70 ;  /* 0x0000004600467308 */ /* 0x000e620000002400 */
[----:B------:R-:W-:-:S02]  /*ff20*/  FSEL R129, R129, -INF , !P2 ;  /* 0xff80000081817808 */ /* 0x000fc40005000000 */
[C---:B------:R-:W-:Y:S02]  /*ff30*/  ISETP.GE.AND P3, PT, R21.reuse, R221, PT ;  /* 0x000000dd1500720c */ /* 0x040fe40003f66270 */
[C---:B------:R-:W-:Y:S02]  /*ff40*/  ISETP.GE.AND P6, PT, R21.reuse, R220, PT ;  /* 0x000000dc1500720c */ /* 0x040fe40003fc6270 */
[C---:B------:R-:W-:Y:S02]  /*ff50*/  ISETP.GE.AND P5, PT, R21.reuse, R219, PT ;  /* 0x000000db1500720c */ /* 0x040fe40003fa6270 */
[----:B------:R-:W-:Y:S02]  /*ff60*/  ISETP.GE.AND P4, PT, R21, R218, PT ;  /* 0x000000da1500720c */ /* 0x000fe40003f86270 */
[----:B------:R-:W-:Y:S02]  /*ff70*/  ISETP.GT.AND P2, PT, R81, R21, PT ;  /* 0x000000155100720c */ /* 0x000fe40003f44270 */
[----:B------:R-:W-:-:S02]  /*ff80*/  IABS R21, R48 ;  /* 0x0000003000157213 */ /* 0x000fc40000000000 */
[----:B------:R-:W-:Y:S02]  /*ff90*/  FSEL R90, R90, -INF , !P2 ;  /* 0xff8000005a5a7808 */ /* 0x000fe40005000000 */
[----:B------:R-:W-:Y:S01]  /*ffa0*/  FSEL R76, R76, -INF , !P3 ;  /* 0xff8000004c4c7808 */ /* 0x000fe20005800000 */
[----:B------:R-:W-:Y:S01]  /*ffb0*/  IMAD.MOV.U32 R78, RZ, RZ, R21 ;  /* 0x000000ffff4e7224 */ /* 0x000fe200078e0015 */
[----:B------:R-:W-:Y:S02]  /*ffc0*/  FSEL R21, R131, -INF , !P5 ;  /* 0xff80000083157808 */ /* 0x000fe40006800000 */
[----:B------:R-:W-:Y:S02]  /*ffd0*/  FSEL R131, R90, -INF , !P4 ;  /* 0xff8000005a837808 */ /* 0x000fe40006000000 */
[----:B------:R-:W-:Y:S02]  /*ffe0*/  I2FP.F32.S32 R78, R78 ;  /* 0x0000004e004e7245 */ /* 0x000fe40000201400 */
[----:B------:R-:W-:-:S02]  /*fff0*/  ISETP.GT.AND P4, PT, R81, R176, PT ;  /* 0x000000b05100720c */ /* 0x000fc40003f84270 */
[----:B------:R-:W-:Y:S01]  /*10000*/  IABS R90, R35 ;  /* 0x00000023005a7213 */ /* 0x000fe20000000000 */
[----:B-1----:R-:W-:Y:S01]  /*10010*/  FFMA.FTZ R78, R78, -UR6, R70 ;  /* 0x800000064e4e7c23 */ /* 0x002fe20008010046 */
[----:B------:R-:W-:Y:S02]  /*10020*/  FSEL R48, R243, -INF , !P6 ;  /* 0xff800000f3307808 */ /* 0x000fe40007000000 */
[C---:B------:R-:W-:Y:S02]  /*10030*/  ISETP.GE.AND P3, PT, R176.reuse, R221, PT ;  /* 0x000000ddb000720c */ /* 0x040fe40003f66270 */
[C---:B------:R-:W-:Y:S02]  /*10040*/  ISETP.GE.AND P6, PT, R176.reuse, R220, PT ;  /* 0x000000dcb000720c */ /* 0x040fe40003fc6270 */
[C---:B------:R-:W-:Y:S02]  /*10050*/  ISETP.GE.AND P5, PT, R176.reuse, R219, PT ;  /* 0x000000dbb000720c */ /* 0x040fe40003fa6270 */
[----:B------:R-:W-:-:S02]  /*10060*/  ISETP.GE.AND P2, PT, R176, R218, PT ;  /* 0x000000dab000720c */ /* 0x000fc40003f46270 */
[----:B------:R-:W-:Y:S02]  /*10070*/  FSEL R176, R78, -INF , !P4 ;  /* 0xff8000004eb07808 */ /* 0x000fe40006000000 */
[----:B------:R-:W-:Y:S01]  /*10080*/  I2FP.F32.S32 R78, R90 ;  /* 0x0000005a004e7245 */ /* 0x000fe20000201400 */
[----:B------:R-:W-:Y:S01]  /*10090*/  IMAD.IADD R90, R17, 0x1, -R69 ;  /* 0x00000001115a7824 */ /* 0x000fe200078e0a45 */
[----:B------:R-:W-:Y:S01]  /*100a0*/  FSEL R176, R176, -INF , !P2 ;  /* 0xff800000b0b07808 */ /* 0x000fe20005000000 */
[----:B------:R-:W1:Y:S01]  /*100b0*/  MUFU.TANH R69, R74 ;  /* 0x0000004a00457308 */ /* 0x000e620000002400 */
[----:B------:R-:W-:Y:S01]  /*100c0*/  ISETP.GT.AND P2, PT, R81, R175, PT ;  /* 0x000000af5100720c */ /* 0x000fe20003f44270 */
[----:B------:R-:W-:Y:S01]  /*100d0*/  FFMA.FTZ R78, R78, -UR6, R79 ;  /* 0x800000064e4e7c23 */ /* 0x000fe2000801004f */
[----:B------:R-:W-:Y:S01]  /*100e0*/  IABS R90, R90 ;  /* 0x0000005a005a7213 */ /* 0x000fe20000000000 */
[----:B------:R-:W-:Y:S01]  /*100f0*/  FMUL.FTZ R79, R63, UR5 ;  /* 0x000000053f4f7c20 */ /* 0x000fe20008410000 */
[----:B------:R-:W-:-:S02]  /*10100*/  ISETP.GE.AND P4, PT, R175, R218, PT ;  /* 0x000000daaf00720c */ /* 0x000fc40003f86270 */
[----:B------:R-:W-:Y:S02]  /*10110*/  FSEL R78, R78, -INF , !P2 ;  /* 0xff8000004e4e7808 */ /* 0x000fe40005000000 */
[----:B------:R-:W-:Y:S01]  /*10120*/  I2FP.F32.S32 R90, R90 ;  /* 0x0000005a005a7245 */ /* 0x000fe20000201400 */
[----:B------:R-:W2:Y:S01]  /*10130*/  MUFU.TANH R79, R79 ;  /* 0x0000004f004f7308 */ /* 0x000ea20000002400 */
[----:B------:R-:W-:Y:S02]  /*10140*/  FSEL R70, R168, -INF , !P3 ;  /* 0xff800000a8467808 */ /* 0x000fe40005800000 */
[----:B------:R-:W-:Y:S02]  /*10150*/  FSEL R35, R242, -INF , !P6 ;  /* 0xff800000f2237808 */ /* 0x000fe40007000000 */
[----:B------:R-:W-:Y:S02]  /*10160*/  FSEL R168, R241, -INF , !P5 ;  /* 0xff800000f1a87808 */ /* 0x000fe40006800000 */
[C---:B------:R-:W-:Y:S01]  /*10170*/  ISETP.GE.AND P3, PT, R175.reuse, R221, PT ;  /* 0x000000ddaf00720c */ /* 0x040fe20003f66270 */
[----:B-1----:R-:W-:Y:S01]  /*10180*/  FFMA.FTZ R90, R90, -UR6, R69 ;  /* 0x800000065a5a7c23 */ /* 0x002fe20008010045 */
[----:B------:R-:W-:-:S02]  /*10190*/  ISETP.GE.AND P6, PT, R175, R220, PT ;  /* 0x000000dcaf00720c */ /* 0x000fc40003fc6270 */
[----:B------:R-:W-:Y:S02]  /*101a0*/  ISETP.GE.AND P5, PT, R175, R219, PT ;  /* 0x000000dbaf00720c */ /* 0x000fe40003fa6270 */
[----:B------:R-:W-:Y:S02]  /*101b0*/  FSEL R175, R78, -INF , !P4 ;  /* 0xff8000004eaf7808 */ /* 0x000fe40006000000 */
[----:B------:R-:W-:Y:S02]  /*101c0*/  IABS R78, R33 ;  /* 0x00000021004e7213 */ /* 0x000fe40000000000 */
[----:B------:R-:W-:Y:S02]  /*101d0*/  ISETP.GT.AND P4, PT, R81, R179, PT ;  /* 0x000000b35100720c */ /* 0x000fe40003f84270 */
        /* <DEDUP_REMOVED lines=9> */
[----:B------:R-:W-:Y:S02]  /*10270*/  ISETP.GE.AND P5, PT, R179, R219, PT ;  /* 0x000000dbb300720c */ /* 0x000fe40003fa6270 */
[----:B------:R-:W-:Y:S02]  /*10280*/  FSEL R179, R90, -INF , !P2 ;  /* 0xff8000005ab37808 */ /* 0x000fe40005000000 */
[----:B------:R-:W-:Y:S02]  /*10290*/  ISETP.GT.AND P2, PT, R81, R195, PT ;  /* 0x000000c35100720c */ /* 0x000fe40003f44270 */
[----:B------:R-:W-:Y:S02]  /*102a0*/  IABS R181, R181 ;  /* 0x000000b500b57213 */ /* 0x000fe40000000000 */
[----:B------:R-:W-:Y:S02]  /*102b0*/  FSEL R78, R75, -INF , !P2 ;  /* 0xff8000004b4e7808 */ /* 0x000fe40005000000 */
[----:B------:R-:W-:-:S02]  /*102c0*/  I2FP.F32.S32 R75, R181 ;  /* 0x000000b5004b7245 */ /* 0x000fc40000201400 */
[----:B------:R-:W-:Y:S02]  /*102d0*/  ISETP.GE.AND P4, PT, R195, R218, PT ;  /* 0x000000dac300720c */ /* 0x000fe40003f86270 */
[----:B------:R-:W-:Y:S01]  /*102e0*/  FSEL R69, R173, -INF , !P3 ;  /* 0xff800000ad457808 */ /* 0x000fe20005800000 */
[----:B------:R-:W-:Y:S01]  /*102f0*/  FFMA.FTZ R75, R75, -UR6, R62 ;  /* 0x800000064b4b7c23 */ /* 0x000fe2000801003e */
[----:B------:R-:W-:Y:S02]  /*10300*/  FSEL R173, R237, -INF , !P5 ;  /* 0xff800000edad7808 */ /* 0x000fe40006800000 */
[----:B------:R-:W-:Y:S02]  /*10310*/  ISETP.GE.AND P5, PT, R195, R219, PT ;  /* 0x000000dbc300720c */ /* 0x000fe40003fa6270 */
[----:B------:R-:W-:Y:S02]  /*10320*/  FSEL R181, R78, -INF , !P4 ;  /* 0xff8000004eb57808 */ /* 0x000fe40006000000 */
[----:B------:R-:W-:-:S02]  /*10330*/  ISETP.GT.AND P4, PT, R81, R186, PT ;  /* 0x000000ba5100720c */ /* 0x000fc40003f84270 */
[C---:B------:R-:W-:Y:S02]  /*10340*/  ISETP.GE.AND P3, PT, R195.reuse, R221, PT ;  /* 0x000000ddc300720c */ /* 0x040fe40003f66270 */
[----:B------:R-:W-:Y:S02]  /*10350*/  FSEL R33, R238, -INF , !P6 ;  /* 0xff800000ee217808 */ /* 0x000fe40007000000 */
[----:B------:R-:W-:Y:S02]  /*10360*/  IABS R78, R31 ;  /* 0x0000001f004e7213 */ /* 0x000fe40000000000 */
[----:B------:R-:W-:Y:S02]  /*10370*/  ISETP.GE.AND P6, PT, R195, R220, PT ;  /* 0x000000dcc300720c */ /* 0x000fe40003fc6270 */
[----:B------:R-:W-:Y:S02]  /*10380*/  FSEL R195, R234, -INF , !P5 ;  /* 0xff800000eac37808 */ /* 0x000fe40006800000 */
[----:B------:R-:W-:-:S02]  /*10390*/  ISETP.GE.AND P5, PT, R186, R219, PT ;  /* 0x000000dbba00720c */ /* 0x000fc40003fa6270 */
[----:B------:R-:W-:Y:S02]  /*103a0*/  FSEL R75, R75, -INF , !P4 ;  /* 0xff8000004b4b7808 */ /* 0x000fe40006000000 */
[----:B------:R-:W-:Y:S02]  /*103b0*/  FSEL R63, R45, -INF , !P3 ;  /* 0xff8000002d3f7808 */ /* 0x000fe40005800000 */
[C---:B------:R-:W-:Y:S02]  /*103c0*/  ISETP.GE.AND P2, PT, R186.reuse, R218, PT ;  /* 0x000000daba00720c */ /* 0x040fe40003f46270 */
[----:B------:R-:W-:Y:S02]  /*103d0*/  I2FP.F32.S32 R78, R78 ;  /* 0x0000004e004e7245 */ /* 0x000fe40000201400 */
[----:B------:R-:W-:Y:S02]  /*103e0*/  FSEL R45, R235, -INF , !P6 ;  /* 0xff800000eb2d7808 */ /* 0x000fe40007000000 */
[----:B------:R-:W-:Y:S01]  /*103f0*/  ISETP.GE.AND P3, PT, R186, R221, PT ;  /* 0x000000ddba00720c */ /* 0x000fe20003f66270 */
[----:B--2---:R-:W-:Y:S01]  /*10400*/  FFMA.FTZ R78, R78, -UR6, R79 ;  /* 0x800000064e4e7c23 */ /* 0x004fe2000801004f */
[----:B------:R-:W-:-:S02]  /*10410*/  ISETP.GE.AND P6, PT, R186, R220, PT ;  /* 0x000000dcba00720c */ /* 0x000fc40003fc6270 */
[----:B------:R-:W-:Y:S02]  /*10420*/  FSEL R186, R194, -INF , !P5 ;  /* 0xff800000c2ba7808 */ /* 0x000fe40006800000 */
[----:B------:R-:W-:Y:S02]  /*10430*/  FSEL R194, R75, -INF , !P2 ;  /* 0xff8000004bc27808 */ /* 0x000fe40005000000 */
[----:B------:R1:W2:Y:S01]  /*10440*/  MUFU.TANH R75, R58 ;  /* 0x0000003a004b7308 */ /* 0x0002a20000002400 */
[----:B------:R-:W-:Y:S02]  /*10450*/  ISETP.GT.AND P2, PT, R81, R189, PT ;  /* 0x000000bd5100720c */ /* 0x000fe40003f44270 */
[----:B------:R-:W-:Y:S02]  /*10460*/  FSEL R31, R232, -INF , !P6 ;  /* 0xff800000e81f7808 */ /* 0x000fe40007000000 */
[----:B------:R-:W-:Y:S02]  /*10470*/  ISETP.GE.AND P6, PT, R189, R220, PT ;  /* 0x000000dcbd00720c */ /* 0x000fe40003fc6270 */
[----:B------:R-:W-:-:S02]  /*10480*/  FSEL R78, R78, -INF , !P2 ;  /* 0xff8000004e4e7808 */ /* 0x000fc40005000000 */
[----:B------:R-:W-:Y:S02]  /*10490*/  ISETP.GE.AND P4, PT, R189, R218, PT ;  /* 0x000000dabd00720c */ /* 0x000fe40003f86270 */
[----:B------:R-:W-:Y:S02]  /*104a0*/  IABS R180, R180 ;  /* 0x000000b400b47213 */ /* 0x000fe40000000000 */
[----:B------:R-:W-:Y:S02]  /*104b0*/  FSEL R91, R193, -INF , !P6 ;  /* 0xff800000c15b7808 */ /* 0x000fe40007000000 */
[----:B------:R-:W-:Y:S02]  /*104c0*/  FSEL R193, R78, -INF , !P4 ;  /* 0xff8000004ec17808 */ /* 0x000fe40006000000 */
[----:B------:R-:W-:Y:S01]  /*104d0*/  FSEL R62, R233, -INF , !P3 ;  /* 0xff800000e93e7808 */ /* 0x000fe20005800000 */
[----:B------:R3:W4:Y:S01]  /*104e0*/  MUFU.TANH R78, R59 ;  /* 0x0000003b004e7308 */ /* 0x0007220000002400 */
[----:B------:R-:W-:-:S02]  /*104f0*/  ISETP.GE.AND P3, PT, R189, R221, PT ;  /* 0x000000ddbd00720c */ /* 0x000fc40003f66270 */
[----:B------:R-:W-:Y:S02]  /*10500*/  I2FP.F32.S32 R180, R180 ;  /* 0x000000b400b47245 */ /* 0x000fe40000201400 */
[----:B-1----:R-:W-:Y:S02]  /*10510*/  FSEL R58, R230, -INF , !P3 ;  /* 0xff800000e63a7808 */ /* 0x002fe40005800000 */
[----:B------:R-:W-:Y:S01]  /*10520*/  ISETP.GE.AND P3, PT, R190, R221, PT ;  /* 0x000000ddbe00720c */ /* 0x000fe20003f66270 */
[----:B--2---:R-:W-:Y:S01]  /*10530*/  FFMA.FTZ R75, R180, -UR6, R75 ;  /* 0x80000006b44b7c23 */ /* 0x004fe2000801004b */
[----:B------:R-:W-:Y:S02]  /*10540*/  ISETP.GT.AND P4, PT, R81, R190, PT ;  /* 0x000000be5100720c */ /* 0x000fe40003f84270 */
[----:B------:R-:W-:Y:S02]  /*10550*/  IABS R79, R30 ;  /* 0x0000001e004f7213 */ /* 0x000fe40000000000 */
[----:B------:R-:W-:-:S02]  /*10560*/  ISETP.GE.AND P2, PT, R190, R218, PT ;  /* 0x000000dabe00720c */ /* 0x000fc40003f46270 */
[----:B------:R-:W-:Y:S02]  /*10570*/  ISETP.GE.AND P5, PT, R189, R219, PT ;  /* 0x000000dbbd00720c */ /* 0x000fe40003fa6270 */
[----:B---3--:R-:W-:Y:S02]  /*10580*/  FSEL R59, R191, -INF , !P3 ;  /* 0xff800000bf3b7808 */ /* 0x008fe40005800000 */
[----:B------:R-:W-:Y:S02]  /*10590*/  FSEL R191, R75, -INF , !P4 ;  /* 0xff8000004bbf7808 */ /* 0x000fe40006000000 */
[----:B------:R-:W-:Y:S01]  /*105a0*/  I2FP.F32.S32 R75, R79 ;  /* 0x0000004f004b7245 */ /* 0x000fe20000201400 */
[----:B------:R-:W-:Y:S01]  /*105b0*/  IMAD.IADD R79, R17, 0x1, -R29 ;  /* 0x00000001114f7824 */ /* 0x000fe200078e0a1d */
[----:B------:R-:W-:Y:S01]  /*105c0*/  FSEL R191, R191, -INF , !P2 ;  /* 0xff800000bfbf7808 */ /* 0x000fe20005000000 */
[----:B------:R-:W1:Y:S01]  /*105d0*/  MUFU.TANH R29, R46 ;  /* 0x0000002e001d7308 */ /* 0x000e620000002400 */
[----:B------:R-:W-:Y:S01]  /*105e0*/  ISETP.GT.AND P2, PT, R81, R187, PT ;  /* 0x000000bb5100720c */ /* 0x000fe20003f44270 */
[----:B----4-:R-:W-:Y:S01]  /*105f0*/  FFMA.FTZ R75, R75, -UR6, R78 ;  /* 0x800000064b4b7c23 */ /* 0x010fe2000801004e */
[----:B------:R-:W-:Y:S01]  /*10600*/  FSEL R189, R231, -INF , !P5 ;  /* 0xff800000e7bd7808 */ /* 0x000fe20006800000 */
[----:B------:R-:W-:Y:S01]  /*10610*/  IMAD.IADD R17, R17, 0x1, -R61 ;  /* 0x0000000111117824 */ /* 0x000fe200078e0a3d */
[----:B------:R-:W-:-:S02]  /*10620*/  ISETP.GE.AND P6, PT, R190, R220, PT ;  /* 0x000000dcbe00720c */ /* 0x000fc40003fc6270 */
[----:B------:R-:W-:Y:S02]  /*10630*/  ISETP.GE.AND P5, PT, R190, R219, PT ;  /* 0x000000dbbe00720c */ /* 0x000fe40003fa6270 */
[----:B------:R-:W-:Y:S02]  /*10640*/  ISETP.GE.AND P4, PT, R187, R218, PT ;  /* 0x000000dabb00720c */ /* 0x000fe40003f86270 */
[----:B------:R-:W-:Y:S02]  /*10650*/  FSEL R75, R75, -INF , !P2 ;  /* 0xff8000004b4b7808 */ /* 0x000fe40005000000 */
[----:B------:R-:W-:Y:S02]  /*10660*/  IABS R185, R185 ;  /* 0x000000b900b97213 */ /* 0x000fe40000000000 */
[----:B------:R-:W-:Y:S02]  /*10670*/  FSEL R30, R228, -INF , !P6 ;  /* 0xff800000e41e7808 */ /* 0x000fe40007000000 */
[----:B------:R-:W-:-:S02]  /*10680*/  FSEL R190, R229, -INF , !P5 ;  /* 0xff800000e5be7808 */ /* 0x000fc40006800000 */
[C---:B------:R-:W-:Y:S02]  /*10690*/  ISETP.GE.AND P3, PT, R187.reuse, R221, PT ;  /* 0x000000ddbb00720c */ /* 0x040fe40003f66270 */
[C---:B------:R-:W-:Y:S02]  /*106a0*/  ISETP.GE.AND P6, PT, R187.reuse, R220, PT ;  /* 0x000000dcbb00720c */ /* 0x040fe40003fc6270 */
[----:B------:R-:W-:Y:S02]  /*106b0*/  ISETP.GE.AND P5, PT, R187, R219, PT ;  /* 0x000000dbbb00720c */ /* 0x000fe40003fa6270 */
[----:B------:R-:W-:Y:S02]  /*106c0*/  IABS R79, R79 ;  /* 0x0000004f004f7213 */ /* 0x000fe40000000000 */
[----:B------:R-:W-:Y:S01]  /*106d0*/  FSEL R187, R75, -INF , !P4 ;  /* 0xff8000004bbb7808 */ /* 0x000fe20006000000 */
[----:B------:R-:W-:Y:S01]  /*106e0*/  IMAD.MOV.U32 R75, RZ, RZ, R185 ;  /* 0x000000ffff4b7224 */ /* 0x000fe200078e00b9 */
[----:B------:R-:W-:-:S02]  /*106f0*/  I2FP.F32.S32 R79, R79 ;  /* 0x0000004f004f7245 */ /* 0x000fc40000201400 */
[----:B------:R-:W-:Y:S02]  /*10700*/  ISETP.GT.AND P4, PT, R81, R200, PT ;  /* 0x000000c85100720c */ /* 0x000fe40003f84270 */
[----:B------:R-:W-:Y:S01]  /*10710*/  I2FP.F32.S32 R75, R75 ;  /* 0x0000004b004b7245 */ /* 0x000fe20000201400 */
[----:B-1----:R-:W-:Y:S01]  /*10720*/  FFMA.FTZ R79, R79, -UR6, R29 ;  /* 0x800000064f4f7c23 */ /* 0x002fe2000801001d */
[----:B------:R-:W-:Y:S02]  /*10730*/  ISETP.GE.AND P2, PT, R200, R218, PT ;  /* 0x000000dac800720c */ /* 0x000fe40003f46270 */
[----:B------:R-:W-:Y:S01]  /*10740*/  FSEL R46, R192, -INF , !P3 ;  /* 0xff800000c02e7808 */ /* 0x000fe20005800000 */
[----:B------:R-:W-:Y:S01]  /*10750*/  FFMA.FTZ R47, R75, -UR6, R47 ;  /* 0x800000064b2f7c23 */ /* 0x000fe2000801002f */
[----:B------:R-:W-:Y:S01]  /*10760*/  FSEL R79, R79, -INF , !P4 ;  /* 0xff8000004f4f7808 */ /* 0x000fe20006000000 */
[----:B------:R-:W1:Y:S01]  /*10770*/  MUFU.TANH R75, R43 ;  /* 0x0000002b004b7308 */ /* 0x000e620000002400 */
[----:B------:R-:W-:-:S02]  /*10780*/  ISETP.GE.AND P3, PT, R200, R221, PT ;  /* 0x000000ddc800720c */ /* 0x000fc40003f66270 */
[----:B------:R-:W-:Y:S02]  /*10790*/  FSEL R180, R79, -INF , !P2 ;  /* 0xff8000004fb47808 */ /* 0x000fe40005000000 */
[----:B------:R-:W-:Y:S02]  /*107a0*/  ISETP.GT.AND P2, PT, R81, R178, PT ;  /* 0x000000b25100720c */ /* 0x000fe40003f44270 */
[----:B------:R-:W-:Y:S02]  /*107b0*/  IABS R78, R28 ;  /* 0x0000001c004e7213 */ /* 0x000fe40000000000 */
[----:B------:R-:W-:Y:S02]  /*107c0*/  FSEL R202, R202, -INF , !P3 ;  /* 0xff800000caca7808 */ /* 0x000fe40005800000 */
[----:B------:R-:W-:Y:S02]  /*107d0*/  FSEL R90, R211, -INF , !P6 ;  /* 0xff800000d35a7808 */ /* 0x000fe40007000000 */
[----:B------:R-:W-:-:S02]  /*107e0*/  ISETP.GE.AND P3, PT, R178, R221, PT ;  /* 0x000000ddb200720c */ /* 0x000fc40003f66270 */
[----:B------:R-:W-:Y:S02]  /*107f0*/  FSEL R47, R47, -INF , !P2 ;  /* 0xff8000002f2f7808 */ /* 0x000fe40005000000 */
[----:B------:R-:W-:Y:S02]  /*10800*/  ISETP.GE.AND P6, PT, R200, R220, PT ;  /* 0x000000dcc800720c */ /* 0x000fe40003fc6270 */
[----:B------:R-:W-:Y:S02]  /*10810*/  ISETP.GE.AND P4, PT, R178, R218, PT ;  /* 0x000000dab200720c */ /* 0x000fe40003f86270 */
[----:B------:R-:W-:Y:S02]  /*10820*/  I2FP.F32.S32 R78, R78 ;  /* 0x0000004e004e7245 */ /* 0x000fe40000201400 */
[----:B------:R-:W-:Y:S02]  /*10830*/  FSEL R192, R210, -INF , !P5 ;  /* 0xff800000d2c07808 */ /* 0x000fe40006800000 */
[----:B------:R-:W-:Y:S01]  /*10840*/  ISETP.GE.AND P5, PT, R200, R219, PT ;  /* 0x000000dbc800720c */ /* 0x000fe20003fa6270 */
[----:B-1----:R-:W-:Y:S01]  /*10850*/  FFMA.FTZ R75, R78, -UR6, R75 ;  /* 0x800000064e4b7c23 */ /* 0x002fe2000801004b */
[----:B------:R-:W-:-:S02]  /*10860*/  FSEL R43, R177, -INF , !P3 ;  /* 0xff800000b12b7808 */ /* 0x000fc40005800000 */
[----:B------:R-:W-:Y:S02]  /*10870*/  FSEL R29, R203, -INF , !P6 ;  /* 0xff800000cb1d7808 */ /* 0x000fe40007000000 */
[----:B------:R-:W-:Y:S02]  /*10880*/  FSEL R177, R47, -INF , !P4 ;  /* 0xff8000002fb17808 */ /* 0x000fe40006000000 */
[----:B------:R-:W-:Y:S01]  /*10890*/  ISETP.GE.AND P6, PT, R178, R220, PT ;  /* 0x000000dcb200720c */ /* 0x000fe20003fc6270 */
[----:B------:R-:W1:Y:S01]  /*108a0*/  MUFU.TANH R47, R26 ;  /* 0x0000001a002f7308 */ /* 0x000e620000002400 */
[----:B------:R-:W-:Y:S02]  /*108b0*/  ISETP.GT.AND P4, PT, R81, R164, PT ;  /* 0x000000a45100720c */ /* 0x000fe40003f84270 */
[----:B------:R-:W-:Y:S02]  /*108c0*/  FSEL R185, R204, -INF , !P5 ;  /* 0xff800000ccb97808 */ /* 0x000fe40006800000 */
[----:B------:R-:W-:-:S02]  /*108d0*/  ISETP.GE.AND P5, PT, R178, R219, PT ;  /* 0x000000dbb200720c */ /* 0x000fc40003fa6270 */
[----:B------:R-:W-:Y:S02]  /*108e0*/  FSEL R28, R184, -INF , !P6 ;  /* 0xff800000b81c7808 */ /* 0x000fe40007000000 */
[C---:B------:R-:W-:Y:S02]  /*108f0*/  ISETP.GE.AND P6, PT, R164.reuse, R220, PT ;  /* 0x000000dca400720c */ /* 0x040fe40003fc6270 */
[----:B------:R-:W-:Y:S02]  /*10900*/  FSEL R75, R75, -INF , !P4 ;  /* 0xff8000004b4b7808 */ /* 0x000fe40006000000 */
[C---:B------:R-:W-:Y:S02]  /*10910*/  ISETP.GE.AND P2, PT, R164.reuse, R218, PT ;  /* 0x000000daa400720c */ /* 0x040fe40003f46270 */
[----:B------:R-:W-:Y:S02]  /*10920*/  FSEL R184, R201, -INF , !P5 ;  /* 0xff800000c9b87808 */ /* 0x000fe40006800000 */
[----:B------:R-:W-:-:S02]  /*10930*/  ISETP.GE.AND P3, PT, R164, R221, PT ;  /* 0x000000dda400720c */ /* 0x000fc40003f66270 */
[----:B------:R-:W-:Y:S02]  /*10940*/  ISETP.GE.AND P5, PT, R164, R219, PT ;  /* 0x000000dba400720c */ /* 0x000fe40003fa6270 */
[----:B------:R-:W-:Y:S02]  /*10950*/  IABS R98, R98 ;  /* 0x0000006200627213 */ /* 0x000fe40000000000 */
[----:B------:R-:W-:Y:S02]  /*10960*/  FSEL R164, R172, -INF , !P6 ;  /* 0xff800000aca47808 */ /* 0x000fe40007000000 */
[----:B------:R-:W-:Y:S02]  /*10970*/  FSEL R172, R75, -INF , !P2 ;  /* 0xff8000004bac7808 */ /* 0x000fe40005000000 */
[----:B------:R-:W2:Y:S01]  /*10980*/  MUFU.TANH R75, R27 ;  /* 0x0000001b004b7308 */ /* 0x000ea20000002400 */
[----:B------:R-:W-:Y:S02]  /*10990*/  I2FP.F32.S32 R98, R98 ;  /* 0x0000006200627245 */ /* 0x000fe40000201400 */
[----:B------:R-:W-:-:S02]  /*109a0*/  ISETP.GT.AND P2, PT, R81, R128, PT ;  /* 0x000000805100720c */ /* 0x000fc40003f44270 */
[----:B------:R-:W-:Y:S01]  /*109b0*/  IABS R89, R89 ;  /* 0x0000005900597213 */ /* 0x000fe20000000000 */
[----:B-1----:R-:W-:Y:S01]  /*109c0*/  FFMA.FTZ R47, R98, -UR6, R47 ;  /* 0x80000006622f7c23 */ /* 0x002fe2000801002f */
[----:B------:R-:W-:Y:S02]  /*109d0*/  FSEL R26, R130, -INF , !P3 ;  /* 0xff800000821a7808 */ /* 0x000fe40005800000 */
[----:B------:R-:W-:Y:S02]  /*109e0*/  ISETP.GE.AND P4, PT, R128, R218, PT ;  /* 0x000000da8000720c */ /* 0x000fe40003f86270 */
[----:B------:R-:W-:Y:S02]  /*109f0*/  FSEL R130, R47, -INF , !P2 ;  /* 0xff8000002f827808 */ /* 0x000fe40005000000 */
[----:B------:R-:W-:Y:S02]  /*10a00*/  I2FP.F32.S32 R47, R89 ;  /* 0x00000059002f7245 */ /* 0x000fe40000201400 */
[----:B------:R-:W-:-:S02]  /*10a10*/  FSEL R130, R130, -INF , !P4 ;  /* 0xff80000082827808 */ /* 0x000fc40006000000 */
[----:B------:R-:W-:Y:S01]  /*10a20*/  IABS R84, R84 ;  /* 0x0000005400547213 */ /* 0x000fe20000000000 */
[----:B--2---:R-:W-:Y:S01]  /*10a30*/  FFMA.FTZ R47, R47, -UR6, R75 ;  /* 0x800000062f2f7c23 */ /* 0x004fe2000801004b */
[----:B------:R-:W-:Y:S02]  /*10a40*/  ISETP.GT.AND P4, PT, R81, R109, PT ;  /* 0x0000006d5100720c */ /* 0x000fe40003f84270 */
[----:B------:R-:W-:Y:S02]  /*10a50*/  I2FP.F32.S32 R84, R84 ;  /* 0x0000005400547245 */ /* 0x000fe40000201400 */
[----:B------:R-:W-:Y:S02]  /*10a60*/  ISETP.GE.AND P2, PT, R109, R218, PT ;  /* 0x000000da6d00720c */ /* 0x000fe40003f46270 */
[----:B------:R-:W-:Y:S01]  /*10a70*/  FSEL R47, R47, -INF , !P4 ;  /* 0xff8000002f2f7808 */ /* 0x000fe20006000000 */
[----:B------:R-:W-:Y:S01]  /*10a80*/  FFMA.FTZ R22, R84, -UR6, R22 ;  /* 0x8000000654167c23 */ /* 0x000fe20008010016 */
[----:B------:R-:W-:-:S02]  /*10a90*/  FSEL R182, R182, -INF , !P5 ;  /* 0xff800000b6b67808 */ /* 0x000fc40006800000 */
[C---:B------:R-:W-:Y:S02]  /*10aa0*/  ISETP.GE.AND P3, PT, R128.reuse, R221, PT ;  /* 0x000000dd8000720c */ /* 0x040fe40003f66270 */
[C---:B------:R-:W-:Y:S02]  /*10ab0*/  ISETP.GE.AND P6, PT, R128.reuse, R220, PT ;  /* 0x000000dc8000720c */ /* 0x040fe40003fc6270 */
[----:B------:R-:W-:Y:S02]  /*10ac0*/  ISETP.GE.AND P5, PT, R128, R219, PT ;  /* 0x000000db8000720c */ /* 0x000fe40003fa6270 */
[----:B------:R-:W-:Y:S02]  /*10ad0*/  FSEL R128, R47, -INF , !P2 ;  /* 0xff8000002f807808 */ /* 0x000fe40005000000 */
[----:B------:R-:W-:Y:S02]  /*10ae0*/  IABS R80, R80 ;  /* 0x0000005000507213 */ /* 0x000fe40000000000 */
[----:B------:R-:W-:-:S02]  /*10af0*/  ISETP.GT.AND P2, PT, R81, R99, PT ;  /* 0x000000635100720c */ /* 0x000fc40003f44270 */
[----:B------:R-:W-:Y:S02]  /*10b00*/  I2FP.F32.S32 R80, R80 ;  /* 0x0000005000507245 */ /* 0x000fe40000201400 */
[----:B------:R-:W-:Y:S02]  /*10b10*/  ISETP.GE.AND P4, PT, R99, R218, PT ;  /* 0x000000da6300720c */ /* 0x000fe40003f86270 */
[----:B------:R-:W-:Y:S01]  /*10b20*/  FSEL R22, R22, -INF , !P2 ;  /* 0xff80000016167808 */ /* 0x000fe20005000000 */
[----:B------:R-:W-:Y:S01]  /*10b30*/  FFMA.FTZ R23, R80, -UR6, R23 ;  /* 0x8000000650177c23 */ /* 0x000fe20008010017 */
[----:B------:R-:W-:Y:S02]  /*10b40*/  FSEL R27, R125, -INF , !P3 ;  /* 0xff8000007d1b7808 */ /* 0x000fe40005800000 */
[----:B------:R-:W-:Y:S02]  /*10b50*/  FSEL R125, R22, -INF , !P4 ;  /* 0xff800000167d7808 */ /* 0x000fe40006000000 */
[----:B------:R-:W-:Y:S01]  /*10b60*/  ISETP.GT.AND P4, PT, R81, R92, PT ;  /* 0x0000005c5100720c */ /* 0x000fe20003f84270 */
[----:B------:R-:W1:Y:S01]  /*10b70*/  MUFU.TANH R22, R10 ;  /* 0x0000000a00167308 */ /* 0x000e620000002400 */
[----:B------:R-:W-:-:S02]  /*10b80*/  ISETP.GE.AND P2, PT, R92, R218, PT ;  /* 0x000000da5c00720c */ /* 0x000fc40003f46270 */
[----:B------:R-:W-:Y:S02]  /*10b90*/  FSEL R23, R23, -INF , !P4 ;  /* 0xff80000017177808 */ /* 0x000fe40006000000 */
[----:B------:R-:W-:Y:S02]  /*10ba0*/  FSEL R183, R183, -INF , !P6 ;  /* 0xff800000b7b77808 */ /* 0x000fe40007000000 */
[----:B------:R-:W-:Y:S02]  /*10bb0*/  ISETP.GE.AND P6, PT, R109, R220, PT ;  /* 0x000000dc6d00720c */ /* 0x000fe40003fc6270 */
[----:B------:R-:W-:Y:S02]  /*10bc0*/  IABS R68, R68 ;  /* 0x0000004400447213 */ /* 0x000fe40000000000 */
[----:B------:R-:W-:Y:S02]  /*10bd0*/  FSEL R123, R23, -INF , !P2 ;  /* 0xff800000177b7808 */ /* 0x000fe40005000000 */
[----:B------:R-:W2:Y:S01]  /*10be0*/  MUFU.TANH R23, R11 ;  /* 0x0000000b00177308 */ /* 0x000ea20000002400 */
[----:B------:R-:W-:-:S02]  /*10bf0*/  FSEL R169, R169, -INF , !P5 ;  /* 0xff800000a9a97808 */ /* 0x000fc40006800000 */
[----:B------:R-:W-:Y:S02]  /*10c00*/  FSEL R188, R188, -INF , !P6 ;  /* 0xff800000bcbc7808 */ /* 0x000fe40007000000 */
[----:B------:R-:W-:Y:S02]  /*10c10*/  I2FP.F32.S32 R68, R68 ;  /* 0x0000004400447245 */ /* 0x000fe40000201400 */
[----:B------:R-:W-:Y:S02]  /*10c20*/  ISETP.GE.AND P5, PT, R109, R219, PT ;  /* 0x000000db6d00720c */ /* 0x000fe40003fa6270 */
[----:B------:R-:W-:Y:S01]  /*10c30*/  ISETP.GE.AND P6, PT, R99, R220, PT ;  /* 0x000000dc6300720c */ /* 0x000fe20003fc6270 */
[----:B-1----:R-:W-:Y:S01]  /*10c40*/  FFMA.FTZ R22, R68, -UR6, R22 ;  /* 0x8000000644167c23 */ /* 0x002fe20008010016 */
[----:B------:R-:W-:Y:S02]  /*10c50*/  FSEL R167, R167, -INF , !P5 ;  /* 0xff800000a7a77808 */ /* 0x000fe40006800000 */
[----:B------:R-:W-:-:S02]  /*10c60*/  FSEL R171, R171, -INF , !P6 ;  /* 0xff800000abab7808 */ /* 0x000fc40007000000 */
[----:B------:R-:W-:Y:S02]  /*10c70*/  IABS R64, R64 ;  /* 0x0000004000407213 */ /* 0x000fe40000000000 */
[----:B------:R-:W-:Y:S02]  /*10c80*/  ISETP.GE.AND P5, PT, R99, R219, PT ;  /* 0x000000db6300720c */ /* 0x000fe40003fa6270 */
[----:B------:R-:W-:Y:S02]  /*10c90*/  ISETP.GE.AND P6, PT, R92, R220, PT ;  /* 0x000000dc5c00720c */ /* 0x000fe40003fc6270 */
[----:B------:R-:W-:Y:S02]  /*10ca0*/  ISETP.GT.AND P2, PT, R81, R86, PT ;  /* 0x000000565100720c */ /* 0x000fe40003f44270 */
[----:B------:R-:W-:Y:S02]  /*10cb0*/  ISETP.GE.AND P3, PT, R109, R221, PT ;  /* 0x000000dd6d00720c */ /* 0x000fe40003f66270 */
[----:B------:R-:W-:Y:S01]  /*10cc0*/  I2FP.F32.S32 R47, R64 ;  /* 0x00000040002f7245 */ /* 0x000fe20000201400 */
[----:B------:R-:W-:Y:S01]  /*10cd0*/  VIADD R64, R38, 0xffffff58 ;  /* 0xffffff5826407836 */ /* 0x000fe20000000000 */
[----:B------:R-:W-:-:S02]  /*10ce0*/  FSEL R166, R166, -INF , !P5 ;  /* 0xff800000a6a67808 */ /* 0x000fc40006800000 */
[----:B------:R-:W-:Y:S01]  /*10cf0*/  FSEL R120, R120, -INF , !P6 ;  /* 0xff80000078787808 */ /* 0x000fe20007000000 */
[----:B--2---:R-:W-:Y:S01]  /*10d00*/  FFMA.FTZ R47, R47, -UR6, R23 ;  /* 0x800000062f2f7c23 */ /* 0x004fe20008010017 */
[----:B------:R-:W-:Y:S02]  /*10d10*/  ISETP.GE.AND P4, PT, R86, R218, PT ;  /* 0x000000da5600720c */ /* 0x000fe40003f86270 */
[----:B------:R-:W-:Y:S02]  /*10d20*/  FSEL R22, R22, -INF , !P2 ;  /* 0xff80000016167808 */ /* 0x000fe40005000000 */
[----:B------:R-:W-:Y:S02]  /*10d30*/  ISETP.GE.AND P5, PT, R92, R219, PT ;  /* 0x000000db5c00720c */ /* 0x000fe40003fa6270 */
[----:B------:R-:W-:Y:S02]  /*10d40*/  ISETP.GE.AND P6, PT, R86, R220, PT ;  /* 0x000000dc5600720c */ /* 0x000fe40003fc6270 */
[----:B------:R-:W-:-:S02]  /*10d50*/  IABS R68, R196 ;  /* 0x000000c400447213 */ /* 0x000fc40000000000 */
[----:B------:R-:W-:Y:S02]  /*10d60*/  FSEL R101, R101, -INF , !P3 ;  /* 0xff80000065657808 */ /* 0x000fe40005800000 */
[----:B------:R-:W-:Y:S02]  /*10d70*/  ISETP.GE.AND P3, PT, R99, R221, PT ;  /* 0x000000dd6300720c */ /* 0x000fe40003f66270 */
[----:B------:R-:W-:Y:S01]  /*10d80*/  FSEL R113, R22, -INF , !P4 ;  /* 0xff80000016717808 */ /* 0x000fe20006000000 */
[----:B------:R-:W-:Y:S01]  /*10d90*/  VIADD R22, R38, 0xffffff18 ;  /* 0xffffff1826167836 */ /* 0x000fe20000000000 */
[----:B------:R-:W-:Y:S02]  /*10da0*/  FSEL R165, R165, -INF , !P5 ;  /* 0xff800000a5a57808 */ /* 0x000fe40006800000 */
[----:B------:R-:W-:Y:S02]  /*10db0*/  FSEL R103, R88, -INF , !P6 ;  /* 0xff80000058677808 */ /* 0x000fe40007000000 */
[----:B------:R-:W-:-:S02]  /*10dc0*/  ISETP.GE.AND P2, PT, R82, R219, PT ;  /* 0x000000db5200720c */ /* 0x000fc40003f46270 */
[----:B------:R-:W-:Y:S02]  /*10dd0*/  ISETP.GT.AND P4, PT, R81, R82, PT ;  /* 0x000000525100720c */ /* 0x000fe40003f84270 */
[----:B------:R-:W-:Y:S02]  /*10de0*/  I2FP.F32.S32 R68, R68 ;  /* 0x0000004400447245 */ /* 0x000fe40000201400 */
[----:B------:R-:W-:Y:S02]  /*10df0*/  ISETP.GE.AND P5, PT, R86, R219, PT ;  /* 0x000000db5600720c */ /* 0x000fe40003fa6270 */
[----:B------:R-:W-:Y:S01]  /*10e00*/  ISETP.GE.AND P6, PT, R82, R220, PT ;  /* 0x000000dc5200720c */ /* 0x000fe20003fc6270 */
[----:B------:R-:W-:Y:S01]  /*10e10*/  FFMA.FTZ R42, R68, -UR6, R42 ;  /* 0x80000006442a7c23 */ /* 0x000fe2000801002a */
[----:B------:R-:W-:Y:S02]  /*10e20*/  FSEL R100, R100, -INF , !P3 ;  /* 0xff80000064647808 */ /* 0x000fe40005800000 */
[----:B------:R-:W-:-:S02]  /*10e30*/  ISETP.GE.AND P3, PT, R92, R221, PT ;  /* 0x000000dd5c00720c */ /* 0x000fc40003f66270 */
[----:B------:R-:W-:Y:S02]  /*10e40*/  FSEL R117, R117, -INF , !P2 ;  /* 0xff80000075757808 */ /* 0x000fe40005000000 */
[----:B------:R-:W-:Y:S02]  /*10e50*/  FSEL R47, R47, -INF , !P4 ;  /* 0xff8000002f2f7808 */ /* 0x000fe40006000000 */
[----:B------:R-:W-:Y:S02]  /*10e60*/  IABS R199, R199 ;  /* 0x000000c700c77213 */ /* 0x000fe40000000000 */
[----:B------:R-:W-:Y:S02]  /*10e70*/  FSEL R121, R121, -INF , !P5 ;  /* 0xff80000079797808 */ /* 0x000fe40006800000 */
[----:B------:R-:W-:Y:S02]  /*10e80*/  FSEL R102, R85, -INF , !P6 ;  /* 0xff80000055667808 */ /* 0x000fe40007000000 */
[----:B------:R-:W-:-:S02]  /*10e90*/  ISETP.GE.AND P2, PT, R22, R218, PT ;  /* 0x000000da1600720c */ /* 0x000fc40003f46270 */
[C---:B------:R-:W-:Y:S01]  /*10ea0*/  ISETP.GT.AND P4, PT, R81.reuse, R22, PT ;  /* 0x000000165100720c */ /* 0x040fe20003f84270 */
[----:B------:R-:W-:Y:S01]  /*10eb0*/  VIADD R22, R38, 0xffffff19 ;  /* 0xffffff1926167836 */ /* 0x000fe20000000000 */
[----:B------:R-:W-:Y:S01]  /*10ec0*/  ISETP.GE.AND P5, PT, R82, R218, PT ;  /* 0x000000da5200720c */ /* 0x000fe20003fa6270 */
[----:B------:R-:W-:Y:S01]  /*10ed0*/  VIADD R38, R38, 0xffffff78 ;  /* 0xffffff7826267836 */ /* 0x000fe20000000000 */
[----:B------:R-:W-:Y:S01]  /*10ee0*/  BAR.SYNC.DEFER_BLOCKING 0x0 ;  /* 0x0000000000007b1d */ /* 0x000fe20000010000 */
[----:B------:R-:W-:Y:S02]  /*10ef0*/  ISETP.GT.AND P6, PT, R81, R64, PT ;  /* 0x000000405100720c */ /* 0x000fe40003fc4270 */
[----:B------:R-:W-:Y:S02]  /*10f00*/  FSEL R10, R93, -INF , !P3 ;  /* 0xff8000005d0a7808 */ /* 0x000fe40005800000 */
[----:B------:R-:W-:Y:S02]  /*10f10*/  IABS R17, R17 ;  /* 0x0000001100117213 */ /* 0x000fe40000000000 */
[----:B------:R-:W-:-:S02]  /*10f20*/  ISETP.GE.AND P3, PT, R86, R221, PT ;  /* 0x000000dd5600720c */ /* 0x000fc40003f66270 */
[----:B------:R-:W-:Y:S02]  /*10f30*/  I2FP.F32.S32 R199, R199 ;  /* 0x000000c700c77245 */ /* 0x000fe40000201400 */
[----:B------:R-:W-:Y:S02]  /*10f40*/  IABS R198, R198 ;  /* 0x000000c600c67213 */ /* 0x000fe40000000000 */
[----:B------:R-:W-:Y:S01]  /*10f50*/  IABS R197, R197 ;  /* 0x000000c500c57213 */ /* 0x000fe20000000000 */
[----:B------:R-:W-:Y:S01]  /*10f60*/  FFMA.FTZ R106, R199, -UR6, R106 ;  /* 0x80000006c76a7c23 */ /* 0x000fe2000801006a */
[----:B------:R-:W-:Y:S02]  /*10f70*/  FSEL R111, R47, -INF , !P5 ;  /* 0xff8000002f6f7808 */ /* 0x000fe40006800000 */
[----:B------:R-:W-:Y:S02]  /*10f80*/  FSEL R42, R42, -INF , !P6 ;  /* 0xff8000002a2a7808 */ /* 0x000fe40007000000 */
[----:B------:R-:W-:-:S02]  /*10f90*/  ISETP.GE.AND P5, PT, R22, R218, PT ;  /* 0x000000da1600720c */ /* 0x000fc40003fa6270 */
[----:B------:R-:W-:Y:S01]  /*10fa0*/  ISETP.GT.AND P6, PT, R81, R22, PT ;  /* 0x000000165100720c */ /* 0x000fe20003fc4270 */
[----:B------:R-:W-:Y:S01]  /*10fb0*/  IMAD.MOV.U32 R22, RZ, RZ, R17 ;  /* 0x000000ffff167224 */ /* 0x000fe200078e0011 */
[----:B------:R-:W-:Y:S02]  /*10fc0*/  FSEL R11, R87, -INF , !P3 ;  /* 0xff800000570b7808 */ /* 0x000fe40005800000 */
[----:B------:R-:W-:Y:S02]  /*10fd0*/  ISETP.GE.AND P3, PT, R82, R221, PT ;  /* 0x000000dd5200720c */ /* 0x000fe40003f66270 */
[----:B------:R-:W-:Y:S02]  /*10fe0*/  I2FP.F32.S32 R198, R198 ;  /* 0x000000c600c67245 */ /* 0x000fe40000201400 */
[----:B------:R-:W-:Y:S02]  /*10ff0*/  I2FP.F32.S32 R197, R197 ;  /* 0x000000c500c57245 */ /* 0x000fe40000201400 */
[----:B------:R-:W-:Y:S01]  /*11000*/  FSEL R23, R83, -INF , !P3 ;  /* 0xff80000053177808 */ /* 0x000fe20005800000 */
[----:B------:R-:W-:Y:S01]  /*11010*/  FFMA.FTZ R107, R198, -UR6, R107 ;  /* 0x80000006c66b7c23 */ /* 0x000fe2000801006b */
[----:B------:R-:W-:Y:S01]  /*11020*/  I2FP.F32.S32 R22, R22 ;  /* 0x0000001600167245 */ /* 0x000fe20000201400 */
[----:B------:R-:W-:Y:S01]  /*11030*/  FFMA.FTZ R6, R197, -UR6, R6 ;  /* 0x80000006c5067c23 */ /* 0x000fe20008010006 */
[----:B------:R-:W-:-:S02]  /*11040*/  ISETP.GE.AND P3, PT, R64, R218, PT ;  /* 0x000000da4000720c */ /* 0x000fc40003f66270 */
[----:B------:R-:W-:Y:S01]  /*11050*/  FSEL R106, R106, -INF , !P4 ;  /* 0xff8000006a6a7808 */ /* 0x000fe20006000000 */
[----:B------:R-:W-:Y:S01]  /*11060*/  FFMA.FTZ R7, R22, -UR6, R7 ;  /* 0x8000000616077c23 */ /* 0x000fe20008010007 */
[----:B------:R-:W-:Y:S02]  /*11070*/  ISETP.GT.AND P4, PT, R81, R38, PT ;  /* 0x000000265100720c */ /* 0x000fe40003f84270 */
[----:B------:R-:W-:Y:S02]  /*11080*/  FSEL R178, R42, -INF , !P3 ;  /* 0xff8000002ab27808 */ /* 0x000fe40005800000 */
[----:B------:R-:W-:Y:S02]  /*11090*/  ISETP.GE.AND P3, PT, R38, R218, PT ;  /* 0x000000da2600720c */ /* 0x000fe40003f66270 */
[----:B------:R-:W-:Y:S02]  /*110a0*/  FSEL R17, R106, -INF , !P2 ;  /* 0xff8000006a117808 */ /* 0x000fe40005000000 */
[----:B------:R-:W-:-:S02]  /*110b0*/  FSEL R22, R107, -INF , !P6 ;  /* 0xff8000006b167808 */ /* 0x000fc40007000000 */
[----:B------:R-:W-:Y:S02]  /*110c0*/  FSEL R6, R6, -INF , !P4 ;  /* 0xff80000006067808 */ /* 0x000fe40006000000 */
        /* <DEDUP_REMOVED lines=21> */
[----:B------:R-:W-:Y:S02]  /*11220*/  BSSY.RECONVERGENT B0, `(.L_x_1331) ;  /* 0x000003b000007945 */ /* 0x000fe40003800200 */
[----:B------:R-:W-:-:S04]  /*11230*/  @!P0 IMAD.WIDE.U32 R66, R64, UR14, RZ ;  /* 0x0000000e40428c25 */ /* 0x000fc8000f8e00ff */
[----:B------:R-:W-:-:S04]  /*11240*/  @!P0 IMAD.WIDE.U32 R78, R61, UR14, RZ ;  /* 0x0000000e3d4e8c25 */ /* 0x000fc8000f8e00ff */
[----:B------:R-:W-:Y:S01]  /*11250*/  @!P0 IMAD R64, R64, UR15, R67 ;  /* 0x0000000f40408c24 */ /* 0x000fe2000f8e0243 */
[----:B------:R-:W-:Y:S01]  /*11260*/  @!P0 SHF.L.U32 R7, R78, 0x7, RZ ;  /* 0x000000074e078819 */ /* 0x000fe200000006ff */
[----:B------:R-:W-:Y:S02]  /*11270*/  IMAD.U32 R67, RZ, RZ, UR22 ;  /* 0x00000016ff437e24 */ /* 0x000fe4000f8e00ff */
[----:B------:R-:W-:Y:S01]  /*11280*/  @!P0 IMAD R61, R61, UR15, R79 ;  /* 0x0000000f3d3d8c24 */ /* 0x000fe2000f8e024f */
[C---:B------:R-:W-:Y:S01]  /*11290*/  @!P0 SHF.L.U64.HI R64, R66.reuse, 0x7, R64 ;  /* 0x0000000742408819 */ /* 0x040fe20000010240 */
[----:B------:R-:W-:Y:S02]  /*112a0*/  @!P0 VIADD R67, R67, 0xfffffffd ;  /* 0xfffffffd43438836 */ /* 0x000fe40000000000 */
[----:B------:R-:W-:Y:S01]  /*112b0*/  @!P0 IMAD.SHL.U32 R38, R66, 0x80, RZ ;  /* 0x0000008042268824 */ /* 0x000fe200078e00ff */
[----:B------:R-:W-:Y:S01]  /*112c0*/  @!P0 SHF.L.U64.HI R61, R78, 0x7, R61 ;  /* 0x000000074e3d8819 */ /* 0x000fe2000001023d */
[----:B------:R-:W-:-:S02]  /*112d0*/  IMAD.U32 R66, RZ, RZ, UR14 ;  /* 0x0000000eff427e24 */ /* 0x000fc4000f8e00ff */
[----:B------:R-:W-:Y:S01]  /*112e0*/  @!P0 IMAD.WIDE.U32 R78, R67, UR14, RZ ;  /* 0x0000000e434e8c25 */ /* 0x000fe2000f8e00ff */
[----:B------:R-:W-:Y:S02]  /*112f0*/  @!P0 LEA R65, P3, R65, R38, 0x5 ;  /* 0x0000002641418211 */ /* 0x000fe400078628ff */
[----:B------:R-:W-:Y:S01]  /*11300*/  @!P0 LEA R66, P2, R66, R7, 0x6 ;  /* 0x0000000742428211 */ /* 0x000fe200078430ff */
[----:B------:R-:W-:Y:S01]  /*11310*/  IMAD.U32 R38, RZ, RZ, UR14 ;  /* 0x0000000eff267e24 */ /* 0x000fe2000f8e00ff */
[----:B------:R-:W-:Y:S01]  /*11320*/  MOV R7, UR15 ;  /* 0x0000000f00077c02 */ /* 0x000fe20008000f00 */
[----:B------:R-:W-:Y:S01]  /*11330*/  @!P0 IMAD R67, R67, UR15, R79 ;  /* 0x0000000f43438c24 */ /* 0x000fe2000f8e024f */
[-C--:B------:R-:W-:Y:S02]  /*11340*/  @!P0 LEA R80, P4, R78, R215.reuse, 0x8 ;  /* 0x000000d74e508211 */ /* 0x080fe400078840ff */
[----:B------:R-:W-:Y:S02]  /*11350*/  @!P0 LEA.HI.X R42, R47, R64, R42, 0x5, P3 ;  /* 0x000000402f2a8211 */ /* 0x000fe400018f2c2a */
[----:B------:R-:W-:-:S02]  /*11360*/  @!P0 LEA R82, P3, R65, R215, 0x1 ;  /* 0x000000d741528211 */ /* 0x000fc400078608ff */
[----:B------:R-:W-:Y:S02]  /*11370*/  @!P0 LEA.HI.X R7, R38, R61, R7, 0x6, P2 ;  /* 0x0000003d26078211 */ /* 0x000fe400010f3407 */
        /* <DEDUP_REMOVED lines=37> */
.L_x_1332:
[----:B------:R-:W-:Y:S05]  /*115d0*/  BSYNC.RECONVERGENT B0 ;  /* 0x0000000000007941 */ /* 0x000fea0003800200 */
.L_x_1331:
[----:B------:R-:W0:Y:S02]  /*115e0*/  LDGDEPBAR ;  /* 0x00000000000079af */ /* 0x000e240000000000 */
.L_x_1330:
[----:B------:R-:W-:Y:S01]  /*115f0*/  FMNMX3.FTZ R38, R36, R104, R114, !PT ;  /* 0x0000006824267276 */ /* 0x000fe20007810072 */
[----:B------:R-:W-:Y:S01]  /*11600*/  UISETP.GT.U32.AND UP0, UPT, UR11, UR19, UPT ;  /* 0x000000130b00728c */ /* 0x000fe2000bf04070 */
[----:B------:R-:W-:Y:S02]  /*11610*/  FMNMX3.FTZ R92, R3, R50, R55, !PT ;  /* 0x00000032035c7276 */ /* 0x000fe40007810037 */
[----:B------:R-:W-:Y:S02]  /*11620*/  FMNMX3.FTZ R38, R38, R96, R108, !PT ;  /* 0x0000006026267276 */ /* 0x000fe4000781006c */
[----:B------:R-:W-:Y:S02]  /*11630*/  FMNMX3.FTZ R92, R92, R54, R53, !PT ;  /* 0x000000365c5c7276 */ /* 0x000fe40007810035 */
[----:B------:R-:W-:Y:S02]  /*11640*/  FMNMX3.FTZ R38, R38, R97, R60, !PT ;  /* 0x0000006126267276 */ /* 0x000fe4000781003c */
[----:B------:R-:W-:-:S02]  /*11650*/  FMNMX3.FTZ R92, R92, R52, R51, !PT ;  /* 0x000000345c5c7276 */ /* 0x000fc40007810033 */
[----:B------:R-:W-:Y:S01]  /*11660*/  FMNMX3.FTZ R38, R38, R57, R56, !PT ;  /* 0x0000003926267276 */ /* 0x000fe20007810038 */
[----:B------:R-:W-:Y:S01]  /*11670*/  @UP0 UIADD3 UR22, UPT, UPT, UR22, -0x3, URZ ;  /* 0xfffffffd16160890 */ /* 0x000fe2000fffe0ff */
        /* <DEDUP_REMOVED lines=24> */
[----:B------:R-:W-:-:S03]  /*11800*/  FMNMX3.FTZ R92, R92, R32, R94, !PT ;  /* 0x000000205c5c7276 */ /* 0x000fc6000781005e */
[----:B------:R-:W3:Y:S02]  /*11810*/  SHFL.BFLY PT, R7, R38, 0x2, 0x1f ;  /* 0x0c401f0026077f89 */ /* 0x000ee400000e0000 */
[----:B---3--:R-:W-:Y:S02]  /*11820*/  FMNMX.FTZ R7, R38, R7, !PT ;  /* 0x0000000726077209 */ /* 0x008fe40007810000 */
[----:B------:R-:W3:Y:S04]  /*11830*/  SHFL.BFLY PT, R38, R92, 0x2, 0x1f ;  /* 0x0c401f005c267f89 */ /* 0x000ee800000e0000 */
[----:B------:R-:W4:Y:S01]  /*11840*/  SHFL.BFLY PT, R93, R7, 0x1, 0x1f ;  /* 0x0c201f00075d7f89 */ /* 0x000f2200000e0000 */
[----:B---3--:R-:W-:Y:S02]  /*11850*/  FMNMX.FTZ R92, R92, R38, !PT ;  /* 0x000000265c5c7209 */ /* 0x008fe40007810000 */
[----:B----4-:R-:W-:-:S04]  /*11860*/  FMNMX.FTZ R93, R7, R93, !PT ;  /* 0x0000005d075d7209 */ /* 0x010fc80007810000 */
[C---:B------:R-:W-:Y:S01]  /*11870*/  FSETP.NEU.FTZ.AND P4, PT, R93.reuse, -INF , PT ;  /* 0xff8000005d00780b */ /* 0x040fe20003f9d000 */
[----:B------:R-:W-:-:S05]  /*11880*/  FMUL.FTZ R7, R93, UR7 ;  /* 0x000000075d077c20 */ /* 0x000fca0008410000 */
[----:B------:R-:W-:-:S05]  /*11890*/  FSEL R7, R7, RZ, P4 ;  /* 0x000000ff07077208 */ /* 0x000fca0002000000 */
        /* <DEDUP_REMOVED lines=26> */
[--C-:B--2---:R-:W-:Y:S01]  /*11a40*/  FFMA.FTZ R65, R100, UR7, -R7.reuse ;  /* 0x0000000764417c23 */ /* 0x104fe20008010807 */
        /* <DEDUP_REMOVED lines=27> */
[----:B-1----:R-:W-:Y:S01]  /*11c00*/  FMNMX.FTZ R92, R92, R4, !PT ;  /* 0x000000045c5c7209 */ /* 0x002fe20007810000 */
[----:B------:R-:W-:Y:S01]  /*11c10*/  MUFU.EX2 R87, R87 ;  /* 0x0000005700577308 */ /* 0x000fe20000000800 */
[----:B------:R-:W-:Y:S02]  /*11c20*/  FMNMX3.FTZ R7, R7, R190, R192, !PT ;  /* 0x000000be07077276 */ /* 0x000fe400078100c0 */
[----:B------:R-:W-:Y:S01]  /*11c30*/  FMNMX3.FTZ R6, R6, R194, R193, !PT ;  /* 0x000000c206067276 */ /* 0x000fe200078100c1 */
[----:B------:R-:W-:Y:S01]  /*11c40*/  FMUL.FTZ R98, R92, UR7 ;  /* 0x000000075c627c20 */ /* 0x000fe20008410000 */
        /* <DEDUP_REMOVED lines=14> */
[----:B------:R-:W-:-:S03]  /*11d30*/  FSETP.NEU.FTZ.AND P3, PT, R92, -INF , PT ;  /* 0xff8000005c00780b */ /* 0x000fc60003f7d000 */
[----:B------:R-:W1:Y:S01]  /*11d40*/  SHFL.BFLY PT, R4, R7, 0x2, 0x1f ;  /* 0x0c401f0007047f89 */ /* 0x000e6200000e0000 */
[----:B------:R-:W-:Y:S01]  /*11d50*/  FSEL R98, R98, RZ, P3 ;  /* 0x000000ff62627208 */ /* 0x000fe20001800000 */
[----:B------:R-:W-:Y:S04]  /*11d60*/  MUFU.EX2 R83, R83 ;  /* 0x0000005300537308 */ /* 0x000fe80000000800 */
        /* <DEDUP_REMOVED lines=20> */
[----:B------:R-:W-:Y:S01]  /*11eb0*/  FMNMX3.FTZ R4, R6, R113, R111, !PT ;  /* 0x0000007106047276 */ /* 0x000fe2000781006f */
[----:B------:R-:W-:Y:S01]  /*11ec0*/  FFMA.FTZ R53, R40, UR7, -R98 ;  /* 0x0000000728357c23 */ /* 0x000fe20008010862 */
[----:B------:R-:W-:Y:S01]  /*11ed0*/  MUFU.EX2 R59, R59 ;  /* 0x0000003b003b7308 */ /* 0x000fe20000000800 */
[----:B------:R-:W1:Y:S01]  /*11ee0*/  SHFL.BFLY PT, R10, R7, 0x1, 0x1f ;  /* 0x0c201f00070a7f89 */ /* 0x000e6200000e0000 */
[----:B------:R-:W-:Y:S01]  /*11ef0*/  FMNMX3.FTZ R4, R4, R109, R106, !PT ;  /* 0x0000006d04047276 */ /* 0x000fe2000781006a */
[--C-:B------:R-:W-:Y:S01]  /*11f00*/  FFMA.FTZ R40, R29, UR7, -R98.reuse ;  /* 0x000000071d287c23 */ /* 0x100fe20008010862 */
[--C-:B------:R-:W-:Y:S01]  /*11f10*/  FFMA.FTZ R54, R124, UR7, -R98.reuse ;  /* 0x000000077c367c23 */ /* 0x100fe20008010862 */
[--C-:B------:R-:W-:Y:S01]  /*11f20*/  FFMA.FTZ R114, R174, UR7, -R98.reuse ;  /* 0x00000007ae727c23 */ /* 0x100fe20008010862 */
[--C-:B------:R-:W-:Y:S01]  /*11f30*/  FFMA.FTZ R45, R45, UR7, -R98.reuse ;  /* 0x000000072d2d7c23 */ /* 0x100fe20008010862 */
[----:B------:R-:W2:Y:S01]  /*11f40*/  SHFL.BFLY PT, R6, R4, 0x2, 0x1f ;  /* 0x0c401f0004067f89 */ /* 0x000ea200000e0000 */
        /* <DEDUP_REMOVED lines=8> */
[----:B------:R-:W-:Y:S08]  /*11fd0*/  MUFU.EX2 R57, R57 ;  /* 0x0000003900397308 */ /* 0x000ff00000000800 */
[----:B------:R-:W-:Y:S01]  /*11fe0*/  MUFU.EX2 R56, R56 ;  /* 0x0000003800387308 */ /* 0x000fe20000000800 */
[----:B-1----:R-:W-:-:S04]  /*11ff0*/  FMNMX.FTZ R91, R7, R10, !PT ;  /* 0x0000000a075b7209 */ /* 0x002fc80007810000 */
[C---:B------:R-:W-:Y:S01]  /*12000*/  FSETP.NEU.FTZ.AND P2, PT, R91.reuse, -INF , PT ;  /* 0xff8000005b00780b */ /* 0x040fe20003f5d000 */
[C---:B------:R-:W-:Y:S01]  /*12010*/  FMUL.FTZ R116, R91.reuse, UR7 ;  /* 0x000000075b747c20 */ /* 0x040fe20008410000 */
[----:B--2---:R-:W-:Y:S01]  /*12020*/  FMNMX.FTZ R90, R4, R6, !PT ;  /* 0x00000006045a7209 */ /* 0x004fe20007810000 */
[----:B------:R-:W1:Y:S01]  /*12030*/  MUFU.EX2 R55, R55 ;  /* 0x0000003700377308 */ /* 0x000e620000000800 */
[----:B------:R-:W-:Y:S02]  /*12040*/  FSEL R101, R91, RZ, P2 ;  /* 0x000000ff5b657208 */ /* 0x000fe40001000000 */
[----:B------:R-:W-:Y:S01]  /*12050*/  FSEL R116, R116, RZ, P2 ;  /* 0x000000ff74747208 */ /* 0x000fe20001000000 */
[----:B------:R-:W2:Y:S02]  /*12060*/  SHFL.BFLY PT, R4, R90, 0x1, 0x1f ;  /* 0x0c201f005a047f89 */ /* 0x000ea400000e0000 */
[----:B------:R-:W-:Y:S01]  /*12070*/  FADD.FTZ R101, R2, -R101 ;  /* 0x8000006502657221 */ /* 0x000fe20000010000 */
[----:B------:R-:W-:Y:S01]  /*12080*/  IADD3 R2, PT, PT, R206, 0x4020, RZ ;  /* 0x00004020ce027810 */ /* 0x000fe20007ffe0ff */
[--C-:B------:R-:W-:Y:S01]  /*12090*/  FFMA.FTZ R96, R25, UR7, -R116.reuse ;  /* 0x0000000719607c23 */ /* 0x100fe20008010874 */
[----:B------:R-:W-:Y:S01]  /*120a0*/  @P1 IADD3 R2, PT, PT, R223, -0x20, RZ ;  /* 0xffffffe0df021810 */ /* 0x000fe20007ffe0ff */
[--C-:B------:R-:W-:Y:S01]  /*120b0*/  FFMA.FTZ R28, R105, UR7, -R116.reuse ;  /* 0x00000007691c7c23 */ /* 0x100fe20008010874 */
[----:B------:R-:W-:Y:S01]  /*120c0*/  FSEL R105, R92, RZ, P3 ;  /* 0x000000ff5c697208 */ /* 0x000fe20001800000 */
[--C-:B------:R-:W-:Y:S01]  /*120d0*/  FFMA.FTZ R38, R24, UR7, -R116.reuse ;  /* 0x0000000718267c23 */ /* 0x100fe20008010874 */
[--C-:B------:R-:W-:Y:S01]  /*120e0*/  FFMA.FTZ R35, R19, UR7, -R116.reuse ;  /* 0x0000000713237c23 */ /* 0x100fe20008010874 */
[--C-:B------:R-:W-:Y:S01]  /*120f0*/  FFMA.FTZ R33, R18, UR7, -R116.reuse ;  /* 0x0000000712217c23 */ /* 0x100fe20008010874 */
[----:B------:R-:W-:Y:S01]  /*12100*/  FMUL.FTZ R101, R101, UR7 ;  /* 0x0000000765657c20 */ /* 0x000fe20008410000 */
[----:B------:R-:W-:Y:S01]  /*12110*/  FADD.FTZ R105, R3, -R105 ;  /* 0x8000006903697221 */ /* 0x000fe20000010000 */
[----:B------:R-:W-:Y:S01]  /*12120*/  MUFU.EX2 R96, R96 ;  /* 0x0000006000607308 */ /* 0x000fe20000000800 */
[--C-:B------:R-:W-:Y:S01]  /*12130*/  FFMA.FTZ R31, R15, UR7, -R116.reuse ;  /* 0x000000070f1f7c23 */ /* 0x100fe20008010874 */
[--C-:B------:R-:W-:Y:S01]  /*12140*/  FFMA.FTZ R30, R14, UR7, -R116.reuse ;  /* 0x000000070e1e7c23 */ /* 0x100fe20008010874 */
[----:B------:R-:W-:Y:S01]  /*12150*/  FMUL.FTZ R105, R105, UR7 ;  /* 0x0000000769697c20 */ /* 0x000fe20008410000 */
[--C-:B------:R-:W-:Y:S01]  /*12160*/  FFMA.FTZ R29, R112, UR7, -R116.reuse ;  /* 0x00000007701d7c23 */ /* 0x100fe20008010874 */
[--C-:B------:R-:W-:Y:S01]  /*12170*/  FFMA.FTZ R118, R118, UR7, -R116.reuse ;  /* 0x0000000776767c23 */ /* 0x100fe20008010874 */
[--C-:B------:R-:W-:Y:S01]  /*12180*/  FFMA.FTZ R119, R119, UR7, -R116.reuse ;  /* 0x0000000777777c23 */ /* 0x100fe20008010874 */
[--C-:B------:R-:W-:Y:S01]  /*12190*/  FFMA.FTZ R122, R122, UR7, -R116.reuse ;  /* 0x000000077a7a7c23 */ /* 0x100fe20008010874 */
[----:B------:R-:W3:Y:S01]  /*121a0*/  MUFU.EX2 R38, R38 ;  /* 0x0000002600267308 */ /* 0x000ee20000000800 */
[--C-:B------:R-:W-:Y:S01]  /*121b0*/  FFMA.FTZ R124, R21, UR7, -R116.reuse ;  /* 0x00000007157c7c23 */ /* 0x100fe20008010874 */
[----:B-1----:R-:W-:Y:S01]  /*121c0*/  F2FP.F16.F32.PACK_AB R21, R55, R56 ;  /* 0x000000383715723e */ /* 0x002fe200000000ff */
        /* <DEDUP_REMOVED lines=9> */
[----:B------:R-:W-:Y:S01]  /*12260*/  FSEL R4, R90, RZ, P0 ;  /* 0x000000ff5a047208 */ /* 0x000fe20000000000 */
[--C-:B------:R-:W-:Y:S01]  /*12270*/  FFMA.FTZ R189, R189, UR7, -R116.reuse ;  /* 0x00000007bdbd7c23 */ /* 0x100fe20008010874 */
[----:B------:R-:W-:Y:S01]  /*12280*/  FSEL R107, R107, RZ, P0 ;  /* 0x000000ff6b6b7208 */ /* 0x000fe20000000000 */
[--C-:B------:R-:W-:Y:S01]  /*12290*/  FFMA.FTZ R190, R190, UR7, -R116.reuse ;  /* 0x00000007bebe7c23 */ /* 0x100fe20008010874 */
[----:B------:R-:W-:Y:S01]  /*122a0*/  FFMA.FTZ R192, R192, UR7, -R116 ;  /* 0x00000007c0c07c23 */ /* 0x000fe20008010874 */
[----:B------:R-:W-:Y:S01]  /*122b0*/  FADD.FTZ R0, R0, -R4 ;  /* 0x8000000400007221 */ /* 0x000fe20000010000 */
[----:B------:R-:W1:Y:S01]  /*122c0*/  MUFU.EX2 R33, R33 ;  /* 0x0000002100217308 */ /* 0x000e620000000800 */
[--C-:B------:R-:W-:Y:S01]  /*122d0*/  FFMA.FTZ R27, R9, UR7, -R107.reuse ;  /* 0x00000007091b7c23 */ /* 0x100fe2000801086b */
[--C-:B------:R-:W-:Y:S01]  /*122e0*/  FFMA.FTZ R26, R8, UR7, -R107.reuse ;  /* 0x00000007081a7c23 */ /* 0x100fe2000801086b */
[--C-:B------:R-:W-:Y:S01]  /*122f0*/  FFMA.FTZ R25, R5, UR7, -R107.reuse ;  /* 0x0000000705197c23 */ /* 0x100fe2000801086b */
[----:B------:R-:W2:Y:S01]  /*12300*/  LDSM.16.MT88.4 R8, [R206+0x4000] ;  /* 0x00400000ce08783b */ /* 0x000ea20000004200 */
[----:B------:R-:W-:Y:S01]  /*12310*/  FMUL.FTZ R0, R0, UR7 ;  /* 0x0000000700007c20 */ /* 0x000fe20008410000 */
[--C-:B------:R-:W-:Y:S01]  /*12320*/  FFMA.FTZ R95, R13, UR7, -R107.reuse ;  /* 0x000000070d5f7c23 */ /* 0x100fe2000801086b */
[--C-:B------:R-:W-:Y:S01]  /*12330*/  FFMA.FTZ R24, R12, UR7, -R107.reuse ;  /* 0x000000070c187c23 */ /* 0x100fe2000801086b */
[----:B------:R-:W4:Y:S01]  /*12340*/  LDSM.16.MT88.4 R4, [R2] ;  /* 0x000000000204783b */ /* 0x000f220000004200 */
[----:B------:R5:W5:Y:S01]  /*12350*/  MUFU.EX2 R100, R0 ;  /* 0x0000000000647308 */ /* 0x000b620000000800 */
[----:B---3--:R-:W-:Y:S01]  /*12360*/  F2FP.F16.F32.PACK_AB R12, R38, R96 ;  /* 0x00000060260c723e */ /* 0x008fe200000000ff */
[--C-:B------:R-:W-:Y:S01]  /*12370*/  FFMA.FTZ R108, R16, UR7, -R107.reuse ;  /* 0x00000007106c7c23 */ /* 0x100fe2000801086b */
[--C-:B------:R-:W-:Y:S01]  /*12380*/  FFMA.FTZ R110, R17, UR7, -R107.reuse ;  /* 0x00000007116e7c23 */ /* 0x100fe2000801086b */
[--C-:B------:R-:W-:Y:S01]  /*12390*/  FFMA.FTZ R112, R22, UR7, -R107.reuse ;  /* 0x0000000716707c23 */ /* 0x100fe2000801086b */
[----:B------:R-:W3:Y:S01]  /*123a0*/  LDSM.16.MT88.4 R16, [R206+0x4400] ;  /* 0x00440000ce10783b */ /* 0x000ee20000004200 */
[--C-:B------:R-:W-:Y:S01]  /*123b0*/  FFMA.FTZ R127, R20, UR7, -R107.reuse ;  /* 0x00000007147f7c23 */ /* 0x100fe2000801086b */
[--C-:B------:R-:W-:Y:S01]  /*123c0*/  FFMA.FTZ R126, R126, UR7, -R107.reuse ;  /* 0x000000077e7e7c23 */ /* 0x100fe2000801086b */
[----:B------:R-:W-:Y:S01]  /*123d0*/  MUFU.EX2 R95, R95 ;  /* 0x0000005f005f7308 */ /* 0x000fe20000000800 */
[----:B-1----:R-:W-:Y:S01]  /*123e0*/  F2FP.F16.F32.PACK_AB R14, R33, R35 ;  /* 0x00000023210e723e */ /* 0x002fe200000000ff */
[--C-:B------:R-:W-:Y:S01]  /*123f0*/  FFMA.FTZ R129, R129, UR7, -R107.reuse ;  /* 0x0000000781817c23 */ /* 0x100fe2000801086b */
[--C-:B------:R-:W-:Y:S01]  /*12400*/  FFMA.FTZ R131, R131, UR7, -R107.reuse ;  /* 0x0000000783837c23 */ /* 0x100fe2000801086b */
[----:B------:R-:W-:Y:S01]  /*12410*/  F2FP.F16.F32.PACK_AB R20, R86, R87 ;  /* 0x000000575614723e */ /* 0x000fe200000000ff */
[--C-:B------:R-:W-:Y:S01]  /*12420*/  FFMA.FTZ R176, R176, UR7, -R107.reuse ;  /* 0x00000007b0b07c23 */ /* 0x100fe2000801086b */
[----:B------:R-:W-:Y:S01]  /*12430*/  F2FP.F16.F32.PACK_AB R22, R84, R85 ;  /* 0x000000555416723e */ /* 0x000fe200000000ff */
[--C-:B------:R-:W-:Y:S01]  /*12440*/  FFMA.FTZ R175, R175, UR7, -R107.reuse ;  /* 0x00000007afaf7c23 */ /* 0x100fe2000801086b */
[----:B------:R-:W1:Y:S01]  /*12450*/  MUFU.EX2 R27, R27 ;  /* 0x0000001b001b7308 */ /* 0x000e620000000800 */
[----:B-----5:R-:W-:Y:S01]  /*12460*/  FSEL R0, R93, RZ, P4 ;  /* 0x000000ff5d007208 */ /* 0x020fe20002000000 */
[-C--:B------:R-:W-:Y:S01]  /*12470*/  FMUL.FTZ R158, R158, R100.reuse ;  /* 0x000000649e9e7220 */ /* 0x080fe20000410000 */
[-C--:B------:R-:W-:Y:S01]  /*12480*/  FMUL.FTZ R159, R159, R100.reuse ;  /* 0x000000649f9f7220 */ /* 0x080fe20000410000 */
[-C--:B------:R-:W-:Y:S01]  /*12490*/  FMUL.FTZ R154, R154, R100.reuse ;  /* 0x000000649a9a7220 */ /* 0x080fe20000410000 */
[-C--:B------:R-:W-:Y:S01]  /*124a0*/  FMUL.FTZ R155, R155, R100.reuse ;  /* 0x000000649b9b7220 */ /* 0x080fe20000410000 */
[----:B------:R-:W-:Y:S01]  /*124b0*/  FADD.FTZ R0, R36, -R0 ;  /* 0x8000000024007221 */ /* 0x000fe20000010000 */
[-C--:B------:R-:W-:Y:S01]  /*124c0*/  FMUL.FTZ R142, R142, R100.reuse ;  /* 0x000000648e8e7220 */ /* 0x080fe20000410000 */
[----:B------:R-:W-:Y:S01]  /*124d0*/  MUFU.EX2 R26, R26 ;  /* 0x0000001a001a7308 */ /* 0x000fe20000000800 */
[-C--:B------:R-:W-:Y:S01]  /*124e0*/  FMUL.FTZ R143, R143, R100.reuse ;  /* 0x000000648f8f7220 */ /* 0x080fe20000410000 */
[----:B------:R-:W-:Y:S01]  /*124f0*/  FMUL.FTZ R0, R0, UR7 ;  /* 0x0000000700007c20 */ /* 0x000fe20008410000 */
[-C--:B------:R-:W-:Y:S01]  /*12500*/  FMUL.FTZ R138, R138, R100.reuse ;  /* 0x000000648a8a7220 */ /* 0x080fe20000410000 */
[-C--:B------:R-:W-:Y:S01]  /*12510*/  FMUL.FTZ R139, R139, R100.reuse ;  /* 0x000000648b8b7220 */ /* 0x080fe20000410000 */
[--C-:B------:R-:W-:Y:S01]  /*12520*/  FFMA.FTZ R179, R179, UR7, -R107.reuse ;  /* 0x00000007b3b37c23 */ /* 0x100fe2000801086b */
[--C-:B------:R-:W-:Y:S01]  /*12530*/  FFMA.FTZ R181, R181, UR7, -R107.reuse ;  /* 0x00000007b5b57c23 */ /* 0x100fe2000801086b */
[--C-:B------:R-:W-:Y:S01]  /*12540*/  FFMA.FTZ R194, R194, UR7, -R107.reuse ;  /* 0x00000007c2c27c23 */ /* 0x100fe2000801086b */
[----:B------:R-:W5:Y:S01]  /*12550*/  MUFU.EX2 R25, R25 ;  /* 0x0000001900197308 */ /* 0x000f620000000800 */
[----:B-1----:R-:W-:Y:S01]  /*12560*/  F2FP.F16.F32.PACK_AB R13, R27, R95 ;  /* 0x0000005f1b0d723e */ /* 0x002fe200000000ff */
[--C-:B------:R-:W-:Y:S01]  /*12570*/  FFMA.FTZ R193, R193, UR7, -R107.reuse ;  /* 0x00000007c1c17c23 */ /* 0x100fe2000801086b */
[--C-:B------:R-:W-:Y:S01]  /*12580*/  FFMA.FTZ R191, R191, UR7, -R107.reuse ;  /* 0x00000007bfbf7c23 */ /* 0x100fe2000801086b */
        /* <DEDUP_REMOVED lines=9> */
[----:B------:R-:W-:Y:S01]  /*12620*/  FFMA.FTZ R172, R172, UR7, -R107 ;  /* 0x00000007acac7c23 */ /* 0x000fe2000801086b */
[----:B------:R-:W-:Y:S01]  /*12630*/  FFMA.FTZ R95, R224, R100, R95 ;  /* 0x00000064e05f7223 */ /* 0x000fe2000001005f */
[--C-:B------:R-:W-:Y:S01]  /*12640*/  FFMA.FTZ R169, R169, UR7, -R116.reuse ;  /* 0x00000007a9a97c23 */ /* 0x100fe20008010874 */
[----:B------:R-:W4:Y:S01]  /*12650*/  MUFU.EX2 R0, R0 ;  /* 0x0000000000007308 */ /* 0x000f220000000800 */
[----:B-----5:R-:W-:Y:S01]  /*12660*/  F2FP.F16.F32.PACK_AB R15, R25, R26 ;  /* 0x0000001a190f723e */ /* 0x020fe200000000ff */
[----:B------:R-:W-:Y:S01]  /*12670*/  FADD.FTZ R95, R27, R95 ;  /* 0x0000005f1b5f7221 */ /* 0x000fe20000010000 */
[--C-:B------:R-:W-:Y:S01]  /*12680*/  FFMA.FTZ R167, R167, UR7, -R116.reuse ;  /* 0x00000007a7a77c23 */ /* 0x100fe20008010874 */
[--C-:B------:R-:W-:Y:S01]  /*12690*/  FFMA.FTZ R166, R166, UR7, -R116.reuse ;  /* 0x00000007a6a67c23 */ /* 0x100fe20008010874 */
[----:B------:R-:W-:Y:S01]  /*126a0*/  FFMA.FTZ R165, R165, UR7, -R116 ;  /* 0x00000007a5a57c23 */ /* 0x000fe20008010874 */
[----:B------:R-:W-:Y:S01]  /*126b0*/  FADD.FTZ R95, R26, R95 ;  /* 0x0000005f1a5f7221 */ /* 0x000fe20000010000 */
[----:B------:R-:W-:Y:S01]  /*126c0*/  FFMA.FTZ R130, R130, UR7, -R107 ;  /* 0x0000000782827c23 */ /* 0x000fe2000801086b */
[----:B------:R-:W5:Y:S01]  /*126d0*/  MUFU.EX2 R105, R105 ;  /* 0x0000006900697308 */ /* 0x000f620000000800 */
        /* <DEDUP_REMOVED lines=8> */
[C---:B--2---:R-:W-:Y:S01]  /*12760*/  HMMA.16816.F32 R156, R12.reuse, R8, R156 ;  /* 0x000000080c9c723c */ /* 0x044fe2000000189c */
[-C--:B----4-:R-:W-:Y:S01]  /*12770*/  FMUL.FTZ R160, R160, R0.reuse ;  /* 0x00000000a0a07220 */ /* 0x090fe20000410000 */
[-C--:B------:R-:W-:Y:S01]  /*12780*/  FMUL.FTZ R161, R161, R0.reuse ;  /* 0x00000000a1a17220 */ /* 0x080fe20000410000 */
[-C--:B------:R-:W-:Y:S01]  /*12790*/  FMUL.FTZ R148, R148, R0.reuse ;  /* 0x0000000094947220 */ /* 0x080fe20000410000 */
[-C--:B------:R-:W-:Y:S01]  /*127a0*/  FMUL.FTZ R149, R149, R0.reuse ;  /* 0x0000000095957220 */ /* 0x080fe20000410000 */
[----:B------:R-:W1:Y:S01]  /*127b0*/  MUFU.EX2 R31, R31 ;  /* 0x0000001f001f7308 */ /* 0x000e620000000800 */
[-C--:B------:R-:W-:Y:S01]  /*127c0*/  FMUL.FTZ R144, R144, R0.reuse ;  /* 0x0000000090907220 */ /* 0x080fe20000410000 */
[-C--:B------:R-:W-:Y:S01]  /*127d0*/  FMUL.FTZ R145, R145, R0.reuse ;  /* 0x0000000091917220 */ /* 0x080fe20000410000 */
[C---:B------:R-:W-:Y:S01]  /*127e0*/  HMMA.16816.F32 R152, R12.reuse, R10, R152 ;  /* 0x0000000a0c98723c */ /* 0x040fe20000001898 */
[-C--:B-----5:R-:W-:Y:S01]  /*127f0*/  FMUL.FTZ R162, R162, R105.reuse ;  /* 0x00000069a2a27220 */ /* 0x0a0fe20000410000 */
[-C--:B------:R-:W-:Y:S01]  /*12800*/  FMUL.FTZ R163, R163, R105.reuse ;  /* 0x00000069a3a37220 */ /* 0x080fe20000410000 */
[-C--:B------:R-:W-:Y:S01]  /*12810*/  FMUL.FTZ R150, R150, R105.reuse ;  /* 0x0000006996967220 */ /* 0x080fe20000410000 */
[-C--:B------:R-:W-:Y:S01]  /*12820*/  FMUL.FTZ R151, R151, R105.reuse ;  /* 0x0000006997977220 */ /* 0x080fe20000410000 */
[----:B------:R-:W2:Y:S01]  /*12830*/  MUFU.EX2 R30, R30 ;  /* 0x0000001e001e7308 */ /* 0x000ea20000000800 */
[-C--:B------:R-:W-:Y:S01]  /*12840*/  FMUL.FTZ R146, R146, R105.reuse ;  /* 0x0000006992927220 */ /* 0x080fe20000410000 */
[-C--:B------:R-:W-:Y:S01]  /*12850*/  FMUL.FTZ R147, R147, R105.reuse ;  /* 0x0000006993937220 */ /* 0x080fe20000410000 */
[C---:B------:R-:W-:Y:S01]  /*12860*/  HMMA.16816.F32 R140, R12.reuse, R4, R140 ;  /* 0x000000040c8c723c */ /* 0x040fe2000000188c */
[-C--:B------:R-:W-:Y:S01]  /*12870*/  FMUL.FTZ R132, R132, R0.reuse ;  /* 0x0000000084847220 */ /* 0x080fe20000410000 */
[----:B------:R-:W-:Y:S01]  /*12880*/  FMUL.FTZ R133, R133, R0 ;  /* 0x0000000085857220 */ /* 0x000fe20000410000 */
[-C--:B------:R-:W-:Y:S01]  /*12890*/  FMUL.FTZ R134, R134, R105.reuse ;  /* 0x0000006986867220 */ /* 0x080fe20000410000 */
[----:B------:R-:W-:Y:S01]  /*128a0*/  FMUL.FTZ R135, R135, R105 ;  /* 0x0000006987877220 */ /* 0x000fe20000410000 */
[----:B------:R-:W-:Y:S01]  /*128b0*/  MUFU.EX2 R29, R29 ;  /* 0x0000001d001d7308 */ /* 0x000fe20000000800 */
[----:B------:R-:W-:Y:S01]  /*128c0*/  FFMA.FTZ R96, R225, R101, R96 ;  /* 0x00000065e1607223 */ /* 0x000fe20000010060 */
[----:B------:R-:W-:Y:S01]  /*128d0*/  FADD.FTZ R95, R25, R95 ;  /* 0x0000005f195f7221 */ /* 0x000fe20000010000 */
[----:B------:R-:W-:Y:S01]  /*128e0*/  HMMA.16816.F32 R136, R12, R6, R136 ;  /* 0x000000060c88723c */ /* 0x000fe20000001888 */
[----:B------:R-:W-:Y:S01]  /*128f0*/  F2FP.F16.F32.PACK_AB R12, R99, R104 ;  /* 0x00000068630c723e */ /* 0x000fe200000000ff */
[----:B------:R-:W-:Y:S01]  /*12900*/  FFMA.FTZ R104, R227, R0, R104 ;  /* 0x00000000e3687223 */ /* 0x000fe20000010068 */
[----:B------:R-:W-:Y:S01]  /*12910*/  F2FP.F16.F32.PACK_AB R13, R59, R97 ;  /* 0x000000613b0d723e */ /* 0x000fe200000000ff */
[----:B------:R-:W-:Y:S01]  /*12920*/  FFMA.FTZ R97, R226, R105, R97 ;  /* 0x00000069e2617223 */ /* 0x000fe20000010061 */
        /* <DEDUP_REMOVED lines=9> */
[C---:B------:R-:W-:Y:S01]  /*129c0*/  HMMA.16816.F32 R160, R12.reuse, R8, R160 ;  /* 0x000000080ca0723c */ /* 0x040fe200000018a0 */
[----:B------:R-:W4:Y:S01]  /*129d0*/  MUFU.EX2 R24, R24 ;  /* 0x0000001800187308 */ /* 0x000f220000000800 */
[----:B------:R-:W-:Y:S01]  /*129e0*/  FADD.FTZ R96, R35, R96 ;  /* 0x0000006023607221 */ /* 0x000fe20000010000 */
[----:B------:R-:W-:Y:S01]  /*129f0*/  FADD.FTZ R104, R88, R104 ;  /* 0x0000006858687221 */ /* 0x000fe20000010000 */
[----:B------:R-:W-:Y:S01]  /*12a00*/  FADD.FTZ R97, R57, R97 ;  /* 0x0000006139617221 */ /* 0x000fe20000010000 */
[----:B------:R-:W-:Y:S01]  /*12a10*/  FFMA.FTZ R125, R125, UR7, -R107 ;  /* 0x000000077d7d7c23 */ /* 0x000fe2000801086b */
[----:B------:R-:W-:Y:S01]  /*12a20*/  FADD.FTZ R96, R33, R96 ;  /* 0x0000006021607221 */ /* 0x000fe20000010000 */
[----:B------:R-:W-:Y:S01]  /*12a30*/  FADD.FTZ R104, R87, R104 ;  /* 0x0000006857687221 */ /* 0x000fe20000010000 */
[C---:B------:R-:W-:Y:S01]  /*12a40*/  HMMA.16816.F32 R148, R12.reuse, R10, R148 ;  /* 0x0000000a0c94723c */ /* 0x040fe20000001894 */
[----:B------:R-:W5:Y:S01]  /*12a50*/  LDSM.16.MT88.4 R8, [R2+0x400] ;  /* 0x000400000208783b */ /* 0x000f620000004200 */
[----:B------:R-:W3:Y:S01]  /*12a60*/  MUFU.EX2 R108, R108 ;  /* 0x0000006c006c7308 */ /* 0x000ee20000000800 */
[----:B------:R-:W-:Y:S01]  /*12a70*/  FADD.FTZ R97, R56, R97 ;  /* 0x0000006138617221 */ /* 0x000fe20000010000 */
[----:B-1----:R-:W-:Y:S01]  /*12a80*/  FADD.FTZ R96, R31, R96 ;  /* 0x000000601f607221 */ /* 0x002fe20000010000 */
[----:B------:R-:W-:Y:S01]  /*12a90*/  FADD.FTZ R104, R86, R104 ;  /* 0x0000006856687221 */ /* 0x000fe20000010000 */
[----:B------:R-:W-:Y:S01]  /*12aa0*/  FFMA.FTZ R123, R123, UR7, -R107 ;  /* 0x000000077b7b7c23 */ /* 0x000fe2000801086b */
[----:B------:R-:W-:Y:S01]  /*12ab0*/  FADD.FTZ R97, R55, R97 ;  /* 0x0000006137617221 */ /* 0x000fe20000010000 */
[C---:B------:R-:W-:Y:S01]  /*12ac0*/  HMMA.16816.F32 R144, R12.reuse, R4, R144 ;  /* 0x000000040c90723c */ /* 0x040fe20000001890 */
[----:B--2---:R-:W-:Y:S01]  /*12ad0*/  F2FP.F16.F32.PACK_AB R4, R30, R31 ;  /* 0x0000001f1e04723e */ /* 0x004fe200000000ff */
[----:B------:R-:W1:Y:S01]  /*12ae0*/  MUFU.EX2 R110, R110 ;  /* 0x0000006e006e7308 */ /* 0x000e620000000800 */
[----:B----4-:R-:W-:Y:S01]  /*12af0*/  FADD.FTZ R95, R24, R95 ;  /* 0x0000005f185f7221 */ /* 0x010fe20000010000 */
[----:B------:R-:W-:Y:S01]  /*12b00*/  FADD.FTZ R96, R30, R96 ;  /* 0x000000601e607221 */ /* 0x000fe20000010000 */
[----:B------:R-:W-:Y:S01]  /*12b10*/  FADD.FTZ R104, R85, R104 ;  /* 0x0000006855687221 */ /* 0x000fe20000010000 */
[--C-:B------:R-:W-:Y:S01]  /*12b20*/  FFMA.FTZ R111, R111, UR7, -R107.reuse ;  /* 0x000000076f6f7c23 */ /* 0x100fe2000801086b */
[----:B------:R-:W-:Y:S01]  /*12b30*/  FFMA.FTZ R109, R109, UR7, -R107 ;  /* 0x000000076d6d7c23 */ /* 0x000fe2000801086b */
[----:B------:R-:W-:Y:S01]  /*12b40*/  HMMA.16816.F32 R132, R12, R6, R132 ;  /* 0x000000060c84723c */ /* 0x000fe20000001884 */
[----:B------:R-:W-:Y:S01]  /*12b50*/  F2FP.F16.F32.PACK_AB R6, R28, R29 ;  /* 0x0000001d1c06723e */ /* 0x000fe200000000ff */
[----:B------:R-:W2:Y:S01]  /*12b60*/  MUFU.EX2 R112, R112 ;  /* 0x0000007000707308 */ /* 0x000ea20000000800 */
[C---:B---3--:R-:W-:Y:S01]  /*12b70*/  F2FP.F16.F32.PACK_AB R5, R108.reuse, R24 ;  /* 0x000000186c05723e */ /* 0x048fe200000000ff */
[----:B------:R-:W3:Y:S01]  /*12b80*/  LDSM.16.MT88.4 R12, [R206+0x4800] ;  /* 0x00480000ce0c783b */ /* 0x000ee20000004200 */
[----:B------:R-:W-:Y:S01]  /*12b90*/  FADD.FTZ R95, R108, R95 ;  /* 0x0000005f6c5f7221 */ /* 0x000fe20000010000 */
[----:B------:R-:W-:Y:S01]  /*12ba0*/  FADD.FTZ R96, R29, R96 ;  /* 0x000000601d607221 */ /* 0x000fe20000010000 */
[----:B------:R-:W-:Y:S01]  /*12bb0*/  FADD.FTZ R104, R84, R104 ;  /* 0x0000006854687221 */ /* 0x000fe20000010000 */
[----:B------:R-:W-:Y:S01]  /*12bc0*/  FFMA.FTZ R106, R106, UR7, -R107 ;  /* 0x000000076a6a7c23 */ /* 0x000fe2000801086b */
[----:B------:R-:W-:Y:S01]  /*12bd0*/  FFMA.FTZ R121, R121, UR7, -R116 ;  /* 0x0000000779797c23 */ /* 0x000fe20008010874 */
[----:B------:R-:W4:Y:S01]  /*12be0*/  MUFU.EX2 R54, R54 ;  /* 0x0000003600367308 */ /* 0x000f220000000800 */
[----:B-1----:R-:W-:Y:S01]  /*12bf0*/  FADD.FTZ R95, R110, R95 ;  /* 0x0000005f6e5f7221 */ /* 0x002fe20000010000 */
[----:B------:R-:W-:Y:S01]  /*12c00*/  FADD.FTZ R96, R28, R96 ;  /* 0x000000601c607221 */ /* 0x000fe20000010000 */
[----:B------:R-:W-:Y:S01]  /*12c10*/  FADD.FTZ R104, R83, R104 ;  /* 0x0000006853687221 */ /* 0x000fe20000010000 */
[----:B------:R-:W-:-:S02]  /*12c20*/  PLOP3.LUT P0, PT, PT, PT, UP0, 0x80, 0x8 ;  /* 0x000000000008781c */ /* 0x000fc40003f0f008 */
[----:B------:R-:W-:Y:S02]  /*12c30*/  MOV R0, R90 ;  /* 0x0000005a00007202 */ /* 0x000fe40000000f00 */
[----:B------:R-:W1:Y:S01]  /*12c40*/  MUFU.EX2 R53, R53 ;  /* 0x0000003500357308 */ /* 0x000e620000000800 */
[C---:B--2---:R-:W-:Y:S01]  /*12c50*/  F2FP.F16.F32.PACK_AB R7, R112.reuse, R110 ;  /* 0x0000006e7007723e */ /* 0x044fe200000000ff */
[----:B------:R-:W-:Y:S01]  /*12c60*/  FADD.FTZ R95, R112, R95 ;  /* 0x0000005f705f7221 */ /* 0x000fe20000010000 */
[----:B------:R-:W-:Y:S02]  /*12c70*/  MOV R3, R92 ;  /* 0x0000005c00037202 */ /* 0x000fe40000000f00 */
[----:B------:R-:W-:-:S03]  /*12c80*/  MOV R36, R93 ;  /* 0x0000005d00247202 */ /* 0x000fc60000000f00 */
[C---:B------:R-:W-:Y:S01]  /*12c90*/  HMMA.16816.F32 R156, R4.reuse, R16, R156 ;  /* 0x00000010049c723c */ /* 0x040fe2000000189c */
[----:B------:R-:W2:Y:S01]  /*12ca0*/  MUFU.EX2 R118, R118 ;  /* 0x0000007600767308 */ /* 0x000ea20000000800 */
[----:B----4-:R-:W-:Y:S01]  /*12cb0*/  FADD.FTZ R97, R54, R97 ;  /* 0x0000006136617221 */ /* 0x010fe20000010000 */
[----:B------:R-:W-:Y:S02]  /*12cc0*/  @P0 MOV R0, R90 ;  /* 0x0000005a00000202 */ /* 0x000fe40000000f00 */
[----:B------:R-:W-:Y:S02]  /*12cd0*/  @P0 MOV R3, R92 ;  /* 0x0000005c00030202 */ /* 0x000fe40000000f00 */
[----:B------:R-:W-:Y:S01]  /*12ce0*/  @P0 MOV R36, R93 ;  /* 0x0000005d00240202 */ /* 0x000fe20000000f00 */
[----:B------:R-:W-:Y:S01]  /*12cf0*/  HMMA.16816.F32 R152, R4, R18, R152 ;  /* 0x000000120498723c */ /* 0x000fe20000001898 */
[----:B------:R-:W4:Y:S01]  /*12d00*/  MUFU.EX2 R119, R119 ;  /* 0x0000007700777308 */ /* 0x000f220000000800 */
[C---:B-1----:R-:W-:Y:S01]  /*12d10*/  F2FP.F16.F32.PACK_AB R23, R53.reuse, R54 ;  /* 0x000000363517723e */ /* 0x042fe200000000ff */
[----:B------:R-:W-:-:S05]  /*12d20*/  FADD.FTZ R97, R53, R97 ;  /* 0x0000006135617221 */ /* 0x000fca0000010000 */
[----:B-----5:R-:W-:Y:S01]  /*12d30*/  HMMA.16816.F32 R140, R4, R8, R140 ;  /* 0x00000008048c723c */ /* 0x020fe2000000188c */
[----:B------:R-:W1:Y:S01]  /*12d40*/  MUFU.EX2 R122, R122 ;  /* 0x0000007a007a7308 */ /* 0x000e620000000800 */
[----:B--2---:R-:W-:-:S06]  /*12d50*/  FADD.FTZ R96, R118, R96 ;  /* 0x0000006076607221 */ /* 0x004fcc0000010000 */
[----:B------:R-:W-:Y:S01]  /*12d60*/  HMMA.16816.F32 R136, R4, R10, R136 ;  /* 0x0000000a0488723c */ /* 0x000fe20000001888 */
[----:B------:R-:W2:Y:S01]  /*12d70*/  LDSM.16.MT88.4 R4, [R2+0x800] ;  /* 0x000800000204783b */ /* 0x000ea20000004200 */
[----:B------:R-:W5:Y:S01]  /*12d80*/  MUFU.EX2 R124, R124 ;  /* 0x0000007c007c7308 */ /* 0x000f620000000800 */
[----:B----4-:R-:W-:-:S05]  /*12d90*/  FADD.FTZ R96, R119, R96 ;  /* 0x0000006077607221 */ /* 0x010fca0000010000 */
[----:B------:R-:W-:Y:S01]  /*12da0*/  HMMA.16816.F32 R144, R20, R8, R144 ;  /* 0x000000081490723c */ /* 0x000fe20000001890 */
[----:B------:R-:W-:Y:S01]  /*12db0*/  F2FP.F16.F32.PACK_AB R8, R119, R118 ;  /* 0x000000767708723e */ /* 0x000fe200000000ff */
[----:B------:R-:W4:Y:S01]  /*12dc0*/  MUFU.EX2 R127, R127 ;  /* 0x0000007f007f7308 */ /* 0x000f220000000800 */
[----:B-1----:R-:W-:-:S05]  /*12dd0*/  FADD.FTZ R96, R122, R96 ;  /* 0x000000607a607221 */ /* 0x002fca0000010000 */
[----:B------:R-:W-:Y:S02]  /*12de0*/  HMMA.16816.F32 R132, R20, R10, R132 ;  /* 0x0000000a1484723c */ /* 0x000fe40000001884 */
[----:B------:R-:W1:Y:S01]  /*12df0*/  MUFU.EX2 R126, R126 ;  /* 0x0000007e007e7308 */ /* 0x000e620000000800 */
[C---:B-----5:R-:W-:Y:S01]  /*12e00*/  F2FP.F16.F32.PACK_AB R10, R124.reuse, R122 ;  /* 0x0000007a7c0a723e */ /* 0x060fe200000000ff */
[----:B------:R-:W-:-:S04]  /*12e10*/  FADD.FTZ R96, R124, R96 ;  /* 0x000000607c607221 */ /* 0x000fc80000010000 */
[----:B------:R-:W-:Y:S02]  /*12e20*/  HMMA.16816.F32 R160, R20, R16, R160 ;  /* 0x0000001014a0723c */ /* 0x000fe400000018a0 */
[----:B------:R-:W5:Y:S01]  /*12e30*/  MUFU.EX2 R129, R129 ;  /* 0x0000008100817308 */ /* 0x000f620000000800 */
[----:B----4-:R-:W-:-:S05]  /*12e40*/  FADD.FTZ R95, R127, R95 ;  /* 0x0000005f7f5f7221 */ /* 0x010fca0000010000 */
[----:B------:R-:W-:Y:S01]  /*12e50*/  HMMA.16816.F32 R148, R20, R18, R148 ;  /* 0x000000121494723c */ /* 0x000fe20000001894 */
[----:B------:R-:W4:Y:S01]  /*12e60*/  LDSM.16.MT88.4 R16, [R206+0x4c00] ;  /* 0x004c0000ce10783b */ /* 0x000f220000004200 */
[----:B------:R-:W3:Y:S01]  /*12e70*/  MUFU.EX2 R131, R131 ;  /* 0x0000008300837308 */ /* 0x000ee20000000800 */
[C---:B-1----:R-:W-:Y:S01]  /*12e80*/  F2FP.F16.F32.PACK_AB R9, R126.reuse, R127 ;  /* 0x0000007f7e09723e */ /* 0x042fe200000000ff */
[----:B------:R-:W-:-:S06]  /*12e90*/  FADD.FTZ R95, R126, R95 ;  /* 0x0000005f7e5f7221 */ /* 0x000fcc0000010000 */
[----:B------:R-:W1:Y:S01]  /*12ea0*/  MUFU.EX2 R82, R82 ;  /* 0x0000005200527308 */ /* 0x000e620000000800 */
[----:B-----5:R-:W-:-:S07]  /*12eb0*/  FADD.FTZ R95, R129, R95 ;  /* 0x0000005f815f7221 */ /* 0x020fce0000010000 */
[----:B------:R-:W5:Y:S01]  /*12ec0*/  MUFU.EX2 R81, R81 ;  /* 0x0000005100517308 */ /* 0x000f620000000800 */
[C---:B---3--:R-:W-:Y:S01]  /*12ed0*/  F2FP.F16.F32.PACK_AB R11, R131.reuse, R129 ;  /* 0x00000081830b723e */ /* 0x048fe200000000ff */
[----:B------:R-:W-:-:S06]  /*12ee0*/  FADD.FTZ R95, R131, R95 ;  /* 0x0000005f835f7221 */ /* 0x000fcc0000010000 */
[----:B------:R-:W-:Y:S01]  /*12ef0*/  HMMA.16816.F32 R156, R8, R12, R156 ;  /* 0x0000000c089c723c */ /* 0x000fe2000000189c */
[----:B------:R-:W3:Y:S01]  /*12f00*/  MUFU.EX2 R80, R80 ;  /* 0x0000005000507308 */ /* 0x000ee20000000800 */
[C---:B-1----:R-:W-:Y:S01]  /*12f10*/  F2FP.F16.F32.PACK_AB R20, R82.reuse, R83 ;  /* 0x000000535214723e */ /* 0x042fe200000000ff */
[----:B------:R-:W-:-:S05]  /*12f20*/  FADD.FTZ R104, R82, R104 ;  /* 0x0000006852687221 */ /* 0x000fca0000010000 */
[----:B------:R-:W-:Y:S01]  /*12f30*/  HMMA.16816.F32 R152, R8, R14, R152 ;  /* 0x0000000e0898723c */ /* 0x000fe20000001898 */
[----:B------:R-:W1:Y:S01]  /*12f40*/  MUFU.EX2 R52, R52 ;  /* 0x0000003400347308 */ /* 0x000e620000000800 */
[----:B-----5:R-:W-:-:S06]  /*12f50*/  FADD.FTZ R104, R81, R104 ;  /* 0x0000006851687221 */ /* 0x020fcc0000010000 */
[----:B--2---:R-:W-:Y:S01]  /*12f60*/  HMMA.16816.F32 R140, R8, R4, R140 ;  /* 0x00000004088c723c */ /* 0x004fe2000000188c */
[----:B------:R-:W2:Y:S01]  /*12f70*/  MUFU.EX2 R51, R51 ;  /* 0x0000003300337308 */ /* 0x000ea20000000800 */
[C---:B---3--:R-:W-:Y:S01]  /*12f80*/  F2FP.F16.F32.PACK_AB R22, R80.reuse, R81 ;  /* 0x000000515016723e */ /* 0x048fe200000000ff */
[----:B------:R-:W-:-:S05]  /*12f90*/  FADD.FTZ R104, R80, R104 ;  /* 0x0000006850687221 */ /* 0x000fca0000010000 */
[----:B------:R-:W-:Y:S01]  /*12fa0*/  HMMA.16816.F32 R136, R8, R6, R136 ;  /* 0x000000060888723c */ /* 0x000fe20000001888 */
[----:B------:R-:W3:Y:S01]  /*12fb0*/  LDSM.16.MT88.4 R8, [R2+0xc00] ;  /* 0x000c00000208783b */ /* 0x000ee20000004200 */
[----:B------:R-:W5:Y:S01]  /*12fc0*/  MUFU.EX2 R50, R50 ;  /* 0x0000003200327308 */ /* 0x000f620000000800 */
[----:B-1----:R-:W-:-:S07]  /*12fd0*/  FADD.FTZ R97, R52, R97 ;  /* 0x0000006134617221 */ /* 0x002fce0000010000 */
[----:B------:R-:W1:Y:S01]  /*12fe0*/  MUFU.EX2 R49, R49 ;  /* 0x0000003100317308 */ /* 0x000e620000000800 */
[C---:B--2---:R-:W-:Y:S01]  /*12ff0*/  F2FP.F16.F32.PACK_AB R21, R51.reuse, R52 ;  /* 0x000000343315723e */ /* 0x044fe200000000ff */
[----:B------:R-:W-:-:S06]  /*13000*/  FADD.FTZ R97, R51, R97 ;  /* 0x0000006133617221 */ /* 0x000fcc0000010000 */
[----:B------:R-:W2:Y:S01]  /*13010*/  MUFU.EX2 R168, R168 ;  /* 0x000000a800a87308 */ /* 0x000ea20000000800 */
[----:B-----5:R-:W-:-:S07]  /*13020*/  FADD.FTZ R97, R50, R97 ;  /* 0x0000006132617221 */ /* 0x020fce0000010000 */
[----:B------:R-:W5:Y:S01]  /*13030*/  MUFU.EX2 R170, R170 ;  /* 0x000000aa00aa7308 */ /* 0x000f620000000800 */
[C---:B-1----:R-:W-:Y:S01]  /*13040*/  F2FP.F16.F32.PACK_AB R23, R49.reuse, R50 ;  /* 0x000000323117723e */ /* 0x042fe200000000ff */
[----:B------:R-:W-:-:S06]  /*13050*/  FADD.FTZ R97, R49, R97 ;  /* 0x0000006131617221 */ /* 0x000fcc0000010000 */
[----:B------:R-:W1:Y:S01]  /*13060*/  MUFU.EX2 R173, R173 ;  /* 0x000000ad00ad7308 */ /* 0x000e620000000800 */
[----:B------:R-:W-:Y:S01]  /*13070*/  HMMA.16816.F32 R144, R20, R4, R144 ;  /* 0x000000041490723c */ /* 0x000fe20000001890 */
[----:B--2---:R-:W-:-:S06]  /*13080*/  FADD.FTZ R96, R168, R96 ;  /* 0x00000060a8607221 */ /* 0x004fcc0000010000 */
[----:B------:R-:W2:Y:S01]  /*13090*/  MUFU.EX2 R174, R174 ;  /* 0x000000ae00ae7308 */ /* 0x000ea20000000800 */
[----:B------:R-:W-:Y:S01]  /*130a0*/  HMMA.16816.F32 R132, R20, R6, R132 ;  /* 0x000000061484723c */ /* 0x000fe20000001884 */
[C---:B-----5:R-:W-:Y:S01]  /*130b0*/  F2FP.F16.F32.PACK_AB R4, R170.reuse, R168 ;  /* 0x000000a8aa04723e */ /* 0x060fe200000000ff */
[----:B------:R-:W-:-:S05]  /*130c0*/  FADD.FTZ R96, R170, R96 ;  /* 0x00000060aa607221 */ /* 0x000fca0000010000 */
[----:B------:R-:W5:Y:S01]  /*130d0*/  MUFU.EX2 R176, R176 ;  /* 0x000000b000b07308 */ /* 0x000f620000000800 */
[----:B------:R-:W-:Y:S01]  /*130e0*/  HMMA.16816.F32 R160, R20, R12, R160 ;  /* 0x0000000c14a0723c */ /* 0x000fe200000018a0 */
[----:B-1----:R-:W-:-:S06]  /*130f0*/  FADD.FTZ R96, R173, R96 ;  /* 0x00000060ad607221 */ /* 0x002fcc0000010000 */
[----:B------:R-:W1:Y:S01]  /*13100*/  MUFU.EX2 R175, R175 ;  /* 0x000000af00af7308 */ /* 0x000e620000000800 */
[C---:B--2---:R-:W-:Y:S01]  /*13110*/  F2FP.F16.F32.PACK_AB R6, R174.reuse, R173 ;  /* 0x000000adae06723e */ /* 0x044fe200000000ff */
[----:B------:R-:W-:Y:S01]  /*13120*/  HMMA.16816.F32 R148, R20, R14, R148 ;  /* 0x0000000e1494723c */ /* 0x000fe20000001894 */
[----:B------:R-:W2:Y:S01]  /*13130*/  LDSM.16.MT88.4 R12, [R206+0x5000] ;  /* 0x00500000ce0c783b */ /* 0x000ea20000004200 */
[----:B------:R-:W-:-:S04]  /*13140*/  FADD.FTZ R96, R174, R96 ;  /* 0x00000060ae607221 */ /* 0x000fc80000010000 */
[----:B------:R-:W4:Y:S01]  /*13150*/  MUFU.EX2 R179, R179 ;  /* 0x000000b300b37308 */ /* 0x000f220000000800 */
[----:B-----5:R-:W-:-:S07]  /*13160*/  FADD.FTZ R95, R176, R95 ;  /* 0x0000005fb05f7221 */ /* 0x020fce0000010000 */
[----:B------:R-:W5:Y:S01]  /*13170*/  MUFU.EX2 R181, R181 ;  /* 0x000000b500b57308 */ /* 0x000f620000000800 */
[C---:B-1----:R-:W-:Y:S01]  /*13180*/  F2FP.F16.F32.PACK_AB R5, R175.reuse, R176 ;  /* 0x000000b0af05723e */ /* 0x042fe200000000ff */
[----:B------:R-:W-:-:S06]  /*13190*/  FADD.FTZ R95, R175, R95 ;  /* 0x0000005faf5f7221 */ /* 0x000fcc0000010000 */
[----:B------:R-:W1:Y:S01]  /*131a0*/  MUFU.EX2 R79, R79 ;  /* 0x0000004f004f7308 */ /* 0x000e620000000800 */
[----:B----4-:R-:W-:-:S07]  /*131b0*/  FADD.FTZ R95, R179, R95 ;  /* 0x0000005fb35f7221 */ /* 0x010fce0000010000 */
[----:B------:R-:W4:Y:S01]  /*131c0*/  MUFU.EX2 R78, R78 ;  /* 0x0000004e004e7308 */ /* 0x000f220000000800 */
[C---:B-----5:R-:W-:Y:S01]  /*131d0*/  F2FP.F16.F32.PACK_AB R7, R181.reuse, R179 ;  /* 0x000000b3b507723e */ /* 0x060fe200000000ff */
[----:B------:R-:W-:-:S06]  /*131e0*/  FADD.FTZ R95, R181, R95 ;  /* 0x0000005fb55f7221 */ /* 0x000fcc0000010000 */
[----:B------:R-:W-:Y:S01]  /*131f0*/  HMMA.16816.F32 R156, R4, R16, R156 ;  /* 0x00000010049c723c */ /* 0x000fe2000000189c */
[----:B------:R-:W5:Y:S01]  /*13200*/  MUFU.EX2 R77, R77 ;  /* 0x0000004d004d7308 */ /* 0x000f620000000800 */
[----:B-1----:R-:W-:-:S06]  /*13210*/  FADD.FTZ R104, R79, R104 ;  /* 0x000000684f687221 */ /* 0x002fcc0000010000 */
[----:B------:R-:W-:Y:S01]  /*13220*/  HMMA.16816.F32 R152, R4, R18, R152 ;  /* 0x000000120498723c */ /* 0x000fe20000001898 */
[----:B------:R-:W1:Y:S01]  /*13230*/  MUFU.EX2 R76, R76 ;  /* 0x0000004c004c7308 */ /* 0x000e620000000800 */
[C---:B----4-:R-:W-:Y:S01]  /*13240*/  F2FP.F16.F32.PACK_AB R20, R78.reuse, R79 ;  /* 0x0000004f4e14723e */ /* 0x050fe200000000ff */
[----:B------:R-:W-:-:S05]  /*13250*/  FADD.FTZ R104, R78, R104 ;  /* 0x000000684e687221 */ /* 0x000fca0000010000 */
[----:B---3--:R-:W-:Y:S01]  /*13260*/  HMMA.16816.F32 R140, R4, R8, R140 ;  /* 0x00000008048c723c */ /* 0x008fe2000000188c */
[----:B------:R-:W3:Y:S01]  /*13270*/  MUFU.EX2 R48, R48 ;  /* 0x0000003000307308 */ /* 0x000ee20000000800 */
[----:B-----5:R-:W-:-:S06]  /*13280*/  FADD.FTZ R104, R77, R104 ;  /* 0x000000684d687221 */ /* 0x020fcc0000010000 */
[----:B------:R-:W-:Y:S01]  /*13290*/  HMMA.16816.F32 R136, R4, R10, R136 ;  /* 0x0000000a0488723c */ /* 0x000fe20000001888 */
[----:B------:R-:W4:Y:S01]  /*132a0*/  LDSM.16.MT88.4 R4, [R2+0x1000] ;  /* 0x001000000204783b */ /* 0x000f220000004200 */
[----:B------:R-:W5:Y:S01]  /*132b0*/  MUFU.EX2 R47, R47 ;  /* 0x0000002f002f7308 */ /* 0x000f620000000800 */
[C---:B-1----:R-:W-:Y:S01]  /*132c0*/  F2FP.F16.F32.PACK_AB R22, R76.reuse, R77 ;  /* 0x0000004d4c16723e */ /* 0x042fe200000000ff */
[----:B------:R-:W-:-:S06]  /*132d0*/  FADD.FTZ R104, R76, R104 ;  /* 0x000000684c687221 */ /* 0x000fcc0000010000 */
[----:B------:R-:W1:Y:S01]  /*132e0*/  MUFU.EX2 R46, R46 ;  /* 0x0000002e002e7308 */ /* 0x000e620000000800 */
[----:B---3--:R-:W-:-:S07]  /*132f0*/  FADD.FTZ R97, R48, R97 ;  /* 0x0000006130617221 */ /* 0x008fce0000010000 */
[----:B------:R-:W3:Y:S01]  /*13300*/  MUFU.EX2 R45, R45 ;  /* 0x0000002d002d7308 */ /* 0x000ee20000000800 */
[C---:B-----5:R-:W-:Y:S01]  /*13310*/  F2FP.F16.F32.PACK_AB R21, R47.reuse, R48 ;  /* 0x000000302f15723e */ /* 0x060fe200000000ff */
[----:B------:R-:W-:-:S06]  /*13320*/  FADD.FTZ R97, R47, R97 ;  /* 0x000000612f617221 */ /* 0x000fcc0000010000 */
[----:B------:R-:W5:Y:S01]  /*13330*/  MUFU.EX2 R186, R186 ;  /* 0x000000ba00ba7308 */ /* 0x000f620000000800 */
[----:B-1----:R-:W-:-:S07]  /*13340*/  FADD.FTZ R97, R46, R97 ;  /* 0x000000612e617221 */ /* 0x002fce0000010000 */
[----:B------:R-:W1:Y:S01]  /*13350*/  MUFU.EX2 R189, R189 ;  /* 0x000000bd00bd7308 */ /* 0x000e620000000800 */
[C---:B---3--:R-:W-:Y:S01]  /*13360*/  F2FP.F16.F32.PACK_AB R23, R45.reuse, R46 ;  /* 0x0000002e2d17723e */ /* 0x048fe200000000ff */
[----:B------:R-:W-:-:S06]  /*13370*/  FADD.FTZ R97, R45, R97 ;  /* 0x000000612d617221 */ /* 0x000fcc0000010000 */
[----:B------:R-:W3:Y:S01]  /*13380*/  MUFU.EX2 R190, R190 ;  /* 0x000000be00be7308 */ /* 0x000ee20000000800 */
[----:B------:R-:W-:Y:S01]  /*13390*/  HMMA.16816.F32 R144, R20, R8, R144 ;  /* 0x000000081490723c */ /* 0x000fe20000001890 */
[----:B-----5:R-:W-:-:S06]  /*133a0*/  FADD.FTZ R96, R186, R96 ;  /* 0x00000060ba607221 */ /* 0x020fcc0000010000 */
[----:B------:R-:W5:Y:S01]  /*133b0*/  MUFU.EX2 R192, R192 ;  /* 0x000000c000c07308 */ /* 0x000f620000000800 */
[----:B------:R-:W-:Y:S01]  /*133c0*/  HMMA.16816.F32 R132, R20, R10, R132 ;  /* 0x0000000a1484723c */ /* 0x000fe20000001884 */
[C---:B-1----:R-:W-:Y:S01]  /*133d0*/  F2FP.F16.F32.PACK_AB R8, R189.reuse, R186 ;  /* 0x000000babd08723e */ /* 0x042fe200000000ff */
[----:B------:R-:W-:-:S05]  /*133e0*/  FADD.FTZ R96, R189, R96 ;  /* 0x00000060bd607221 */ /* 0x000fca0000010000 */
[----:B------:R-:W1:Y:S01]  /*133f0*/  MUFU.EX2 R194, R194 ;  /* 0x000000c200c27308 */ /* 0x000e620000000800 */
[----:B------:R-:W-:Y:S01]  /*13400*/  HMMA.16816.F32 R160, R20, R16, R160 ;  /* 0x0000001014a0723c */ /* 0x000fe200000018a0 */
[----:B---3--:R-:W-:-:S06]  /*13410*/  FADD.FTZ R96, R190, R96 ;  /* 0x00000060be607221 */ /* 0x008fcc0000010000 */
[----:B------:R-:W3:Y:S01]  /*13420*/  MUFU.EX2 R193, R193 ;  /* 0x000000c100c17308 */ /* 0x000ee20000000800 */
[C---:B-----5:R-:W-:Y:S01]  /*13430*/  F2FP.F16.F32.PACK_AB R10, R192.reuse, R190 ;  /* 0x000000bec00a723e */ /* 0x060fe200000000ff */
[----:B------:R-:W-:Y:S01]  /*13440*/  HMMA.16816.F32 R148, R20, R18, R148 ;  /* 0x000000121494723c */ /* 0x000fe20000001894 */
[----:B------:R-:W5:Y:S01]  /*13450*/  LDSM.16.MT88.4 R16, [R206+0x5400] ;  /* 0x00540000ce10783b */ /* 0x000f620000004200 */
[----:B------:R-:W-:-:S04]  /*13460*/  FADD.FTZ R96, R192, R96 ;  /* 0x00000060c0607221 */ /* 0x000fc80000010000 */
        /* <DEDUP_REMOVED lines=11> */
[----:B------:R-:W1:Y:S01]  /*13520*/  MUFU.EX2 R73, R73 ;  /* 0x0000004900497308 */ /* 0x000e620000000800 */
[----:B---3--:R-:W-:-:S06]  /*13530*/  FADD.FTZ R104, R75, R104 ;  /* 0x000000684b687221 */ /* 0x008fcc0000010000 */
[----:B------:R-:W-:Y:S01]  /*13540*/  HMMA.16816.F32 R152, R8, R14, R152 ;  /* 0x0000000e0898723c */ /* 0x000fe20000001898 */
[----:B------:R-:W3:Y:S01]  /*13550*/  MUFU.EX2 R72, R72 ;  /* 0x0000004800487308 */ /* 0x000ee20000000800 */
[C---:B--2---:R-:W-:Y:S01]  /*13560*/  F2FP.F16.F32.PACK_AB R20, R74.reuse, R75 ;  /* 0x0000004b4a14723e */ /* 0x044fe200000000ff */
[----:B------:R-:W-:-:S05]  /*13570*/  FADD.FTZ R104, R74, R104 ;  /* 0x000000684a687221 */ /* 0x000fca0000010000 */
[----:B----4-:R-:W-:Y:S01]  /*13580*/  HMMA.16816.F32 R140, R8, R4, R140 ;  /* 0x00000004088c723c */ /* 0x010fe2000000188c */
[----:B------:R-:W2:Y:S01]  /*13590*/  MUFU.EX2 R44, R44 ;  /* 0x0000002c002c7308 */ /* 0x000ea20000000800 */
[----:B-1----:R-:W-:-:S06]  /*135a0*/  FADD.FTZ R104, R73, R104 ;  /* 0x0000006849687221 */ /* 0x002fcc0000010000 */
[----:B------:R-:W-:Y:S01]  /*135b0*/  HMMA.16816.F32 R136, R8, R6, R136 ;  /* 0x000000060888723c */ /* 0x000fe20000001888 */
        /* <DEDUP_REMOVED lines=19> */
[C---:B---3--:R-:W-:Y:S01]  /*136f0*/  F2FP.F16.F32.PACK_AB R4, R184.reuse, R185 ;  /* 0x000000b9b804723e */ /* 0x048fe200000000ff */
[----:B------:R-:W-:-:S05]  /*13700*/  FADD.FTZ R96, R184, R96 ;  /* 0x00000060b8607221 */ /* 0x000fca0000010000 */
[----:B------:R-:W3:Y:S01]  /*13710*/  MUFU.EX2 R180, R180 ;  /* 0x000000b400b47308 */ /* 0x000ee20000000800 */
[----:B------:R-:W-:Y:S01]  /*13720*/  HMMA.16816.F32 R160, R20, R12, R160 ;  /* 0x0000000c14a0723c */ /* 0x000fe200000018a0 */
[----:B--2---:R-:W-:-:S06]  /*13730*/  FADD.FTZ R96, R37, R96 ;  /* 0x0000006025607221 */ /* 0x004fcc0000010000 */
[----:B------:R-:W2:Y:S01]  /*13740*/  MUFU.EX2 R177, R177 ;  /* 0x000000b100b17308 */ /* 0x000ea20000000800 */
[C---:B----4-:R-:W-:Y:S01]  /*13750*/  F2FP.F16.F32.PACK_AB R6, R182.reuse, R37 ;  /* 0x00000025b606723e */ /* 0x050fe200000000ff */
[----:B------:R-:W-:Y:S01]  /*13760*/  HMMA.16816.F32 R148, R20, R14, R148 ;  /* 0x0000000e1494723c */ /* 0x000fe20000001894 */
[----:B------:R-:W-:Y:S01]  /*13770*/  LDSM.16.MT88.4 R12, [R2+0x1800] ;  /* 0x00180000020c783b */ /* 0x000fe20000004200 */
[----:B------:R-:W-:-:S04]  /*13780*/  FADD.FTZ R96, R182, R96 ;  /* 0x00000060b6607221 */ /* 0x000fc80000010000 */
        /* <DEDUP_REMOVED lines=10> */
[----:B------:R-:W3:Y:S01]  /*13830*/  MUFU.EX2 R69, R69 ;  /* 0x0000004500457308 */ /* 0x000ee20000000800 */
[----:B-----5:R-:W-:Y:S01]  /*13840*/  HMMA.16816.F32 R156, R4, R16, R156 ;  /* 0x00000010049c723c */ /* 0x020fe2000000189c */
[----:B--2---:R-:W-:-:S06]  /*13850*/  FADD.FTZ R104, R71, R104 ;  /* 0x0000006847687221 */ /* 0x004fcc0000010000 */
[----:B------:R-:W2:Y:S01]  /*13860*/  MUFU.EX2 R68, R68 ;  /* 0x0000004400447308 */ /* 0x000ea20000000800 */
[----:B------:R-:W-:Y:S01]  /*13870*/  HMMA.16816.F32 R152, R4, R18, R152 ;  /* 0x000000120498723c */ /* 0x000fe20000001898 */
[C---:B----4-:R-:W-:Y:S01]  /*13880*/  F2FP.F16.F32.PACK_AB R20, R70.reuse, R71 ;  /* 0x000000474614723e */ /* 0x050fe200000000ff */
[----:B------:R-:W-:-:S05]  /*13890*/  FADD.FTZ R104, R70, R104 ;  /* 0x0000006846687221 */ /* 0x000fca0000010000 */
[----:B------:R-:W4:Y:S01]  /*138a0*/  MUFU.EX2 R40, R40 ;  /* 0x0000002800287308 */ /* 0x000f220000000800 */
[----:B-1----:R-:W-:Y:S01]  /*138b0*/  HMMA.16816.F32 R140, R4, R8, R140 ;  /* 0x00000008048c723c */ /* 0x002fe2000000188c */
[----:B---3--:R-:W-:-:S06]  /*138c0*/  FADD.FTZ R104, R69, R104 ;  /* 0x0000006845687221 */ /* 0x008fcc0000010000 */
[----:B------:R-:W1:Y:S01]  /*138d0*/  MUFU.EX2 R39, R39 ;  /* 0x0000002700277308 */ /* 0x000e620000000800 */
[----:B------:R-:W-:Y:S01]  /*138e0*/  HMMA.16816.F32 R136, R4, R10, R136 ;  /* 0x0000000a0488723c */ /* 0x000fe20000001888 */
[----:B------:R-:W3:Y:S01]  /*138f0*/  LDSM.16.MT88.4 R4, [R206+0x5800] ;  /* 0x00580000ce04783b */ /* 0x000ee20000004200 */
[C---:B--2---:R-:W-:Y:S01]  /*13900*/  F2FP.F16.F32.PACK_AB R22, R68.reuse, R69 ;  /* 0x000000454416723e */ /* 0x044fe200000000ff */
[----:B------:R-:W-:-:S04]  /*13910*/  FADD.FTZ R104, R68, R104 ;  /* 0x0000006844687221 */ /* 0x000fc80000010000 */
        /* <DEDUP_REMOVED lines=12> */
[----:B-1----:R-:W-:-:S06]  /*139e0*/  FADD.FTZ R104, R67, R104 ;  /* 0x0000006843687221 */ /* 0x002fcc0000010000 */
[----:B------:R-:W1:Y:S01]  /*139f0*/  MUFU.EX2 R64, R64 ;  /* 0x0000004000407308 */ /* 0x000e620000000800 */
[----:B------:R-:W-:Y:S01]  /*13a00*/  HMMA.16816.F32 R148, R20, R18, R148 ;  /* 0x000000121494723c */ /* 0x000fe20000001894 */
[C---:B--2---:R-:W-:Y:S01]  /*13a10*/  F2FP.F16.F32.PACK_AB R16, R66.reuse, R67 ;  /* 0x000000434210723e */ /* 0x044fe200000000ff */
[----:B------:R-:W-:-:S05]  /*13a20*/  FADD.FTZ R104, R66, R104 ;  /* 0x0000006842687221 */ /* 0x000fca0000010000 */
[----:B------:R-:W2:Y:S01]  /*13a30*/  MUFU.EX2 R183, R183 ;  /* 0x000000b700b77308 */ /* 0x000ea20000000800 */
[----:B------:R-:W-:Y:S01]  /*13a40*/  HMMA.16816.F32 R144, R20, R8, R144 ;  /* 0x000000081490723c */ /* 0x000fe20000001890 */
[----:B----4-:R-:W-:-:S06]  /*13a50*/  FADD.FTZ R104, R65, R104 ;  /* 0x0000006841687221 */ /* 0x010fcc0000010000 */
[----:B------:R-:W4:Y:S01]  /*13a60*/  MUFU.EX2 R188, R188 ;  /* 0x000000bc00bc7308 */ /* 0x000f220000000800 */
[----:B------:R-:W-:Y:S01]  /*13a70*/  HMMA.16816.F32 R132, R20, R10, R132 ;  /* 0x0000000a1484723c */ /* 0x000fe20000001884 */
[----:B-1----:R-:W-:Y:S01]  /*13a80*/  F2FP.F16.F32.PACK_AB R18, R64, R65 ;  /* 0x000000414012723e */ /* 0x002fe200000000ff */
[--C-:B------:R-:W-:Y:S01]  /*13a90*/  FFMA.FTZ R22, R34, UR7, -R116.reuse ;  /* 0x0000000722167c23 */ /* 0x100fe20008010874 */
[--C-:B------:R-:W-:Y:S01]  /*13aa0*/  FFMA.FTZ R21, R117, UR7, -R116.reuse ;  /* 0x0000000775157c23 */ /* 0x100fe20008010874 */
[----:B------:R-:W-:Y:S01]  /*13ab0*/  FFMA.FTZ R23, R115, UR7, -R116 ;  /* 0x0000000773177c23 */ /* 0x000fe20008010874 */
[----:B------:R-:W-:Y:S01]  /*13ac0*/  FFMA.FTZ R34, R113, UR7, -R107 ;  /* 0x0000000771227c23 */ /* 0x000fe2000801086b */
[----:B------:R-:W-:Y:S01]  /*13ad0*/  FADD.FTZ R104, R64, R104 ;  /* 0x0000006840687221 */ /* 0x000fe20000010000 */
[----:B------:R-:W1:Y:S01]  /*13ae0*/  MUFU.EX2 R171, R171 ;  /* 0x000000ab00ab7308 */ /* 0x000e620000000800 */
[----:B--2---:R-:W-:-:S07]  /*13af0*/  FADD.FTZ R97, R183, R97 ;  /* 0x00000061b7617221 */ /* 0x004fce0000010000 */
[----:B------:R-:W2:Y:S01]  /*13b00*/  MUFU.EX2 R169, R169 ;  /* 0x000000a900a97308 */ /* 0x000ea20000000800 */
[C---:B----4-:R-:W-:Y:S01]  /*13b10*/  F2FP.F16.F32.PACK_AB R17, R188.reuse, R183 ;  /* 0x000000b7bc11723e */ /* 0x050fe200000000ff */
[----:B------:R-:W-:-:S06]  /*13b20*/  FADD.FTZ R97, R188, R97 ;  /* 0x00000061bc617221 */ /* 0x000fcc0000010000 */
[----:B------:R-:W4:Y:S01]  /*13b30*/  MUFU.EX2 R167, R167 ;  /* 0x000000a700a77308 */ /* 0x000f220000000800 */
[----:B-1----:R-:W-:-:S07]  /*13b40*/  FADD.FTZ R97, R171, R97 ;  /* 0x00000061ab617221 */ /* 0x002fce0000010000 */
        /* <DEDUP_REMOVED lines=8> */
[C---:B--2---:R-:W-:Y:S01]  /*13bd0*/  F2FP.F16.F32.PACK_AB R10, R165.reuse, R166 ;  /* 0x000000a6a50a723e */ /* 0x044fe200000000ff */
[----:B------:R-:W-:-:S06]  /*13be0*/  FADD.FTZ R96, R165, R96 ;  /* 0x00000060a5607221 */ /* 0x000fcc0000010000 */
        /* <DEDUP_REMOVED lines=10> */
[----:B---3--:R-:W-:Y:S01]  /*13c90*/  HMMA.16816.F32 R156, R8, R4, R156 ;  /* 0x00000004089c723c */ /* 0x008fe2000000189c */
[C---:B-1----:R-:W-:Y:S01]  /*13ca0*/  F2FP.F16.F32.PACK_AB R19, R120.reuse, R171 ;  /* 0x000000ab7813723e */ /* 0x042fe200000000ff */
[----:B------:R-:W1:Y:S01]  /*13cb0*/  MUFU.EX2 R21, R21 ;  /* 0x0000001500157308 */ /* 0x000e620000000800 */
[----:B------:R-:W-:-:S05]  /*13cc0*/  FADD.FTZ R97, R120, R97 ;  /* 0x0000006178617221 */ /* 0x000fca0000010000 */
[C---:B------:R-:W-:Y:S01]  /*13cd0*/  HMMA.16816.F32 R152, R8.reuse, R6, R152 ;  /* 0x000000060898723c */ /* 0x040fe20000001898 */
[----:B--2---:R-:W-:Y:S01]  /*13ce0*/  FADD.FTZ R96, R20, R96 ;  /* 0x0000006014607221 */ /* 0x004fe20000010000 */
[----:B------:R-:W2:Y:S06]  /*13cf0*/  MUFU.EX2 R22, R22 ;  /* 0x0000001600167308 */ /* 0x000eac0000000800 */
[----:B------:R-:W-:Y:S02]  /*13d00*/  HMMA.16816.F32 R140, R8, R12, R140 ;  /* 0x0000000c088c723c */ /* 0x000fe4000000188c */
[----:B------:R-:W3:Y:S01]  /*13d10*/  MUFU.EX2 R23, R23 ;  /* 0x0000001700177308 */ /* 0x000ee20000000800 */
[----:B-1----:R-:W-:-:S05]  /*13d20*/  FADD.FTZ R96, R21, R96 ;  /* 0x0000006015607221 */ /* 0x002fca0000010000 */
[----:B------:R-:W-:Y:S01]  /*13d30*/  HMMA.16816.F32 R136, R8, R14, R136 ;  /* 0x0000000e0888723c */ /* 0x000fe20000001888 */
[----:B------:R-:W1:Y:S01]  /*13d40*/  LDSM.16.MT88.4 R8, [R206+0x5c00] ;  /* 0x005c0000ce08783b */ /* 0x000e620000004200 */
[----:B------:R-:W4:Y:S01]  /*13d50*/  MUFU.EX2 R34, R34 ;  /* 0x0000002200227308 */ /* 0x000f220000000800 */
[----:B--2---:R-:W-:-:S05]  /*13d60*/  FADD.FTZ R96, R22, R96 ;  /* 0x0000006016607221 */ /* 0x004fca0000010000 */
[----:B------:R-:W-:Y:S02]  /*13d70*/  HMMA.16816.F32 R160, R16, R4, R160 ;  /* 0x0000000410a0723c */ /* 0x000fe400000018a0 */
[----:B------:R-:W2:Y:S01]  /*13d80*/  MUFU.EX2 R111, R111 ;  /* 0x0000006f006f7308 */ /* 0x000ea20000000800 */
[----:B---3--:R-:W-:-:S05]  /*13d90*/  FADD.FTZ R225, R23, R96 ;  /* 0x0000006017e17221 */ /* 0x008fca0000010000 */
[----:B------:R-:W-:Y:S01]  /*13da0*/  HMMA.16816.F32 R148, R16, R6, R148 ;  /* 0x000000061094723c */ /* 0x000fe20000001894 */
[----:B------:R3:W5:Y:S01]  /*13db0*/  LDSM.16.MT88.4 R4, [R2+0x1c00] ;  /* 0x001c00000204783b */ /* 0x0007620000004200 */
[----:B------:R-:W3:Y:S01]  /*13dc0*/  MUFU.EX2 R109, R109 ;  /* 0x0000006d006d7308 */ /* 0x000ee20000000800 */
[----:B----4-:R-:W-:-:S05]  /*13dd0*/  FADD.FTZ R95, R34, R95 ;  /* 0x0000005f225f7221 */ /* 0x010fca0000010000 */
[----:B------:R-:W-:Y:S01]  /*13de0*/  HMMA.16816.F32 R144, R16, R12, R144 ;  /* 0x0000000c1090723c */ /* 0x000fe20000001890 */
[----:B------:R-:W-:Y:S01]  /*13df0*/  F2FP.F16.F32.PACK_AB R12, R21, R20 ;  /* 0x00000014150c723e */ /* 0x000fe200000000ff */
[----:B------:R-:W4:Y:S01]  /*13e00*/  MUFU.EX2 R106, R106 ;  /* 0x0000006a006a7308 */ /* 0x000f220000000800 */
[C---:B--2---:R-:W-:Y:S01]  /*13e10*/  F2FP.F16.F32.PACK_AB R13, R111.reuse, R34 ;  /* 0x000000226f0d723e */ /* 0x044fe200000000ff */
[----:B------:R-:W-:-:S04]  /*13e20*/  FADD.FTZ R95, R111, R95 ;  /* 0x0000005f6f5f7221 */ /* 0x000fc80000010000 */
[----:B------:R-:W-:Y:S01]  /*13e30*/  HMMA.16816.F32 R132, R16, R14, R132 ;  /* 0x0000000e1084723c */ /* 0x000fe20000001884 */
[--C-:B------:R-:W-:Y:S01]  /*13e40*/  FFMA.FTZ R17, R32, UR7, -R98.reuse ;  /* 0x0000000720117c23 */ /* 0x100fe20008010862 */
[----:B------:R-:W-:Y:S01]  /*13e50*/  FFMA.FTZ R18, R94, UR7, -R98 ;  /* 0x000000075e127c23 */ /* 0x000fe20008010862 */
[----:B------:R-:W2:Y:S01]  /*13e60*/  MUFU.EX2 R63, R63 ;  /* 0x0000003f003f7308 */ /* 0x000ea20000000800 */
[----:B------:R-:W-:Y:S01]  /*13e70*/  F2FP.F16.F32.PACK_AB R14, R23, R22 ;  /* 0x00000016170e723e */ /* 0x000fe200000000ff */
[----:B---3--:R-:W-:Y:S01]  /*13e80*/  FADD.FTZ R95, R109, R95 ;  /* 0x0000005f6d5f7221 */ /* 0x008fe20000010000 */
[-C--:B------:R-:W-:Y:S02]  /*13e90*/  MOV R2, R91.reuse ;  /* 0x0000005b00027202 */ /* 0x080fe40000000f00 */
[----:B------:R-:W-:-:S03]  /*13ea0*/  @P0 MOV R2, R91 ;  /* 0x0000005b00020202 */ /* 0x000fc60000000f00 */
[----:B------:R-:W3:Y:S01]  /*13eb0*/  MUFU.EX2 R62, R62 ;  /* 0x0000003e003e7308 */ /* 0x000ee20000000800 */
[C---:B----4-:R-:W-:Y:S01]  /*13ec0*/  F2FP.F16.F32.PACK_AB R15, R106.reuse, R109 ;  /* 0x0000006d6a0f723e */ /* 0x050fe200000000ff */
[----:B------:R-:W-:-:S06]  /*13ed0*/  FADD.FTZ R224, R106, R95 ;  /* 0x0000005f6ae07221 */ /* 0x000fcc0000010000 */
[----:B------:R-:W4:Y:S01]  /*13ee0*/  MUFU.EX2 R61, R61 ;  /* 0x0000003d003d7308 */ /* 0x000f220000000800 */
[----:B-1----:R-:W-:Y:S01]  /*13ef0*/  HMMA.16816.F32 R156, R12, R8, R156 ;  /* 0x000000080c9c723c */ /* 0x002fe2000000189c */
[----:B--2---:R-:W-:-:S06]  /*13f00*/  FADD.FTZ R104, R63, R104 ;  /* 0x000000683f687221 */ /* 0x004fcc0000010000 */
[----:B------:R-:W1:Y:S01]  /*13f10*/  MUFU.EX2 R60, R60 ;  /* 0x0000003c003c7308 */ /* 0x000e620000000800 */
[----:B------:R-:W-:Y:S01]  /*13f20*/  HMMA.16816.F32 R152, R12, R10, R152 ;  /* 0x0000000a0c98723c */ /* 0x000fe20000001898 */
[----:B---3--:R-:W-:-:S06]  /*13f30*/  FADD.FTZ R104, R62, R104 ;  /* 0x000000683e687221 */ /* 0x008fcc0000010000 */
[----:B------:R-:W2:Y:S01]  /*13f40*/  MUFU.EX2 R103, R103 ;  /* 0x0000006700677308 */ /* 0x000ea20000000800 */
[----:B-----5:R-:W-:Y:S01]  /*13f50*/  HMMA.16816.F32 R140, R12, R4, R140 ;  /* 0x000000040c8c723c */ /* 0x020fe2000000188c */
[----:B----4-:R-:W-:-:S06]  /*13f60*/  FADD.FTZ R104, R61, R104 ;  /* 0x000000683d687221 */ /* 0x010fcc0000010000 */
[----:B------:R-:W3:Y:S01]  /*13f70*/  MUFU.EX2 R16, R102 ;  /* 0x0000006600107308 */ /* 0x000ee20000000800 */
[----:B------:R-:W-:Y:S01]  /*13f80*/  HMMA.16816.F32 R136, R12, R6, R136 ;  /* 0x000000060c88723c */ /* 0x000fe20000001888 */
[----:B------:R-:W-:Y:S01]  /*13f90*/  F2FP.F16.F32.PACK_AB R12, R62, R63 ;  /* 0x0000003f3e0c723e */ /* 0x000fe200000000ff */
[C---:B-1----:R-:W-:Y:S01]  /*13fa0*/  FADD.FTZ R227, R60.reuse, R104 ;  /* 0x000000683ce37221 */ /* 0x042fe20000010000 */
[----:B------:R-:W-:-:S04]  /*13fb0*/  F2FP.F16.F32.PACK_AB R14, R60, R61 ;  /* 0x0000003d3c0e723e */ /* 0x000fc800000000ff */
[----:B------:R-:W1:Y:S01]  /*13fc0*/  MUFU.EX2 R17, R17 ;  /* 0x0000001100117308 */ /* 0x000e620000000800 */
[----:B--2---:R-:W-:-:S07]  /*13fd0*/  FADD.FTZ R97, R103, R97 ;  /* 0x0000006167617221 */ /* 0x004fce0000010000 */
[----:B------:R-:W2:Y:S01]  /*13fe0*/  MUFU.EX2 R18, R18 ;  /* 0x0000001200127308 */ /* 0x000ea20000000800 */
[C---:B---3--:R-:W-:Y:S01]  /*13ff0*/  F2FP.F16.F32.PACK_AB R13, R16.reuse, R103 ;  /* 0x00000067100d723e */ /* 0x048fe200000000ff */
[----:B------:R-:W-:-:S04]  /*14000*/  FADD.FTZ R97, R16, R97 ;  /* 0x0000006110617221 */ /* 0x000fc80000010000 */
[----:B-1----:R-:W-:Y:S01]  /*14010*/  FADD.FTZ R97, R17, R97 ;  /* 0x0000006111617221 */ /* 0x002fe20000010000 */
[----:B--2---:R-:W-:-:S03]  /*14020*/  F2FP.F16.F32.PACK_AB R15, R18, R17 ;  /* 0x00000011120f723e */ /* 0x004fc600000000ff */
[----:B------:R-:W-:-:S04]  /*14030*/  FADD.FTZ R226, R18, R97 ;  /* 0x0000006112e27221 */ /* 0x000fc80000010000 */
[C---:B------:R-:W-:Y:S08]  /*14040*/  HMMA.16816.F32 R160, R12.reuse, R8, R160 ;  /* 0x000000080ca0723c */ /* 0x040ff000000018a0 */
[C---:B------:R-:W-:Y:S08]  /*14050*/  HMMA.16816.F32 R148, R12.reuse, R10, R148 ;  /* 0x0000000a0c94723c */ /* 0x040ff00000001894 */
[C---:B------:R-:W-:Y:S08]  /*14060*/  HMMA.16816.F32 R144, R12.reuse, R4, R144 ;  /* 0x000000040c90723c */ /* 0x040ff00000001890 */
[----:B------:R-:W-:Y:S01]  /*14070*/  HMMA.16816.F32 R132, R12, R6, R132 ;  /* 0x000000060c84723c */ /* 0x000fe20000001884 */
[----:B------:R-:W-:-:S04]  /*14080*/  NOP ;  /* 0x0000000000007918 */ /* 0x000fc80000000000 */
[----:B------:R-:W-:-:S15]  /*14090*/  BRA.U UP0, `(.L_x_1333) ;  /* 0x0000000100047547 */ /* 0x000fde000b800000 */
.L_x_1329:
[----:B------:R-:W-:-:S12]  /*140a0*/  UIADD3 UR22, UPT, UPT, UR11, -0x1, URZ ;  /* 0xffffffff0b167890 */ /* 0x000fd8000fffe0ff */
.L_x_1333:
        /* <DEDUP_REMOVED lines=16> */
[----:B---3--:R-:W-:Y:S01]  /*141b0*/  ISETP.GE.AND P5, PT, R209, UR5, PT ;  /* 0x00000005d1007c0c */ /* 0x008fe2000bfa6270 */
[----:B------:R-:W3:Y:S01]  /*141c0*/  LDCU UR4, c[0x0][0x45c] ;  /* 0x00008b80ff0477ac */ /* 0x000ee20008000800 */
[C---:B-1----:R-:W-:Y:S02]  /*141d0*/  LOP3.LUT P4, RZ, R216.reuse, 0x4, RZ, 0xc0, !PT ;  /* 0x00000004d8ff7812 */ /* 0x042fe4000788c0ff */
[----:B------:R-:W-:Y:S02]  /*141e0*/  SHF.L.U32 R231, R216, 0x1, RZ ;  /* 0x00000001d8e77819 */ /* 0x000fe400000006ff */
[----:B------:R-:W-:-:S05]  /*141f0*/  SEL R204, R204, 0xffffffe0, !P4 ;  /* 0xffffffe0cccc7807 */ /* 0x000fca0006000000 */
[----:B------:R-:W-:Y:S01]  /*14200*/  IMAD.IADD R205, R207, 0x1, R204 ;  /* 0x00000001cfcd7824 */ /* 0x000fe200078e02cc */
[----:B------:R-:W-:Y:S01]  /*14210*/  IADD3 R204, PT, PT, R208, R204, RZ ;  /* 0x000000ccd0cc7210 */ /* 0x000fe20007ffe0ff */
[----:B---34-:R-:W-:Y:S06]  /*14220*/  BRA `(.L_x_1335) ;  /* 0x0000000400087947 */ /* 0x018fec0003800000 */
.L_x_1337:
[----:B------:R-:W-:Y:S01]  /*14230*/  IMAD.SHL.U32 R209, R216, 0x8, RZ ;  /* 0x00000008d8d17824 */ /* 0x000fe200078e00ff */
[----:B------:R-:W1:Y:S01]  /*14240*/  @!P0 LDC.64 R6, c[0x0][0x3b8] ;  /* 0x0000ee00ff068b82 */ /* 0x000e620000000a00 */
[----:B------:R-:W-:Y:S01]  /*14250*/  IMAD.U32 R174, RZ, RZ, UR22 ;  /* 0x00000016ffae7e24 */ /* 0x000fe2000f8e00ff */
[----:B------:R-:W-:Y:S01]  /*14260*/  MOV R175, UR22 ;  /* 0x0000001600af7c02 */ /* 0x000fe20008000f00 */
[----:B------:R-:W-:Y:S01]  /*14270*/  IMAD.U32 R173, RZ, RZ, UR22 ;  /* 0x00000016ffad7e24 */ /* 0x000fe2000f8e00ff */
[----:B------:R-:W-:Y:S01]  /*14280*/  LOP3.LUT R209, R209, 0x18, RZ, 0xc0, !PT ;  /* 0x00000018d1d17812 */ /* 0x000fe200078ec0ff */
[----:B------:R-:W-:Y:S02]  /*14290*/  @!P0 VIADD R174, R174, 0xffffffff ;  /* 0xffffffffaeae8836 */ /* 0x000fe40000000000 */
[----:B------:R-:W-:Y:S01]  /*142a0*/  IMAD.U32 R178, RZ, RZ, UR22 ;  /* 0x00000016ffb27e24 */ /* 0x000fe2000f8e00ff */
[----:B------:R-:W-:Y:S01]  /*142b0*/  ISETP.GE.AND P5, PT, R209, UR9, PT ;  /* 0x00000009d1007c0c */ /* 0x000fe2000bfa6270 */
[----:B------:R-:W2:Y:S08]  /*142c0*/  @!P0 LDC.64 R4, c[0x0][0x3b8] ;  /* 0x0000ee00ff048b82 */ /* 0x000eb00000000a00 */
[----:B------:R-:W3:Y:S04]  /*142d0*/  @!P0 LDC.64 R2, c[0x0][0x3b8] ;  /* 0x0000ee00ff028b82 */ /* 0x000ee80000000a00 */
[----:B------:R-:W-:Y:S04]  /*142e0*/  @!P5 VIADD R173, R173, 0xffffffff ;  /* 0xffffffffadadd836 */ /* 0x000fe80000000000 */
[----:B------:R-:W4:Y:S02]  /*142f0*/  @!P5 LDC.64 R8, c[0x0][0x3b8] ;  /* 0x0000ee00ff08db82 */ /* 0x000f240000000a00 */
[C---:B----4-:R-:W-:Y:S04]  /*14300*/  @!P5 IMAD.WIDE.U32 R188, R173.reuse, R8, RZ ;  /* 0x00000008adbcd225 */ /* 0x050fe800078e00ff */
[C---:B-1----:R-:W-:Y:S04]  /*14310*/  @!P0 IMAD.WIDE.U32 R184, R174.reuse, R6, RZ ;  /* 0x00000006aeb88225 */ /* 0x042fe800078e00ff */
[----:B------:R-:W-:Y:S01]  /*14320*/  @!P0 IMAD R174, R174, R7, R185 ;  /* 0x00000007aeae8224 */ /* 0x000fe200078e02b9 */
[C---:B------:R-:W-:Y:S01]  /*14330*/  @!P0 SHF.L.U32 R172, R184.reuse, 0x7, RZ ;  /* 0x00000007b8ac8819 */ /* 0x040fe200000006ff */
[----:B------:R-:W-:Y:S03]  /*14340*/  @!P5 IMAD R189, R173, R9, R189 ;  /* 0x00000009adbdd224 */ /* 0x000fe600078e02bd */
[----:B------:R-:W-:Y:S02]  /*14350*/  @!P0 SHF.L.U64.HI R174, R184, 0x7, R174 ;  /* 0x00000007b8ae8819 */ /* 0x000fe400000102ae */
[C---:B------:R-:W-:Y:S04]  /*14360*/  @!P0 LEA R172, P3, R6.reuse, R172, 0x5 ;  /* 0x000000ac06ac8211 */ /* 0x040fe800078628ff */
[----:B------:R-:W-:Y:S01]  /*14370*/  @!P0 LEA.HI.X R174, R6, R174, R7, 0x5, P3 ;  /* 0x000000ae06ae8211 */ /* 0x000fe200018f2c07 */
[----:B------:R-:W-:Y:S01]  /*14380*/  @!P0 VIADD R7, R178, 0xffffffff ;  /* 0xffffffffb2078836 */ /* 0x000fe20000000000 */
[CC--:B------:R-:W-:Y:S02]  /*14390*/  @!P0 LEA R184, P3, R172.reuse, R215.reuse, 0x1 ;  /* 0x000000d7acb88211 */ /* 0x0c0fe400078608ff */
[----:B------:R-:W-:Y:S01]  /*143a0*/  @!P0 IADD3 R6, PT, PT, R175, -0x1, RZ ;  /* 0xffffffffaf068810 */ /* 0x000fe20007ffe0ff */
[C---:B--2---:R-:W-:Y:S01]  /*143b0*/  @!P0 IMAD.WIDE.U32 R186, R7.reuse, R4, RZ ;  /* 0x0000000407ba8225 */ /* 0x044fe200078e00ff */
[----:B------:R-:W-:Y:S02]  /*143c0*/  @!P0 LEA.HI.X R185, R172, R214, R174, 0x1, P3 ;  /* 0x000000d6acb98211 */ /* 0x000fe400018f0cae */
[----:B------:R-:W-:Y:S01]  /*143d0*/  @!P5 LEA R8, P3, R188, R215, 0x8 ;  /* 0x000000d7bc08d211 */ /* 0x000fe200078640ff */
[----:B---3--:R-:W-:Y:S03]  /*143e0*/  @!P0 IMAD.WIDE.U32 R172, R6, R2, RZ ;  /* 0x0000000206ac8225 */ /* 0x008fe600078e00ff */
[-C--:B------:R-:W-:Y:S01]  /*143f0*/  @!P5 LEA.HI.X R9, R188, R214.reuse, R189, 0x8, P3 ;  /* 0x000000d6bc09d211 */ /* 0x080fe200018f44bd */
[----:B------:R-:W-:Y:S02]  /*14400*/  @!P0 IMAD R187, R7, R5, R187 ;  /* 0x0000000507bb8224 */ /* 0x000fe400078e02bb */
[----:B------:R-:W-:Y:S02]  /*14410*/  @!P0 IMAD.SHL.U32 R7, R186, 0x80, RZ ;  /* 0x00000080ba078824 */ /* 0x000fe400078e00ff */
[----:B------:R-:W-:Y:S01]  /*14420*/  @!PT LDS RZ, [RZ] ;  /* 0x00000000fffff984 */ /* 0x000fe20000000800 */
[----:B------:R-:W-:Y:S01]  /*14430*/  @!PT LDS RZ, [RZ] ;  /* 0x00000000fffff984 */ /* 0x000fe20000000800 */
[----:B------:R-:W-:Y:S01]  /*14440*/  @!PT LDS RZ, [RZ] ;  /* 0x00000000fffff984 */ /* 0x000fe20000000800 */
[----:B------:R1:W-:Y:S01]  /*14450*/  @!P5 LDGSTS.E.BYPASS.LTC128B.128 [R217+0x2000], desc[UR26][R8.64] ;  /* 0x0200000008d9dfae */ /* 0x0003e2000b981a1a */
[----:B------:R-:W-:Y:S01]  /*14460*/  @!P0 IMAD R6, R6, R3, R173 ;  /* 0x0000000306068224 */ /* 0x000fe200078e02ad */
[----:B------:R-:W-:Y:S01]  /*14470*/  @!P0 SHF.L.U64.HI R187, R186, 0x7, R187 ;  /* 0x00000007babb8819 */ /* 0x000fe200000102bb */
[----:B------:R-:W-:Y:S02]  /*14480*/  @!P0 IMAD.SHL.U32 R174, R172, 0x80, RZ ;  /* 0x00000080acae8824 */ /* 0x000fe400078e00ff */
[----:B------:R1:W-:Y:S01]  /*14490*/  @P5 STS.128 [R217+0x2000], RZ ;  /* 0x002000ffd9005388 */ /* 0x0003e20000000c00 */
[----:B------:R-:W-:Y:S01]  /*144a0*/  @!P0 LEA R7, P3, R4, R7, 0x6 ;  /* 0x0000000704078211 */ /* 0x000fe200078630ff */
[----:B------:R-:W-:Y:S01]  /*144b0*/  @!P0 IMAD R3, R3, 0x60, RZ ;  /* 0x0000006003038824 */ /* 0x000fe200078e02ff */
[----:B------:R-:W-:Y:S02]  /*144c0*/  @!P0 SHF.L.U64.HI R175, R172, 0x7, R6 ;  /* 0x00000007acaf8819 */ /* 0x000fe40000010206 */
[----:B------:R1:W-:Y:S01]  /*144d0*/  @P0 STS.128 [R217+0x2800], RZ ;  /* 0x002800ffd9000388 */ /* 0x0003e20000000c00 */
[----:B------:R-:W-:Y:S02]  /*144e0*/  @!P0 LEA.HI.X R187, R4, R187, R5, 0x6, P3 ;  /* 0x000000bb04bb8211 */ /* 0x000fe400018f3405 */
[CC--:B------:R-:W-:Y:S02]  /*144f0*/  @!P0 LEA R4, P3, R7.reuse, R215.reuse, 0x1 ;  /* 0x000000d707048211 */ /* 0x0c0fe400078608ff */
[----:B------:R-:W-:Y:S01]  /*14500*/  @!PT LDS RZ, [RZ] ;  /* 0x00000000fffff984 */ /* 0x000fe20000000800 */
[----:B------:R-:W-:Y:S01]  /*14510*/  @!PT LDS RZ, [RZ] ;  /* 0x00000000fffff984 */ /* 0x000fe20000000800 */
[----:B------:R-:W-:Y:S01]  /*14520*/  @!PT LDS RZ, [RZ] ;  /* 0x00000000fffff984 */ /* 0x000fe20000000800 */
[----:B------:R1:W-:Y:S01]  /*14530*/  @!P0 LDGSTS.E.BYPASS.LTC128B.128 [R217+0x2800], desc[UR26][R184.64] ;  /* 0x02800000b8d98fae */ /* 0x0003e2000b981a1a */
[----:B------:R-:W-:Y:S04]  /*14540*/  @!P0 IMAD.WIDE.U32 R174, R2, 0x60, R174 ;  /* 0x0000006002ae8825 */ /* 0x000fe800078e00ae */
[----:B------:R1:W-:Y:S01]  /*14550*/  @P0 STS.128 [R217+0x3000], RZ ;  /* 0x003000ffd9000388 */ /* 0x0003e20000000c00 */
        /* <DEDUP_REMOVED lines=15> */
.L_x_1335:
[----:B------:R-:W-:Y:S01]  /*14650*/  ISETP.GE.AND P0, PT, R209, UR9, PT ;  /* 0x00000009d1007c0c */ /* 0x000fe2000bf06270 */
[----:B--2---:R-:W-:Y:S01]  /*14660*/  IMAD.WIDE.U32 R2, R210, UR22, RZ ;  /* 0x00000016d2027c25 */ /* 0x004fe2000f8e00ff */
[----:B------:R-:W-:Y:S04]  /*14670*/  DEPBAR.LE SB0, 0x0 ;  /* 0x000080000000791a */ /* 0x000fe80000000000 */
[C---:B------:R-:W-:Y:S01]  /*14680*/  IMAD.SHL.U32 R6, R2.reuse, 0x80, RZ ;  /* 0x0000008002067824 */ /* 0x040fe200078e00ff */
[----:B------:R-:W-:Y:S01]  /*14690*/  BAR.SYNC.DEFER_BLOCKING 0x0 ;  /* 0x0000000000007b1d */ /* 0x000fe20000010000 */
[----:B------:R-:W-:Y:S01]  /*146a0*/  IMAD R0, R211, UR22, R3 ;  /* 0x00000016d3007c24 */ /* 0x000fe2000f8e0203 */
[----:B------:R-:W-:Y:S01]  /*146b0*/  LOP3.LUT R236, R231, 0x6, RZ, 0xc0, !PT ;  /* 0x00000006e7ec7812 */ /* 0x000fe200078ec0ff */
[----:B------:R-:W-:Y:S02]  /*146c0*/  UIADD3 UR5, UPT, UPT, UR21, UR7, URZ ;  /* 0x0000000715057290 */ /* 0x000fe4000fffe0ff */
[----:B------:R-:W-:Y:S01]  /*146d0*/  UISETP.GT.AND UP0, UPT, UR22, UR19, UPT ;  /* 0x000000131600728c */ /* 0x000fe2000bf04270 */
[----:B------:R-:W-:Y:S02]  /*146e0*/  SHF.L.U64.HI R7, R2, 0x7, R0 ;  /* 0x0000000702077819 */ /* 0x000fe40000010200 */
[CC--:B------:R-:W-:Y:S02]  /*146f0*/  @!P0 LEA R3, P2, R210.reuse, R6.reuse, 0x5 ;  /* 0x00000006d2038211 */ /* 0x0c0fe400078428ff */
[C---:B------:R-:W-:Y:S02]  /*14700*/  @!P0 LEA R5, P1, R210.reuse, R6, 0x6 ;  /* 0x00000006d2058211 */ /* 0x040fe400078230ff */
[--C-:B------:R-:W-:Y:S02]  /*14710*/  @!P0 LEA.HI.X R2, R210, R7, R211.reuse, 0x5, P2 ;  /* 0x00000007d2028211 */ /* 0x100fe400010f2cd3 */
[CC--:B------:R-:W-:Y:S02]  /*14720*/  @!P0 LEA R10, P2, R3.reuse, R213.reuse, 0x1 ;  /* 0x000000d5030a8211 */ /* 0x0c0fe400078408ff */
[----:B------:R-:W-:Y:S02]  /*14730*/  @!P5 LEA R0, P3, R6, R213, 0x1 ;  /* 0x000000d50600d211 */ /* 0x000fe400078608ff */
[-C--:B------:R-:W-:Y:S01]  /*14740*/  @!P0 LEA.HI.X R11, R3, R212.reuse, R2, 0x1, P2 ;  /* 0x000000d4030b8211 */ /* 0x080fe200010f0c02 */
[----:B------:R-:W-:Y:S01]  /*14750*/  @!P0 IMAD R2, R211, 0x60, RZ ;  /* 0x00000060d3028824 */ /* 0x000fe200078e02ff */
[----:B------:R-:W-:Y:S02]  /*14760*/  @!P0 LEA.HI.X R4, R210, R7, R211, 0x6, P1 ;  /* 0x00000007d2048211 */ /* 0x000fe400008f34d3 */
[CC--:B------:R-:W-:Y:S02]  /*14770*/  @!P0 LEA R8, P1, R5.reuse, R213.reuse, 0x1 ;  /* 0x000000d505088211 */ /* 0x0c0fe400078208ff */
[-CC-:B------:R-:W-:Y:S01]  /*14780*/  @!P5 LEA.HI.X R3, R6, R212.reuse, R7.reuse, 0x1, P3 ;  /* 0x000000d40603d211 */ /* 0x180fe200018f0c07 */
[----:B------:R-:W-:Y:S01]  /*14790*/  @!P0 IMAD.WIDE.U32 R6, R210, 0x60, R6 ;  /* 0x00000060d2068825 */ /* 0x000fe200078e0006 */
[-C--:B------:R-:W-:Y:S03]  /*147a0*/  @!P0 LEA.HI.X R9, R5, R212.reuse, R4, 0x1, P1 ;  /* 0x000000d405098211 */ /* 0x080fe600008f0c04 */
[----:B------:R-:W-:Y:S01]  /*147b0*/  @!P0 IMAD.IADD R4, R2, 0x1, R7 ;  /* 0x0000000102048824 */ /* 0x000fe200078e0207 */
[C---:B------:R-:W-:Y:S01]  /*147c0*/  @!P0 LEA R12, P1, R6.reuse, R213, 0x1 ;  /* 0x000000d5060c8211 */ /* 0x040fe200078208ff */
[----:B------:R-:W-:Y:S01]  /*147d0*/  @!P5 IMAD.MOV.U32 R2, RZ, RZ, R0 ;  /* 0x000000ffff02d224 */ /* 0x000fe200078e0000 */
[----:B------:R-:W-:Y:S02]  /*147e0*/  MOV R0, UR22 ;  /* 0x0000001600007c02 */ /* 0x000fe40008000f00 */
[----:B------:R-:W-:Y:S02]  /*147f0*/  @!P0 LEA.HI.X R13, R6, R212, R4, 0x1, P1 ;  /* 0x000000d4060d8211 */ /* 0x000fe400008f0c04 */
[----:B------:R-:W-:Y:S01]  /*14800*/  @!PT LDS RZ, [RZ] ;  /* 0x00000000fffff984 */ /* 0x000fe20000000800 */
[----:B------:R-:W-:Y:S01]  /*14810*/  @!PT LDS RZ, [RZ] ;  /* 0x00000000fffff984 */ /* 0x000fe20000000800 */
[----:B------:R-:W-:Y:S01]  /*14820*/  @!PT LDS RZ, [RZ] ;  /* 0x00000000fffff984 */ /* 0x000fe20000000800 */
[----:B------:R-:W-:Y:S01]  /*14830*/  @!P5 LDGSTS.E.BYPASS.LTC128B.128 [R217+0x4000], desc[UR26][R2.64] ;  /* 0x0400000002d9dfae */ /* 0x000fe2000b981a1a */
[----:B------:R-:W-:Y:S04]  /*14840*/  IMAD R0, R0, 0x80, R236 ;  /* 0x0000008000007824 */ /* 0x000fe800078e02ec */
[----:B------:R-:W-:Y:S03]  /*14850*/  VIADD R248, R0, 0x78 ;  /* 0x0000007800f87836 */ /* 0x000fe60000000000 */
[----:B------:R-:W-:Y:S01]  /*14860*/  @P5 STS.128 [R217+0x4000], RZ ;  /* 0x004000ffd9005388 */ /* 0x000fe20000000c00 */
[----:B------:R-:W-:Y:S07]  /*14870*/  VIADD R249, R248, UR21 ;  /* 0x00000015f8f97c36 */ /* 0x000fee0008000000 */
        /* <DEDUP_REMOVED lines=18> */
[----:B------:R-:W4:Y:S08]  /*149a0*/  LDSM.16.M88.4 R32, [R207+0x2400] ;  /* 0x00240000cf20783b */ /* 0x000f300000000200 */
[----:B------:R-:W0:Y:S08]  /*149b0*/  LDGDEPBAR ;  /* 0x00000000000079af */ /* 0x000e300000000000 */
[----:B------:R-:W5:Y:S08]  /*149c0*/  LDSM.16.M88.4 R48, [R207+0x2800] ;  /* 0x00280000cf30783b */ /* 0x000f700000000200 */
[----:B------:R-:W5:Y:S01]  /*149d0*/  LDSM.16.M88.4 R64, [R207+0x2c00] ;  /* 0x002c0000cf40783b */ /* 0x000f620000000200 */
        /* <DEDUP_REMOVED lines=46> */
[C---:B------:R-:W-:Y:S08]  /*14cc0*/  HMMA.16816.F32 R8, R180.reuse, R176, R8 ;  /* 0x000000b0b408723c */ /* 0x040ff00000001808 */
[-C--:B------:R-:W-:Y:S03]  /*14cd0*/  HMMA.16816.F32 R12, R180, R178.reuse, R12 ;  /* 0x000000b2b40c723c */ /* 0x080fe6000000180c */
[----:B------:R-:W-:Y:S01]  /*14ce0*/  FMUL.FTZ R3, R4, UR8 ;  /* 0x0000000804037c20 */ /* 0x000fe20008410000 */
[----:B------:R-:W-:Y:S01]  /*14cf0*/  FMUL.FTZ R4, R6, UR8 ;  /* 0x0000000806047c20 */ /* 0x000fe20008410000 */
[----:B------:R-:W-:Y:S02]  /*14d00*/  VIADD R6, R249, 0xffffff89 ;  /* 0xffffff89f9067836 */ /* 0x000fe40000000000 */
[----:B------:R-:W-:Y:S01]  /*14d10*/  FMUL.FTZ R2, R5, UR8 ;  /* 0x0000000805027c20 */ /* 0x000fe20008410000 */
[----:B------:R-:W-:Y:S01]  /*14d20*/  FMUL.FTZ R5, R7, UR8 ;  /* 0x0000000807057c20 */ /* 0x000fe20008410000 */
[C---:B------:R-:W-:Y:S01]  /*14d30*/  HMMA.16816.F32 R16, R172.reuse, R178, R16 ;  /* 0x000000b2ac10723c */ /* 0x040fe20000001810 */
[----:B------:R-:W2:Y:S01]  /*14d40*/  LDSM.16.M88.4 R176, [R205+0x3c00] ;  /* 0x003c0000cdb0783b */ /* 0x000ea20000000200 */
[----:B------:R-:W-:Y:S04]  /*14d50*/  DEPBAR.LE SB0, 0x0 ;  /* 0x000080000000791a */ /* 0x000fe80000000000 */
[----:B------:R-:W-:Y:S01]  /*14d60*/  IMAD.IADD R6, R222, 0x1, -R6 ;  /* 0x00000001de067824 */ /* 0x000fe200078e0a06 */
[C---:B------:R-:W-:Y:S01]  /*14d70*/  IADD3 R7, PT, PT, R0.reuse, 0x1, RZ ;  /* 0x0000000100077810 */ /* 0x040fe20007ffe0ff */
[-C--:B------:R-:W-:Y:S01]  /*14d80*/  HMMA.16816.F32 R20, R172, R184.reuse, R20 ;  /* 0x000000b8ac14723c */ /* 0x080fe20000001814 */
[----:B------:R-:W-:Y:S04]  /*14d90*/  BAR.SYNC.DEFER_BLOCKING 0x0 ;  /* 0x0000000000007b1d */ /* 0x000fe80000010000 */
[----:B------:R-:W-:Y:S01]  /*14da0*/  IABS R6, R6 ;  /* 0x0000000600067213 */ /* 0x000fe20000000000 */
[----:B------:R-:W-:Y:S01]  /*14db0*/  FMUL.FTZ R9, R9, UR8 ;  /* 0x0000000809097c20 */ /* 0x000fe20008410000 */
[----:B------:R-:W-:Y:S01]  /*14dc0*/  ISETP.GE.AND P6, PT, R7, R221, PT ;  /* 0x000000dd0700720c */ /* 0x000fe20003fc6270 */
[C---:B------:R-:W-:Y:S04]  /*14dd0*/  HMMA.16816.F32 R24, R180.reuse, R184, R24 ;  /* 0x000000b8b418723c */ /* 0x040fe80000001818 */
[----:B------:R-:W-:Y:S04]  /*14de0*/  FMUL.FTZ R11, R11, UR8 ;  /* 0x000000080b0b7c20 */ /* 0x000fe80008410000 */
[-C--:B------:R-:W-:Y:S08]  /*14df0*/  HMMA.16816.F32 R28, R180, R186.reuse, R28 ;  /* 0x000000bab41c723c */ /* 0x080ff0000000181c */
        /* <DEDUP_REMOVED lines=13> */
[-C--:B------:R-:W-:Y:S01]  /*14ed0*/  HMMA.16816.F32 R84, R172, R200.reuse, R84 ;  /* 0x000000c8ac54723c */ /* 0x080fe20000001854 */
[----:B------:R-:W3:Y:S07]  /*14ee0*/  MUFU.TANH R2, R2 ;  /* 0x0000000200027308 */ /* 0x000eee0000002400 */
[C---:B------:R-:W-:Y:S03]  /*14ef0*/  HMMA.16816.F32 R88, R180.reuse, R200, R88 ;  /* 0x000000c8b458723c */ /* 0x040fe60000001858 */
[----:B------:R-:W4:Y:S05]  /*14f00*/  MUFU.TANH R3, R3 ;  /* 0x0000000300037308 */ /* 0x000f2a0000002400 */
[-C--:B------:R-:W-:Y:S05]  /*14f10*/  HMMA.16816.F32 R92, R180, R202.reuse, R92 ;  /* 0x000000cab45c723c */ /* 0x080fea000000185c */
[----:B------:R-:W5:Y:S03]  /*14f20*/  MUFU.TANH R4, R4 ;  /* 0x0000000400047308 */ /* 0x000f660000002400 */
[C---:B------:R-:W-:Y:S07]  /*14f30*/  HMMA.16816.F32 R96, R172.reuse, R202, R96 ;  /* 0x000000caac60723c */ /* 0x040fee0000001860 */
[----:B------:R-:W5:Y:S01]  /*14f40*/  MUFU.TANH R5, R5 ;  /* 0x0000000500057308 */ /* 0x000f620000002400 */
[-C--:B-1----:R-:W-:Y:S08]  /*14f50*/  HMMA.16816.F32 R100, R172, R168.reuse, R100 ;  /* 0x000000a8ac64723c */ /* 0x082ff00000001864 */
[C---:B------:R-:W-:Y:S04]  /*14f60*/  HMMA.16816.F32 R104, R180.reuse, R168, R104 ;  /* 0x000000a8b468723c */ /* 0x040fe80000001868 */
[----:B------:R-:W-:Y:S01]  /*14f70*/  IADD3 R169, PT, PT, R0, UR21, RZ ;  /* 0x0000001500a97c10 */ /* 0x000fe2000fffe0ff */
[C---:B------:R-:W-:Y:S03]  /*14f80*/  VIADD R168, R222.reuse, -UR5 ;  /* 0x80000005dea87c36 */ /* 0x040fe60008000000 */
[-C--:B------:R-:W-:Y:S03]  /*14f90*/  HMMA.16816.F32 R108, R180, R170.reuse, R108 ;  /* 0x000000aab46c723c */ /* 0x080fe6000000186c */
[----:B------:R-:W-:Y:S01]  /*14fa0*/  IMAD.IADD R169, R222, 0x1, -R169 ;  /* 0x00000001dea97824 */ /* 0x000fe200078e0aa9 */
[C---:B------:R-:W-:Y:S02]  /*14fb0*/  ISETP.GT.AND P1, PT, R168.reuse, R7, PT ;  /* 0x00000007a800720c */ /* 0x040fe40003f24270 */
[----:B------:R-:W-:Y:S02]  /*14fc0*/  ISETP.GT.AND P2, PT, R168, R0, PT ;  /* 0x00000000a800720c */ /* 0x000fe40003f44270 */
[C---:B------:R-:W-:Y:S04]  /*14fd0*/  HMMA.16816.F32 R112, R172.reuse, R170, R112 ;  /* 0x000000aaac70723c */ /* 0x040fe80000001870 */
[----:B------:R-:W-:Y:S01]  /*14fe0*/  IABS R169, R169 ;  /* 0x000000a900a97213 */ /* 0x000fe20000000000 */
[----:B------:R-:W-:Y:S01]  /*14ff0*/  VIADD R171, R249, 0xffffff89 ;  /* 0xffffff89f9ab7836 */ /* 0x000fe20000000000 */
[----:B------:R-:W-:Y:S01]  /*15000*/  I2FP.F32.S32 R170, R6 ;  /* 0x0000000600aa7245 */ /* 0x000fe20000201400 */
[----:B------:R-:W-:Y:S01]  /*15010*/  FMUL.FTZ R6, R8, UR8 ;  /* 0x0000000808067c20 */ /* 0x000fe20008410000 */
[-C--:B--2---:R-:W-:Y:S03]  /*15020*/  HMMA.16816.F32 R116, R172, R176.reuse, R116 ;  /* 0x000000b0ac74723c */ /* 0x084fe60000001874 */
[----:B------:R-:W-:Y:S01]  /*15030*/  MOV R7, R169 ;  /* 0x000000a900077202 */ /* 0x000fe20000000f00 */
[----:B------:R-:W-:Y:S01]  /*15040*/  VIADD R8, R0, UR21 ;  /* 0x0000001500087c36 */ /* 0x000fe20008000000 */
[----:B------:R-:W1:Y:S02]  /*15050*/  MUFU.TANH R6, R6 ;  /* 0x0000000600067308 */ /* 0x000e640000002400 */
[----:B------:R-:W-:Y:S01]  /*15060*/  I2FP.F32.S32 R169, R7 ;  /* 0x0000000700a97245 */ /* 0x000fe20000201400 */
[C---:B------:R-:W-:Y:S04]  /*15070*/  HMMA.16816.F32 R120, R180.reuse, R176, R120 ;  /* 0x000000b0b478723c */ /* 0x040fe80000001878 */
[----:B------:R-:W-:Y:S01]  /*15080*/  FMUL.FTZ R7, R10, UR8 ;  /* 0x000000080a077c20 */ /* 0x000fe20008410000 */
[----:B---3--:R-:W-:Y:S01]  /*15090*/  FFMA.FTZ R10, R170, -UR6, R2 ;  /* 0x80000006aa0a7c23 */ /* 0x008fe20008010002 */
[----:B----4-:R-:W-:Y:S01]  /*150a0*/  FFMA.FTZ R169, R169, -UR6, R3 ;  /* 0x80000006a9a97c23 */ /* 0x010fe20008010003 */
[--C-:B------:R-:W-:Y:S01]  /*150b0*/  IMAD.IADD R176, R230, 0x1, -R8.reuse ;  /* 0x00000001e6b07824 */ /* 0x100fe200078e0a08 */
[-C--:B------:R-:W-:Y:S01]  /*150c0*/  HMMA.16816.F32 R124, R180, R178.reuse, R124 ;  /* 0x000000b2b47c723c */ /* 0x080fe2000000187c */
[----:B------:R-:W2:Y:S02]  /*150d0*/  MUFU.TANH R181, R9 ;  /* 0x0000000900b57308 */ /* 0x000ea40000002400 */
[C---:B------:R-:W-:Y:S01]  /*150e0*/  IADD3 R182, PT, PT, R229.reuse, -R8, RZ ;  /* 0x80000008e5b67210 */ /* 0x040fe20007ffe0ff */
[----:B------:R-:W-:Y:S01]  /*150f0*/  IMAD.IADD R2, R228, 0x1, -R8 ;  /* 0x00000001e4027824 */ /* 0x000fe200078e0a08 */
[C---:B------:R-:W-:Y:S01]  /*15100*/  IADD3 R183, PT, PT, R230.reuse, -R171, RZ ;  /* 0x800000abe6b77210 */ /* 0x040fe20007ffe0ff */
[----:B------:R-:W-:Y:S01]  /*15110*/  IMAD.IADD R3, R229, 0x1, -R171 ;  /* 0x00000001e5037824 */ /* 0x000fe200078e0aab */
[----:B------:R-:W-:Y:S01]  /*15120*/  IABS R176, R176 ;  /* 0x000000b000b07213 */ /* 0x000fe20000000000 */
[----:B------:R-:W-:Y:S03]  /*15130*/  HMMA.16816.F32 R128, R172, R178, R128 ;  /* 0x000000b2ac80723c */ /* 0x000fe60000001880 */
[----:B------:R-:W3:Y:S01]  /*15140*/  MUFU.TANH R180, R7 ;  /* 0x0000000700b47308 */ /* 0x000ee20000002400 */
[----:B------:R-:W-:Y:S01]  /*15150*/  IABS R182, R182 ;  /* 0x000000b600b67213 */ /* 0x000fe20000000000 */
[----:B------:R-:W-:Y:S01]  /*15160*/  VIADD R170, R230, -UR5 ;  /* 0x80000005e6aa7c36 */ /* 0x000fe20008000000 */
[----:B------:R-:W-:Y:S01]  /*15170*/  IABS R2, R2 ;  /* 0x0000000200027213 */ /* 0x000fe20000000000 */
[----:B------:R-:W-:Y:S01]  /*15180*/  VIADD R177, R228, -UR5 ;  /* 0x80000005e4b17c36 */ /* 0x000fe20008000000 */
[----:B------:R-:W-:Y:S02]  /*15190*/  IABS R183, R183 ;  /* 0x000000b700b77213 */ /* 0x000fe40000000000 */
[----:B------:R-:W-:Y:S02]  /*151a0*/  IABS R3, R3 ;  /* 0x0000000300037213 */ /* 0x000fe40000000000 */
[----:B------:R-:W-:Y:S02]  /*151b0*/  I2FP.F32.S32 R176, R176 ;  /* 0x000000b000b07245 */ /* 0x000fe40000201400 */
[----:B------:R-:W-:Y:S02]  /*151c0*/  I2FP.F32.S32 R183, R183 ;  /* 0x000000b700b77245 */ /* 0x000fe40000201400 */
[----:B------:R-:W-:Y:S01]  /*151d0*/  I2FP.F32.S32 R182, R182 ;  /* 0x000000b600b67245 */ /* 0x000fe20000201400 */
[----:B-----5:R-:W-:Y:S01]  /*151e0*/  FFMA.FTZ R176, R176, -UR6, R4 ;  /* 0x80000006b0b07c23 */ /* 0x020fe20008010004 */
[----:B------:R-:W-:Y:S01]  /*151f0*/  I2FP.F32.S32 R3, R3 ;  /* 0x0000000300037245 */ /* 0x000fe20000201400 */
[----:B------:R-:W-:Y:S01]  /*15200*/  FFMA.FTZ R183, R183, -UR6, R5 ;  /* 0x80000006b7b77c23 */ /* 0x000fe20008010005 */
[----:B------:R-:W-:Y:S01]  /*15210*/  I2FP.F32.S32 R2, R2 ;  /* 0x0000000200027245 */ /* 0x000fe20000201400 */
[----:B-1----:R-:W-:Y:S01]  /*15220*/  FFMA.FTZ R182, R182, -UR6, R6 ;  /* 0x80000006b6b67c23 */ /* 0x002fe20008010006 */
[----:B------:R-:W-:Y:S01]  /*15230*/  IADD3 R179, PT, PT, R229, -UR5, RZ ;  /* 0x80000005e5b37c10 */ /* 0x000fe2000fffe0ff */
[----:B--2---:R-:W-:Y:S02]  /*15240*/  FFMA.FTZ R181, R3, -UR6, R181 ;  /* 0x8000000603b57c23 */ /* 0x004fe400080100b5 */
[----:B---3--:R-:W-:Y:S01]  /*15250*/  FFMA.FTZ R180, R2, -UR6, R180 ;  /* 0x8000000602b47c23 */ /* 0x008fe200080100b4 */
[----:B------:R-:W-:Y:S06]  /*15260*/  BRA.U.ANY UP0, `(.L_x_1337) ;  /* 0xffffffed00f07547 */ /* 0x000fec000b93ffff */
.L_x_1336:
[----:B------:R-:W-:Y:S01]  /*15270*/  MUFU.TANH R11, R11 ;  /* 0x0000000b000b7308 */ /* 0x000fe20000002400 */
[----:B------:R-:W-:Y:S01]  /*15280*/  FMUL.FTZ R49, R49, UR8 ;  /* 0x0000000831317c20 */ /* 0x000fe20008410000 */
[----:B------:R-:W-:Y:S01]  /*15290*/  FMUL.FTZ R77, R77, UR8 ;  /* 0x000000084d4d7c20 */ /* 0x000fe20008410000 */
[----:B------:R-:W-:Y:S01]  /*152a0*/  FMUL.FTZ R80, R80, UR8 ;  /* 0x0000000850507c20 */ /* 0x000fe20008410000 */
[----:B-1----:R-:W-:Y:S01]  /*152b0*/  VIADD R2, R0, 0x1 ;  /* 0x0000000100027836 */ /* 0x002fe20000000000 */
[-C--:B------:R-:W-:Y:S01]  /*152c0*/  ISETP.GT.AND P3, PT, R179, R0.reuse, PT ;  /* 0x00000000b300720c */ /* 0x080fe20003f64270 */
[----:B------:R-:W-:Y:S01]  /*152d0*/  FMUL.FTZ R43, R43, UR8 ;  /* 0x000000082b2b7c20 */ /* 0x000fe20008410000 */
[-C--:B------:R-:W-:Y:S03]  /*152e0*/  ISETP.GT.AND P0, PT, R170, R0.reuse, PT ;  /* 0x00000000aa00720c */ /* 0x080fe60003f04270 */
[----:B------:R-:W-:Y:S01]  /*152f0*/  MUFU.TANH R233, R49 ;  /* 0x0000003100e97308 */ /* 0x000fe20000002400 */
[----:B------:R-:W-:Y:S01]  /*15300*/  FMUL.FTZ R240, R48, UR8 ;  /* 0x0000000830f07c20 */ /* 0x000fe20008410000 */
[----:B------:R-:W-:Y:S01]  /*15310*/  FMUL.FTZ R188, R70, UR8 ;  /* 0x0000000846bc7c20 */ /* 0x000fe20008410000 */
[----:B------:R-:W-:Y:S01]  /*15320*/  FMUL.FTZ R70, R78, UR8 ;  /* 0x000000084e467c20 */ /* 0x000fe20008410000 */
[----:B------:R-:W-:Y:S01]  /*15330*/  FMUL.FTZ R92, R92, UR8 ;  /* 0x000000085c5c7c20 */ /* 0x000fe20008410000 */
[----:B------:R-:W-:Y:S02]  /*15340*/  VIADD R193, R0, 0x38 ;  /* 0x0000003800c17836 */ /* 0x000fe40000000000 */
[----:B------:R-:W-:Y:S01]  /*15350*/  FMUL.FTZ R190, R68, UR8 ;  /* 0x0000000844be7c20 */ /* 0x000fe20008410000 */
[C---:B------:R-:W-:Y:S02]  /*15360*/  VIADD R187, R0.reuse, 0x39 ;  /* 0x0000003900bb7836 */ /* 0x040fe40000000000 */
[----:B------:R-:W-:Y:S01]  /*15370*/  MUFU.TANH R240, R240 ;  /* 0x000000f000f07308 */ /* 0x000fe20000002400 */
[----:B------:R-:W-:Y:S02]  /*15380*/  VIADD R186, R0, 0x40 ;  /* 0x0000004000ba7836 */ /* 0x000fe40000000000 */
[----:B------:R-:W-:Y:S01]  /*15390*/  FMUL.FTZ R99, R99, UR8 ;  /* 0x0000000863637c20 */ /* 0x000fe20008410000 */
[----:B------:R-:W-:Y:S01]  /*153a0*/  FMUL.FTZ R86, R86, UR8 ;  /* 0x0000000856567c20 */ /* 0x000fe20008410000 */
[----:B------:R-:W-:Y:S01]  /*153b0*/  FMUL.FTZ R113, R113, UR8 ;  /* 0x0000000871717c20 */ /* 0x000fe20008410000 */
[----:B------:R-:W-:Y:S01]  /*153c0*/  FMUL.FTZ R128, R128, UR8 ;  /* 0x0000000880807c20 */ /* 0x000fe20008410000 */
[----:B------:R-:W-:Y:S01]  /*153d0*/  FSEL R6, R10, -INF , !P1 ;  /* 0xff8000000a067808 */ /* 0x000fe20004800000 */
[----:B------:R-:W-:Y:S02]  /*153e0*/  FMUL.FTZ R35, R35, UR8 ;  /* 0x0000000823237c20 */ /* 0x000fe40008410000 */
[----:B------:R-:W-:Y:S01]  /*153f0*/  MUFU.TANH R185, R77 ;  /* 0x0000004d00b97308 */ /* 0x000fe20000002400 */
[----:B------:R-:W-:Y:S01]  /*15400*/  ISETP.GT.AND P1, PT, R177, R0, PT ;  /* 0x00000000b100720c */ /* 0x000fe20003f24270 */
[----:B------:R-:W-:Y:S01]  /*15410*/  FMUL.FTZ R51, R51, UR8 ;  /* 0x0000000833337c20 */ /* 0x000fe20008410000 */
[----:B------:R-:W-:Y:S01]  /*15420*/  FSEL R7, R169, -INF , !P2 ;  /* 0xff800000a9077808 */ /* 0x000fe20005000000 */
[----:B------:R-:W-:Y:S01]  /*15430*/  FMUL.FTZ R50, R50, UR8 ;  /* 0x0000000832327c20 */ /* 0x000fe20008410000 */
[----:B------:R-:W-:Y:S01]  /*15440*/  FSEL R169, R180, -INF , !P1 ;  /* 0xff800000b4a97808 */ /* 0x000fe20004800000 */
[----:B------:R-:W-:Y:S01]  /*15450*/  VIADD R180, R249, 0xffffffd9 ;  /* 0xffffffd9f9b47836 */ /* 0x000fe20000000000 */
[----:B------:R-:W-:Y:S03]  /*15460*/  ISETP.GT.AND P2, PT, R170, R2, PT ;  /* 0x00000002aa00720c */ /* 0x000fe60003f44270 */
[----:B------:R1:W-:Y:S01]  /*15470*/  MUFU.TANH R200, R51 ;  /* 0x0000003300c87308 */ /* 0x0003e20000002400 */
[----:B------:R-:W-:Y:S01]  /*15480*/  FSEL R6, R6, -INF , !P6 ;  /* 0xff80000006067808 */ /* 0x000fe20007000000 */
[----:B------:R-:W-:Y:S01]  /*15490*/  FMUL.FTZ R55, R55, UR8 ;  /* 0x0000000837377c20 */ /* 0x000fe20008410000 */
[----:B------:R-:W-:Y:S01]  /*154a0*/  ISETP.GE.AND P6, PT, R0, R220, PT ;  /* 0x000000dc0000720c */ /* 0x000fe20003fc6270 */
[----:B------:R-:W-:Y:S01]  /*154b0*/  FMUL.FTZ R194, R66, UR8 ;  /* 0x0000000842c27c20 */ /* 0x000fe20008410000 */
[----:B------:R-:W-:Y:S01]  /*154c0*/  FSEL R4, R183, -INF , !P2 ;  /* 0xff800000b7047808 */ /* 0x000fe20005000000 */
[----:B------:R-:W-:Y:S01]  /*154d0*/  FMUL.FTZ R64, R64, UR8 ;  /* 0x0000000840407c20 */ /* 0x000fe20008410000 */
[----:B------:R-:W-:Y:S03]  /*154e0*/  ISETP.GT.AND P2, PT, R177, R2, PT ;  /* 0x00000002b100720c */ /* 0x000fe60003f44270 */
[----:B------:R2:W-:Y:S01]  /*154f0*/  MUFU.TANH R232, R50 ;  /* 0x0000003200e87308 */ /* 0x0005e20000002400 */
[----:B------:R-:W-:Y:S02]  /*15500*/  VIADD R183, R249, 0xffffffd1 ;  /* 0xffffffd1f9b77836 */ /* 0x000fe40000000000 */
[----:B------:R-:W-:Y:S01]  /*15510*/  FMUL.FTZ R189, R69, UR8 ;  /* 0x0000000845bd7c20 */ /* 0x000fe20008410000 */
[----:B------:R-:W-:Y:S01]  /*15520*/  FMUL.FTZ R122, R122, UR8 ;  /* 0x000000087a7a7c20 */ /* 0x000fe20008410000 */
[----:B------:R-:W-:Y:S01]  /*15530*/  FMUL.FTZ R124, R124, UR8 ;  /* 0x000000087c7c7c20 */ /* 0x000fe20008410000 */
[----:B------:R-:W-:Y:S01]  /*15540*/  FMUL.FTZ R85, R85, UR8 ;  /* 0x0000000855557c20 */ /* 0x000fe20008410000 */
[----:B------:R-:W-:Y:S01]  /*15550*/  FMUL.FTZ R96, R96, UR8 ;  /* 0x0000000860607c20 */ /* 0x000fe20008410000 */
[----:B------:R-:W-:Y:S02]  /*15560*/  FMUL.FTZ R98, R98, UR8 ;  /* 0x0000000862627c20 */ /* 0x000fe40008410000 */
[----:B------:R3:W-:Y:S01]  /*15570*/  MUFU.TANH R202, R55 ;  /* 0x0000003700ca7308 */ /* 0x0007e20000002400 */
[----:B-1----:R-:W-:Y:S01]  /*15580*/  FMUL.FTZ R51, R91, UR8 ;  /* 0x000000085b337c20 */ /* 0x002fe20008410000 */
[----:B------:R-:W-:Y:S02]  /*15590*/  VIADD R91, R0, 0x59 ;  /* 0x00000059005b7836 */ /* 0x000fe40000000000 */
[----:B------:R-:W-:Y:S01]  /*155a0*/  FMUL.FTZ R97, R97, UR8 ;  /* 0x0000000861617c20 */ /* 0x000fe20008410000 */
[----:B------:R-:W-:Y:S01]  /*155b0*/  FMUL.FTZ R114, R114, UR8 ;  /* 0x0000000872727c20 */ /* 0x000fe20008410000 */
[----:B------:R-:W-:Y:S01]  /*155c0*/  FMUL.FTZ R9, R13, UR8 ;  /* 0x000000080d097c20 */ /* 0x000fe20008410000 */
[----:B------:R-:W-:Y:S01]  /*155d0*/  FSEL R175, R182, -INF , !P3 ;  /* 0xff800000b6af7808 */ /* 0x000fe20005800000 */
[----:B------:R-:W-:Y:S02]  /*155e0*/  VIADD R182, R249, 0xffffffd0 ;  /* 0xffffffd0f9b67836 */ /* 0x000fe40000000000 */
[----:B------:R1:W-:Y:S01]  /*155f0*/  MUFU.TANH R243, R64 ;  /* 0x0000004000f37308 */ /* 0x0003e20000002400 */
[----:B--2---:R-:W-:Y:S01]  /*15600*/  FMUL.FTZ R50, R62, UR8 ;  /* 0x000000083e327c20 */ /* 0x004fe20008410000 */
[----:B------:R-:W-:Y:S01]  /*15610*/  ISETP.GE.AND P3, PT, R2, R220, PT ;  /* 0x000000dc0200720c */ /* 0x000fe20003f66270 */
[----:B------:R-:W-:Y:S01]  /*15620*/  FMUL.FTZ R62, R63, UR8 ;  /* 0x000000083f3e7c20 */ /* 0x000fe20008410000 */
[----:B------:R-:W-:Y:S01]  /*15630*/  FSEL R5, R176, -INF , !P0 ;  /* 0xff800000b0057808 */ /* 0x000fe20004000000 */
[----:B------:R-:W-:Y:S01]  /*15640*/  FMUL.FTZ R37, R37, UR8 ;  /* 0x0000000825257c20 */ /* 0x000fe20008410000 */
[----:B------:R-:W-:Y:S01]  /*15650*/  FSEL R4, R4, -INF , !P3 ;  /* 0xff80000004047808 */ /* 0x000fe20005800000 */
[----:B------:R-:W-:Y:S03]  /*15660*/  FMUL.FTZ R40, R40, UR8 ;  /* 0x0000000828287c20 */ /* 0x000fe60008410000 */
[----:B------:R-:W-:Y:S01]  /*15670*/  MUFU.TANH R9, R9 ;  /* 0x0000000900097308 */ /* 0x000fe20000002400 */
[----:B---3--:R-:W-:Y:S01]  /*15680*/  FMUL.FTZ R55, R88, UR8 ;  /* 0x0000000858377c20 */ /* 0x008fe20008410000 */
[----:B------:R-:W-:Y:S01]  /*15690*/  VIADD R88, R249, 0xfffffff0 ;  /* 0xfffffff0f9587836 */ /* 0x000fe20000000000 */
[----:B------:R-:W-:Y:S01]  /*156a0*/  ISETP.GT.AND P0, PT, R179, R2, PT ;  /* 0x00000002b300720c */ /* 0x000fe20003f04270 */
[----:B------:R-:W-:Y:S01]  /*156b0*/  FMUL.FTZ R54, R54, UR8 ;  /* 0x0000000836367c20 */ /* 0x000fe20008410000 */
[----:B------:R-:W-:Y:S01]  /*156c0*/  FSEL R5, R5, -INF , !P6 ;  /* 0xff80000005057808 */ /* 0x000fe20007000000 */
[----:B------:R-:W-:Y:S01]  /*156d0*/  FMUL.FTZ R59, R59, UR8 ;  /* 0x000000083b3b7c20 */ /* 0x000fe20008410000 */
[----:B------:R-:W-:Y:S03]  /*156e0*/  FSEL R173, R181, -INF , !P0 ;  /* 0xff800000b5ad7808 */ /* 0x000fe60004000000 */
[----:B------:R-:W-:Y:S01]  /*156f0*/  MUFU.TANH R176, R40 ;  /* 0x0000002800b07308 */ /* 0x000fe20000002400 */
[----:B------:R-:W-:Y:S02]  /*15700*/  VIADD R181, R249, 0xffffffd8 ;  /* 0xffffffd8f9b57836 */ /* 0x000fe40000000000 */
[----:B-1----:R-:W-:Y:S01]  /*15710*/  FMUL.FTZ R64, R76, UR8 ;  /* 0x000000084c407c20 */ /* 0x002fe20008410000 */
[C---:B------:R-:W-:Y:S01]  /*15720*/  ISETP.GE.AND P0, PT, R2.reuse, R219, PT ;  /* 0x000000db0200720c */ /* 0x040fe20003f06270 */
[----:B------:R-:W-:Y:S01]  /*15730*/  FMUL.FTZ R191, R67, UR8 ;  /* 0x0000000843bf7c20 */ /* 0x000fe20008410000 */
[----:B------:R-:W-:Y:S01]  /*15740*/  FMUL.FTZ R67, R79, UR8 ;  /* 0x000000084f437c20 */ /* 0x000fe20008410000 */
[----:B------:R-:W-:Y:S01]  /*15750*/  VIADD R79, R249, 0xfffffff1 ;  /* 0xfffffff1f94f7836 */ /* 0x000fe20000000000 */
[----:B------:R-:W-:Y:S02]  /*15760*/  FSEL R173, R173, -INF , !P0 ;  /* 0xff800000adad7808 */ /* 0x000fe40004000000 */
[----:B------:R1:W-:Y:S01]  /*15770*/  MUFU.TANH R192, R54 ;  /* 0x0000003600c07308 */ /* 0x0003e20000002400 */
[----:B------:R-:W-:Y:S01]  /*15780*/  ISETP.GE.AND P1, PT, R2, R218, PT ;  /* 0x000000da0200720c */ /* 0x000fe20003f26270 */
        /* <DEDUP_REMOVED lines=12> */
[----:B------:R-:W-:Y:S02]  /*15850*/  VIADD R3, R249, 0xffffff91 ;  /* 0xffffff91f9037836 */ /* 0x000fe40000000000 */
[----:B------:R-:W-:Y:S02]  /*15860*/  FMUL.FTZ R19, R19, UR8 ;  /* 0x0000000813137c20 */ /* 0x000fe40008410000 */
[----:B------:R-:W-:Y:S01]  /*15870*/  MUFU.TANH R10, R10 ;  /* 0x0000000a000a7308 */ /* 0x000fe20000002400 */
[----:B-1----:R-:W-:Y:S01]  /*15880*/  FMUL.FTZ R54, R89, UR8 ;  /* 0x0000000859367c20 */ /* 0x002fe20008410000 */
[----:B------:R-:W-:Y:S02]  /*15890*/  VIADD R89, R0, 0x61 ;  /* 0x0000006100597836 */ /* 0x000fe40000000000 */
[----:B------:R-:W-:Y:S01]  /*158a0*/  FMUL.FTZ R21, R21, UR8 ;  /* 0x0000000815157c20 */ /* 0x000fe20008410000 */
[----:B------:R-:W-:Y:S02]  /*158b0*/  IMAD.IADD R2, R228, 0x1, -R3 ;  /* 0x00000001e4027824 */ /* 0x000fe400078e0a03 */
[----:B------:R-:W-:Y:S01]  /*158c0*/  FMUL.FTZ R178, R24, UR8 ;  /* 0x0000000818b27c20 */ /* 0x000fe20008410000 */
[----:B------:R-:W-:Y:S02]  /*158d0*/  VIADD R8, R249, 0xffffff90 ;  /* 0xffffff90f9087836 */ /* 0x000fe40000000000 */
[----:B------:R-:W-:Y:S01]  /*158e0*/  FMUL.FTZ R33, R33, UR8 ;  /* 0x0000000821217c20 */ /* 0x000fe20008410000 */
[----:B------:R1:W-:Y:S01]  /*158f0*/  MUFU.TANH R174, R12 ;  /* 0x0000000c00ae7308 */ /* 0x0003e20000002400 */
[----:B------:R-:W-:Y:S01]  /*15900*/  IABS R2, R2 ;  /* 0x0000000200027213 */ /* 0x000fe20000000000 */
[--C-:B------:R-:W-:Y:S02]  /*15910*/  IMAD.IADD R13, R228, 0x1, -R8.reuse ;  /* 0x00000001e40d7824 */ /* 0x100fe400078e0a08 */
[----:B------:R-:W-:Y:S01]  /*15920*/  FMUL.FTZ R34, R34, UR8 ;  /* 0x0000000822227c20 */ /* 0x000fe20008410000 */
[----:B------:R-:W-:Y:S01]  /*15930*/  FMUL.FTZ R39, R39, UR8 ;  /* 0x0000000827277c20 */ /* 0x000fe20008410000 */
[----:B------:R-:W-:Y:S01]  /*15940*/  I2FP.F32.S32 R2, R2 ;  /* 0x0000000200027245 */ /* 0x000fe20000201400 */
[----:B------:R-:W-:Y:S01]  /*15950*/  IMAD.IADD R15, R228, 0x1, -R171 ;  /* 0x00000001e40f7824 */ /* 0x000fe200078e0aab */
[----:B------:R-:W-:Y:S02]  /*15960*/  IABS R13, R13 ;  /* 0x0000000d000d7213 */ /* 0x000fe40000000000 */
[----:B------:R-:W-:Y:S01]  /*15970*/  MUFU.TANH R19, R19 ;  /* 0x0000001300137308 */ /* 0x000fe20000002400 */
[C-C-:B------:R-:W-:Y:S01]  /*15980*/  IMAD.IADD R171, R229.reuse, 0x1, -R3.reuse ;  /* 0x00000001e5ab7824 */ /* 0x140fe200078e0a03 */
[----:B------:R-:W-:Y:S01]  /*15990*/  UISETP.GT.AND UP0, UPT, UR22, UR19, UPT ;  /* 0x000000131600728c */ /* 0x000fe2000bf04270 */
[----:B------:R-:W-:Y:S01]  /*159a0*/  I2FP.F32.S32 R13, R13 ;  /* 0x0000000d000d7245 */ /* 0x000fe20000201400 */
[----:B------:R-:W-:Y:S01]  /*159b0*/  IMAD.IADD R3, R230, 0x1, -R3 ;  /* 0x00000001e6037824 */ /* 0x000fe200078e0a03 */
[----:B------:R-:W-:Y:S01]  /*159c0*/  IABS R15, R15 ;  /* 0x0000000f000f7213 */ /* 0x000fe20000000000 */
[----:B------:R-:W-:Y:S01]  /*159d0*/  UIADD3 UR22, UPT, UPT, UR22, -0x1, URZ ;  /* 0xffffffff16167890 */ /* 0x000fe2000fffe0ff */
[----:B------:R-:W-:Y:S03]  /*159e0*/  IABS R171, R171 ;  /* 0x000000ab00ab7213 */ /* 0x000fe60000000000 */
[----:B------:R-:W-:Y:S01]  /*159f0*/  MUFU.TANH R178, R178 ;  /* 0x000000b200b27308 */ /* 0x000fe20000002400 */
[----:B-1----:R-:W-:Y:S01]  /*15a00*/  FMUL.FTZ R12, R14, UR8 ;  /* 0x000000080e0c7c20 */ /* 0x002fe20008410000 */
[----:B------:R-:W-:Y:S01]  /*15a10*/  I2FP.F32.S32 R15, R15 ;  /* 0x0000000f000f7245 */ /* 0x000fe20000201400 */
[--C-:B------:R-:W-:Y:S01]  /*15a20*/  IMAD.IADD R14, R229, 0x1, -R8.reuse ;  /* 0x00000001e50e7824 */ /* 0x100fe200078e0a08 */
[----:B------:R-:W-:Y:S01]  /*15a30*/  I2FP.F32.S32 R171, R171 ;  /* 0x000000ab00ab7245 */ /* 0x000fe20000201400 */
[----:B------:R-:W-:Y:S01]  /*15a40*/  IMAD.IADD R8, R230, 0x1, -R8 ;  /* 0x00000001e6087824 */ /* 0x000fe200078e0a08 */
[----:B------:R-:W-:Y:S04]  /*15a50*/  IABS R3, R3 ;  /* 0x0000000300037213 */ /* 0x000fe80000000000 */
[----:B------:R-:W-:Y:S01]  /*15a60*/  MUFU.TANH R12, R12 ;  /* 0x0000000c000c7308 */ /* 0x000fe20000002400 */
[----:B------:R-:W-:Y:S02]  /*15a70*/  IABS R14, R14 ;  /* 0x0000000e000e7213 */ /* 0x000fe40000000000 */
[----:B------:R-:W-:Y:S02]  /*15a80*/  IABS R8, R8 ;  /* 0x0000000800087213 */ /* 0x000fe40000000000 */
[----:B------:R-:W-:Y:S02]  /*15a90*/  I2FP.F32.S32 R14, R14 ;  /* 0x0000000e000e7245 */ /* 0x000fe40000201400 */
[----:B------:R-:W-:Y:S03]  /*15aa0*/  I2FP.F32.S32 R8, R8 ;  /* 0x0000000800087245 */ /* 0x000fe60000201400 */
[----:B------:R-:W-:Y:S01]  /*15ab0*/  MUFU.TANH R172, R172 ;  /* 0x000000ac00ac7308 */ /* 0x000fe20000002400 */
[----:B------:R-:W-:Y:S09]  /*15ac0*/  I2FP.F32.S32 R3, R3 ;  /* 0x0000000300037245 */ /* 0x000ff20000201400 */
[----:B------:R-:W-:Y:S10]  /*15ad0*/  MUFU.TANH R32, R32 ;  /* 0x0000002000207308 */ /* 0x000ff40000002400 */
[----:B------:R-:W-:Y:S10]  /*15ae0*/  MUFU.TANH R33, R33 ;  /* 0x0000002100217308 */ /* 0x000ff40000002400 */
[----:B------:R-:W-:Y:S10]  /*15af0*/  MUFU.TANH R34, R34 ;  /* 0x0000002200227308 */ /* 0x000ff40000002400 */
[----:B------:R1:W-:Y:S10]  /*15b00*/  MUFU.TANH R237, R38 ;  /* 0x0000002600ed7308 */ /* 0x0003f40000002400 */
[----:B------:R-:W-:Y:S10]  /*15b10*/  MUFU.TANH R235, R39 ;  /* 0x0000002700eb7308 */ /* 0x000ff40000002400 */
[----:B------:R2:W-:Y:S01]  /*15b20*/  MUFU.TANH R241, R65 ;  /* 0x0000004100f17308 */ /* 0x0005e20000002400 */
[----:B-1----:R-:W-:Y:S01]  /*15b30*/  FMUL.FTZ R38, R42, UR8 ;  /* 0x000000082a267c20 */ /* 0x002fe20008410000 */
[----:B------:R-:W-:Y:S04]  /*15b40*/  VIADD R42, R249, 0xffffffc8 ;  /* 0xffffffc8f92a7836 */ /* 0x000fe80000000000 */
[----:B------:R-:W-:Y:S04]  /*15b50*/  IMAD.IADD R198, R230, 0x1, -R42 ;  /* 0x00000001e6c67824 */ /* 0x000fe800078e0a2a */
[----:B------:R-:W-:Y:S01]  /*15b60*/  MUFU.TANH R38, R38 ;  /* 0x0000002600267308 */ /* 0x000fe20000002400 */
[----:B------:R-:W-:Y:S04]  /*15b70*/  IABS R198, R198 ;  /* 0x000000c600c67213 */ /* 0x000fe80000000000 */
[----:B------:R-:W-:Y:S05]  /*15b80*/  I2FP.F32.S32 R198, R198 ;  /* 0x000000c600c67245 */ /* 0x000fea0000201400 */
[----:B------:R-:W-:Y:S01]  /*15b90*/  MUFU.TANH R64, R64 ;  /* 0x0000004000407308 */ /* 0x000fe20000002400 */
[----:B--2---:R-:W-:Y:S01]  /*15ba0*/  FMUL.FTZ R65, R95, UR8 ;  /* 0x000000085f417c20 */ /* 0x004fe20008410000 */
[----:B------:R-:W-:Y:S08]  /*15bb0*/  VIADD R95, R249, 0xffffffe0 ;  /* 0xffffffe0f95f7836 */ /* 0x000ff00000000000 */
[----:B------:R-:W-:Y:S10]  /*15bc0*/  MUFU.TANH R70, R70 ;  /* 0x0000004600467308 */ /* 0x000ff40000002400 */
[----:B------:R-:W-:Y:S10]  /*15bd0*/  MUFU.TANH R67, R67 ;  /* 0x0000004300437308 */ /* 0x000ff40000002400 */
[----:B------:R-:W-:Y:S10]  /*15be0*/  MUFU.TANH R55, R55 ;  /* 0x0000003700377308 */ /* 0x000ff40000002400 */
[----:B------:R-:W-:Y:S10]  /*15bf0*/  MUFU.TANH R54, R54 ;  /* 0x0000003600367308 */ /* 0x000ff40000002400 */
[----:B------:R-:W-:Y:S10]  /*15c00*/  MUFU.TANH R51, R51 ;  /* 0x0000003300337308 */ /* 0x000ff40000002400 */
[----:B------:R-:W-:Y:S10]  /*15c10*/  MUFU.TANH R62, R62 ;  /* 0x0000003e003e7308 */ /* 0x000ff40000002400 */
[----:B------:R1:W-:Y:S10]  /*15c20*/  MUFU.TANH R184, R92 ;  /* 0x0000005c00b87308 */ /* 0x0003f40000002400 */
[----:B------:R-:W-:Y:S10]  /*15c30*/  MUFU.TANH R65, R65 ;  /* 0x0000004100417308 */ /* 0x000ff40000002400 */
[----:B------:R2:W-:Y:S01]  /*15c40*/  MUFU.TANH R201, R122 ;  /* 0x0000007a00c97308 */ /* 0x0005e20000002400 */
[----:B-1----:R-:W-:Y:S09]  /*15c50*/  VIADD R92, R0, 0x58 ;  /* 0x00000058005c7836 */ /* 0x002ff20000000000 */
[----:B------:R-:W-:Y:S10]  /*15c60*/  MUFU.TANH R194, R194 ;  /* 0x000000c200c27308 */ /* 0x000ff40000002400 */
[----:B------:R-:W-:Y:S01]  /*15c70*/  MUFU.TANH R189, R189 ;  /* 0x000000bd00bd7308 */ /* 0x000fe20000002400 */
[----:B--2---:R-:W-:Y:S05]  /*15c80*/  IMAD.IADD R122, R229, 0x1, -R249 ;  /* 0x00000001e57a7824 */ /* 0x004fea00078e0af9 */
[----:B------:R-:W-:Y:S04]  /*15c90*/  IABS R122, R122 ;  /* 0x0000007a007a7213 */ /* 0x000fe80000000000 */
[----:B------:R-:W-:Y:S10]  /*15ca0*/  MUFU.TANH R190, R190 ;  /* 0x000000be00be7308 */ /* 0x000ff40000002400 */
[----:B------:R-:W1:Y:S10]  /*15cb0*/  MUFU.TANH R188, R188 ;  /* 0x000000bc00bc7308 */ /* 0x000e740000002400 */
[----:B------:R-:W-:Y:S10]  /*15cc0*/  MUFU.TANH R97, R97 ;  /* 0x0000006100617308 */ /* 0x000ff40000002400 */
[----:B------:R-:W-:Y:S10]  /*15cd0*/  MUFU.TANH R114, R114 ;  /* 0x0000007200727308 */ /* 0x000ff40000002400 */
[----:B------:R-:W-:Y:S10]  /*15ce0*/  MUFU.TANH R119, R119 ;  /* 0x0000007700777308 */ /* 0x000ff40000002400 */
[----:B------:R-:W-:Y:S01]  /*15cf0*/  MUFU.TANH R191, R191 ;  /* 0x000000bf00bf7308 */ /* 0x000fe20000002400 */
[----:B-1----:R-:W-:Y:S01]  /*15d00*/  FFMA.FTZ R198, R198, -UR6, R188 ;  /* 0x80000006c6c67c23 */ /* 0x002fe200080100bc */
[----:B------:R-:W-:Y:S01]  /*15d10*/  FFMA.FTZ R171, R171, -UR6, R9 ;  /* 0x80000006abab7c23 */ /* 0x000fe20008010009 */
[C---:B------:R-:W-:Y:S02]  /*15d20*/  VIADD R9, R0.reuse, 0x8 ;  /* 0x0000000800097836 */ /* 0x040fe40000000000 */
[----:B------:R-:W-:Y:S01]  /*15d30*/  FFMA.FTZ R12, R13, -UR6, R12 ;  /* 0x800000060d0c7c23 */ /* 0x000fe2000801000c */
[----:B------:R-:W-:Y:S02]  /*15d40*/  VIADD R13, R0, 0x8 ;  /* 0x00000008000d7836 */ /* 0x000fe40000000000 */
[----:B------:R-:W-:Y:S01]  /*15d50*/  FFMA.FTZ R10, R2, -UR6, R10 ;  /* 0x80000006020a7c23 */ /* 0x000fe2000801000a */
[----:B------:R-:W-:Y:S01]  /*15d60*/  VIADD R2, R0, 0x9 ;  /* 0x0000000900027836 */ /* 0x000fe20000000000 */
[----:B------:R-:W-:Y:S01]  /*15d70*/  ISETP.GT.AND P3, PT, R177, R9, PT ;  /* 0x00000009b100720c */ /* 0x000fe20003f64270 */
[----:B------:R-:W-:Y:S01]  /*15d80*/  FFMA.FTZ R11, R15, -UR6, R11 ;  /* 0x800000060f0b7c23 */ /* 0x000fe2000801000b */
[----:B------:R-:W-:Y:S01]  /*15d90*/  FMUL.FTZ R15, R17, UR8 ;  /* 0x00000008110f7c20 */ /* 0x000fe20008410000 */
[----:B------:R-:W-:Y:S01]  /*15da0*/  FFMA.FTZ R174, R14, -UR6, R174 ;  /* 0x800000060eae7c23 */ /* 0x000fe200080100ae */
[----:B------:R-:W-:Y:S01]  /*15db0*/  FSEL R17, R12, -INF , !P3 ;  /* 0xff8000000c117808 */ /* 0x000fe20005800000 */
[----:B------:R-:W-:Y:S01]  /*15dc0*/  FFMA.FTZ R19, R3, -UR6, R19 ;  /* 0x8000000603137c23 */ /* 0x000fe20008010013 */
[----:B------:R-:W-:Y:S01]  /*15dd0*/  ISETP.GT.AND P6, PT, R179, R2, PT ;  /* 0x00000002b300720c */ /* 0x000fe20003fc4270 */
[----:B------:R-:W-:Y:S01]  /*15de0*/  FMUL.FTZ R3, R20, UR8 ;  /* 0x0000000814037c20 */ /* 0x000fe20008410000 */
[----:B------:R-:W-:Y:S01]  /*15df0*/  ISETP.GE.AND P3, PT, R13, R221, PT ;  /* 0x000000dd0d00720c */ /* 0x000fe20003f66270 */
[----:B------:R-:W-:Y:S01]  /*15e00*/  FMUL.FTZ R20, R27, UR8 ;  /* 0x000000081b147c20 */ /* 0x000fe20008410000 */
[----:B------:R-:W-:Y:S01]  /*15e10*/  FSEL R171, R171, -INF , !P6 ;  /* 0xff800000abab7808 */ /* 0x000fe20007000000 */
[----:B------:R1:W2:Y:S01]  /*15e20*/  MUFU.TANH R12, R15 ;  /* 0x0000000f000c7308 */ /* 0x0002a20000002400 */
[----:B------:R-:W-:Y:S01]  /*15e30*/  ISETP.GT.AND P6, PT, R168, R13, PT ;  /* 0x0000000da800720c */ /* 0x000fe20003fc4270 */
[----:B------:R-:W-:Y:S01]  /*15e40*/  VIADD R13, R0, 0x9 ;  /* 0x00000009000d7836 */ /* 0x000fe20000000000 */
[----:B------:R-:W-:Y:S01]  /*15e50*/  FSEL R11, R11, -INF , !P2 ;  /* 0xff8000000b0b7808 */ /* 0x000fe20005000000 */
[----:B------:R-:W-:Y:S01]  /*15e60*/  FMUL.FTZ R14, R16, UR8 ;  /* 0x00000008100e7c20 */ /* 0x000fe20008410000 */
[----:B------:R-:W-:Y:S01]  /*15e70*/  ISETP.GE.AND P2, PT, R0, R221, PT ;  /* 0x000000dd0000720c */ /* 0x000fe20003f46270 */
[----:B------:R-:W-:Y:S01]  /*15e80*/  VIADD R16, R249, 0xffffff91 ;  /* 0xffffff91f9107836 */ /* 0x000fe20000000000 */
[----:B------:R-:W-:Y:S03]  /*15e90*/  ISETP.GT.AND P0, PT, R168, R13, PT ;  /* 0x0000000da800720c */ /* 0x000fe60003f04270 */
[----:B------:R-:W-:Y:S01]  /*15ea0*/  MUFU.TANH R3, R3 ;  /* 0x0000000300037308 */ /* 0x000fe20000002400 */
[----:B------:R-:W-:Y:S01]  /*15eb0*/  FSEL R7, R7, -INF , !P2 ;  /* 0xff80000007077808 */ /* 0x000fe20005000000 */
[----:B------:R-:W-:Y:S01]  /*15ec0*/  IMAD.IADD R16, R222, 0x1, -R16 ;  /* 0x00000001de107824 */ /* 0x000fe200078e0a10 */
[----:B------:R-:W-:Y:S04]  /*15ed0*/  ISETP.GT.AND P2, PT, R179, R9, PT ;  /* 0x00000009b300720c */ /* 0x000fe80003f44270 */
[----:B------:R-:W-:Y:S03]  /*15ee0*/  IABS R16, R16 ;  /* 0x0000001000107213 */ /* 0x000fe60000000000 */
[----:B------:R-:W-:Y:S01]  /*15ef0*/  MUFU.TANH R20, R20 ;  /* 0x0000001400147308 */ /* 0x000fe20000002400 */
[----:B------:R-:W-:Y:S01]  /*15f00*/  FSEL R174, R174, -INF , !P2 ;  /* 0xff800000aeae7808 */ /* 0x000fe20005000000 */
[----:B-1----:R-:W-:Y:S01]  /*15f10*/  FMUL.FTZ R15, R18, UR8 ;  /* 0x00000008120f7c20 */ /* 0x002fe20008410000 */
[----:B------:R-:W-:Y:S01]  /*15f20*/  I2FP.F32.S32 R16, R16 ;  /* 0x0000001000107245 */ /* 0x000fe20000201400 */
[----:B------:R-:W-:Y:S01]  /*15f30*/  VIADD R18, R249, 0xffffff90 ;  /* 0xffffff90f9127836 */ /* 0x000fe20000000000 */
[----:B------:R-:W-:Y:S03]  /*15f40*/  ISETP.GT.AND P2, PT, R177, R2, PT ;  /* 0x00000002b100720c */ /* 0x000fe60003f44270 */
[----:B--2---:R-:W-:Y:S01]  /*15f50*/  FFMA.FTZ R12, R16, -UR6, R12 ;  /* 0x80000006100c7c23 */ /* 0x004fe2000801000c */
[----:B------:R-:W-:Y:S01]  /*15f60*/  FSEL R10, R10, -INF , !P2 ;  /* 0xff8000000a0a7808 */ /* 0x000fe20005000000 */
[----:B------:R-:W-:Y:S01]  /*15f70*/  FMUL.FTZ R16, R26, UR8 ;  /* 0x000000081a107c20 */ /* 0x000fe20008410000 */
[-C--:B------:R-:W-:Y:S01]  /*15f80*/  ISETP.GE.AND P2, PT, R0, R219.reuse, PT ;  /* 0x000000db0000720c */ /* 0x080fe20003f46270 */
[----:B------:R-:W1:Y:S01]  /*15f90*/  MUFU.TANH R14, R14 ;  /* 0x0000000e000e7308 */ /* 0x000e620000002400 */
[----:B------:R-:W-:Y:S01]  /*15fa0*/  FSEL R12, R12, -INF , !P0 ;  /* 0xff8000000c0c7808 */ /* 0x000fe20004000000 */
[----:B------:R-:W-:Y:S01]  /*15fb0*/  IMAD.IADD R18, R222, 0x1, -R18 ;  /* 0x00000001de127824 */ /* 0x000fe200078e0a12 */
[----:B------:R-:W-:Y:S02]  /*15fc0*/  ISETP.GE.AND P0, PT, R9, R219, PT ;  /* 0x000000db0900720c */ /* 0x000fe40003f06270 */
[----:B------:R-:W-:Y:S02]  /*15fd0*/  FSEL R175, R175, -INF , !P2 ;  /* 0xff800000afaf7808 */ /* 0x000fe40005000000 */
[----:B------:R-:W-:Y:S03]  /*15fe0*/  IABS R18, R18 ;  /* 0x0000001200127213 */ /* 0x000fe60000000000 */
[----:B------:R-:W-:Y:S01]  /*15ff0*/  MUFU.TANH R16, R16 ;  /* 0x0000001000107308 */ /* 0x000fe20000002400 */
[----:B------:R-:W-:Y:S02]  /*16000*/  FSEL R174, R174, -INF , !P0 ;  /* 0xff800000aeae7808 */ /* 0x000fe40004000000 */
[----:B------:R-:W-:Y:S02]  /*16010*/  I2FP.F32.S32 R18, R18 ;  /* 0x0000001200127245 */ /* 0x000fe40000201400 */
[----:B------:R-:W-:Y:S02]  /*16020*/  ISETP.GE.AND P0, PT, R9, R220, PT ;  /* 0x000000dc0900720c */ /* 0x000fe40003f06270 */
[----:B------:R-:W-:Y:S03]  /*16030*/  ISETP.GE.AND P2, PT, R0, R218, PT ;  /* 0x000000da0000720c */ /* 0x000fe60003f46270 */
[----:B------:R-:W2:Y:S01]  /*16040*/  MUFU.TANH R15, R15 ;  /* 0x0000000f000f7308 */ /* 0x000ea20000002400 */
[----:B-1----:R-:W-:Y:S01]  /*16050*/  FFMA.FTZ R14, R18, -UR6, R14 ;  /* 0x80000006120e7c23 */ /* 0x002fe2000801000e */
[----:B------:R-:W-:Y:S02]  /*16060*/  FSEL R18, R11, -INF , !P1 ;  /* 0xff8000000b127808 */ /* 0x000fe40004800000 */
[----:B------:R-:W-:Y:S02]  /*16070*/  ISETP.GT.AND P1, PT, R170, R9, PT ;  /* 0x00000009aa00720c */ /* 0x000fe40003f24270 */
[----:B------:R-:W-:Y:S01]  /*16080*/  FSEL R11, R14, -INF , !P6 ;  /* 0xff8000000e0b7808 */ /* 0x000fe20007000000 */
[----:B------:R-:W-:Y:S01]  /*16090*/  FMUL.FTZ R14, R22, UR8 ;  /* 0x00000008160e7c20 */ /* 0x000fe20008410000 */
[----:B------:R-:W-:Y:S02]  /*160a0*/  ISETP.GT.AND P6, PT, R170, R2, PT ;  /* 0x00000002aa00720c */ /* 0x000fe40003fc4270 */
[----:B------:R-:W-:Y:S02]  /*160b0*/  FSEL R169, R169, -INF , !P2 ;  /* 0xff800000a9a97808 */ /* 0x000fe40005000000 */
[----:B------:R-:W-:Y:S01]  /*160c0*/  ISETP.GE.AND P2, PT, R13, R221, PT ;  /* 0x000000dd0d00720c */ /* 0x000fe20003f46270 */
[----:B------:R-:W1:Y:S01]  /*160d0*/  MUFU.TANH R14, R14 ;  /* 0x0000000e000e7308 */ /* 0x000e620000002400 */
[----:B------:R-:W-:Y:S01]  /*160e0*/  FSEL R11, R11, -INF , !P3 ;  /* 0xff8000000b0b7808 */ /* 0x000fe20005800000 */
[----:B------:R-:W-:Y:S02]  /*160f0*/  VIADD R13, R249, 0xffffff98 ;  /* 0xffffff98f90d7836 */ /* 0x000fe40000000000 */
[----:B--2---:R-:W-:Y:S01]  /*16100*/  FFMA.FTZ R15, R8, -UR6, R15 ;  /* 0x80000006080f7c23 */ /* 0x004fe2000801000f */
[----:B------:R-:W-:Y:S01]  /*16110*/  FSEL R8, R19, -INF , !P6 ;  /* 0xff80000013087808 */ /* 0x000fe20007000000 */
[----:B------:R-:W-:Y:S01]  /*16120*/  IMAD.IADD R25, R230, 0x1, -R13 ;  /* 0x00000001e6197824 */ /* 0x000fe200078e0a0d */
[-C--:B------:R-:W-:Y:S01]  /*16130*/  ISETP.GE.AND P6, PT, R9, R218.reuse, PT ;  /* 0x000000da0900720c */ /* 0x080fe20003fc6270 */
[----:B------:R-:W-:Y:S01]  /*16140*/  VIADD R19, R249, 0xffffff98 ;  /* 0xffffff98f9137836 */ /* 0x000fe20000000000 */
[----:B------:R-:W-:Y:S01]  /*16150*/  FSEL R15, R15, -INF , !P1 ;  /* 0xff8000000f0f7808 */ /* 0x000fe20004800000 */
[----:B------:R2:W3:Y:S01]  /*16160*/  MUFU.TANH R9, R21 ;  /* 0x0000001500097308 */ /* 0x0004e20000002400 */
[----:B------:R-:W-:Y:S01]  /*16170*/  ISETP.GE.AND P1, PT, R2, R219, PT ;  /* 0x000000db0200720c */ /* 0x000fe20003f26270 */
[----:B------:R-:W-:Y:S01]  /*16180*/  IMAD.IADD R19, R222, 0x1, -R19 ;  /* 0x00000001de137824 */ /* 0x000fe200078e0a13 */
[----:B------:R-:W-:Y:S02]  /*16190*/  FSEL R17, R17, -INF , !P6 ;  /* 0xff80000011117808 */ /* 0x000fe40007000000 */
[----:B------:R-:W-:Y:S02]  /*161a0*/  FSEL R171, R171, -INF , !P1 ;  /* 0xff800000abab7808 */ /* 0x000fe40004800000 */
[C---:B------:R-:W-:Y:S02]  /*161b0*/  ISETP.GE.AND P1, PT, R2.reuse, R218, PT ;  /* 0x000000da0200720c */ /* 0x040fe40003f26270 */
[----:B------:R-:W-:Y:S01]  /*161c0*/  ISETP.GE.AND P6, PT, R2, R220, PT ;  /* 0x000000dc0200720c */ /* 0x000fe20003fc6270 */
[----:B------:R-:W-:Y:S01]  /*161d0*/  VIADD R2, R249, 0xffffff99 ;  /* 0xffffff99f9027836 */ /* 0x000fe20000000000 */
[----:B------:R-:W-:Y:S02]  /*161e0*/  IABS R19, R19 ;  /* 0x0000001300137213 */ /* 0x000fe40000000000 */
[----:B------:R-:W-:Y:S01]  /*161f0*/  IABS R25, R25 ;  /* 0x0000001900197213 */ /* 0x000fe20000000000 */
[----:B------:R-:W-:Y:S01]  /*16200*/  IMAD.IADD R22, R230, 0x1, -R2 ;  /* 0x00000001e6167824 */ /* 0x000fe200078e0a02 */
[----:B------:R-:W-:Y:S02]  /*16210*/  I2FP.F32.S32 R19, R19 ;  /* 0x0000001300137245 */ /* 0x000fe40000201400 */
[----:B------:R-:W-:Y:S01]  /*16220*/  I2FP.F32.S32 R25, R25 ;  /* 0x0000001900197245 */ /* 0x000fe20000201400 */
[----:B--2---:R-:W-:Y:S01]  /*16230*/  FMUL.FTZ R21, R23, UR8 ;  /* 0x0000000817157c20 */ /* 0x004fe20008410000 */
[----:B------:R-:W-:Y:S01]  /*16240*/  IABS R22, R22 ;  /* 0x0000001600167213 */ /* 0x000fe20000000000 */
[----:B------:R-:W-:Y:S01]  /*16250*/  FFMA.FTZ R19, R19, -UR6, R3 ;  /* 0x8000000613137c23 */ /* 0x000fe20008010003 */
[----:B------:R-:W-:Y:S01]  /*16260*/  FSEL R26, R10, -INF , !P1 ;  /* 0xff8000000a1a7808 */ /* 0x000fe20004800000 */
[----:B------:R-:W-:Y:S01]  /*16270*/  VIADD R3, R0, 0x10 ;  /* 0x0000001000037836 */ /* 0x000fe20000000000 */
[----:B------:R-:W-:Y:S01]  /*16280*/  I2FP.F32.S32 R22, R22 ;  /* 0x0000001600167245 */ /* 0x000fe20000201400 */
[----:B-1----:R-:W-:Y:S01]  /*16290*/  FFMA.FTZ R25, R25, -UR6, R14 ;  /* 0x8000000619197c23 */ /* 0x002fe2000801000e */
[----:B------:R-:W-:Y:S01]  /*162a0*/  FSEL R8, R8, -INF , !P6 ;  /* 0xff80000008087808 */ /* 0x000fe20007000000 */
[----:B------:R-:W-:Y:S01]  /*162b0*/  VIADD R14, R0, 0x11 ;  /* 0x00000011000e7836 */ /* 0x000fe20000000000 */
[----:B------:R-:W-:Y:S01]  /*162c0*/  ISETP.GT.AND P1, PT, R168, R3, PT ;  /* 0x00000003a800720c */ /* 0x000fe20003f24270 */
[----:B------:R1:W2:Y:S01]  /*162d0*/  MUFU.TANH R24, R21 ;  /* 0x0000001500187308 */ /* 0x0002a20000002400 */
[----:B------:R-:W-:Y:S01]  /*162e0*/  ISETP.GE.AND P6, PT, R3, R221, PT ;  /* 0x000000dd0300720c */ /* 0x000fe20003fc6270 */
[----:B------:R-:W-:Y:S01]  /*162f0*/  IMAD.IADD R23, R222, 0x1, -R2 ;  /* 0x00000001de177824 */ /* 0x000fe200078e0a02 */
[----:B------:R-:W-:Y:S04]  /*16300*/  ISETP.GT.AND P3, PT, R179, R14, PT ;  /* 0x0000000eb300720c */ /* 0x000fe80003f64270 */
[----:B------:R-:W-:Y:S04]  /*16310*/  IABS R23, R23 ;  /* 0x0000001700177213 */ /* 0x000fe80000000000 */
[----:B------:R-:W-:Y:S05]  /*16320*/  I2FP.F32.S32 R23, R23 ;  /* 0x0000001700177245 */ /* 0x000fea0000201400 */
[----:B---3--:R-:W-:Y:S01]  /*16330*/  FFMA.FTZ R9, R23, -UR6, R9 ;  /* 0x8000000617097c23 */ /* 0x008fe20008010009 */
[C-C-:B-1----:R-:W-:Y:S02]  /*16340*/  IMAD.IADD R21, R229.reuse, 0x1, -R13.reuse ;  /* 0x00000001e5157824 */ /* 0x142fe400078e0a0d */
[----:B--2---:R-:W-:Y:S01]  /*16350*/  FFMA.FTZ R24, R22, -UR6, R24 ;  /* 0x8000000616187c23 */ /* 0x004fe20008010018 */
[--C-:B------:R-:W-:Y:S02]  /*16360*/  IMAD.IADD R22, R229, 0x1, -R2.reuse ;  /* 0x00000001e5167824 */ /* 0x100fe400078e0a02 */
[C---:B------:R-:W-:Y:S01]  /*16370*/  IMAD.IADD R2, R228.reuse, 0x1, -R2 ;  /* 0x00000001e4027824 */ /* 0x040fe200078e0a02 */
[----:B------:R-:W-:Y:S02]  /*16380*/  IABS R21, R21 ;  /* 0x0000001500157213 */ /* 0x000fe40000000000 */
[----:B------:R-:W-:Y:S02]  /*16390*/  IABS R10, R22 ;  /* 0x00000016000a7213 */ /* 0x000fe40000000000 */
[----:B------:R-:W-:Y:S02]  /*163a0*/  I2FP.F32.S32 R21, R21 ;  /* 0x0000001500157245 */ /* 0x000fe40000201400 */
[----:B------:R-:W-:Y:S02]  /*163b0*/  IABS R2, R2 ;  /* 0x0000000200027213 */ /* 0x000fe40000000000 */
[----:B------:R-:W-:Y:S01]  /*163c0*/  I2FP.F32.S32 R10, R10 ;  /* 0x0000000a000a7245 */ /* 0x000fe20000201400 */
[----:B------:R-:W-:Y:S01]  /*163d0*/  FFMA.FTZ R178, R21, -UR6, R178 ;  /* 0x8000000615b27c23 */ /* 0x000fe200080100b2 */
[----:B------:R-:W-:Y:S01]  /*163e0*/  IMAD.IADD R21, R228, 0x1, -R13 ;  /* 0x00000001e4157824 */ /* 0x000fe200078e0a0d */
[----:B------:R-:W-:Y:S02]  /*163f0*/  FSEL R13, R19, -INF , !P1 ;  /* 0xff800000130d7808 */ /* 0x000fe40004800000 */
[----:B------:R-:W-:Y:S01]  /*16400*/  ISETP.GT.AND P1, PT, R168, R14, PT ;  /* 0x0000000ea800720c */ /* 0x000fe20003f24270 */
[----:B------:R-:W-:Y:S01]  /*16410*/  FFMA.FTZ R172, R10, -UR6, R172 ;  /* 0x800000060aac7c23 */ /* 0x000fe200080100ac */
[----:B------:R-:W-:Y:S02]  /*16420*/  FSEL R10, R12, -INF , !P2 ;  /* 0xff8000000c0a7808 */ /* 0x000fe40005000000 */
[-C--:B------:R-:W-:Y:S02]  /*16430*/  ISETP.GT.AND P2, PT, R177, R3.reuse, PT ;  /* 0x00000003b100720c */ /* 0x080fe40003f44270 */
[----:B------:R-:W-:Y:S02]  /*16440*/  FSEL R172, R172, -INF , !P3 ;  /* 0xff800000acac7808 */ /* 0x000fe40005800000 */
[----:B------:R-:W-:Y:S02]  /*16450*/  FSEL R13, R13, -INF , !P6 ;  /* 0xff8000000d0d7808 */ /* 0x000fe40007000000 */
[----:B------:R-:W-:Y:S02]  /*16460*/  FSEL R19, R9, -INF , !P1 ;  /* 0xff80000009137808 */ /* 0x000fe40004800000 */
[----:B------:R-:W-:Y:S02]  /*16470*/  ISETP.GT.AND P1, PT, R170, R3, PT ;  /* 0x00000003aa00720c */ /* 0x000fe40003f24270 */
[----:B------:R-:W-:Y:S02]  /*16480*/  ISETP.GE.AND P3, PT, R3, R219, PT ;  /* 0x000000db0300720c */ /* 0x000fe40003f66270 */
[----:B------:R-:W-:Y:S02]  /*16490*/  FSEL R25, R25, -INF , !P1 ;  /* 0xff80000019197808 */ /* 0x000fe40004800000 */
[----:B------:R-:W-:Y:S02]  /*164a0*/  ISETP.GE.AND P6, PT, R14, R220, PT ;  /* 0x000000dc0e00720c */ /* 0x000fe40003fc6270 */
[----:B------:R-:W-:Y:S02]  /*164b0*/  IABS R21, R21 ;  /* 0x0000001500157213 */ /* 0x000fe40000000000 */
[----:B------:R-:W-:Y:S02]  /*164c0*/  I2FP.F32.S32 R2, R2 ;  /* 0x0000000200027245 */ /* 0x000fe40000201400 */
[----:B------:R-:W-:Y:S02]  /*164d0*/  I2FP.F32.S32 R9, R21 ;  /* 0x0000001500097245 */ /* 0x000fe40000201400 */
[-C--:B------:R-:W-:Y:S01]  /*164e0*/  ISETP.GT.AND P1, PT, R170, R14.reuse, PT ;  /* 0x0000000eaa00720c */ /* 0x080fe20003f24270 */
[----:B------:R-:W-:Y:S01]  /*164f0*/  FFMA.FTZ R20, R2, -UR6, R20 ;  /* 0x8000000602147c23 */ /* 0x000fe20008010014 */
[----:B------:R-:W-:Y:S01]  /*16500*/  FMUL.FTZ R2, R28, UR8 ;  /* 0x000000081c027c20 */ /* 0x000fe20008410000 */
[----:B------:R-:W-:Y:S01]  /*16510*/  FFMA.FTZ R16, R9, -UR6, R16 ;  /* 0x8000000609107c23 */ /* 0x000fe20008010010 */
[----:B------:R-:W-:Y:S01]  /*16520*/  FSEL R9, R15, -INF , !P0 ;  /* 0xff8000000f097808 */ /* 0x000fe20004000000 */
[----:B------:R-:W-:Y:S01]  /*16530*/  FMUL.FTZ R28, R31, UR8 ;  /* 0x000000081f1c7c20 */ /* 0x000fe20008410000 */
[----:B------:R-:W-:Y:S02]  /*16540*/  ISETP.GT.AND P0, PT, R177, R14, PT ;  /* 0x0000000eb100720c */ /* 0x000fe40003f04270 */
[----:B------:R-:W-:Y:S01]  /*16550*/  MUFU.TANH R2, R2 ;  /* 0x0000000200027308 */ /* 0x000fe20000002400 */
[----:B------:R-:W-:Y:S02]  /*16560*/  FSEL R16, R16, -INF , !P2 ;  /* 0xff80000010107808 */ /* 0x000fe40005000000 */
[----:B------:R-:W-:Y:S02]  /*16570*/  ISETP.GE.AND P2, PT, R3, R218, PT ;  /* 0x000000da0300720c */ /* 0x000fe40003f46270 */
[----:B------:R-:W-:Y:S01]  /*16580*/  FSEL R15, R20, -INF , !P0 ;  /* 0xff800000140f7808 */ /* 0x000fe20004000000 */
[----:B------:R-:W-:Y:S01]  /*16590*/  FMUL.FTZ R20, R30, UR8 ;  /* 0x000000081e147c20 */ /* 0x000fe20008410000 */
[----:B------:R-:W-:Y:S03]  /*165a0*/  FSEL R16, R16, -INF , !P2 ;  /* 0xff80000010107808 */ /* 0x000fe60005000000 */
[----:B------:R-:W-:Y:S01]  /*165b0*/  MUFU.TANH R28, R28 ;  /* 0x0000001c001c7308 */ /* 0x000fe20000002400 */
[----:B------:R-:W-:Y:S02]  /*165c0*/  FSEL R24, R24, -INF , !P1 ;  /* 0xff80000018187808 */ /* 0x000fe40004800000 */
[----:B------:R-:W-:Y:S02]  /*165d0*/  ISETP.GT.AND P1, PT, R179, R3, PT ;  /* 0x00000003b300720c */ /* 0x000fe40003f24270 */
[----:B------:R-:W-:Y:S02]  /*165e0*/  FSEL R24, R24, -INF , !P6 ;  /* 0xff80000018187808 */ /* 0x000fe40007000000 */
[----:B------:R-:W-:Y:S03]  /*165f0*/  ISETP.GE.AND P0, PT, R14, R221, PT ;  /* 0x000000dd0e00720c */ /* 0x000fe60003f06270 */
[----:B------:R-:W1:Y:S01]  /*16600*/  MUFU.TANH R20, R20 ;  /* 0x0000001400147308 */ /* 0x000e620000002400 */
[----:B------:R-:W-:Y:S02]  /*16610*/  FSEL R178, R178, -INF , !P1 ;  /* 0xff800000b2b27808 */ /* 0x000fe40004800000 */
[----:B------:R-:W-:Y:S01]  /*16620*/  ISETP.GE.AND P1, PT, R3, R220, PT ;  /* 0x000000dc0300720c */ /* 0x000fe20003f26270 */
[----:B------:R-:W-:Y:S01]  /*16630*/  FMUL.FTZ R3, R29, UR8 ;  /* 0x000000081d037c20 */ /* 0x000fe20008410000 */
[----:B------:R-:W-:Y:S01]  /*16640*/  FSEL R12, R19, -INF , !P0 ;  /* 0xff800000130c7808 */ /* 0x000fe20004000000 */
[----:B------:R-:W-:Y:S01]  /*16650*/  VIADD R19, R249, 0xffffffa0 ;  /* 0xffffffa0f9137836 */ /* 0x000fe20000000000 */
[----:B------:R-:W-:Y:S02]  /*16660*/  FSEL R25, R25, -INF , !P1 ;  /* 0xff80000019197808 */ /* 0x000fe40004800000 */
[C---:B------:R-:W-:Y:S01]  /*16670*/  ISETP.GE.AND P0, PT, R14.reuse, R219, PT ;  /* 0x000000db0e00720c */ /* 0x040fe20003f06270 */
[----:B------:R-:W2:Y:S01]  /*16680*/  MUFU.TANH R3, R3 ;  /* 0x0000000300037308 */ /* 0x000ea20000002400 */
[----:B------:R-:W-:Y:S01]  /*16690*/  ISETP.GE.AND P1, PT, R14, R218, PT ;  /* 0x000000da0e00720c */ /* 0x000fe20003f26270 */
[--C-:B------:R-:W-:Y:S01]  /*166a0*/  IMAD.IADD R22, R228, 0x1, -R19.reuse ;  /* 0x00000001e4167824 */ /* 0x100fe200078e0a13 */
[----:B------:R-:W-:Y:S01]  /*166b0*/  FSEL R172, R172, -INF , !P0 ;  /* 0xff800000acac7808 */ /* 0x000fe20004000000 */
[--C-:B------:R-:W-:Y:S01]  /*166c0*/  IMAD.IADD R29, R222, 0x1, -R19.reuse ;  /* 0x00000001de1d7824 */ /* 0x100fe200078e0a13 */
[----:B------:R-:W-:Y:S01]  /*166d0*/  FSEL R15, R15, -INF , !P1 ;  /* 0xff8000000f0f7808 */ /* 0x000fe20004800000 */
[--C-:B------:R-:W-:Y:S01]  /*166e0*/  IMAD.IADD R27, R229, 0x1, -R19.reuse ;  /* 0x00000001e51b7824 */ /* 0x100fe200078e0a13 */
[----:B------:R-:W-:Y:S01]  /*166f0*/  FSEL R178, R178, -INF , !P3 ;  /* 0xff800000b2b27808 */ /* 0x000fe20005800000 */
[----:B------:R-:W-:Y:S01]  /*16700*/  VIADD R14, R249, 0xffffffa1 ;  /* 0xffffffa1f90e7836 */ /* 0x000fe20000000000 */
[----:B------:R-:W-:Y:S02]  /*16710*/  IABS R22, R22 ;  /* 0x0000001600167213 */ /* 0x000fe40000000000 */
[----:B------:R-:W-:Y:S01]  /*16720*/  IABS R27, R27 ;  /* 0x0000001b001b7213 */ /* 0x000fe20000000000 */
[--C-:B------:R-:W-:Y:S01]  /*16730*/  IMAD.IADD R23, R229, 0x1, -R14.reuse ;  /* 0x00000001e5177824 */ /* 0x100fe200078e0a0e */
[----:B------:R-:W-:Y:S01]  /*16740*/  I2FP.F32.S32 R22, R22 ;  /* 0x0000001600167245 */ /* 0x000fe20000201400 */
[----:B------:R-:W-:Y:S01]  /*16750*/  IMAD.IADD R21, R228, 0x1, -R14 ;  /* 0x00000001e4157824 */ /* 0x000fe200078e0a0e */
[----:B------:R-:W-:Y:S02]  /*16760*/  I2FP.F32.S32 R27, R27 ;  /* 0x0000001b001b7245 */ /* 0x000fe40000201400 */
[----:B------:R-:W-:Y:S01]  /*16770*/  IABS R23, R23 ;  /* 0x0000001700177213 */ /* 0x000fe20000000000 */
[----:B-1----:R-:W-:Y:S01]  /*16780*/  FFMA.FTZ R20, R22, -UR6, R20 ;  /* 0x8000000616147c23 */ /* 0x002fe20008010014 */
[----:B------:R-:W-:Y:S01]  /*16790*/  VIADD R22, R0, 0x18 ;  /* 0x0000001800167836 */ /* 0x000fe20000000000 */
[----:B------:R-:W-:Y:S01]  /*167a0*/  IABS R21, R21 ;  /* 0x0000001500157213 */ /* 0x000fe20000000000 */
[----:B------:R-:W-:Y:S01]  /*167b0*/  FFMA.FTZ R2, R27, -UR6, R2 ;  /* 0x800000061b027c23 */ /* 0x000fe20008010002 */
[----:B------:R-:W-:Y:S01]  /*167c0*/  IMAD.IADD R27, R230, 0x1, -R19 ;  /* 0x00000001e61b7824 */ /* 0x000fe200078e0a13 */
[----:B------:R-:W-:Y:S02]  /*167d0*/  I2FP.F32.S32 R23, R23 ;  /* 0x0000001700177245 */ /* 0x000fe40000201400 */
[----:B------:R-:W-:Y:S02]  /*167e0*/  ISETP.GE.AND P1, PT, R22, R219, PT ;  /* 0x000000db1600720c */ /* 0x000fe40003f26270 */
[----:B------:R-:W-:Y:S01]  /*167f0*/  I2FP.F32.S32 R21, R21 ;  /* 0x0000001500157245 */ /* 0x000fe20000201400 */
[----:B--2---:R-:W-:Y:S01]  /*16800*/  FFMA.FTZ R3, R23, -UR6, R3 ;  /* 0x8000000617037c23 */ /* 0x004fe20008010003 */
[----:B------:R-:W-:Y:S01]  /*16810*/  IMAD.IADD R23, R230, 0x1, -R14 ;  /* 0x00000001e6177824 */ /* 0x000fe200078e0a0e */
[----:B------:R-:W-:Y:S02]  /*16820*/  ISETP.GT.AND P6, PT, R179, R22, PT ;  /* 0x00000016b300720c */ /* 0x000fe40003fc4270 */
[----:B------:R-:W-:Y:S01]  /*16830*/  FFMA.FTZ R28, R21, -UR6, R28 ;  /* 0x80000006151c7c23 */ /* 0x000fe2000801001c */
[----:B------:R-:W-:Y:S01]  /*16840*/  VIADD R21, R0, 0x19 ;  /* 0x0000001900157836 */ /* 0x000fe20000000000 */
[----:B------:R-:W-:Y:S02]  /*16850*/  FSEL R2, R2, -INF , !P6 ;  /* 0xff80000002027808 */ /* 0x000fe40007000000 */
[----:B------:R-:W-:Y:S02]  /*16860*/  IABS R23, R23 ;  /* 0x0000001700177213 */ /* 0x000fe40000000000 */
[----:B------:R-:W-:Y:S02]  /*16870*/  FSEL R31, R2, -INF , !P1 ;  /* 0xff800000021f7808 */ /* 0x000fe40004800000 */
[----:B------:R1:W-:Y:S01]  /*16880*/  MUFU.TANH R2, R37 ;  /* 0x0000002500027308 */ /* 0x0003e20000002400 */
[----:B------:R-:W-:Y:S02]  /*16890*/  ISETP.GE.AND P1, PT, R21, R218, PT ;  /* 0x000000da1500720c */ /* 0x000fe40003f26270 */
[----:B------:R-:W-:Y:S02]  /*168a0*/  I2FP.F32.S32 R23, R23 ;  /* 0x0000001700177245 */ /* 0x000fe40000201400 */
[-C--:B------:R-:W-:Y:S02]  /*168b0*/  ISETP.GT.AND P6, PT, R179, R21.reuse, PT ;  /* 0x00000015b300720c */ /* 0x080fe40003fc4270 */
[-C--:B------:R-:W-:Y:S02]  /*168c0*/  ISETP.GT.AND P3, PT, R168, R21.reuse, PT ;  /* 0x00000015a800720c */ /* 0x080fe40003f64270 */
[----:B------:R-:W-:Y:S02]  /*168d0*/  FSEL R3, R3, -INF , !P6 ;  /* 0xff80000003037808 */ /* 0x000fe40007000000 */
[CC--:B------:R-:W-:Y:S02]  /*168e0*/  ISETP.GT.AND P6, PT, R177.reuse, R22.reuse, PT ;  /* 0x00000016b100720c */ /* 0x0c0fe40003fc4270 */
[-C--:B------:R-:W-:Y:S02]  /*168f0*/  ISETP.GT.AND P0, PT, R170, R22.reuse, PT ;  /* 0x00000016aa00720c */ /* 0x080fe40003f04270 */
[----:B------:R-:W-:Y:S02]  /*16900*/  FSEL R19, R20, -INF , !P6 ;  /* 0xff80000014137808 */ /* 0x000fe40007000000 */
[-C--:B------:R-:W-:Y:S01]  /*16910*/  ISETP.GT.AND P6, PT, R177, R21.reuse, PT ;  /* 0x00000015b100720c */ /* 0x080fe20003fc4270 */
[----:B-1----:R-:W-:Y:S01]  /*16920*/  FMUL.FTZ R37, R47, UR8 ;  /* 0x000000082f257c20 */ /* 0x002fe20008410000 */
[----:B------:R-:W-:Y:S01]  /*16930*/  ISETP.GT.AND P2, PT, R170, R21, PT ;  /* 0x00000015aa00720c */ /* 0x000fe20003f44270 */
[----:B------:R-:W-:Y:S01]  /*16940*/  FMUL.FTZ R47, R104, UR8 ;  /* 0x00000008682f7c20 */ /* 0x000fe20008410000 */
[----:B------:R-:W-:Y:S01]  /*16950*/  VIADD R104, R0, 0x41 ;  /* 0x0000004100687836 */ /* 0x000fe20000000000 */
[----:B------:R-:W-:Y:S02]  /*16960*/  IABS R29, R29 ;  /* 0x0000001d001d7213 */ /* 0x000fe40000000000 */
[----:B------:R-:W-:Y:S01]  /*16970*/  MUFU.TANH R37, R37 ;  /* 0x0000002500257308 */ /* 0x000fe20000002400 */
[----:B------:R-:W-:Y:S02]  /*16980*/  IABS R27, R27 ;  /* 0x0000001b001b7213 */ /* 0x000fe40000000000 */
[----:B------:R-:W-:Y:S02]  /*16990*/  I2FP.F32.S32 R29, R29 ;  /* 0x0000001d001d7245 */ /* 0x000fe40000201400 */
[----:B------:R-:W-:Y:S05]  /*169a0*/  I2FP.F32.S32 R27, R27 ;  /* 0x0000001b001b7245 */ /* 0x000fea0000201400 */
[----:B------:R-:W-:Y:S01]  /*169b0*/  MUFU.TANH R47, R47 ;  /* 0x0000002f002f7308 */ /* 0x000fe20000002400 */
[----:B------:R-:W-:Y:S01]  /*169c0*/  FFMA.FTZ R32, R29, -UR6, R32 ;  /* 0x800000061d207c23 */ /* 0x000fe20008010020 */
[----:B------:R-:W-:Y:S02]  /*169d0*/  IMAD.IADD R29, R222, 0x1, -R14 ;  /* 0x00000001de1d7824 */ /* 0x000fe400078e0a0e */
[----:B------:R-:W-:Y:S01]  /*169e0*/  FFMA.FTZ R34, R27, -UR6, R34 ;  /* 0x800000061b227c23 */ /* 0x000fe20008010022 */
[----:B------:R-:W-:Y:S02]  /*169f0*/  FMUL.FTZ R27, R36, UR8 ;  /* 0x00000008241b7c20 */ /* 0x000fe40008410000 */
[----:B------:R-:W-:Y:S03]  /*16a00*/  IABS R29, R29 ;  /* 0x0000001d001d7213 */ /* 0x000fe60000000000 */
[----:B------:R-:W1:Y:S01]  /*16a10*/  MUFU.TANH R14, R35 ;  /* 0x00000023000e7308 */ /* 0x000e620000002400 */
[----:B------:R-:W-:Y:S09]  /*16a20*/  I2FP.F32.S32 R29, R29 ;  /* 0x0000001d001d7245 */ /* 0x000ff20000201400 */
[----:B------:R-:W2:Y:S01]  /*16a30*/  MUFU.TANH R27, R27 ;  /* 0x0000001b001b7308 */ /* 0x000ea20000002400 */
[----:B------:R-:W-:Y:S05]  /*16a40*/  FFMA.FTZ R33, R29, -UR6, R33 ;  /* 0x800000061d217c23 */ /* 0x000fea0008010021 */
[----:B------:R-:W-:Y:S02]  /*16a50*/  FSEL R29, R33, -INF , !P3 ;  /* 0xff800000211d7808 */ /* 0x000fe40005800000 */
[----:B------:R-:W-:Y:S01]  /*16a60*/  ISETP.GE.AND P3, PT, R22, R221, PT ;  /* 0x000000dd1600720c */ /* 0x000fe20003f66270 */
[----:B-1----:R-:W-:Y:S01]  /*16a70*/  FFMA.FTZ R14, R23, -UR6, R14 ;  /* 0x80000006170e7c23 */ /* 0x002fe2000801000e */
[----:B------:R-:W-:Y:S02]  /*16a80*/  FSEL R23, R28, -INF , !P6 ;  /* 0xff8000001c177808 */ /* 0x000fe40007000000 */
[----:B------:R-:W-:Y:S02]  /*16a90*/  ISETP.GT.AND P6, PT, R168, R22, PT ;  /* 0x00000016a800720c */ /* 0x000fe40003fc4270 */
[----:B------:R-:W-:Y:S02]  /*16aa0*/  FSEL R23, R23, -INF , !P1 ;  /* 0xff80000017177808 */ /* 0x000fe40004800000 */
[----:B------:R-:W-:Y:S01]  /*16ab0*/  FSEL R30, R32, -INF , !P6 ;  /* 0xff800000201e7808 */ /* 0x000fe20007000000 */
[----:B------:R-:W-:Y:S01]  /*16ac0*/  VIADD R32, R249, 0xffffffa8 ;  /* 0xffffffa8f9207836 */ /* 0x000fe20000000000 */
[----:B------:R-:W-:Y:S02]  /*16ad0*/  ISETP.GE.AND P6, PT, R22, R218, PT ;  /* 0x000000da1600720c */ /* 0x000fe40003fc6270 */
[----:B------:R-:W-:Y:S01]  /*16ae0*/  FSEL R14, R14, -INF , !P2 ;  /* 0xff8000000e0e7808 */ /* 0x000fe20005000000 */
[--C-:B------:R-:W-:Y:S01]  /*16af0*/  IMAD.IADD R35, R222, 0x1, -R32.reuse ;  /* 0x00000001de237824 */ /* 0x100fe200078e0a20 */
[----:B------:R-:W-:Y:S02]  /*16b00*/  FSEL R19, R19, -INF , !P6 ;  /* 0xff80000013137808 */ /* 0x000fe40007000000 */
[----:B------:R-:W-:Y:S02]  /*16b10*/  ISETP.GE.AND P2, PT, R21, R219, PT ;  /* 0x000000db1500720c */ /* 0x000fe40003f46270 */
[----:B------:R-:W-:Y:S02]  /*16b20*/  FSEL R30, R30, -INF , !P3 ;  /* 0xff8000001e1e7808 */ /* 0x000fe40005800000 */
[----:B------:R-:W-:Y:S01]  /*16b30*/  FSEL R20, R3, -INF , !P2 ;  /* 0xff80000003147808 */ /* 0x000fe20005000000 */
[--C-:B------:R-:W-:Y:S01]  /*16b40*/  IMAD.IADD R3, R229, 0x1, -R32.reuse ;  /* 0x00000001e5037824 */ /* 0x100fe200078e0a20 */
[----:B------:R-:W-:Y:S01]  /*16b50*/  FSEL R28, R34, -INF , !P0 ;  /* 0xff800000221c7808 */ /* 0x000fe20004000000 */
[--C-:B------:R-:W-:Y:S01]  /*16b60*/  IMAD.IADD R34, R230, 0x1, -R32.reuse ;  /* 0x00000001e6227824 */ /* 0x100fe200078e0a20 */
[-C--:B------:R-:W-:Y:S01]  /*16b70*/  ISETP.GE.AND P0, PT, R22, R220.reuse, PT ;  /* 0x000000dc1600720c */ /* 0x080fe20003f06270 */
[----:B------:R-:W-:Y:S01]  /*16b80*/  VIADD R22, R249, 0xffffffa9 ;  /* 0xffffffa9f9167836 */ /* 0x000fe20000000000 */
[----:B------:R-:W-:Y:S01]  /*16b90*/  IABS R3, R3 ;  /* 0x0000000300037213 */ /* 0x000fe20000000000 */
[----:B------:R-:W-:Y:S01]  /*16ba0*/  IMAD.IADD R32, R228, 0x1, -R32 ;  /* 0x00000001e4207824 */ /* 0x000fe200078e0a20 */
[----:B------:R-:W-:Y:S01]  /*16bb0*/  FSEL R28, R28, -INF , !P0 ;  /* 0xff8000001c1c7808 */ /* 0x000fe20004000000 */
[--C-:B------:R-:W-:Y:S01]  /*16bc0*/  IMAD.IADD R242, R222, 0x1, -R22.reuse ;  /* 0x00000001def27824 */ /* 0x100fe200078e0a16 */
[----:B------:R-:W-:Y:S01]  /*16bd0*/  I2FP.F32.S32 R3, R3 ;  /* 0x0000000300037245 */ /* 0x000fe20000201400 */
[----:B------:R-:W-:Y:S01]  /*16be0*/  IMAD.IADD R33, R230, 0x1, -R22 ;  /* 0x00000001e6217824 */ /* 0x000fe200078e0a16 */
[C---:B------:R-:W-:Y:S02]  /*16bf0*/  ISETP.GE.AND P2, PT, R21.reuse, R221, PT ;  /* 0x000000dd1500720c */ /* 0x040fe40003f46270 */
[----:B------:R-:W-:Y:S01]  /*16c00*/  ISETP.GE.AND P6, PT, R21, R220, PT ;  /* 0x000000dc1500720c */ /* 0x000fe20003fc6270 */
[----:B------:R-:W-:Y:S01]  /*16c10*/  FFMA.FTZ R176, R3, -UR6, R176 ;  /* 0x8000000603b07c23 */ /* 0x000fe200080100b0 */
[----:B------:R-:W-:Y:S01]  /*16c20*/  VIADD R3, R0, 0x21 ;  /* 0x0000002100037836 */ /* 0x000fe20000000000 */
[----:B------:R-:W-:Y:S01]  /*16c30*/  FSEL R29, R29, -INF , !P2 ;  /* 0xff8000001d1d7808 */ /* 0x000fe20005000000 */
[----:B------:R-:W-:Y:S01]  /*16c40*/  FMUL.FTZ R21, R41, UR8 ;  /* 0x0000000829157c20 */ /* 0x000fe20008410000 */
[----:B------:R-:W-:Y:S01]  /*16c50*/  FSEL R245, R14, -INF , !P6 ;  /* 0xff8000000ef57808 */ /* 0x000fe20007000000 */
[----:B------:R-:W-:Y:S01]  /*16c60*/  VIADD R41, R249, 0xffffffc9 ;  /* 0xffffffc9f9297836 */ /* 0x000fe20000000000 */
[-C--:B------:R-:W-:Y:S02]  /*16c70*/  ISETP.GT.AND P0, PT, R177, R3.reuse, PT ;  /* 0x00000003b100720c */ /* 0x080fe40003f04270 */
[----:B------:R-:W-:Y:S01]  /*16c80*/  ISETP.GT.AND P3, PT, R179, R3, PT ;  /* 0x00000003b300720c */ /* 0x000fe20003f64270 */
[----:B------:R-:W-:Y:S01]  /*16c90*/  MUFU.TANH R21, R21 ;  /* 0x0000001500157308 */ /* 0x000fe20000002400 */
[----:B------:R-:W-:Y:S01]  /*16ca0*/  IABS R35, R35 ;  /* 0x0000002300237213 */ /* 0x000fe20000000000 */
[----:B------:R-:W-:Y:S01]  /*16cb0*/  IMAD.IADD R197, R230, 0x1, -R41 ;  /* 0x00000001e6c57824 */ /* 0x000fe200078e0a29 */
[----:B------:R-:W-:Y:S02]  /*16cc0*/  IABS R32, R32 ;  /* 0x0000002000207213 */ /* 0x000fe40000000000 */
[----:B------:R-:W-:Y:S02]  /*16cd0*/  I2FP.F32.S32 R35, R35 ;  /* 0x0000002300237245 */ /* 0x000fe40000201400 */
[----:B------:R-:W-:Y:S02]  /*16ce0*/  I2FP.F32.S32 R32, R32 ;  /* 0x0000002000207245 */ /* 0x000fe40000201400 */
[----:B------:R-:W-:Y:S01]  /*16cf0*/  IABS R197, R197 ;  /* 0x000000c500c57213 */ /* 0x000fe20000000000 */
[----:B--2---:R-:W-:Y:S01]  /*16d00*/  FFMA.FTZ R27, R35, -UR6, R27 ;  /* 0x80000006231b7c23 */ /* 0x004fe2000801001b */
[----:B------:R-:W-:Y:S01]  /*16d10*/  IABS R242, R242 ;  /* 0x000000f200f27213 */ /* 0x000fe20000000000 */
[----:B------:R-:W-:Y:S01]  /*16d20*/  FFMA.FTZ R38, R32, -UR6, R38 ;  /* 0x8000000620267c23 */ /* 0x000fe20008010026 */
[----:B------:R-:W-:Y:S01]  /*16d30*/  I2FP.F32.S32 R197, R197 ;  /* 0x000000c500c57245 */ /* 0x000fe20000201400 */
[----:B------:R-:W-:Y:S01]  /*16d40*/  FMUL.FTZ R32, R46, UR8 ;  /* 0x000000082e207c20 */ /* 0x000fe20008410000 */
[----:B------:R-:W-:Y:S01]  /*16d50*/  FMUL.FTZ R46, R105, UR8 ;  /* 0x00000008692e7c20 */ /* 0x000fe20008410000 */
[----:B------:R-:W-:Y:S01]  /*16d60*/  VIADD R105, R0, 0x51 ;  /* 0x0000005100697836 */ /* 0x000fe20000000000 */
[----:B------:R-:W-:Y:S02]  /*16d70*/  I2FP.F32.S32 R242, R242 ;  /* 0x000000f200f27245 */ /* 0x000fe40000201400 */
[----:B------:R-:W-:Y:S01]  /*16d80*/  IABS R34, R34 ;  /* 0x0000002200227213 */ /* 0x000fe20000000000 */
[----:B------:R-:W-:Y:S01]  /*16d90*/  MUFU.TANH R32, R32 ;  /* 0x0000002000207308 */ /* 0x000fe20000002400 */
[----:B------:R-:W-:Y:S01]  /*16da0*/  IABS R33, R33 ;  /* 0x0000002100217213 */ /* 0x000fe20000000000 */
[----:B------:R-:W-:Y:S01]  /*16db0*/  FFMA.FTZ R242, R242, -UR6, R2 ;  /* 0x80000006f2f27c23 */ /* 0x000fe20008010002 */
[----:B------:R-:W-:Y:S01]  /*16dc0*/  VIADD R2, R0, 0x20 ;  /* 0x0000002000027836 */ /* 0x000fe20000000000 */
[----:B------:R-:W-:Y:S02]  /*16dd0*/  I2FP.F32.S32 R34, R34 ;  /* 0x0000002200227245 */ /* 0x000fe40000201400 */
[----:B------:R-:W-:Y:S04]  /*16de0*/  I2FP.F32.S32 R33, R33 ;  /* 0x0000002100217245 */ /* 0x000fe80000201400 */
[----:B------:R-:W-:Y:S01]  /*16df0*/  MUFU.TANH R46, R46 ;  /* 0x0000002e002e7308 */ /* 0x000fe20000002400 */
[-C--:B------:R-:W-:Y:S01]  /*16e00*/  ISETP.GT.AND P2, PT, R177, R2.reuse, PT ;  /* 0x00000002b100720c */ /* 0x080fe20003f44270 */
[----:B------:R-:W-:Y:S01]  /*16e10*/  FFMA.FTZ R237, R34, -UR6, R237 ;  /* 0x8000000622ed7c23 */ /* 0x000fe200080100ed */
[--C-:B------:R-:W-:Y:S01]  /*16e20*/  IMAD.IADD R34, R228, 0x1, -R22.reuse ;  /* 0x00000001e4227824 */ /* 0x100fe200078e0a16 */
[----:B------:R-:W-:Y:S01]  /*16e30*/  ISETP.GT.AND P1, PT, R168, R2, PT ;  /* 0x00000002a800720c */ /* 0x000fe20003f24270 */
[----:B------:R-:W-:Y:S01]  /*16e40*/  FFMA.FTZ R235, R33, -UR6, R235 ;  /* 0x8000000621eb7c23 */ /* 0x000fe200080100eb */
[----:B------:R-:W-:Y:S01]  /*16e50*/  FSEL R38, R38, -INF , !P2 ;  /* 0xff80000026267808 */ /* 0x000fe20005000000 */
[----:B------:R-:W-:Y:S01]  /*16e60*/  IMAD.IADD R33, R229, 0x1, -R22 ;  /* 0x00000001e5217824 */ /* 0x000fe200078e0a16 */
[----:B------:R-:W-:Y:S02]  /*16e70*/  ISETP.GE.AND P2, PT, R2, R218, PT ;  /* 0x000000da0200720c */ /* 0x000fe40003f46270 */
[----:B------:R-:W1:Y:S01]  /*16e80*/  MUFU.TANH R22, R43 ;  /* 0x0000002b00167308 */ /* 0x000e620000002400 */
[----:B------:R-:W-:Y:S02]  /*16e90*/  IABS R34, R34 ;  /* 0x0000002200227213 */ /* 0x000fe40000000000 */
[----:B------:R-:W-:Y:S02]  /*16ea0*/  FSEL R38, R38, -INF , !P2 ;  /* 0xff80000026267808 */ /* 0x000fe40005000000 */
[----:B------:R-:W-:Y:S01]  /*16eb0*/  FSEL R244, R27, -INF , !P1 ;  /* 0xff8000001bf47808 */ /* 0x000fe20004800000 */
[----:B------:R-:W-:Y:S01]  /*16ec0*/  IMAD.MOV.U32 R27, RZ, RZ, R34 ;  /* 0x000000ffff1b7224 */ /* 0x000fe200078e0022 */
[----:B------:R-:W-:Y:S02]  /*16ed0*/  ISETP.GT.AND P1, PT, R168, R3, PT ;  /* 0x00000003a800720c */ /* 0x000fe40003f24270 */
[----:B------:R-:W-:Y:S02]  /*16ee0*/  ISETP.GE.AND P6, PT, R2, R221, PT ;  /* 0x000000dd0200720c */ /* 0x000fe40003fc6270 */
[----:B------:R-:W-:Y:S02]  /*16ef0*/  I2FP.F32.S32 R27, R27 ;  /* 0x0000001b001b7245 */ /* 0x000fe40000201400 */
[----:B------:R-:W-:Y:S02]  /*16f00*/  FSEL R242, R242, -INF , !P1 ;  /* 0xff800000f2f27808 */ /* 0x000fe40004800000 */
[CC--:B------:R-:W-:Y:S01]  /*16f10*/  ISETP.GT.AND P1, PT, R170.reuse, R2.reuse, PT ;  /* 0x00000002aa00720c */ /* 0x0c0fe20003f24270 */
[----:B-1----:R-:W-:Y:S01]  /*16f20*/  FFMA.FTZ R22, R27, -UR6, R22 ;  /* 0x800000061b167c23 */ /* 0x002fe20008010016 */
[----:B------:R-:W-:Y:S02]  /*16f30*/  VIADD R43, R249, 0xffffffe8 ;  /* 0xffffffe8f92b7836 */ /* 0x000fe40000000000 */
[----:B------:R-:W-:Y:S02]  /*16f40*/  FSEL R237, R237, -INF , !P1 ;  /* 0xff800000eded7808 */ /* 0x000fe40004800000 */
[----:B------:R-:W-:Y:S01]  /*16f50*/  ISETP.GT.AND P1, PT, R170, R3, PT ;  /* 0x00000003aa00720c */ /* 0x000fe20003f24270 */
[----:B------:R-:W-:Y:S01]  /*16f60*/  IMAD.IADD R68, R228, 0x1, -R43 ;  /* 0x00000001e4447824 */ /* 0x000fe200078e0a2b */
[----:B------:R-:W-:Y:S02]  /*16f70*/  FSEL R22, R22, -INF , !P0 ;  /* 0xff80000016167808 */ /* 0x000fe40004000000 */
[----:B------:R-:W-:Y:S02]  /*16f80*/  ISETP.GE.AND P0, PT, R3, R221, PT ;  /* 0x000000dd0300720c */ /* 0x000fe40003f06270 */
[----:B------:R-:W-:Y:S02]  /*16f90*/  FSEL R235, R235, -INF , !P1 ;  /* 0xff800000ebeb7808 */ /* 0x000fe40004800000 */
[----:B------:R-:W-:Y:S02]  /*16fa0*/  ISETP.GT.AND P1, PT, R179, R2, PT ;  /* 0x00000002b300720c */ /* 0x000fe40003f24270 */
[----:B------:R-:W-:Y:S02]  /*16fb0*/  FSEL R242, R242, -INF , !P0 ;  /* 0xff800000f2f27808 */ /* 0x000fe40004000000 */
[----:B------:R-:W-:Y:S02]  /*16fc0*/  ISETP.GE.AND P0, PT, R3, R219, PT ;  /* 0x000000db0300720c */ /* 0x000fe40003f06270 */
[----:B------:R-:W-:Y:S02]  /*16fd0*/  FSEL R176, R176, -INF , !P1 ;  /* 0xff800000b0b07808 */ /* 0x000fe40004800000 */
[----:B------:R-:W-:Y:S02]  /*16fe0*/  ISETP.GE.AND P1, PT, R2, R220, PT ;  /* 0x000000dc0200720c */ /* 0x000fe40003f26270 */
[----:B------:R-:W-:Y:S02]  /*16ff0*/  FSEL R244, R244, -INF , !P6 ;  /* 0xff800000f4f47808 */ /* 0x000fe40007000000 */
[----:B------:R-:W-:Y:S02]  /*17000*/  FSEL R237, R237, -INF , !P1 ;  /* 0xff800000eded7808 */ /* 0x000fe40004800000 */
[C---:B------:R-:W-:Y:S02]  /*17010*/  ISETP.GE.AND P1, PT, R3.reuse, R218, PT ;  /* 0x000000da0300720c */ /* 0x040fe40003f26270 */
[----:B------:R-:W-:Y:S01]  /*17020*/  ISETP.GE.AND P6, PT, R3, R220, PT ;  /* 0x000000dc0300720c */ /* 0x000fe20003fc6270 */
[----:B------:R-:W-:Y:S01]  /*17030*/  VIADD R3, R249, 0xffffffb1 ;  /* 0xffffffb1f9037836 */ /* 0x000fe20000000000 */
[----:B------:R-:W-:Y:S02]  /*17040*/  FSEL R22, R22, -INF , !P1 ;  /* 0xff80000016167808 */ /* 0x000fe40004800000 */
[----:B------:R-:W-:Y:S01]  /*17050*/  FSEL R235, R235, -INF , !P6 ;  /* 0xff800000ebeb7808 */ /* 0x000fe20007000000 */
[--C-:B------:R-:W-:Y:S01]  /*17060*/  IMAD.IADD R34, R228, 0x1, -R3.reuse ;  /* 0x00000001e4227824 */ /* 0x100fe200078e0a03 */
[----:B------:R-:W-:Y:S01]  /*17070*/  IABS R68, R68 ;  /* 0x0000004400447213 */ /* 0x000fe20000000000 */
[----:B------:R-:W-:Y:S01]  /*17080*/  IMAD.IADD R48, R229, 0x1, -R3 ;  /* 0x00000001e5307824 */ /* 0x000fe200078e0a03 */
[----:B------:R-:W-:Y:S02]  /*17090*/  IABS R33, R33 ;  /* 0x0000002100217213 */ /* 0x000fe40000000000 */
[----:B------:R-:W-:Y:S02]  /*170a0*/  I2FP.F32.S32 R68, R68 ;  /* 0x0000004400447245 */ /* 0x000fe40000201400 */
[----:B------:R-:W-:Y:S02]  /*170b0*/  I2FP.F32.S32 R33, R33 ;  /* 0x0000002100217245 */ /* 0x000fe40000201400 */
[----:B------:R-:W-:Y:S02]  /*170c0*/  IABS R48, R48 ;  /* 0x0000003000307213 */ /* 0x000fe40000000000 */
[----:B------:R-:W-:Y:S01]  /*170d0*/  IABS R34, R34 ;  /* 0x0000002200227213 */ /* 0x000fe20000000000 */
[----:B------:R-:W-:Y:S01]  /*170e0*/  FFMA.FTZ R21, R33, -UR6, R21 ;  /* 0x8000000621157c23 */ /* 0x000fe20008010015 */
[----:B------:R-:W-:Y:S01]  /*170f0*/  I2FP.F32.S32 R48, R48 ;  /* 0x0000003000307245 */ /* 0x000fe20000201400 */
[----:B------:R-:W-:Y:S01]  /*17100*/  FMUL.FTZ R33, R44, UR8 ;  /* 0x000000082c217c20 */ /* 0x000fe20008410000 */
[----:B------:R-:W-:Y:S01]  /*17110*/  FMUL.FTZ R44, R106, UR8 ;  /* 0x000000086a2c7c20 */ /* 0x000fe20008410000 */
[----:B------:R-:W-:Y:S01]  /*17120*/  VIADD R106, R0, 0x50 ;  /* 0x00000050006a7836 */ /* 0x000fe20000000000 */
[----:B------:R-:W-:Y:S01]  /*17130*/  FSEL R14, R21, -INF , !P3 ;  /* 0xff800000150e7808 */ /* 0x000fe20005800000 */
[----:B------:R-:W-:Y:S01]  /*17140*/  VIADD R21, R249, 0xffffffb0 ;  /* 0xffffffb0f9157836 */ /* 0x000fe20000000000 */
[----:B------:R-:W-:Y:S01]  /*17150*/  ISETP.GE.AND P3, PT, R2, R219, PT ;  /* 0x000000db0200720c */ /* 0x000fe20003f66270 */
[----:B------:R-:W-:Y:S01]  /*17160*/  MUFU.TANH R33, R33 ;  /* 0x0000002100217308 */ /* 0x000fe20000002400 */
[----:B------:R-:W-:Y:S01]  /*17170*/  FSEL R49, R14, -INF , !P0 ;  /* 0xff8000000e317808 */ /* 0x000fe20004000000 */
[----:B------:R-:W-:Y:S01]  /*17180*/  FMUL.FTZ R14, R52, UR8 ;  /* 0x00000008340e7c20 */ /* 0x000fe20008410000 */
[----:B------:R-:W-:Y:S01]  /*17190*/  FSEL R176, R176, -INF , !P3 ;  /* 0xff800000b0b07808 */ /* 0x000fe20005800000 */
[--C-:B------:R-:W-:Y:S02]  /*171a0*/  IMAD.IADD R27, R222, 0x1, -R21.reuse ;  /* 0x00000001de1b7824 */ /* 0x100fe400078e0a15 */
[----:B------:R-:W-:Y:S01]  /*171b0*/  FMUL.FTZ R2, R45, UR8 ;  /* 0x000000082d027c20 */ /* 0x000fe20008410000 */
[--C-:B------:R-:W-:Y:S01]  /*171c0*/  IMAD.IADD R36, R229, 0x1, -R21.reuse ;  /* 0x00000001e5247824 */ /* 0x100fe200078e0a15 */
[----:B------:R-:W-:Y:S02]  /*171d0*/  I2FP.F32.S32 R34, R34 ;  /* 0x0000002200227245 */ /* 0x000fe40000201400 */
[----:B------:R-:W-:Y:S01]  /*171e0*/  MUFU.TANH R14, R14 ;  /* 0x0000000e000e7308 */ /* 0x000fe20000002400 */
[----:B------:R-:W-:Y:S01]  /*171f0*/  IMAD.IADD R35, R228, 0x1, -R21 ;  /* 0x00000001e4237824 */ /* 0x000fe200078e0a15 */
[----:B------:R-:W-:Y:S01]  /*17200*/  IABS R27, R27 ;  /* 0x0000001b001b7213 */ /* 0x000fe20000000000 */
[----:B------:R-:W-:Y:S01]  /*17210*/  FMUL.FTZ R45, R56, UR8 ;  /* 0x00000008382d7c20 */ /* 0x000fe20008410000 */
[----:B------:R-:W-:Y:S01]  /*17220*/  FFMA.FTZ R37, R34, -UR6, R37 ;  /* 0x8000000622257c23 */ /* 0x000fe20008010025 */
[C---:B------:R-:W-:Y:S01]  /*17230*/  IMAD.IADD R34, R230.reuse, 0x1, -R21 ;  /* 0x00000001e6227824 */ /* 0x040fe200078e0a15 */
[----:B------:R-:W-:Y:S01]  /*17240*/  I2FP.F32.S32 R27, R27 ;  /* 0x0000001b001b7245 */ /* 0x000fe20000201400 */
[----:B------:R-:W-:Y:S03]  /*17250*/  IMAD.IADD R21, R230, 0x1, -R3 ;  /* 0x00000001e6157824 */ /* 0x000fe600078e0a03 */
[----:B------:R-:W1:Y:S01]  /*17260*/  MUFU.TANH R2, R2 ;  /* 0x0000000200027308 */ /* 0x000e620000002400 */
[----:B------:R-:W-:Y:S01]  /*17270*/  FMUL.FTZ R56, R94, UR8 ;  /* 0x000000085e387c20 */ /* 0x000fe20008410000 */
[----:B------:R-:W-:Y:S02]  /*17280*/  VIADD R94, R249, 0xffffffe1 ;  /* 0xffffffe1f95e7836 */ /* 0x000fe40000000000 */
[----:B------:R-:W-:Y:S01]  /*17290*/  FFMA.FTZ R240, R27, -UR6, R240 ;  /* 0x800000061bf07c23 */ /* 0x000fe200080100f0 */
[----:B------:R-:W-:Y:S01]  /*172a0*/  VIADD R27, R0, 0x28 ;  /* 0x00000028001b7836 */ /* 0x000fe20000000000 */
[----:B------:R-:W-:Y:S02]  /*172b0*/  IABS R21, R21 ;  /* 0x0000001500157213 */ /* 0x000fe40000000000 */
[----:B------:R-:W-:Y:S02]  /*172c0*/  IABS R36, R36 ;  /* 0x0000002400247213 */ /* 0x000fe40000000000 */
[----:B------:R-:W-:Y:S01]  /*172d0*/  MUFU.TANH R45, R45 ;  /* 0x0000002d002d7308 */ /* 0x000fe20000002400 */
[----:B------:R-:W-:Y:S02]  /*172e0*/  ISETP.GE.AND P1, PT, R27, R219, PT ;  /* 0x000000db1b00720c */ /* 0x000fe40003f26270 */
[----:B------:R-:W-:Y:S02]  /*172f0*/  ISETP.GT.AND P6, PT, R179, R27, PT ;  /* 0x0000001bb300720c */ /* 0x000fe40003fc4270 */
[----:B------:R-:W-:Y:S02]  /*17300*/  I2FP.F32.S32 R36, R36 ;  /* 0x0000002400247245 */ /* 0x000fe40000201400 */
[----:B------:R-:W-:Y:S03]  /*17310*/  IABS R35, R35 ;  /* 0x0000002300237213 */ /* 0x000fe60000000000 */
[----:B------:R-:W-:Y:S01]  /*17320*/  MUFU.TANH R56, R56 ;  /* 0x0000003800387308 */ /* 0x000fe20000002400 */
[----:B-1----:R-:W-:Y:S01]  /*17330*/  FFMA.FTZ R48, R48, -UR6, R2 ;  /* 0x8000000630307c23 */ /* 0x002fe20008010002 */
[----:B------:R-:W-:Y:S01]  /*17340*/  FFMA.FTZ R33, R36, -UR6, R33 ;  /* 0x8000000624217c23 */ /* 0x000fe20008010021 */
[----:B------:R-:W-:Y:S01]  /*17350*/  VIADD R2, R0, 0x29 ;  /* 0x0000002900027836 */ /* 0x000fe20000000000 */
[----:B------:R-:W-:Y:S01]  /*17360*/  I2FP.F32.S32 R35, R35 ;  /* 0x0000002300237245 */ /* 0x000fe20000201400 */
[----:B------:R-:W-:Y:S01]  /*17370*/  FMUL.FTZ R36, R57, UR8 ;  /* 0x0000000839247c20 */ /* 0x000fe20008410000 */
[----:B------:R-:W-:Y:S01]  /*17380*/  FMUL.FTZ R57, R93, UR8 ;  /* 0x000000085d397c20 */ /* 0x000fe20008410000 */
[----:B------:R-:W-:Y:S03]  /*17390*/  VIADD R93, R249, 0xffffffe9 ;  /* 0xffffffe9f95d7836 */ /* 0x000fe60000000000 */
[----:B------:R-:W1:Y:S01]  /*173a0*/  MUFU.TANH R44, R44 ;  /* 0x0000002c002c7308 */ /* 0x000e620000002400 */
[----:B------:R-:W-:Y:S01]  /*173b0*/  FFMA.FTZ R32, R35, -UR6, R32 ;  /* 0x8000000623207c23 */ /* 0x000fe20008010020 */
[----:B------:R-:W-:Y:S01]  /*173c0*/  IMAD.IADD R35, R222, 0x1, -R3 ;  /* 0x00000001de237824 */ /* 0x000fe200078e0a03 */
[----:B------:R-:W-:Y:S01]  /*173d0*/  FSEL R3, R33, -INF , !P6 ;  /* 0xff80000021037808 */ /* 0x000fe20007000000 */
[----:B------:R-:W-:Y:S01]  /*173e0*/  IMAD.MOV.U32 R33, RZ, RZ, R21 ;  /* 0x000000ffff217224 */ /* 0x000fe200078e0015 */
[-C--:B------:R-:W-:Y:S01]  /*173f0*/  ISETP.GT.AND P6, PT, R179, R2.reuse, PT ;  /* 0x00000002b300720c */ /* 0x080fe20003fc4270 */
[----:B------:R-:W-:Y:S01]  /*17400*/  IMAD.IADD R69, R229, 0x1, -R93 ;  /* 0x00000001e5457824 */ /* 0x000fe200078e0a5d */
[----:B------:R-:W-:Y:S03]  /*17410*/  FSEL R52, R3, -INF , !P1 ;  /* 0xff80000003347808 */ /* 0x000fe60004800000 */
[----:B------:R-:W-:Y:S01]  /*17420*/  MUFU.TANH R36, R36 ;  /* 0x0000002400247308 */ /* 0x000fe20000002400 */
[----:B------:R-:W-:Y:S01]  /*17430*/  FSEL R48, R48, -INF , !P6 ;  /* 0xff80000030307808 */ /* 0x000fe20007000000 */
[----:B------:R-:W-:Y:S01]  /*17440*/  VIADD R3, R249, 0xffffffb9 ;  /* 0xffffffb9f9037836 */ /* 0x000fe20000000000 */
[C---:B------:R-:W-:Y:S02]  /*17450*/  ISETP.GT.AND P6, PT, R177.reuse, R27, PT ;  /* 0x0000001bb100720c */ /* 0x040fe40003fc4270 */
[----:B------:R-:W-:Y:S01]  /*17460*/  ISETP.GT.AND P2, PT, R170, R2, PT ;  /* 0x00000002aa00720c */ /* 0x000fe20003f44270 */
[----:B------:R-:W-:Y:S01]  /*17470*/  IMAD.IADD R39, R222, 0x1, -R3 ;  /* 0x00000001de277824 */ /* 0x000fe200078e0a03 */
[----:B------:R-:W-:Y:S03]  /*17480*/  FSEL R21, R32, -INF , !P6 ;  /* 0xff80000020157808 */ /* 0x000fe60007000000 */
[----:B------:R-:W-:Y:S01]  /*17490*/  MUFU.TANH R57, R57 ;  /* 0x0000003900397308 */ /* 0x000fe20000002400 */
[----:B------:R-:W-:Y:S01]  /*174a0*/  ISETP.GE.AND P1, PT, R2, R218, PT ;  /* 0x000000da0200720c */ /* 0x000fe20003f26270 */
[----:B-1----:R-:W-:Y:S01]  /*174b0*/  FFMA.FTZ R44, R68, -UR6, R44 ;  /* 0x80000006442c7c23 */ /* 0x002fe2000801002c */
[----:B------:R-:W-:Y:S01]  /*174c0*/  ISETP.GT.AND P6, PT, R177, R2, PT ;  /* 0x00000002b100720c */ /* 0x000fe20003fc4270 */
[----:B------:R-:W-:Y:S01]  /*174d0*/  IMAD.IADD R68, R228, 0x1, -R79 ;  /* 0x00000001e4447824 */ /* 0x000fe200078e0a4f */
[----:B------:R-:W-:Y:S01]  /*174e0*/  I2FP.F32.S32 R33, R33 ;  /* 0x0000002100217245 */ /* 0x000fe20000201400 */
[----:B------:R-:W-:Y:S01]  /*174f0*/  IMAD.IADD R32, R230, 0x1, -R3 ;  /* 0x00000001e6207824 */ /* 0x000fe200078e0a03 */
[----:B------:R-:W-:Y:S02]  /*17500*/  FSEL R37, R37, -INF , !P6 ;  /* 0xff80000025257808 */ /* 0x000fe40007000000 */
[----:B------:R-:W-:Y:S01]  /*17510*/  ISETP.GT.AND P6, PT, R168, R27, PT ;  /* 0x0000001ba800720c */ /* 0x000fe20003fc4270 */
[----:B------:R-:W-:Y:S01]  /*17520*/  FFMA.FTZ R200, R33, -UR6, R200 ;  /* 0x8000000621c87c23 */ /* 0x000fe200080100c8 */
[----:B------:R-:W-:Y:S01]  /*17530*/  FSEL R37, R37, -INF , !P1 ;  /* 0xff80000025257808 */ /* 0x000fe20004800000 */
[----:B------:R-:W-:Y:S01]  /*17540*/  VIADD R33, R249, 0xffffffb8 ;  /* 0xffffffb8f9217836 */ /* 0x000fe20000000000 */
[----:B------:R-:W-:Y:S02]  /*17550*/  FSEL R240, R240, -INF , !P6 ;  /* 0xff800000f0f07808 */ /* 0x000fe40007000000 */
[----:B------:R-:W-:Y:S01]  /*17560*/  ISETP.GE.AND P6, PT, R27, R218, PT ;  /* 0x000000da1b00720c */ /* 0x000fe20003fc6270 */
[--C-:B------:R-:W-:Y:S01]  /*17570*/  IMAD.IADD R40, R222, 0x1, -R33.reuse ;  /* 0x00000001de287824 */ /* 0x100fe200078e0a21 */
[----:B------:R-:W-:Y:S02]  /*17580*/  FSEL R200, R200, -INF , !P2 ;  /* 0xff800000c8c87808 */ /* 0x000fe40005000000 */
[----:B------:R-:W-:Y:S02]  /*17590*/  FSEL R21, R21, -INF , !P6 ;  /* 0xff80000015157808 */ /* 0x000fe40007000000 */
[----:B------:R-:W-:Y:S02]  /*175a0*/  ISETP.GE.AND P2, PT, R2, R219, PT ;  /* 0x000000db0200720c */ /* 0x000fe40003f46270 */
[----:B------:R-:W-:Y:S02]  /*175b0*/  IABS R68, R68 ;  /* 0x0000004400447213 */ /* 0x000fe40000000000 */
[----:B------:R-:W-:Y:S02]  /*175c0*/  FSEL R48, R48, -INF , !P2 ;  /* 0xff80000030307808 */ /* 0x000fe40005000000 */
[----:B------:R-:W-:Y:S02]  /*175d0*/  I2FP.F32.S32 R68, R68 ;  /* 0x0000004400447245 */ /* 0x000fe40000201400 */
[----:B------:R-:W-:Y:S02]  /*175e0*/  ISETP.GT.AND P3, PT, R168, R2, PT ;  /* 0x00000002a800720c */ /* 0x000fe40003f64270 */
[----:B------:R-:W-:Y:S02]  /*175f0*/  ISETP.GE.AND P2, PT, R2, R221, PT ;  /* 0x000000dd0200720c */ /* 0x000fe40003f46270 */
[----:B------:R-:W-:Y:S02]  /*17600*/  IABS R69, R69 ;  /* 0x0000004500457213 */ /* 0x000fe40000000000 */
[----:B------:R-:W-:Y:S02]  /*17610*/  ISETP.GT.AND P0, PT, R170, R27, PT ;  /* 0x0000001baa00720c */ /* 0x000fe40003f04270 */
[----:B------:R-:W-:Y:S02]  /*17620*/  I2FP.F32.S32 R69, R69 ;  /* 0x0000004500457245 */ /* 0x000fe40000201400 */
[----:B------:R-:W-:Y:S01]  /*17630*/  ISETP.GE.AND P6, PT, R2, R220, PT ;  /* 0x000000dc0200720c */ /* 0x000fe20003fc6270 */
[----:B------:R-:W-:Y:S01]  /*17640*/  IMAD.IADD R2, R229, 0x1, -R33 ;  /* 0x00000001e5027824 */ /* 0x000fe200078e0a21 */
[----:B------:R-:W-:Y:S01]  /*17650*/  IABS R40, R40 ;  /* 0x0000002800287213 */ /* 0x000fe20000000000 */
[----:B------:R-:W-:Y:S01]  /*17660*/  FFMA.FTZ R46, R69, -UR6, R46 ;  /* 0x80000006452e7c23 */ /* 0x000fe2000801002e */
[----:B------:R-:W-:Y:S01]  /*17670*/  IMAD.IADD R69, R228, 0x1, -R88 ;  /* 0x00000001e4457824 */ /* 0x000fe200078e0a58 */
[----:B------:R-:W-:Y:S02]  /*17680*/  FSEL R200, R200, -INF , !P6 ;  /* 0xff800000c8c87808 */ /* 0x000fe40007000000 */
[----:B------:R-:W-:Y:S02]  /*17690*/  I2FP.F32.S32 R40, R40 ;  /* 0x0000002800287245 */ /* 0x000fe40000201400 */
[----:B------:R-:W-:Y:S02]  /*176a0*/  IABS R69, R69 ;  /* 0x0000004500457213 */ /* 0x000fe40000000000 */
[----:B------:R-:W-:Y:S01]  /*176b0*/  IABS R2, R2 ;  /* 0x0000000200027213 */ /* 0x000fe20000000000 */
[----:B------:R-:W-:Y:S01]  /*176c0*/  FFMA.FTZ R14, R40, -UR6, R14 ;  /* 0x80000006280e7c23 */ /* 0x000fe2000801000e */
[----:B------:R-:W-:Y:S01]  /*176d0*/  I2FP.F32.S32 R69, R69 ;  /* 0x0000004500457245 */ /* 0x000fe20000201400 */
[----:B------:R-:W-:Y:S01]  /*176e0*/  FMUL.FTZ R40, R108, UR8 ;  /* 0x000000086c287c20 */ /* 0x000fe20008410000 */
[----:B------:R-:W-:Y:S01]  /*176f0*/  VIADD R108, R0, 0x48 ;  /* 0x00000048006c7836 */ /* 0x000fe20000000000 */
[----:B------:R-:W-:Y:S02]  /*17700*/  I2FP.F32.S32 R2, R2 ;  /* 0x0000000200027245 */ /* 0x000fe40000201400 */
[----:B------:R-:W-:Y:S02]  /*17710*/  IABS R32, R32 ;  /* 0x0000002000207213 */ /* 0x000fe40000000000 */
[----:B------:R-:W-:Y:S01]  /*17720*/  MUFU.TANH R40, R40 ;  /* 0x0000002800287308 */ /* 0x000fe20000002400 */
[----:B------:R-:W-:Y:S01]  /*17730*/  FFMA.FTZ R45, R2, -UR6, R45 ;  /* 0x80000006022d7c23 */ /* 0x000fe2000801002d */
[----:B------:R-:W-:Y:S01]  /*17740*/  VIADD R2, R0, 0x30 ;  /* 0x0000003000027836 */ /* 0x000fe20000000000 */
[----:B------:R-:W-:Y:S02]  /*17750*/  I2FP.F32.S32 R32, R32 ;  /* 0x0000002000207245 */ /* 0x000fe40000201400 */
[----:B------:R-:W-:Y:S02]  /*17760*/  IABS R34, R34 ;  /* 0x0000002200227213 */ /* 0x000fe40000000000 */
[----:B------:R-:W-:Y:S01]  /*17770*/  ISETP.GT.AND P1, PT, R168, R2, PT ;  /* 0x00000002a800720c */ /* 0x000fe20003f24270 */
[----:B------:R-:W-:Y:S01]  /*17780*/  FFMA.FTZ R202, R32, -UR6, R202 ;  /* 0x8000000620ca7c23 */ /* 0x000fe200080100ca */
[----:B------:R-:W-:Y:S01]  /*17790*/  VIADD R32, R0, 0x31 ;  /* 0x0000003100207836 */ /* 0x000fe20000000000 */
[----:B------:R-:W-:Y:S02]  /*177a0*/  ISETP.GE.AND P6, PT, R2, R221, PT ;  /* 0x000000dd0200720c */ /* 0x000fe40003fc6270 */
[----:B------:R-:W-:Y:S01]  /*177b0*/  FSEL R199, R14, -INF , !P1 ;  /* 0xff8000000ec77808 */ /* 0x000fe20004800000 */
[----:B------:R-:W-:Y:S01]  /*177c0*/  FMUL.FTZ R14, R61, UR8 ;  /* 0x000000083d0e7c20 */ /* 0x000fe20008410000 */
[----:B------:R-:W-:Y:S01]  /*177d0*/  FMUL.FTZ R61, R75, UR8 ;  /* 0x000000084b3d7c20 */ /* 0x000fe20008410000 */
[----:B------:R-:W-:Y:S02]  /*177e0*/  ISETP.GT.AND P1, PT, R168, R32, PT ;  /* 0x00000020a800720c */ /* 0x000fe40003f24270 */
[----:B------:R-:W-:Y:S02]  /*177f0*/  FSEL R199, R199, -INF , !P6 ;  /* 0xff800000c7c77808 */ /* 0x000fe40007000000 */
[----:B------:R-:W-:Y:S01]  /*17800*/  MUFU.TANH R14, R14 ;  /* 0x0000000e000e7308 */ /* 0x000fe20000002400 */
[----:B------:R-:W-:Y:S02]  /*17810*/  ISETP.GE.AND P6, PT, R32, R220, PT ;  /* 0x000000dc2000720c */ /* 0x000fe40003fc6270 */
[----:B------:R-:W-:Y:S02]  /*17820*/  I2FP.F32.S32 R34, R34 ;  /* 0x0000002200227245 */ /* 0x000fe40000201400 */
[----:B------:R-:W-:Y:S02]  /*17830*/  IABS R39, R39 ;  /* 0x0000002700277213 */ /* 0x000fe40000000000 */
[----:B------:R-:W-:Y:S03]  /*17840*/  IABS R35, R35 ;  /* 0x0000002300237213 */ /* 0x000fe60000000000 */
[----:B------:R-:W-:Y:S01]  /*17850*/  MUFU.TANH R61, R61 ;  /* 0x0000003d003d7308 */ /* 0x000fe20000002400 */
[----:B------:R-:W-:Y:S01]  /*17860*/  FFMA.FTZ R232, R34, -UR6, R232 ;  /* 0x8000000622e87c23 */ /* 0x000fe200080100e8 */
[----:B------:R-:W-:Y:S01]  /*17870*/  FMUL.FTZ R34, R58, UR8 ;  /* 0x000000083a227c20 */ /* 0x000fe20008410000 */
[----:B------:R-:W-:Y:S01]  /*17880*/  FMUL.FTZ R58, R74, UR8 ;  /* 0x000000084a3a7c20 */ /* 0x000fe20008410000 */
[----:B------:R-:W-:Y:S02]  /*17890*/  I2FP.F32.S32 R39, R39 ;  /* 0x0000002700277245 */ /* 0x000fe40000201400 */
[----:B------:R-:W-:Y:S04]  /*178a0*/  FSEL R232, R232, -INF , !P0 ;  /* 0xff800000e8e87808 */ /* 0x000fe80004000000 */
[----:B------:R-:W-:Y:S01]  /*178b0*/  MUFU.TANH R34, R34 ;  /* 0x0000002200227308 */ /* 0x000fe20000002400 */
[----:B------:R-:W-:Y:S02]  /*178c0*/  ISETP.GE.AND P0, PT, R27, R220, PT ;  /* 0x000000dc1b00720c */ /* 0x000fe40003f06270 */
[----:B------:R-:W-:Y:S02]  /*178d0*/  I2FP.F32.S32 R35, R35 ;  /* 0x0000002300237245 */ /* 0x000fe40000201400 */
[----:B------:R-:W-:Y:S02]  /*178e0*/  FSEL R232, R232, -INF , !P0 ;  /* 0xff800000e8e87808 */ /* 0x000fe40004000000 */
[-C--:B------:R-:W-:Y:S03]  /*178f0*/  ISETP.GT.AND P0, PT, R177, R32.reuse, PT ;  /* 0x00000020b100720c */ /* 0x080fe60003f04270 */
[----:B------:R-:W-:Y:S01]  /*17900*/  MUFU.TANH R58, R58 ;  /* 0x0000003a003a7308 */ /* 0x000fe20000002400 */
[----:B------:R-:W-:Y:S01]  /*17910*/  FFMA.FTZ R233, R35, -UR6, R233 ;  /* 0x8000000623e97c23 */ /* 0x000fe200080100e9 */
[--C-:B------:R-:W-:Y:S02]  /*17920*/  IMAD.IADD R35, R230, 0x1, -R33.reuse ;  /* 0x00000001e6237824 */ /* 0x100fe400078e0a21 */
[----:B------:R-:W-:Y:S02]  /*17930*/  IMAD.IADD R33, R228, 0x1, -R33 ;  /* 0x00000001e4217824 */ /* 0x000fe400078e0a21 */
[----:B------:R-:W-:Y:S02]  /*17940*/  FSEL R233, R233, -INF , !P3 ;  /* 0xff800000e9e97808 */ /* 0x000fe40005800000 */
[----:B------:R-:W-:Y:S01]  /*17950*/  ISETP.GE.AND P3, PT, R27, R221, PT ;  /* 0x000000dd1b00720c */ /* 0x000fe20003f66270 */
[----:B------:R-:W-:Y:S01]  /*17960*/  FMUL.FTZ R27, R53, UR8 ;  /* 0x00000008351b7c20 */ /* 0x000fe20008410000 */
[----:B------:R-:W-:Y:S01]  /*17970*/  FMUL.FTZ R53, R90, UR8 ;  /* 0x000000085a357c20 */ /* 0x000fe20008410000 */
[----:B------:R-:W-:Y:S01]  /*17980*/  VIADD R90, R0, 0x60 ;  /* 0x00000060005a7836 */ /* 0x000fe20000000000 */
[----:B------:R-:W-:Y:S02]  /*17990*/  FSEL R240, R240, -INF , !P3 ;  /* 0xff800000f0f07808 */ /* 0x000fe40005800000 */
[----:B------:R-:W-:Y:S01]  /*179a0*/  ISETP.GT.AND P3, PT, R179, R32, PT ;  /* 0x00000020b300720c */ /* 0x000fe20003f64270 */
[----:B------:R-:W1:Y:S01]  /*179b0*/  MUFU.TANH R27, R27 ;  /* 0x0000001b001b7308 */ /* 0x000e620000002400 */
[----:B------:R-:W-:Y:S02]  /*179c0*/  FSEL R233, R233, -INF , !P2 ;  /* 0xff800000e9e97808 */ /* 0x000fe40005000000 */
[-C--:B------:R-:W-:Y:S02]  /*179d0*/  ISETP.GT.AND P2, PT, R177, R2.reuse, PT ;  /* 0x00000002b100720c */ /* 0x080fe40003f44270 */
[----:B------:R-:W-:Y:S05]  /*179e0*/  IABS R35, R35 ;  /* 0x0000002300237213 */ /* 0x000fea0000000000 */
[----:B------:R-:W-:Y:S01]  /*179f0*/  MUFU.TANH R53, R53 ;  /* 0x0000003500357308 */ /* 0x000fe20000002400 */
[----:B------:R-:W-:Y:S05]  /*17a00*/  I2FP.F32.S32 R35, R35 ;  /* 0x0000002300237245 */ /* 0x000fea0000201400 */
[----:B------:R-:W-:Y:S01]  /*17a10*/  FFMA.FTZ R192, R35, -UR6, R192 ;  /* 0x8000000623c07c23 */ /* 0x000fe200080100c0 */
[----:B------:R-:W-:Y:S02]  /*17a20*/  IMAD.IADD R35, R228, 0x1, -R3 ;  /* 0x00000001e4237824 */ /* 0x000fe400078e0a03 */
[----:B-1----:R-:W-:Y:S01]  /*17a30*/  FFMA.FTZ R27, R39, -UR6, R27 ;  /* 0x80000006271b7c23 */ /* 0x002fe2000801001b */
[----:B------:R-:W-:Y:S01]  /*17a40*/  IMAD.IADD R39, R229, 0x1, -R3 ;  /* 0x00000001e5277824 */ /* 0x000fe200078e0a03 */
[----:B------:R-:W-:Y:S02]  /*17a50*/  IABS R3, R33 ;  /* 0x0000002100037213 */ /* 0x000fe40000000000 */
[----:B------:R1:W2:Y:S01]  /*17a60*/  MUFU.TANH R33, R59 ;  /* 0x0000003b00217308 */ /* 0x0002a20000002400 */
[----:B------:R-:W-:Y:S01]  /*17a70*/  FSEL R196, R27, -INF , !P1 ;  /* 0xff8000001bc47808 */ /* 0x000fe20004800000 */
[----:B------:R-:W-:Y:S01]  /*17a80*/  FMUL.FTZ R27, R60, UR8 ;  /* 0x000000083c1b7c20 */ /* 0x000fe20008410000 */
[----:B------:R-:W-:Y:S01]  /*17a90*/  FMUL.FTZ R60, R72, UR8 ;  /* 0x00000008483c7c20 */ /* 0x000fe20008410000 */
[----:B------:R-:W-:Y:S01]  /*17aa0*/  IMAD.IADD R72, R229, 0x1, -R88 ;  /* 0x00000001e5487824 */ /* 0x000fe200078e0a58 */
[----:B------:R-:W-:Y:S02]  /*17ab0*/  IABS R39, R39 ;  /* 0x0000002700277213 */ /* 0x000fe40000000000 */
[----:B------:R-:W-:Y:S03]  /*17ac0*/  ISETP.GT.AND P1, PT, R170, R2, PT ;  /* 0x00000002aa00720c */ /* 0x000fe60003f24270 */
[----:B------:R-:W3:Y:S01]  /*17ad0*/  MUFU.TANH R27, R27 ;  /* 0x0000001b001b7308 */ /* 0x000ee20000002400 */
[----:B------:R-:W-:Y:S02]  /*17ae0*/  IABS R72, R72 ;  /* 0x0000004800487213 */ /* 0x000fe40000000000 */
[----:B------:R-:W-:Y:S02]  /*17af0*/  I2FP.F32.S32 R39, R39 ;  /* 0x0000002700277245 */ /* 0x000fe40000201400 */
[----:B------:R-:W-:Y:S02]  /*17b00*/  I2FP.F32.S32 R72, R72 ;  /* 0x0000004800487245 */ /* 0x000fe40000201400 */
[----:B------:R-:W-:Y:S03]  /*17b10*/  FSEL R192, R192, -INF , !P1 ;  /* 0xff800000c0c07808 */ /* 0x000fe60004800000 */
[----:B------:R-:W-:Y:S01]  /*17b20*/  MUFU.TANH R60, R60 ;  /* 0x0000003c003c7308 */ /* 0x000fe20000002400 */
[----:B------:R-:W-:Y:S01]  /*17b30*/  FFMA.FTZ R36, R39, -UR6, R36 ;  /* 0x8000000627247c23 */ /* 0x000fe20008010024 */
[----:B------:R-:W-:Y:S01]  /*17b40*/  FFMA.FTZ R40, R72, -UR6, R40 ;  /* 0x8000000648287c23 */ /* 0x000fe20008010028 */
[----:B------:R-:W-:Y:S01]  /*17b50*/  ISETP.GT.AND P1, PT, R170, R32, PT ;  /* 0x00000020aa00720c */ /* 0x000fe20003f24270 */
[----:B-1----:R-:W-:Y:S01]  /*17b60*/  FMUL.FTZ R59, R73, UR8 ;  /* 0x00000008493b7c20 */ /* 0x002fe20008410000 */
[----:B------:R-:W-:Y:S01]  /*17b70*/  IMAD.IADD R73, R228, 0x1, -R93 ;  /* 0x00000001e4497824 */ /* 0x000fe200078e0a5d */
[----:B------:R-:W-:Y:S02]  /*17b80*/  FSEL R36, R36, -INF , !P3 ;  /* 0xff80000024247808 */ /* 0x000fe40005800000 */
[----:B------:R-:W-:Y:S02]  /*17b90*/  ISETP.GE.AND P3, PT, R2, R219, PT ;  /* 0x000000db0200720c */ /* 0x000fe40003f66270 */
[----:B------:R-:W1:Y:S01]  /*17ba0*/  MUFU.TANH R59, R59 ;  /* 0x0000003b003b7308 */ /* 0x000e620000002400 */
[----:B------:R-:W-:Y:S02]  /*17bb0*/  FSEL R202, R202, -INF , !P1 ;  /* 0xff800000caca7808 */ /* 0x000fe40004800000 */
[----:B------:R-:W-:Y:S02]  /*17bc0*/  ISETP.GT.AND P1, PT, R179, R2, PT ;  /* 0x00000002b300720c */ /* 0x000fe40003f24270 */
[----:B------:R-:W-:Y:S02]  /*17bd0*/  FSEL R202, R202, -INF , !P6 ;  /* 0xff800000caca7808 */ /* 0x000fe40007000000 */
[----:B------:R-:W-:Y:S02]  /*17be0*/  FSEL R45, R45, -INF , !P1 ;  /* 0xff8000002d2d7808 */ /* 0x000fe40004800000 */
[----:B------:R-:W-:Y:S02]  /*17bf0*/  ISETP.GT.AND P6, PT, R179, R193, PT ;  /* 0x000000c1b300720c */ /* 0x000fe40003fc4270 */
[----:B------:R-:W-:Y:S02]  /*17c00*/  FSEL R78, R45, -INF , !P3 ;  /* 0xff8000002d4e7808 */ /* 0x000fe40005800000 */
[----:B------:R-:W-:Y:S02]  /*17c10*/  ISETP.GE.AND P3, PT, R187, R219, PT ;  /* 0x000000dbbb00720c */ /* 0x000fe40003f66270 */
[----:B------:R-:W-:Y:S02]  /*17c20*/  ISETP.GE.AND P1, PT, R2, R220, PT ;  /* 0x000000dc0200720c */ /* 0x000fe40003f26270 */
[----:B------:R-:W-:Y:S02]  /*17c30*/  IABS R73, R73 ;  /* 0x0000004900497213 */ /* 0x000fe40000000000 */
[----:B------:R-:W-:Y:S02]  /*17c40*/  FSEL R192, R192, -INF , !P1 ;  /* 0xff800000c0c07808 */ /* 0x000fe40004800000 */
[-C--:B------:R-:W-:Y:S02]  /*17c50*/  ISETP.GE.AND P1, PT, R32, R218.reuse, PT ;  /* 0x000000da2000720c */ /* 0x080fe40003f26270 */
[----:B------:R-:W-:Y:S02]  /*17c60*/  I2FP.F32.S32 R73, R73 ;  /* 0x0000004900497245 */ /* 0x000fe40000201400 */
[----:B------:R-:W-:Y:S02]  /*17c70*/  I2FP.F32.S32 R3, R3 ;  /* 0x0000000300037245 */ /* 0x000fe40000201400 */
[----:B------:R-:W-:Y:S03]  /*17c80*/  IABS R35, R35 ;  /* 0x0000002300237213 */ /* 0x000fe60000000000 */
[----:B------:R-:W-:Y:S01]  /*17c90*/  FFMA.FTZ R34, R3, -UR6, R34 ;  /* 0x8000000603227c23 */ /* 0x000fe20008010022 */
[----:B------:R-:W-:Y:S01]  /*17ca0*/  VIADD R3, R249, 0xffffffc0 ;  /* 0xffffffc0f9037836 */ /* 0x000fe20000000000 */
[----:B------:R-:W-:Y:S03]  /*17cb0*/  I2FP.F32.S32 R35, R35 ;  /* 0x0000002300237245 */ /* 0x000fe60000201400 */
[----:B------:R-:W-:Y:S01]  /*17cc0*/  FSEL R34, R34, -INF , !P2 ;  /* 0xff80000022227808 */ /* 0x000fe20005000000 */
[----:B------:R-:W-:Y:S01]  /*17cd0*/  IMAD.IADD R39, R229, 0x1, -R3 ;  /* 0x00000001e5277824 */ /* 0x000fe200078e0a03 */
[-C--:B------:R-:W-:Y:S01]  /*17ce0*/  ISETP.GE.AND P2, PT, R2, R218.reuse, PT ;  /* 0x000000da0200720c */ /* 0x080fe20003f46270 */
[----:B--2---:R-:W-:Y:S01]  /*17cf0*/  FFMA.FTZ R33, R35, -UR6, R33 ;  /* 0x8000000623217c23 */ /* 0x004fe20008010021 */
[----:B------:R-:W-:Y:S02]  /*17d00*/  VIADD R2, R249, 0xffffffc1 ;  /* 0xffffffc1f9027836 */ /* 0x000fe40000000000 */
[----:B------:R-:W-:Y:S02]  /*17d10*/  FSEL R74, R34, -INF , !P2 ;  /* 0xff800000224a7808 */ /* 0x000fe40005000000 */
[----:B------:R-:W-:Y:S01]  /*17d20*/  FSEL R33, R33, -INF , !P0 ;  /* 0xff80000021217808 */ /* 0x000fe20004000000 */
[----:B------:R-:W-:Y:S01]  /*17d30*/  IMAD.IADD R35, R229, 0x1, -R2 ;  /* 0x00000001e5237824 */ /* 0x000fe200078e0a02 */
[----:B------:R-:W-:Y:S02]  /*17d40*/  ISETP.GE.AND P0, PT, R32, R221, PT ;  /* 0x000000dd2000720c */ /* 0x000fe40003f06270 */
[----:B------:R-:W-:Y:S02]  /*17d50*/  ISETP.GE.AND P2, PT, R187, R218, PT ;  /* 0x000000dabb00720c */ /* 0x000fe40003f46270 */
[----:B------:R-:W-:Y:S02]  /*17d60*/  FSEL R196, R196, -INF , !P0 ;  /* 0xff800000c4c47808 */ /* 0x000fe40004000000 */
[----:B------:R-:W-:Y:S01]  /*17d70*/  ISETP.GE.AND P0, PT, R32, R219, PT ;  /* 0x000000db2000720c */ /* 0x000fe20003f06270 */
[----:B------:R-:W-:Y:S01]  /*17d80*/  IMAD.IADD R32, R228, 0x1, -R3 ;  /* 0x00000001e4207824 */ /* 0x000fe200078e0a03 */
[----:B------:R-:W-:Y:S02]  /*17d90*/  IABS R35, R35 ;  /* 0x0000002300237213 */ /* 0x000fe40000000000 */
[----:B------:R-:W-:Y:S02]  /*17da0*/  FSEL R77, R36, -INF , !P0 ;  /* 0xff800000244d7808 */ /* 0x000fe40004000000 */
[----:B------:R-:W-:Y:S02]  /*17db0*/  I2FP.F32.S32 R35, R35 ;  /* 0x0000002300237245 */ /* 0x000fe40000201400 */
[----:B------:R-:W-:Y:S02]  /*17dc0*/  IABS R32, R32 ;  /* 0x0000002000207213 */ /* 0x000fe40000000000 */
[----:B------:R-:W-:Y:S01]  /*17dd0*/  ISETP.GE.AND P0, PT, R193, R218, PT ;  /* 0x000000dac100720c */ /* 0x000fe20003f06270 */
[----:B------:R-:W-:Y:S01]  /*17de0*/  FFMA.FTZ R63, R35, -UR6, R14 ;  /* 0x80000006233f7c23 */ /* 0x000fe2000801000e */
[----:B------:R-:W-:Y:S02]  /*17df0*/  I2FP.F32.S32 R35, R32 ;  /* 0x0000002000237245 */ /* 0x000fe40000201400 */
[----:B------:R-:W-:Y:S03]  /*17e00*/  IABS R39, R39 ;  /* 0x0000002700277213 */ /* 0x000fe60000000000 */
[----:B------:R-:W-:Y:S01]  /*17e10*/  FFMA.FTZ R50, R35, -UR6, R50 ;  /* 0x8000000623327c23 */ /* 0x000fe20008010032 */
[----:B------:R-:W-:Y:S01]  /*17e20*/  I2FP.F32.S32 R39, R39 ;  /* 0x0000002700277245 */ /* 0x000fe20000201400 */
[----:B------:R-:W-:Y:S04]  /*17e30*/  IMAD.IADD R35, R229, 0x1, -R41 ;  /* 0x00000001e5237824 */ /* 0x000fe800078e0a29 */
[----:B---3--:R-:W-:Y:S01]  /*17e40*/  FFMA.FTZ R66, R39, -UR6, R27 ;  /* 0x8000000627427c23 */ /* 0x008fe2000801001b */
[----:B------:R-:W-:Y:S01]  /*17e50*/  IABS R35, R35 ;  /* 0x0000002300237213 */ /* 0x000fe20000000000 */
[--C-:B------:R-:W-:Y:S02]  /*17e60*/  IMAD.IADD R27, R228, 0x1, -R2.reuse ;  /* 0x00000001e41b7824 */ /* 0x100fe400078e0a02 */
[--C-:B------:R-:W-:Y:S01]  /*17e70*/  IMAD.IADD R39, R222, 0x1, -R3.reuse ;  /* 0x00000001de277824 */ /* 0x100fe200078e0a03 */
[----:B------:R-:W-:Y:S01]  /*17e80*/  FSEL R76, R66, -INF , !P6 ;  /* 0xff800000424c7808 */ /* 0x000fe20007000000 */
[----:B------:R-:W-:Y:S01]  /*17e90*/  VIADD R66, R0, 0x70 ;  /* 0x0000007000427836 */ /* 0x000fe20000000000 */
[----:B------:R-:W-:Y:S01]  /*17ea0*/  I2FP.F32.S32 R35, R35 ;  /* 0x0000002300237245 */ /* 0x000fe20000201400 */
[----:B------:R-:W-:Y:S01]  /*17eb0*/  IMAD.IADD R3, R230, 0x1, -R3 ;  /* 0x00000001e6037824 */ /* 0x000fe200078e0a03 */
[----:B------:R-:W-:Y:S02]  /*17ec0*/  ISETP.GT.AND P6, PT, R179, R187, PT ;  /* 0x000000bbb300720c */ /* 0x000fe40003fc4270 */
[----:B------:R-:W-:Y:S01]  /*17ed0*/  IABS R14, R27 ;  /* 0x0000001b000e7213 */ /* 0x000fe20000000000 */
[----:B-1----:R-:W-:Y:S01]  /*17ee0*/  FFMA.FTZ R59, R35, -UR6, R59 ;  /* 0x80000006233b7c23 */ /* 0x002fe2000801003b */
[----:B------:R-:W-:Y:S01]  /*17ef0*/  FSEL R75, R63, -INF , !P6 ;  /* 0xff8000003f4b7808 */ /* 0x000fe20007000000 */
[----:B------:R-:W-:Y:S01]  /*17f00*/  VIADD R63, R0, 0x71 ;  /* 0x00000071003f7836 */ /* 0x000fe20000000000 */
[----:B------:R-:W-:Y:S01]  /*17f10*/  ISETP.GT.AND P6, PT, R177, R193, PT ;  /* 0x000000c1b100720c */ /* 0x000fe20003fc4270 */
[----:B------:R-:W-:Y:S01]  /*17f20*/  IMAD.IADD R35, R229, 0x1, -R183 ;  /* 0x00000001e5237824 */ /* 0x000fe200078e0ab7 */
[----:B------:R-:W-:Y:S01]  /*17f30*/  FSEL R75, R75, -INF , !P3 ;  /* 0xff8000004b4b7808 */ /* 0x000fe20005800000 */
[----:B------:R-:W-:Y:S01]  /*17f40*/  IMAD.IADD R27, R222, 0x1, -R2 ;  /* 0x00000001de1b7824 */ /* 0x000fe200078e0a02 */
[----:B------:R-:W-:Y:S01]  /*17f50*/  FSEL R72, R50, -INF , !P6 ;  /* 0xff80000032487808 */ /* 0x000fe20007000000 */
[----:B------:R-:W-:Y:S01]  /*17f60*/  VIADD R50, R0, 0x79 ;  /* 0x0000007900327836 */ /* 0x000fe20000000000 */
[----:B------:R-:W-:Y:S02]  /*17f70*/  ISETP.GT.AND P6, PT, R177, R187, PT ;  /* 0x000000bbb100720c */ /* 0x000fe40003fc4270 */
[----:B------:R-:W-:Y:S02]  /*17f80*/  FSEL R72, R72, -INF , !P0 ;  /* 0xff80000048487808 */ /* 0x000fe40004000000 */
[C---:B------:R-:W-:Y:S02]  /*17f90*/  ISETP.GT.AND P0, PT, R179.reuse, R104, PT ;  /* 0x00000068b300720c */ /* 0x040fe40003f04270 */
[----:B------:R-:W-:Y:S02]  /*17fa0*/  IABS R3, R3 ;  /* 0x0000000300037213 */ /* 0x000fe40000000000 */
[----:B------:R-:W-:Y:S02]  /*17fb0*/  IABS R35, R35 ;  /* 0x0000002300237213 */ /* 0x000fe40000000000 */
[----:B------:R-:W-:Y:S02]  /*17fc0*/  I2FP.F32.S32 R14, R14 ;  /* 0x0000000e000e7245 */ /* 0x000fe40000201400 */
[----:B------:R-:W-:Y:S02]  /*17fd0*/  I2FP.F32.S32 R35, R35 ;  /* 0x0000002300237245 */ /* 0x000fe40000201400 */
[----:B------:R-:W-:Y:S01]  /*17fe0*/  ISETP.GT.AND P3, PT, R179, R186, PT ;  /* 0x000000bab300720c */ /* 0x000fe20003f64270 */
[----:B------:R-:W-:Y:S01]  /*17ff0*/  FFMA.FTZ R62, R14, -UR6, R62 ;  /* 0x800000060e3e7c23 */ /* 0x000fe2000801003e */
[----:B------:R-:W-:Y:S01]  /*18000*/  FMUL.FTZ R14, R71, UR8 ;  /* 0x00000008470e7c20 */ /* 0x000fe20008410000 */
[----:B------:R-:W-:Y:S02]  /*18010*/  IMAD.IADD R71, R229, 0x1, -R43 ;  /* 0x00000001e5477824 */ /* 0x000fe400078e0a2b */
[----:B------:R-:W-:Y:S01]  /*18020*/  FFMA.FTZ R185, R35, -UR6, R185 ;  /* 0x8000000623b97c23 */ /* 0x000fe200080100b9 */
[----:B------:R-:W-:Y:S01]  /*18030*/  IMAD.IADD R35, R229, 0x1, -R180 ;  /* 0x00000001e5237824 */ /* 0x000fe200078e0ab4 */
[----:B------:R-:W-:Y:S02]  /*18040*/  FSEL R62, R62, -INF , !P6 ;  /* 0xff8000003e3e7808 */ /* 0x000fe40007000000 */
[----:B------:R-:W-:Y:S02]  /*18050*/  ISETP.GE.AND P6, PT, R193, R219, PT ;  /* 0x000000dbc100720c */ /* 0x000fe40003fc6270 */
[----:B------:R-:W-:Y:S02]  /*18060*/  IABS R35, R35 ;  /* 0x0000002300237213 */ /* 0x000fe40000000000 */
[----:B------:R-:W-:Y:S02]  /*18070*/  FSEL R76, R76, -INF , !P6 ;  /* 0xff8000004c4c7808 */ /* 0x000fe40007000000 */
[----:B------:R-:W-:Y:S02]  /*18080*/  I2FP.F32.S32 R35, R35 ;  /* 0x0000002300237245 */ /* 0x000fe40000201400 */
[----:B------:R-:W-:Y:S02]  /*18090*/  ISETP.GT.AND P6, PT, R168, R187, PT ;  /* 0x000000bba800720c */ /* 0x000fe40003fc4270 */
[----:B------:R-:W-:Y:S01]  /*180a0*/  IABS R32, R39 ;  /* 0x0000002700207213 */ /* 0x000fe20000000000 */
[----:B------:R-:W-:Y:S01]  /*180b0*/  FFMA.FTZ R54, R35, -UR6, R54 ;  /* 0x8000000623367c23 */ /* 0x000fe20008010036 */
[C---:B------:R-:W-:Y:S01]  /*180c0*/  IMAD.IADD R35, R229.reuse, 0x1, -R94 ;  /* 0x00000001e5237824 */ /* 0x040fe200078e0a5e */
[----:B------:R-:W-:Y:S01]  /*180d0*/  IABS R71, R71 ;  /* 0x0000004700477213 */ /* 0x000fe20000000000 */
[--C-:B------:R-:W-:Y:S01]  /*180e0*/  IMAD.IADD R39, R229, 0x1, -R42.reuse ;  /* 0x00000001e5277824 */ /* 0x100fe200078e0a2a */
        /* <DEDUP_REMOVED lines=8> */
[----:B------:R-:W-:Y:S02]  /*18170*/  IMAD.IADD R71, R229, 0x1, -R79 ;  /* 0x00000001e5477824 */ /* 0x000fe400078e0a4f */
[----:B------:R-:W-:Y:S01]  /*18180*/  FFMA.FTZ R57, R35, -UR6, R57 ;  /* 0x8000000623397c23 */ /* 0x000fe20008010039 */
[----:B------:R-:W-:Y:S01]  /*18190*/  FMUL.FTZ R35, R107, UR8 ;  /* 0x000000086b237c20 */ /* 0x000fe20008410000 */
[----:B------:R-:W-:Y:S01]  /*181a0*/  VIADD R107, R0, 0x49 ;  /* 0x00000049006b7836 */ /* 0x000fe20000000000 */
[----:B------:R-:W-:Y:S02]  /*181b0*/  IABS R32, R32 ;  /* 0x0000002000207213 */ /* 0x000fe40000000000 */
[----:B------:R-:W-:Y:S02]  /*181c0*/  I2FP.F32.S32 R27, R27 ;  /* 0x0000001b001b7245 */ /* 0x000fe40000201400 */
[----:B------:R-:W1:Y:S01]  /*181d0*/  MUFU.TANH R35, R35 ;  /* 0x0000002300237308 */ /* 0x000e620000002400 */
[----:B------:R-:W-:Y:S02]  /*181e0*/  I2FP.F32.S32 R32, R32 ;  /* 0x0000002000207245 */ /* 0x000fe40000201400 */
[----:B------:R-:W-:Y:S01]  /*181f0*/  FFMA.FTZ R241, R27, -UR6, R241 ;  /* 0x800000061bf17c23 */ /* 0x000fe200080100f1 */
[----:B------:R-:W-:Y:S01]  /*18200*/  IMAD.IADD R27, R228, 0x1, -R41 ;  /* 0x00000001e41b7824 */ /* 0x000fe200078e0a29 */
[----:B------:R-:W-:Y:S01]  /*18210*/  IABS R71, R71 ;  /* 0x0000004700477213 */ /* 0x000fe20000000000 */
[----:B------:R-:W-:Y:S01]  /*18220*/  FFMA.FTZ R58, R32, -UR6, R58 ;  /* 0x80000006203a7c23 */ /* 0x000fe2000801003a */
[----:B------:R-:W-:Y:S01]  /*18230*/  IMAD.IADD R32, R228, 0x1, -R182 ;  /* 0x00000001e4207824 */ /* 0x000fe200078e0ab6 */
[----:B------:R-:W-:Y:S02]  /*18240*/  FSEL R241, R241, -INF , !P6 ;  /* 0xff800000f1f17808 */ /* 0x000fe40007000000 */
[----:B------:R-:W-:Y:S02]  /*18250*/  ISETP.GT.AND P6, PT, R179, R108, PT ;  /* 0x0000006cb300720c */ /* 0x000fe40003fc4270 */
[----:B------:R-:W-:Y:S02]  /*18260*/  IABS R32, R32 ;  /* 0x0000002000207213 */ /* 0x000fe40000000000 */
[----:B------:R-:W-:Y:S02]  /*18270*/  I2FP.F32.S32 R71, R71 ;  /* 0x0000004700477245 */ /* 0x000fe40000201400 */
[----:B------:R-:W-:Y:S01]  /*18280*/  I2FP.F32.S32 R32, R32 ;  /* 0x0000002000207245 */ /* 0x000fe20000201400 */
[----:B-1----:R-:W-:Y:S01]  /*18290*/  FFMA.FTZ R35, R73, -UR6, R35 ;  /* 0x8000000649237c23 */ /* 0x002fe20008010023 */
[----:B------:R-:W-:Y:S02]  /*182a0*/  FSEL R73, R33, -INF , !P1 ;  /* 0xff80000021497808 */ /* 0x000fe40004800000 */
[----:B------:R-:W-:Y:S01]  /*182b0*/  FSEL R33, R59, -INF , !P0 ;  /* 0xff8000003b217808 */ /* 0x000fe20004000000 */
[----:B------:R-:W-:Y:S01]  /*182c0*/  FFMA.FTZ R70, R32, -UR6, R70 ;  /* 0x8000000620467c23 */ /* 0x000fe20008010046 */
[----:B------:R-:W-:Y:S01]  /*182d0*/  IMAD.IADD R32, R228, 0x1, -R181 ;  /* 0x00000001e4207824 */ /* 0x000fe200078e0ab5 */
[----:B------:R-:W-:Y:S02]  /*182e0*/  ISETP.GT.AND P0, PT, R177, R108, PT ;  /* 0x0000006cb100720c */ /* 0x000fe40003f04270 */
[----:B------:R-:W-:Y:S02]  /*182f0*/  ISETP.GT.AND P1, PT, R168, R193, PT ;  /* 0x000000c1a800720c */ /* 0x000fe40003f24270 */
        /* <DEDUP_REMOVED lines=9> */
[----:B------:R-:W-:Y:S02]  /*18390*/  IABS R39, R39 ;  /* 0x0000002700277213 */ /* 0x000fe40000000000 */
[----:B------:R-:W-:Y:S02]  /*183a0*/  I2FP.F32.S32 R27, R27 ;  /* 0x0000001b001b7245 */ /* 0x000fe40000201400 */
[----:B------:R-:W-:Y:S02]  /*183b0*/  I2FP.F32.S32 R39, R39 ;  /* 0x0000002700277245 */ /* 0x000fe40000201400 */
[----:B------:R-:W-:Y:S01]  /*183c0*/  IABS R32, R32 ;  /* 0x0000002000207213 */ /* 0x000fe20000000000 */
[----:B------:R-:W-:Y:S01]  /*183d0*/  FFMA.FTZ R61, R27, -UR6, R61 ;  /* 0x800000061b3d7c23 */ /* 0x000fe2000801003d */
[----:B------:R-:W-:Y:S02]  /*183e0*/  IMAD.IADD R27, R228, 0x1, -R183 ;  /* 0x00000001e41b7824 */ /* 0x000fe400078e0ab7 */
[----:B------:R-:W-:Y:S01]  /*183f0*/  FFMA.FTZ R60, R39, -UR6, R60 ;  /* 0x80000006273c7c23 */ /* 0x000fe2000801003c */
[----:B------:R-:W-:Y:S01]  /*18400*/  IMAD.IADD R39, R229, 0x1, -R182 ;  /* 0x00000001e5277824 */ /* 0x000fe200078e0ab6 */
[----:B------:R-:W-:Y:S02]  /*18410*/  I2FP.F32.S32 R32, R32 ;  /* 0x0000002000207245 */ /* 0x000fe40000201400 */
[----:B------:R-:W-:Y:S02]  /*18420*/  IABS R27, R27 ;  /* 0x0000001b001b7213 */ /* 0x000fe40000000000 */
[----:B------:R-:W-:Y:S01]  /*18430*/  FSEL R34, R60, -INF , !P3 ;  /* 0xff8000003c227808 */ /* 0x000fe20005800000 */
[----:B------:R-:W-:Y:S01]  /*18440*/  FFMA.FTZ R56, R32, -UR6, R56 ;  /* 0x8000000620387c23 */ /* 0x000fe20008010038 */
[----:B------:R-:W-:Y:S01]  /*18450*/  I2FP.F32.S32 R27, R27 ;  /* 0x0000001b001b7245 */ /* 0x000fe20000201400 */
[----:B------:R-:W-:Y:S01]  /*18460*/  FMUL.FTZ R32, R110, UR8 ;  /* 0x000000086e207c20 */ /* 0x000fe20008410000 */
[----:B------:R-:W-:Y:S01]  /*18470*/  ISETP.GT.AND P3, PT, R179, R107, PT ;  /* 0x0000006bb300720c */ /* 0x000fe20003f64270 */
[----:B------:R1:W-:Y:S01]  /*18480*/  MUFU.TANH R110, R81 ;  /* 0x00000051006e7308 */ /* 0x0003e20000002400 */
[----:B------:R-:W-:Y:S01]  /*18490*/  FSEL R60, R61, -INF , !P1 ;  /* 0xff8000003d3c7808 */ /* 0x000fe20004800000 */
[----:B------:R-:W-:Y:S01]  /*184a0*/  FFMA.FTZ R67, R27, -UR6, R67 ;  /* 0x800000061b437c23 */ /* 0x000fe20008010043 */
[----:B------:R-:W-:Y:S01]  /*184b0*/  IMAD.IADD R27, R228, 0x1, -R180 ;  /* 0x00000001e41b7824 */ /* 0x000fe200078e0ab4 */
[----:B------:R-:W-:Y:S02]  /*184c0*/  IABS R39, R39 ;  /* 0x0000002700277213 */ /* 0x000fe40000000000 */
[----:B------:R-:W-:Y:S04]  /*184d0*/  FSEL R60, R60, -INF , !P0 ;  /* 0xff8000003c3c7808 */ /* 0x000fe80004000000 */
[----:B------:R-:W2:Y:S01]  /*184e0*/  MUFU.TANH R32, R32 ;  /* 0x0000002000207308 */ /* 0x000ea20000002400 */
[----:B------:R-:W-:Y:S02]  /*184f0*/  ISETP.GT.AND P0, PT, R179, R106, PT ;  /* 0x0000006ab300720c */ /* 0x000fe40003f04270 */
[----:B------:R-:W-:Y:S02]  /*18500*/  I2FP.F32.S32 R39, R39 ;  /* 0x0000002700277245 */ /* 0x000fe40000201400 */
[----:B------:R-:W-:Y:S02]  /*18510*/  IABS R27, R27 ;  /* 0x0000001b001b7213 */ /* 0x000fe40000000000 */
[----:B------:R-:W-:Y:S01]  /*18520*/  ISETP.GE.AND P1, PT, R186, R219, PT ;  /* 0x000000dbba00720c */ /* 0x000fe20003f26270 */
[----:B------:R-:W-:Y:S01]  /*18530*/  FFMA.FTZ R64, R39, -UR6, R64 ;  /* 0x8000000627407c23 */ /* 0x000fe20008010040 */
[----:B------:R-:W-:Y:S01]  /*18540*/  IMAD.IADD R39, R229, 0x1, -R181 ;  /* 0x00000001e5277824 */ /* 0x000fe200078e0ab5 */
[----:B------:R-:W-:Y:S01]  /*18550*/  I2FP.F32.S32 R27, R27 ;  /* 0x0000001b001b7245 */ /* 0x000fe20000201400 */
[----:B-1----:R-:W-:Y:S01]  /*18560*/  VIADD R81, R249, 0xfffffff9 ;  /* 0xfffffff9f9517836 */ /* 0x002fe20000000000 */
[----:B------:R-:W-:Y:S02]  /*18570*/  FSEL R70, R34, -INF , !P1 ;  /* 0xff80000022467808 */ /* 0x000fe40004800000 */
[----:B------:R-:W-:Y:S01]  /*18580*/  FSEL R64, R64, -INF , !P6 ;  /* 0xff80000040407808 */ /* 0x000fe20007000000 */
[----:B------:R-:W-:Y:S01]  /*18590*/  FFMA.FTZ R51, R27, -UR6, R51 ;  /* 0x800000061b337c23 */ /* 0x000fe20008010033 */
[----:B------:R-:W-:Y:S02]  /*185a0*/  IMAD.IADD R27, R228, 0x1, -R94 ;  /* 0x00000001e41b7824 */ /* 0x000fe400078e0a5e */
[----:B--2---:R-:W-:Y:S01]  /*185b0*/  FFMA.FTZ R32, R69, -UR6, R32 ;  /* 0x8000000645207c23 */ /* 0x004fe20008010020 */
[----:B------:R-:W-:Y:S01]  /*185c0*/  VIADD R69, R0, 0x68 ;  /* 0x0000006800457836 */ /* 0x000fe20000000000 */
[-C--:B------:R-:W-:Y:S02]  /*185d0*/  ISETP.GE.AND P6, PT, R104, R219.reuse, PT ;  /* 0x000000db6800720c */ /* 0x080fe40003fc6270 */
[----:B------:R-:W-:Y:S02]  /*185e0*/  ISETP.GE.AND P1, PT, R107, R219, PT ;  /* 0x000000db6b00720c */ /* 0x000fe40003f26270 */
[----:B------:R-:W-:Y:S02]  /*185f0*/  IABS R39, R39 ;  /* 0x0000002700277213 */ /* 0x000fe40000000000 */
[----:B------:R-:W-:Y:S02]  /*18600*/  IABS R27, R27 ;  /* 0x0000001b001b7213 */ /* 0x000fe40000000000 */
[----:B------:R-:W-:Y:S02]  /*18610*/  I2FP.F32.S32 R39, R39 ;  /* 0x0000002700277245 */ /* 0x000fe40000201400 */
[----:B------:R-:W-:Y:S03]  /*18620*/  I2FP.F32.S32 R27, R27 ;  /* 0x0000001b001b7245 */ /* 0x000fe60000201400 */
[----:B------:R-:W-:Y:S01]  /*18630*/  FFMA.FTZ R55, R39, -UR6, R55 ;  /* 0x8000000627377c23 */ /* 0x000fe20008010037 */
[----:B------:R-:W-:Y:S02]  /*18640*/  IMAD.IADD R39, R229, 0x1, -R95 ;  /* 0x00000001e5277824 */ /* 0x000fe400078e0a5f */
[----:B------:R-:W-:Y:S01]  /*18650*/  FFMA.FTZ R65, R27, -UR6, R65 ;  /* 0x800000061b417c23 */ /* 0x000fe20008010041 */
[----:B------:R-:W-:Y:S02]  /*18660*/  FMUL.FTZ R27, R111, UR8 ;  /* 0x000000086f1b7c20 */ /* 0x000fe40008410000 */
[----:B------:R1:W-:Y:S01]  /*18670*/  MUFU.TANH R111, R82 ;  /* 0x00000052006f7308 */ /* 0x0003e20000002400 */
[----:B------:R-:W-:Y:S04]  /*18680*/  IABS R39, R39 ;  /* 0x0000002700277213 */ /* 0x000fe80000000000 */
[----:B------:R-:W-:Y:S05]  /*18690*/  I2FP.F32.S32 R39, R39 ;  /* 0x0000002700277245 */ /* 0x000fea0000201400 */
[----:B------:R-:W2:Y:S01]  /*186a0*/  MUFU.TANH R27, R27 ;  /* 0x0000001b001b7308 */ /* 0x000ea20000002400 */
[----:B------:R-:W-:Y:S01]  /*186b0*/  FFMA.FTZ R184, R39, -UR6, R184 ;  /* 0x8000000627b87c23 */ /* 0x000fe200080100b8 */
[----:B------:R-:W-:Y:S08]  /*186c0*/  FMUL.FTZ R39, R109, UR8 ;  /* 0x000000086d277c20 */ /* 0x000ff00008410000 */
[----:B------:R3:W-:Y:S01]  /*186d0*/  MUFU.TANH R109, R80 ;  /* 0x00000050006d7308 */ /* 0x0007e20000002400 */
[----:B-1----:R-:W-:Y:S05]  /*186e0*/  IMAD.IADD R82, R229, 0x1, -R81 ;  /* 0x00000001e5527824 */ /* 0x002fea00078e0a51 */
[----:B------:R-:W-:Y:S04]  /*186f0*/  IABS R82, R82 ;  /* 0x0000005200527213 */ /* 0x000fe80000000000 */
[----:B------:R-:W1:Y:S01]  /*18700*/  MUFU.TANH R39, R39 ;  /* 0x0000002700277308 */ /* 0x000e620000002400 */
[----:B--2---:R-:W-:Y:S01]  /*18710*/  FFMA.FTZ R27, R68, -UR6, R27 ;  /* 0x80000006441b7c23 */ /* 0x004fe2000801001b */
[----:B------:R-:W-:Y:S02]  /*18720*/  VIADD R68, R0, 0x69 ;  /* 0x0000006900447836 */ /* 0x000fe40000000000 */
[----:B---3--:R-:W-:Y:S02]  /*18730*/  VIADD R80, R249, 0xfffffff8 ;  /* 0xfffffff8f9507836 */ /* 0x008fe40000000000 */
[----:B-1----:R-:W-:Y:S01]  /*18740*/  FFMA.FTZ R39, R71, -UR6, R39 ;  /* 0x8000000647277c23 */ /* 0x002fe20008010027 */
[----:B------:R-:W-:Y:S02]  /*18750*/  FSEL R71, R62, -INF , !P2 ;  /* 0xff8000003e477808 */ /* 0x000fe40005000000 */
[----:B------:R-:W-:Y:S02]  /*18760*/  ISETP.GT.AND P2, PT, R177, R186, PT ;  /* 0x000000bab100720c */ /* 0x000fe40003f44270 */
[----:B------:R-:W-:Y:S02]  /*18770*/  FSEL R62, R185, -INF , !P3 ;  /* 0xff800000b93e7808 */ /* 0x000fe40005800000 */
[----:B------:R1:W-:Y:S01]  /*18780*/  MUFU.TANH R185, R87 ;  /* 0x0000005700b97308 */ /* 0x0003e20000002400 */
[----:B------:R-:W-:Y:S02]  /*18790*/  FSEL R0, R58, -INF , !P2 ;  /* 0xff8000003a007808 */ /* 0x000fe40005000000 */
[----:B------:R-:W-:Y:S02]  /*187a0*/  ISETP.GT.AND P2, PT, R177, R107, PT ;  /* 0x0000006bb100720c */ /* 0x000fe40003f44270 */
[-C--:B------:R-:W-:Y:S02]  /*187b0*/  ISETP.GE.AND P3, PT, R186, R218.reuse, PT ;  /* 0x000000daba00720c */ /* 0x080fe40003f66270 */
[----:B------:R-:W-:Y:S02]  /*187c0*/  FSEL R58, R67, -INF , !P2 ;  /* 0xff800000433a7808 */ /* 0x000fe40005000000 */
[----:B------:R-:W-:Y:S02]  /*187d0*/  FSEL R67, R33, -INF , !P6 ;  /* 0xff80000021437808 */ /* 0x000fe40007000000 */
[CC--:B------:R-:W-:Y:S02]  /*187e0*/  ISETP.GE.AND P6, PT, R108.reuse, R218.reuse, PT ;  /* 0x000000da6c00720c */ /* 0x0c0fe40003fc6270 */
[----:B------:R-:W-:Y:S02]  /*187f0*/  ISETP.GE.AND P2, PT, R108, R219, PT ;  /* 0x000000db6c00720c */ /* 0x000fe40003f46270 */
[----:B------:R-:W-:Y:S02]  /*18800*/  FSEL R59, R59, -INF , !P6 ;  /* 0xff8000003b3b7808 */ /* 0x000fe40007000000 */
[----:B------:R-:W-:Y:S01]  /*18810*/  ISETP.GT.AND P6, PT, R177, R105, PT ;  /* 0x00000069b100720c */ /* 0x000fe20003fc4270 */
[----:B-1----:R-:W-:Y:S01]  /*18820*/  FMUL.FTZ R87, R115, UR8 ;  /* 0x0000000873577c20 */ /* 0x002fe20008410000 */
[----:B------:R-:W-:Y:S01]  /*18830*/  FSEL R61, R0, -INF , !P3 ;  /* 0xff800000003d7808 */ /* 0x000fe20005800000 */
[----:B------:R1:W-:Y:S01]  /*18840*/  MUFU.TANH R115, R113 ;  /* 0x0000007100737308 */ /* 0x0003e20000002400 */
[----:B------:R-:W-:Y:S02]  /*18850*/  FSEL R0, R55, -INF , !P0 ;  /* 0xff80000037007808 */ /* 0x000fe40004000000 */
[----:B------:R-:W-:Y:S02]  /*18860*/  FSEL R45, R51, -INF , !P6 ;  /* 0xff800000332d7808 */ /* 0x000fe40007000000 */
[----:B------:R-:W-:Y:S02]  /*18870*/  ISETP.GE.AND P6, PT, R106, R219, PT ;  /* 0x000000db6a00720c */ /* 0x000fe40003fc6270 */
[-C--:B------:R-:W-:Y:S03]  /*18880*/  ISETP.GE.AND P3, PT, R107, R218.reuse, PT ;  /* 0x000000da6b00720c */ /* 0x080fe60003f66270 */
[----:B------:R-:W-:Y:S01]  /*18890*/  MUFU.TANH R87, R87 ;  /* 0x0000005700577308 */ /* 0x000fe20000002400 */
[----:B------:R-:W-:Y:S02]  /*188a0*/  ISETP.GT.AND P0, PT, R179, R91, PT ;  /* 0x0000005bb300720c */ /* 0x000fe40003f04270 */
[----:B------:R-:W-:Y:S02]  /*188b0*/  FSEL R58, R58, -INF , !P3 ;  /* 0xff8000003a3a7808 */ /* 0x000fe40005800000 */
[----:B------:R-:W-:Y:S02]  /*188c0*/  FSEL R33, R57, -INF , !P0 ;  /* 0xff80000039217808 */ /* 0x000fe40004000000 */
[----:B------:R-:W-:Y:S03]  /*188d0*/  FSEL R57, R0, -INF , !P6 ;  /* 0xff80000000397808 */ /* 0x000fe60007000000 */
[----:B------:R-:W2:Y:S01]  /*188e0*/  MUFU.TANH R0, R14 ;  /* 0x0000000e00007308 */ /* 0x000ea20000002400 */
[----:B------:R-:W-:Y:S01]  /*188f0*/  ISETP.GE.AND P0, PT, R106, R218, PT ;  /* 0x000000da6a00720c */ /* 0x000fe20003f06270 */
[----:B-1----:R-:W-:Y:S01]  /*18900*/  FMUL.FTZ R113, R129, UR8 ;  /* 0x0000000881717c20 */ /* 0x002fe20008410000 */
[----:B------:R-:W-:Y:S02]  /*18910*/  ISETP.GE.AND P6, PT, R91, R219, PT ;  /* 0x000000db5b00720c */ /* 0x000fe40003fc6270 */
[----:B------:R-:W-:Y:S02]  /*18920*/  FSEL R64, R64, -INF , !P2 ;  /* 0xff80000040407808 */ /* 0x000fe40005000000 */
[----:B------:R-:W-:Y:S03]  /*18930*/  ISETP.GT.AND P2, PT, R179, R105, PT ;  /* 0x00000069b300720c */ /* 0x000fe60003f44270 */
[----:B------:R-:W-:Y:S01]  /*18940*/  MUFU.TANH R113, R113 ;  /* 0x0000007100717308 */ /* 0x000fe20000002400 */
[----:B------:R-:W-:Y:S02]  /*18950*/  FSEL R62, R62, -INF , !P1 ;  /* 0xff8000003e3e7808 */ /* 0x000fe40004800000 */
[----:B------:R-:W-:Y:S02]  /*18960*/  FSEL R55, R54, -INF , !P2 ;  /* 0xff80000036377808 */ /* 0x000fe40005000000 */
[C---:B------:R-:W-:Y:S02]  /*18970*/  ISETP.GT.AND P1, PT, R177.reuse, R106, PT ;  /* 0x0000006ab100720c */ /* 0x040fe40003f24270 */
[-C--:B------:R-:W-:Y:S02]  /*18980*/  ISETP.GT.AND P2, PT, R177, R92.reuse, PT ;  /* 0x0000005cb100720c */ /* 0x080fe40003f44270 */
[----:B------:R-:W-:Y:S01]  /*18990*/  FSEL R53, R53, -INF , !P1 ;  /* 0xff80000035357808 */ /* 0x000fe20004800000 */
[----:B--2---:R-:W-:Y:S01]  /*189a0*/  FFMA.FTZ R197, R197, -UR6, R0 ;  /* 0x80000006c5c57c23 */ /* 0x004fe20008010000 */
[----:B------:R-:W-:Y:S02]  /*189b0*/  ISETP.GT.AND P1, PT, R177, R91, PT ;  /* 0x0000005bb100720c */ /* 0x000fe40003f24270 */
[----:B------:R-:W-:Y:S02]  /*189c0*/  FSEL R51, R53, -INF , !P0 ;  /* 0xff80000035337808 */ /* 0x000fe40004000000 */
[----:B------:R-:W-:Y:S02]  /*189d0*/  FSEL R53, R33, -INF , !P6 ;  /* 0xff80000021357808 */ /* 0x000fe40007000000 */
[----:B------:R-:W-:Y:S02]  /*189e0*/  ISETP.GT.AND P3, PT, R179, R92, PT ;  /* 0x0000005cb300720c */ /* 0x000fe40003f64270 */
[----:B------:R-:W-:Y:S01]  /*189f0*/  FSEL R34, R65, -INF , !P1 ;  /* 0xff80000041227808 */ /* 0x000fe20004800000 */
[----:B------:R-:W-:Y:S01]  /*18a00*/  FMUL.FTZ R65, R123, UR8 ;  /* 0x000000087b417c20 */ /* 0x000fe20008410000 */
[----:B------:R-:W-:Y:S01]  /*18a10*/  FSEL R54, R184, -INF , !P3 ;  /* 0xff800000b8367808 */ /* 0x000fe20005800000 */
[----:B------:R-:W-:Y:S01]  /*18a20*/  MUFU.TANH R123, R83 ;  /* 0x00000053007b7308 */ /* 0x000fe20000002400 */
[-C--:B------:R-:W-:Y:S02]  /*18a30*/  ISETP.GE.AND P1, PT, R92, R219.reuse, PT ;  /* 0x000000db5c00720c */ /* 0x080fe40003f26270 */
[----:B------:R-:W-:Y:S02]  /*18a40*/  ISETP.GE.AND P3, PT, R105, R219, PT ;  /* 0x000000db6900720c */ /* 0x000fe40003f66270 */
[----:B------:R-:W-:Y:S02]  /*18a50*/  FSEL R54, R54, -INF , !P1 ;  /* 0xff80000036367808 */ /* 0x000fe40004800000 */
[----:B------:R-:W-:Y:S03]  /*18a60*/  FSEL R55, R55, -INF , !P3 ;  /* 0xff80000037377808 */ /* 0x000fe60005800000 */
[----:B------:R1:W-:Y:S01]  /*18a70*/  MUFU.TANH R184, R86 ;  /* 0x0000005600b87308 */ /* 0x0003e20000002400 */
[-C--:B------:R-:W-:Y:S02]  /*18a80*/  ISETP.GE.AND P0, PT, R91, R218.reuse, PT ;  /* 0x000000da5b00720c */ /* 0x080fe40003f06270 */
[C---:B------:R-:W-:Y:S02]  /*18a90*/  ISETP.GT.AND P1, PT, R179.reuse, R89, PT ;  /* 0x00000059b300720c */ /* 0x040fe40003f24270 */
[----:B------:R-:W-:Y:S02]  /*18aa0*/  FSEL R34, R34, -INF , !P0 ;  /* 0xff80000022227808 */ /* 0x000fe40004000000 */
[-C--:B------:R-:W-:Y:S02]  /*18ab0*/  ISETP.GT.AND P0, PT, R179, R69.reuse, PT ;  /* 0x00000045b300720c */ /* 0x080fe40003f04270 */
[----:B------:R-:W-:Y:S02]  /*18ac0*/  FSEL R14, R46, -INF , !P1 ;  /* 0xff8000002e0e7808 */ /* 0x000fe40004800000 */
[C---:B------:R-:W-:Y:S02]  /*18ad0*/  ISETP.GT.AND P1, PT, R177.reuse, R69, PT ;  /* 0x00000045b100720c */ /* 0x040fe40003f24270 */
[----:B------:R-:W-:Y:S02]  /*18ae0*/  ISETP.GE.AND P3, PT, R92, R218, PT ;  /* 0x000000da5c00720c */ /* 0x000fe40003f66270 */
[----:B------:R-:W-:Y:S02]  /*18af0*/  ISETP.GT.AND P6, PT, R177, R90, PT ;  /* 0x0000005ab100720c */ /* 0x000fe40003fc4270 */
[----:B------:R-:W-:Y:S01]  /*18b00*/  FSEL R36, R56, -INF , !P2 ;  /* 0xff80000038247808 */ /* 0x000fe20005000000 */
[----:B------:R-:W-:Y:S01]  /*18b10*/  FMUL.FTZ R56, R120, UR8 ;  /* 0x0000000878387c20 */ /* 0x000fe20008410000 */
[--C-:B------:R-:W-:Y:S01]  /*18b20*/  IMAD.IADD R120, R229, 0x1, -R80.reuse ;  /* 0x00000001e5787824 */ /* 0x100fe200078e0a50 */
[----:B------:R-:W-:Y:S01]  /*18b30*/  ISETP.GE.AND P2, PT, R105, R218, PT ;  /* 0x000000da6900720c */ /* 0x000fe20003f46270 */
[----:B-1----:R-:W-:Y:S01]  /*18b40*/  FMUL.FTZ R86, R117, UR8 ;  /* 0x0000000875567c20 */ /* 0x002fe20008410000 */
[----:B------:R-:W-:Y:S01]  /*18b50*/  FSEL R36, R36, -INF , !P3 ;  /* 0xff80000024247808 */ /* 0x000fe20005800000 */
[----:B------:R-:W-:Y:S01]  /*18b60*/  FMUL.FTZ R117, R118, UR8 ;  /* 0x0000000876757c20 */ /* 0x000fe20008410000 */
[----:B------:R-:W-:Y:S01]  /*18b70*/  MUFU.TANH R56, R56 ;  /* 0x0000003800387308 */ /* 0x000fe20000002400 */
[----:B------:R-:W-:Y:S02]  /*18b80*/  FSEL R45, R45, -INF , !P2 ;  /* 0xff8000002d2d7808 */ /* 0x000fe40005000000 */
[----:B------:R-:W-:Y:S02]  /*18b90*/  ISETP.GT.AND P2, PT, R179, R90, PT ;  /* 0x0000005ab300720c */ /* 0x000fe40003f44270 */
[----:B------:R-:W-:Y:S02]  /*18ba0*/  FSEL R33, R44, -INF , !P6 ;  /* 0xff8000002c217808 */ /* 0x000fe40007000000 */
[-C--:B------:R-:W-:Y:S03]  /*18bb0*/  ISETP.GT.AND P6, PT, R177, R68.reuse, PT ;  /* 0x00000044b100720c */ /* 0x080fe60003fc4270 */
[----:B------:R-:W-:Y:S01]  /*18bc0*/  MUFU.TANH R117, R117 ;  /* 0x0000007500757308 */ /* 0x000fe20000002400 */
[----:B------:R-:W-:Y:S02]  /*18bd0*/  FSEL R47, R47, -INF , !P2 ;  /* 0xff8000002f2f7808 */ /* 0x000fe40005000000 */
[----:B------:R-:W-:Y:S02]  /*18be0*/  ISETP.GT.AND P2, PT, R179, R68, PT ;  /* 0x00000044b300720c */ /* 0x000fe40003f44270 */
[----:B------:R-:W-:Y:S02]  /*18bf0*/  ISETP.GT.AND P3, PT, R177, R89, PT ;  /* 0x00000059b100720c */ /* 0x000fe40003f64270 */
[----:B------:R-:W-:Y:S03]  /*18c00*/  FSEL R40, R40, -INF , !P0 ;  /* 0xff80000028287808 */ /* 0x000fe60004000000 */
[----:B------:R-:W-:Y:S01]  /*18c10*/  MUFU.TANH R86, R86 ;  /* 0x0000005600567308 */ /* 0x000fe20000002400 */
[----:B------:R-:W-:Y:S02]  /*18c20*/  FSEL R35, R35, -INF , !P3 ;  /* 0xff80000023237808 */ /* 0x000fe40005800000 */
[-C--:B------:R-:W-:Y:S02]  /*18c30*/  ISETP.GE.AND P3, PT, R90, R219.reuse, PT ;  /* 0x000000db5a00720c */ /* 0x080fe40003f66270 */
[-C--:B------:R-:W-:Y:S02]  /*18c40*/  ISETP.GE.AND P0, PT, R89, R219.reuse, PT ;  /* 0x000000db5900720c */ /* 0x080fe40003f06270 */
[----:B------:R-:W-:Y:S02]  /*18c50*/  FSEL R44, R47, -INF , !P3 ;  /* 0xff8000002f2c7808 */ /* 0x000fe40005800000 */
[----:B------:R-:W-:Y:S02]  /*18c60*/  ISETP.GT.AND P3, PT, R179, R50, PT ;  /* 0x00000032b300720c */ /* 0x000fe40003f64270 */
[----:B------:R-:W-:Y:S02]  /*18c70*/  FSEL R46, R39, -INF , !P2 ;  /* 0xff800000272e7808 */ /* 0x000fe40005000000 */
[----:B------:R-:W-:Y:S01]  /*18c80*/  FSEL R39, R14, -INF , !P0 ;  /* 0xff8000000e277808 */ /* 0x000fe20004000000 */
[----:B------:R-:W-:Y:S01]  /*18c90*/  FMUL.FTZ R14, R121, UR8 ;  /* 0x00000008790e7c20 */ /* 0x000fe20008410000 */
[----:B------:R-:W-:Y:S01]  /*18ca0*/  IMAD.IADD R121, R228, 0x1, -R80 ;  /* 0x00000001e4797824 */ /* 0x000fe200078e0a50 */
[----:B------:R-:W-:Y:S02]  /*18cb0*/  ISETP.GT.AND P2, PT, R179, R66, PT ;  /* 0x00000042b300720c */ /* 0x000fe40003f44270 */
[----:B------:R-:W-:Y:S02]  /*18cc0*/  ISETP.GE.AND P0, PT, R90, R218, PT ;  /* 0x000000da5a00720c */ /* 0x000fe40003f06270 */
[----:B------:R-:W1:Y:S01]  /*18cd0*/  MUFU.TANH R14, R14 ;  /* 0x0000000e000e7308 */ /* 0x000e620000002400 */
[----:B------:R-:W-:Y:S02]  /*18ce0*/  FSEL R27, R27, -INF , !P6 ;  /* 0xff8000001b1b7808 */ /* 0x000fe40007000000 */
[----:B------:R-:W-:Y:S02]  /*18cf0*/  ISETP.GT.AND P6, PT, R179, R248, PT ;  /* 0x000000f8b300720c */ /* 0x000fe40003fc4270 */
[----:B------:R-:W-:Y:S02]  /*18d00*/  FSEL R33, R33, -INF , !P0 ;  /* 0xff80000021217808 */ /* 0x000fe40004000000 */
[----:B------:R-:W-:Y:S02]  /*18d10*/  ISETP.GE.AND P0, PT, R89, R218, PT ;  /* 0x000000da5900720c */ /* 0x000fe40003f06270 */
[----:B------:R-:W-:Y:S02]  /*18d20*/  FSEL R32, R32, -INF , !P1 ;  /* 0xff80000020207808 */ /* 0x000fe40004800000 */
[----:B------:R-:W-:Y:S02]  /*18d30*/  FSEL R35, R35, -INF , !P0 ;  /* 0xff80000023237808 */ /* 0x000fe40004000000 */
[-C--:B------:R-:W-:Y:S02]  /*18d40*/  ISETP.GE.AND P0, PT, R69, R219.reuse, PT ;  /* 0x000000db4500720c */ /* 0x080fe40003f06270 */
[----:B------:R-:W-:Y:S02]  /*18d50*/  I2FP.F32.S32 R83, R82 ;  /* 0x0000005200537245 */ /* 0x000fe40000201400 */
[----:B------:R-:W-:Y:S02]  /*18d60*/  FSEL R47, R40, -INF , !P0 ;  /* 0xff800000282f7808 */ /* 0x000fe40004000000 */
[----:B------:R-:W-:Y:S01]  /*18d70*/  ISETP.GE.AND P0, PT, R68, R219, PT ;  /* 0x000000db4400720c */ /* 0x000fe20003f06270 */
[----:B-1----:R-:W-:Y:S01]  /*18d80*/  FFMA.FTZ R14, R83, -UR6, R14 ;  /* 0x80000006530e7c23 */ /* 0x002fe2000801000e */
[----:B------:R-:W-:Y:S01]  /*18d90*/  IABS R40, R121 ;  /* 0x0000007900287213 */ /* 0x000fe20000000000 */
[----:B------:R-:W-:Y:S01]  /*18da0*/  FMUL.FTZ R83, R125, UR8 ;  /* 0x000000087d537c20 */ /* 0x000fe20008410000 */
[----:B------:R-:W-:Y:S01]  /*18db0*/  FSEL R46, R46, -INF , !P0 ;  /* 0xff8000002e2e7808 */ /* 0x000fe20004000000 */
[----:B------:R1:W-:Y:S01]  /*18dc0*/  MUFU.TANH R125, R99 ;  /* 0x00000063007d7308 */ /* 0x0003e20000002400 */
[----:B------:R-:W-:Y:S01]  /*18dd0*/  ISETP.GE.AND P0, PT, R69, R218, PT ;  /* 0x000000da4500720c */ /* 0x000fe20003f06270 */
[----:B------:R-:W-:Y:S01]  /*18de0*/  FMUL.FTZ R121, R84, UR8 ;  /* 0x0000000854797c20 */ /* 0x000fe20008410000 */
[----:B------:R-:W-:Y:S02]  /*18df0*/  I2FP.F32.S32 R82, R40 ;  /* 0x0000002800527245 */ /* 0x000fe40000201400 */
[----:B------:R-:W-:Y:S02]  /*18e00*/  FSEL R32, R32, -INF , !P0 ;  /* 0xff80000020207808 */ /* 0x000fe40004000000 */
[----:B------:R-:W-:Y:S03]  /*18e10*/  ISETP.GE.AND P0, PT, R68, R218, PT ;  /* 0x000000da4400720c */ /* 0x000fe60003f06270 */
[----:B------:R2:W-:Y:S01]  /*18e20*/  MUFU.TANH R40, R65 ;  /* 0x0000004100287308 */ /* 0x0005e20000002400 */
[----:B------:R-:W-:Y:S01]  /*18e30*/  FFMA.FTZ R201, R82, -UR6, R201 ;  /* 0x8000000652c97c23 */ /* 0x000fe200080100c9 */
[----:B------:R-:W-:Y:S02]  /*18e40*/  IABS R120, R120 ;  /* 0x0000007800787213 */ /* 0x000fe40000000000 */
[----:B------:R-:W-:Y:S02]  /*18e50*/  FSEL R27, R27, -INF , !P0 ;  /* 0xff8000001b1b7808 */ /* 0x000fe40004000000 */
[----:B------:R-:W-:Y:S04]  /*18e60*/  ISETP.GT.AND P0, PT, R177, R66, PT ;  /* 0x00000042b100720c */ /* 0x000fe80003f04270 */
[----:B------:R3:W-:Y:S01]  /*18e70*/  MUFU.TANH R82, R124 ;  /* 0x0000007c00527308 */ /* 0x0007e20000002400 */
[----:B-1----:R-:W-:Y:S01]  /*18e80*/  FMUL.FTZ R99, R102, UR8 ;  /* 0x0000000866637c20 */ /* 0x002fe20008410000 */
[----:B------:R-:W-:Y:S01]  /*18e90*/  FSEL R201, R201, -INF , !P0 ;  /* 0xff800000c9c97808 */ /* 0x000fe20004000000 */
[----:B------:R-:W-:Y:S01]  /*18ea0*/  IMAD.IADD R102, R230, 0x1, -R182 ;  /* 0x00000001e6667824 */ /* 0x000fe200078e0ab6 */
[----:B------:R-:W-:Y:S02]  /*18eb0*/  ISETP.GT.AND P0, PT, R177, R50, PT ;  /* 0x00000032b100720c */ /* 0x000fe40003f04270 */
[----:B------:R-:W-:Y:S04]  /*18ec0*/  I2FP.F32.S32 R120, R120 ;  /* 0x0000007800787245 */ /* 0x000fe80000201400 */
[----:B------:R-:W1:Y:S01]  /*18ed0*/  MUFU.TANH R83, R83 ;  /* 0x0000005300537308 */ /* 0x000e620000002400 */
[-C--:B------:R-:W-:Y:S01]  /*18ee0*/  ISETP.GT.AND P1, PT, R179, R63.reuse, PT ;  /* 0x0000003fb300720c */ /* 0x080fe20003f24270 */
[----:B--2---:R-:W-:Y:S02]  /*18ef0*/  VIADD R65, R249, 0x1 ;  /* 0x00000001f9417836 */ /* 0x004fe40000000000 */
[----:B------:R-:W-:Y:S01]  /*18f00*/  FFMA.FTZ R56, R120, -UR6, R56 ;  /* 0x8000000678387c23 */ /* 0x000fe20008010038 */
[----:B------:R-:W-:Y:S02]  /*18f10*/  IABS R102, R102 ;  /* 0x0000006600667213 */ /* 0x000fe40000000000 */
[----:B------:R-:W-:Y:S01]  /*18f20*/  FSEL R14, R14, -INF , !P1 ;  /* 0xff8000000e0e7808 */ /* 0x000fe20004800000 */
[----:B------:R-:W-:Y:S02]  /*18f30*/  IMAD.IADD R120, R229, 0x1, -R65 ;  /* 0x00000001e5787824 */ /* 0x000fe400078e0a41 */
[----:B------:R2:W-:Y:S01]  /*18f40*/  MUFU.TANH R179, R98 ;  /* 0x0000006200b37308 */ /* 0x0005e20000002400 */
[----:B------:R-:W-:Y:S01]  /*18f50*/  FSEL R56, R56, -INF , !P2 ;  /* 0xff80000038387808 */ /* 0x000fe20005000000 */
[----:B---3--:R-:W-:Y:S01]  /*18f60*/  IMAD.IADD R124, R228, 0x1, -R81 ;  /* 0x00000001e47c7824 */ /* 0x008fe200078e0a51 */
[C---:B------:R-:W-:Y:S02]  /*18f70*/  ISETP.GT.AND P2, PT, R177.reuse, R63, PT ;  /* 0x0000003fb100720c */ /* 0x040fe40003f44270 */
[----:B------:R-:W-:Y:S02]  /*18f80*/  ISETP.GT.AND P1, PT, R177, R248, PT ;  /* 0x000000f8b100720c */ /* 0x000fe40003f24270 */
[----:B------:R-:W-:Y:S03]  /*18f90*/  I2FP.F32.S32 R102, R102 ;  /* 0x0000006600667245 */ /* 0x000fe60000201400 */
[----:B------:R-:W-:Y:S01]  /*18fa0*/  MUFU.TANH R121, R121 ;  /* 0x0000007900797308 */ /* 0x000fe20000002400 */
[----:B------:R-:W-:Y:S02]  /*18fb0*/  IABS R124, R124 ;  /* 0x0000007c007c7213 */ /* 0x000fe40000000000 */
[----:B------:R-:W-:Y:S01]  /*18fc0*/  IABS R120, R120 ;  /* 0x0000007800787213 */ /* 0x000fe20000000000 */
[----:B------:R-:W-:Y:S01]  /*18fd0*/  FFMA.FTZ R111, R102, -UR6, R111 ;  /* 0x80000006666f7c23 */ /* 0x000fe2000801006f */
[----:B------:R-:W-:Y:S02]  /*18fe0*/  IMAD.IADD R102, R222, 0x1, -R181 ;  /* 0x00000001de667824 */ /* 0x000fe400078e0ab5 */
[----:B------:R-:W-:Y:S03]  /*18ff0*/  IMAD.MOV.U32 R84, RZ, RZ, R124 ;  /* 0x000000ffff547224 */ /* 0x000fe600078e007c */
[----:B------:R-:W-:Y:S01]  /*19000*/  MUFU.TANH R99, R99 ;  /* 0x0000006300637308 */ /* 0x000fe20000002400 */
[----:B------:R-:W-:Y:S01]  /*19010*/  I2FP.F32.S32 R124, R122 ;  /* 0x0000007a007c7245 */ /* 0x000fe20000201400 */
[----:B--2---:R-:W-:Y:S01]  /*19020*/  FMUL.FTZ R98, R101, UR8 ;  /* 0x0000000865627c20 */ /* 0x004fe20008410000 */
[----:B------:R-:W-:Y:S01]  /*19030*/  I2FP.F32.S32 R120, R120 ;  /* 0x0000007800787245 */ /* 0x000fe20000201400 */
[----:B------:R-:W-:Y:S01]  /*19040*/  IMAD.IADD R101, R230, 0x1, -R183 ;  /* 0x00000001e6657824 */ /* 0x000fe200078e0ab7 */
[----:B------:R-:W-:Y:S02]  /*19050*/  I2FP.F32.S32 R84, R84 ;  /* 0x0000005400547245 */ /* 0x000fe40000201400 */
[----:B------:R-:W-:Y:S03]  /*19060*/  IABS R102, R102 ;  /* 0x0000006600667213 */ /* 0x000fe60000000000 */
[----:B------:R2:W-:Y:S01]  /*19070*/  MUFU.TANH R122, R85 ;  /* 0x00000055007a7308 */ /* 0x0005e20000002400 */
[----:B-1----:R-:W-:Y:S01]  /*19080*/  FFMA.FTZ R83, R120, -UR6, R83 ;  /* 0x8000000678537c23 */ /* 0x002fe20008010053 */
[----:B------:R-:W-:Y:S01]  /*19090*/  FFMA.FTZ R40, R84, -UR6, R40 ;  /* 0x8000000654287c23 */ /* 0x000fe20008010028 */
[----:B------:R-:W-:Y:S01]  /*190a0*/  FFMA.FTZ R84, R124, -UR6, R82 ;  /* 0x800000067c547c23 */ /* 0x000fe20008010052 */
[----:B------:R-:W-:Y:S02]  /*190b0*/  I2FP.F32.S32 R102, R102 ;  /* 0x0000006600667245 */ /* 0x000fe40000201400 */
[----:B------:R-:W-:Y:S04]  /*190c0*/  FSEL R83, R83, -INF , !P3 ;  /* 0xff80000053537808 */ /* 0x000fe80005800000 */
[----:B------:R1:W-:Y:S01]  /*190d0*/  MUFU.TANH R120, R96 ;  /* 0x0000006000787308 */ /* 0x0003e20000002400 */
[----:B------:R-:W-:Y:S02]  /*190e0*/  FSEL R84, R84, -INF , !P6 ;  /* 0xff80000054547808 */ /* 0x000fe40007000000 */
[-C--:B------:R-:W-:Y:S02]  /*190f0*/  ISETP.GE.AND P3, PT, R248, R219.reuse, PT ;  /* 0x000000dbf800720c */ /* 0x080fe40003f66270 */
[----:B------:R-:W-:Y:S02]  /*19100*/  FSEL R82, R40, -INF , !P2 ;  /* 0xff80000028527808 */ /* 0x000fe40005000000 */
[----:B------:R-:W-:Y:S03]  /*19110*/  ISETP.GE.AND P2, PT, R66, R219, PT ;  /* 0x000000db4200720c */ /* 0x000fe60003f46270 */
[----:B------:R-:W-:Y:S01]  /*19120*/  MUFU.TANH R98, R98 ;  /* 0x0000006200627308 */ /* 0x000fe20000002400 */
[----:B--2---:R-:W-:Y:S02]  /*19130*/  FMNMX3.FTZ R85, R167, R175, R173, !PT ;  /* 0x000000afa7557276 */ /* 0x004fe400078100ad */
[----:B------:R-:W-:Y:S02]  /*19140*/  FSEL R40, R56, -INF , !P2 ;  /* 0xff80000038287808 */ /* 0x000fe40005000000 */
[----:B------:R-:W-:Y:S02]  /*19150*/  FSEL R56, R84, -INF , !P3 ;  /* 0xff80000054387808 */ /* 0x000fe40005800000 */
[----:B------:R-:W-:Y:S02]  /*19160*/  ISETP.GE.AND P2, PT, R50, R219, PT ;  /* 0x000000db3200720c */ /* 0x000fe40003f46270 */
[----:B------:R-:W-:Y:S01]  /*19170*/  I2FP.F32.S32 R84, R3 ;  /* 0x0000000300547245 */ /* 0x000fe20000201400 */
[----:B-1----:R-:W-:Y:S01]  /*19180*/  FMUL.FTZ R96, R100, UR8 ;  /* 0x0000000864607c20 */ /* 0x002fe20008410000 */
[----:B------:R-:W-:Y:S01]  /*19190*/  FSEL R246, R83, -INF , !P2 ;  /* 0xff80000053f67808 */ /* 0x000fe20005000000 */
[----:B------:R-:W-:Y:S01]  /*191a0*/  FMUL.FTZ R100, R103, UR8 ;  /* 0x0000000867647c20 */ /* 0x000fe20008410000 */
[----:B------:R-:W-:Y:S01]  /*191b0*/  FMNMX3.FTZ R3, R85, R174, R171, !PT ;  /* 0x000000ae55037276 */ /* 0x000fe200078100ab */
[C---:B------:R-:W-:Y:S01]  /*191c0*/  IMAD.IADD R85, R222.reuse, 0x1, -R42 ;  /* 0x00000001de557824 */ /* 0x040fe200078e0a2a */
[----:B------:R-:W-:Y:S01]  /*191d0*/  ISETP.GE.AND P6, PT, R63, R219, PT ;  /* 0x000000db3f00720c */ /* 0x000fe20003fc6270 */
[----:B------:R-:W-:Y:S01]  /*191e0*/  MUFU.TANH R96, R96 ;  /* 0x0000006000607308 */ /* 0x000fe20000002400 */
[----:B------:R-:W-:Y:S01]  /*191f0*/  FMNMX3.FTZ R3, R3, R178, R172, !PT ;  /* 0x000000b203037276 */ /* 0x000fe200078100ac */
[----:B------:R-:W-:Y:S01]  /*19200*/  IMAD.IADD R103, R222, 0x1, -R182 ;  /* 0x00000001de677824 */ /* 0x000fe200078e0ab6 */
[----:B------:R-:W-:Y:S01]  /*19210*/  FSEL R14, R14, -INF , !P6 ;  /* 0xff8000000e0e7808 */ /* 0x000fe20007000000 */
[----:B------:R-:W-:Y:S01]  /*19220*/  FFMA.FTZ R194, R84, -UR6, R194 ;  /* 0x8000000654c27c23 */ /* 0x000fe200080100c2 */
[----:B------:R-:W-:Y:S01]  /*19230*/  FMNMX3.FTZ R3, R3, R31, R20, !PT ;  /* 0x0000001f03037276 */ /* 0x000fe20007810014 */
[----:B------:R-:W-:Y:S01]  /*19240*/  IMAD.IADD R84, R230, 0x1, -R2 ;  /* 0x00000001e6547824 */ /* 0x000fe200078e0a02 */
[----:B------:R-:W-:Y:S03]  /*19250*/  FMNMX3.FTZ R42, R164, R169, R18, !PT ;  /* 0x000000a9a42a7276 */ /* 0x000fe60007810012 */
[----:B------:R-:W-:Y:S01]  /*19260*/  MUFU.TANH R100, R100 ;  /* 0x0000006400647308 */ /* 0x000fe20000002400 */
[----:B------:R-:W-:Y:S01]  /*19270*/  FMNMX3.FTZ R83, R3, R176, R49, !PT ;  /* 0x000000b003537276 */ /* 0x000fe20007810031 */
[----:B------:R-:W-:Y:S01]  /*19280*/  IMAD.IADD R2, R222, 0x1, -R41 ;  /* 0x00000001de027824 */ /* 0x000fe200078e0a29 */
[----:B------:R-:W-:Y:S01]  /*19290*/  FMNMX3.FTZ R42, R42, R17, R26, !PT ;  /* 0x000000112a2a7276 */ /* 0x000fe2000781001a */
[----:B------:R-:W-:Y:S01]  /*192a0*/  FMUL.FTZ R41, R127, UR8 ;  /* 0x000000087f297c20 */ /* 0x000fe20008410000 */
[----:B------:R-:W-:Y:S02]  /*192b0*/  FMNMX3.FTZ R83, R83, R52, R48, !PT ;  /* 0x0000003453537276 */ /* 0x000fe40007810030 */
[----:B------:R-:W-:Y:S02]  /*192c0*/  FMNMX3.FTZ R42, R42, R16, R15, !PT ;  /* 0x000000102a2a7276 */ /* 0x000fe4000781000f */
[----:B------:R-:W-:Y:S01]  /*192d0*/  FMNMX3.FTZ R83, R83, R78, R77, !PT ;  /* 0x0000004e53537276 */ /* 0x000fe2000781004d */
[----:B------:R-:W-:Y:S01]  /*192e0*/  MUFU.TANH R41, R41 ;  /* 0x0000002900297308 */ /* 0x000fe20000002400 */
[----:B------:R-:W-:Y:S02]  /*192f0*/  FMNMX3.FTZ R42, R42, R19, R23, !PT ;  /* 0x000000132a2a7276 */ /* 0x000fe40007810017 */
[----:B------:R-:W-:Y:S02]  /*19300*/  FMNMX3.FTZ R83, R83, R76, R75, !PT ;  /* 0x0000004c53537276 */ /* 0x000fe4000781004b */
[----:B------:R-:W-:Y:S02]  /*19310*/  FMNMX3.FTZ R42, R42, R38, R22, !PT ;  /* 0x000000262a2a7276 */ /* 0x000fe40007810016 */
[----:B------:R-:W-:Y:S02]  /*19320*/  FMNMX3.FTZ R83, R83, R70, R67, !PT ;  /* 0x0000004653537276 */ /* 0x000fe40007810043 */
[----:B------:R-:W-:Y:S02]  /*19330*/  FMNMX3.FTZ R42, R42, R21, R37, !PT ;  /* 0x000000152a2a7276 */ /* 0x000fe40007810025 */
[----:B------:R-:W-:Y:S02]  /*19340*/  IABS R2, R2 ;  /* 0x0000000200027213 */ /* 0x000fe40000000000 */
[----:B------:R-:W-:Y:S02]  /*19350*/  FMNMX3.FTZ R42, R42, R74, R73, !PT ;  /* 0x0000004a2a2a7276 */ /* 0x000fe40007810049 */
[----:B------:R-:W-:Y:S02]  /*19360*/  I2FP.F32.S32 R2, R2 ;  /* 0x0000000200027245 */ /* 0x000fe40000201400 */
[----:B------:R-:W-:Y:S02]  /*19370*/  FMNMX3.FTZ R42, R42, R72, R71, !PT ;  /* 0x000000482a2a7276 */ /* 0x000fe40007810047 */
[----:B------:R-:W-:Y:S01]  /*19380*/  ISETP.GE.AND P2, PT, R193, R220, PT ;  /* 0x000000dcc100720c */ /* 0x000fe20003f46270 */
[----:B------:R-:W-:Y:S01]  /*19390*/  FFMA.FTZ R189, R2, -UR6, R189 ;  /* 0x8000000602bd7c23 */ /* 0x000fe200080100bd */
[----:B------:R-:W-:Y:S01]  /*193a0*/  FMNMX3.FTZ R2, R83, R64, R62, !PT ;  /* 0x0000004053027276 */ /* 0x000fe2000781003e */
[----:B------:R-:W-:Y:S01]  /*193b0*/  FMUL.FTZ R83, R112, UR8 ;  /* 0x0000000870537c20 */ /* 0x000fe20008410000 */
[----:B------:R-:W-:Y:S01]  /*193c0*/  FMNMX3.FTZ R42, R42, R61, R60, !PT ;  /* 0x0000003d2a2a7276 */ /* 0x000fe2000781003c */
[----:B------:R-:W-:Y:S01]  /*193d0*/  IMAD.IADD R112, R222, 0x1, -R183 ;  /* 0x00000001de707824 */ /* 0x000fe200078e0ab7 */
[----:B------:R-:W-:Y:S02]  /*193e0*/  FMNMX3.FTZ R2, R2, R57, R55, !PT ;  /* 0x0000003902027276 */ /* 0x000fe40007810037 */
[----:B------:R-:W-:Y:S01]  /*193f0*/  FMNMX3.FTZ R42, R42, R59, R58, !PT ;  /* 0x0000003b2a2a7276 */ /* 0x000fe2000781003a */
[----:B------:R-:W-:Y:S01]  /*19400*/  MUFU.TANH R83, R83 ;  /* 0x0000005300537308 */ /* 0x000fe20000002400 */
[----:B------:R-:W-:Y:S02]  /*19410*/  FMNMX3.FTZ R2, R2, R54, R53, !PT ;  /* 0x0000003602027276 */ /* 0x000fe40007810035 */
[----:B------:R-:W-:Y:S02]  /*19420*/  IABS R112, R112 ;  /* 0x0000007000707213 */ /* 0x000fe40000000000 */
[----:B------:R-:W-:Y:S02]  /*19430*/  FMNMX3.FTZ R2, R2, R44, R39, !PT ;  /* 0x0000002c02027276 */ /* 0x000fe40007810027 */
[----:B------:R-:W-:Y:S02]  /*19440*/  I2FP.F32.S32 R112, R112 ;  /* 0x0000007000707245 */ /* 0x000fe40000201400 */
[----:B------:R-:W-:Y:S02]  /*19450*/  FMNMX3.FTZ R2, R2, R47, R46, !PT ;  /* 0x0000002f02027276 */ /* 0x000fe4000781002e */
[----:B------:R-:W-:Y:S01]  /*19460*/  IABS R103, R103 ;  /* 0x0000006700677213 */ /* 0x000fe20000000000 */
[----:B------:R-:W-:Y:S01]  /*19470*/  FFMA.FTZ R110, R112, -UR6, R110 ;  /* 0x80000006706e7c23 */ /* 0x000fe2000801006e */
[----:B------:R-:W-:Y:S02]  /*19480*/  FMNMX3.FTZ R2, R2, R40, R14, !PT ;  /* 0x0000002802027276 */ /* 0x000fe4000781000e */
[----:B------:R-:W-:Y:S02]  /*19490*/  I2FP.F32.S32 R103, R103 ;  /* 0x0000006700677245 */ /* 0x000fe40000201400 */
[----:B------:R-:W-:Y:S02]  /*194a0*/  FMNMX3.FTZ R2, R2, R56, R246, !PT ;  /* 0x0000003802027276 */ /* 0x000fe400078100f6 */
[----:B------:R-:W-:Y:S01]  /*194b0*/  ISETP.GE.AND P3, PT, R193, R221, PT ;  /* 0x000000ddc100720c */ /* 0x000fe20003f66270 */
[----:B------:R-:W-:Y:S01]  /*194c0*/  FFMA.FTZ R109, R103, -UR6, R109 ;  /* 0x80000006676d7c23 */ /* 0x000fe2000801006d */
[----:B------:R-:W-:Y:S01]  /*194d0*/  IMAD.IADD R103, R230, 0x1, -R181 ;  /* 0x00000001e6677824 */ /* 0x000fe200078e0ab5 */
[----:B------:R-:W1:Y:S01]  /*194e0*/  SHFL.BFLY PT, R0, R2, 0x2, 0x1f ;  /* 0x0c401f0002007f89 */ /* 0x000e6200000e0000 */
[----:B------:R-:W-:Y:S02]  /*194f0*/  FSEL R243, R243, -INF , !P3 ;  /* 0xff800000f3f37808 */ /* 0x000fe40005800000 */
[----:B------:R-:W-:Y:S02]  /*19500*/  ISETP.GE.AND P3, PT, R186, R220, PT ;  /* 0x000000dcba00720c */ /* 0x000fe40003f66270 */
[----:B------:R-:W-:Y:S02]  /*19510*/  IABS R103, R103 ;  /* 0x0000006700677213 */ /* 0x000fe40000000000 */
[----:B------:R-:W-:Y:S02]  /*19520*/  ISETP.GT.AND P6, PT, R170, R193, PT ;  /* 0x000000c1aa00720c */ /* 0x000fe40003fc4270 */
[----:B------:R-:W-:Y:S02]  /*19530*/  I2FP.F32.S32 R103, R103 ;  /* 0x0000006700677245 */ /* 0x000fe40000201400 */
[----:B------:R-:W-:Y:S02]  /*19540*/  FSEL R194, R194, -INF , !P6 ;  /* 0xff800000c2c27808 */ /* 0x000fe40007000000 */
[----:B------:R-:W-:Y:S01]  /*19550*/  ISETP.GT.AND P6, PT, R168, R104, PT ;  /* 0x00000068a800720c */ /* 0x000fe20003fc4270 */
[----:B------:R-:W-:Y:S01]  /*19560*/  FFMA.FTZ R184, R103, -UR6, R184 ;  /* 0x8000000667b87c23 */ /* 0x000fe200080100b8 */
[----:B------:R-:W-:Y:S02]  /*19570*/  FSEL R238, R194, -INF , !P2 ;  /* 0xff800000c2ee7808 */ /* 0x000fe40005000000 */
[----:B------:R-:W-:Y:S02]  /*19580*/  ISETP.GE.AND P2, PT, R104, R220, PT ;  /* 0x000000dc6800720c */ /* 0x000fe40003f46270 */
[----:B------:R-:W-:Y:S02]  /*19590*/  FSEL R189, R189, -INF , !P6 ;  /* 0xff800000bdbd7808 */ /* 0x000fe40007000000 */
[----:B------:R-:W-:Y:S02]  /*195a0*/  ISETP.GE.AND P6, PT, R187, R221, PT ;  /* 0x000000ddbb00720c */ /* 0x000fe40003fc6270 */
[----:B------:R-:W-:Y:S02]  /*195b0*/  IABS R101, R101 ;  /* 0x0000006500657213 */ /* 0x000fe40000000000 */
[----:B-1----:R-:W-:Y:S02]  /*195c0*/  FMNMX.FTZ R2, R2, R0, !PT ;  /* 0x0000000002027209 */ /* 0x002fe40007810000 */
[----:B------:R-:W-:Y:S02]  /*195d0*/  FMNMX3.FTZ R0, R42, R51, R45, !PT ;  /* 0x000000332a007276 */ /* 0x000fe4000781002d */
[----:B------:R-:W-:Y:S02]  /*195e0*/  FSEL R241, R241, -INF , !P6 ;  /* 0xff800000f1f17808 */ /* 0x000fe40007000000 */
[----:B------:R-:W-:Y:S02]  /*195f0*/  FMNMX3.FTZ R0, R0, R36, R34, !PT ;  /* 0x0000002400007276 */ /* 0x000fe40007810022 */
[----:B------:R-:W-:Y:S02]  /*19600*/  ISETP.GE.AND P6, PT, R104, R221, PT ;  /* 0x000000dd6800720c */ /* 0x000fe40003fc6270 */
[----:B------:R-:W-:Y:S02]  /*19610*/  FMNMX3.FTZ R0, R0, R33, R35, !PT ;  /* 0x0000002100007276 */ /* 0x000fe40007810023 */
[----:B------:R-:W-:Y:S02]  /*19620*/  FSEL R203, R189, -INF , !P6 ;  /* 0xff800000bdcb7808 */ /* 0x000fe40007000000 */
[----:B------:R-:W-:Y:S02]  /*19630*/  ISETP.GT.AND P6, PT, R168, R108, PT ;  /* 0x0000006ca800720c */ /* 0x000fe40003fc4270 */
[----:B------:R-:W-:Y:S02]  /*19640*/  FMNMX3.FTZ R0, R0, R32, R27, !PT ;  /* 0x0000002000007276 */ /* 0x000fe4000781001b */
[----:B------:R-:W-:Y:S02]  /*19650*/  FSEL R109, R109, -INF , !P6 ;  /* 0xff8000006d6d7808 */ /* 0x000fe40007000000 */
[----:B------:R-:W-:Y:S02]  /*19660*/  ISETP.GT.AND P6, PT, R170, R107, PT ;  /* 0x0000006baa00720c */ /* 0x000fe40003fc4270 */
[----:B------:R-:W-:Y:S02]  /*19670*/  I2FP.F32.S32 R101, R101 ;  /* 0x0000006500657245 */ /* 0x000fe40000201400 */
[----:B------:R-:W-:Y:S01]  /*19680*/  IABS R3, R85 ;  /* 0x0000005500037213 */ /* 0x000fe20000000000 */
[----:B------:R-:W-:Y:S01]  /*19690*/  IMAD.IADD R85, R228, 0x1, -R249 ;  /* 0x00000001e4557824 */ /* 0x000fe200078e0af9 */
[----:B------:R-:W-:Y:S01]  /*196a0*/  IABS R84, R84 ;  /* 0x0000005400547213 */ /* 0x000fe20000000000 */
[----:B------:R-:W-:Y:S01]  /*196b0*/  FFMA.FTZ R101, R101, -UR6, R123 ;  /* 0x8000000665657c23 */ /* 0x000fe2000801007b */
[----:B------:R-:W-:Y:S02]  /*196c0*/  I2FP.F32.S32 R3, R3 ;  /* 0x0000000300037245 */ /* 0x000fe40000201400 */
[----:B------:R-:W-:Y:S02]  /*196d0*/  IABS R85, R85 ;  /* 0x0000005500557213 */ /* 0x000fe40000000000 */
[----:B------:R-:W-:Y:S01]  /*196e0*/  FSEL R101, R101, -INF , !P6 ;  /* 0xff80000065657808 */ /* 0x000fe20007000000 */
[----:B------:R-:W-:Y:S01]  /*196f0*/  FFMA.FTZ R190, R3, -UR6, R190 ;  /* 0x8000000603be7c23 */ /* 0x000fe200080100be */
[----:B------:R-:W-:Y:S01]  /*19700*/  ISETP.GT.AND P6, PT, R170, R106, PT ;  /* 0x0000006aaa00720c */ /* 0x000fe20003fc4270 */
[----:B------:R-:W-:Y:S01]  /*19710*/  FMUL.FTZ R3, R126, UR8 ;  /* 0x000000087e037c20 */ /* 0x000fe20008410000 */
[----:B------:R-:W-:Y:S02]  /*19720*/  I2FP.F32.S32 R85, R85 ;  /* 0x0000005500557245 */ /* 0x000fe40000201400 */
[----:B------:R-:W-:Y:S02]  /*19730*/  FSEL R184, R184, -INF , !P6 ;  /* 0xff800000b8b87808 */ /* 0x000fe40007000000 */
[----:B------:R-:W-:Y:S01]  /*19740*/  ISETP.GE.AND P6, PT, R108, R220, PT ;  /* 0x000000dc6c00720c */ /* 0x000fe20003fc6270 */
[----:B------:R-:W1:Y:S01]  /*19750*/  MUFU.TANH R3, R3 ;  /* 0x0000000300037308 */ /* 0x000e620000002400 */
[----:B------:R-:W-:Y:S05]  /*19760*/  I2FP.F32.S32 R84, R84 ;  /* 0x0000005400547245 */ /* 0x000fea0000201400 */
[----:B------:R-:W-:Y:S01]  /*19770*/  FFMA.FTZ R191, R84, -UR6, R191 ;  /* 0x8000000654bf7c23 */ /* 0x000fe200080100bf */
[----:B------:R-:W-:Y:S05]  /*19780*/  IMAD.IADD R84, R228, 0x1, -R65 ;  /* 0x00000001e4547824 */ /* 0x000fea00078e0a41 */
[----:B------:R-:W-:Y:S04]  /*19790*/  IABS R84, R84 ;  /* 0x0000005400547213 */ /* 0x000fe80000000000 */
[----:B------:R-:W-:Y:S01]  /*197a0*/  I2FP.F32.S32 R84, R84 ;  /* 0x0000005400547245 */ /* 0x000fe20000201400 */
[----:B-1----:R-:W-:Y:S01]  /*197b0*/  FFMA.FTZ R3, R85, -UR6, R3 ;  /* 0x8000000655037c23 */ /* 0x002fe20008010003 */
[----:B------:R-:W-:Y:S01]  /*197c0*/  FMUL.FTZ R85, R116, UR8 ;  /* 0x0000000874557c20 */ /* 0x000fe20008410000 */
[----:B------:R-:W-:Y:S02]  /*197d0*/  IMAD.IADD R116, R222, 0x1, -R180 ;  /* 0x00000001de747824 */ /* 0x000fe400078e0ab4 */
[----:B------:R-:W-:Y:S01]  /*197e0*/  FFMA.FTZ R41, R84, -UR6, R41 ;  /* 0x8000000654297c23 */ /* 0x000fe20008010029 */
[----:B------:R-:W-:Y:S01]  /*197f0*/  FMUL.FTZ R84, R131, UR8 ;  /* 0x0000000883547c20 */ /* 0x000fe20008410000 */
[----:B------:R-:W-:Y:S01]  /*19800*/  FSEL R3, R3, -INF , !P1 ;  /* 0xff80000003037808 */ /* 0x000fe20004800000 */
[----:B------:R-:W1:Y:S01]  /*19810*/  MUFU.TANH R85, R85 ;  /* 0x0000005500557308 */ /* 0x000e620000002400 */
[-C--:B------:R-:W-:Y:S02]  /*19820*/  ISETP.GE.AND P1, PT, R66, R218.reuse, PT ;  /* 0x000000da4200720c */ /* 0x080fe40003f26270 */
[----:B------:R-:W-:Y:S02]  /*19830*/  FSEL R41, R41, -INF , !P0 ;  /* 0xff80000029297808 */ /* 0x000fe40004000000 */
[-C--:B------:R-:W-:Y:S02]  /*19840*/  ISETP.GE.AND P0, PT, R63, R218.reuse, PT ;  /* 0x000000da3f00720c */ /* 0x080fe40003f06270 */
[----:B------:R-:W-:Y:S03]  /*19850*/  FSEL R201, R201, -INF , !P1 ;  /* 0xff800000c9c97808 */ /* 0x000fe60004800000 */
[----:B------:R-:W-:Y:S01]  /*19860*/  MUFU.TANH R84, R84 ;  /* 0x0000005400547308 */ /* 0x000fe20000002400 */
[----:B------:R-:W-:Y:S02]  /*19870*/  FSEL R188, R82, -INF , !P0 ;  /* 0xff80000052bc7808 */ /* 0x000fe40004000000 */
[-C--:B------:R-:W-:Y:S01]  /*19880*/  ISETP.GE.AND P0, PT, R50, R218.reuse, PT ;  /* 0x000000da3200720c */ /* 0x080fe20003f06270 */
[----:B------:R-:W2:Y:S01]  /*19890*/  SHFL.BFLY PT, R82, R2, 0x1, 0x1f ;  /* 0x0c201f0002527f89 */ /* 0x000ea200000e0000 */
[----:B------:R-:W-:Y:S02]  /*198a0*/  ISETP.GE.AND P1, PT, R248, R218, PT ;  /* 0x000000daf800720c */ /* 0x000fe40003f26270 */
[----:B------:R-:W-:Y:S02]  /*198b0*/  FSEL R41, R41, -INF , !P0 ;  /* 0xff80000029297808 */ /* 0x000fe40004000000 */
[----:B------:R-:W-:Y:S02]  /*198c0*/  FSEL R42, R3, -INF , !P1 ;  /* 0xff800000032a7808 */ /* 0x000fe40004800000 */
[----:B------:R-:W-:Y:S02]  /*198d0*/  FMNMX3.FTZ R0, R0, R201, R188, !PT ;  /* 0x000000c900007276 */ /* 0x000fe400078100bc */
[----:B------:R-:W-:Y:S02]  /*198e0*/  ISETP.GT.AND P1, PT, R170, R187, PT ;  /* 0x000000bbaa00720c */ /* 0x000fe40003f24270 */
[----:B------:R-:W-:Y:S02]  /*198f0*/  FMNMX3.FTZ R0, R0, R42, R41, !PT ;  /* 0x0000002a00007276 */ /* 0x000fe40007810029 */
[----:B------:R-:W-:Y:S02]  /*19900*/  FSEL R191, R191, -INF , !P1 ;  /* 0xff800000bfbf7808 */ /* 0x000fe40004800000 */
[-C--:B------:R-:W-:Y:S01]  /*19910*/  ISETP.GT.AND P0, PT, R168, R186.reuse, PT ;  /* 0x000000baa800720c */ /* 0x080fe20003f04270 */
[----:B------:R-:W3:Y:S01]  /*19920*/  SHFL.BFLY PT, R3, R0, 0x2, 0x1f ;  /* 0x0c401f0000037f89 */ /* 0x000ee200000e0000 */
[----:B------:R-:W-:Y:S02]  /*19930*/  ISETP.GT.AND P1, PT, R170, R186, PT ;  /* 0x000000baaa00720c */ /* 0x000fe40003f24270 */
[----:B------:R-:W-:Y:S02]  /*19940*/  FSEL R190, R190, -INF , !P0 ;  /* 0xff800000bebe7808 */ /* 0x000fe40004000000 */
[----:B------:R-:W-:Y:S02]  /*19950*/  FSEL R198, R198, -INF , !P1 ;  /* 0xff800000c6c67808 */ /* 0x000fe40004800000 */
[----:B------:R-:W-:Y:S02]  /*19960*/  ISETP.GE.AND P1, PT, R187, R220, PT ;  /* 0x000000dcbb00720c */ /* 0x000fe40003f26270 */
[----:B--2---:R-:W-:Y:S02]  /*19970*/  FMNMX.FTZ R2, R2, R82, !PT ;  /* 0x0000005202027209 */ /* 0x004fe40007810000 */
[----:B------:R-:W-:Y:S01]  /*19980*/  MUFU.TANH R82, R128 ;  /* 0x0000008000527308 */ /* 0x000fe20000002400 */
[----:B------:R-:W-:Y:S02]  /*19990*/  FSEL R239, R191, -INF , !P1 ;  /* 0xff800000bfef7808 */ /* 0x000fe40004800000 */
[C---:B------:R-:W-:Y:S01]  /*199a0*/  FMUL.FTZ R247, R2.reuse, UR4 ;  /* 0x0000000402f77c20 */ /* 0x040fe20008410000 */
[----:B------:R-:W-:Y:S02]  /*199b0*/  FSETP.NEU.FTZ.AND P1, PT, R2, -INF , PT ;  /* 0xff8000000200780b */ /* 0x000fe40003f3d000 */
[----:B------:R-:W-:Y:S01]  /*199c0*/  ISETP.GT.AND P0, PT, R170, R104, PT ;  /* 0x00000068aa00720c */ /* 0x000fe20003f04270 */
[----:B------:R-:W-:Y:S01]  /*199d0*/  FMUL.FTZ R104, R130, UR8 ;  /* 0x0000000882687c20 */ /* 0x000fe20008410000 */
[----:B------:R-:W-:Y:S02]  /*199e0*/  FSEL R247, R247, RZ, P1 ;  /* 0x000000fff7f77208 */ /* 0x000fe40000800000 */
[----:B------:R-:W-:Y:S02]  /*199f0*/  FSEL R198, R198, -INF , !P3 ;  /* 0xff800000c6c67808 */ /* 0x000fe40005800000 */
[----:B------:R-:W-:Y:S01]  /*19a00*/  FSEL R197, R197, -INF , !P0 ;  /* 0xff800000c5c57808 */ /* 0x000fe20004000000 */
[----:B------:R-:W-:Y:S01]  /*19a10*/  MUFU.TANH R104, R104 ;  /* 0x0000006800687308 */ /* 0x000fe20000002400 */
[--C-:B------:R-:W-:Y:S01]  /*19a20*/  FFMA.FTZ R49, R49, UR4, -R247.reuse ;  /* 0x0000000431317c23 */ /* 0x100fe200080108f7 */
[--C-:B------:R-:W-:Y:S01]  /*19a30*/  FFMA.FTZ R112, R171, UR4, -R247.reuse ;  /* 0x00000004ab707c23 */ /* 0x100fe200080108f7 */
[----:B---3--:R-:W-:Y:S01]  /*19a40*/  FMNMX.FTZ R3, R0, R3, !PT ;  /* 0x0000000300037209 */ /* 0x008fe20007810000 */
[--C-:B------:R-:W-:Y:S01]  /*19a50*/  FFMA.FTZ R123, R173, UR4, -R247.reuse ;  /* 0x00000004ad7b7c23 */ /* 0x100fe200080108f7 */
[----:B------:R-:W-:Y:S01]  /*19a60*/  FSEL R197, R197, -INF , !P2 ;  /* 0xff800000c5c57808 */ /* 0x000fe20005000000 */
[--C-:B------:R-:W-:Y:S01]  /*19a70*/  FFMA.FTZ R118, R174, UR4, -R247.reuse ;  /* 0x00000004ae767c23 */ /* 0x100fe200080108f7 */
[----:B------:R-:W-:Y:S03]  /*19a80*/  ISETP.GT.AND P2, PT, R170, R108, PT ;  /* 0x0000006caa00720c */ /* 0x000fe60003f44270 */
[----:B------:R-:W-:Y:S01]  /*19a90*/  MUFU.EX2 R112, R112 ;  /* 0x0000007000707308 */ /* 0x000fe20000000800 */
[----:B------:R-:W2:Y:S01]  /*19aa0*/  SHFL.BFLY PT, R0, R3, 0x1, 0x1f ;  /* 0x0c201f0003007f89 */ /* 0x000ea200000e0000 */
[----:B------:R-:W-:Y:S01]  /*19ab0*/  ISETP.GE.AND P0, PT, R186, R221, PT ;  /* 0x000000ddba00720c */ /* 0x000fe20003f06270 */
[--C-:B------:R-:W-:Y:S01]  /*19ac0*/  FFMA.FTZ R124, R175, UR4, -R247.reuse ;  /* 0x00000004af7c7c23 */ /* 0x100fe200080108f7 */
[----:B------:R-:W-:Y:S02]  /*19ad0*/  ISETP.GT.AND P3, PT, R168, R107, PT ;  /* 0x0000006ba800720c */ /* 0x000fe40003f64270 */
[----:B------:R-:W-:Y:S04]  /*19ae0*/  FSEL R234, R190, -INF , !P0 ;  /* 0xff800000beea7808 */ /* 0x000fe80004000000 */
[----:B------:R-:W-:Y:S01]  /*19af0*/  MUFU.EX2 R123, R123 ;  /* 0x0000007b007b7308 */ /* 0x000fe20000000800 */
[----:B------:R-:W-:Y:S02]  /*19b00*/  FSEL R194, R110, -INF , !P3 ;  /* 0xff8000006ec27808 */ /* 0x000fe40005800000 */
[----:B------:R-:W-:Y:S02]  /*19b10*/  ISETP.GT.AND P3, PT, R168, R106, PT ;  /* 0x0000006aa800720c */ /* 0x000fe40003f64270 */
[----:B------:R-:W-:Y:S01]  /*19b20*/  FSEL R193, R111, -INF , !P2 ;  /* 0xff8000006fc17808 */ /* 0x000fe20005000000 */
[----:B------:R-:W-:Y:S01]  /*19b30*/  FFMA.FTZ R111, R178, UR4, -R247 ;  /* 0x00000004b26f7c23 */ /* 0x000fe200080108f7 */
[----:B------:R-:W-:Y:S03]  /*19b40*/  ISETP.GT.AND P2, PT, R168, R105, PT ;  /* 0x00000069a800720c */ /* 0x000fe60003f44270 */
[----:B------:R-:W3:Y:S01]  /*19b50*/  MUFU.EX2 R124, R124 ;  /* 0x0000007c007c7308 */ /* 0x000ee20000000800 */
[----:B------:R-:W-:Y:S01]  /*19b60*/  FSEL R193, R193, -INF , !P6 ;  /* 0xff800000c1c17808 */ /* 0x000fe20007000000 */
[----:B------:R-:W-:Y:S01]  /*19b70*/  IMAD.IADD R178, R230, 0x1, -R93 ;  /* 0x00000001e6b27824 */ /* 0x000fe200078e0a5d */
[----:B------:R-:W-:Y:S02]  /*19b80*/  ISETP.GE.AND P6, PT, R106, R220, PT ;  /* 0x000000dc6a00720c */ /* 0x000fe40003fc6270 */
[----:B------:R-:W-:Y:S02]  /*19b90*/  IABS R116, R116 ;  /* 0x0000007400747213 */ /* 0x000fe40000000000 */
[----:B------:R-:W-:Y:S03]  /*19ba0*/  FSEL R187, R184, -INF , !P6 ;  /* 0xff800000b8bb7808 */ /* 0x000fe60007000000 */
[----:B------:R-:W-:Y:S01]  /*19bb0*/  MUFU.EX2 R118, R118 ;  /* 0x0000007600767308 */ /* 0x000fe20000000800 */
[----:B------:R-:W-:Y:S02]  /*19bc0*/  ISETP.GT.AND P6, PT, R168, R91, PT ;  /* 0x0000005ba800720c */ /* 0x000fe40003fc4270 */
[----:B--2---:R-:W-:Y:S01]  /*19bd0*/  FMNMX.FTZ R0, R3, R0, !PT ;  /* 0x0000000003007209 */ /* 0x004fe20007810000 */
[----:B------:R-:W-:Y:S01]  /*19be0*/  IMAD.IADD R3, R230, 0x1, -R180 ;  /* 0x00000001e6037824 */ /* 0x000fe200078e0ab4 */
[----:B------:R-:W-:Y:S02]  /*19bf0*/  IABS R178, R178 ;  /* 0x000000b200b27213 */ /* 0x000fe40000000000 */
[C---:B------:R-:W-:Y:S03]  /*19c00*/  FSETP.NEU.FTZ.AND P0, PT, R0.reuse, -INF , PT ;  /* 0xff8000000000780b */ /* 0x040fe60003f1d000 */
[----:B------:R-:W-:Y:S01]  /*19c10*/  MUFU.EX2 R111, R111 ;  /* 0x0000006f006f7308 */ /* 0x000fe20000000800 */
[----:B------:R-:W-:Y:S01]  /*19c20*/  FMUL.FTZ R177, R0, UR4 ;  /* 0x0000000400b17c20 */ /* 0x000fe20008410000 */
[----:B------:R-:W-:Y:S02]  /*19c30*/  I2FP.F32.S32 R178, R178 ;  /* 0x000000b200b27245 */ /* 0x000fe40000201400 */
[----:B------:R-:W-:Y:S02]  /*19c40*/  I2FP.F32.S32 R116, R116 ;  /* 0x0000007400747245 */ /* 0x000fe40000201400 */
[----:B------:R-:W-:Y:S01]  /*19c50*/  FSEL R177, R177, RZ, P0 ;  /* 0x000000ffb1b17208 */ /* 0x000fe20000000000 */
[----:B------:R-:W-:Y:S01]  /*19c60*/  FFMA.FTZ R178, R178, -UR6, R100 ;  /* 0x80000006b2b27c23 */ /* 0x000fe20008010064 */
[----:B------:R-:W-:Y:S02]  /*19c70*/  IABS R3, R3 ;  /* 0x0000000300037213 */ /* 0x000fe40000000000 */
[----:B------:R-:W-:Y:S01]  /*19c80*/  MUFU.EX2 R100, R49 ;  /* 0x0000003100647308 */ /* 0x000fe20000000800 */
[--C-:B------:R-:W-:Y:S01]  /*19c90*/  FFMA.FTZ R103, R23, UR4, -R177.reuse ;  /* 0x0000000417677c23 */ /* 0x100fe200080108b1 */
[--C-:B------:R-:W-:Y:S01]  /*19ca0*/  FFMA.FTZ R19, R19, UR4, -R177.reuse ;  /* 0x0000000413137c23 */ /* 0x100fe200080108b1 */
[--C-:B------:R-:W-:Y:S01]  /*19cb0*/  FFMA.FTZ R42, R42, UR4, -R177.reuse ;  /* 0x000000042a2a7c23 */ /* 0x100fe200080108b1 */
[--C-:B------:R-:W-:Y:S01]  /*19cc0*/  FFMA.FTZ R71, R71, UR4, -R177.reuse ;  /* 0x0000000447477c23 */ /* 0x100fe200080108b1 */
[----:B------:R-:W-:Y:S01]  /*19cd0*/  FFMA.FTZ R110, R26, UR4, -R177 ;  /* 0x000000041a6e7c23 */ /* 0x000fe200080108b1 */
[----:B------:R-:W-:Y:S04]  /*19ce0*/  I2FP.F32.S32 R126, R3 ;  /* 0x00000003007e7245 */ /* 0x000fe80000201400 */
[----:B------:R-:W-:Y:S01]  /*19cf0*/  MUFU.EX2 R103, R103 ;  /* 0x0000006700677308 */ /* 0x000fe20000000800 */
[----:B------:R-:W-:Y:S01]  /*19d00*/  FFMA.FTZ R3, R102, -UR6, R121 ;  /* 0x8000000666037c23 */ /* 0x000fe20008010079 */
[--C-:B------:R-:W-:Y:S01]  /*19d10*/  FFMA.FTZ R121, R18, UR4, -R177.reuse ;  /* 0x0000000412797c23 */ /* 0x100fe200080108b1 */
[----:B------:R-:W-:Y:S01]  /*19d20*/  FFMA.FTZ R102, R116, -UR6, R122 ;  /* 0x8000000674667c23 */ /* 0x000fe2000801007a */
[--C-:B------:R-:W-:Y:S01]  /*19d30*/  FFMA.FTZ R116, R17, UR4, -R177.reuse ;  /* 0x0000000411747c23 */ /* 0x100fe200080108b1 */
[----:B------:R-:W-:Y:S01]  /*19d40*/  FFMA.FTZ R122, R169, UR4, -R177 ;  /* 0x00000004a97a7c23 */ /* 0x000fe200080108b1 */
[----:B------:R-:W-:Y:S01]  /*19d50*/  FSEL R3, R3, -INF , !P3 ;  /* 0xff80000003037808 */ /* 0x000fe20005800000 */
[----:B------:R-:W-:Y:S03]  /*19d60*/  FFMA.FTZ R185, R126, -UR6, R185 ;  /* 0x800000067eb97c23 */ /* 0x000fe600080100b9 */
[----:B------:R-:W-:Y:S01]  /*19d70*/  MUFU.EX2 R121, R121 ;  /* 0x0000007900797308 */ /* 0x000fe20000000800 */
[----:B------:R-:W-:Y:S01]  /*19d80*/  ISETP.GT.AND P3, PT, R170, R105, PT ;  /* 0x00000069aa00720c */ /* 0x000fe20003f64270 */
[--C-:B------:R-:W-:Y:S01]  /*19d90*/  IMAD.IADD R18, R230, 0x1, -R95.reuse ;  /* 0x00000001e6127824 */ /* 0x100fe200078e0a5f */
[----:B------:R-:W-:Y:S01]  /*19da0*/  FSEL R102, R102, -INF , !P2 ;  /* 0xff80000066667808 */ /* 0x000fe20005000000 */
[----:B------:R-:W-:Y:S01]  /*19db0*/  IMAD.IADD R17, R222, 0x1, -R95 ;  /* 0x00000001de117824 */ /* 0x000fe200078e0a5f */
[-C--:B------:R-:W-:Y:S01]  /*19dc0*/  ISETP.GE.AND P2, PT, R108, R221.reuse, PT ;  /* 0x000000dd6c00720c */ /* 0x080fe20003f46270 */
[----:B------:R-:W-:Y:S01]  /*19dd0*/  FFMA.FTZ R108, R16, UR4, -R177 ;  /* 0x00000004106c7c23 */ /* 0x000fe200080108b1 */
[----:B------:R-:W-:Y:S03]  /*19de0*/  IABS R18, R18 ;  /* 0x0000001200127213 */ /* 0x000fe60000000000 */
[----:B------:R-:W2:Y:S01]  /*19df0*/  MUFU.EX2 R122, R122 ;  /* 0x0000007a007a7308 */ /* 0x000ea20000000800 */
[----:B------:R-:W-:Y:S01]  /*19e00*/  FSEL R195, R109, -INF , !P2 ;  /* 0xff8000006dc37808 */ /* 0x000fe20005000000 */
[----:B------:R-:W-:Y:S01]  /*19e10*/  FFMA.FTZ R109, R172, UR4, -R247 ;  /* 0x00000004ac6d7c23 */ /* 0x000fe200080108f7 */
[--C-:B------:R-:W-:Y:S01]  /*19e20*/  FFMA.FTZ R95, R37, UR4, -R177.reuse ;  /* 0x00000004255f7c23 */ /* 0x100fe200080108b1 */
[----:B------:R-:W-:Y:S02]  /*19e30*/  FSEL R185, R185, -INF , !P3 ;  /* 0xff800000b9b97808 */ /* 0x000fe40005800000 */
[CC--:B------:R-:W-:Y:S04]  /*19e40*/  ISETP.GE.AND P3, PT, R107.reuse, R221.reuse, PT ;  /* 0x000000dd6b00720c */ /* 0x0c0fe80003f66270 */
[----:B------:R-:W-:Y:S01]  /*19e50*/  MUFU.EX2 R116, R116 ;  /* 0x0000007400747308 */ /* 0x000fe20000000800 */
[----:B------:R-:W-:Y:S01]  /*19e60*/  ISETP.GE.AND P2, PT, R107, R220, PT ;  /* 0x000000dc6b00720c */ /* 0x000fe20003f46270 */
[----:B------:R-:W-:Y:S01]  /*19e70*/  FFMA.FTZ R107, R15, UR4, -R177 ;  /* 0x000000040f6b7c23 */ /* 0x000fe200080108b1 */
[----:B------:R-:W-:Y:S01]  /*19e80*/  I2FP.F32.S32 R15, R18 ;  /* 0x00000012000f7245 */ /* 0x000fe20000201400 */
[----:B------:R-:W-:Y:S01]  /*19e90*/  IMAD.IADD R18, R222, 0x1, -R88 ;  /* 0x00000001de127824 */ /* 0x000fe200078e0a58 */
[----:B------:R-:W-:Y:S02]  /*19ea0*/  FSEL R194, R194, -INF , !P3 ;  /* 0xff800000c2c27808 */ /* 0x000fe40005800000 */
[----:B------:R-:W-:Y:S03]  /*19eb0*/  ISETP.GE.AND P3, PT, R106, R221, PT ;  /* 0x000000dd6a00720c */ /* 0x000fe60003f66270 */
[----:B------:R-:W4:Y:S01]  /*19ec0*/  MUFU.EX2 R110, R110 ;  /* 0x0000006e006e7308 */ /* 0x000f220000000800 */
[----:B------:R-:W-:Y:S01]  /*19ed0*/  FFMA.FTZ R179, R15, -UR6, R179 ;  /* 0x800000060fb37c23 */ /* 0x000fe200080100b3 */
[C---:B------:R-:W-:Y:S01]  /*19ee0*/  IMAD.IADD R15, R230.reuse, 0x1, -R43 ;  /* 0x00000001e60f7824 */ /* 0x040fe200078e0a2b */
[----:B------:R-:W-:Y:S01]  /*19ef0*/  FSEL R190, R3, -INF , !P3 ;  /* 0xff80000003be7808 */ /* 0x000fe20005800000 */
[--C-:B------:R-:W-:Y:S01]  /*19f00*/  IMAD.IADD R3, R230, 0x1, -R94.reuse ;  /* 0x00000001e6037824 */ /* 0x100fe200078e0a5e */
[----:B------:R-:W-:Y:S01]  /*19f10*/  ISETP.GE.AND P3, PT, R105, R220, PT ;  /* 0x000000dc6900720c */ /* 0x000fe20003f66270 */
[----:B------:R-:W-:Y:S01]  /*19f20*/  FFMA.FTZ R106, R31, UR4, -R247 ;  /* 0x000000041f6a7c23 */ /* 0x000fe200080108f7 */
[----:B------:R-:W-:Y:S03]  /*19f30*/  IABS R15, R15 ;  /* 0x0000000f000f7213 */ /* 0x000fe60000000000 */
[----:B------:R-:W-:Y:S01]  /*19f40*/  MUFU.EX2 R109, R109 ;  /* 0x0000006d006d7308 */ /* 0x000fe20000000800 */
[----:B------:R-:W-:Y:S02]  /*19f50*/  FSEL R186, R185, -INF , !P3 ;  /* 0xff800000b9ba7808 */ /* 0x000fe40005800000 */
[----:B------:R-:W-:Y:S02]  /*19f60*/  I2FP.F32.S32 R15, R15 ;  /* 0x0000000f000f7245 */ /* 0x000fe40000201400 */
[----:B------:R-:W-:Y:S02]  /*19f70*/  ISETP.GT.AND P3, PT, R168, R90, PT ;  /* 0x0000005aa800720c */ /* 0x000fe40003f64270 */
[----:B------:R-:W-:Y:S03]  /*19f80*/  IABS R18, R18 ;  /* 0x0000001200127213 */ /* 0x000fe60000000000 */
[----:B------:R-:W-:Y:S01]  /*19f90*/  MUFU.EX2 R106, R106 ;  /* 0x0000006a006a7308 */ /* 0x000fe20000000800 */
[----:B------:R-:W-:Y:S01]  /*19fa0*/  FFMA.FTZ R15, R15, -UR6, R99 ;  /* 0x800000060f0f7c23 */ /* 0x000fe20008010063 */
[----:B------:R-:W-:Y:S01]  /*19fb0*/  FFMA.FTZ R99, R52, UR4, -R247 ;  /* 0x0000000434637c23 */ /* 0x000fe200080108f7 */
[----:B------:R-:W-:Y:S02]  /*19fc0*/  I2FP.F32.S32 R18, R18 ;  /* 0x0000001200127245 */ /* 0x000fe40000201400 */
[----:B------:R-:W-:Y:S01]  /*19fd0*/  FSEL R191, R101, -INF , !P2 ;  /* 0xff80000065bf7808 */ /* 0x000fe20005000000 */
[----:B------:R-:W-:Y:S01]  /*19fe0*/  FFMA.FTZ R101, R38, UR4, -R177 ;  /* 0x0000000426657c23 */ /* 0x000fe200080108b1 */
[----:B------:R-:W-:Y:S03]  /*19ff0*/  ISETP.GE.AND P2, PT, R105, R221, PT ;  /* 0x000000dd6900720c */ /* 0x000fe60003f46270 */
[----:B------:R-:W-:Y:S01]  /*1a000*/  MUFU.EX2 R108, R108 ;  /* 0x0000006c006c7308 */ /* 0x000fe20000000800 */
[--C-:B------:R-:W-:Y:S01]  /*1a010*/  FFMA.FTZ R105, R20, UR4, -R247.reuse ;  /* 0x0000000414697c23 */ /* 0x100fe200080108f7 */
[----:B------:R-:W-:Y:S02]  /*1a020*/  IMAD.IADD R20, R222, 0x1, -R94 ;  /* 0x00000001de147824 */ /* 0x000fe400078e0a5e */
[--C-:B------:R-:W-:Y:S01]  /*1a030*/  FFMA.FTZ R94, R78, UR4, -R247.reuse ;  /* 0x000000044e5e7c23 */ /* 0x100fe200080108f7 */
[----:B------:R-:W-:Y:S01]  /*1a040*/  FFMA.FTZ R78, R57, UR4, -R247 ;  /* 0x00000004394e7c23 */ /* 0x000fe200080108f7 */
[----:B------:R-:W-:Y:S01]  /*1a050*/  FFMA.FTZ R83, R18, -UR6, R83 ;  /* 0x8000000612537c23 */ /* 0x000fe20008010053 */
[----:B------:R-:W-:Y:S01]  /*1a060*/  IMAD.IADD R18, R222, 0x1, -R80 ;  /* 0x00000001de127824 */ /* 0x000fe200078e0a50 */
[----:B------:R-:W-:Y:S02]  /*1a070*/  IABS R20, R20 ;  /* 0x0000001400147213 */ /* 0x000fe40000000000 */
[----:B------:R-:W-:Y:S01]  /*1a080*/  MUFU.EX2 R105, R105 ;  /* 0x0000006900697308 */ /* 0x000fe20000000800 */
[----:B------:R-:W-:Y:S01]  /*1a090*/  FSEL R189, R102, -INF , !P2 ;  /* 0xff80000066bd7808 */ /* 0x000fe20005000000 */
[----:B------:R-:W-:Y:S01]  /*1a0a0*/  FFMA.FTZ R102, R176, UR4, -R247 ;  /* 0x00000004b0667c23 */ /* 0x000fe200080108f7 */
[----:B------:R-:W-:Y:S01]  /*1a0b0*/  ISETP.GT.AND P2, PT, R168, R92, PT ;  /* 0x0000005ca800720c */ /* 0x000fe20003f44270 */
[----:B------:R-:W-:Y:S01]  /*1a0c0*/  IMAD.MOV.U32 R16, RZ, RZ, R20 ;  /* 0x000000ffff107224 */ /* 0x000fe200078e0014 */
[----:B------:R-:W-:Y:S02]  /*1a0d0*/  IABS R18, R18 ;  /* 0x0000001200127213 */ /* 0x000fe40000000000 */
[----:B------:R-:W-:Y:S03]  /*1a0e0*/  IABS R17, R17 ;  /* 0x0000001100117213 */ /* 0x000fe60000000000 */
[----:B------:R-:W-:Y:S01]  /*1a0f0*/  MUFU.EX2 R107, R107 ;  /* 0x0000006b006b7308 */ /* 0x000fe20000000800 */
[----:B------:R-:W-:Y:S02]  /*1a100*/  I2FP.F32.S32 R18, R18 ;  /* 0x0000001200127245 */ /* 0x000fe40000201400 */
[----:B------:R-:W-:Y:S02]  /*1a110*/  I2FP.F32.S32 R16, R16 ;  /* 0x0000001000107245 */ /* 0x000fe40000201400 */
[----:B------:R-:W-:Y:S01]  /*1a120*/  I2FP.F32.S32 R17, R17 ;  /* 0x0000001100117245 */ /* 0x000fe20000201400 */
[----:B-1----:R-:W-:Y:S01]  /*1a130*/  FFMA.FTZ R85, R18, -UR6, R85 ;  /* 0x8000000612557c23 */ /* 0x002fe20008010055 */
[----:B------:R-:W-:Y:S03]  /*1a140*/  IABS R3, R3 ;  /* 0x0000000300037213 */ /* 0x000fe60000000000 */
[----:B------:R-:W-:Y:S01]  /*1a150*/  MUFU.EX2 R102, R102 ;  /* 0x0000006600667308 */ /* 0x000fe20000000800 */
[----:B------:R-:W-:Y:S01]  /*1a160*/  FFMA.FTZ R97, R16, -UR6, R97 ;  /* 0x8000000610617c23 */ /* 0x000fe20008010061 */
[C---:B------:R-:W-:Y:S02]  /*1a170*/  IMAD.IADD R16, R222.reuse, 0x1, -R43 ;  /* 0x00000001de107824 */ /* 0x040fe400078e0a2b */
[----:B------:R-:W-:Y:S01]  /*1a180*/  FFMA.FTZ R120, R17, -UR6, R120 ;  /* 0x8000000611787c23 */ /* 0x000fe20008010078 */
[----:B------:R-:W-:Y:S01]  /*1a190*/  IMAD.IADD R17, R222, 0x1, -R79 ;  /* 0x00000001de117824 */ /* 0x000fe200078e0a4f */
[----:B------:R-:W-:Y:S02]  /*1a1a0*/  I2FP.F32.S32 R3, R3 ;  /* 0x0000000300037245 */ /* 0x000fe40000201400 */
[----:B------:R-:W-:Y:S02]  /*1a1b0*/  FSEL R97, R97, -INF , !P6 ;  /* 0xff80000061617808 */ /* 0x000fe40007000000 */
[----:B------:R-:W-:Y:S01]  /*1a1c0*/  MUFU.EX2 R43, R19 ;  /* 0x00000013002b7308 */ /* 0x000fe20000000800 */
[----:B------:R-:W-:Y:S01]  /*1a1d0*/  ISETP.GT.AND P6, PT, R170, R91, PT ;  /* 0x0000005baa00720c */ /* 0x000fe20003fc4270 */
[----:B------:R-:W-:Y:S01]  /*1a1e0*/  FFMA.FTZ R125, R3, -UR6, R125 ;  /* 0x80000006037d7c23 */ /* 0x000fe2000801007d */
[----:B------:R-:W-:Y:S01]  /*1a1f0*/  IABS R16, R16 ;  /* 0x0000001000107213 */ /* 0x000fe20000000000 */
[----:B------:R-:W-:Y:S01]  /*1a200*/  IMAD.IADD R3, R222, 0x1, -R93 ;  /* 0x00000001de037824 */ /* 0x000fe200078e0a5d */
[----:B------:R-:W-:Y:S01]  /*1a210*/  FSEL R120, R120, -INF , !P2 ;  /* 0xff80000078787808 */ /* 0x000fe20005000000 */
[----:B------:R-:W-:Y:S01]  /*1a220*/  FFMA.FTZ R93, R74, UR4, -R177 ;  /* 0x000000044a5d7c23 */ /* 0x000fe200080108b1 */
[----:B------:R-:W-:Y:S03]  /*1a230*/  I2FP.F32.S32 R16, R16 ;  /* 0x0000001000107245 */ /* 0x000fe60000201400 */
[----:B------:R-:W-:Y:S01]  /*1a240*/  MUFU.EX2 R99, R99 ;  /* 0x0000006300637308 */ /* 0x000fe20000000800 */
[----:B------:R-:W-:Y:S01]  /*1a250*/  ISETP.GT.AND P2, PT, R170, R92, PT ;  /* 0x0000005caa00720c */ /* 0x000fe20003f44270 */
[--C-:B------:R-:W-:Y:S01]  /*1a260*/  FFMA.FTZ R74, R44, UR4, -R247.reuse ;  /* 0x000000042c4a7c23 */ /* 0x100fe200080108f7 */
[----:B------:R-:W-:Y:S01]  /*1a270*/  IABS R3, R3 ;  /* 0x0000000300037213 */ /* 0x000fe20000000000 */
[----:B------:R-:W-:Y:S01]  /*1a280*/  FFMA.FTZ R96, R16, -UR6, R96 ;  /* 0x8000000610607c23 */ /* 0x000fe20008010060 */
[----:B------:R-:W-:Y:S02]  /*1a290*/  IMAD.IADD R16, R230, 0x1, -R88 ;  /* 0x00000001e6107824 */ /* 0x000fe400078e0a58 */
[--C-:B------:R-:W-:Y:S01]  /*1a2a0*/  FFMA.FTZ R88, R75, UR4, -R247.reuse ;  /* 0x000000044b587c23 */ /* 0x100fe200080108f7 */
[--C-:B------:R-:W-:Y:S02]  /*1a2b0*/  FFMA.FTZ R75, R53, UR4, -R247.reuse ;  /* 0x00000004354b7c23 */ /* 0x100fe400080108f7 */
[----:B------:R-:W-:Y:S01]  /*1a2c0*/  MUFU.EX2 R101, R101 ;  /* 0x0000006500657308 */ /* 0x000fe20000000800 */
[----:B------:R-:W-:Y:S01]  /*1a2d0*/  FSEL R181, R96, -INF , !P3 ;  /* 0xff80000060b57808 */ /* 0x000fe20005800000 */
[----:B------:R-:W-:Y:S01]  /*1a2e0*/  FFMA.FTZ R96, R48, UR4, -R247 ;  /* 0x0000000430607c23 */ /* 0x000fe200080108f7 */
[----:B------:R-:W-:Y:S02]  /*1a2f0*/  I2FP.F32.S32 R3, R3 ;  /* 0x0000000300037245 */ /* 0x000fe40000201400 */
[----:B------:R-:W-:Y:S02]  /*1a300*/  FSEL R183, R179, -INF , !P2 ;  /* 0xff800000b3b77808 */ /* 0x000fe40005000000 */
[----:B------:R-:W-:Y:S03]  /*1a310*/  IABS R16, R16 ;  /* 0x0000001000107213 */ /* 0x000fe60000000000 */
[----:B------:R-:W-:Y:S01]  /*1a320*/  MUFU.EX2 R96, R96 ;  /* 0x0000006000607308 */ /* 0x000fe20000000800 */
[----:B------:R-:W-:Y:S01]  /*1a330*/  FFMA.FTZ R98, R3, -UR6, R98 ;  /* 0x8000000603627c23 */ /* 0x000fe20008010062 */
[----:B------:R-:W-:Y:S01]  /*1a340*/  VIADD R3, R222, -UR5 ;  /* 0x80000005de037c36 */ /* 0x000fe20008000000 */
[----:B------:R-:W-:Y:S02]  /*1a350*/  I2FP.F32.S32 R16, R16 ;  /* 0x0000001000107245 */ /* 0x000fe40000201400 */
[-C--:B------:R-:W-:Y:S02]  /*1a360*/  ISETP.GT.AND P3, PT, R170, R89.reuse, PT ;  /* 0x00000059aa00720c */ /* 0x080fe40003f64270 */
[----:B------:R-:W-:Y:S03]  /*1a370*/  ISETP.GT.AND P2, PT, R3, R89, PT ;  /* 0x000000590300720c */ /* 0x000fe60003f44270 */
[----:B------:R-:W-:Y:S01]  /*1a380*/  MUFU.EX2 R95, R95 ;  /* 0x0000005f005f7308 */ /* 0x000fe20000000800 */
[----:B------:R-:W-:Y:S01]  /*1a390*/  FFMA.FTZ R114, R16, -UR6, R114 ;  /* 0x8000000610727c23 */ /* 0x000fe20008010072 */
[----:B------:R-:W-:Y:S02]  /*1a3a0*/  IMAD.IADD R16, R230, 0x1, -R80 ;  /* 0x00000001e6107824 */ /* 0x000fe400078e0a50 */
[--C-:B------:R-:W-:Y:S01]  /*1a3b0*/  FFMA.FTZ R80, R59, UR4, -R177.reuse ;  /* 0x000000043b507c23 */ /* 0x100fe200080108b1 */
[----:B------:R-:W-:Y:S01]  /*1a3c0*/  FSEL R180, R98, -INF , !P2 ;  /* 0xff80000062b47808 */ /* 0x000fe20005000000 */
[--C-:B------:R-:W-:Y:S01]  /*1a3d0*/  FFMA.FTZ R98, R22, UR4, -R177.reuse ;  /* 0x0000000416627c23 */ /* 0x100fe200080108b1 */
[-C--:B------:R-:W-:Y:S03]  /*1a3e0*/  ISETP.GE.AND P2, PT, R92, R221.reuse, PT ;  /* 0x000000dd5c00720c */ /* 0x080fe60003f46270 */
[----:B------:R-:W-:Y:S01]  /*1a3f0*/  MUFU.EX2 R94, R94 ;  /* 0x0000005e005e7308 */ /* 0x000fe20000000800 */
[----:B------:R-:W-:Y:S02]  /*1a400*/  FSEL R178, R178, -INF , !P3 ;  /* 0xff800000b2b27808 */ /* 0x000fe40005800000 */
[-C--:B------:R-:W-:Y:S02]  /*1a410*/  ISETP.GE.AND P3, PT, R91, R221.reuse, PT ;  /* 0x000000dd5b00720c */ /* 0x080fe40003f66270 */
[----:B------:R-:W-:Y:S02]  /*1a420*/  FSEL R185, R120, -INF , !P2 ;  /* 0xff80000078b97808 */ /* 0x000fe40005000000 */
[----:B------:R-:W-:Y:S03]  /*1a430*/  FSEL R184, R97, -INF , !P3 ;  /* 0xff80000061b87808 */ /* 0x000fe60005800000 */
[----:B------:R-:W-:Y:S01]  /*1a440*/  MUFU.EX2 R98, R98 ;  /* 0x0000006200627308 */ /* 0x000fe20000000800 */
[----:B------:R-:W-:Y:S01]  /*1a450*/  FFMA.FTZ R97, R21, UR4, -R177 ;  /* 0x0000000415617c23 */ /* 0x000fe200080108b1 */
[----:B------:R-:W-:Y:S01]  /*1a460*/  ISETP.GE.AND P2, PT, R91, R220, PT ;  /* 0x000000dc5b00720c */ /* 0x000fe20003f46270 */
[----:B------:R-:W-:Y:S01]  /*1a470*/  LDSM.16.MT88.4 R20, [R206+0x4000] ;  /* 0x00400000ce14783b */ /* 0x000fe20000004200 */
[--C-:B------:R-:W-:Y:S01]  /*1a480*/  FFMA.FTZ R91, R76, UR4, -R247.reuse ;  /* 0x000000044c5b7c23 */ /* 0x100fe200080108f7 */
[----:B------:R-:W-:Y:S01]  /*1a490*/  FFMA.FTZ R76, R54, UR4, -R247 ;  /* 0x00000004364c7c23 */ /* 0x000fe200080108f7 */
[-C--:B------:R-:W-:Y:S04]  /*1a4a0*/  ISETP.GE.AND P3, PT, R90, R221.reuse, PT ;  /* 0x000000dd5a00720c */ /* 0x080fe80003f66270 */
[----:B------:R-:W-:Y:S01]  /*1a4b0*/  MUFU.EX2 R97, R97 ;  /* 0x0000006100617308 */ /* 0x000fe20000000800 */
[----:B------:R-:W-:Y:S02]  /*1a4c0*/  FSEL R125, R125, -INF , !P6 ;  /* 0xff8000007d7d7808 */ /* 0x000fe40007000000 */
[----:B------:R-:W-:Y:S02]  /*1a4d0*/  ISETP.GT.AND P6, PT, R170, R90, PT ;  /* 0x0000005aaa00720c */ /* 0x000fe40003fc4270 */
[----:B------:R-:W-:Y:S02]  /*1a4e0*/  FSEL R182, R125, -INF , !P2 ;  /* 0xff8000007db67808 */ /* 0x000fe40005000000 */
[----:B------:R-:W-:Y:S03]  /*1a4f0*/  ISETP.GE.AND P2, PT, R89, R221, PT ;  /* 0x000000dd5900720c */ /* 0x000fe60003f46270 */
[----:B------:R-:W-:Y:S01]  /*1a500*/  MUFU.EX2 R91, R91 ;  /* 0x0000005b005b7308 */ /* 0x000fe20000000800 */
[----:B------:R-:W-:Y:S01]  /*1a510*/  FSEL R179, R15, -INF , !P6 ;  /* 0xff8000000fb37808 */ /* 0x000fe20007000000 */
[----:B------:R-:W-:Y:S01]  /*1a520*/  IMAD.IADD R15, R230, 0x1, -R79 ;  /* 0x00000001e60f7824 */ /* 0x000fe200078e0a4f */
[----:B------:R-:W-:Y:S01]  /*1a530*/  FSEL R180, R180, -INF , !P2 ;  /* 0xff800000b4b47808 */ /* 0x000fe20005000000 */
[----:B------:R-:W-:Y:S01]  /*1a540*/  FFMA.FTZ R79, R62, UR4, -R247 ;  /* 0x000000043e4f7c23 */ /* 0x000fe200080108f7 */
[-C--:B------:R-:W-:Y:S01]  /*1a550*/  ISETP.GT.AND P2, PT, R3, R69.reuse, PT ;  /* 0x000000450300720c */ /* 0x080fe20003f44270 */
[----:B------:R-:W-:Y:S01]  /*1a560*/  FFMA.FTZ R62, R32, UR4, -R177 ;  /* 0x00000004203e7c23 */ /* 0x000fe200080108b1 */
[----:B------:R-:W-:Y:S03]  /*1a570*/  ISETP.GE.AND P6, PT, R92, R220, PT ;  /* 0x000000dc5c00720c */ /* 0x000fe60003fc6270 */
[----:B------:R-:W-:Y:S01]  /*1a580*/  MUFU.EX2 R88, R88 ;  /* 0x0000005800587308 */ /* 0x000fe20000000800 */
[--C-:B------:R-:W-:Y:S01]  /*1a590*/  FFMA.FTZ R92, R77, UR4, -R247.reuse ;  /* 0x000000044d5c7c23 */ /* 0x100fe200080108f7 */
[----:B------:R-:W-:Y:S01]  /*1a5a0*/  FFMA.FTZ R77, R55, UR4, -R247 ;  /* 0x00000004374d7c23 */ /* 0x000fe200080108f7 */
[----:B------:R-:W-:Y:S01]  /*1a5b0*/  FSEL R83, R83, -INF , !P2 ;  /* 0xff80000053537808 */ /* 0x000fe20005000000 */
[----:B------:R-:W-:Y:S01]  /*1a5c0*/  LDSM.16.MT88.4 R52, [R206+0x4400] ;  /* 0x00440000ce34783b */ /* 0x000fe20000004200 */
[----:B------:R-:W-:Y:S02]  /*1a5d0*/  ISETP.GT.AND P2, PT, R170, R68, PT ;  /* 0x00000044aa00720c */ /* 0x000fe40003f44270 */
[----:B---3--:R-:W-:Y:S03]  /*1a5e0*/  F2FP.F16.F32.PACK_AB R32, R123, R124 ;  /* 0x0000007c7b20723e */ /* 0x008fe600000000ff */
[----:B------:R-:W-:Y:S01]  /*1a5f0*/  MUFU.EX2 R92, R92 ;  /* 0x0000005c005c7308 */ /* 0x000fe20000000800 */
[----:B------:R-:W-:Y:S02]  /*1a600*/  FSEL R181, R181, -INF , !P3 ;  /* 0xff800000b5b57808 */ /* 0x000fe40005800000 */
[-C--:B------:R-:W-:Y:S01]  /*1a610*/  ISETP.GE.AND P3, PT, R89, R220.reuse, PT ;  /* 0x000000dc5900720c */ /* 0x080fe20003f66270 */
[----:B------:R-:W-:Y:S01]  /*1a620*/  FFMA.FTZ R89, R72, UR4, -R177 ;  /* 0x0000000448597c23 */ /* 0x000fe200080108b1 */
[----:B------:R-:W-:Y:S01]  /*1a630*/  FSEL R183, R183, -INF , !P6 ;  /* 0xff800000b7b77808 */ /* 0x000fe20007000000 */
[----:B------:R-:W-:Y:S01]  /*1a640*/  FFMA.FTZ R72, R47, UR4, -R247 ;  /* 0x000000042f487c23 */ /* 0x000fe200080108f7 */
[----:B------:R-:W-:Y:S03]  /*1a650*/  FSEL R178, R178, -INF , !P3 ;  /* 0xff800000b2b27808 */ /* 0x000fe60005800000 */
[----:B------:R-:W-:Y:S01]  /*1a660*/  MUFU.EX2 R93, R93 ;  /* 0x0000005d005d7308 */ /* 0x000fe20000000800 */
[----:B------:R-:W-:Y:S02]  /*1a670*/  ISETP.GT.AND P3, PT, R170, R69, PT ;  /* 0x00000045aa00720c */ /* 0x000fe40003f64270 */
[----:B------:R-:W-:Y:S01]  /*1a680*/  ISETP.GE.AND P6, PT, R90, R220, PT ;  /* 0x000000dc5a00720c */ /* 0x000fe20003fc6270 */
[----:B------:R-:W-:Y:S01]  /*1a690*/  FFMA.FTZ R90, R73, UR4, -R177 ;  /* 0x00000004495a7c23 */ /* 0x000fe200080108b1 */
[----:B------:R-:W-:Y:S01]  /*1a6a0*/  FFMA.FTZ R73, R39, UR4, -R247 ;  /* 0x0000000427497c23 */ /* 0x000fe200080108f7 */
[----:B------:R-:W-:Y:S04]  /*1a6b0*/  FSEL R114, R114, -INF , !P3 ;  /* 0xff80000072727808 */ /* 0x000fe80005800000 */
        /* <DEDUP_REMOVED lines=8> */
[----:B------:R-:W-:Y:S02]  /*1a740*/  I2FP.F32.S32 R17, R17 ;  /* 0x0000001100117245 */ /* 0x000fe40000201400 */
[----:B------:R-:W-:Y:S03]  /*1a750*/  IABS R15, R15 ;  /* 0x0000000f000f7213 */ /* 0x000fe60000000000 */
[----:B------:R-:W-:Y:S01]  /*1a760*/  MUFU.EX2 R79, R79 ;  /* 0x0000004f004f7308 */ /* 0x000fe20000000800 */
[----:B------:R-:W-:Y:S01]  /*1a770*/  FFMA.FTZ R117, R16, -UR6, R117 ;  /* 0x8000000610757c23 */ /* 0x000fe20008010075 */
[----:B------:R-:W-:Y:S01]  /*1a780*/  FMNMX3.FTZ R16, R165, R5, R4, !PT ;  /* 0x00000005a5107276 */ /* 0x000fe20007810004 */
[----:B------:R-:W-:Y:S01]  /*1a790*/  FFMA.FTZ R115, R17, -UR6, R115 ;  /* 0x8000000611737c23 */ /* 0x000fe20008010073 */
[----:B------:R-:W-:Y:S01]  /*1a7a0*/  IMAD.IADD R17, R222, 0x1, -R81 ;  /* 0x00000001de117824 */ /* 0x000fe200078e0a51 */
[----:B------:R-:W-:Y:S02]  /*1a7b0*/  I2FP.F32.S32 R15, R15 ;  /* 0x0000000f000f7245 */ /* 0x000fe40000201400 */
[----:B------:R-:W-:Y:S03]  /*1a7c0*/  FMNMX3.FTZ R16, R16, R9, R8, !PT ;  /* 0x0000000910107276 */ /* 0x000fe60007810008 */
[----:B------:R-:W-:Y:S01]  /*1a7d0*/  MUFU.EX2 R80, R80 ;  /* 0x0000005000507308 */ /* 0x000fe20000000800 */
[----:B------:R-:W-:Y:S01]  /*1a7e0*/  FSEL R115, R115, -INF , !P6 ;  /* 0xff80000073737808 */ /* 0x000fe20007000000 */
[----:B------:R-:W-:Y:S01]  /*1a7f0*/  FFMA.FTZ R87, R15, -UR6, R87 ;  /* 0x800000060f577c23 */ /* 0x000fe20008010057 */
[----:B------:R-:W-:Y:S01]  /*1a800*/  FMNMX3.FTZ R16, R16, R25, R24, !PT ;  /* 0x0000001910107276 */ /* 0x000fe20007810018 */
[----:B------:R-:W-:Y:S01]  /*1a810*/  IMAD.IADD R15, R230, 0x1, -R81 ;  /* 0x00000001e60f7824 */ /* 0x000fe200078e0a51 */
[----:B------:R-:W-:Y:S01]  /*1a820*/  ISETP.GT.AND P6, PT, R3, R66, PT ;  /* 0x000000420300720c */ /* 0x000fe20003fc4270 */
[----:B------:R-:W-:Y:S01]  /*1a830*/  FFMA.FTZ R81, R64, UR4, -R247 ;  /* 0x0000000440517c23 */ /* 0x000fe200080108f7 */
[----:B------:R-:W-:Y:S03]  /*1a840*/  FMNMX3.FTZ R16, R16, R28, R245, !PT ;  /* 0x0000001c10107276 */ /* 0x000fe600078100f5 */
[----:B------:R-:W-:Y:S01]  /*1a850*/  MUFU.EX2 R78, R78 ;  /* 0x0000004e004e7308 */ /* 0x000fe20000000800 */
[----:B------:R-:W-:Y:S01]  /*1a860*/  FSEL R168, R87, -INF , !P2 ;  /* 0xff80000057a87808 */ /* 0x000fe20005000000 */
[--C-:B------:R-:W-:Y:S01]  /*1a870*/  FFMA.FTZ R87, R70, UR4, -R247.reuse ;  /* 0x0000000446577c23 */ /* 0x100fe200080108f7 */
[----:B------:R-:W-:Y:S01]  /*1a880*/  ISETP.GT.AND P2, PT, R170, R66, PT ;  /* 0x00000042aa00720c */ /* 0x000fe20003f44270 */
[--C-:B------:R-:W-:Y:S01]  /*1a890*/  FFMA.FTZ R70, R40, UR4, -R247.reuse ;  /* 0x0000000428467c23 */ /* 0x100fe200080108f7 */
[----:B------:R-:W-:Y:S01]  /*1a8a0*/  FSEL R174, R85, -INF , !P6 ;  /* 0xff80000055ae7808 */ /* 0x000fe20007000000 */
[----:B------:R-:W-:Y:S01]  /*1a8b0*/  FFMA.FTZ R85, R67, UR4, -R247 ;  /* 0x0000000443557c23 */ /* 0x000fe200080108f7 */
[----:B------:R-:W-:Y:S03]  /*1a8c0*/  FSEL R117, R117, -INF , !P2 ;  /* 0xff80000075757808 */ /* 0x000fe60005000000 */
[----:B------:R-:W-:Y:S01]  /*1a8d0*/  MUFU.EX2 R87, R87 ;  /* 0x0000005700577308 */ /* 0x000fe20000000800 */
[-C--:B------:R-:W-:Y:S01]  /*1a8e0*/  ISETP.GE.AND P2, PT, R69, R220.reuse, PT ;  /* 0x000000dc4500720c */ /* 0x080fe20003f46270 */
[--C-:B------:R-:W-:Y:S01]  /*1a8f0*/  FFMA.FTZ R67, R45, UR4, -R177.reuse ;  /* 0x000000042d437c23 */ /* 0x100fe200080108b1 */
[----:B------:R-:W-:Y:S01]  /*1a900*/  ISETP.GT.AND P6, PT, R170, R63, PT ;  /* 0x0000003faa00720c */ /* 0x000fe20003fc4270 */
[----:B------:R-:W-:Y:S01]  /*1a910*/  FFMA.FTZ R64, R33, UR4, -R177 ;  /* 0x0000000421407c23 */ /* 0x000fe200080108b1 */
[----:B------:R-:W-:Y:S02]  /*1a920*/  FSEL R169, R114, -INF , !P2 ;  /* 0xff80000072a97808 */ /* 0x000fe40005000000 */
[----:B------:R-:W-:Y:S03]  /*1a930*/  ISETP.GE.AND P2, PT, R66, R220, PT ;  /* 0x000000dc4200720c */ /* 0x000fe60003f46270 */
[----:B------:R-:W-:Y:S01]  /*1a940*/  MUFU.EX2 R85, R85 ;  /* 0x0000005500557308 */ /* 0x000fe20000000800 */
[----:B--2---:R-:W-:Y:S02]  /*1a950*/  F2FP.F16.F32.PACK_AB R33, R121, R122 ;  /* 0x0000007a7921723e */ /* 0x004fe400000000ff */
[----:B------:R-:W-:Y:S02]  /*1a960*/  FSEL R131, R117, -INF , !P2 ;  /* 0xff80000075837808 */ /* 0x000fe40005000000 */
[----:B------:R-:W-:Y:S02]  /*1a970*/  ISETP.GT.AND P2, PT, R3, R50, PT ;  /* 0x000000320300720c */ /* 0x000fe40003f44270 */
[----:B------:R-:W-:Y:S03]  /*1a980*/  IABS R17, R17 ;  /* 0x0000001100117213 */ /* 0x000fe60000000000 */
[----:B------:R-:W-:Y:S01]  /*1a990*/  MUFU.EX2 R81, R81 ;  /* 0x0000005100517308 */ /* 0x000fe20000000800 */
[----:B------:R-:W-:Y:S02]  /*1a9a0*/  IABS R15, R15 ;  /* 0x0000000f000f7213 */ /* 0x000fe40000000000 */
[----:B------:R-:W-:Y:S02]  /*1a9b0*/  I2FP.F32.S32 R17, R17 ;  /* 0x0000001100117245 */ /* 0x000fe40000201400 */
[----:B------:R-:W-:Y:S02]  /*1a9c0*/  I2FP.F32.S32 R15, R15 ;  /* 0x0000000f000f7245 */ /* 0x000fe40000201400 */
[----:B------:R-:W-:Y:S03]  /*1a9d0*/  FMNMX3.FTZ R16, R16, R237, R235, !PT ;  /* 0x000000ed10107276 */ /* 0x000fe600078100eb */
[----:B------:R-:W-:Y:S01]  /*1a9e0*/  MUFU.EX2 R77, R77 ;  /* 0x0000004d004d7308 */ /* 0x000fe20000000800 */
[----:B------:R-:W-:Y:S01]  /*1a9f0*/  FFMA.FTZ R86, R17, -UR6, R86 ;  /* 0x8000000611567c23 */ /* 0x000fe20008010056 */
[----:B------:R-:W-:Y:S01]  /*1aa00*/  FMNMX3.FTZ R17, R166, R7, R6, !PT ;  /* 0x00000007a6117276 */ /* 0x000fe20007810006 */
[----:B------:R-:W-:Y:S01]  /*1aa10*/  FFMA.FTZ R119, R15, -UR6, R119 ;  /* 0x800000060f777c23 */ /* 0x000fe20008010077 */
[----:B------:R-:W-:Y:S01]  /*1aa20*/  IMAD.IADD R15, R222, 0x1, -R249 ;  /* 0x00000001de0f7824 */ /* 0x000fe200078e0af9 */
[----:B------:R-:W-:Y:S02]  /*1aa30*/  FMNMX3.FTZ R16, R16, R232, R200, !PT ;  /* 0x000000e810107276 */ /* 0x000fe400078100c8 */
[----:B------:R-:W-:Y:S03]  /*1aa40*/  FSEL R173, R86, -INF , !P3 ;  /* 0xff80000056ad7808 */ /* 0x000fe60005800000 */
[----:B------:R-:W-:Y:S01]  /*1aa50*/  MUFU.EX2 R76, R76 ;  /* 0x0000004c004c7308 */ /* 0x000fe20000000800 */
[-C--:B------:R-:W-:Y:S01]  /*1aa60*/  ISETP.GE.AND P3, PT, R69, R221.reuse, PT ;  /* 0x000000dd4500720c */ /* 0x080fe20003f66270 */
[--C-:B------:R-:W-:Y:S01]  /*1aa70*/  FFMA.FTZ R69, R58, UR4, -R177.reuse ;  /* 0x000000043a457c23 */ /* 0x100fe200080108b1 */
[----:B------:R-:W-:Y:S02]  /*1aa80*/  FSEL R119, R119, -INF , !P6 ;  /* 0xff80000077777808 */ /* 0x000fe40007000000 */
[C---:B------:R-:W-:Y:S02]  /*1aa90*/  ISETP.GE.AND P6, PT, R68.reuse, R221, PT ;  /* 0x000000dd4400720c */ /* 0x040fe40003fc6270 */
[----:B------:R-:W-:Y:S03]  /*1aaa0*/  FSEL R176, R83, -INF , !P3 ;  /* 0xff80000053b07808 */ /* 0x000fe60005800000 */
[----:B------:R1:W-:Y:S01]  /*1aab0*/  MUFU.EX2 R86, R71 ;  /* 0x0000004700567308 */ /* 0x0003e20000000800 */
[----:B------:R-:W-:Y:S01]  /*1aac0*/  ISETP.GE.AND P3, PT, R68, R220, PT ;  /* 0x000000dc4400720c */ /* 0x000fe20003f66270 */
[--C-:B------:R-:W-:Y:S01]  /*1aad0*/  FFMA.FTZ R68, R51, UR4, -R177.reuse ;  /* 0x0000000433447c23 */ /* 0x100fe200080108b1 */
[----:B------:R-:W-:Y:S01]  /*1aae0*/  FMNMX3.FTZ R17, R17, R11, R10, !PT ;  /* 0x0000000b11117276 */ /* 0x000fe2000781000a */
[--C-:B------:R-:W-:Y:S01]  /*1aaf0*/  FFMA.FTZ R83, R61, UR4, -R177.reuse ;  /* 0x000000043d537c23 */ /* 0x100fe200080108b1 */
[----:B------:R-:W-:Y:S01]  /*1ab00*/  FSEL R168, R168, -INF , !P3 ;  /* 0xff800000a8a87808 */ /* 0x000fe20005800000 */
[----:B------:R-:W-:Y:S01]  /*1ab10*/  FFMA.FTZ R61, R27, UR4, -R177 ;  /* 0x000000041b3d7c23 */ /* 0x000fe200080108b1 */
[----:B------:R-:W-:Y:S03]  /*1ab20*/  ISETP.GE.AND P3, PT, R63, R221, PT ;  /* 0x000000dd3f00720c */ /* 0x000fe60003f66270 */
[----:B------:R-:W-:Y:S01]  /*1ab30*/  MUFU.EX2 R69, R69 ;  /* 0x0000004500457308 */ /* 0x000fe20000000800 */
[----:B------:R-:W-:Y:S02]  /*1ab40*/  FMNMX3.FTZ R17, R17, R13, R12, !PT ;  /* 0x0000000d11117276 */ /* 0x000fe4000781000c */
[----:B------:R-:W-:Y:S02]  /*1ab50*/  IABS R15, R15 ;  /* 0x0000000f000f7213 */ /* 0x000fe40000000000 */
[----:B------:R-:W-:Y:S02]  /*1ab60*/  FSEL R173, R173, -INF , !P3 ;  /* 0xff800000adad7808 */ /* 0x000fe40005800000 */
[----:B------:R-:W-:Y:S03]  /*1ab70*/  ISETP.GT.AND P3, PT, R3, R248, PT ;  /* 0x000000f80300720c */ /* 0x000fe60003f64270 */
[----:B------:R-:W-:Y:S01]  /*1ab80*/  MUFU.EX2 R83, R83 ;  /* 0x0000005300537308 */ /* 0x000fe20000000800 */
[----:B------:R-:W-:Y:S01]  /*1ab90*/  FMNMX3.FTZ R17, R17, R30, R29, !PT ;  /* 0x0000001e11117276 */ /* 0x000fe2000781001d */
[----:B-1----:R-:W-:Y:S01]  /*1aba0*/  FFMA.FTZ R71, R46, UR4, -R247 ;  /* 0x000000042e477c23 */ /* 0x002fe200080108f7 */
[----:B------:R-:W-:Y:S01]  /*1abb0*/  I2FP.F32.S32 R15, R15 ;  /* 0x0000000f000f7245 */ /* 0x000fe20000201400 */
[----:B------:R-:W-:Y:S01]  /*1abc0*/  IMAD.IADD R3, R230, 0x1, -R249 ;  /* 0x00000001e6037824 */ /* 0x000fe200078e0af9 */
[----:B------:R-:W-:Y:S02]  /*1abd0*/  FMNMX3.FTZ R17, R17, R244, R242, !PT ;  /* 0x000000f411117276 */ /* 0x000fe400078100f2 */
[----:B------:R-:W-:Y:S03]  /*1abe0*/  FSEL R175, R115, -INF , !P6 ;  /* 0xff80000073af7808 */ /* 0x000fe60007000000 */
[----:B------:R-:W-:Y:S01]  /*1abf0*/  MUFU.EX2 R75, R75 ;  /* 0x0000004b004b7308 */ /* 0x000fe20000000800 */
[----:B------:R-:W-:Y:S01]  /*1ac00*/  FFMA.FTZ R82, R15, -UR6, R82 ;  /* 0x800000060f527c23 */ /* 0x000fe20008010052 */
[----:B------:R-:W-:Y:S01]  /*1ac10*/  IMAD.IADD R15, R222, 0x1, -R65 ;  /* 0x00000001de0f7824 */ /* 0x000fe200078e0a41 */
[----:B------:R-:W-:Y:S01]  /*1ac20*/  FMNMX3.FTZ R17, R17, R240, R233, !PT ;  /* 0x000000f011117276 */ /* 0x000fe200078100e9 */
[----:B------:R-:W-:Y:S01]  /*1ac30*/  IMAD.IADD R65, R230, 0x1, -R65 ;  /* 0x00000001e6417824 */ /* 0x000fe200078e0a41 */
[----:B------:R-:W-:Y:S02]  /*1ac40*/  FMNMX3.FTZ R16, R16, R192, R202, !PT ;  /* 0x000000c010107276 */ /* 0x000fe400078100ca */
[----:B------:R-:W-:Y:S03]  /*1ac50*/  IABS R15, R15 ;  /* 0x0000000f000f7213 */ /* 0x000fe60000000000 */
[----:B------:R-:W-:Y:S01]  /*1ac60*/  MUFU.EX2 R68, R68 ;  /* 0x0000004400447308 */ /* 0x000fe20000000800 */
[----:B------:R-:W-:Y:S02]  /*1ac70*/  FMNMX3.FTZ R17, R17, R199, R196, !PT ;  /* 0x000000c711117276 */ /* 0x000fe400078100c4 */
[----:B------:R-:W-:Y:S02]  /*1ac80*/  FMNMX3.FTZ R16, R16, R238, R239, !PT ;  /* 0x000000ee10107276 */ /* 0x000fe400078100ef */
[----:B------:R-:W-:Y:S02]  /*1ac90*/  I2FP.F32.S32 R15, R15 ;  /* 0x0000000f000f7245 */ /* 0x000fe40000201400 */
[----:B------:R-:W-:Y:S03]  /*1aca0*/  FMNMX3.FTZ R17, R17, R243, R241, !PT ;  /* 0x000000f311117276 */ /* 0x000fe600078100f1 */
[----:B------:R-:W-:Y:S01]  /*1acb0*/  MUFU.EX2 R67, R67 ;  /* 0x0000004300437308 */ /* 0x000fe20000000800 */
[----:B------:R-:W-:Y:S01]  /*1acc0*/  FMNMX3.FTZ R16, R16, R198, R197, !PT ;  /* 0x000000c610107276 */ /* 0x000fe200078100c5 */
[----:B------:R-:W-:Y:S01]  /*1acd0*/  FFMA.FTZ R113, R15, -UR6, R113 ;  /* 0x800000060f717c23 */ /* 0x000fe20008010071 */
[----:B------:R-:W-:Y:S02]  /*1ace0*/  FMNMX3.FTZ R17, R17, R234, R203, !PT ;  /* 0x000000ea11117276 */ /* 0x000fe400078100cb */
[----:B------:R-:W-:Y:S02]  /*1acf0*/  FMNMX3.FTZ R16, R16, R193, R191, !PT ;  /* 0x000000c110107276 */ /* 0x000fe400078100bf */
[----:B------:R-:W-:Y:S03]  /*1ad00*/  ISETP.GE.AND P6, PT, R66, R221, PT ;  /* 0x000000dd4200720c */ /* 0x000fe60003fc6270 */
[----:B------:R-:W-:Y:S01]  /*1ad10*/  MUFU.EX2 R74, R74 ;  /* 0x0000004a004a7308 */ /* 0x000fe20000000800 */
[----:B------:R-:W-:Y:S01]  /*1ad20*/  IABS R3, R3 ;  /* 0x0000000300037213 */ /* 0x000fe20000000000 */
[--C-:B------:R-:W-:Y:S01]  /*1ad30*/  FFMA.FTZ R66, R36, UR4, -R177.reuse ;  /* 0x0000000424427c23 */ /* 0x100fe200080108b1 */
[----:B------:R-:W-:Y:S02]  /*1ad40*/  IABS R65, R65 ;  /* 0x0000004100417213 */ /* 0x000fe40000000000 */
[----:B------:R-:W-:Y:S02]  /*1ad50*/  FMNMX3.FTZ R17, R17, R195, R194, !PT ;  /* 0x000000c311117276 */ /* 0x000fe400078100c2 */
[----:B------:R-:W-:Y:S03]  /*1ad60*/  FMNMX3.FTZ R16, R16, R187, R186, !PT ;  /* 0x000000bb10107276 */ /* 0x000fe600078100ba */
[----:B------:R-:W-:Y:S01]  /*1ad70*/  MUFU.EX2 R66, R66 ;  /* 0x0000004200427308 */ /* 0x000fe20000000800 */
[----:B------:R-:W-:Y:S02]  /*1ad80*/  FSEL R113, R113, -INF , !P2 ;  /* 0xff80000071717808 */ /* 0x000fe40005000000 */
[----:B------:R-:W-:Y:S02]  /*1ad90*/  I2FP.F32.S32 R3, R3 ;  /* 0x0000000300037245 */ /* 0x000fe40000201400 */
[----:B------:R-:W-:Y:S02]  /*1ada0*/  FSEL R174, R174, -INF , !P6 ;  /* 0xff800000aeae7808 */ /* 0x000fe40007000000 */
[----:B------:R-:W-:Y:S03]  /*1adb0*/  FSEL R172, R82, -INF , !P3 ;  /* 0xff80000052ac7808 */ /* 0x000fe60005800000 */
[----:B------:R-:W-:Y:S01]  /*1adc0*/  MUFU.EX2 R73, R73 ;  /* 0x0000004900497308 */ /* 0x000fe20000000800 */
[----:B------:R-:W-:Y:S01]  /*1add0*/  ISETP.GE.AND P2, PT, R248, R221, PT ;  /* 0x000000ddf800720c */ /* 0x000fe20003f46270 */
[----:B------:R-:W-:Y:S01]  /*1ade0*/  FFMA.FTZ R104, R3, -UR6, R104 ;  /* 0x8000000603687c23 */ /* 0x000fe20008010068 */
[----:B------:R-:W-:Y:S01]  /*1adf0*/  ISETP.GE.AND P6, PT, R63, R220, PT ;  /* 0x000000dc3f00720c */ /* 0x000fe20003fc6270 */
[----:B------:R-:W-:Y:S01]  /*1ae00*/  FFMA.FTZ R82, R60, UR4, -R177 ;  /* 0x000000043c527c23 */ /* 0x000fe200080108b1 */
[----:B------:R-:W-:Y:S01]  /*1ae10*/  I2FP.F32.S32 R65, R65 ;  /* 0x0000004100417245 */ /* 0x000fe20000201400 */
[----:B------:R-:W-:Y:S01]  /*1ae20*/  VIADD R60, R206, 0x4020 ;  /* 0x00004020ce3c7836 */ /* 0x000fe20000000000 */
[----:B------:R-:W-:Y:S03]  /*1ae30*/  FMNMX3.FTZ R17, R17, R190, R189, !PT ;  /* 0x000000be11117276 */ /* 0x000fe600078100bd */
[----:B------:R-:W-:Y:S01]  /*1ae40*/  MUFU.EX2 R72, R72 ;  /* 0x0000004800487308 */ /* 0x000fe20000000800 */
[----:B------:R-:W-:Y:S01]  /*1ae50*/  FMNMX3.FTZ R16, R16, R183, R182, !PT ;  /* 0x000000b710107276 */ /* 0x000fe200078100b6 */
[----:B------:R-:W-:Y:S01]  /*1ae60*/  FFMA.FTZ R84, R65, -UR6, R84 ;  /* 0x8000000641547c23 */ /* 0x000fe20008010054 */
[----:B------:R-:W-:Y:S01]  /*1ae70*/  FSEL R172, R172, -INF , !P2 ;  /* 0xff800000acac7808 */ /* 0x000fe20005000000 */
[----:B------:R-:W-:Y:S01]  /*1ae80*/  @P4 VIADD R60, R223, 0xffffffe0 ;  /* 0xffffffe0df3c4836 */ /* 0x000fe20000000000 */
[----:B------:R-:W-:Y:S01]  /*1ae90*/  FSEL R130, R119, -INF , !P6 ;  /* 0xff80000077827808 */ /* 0x000fe20007000000 */
[--C-:B------:R-:W-:Y:S01]  /*1aea0*/  FFMA.FTZ R65, R34, UR4, -R177.reuse ;  /* 0x0000000422417c23 */ /* 0x100fe200080108b1 */
[----:B------:R-:W-:Y:S03]  /*1aeb0*/  ISETP.GE.AND P2, PT, R50, R221, PT ;  /* 0x000000dd3200720c */ /* 0x000fe60003f46270 */
[----:B------:R-:W-:Y:S01]  /*1aec0*/  MUFU.EX2 R82, R82 ;  /* 0x0000005200527308 */ /* 0x000fe20000000800 */
[C---:B------:R-:W-:Y:S01]  /*1aed0*/  ISETP.GT.AND P6, PT, R170.reuse, R248, PT ;  /* 0x000000f8aa00720c */ /* 0x040fe20003fc4270 */
[----:B------:R-:W-:Y:S01]  /*1aee0*/  FFMA.FTZ R63, R35, UR4, -R177 ;  /* 0x00000004233f7c23 */ /* 0x000fe200080108b1 */
[----:B------:R-:W-:Y:S02]  /*1aef0*/  FMNMX3.FTZ R17, R17, R185, R184, !PT ;  /* 0x000000b911117276 */ /* 0x000fe400078100b8 */
[----:B------:R-:W-:Y:S02]  /*1af00*/  ISETP.GT.AND P3, PT, R170, R50, PT ;  /* 0x00000032aa00720c */ /* 0x000fe40003f64270 */
[----:B------:R-:W-:Y:S03]  /*1af10*/  FMNMX3.FTZ R16, R16, R179, R178, !PT ;  /* 0x000000b310107276 */ /* 0x000fe600078100b2 */
[----:B------:R-:W-:Y:S01]  /*1af20*/  MUFU.EX2 R65, R65 ;  /* 0x0000004100417308 */ /* 0x000fe20000000800 */
[----:B------:R-:W-:Y:S02]  /*1af30*/  FSEL R104, R104, -INF , !P6 ;  /* 0xff80000068687808 */ /* 0x000fe40007000000 */
[----:B------:R-:W-:Y:S02]  /*1af40*/  FSEL R171, R113, -INF , !P2 ;  /* 0xff80000071ab7808 */ /* 0x000fe40005000000 */
[----:B------:R-:W-:Y:S02]  /*1af50*/  FMNMX3.FTZ R17, R17, R181, R180, !PT ;  /* 0x000000b511117276 */ /* 0x000fe400078100b4 */
[-C--:B------:R-:W-:Y:S03]  /*1af60*/  ISETP.GE.AND P2, PT, R50, R220.reuse, PT ;  /* 0x000000dc3200720c */ /* 0x080fe60003f46270 */
[----:B------:R-:W-:Y:S01]  /*1af70*/  MUFU.EX2 R71, R71 ;  /* 0x0000004700477308 */ /* 0x000fe20000000800 */
[----:B------:R-:W-:Y:S01]  /*1af80*/  ISETP.GE.AND P6, PT, R248, R220, PT ;  /* 0x000000dcf800720c */ /* 0x000fe20003fc6270 */
[----:B------:R-:W-:Y:S01]  /*1af90*/  LDSM.16.MT88.4 R48, [R60] ;  /* 0x000000003c30783b */ /* 0x000fe20000004200 */
[----:B------:R-:W-:Y:S02]  /*1afa0*/  FMNMX3.FTZ R3, R16, R169, R168, !PT ;  /* 0x000000a910037276 */ /* 0x000fe400078100a8 */
[----:B------:R-:W-:Y:S02]  /*1afb0*/  FSEL R84, R84, -INF , !P3 ;  /* 0xff80000054547808 */ /* 0x000fe40005800000 */
[----:B------:R-:W-:Y:S03]  /*1afc0*/  FMNMX3.FTZ R15, R17, R176, R175, !PT ;  /* 0x000000b0110f7276 */ /* 0x000fe600078100af */
[----:B------:R-:W-:Y:S01]  /*1afd0*/  MUFU.EX2 R64, R64 ;  /* 0x0000004000407308 */ /* 0x000fe20000000800 */
[----:B------:R-:W-:Y:S01]  /*1afe0*/  FSEL R129, R104, -INF , !P6 ;  /* 0xff80000068817808 */ /* 0x000fe20007000000 */
[--C-:B------:R-:W-:Y:S01]  /*1aff0*/  FFMA.FTZ R104, R56, UR4, -R247.reuse ;  /* 0x0000000438687c23 */ /* 0x100fe200080108f7 */
[----:B------:R-:W-:Y:S01]  /*1b000*/  FSEL R128, R84, -INF , !P2 ;  /* 0xff80000054807808 */ /* 0x000fe20005000000 */
[----:B------:R-:W-:Y:S01]  /*1b010*/  LDSM.16.MT88.4 R56, [R60+0x400] ;  /* 0x000400003c38783b */ /* 0x000fe20000004200 */
[----:B------:R-:W-:Y:S01]  /*1b020*/  FMNMX3.FTZ R3, R3, R131, R130, !PT ;  /* 0x0000008303037276 */ /* 0x000fe20007810082 */
[----:B------:R-:W-:Y:S01]  /*1b030*/  FFMA.FTZ R84, R14, UR4, -R247 ;  /* 0x000000040e547c23 */ /* 0x000fe200080108f7 */
[----:B------:R-:W-:Y:S03]  /*1b040*/  FMNMX3.FTZ R15, R15, R174, R173, !PT ;  /* 0x000000ae0f0f7276 */ /* 0x000fe600078100ad */
[----:B------:R-:W-:Y:S01]  /*1b050*/  MUFU.EX2 R63, R63 ;  /* 0x0000003f003f7308 */ /* 0x000fe20000000800 */
[----:B------:R-:W-:Y:S01]  /*1b060*/  FMNMX3.FTZ R3, R3, R129, R128, !PT ;  /* 0x0000008103037276 */ /* 0x000fe20007810080 */
[----:B------:R-:W-:Y:S01]  /*1b070*/  FFMA.FTZ R247, R246, UR4, -R247 ;  /* 0x00000004f6f77c23 */ /* 0x000fe200080108f7 */
[----:B------:R-:W-:Y:S02]  /*1b080*/  FMNMX3.FTZ R16, R15, R172, R171, !PT ;  /* 0x000000ac0f107276 */ /* 0x000fe400078100ab */
[----:B------:R-:W-:Y:S01]  /*1b090*/  F2FP.F16.F32.PACK_AB R34, R112, R118 ;  /* 0x000000767022723e */ /* 0x000fe200000000ff */
[----:B------:R-:W1:Y:S01]  /*1b0a0*/  SHFL.BFLY PT, R15, R3, 0x2, 0x1f ;  /* 0x0c401f00030f7f89 */ /* 0x000e6200000e0000 */
[----:B----4-:R-:W-:Y:S03]  /*1b0b0*/  F2FP.F16.F32.PACK_AB R35, R110, R116 ;  /* 0x000000746e23723e */ /* 0x010fe600000000ff */
[----:B------:R-:W-:Y:S04]  /*1b0c0*/  MUFU.EX2 R62, R62 ;  /* 0x0000003e003e7308 */ /* 0x000fe80000000800 */
[----:B------:R-:W2:Y:S06]  /*1b0d0*/  SHFL.BFLY PT, R17, R16, 0x2, 0x1f ;  /* 0x0c401f0010117f89 */ /* 0x000eac00000e0000 */
[----:B------:R-:W-:Y:S10]  /*1b0e0*/  MUFU.EX2 R61, R61 ;  /* 0x0000003d003d7308 */ /* 0x000ff40000000800 */
[----:B------:R-:W-:Y:S01]  /*1b0f0*/  MUFU.EX2 R70, R70 ;  /* 0x0000004600467308 */ /* 0x000fe20000000800 */
[----:B-1----:R-:W-:Y:S09]  /*1b100*/  FMNMX.FTZ R3, R3, R15, !PT ;  /* 0x0000000f03037209 */ /* 0x002ff20007810000 */
[----:B------:R-:W-:Y:S01]  /*1b110*/  MUFU.EX2 R84, R84 ;  /* 0x0000005400547308 */ /* 0x000fe20000000800 */
[----:B--2---:R-:W-:Y:S01]  /*1b120*/  FMNMX.FTZ R36, R16, R17, !PT ;  /* 0x0000001110247209 */ /* 0x004fe20007810000 */
[----:B------:R-:W1:Y:S08]  /*1b130*/  SHFL.BFLY PT, R15, R3, 0x1, 0x1f ;  /* 0x0c201f00030f7f89 */ /* 0x000e7000000e0000 */
[----:B------:R-:W2:Y:S01]  /*1b140*/  SHFL.BFLY PT, R16, R36, 0x1, 0x1f ;  /* 0x0c201f0024107f89 */ /* 0x000ea200000e0000 */
[----:B------:R-:W-:Y:S01]  /*1b150*/  MUFU.EX2 R104, R104 ;  /* 0x0000006800687308 */ /* 0x000fe20000000800 */
[----:B-1----:R-:W-:Y:S04]  /*1b160*/  FMNMX.FTZ R3, R3, R15, !PT ;  /* 0x0000000f03037209 */ /* 0x002fe80007810000 */
[C---:B------:R-:W-:Y:S01]  /*1b170*/  FSETP.NEU.FTZ.AND P2, PT, R3.reuse, -INF , PT ;  /* 0xff8000000300780b */ /* 0x040fe20003f5d000 */
[----:B------:R-:W-:Y:S01]  /*1b180*/  FMUL.FTZ R127, R3, UR4 ;  /* 0x00000004037f7c20 */ /* 0x000fe20008410000 */
[----:B--2---:R-:W-:Y:S04]  /*1b190*/  FMNMX.FTZ R36, R36, R16, !PT ;  /* 0x0000001024247209 */ /* 0x004fe80007810000 */
[----:B------:R-:W-:Y:S01]  /*1b1a0*/  FSEL R127, R127, RZ, P2 ;  /* 0x000000ff7f7f7208 */ /* 0x000fe20001000000 */
[C---:B------:R-:W-:Y:S01]  /*1b1b0*/  FMUL.FTZ R170, R36.reuse, UR4 ;  /* 0x0000000424aa7c20 */ /* 0x040fe20008410000 */
[----:B------:R-:W-:Y:S03]  /*1b1c0*/  FSETP.NEU.FTZ.AND P3, PT, R36, -INF , PT ;  /* 0xff8000002400780b */ /* 0x000fe60003f7d000 */
[--C-:B------:R-:W-:Y:S01]  /*1b1d0*/  FFMA.FTZ R125, R5, UR4, -R127.reuse ;  /* 0x00000004057d7c23 */ /* 0x100fe2000801087f */
[----:B------:R-:W-:Y:S01]  /*1b1e0*/  FSEL R5, R2, RZ, P1 ;  /* 0x000000ff02057208 */ /* 0x000fe20000800000 */
[--C-:B------:R-:W-:Y:S01]  /*1b1f0*/  FFMA.FTZ R24, R24, UR4, -R127.reuse ;  /* 0x0000000418187c23 */ /* 0x100fe2000801087f */
[--C-:B------:R-:W-:Y:S01]  /*1b200*/  FFMA.FTZ R179, R179, UR4, -R127.reuse ;  /* 0x00000004b3b37c23 */ /* 0x100fe2000801087f */
[--C-:B------:R-:W-:Y:S01]  /*1b210*/  FFMA.FTZ R169, R169, UR4, -R127.reuse ;  /* 0x00000004a9a97c23 */ /* 0x100fe2000801087f */
[----:B------:R-:W-:Y:S01]  /*1b220*/  FFMA.FTZ R168, R168, UR4, -R127 ;  /* 0x00000004a8a87c23 */ /* 0x000fe2000801087f */
[----:B------:R-:W-:Y:S01]  /*1b230*/  MUFU.EX2 R125, R125 ;  /* 0x0000007d007d7308 */ /* 0x000fe20000000800 */
[----:B------:R-:W-:Y:S01]  /*1b240*/  FADD.FTZ R5, -R5, R167 ;  /* 0x000000a705057221 */ /* 0x000fe20000010100 */
[----:B------:R-:W-:Y:S01]  /*1b250*/  FSEL R170, R170, RZ, P3 ;  /* 0x000000ffaaaa7208 */ /* 0x000fe20001800000 */
[--C-:B------:R-:W-:Y:S01]  /*1b260*/  FFMA.FTZ R119, R4, UR4, -R127.reuse ;  /* 0x0000000404777c23 */ /* 0x100fe2000801087f */
[----:B------:R-:W-:Y:S01]  /*1b270*/  FSEL R4, R3, RZ, P2 ;  /* 0x000000ff03047208 */ /* 0x000fe20001000000 */
[----:B------:R-:W-:Y:S01]  /*1b280*/  FMUL.FTZ R5, R5, UR4 ;  /* 0x0000000405057c20 */ /* 0x000fe20008410000 */
[----:B------:R-:W-:Y:S01]  /*1b290*/  FFMA.FTZ R113, R9, UR4, -R127 ;  /* 0x0000000409717c23 */ /* 0x000fe2000801087f */
[--C-:B------:R-:W-:Y:S01]  /*1b2a0*/  FFMA.FTZ R16, R12, UR4, -R170.reuse ;  /* 0x000000040c107c23 */ /* 0x100fe200080108aa */
[--C-:B------:R-:W-:Y:S02]  /*1b2b0*/  FFMA.FTZ R181, R181, UR4, -R170.reuse ;  /* 0x00000004b5b57c23 */ /* 0x100fe400080108aa */
[----:B------:R1:W2:Y:S01]  /*1b2c0*/  MUFU.EX2 R38, R5 ;  /* 0x0000000500267308 */ /* 0x0002a20000000800 */
[--C-:B------:R-:W-:Y:S01]  /*1b2d0*/  FFMA.FTZ R120, R6, UR4, -R170.reuse ;  /* 0x0000000406787c23 */ /* 0x100fe200080108aa */
[----:B------:R-:W-:Y:S01]  /*1b2e0*/  FSEL R6, R36, RZ, P3 ;  /* 0x000000ff24067208 */ /* 0x000fe20001800000 */
[----:B------:R-:W-:Y:S01]  /*1b2f0*/  FADD.FTZ R4, -R4, R165 ;  /* 0x000000a504047221 */ /* 0x000fe20000010100 */
[--C-:B------:R-:W-:Y:S01]  /*1b300*/  FFMA.FTZ R126, R7, UR4, -R170.reuse ;  /* 0x00000004077e7c23 */ /* 0x100fe200080108aa */
[--C-:B------:R-:W-:Y:S01]  /*1b310*/  FFMA.FTZ R117, R11, UR4, -R170.reuse ;  /* 0x000000040b757c23 */ /* 0x100fe200080108aa */
[----:B------:R-:W-:Y:S01]  /*1b320*/  FFMA.FTZ R114, R10, UR4, -R170 ;  /* 0x000000040a727c23 */ /* 0x000fe200080108aa */
[----:B------:R-:W-:Y:S03]  /*1b330*/  FADD.FTZ R6, -R6, R166 ;  /* 0x000000a606067221 */ /* 0x000fe60000010100 */
[----:B------:R-:W-:Y:S01]  /*1b340*/  MUFU.EX2 R120, R120 ;  /* 0x0000007800787308 */ /* 0x000fe20000000800 */
[--C-:B------:R-:W-:Y:S01]  /*1b350*/  FFMA.FTZ R115, R8, UR4, -R127.reuse ;  /* 0x0000000408737c23 */ /* 0x100fe2000801087f */
[----:B------:R-:W-:Y:S01]  /*1b360*/  FMUL.FTZ R4, R4, UR4 ;  /* 0x0000000404047c20 */ /* 0x000fe20008410000 */
[----:B------:R-:W-:Y:S01]  /*1b370*/  FMUL.FTZ R6, R6, UR4 ;  /* 0x0000000406067c20 */ /* 0x000fe20008410000 */
[--C-:B------:R-:W-:Y:S01]  /*1b380*/  FFMA.FTZ R180, R180, UR4, -R170.reuse ;  /* 0x00000004b4b47c23 */ /* 0x100fe200080108aa */
[--C-:B------:R-:W-:Y:S01]  /*1b390*/  FFMA.FTZ R176, R176, UR4, -R170.reuse ;  /* 0x00000004b0b07c23 */ /* 0x100fe200080108aa */
[--C-:B------:R-:W-:Y:S01]  /*1b3a0*/  FFMA.FTZ R175, R175, UR4, -R170.reuse ;  /* 0x00000004afaf7c23 */ /* 0x100fe200080108aa */
[----:B------:R-:W-:Y:S03]  /*1b3b0*/  FFMA.FTZ R167, R194, UR4, -R170 ;  /* 0x00000004c2a77c23 */ /* 0x000fe600080108aa */
[----:B------:R-:W3:Y:S01]  /*1b3c0*/  MUFU.EX2 R126, R126 ;  /* 0x0000007e007e7308 */ /* 0x000ee20000000800 */
[----:B-1----:R-:W-:Y:S01]  /*1b3d0*/  FSEL R5, R0, RZ, P0 ;  /* 0x000000ff00057208 */ /* 0x002fe20000000000 */
[C---:B--2---:R-:W-:Y:S01]  /*1b3e0*/  FMUL.FTZ R12, R38.reuse, R152 ;  /* 0x00000098260c7220 */ /* 0x044fe20000410000 */
[C---:B------:R-:W-:Y:S01]  /*1b3f0*/  FMUL.FTZ R8, R38.reuse, R156 ;  /* 0x0000009c26087220 */ /* 0x040fe20000410000 */
[C---:B------:R-:W-:Y:S01]  /*1b400*/  FMUL.FTZ R9, R38.reuse, R157 ;  /* 0x0000009d26097220 */ /* 0x040fe20000410000 */
[C---:B------:R-:W-:Y:S01]  /*1b410*/  FFMA.FTZ R124, R38.reuse, R225, R124 ;  /* 0x000000e1267c7223 */ /* 0x040fe2000001007c */
[----:B------:R-:W-:Y:S01]  /*1b420*/  FADD.FTZ R5, -R5, R164 ;  /* 0x000000a405057221 */ /* 0x000fe20000010100 */
[--C-:B------:R-:W-:Y:S03]  /*1b430*/  FFMA.FTZ R156, R13, UR4, -R170.reuse ;  /* 0x000000040d9c7c23 */ /* 0x100fe600080108aa */
[----:B------:R-:W1:Y:S01]  /*1b440*/  MUFU.EX2 R119, R119 ;  /* 0x0000007700777308 */ /* 0x000e620000000800 */
[----:B------:R-:W-:Y:S01]  /*1b450*/  FMUL.FTZ R13, R38, R153 ;  /* 0x00000099260d7220 */ /* 0x000fe20000410000 */
[----:B------:R-:W-:Y:S01]  /*1b460*/  FMUL.FTZ R5, R5, UR4 ;  /* 0x0000000405057c20 */ /* 0x000fe20008410000 */
[--C-:B------:R-:W-:Y:S01]  /*1b470*/  FFMA.FTZ R153, R202, UR4, -R127.reuse ;  /* 0x00000004ca997c23 */ /* 0x100fe2000801087f */
[--C-:B------:R-:W-:Y:S01]  /*1b480*/  FFMA.FTZ R157, R238, UR4, -R127.reuse ;  /* 0x00000004ee9d7c23 */ /* 0x100fe2000801087f */
[----:B------:R-:W-:Y:S01]  /*1b490*/  FFMA.FTZ R191, R191, UR4, -R127 ;  /* 0x00000004bfbf7c23 */ /* 0x000fe2000801087f */
[----:B------:R-:W-:Y:S01]  /*1b4a0*/  FFMA.FTZ R166, R188, UR4, -R177 ;  /* 0x00000004bca67c23 */ /* 0x000fe200080108b1 */
[--C-:B------:R-:W-:Y:S03]  /*1b4b0*/  FFMA.FTZ R188, R190, UR4, -R170.reuse ;  /* 0x00000004bebc7c23 */ /* 0x100fe600080108aa */
[----:B------:R-:W-:Y:S01]  /*1b4c0*/  MUFU.EX2 R117, R117 ;  /* 0x0000007500757308 */ /* 0x000fe20000000800 */
[----:B---3--:R-:W-:Y:S01]  /*1b4d0*/  F2FP.F16.F32.PACK_AB R44, R120, R126 ;  /* 0x0000007e782c723e */ /* 0x008fe200000000ff */
        /* <DEDUP_REMOVED lines=10> */
[----:B------:R-:W-:Y:S01]  /*1b580*/  FFMA.FTZ R177, R41, UR4, -R177 ;  /* 0x0000000429b17c23 */ /* 0x000fe200080108b1 */
[--C-:B------:R-:W-:Y:S01]  /*1b590*/  FFMA.FTZ R41, R178, UR4, -R127.reuse ;  /* 0x00000004b2297c23 */ /* 0x100fe2000801087f */
[--C-:B------:R-:W-:Y:S01]  /*1b5a0*/  FFMA.FTZ R174, R174, UR4, -R170.reuse ;  /* 0x00000004aeae7c23 */ /* 0x100fe200080108aa */
[--C-:B------:R-:W-:Y:S03]  /*1b5b0*/  FFMA.FTZ R173, R173, UR4, -R170.reuse ;  /* 0x00000004adad7c23 */ /* 0x100fe600080108aa */
[----:B------:R-:W-:Y:S01]  /*1b5c0*/  MUFU.EX2 R113, R113 ;  /* 0x0000007100717308 */ /* 0x000fe20000000800 */
[----:B------:R-:W-:Y:S01]  /*1b5d0*/  FFMA.FTZ R172, R172, UR4, -R170 ;  /* 0x00000004acac7c23 */ /* 0x000fe200080108aa */
[--C-:B------:R-:W-:Y:S01]  /*1b5e0*/  FFMA.FTZ R131, R131, UR4, -R127.reuse ;  /* 0x0000000483837c23 */ /* 0x100fe2000801087f */
[--C-:B------:R-:W-:Y:S01]  /*1b5f0*/  FFMA.FTZ R130, R130, UR4, -R127.reuse ;  /* 0x0000000482827c23 */ /* 0x100fe2000801087f */
[----:B------:R-:W-:Y:S01]  /*1b600*/  FFMA.FTZ R129, R129, UR4, -R127 ;  /* 0x0000000481817c23 */ /* 0x000fe2000801087f */
[----:B------:R-:W-:Y:S05]  /*1b610*/  FADD.FTZ R124, R123, R124 ;  /* 0x0000007c7b7c7221 */ /* 0x000fea0000010000 */
[----:B------:R-:W1:Y:S01]  /*1b620*/  MUFU.EX2 R115, R115 ;  /* 0x0000007300737308 */ /* 0x000e620000000800 */
[----:B--2---:R-:W-:Y:S01]  /*1b630*/  F2FP.F16.F32.PACK_AB R46, R114, R117 ;  /* 0x00000075722e723e */ /* 0x004fe200000000ff */
[----:B------:R-:W-:Y:S04]  /*1b640*/  FADD.FTZ R124, R118, R124 ;  /* 0x0000007c767c7221 */ /* 0x000fe80000010000 */
[----:B------:R-:W-:Y:S04]  /*1b650*/  FADD.FTZ R124, R112, R124 ;  /* 0x0000007c707c7221 */ /* 0x000fe80000010000 */
[----:B------:R-:W2:Y:S01]  /*1b660*/  MUFU.EX2 R40, R6 ;  /* 0x0000000600287308 */ /* 0x000ea20000000800 */
[----:B------:R-:W-:Y:S04]  /*1b670*/  FADD.FTZ R124, R111, R124 ;  /* 0x0000007c6f7c7221 */ /* 0x000fe80000010000 */
[----:B------:R-:W-:Y:S05]  /*1b680*/  FADD.FTZ R124, R109, R124 ;  /* 0x0000007c6d7c7221 */ /* 0x000fea0000010000 */
[----:B------:R3:W4:Y:S01]  /*1b690*/  MUFU.EX2 R39, R4 ;  /* 0x0000000400277308 */ /* 0x0007220000000800 */
[----:B-1----:R-:W-:Y:S01]  /*1b6a0*/  F2FP.F16.F32.PACK_AB R47, R115, R113 ;  /* 0x00000071732f723e */ /* 0x002fe200000000ff */
[----:B------:R-:W-:Y:S08]  /*1b6b0*/  FADD.FTZ R124, R106, R124 ;  /* 0x0000007c6a7c7221 */ /* 0x000ff00000010000 */
[----:B------:R1:W5:Y:S01]  /*1b6c0*/  MUFU.EX2 R37, R5 ;  /* 0x0000000500257308 */ /* 0x0003620000000800 */
[C---:B--2---:R-:W-:Y:S01]  /*1b6d0*/  FMUL.FTZ R17, R40.reuse, R149 ;  /* 0x0000009528117220 */ /* 0x044fe20000410000 */
[----:B------:R-:W-:Y:S04]  /*1b6e0*/  FFMA.FTZ R126, R40, R227, R126 ;  /* 0x000000e3287e7223 */ /* 0x000fe8000001007e */
[----:B------:R-:W-:Y:S04]  /*1b6f0*/  FADD.FTZ R126, R120, R126 ;  /* 0x0000007e787e7221 */ /* 0x000fe80000010000 */
[----:B------:R2:W-:Y:S01]  /*1b700*/  MUFU.EX2 R152, R16 ;  /* 0x0000001000987308 */ /* 0x0005e20000000800 */
[----:B---3--:R-:W-:Y:S01]  /*1b710*/  FMUL.FTZ R4, R40, R160 ;  /* 0x000000a028047220 */ /* 0x008fe20000410000 */
[C---:B----4-:R-:W-:Y:S01]  /*1b720*/  FMUL.FTZ R6, R39.reuse, R162 ;  /* 0x000000a227067220 */ /* 0x050fe20000410000 */
[C---:B------:R-:W-:Y:S01]  /*1b730*/  FMUL.FTZ R7, R39.reuse, R163 ;  /* 0x000000a327077220 */ /* 0x040fe20000410000 */
[C---:B------:R-:W-:Y:S01]  /*1b740*/  FMUL.FTZ R18, R39.reuse, R150 ;  /* 0x0000009627127220 */ /* 0x040fe20000410000 */
[C---:B------:R-:W-:Y:S01]  /*1b750*/  FMUL.FTZ R19, R39.reuse, R151 ;  /* 0x0000009727137220 */ /* 0x040fe20000410000 */
[----:B------:R-:W-:Y:S01]  /*1b760*/  FFMA.FTZ R125, R39, R226, R125 ;  /* 0x000000e2277d7223 */ /* 0x000fe2000001007d */
[----:B------:R-:W-:Y:S03]  /*1b770*/  FFMA.FTZ R160, R234, UR4, -R170 ;  /* 0x00000004eaa07c23 */ /* 0x000fe600080108aa */
[----:B------:R-:W-:Y:S01]  /*1b780*/  MUFU.EX2 R181, R181 ;  /* 0x000000b500b57308 */ /* 0x000fe20000000800 */
[C---:B-1----:R-:W-:Y:S01]  /*1b790*/  FMUL.FTZ R5, R40.reuse, R161 ;  /* 0x000000a128057220 */ /* 0x042fe20000410000 */
[C---:B-----5:R-:W-:Y:S01]  /*1b7a0*/  FMUL.FTZ R10, R37.reuse, R158 ;  /* 0x0000009e250a7220 */ /* 0x060fe20000410000 */
[C---:B------:R-:W-:Y:S01]  /*1b7b0*/  FMUL.FTZ R11, R37.reuse, R159 ;  /* 0x0000009f250b7220 */ /* 0x040fe20000410000 */
[C---:B------:R-:W-:Y:S01]  /*1b7c0*/  FMUL.FTZ R14, R37.reuse, R154 ;  /* 0x0000009a250e7220 */ /* 0x040fe20000410000 */
[C---:B------:R-:W-:Y:S01]  /*1b7d0*/  FMUL.FTZ R15, R37.reuse, R155 ;  /* 0x0000009b250f7220 */ /* 0x040fe20000410000 */
[C---:B------:R-:W-:Y:S01]  /*1b7e0*/  FMUL.FTZ R26, R37.reuse, R142 ;  /* 0x0000008e251a7220 */ /* 0x040fe20000410000 */
[----:B------:R-:W-:Y:S01]  /*1b7f0*/  FMUL.FTZ R27, R37, R143 ;  /* 0x0000008f251b7220 */ /* 0x000fe20000410000 */
[-C--:B------:R-:W-:Y:S02]  /*1b800*/  HMMA.16816.F32 R4, R44, R20.reuse, R4 ;  /* 0x000000142c04723c */ /* 0x080fe40000001804 */
[----:B------:R-:W1:Y:S03]  /*1b810*/  MUFU.EX2 R180, R180 ;  /* 0x000000b400b47308 */ /* 0x000e660000000800 */
[----:B--2---:R-:W-:Y:S01]  /*1b820*/  FMUL.FTZ R16, R40, R148 ;  /* 0x0000009428107220 */ /* 0x004fe20000410000 */
[--C-:B------:R-:W-:Y:S01]  /*1b830*/  FFMA.FTZ R148, R25, UR4, -R127.reuse ;  /* 0x0000000419947c23 */ /* 0x100fe2000801087f */
[----:B------:R-:W-:Y:S01]  /*1b840*/  FMUL.FTZ R25, R38, R141 ;  /* 0x0000008d26197220 */ /* 0x000fe20000410000 */
[C---:B------:R-:W-:Y:S04]  /*1b850*/  HMMA.16816.F32 R8, R32.reuse, R20, R8 ;  /* 0x000000142008723c */ /* 0x040fe80000001808 */
[----:B------:R-:W-:Y:S01]  /*1b860*/  MUFU.EX2 R178, R179 ;  /* 0x000000b300b27308 */ /* 0x000fe20000000800 */
[C---:B------:R-:W-:Y:S01]  /*1b870*/  FMUL.FTZ R20, R40.reuse, R144 ;  /* 0x0000009028147220 */ /* 0x040fe20000410000 */
[----:B------:R-:W-:Y:S01]  /*1b880*/  FMUL.FTZ R21, R40, R145 ;  /* 0x0000009128157220 */ /* 0x000fe20000410000 */
[C---:B------:R-:W-:Y:S01]  /*1b890*/  FMUL.FTZ R31, R37.reuse, R139 ;  /* 0x0000008b251f7220 */ /* 0x040fe20000410000 */
[C---:B------:R-:W-:Y:S01]  /*1b8a0*/  FFMA.FTZ R122, R37.reuse, R224, R122 ;  /* 0x000000e0257a7223 */ /* 0x040fe2000001007a */
[-C--:B------:R-:W-:Y:S05]  /*1b8b0*/  HMMA.16816.F32 R12, R32, R22.reuse, R12 ;  /* 0x00000016200c723c */ /* 0x080fea000000180c */
[----:B------:R2:W-:Y:S01]  /*1b8c0*/  MUFU.EX2 R144, R24 ;  /* 0x0000001800907308 */ /* 0x0005e20000000800 */
[--C-:B------:R-:W-:Y:S01]  /*1b8d0*/  FFMA.FTZ R141, R30, UR4, -R170.reuse ;  /* 0x000000041e8d7c23 */ /* 0x100fe200080108aa */
[----:B------:R-:W-:Y:S01]  /*1b8e0*/  FMUL.FTZ R30, R37, R138 ;  /* 0x0000008a251e7220 */ /* 0x000fe20000410000 */
[--C-:B------:R-:W-:Y:S01]  /*1b8f0*/  FFMA.FTZ R138, R240, UR4, -R170.reuse ;  /* 0x00000004f08a7c23 */ /* 0x100fe200080108aa */
[--C-:B------:R-:W-:Y:S01]  /*1b900*/  FFMA.FTZ R139, R233, UR4, -R170.reuse ;  /* 0x00000004e98b7c23 */ /* 0x100fe200080108aa */
[--C-:B------:R-:W-:Y:S01]  /*1b910*/  FFMA.FTZ R142, R232, UR4, -R127.reuse ;  /* 0x00000004e88e7c23 */ /* 0x100fe2000801087f */
[C---:B------:R-:W-:Y:S04]  /*1b920*/  HMMA.16816.F32 R16, R44.reuse, R22, R16 ;  /* 0x000000162c10723c */ /* 0x040fe80000001810 */
[----:B------:R-:W3:Y:S01]  /*1b930*/  MUFU.EX2 R148, R148 ;  /* 0x0000009400947308 */ /* 0x000ee20000000800 */
[C---:B------:R-:W-:Y:S01]  /*1b940*/  FMUL.FTZ R22, R39.reuse, R146 ;  /* 0x0000009227167220 */ /* 0x040fe20000410000 */
[----:B------:R-:W-:Y:S01]  /*1b950*/  FMUL.FTZ R23, R39, R147 ;  /* 0x0000009327177220 */ /* 0x000fe20000410000 */
[--C-:B------:R-:W-:Y:S01]  /*1b960*/  FFMA.FTZ R143, R200, UR4, -R127.reuse ;  /* 0x00000004c88f7c23 */ /* 0x100fe2000801087f */
[--C-:B------:R-:W-:Y:S01]  /*1b970*/  FFMA.FTZ R146, R199, UR4, -R170.reuse ;  /* 0x00000004c7927c23 */ /* 0x100fe200080108aa */
[--C-:B------:R-:W-:Y:S05]  /*1b980*/  FFMA.FTZ R145, R196, UR4, -R170.reuse ;  /* 0x00000004c4917c23 */ /* 0x100fea00080108aa */
[----:B------:R-:W-:Y:S01]  /*1b990*/  MUFU.EX2 R37, R175 ;  /* 0x000000af00257308 */ /* 0x000fe20000000800 */
[C---:B--2---:R-:W-:Y:S01]  /*1b9a0*/  FMUL.FTZ R24, R38.reuse, R140 ;  /* 0x0000008c26187220 */ /* 0x044fe20000410000 */
[--C-:B------:R-:W-:Y:S01]  /*1b9b0*/  FFMA.FTZ R140, R29, UR4, -R170.reuse ;  /* 0x000000041d8c7c23 */ /* 0x100fe200080108aa */
[-C--:B------:R-:W-:Y:S03]  /*1b9c0*/  HMMA.16816.F32 R20, R44, R48.reuse, R20 ;  /* 0x000000302c14723c */ /* 0x080fe60000001814 */
[----:B------:R-:W-:Y:S01]  /*1b9d0*/  FMUL.FTZ R29, R38, R137 ;  /* 0x00000089261d7220 */ /* 0x000fe20000410000 */
[--C-:B------:R-:W-:Y:S03]  /*1b9e0*/  FFMA.FTZ R147, R192, UR4, -R127.reuse ;  /* 0x00000004c0937c23 */ /* 0x100fe6000801087f */
[----:B------:R-:W2:Y:S01]  /*1b9f0*/  MUFU.EX2 R156, R156 ;  /* 0x0000009c009c7308 */ /* 0x000ea20000000800 */
[--C-:B------:R-:W-:Y:S01]  /*1ba00*/  FFMA.FTZ R154, R243, UR4, -R170.reuse ;  /* 0x00000004f39a7c23 */ /* 0x100fe200080108aa */
[--C-:B------:R-:W-:Y:S01]  /*1ba10*/  FFMA.FTZ R155, R241, UR4, -R170.reuse ;  /* 0x00000004f19b7c23 */ /* 0x100fe200080108aa */
[C---:B------:R-:W-:Y:S04]  /*1ba20*/  HMMA.16816.F32 R24, R32.reuse, R48, R24 ;  /* 0x000000302018723c */ /* 0x040fe80000001818 */
[--C-:B------:R-:W-:Y:S01]  /*1ba30*/  FFMA.FTZ R48, R28, UR4, -R127.reuse ;  /* 0x000000041c307c23 */ /* 0x100fe2000801087f */
[----:B------:R-:W-:Y:S01]  /*1ba40*/  FMUL.FTZ R28, R38, R136 ;  /* 0x00000088261c7220 */ /* 0x000fe20000410000 */
[--C-:B------:R-:W-:Y:S01]  /*1ba50*/  FFMA.FTZ R136, R245, UR4, -R127.reuse ;  /* 0x00000004f5887c23 */ /* 0x100fe2000801087f */
[----:B------:R-:W-:Y:S01]  /*1ba60*/  MUFU.EX2 R141, R141 ;  /* 0x0000008d008d7308 */ /* 0x000fe20000000800 */
[----:B------:R-:W-:Y:S01]  /*1ba70*/  F2FP.F16.F32.PACK_AB R49, R107, R108 ;  /* 0x0000006c6b31723e */ /* 0x000fe200000000ff */
[--C-:B------:R-:W-:Y:S01]  /*1ba80*/  FFMA.FTZ R158, R239, UR4, -R127.reuse ;  /* 0x00000004ef9e7c23 */ /* 0x100fe2000801087f */
[--C-:B------:R-:W-:Y:S01]  /*1ba90*/  FFMA.FTZ R162, R203, UR4, -R170.reuse ;  /* 0x00000004cba27c23 */ /* 0x100fe200080108aa */
[--C-:B------:R-:W-:Y:S01]  /*1baa0*/  FFMA.FTZ R163, R198, UR4, -R127.reuse ;  /* 0x00000004c6a37c23 */ /* 0x100fe2000801087f */
[-C--:B------:R-:W-:Y:S05]  /*1bab0*/  HMMA.16816.F32 R28, R32, R50.reuse, R28 ;  /* 0x00000032201c723c */ /* 0x080fea000000181c */
[----:B------:R-:W4:Y:S01]  /*1bac0*/  MUFU.EX2 R140, R140 ;  /* 0x0000008c008c7308 */ /* 0x000f220000000800 */
[C---:B------:R-:W-:Y:S01]  /*1bad0*/  FMUL.FTZ R32, R40.reuse, R132 ;  /* 0x0000008428207220 */ /* 0x040fe20000410000 */
[----:B------:R-:W-:Y:S01]  /*1bae0*/  FMUL.FTZ R33, R40, R133 ;  /* 0x0000008528217220 */ /* 0x000fe20000410000 */
[C---:B------:R-:W-:Y:S01]  /*1baf0*/  FMUL.FTZ R34, R39.reuse, R134 ;  /* 0x0000008627227220 */ /* 0x040fe20000410000 */
[----:B------:R-:W-:Y:S01]  /*1bb00*/  FMUL.FTZ R35, R39, R135 ;  /* 0x0000008727237220 */ /* 0x000fe20000410000 */
[----:B-1----:R-:W-:Y:S01]  /*1bb10*/  F2FP.F16.F32.PACK_AB R40, R180, R181 ;  /* 0x000000b5b428723e */ /* 0x002fe200000000ff */
[--C-:B------:R-:W-:Y:S01]  /*1bb20*/  FFMA.FTZ R133, R244, UR4, -R170.reuse ;  /* 0x00000004f4857c23 */ /* 0x100fe200080108aa */
[--C-:B------:R-:W-:Y:S03]  /*1bb30*/  FFMA.FTZ R132, R242, UR4, -R170.reuse ;  /* 0x00000004f2847c23 */ /* 0x100fe600080108aa */
[----:B------:R1:W-:Y:S01]  /*1bb40*/  MUFU.EX2 R137, R48 ;  /* 0x0000003000897308 */ /* 0x0003e20000000800 */
[--C-:B------:R-:W-:Y:S01]  /*1bb50*/  FFMA.FTZ R134, R237, UR4, -R127.reuse ;  /* 0x00000004ed867c23 */ /* 0x100fe2000801087f */
[--C-:B------:R-:W-:Y:S01]  /*1bb60*/  FFMA.FTZ R135, R235, UR4, -R127.reuse ;  /* 0x00000004eb877c23 */ /* 0x100fe2000801087f */
[----:B------:R-:W-:Y:S04]  /*1bb70*/  HMMA.16816.F32 R32, R44, R50, R32 ;  /* 0x000000322c20723c */ /* 0x000fe80000001820 */
[----:B---3--:R-:W-:Y:S03]  /*1bb80*/  F2FP.F16.F32.PACK_AB R45, R144, R148 ;  /* 0x00000094902d723e */ /* 0x008fe600000000ff */
[----:B------:R-:W3:Y:S01]  /*1bb90*/  MUFU.EX2 R136, R136 ;  /* 0x0000008800887308 */ /* 0x000ee20000000800 */
[----:B--2---:R-:W-:Y:S01]  /*1bba0*/  F2FP.F16.F32.PACK_AB R44, R152, R156 ;  /* 0x0000009c982c723e */ /* 0x004fe200000000ff */
[--C-:B------:R-:W-:Y:S01]  /*1bbb0*/  FFMA.FTZ R161, R197, UR4, -R127.reuse ;  /* 0x00000004c5a17c23 */ /* 0x100fe2000801087f */
[----:B----4-:R-:W-:Y:S01]  /*1bbc0*/  F2FP.F16.F32.PACK_AB R46, R140, R141 ;  /* 0x0000008d8c2e723e */ /* 0x010fe200000000ff */
[--C-:B------:R-:W-:Y:S01]  /*1bbd0*/  FFMA.FTZ R159, R195, UR4, -R170.reuse ;  /* 0x00000004c39f7c23 */ /* 0x100fe200080108aa */
[----:B------:R-:W-:Y:S01]  /*1bbe0*/  F2FP.F16.F32.PACK_AB R50, R105, R106 ;  /* 0x0000006a6932723e */ /* 0x000fe200000000ff */
[----:B------:R-:W-:Y:S01]  /*1bbf0*/  FFMA.FTZ R170, R171, UR4, -R170 ;  /* 0x00000004abaa7c23 */ /* 0x000fe200080108aa */
[----:B------:R-:W-:Y:S03]  /*1bc00*/  F2FP.F16.F32.PACK_AB R51, R103, R43 ;  /* 0x0000002b6733723e */ /* 0x000fe600000000ff */
[----:B------:R-:W2:Y:S01]  /*1bc10*/  MUFU.EX2 R171, R41 ;  /* 0x0000002900ab7308 */ /* 0x000ea20000000800 */
[----:B-1----:R-:W-:Y:S01]  /*1bc20*/  F2FP.F16.F32.PACK_AB R48, R109, R111 ;  /* 0x0000006f6d30723e */ /* 0x002fe200000000ff */
[--C-:B------:R-:W-:Y:S01]  /*1bc30*/  FFMA.FTZ R192, R193, UR4, -R127.reuse ;  /* 0x00000004c1c07c23 */ /* 0x100fe2000801087f */
[----:B------:R-:W-:Y:S01]  /*1bc40*/  FFMA.FTZ R127, R128, UR4, -R127 ;  /* 0x00000004807f7c23 */ /* 0x000fe2000801087f */
[----:B------:R-:W-:Y:S01]  /*1bc50*/  FADD.FTZ R125, R119, R125 ;  /* 0x0000007d777d7221 */ /* 0x000fe20000010000 */
[----:B------:R-:W-:Y:S01]  /*1bc60*/  FADD.FTZ R122, R121, R122 ;  /* 0x0000007a797a7221 */ /* 0x000fe20000010000 */
[----:B------:R-:W-:Y:S01]  /*1bc70*/  FADD.FTZ R126, R117, R126 ;  /* 0x0000007e757e7221 */ /* 0x000fe20000010000 */
[----:B------:R-:W-:Y:S03]  /*1bc80*/  FADD.FTZ R105, R105, R124 ;  /* 0x0000007c69697221 */ /* 0x000fe60000010000 */
[----:B------:R-:W-:Y:S01]  /*1bc90*/  MUFU.EX2 R128, R176 ;  /* 0x000000b000807308 */ /* 0x000fe20000000800 */
[----:B---3--:R-:W-:Y:S01]  /*1bca0*/  F2FP.F16.F32.PACK_AB R47, R136, R137 ;  /* 0x00000089882f723e */ /* 0x008fe200000000ff */
[----:B------:R-:W-:Y:S01]  /*1bcb0*/  FADD.FTZ R125, R113, R125 ;  /* 0x0000007d717d7221 */ /* 0x000fe20000010000 */
[----:B------:R-:W-:Y:S01]  /*1bcc0*/  FADD.FTZ R122, R116, R122 ;  /* 0x0000007a747a7221 */ /* 0x000fe20000010000 */
[----:B------:R-:W-:Y:S01]  /*1bcd0*/  FADD.FTZ R126, R114, R126 ;  /* 0x0000007e727e7221 */ /* 0x000fe20000010000 */
[----:B------:R-:W-:Y:S01]  /*1bce0*/  FADD.FTZ R105, R102, R105 ;  /* 0x0000006966697221 */ /* 0x000fe20000010000 */
[----:B------:R-:W-:Y:S01]  /*1bcf0*/  FADD.FTZ R125, R115, R125 ;  /* 0x0000007d737d7221 */ /* 0x000fe20000010000 */
[----:B------:R-:W-:Y:S01]  /*1bd00*/  FADD.FTZ R122, R110, R122 ;  /* 0x0000007a6e7a7221 */ /* 0x000fe20000010000 */
[-C--:B------:R-:W-:Y:S02]  /*1bd10*/  HMMA.16816.F32 R4, R44, R52.reuse, R4 ;  /* 0x000000342c04723c */ /* 0x080fe40000001804 */
[----:B------:R-:W-:Y:S01]  /*1bd20*/  MUFU.EX2 R38, R169 ;  /* 0x000000a900267308 */ /* 0x000fe20000000800 */
[----:B--2---:R-:W-:Y:S01]  /*1bd30*/  F2FP.F16.F32.PACK_AB R41, R171, R178 ;  /* 0x000000b2ab29723e */ /* 0x004fe200000000ff */
[----:B------:R-:W-:Y:S01]  /*1bd40*/  FADD.FTZ R125, R148, R125 ;  /* 0x0000007d947d7221 */ /* 0x000fe20000010000 */
[----:B------:R-:W-:Y:S01]  /*1bd50*/  FADD.FTZ R122, R108, R122 ;  /* 0x0000007a6c7a7221 */ /* 0x000fe20000010000 */
[----:B------:R-:W-:Y:S01]  /*1bd60*/  LDSM.16.MT88.4 R148, [R206+0x5c00] ;  /* 0x005c0000ce94783b */ /* 0x000fe20000004200 */
[----:B------:R-:W-:Y:S01]  /*1bd70*/  FADD.FTZ R126, R156, R126 ;  /* 0x0000007e9c7e7221 */ /* 0x000fe20000010000 */
[C---:B------:R-:W-:Y:S04]  /*1bd80*/  HMMA.16816.F32 R8, R48.reuse, R52, R8 ;  /* 0x000000343008723c */ /* 0x040fe80000001808 */
[----:B------:R-:W1:Y:S01]  /*1bd90*/  MUFU.EX2 R39, R168 ;  /* 0x000000a800277308 */ /* 0x000e620000000800 */
[----:B------:R-:W-:Y:S01]  /*1bda0*/  FADD.FTZ R122, R107, R122 ;  /* 0x0000007a6b7a7221 */ /* 0x000fe20000010000 */
[----:B------:R-:W-:Y:S01]  /*1bdb0*/  FADD.FTZ R126, R152, R126 ;  /* 0x0000007e987e7221 */ /* 0x000fe20000010000 */
[----:B------:R-:W-:Y:S01]  /*1bdc0*/  FADD.FTZ R125, R144, R125 ;  /* 0x0000007d907d7221 */ /* 0x000fe20000010000 */
[----:B------:R-:W-:Y:S01]  /*1bdd0*/  FADD.FTZ R105, R100, R105 ;  /* 0x0000006964697221 */ /* 0x000fe20000010000 */
[-C--:B------:R-:W-:Y:S05]  /*1bde0*/  HMMA.16816.F32 R12, R48, R54.reuse, R12 ;  /* 0x00000036300c723c */ /* 0x080fea000000180c */
[----:B------:R-:W2:Y:S01]  /*1bdf0*/  MUFU.EX2 R133, R133 ;  /* 0x0000008500857308 */ /* 0x000ea20000000800 */
[----:B------:R-:W-:Y:S01]  /*1be00*/  FADD.FTZ R122, R43, R122 ;  /* 0x0000007a2b7a7221 */ /* 0x000fe20000010000 */
[----:B------:R-:W-:Y:S01]  /*1be10*/  FADD.FTZ R126, R141, R126 ;  /* 0x0000007e8d7e7221 */ /* 0x000fe20000010000 */
[----:B------:R-:W-:Y:S01]  /*1be20*/  FADD.FTZ R137, R137, R125 ;  /* 0x0000007d89897221 */ /* 0x000fe20000010000 */
[----:B------:R-:W-:Y:S01]  /*1be30*/  FADD.FTZ R105, R99, R105 ;  /* 0x0000006963697221 */ /* 0x000fe20000010000 */
[----:B------:R-:W-:Y:S01]  /*1be40*/  FADD.FTZ R122, R103, R122 ;  /* 0x0000007a677a7221 */ /* 0x000fe20000010000 */
[C---:B------:R-:W-:Y:S01]  /*1be50*/  HMMA.16816.F32 R16, R44.reuse, R54, R16 ;  /* 0x000000362c10723c */ /* 0x040fe20000001810 */
[----:B------:R-:W3:Y:S03]  /*1be60*/  LDSM.16.MT88.4 R52, [R206+0x4800] ;  /* 0x00480000ce34783b */ /* 0x000ee60000004200 */
[----:B------:R-:W4:Y:S01]  /*1be70*/  MUFU.EX2 R132, R132 ;  /* 0x0000008400847308 */ /* 0x000f220000000800 */
[----:B-1----:R-:W-:Y:S01]  /*1be80*/  F2FP.F16.F32.PACK_AB R43, R39, R38 ;  /* 0x00000026272b723e */ /* 0x002fe200000000ff */
[----:B------:R-:W-:Y:S01]  /*1be90*/  FADD.FTZ R126, R140, R126 ;  /* 0x0000007e8c7e7221 */ /* 0x000fe20000010000 */
[----:B------:R-:W-:Y:S01]  /*1bea0*/  FADD.FTZ R137, R136, R137 ;  /* 0x0000008988897221 */ /* 0x000fe20000010000 */
[----:B------:R-:W-:Y:S01]  /*1beb0*/  F2FP.F16.F32.PACK_AB R136, R84, R70 ;  /* 0x000000465488723e */ /* 0x000fe200000000ff */
[-C--:B------:R-:W-:Y:S05]  /*1bec0*/  HMMA.16816.F32 R20, R44, R56.reuse, R20 ;  /* 0x000000382c14723c */ /* 0x080fea0000001814 */
[----:B------:R-:W1:Y:S01]  /*1bed0*/  MUFU.EX2 R134, R134 ;  /* 0x0000008600867308 */ /* 0x000e620000000800 */
[----:B--2---:R-:W-:Y:S01]  /*1bee0*/  FADD.FTZ R126, R133, R126 ;  /* 0x0000007e857e7221 */ /* 0x004fe20000010000 */
[----:B------:R-:W-:Y:S01]  /*1bef0*/  FADD.FTZ R122, R101, R122 ;  /* 0x0000007a657a7221 */ /* 0x000fe20000010000 */
[----:B------:R-:W-:Y:S01]  /*1bf00*/  FADD.FTZ R105, R96, R105 ;  /* 0x0000006960697221 */ /* 0x000fe20000010000 */
[C---:B------:R-:W-:Y:S06]  /*1bf10*/  HMMA.16816.F32 R24, R48.reuse, R56, R24 ;  /* 0x000000383018723c */ /* 0x040fec0000001818 */
[----:B------:R-:W2:Y:S01]  /*1bf20*/  MUFU.EX2 R135, R135 ;  /* 0x0000008700877308 */ /* 0x000ea20000000800 */
[----:B----4-:R-:W-:Y:S01]  /*1bf30*/  FADD.FTZ R126, R132, R126 ;  /* 0x0000007e847e7221 */ /* 0x010fe20000010000 */
[----:B------:R-:W-:Y:S01]  /*1bf40*/  FADD.FTZ R122, R98, R122 ;  /* 0x0000007a627a7221 */ /* 0x000fe20000010000 */
[----:B------:R-:W-:Y:S01]  /*1bf50*/  FADD.FTZ R105, R94, R105 ;  /* 0x000000695e697221 */ /* 0x000fe20000010000 */
[-C--:B------:R-:W-:Y:S06]  /*1bf60*/  HMMA.16816.F32 R28, R48, R58.reuse, R28 ;  /* 0x0000003a301c723c */ /* 0x080fec000000181c */
[----:B------:R-:W4:Y:S01]  /*1bf70*/  MUFU.EX2 R138, R138 ;  /* 0x0000008a008a7308 */ /* 0x000f220000000800 */
[----:B------:R-:W-:Y:S01]  /*1bf80*/  F2FP.F16.F32.PACK_AB R48, R100, R102 ;  /* 0x000000666430723e */ /* 0x000fe200000000ff */
[----:B-1----:R-:W-:Y:S01]  /*1bf90*/  FADD.FTZ R137, R134, R137 ;  /* 0x0000008986897221 */ /* 0x002fe20000010000 */
[----:B------:R-:W-:Y:S01]  /*1bfa0*/  F2FP.F16.F32.PACK_AB R50, R96, R99 ;  /* 0x000000636032723e */ /* 0x000fe200000000ff */
[----:B------:R-:W-:Y:S01]  /*1bfb0*/  FADD.FTZ R122, R97, R122 ;  /* 0x0000007a617a7221 */ /* 0x000fe20000010000 */
[----:B------:R-:W-:Y:S01]  /*1bfc0*/  F2FP.F16.F32.PACK_AB R49, R98, R101 ;  /* 0x000000656231723e */ /* 0x000fe200000000ff */
[----:B------:R-:W-:Y:S01]  /*1bfd0*/  HMMA.16816.F32 R32, R44, R58, R32 ;  /* 0x0000003a2c20723c */ /* 0x000fe20000001820 */
[----:B------:R-:W1:Y:S03]  /*1bfe0*/  LDSM.16.MT88.4 R56, [R60+0x800] ;  /* 0x000800003c38783b */ /* 0x000e660000004200 */
[----:B------:R-:W5:Y:S01]  /*1bff0*/  MUFU.EX2 R139, R139 ;  /* 0x0000008b008b7308 */ /* 0x000f620000000800 */
[----:B------:R-:W-:Y:S01]  /*1c000*/  F2FP.F16.F32.PACK_AB R44, R132, R133 ;  /* 0x00000085842c723e */ /* 0x000fe200000000ff */
[C---:B--2---:R-:W-:Y:S01]  /*1c010*/  FADD.FTZ R137, R135.reuse, R137 ;  /* 0x0000008987897221 */ /* 0x044fe20000010000 */
[----:B------:R-:W-:Y:S01]  /*1c020*/  F2FP.F16.F32.PACK_AB R45, R135, R134 ;  /* 0x00000086872d723e */ /* 0x000fe200000000ff */
[C---:B------:R-:W-:Y:S01]  /*1c030*/  FADD.FTZ R122, R95.reuse, R122 ;  /* 0x0000007a5f7a7221 */ /* 0x040fe20000010000 */
[----:B------:R-:W-:Y:S01]  /*1c040*/  F2FP.F16.F32.PACK_AB R51, R95, R97 ;  /* 0x000000615f33723e */ /* 0x000fe200000000ff */
[----:B------:R-:W-:Y:S04]  /*1c050*/  FADD.FTZ R105, R92, R105 ;  /* 0x000000695c697221 */ /* 0x000fe80000010000 */
        /* <DEDUP_REMOVED lines=9> */
[----:B------:R-:W-:Y:S01]  /*1c0f0*/  FADD.FTZ R122, R89, R122 ;  /* 0x0000007a597a7221 */ /* 0x000fe20000010000 */
[----:B------:R-:W-:Y:S03]  /*1c100*/  FADD.FTZ R105, R87, R105 ;  /* 0x0000006957697221 */ /* 0x000fe60000010000 */
[----:B------:R-:W-:Y:S03]  /*1c110*/  FADD.FTZ R122, R86, R122 ;  /* 0x0000007a567a7221 */ /* 0x000fe60000010000 */
[----:B------:R-:W5:Y:S01]  /*1c120*/  MUFU.EX2 R146, R146 ;  /* 0x0000009200927308 */ /* 0x000f620000000800 */
[----:B--2---:R-:W-:Y:S01]  /*1c130*/  FADD.FTZ R137, R142, R137 ;  /* 0x000000898e897221 */ /* 0x004fe20000010000 */
[----:B------:R-:W-:Y:S01]  /*1c140*/  FADD.FTZ R105, R85, R105 ;  /* 0x0000006955697221 */ /* 0x000fe20000010000 */
[----:B------:R-:W-:Y:S03]  /*1c150*/  FADD.FTZ R122, R83, R122 ;  /* 0x0000007a537a7221 */ /* 0x000fe60000010000 */
[----:B------:R-:W-:Y:S04]  /*1c160*/  FADD.FTZ R105, R81, R105 ;  /* 0x0000006951697221 */ /* 0x000fe80000010000 */
[----:B------:R-:W2:Y:S01]  /*1c170*/  MUFU.EX2 R145, R145 ;  /* 0x0000009100917308 */ /* 0x000ea20000000800 */
[C---:B----4-:R-:W-:Y:S01]  /*1c180*/  F2FP.F16.F32.PACK_AB R47, R143.reuse, R142 ;  /* 0x0000008e8f2f723e */ /* 0x050fe200000000ff */
[----:B------:R-:W-:Y:S01]  /*1c190*/  FADD.FTZ R143, R143, R137 ;  /* 0x000000898f8f7221 */ /* 0x000fe20000010000 */
[----:B------:R-:W-:Y:S04]  /*1c1a0*/  FADD.FTZ R105, R79, R105 ;  /* 0x000000694f697221 */ /* 0x000fe80000010000 */
[----:B------:R-:W-:Y:S01]  /*1c1b0*/  FADD.FTZ R105, R78, R105 ;  /* 0x000000694e697221 */ /* 0x000fe20000010000 */
[-C--:B---3--:R-:W-:Y:S02]  /*1c1c0*/  HMMA.16816.F32 R4, R44, R52.reuse, R4 ;  /* 0x000000342c04723c */ /* 0x088fe40000001804 */
[----:B------:R-:W3:Y:S01]  /*1c1d0*/  MUFU.EX2 R147, R147 ;  /* 0x0000009300937308 */ /* 0x000ee20000000800 */
[----:B-----5:R-:W-:Y:S01]  /*1c1e0*/  FADD.FTZ R139, R146, R139 ;  /* 0x0000008b928b7221 */ /* 0x020fe20000010000 */
[----:B------:R-:W-:Y:S04]  /*1c1f0*/  FADD.FTZ R105, R77, R105 ;  /* 0x000000694d697221 */ /* 0x000fe80000010000 */
[C---:B------:R-:W-:Y:S04]  /*1c200*/  HMMA.16816.F32 R8, R48.reuse, R52, R8 ;  /* 0x000000343008723c */ /* 0x040fe80000001808 */
[----:B------:R-:W4:Y:S01]  /*1c210*/  MUFU.EX2 R153, R153 ;  /* 0x0000009900997308 */ /* 0x000f220000000800 */
[----:B--2---:R-:W-:Y:S01]  /*1c220*/  FADD.FTZ R139, R145, R139 ;  /* 0x0000008b918b7221 */ /* 0x004fe20000010000 */
[----:B------:R-:W-:Y:S02]  /*1c230*/  FADD.FTZ R105, R76, R105 ;  /* 0x000000694c697221 */ /* 0x000fe40000010000 */
[-C--:B------:R-:W-:Y:S06]  /*1c240*/  HMMA.16816.F32 R12, R48, R54.reuse, R12 ;  /* 0x00000036300c723c */ /* 0x080fec000000180c */
[----:B------:R-:W2:Y:S01]  /*1c250*/  MUFU.EX2 R154, R154 ;  /* 0x0000009a009a7308 */ /* 0x000ea20000000800 */
[----:B---3--:R-:W-:Y:S01]  /*1c260*/  FADD.FTZ R143, R147, R143 ;  /* 0x0000008f938f7221 */ /* 0x008fe20000010000 */
[----:B------:R-:W-:Y:S01]  /*1c270*/  FADD.FTZ R105, R75, R105 ;  /* 0x000000694b697221 */ /* 0x000fe20000010000 */
[C---:B------:R-:W-:Y:S01]  /*1c280*/  HMMA.16816.F32 R16, R44.reuse, R54, R16 ;  /* 0x000000362c10723c */ /* 0x040fe20000001810 */
[----:B------:R-:W3:Y:S06]  /*1c290*/  LDSM.16.MT88.4 R52, [R206+0x4c00] ;  /* 0x004c0000ce34783b */ /* 0x000eec0000004200 */
[----:B------:R-:W5:Y:S01]  /*1c2a0*/  MUFU.EX2 R155, R155 ;  /* 0x0000009b009b7308 */ /* 0x000f620000000800 */
[----:B----4-:R-:W-:Y:S01]  /*1c2b0*/  FADD.FTZ R143, R153, R143 ;  /* 0x0000008f998f7221 */ /* 0x010fe20000010000 */
[----:B------:R-:W-:Y:S01]  /*1c2c0*/  FADD.FTZ R105, R74, R105 ;  /* 0x000000694a697221 */ /* 0x000fe20000010000 */
[-C--:B-1----:R-:W-:Y:S07]  /*1c2d0*/  HMMA.16816.F32 R20, R44, R56.reuse, R20 ;  /* 0x000000382c14723c */ /* 0x082fee0000001814 */
[----:B------:R-:W1:Y:S01]  /*1c2e0*/  MUFU.EX2 R157, R157 ;  /* 0x0000009d009d7308 */ /* 0x000e620000000800 */
[----:B--2---:R-:W-:Y:S01]  /*1c2f0*/  FADD.FTZ R139, R154, R139 ;  /* 0x0000008b9a8b7221 */ /* 0x004fe20000010000 */
        /* <DEDUP_REMOVED lines=16> */
[----:B--2---:R-:W-:Y:S01]  /*1c400*/  FADD.FTZ R143, R158, R143 ;  /* 0x0000008f9e8f7221 */ /* 0x004fe20000010000 */
        /* <DEDUP_REMOVED lines=8> */
[----:B------:R-:W3:Y:S01]  /*1c490*/  MUFU.EX2 R161, R161 ;  /* 0x000000a100a17308 */ /* 0x000ee20000000800 */
[----:B------:R-:W-:Y:S01]  /*1c4a0*/  FADD.FTZ R105, R104, R105 ;  /* 0x0000006968697221 */ /* 0x000fe20000010000 */
        /* <DEDUP_REMOVED lines=98> */
[----:B------:R-:W-:Y:S01]  /*1cad0*/  IMAD.MOV.U32 R164, RZ, RZ, R0 ;  /* 0x000000ffffa47224 */ /* 0x000fe200078e0000 */
[-C--:B------:R-:W-:Y:S01]  /*1cae0*/  HMMA.16816.F32 R28, R48, R58.reuse, R28 ;  /* 0x0000003a301c723c */ /* 0x080fe2000000181c */
[----:B------:R-:W4:Y:S05]  /*1caf0*/  LDSM.16.MT88.4 R48, [R60+0x1800] ;  /* 0x001800003c30783b */ /* 0x000f2a0000004200 */
        /* <DEDUP_REMOVED lines=8> */
[-C--:B-1----:R-:W-:Y:S05]  /*1cb80*/  HMMA.16816.F32 R4, R40, R52.reuse, R4 ;  /* 0x000000342804723c */ /* 0x082fea0000001804 */
[----:B------:R-:W-:Y:S01]  /*1cb90*/  F2FP.F16.F32.PACK_AB R47, R61, R62 ;  /* 0x0000003e3d2f723e */ /* 0x000fe200000000ff */
[C---:B-----5:R-:W-:Y:S01]  /*1cba0*/  FADD.FTZ R82, R166.reuse, R82 ;  /* 0x00000052a6527221 */ /* 0x060fe20000010000 */
[----:B------:R-:W-:Y:S01]  /*1cbb0*/  F2FP.F16.F32.PACK_AB R137, R166, R165 ;  /* 0x000000a5a689723e */ /* 0x000fe200000000ff */
[----:B------:R-:W-:Y:S02]  /*1cbc0*/  IMAD.MOV.U32 R165, RZ, RZ, R3 ;  /* 0x000000ffffa57224 */ /* 0x000fe400078e0003 */
[----:B------:R-:W-:Y:S01]  /*1cbd0*/  FADD.FTZ R82, R56, R82 ;  /* 0x0000005238527221 */ /* 0x000fe20000010000 */
[----:B------:R-:W-:Y:S01]  /*1cbe0*/  IMAD.MOV.U32 R166, RZ, RZ, R36 ;  /* 0x000000ffffa67224 */ /* 0x000fe200078e0024 */
[C---:B------:R-:W-:Y:S04]  /*1cbf0*/  HMMA.16816.F32 R8, R44.reuse, R52, R8 ;  /* 0x000000342c08723c */ /* 0x040fe80000001808 */
[C---:B--2---:R-:W-:Y:S04]  /*1cc00*/  FADD.FTZ R224, R177.reuse, R82 ;  /* 0x00000052b1e07221 */ /* 0x044fe80000010000 */
[-C--:B------:R-:W-:Y:S08]  /*1cc10*/  HMMA.16816.F32 R12, R44, R54.reuse, R12 ;  /* 0x000000362c0c723c */ /* 0x080ff0000000180c */
        /* <DEDUP_REMOVED lines=32> */
[----:B------:R-:W-:Y:S11]  /*1ce20*/  BRA.U UP0, `(.L_x_1335) ;  /* 0xffffff7900087547 */ /* 0x000ff6000b83ffff */
.L_x_1334:
[----:B------:R-:W1:Y:S01]  /*1ce30*/  SHFL.BFLY PT, R7, R227, 0x2, 0x1f ;  /* 0x0c401f00e3077f89 */ /* 0x000e6200000e0000 */
[----:B------:R-:W2:Y:S01]  /*1ce40*/  S2UR UR8, SR_CgaCtaId ;  /* 0x00000000000879c3 */ /* 0x000ea20000008800 */
[----:B------:R-:W-:Y:S01]  /*1ce50*/  UISETP.NE.AND UP3, UPT, UR20, -0x1, UPT ;  /* 0xffffffff1400788c */ /* 0x000fe2000bf65270 */
[----:B------:R-:W-:Y:S01]  /*1ce60*/  SHF.L.U32 R14, R216, 0x2, RZ ;  /* 0x00000002d80e7819 */ /* 0x000fe200000006ff */
[----:B------:R-:W3:Y:S01]  /*1ce70*/  SHFL.BFLY PT, R4, R226, 0x2, 0x1f ;  /* 0x0c401f00e2047f89 */ /* 0x000ee200000e0000 */
[----:B------:R-:W-:Y:S01]  /*1ce80*/  UMOV UR4, 0x400 ;  /* 0x0000040000047882 */ /* 0x000fe20000000000 */
[----:B------:R-:W4:Y:S02]  /*1ce90*/  LDCU.U8 UR12, c[0x0][0x549] ;  /* 0x0000a920ff0c77ac */ /* 0x000f240008000000 */
[----:B------:R-:W5:Y:S01]  /*1cea0*/  SHFL.BFLY PT, R8, R225, 0x2, 0x1f ;  /* 0x0c401f00e1087f89 */ /* 0x000f6200000e0000 */
[----:B------:R-:W5:Y:S01]  /*1ceb0*/  S2UR UR9, SR_CTAID.Y ;  /* 0x00000000000979c3 */ /* 0x000f620000002600 */
[----:B------:R-:W-:-:S02]  /*1cec0*/  UISETP.NE.AND UP2, UPT, UR20, -0x1, UPT ;  /* 0xffffffff1400788c */ /* 0x000fc4000bf45270 */
[----:B------:R-:W5:Y:S01]  /*1ced0*/  SHFL.BFLY PT, R5, R224, 0x2, 0x1f ;  /* 0x0c401f00e0057f89 */ /* 0x000f6200000e0000 */
[----:B------:R-:W5:Y:S01]  /*1cee0*/  @!UP3 LDCU.64 UR6, c[0x0][0x400] ;  /* 0x00008000ff06b7ac */ /* 0x000f620008000a00 */
[----:B------:R-:W5:Y:S01]  /*1cef0*/  LDCU UR15, c[0x0][0x434] ;  /* 0x00008680ff0f77ac */ /* 0x000f620008000800 */
[----:B-1----:R-:W-:Y:S01]  /*1cf00*/  FADD.FTZ R7, R7, R227 ;  /* 0x000000e307077221 */ /* 0x002fe20000010000 */
[----:B--2---:R-:W-:Y:S01]  /*1cf10*/  ULEA UR8, UR8, UR4, 0x18 ;  /* 0x0000000408087291 */ /* 0x004fe2000f8ec0ff */
[----:B------:R-:W1:Y:S01]  /*1cf20*/  @UP3 LDCU.64 UR4, c[0x0][0x408] ;  /* 0x00008100ff0437ac */ /* 0x000e620008000a00 */
[----:B---3--:R-:W-:Y:S02]  /*1cf30*/  FADD.FTZ R226, R4, R226 ;  /* 0x000000e204e27221 */ /* 0x008fe40000010000 */
[----:B------:R-:W2:Y:S01]  /*1cf40*/  SHFL.BFLY PT, R4, R7, 0x1, 0x1f ;  /* 0x0c201f0007047f89 */ /* 0x000ea200000e0000 */
[----:B----4-:R-:W-:Y:S01]  /*1cf50*/  UISETP.NE.AND UP1, UPT, UR12, URZ, UPT ;  /* 0x000000ff0c00728c */ /* 0x010fe2000bf25270 */
[----:B-----5:R-:W-:Y:S01]  /*1cf60*/  FADD.FTZ R225, R8, R225 ;  /* 0x000000e108e17221 */ /* 0x020fe20000010000 */
[----:B------:R-:W-:Y:S01]  /*1cf70*/  @!UP3 UIMAD.WIDE.U32 UR10, UR9, UR6, URZ ;  /* 0x00000006090ab2a5 */ /* 0x000fe2000f8e00ff */
[----:B------:R-:W3:Y:S01]  /*1cf80*/  SHFL.BFLY PT, R6, R226, 0x1, 0x1f ;  /* 0x0c201f00e2067f89 */ /* 0x000ee200000e0000 */
[----:B------:R-:W4:Y:S01]  /*1cf90*/  S2UR UR12, SR_CTAID.Z ;  /* 0x00000000000c79c3 */ /* 0x000f220000002700 */
[----:B------:R-:W-:Y:S01]  /*1cfa0*/  FADD.FTZ R224, R5, R224 ;  /* 0x000000e005e07221 */ /* 0x000fe20000010000 */
[----:B------:R-:W-:Y:S01]  /*1cfb0*/  SHF.L.U32 R5, R216, 0x3, RZ ;  /* 0x00000003d8057819 */ /* 0x000fe200000006ff */
[----:B------:R-:W5:Y:S01]  /*1cfc0*/  SHFL.BFLY PT, R11, R225, 0x1, 0x1f ;  /* 0x0c201f00e10b7f89 */ /* 0x000f6200000e0000 */
[----:B------:R-:W4:Y:S02]  /*1cfd0*/  LDCU UR6, c[0x0][0x434] ;  /* 0x00008680ff0677ac */ /* 0x000f240008000800 */
[----:B------:R-:W-:Y:S01]  /*1cfe0*/  LOP3.LUT R12, R5, 0xc0, RZ, 0xc0, !PT ;  /* 0x000000c0050c7812 */ /* 0x000fe200078ec0ff */
[----:B------:R-:W4:Y:S01]  /*1cff0*/  SHFL.BFLY PT, R10, R224, 0x1, 0x1f ;  /* 0x0c201f00e00a7f89 */ /* 0x000f2200000e0000 */
[----:B------:R-:W-:-:S02]  /*1d000*/  @!UP3 UIMAD UR7, UR9, UR7, UR11 ;  /* 0x000000070907b2a4 */ /* 0x000fc4000f8e020b */
[----:B------:R-:W-:Y:S01]  /*1d010*/  LOP3.LUT R12, R12, 0x18, R216, 0xf8, !PT ;  /* 0x000000180c0c7812 */ /* 0x000fe200078ef8d8 */
[----:B-1----:R-:W-:Y:S01]  /*1d020*/  @UP3 UIMAD.WIDE.U32 UR16, UR20, UR4, URZ ;  /* 0x00000004141032a5 */ /* 0x002fe2000f8e00ff */
[----:B------:R-:W1:Y:S01]  /*1d030*/  S2UR UR4, SR_CTAID.X ;  /* 0x00000000000479c3 */ /* 0x000e620000002500 */
[----:B------:R-:W1:Y:S02]  /*1d040*/  LDCU.U8 UR11, c[0x0][0x548] ;  /* 0x0000a900ff0b77ac */ /* 0x000e640008000000 */
[----:B------:R-:W-:Y:S01]  /*1d050*/  @UP3 UIMAD UR7, UR20, UR5, UR17 ;  /* 0x00000005140732a4 */ /* 0x000fe2000f8e0211 */
[----:B--2---:R-:W-:Y:S01]  /*1d060*/  FADD.FTZ R7, R7, R4 ;  /* 0x0000000407077221 */ /* 0x004fe20000010000 */
[----:B------:R-:W-:Y:S01]  /*1d070*/  SHF.L.U32 R4, R216, 0x4, RZ ;  /* 0x00000004d8047819 */ /* 0x000fe200000006ff */
[----:B------:R-:W2:Y:S02]  /*1d080*/  @UP1 LDCU UR5, c[0x0][0x430] ;  /* 0x00008600ff0517ac */ /* 0x000ea40008000800 */
[----:B------:R-:W2:Y:S01]  /*1d090*/  MUFU.RCP R9, R7 ;  /* 0x0000000700097308 */ /* 0x000ea20000001000 */
[----:B------:R-:W-:Y:S01]  /*1d0a0*/  LOP3.LUT R4, R236, 0x3e00, R4, 0xf8, !PT ;  /* 0x00003e00ec047812 */ /* 0x000fe200078ef804 */
[----:B---3--:R-:W-:Y:S01]  /*1d0b0*/  FADD.FTZ R6, R226, R6 ;  /* 0x00000006e2067221 */ /* 0x008fe20000010000 */
[----:B------:R-:W-:Y:S01]  /*1d0c0*/  FSETP.NE.FTZ.AND P3, PT, R7, RZ, PT ;  /* 0x000000ff0700720b */ /* 0x000fe20003f75000 */
[----:B-----5:R-:W-:Y:S01]  /*1d0d0*/  FADD.FTZ R11, R225, R11 ;  /* 0x0000000be10b7221 */ /* 0x020fe20000010000 */
[----:B------:R-:W-:Y:S01]  /*1d0e0*/  LOP3.LUT R4, R4, 0x20, R5, 0xf8, !PT ;  /* 0x0000002004047812 */ /* 0x000fe200078ef805 */
[----:B----4-:R-:W-:Y:S01]  /*1d0f0*/  @!UP2 UIMAD UR20, UR9, UR6, URZ ;  /* 0x000000060914a2a4 */ /* 0x010fe2000f8e02ff */
[----:B------:R-:W-:Y:S01]  /*1d100*/  FSETP.NE.FTZ.AND P2, PT, R6, RZ, PT ;  /* 0x000000ff0600720b */ /* 0x000fe20003f55000 */
[----:B------:R-:W-:Y:S01]  /*1d110*/  FADD.FTZ R10, R224, R10 ;  /* 0x0000000ae00a7221 */ /* 0x000fe20000010000 */
[----:B------:R-:W3:Y:S01]  /*1d120*/  MUFU.RCP R13, R11 ;  /* 0x0000000b000d7308 */ /* 0x000ee20000001000 */
[----:B------:R-:W-:Y:S01]  /*1d130*/  LOP3.LUT R4, R4, R12, RZ, 0xfc, !PT ;  /* 0x0000000c04047212 */ /* 0x000fe200078efcff */
[----:B-1----:R-:W-:Y:S01]  /*1d140*/  UISETP.NE.AND UP0, UPT, UR11, URZ, !UP1 ;  /* 0x000000ff0b00728c */ /* 0x002fe2000cf05270 */
[----:B------:R-:W-:Y:S01]  /*1d150*/  FSETP.NE.FTZ.AND P1, PT, R11, RZ, PT ;  /* 0x000000ff0b00720b */ /* 0x000fe20003f35000 */
[----:B------:R-:W1:Y:S01]  /*1d160*/  @UP1 LDCU UR14, c[0x0][0x430] ;  /* 0x00008600ff0e17ac */ /* 0x000e620008000800 */
[----:B------:R-:W-:-:S02]  /*1d170*/  FSETP.NE.FTZ.AND P0, PT, R10, RZ, PT ;  /* 0x000000ff0a00720b */ /* 0x000fc40003f15000 */
[----:B------:R-:W-:Y:S01]  /*1d180*/  LEA R4, R4, UR8, 0x1 ;  /* 0x0000000804047c11 */ /* 0x000fe2000f8e08ff */
[----:B------:R-:W4:Y:S01]  /*1d190*/  MUFU.RCP R8, R6 ;  /* 0x0000000600087308 */ /* 0x000f220000001000 */
[----:B--2---:R-:W-:Y:S01]  /*1d1a0*/  FSEL R9, R9, 1, P3 ;  /* 0x3f80000009097808 */ /* 0x004fe20001800000 */
[----:B------:R-:W-:Y:S01]  /*1d1b0*/  @UP1 UIMAD UR15, UR5, UR6, URZ ;  /* 0x00000006050f12a4 */ /* 0x000fe2000f8e02ff */
[----:B------:R-:W-:Y:S01]  /*1d1c0*/  @UP1 UMOV UR13, 0x1 ;  /* 0x00000001000d1882 */ /* 0x000fe20000000000 */
[----:B------:R-:W-:Y:S02]  /*1d1d0*/  @UP3 UMOV UR10, UR16 ;  /* 0x00000010000a3c82 */ /* 0x000fe40008000000 */
[C---:B------:R-:W-:Y:S01]  /*1d1e0*/  FMUL.FTZ R160, R9.reuse, R160 ;  /* 0x000000a009a07220 */ /* 0x040fe20000410000 */
[----:B------:R-:W-:Y:S01]  /*1d1f0*/  FMUL.FTZ R161, R9, R161 ;  /* 0x000000a109a17220 */ /* 0x000fe20000410000 */
[----:B------:R-:W2:Y:S01]  /*1d200*/  MUFU.RCP R12, R10 ;  /* 0x0000000a000c7308 */ /* 0x000ea20000001000 */
[----:B---3--:R-:W-:Y:S01]  /*1d210*/  FSEL R13, R13, 1, P1 ;  /* 0x3f8000000d0d7808 */ /* 0x008fe20000800000 */
[C---:B------:R-:W-:Y:S01]  /*1d220*/  FMUL.FTZ R148, R9.reuse, R148 ;  /* 0x0000009409947220 */ /* 0x040fe20000410000 */
[C---:B------:R-:W-:Y:S01]  /*1d230*/  FMUL.FTZ R149, R9.reuse, R149 ;  /* 0x0000009509957220 */ /* 0x040fe20000410000 */
[C---:B------:R-:W-:Y:S01]  /*1d240*/  FMUL.FTZ R144, R9.reuse, R144 ;  /* 0x0000009009907220 */ /* 0x040fe20000410000 */
[C---:B------:R-:W-:Y:S01]  /*1d250*/  FMUL.FTZ R145, R9.reuse, R145 ;  /* 0x0000009109917220 */ /* 0x040fe20000410000 */
[C---:B------:R-:W-:Y:S01]  /*1d260*/  FMUL.FTZ R132, R9.reuse, R132 ;  /* 0x0000008409847220 */ /* 0x040fe20000410000 */
[----:B------:R-:W-:Y:S01]  /*1d270*/  FMUL.FTZ R9, R9, R133 ;  /* 0x0000008509097220 */ /* 0x000fe20000410000 */
[C---:B------:R-:W-:Y:S01]  /*1d280*/  FMUL.FTZ R156, R13.reuse, R156 ;  /* 0x0000009c0d9c7220 */ /* 0x040fe20000410000 */
[----:B----4-:R-:W-:Y:S01]  /*1d290*/  FSEL R8, R8, 1, P2 ;  /* 0x3f80000008087808 */ /* 0x010fe20001000000 */
        /* <DEDUP_REMOVED lines=8> */
[C---:B------:R-:W-:Y:S01]  /*1d320*/  FMUL.FTZ R163, R8.reuse, R163 ;  /* 0x000000a308a37220 */ /* 0x040fe20000410000 */
[----:B------:R-:W-:Y:S01]  /*1d330*/  FMUL.FTZ R13, R13, R137 ;  /* 0x000000890d0d7220 */ /* 0x000fe20000410000 */
[C---:B------:R-:W-:Y:S01]  /*1d340*/  FMUL.FTZ R150, R8.reuse, R150 ;  /* 0x0000009608967220 */ /* 0x040fe20000410000 */
[----:B------:R-:W-:Y:S01]  /*1d350*/  FMUL.FTZ R151, R8, R151 ;  /* 0x0000009708977220 */ /* 0x000fe20000410000 */
[----:B------:R-:W-:Y:S01]  /*1d360*/  F2FP.F16.F32.PACK_AB R132, R9, R132 ;  /* 0x000000840984723e */ /* 0x000fe200000000ff */
[C---:B------:R-:W-:Y:S01]  /*1d370*/  FMUL.FTZ R158, R12.reuse, R158 ;  /* 0x0000009e0c9e7220 */ /* 0x040fe20000410000 */
[----:B------:R-:W-:Y:S01]  /*1d380*/  FMUL.FTZ R159, R12, R159 ;  /* 0x0000009f0c9f7220 */ /* 0x000fe20000410000 */
[----:B------:R-:W-:Y:S01]  /*1d390*/  LOP3.LUT R9, R14, 0x20, RZ, 0xc0, !PT ;  /* 0x000000200e097812 */ /* 0x000fe200078ec0ff */
[C---:B------:R-:W-:Y:S01]  /*1d3a0*/  FMUL.FTZ R154, R12.reuse, R154 ;  /* 0x0000009a0c9a7220 */ /* 0x040fe20000410000 */
[----:B------:R-:W-:Y:S01]  /*1d3b0*/  FMUL.FTZ R155, R12, R155 ;  /* 0x0000009b0c9b7220 */ /* 0x000fe20000410000 */
[----:B------:R-:W-:Y:S01]  /*1d3c0*/  LOP3.LUT R14, R14, 0x40, RZ, 0xc0, !PT ;  /* 0x000000400e0e7812 */ /* 0x000fe200078ec0ff */
[C---:B------:R-:W-:Y:S01]  /*1d3d0*/  FMUL.FTZ R146, R8.reuse, R146 ;  /* 0x0000009208927220 */ /* 0x040fe20000410000 */
[----:B------:R-:W-:Y:S01]  /*1d3e0*/  F2FP.F16.F32.PACK_AB R160, R161, R160 ;  /* 0x000000a0a1a0723e */ /* 0x000fe200000000ff */
[C---:B------:R-:W-:Y:S01]  /*1d3f0*/  FMUL.FTZ R147, R8.reuse, R147 ;  /* 0x0000009308937220 */ /* 0x040fe20000410000 */
[----:B------:R-:W-:Y:S01]  /*1d400*/  F2FP.F16.F32.PACK_AB R162, R163, R162 ;  /* 0x000000a2a3a2723e */ /* 0x000fe200000000ff */
[C---:B------:R-:W-:Y:S01]  /*1d410*/  FMUL.FTZ R134, R8.reuse, R134 ;  /* 0x0000008608867220 */ /* 0x040fe20000410000 */
[----:B------:R-:W-:Y:S01]  /*1d420*/  F2FP.F16.F32.PACK_AB R136, R13, R136 ;  /* 0x000000880d88723e */ /* 0x000fe200000000ff */
[----:B------:R-:W-:Y:S01]  /*1d430*/  FMUL.FTZ R8, R8, R135 ;  /* 0x0000008708087220 */ /* 0x000fe20000410000 */
[----:B------:R-:W-:Y:S01]  /*1d440*/  F2FP.F16.F32.PACK_AB R148, R149, R148 ;  /* 0x000000949594723e */ /* 0x000fe200000000ff */
[C---:B------:R-:W-:Y:S01]  /*1d450*/  FMUL.FTZ R142, R12.reuse, R142 ;  /* 0x0000008e0c8e7220 */ /* 0x040fe20000410000 */
[----:B------:R-:W-:Y:S01]  /*1d460*/  F2FP.F16.F32.PACK_AB R150, R151, R150 ;  /* 0x000000969796723e */ /* 0x000fe200000000ff */
[----:B------:R-:W-:Y:S01]  /*1d470*/  FMUL.FTZ R143, R12, R143 ;  /* 0x0000008f0c8f7220 */ /* 0x000fe20000410000 */
[----:B------:R-:W-:Y:S01]  /*1d480*/  IADD3 R13, PT, PT, R4, -R9, RZ ;  /* 0x80000009040d7210 */ /* 0x000fe20007ffe0ff */
[C---:B------:R-:W-:Y:S01]  /*1d490*/  FMUL.FTZ R138, R12.reuse, R138 ;  /* 0x0000008a0c8a7220 */ /* 0x040fe20000410000 */
[----:B------:R-:W-:Y:S01]  /*1d4a0*/  F2FP.F16.F32.PACK_AB R156, R157, R156 ;  /* 0x0000009c9d9c723e */ /* 0x000fe200000000ff */
[----:B------:R-:W-:Y:S01]  /*1d4b0*/  FMUL.FTZ R12, R12, R139 ;  /* 0x0000008b0c0c7220 */ /* 0x000fe20000410000 */
[----:B------:R-:W-:Y:S01]  /*1d4c0*/  F2FP.F16.F32.PACK_AB R158, R159, R158 ;  /* 0x0000009e9f9e723e */ /* 0x000fe200000000ff */
[----:B------:R-:W-:Y:S01]  /*1d4d0*/  STS [R4], R160 ;  /* 0x000000a004007388 */ /* 0x000fe20000000800 */
[----:B------:R-:W-:Y:S01]  /*1d4e0*/  F2FP.F16.F32.PACK_AB R152, R153, R152 ;  /* 0x000000989998723e */ /* 0x000fe200000000ff */
[----:B------:R2:W3:Y:S01]  /*1d4f0*/  @P1 MUFU.LG2 R15, R11 ;  /* 0x0000000b000f1308 */ /* 0x0004e20000000c00 */
[----:B------:R-:W-:Y:S01]  /*1d500*/  F2FP.F16.F32.PACK_AB R154, R155, R154 ;  /* 0x0000009a9b9a723e */ /* 0x000fe200000000ff */
[----:B------:R-:W-:Y:S01]  /*1d510*/  STS [R4+0x200], R162 ;  /* 0x000200a204007388 */ /* 0x000fe20000000800 */
[----:B------:R-:W-:Y:S01]  /*1d520*/  IADD3 R14, PT, PT, R4, -R14, RZ ;  /* 0x8000000e040e7210 */ /* 0x000fe20007ffe0ff */
[----:B------:R-:W-:Y:S01]  /*1d530*/  USHF.R.S32.HI UR5, URZ, 0x1f, UR20 ;  /* 0x0000001fff057899 */ /* 0x000fe20008011414 */
[----:B------:R-:W-:Y:S01]  /*1d540*/  F2FP.F16.F32.PACK_AB R144, R145, R144 ;  /* 0x000000909190723e */ /* 0x000fe200000000ff */
[----:B------:R-:W-:Y:S01]  /*1d550*/  STS [R13+0x10], R148 ;  /* 0x000010940d007388 */ /* 0x000fe20000000800 */
[----:B------:R-:W-:Y:S01]  /*1d560*/  F2FP.F16.F32.PACK_AB R146, R147, R146 ;  /* 0x000000929392723e */ /* 0x000fe200000000ff */
[----:B------:R-:W4:Y:S01]  /*1d570*/  @P2 MUFU.LG2 R6, R6 ;  /* 0x0000000600062308 */ /* 0x000f220000000c00 */
[----:B------:R-:W-:Y:S01]  /*1d580*/  F2FP.F16.F32.PACK_AB R8, R8, R134 ;  /* 0x000000860808723e */ /* 0x000fe200000000ff */
[----:B------:R-:W-:Y:S01]  /*1d590*/  STS [R13+0x210], R150 ;  /* 0x000210960d007388 */ /* 0x000fe20000000800 */
[----:B------:R-:W-:-:S02]  /*1d5a0*/  IADD3 R9, PT, PT, -R9, R14, RZ ;  /* 0x0000000e09097210 */ /* 0x000fc40007ffe1ff */
[----:B------:R-:W-:Y:S01]  /*1d5b0*/  F2FP.F16.F32.PACK_AB R140, R141, R140 ;  /* 0x0000008c8d8c723e */ /* 0x000fe200000000ff */
[----:B------:R-:W-:Y:S01]  /*1d5c0*/  STS [R4+0x1000], R156 ;  /* 0x0010009c04007388 */ /* 0x000fe20000000800 */
[----:B------:R-:W-:Y:S01]  /*1d5d0*/  F2FP.F16.F32.PACK_AB R142, R143, R142 ;  /* 0x0000008e8f8e723e */ /* 0x000fe200000000ff */
[----:B------:R-:W-:Y:S01]  /*1d5e0*/  @P0 MUFU.LG2 R10, R10 ;  /* 0x0000000a000a0308 */ /* 0x000fe20000000c00 */
[----:B------:R-:W-:Y:S01]  /*1d5f0*/  F2FP.F16.F32.PACK_AB R12, R12, R138 ;  /* 0x0000008a0c0c723e */ /* 0x000fe200000000ff */
[----:B------:R-:W-:Y:S01]  /*1d600*/  STS [R4+0x1200], R158 ;  /* 0x0012009e04007388 */ /* 0x000fe20000000800 */
[----:B--2---:R-:W2:Y:S01]  /*1d610*/  @P2 LDC R11, c[0x0][0x458] ;  /* 0x00011600ff0b2b82 */ /* 0x004ea20000000800 */
[----:B---3--:R-:W-:Y:S02]  /*1d620*/  @P1 FMUL.FTZ R15, R15, 0.69314718246459960938 ;  /* 0x3f3172180f0f1820 */ /* 0x008fe40000410000 */
[----:B------:R-:W-:Y:S01]  /*1d630*/  STS [R13+0x1010], R152 ;  /* 0x001010980d007388 */ /* 0x000fe20000000800 */
[----:B----4-:R-:W-:-:S03]  /*1d640*/  @P2 FMUL.FTZ R6, R6, 0.69314718246459960938 ;  /* 0x3f31721806062820 */ /* 0x010fc60000410000 */
[----:B------:R3:W-:Y:S04]  /*1d650*/  STS [R13+0x1210], R154 ;  /* 0x0012109a0d007388 */ /* 0x0007e80000000800 */
[----:B------:R-:W-:Y:S04]  /*1d660*/  STS [R14+0x20], R144 ;  /* 0x000020900e007388 */ /* 0x000fe80000000800 */
[----:B------:R-:W-:Y:S04]  /*1d670*/  STS [R14+0x220], R146 ;  /* 0x000220920e007388 */ /* 0x000fe80000000800 */
[----:B------:R-:W-:Y:S04]  /*1d680*/  STS [R9+0x30], R132 ;  /* 0x0000308409007388 */ /* 0x000fe80000000800 */
[----:B------:R4:W-:Y:S04]  /*1d690*/  STS [R9+0x230], R8 ;  /* 0x0002300809007388 */ /* 0x0009e80000000800 */
[----:B------:R-:W-:Y:S04]  /*1d6a0*/  STS [R14+0x1020], R140 ;  /* 0x0010208c0e007388 */ /* 0x000fe80000000800 */
[----:B------:R5:W-:Y:S01]  /*1d6b0*/  STS [R14+0x1220], R142 ;  /* 0x0012208e0e007388 */ /* 0x000be20000000800 */
[----:B---3--:R-:W3:Y:S03]  /*1d6c0*/  @P3 MUFU.LG2 R13, R7 ;  /* 0x00000007000d3308 */ /* 0x008ee60000000c00 */
[----:B------:R-:W-:Y:S04]  /*1d6d0*/  STS [R9+0x1030], R136 ;  /* 0x0010308809007388 */ /* 0x000fe80000000800 */
[----:B------:R1:W-:Y:S01]  /*1d6e0*/  STS [R9+0x1230], R12 ;  /* 0x0012300c09007388 */ /* 0x0003e20000000800 */
[----:B------:R-:W2:Y:S01]  /*1d6f0*/  S2R R4, SR_CTAID.X ;  /* 0x0000000000047919 */ /* 0x000ea20000002500 */
[----:B----4-:R-:W4:Y:S01]  /*1d700*/  @P0 LDC R8, c[0x0][0x458] ;  /* 0x00011600ff080b82 */ /* 0x010f220000000800 */
[----:B---3--:R-:W-:-:S07]  /*1d710*/  @P3 FMUL.FTZ R13, R13, 0.69314718246459960938 ;  /* 0x3f3172180d0d3820 */ /* 0x008fce0000410000 */
[----:B------:R-:W3:Y:S01]  /*1d720*/  @P3 LDC R7, c[0x0][0x458] ;  /* 0x00011600ff073b82 */ /* 0x000ee20000000800 */
[----:B-----5:R-:W-:-:S07]  /*1d730*/  MOV R14, 0x7f800000 ;  /* 0x7f800000000e7802 */ /* 0x020fce0000000f00 */
[----:B-1----:R-:W1:Y:S01]  /*1d740*/  @P1 LDC R9, c[0x0][0x458] ;  /* 0x00011600ff091b82 */ /* 0x002e620000000800 */
[----:B------:R-:W-:Y:S01]  /*1d750*/  MOV R12, 0x7f800000 ;  /* 0x7f800000000c7802 */ /* 0x000fe20000000f00 */
[----:B---3--:R-:W-:Y:S01]  /*1d760*/  @P3 FFMA.FTZ R12, R36, R7, R13 ;  /* 0x00000007240c3223 */ /* 0x008fe2000001000d */
[----:B------:R-:W-:Y:S01]  /*1d770*/  MOV R13, 0x7f800000 ;  /* 0x7f800000000d7802 */ /* 0x000fe20000000f00 */
[----:B--2-4-:R-:W-:Y:S06]  /*1d780*/  BRA.U UP1, `(.L_x_1338) ;  /* 0x0000000101207547 */ /* 0x014fec000b800000 */
[----:B------:R-:W-:Y:S01]  /*1d790*/  UISETP.NE.AND UP1, UPT, UR11, URZ, UPT ;  /* 0x000000ff0b00728c */ /* 0x000fe2000bf25270 */
[----:B------:R-:W2:Y:S10]  /*1d7a0*/  LDCU UR11, c[0x0][0x3e0] ;  /* 0x00007c00ff0b77ac */ /* 0x000eb40008000800 */
[----:B------:R-:W2:Y:S01]  /*1d7b0*/  @UP1 LDCU UR13, c[0x0][0x454] ;  /* 0x00008a80ff0d17ac */ /* 0x000ea20008000800 */
[----:B------:R-:W-:Y:S01]  /*1d7c0*/  @UP1 UMOV UR14, 0x1 ;  /* 0x00000001000e1882 */ /* 0x000fe20000000000 */
[----:B------:R-:W3:Y:S01]  /*1d7d0*/  @UP1 LDCU UR15, c[0x0][0x454] ;  /* 0x00008a80ff0f17ac */ /* 0x000ee20008000800 */
[----:B------:R-:W-:Y:S01]  /*1d7e0*/  @!UP1 UMOV UR14, 0x1 ;  /* 0x00000001000e9882 */ /* 0x000fe20000000000 */
[----:B--2---:R-:W-:-:S02]  /*1d7f0*/  @UP1 UIMAD UR13, UR13, UR11, URZ ;  /* 0x0000000b0d0d12a4 */ /* 0x004fc4000f8e02ff */
[----:B---3--:R-:W-:-:S12]  /*1d800*/  @!UP1 UIMAD UR13, UR6, UR11, URZ ;  /* 0x0000000b060d92a4 */ /* 0x008fd8000f8e02ff */
.L_x_1338:
        /* <DEDUP_REMOVED lines=14> */
[----:B------:R-:W-:Y:S01]  /*1d8f0*/  @P0 FFMA.FTZ R15, R0, R8, R10 ;  /* 0x00000008000f0223 */ /* 0x000fe2000001000a */
[----:B------:R-:W-:Y:S01]  /*1d900*/  USHF.R.S32.HI UR6, URZ, 0x1f, UR11 ;  /* 0x0000001fff067899 */ /* 0x000fe2000801140b */
[----:B------:R-:W-:Y:S01]  /*1d910*/  LEA R0, R2, UR8, 0x1 ;  /* 0x0000000802007c11 */ /* 0x000fe2000f8e08ff */
[----:B------:R-:W-:Y:S01]  /*1d920*/  UIADD3 UR20, UP1, UP0, UR11, UR20, UR15 ;  /* 0x000000140b147290 */ /* 0x000fe2000f83e00f */
[----:B------:R-:W-:Y:S01]  /*1d930*/  BAR.SYNC.DEFER_BLOCKING 0x0 ;  /* 0x0000000000007b1d */ /* 0x000fe20000010000 */
[----:B------:R-:W-:Y:S01]  /*1d940*/  @P2 FFMA.FTZ R14, R3, R11, R6 ;  /* 0x0000000b030e2223 */ /* 0x000fe20000010006 */
[----:B------:R-:W-:Y:S01]  /*1d950*/  SHF.R.U32.HI R16, RZ, 0x2, R216 ;  /* 0x00000002ff107819 */ /* 0x000fe200000116d8 */
        /* <DEDUP_REMOVED lines=41> */
.L_x_1340:
[----:B------:R-:W-:Y:S05]  /*1dbf0*/  BSYNC.RECONVERGENT B0 ;  /* 0x0000000000007941 */ /* 0x000fea0003800200 */
.L_x_1339:
        /* <DEDUP_REMOVED lines=33> */
.L_x_1342:
[----:B------:R-:W-:Y:S05]  /*1de10*/  BSYNC.RECONVERGENT B0 ;  /* 0x0000000000007941 */ /* 0x000fea0003800200 */
.L_x_1341:
        /* <DEDUP_REMOVED lines=16> */
.L_x_1344:
[----:B------:R-:W-:Y:S05]  /*1df20*/  BSYNC.RECONVERGENT B0 ;  /* 0x0000000000007941 */ /* 0x000fea0003800200 */
.L_x_1343:
        /* <DEDUP_REMOVED lines=16> */
.L_x_1346:
[----:B------:R-:W-:Y:S05]  /*1e030*/  BSYNC.RECONVERGENT B0 ;  /* 0x0000000000007941 */ /* 0x000fea0003800200 */
.L_x_1345:
        /* <DEDUP_REMOVED lines=15> */
.L_x_1347:
        /* <DEDUP_REMOVED lines=13> */
.L_x_1372:


//--------------------- .nv.shared._ZN5flash16flash_fwd_kernelI23Flash_fwd_kernel_traitsILi32ELi128ELi128ELi4ELb0ELb0EN7cutlass6half_tE19Flash_kernel_traitsILi32ELi128ELi128ELi4ES3_EELb0ELb0ELb0ELb0ELb0ELb1ELb0ELb0EEEvNS_16Flash_fwd_paramsE --------------------------
	.section	.nv.shared._ZN5flash16flash_fwd_kernelI23Flash_fwd_kernel_traitsILi32ELi128ELi128ELi4ELb0ELb0EN7cutlass6half_tE19Flash_kernel_traitsILi32ELi128ELi128ELi4ES3_EELb0ELb0ELb0ELb0ELb0ELb1ELb0ELb0EEEvNS_16Flash_fwd_paramsE,"aw",@nobits
	.sectionflags	@""
	.align	16
	.zero		1024


//--------------------- .nv.shared.reserved.0     --------------------------
	.section	.nv.shared.reserved.0,"aw",@nobits
	.weak		__nv_reservedSMEM_offset_0_alias
	.size		__nv_reservedSMEM_offset_0_alias, 0, 64
	.other		__nv_reservedSMEM_offset_0_alias,@"STO_CUDA_RESERVED_SHARED STV_DEFAULT"
__nv_reservedSMEM_offset_0_alias:
	.zero		0
	.zero		64


//--------------------- .nv.global                --------------------------
	.section	.nv.global,"aw",@nobits
.nv.global:
	.type		_ZN65_INTERNAL_adb80482_29_flash_fwd_hdim32_fp16_sm80_cu_e763cb1e_30894cute1_E,@object
	.size		_ZN65_INTERNAL_adb80482_29_flash_fwd_hdim32_fp16_sm80_cu_e763cb1e_30894cute1_E,(_ZN65_INTERNAL_adb80482_29_flash_fwd_hdim32_fp16_sm80_cu_e763cb1e_30894cuda3std3__45__cpo6cbeginE - _ZN65_INTERNAL_adb80482_29_flash_fwd_hdim32_fp16_sm80_cu_e763cb1e_30894cute1_E)
_ZN65_INTERNAL_adb80482_29_flash_fwd_hdim32_fp16_sm80_cu_e763cb1e_30894cute1_E:
	.zero		1
	.type		_ZN65_INTERNAL_adb80482_29_flash_fwd_hdim32_fp16_sm80_cu_e763cb1e_30894cuda3std3__45__cpo6cbeginE,@object
	.size		_ZN65_INTERNAL_adb80482_29_flash_fwd_hdim32_fp16_sm80_cu_e763cb1e_30894cuda3std3__45__cpo6cbeginE,(_ZN65_INTERNAL_adb80482_29_flash_fwd_hdim32_fp16_sm80_cu_e763cb1e_30894cuda3std3__48in_placeE - _ZN65_INTERNAL_adb80482_29_flash_fwd_hdim32_fp16_sm80_cu_e763cb1e_30894cuda3std3__45__cpo6cbeginE)
_ZN65_INTERNAL_adb80482_29_flash_fwd_hdim32_fp16_sm80_cu_e763cb1e_30894cuda3std3__45__cpo6cbeginE:
	.zero		1
	.type		_ZN65_INTERNAL_adb80482_29_flash_fwd_hdim32_fp16_sm80_cu_e763cb1e_30894cuda3std3__48in_placeE,@object
	.size		_ZN65_INTERNAL_adb80482_29_flash_fwd_hdim32_fp16_sm80_cu_e763cb1e_30894cuda3std3__48in_placeE,(_ZN65_INTERNAL_adb80482_29_flash_fwd_hdim32_fp16_sm80_cu_e763cb1e_30894cuda3std6ranges3__45__cpo9iter_moveE - _ZN65_INTERNAL_adb80482_29_flash_fwd_hdim32_fp16_sm80_cu_e763cb1e_30894cuda3std3__48in_placeE)
_ZN65_INTERNAL_adb80482_29_flash_fwd_hdim32_fp16_sm80_cu_e763cb1e_30894cuda3std3__48in_placeE:
	.zero		1
	.type		_ZN65_INTERNAL_adb80482_29_flash_fwd_hdim32_fp16_sm80_cu_e763cb1e_30894cuda3std6ranges3__45__cpo9iter_moveE,@object
	.size		_ZN65_INTERNAL_adb80482_29_flash_fwd_hdim32_fp16_sm80_cu_e763cb1e_30894cuda3std6ranges3__45__cpo9iter_moveE,(_ZN65_INTERNAL_adb80482_29_flash_fwd_hdim32_fp16_sm80_cu_e763cb1e_30894cuda3std3__45__cpo5beginE - _ZN65_INTERNAL_adb80482_29_flash_fwd_hdim32_fp16_sm80_cu_e763cb1e_30894cuda3std6ranges3__45__cpo9iter_moveE)
_ZN65_INTERNAL_adb80482_29_flash_fwd_hdim32_fp16_sm80_cu_e763cb1e_30894cuda3std6ranges3__45__cpo9iter_moveE:
	.zero		1
	.type		_ZN65_INTERNAL_adb80482_29_flash_fwd_hdim32_fp16_sm80_cu_e763cb1e_30894cuda3std3__45__cpo5beginE,@object
	.size		_ZN65_INTERNAL_adb80482_29_flash_fwd_hdim32_fp16_sm80_cu_e763cb1e_30894cuda3std3__45__cpo5beginE,(_ZN65_INTERNAL_adb80482_29_flash_fwd_hdim32_fp16_sm80_cu_e763cb1e_30894cuda3std3__467_GLOBAL__N__adb80482_29_flash_fwd_hdim32_fp16_sm80_cu_e763cb1e_30896ignoreE - _ZN65_INTERNAL_adb80482_29_flash_fwd_hdim32_fp16_sm80_cu_e763cb1e_30894cuda3std3__45__cpo5beginE)
_ZN65_INTERNAL_adb80482_29_flash_fwd_hdim32_fp16_sm80_cu_e763cb1e_30894cuda3std3__45__cpo5beginE:
	.zero		1
	.type		_ZN65_INTERNAL_adb80482_29_flash_fwd_hdim32_fp16_sm80_cu_e763cb1e_30894cuda3std3__467_GLOBAL__N__adb80482_29_flash_fwd_hdim32_fp16_sm80_cu_e763cb1e_30896ignoreE,@object
	.size		_ZN65_INTERNAL_adb80482_29_flash_fwd_hdim32_fp16_sm80_cu_e763cb1e_30894cuda3std3__467_GLOBAL__N__adb80482_29_flash_fwd_hdim32_fp16_sm80_cu_e763cb1e_30896ignoreE,(_ZN65_INTERNAL_adb80482_29_flash_fwd_hdim32_fp16_sm80_cu_e763cb1e_30894cute7productE - _ZN65_INTERNAL_adb80482_29_flash_fwd_hdim32_fp16_sm80_cu_e763cb1e_30894cuda3std3__467_GLOBAL__N__adb80482_29_flash_fwd_hdim32_fp16_sm80_cu_e763cb1e_30896ignoreE)
_ZN65_INTERNAL_adb80482_29_flash_fwd_hdim32_fp16_sm80_cu_e763cb1e_30894cuda3std3__467_GLOBAL__N__adb80482_29_flash_fwd_hdim32_fp16_sm80_cu_e763cb1e_30896ignoreE:
	.zero		1
	.type		_ZN65_INTERNAL_adb80482_29_flash_fwd_hdim32_fp16_sm80_cu_e763cb1e_30894cute7productE,@object
	.size		_ZN65_INTERNAL_adb80482_29_flash_fwd_hdim32_fp16_sm80_cu_e763cb1e_30894cute7productE,(_ZN65_INTERNAL_adb80482_29_flash_fwd_hdim32_fp16_sm80_cu_e763cb1e_30894cuda3std3__45__cpo3endE - _ZN65_INTERNAL_adb80482_29_flash_fwd_hdim32_fp16_sm80_cu_e763cb1e_30894cute7productE)
_ZN65_INTERNAL_adb80482_29_flash_fwd_hdim32_fp16_sm80_cu_e763cb1e_30894cute7productE:
	.zero		1
	.type		_ZN65_INTERNAL_adb80482_29_flash_fwd_hdim32_fp16_sm80_cu_e763cb1e_30894cuda3std3__45__cpo3endE,@object
	.size		_ZN65_INTERNAL_adb80482_29_flash_fwd_hdim32_fp16_sm80_cu_e763cb1e_30894cuda3std3__45__cpo3endE,(_ZN65_INTERNAL_adb80482_29_flash_fwd_hdim32_fp16_sm80_cu_e763cb1e_30894cuda3std3__419piecewise_constructE - _ZN65_INTERNAL_adb80482_29_flash_fwd_hdim32_fp16_sm80_cu_e763cb1e_30894cuda3std3__45__cpo3endE)
_ZN65_INTERNAL_adb80482_29_flash_fwd_hdim32_fp16_sm80_cu_e763cb1e_30894cuda3std3__45__cpo3endE:
	.zero		1
	.type		_ZN65_INTERNAL_adb80482_29_flash_fwd_hdim32_fp16_sm80_cu_e763cb1e_30894cuda3std3__419piecewise_constructE,@object
	.size		_ZN65_INTERNAL_adb80482_29_flash_fwd_hdim32_fp16_sm80_cu_e763cb1e_30894cuda3std3__419piecewise_constructE,(_ZN65_INTERNAL_adb80482_29_flash_fwd_hdim32_fp16_sm80_cu_e763cb1e_30894cuda3std3__45__cpo4cendE - _ZN65_INTERNAL_adb80482_29_flash_fwd_hdim32_fp16_sm80_cu_e763cb1e_30894cuda3std3__419piecewise_constructE)
_ZN65_INTERNAL_adb80482_29_flash_fwd_hdim32_fp16_sm80_cu_e763cb1e_30894cuda3std3__419piecewise_constructE:
	.zero		1
	.type		_ZN65_INTERNAL_adb80482_29_flash_fwd_hdim32_fp16_sm80_cu_e763cb1e_30894cuda3std3__45__cpo4cendE,@object
	.size		_ZN65_INTERNAL_adb80482_29_flash_fwd_hdim32_fp16_sm80_cu_e763cb1e_30894cuda3std3__45__cpo4cendE,(_ZN65_INTERNAL_adb80482_29_flash_fwd_hdim32_fp16_sm80_cu_e763cb1e_30894cuda3std6ranges3__45__cpo4swapE - _ZN65_INTERNAL_adb80482_29_flash_fwd_hdim32_fp16_sm80_cu_e763cb1e_30894cuda3std3__45__cpo4cendE)
_ZN65_INTERNAL_adb80482_29_flash_fwd_hdim32_fp16_sm80_cu_e763cb1e_30894cuda3std3__45__cpo4cendE:
	.zero		1
	.type		_ZN65_INTERNAL_adb80482_29_flash_fwd_hdim32_fp16_sm80_cu_e763cb1e_30894cuda3std6ranges3__45__cpo4swapE,@object
	.size		_ZN65_INTERNAL_adb80482_29_flash_fwd_hdim32_fp16_sm80_cu_e763cb1e_30894cuda3std6ranges3__45__cpo4swapE,(.L_7 - _ZN65_INTERNAL_adb80482_29_flash_fwd_hdim32_fp16_sm80_cu_e763cb1e_30894cuda3std6ranges3__45__cpo4swapE)
_ZN65_INTERNAL_adb80482_29_flash_fwd_hdim32_fp16_sm80_cu_e763cb1e_30894cuda3std6ranges3__45__cpo4swapE:
	.zero		1
.L_7:


//--------------------- .nv.shared._ZN5flash16flash_fwd_kernelI23Flash_fwd_kernel_traitsILi32ELi128ELi128ELi4ELb0ELb0EN7cutlass6half_tE19Flash_kernel_traitsILi32ELi128ELi128ELi4ES3_EELb0ELb0ELb0ELb0ELb1ELb1ELb0ELb0EEEvNS_16Flash_fwd_paramsE --------------------------
	.section	.nv.shared._ZN5flash16flash_fwd_kernelI23Flash_fwd_kernel_traitsILi32ELi128ELi128ELi4ELb0ELb0EN7cutlass6half_tE19Flash_kernel_traitsILi32ELi128ELi128ELi4ES3_EELb0ELb0ELb0ELb0ELb1ELb1ELb0ELb0EEEvNS_16Flash_fwd_paramsE,"aw",@nobits
	.sectionflags	@""
	.align	16
	.zero		1024


//--------------------- .nv.shared._ZN5flash16flash_fwd_kernelI23Flash_fwd_kernel_traitsILi32ELi128ELi128ELi4ELb0ELb0EN7cutlass6half_tE19Flash_kernel_traitsILi32ELi128ELi128ELi4ES3_EELb0ELb0ELb0ELb0ELb0ELb0ELb0ELb0EEEvNS_16Flash_fwd_paramsE --------------------------
	.section	.nv.shared._ZN5flash16flash_fwd_kernelI23Flash_fwd_kernel_traitsILi32ELi128ELi128ELi4ELb0ELb0EN7cutlass6half_tE19Flash_kernel_traitsILi32ELi128ELi128ELi4ES3_EELb0ELb0ELb0ELb0ELb0ELb0ELb0ELb0EEEvNS_16Flash_fwd_paramsE,"aw",@nobits
	.sectionflags	@""
	.align	16
	.zero		1024


//--------------------- .nv.shared._ZN5flash16flash_fwd_kernelI23Flash_fwd_kernel_traitsILi32ELi128ELi128ELi4ELb0ELb0EN7cutlass6half_tE19Flash_kernel_traitsILi32ELi128ELi128ELi4ES3_EELb0ELb0ELb0ELb1ELb0ELb0ELb0ELb0EEEvNS_16Flash_fwd_paramsE --------------------------
	.section	.nv.shared._ZN5flash16flash_fwd_kernelI23Flash_fwd_kernel_traitsILi32ELi128ELi128ELi4ELb0ELb0EN7cutlass6half_tE19Flash_kernel_traitsILi32ELi128ELi128ELi4ES3_EELb0ELb0ELb0ELb1ELb0ELb0ELb0ELb0EEEvNS_16Flash_fwd_paramsE,"aw",@nobits
	.sectionflags	@""
	.align	16
	.zero		1024


//--------------------- .nv.shared._ZN5flash16flash_fwd_kernelI23Flash_fwd_kernel_traitsILi32ELi128ELi128ELi4ELb0ELb0EN7cutlass6half_tE19Flash_kernel_traitsILi32ELi128ELi128ELi4ES3_EELb0ELb0ELb1ELb0ELb0ELb1ELb0ELb0EEEvNS_16Flash_fwd_paramsE --------------------------
	.section	.nv.shared._ZN5flash16flash_fwd_kernelI23Flash_fwd_kernel_traitsILi32ELi128ELi128ELi4ELb0ELb0EN7cutlass6half_tE19Flash_kernel_traitsILi32ELi128ELi128ELi4ES3_EELb0ELb0ELb1ELb0ELb0ELb1ELb0ELb0EEEvNS_16Flash_fwd_paramsE,"aw",@nobits
	.sectionflags	@""
	.align	16
	.zero		1024


//--------------------- .nv.shared._ZN5flash16flash_fwd_kernelI23Flash_fwd_kernel_traitsILi32ELi128ELi128ELi4ELb0ELb0EN7cutlass6half_tE19Flash_kernel_traitsILi32ELi128ELi128ELi4ES3_EELb0ELb0ELb1ELb0ELb0ELb0ELb0ELb0EEEvNS_16Flash_fwd_paramsE --------------------------
	.section	.nv.shared._ZN5flash16flash_fwd_kernelI23Flash_fwd_kernel_traitsILi32ELi128ELi128ELi4ELb0ELb0EN7cutlass6half_tE19Flash_kernel_traitsILi32ELi128ELi128ELi4ES3_EELb0ELb0ELb1ELb0ELb0ELb0ELb0ELb0EEEvNS_16Flash_fwd_paramsE,"aw",@nobits
	.sectionflags	@""
	.align	16
	.zero		1024


//--------------------- .nv.shared._ZN5flash16flash_fwd_kernelI23Flash_fwd_kernel_traitsILi32ELi128ELi128ELi4ELb0ELb0EN7cutlass6half_tE19Flash_kernel_traitsILi32ELi128ELi128ELi4ES3_EELb0ELb0ELb1ELb1ELb0ELb0ELb0ELb0EEEvNS_16Flash_fwd_paramsE --------------------------
	.section	.nv.shared._ZN5flash16flash_fwd_kernelI23Flash_fwd_kernel_traitsILi32ELi128ELi128ELi4ELb0ELb0EN7cutlass6half_tE19Flash_kernel_traitsILi32ELi128ELi128ELi4ES3_EELb0ELb0ELb1ELb1ELb0ELb0ELb0ELb0EEEvNS_16Flash_fwd_paramsE,"aw",@nobits
	.sectionflags	@""
	.align	16
	.zero		1024


//--------------------- .nv.shared._ZN5flash16flash_fwd_kernelI23Flash_fwd_kernel_traitsILi32ELi128ELi128ELi4ELb0ELb0EN7cutlass6half_tE19Flash_kernel_traitsILi32ELi128ELi128ELi4ES3_EELb1ELb0ELb0ELb0ELb0ELb1ELb0ELb0EEEvNS_16Flash_fwd_paramsE --------------------------
	.section	.nv.shared._ZN5flash16flash_fwd_kernelI23Flash_fwd_kernel_traitsILi32ELi128ELi128ELi4ELb0ELb0EN7cutlass6half_tE19Flash_kernel_traitsILi32ELi128ELi128ELi4ES3_EELb1ELb0ELb0ELb0ELb0ELb1ELb0ELb0EEEvNS_16Flash_fwd_paramsE,"aw",@nobits
	.sectionflags	@""
	.align	16
	.zero		1024


//--------------------- .nv.shared._ZN5flash16flash_fwd_kernelI23Flash_fwd_kernel_traitsILi32ELi128ELi128ELi4ELb0ELb0EN7cutlass6half_tE19Flash_kernel_traitsILi32ELi128ELi128ELi4ES3_EELb0ELb0ELb0ELb0ELb0ELb1ELb1ELb0EEEvNS_16Flash_fwd_paramsE --------------------------
	.section	.nv.shared._ZN5flash16flash_fwd_kernelI23Flash_fwd_kernel_traitsILi32ELi128ELi128ELi4ELb0ELb0EN7cutlass6half_tE19Flash_kernel_traitsILi32ELi128ELi128ELi4ES3_EELb0ELb0ELb0ELb0ELb0ELb1ELb1ELb0EEEvNS_16Flash_fwd_paramsE,"aw",@nobits
	.sectionflags	@""
	.align	16
	.zero		1024


//--------------------- .nv.shared._ZN5flash16flash_fwd_kernelI23Flash_fwd_kernel_traitsILi32ELi128ELi128ELi4ELb0ELb0EN7cutlass6half_tE19Flash_kernel_traitsILi32ELi128ELi128ELi4ES3_EELb1ELb0ELb0ELb0ELb0ELb0ELb0ELb0EEEvNS_16Flash_fwd_paramsE --------------------------
	.section	.nv.shared._ZN5flash16flash_fwd_kernelI23Flash_fwd_kernel_traitsILi32ELi128ELi128ELi4ELb0ELb0EN7cutlass6half_tE19Flash_kernel_traitsILi32ELi128ELi128ELi4ES3_EELb1ELb0ELb0ELb0ELb0ELb0ELb0ELb0EEEvNS_16Flash_fwd_paramsE,"aw",@nobits
	.sectionflags	@""
	.align	16
	.zero		1024


//--------------------- .nv.shared._ZN5flash16flash_fwd_kernelI23Flash_fwd_kernel_traitsILi32ELi128ELi128ELi4ELb0ELb0EN7cutlass6half_tE19Flash_kernel_traitsILi32ELi128ELi128ELi4ES3_EELb1ELb0ELb1ELb0ELb0ELb0ELb0ELb0EEEvNS_16Flash_fwd_paramsE --------------------------
	.section	.nv.shared._ZN5flash16flash_fwd_kernelI23Flash_fwd_kernel_traitsILi32ELi128ELi128ELi4ELb0ELb0EN7cutlass6half_tE19Flash_kernel_traitsILi32ELi128ELi128ELi4ES3_EELb1ELb0ELb1ELb0ELb0ELb0ELb0ELb0EEEvNS_16Flash_fwd_paramsE,"aw",@nobits
	.sectionflags	@""
	.align	16
	.zero		1024


//--------------------- .nv.shared._ZN5flash16flash_fwd_kernelI23Flash_fwd_kernel_traitsILi32ELi128ELi128ELi4ELb0ELb0EN7cutlass6half_tE19Flash_kernel_traitsILi32ELi128ELi128ELi4ES3_EELb1ELb0ELb0ELb0ELb1ELb1ELb0ELb0EEEvNS_16Flash_fwd_paramsE --------------------------
	.section	.nv.shared._ZN5flash16flash_fwd_kernelI23Flash_fwd_kernel_traitsILi32ELi128ELi128ELi4ELb0ELb0EN7cutlass6half_tE19Flash_kernel_traitsILi32ELi128ELi128ELi4ES3_EELb1ELb0ELb0ELb0ELb1ELb1ELb0ELb0EEEvNS_16Flash_fwd_paramsE,"aw",@nobits
	.sectionflags	@""
	.align	16
	.zero		1024


//--------------------- .nv.shared._ZN5flash16flash_fwd_kernelI23Flash_fwd_kernel_traitsILi32ELi128ELi128ELi4ELb0ELb0EN7cutlass6half_tE19Flash_kernel_traitsILi32ELi128ELi128ELi4ES3_EELb0ELb0ELb0ELb0ELb1ELb1ELb1ELb0EEEvNS_16Flash_fwd_paramsE --------------------------
	.section	.nv.shared._ZN5flash16flash_fwd_kernelI23Flash_fwd_kernel_traitsILi32ELi128ELi128ELi4ELb0ELb0EN7cutlass6half_tE19Flash_kernel_traitsILi32ELi128ELi128ELi4ES3_EELb0ELb0ELb0ELb0ELb1ELb1ELb1ELb0EEEvNS_16Flash_fwd_paramsE,"aw",@nobits
	.sectionflags	@""
	.align	16
	.zero		1024


//--------------------- .nv.shared._ZN5flash16flash_fwd_kernelI23Flash_fwd_kernel_traitsILi32ELi128ELi128ELi4ELb0ELb0EN7cutlass6half_tE19Flash_kernel_traitsILi32ELi128ELi128ELi4ES3_EELb1ELb0ELb0ELb1ELb0ELb0ELb0ELb0EEEvNS_16Flash_fwd_paramsE --------------------------
	.section	.nv.shared._ZN5flash16flash_fwd_kernelI23Flash_fwd_kernel_traitsILi32ELi128ELi128ELi4ELb0ELb0EN7cutlass6half_tE19Flash_kernel_traitsILi32ELi128ELi128ELi4ES3_EELb1ELb0ELb0ELb1ELb0ELb0ELb0ELb0EEEvNS_16Flash_fwd_paramsE,"aw",@nobits
	.sectionflags	@""
	.align	16
	.zero		1024


//--------------------- .nv.shared._ZN5flash16flash_fwd_kernelI23Flash_fwd_kernel_traitsILi32ELi128ELi128ELi4ELb0ELb0EN7cutlass6half_tE19Flash_kernel_traitsILi32ELi128ELi128ELi4ES3_EELb1ELb0ELb0ELb0ELb0ELb0ELb0ELb1EEEvNS_16Flash_fwd_paramsE --------------------------
	.section	.nv.shared._ZN5flash16flash_fwd_kernelI23Flash_fwd_kernel_traitsILi32ELi128ELi128ELi4ELb0ELb0EN7cutlass6half_tE19Flash_kernel_traitsILi32ELi128ELi128ELi4ES3_EELb1ELb0ELb0ELb0ELb0ELb0ELb0ELb1EEEvNS_16Flash_fwd_paramsE,"aw",@nobits
	.sectionflags	@""
	.align	16
	.zero		1024


//--------------------- .nv.shared._ZN5flash16flash_fwd_kernelI23Flash_fwd_kernel_traitsILi32ELi128ELi128ELi4ELb0ELb0EN7cutlass6half_tE19Flash_kernel_traitsILi32ELi128ELi128ELi4ES3_EELb0ELb0ELb0ELb0ELb0ELb0ELb1ELb0EEEvNS_16Flash_fwd_paramsE --------------------------
	.section	.nv.shared._ZN5flash16flash_fwd_kernelI23Flash_fwd_kernel_traitsILi32ELi128ELi128ELi4ELb0ELb0EN7cutlass6half_tE19Flash_kernel_traitsILi32ELi128ELi128ELi4ES3_EELb0ELb0ELb0ELb0ELb0ELb0ELb1ELb0EEEvNS_16Flash_fwd_paramsE,"aw",@nobits
	.sectionflags	@""
	.align	16
	.zero		1024


//--------------------- .nv.shared._ZN5flash16flash_fwd_kernelI23Flash_fwd_kernel_traitsILi32ELi128ELi128ELi4ELb0ELb0EN7cutlass6half_tE19Flash_kernel_traitsILi32ELi128ELi128ELi4ES3_EELb1ELb0ELb0ELb1ELb0ELb0ELb0ELb1EEEvNS_16Flash_fwd_paramsE --------------------------
	.section	.nv.shared._ZN5flash16flash_fwd_kernelI23Flash_fwd_kernel_traitsILi32ELi128ELi128ELi4ELb0ELb0EN7cutlass6half_tE19Flash_kernel_traitsILi32ELi128ELi128ELi4ES3_EELb1ELb0ELb0ELb1ELb0ELb0ELb0ELb1EEEvNS_16Flash_fwd_paramsE,"aw",@nobits
	.sectionflags	@""
	.align	16
	.zero		1024


//--------------------- .nv.shared._ZN5flash16flash_fwd_kernelI23Flash_fwd_kernel_traitsILi32ELi128ELi128ELi4ELb0ELb0EN7cutlass6half_tE19Flash_kernel_traitsILi32ELi128ELi128ELi4ES3_EELb0ELb0ELb0ELb1ELb0ELb0ELb1ELb0EEEvNS_16Flash_fwd_paramsE --------------------------
	.section	.nv.shared._ZN5flash16flash_fwd_kernelI23Flash_fwd_kernel_traitsILi32ELi128ELi128ELi4ELb0ELb0EN7cutlass6half_tE19Flash_kernel_traitsILi32ELi128ELi128ELi4ES3_EELb0ELb0ELb0ELb1ELb0ELb0ELb1ELb0EEEvNS_16Flash_fwd_paramsE,"aw",@nobits
	.sectionflags	@""
	.align	16
	.zero		1024


//--------------------- .nv.shared._ZN5flash16flash_fwd_kernelI23Flash_fwd_kernel_traitsILi32ELi128ELi128ELi4ELb0ELb0EN7cutlass6half_tE19Flash_kernel_traitsILi32ELi128ELi128ELi4ES3_EELb1ELb0ELb1ELb0ELb0ELb1ELb0ELb0EEEvNS_16Flash_fwd_paramsE --------------------------
	.section	.nv.shared._ZN5flash16flash_fwd_kernelI23Flash_fwd_kernel_traitsILi32ELi128ELi128ELi4ELb0ELb0EN7cutlass6half_tE19Flash_kernel_traitsILi32ELi128ELi128ELi4ES3_EELb1ELb0ELb1ELb0ELb0ELb1ELb0ELb0EEEvNS_16Flash_fwd_paramsE,"aw",@nobits
	.sectionflags	@""
	.align	16
	.zero		1024


//--------------------- .nv.shared._ZN5flash16flash_fwd_kernelI23Flash_fwd_kernel_traitsILi32ELi128ELi128ELi4ELb0ELb0EN7cutlass6half_tE19Flash_kernel_traitsILi32ELi128ELi128ELi4ES3_EELb0ELb0ELb1ELb0ELb0ELb1ELb1ELb0EEEvNS_16Flash_fwd_paramsE --------------------------
	.section	.nv.shared._ZN5flash16flash_fwd_kernelI23Flash_fwd_kernel_traitsILi32ELi128ELi128ELi4ELb0ELb0EN7cutlass6half_tE19Flash_kernel_traitsILi32ELi128ELi128ELi4ES3_EELb0ELb0ELb1ELb0ELb0ELb1ELb1ELb0EEEvNS_16Flash_fwd_paramsE,"aw",@nobits
	.sectionflags	@""
	.align	16
	.zero		1024


//--------------------- .nv.shared._ZN5flash16flash_fwd_kernelI23Flash_fwd_kernel_traitsILi32ELi128ELi128ELi4ELb0ELb0EN7cutlass6half_tE19Flash_kernel_traitsILi32ELi128ELi128ELi4ES3_EELb1ELb0ELb1ELb1ELb0ELb0ELb0ELb0EEEvNS_16Flash_fwd_paramsE --------------------------
	.section	.nv.shared._ZN5flash16flash_fwd_kernelI23Flash_fwd_kernel_traitsILi32ELi128ELi128ELi4ELb0ELb0EN7cutlass6half_tE19Flash_kernel_traitsILi32ELi128ELi128ELi4ES3_EELb1ELb0ELb1ELb1ELb0ELb0ELb0ELb0EEEvNS_16Flash_fwd_paramsE,"aw",@nobits
	.sectionflags	@""
	.align	16
	.zero		1024


//--------------------- .nv.shared._ZN5flash16flash_fwd_kernelI23Flash_fwd_kernel_traitsILi32ELi128ELi128ELi4ELb0ELb0EN7cutlass6half_tE19Flash_kernel_traitsILi32ELi128ELi128ELi4ES3_EELb1ELb0ELb1ELb0ELb0ELb0ELb0ELb1EEEvNS_16Flash_fwd_paramsE --------------------------
	.section	.nv.shared._ZN5flash16flash_fwd_kernelI23Flash_fwd_kernel_traitsILi32ELi128ELi128ELi4ELb0ELb0EN7cutlass6half_tE19Flash_kernel_traitsILi32ELi128ELi128ELi4ES3_EELb1ELb0ELb1ELb0ELb0ELb0ELb0ELb1EEEvNS_16Flash_fwd_paramsE,"aw",@nobits
	.sectionflags	@""
	.align	16
	.zero		1024


//--------------------- .nv.shared._ZN5flash16flash_fwd_kernelI23Flash_fwd_kernel_traitsILi32ELi128ELi128ELi4ELb0ELb0EN7cutlass6half_tE19Flash_kernel_traitsILi32ELi128ELi128ELi4ES3_EELb0ELb0ELb1ELb0ELb0ELb0ELb1ELb0EEEvNS_16Flash_fwd_paramsE --------------------------
	.section	.nv.shared._ZN5flash16flash_fwd_kernelI23Flash_fwd_kernel_traitsILi32ELi128ELi128ELi4ELb0ELb0EN7cutlass6half_tE19Flash_kernel_traitsILi32ELi128ELi128ELi4ES3_EELb0ELb0ELb1ELb0ELb0ELb0ELb1ELb0EEEvNS_16Flash_fwd_paramsE,"aw",@nobits
	.sectionflags	@""
	.align	16
	.zero		1024


//--------------------- .nv.shared._ZN5flash16flash_fwd_kernelI23Flash_fwd_kernel_traitsILi32ELi128ELi128ELi4ELb0ELb0EN7cutlass6half_tE19Flash_kernel_traitsILi32ELi128ELi128ELi4ES3_EELb1ELb0ELb1ELb1ELb0ELb0ELb0ELb1EEEvNS_16Flash_fwd_paramsE --------------------------
	.section	.nv.shared._ZN5flash16flash_fwd_kernelI23Flash_fwd_kernel_traitsILi32ELi128ELi128ELi4ELb0ELb0EN7cutlass6half_tE19Flash_kernel_traitsILi32ELi128ELi128ELi4ES3_EELb1ELb0ELb1ELb1ELb0ELb0ELb0ELb1EEEvNS_16Flash_fwd_paramsE,"aw",@nobits
	.sectionflags	@""
	.align	16
	.zero		1024


//--------------------- .nv.shared._ZN5flash16flash_fwd_kernelI23Flash_fwd_kernel_traitsILi32ELi128ELi128ELi4ELb0ELb0EN7cutlass6half_tE19Flash_kernel_traitsILi32ELi128ELi128ELi4ES3_EELb0ELb0ELb1ELb1ELb0ELb0ELb1ELb0EEEvNS_16Flash_fwd_paramsE --------------------------
	.section	.nv.shared._ZN5flash16flash_fwd_kernelI23Flash_fwd_kernel_traitsILi32ELi128ELi128ELi4ELb0ELb0EN7cutlass6half_tE19Flash_kernel_traitsILi32ELi128ELi128ELi4ES3_EELb0ELb0ELb1ELb1ELb0ELb0ELb1ELb0EEEvNS_16Flash_fwd_paramsE,"aw",@nobits
	.sectionflags	@""
	.align	16
	.zero		1024


//--------------------- .nv.constant0._ZN5flash16flash_fwd_kernelI23Flash_fwd_kernel_traitsILi32ELi128ELi128ELi4ELb0ELb0EN7cutlass6half_tE19Flash_kernel_traitsILi32ELi128ELi128ELi4ES3_EELb0ELb0ELb0ELb0ELb0ELb1ELb0ELb0EEEvNS_16Flash_fwd_paramsE --------------------------
	.section	.nv.constant0._ZN5flash16flash_fwd_kernelI23Flash_fwd_kernel_traitsILi32ELi128ELi128ELi4ELb0ELb0EN7cutlass6half_tE19Flash_kernel_traitsILi32ELi128ELi128ELi4ES3_EELb0ELb0ELb0ELb0ELb0ELb1ELb0ELb0EEEvNS_16Flash_fwd_paramsE,"a",@progbits
	.sectionflags	@""
	.align	4
.nv.constant0._ZN5flash16flash_fwd_kernelI23Flash_fwd_kernel_traitsILi32ELi128ELi128ELi4ELb0ELb0EN7cutlass6half_tE19Flash_kernel_traitsILi32ELi128ELi128ELi4ES3_EELb0ELb0ELb0ELb0ELb0ELb1ELb0ELb0EEEvNS_16Flash_fwd_paramsE:
	.zero		1360


//--------------------- .nv.constant0._ZN5flash16flash_fwd_kernelI23Flash_fwd_kernel_traitsILi32ELi128ELi128ELi4ELb0ELb0EN7cutlass6half_tE19Flash_kernel_traitsILi32ELi128ELi128ELi4ES3_EELb0ELb0ELb0ELb0ELb1ELb1ELb0ELb0EEEvNS_16Flash_fwd_paramsE --------------------------
	.section	.nv.constant0._ZN5flash16flash_fwd_kernelI23Flash_fwd_kernel_traitsILi32ELi128ELi128ELi4ELb0ELb0EN7cutlass6half_tE19Flash_kernel_traitsILi32ELi128ELi128ELi4ES3_EELb0ELb0ELb0ELb0ELb1ELb1ELb0ELb0EEEvNS_16Flash_fwd_paramsE,"a",@progbits
	.sectionflags	@""
	.align	4
.nv.constant0._ZN5flash16flash_fwd_kernelI23Flash_fwd_kernel_traitsILi32ELi128ELi128ELi4ELb0ELb0EN7cutlass6half_tE19Flash_kernel_traitsILi32ELi128ELi128ELi4ES3_EELb0ELb0ELb0ELb0ELb1ELb1ELb0ELb0EEEvNS_16Flash_fwd_paramsE:
	.zero		1360


//--------------------- .nv.constant0._ZN5flash16flash_fwd_kernelI23Flash_fwd_kernel_traitsILi32ELi128ELi128ELi4ELb0ELb0EN7cutlass6half_tE19Flash_kernel_traitsILi32ELi128ELi128ELi4ES3_EELb0ELb0ELb0ELb0ELb0ELb0ELb0ELb0EEEvNS_16Flash_fwd_paramsE --------------------------
	.section	.nv.constant0._ZN5flash16flash_fwd_kernelI23Flash_fwd_kernel_traitsILi32ELi128ELi128ELi4ELb0ELb0EN7cutlass6half_tE19Flash_kernel_traitsILi32ELi128ELi128ELi4ES3_EELb0ELb0ELb0ELb0ELb0ELb0ELb0ELb0EEEvNS_16Flash_fwd_paramsE,"a",@progbits
	.sectionflags	@""
	.align	4
.nv.constant0._ZN5flash16flash_fwd_kernelI23Flash_fwd_kernel_traitsILi32ELi128ELi128ELi4ELb0ELb0EN7cutlass6half_tE19Flash_kernel_traitsILi32ELi128ELi128ELi4ES3_EELb0ELb0ELb0ELb0ELb0ELb0ELb0ELb0EEEvNS_16Flash_fwd_paramsE:
	.zero		1360


//--------------------- .nv.constant0._ZN5flash16flash_fwd_kernelI23Flash_fwd_kernel_traitsILi32ELi128ELi128ELi4ELb0ELb0EN7cutlass6half_tE19Flash_kernel_traitsILi32ELi128ELi128ELi4ES3_EELb0ELb0ELb0ELb1ELb0ELb0ELb0ELb0EEEvNS_16Flash_fwd_paramsE --------------------------
	.section	.nv.constant0._ZN5flash16flash_fwd_kernelI23Flash_fwd_kernel_traitsILi32ELi128ELi128ELi4ELb0ELb0EN7cutlass6half_tE19Flash_kernel_traitsILi32ELi128ELi128ELi4ES3_EELb0ELb0ELb0ELb1ELb0ELb0ELb0ELb0EEEvNS_16Flash_fwd_paramsE,"a",@progbits
	.sectionflags	@""
	.align	4
.nv.constant0._ZN5flash16flash_fwd_kernelI23Flash_fwd_kernel_traitsILi32ELi128ELi128ELi4ELb0ELb0EN7cutlass6half_tE19Flash_kernel_traitsILi32ELi128ELi128ELi4ES3_EELb0ELb0ELb0ELb1ELb0ELb0ELb0ELb0EEEvNS_16Flash_fwd_paramsE:
	.zero		1360


//--------------------- .nv.constant0._ZN5flash16flash_fwd_kernelI23Flash_fwd_kernel_traitsILi32ELi128ELi128ELi4ELb0ELb0EN7cutlass6half_tE19Flash_kernel_traitsILi32ELi128ELi128ELi4ES3_EELb0ELb0ELb1ELb0ELb0ELb1ELb0ELb0EEEvNS_16Flash_fwd_paramsE --------------------------
	.section	.nv.constant0._ZN5flash16flash_fwd_kernelI23Flash_fwd_kernel_traitsILi32ELi128ELi128ELi4ELb0ELb0EN7cutlass6half_tE19Flash_kernel_traitsILi32ELi128ELi128ELi4ES3_EELb0ELb0ELb1ELb0ELb0ELb1ELb0ELb0EEEvNS_16Flash_fwd_paramsE,"a",@progbits
	.sectionflags	@""
	.align	4
.nv.constant0._ZN5flash16flash_fwd_kernelI23Flash_fwd_kernel_traitsILi32ELi128ELi128ELi4ELb0ELb0EN7cutlass6half_tE19Flash_kernel_traitsILi32ELi128ELi128ELi4ES3_EELb0ELb0ELb1ELb0ELb0ELb1ELb0ELb0EEEvNS_16Flash_fwd_paramsE:
	.zero		1360


//--------------------- .nv.constant0._ZN5flash16flash_fwd_kernelI23Flash_fwd_kernel_traitsILi32ELi128ELi128ELi4ELb0ELb0EN7cutlass6half_tE19Flash_kernel_traitsILi32ELi128ELi128ELi4ES3_EELb0ELb0ELb1ELb0ELb0ELb0ELb0ELb0EEEvNS_16Flash_fwd_paramsE --------------------------
	.section	.nv.constant0._ZN5flash16flash_fwd_kernelI23Flash_fwd_kernel_traitsILi32ELi128ELi128ELi4ELb0ELb0EN7cutlass6half_tE19Flash_kernel_traitsILi32ELi128ELi128ELi4ES3_EELb0ELb0ELb1ELb0ELb0ELb0ELb0ELb0EEEvNS_16Flash_fwd_paramsE,"a",@progbits
	.sectionflags	@""
	.align	4
.nv.constant0._ZN5flash16flash_fwd_kernelI23Flash_fwd_kernel_traitsILi32ELi128ELi128ELi4ELb0ELb0EN7cutlass6half_tE19Flash_kernel_traitsILi32ELi128ELi128ELi4ES3_EELb0ELb0ELb1ELb0ELb0ELb0ELb0ELb0EEEvNS_16Flash_fwd_paramsE:
	.zero		1360


//--------------------- .nv.constant0._ZN5flash16flash_fwd_kernelI23Flash_fwd_kernel_traitsILi32ELi128ELi128ELi4ELb0ELb0EN7cutlass6half_tE19Flash_kernel_traitsILi32ELi128ELi128ELi4ES3_EELb0ELb0ELb1ELb1ELb0ELb0ELb0ELb0EEEvNS_16Flash_fwd_paramsE --------------------------
	.section	.nv.constant0._ZN5flash16flash_fwd_kernelI23Flash_fwd_kernel_traitsILi32ELi128ELi128ELi4ELb0ELb0EN7cutlass6half_tE19Flash_kernel_traitsILi32ELi128ELi128ELi4ES3_EELb0ELb0ELb1ELb1ELb0ELb0ELb0ELb0EEEvNS_16Flash_fwd_paramsE,"a",@progbits
	.sectionflags	@""
	.align	4
.nv.constant0._ZN5flash16flash_fwd_kernelI23Flash_fwd_kernel_traitsILi32ELi128ELi128ELi4ELb0ELb0EN7cutlass6half_tE19Flash_kernel_traitsILi32ELi128ELi128ELi4ES3_EELb0ELb0ELb1ELb1ELb0ELb0ELb0ELb0EEEvNS_16Flash_fwd_paramsE:
	.zero		1360


//--------------------- .nv.constant0._ZN5flash16flash_fwd_kernelI23Flash_fwd_kernel_traitsILi32ELi128ELi128ELi4ELb0ELb0EN7cutlass6half_tE19Flash_kernel_traitsILi32ELi128ELi128ELi4ES3_EELb1ELb0ELb0ELb0ELb0ELb1ELb0ELb0EEEvNS_16Flash_fwd_paramsE --------------------------
	.section	.nv.constant0._ZN5flash16flash_fwd_kernelI23Flash_fwd_kernel_traitsILi32ELi128ELi128ELi4ELb0ELb0EN7cutlass6half_tE19Flash_kernel_traitsILi32ELi128ELi128ELi4ES3_EELb1ELb0ELb0ELb0ELb0ELb1ELb0ELb0EEEvNS_16Flash_fwd_paramsE,"a",@progbits
	.sectionflags	@""
	.align	4
.nv.constant0._ZN5flash16flash_fwd_kernelI23Flash_fwd_kernel_traitsILi32ELi128ELi128ELi4ELb0ELb0EN7cutlass6half_tE19Flash_kernel_traitsILi32ELi128ELi128ELi4ES3_EELb1ELb0ELb0ELb0ELb0ELb1ELb0ELb0EEEvNS_16Flash_fwd_paramsE:
	.zero		1360


//--------------------- .nv.constant0._ZN5flash16flash_fwd_kernelI23Flash_fwd_kernel_traitsILi32ELi128ELi128ELi4ELb0ELb0EN7cutlass6half_tE19Flash_kernel_traitsILi32ELi128ELi128ELi4ES3_EELb0ELb0ELb0ELb0ELb0ELb1ELb1ELb0EEEvNS_16Flash_fwd_paramsE --------------------------
	.section	.nv.constant0._ZN5flash16flash_fwd_kernelI23Flash_fwd_kernel_traitsILi32ELi128ELi128ELi4ELb0ELb0EN7cutlass6half_tE19Flash_kernel_traitsILi32ELi128ELi128ELi4ES3_EELb0ELb0ELb0ELb0ELb0ELb1ELb1ELb0EEEvNS_16Flash_fwd_paramsE,"a",@progbits
	.sectionflags	@""
	.align	4
.nv.constant0._ZN5flash16flash_fwd_kernelI23Flash_fwd_kernel_traitsILi32ELi128ELi128ELi4ELb0ELb0EN7cutlass6half_tE19Flash_kernel_traitsILi32ELi128ELi128ELi4ES3_EELb0ELb0ELb0ELb0ELb0ELb1ELb1ELb0EEEvNS_16Flash_fwd_paramsE:
	.zero		1360


//--------------------- .nv.constant0._ZN5flash16flash_fwd_kernelI23Flash_fwd_kernel_traitsILi32ELi128ELi128ELi4ELb0ELb0EN7cutlass6half_tE19Flash_kernel_traitsILi32ELi128ELi128ELi4ES3_EELb1ELb0ELb0ELb0ELb0ELb0ELb0ELb0EEEvNS_16Flash_fwd_paramsE --------------------------
	.section	.nv.constant0._ZN5flash16flash_fwd_kernelI23Flash_fwd_kernel_traitsILi32ELi128ELi128ELi4ELb0ELb0EN7cutlass6half_tE19Flash_kernel_traitsILi32ELi128ELi128ELi4ES3_EELb1ELb0ELb0ELb0ELb0ELb0ELb0ELb0EEEvNS_16Flash_fwd_paramsE,"a",@progbits
	.sectionflags	@""
	.align	4
.nv.constant0._ZN5flash16flash_fwd_kernelI23Flash_fwd_kernel_traitsILi32ELi128ELi128ELi4ELb0ELb0EN7cutlass6half_tE19Flash_kernel_traitsILi32ELi128ELi128ELi4ES3_EELb1ELb0ELb0ELb0ELb0ELb0ELb0ELb0EEEvNS_16Flash_fwd_paramsE:
	.zero		1360


//--------------------- .nv.constant0._ZN5flash16flash_fwd_kernelI23Flash_fwd_kernel_traitsILi32ELi128ELi128ELi4ELb0ELb0EN7cutlass6half_tE19Flash_kernel_traitsILi32ELi128ELi128ELi4ES3_EELb1ELb0ELb1ELb0ELb0ELb0ELb0ELb0EEEvNS_16Flash_fwd_paramsE --------------------------
	.section	.nv.constant0._ZN5flash16flash_fwd_kernelI23Flash_fwd_kernel_traitsILi32ELi128ELi128ELi4ELb0ELb0EN7cutlass6half_tE19Flash_kernel_traitsILi32ELi128ELi128ELi4ES3_EELb1ELb0ELb1ELb0ELb0ELb0ELb0ELb0EEEvNS_16Flash_fwd_paramsE,"a",@progbits
	.sectionflags	@""
	.align	4
.nv.constant0._ZN5flash16flash_fwd_kernelI23Flash_fwd_kernel_traitsILi32ELi128ELi128ELi4ELb0ELb0EN7cutlass6half_tE19Flash_kernel_traitsILi32ELi128ELi128ELi4ES3_EELb1ELb0ELb1ELb0ELb0ELb0ELb0ELb0EEEvNS_16Flash_fwd_paramsE:
	.zero		1360


//--------------------- .nv.constant0._ZN5flash16flash_fwd_kernelI23Flash_fwd_kernel_traitsILi32ELi128ELi128ELi4ELb0ELb0EN7cutlass6half_tE19Flash_kernel_traitsILi32ELi128ELi128ELi4ES3_EELb1ELb0ELb0ELb0ELb1ELb1ELb0ELb0EEEvNS_16Flash_fwd_paramsE --------------------------
	.section	.nv.constant0._ZN5flash16flash_fwd_kernelI23Flash_fwd_kernel_traitsILi32ELi128ELi128ELi4ELb0ELb0EN7cutlass6half_tE19Flash_kernel_traitsILi32ELi128ELi128ELi4ES3_EELb1ELb0ELb0ELb0ELb1ELb1ELb0ELb0EEEvNS_16Flash_fwd_paramsE,"a",@progbits
	.sectionflags	@""
	.align	4
.nv.constant0._ZN5flash16flash_fwd_kernelI23Flash_fwd_kernel_traitsILi32ELi128ELi128ELi4ELb0ELb0EN7cutlass6half_tE19Flash_kernel_traitsILi32ELi128ELi128ELi4ES3_EELb1ELb0ELb0ELb0ELb1ELb1ELb0ELb0EEEvNS_16Flash_fwd_paramsE:
	.zero		1360


//--------------------- .nv.constant0._ZN5flash16flash_fwd_kernelI23Flash_fwd_kernel_traitsILi32ELi128ELi128ELi4ELb0ELb0EN7cutlass6half_tE19Flash_kernel_traitsILi32ELi128ELi128ELi4ES3_EELb0ELb0ELb0ELb0ELb1ELb1ELb1ELb0EEEvNS_16Flash_fwd_paramsE --------------------------
	.section	.nv.constant0._ZN5flash16flash_fwd_kernelI23Flash_fwd_kernel_traitsILi32ELi128ELi128ELi4ELb0ELb0EN7cutlass6half_tE19Flash_kernel_traitsILi32ELi128ELi128ELi4ES3_EELb0ELb0ELb0ELb0ELb1ELb1ELb1ELb0EEEvNS_16Flash_fwd_paramsE,"a",@progbits
	.sectionflags	@""
	.align	4
.nv.constant0._ZN5flash16flash_fwd_kernelI23Flash_fwd_kernel_traitsILi32ELi128ELi128ELi4ELb0ELb0EN7cutlass6half_tE19Flash_kernel_traitsILi32ELi128ELi128ELi4ES3_EELb0ELb0ELb0ELb0ELb1ELb1ELb1ELb0EEEvNS_16Flash_fwd_paramsE:
	.zero		1360


//--------------------- .nv.constant0._ZN5flash16flash_fwd_kernelI23Flash_fwd_kernel_traitsILi32ELi128ELi128ELi4ELb0ELb0EN7cutlass6half_tE19Flash_kernel_traitsILi32ELi128ELi128ELi4ES3_EELb1ELb0ELb0ELb1ELb0ELb0ELb0ELb0EEEvNS_16Flash_fwd_paramsE --------------------------
	.section	.nv.constant0._ZN5flash16flash_fwd_kernelI23Flash_fwd_kernel_traitsILi32ELi128ELi128ELi4ELb0ELb0EN7cutlass6half_tE19Flash_kernel_traitsILi32ELi128ELi128ELi4ES3_EELb1ELb0ELb0ELb1ELb0ELb0ELb0ELb0EEEvNS_16Flash_fwd_paramsE,"a",@progbits
	.sectionflags	@""
	.align	4
.nv.constant0._ZN5flash16flash_fwd_kernelI23Flash_fwd_kernel_traitsILi32ELi128ELi128ELi4ELb0ELb0EN7cutlass6half_tE19Flash_kernel_traitsILi32ELi128ELi128ELi4ES3_EELb1ELb0ELb0ELb1ELb0ELb0ELb0ELb0EEEvNS_16Flash_fwd_paramsE:
	.zero		1360


//--------------------- .nv.constant0._ZN5flash16flash_fwd_kernelI23Flash_fwd_kernel_traitsILi32ELi128ELi128ELi4ELb0ELb0EN7cutlass6half_tE19Flash_kernel_traitsILi32ELi128ELi128ELi4ES3_EELb1ELb0ELb0ELb0ELb0ELb0ELb0ELb1EEEvNS_16Flash_fwd_paramsE --------------------------
	.section	.nv.constant0._ZN5flash16flash_fwd_kernelI23Flash_fwd_kernel_traitsILi32ELi128ELi128ELi4ELb0ELb0EN7cutlass6half_tE19Flash_kernel_traitsILi32ELi128ELi128ELi4ES3_EELb1ELb0ELb0ELb0ELb0ELb0ELb0ELb1EEEvNS_16Flash_fwd_paramsE,"a",@progbits
	.sectionflags	@""
	.align	4
.nv.constant0._ZN5flash16flash_fwd_kernelI23Flash_fwd_kernel_traitsILi32ELi128ELi128ELi4ELb0ELb0EN7cutlass6half_tE19Flash_kernel_traitsILi32ELi128ELi128ELi4ES3_EELb1ELb0ELb0ELb0ELb0ELb0ELb0ELb1EEEvNS_16Flash_fwd_paramsE:
	.zero		1360


//--------------------- .nv.constant0._ZN5flash16flash_fwd_kernelI23Flash_fwd_kernel_traitsILi32ELi128ELi128ELi4ELb0ELb0EN7cutlass6half_tE19Flash_kernel_traitsILi32ELi128ELi128ELi4ES3_EELb0ELb0ELb0ELb0ELb0ELb0ELb1ELb0EEEvNS_16Flash_fwd_paramsE --------------------------
	.section	.nv.constant0._ZN5flash16flash_fwd_kernelI23Flash_fwd_kernel_traitsILi32ELi128ELi128ELi4ELb0ELb0EN7cutlass6half_tE19Flash_kernel_traitsILi32ELi128ELi128ELi4ES3_EELb0ELb0ELb0ELb0ELb0ELb0ELb1ELb0EEEvNS_16Flash_fwd_paramsE,"a",@progbits
	.sectionflags	@""
	.align	4
.nv.constant0._ZN5flash16flash_fwd_kernelI23Flash_fwd_kernel_traitsILi32ELi128ELi128ELi4ELb0ELb0EN7cutlass6half_tE19Flash_kernel_traitsILi32ELi128ELi128ELi4ES3_EELb0ELb0ELb0ELb0ELb0ELb0ELb1ELb0EEEvNS_16Flash_fwd_paramsE:
	.zero		1360


//--------------------- .nv.constant0._ZN5flash16flash_fwd_kernelI23Flash_fwd_kernel_traitsILi32ELi128ELi128ELi4ELb0ELb0EN7cutlass6half_tE19Flash_kernel_traitsILi32ELi128ELi128ELi4ES3_EELb1ELb0ELb0ELb1ELb0ELb0ELb0ELb1EEEvNS_16Flash_fwd_paramsE --------------------------
	.section	.nv.constant0._ZN5flash16flash_fwd_kernelI23Flash_fwd_kernel_traitsILi32ELi128ELi128ELi4ELb0ELb0EN7cutlass6half_tE19Flash_kernel_traitsILi32ELi128ELi128ELi4ES3_EELb1ELb0ELb0ELb1ELb0ELb0ELb0ELb1EEEvNS_16Flash_fwd_paramsE,"a",@progbits
	.sectionflags	@""
	.align	4
.nv.constant0._ZN5flash16flash_fwd_kernelI23Flash_fwd_kernel_traitsILi32ELi128ELi128ELi4ELb0ELb0EN7cutlass6half_tE19Flash_kernel_traitsILi32ELi128ELi128ELi4ES3_EELb1ELb0ELb0ELb1ELb0ELb0ELb0ELb1EEEvNS_16Flash_fwd_paramsE:
	.zero		1360


//--------------------- .nv.constant0._ZN5flash16flash_fwd_kernelI23Flash_fwd_kernel_traitsILi32ELi128ELi128ELi4ELb0ELb0EN7cutlass6half_tE19Flash_kernel_traitsILi32ELi128ELi128ELi4ES3_EELb0ELb0ELb0ELb1ELb0ELb0ELb1ELb0EEEvNS_16Flash_fwd_paramsE --------------------------
	.section	.nv.constant0._ZN5flash16flash_fwd_kernelI23Flash_fwd_kernel_traitsILi32ELi128ELi128ELi4ELb0ELb0EN7cutlass6half_tE19Flash_kernel_traitsILi32ELi128ELi128ELi4ES3_EELb0ELb0ELb0ELb1ELb0ELb0ELb1ELb0EEEvNS_16Flash_fwd_paramsE,"a",@progbits
	.sectionflags	@""
	.align	4
.nv.constant0._ZN5flash16flash_fwd_kernelI23Flash_fwd_kernel_traitsILi32ELi128ELi128ELi4ELb0ELb0EN7cutlass6half_tE19Flash_kernel_traitsILi32ELi128ELi128ELi4ES3_EELb0ELb0ELb0ELb1ELb0ELb0ELb1ELb0EEEvNS_16Flash_fwd_paramsE:
	.zero		1360


//--------------------- .nv.constant0._ZN5flash16flash_fwd_kernelI23Flash_fwd_kernel_traitsILi32ELi128ELi128ELi4ELb0ELb0EN7cutlass6half_tE19Flash_kernel_traitsILi32ELi128ELi128ELi4ES3_EELb1ELb0ELb1ELb0ELb0ELb1ELb0ELb0EEEvNS_16Flash_fwd_paramsE --------------------------
	.section	.nv.constant0._ZN5flash16flash_fwd_kernelI23Flash_fwd_kernel_traitsILi32ELi128ELi128ELi4ELb0ELb0EN7cutlass6half_tE19Flash_kernel_traitsILi32ELi128ELi128ELi4ES3_EELb1ELb0ELb1ELb0ELb0ELb1ELb0ELb0EEEvNS_16Flash_fwd_paramsE,"a",@progbits
	.sectionflags	@""
	.align	4
.nv.constant0._ZN5flash16flash_fwd_kernelI23Flash_fwd_kernel_traitsILi32ELi128ELi128ELi4ELb0ELb0EN7cutlass6half_tE19Flash_kernel_traitsILi32ELi128ELi128ELi4ES3_EELb1ELb0ELb1ELb0ELb0ELb1ELb0ELb0EEEvNS_16Flash_fwd_paramsE:
	.zero		1360


//--------------------- .nv.constant0._ZN5flash16flash_fwd_kernelI23Flash_fwd_kernel_traitsILi32ELi128ELi128ELi4ELb0ELb0EN7cutlass6half_tE19Flash_kernel_traitsILi32ELi128ELi128ELi4ES3_EELb0ELb0ELb1ELb0ELb0ELb1ELb1ELb0EEEvNS_16Flash_fwd_paramsE --------------------------
	.section	.nv.constant0._ZN5flash16flash_fwd_kernelI23Flash_fwd_kernel_traitsILi32ELi128ELi128ELi4ELb0ELb0EN7cutlass6half_tE19Flash_kernel_traitsILi32ELi128ELi128ELi4ES3_EELb0ELb0ELb1ELb0ELb0ELb1ELb1ELb0EEEvNS_16Flash_fwd_paramsE,"a",@progbits
	.sectionflags	@""
	.align	4
.nv.constant0._ZN5flash16flash_fwd_kernelI23Flash_fwd_kernel_traitsILi32ELi128ELi128ELi4ELb0ELb0EN7cutlass6half_tE19Flash_kernel_traitsILi32ELi128ELi128ELi4ES3_EELb0ELb0ELb1ELb0ELb0ELb1ELb1ELb0EEEvNS_16Flash_fwd_paramsE:
	.zero		1360


//--------------------- .nv.constant0._ZN5flash16flash_fwd_kernelI23Flash_fwd_kernel_traitsILi32ELi128ELi128ELi4ELb0ELb0EN7cutlass6half_tE19Flash_kernel_traitsILi32ELi128ELi128ELi4ES3_EELb1ELb0ELb1ELb1ELb0ELb0ELb0ELb0EEEvNS_16Flash_fwd_paramsE --------------------------
	.section	.nv.constant0._ZN5flash16flash_fwd_kernelI23Flash_fwd_kernel_traitsILi32ELi128ELi128ELi4ELb0ELb0EN7cutlass6half_tE19Flash_kernel_traitsILi32ELi128ELi128ELi4ES3_EELb1ELb0ELb1ELb1ELb0ELb0ELb0ELb0EEEvNS_16Flash_fwd_paramsE,"a",@progbits
	.sectionflags	@""
	.align	4
.nv.constant0._ZN5flash16flash_fwd_kernelI23Flash_fwd_kernel_traitsILi32ELi128ELi128ELi4ELb0ELb0EN7cutlass6half_tE19Flash_kernel_traitsILi32ELi128ELi128ELi4ES3_EELb1ELb0ELb1ELb1ELb0ELb0ELb0ELb0EEEvNS_16Flash_fwd_paramsE:
	.zero		1360


//--------------------- .nv.constant0._ZN5flash16flash_fwd_kernelI23Flash_fwd_kernel_traitsILi32ELi128ELi128ELi4ELb0ELb0EN7cutlass6half_tE19Flash_kernel_traitsILi32ELi128ELi128ELi4ES3_EELb1ELb0ELb1ELb0ELb0ELb0ELb0ELb1EEEvNS_16Flash_fwd_paramsE --------------------------
	.section	.nv.constant0._ZN5flash16flash_fwd_kernelI23Flash_fwd_kernel_traitsILi32ELi128ELi128ELi4ELb0ELb0EN7cutlass6half_tE19Flash_kernel_traitsILi32ELi128ELi128ELi4ES3_EELb1ELb0ELb1ELb0ELb0ELb0ELb0ELb1EEEvNS_16Flash_fwd_paramsE,"a",@progbits
	.sectionflags	@""
	.align	4
.nv.constant0._ZN5flash16flash_fwd_kernelI23Flash_fwd_kernel_traitsILi32ELi128ELi128ELi4ELb0ELb0EN7cutlass6half_tE19Flash_kernel_traitsILi32ELi128ELi128ELi4ES3_EELb1ELb0ELb1ELb0ELb0ELb0ELb0ELb1EEEvNS_16Flash_fwd_paramsE:
	.zero		1360


//--------------------- .nv.constant0._ZN5flash16flash_fwd_kernelI23Flash_fwd_kernel_traitsILi32ELi128ELi128ELi4ELb0ELb0EN7cutlass6half_tE19Flash_kernel_traitsILi32ELi128ELi128ELi4ES3_EELb0ELb0ELb1ELb0ELb0ELb0ELb1ELb0EEEvNS_16Flash_fwd_paramsE --------------------------
	.section	.nv.constant0._ZN5flash16flash_fwd_kernelI23Flash_fwd_kernel_traitsILi32ELi128ELi128ELi4ELb0ELb0EN7cutlass6half_tE19Flash_kernel_traitsILi32ELi128ELi128ELi4ES3_EELb0ELb0ELb1ELb0ELb0ELb0ELb1ELb0EEEvNS_16Flash_fwd_paramsE,"a",@progbits
	.sectionflags	@""
	.align	4
.nv.constant0._ZN5flash16flash_fwd_kernelI23Flash_fwd_kernel_traitsILi32ELi128ELi128ELi4ELb0ELb0EN7cutlass6half_tE19Flash_kernel_traitsILi32ELi128ELi128ELi4ES3_EELb0ELb0ELb1ELb0ELb0ELb0ELb1ELb0EEEvNS_16Flash_fwd_paramsE:
	.zero		1360


//--------------------- .nv.constant0._ZN5flash16flash_fwd_kernelI23Flash_fwd_kernel_traitsILi32ELi128ELi128ELi4ELb0ELb0EN7cutlass6half_tE19Flash_kernel_traitsILi32ELi128ELi128ELi4ES3_EELb1ELb0ELb1ELb1ELb0ELb0ELb0ELb1EEEvNS_16Flash_fwd_paramsE --------------------------
	.section	.nv.constant0._ZN5flash16flash_fwd_kernelI23Flash_fwd_kernel_traitsILi32ELi128ELi128ELi4ELb0ELb0EN7cutlass6half_tE19Flash_kernel_traitsILi32ELi128ELi128ELi4ES3_EELb1ELb0ELb1ELb1ELb0ELb0ELb0ELb1EEEvNS_16Flash_fwd_paramsE,"a",@progbits
	.sectionflags	@""
	.align	4
.nv.constant0._ZN5flash16flash_fwd_kernelI23Flash_fwd_kernel_traitsILi32ELi128ELi128ELi4ELb0ELb0EN7cutlass6half_tE19Flash_kernel_traitsILi32ELi128ELi128ELi4ES3_EELb1ELb0ELb1ELb1ELb0ELb0ELb0ELb1EEEvNS_16Flash_fwd_paramsE:
	.zero		1360


//--------------------- .nv.constant0._ZN5flash16flash_fwd_kernelI23Flash_fwd_kernel_traitsILi32ELi128ELi128ELi4ELb0ELb0EN7cutlass6half_tE19Flash_kernel_traitsILi32ELi128ELi128ELi4ES3_EELb0ELb0ELb1ELb1ELb0ELb0ELb1ELb0EEEvNS_16Flash_fwd_paramsE --------------------------
	.section	.nv.constant0._ZN5flash16flash_fwd_kernelI23Flash_fwd_kernel_traitsILi32ELi128ELi128ELi4ELb0ELb0EN7cutlass6half_tE19Flash_kernel_traitsILi32ELi128ELi128ELi4ES3_EELb0ELb0ELb1ELb1ELb0ELb0ELb1ELb0EEEvNS_16Flash_fwd_paramsE,"a",@progbits
	.sectionflags	@""
	.align	4
.nv.constant0._ZN5flash16flash_fwd_kernelI23Flash_fwd_kernel_traitsILi32ELi128ELi128ELi4ELb0ELb0EN7cutlass6half_tE19Flash_kernel_traitsILi32ELi128ELi128ELi4ES3_EELb0ELb0ELb1ELb1ELb0ELb0ELb1ELb0EEEvNS_16Flash_fwd_paramsE:
	.zero		1360


//--------------------- SYMBOLS --------------------------

	.type		.nv.reservedSmem.offset0,@object
	.size		.nv.reservedSmem.offset0,0x4
	.type		.nv.reservedSmem.cap,@object
	.size		.nv.reservedSmem.cap,0x4
